	.target	sm_103a

	.elftype	@"ET_EXEC"


//--------------------- .note.nv.tkinfo           --------------------------
	.section	.note.nv.tkinfo,"",@"SHT_NOTE"
	.sectionflags	@"SHF_NOTE_NV_TKINFO"
	.tkinfo
        /*0018*/ 	.word	0x00000002
        /*0030*/ 	.string	""
        /*0030*/ 	.string	"ptxas"
        /*0030*/ 	.string	"Cuda compilation tools, release 13.0, V13.0.88"
        /*0030*/ 	.string	"Build cuda_13.0.r13.0/compiler.36424714_0"
        /*0030*/ 	.string	"-arch sm_103a -m 64 "



//--------------------- .note.nv.cuinfo           --------------------------
	.section	.note.nv.cuinfo,"",@"SHT_NOTE"
	.sectionflags	@"SHF_NOTE_NV_CUINFO"
        /*0018*/ 	.short	0x0002
        /*001a*/ 	.short	0x0067
        /*001c*/ 	.short	0x0082
	.zero		2


//--------------------- .nv.info                  --------------------------
	.section	.nv.info,"",@"SHT_CUDA_INFO"
	.align	4


	//----- nvinfo : EIATTR_REGCOUNT
	.align		4
        /*0000*/ 	.byte	0x04, 0x2f
        /*0002*/ 	.short	(.L_10 - .L_9)
	.align		4
.L_9:
        /*0004*/ 	.word	index@(_ZN10layer_norm31ln_parallel_residual_fwd_kernelINS_13Kernel_traitsIfffffjLj2048ELj1ELj4ELj1ELj16ENS_18Kernel_traits_baseILj2048EfffffjLj128EEEEELb1ELb1ELb1EEEvNS_9FwdParamsE)
        /*0008*/ 	.word	0x000000f8


	//----- nvinfo : EIATTR_FRAME_SIZE
	.align		4
.L_10:
        /*000c*/ 	.byte	0x04, 0x11
        /*000e*/ 	.short	(.L_12 - .L_11)
	.align		4
.L_11:
        /*0010*/ 	.word	index@(_ZN10layer_norm31ln_parallel_residual_fwd_kernelINS_13Kernel_traitsIfffffjLj2048ELj1ELj4ELj1ELj16ENS_18Kernel_traits_baseILj2048EfffffjLj128EEEEELb1ELb1ELb1EEEvNS_9FwdParamsE)
        /*0014*/ 	.word	0x00000000


	//----- nvinfo : EIATTR_REGCOUNT
	.align		4
.L_12:
        /*0018*/ 	.byte	0x04, 0x2f
        /*001a*/ 	.short	(.L_14 - .L_13)
	.align		4
.L_13:
        /*001c*/ 	.word	index@(_ZN10layer_norm31ln_parallel_residual_fwd_kernelINS_13Kernel_traitsIfffffjLj2048ELj1ELj4ELj1ELj16ENS_18Kernel_traits_baseILj2048EfffffjLj128EEEEELb1ELb1ELb0EEEvNS_9FwdParamsE)
        /*0020*/ 	.word	0x000000ec


	//----- nvinfo : EIATTR_FRAME_SIZE
	.align		4
.L_14:
        /*0024*/ 	.byte	0x04, 0x11
        /*0026*/ 	.short	(.L_16 - .L_15)
	.align		4
.L_15:
        /*0028*/ 	.word	index@(_ZN10layer_norm31ln_parallel_residual_fwd_kernelINS_13Kernel_traitsIfffffjLj2048ELj1ELj4ELj1ELj16ENS_18Kernel_traits_baseILj2048EfffffjLj128EEEEELb1ELb1ELb0EEEvNS_9FwdParamsE)
        /*002c*/ 	.word	0x00000000


	//----- nvinfo : EIATTR_REGCOUNT
	.align		4
.L_16:
        /*0030*/ 	.byte	0x04, 0x2f
        /*0032*/ 	.short	(.L_18 - .L_17)
	.align		4
.L_17:
        /*0034*/ 	.word	index@(_ZN10layer_norm31ln_parallel_residual_fwd_kernelINS_13Kernel_traitsIfffffjLj2048ELj1ELj4ELj1ELj16ENS_18Kernel_traits_baseILj2048EfffffjLj128EEEEELb1ELb0ELb1EEEvNS_9FwdParamsE)
        /*0038*/ 	.word	0x000000ff


	//----- nvinfo : EIATTR_FRAME_SIZE
	.align		4
.L_18:
        /*003c*/ 	.byte	0x04, 0x11
        /*003e*/ 	.short	(.L_20 - .L_19)
	.align		4
.L_19:
        /*0040*/ 	.word	index@(_ZN10layer_norm31ln_parallel_residual_fwd_kernelINS_13Kernel_traitsIfffffjLj2048ELj1ELj4ELj1ELj16ENS_18Kernel_traits_baseILj2048EfffffjLj128EEEEELb1ELb0ELb1EEEvNS_9FwdParamsE)
        /*0044*/ 	.word	0x000001e0


	//----- nvinfo : EIATTR_REGCOUNT
	.align		4
.L_20:
        /*0048*/ 	.byte	0x04, 0x2f
        /*004a*/ 	.short	(.L_22 - .L_21)
	.align		4
.L_21:
        /*004c*/ 	.word	index@(_ZN10layer_norm31ln_parallel_residual_fwd_kernelINS_13Kernel_traitsIfffffjLj2048ELj1ELj4ELj1ELj16ENS_18Kernel_traits_baseILj2048EfffffjLj128EEEEELb1ELb0ELb0EEEvNS_9FwdParamsE)
        /*0050*/ 	.word	0x000000ff


	//----- nvinfo : EIATTR_FRAME_SIZE
	.align		4
.L_22:
        /*0054*/ 	.byte	0x04, 0x11
        /*0056*/ 	.short	(.L_24 - .L_23)
	.align		4
.L_23:
        /*0058*/ 	.word	index@(_ZN10layer_norm31ln_parallel_residual_fwd_kernelINS_13Kernel_traitsIfffffjLj2048ELj1ELj4ELj1ELj16ENS_18Kernel_traits_baseILj2048EfffffjLj128EEEEELb1ELb0ELb0EEEvNS_9FwdParamsE)
        /*005c*/ 	.word	0x000001b0


	//----- nvinfo : EIATTR_REGCOUNT
	.align		4
.L_24:
        /*0060*/ 	.byte	0x04, 0x2f
        /*0062*/ 	.short	(.L_26 - .L_25)
	.align		4
.L_25:
        /*0064*/ 	.word	index@(_ZN10layer_norm31ln_parallel_residual_fwd_kernelINS_13Kernel_traitsIfffffjLj2048ELj1ELj4ELj1ELj16ENS_18Kernel_traits_baseILj2048EfffffjLj128EEEEELb0ELb1ELb1EEEvNS_9FwdParamsE)
        /*0068*/ 	.word	0x000000fe


	//----- nvinfo : EIATTR_FRAME_SIZE
	.align		4
.L_26:
        /*006c*/ 	.byte	0x04, 0x11
        /*006e*/ 	.short	(.L_28 - .L_27)
	.align		4
.L_27:
        /*0070*/ 	.word	index@(_ZN10layer_norm31ln_parallel_residual_fwd_kernelINS_13Kernel_traitsIfffffjLj2048ELj1ELj4ELj1ELj16ENS_18Kernel_traits_baseILj2048EfffffjLj128EEEEELb0ELb1ELb1EEEvNS_9FwdParamsE)
        /*0074*/ 	.word	0x00000000


	//----- nvinfo : EIATTR_REGCOUNT
	.align		4
.L_28:
        /*0078*/ 	.byte	0x04, 0x2f
        /*007a*/ 	.short	(.L_30 - .L_29)
	.align		4
.L_29:
        /*007c*/ 	.word	index@(_ZN10layer_norm31ln_parallel_residual_fwd_kernelINS_13Kernel_traitsIfffffjLj2048ELj1ELj4ELj1ELj16ENS_18Kernel_traits_baseILj2048EfffffjLj128EEEEELb0ELb1ELb0EEEvNS_9FwdParamsE)
        /*0080*/ 	.word	0x000000e2


	//----- nvinfo : EIATTR_FRAME_SIZE
	.align		4
.L_30:
        /*0084*/ 	.byte	0x04, 0x11
        /*0086*/ 	.short	(.L_32 - .L_31)
	.align		4
.L_31:
        /*0088*/ 	.word	index@(_ZN10layer_norm31ln_parallel_residual_fwd_kernelINS_13Kernel_traitsIfffffjLj2048ELj1ELj4ELj1ELj16ENS_18Kernel_traits_baseILj2048EfffffjLj128EEEEELb0ELb1ELb0EEEvNS_9FwdParamsE)
        /*008c*/ 	.word	0x00000000


	//----- nvinfo : EIATTR_REGCOUNT
	.align		4
.L_32:
        /*0090*/ 	.byte	0x04, 0x2f
        /*0092*/ 	.short	(.L_34 - .L_33)
	.align		4
.L_33:
        /*0094*/ 	.word	index@(_ZN10layer_norm31ln_parallel_residual_fwd_kernelINS_13Kernel_traitsIfffffjLj2048ELj1ELj4ELj1ELj16ENS_18Kernel_traits_baseILj2048EfffffjLj128EEEEELb0ELb0ELb1EEEvNS_9FwdParamsE)
        /*0098*/ 	.word	0x000000ff


	//----- nvinfo : EIATTR_FRAME_SIZE
	.align		4
.L_34:
        /*009c*/ 	.byte	0x04, 0x11
        /*009e*/ 	.short	(.L_36 - .L_35)
	.align		4
.L_35:
        /*00a0*/ 	.word	index@(_ZN10layer_norm31ln_parallel_residual_fwd_kernelINS_13Kernel_traitsIfffffjLj2048ELj1ELj4ELj1ELj16ENS_18Kernel_traits_baseILj2048EfffffjLj128EEEEELb0ELb0ELb1EEEvNS_9FwdParamsE)
        /*00a4*/ 	.word	0x000001b8


	//----- nvinfo : EIATTR_REGCOUNT
	.align		4
.L_36:
        /*00a8*/ 	.byte	0x04, 0x2f
        /*00aa*/ 	.short	(.L_38 - .L_37)
	.align		4
.L_37:
        /*00ac*/ 	.word	index@(_ZN10layer_norm31ln_parallel_residual_fwd_kernelINS_13Kernel_traitsIfffffjLj2048ELj1ELj4ELj1ELj16ENS_18Kernel_traits_baseILj2048EfffffjLj128EEEEELb0ELb0ELb0EEEvNS_9FwdParamsE)
        /*00b0*/ 	.word	0x000000ff


	//----- nvinfo : EIATTR_FRAME_SIZE
	.align		4
.L_38:
        /*00b4*/ 	.byte	0x04, 0x11
        /*00b6*/ 	.short	(.L_40 - .L_39)
	.align		4
.L_39:
        /*00b8*/ 	.word	index@(_ZN10layer_norm31ln_parallel_residual_fwd_kernelINS_13Kernel_traitsIfffffjLj2048ELj1ELj4ELj1ELj16ENS_18Kernel_traits_baseILj2048EfffffjLj128EEEEELb0ELb0ELb0EEEvNS_9FwdParamsE)
        /*00bc*/ 	.word	0x00000190


	//----- nvinfo : EIATTR_REGCOUNT
	.align		4
.L_40:
        /*00c0*/ 	.byte	0x04, 0x2f
        /*00c2*/ 	.short	(.L_42 - .L_41)
	.align		4
.L_41:
        /*00c4*/ 	.word	index@(_ZN10layer_norm31ln_parallel_residual_fwd_kernelINS_13Kernel_traitsI6__halfffffjLj2048ELj1ELj4ELj1ELj16ENS_18Kernel_traits_baseILj2048ES2_ffffjLj128EEEEELb1ELb1ELb1EEEvNS_9FwdParamsE)
        /*00c8*/ 	.word	0x000000d8


	//----- nvinfo : EIATTR_FRAME_SIZE
	.align		4
.L_42:
        /*00cc*/ 	.byte	0x04, 0x11
        /*00ce*/ 	.short	(.L_44 - .L_43)
	.align		4
.L_43:
        /*00d0*/ 	.word	index@(_ZN10layer_norm31ln_parallel_residual_fwd_kernelINS_13Kernel_traitsI6__halfffffjLj2048ELj1ELj4ELj1ELj16ENS_18Kernel_traits_baseILj2048ES2_ffffjLj128EEEEELb1ELb1ELb1EEEvNS_9FwdParamsE)
        /*00d4*/ 	.word	0x00000000


	//----- nvinfo : EIATTR_REGCOUNT
	.align		4
.L_44:
        /*00d8*/ 	.byte	0x04, 0x2f
        /*00da*/ 	.short	(.L_46 - .L_45)
	.align		4
.L_45:
        /*00dc*/ 	.word	index@(_ZN10layer_norm31ln_parallel_residual_fwd_kernelINS_13Kernel_traitsI6__halfffffjLj2048ELj1ELj4ELj1ELj16ENS_18Kernel_traits_baseILj2048ES2_ffffjLj128EEEEELb1ELb1ELb0EEEvNS_9FwdParamsE)
        /*00e0*/ 	.word	0x000000c0


	//----- nvinfo : EIATTR_FRAME_SIZE
	.align		4
.L_46:
        /*00e4*/ 	.byte	0x04, 0x11
        /*00e6*/ 	.short	(.L_48 - .L_47)
	.align		4
.L_47:
        /*00e8*/ 	.word	index@(_ZN10layer_norm31ln_parallel_residual_fwd_kernelINS_13Kernel_traitsI6__halfffffjLj2048ELj1ELj4ELj1ELj16ENS_18Kernel_traits_baseILj2048ES2_ffffjLj128EEEEELb1ELb1ELb0EEEvNS_9FwdParamsE)
        /*00ec*/ 	.word	0x00000000


	//----- nvinfo : EIATTR_REGCOUNT
	.align		4
.L_48:
        /*00f0*/ 	.byte	0x04, 0x2f
        /*00f2*/ 	.short	(.L_50 - .L_49)
	.align		4
.L_49:
        /*00f4*/ 	.word	index@(_ZN10layer_norm31ln_parallel_residual_fwd_kernelINS_13Kernel_traitsI6__halfffffjLj2048ELj1ELj4ELj1ELj16ENS_18Kernel_traits_baseILj2048ES2_ffffjLj128EEEEELb1ELb0ELb1EEEvNS_9FwdParamsE)
        /*00f8*/ 	.word	0x000000ff


	//----- nvinfo : EIATTR_FRAME_SIZE
	.align		4
.L_50:
        /*00fc*/ 	.byte	0x04, 0x11
        /*00fe*/ 	.short	(.L_52 - .L_51)
	.align		4
.L_51:
        /*0100*/ 	.word	index@(_ZN10layer_norm31ln_parallel_residual_fwd_kernelINS_13Kernel_traitsI6__halfffffjLj2048ELj1ELj4ELj1ELj16ENS_18Kernel_traits_baseILj2048ES2_ffffjLj128EEEEELb1ELb0ELb1EEEvNS_9FwdParamsE)
        /*0104*/ 	.word	0x00000060


	//----- nvinfo : EIATTR_REGCOUNT
	.align		4
.L_52:
        /*0108*/ 	.byte	0x04, 0x2f
        /*010a*/ 	.short	(.L_54 - .L_53)
	.align		4
.L_53:
        /*010c*/ 	.word	index@(_ZN10layer_norm31ln_parallel_residual_fwd_kernelINS_13Kernel_traitsI6__halfffffjLj2048ELj1ELj4ELj1ELj16ENS_18Kernel_traits_baseILj2048ES2_ffffjLj128EEEEELb1ELb0ELb0EEEvNS_9FwdParamsE)
        /*0110*/ 	.word	0x000000ff


	//----- nvinfo : EIATTR_FRAME_SIZE
	.align		4
.L_54:
        /*0114*/ 	.byte	0x04, 0x11
        /*0116*/ 	.short	(.L_56 - .L_55)
	.align		4
.L_55:
        /*0118*/ 	.word	index@(_ZN10layer_norm31ln_parallel_residual_fwd_kernelINS_13Kernel_traitsI6__halfffffjLj2048ELj1ELj4ELj1ELj16ENS_18Kernel_traits_baseILj2048ES2_ffffjLj128EEEEELb1ELb0ELb0EEEvNS_9FwdParamsE)
        /*011c*/ 	.word	0x00000028


	//----- nvinfo : EIATTR_REGCOUNT
	.align		4
.L_56:
        /*0120*/ 	.byte	0x04, 0x2f
        /*0122*/ 	.short	(.L_58 - .L_57)
	.align		4
.L_57:
        /*0124*/ 	.word	index@(_ZN10layer_norm31ln_parallel_residual_fwd_kernelINS_13Kernel_traitsI6__halfffffjLj2048ELj1ELj4ELj1ELj16ENS_18Kernel_traits_baseILj2048ES2_ffffjLj128EEEEELb0ELb1ELb1EEEvNS_9FwdParamsE)
        /*0128*/ 	.word	0x000000e8


	//----- nvinfo : EIATTR_FRAME_SIZE
	.align		4
.L_58:
        /*012c*/ 	.byte	0x04, 0x11
        /*012e*/ 	.short	(.L_60 - .L_59)
	.align		4
.L_59:
        /*0130*/ 	.word	index@(_ZN10layer_norm31ln_parallel_residual_fwd_kernelINS_13Kernel_traitsI6__halfffffjLj2048ELj1ELj4ELj1ELj16ENS_18Kernel_traits_baseILj2048ES2_ffffjLj128EEEEELb0ELb1ELb1EEEvNS_9FwdParamsE)
        /*0134*/ 	.word	0x00000000


	//----- nvinfo : EIATTR_REGCOUNT
	.align		4
.L_60:
        /*0138*/ 	.byte	0x04, 0x2f
        /*013a*/ 	.short	(.L_62 - .L_61)
	.align		4
.L_61:
        /*013c*/ 	.word	index@(_ZN10layer_norm31ln_parallel_residual_fwd_kernelINS_13Kernel_traitsI6__halfffffjLj2048ELj1ELj4ELj1ELj16ENS_18Kernel_traits_baseILj2048ES2_ffffjLj128EEEEELb0ELb1ELb0EEEvNS_9FwdParamsE)
        /*0140*/ 	.word	0x000000ba


	//----- nvinfo : EIATTR_FRAME_SIZE
	.align		4
.L_62:
        /*0144*/ 	.byte	0x04, 0x11
        /*0146*/ 	.short	(.L_64 - .L_63)
	.align		4
.L_63:
        /*0148*/ 	.word	index@(_ZN10layer_norm31ln_parallel_residual_fwd_kernelINS_13Kernel_traitsI6__halfffffjLj2048ELj1ELj4ELj1ELj16ENS_18Kernel_traits_baseILj2048ES2_ffffjLj128EEEEELb0ELb1ELb0EEEvNS_9FwdParamsE)
        /*014c*/ 	.word	0x00000000


	//----- nvinfo : EIATTR_REGCOUNT
	.align		4
.L_64:
        /*0150*/ 	.byte	0x04, 0x2f
        /*0152*/ 	.short	(.L_66 - .L_65)
	.align		4
.L_65:
        /*0154*/ 	.word	index@(_ZN10layer_norm31ln_parallel_residual_fwd_kernelINS_13Kernel_traitsI6__halfffffjLj2048ELj1ELj4ELj1ELj16ENS_18Kernel_traits_baseILj2048ES2_ffffjLj128EEEEELb0ELb0ELb1EEEvNS_9FwdParamsE)
        /*0158*/ 	.word	0x000000ff


	//----- nvinfo : EIATTR_FRAME_SIZE
	.align		4
.L_66:
        /*015c*/ 	.byte	0x04, 0x11
        /*015e*/ 	.short	(.L_68 - .L_67)
	.align		4
.L_67:
        /*0160*/ 	.word	index@(_ZN10layer_norm31ln_parallel_residual_fwd_kernelINS_13Kernel_traitsI6__halfffffjLj2048ELj1ELj4ELj1ELj16ENS_18Kernel_traits_baseILj2048ES2_ffffjLj128EEEEELb0ELb0ELb1EEEvNS_9FwdParamsE)
        /*0164*/ 	.word	0x00000038


	//----- nvinfo : EIATTR_REGCOUNT
	.align		4
.L_68:
        /*0168*/ 	.byte	0x04, 0x2f
        /*016a*/ 	.short	(.L_70 - .L_69)
	.align		4
.L_69:
        /*016c*/ 	.word	index@(_ZN10layer_norm31ln_parallel_residual_fwd_kernelINS_13Kernel_traitsI6__halfffffjLj2048ELj1ELj4ELj1ELj16ENS_18Kernel_traits_baseILj2048ES2_ffffjLj128EEEEELb0ELb0ELb0EEEvNS_9FwdParamsE)
        /*0170*/ 	.word	0x000000ff


	//----- nvinfo : EIATTR_FRAME_SIZE
	.align		4
.L_70:
        /*0174*/ 	.byte	0x04, 0x11
        /*0176*/ 	.short	(.L_72 - .L_71)
	.align		4
.L_71:
        /*0178*/ 	.word	index@(_ZN10layer_norm31ln_parallel_residual_fwd_kernelINS_13Kernel_traitsI6__halfffffjLj2048ELj1ELj4ELj1ELj16ENS_18Kernel_traits_baseILj2048ES2_ffffjLj128EEEEELb0ELb0ELb0EEEvNS_9FwdParamsE)
        /*017c*/ 	.word	0x00000000


	//----- nvinfo : EIATTR_REGCOUNT
	.align		4
.L_72:
        /*0180*/ 	.byte	0x04, 0x2f
        /*0182*/ 	.short	(.L_74 - .L_73)
	.align		4
.L_73:
        /*0184*/ 	.word	index@(_ZN10layer_norm31ln_parallel_residual_fwd_kernelINS_13Kernel_traitsIf6__halffS2_fjLj2048ELj1ELj4ELj1ELj16ENS_18Kernel_traits_baseILj2048EfS2_fS2_fjLj128EEEEELb1ELb1ELb1EEEvNS_9FwdParamsE)
        /*0188*/ 	.word	0x000000ff


	//----- nvinfo : EIATTR_FRAME_SIZE
	.align		4
.L_74:
        /*018c*/ 	.byte	0x04, 0x11
        /*018e*/ 	.short	(.L_76 - .L_75)
	.align		4
.L_75:
        /*0190*/ 	.word	index@(_ZN10layer_norm31ln_parallel_residual_fwd_kernelINS_13Kernel_traitsIf6__halffS2_fjLj2048ELj1ELj4ELj1ELj16ENS_18Kernel_traits_baseILj2048EfS2_fS2_fjLj128EEEEELb1ELb1ELb1EEEvNS_9FwdParamsE)
        /*0194*/ 	.word	0x00000000


	//----- nvinfo : EIATTR_REGCOUNT
	.align		4
.L_76:
        /*0198*/ 	.byte	0x04, 0x2f
        /*019a*/ 	.short	(.L_78 - .L_77)
	.align		4
.L_77:
        /*019c*/ 	.word	index@(_ZN10layer_norm31ln_parallel_residual_fwd_kernelINS_13Kernel_traitsIf6__halffS2_fjLj2048ELj1ELj4ELj1ELj16ENS_18Kernel_traits_baseILj2048EfS2_fS2_fjLj128EEEEELb1ELb1ELb0EEEvNS_9FwdParamsE)
        /*01a0*/ 	.word	0x000000f8


	//----- nvinfo : EIATTR_FRAME_SIZE
	.align		4
.L_78:
        /*01a4*/ 	.byte	0x04, 0x11
        /*01a6*/ 	.short	(.L_80 - .L_79)
	.align		4
.L_79:
        /*01a8*/ 	.word	index@(_ZN10layer_norm31ln_parallel_residual_fwd_kernelINS_13Kernel_traitsIf6__halffS2_fjLj2048ELj1ELj4ELj1ELj16ENS_18Kernel_traits_baseILj2048EfS2_fS2_fjLj128EEEEELb1ELb1ELb0EEEvNS_9FwdParamsE)
        /*01ac*/ 	.word	0x00000000


	//----- nvinfo : EIATTR_REGCOUNT
	.align		4
.L_80:
        /*01b0*/ 	.byte	0x04, 0x2f
        /*01b2*/ 	.short	(.L_82 - .L_81)
	.align		4
.L_81:
        /*01b4*/ 	.word	index@(_ZN10layer_norm31ln_parallel_residual_fwd_kernelINS_13Kernel_traitsIf6__halffS2_fjLj2048ELj1ELj4ELj1ELj16ENS_18Kernel_traits_baseILj2048EfS2_fS2_fjLj128EEEEELb1ELb0ELb1EEEvNS_9FwdParamsE)
        /*01b8*/ 	.word	0x000000ff


	//----- nvinfo : EIATTR_FRAME_SIZE
	.align		4
.L_82:
        /*01bc*/ 	.byte	0x04, 0x11
        /*01be*/ 	.short	(.L_84 - .L_83)
	.align		4
.L_83:
        /*01c0*/ 	.word	index@(_ZN10layer_norm31ln_parallel_residual_fwd_kernelINS_13Kernel_traitsIf6__halffS2_fjLj2048ELj1ELj4ELj1ELj16ENS_18Kernel_traits_baseILj2048EfS2_fS2_fjLj128EEEEELb1ELb0ELb1EEEvNS_9FwdParamsE)
        /*01c4*/ 	.word	0x000001f0


	//----- nvinfo : EIATTR_REGCOUNT
	.align		4
.L_84:
        /*01c8*/ 	.byte	0x04, 0x2f
        /*01ca*/ 	.short	(.L_86 - .L_85)
	.align		4
.L_85:
        /*01cc*/ 	.word	index@(_ZN10layer_norm31ln_parallel_residual_fwd_kernelINS_13Kernel_traitsIf6__halffS2_fjLj2048ELj1ELj4ELj1ELj16ENS_18Kernel_traits_baseILj2048EfS2_fS2_fjLj128EEEEELb1ELb0ELb0EEEvNS_9FwdParamsE)
        /*01d0*/ 	.word	0x000000ff


	//----- nvinfo : EIATTR_FRAME_SIZE
	.align		4
.L_86:
        /*01d4*/ 	.byte	0x04, 0x11
        /*01d6*/ 	.short	(.L_88 - .L_87)
	.align		4
.L_87:
        /*01d8*/ 	.word	index@(_ZN10layer_norm31ln_parallel_residual_fwd_kernelINS_13Kernel_traitsIf6__halffS2_fjLj2048ELj1ELj4ELj1ELj16ENS_18Kernel_traits_baseILj2048EfS2_fS2_fjLj128EEEEELb1ELb0ELb0EEEvNS_9FwdParamsE)
        /*01dc*/ 	.word	0x000001e0


	//----- nvinfo : EIATTR_REGCOUNT
	.align		4
.L_88:
        /*01e0*/ 	.byte	0x04, 0x2f
        /*01e2*/ 	.short	(.L_90 - .L_89)
	.align		4
.L_89:
        /*01e4*/ 	.word	index@(_ZN10layer_norm31ln_parallel_residual_fwd_kernelINS_13Kernel_traitsIf6__halffS2_fjLj2048ELj1ELj4ELj1ELj16ENS_18Kernel_traits_baseILj2048EfS2_fS2_fjLj128EEEEELb0ELb1ELb1EEEvNS_9FwdParamsE)
        /*01e8*/ 	.word	0x000000e9


	//----- nvinfo : EIATTR_FRAME_SIZE
	.align		4
.L_90:
        /*01ec*/ 	.byte	0x04, 0x11
        /*01ee*/ 	.short	(.L_92 - .L_91)
	.align		4
.L_91:
        /*01f0*/ 	.word	index@(_ZN10layer_norm31ln_parallel_residual_fwd_kernelINS_13Kernel_traitsIf6__halffS2_fjLj2048ELj1ELj4ELj1ELj16ENS_18Kernel_traits_baseILj2048EfS2_fS2_fjLj128EEEEELb0ELb1ELb1EEEvNS_9FwdParamsE)
        /*01f4*/ 	.word	0x00000000


	//----- nvinfo : EIATTR_REGCOUNT
	.align		4
.L_92:
        /*01f8*/ 	.byte	0x04, 0x2f
        /*01fa*/ 	.short	(.L_94 - .L_93)
	.align		4
.L_93:
        /*01fc*/ 	.word	index@(_ZN10layer_norm31ln_parallel_residual_fwd_kernelINS_13Kernel_traitsIf6__halffS2_fjLj2048ELj1ELj4ELj1ELj16ENS_18Kernel_traits_baseILj2048EfS2_fS2_fjLj128EEEEELb0ELb1ELb0EEEvNS_9FwdParamsE)
        /*0200*/ 	.word	0x000000e6


	//----- nvinfo : EIATTR_FRAME_SIZE
	.align		4
.L_94:
        /*0204*/ 	.byte	0x04, 0x11
        /*0206*/ 	.short	(.L_96 - .L_95)
	.align		4
.L_95:
        /*0208*/ 	.word	index@(_ZN10layer_norm31ln_parallel_residual_fwd_kernelINS_13Kernel_traitsIf6__halffS2_fjLj2048ELj1ELj4ELj1ELj16ENS_18Kernel_traits_baseILj2048EfS2_fS2_fjLj128EEEEELb0ELb1ELb0EEEvNS_9FwdParamsE)
        /*020c*/ 	.word	0x00000000


	//----- nvinfo : EIATTR_REGCOUNT
	.align		4
.L_96:
        /*0210*/ 	.byte	0x04, 0x2f
        /*0212*/ 	.short	(.L_98 - .L_97)
	.align		4
.L_97:
        /*0214*/ 	.word	index@(_ZN10layer_norm31ln_parallel_residual_fwd_kernelINS_13Kernel_traitsIf6__halffS2_fjLj2048ELj1ELj4ELj1ELj16ENS_18Kernel_traits_baseILj2048EfS2_fS2_fjLj128EEEEELb0ELb0ELb1EEEvNS_9FwdParamsE)
        /*0218*/ 	.word	0x000000ff


	//----- nvinfo : EIATTR_FRAME_SIZE
	.align		4
.L_98:
        /*021c*/ 	.byte	0x04, 0x11
        /*021e*/ 	.short	(.L_100 - .L_99)
	.align		4
.L_99:
        /*0220*/ 	.word	index@(_ZN10layer_norm31ln_parallel_residual_fwd_kernelINS_13Kernel_traitsIf6__halffS2_fjLj2048ELj1ELj4ELj1ELj16ENS_18Kernel_traits_baseILj2048EfS2_fS2_fjLj128EEEEELb0ELb0ELb1EEEvNS_9FwdParamsE)
        /*0224*/ 	.word	0x000001b0


	//----- nvinfo : EIATTR_REGCOUNT
	.align		4
.L_100:
        /*0228*/ 	.byte	0x04, 0x2f
        /*022a*/ 	.short	(.L_102 - .L_101)
	.align		4
.L_101:
        /*022c*/ 	.word	index@(_ZN10layer_norm31ln_parallel_residual_fwd_kernelINS_13Kernel_traitsIf6__halffS2_fjLj2048ELj1ELj4ELj1ELj16ENS_18Kernel_traits_baseILj2048EfS2_fS2_fjLj128EEEEELb0ELb0ELb0EEEvNS_9FwdParamsE)
        /*0230*/ 	.word	0x000000ff


	//----- nvinfo : EIATTR_FRAME_SIZE
	.align		4
.L_102:
        /*0234*/ 	.byte	0x04, 0x11
        /*0236*/ 	.short	(.L_104 - .L_103)
	.align		4
.L_103:
        /*0238*/ 	.word	index@(_ZN10layer_norm31ln_parallel_residual_fwd_kernelINS_13Kernel_traitsIf6__halffS2_fjLj2048ELj1ELj4ELj1ELj16ENS_18Kernel_traits_baseILj2048EfS2_fS2_fjLj128EEEEELb0ELb0ELb0EEEvNS_9FwdParamsE)
        /*023c*/ 	.word	0x00000188


	//----- nvinfo : EIATTR_REGCOUNT
	.align		4
.L_104:
        /*0240*/ 	.byte	0x04, 0x2f
        /*0242*/ 	.short	(.L_106 - .L_105)
	.align		4
.L_105:
        /*0244*/ 	.word	index@(_ZN10layer_norm31ln_parallel_residual_fwd_kernelINS_13Kernel_traitsI6__halfS2_fS2_fjLj2048ELj1ELj4ELj1ELj16ENS_18Kernel_traits_baseILj2048ES2_S2_fS2_fjLj128EEEEELb1ELb1ELb1EEEvNS_9FwdParamsE)
        /*0248*/ 	.word	0x000000fe


	//----- nvinfo : EIATTR_FRAME_SIZE
	.align		4
.L_106:
        /*024c*/ 	.byte	0x04, 0x11
        /*024e*/ 	.short	(.L_108 - .L_107)
	.align		4
.L_107:
        /*0250*/ 	.word	index@(_ZN10layer_norm31ln_parallel_residual_fwd_kernelINS_13Kernel_traitsI6__halfS2_fS2_fjLj2048ELj1ELj4ELj1ELj16ENS_18Kernel_traits_baseILj2048ES2_S2_fS2_fjLj128EEEEELb1ELb1ELb1EEEvNS_9FwdParamsE)
        /*0254*/ 	.word	0x00000000


	//----- nvinfo : EIATTR_REGCOUNT
	.align		4
.L_108:
        /*0258*/ 	.byte	0x04, 0x2f
        /*025a*/ 	.short	(.L_110 - .L_109)
	.align		4
.L_109:
        /*025c*/ 	.word	index@(_ZN10layer_norm31ln_parallel_residual_fwd_kernelINS_13Kernel_traitsI6__halfS2_fS2_fjLj2048ELj1ELj4ELj1ELj16ENS_18Kernel_traits_baseILj2048ES2_S2_fS2_fjLj128EEEEELb1ELb1ELb0EEEvNS_9FwdParamsE)
        /*0260*/ 	.word	0x000000cc


	//----- nvinfo : EIATTR_FRAME_SIZE
	.align		4
.L_110:
        /*0264*/ 	.byte	0x04, 0x11
        /*0266*/ 	.short	(.L_112 - .L_111)
	.align		4
.L_111:
        /*0268*/ 	.word	index@(_ZN10layer_norm31ln_parallel_residual_fwd_kernelINS_13Kernel_traitsI6__halfS2_fS2_fjLj2048ELj1ELj4ELj1ELj16ENS_18Kernel_traits_baseILj2048ES2_S2_fS2_fjLj128EEEEELb1ELb1ELb0EEEvNS_9FwdParamsE)
        /*026c*/ 	.word	0x00000000


	//----- nvinfo : EIATTR_REGCOUNT
	.align		4
.L_112:
        /*0270*/ 	.byte	0x04, 0x2f
        /*0272*/ 	.short	(.L_114 - .L_113)
	.align		4
.L_113:
        /*0274*/ 	.word	index@(_ZN10layer_norm31ln_parallel_residual_fwd_kernelINS_13Kernel_traitsI6__halfS2_fS2_fjLj2048ELj1ELj4ELj1ELj16ENS_18Kernel_traits_baseILj2048ES2_S2_fS2_fjLj128EEEEELb1ELb0ELb1EEEvNS_9FwdParamsE)
        /*0278*/ 	.word	0x000000ff


	//----- nvinfo : EIATTR_FRAME_SIZE
	.align		4
.L_114:
        /*027c*/ 	.byte	0x04, 0x11
        /*027e*/ 	.short	(.L_116 - .L_115)
	.align		4
.L_115:
        /*0280*/ 	.word	index@(_ZN10layer_norm31ln_parallel_residual_fwd_kernelINS_13Kernel_traitsI6__halfS2_fS2_fjLj2048ELj1ELj4ELj1ELj16ENS_18Kernel_traits_baseILj2048ES2_S2_fS2_fjLj128EEEEELb1ELb0ELb1EEEvNS_9FwdParamsE)
        /*0284*/ 	.word	0x00000000


	//----- nvinfo : EIATTR_REGCOUNT
	.align		4
.L_116:
        /*0288*/ 	.byte	0x04, 0x2f
        /*028a*/ 	.short	(.L_118 - .L_117)
	.align		4
.L_117:
        /*028c*/ 	.word	index@(_ZN10layer_norm31ln_parallel_residual_fwd_kernelINS_13Kernel_traitsI6__halfS2_fS2_fjLj2048ELj1ELj4ELj1ELj16ENS_18Kernel_traits_baseILj2048ES2_S2_fS2_fjLj128EEEEELb1ELb0ELb0EEEvNS_9FwdParamsE)
        /*0290*/ 	.word	0x000000fb


	//----- nvinfo : EIATTR_FRAME_SIZE
	.align		4
.L_118:
        /*0294*/ 	.byte	0x04, 0x11
        /*0296*/ 	.short	(.L_120 - .L_119)
	.align		4
.L_119:
        /*0298*/ 	.word	index@(_ZN10layer_norm31ln_parallel_residual_fwd_kernelINS_13Kernel_traitsI6__halfS2_fS2_fjLj2048ELj1ELj4ELj1ELj16ENS_18Kernel_traits_baseILj2048ES2_S2_fS2_fjLj128EEEEELb1ELb0ELb0EEEvNS_9FwdParamsE)
        /*029c*/ 	.word	0x00000000


	//----- nvinfo : EIATTR_REGCOUNT
	.align		4
.L_120:
        /*02a0*/ 	.byte	0x04, 0x2f
        /*02a2*/ 	.short	(.L_122 - .L_121)
	.align		4
.L_121:
        /*02a4*/ 	.word	index@(_ZN10layer_norm31ln_parallel_residual_fwd_kernelINS_13Kernel_traitsI6__halfS2_fS2_fjLj2048ELj1ELj4ELj1ELj16ENS_18Kernel_traits_baseILj2048ES2_S2_fS2_fjLj128EEEEELb0ELb1ELb1EEEvNS_9FwdParamsE)
        /*02a8*/ 	.word	0x000000a7


	//----- nvinfo : EIATTR_FRAME_SIZE
	.align		4
.L_122:
        /*02ac*/ 	.byte	0x04, 0x11
        /*02ae*/ 	.short	(.L_124 - .L_123)
	.align		4
.L_123:
        /*02b0*/ 	.word	index@(_ZN10layer_norm31ln_parallel_residual_fwd_kernelINS_13Kernel_traitsI6__halfS2_fS2_fjLj2048ELj1ELj4ELj1ELj16ENS_18Kernel_traits_baseILj2048ES2_S2_fS2_fjLj128EEEEELb0ELb1ELb1EEEvNS_9FwdParamsE)
        /*02b4*/ 	.word	0x00000000


	//----- nvinfo : EIATTR_REGCOUNT
	.align		4
.L_124:
        /*02b8*/ 	.byte	0x04, 0x2f
        /*02ba*/ 	.short	(.L_126 - .L_125)
	.align		4
.L_125:
        /*02bc*/ 	.word	index@(_ZN10layer_norm31ln_parallel_residual_fwd_kernelINS_13Kernel_traitsI6__halfS2_fS2_fjLj2048ELj1ELj4ELj1ELj16ENS_18Kernel_traits_baseILj2048ES2_S2_fS2_fjLj128EEEEELb0ELb1ELb0EEEvNS_9FwdParamsE)
        /*02c0*/ 	.word	0x000000a3


	//----- nvinfo : EIATTR_FRAME_SIZE
	.align		4
.L_126:
        /*02c4*/ 	.byte	0x04, 0x11
        /*02c6*/ 	.short	(.L_128 - .L_127)
	.align		4
.L_127:
        /*02c8*/ 	.word	index@(_ZN10layer_norm31ln_parallel_residual_fwd_kernelINS_13Kernel_traitsI6__halfS2_fS2_fjLj2048ELj1ELj4ELj1ELj16ENS_18Kernel_traits_baseILj2048ES2_S2_fS2_fjLj128EEEEELb0ELb1ELb0EEEvNS_9FwdParamsE)
        /*02cc*/ 	.word	0x00000000


	//----- nvinfo : EIATTR_REGCOUNT
	.align		4
.L_128:
        /*02d0*/ 	.byte	0x04, 0x2f
        /*02d2*/ 	.short	(.L_130 - .L_129)
	.align		4
.L_129:
        /*02d4*/ 	.word	index@(_ZN10layer_norm31ln_parallel_residual_fwd_kernelINS_13Kernel_traitsI6__halfS2_fS2_fjLj2048ELj1ELj4ELj1ELj16ENS_18Kernel_traits_baseILj2048ES2_S2_fS2_fjLj128EEEEELb0ELb0ELb1EEEvNS_9FwdParamsE)
        /*02d8*/ 	.word	0x000000ff


	//----- nvinfo : EIATTR_FRAME_SIZE
	.align		4
.L_130:
        /*02dc*/ 	.byte	0x04, 0x11
        /*02de*/ 	.short	(.L_132 - .L_131)
	.align		4
.L_131:
        /*02e0*/ 	.word	index@(_ZN10layer_norm31ln_parallel_residual_fwd_kernelINS_13Kernel_traitsI6__halfS2_fS2_fjLj2048ELj1ELj4ELj1ELj16ENS_18Kernel_traits_baseILj2048ES2_S2_fS2_fjLj128EEEEELb0ELb0ELb1EEEvNS_9FwdParamsE)
        /*02e4*/ 	.word	0x00000000


	//----- nvinfo : EIATTR_REGCOUNT
	.align		4
.L_132:
        /*02e8*/ 	.byte	0x04, 0x2f
        /*02ea*/ 	.short	(.L_134 - .L_133)
	.align		4
.L_133:
        /*02ec*/ 	.word	index@(_ZN10layer_norm31ln_parallel_residual_fwd_kernelINS_13Kernel_traitsI6__halfS2_fS2_fjLj2048ELj1ELj4ELj1ELj16ENS_18Kernel_traits_baseILj2048ES2_S2_fS2_fjLj128EEEEELb0ELb0ELb0EEEvNS_9FwdParamsE)
        /*02f0*/ 	.word	0x000000f2


	//----- nvinfo : EIATTR_FRAME_SIZE
	.align		4
.L_134:
        /*02f4*/ 	.byte	0x04, 0x11
        /*02f6*/ 	.short	(.L_136 - .L_135)
	.align		4
.L_135:
        /*02f8*/ 	.word	index@(_ZN10layer_norm31ln_parallel_residual_fwd_kernelINS_13Kernel_traitsI6__halfS2_fS2_fjLj2048ELj1ELj4ELj1ELj16ENS_18Kernel_traits_baseILj2048ES2_S2_fS2_fjLj128EEEEELb0ELb0ELb0EEEvNS_9FwdParamsE)
        /*02fc*/ 	.word	0x00000000


	//----- nvinfo : EIATTR_REGCOUNT
	.align		4
.L_136:
        /*0300*/ 	.byte	0x04, 0x2f
        /*0302*/ 	.short	(.L_138 - .L_137)
	.align		4
.L_137:
        /*0304*/ 	.word	index@(_ZN10layer_norm31ln_parallel_residual_fwd_kernelINS_13Kernel_traitsIf6__halfS2_S2_fjLj2048ELj1ELj4ELj1ELj16ENS_18Kernel_traits_baseILj2048EfS2_S2_S2_fjLj128EEEEELb1ELb1ELb1EEEvNS_9FwdParamsE)
        /*0308*/ 	.word	0x000000fc


	//----- nvinfo : EIATTR_FRAME_SIZE
	.align		4
.L_138:
        /*030c*/ 	.byte	0x04, 0x11
        /*030e*/ 	.short	(.L_140 - .L_139)
	.align		4
.L_139:
        /*0310*/ 	.word	index@(_ZN10layer_norm31ln_parallel_residual_fwd_kernelINS_13Kernel_traitsIf6__halfS2_S2_fjLj2048ELj1ELj4ELj1ELj16ENS_18Kernel_traits_baseILj2048EfS2_S2_S2_fjLj128EEEEELb1ELb1ELb1EEEvNS_9FwdParamsE)
        /*0314*/ 	.word	0x00000000


	//----- nvinfo : EIATTR_REGCOUNT
	.align		4
.L_140:
        /*0318*/ 	.byte	0x04, 0x2f
        /*031a*/ 	.short	(.L_142 - .L_141)
	.align		4
.L_141:
        /*031c*/ 	.word	index@(_ZN10layer_norm31ln_parallel_residual_fwd_kernelINS_13Kernel_traitsIf6__halfS2_S2_fjLj2048ELj1ELj4ELj1ELj16ENS_18Kernel_traits_baseILj2048EfS2_S2_S2_fjLj128EEEEELb1ELb1ELb0EEEvNS_9FwdParamsE)
        /*0320*/ 	.word	0x000000f5


	//----- nvinfo : EIATTR_FRAME_SIZE
	.align		4
.L_142:
        /*0324*/ 	.byte	0x04, 0x11
        /*0326*/ 	.short	(.L_144 - .L_143)
	.align		4
.L_143:
        /*0328*/ 	.word	index@(_ZN10layer_norm31ln_parallel_residual_fwd_kernelINS_13Kernel_traitsIf6__halfS2_S2_fjLj2048ELj1ELj4ELj1ELj16ENS_18Kernel_traits_baseILj2048EfS2_S2_S2_fjLj128EEEEELb1ELb1ELb0EEEvNS_9FwdParamsE)
        /*032c*/ 	.word	0x00000000


	//----- nvinfo : EIATTR_REGCOUNT
	.align		4
.L_144:
        /*0330*/ 	.byte	0x04, 0x2f
        /*0332*/ 	.short	(.L_146 - .L_145)
	.align		4
.L_145:
        /*0334*/ 	.word	index@(_ZN10layer_norm31ln_parallel_residual_fwd_kernelINS_13Kernel_traitsIf6__halfS2_S2_fjLj2048ELj1ELj4ELj1ELj16ENS_18Kernel_traits_baseILj2048EfS2_S2_S2_fjLj128EEEEELb1ELb0ELb1EEEvNS_9FwdParamsE)
        /*0338*/ 	.word	0x000000ff


	//----- nvinfo : EIATTR_FRAME_SIZE
	.align		4
.L_146:
        /*033c*/ 	.byte	0x04, 0x11
        /*033e*/ 	.short	(.L_148 - .L_147)
	.align		4
.L_147:
        /*0340*/ 	.word	index@(_ZN10layer_norm31ln_parallel_residual_fwd_kernelINS_13Kernel_traitsIf6__halfS2_S2_fjLj2048ELj1ELj4ELj1ELj16ENS_18Kernel_traits_baseILj2048EfS2_S2_S2_fjLj128EEEEELb1ELb0ELb1EEEvNS_9FwdParamsE)
        /*0344*/ 	.word	0x000001e0


	//----- nvinfo : EIATTR_REGCOUNT
	.align		4
.L_148:
        /*0348*/ 	.byte	0x04, 0x2f
        /*034a*/ 	.short	(.L_150 - .L_149)
	.align		4
.L_149:
        /*034c*/ 	.word	index@(_ZN10layer_norm31ln_parallel_residual_fwd_kernelINS_13Kernel_traitsIf6__halfS2_S2_fjLj2048ELj1ELj4ELj1ELj16ENS_18Kernel_traits_baseILj2048EfS2_S2_S2_fjLj128EEEEELb1ELb0ELb0EEEvNS_9FwdParamsE)
        /*0350*/ 	.word	0x000000ff


	//----- nvinfo : EIATTR_FRAME_SIZE
	.align		4
.L_150:
        /*0354*/ 	.byte	0x04, 0x11
        /*0356*/ 	.short	(.L_152 - .L_151)
	.align		4
.L_151:
        /*0358*/ 	.word	index@(_ZN10layer_norm31ln_parallel_residual_fwd_kernelINS_13Kernel_traitsIf6__halfS2_S2_fjLj2048ELj1ELj4ELj1ELj16ENS_18Kernel_traits_baseILj2048EfS2_S2_S2_fjLj128EEEEELb1ELb0ELb0EEEvNS_9FwdParamsE)
        /*035c*/ 	.word	0x000001e0


	//----- nvinfo : EIATTR_REGCOUNT
	.align		4
.L_152:
        /*0360*/ 	.byte	0x04, 0x2f
        /*0362*/ 	.short	(.L_154 - .L_153)
	.align		4
.L_153:
        /*0364*/ 	.word	index@(_ZN10layer_norm31ln_parallel_residual_fwd_kernelINS_13Kernel_traitsIf6__halfS2_S2_fjLj2048ELj1ELj4ELj1ELj16ENS_18Kernel_traits_baseILj2048EfS2_S2_S2_fjLj128EEEEELb0ELb1ELb1EEEvNS_9FwdParamsE)
        /*0368*/ 	.word	0x000000ea


	//----- nvinfo : EIATTR_FRAME_SIZE
	.align		4
.L_154:
        /*036c*/ 	.byte	0x04, 0x11
        /*036e*/ 	.short	(.L_156 - .L_155)
	.align		4
.L_155:
        /*0370*/ 	.word	index@(_ZN10layer_norm31ln_parallel_residual_fwd_kernelINS_13Kernel_traitsIf6__halfS2_S2_fjLj2048ELj1ELj4ELj1ELj16ENS_18Kernel_traits_baseILj2048EfS2_S2_S2_fjLj128EEEEELb0ELb1ELb1EEEvNS_9FwdParamsE)
        /*0374*/ 	.word	0x00000000


	//----- nvinfo : EIATTR_REGCOUNT
	.align		4
.L_156:
        /*0378*/ 	.byte	0x04, 0x2f
        /*037a*/ 	.short	(.L_158 - .L_157)
	.align		4
.L_157:
        /*037c*/ 	.word	index@(_ZN10layer_norm31ln_parallel_residual_fwd_kernelINS_13Kernel_traitsIf6__halfS2_S2_fjLj2048ELj1ELj4ELj1ELj16ENS_18Kernel_traits_baseILj2048EfS2_S2_S2_fjLj128EEEEELb0ELb1ELb0EEEvNS_9FwdParamsE)
        /*0380*/ 	.word	0x000000e7


	//----- nvinfo : EIATTR_FRAME_SIZE
	.align		4
.L_158:
        /*0384*/ 	.byte	0x04, 0x11
        /*0386*/ 	.short	(.L_160 - .L_159)
	.align		4
.L_159:
        /*0388*/ 	.word	index@(_ZN10layer_norm31ln_parallel_residual_fwd_kernelINS_13Kernel_traitsIf6__halfS2_S2_fjLj2048ELj1ELj4ELj1ELj16ENS_18Kernel_traits_baseILj2048EfS2_S2_S2_fjLj128EEEEELb0ELb1ELb0EEEvNS_9FwdParamsE)
        /*038c*/ 	.word	0x00000000


	//----- nvinfo : EIATTR_REGCOUNT
	.align		4
.L_160:
        /*0390*/ 	.byte	0x04, 0x2f
        /*0392*/ 	.short	(.L_162 - .L_161)
	.align		4
.L_161:
        /*0394*/ 	.word	index@(_ZN10layer_norm31ln_parallel_residual_fwd_kernelINS_13Kernel_traitsIf6__halfS2_S2_fjLj2048ELj1ELj4ELj1ELj16ENS_18Kernel_traits_baseILj2048EfS2_S2_S2_fjLj128EEEEELb0ELb0ELb1EEEvNS_9FwdParamsE)
        /*0398*/ 	.word	0x000000ff


	//----- nvinfo : EIATTR_FRAME_SIZE
	.align		4
.L_162:
        /*039c*/ 	.byte	0x04, 0x11
        /*039e*/ 	.short	(.L_164 - .L_163)
	.align		4
.L_163:
        /*03a0*/ 	.word	index@(_ZN10layer_norm31ln_parallel_residual_fwd_kernelINS_13Kernel_traitsIf6__halfS2_S2_fjLj2048ELj1ELj4ELj1ELj16ENS_18Kernel_traits_baseILj2048EfS2_S2_S2_fjLj128EEEEELb0ELb0ELb1EEEvNS_9FwdParamsE)
        /*03a4*/ 	.word	0x000001a0


	//----- nvinfo : EIATTR_REGCOUNT
	.align		4
.L_164:
        /*03a8*/ 	.byte	0x04, 0x2f
        /*03aa*/ 	.short	(.L_166 - .L_165)
	.align		4
.L_165:
        /*03ac*/ 	.word	index@(_ZN10layer_norm31ln_parallel_residual_fwd_kernelINS_13Kernel_traitsIf6__halfS2_S2_fjLj2048ELj1ELj4ELj1ELj16ENS_18Kernel_traits_baseILj2048EfS2_S2_S2_fjLj128EEEEELb0ELb0ELb0EEEvNS_9FwdParamsE)
        /*03b0*/ 	.word	0x000000ff


	//----- nvinfo : EIATTR_FRAME_SIZE
	.align		4
.L_166:
        /*03b4*/ 	.byte	0x04, 0x11
        /*03b6*/ 	.short	(.L_168 - .L_167)
	.align		4
.L_167:
        /*03b8*/ 	.word	index@(_ZN10layer_norm31ln_parallel_residual_fwd_kernelINS_13Kernel_traitsIf6__halfS2_S2_fjLj2048ELj1ELj4ELj1ELj16ENS_18Kernel_traits_baseILj2048EfS2_S2_S2_fjLj128EEEEELb0ELb0ELb0EEEvNS_9FwdParamsE)
        /*03bc*/ 	.word	0x00000190


	//----- nvinfo : EIATTR_REGCOUNT
	.align		4
.L_168:
        /*03c0*/ 	.byte	0x04, 0x2f
        /*03c2*/ 	.short	(.L_170 - .L_169)
	.align		4
.L_169:
        /*03c4*/ 	.word	index@(_ZN10layer_norm31ln_parallel_residual_fwd_kernelINS_13Kernel_traitsIf13__nv_bfloat16fS2_fjLj2048ELj1ELj4ELj1ELj16ENS_18Kernel_traits_baseILj2048EfS2_fS2_fjLj128EEEEELb1ELb1ELb1EEEvNS_9FwdParamsE)
        /*03c8*/ 	.word	0x000000ff


	//----- nvinfo : EIATTR_FRAME_SIZE
	.align		4
.L_170:
        /*03cc*/ 	.byte	0x04, 0x11
        /*03ce*/ 	.short	(.L_172 - .L_171)
	.align		4
.L_171:
        /*03d0*/ 	.word	index@(_ZN10layer_norm31ln_parallel_residual_fwd_kernelINS_13Kernel_traitsIf13__nv_bfloat16fS2_fjLj2048ELj1ELj4ELj1ELj16ENS_18Kernel_traits_baseILj2048EfS2_fS2_fjLj128EEEEELb1ELb1ELb1EEEvNS_9FwdParamsE)
        /*03d4*/ 	.word	0x00000000


	//----- nvinfo : EIATTR_REGCOUNT
	.align		4
.L_172:
        /*03d8*/ 	.byte	0x04, 0x2f
        /*03da*/ 	.short	(.L_174 - .L_173)
	.align		4
.L_173:
        /*03dc*/ 	.word	index@(_ZN10layer_norm31ln_parallel_residual_fwd_kernelINS_13Kernel_traitsIf13__nv_bfloat16fS2_fjLj2048ELj1ELj4ELj1ELj16ENS_18Kernel_traits_baseILj2048EfS2_fS2_fjLj128EEEEELb1ELb1ELb0EEEvNS_9FwdParamsE)
        /*03e0*/ 	.word	0x000000f8


	//----- nvinfo : EIATTR_FRAME_SIZE
	.align		4
.L_174:
        /*03e4*/ 	.byte	0x04, 0x11
        /*03e6*/ 	.short	(.L_176 - .L_175)
	.align		4
.L_175:
        /*03e8*/ 	.word	index@(_ZN10layer_norm31ln_parallel_residual_fwd_kernelINS_13Kernel_traitsIf13__nv_bfloat16fS2_fjLj2048ELj1ELj4ELj1ELj16ENS_18Kernel_traits_baseILj2048EfS2_fS2_fjLj128EEEEELb1ELb1ELb0EEEvNS_9FwdParamsE)
        /*03ec*/ 	.word	0x00000000


	//----- nvinfo : EIATTR_REGCOUNT
	.align		4
.L_176:
        /*03f0*/ 	.byte	0x04, 0x2f
        /*03f2*/ 	.short	(.L_178 - .L_177)
	.align		4
.L_177:
        /*03f4*/ 	.word	index@(_ZN10layer_norm31ln_parallel_residual_fwd_kernelINS_13Kernel_traitsIf13__nv_bfloat16fS2_fjLj2048ELj1ELj4ELj1ELj16ENS_18Kernel_traits_baseILj2048EfS2_fS2_fjLj128EEEEELb1ELb0ELb1EEEvNS_9FwdParamsE)
        /*03f8*/ 	.word	0x000000ff


	//----- nvinfo : EIATTR_FRAME_SIZE
	.align		4
.L_178:
        /*03fc*/ 	.byte	0x04, 0x11
        /*03fe*/ 	.short	(.L_180 - .L_179)
	.align		4
.L_179:
        /*0400*/ 	.word	index@(_ZN10layer_norm31ln_parallel_residual_fwd_kernelINS_13Kernel_traitsIf13__nv_bfloat16fS2_fjLj2048ELj1ELj4ELj1ELj16ENS_18Kernel_traits_baseILj2048EfS2_fS2_fjLj128EEEEELb1ELb0ELb1EEEvNS_9FwdParamsE)
        /*0404*/ 	.word	0x000001f0


	//----- nvinfo : EIATTR_REGCOUNT
	.align		4
.L_180:
        /*0408*/ 	.byte	0x04, 0x2f
        /*040a*/ 	.short	(.L_182 - .L_181)
	.align		4
.L_181:
        /*040c*/ 	.word	index@(_ZN10layer_norm31ln_parallel_residual_fwd_kernelINS_13Kernel_traitsIf13__nv_bfloat16fS2_fjLj2048ELj1ELj4ELj1ELj16ENS_18Kernel_traits_baseILj2048EfS2_fS2_fjLj128EEEEELb1ELb0ELb0EEEvNS_9FwdParamsE)
        /*0410*/ 	.word	0x000000ff


	//----- nvinfo : EIATTR_FRAME_SIZE
	.align		4
.L_182:
        /*0414*/ 	.byte	0x04, 0x11
        /*0416*/ 	.short	(.L_184 - .L_183)
	.align		4
.L_183:
        /*0418*/ 	.word	index@(_ZN10layer_norm31ln_parallel_residual_fwd_kernelINS_13Kernel_traitsIf13__nv_bfloat16fS2_fjLj2048ELj1ELj4ELj1ELj16ENS_18Kernel_traits_baseILj2048EfS2_fS2_fjLj128EEEEELb1ELb0ELb0EEEvNS_9FwdParamsE)
        /*041c*/ 	.word	0x000001e0


	//----- nvinfo : EIATTR_REGCOUNT
	.align		4
.L_184:
        /*0420*/ 	.byte	0x04, 0x2f
        /*0422*/ 	.short	(.L_186 - .L_185)
	.align		4
.L_185:
        /*0424*/ 	.word	index@(_ZN10layer_norm31ln_parallel_residual_fwd_kernelINS_13Kernel_traitsIf13__nv_bfloat16fS2_fjLj2048ELj1ELj4ELj1ELj16ENS_18Kernel_traits_baseILj2048EfS2_fS2_fjLj128EEEEELb0ELb1ELb1EEEvNS_9FwdParamsE)
        /*0428*/ 	.word	0x000000e9


	//----- nvinfo : EIATTR_FRAME_SIZE
	.align		4
.L_186:
        /*042c*/ 	.byte	0x04, 0x11
        /*042e*/ 	.short	(.L_188 - .L_187)
	.align		4
.L_187:
        /*0430*/ 	.word	index@(_ZN10layer_norm31ln_parallel_residual_fwd_kernelINS_13Kernel_traitsIf13__nv_bfloat16fS2_fjLj2048ELj1ELj4ELj1ELj16ENS_18Kernel_traits_baseILj2048EfS2_fS2_fjLj128EEEEELb0ELb1ELb1EEEvNS_9FwdParamsE)
        /*0434*/ 	.word	0x00000000


	//----- nvinfo : EIATTR_REGCOUNT
	.align		4
.L_188:
        /*0438*/ 	.byte	0x04, 0x2f
        /*043a*/ 	.short	(.L_190 - .L_189)
	.align		4
.L_189:
        /*043c*/ 	.word	index@(_ZN10layer_norm31ln_parallel_residual_fwd_kernelINS_13Kernel_traitsIf13__nv_bfloat16fS2_fjLj2048ELj1ELj4ELj1ELj16ENS_18Kernel_traits_baseILj2048EfS2_fS2_fjLj128EEEEELb0ELb1ELb0EEEvNS_9FwdParamsE)
        /*0440*/ 	.word	0x000000e6


	//----- nvinfo : EIATTR_FRAME_SIZE
	.align		4
.L_190:
        /*0444*/ 	.byte	0x04, 0x11
        /*0446*/ 	.short	(.L_192 - .L_191)
	.align		4
.L_191:
        /*0448*/ 	.word	index@(_ZN10layer_norm31ln_parallel_residual_fwd_kernelINS_13Kernel_traitsIf13__nv_bfloat16fS2_fjLj2048ELj1ELj4ELj1ELj16ENS_18Kernel_traits_baseILj2048EfS2_fS2_fjLj128EEEEELb0ELb1ELb0EEEvNS_9FwdParamsE)
        /*044c*/ 	.word	0x00000000


	//----- nvinfo : EIATTR_REGCOUNT
	.align		4
.L_192:
        /*0450*/ 	.byte	0x04, 0x2f
        /*0452*/ 	.short	(.L_194 - .L_193)
	.align		4
.L_193:
        /*0454*/ 	.word	index@(_ZN10layer_norm31ln_parallel_residual_fwd_kernelINS_13Kernel_traitsIf13__nv_bfloat16fS2_fjLj2048ELj1ELj4ELj1ELj16ENS_18Kernel_traits_baseILj2048EfS2_fS2_fjLj128EEEEELb0ELb0ELb1EEEvNS_9FwdParamsE)
        /*0458*/ 	.word	0x000000ff


	//----- nvinfo : EIATTR_FRAME_SIZE
	.align		4
.L_194:
        /*045c*/ 	.byte	0x04, 0x11
        /*045e*/ 	.short	(.L_196 - .L_195)
	.align		4
.L_195:
        /*0460*/ 	.word	index@(_ZN10layer_norm31ln_parallel_residual_fwd_kernelINS_13Kernel_traitsIf13__nv_bfloat16fS2_fjLj2048ELj1ELj4ELj1ELj16ENS_18Kernel_traits_baseILj2048EfS2_fS2_fjLj128EEEEELb0ELb0ELb1EEEvNS_9FwdParamsE)
        /*0464*/ 	.word	0x000001b0


	//----- nvinfo : EIATTR_REGCOUNT
	.align		4
.L_196:
        /*0468*/ 	.byte	0x04, 0x2f
        /*046a*/ 	.short	(.L_198 - .L_197)
	.align		4
.L_197:
        /*046c*/ 	.word	index@(_ZN10layer_norm31ln_parallel_residual_fwd_kernelINS_13Kernel_traitsIf13__nv_bfloat16fS2_fjLj2048ELj1ELj4ELj1ELj16ENS_18Kernel_traits_baseILj2048EfS2_fS2_fjLj128EEEEELb0ELb0ELb0EEEvNS_9FwdParamsE)
        /*0470*/ 	.word	0x000000ff


	//----- nvinfo : EIATTR_FRAME_SIZE
	.align		4
.L_198:
        /*0474*/ 	.byte	0x04, 0x11
        /*0476*/ 	.short	(.L_200 - .L_199)
	.align		4
.L_199:
        /*0478*/ 	.word	index@(_ZN10layer_norm31ln_parallel_residual_fwd_kernelINS_13Kernel_traitsIf13__nv_bfloat16fS2_fjLj2048ELj1ELj4ELj1ELj16ENS_18Kernel_traits_baseILj2048EfS2_fS2_fjLj128EEEEELb0ELb0ELb0EEEvNS_9FwdParamsE)
        /*047c*/ 	.word	0x00000188


	//----- nvinfo : EIATTR_REGCOUNT
	.align		4
.L_200:
        /*0480*/ 	.byte	0x04, 0x2f
        /*0482*/ 	.short	(.L_202 - .L_201)
	.align		4
.L_201:
        /*0484*/ 	.word	index@(_ZN10layer_norm31ln_parallel_residual_fwd_kernelINS_13Kernel_traitsI13__nv_bfloat16S2_fS2_fjLj2048ELj1ELj4ELj1ELj16ENS_18Kernel_traits_baseILj2048ES2_S2_fS2_fjLj128EEEEELb1ELb1ELb1EEEvNS_9FwdParamsE)
        /*0488*/ 	.word	0x000000fa


	//----- nvinfo : EIATTR_FRAME_SIZE
	.align		4
.L_202:
        /*048c*/ 	.byte	0x04, 0x11
        /*048e*/ 	.short	(.L_204 - .L_203)
	.align		4
.L_203:
        /*0490*/ 	.word	index@(_ZN10layer_norm31ln_parallel_residual_fwd_kernelINS_13Kernel_traitsI13__nv_bfloat16S2_fS2_fjLj2048ELj1ELj4ELj1ELj16ENS_18Kernel_traits_baseILj2048ES2_S2_fS2_fjLj128EEEEELb1ELb1ELb1EEEvNS_9FwdParamsE)
        /*0494*/ 	.word	0x00000000


	//----- nvinfo : EIATTR_REGCOUNT
	.align		4
.L_204:
        /*0498*/ 	.byte	0x04, 0x2f
        /*049a*/ 	.short	(.L_206 - .L_205)
	.align		4
.L_205:
        /*049c*/ 	.word	index@(_ZN10layer_norm31ln_parallel_residual_fwd_kernelINS_13Kernel_traitsI13__nv_bfloat16S2_fS2_fjLj2048ELj1ELj4ELj1ELj16ENS_18Kernel_traits_baseILj2048ES2_S2_fS2_fjLj128EEEEELb1ELb1ELb0EEEvNS_9FwdParamsE)
        /*04a0*/ 	.word	0x000000ea


	//----- nvinfo : EIATTR_FRAME_SIZE
	.align		4
.L_206:
        /*04a4*/ 	.byte	0x04, 0x11
        /*04a6*/ 	.short	(.L_208 - .L_207)
	.align		4
.L_207:
        /*04a8*/ 	.word	index@(_ZN10layer_norm31ln_parallel_residual_fwd_kernelINS_13Kernel_traitsI13__nv_bfloat16S2_fS2_fjLj2048ELj1ELj4ELj1ELj16ENS_18Kernel_traits_baseILj2048ES2_S2_fS2_fjLj128EEEEELb1ELb1ELb0EEEvNS_9FwdParamsE)
        /*04ac*/ 	.word	0x00000000


	//----- nvinfo : EIATTR_REGCOUNT
	.align		4
.L_208:
        /*04b0*/ 	.byte	0x04, 0x2f
        /*04b2*/ 	.short	(.L_210 - .L_209)
	.align		4
.L_209:
        /*04b4*/ 	.word	index@(_ZN10layer_norm31ln_parallel_residual_fwd_kernelINS_13Kernel_traitsI13__nv_bfloat16S2_fS2_fjLj2048ELj1ELj4ELj1ELj16ENS_18Kernel_traits_baseILj2048ES2_S2_fS2_fjLj128EEEEELb1ELb0ELb1EEEvNS_9FwdParamsE)
        /*04b8*/ 	.word	0x000000ff


	//----- nvinfo : EIATTR_FRAME_SIZE
	.align		4
.L_210:
        /*04bc*/ 	.byte	0x04, 0x11
        /*04be*/ 	.short	(.L_212 - .L_211)
	.align		4
.L_211:
        /*04c0*/ 	.word	index@(_ZN10layer_norm31ln_parallel_residual_fwd_kernelINS_13Kernel_traitsI13__nv_bfloat16S2_fS2_fjLj2048ELj1ELj4ELj1ELj16ENS_18Kernel_traits_baseILj2048ES2_S2_fS2_fjLj128EEEEELb1ELb0ELb1EEEvNS_9FwdParamsE)
        /*04c4*/ 	.word	0x00000190


	//----- nvinfo : EIATTR_REGCOUNT
	.align		4
.L_212:
        /*04c8*/ 	.byte	0x04, 0x2f
        /*04ca*/ 	.short	(.L_214 - .L_213)
	.align		4
.L_213:
        /*04cc*/ 	.word	index@(_ZN10layer_norm31ln_parallel_residual_fwd_kernelINS_13Kernel_traitsI13__nv_bfloat16S2_fS2_fjLj2048ELj1ELj4ELj1ELj16ENS_18Kernel_traits_baseILj2048ES2_S2_fS2_fjLj128EEEEELb1ELb0ELb0EEEvNS_9FwdParamsE)
        /*04d0*/ 	.word	0x000000ff


	//----- nvinfo : EIATTR_FRAME_SIZE
	.align		4
.L_214:
        /*04d4*/ 	.byte	0x04, 0x11
        /*04d6*/ 	.short	(.L_216 - .L_215)
	.align		4
.L_215:
        /*04d8*/ 	.word	index@(_ZN10layer_norm31ln_parallel_residual_fwd_kernelINS_13Kernel_traitsI13__nv_bfloat16S2_fS2_fjLj2048ELj1ELj4ELj1ELj16ENS_18Kernel_traits_baseILj2048ES2_S2_fS2_fjLj128EEEEELb1ELb0ELb0EEEvNS_9FwdParamsE)
        /*04dc*/ 	.word	0x00000228


	//----- nvinfo : EIATTR_REGCOUNT
	.align		4
.L_216:
        /*04e0*/ 	.byte	0x04, 0x2f
        /*04e2*/ 	.short	(.L_218 - .L_217)
	.align		4
.L_217:
        /*04e4*/ 	.word	index@(_ZN10layer_norm31ln_parallel_residual_fwd_kernelINS_13Kernel_traitsI13__nv_bfloat16S2_fS2_fjLj2048ELj1ELj4ELj1ELj16ENS_18Kernel_traits_baseILj2048ES2_S2_fS2_fjLj128EEEEELb0ELb1ELb1EEEvNS_9FwdParamsE)
        /*04e8*/ 	.word	0x000000f7


	//----- nvinfo : EIATTR_FRAME_SIZE
	.align		4
.L_218:
        /*04ec*/ 	.byte	0x04, 0x11
        /*04ee*/ 	.short	(.L_220 - .L_219)
	.align		4
.L_219:
        /*04f0*/ 	.word	index@(_ZN10layer_norm31ln_parallel_residual_fwd_kernelINS_13Kernel_traitsI13__nv_bfloat16S2_fS2_fjLj2048ELj1ELj4ELj1ELj16ENS_18Kernel_traits_baseILj2048ES2_S2_fS2_fjLj128EEEEELb0ELb1ELb1EEEvNS_9FwdParamsE)
        /*04f4*/ 	.word	0x00000000


	//----- nvinfo : EIATTR_REGCOUNT
	.align		4
.L_220:
        /*04f8*/ 	.byte	0x04, 0x2f
        /*04fa*/ 	.short	(.L_222 - .L_221)
	.align		4
.L_221:
        /*04fc*/ 	.word	index@(_ZN10layer_norm31ln_parallel_residual_fwd_kernelINS_13Kernel_traitsI13__nv_bfloat16S2_fS2_fjLj2048ELj1ELj4ELj1ELj16ENS_18Kernel_traits_baseILj2048ES2_S2_fS2_fjLj128EEEEELb0ELb1ELb0EEEvNS_9FwdParamsE)
        /*0500*/ 	.word	0x000000ed


	//----- nvinfo : EIATTR_FRAME_SIZE
	.align		4
.L_222:
        /*0504*/ 	.byte	0x04, 0x11
        /*0506*/ 	.short	(.L_224 - .L_223)
	.align		4
.L_223:
        /*0508*/ 	.word	index@(_ZN10layer_norm31ln_parallel_residual_fwd_kernelINS_13Kernel_traitsI13__nv_bfloat16S2_fS2_fjLj2048ELj1ELj4ELj1ELj16ENS_18Kernel_traits_baseILj2048ES2_S2_fS2_fjLj128EEEEELb0ELb1ELb0EEEvNS_9FwdParamsE)
        /*050c*/ 	.word	0x00000000


	//----- nvinfo : EIATTR_REGCOUNT
	.align		4
.L_224:
        /*0510*/ 	.byte	0x04, 0x2f
        /*0512*/ 	.short	(.L_226 - .L_225)
	.align		4
.L_225:
        /*0514*/ 	.word	index@(_ZN10layer_norm31ln_parallel_residual_fwd_kernelINS_13Kernel_traitsI13__nv_bfloat16S2_fS2_fjLj2048ELj1ELj4ELj1ELj16ENS_18Kernel_traits_baseILj2048ES2_S2_fS2_fjLj128EEEEELb0ELb0ELb1EEEvNS_9FwdParamsE)
        /*0518*/ 	.word	0x000000ff


	//----- nvinfo : EIATTR_FRAME_SIZE
	.align		4
.L_226:
        /*051c*/ 	.byte	0x04, 0x11
        /*051e*/ 	.short	(.L_228 - .L_227)
	.align		4
.L_227:
        /*0520*/ 	.word	index@(_ZN10layer_norm31ln_parallel_residual_fwd_kernelINS_13Kernel_traitsI13__nv_bfloat16S2_fS2_fjLj2048ELj1ELj4ELj1ELj16ENS_18Kernel_traits_baseILj2048ES2_S2_fS2_fjLj128EEEEELb0ELb0ELb1EEEvNS_9FwdParamsE)
        /*0524*/ 	.word	0x000001b0


	//----- nvinfo : EIATTR_REGCOUNT
	.align		4
.L_228:
        /*0528*/ 	.byte	0x04, 0x2f
        /*052a*/ 	.short	(.L_230 - .L_229)
	.align		4
.L_229:
        /*052c*/ 	.word	index@(_ZN10layer_norm31ln_parallel_residual_fwd_kernelINS_13Kernel_traitsI13__nv_bfloat16S2_fS2_fjLj2048ELj1ELj4ELj1ELj16ENS_18Kernel_traits_baseILj2048ES2_S2_fS2_fjLj128EEEEELb0ELb0ELb0EEEvNS_9FwdParamsE)
        /*0530*/ 	.word	0x000000ff


	//----- nvinfo : EIATTR_FRAME_SIZE
	.align		4
.L_230:
        /*0534*/ 	.byte	0x04, 0x11
        /*0536*/ 	.short	(.L_232 - .L_231)
	.align		4
.L_231:
        /*0538*/ 	.word	index@(_ZN10layer_norm31ln_parallel_residual_fwd_kernelINS_13Kernel_traitsI13__nv_bfloat16S2_fS2_fjLj2048ELj1ELj4ELj1ELj16ENS_18Kernel_traits_baseILj2048ES2_S2_fS2_fjLj128EEEEELb0ELb0ELb0EEEvNS_9FwdParamsE)
        /*053c*/ 	.word	0x000001b0


	//----- nvinfo : EIATTR_REGCOUNT
	.align		4
.L_232:
        /*0540*/ 	.byte	0x04, 0x2f
        /*0542*/ 	.short	(.L_234 - .L_233)
	.align		4
.L_233:
        /*0544*/ 	.word	index@(_ZN10layer_norm31ln_parallel_residual_fwd_kernelINS_13Kernel_traitsIf13__nv_bfloat16S2_S2_fjLj2048ELj1ELj4ELj1ELj16ENS_18Kernel_traits_baseILj2048EfS2_S2_S2_fjLj128EEEEELb1ELb1ELb1EEEvNS_9FwdParamsE)
        /*0548*/ 	.word	0x000000fc


	//----- nvinfo : EIATTR_FRAME_SIZE
	.align		4
.L_234:
        /*054c*/ 	.byte	0x04, 0x11
        /*054e*/ 	.short	(.L_236 - .L_235)
	.align		4
.L_235:
        /*0550*/ 	.word	index@(_ZN10layer_norm31ln_parallel_residual_fwd_kernelINS_13Kernel_traitsIf13__nv_bfloat16S2_S2_fjLj2048ELj1ELj4ELj1ELj16ENS_18Kernel_traits_baseILj2048EfS2_S2_S2_fjLj128EEEEELb1ELb1ELb1EEEvNS_9FwdParamsE)
        /*0554*/ 	.word	0x00000000


	//----- nvinfo : EIATTR_REGCOUNT
	.align		4
.L_236:
        /*0558*/ 	.byte	0x04, 0x2f
        /*055a*/ 	.short	(.L_238 - .L_237)
	.align		4
.L_237:
        /*055c*/ 	.word	index@(_ZN10layer_norm31ln_parallel_residual_fwd_kernelINS_13Kernel_traitsIf13__nv_bfloat16S2_S2_fjLj2048ELj1ELj4ELj1ELj16ENS_18Kernel_traits_baseILj2048EfS2_S2_S2_fjLj128EEEEELb1ELb1ELb0EEEvNS_9FwdParamsE)
        /*0560*/ 	.word	0x000000f5


	//----- nvinfo : EIATTR_FRAME_SIZE
	.align		4
.L_238:
        /*0564*/ 	.byte	0x04, 0x11
        /*0566*/ 	.short	(.L_240 - .L_239)
	.align		4
.L_239:
        /*0568*/ 	.word	index@(_ZN10layer_norm31ln_parallel_residual_fwd_kernelINS_13Kernel_traitsIf13__nv_bfloat16S2_S2_fjLj2048ELj1ELj4ELj1ELj16ENS_18Kernel_traits_baseILj2048EfS2_S2_S2_fjLj128EEEEELb1ELb1ELb0EEEvNS_9FwdParamsE)
        /*056c*/ 	.word	0x00000000


	//----- nvinfo : EIATTR_REGCOUNT
	.align		4
.L_240:
        /*0570*/ 	.byte	0x04, 0x2f
        /*0572*/ 	.short	(.L_242 - .L_241)
	.align		4
.L_241:
        /*0574*/ 	.word	index@(_ZN10layer_norm31ln_parallel_residual_fwd_kernelINS_13Kernel_traitsIf13__nv_bfloat16S2_S2_fjLj2048ELj1ELj4ELj1ELj16ENS_18Kernel_traits_baseILj2048EfS2_S2_S2_fjLj128EEEEELb1ELb0ELb1EEEvNS_9FwdParamsE)
        /*0578*/ 	.word	0x000000ff


	//----- nvinfo : EIATTR_FRAME_SIZE
	.align		4
.L_242:
        /*057c*/ 	.byte	0x04, 0x11
        /*057e*/ 	.short	(.L_244 - .L_243)
	.align		4
.L_243:
        /*0580*/ 	.word	index@(_ZN10layer_norm31ln_parallel_residual_fwd_kernelINS_13Kernel_traitsIf13__nv_bfloat16S2_S2_fjLj2048ELj1ELj4ELj1ELj16ENS_18Kernel_traits_baseILj2048EfS2_S2_S2_fjLj128EEEEELb1ELb0ELb1EEEvNS_9FwdParamsE)
        /*0584*/ 	.word	0x000001e0


	//----- nvinfo : EIATTR_REGCOUNT
	.align		4
.L_244:
        /*0588*/ 	.byte	0x04, 0x2f
        /*058a*/ 	.short	(.L_246 - .L_245)
	.align		4
.L_245:
        /*058c*/ 	.word	index@(_ZN10layer_norm31ln_parallel_residual_fwd_kernelINS_13Kernel_traitsIf13__nv_bfloat16S2_S2_fjLj2048ELj1ELj4ELj1ELj16ENS_18Kernel_traits_baseILj2048EfS2_S2_S2_fjLj128EEEEELb1ELb0ELb0EEEvNS_9FwdParamsE)
        /*0590*/ 	.word	0x000000ff


	//----- nvinfo : EIATTR_FRAME_SIZE
	.align		4
.L_246:
        /*0594*/ 	.byte	0x04, 0x11
        /*0596*/ 	.short	(.L_248 - .L_247)
	.align		4
.L_247:
        /*0598*/ 	.word	index@(_ZN10layer_norm31ln_parallel_residual_fwd_kernelINS_13Kernel_traitsIf13__nv_bfloat16S2_S2_fjLj2048ELj1ELj4ELj1ELj16ENS_18Kernel_traits_baseILj2048EfS2_S2_S2_fjLj128EEEEELb1ELb0ELb0EEEvNS_9FwdParamsE)
        /*059c*/ 	.word	0x000001e0


	//----- nvinfo : EIATTR_REGCOUNT
	.align		4
.L_248:
        /*05a0*/ 	.byte	0x04, 0x2f
        /*05a2*/ 	.short	(.L_250 - .L_249)
	.align		4
.L_249:
        /*05a4*/ 	.word	index@(_ZN10layer_norm31ln_parallel_residual_fwd_kernelINS_13Kernel_traitsIf13__nv_bfloat16S2_S2_fjLj2048ELj1ELj4ELj1ELj16ENS_18Kernel_traits_baseILj2048EfS2_S2_S2_fjLj128EEEEELb0ELb1ELb1EEEvNS_9FwdParamsE)
        /*05a8*/ 	.word	0x000000ed


	//----- nvinfo : EIATTR_FRAME_SIZE
	.align		4
.L_250:
        /*05ac*/ 	.byte	0x04, 0x11
        /*05ae*/ 	.short	(.L_252 - .L_251)
	.align		4
.L_251:
        /*05b0*/ 	.word	index@(_ZN10layer_norm31ln_parallel_residual_fwd_kernelINS_13Kernel_traitsIf13__nv_bfloat16S2_S2_fjLj2048ELj1ELj4ELj1ELj16ENS_18Kernel_traits_baseILj2048EfS2_S2_S2_fjLj128EEEEELb0ELb1ELb1EEEvNS_9FwdParamsE)
        /*05b4*/ 	.word	0x00000000


	//----- nvinfo : EIATTR_REGCOUNT
	.align		4
.L_252:
        /*05b8*/ 	.byte	0x04, 0x2f
        /*05ba*/ 	.short	(.L_254 - .L_253)
	.align		4
.L_253:
        /*05bc*/ 	.word	index@(_ZN10layer_norm31ln_parallel_residual_fwd_kernelINS_13Kernel_traitsIf13__nv_bfloat16S2_S2_fjLj2048ELj1ELj4ELj1ELj16ENS_18Kernel_traits_baseILj2048EfS2_S2_S2_fjLj128EEEEELb0ELb1ELb0EEEvNS_9FwdParamsE)
        /*05c0*/ 	.word	0x000000e7


	//----- nvinfo : EIATTR_FRAME_SIZE
	.align		4
.L_254:
        /*05c4*/ 	.byte	0x04, 0x11
        /*05c6*/ 	.short	(.L_256 - .L_255)
	.align		4
.L_255:
        /*05c8*/ 	.word	index@(_ZN10layer_norm31ln_parallel_residual_fwd_kernelINS_13Kernel_traitsIf13__nv_bfloat16S2_S2_fjLj2048ELj1ELj4ELj1ELj16ENS_18Kernel_traits_baseILj2048EfS2_S2_S2_fjLj128EEEEELb0ELb1ELb0EEEvNS_9FwdParamsE)
        /*05cc*/ 	.word	0x00000000


	//----- nvinfo : EIATTR_REGCOUNT
	.align		4
.L_256:
        /*05d0*/ 	.byte	0x04, 0x2f
        /*05d2*/ 	.short	(.L_258 - .L_257)
	.align		4
.L_257:
        /*05d4*/ 	.word	index@(_ZN10layer_norm31ln_parallel_residual_fwd_kernelINS_13Kernel_traitsIf13__nv_bfloat16S2_S2_fjLj2048ELj1ELj4ELj1ELj16ENS_18Kernel_traits_baseILj2048EfS2_S2_S2_fjLj128EEEEELb0ELb0ELb1EEEvNS_9FwdParamsE)
        /*05d8*/ 	.word	0x000000ff


	//----- nvinfo : EIATTR_FRAME_SIZE
	.align		4
.L_258:
        /*05dc*/ 	.byte	0x04, 0x11
        /*05de*/ 	.short	(.L_260 - .L_259)
	.align		4
.L_259:
        /*05e0*/ 	.word	index@(_ZN10layer_norm31ln_parallel_residual_fwd_kernelINS_13Kernel_traitsIf13__nv_bfloat16S2_S2_fjLj2048ELj1ELj4ELj1ELj16ENS_18Kernel_traits_baseILj2048EfS2_S2_S2_fjLj128EEEEELb0ELb0ELb1EEEvNS_9FwdParamsE)
        /*05e4*/ 	.word	0x000001a0


	//----- nvinfo : EIATTR_REGCOUNT
	.align		4
.L_260:
        /*05e8*/ 	.byte	0x04, 0x2f
        /*05ea*/ 	.short	(.L_262 - .L_261)
	.align		4
.L_261:
        /*05ec*/ 	.word	index@(_ZN10layer_norm31ln_parallel_residual_fwd_kernelINS_13Kernel_traitsIf13__nv_bfloat16S2_S2_fjLj2048ELj1ELj4ELj1ELj16ENS_18Kernel_traits_baseILj2048EfS2_S2_S2_fjLj128EEEEELb0ELb0ELb0EEEvNS_9FwdParamsE)
        /*05f0*/ 	.word	0x000000ff


	//----- nvinfo : EIATTR_FRAME_SIZE
	.align		4
.L_262:
        /*05f4*/ 	.byte	0x04, 0x11
        /*05f6*/ 	.short	(.L_264 - .L_263)
	.align		4
.L_263:
        /*05f8*/ 	.word	index@(_ZN10layer_norm31ln_parallel_residual_fwd_kernelINS_13Kernel_traitsIf13__nv_bfloat16S2_S2_fjLj2048ELj1ELj4ELj1ELj16ENS_18Kernel_traits_baseILj2048EfS2_S2_S2_fjLj128EEEEELb0ELb0ELb0EEEvNS_9FwdParamsE)
        /*05fc*/ 	.word	0x00000190


	//----- nvinfo : EIATTR_REGCOUNT
	.align		4
.L_264:
        /*0600*/ 	.byte	0x04, 0x2f
        /*0602*/ 	.short	(.L_266 - .L_265)
	.align		4
.L_265:
        /*0604*/ 	.word	index@(_ZN10layer_norm31ln_parallel_residual_fwd_kernelINS_13Kernel_traitsI6__halfS2_S2_S2_fjLj2048ELj1ELj4ELj1ELj16ENS_18Kernel_traits_baseILj2048ES2_S2_S2_S2_fjLj128EEEEELb1ELb1ELb1EEEvNS_9FwdParamsE)
        /*0608*/ 	.word	0x000000fd


	//----- nvinfo : EIATTR_FRAME_SIZE
	.align		4
.L_266:
        /*060c*/ 	.byte	0x04, 0x11
        /*060e*/ 	.short	(.L_268 - .L_267)
	.align		4
.L_267:
        /*0610*/ 	.word	index@(_ZN10layer_norm31ln_parallel_residual_fwd_kernelINS_13Kernel_traitsI6__halfS2_S2_S2_fjLj2048ELj1ELj4ELj1ELj16ENS_18Kernel_traits_baseILj2048ES2_S2_S2_S2_fjLj128EEEEELb1ELb1ELb1EEEvNS_9FwdParamsE)
        /*0614*/ 	.word	0x00000000


	//----- nvinfo : EIATTR_REGCOUNT
	.align		4
.L_268:
        /*0618*/ 	.byte	0x04, 0x2f
        /*061a*/ 	.short	(.L_270 - .L_269)
	.align		4
.L_269:
        /*061c*/ 	.word	index@(_ZN10layer_norm31ln_parallel_residual_fwd_kernelINS_13Kernel_traitsI6__halfS2_S2_S2_fjLj2048ELj1ELj4ELj1ELj16ENS_18Kernel_traits_baseILj2048ES2_S2_S2_S2_fjLj128EEEEELb1ELb1ELb0EEEvNS_9FwdParamsE)
        /*0620*/ 	.word	0x000000cc


	//----- nvinfo : EIATTR_FRAME_SIZE
	.align		4
.L_270:
        /*0624*/ 	.byte	0x04, 0x11
        /*0626*/ 	.short	(.L_272 - .L_271)
	.align		4
.L_271:
        /*0628*/ 	.word	index@(_ZN10layer_norm31ln_parallel_residual_fwd_kernelINS_13Kernel_traitsI6__halfS2_S2_S2_fjLj2048ELj1ELj4ELj1ELj16ENS_18Kernel_traits_baseILj2048ES2_S2_S2_S2_fjLj128EEEEELb1ELb1ELb0EEEvNS_9FwdParamsE)
        /*062c*/ 	.word	0x00000000


	//----- nvinfo : EIATTR_REGCOUNT
	.align		4
.L_272:
        /*0630*/ 	.byte	0x04, 0x2f
        /*0632*/ 	.short	(.L_274 - .L_273)
	.align		4
.L_273:
        /*0634*/ 	.word	index@(_ZN10layer_norm31ln_parallel_residual_fwd_kernelINS_13Kernel_traitsI6__halfS2_S2_S2_fjLj2048ELj1ELj4ELj1ELj16ENS_18Kernel_traits_baseILj2048ES2_S2_S2_S2_fjLj128EEEEELb1ELb0ELb1EEEvNS_9FwdParamsE)
        /*0638*/ 	.word	0x000000fe


	//----- nvinfo : EIATTR_FRAME_SIZE
	.align		4
.L_274:
        /*063c*/ 	.byte	0x04, 0x11
        /*063e*/ 	.short	(.L_276 - .L_275)
	.align		4
.L_275:
        /*0640*/ 	.word	index@(_ZN10layer_norm31ln_parallel_residual_fwd_kernelINS_13Kernel_traitsI6__halfS2_S2_S2_fjLj2048ELj1ELj4ELj1ELj16ENS_18Kernel_traits_baseILj2048ES2_S2_S2_S2_fjLj128EEEEELb1ELb0ELb1EEEvNS_9FwdParamsE)
        /*0644*/ 	.word	0x00000000


	//----- nvinfo : EIATTR_REGCOUNT
	.align		4
.L_276:
        /*0648*/ 	.byte	0x04, 0x2f
        /*064a*/ 	.short	(.L_278 - .L_277)
	.align		4
.L_277:
        /*064c*/ 	.word	index@(_ZN10layer_norm31ln_parallel_residual_fwd_kernelINS_13Kernel_traitsI6__halfS2_S2_S2_fjLj2048ELj1ELj4ELj1ELj16ENS_18Kernel_traits_baseILj2048ES2_S2_S2_S2_fjLj128EEEEELb1ELb0ELb0EEEvNS_9FwdParamsE)
        /*0650*/ 	.word	0x000000fb


	//----- nvinfo : EIATTR_FRAME_SIZE
	.align		4
.L_278:
        /*0654*/ 	.byte	0x04, 0x11
        /*0656*/ 	.short	(.L_280 - .L_279)
	.align		4
.L_279:
        /*0658*/ 	.word	index@(_ZN10layer_norm31ln_parallel_residual_fwd_kernelINS_13Kernel_traitsI6__halfS2_S2_S2_fjLj2048ELj1ELj4ELj1ELj16ENS_18Kernel_traits_baseILj2048ES2_S2_S2_S2_fjLj128EEEEELb1ELb0ELb0EEEvNS_9FwdParamsE)
        /*065c*/ 	.word	0x00000000


	//----- nvinfo : EIATTR_REGCOUNT
	.align		4
.L_280:
        /*0660*/ 	.byte	0x04, 0x2f
        /*0662*/ 	.short	(.L_282 - .L_281)
	.align		4
.L_281:
        /*0664*/ 	.word	index@(_ZN10layer_norm31ln_parallel_residual_fwd_kernelINS_13Kernel_traitsI6__halfS2_S2_S2_fjLj2048ELj1ELj4ELj1ELj16ENS_18Kernel_traits_baseILj2048ES2_S2_S2_S2_fjLj128EEEEELb0ELb1ELb1EEEvNS_9FwdParamsE)
        /*0668*/ 	.word	0x000000a6


	//----- nvinfo : EIATTR_FRAME_SIZE
	.align		4
.L_282:
        /*066c*/ 	.byte	0x04, 0x11
        /*066e*/ 	.short	(.L_284 - .L_283)
	.align		4
.L_283:
        /*0670*/ 	.word	index@(_ZN10layer_norm31ln_parallel_residual_fwd_kernelINS_13Kernel_traitsI6__halfS2_S2_S2_fjLj2048ELj1ELj4ELj1ELj16ENS_18Kernel_traits_baseILj2048ES2_S2_S2_S2_fjLj128EEEEELb0ELb1ELb1EEEvNS_9FwdParamsE)
        /*0674*/ 	.word	0x00000000


	//----- nvinfo : EIATTR_REGCOUNT
	.align		4
.L_284:
        /*0678*/ 	.byte	0x04, 0x2f
        /*067a*/ 	.short	(.L_286 - .L_285)
	.align		4
.L_285:
        /*067c*/ 	.word	index@(_ZN10layer_norm31ln_parallel_residual_fwd_kernelINS_13Kernel_traitsI6__halfS2_S2_S2_fjLj2048ELj1ELj4ELj1ELj16ENS_18Kernel_traits_baseILj2048ES2_S2_S2_S2_fjLj128EEEEELb0ELb1ELb0EEEvNS_9FwdParamsE)
        /*0680*/ 	.word	0x000000a3


	//----- nvinfo : EIATTR_FRAME_SIZE
	.align		4
.L_286:
        /*0684*/ 	.byte	0x04, 0x11
        /*0686*/ 	.short	(.L_288 - .L_287)
	.align		4
.L_287:
        /*0688*/ 	.word	index@(_ZN10layer_norm31ln_parallel_residual_fwd_kernelINS_13Kernel_traitsI6__halfS2_S2_S2_fjLj2048ELj1ELj4ELj1ELj16ENS_18Kernel_traits_baseILj2048ES2_S2_S2_S2_fjLj128EEEEELb0ELb1ELb0EEEvNS_9FwdParamsE)
        /*068c*/ 	.word	0x00000000


	//----- nvinfo : EIATTR_REGCOUNT
	.align		4
.L_288:
        /*0690*/ 	.byte	0x04, 0x2f
        /*0692*/ 	.short	(.L_290 - .L_289)
	.align		4
.L_289:
        /*0694*/ 	.word	index@(_ZN10layer_norm31ln_parallel_residual_fwd_kernelINS_13Kernel_traitsI6__halfS2_S2_S2_fjLj2048ELj1ELj4ELj1ELj16ENS_18Kernel_traits_baseILj2048ES2_S2_S2_S2_fjLj128EEEEELb0ELb0ELb1EEEvNS_9FwdParamsE)
        /*0698*/ 	.word	0x000000f8


	//----- nvinfo : EIATTR_FRAME_SIZE
	.align		4
.L_290:
        /*069c*/ 	.byte	0x04, 0x11
        /*069e*/ 	.short	(.L_292 - .L_291)
	.align		4
.L_291:
        /*06a0*/ 	.word	index@(_ZN10layer_norm31ln_parallel_residual_fwd_kernelINS_13Kernel_traitsI6__halfS2_S2_S2_fjLj2048ELj1ELj4ELj1ELj16ENS_18Kernel_traits_baseILj2048ES2_S2_S2_S2_fjLj128EEEEELb0ELb0ELb1EEEvNS_9FwdParamsE)
        /*06a4*/ 	.word	0x00000000


	//----- nvinfo : EIATTR_REGCOUNT
	.align		4
.L_292:
        /*06a8*/ 	.byte	0x04, 0x2f
        /*06aa*/ 	.short	(.L_294 - .L_293)
	.align		4
.L_293:
        /*06ac*/ 	.word	index@(_ZN10layer_norm31ln_parallel_residual_fwd_kernelINS_13Kernel_traitsI6__halfS2_S2_S2_fjLj2048ELj1ELj4ELj1ELj16ENS_18Kernel_traits_baseILj2048ES2_S2_S2_S2_fjLj128EEEEELb0ELb0ELb0EEEvNS_9FwdParamsE)
        /*06b0*/ 	.word	0x000000f2


	//----- nvinfo : EIATTR_FRAME_SIZE
	.align		4
.L_294:
        /*06b4*/ 	.byte	0x04, 0x11
        /*06b6*/ 	.short	(.L_296 - .L_295)
	.align		4
.L_295:
        /*06b8*/ 	.word	index@(_ZN10layer_norm31ln_parallel_residual_fwd_kernelINS_13Kernel_traitsI6__halfS2_S2_S2_fjLj2048ELj1ELj4ELj1ELj16ENS_18Kernel_traits_baseILj2048ES2_S2_S2_S2_fjLj128EEEEELb0ELb0ELb0EEEvNS_9FwdParamsE)
        /*06bc*/ 	.word	0x00000000


	//----- nvinfo : EIATTR_REGCOUNT
	.align		4
.L_296:
        /*06c0*/ 	.byte	0x04, 0x2f
        /*06c2*/ 	.short	(.L_298 - .L_297)
	.align		4
.L_297:
        /*06c4*/ 	.word	index@(_ZN10layer_norm31ln_parallel_residual_fwd_kernelINS_13Kernel_traitsI13__nv_bfloat16S2_S2_S2_fjLj2048ELj1ELj4ELj1ELj16ENS_18Kernel_traits_baseILj2048ES2_S2_S2_S2_fjLj128EEEEELb1ELb1ELb1EEEvNS_9FwdParamsE)
        /*06c8*/ 	.word	0x000000ef


	//----- nvinfo : EIATTR_FRAME_SIZE
	.align		4
.L_298:
        /*06cc*/ 	.byte	0x04, 0x11
        /*06ce*/ 	.short	(.L_300 - .L_299)
	.align		4
.L_299:
        /*06d0*/ 	.word	index@(_ZN10layer_norm31ln_parallel_residual_fwd_kernelINS_13Kernel_traitsI13__nv_bfloat16S2_S2_S2_fjLj2048ELj1ELj4ELj1ELj16ENS_18Kernel_traits_baseILj2048ES2_S2_S2_S2_fjLj128EEEEELb1ELb1ELb1EEEvNS_9FwdParamsE)
        /*06d4*/ 	.word	0x00000000


	//----- nvinfo : EIATTR_REGCOUNT
	.align		4
.L_300:
        /*06d8*/ 	.byte	0x04, 0x2f
        /*06da*/ 	.short	(.L_302 - .L_301)
	.align		4
.L_301:
        /*06dc*/ 	.word	index@(_ZN10layer_norm31ln_parallel_residual_fwd_kernelINS_13Kernel_traitsI13__nv_bfloat16S2_S2_S2_fjLj2048ELj1ELj4ELj1ELj16ENS_18Kernel_traits_baseILj2048ES2_S2_S2_S2_fjLj128EEEEELb1ELb1ELb0EEEvNS_9FwdParamsE)
        /*06e0*/ 	.word	0x000000e3


	//----- nvinfo : EIATTR_FRAME_SIZE
	.align		4
.L_302:
        /*06e4*/ 	.byte	0x04, 0x11
        /*06e6*/ 	.short	(.L_304 - .L_303)
	.align		4
.L_303:
        /*06e8*/ 	.word	index@(_ZN10layer_norm31ln_parallel_residual_fwd_kernelINS_13Kernel_traitsI13__nv_bfloat16S2_S2_S2_fjLj2048ELj1ELj4ELj1ELj16ENS_18Kernel_traits_baseILj2048ES2_S2_S2_S2_fjLj128EEEEELb1ELb1ELb0EEEvNS_9FwdParamsE)
        /*06ec*/ 	.word	0x00000000


	//----- nvinfo : EIATTR_REGCOUNT
	.align		4
.L_304:
        /*06f0*/ 	.byte	0x04, 0x2f
        /*06f2*/ 	.short	(.L_306 - .L_305)
	.align		4
.L_305:
        /*06f4*/ 	.word	index@(_ZN10layer_norm31ln_parallel_residual_fwd_kernelINS_13Kernel_traitsI13__nv_bfloat16S2_S2_S2_fjLj2048ELj1ELj4ELj1ELj16ENS_18Kernel_traits_baseILj2048ES2_S2_S2_S2_fjLj128EEEEELb1ELb0ELb1EEEvNS_9FwdParamsE)
        /*06f8*/ 	.word	0x000000ff


	//----- nvinfo : EIATTR_FRAME_SIZE
	.align		4
.L_306:
        /*06fc*/ 	.byte	0x04, 0x11
        /*06fe*/ 	.short	(.L_308 - .L_307)
	.align		4
.L_307:
        /*0700*/ 	.word	index@(_ZN10layer_norm31ln_parallel_residual_fwd_kernelINS_13Kernel_traitsI13__nv_bfloat16S2_S2_S2_fjLj2048ELj1ELj4ELj1ELj16ENS_18Kernel_traits_baseILj2048ES2_S2_S2_S2_fjLj128EEEEELb1ELb0ELb1EEEvNS_9FwdParamsE)
        /*0704*/ 	.word	0x00000150


	//----- nvinfo : EIATTR_REGCOUNT
	.align		4
.L_308:
        /*0708*/ 	.byte	0x04, 0x2f
        /*070a*/ 	.short	(.L_310 - .L_309)
	.align		4
.L_309:
        /*070c*/ 	.word	index@(_ZN10layer_norm31ln_parallel_residual_fwd_kernelINS_13Kernel_traitsI13__nv_bfloat16S2_S2_S2_fjLj2048ELj1ELj4ELj1ELj16ENS_18Kernel_traits_baseILj2048ES2_S2_S2_S2_fjLj128EEEEELb1ELb0ELb0EEEvNS_9FwdParamsE)
        /*0710*/ 	.word	0x000000ff


	//----- nvinfo : EIATTR_FRAME_SIZE
	.align		4
.L_310:
        /*0714*/ 	.byte	0x04, 0x11
        /*0716*/ 	.short	(.L_312 - .L_311)
	.align		4
.L_311:
        /*0718*/ 	.word	index@(_ZN10layer_norm31ln_parallel_residual_fwd_kernelINS_13Kernel_traitsI13__nv_bfloat16S2_S2_S2_fjLj2048ELj1ELj4ELj1ELj16ENS_18Kernel_traits_baseILj2048ES2_S2_S2_S2_fjLj128EEEEELb1ELb0ELb0EEEvNS_9FwdParamsE)
        /*071c*/ 	.word	0x00000218


	//----- nvinfo : EIATTR_REGCOUNT
	.align		4
.L_312:
        /*0720*/ 	.byte	0x04, 0x2f
        /*0722*/ 	.short	(.L_314 - .L_313)
	.align		4
.L_313:
        /*0724*/ 	.word	index@(_ZN10layer_norm31ln_parallel_residual_fwd_kernelINS_13Kernel_traitsI13__nv_bfloat16S2_S2_S2_fjLj2048ELj1ELj4ELj1ELj16ENS_18Kernel_traits_baseILj2048ES2_S2_S2_S2_fjLj128EEEEELb0ELb1ELb1EEEvNS_9FwdParamsE)
        /*0728*/ 	.word	0x000000ff


	//----- nvinfo : EIATTR_FRAME_SIZE
	.align		4
.L_314:
        /*072c*/ 	.byte	0x04, 0x11
        /*072e*/ 	.short	(.L_316 - .L_315)
	.align		4
.L_315:
        /*0730*/ 	.word	index@(_ZN10layer_norm31ln_parallel_residual_fwd_kernelINS_13Kernel_traitsI13__nv_bfloat16S2_S2_S2_fjLj2048ELj1ELj4ELj1ELj16ENS_18Kernel_traits_baseILj2048ES2_S2_S2_S2_fjLj128EEEEELb0ELb1ELb1EEEvNS_9FwdParamsE)
        /*0734*/ 	.word	0x00000000


	//----- nvinfo : EIATTR_REGCOUNT
	.align		4
.L_316:
        /*0738*/ 	.byte	0x04, 0x2f
        /*073a*/ 	.short	(.L_318 - .L_317)
	.align		4
.L_317:
        /*073c*/ 	.word	index@(_ZN10layer_norm31ln_parallel_residual_fwd_kernelINS_13Kernel_traitsI13__nv_bfloat16S2_S2_S2_fjLj2048ELj1ELj4ELj1ELj16ENS_18Kernel_traits_baseILj2048ES2_S2_S2_S2_fjLj128EEEEELb0ELb1ELb0EEEvNS_9FwdParamsE)
        /*0740*/ 	.word	0x000000ea


	//----- nvinfo : EIATTR_FRAME_SIZE
	.align		4
.L_318:
        /*0744*/ 	.byte	0x04, 0x11
        /*0746*/ 	.short	(.L_320 - .L_319)
	.align		4
.L_319:
        /*0748*/ 	.word	index@(_ZN10layer_norm31ln_parallel_residual_fwd_kernelINS_13Kernel_traitsI13__nv_bfloat16S2_S2_S2_fjLj2048ELj1ELj4ELj1ELj16ENS_18Kernel_traits_baseILj2048ES2_S2_S2_S2_fjLj128EEEEELb0ELb1ELb0EEEvNS_9FwdParamsE)
        /*074c*/ 	.word	0x00000000


	//----- nvinfo : EIATTR_REGCOUNT
	.align		4
.L_320:
        /*0750*/ 	.byte	0x04, 0x2f
        /*0752*/ 	.short	(.L_322 - .L_321)
	.align		4
.L_321:
        /*0754*/ 	.word	index@(_ZN10layer_norm31ln_parallel_residual_fwd_kernelINS_13Kernel_traitsI13__nv_bfloat16S2_S2_S2_fjLj2048ELj1ELj4ELj1ELj16ENS_18Kernel_traits_baseILj2048ES2_S2_S2_S2_fjLj128EEEEELb0ELb0ELb1EEEvNS_9FwdParamsE)
        /*0758*/ 	.word	0x000000ff


	//----- nvinfo : EIATTR_FRAME_SIZE
	.align		4
.L_322:
        /*075c*/ 	.byte	0x04, 0x11
        /*075e*/ 	.short	(.L_324 - .L_323)
	.align		4
.L_323:
        /*0760*/ 	.word	index@(_ZN10layer_norm31ln_parallel_residual_fwd_kernelINS_13Kernel_traitsI13__nv_bfloat16S2_S2_S2_fjLj2048ELj1ELj4ELj1ELj16ENS_18Kernel_traits_baseILj2048ES2_S2_S2_S2_fjLj128EEEEELb0ELb0ELb1EEEvNS_9FwdParamsE)
        /*0764*/ 	.word	0x000001b0


	//----- nvinfo : EIATTR_REGCOUNT
	.align		4
.L_324:
        /*0768*/ 	.byte	0x04, 0x2f
        /*076a*/ 	.short	(.L_326 - .L_325)
	.align		4
.L_325:
        /*076c*/ 	.word	index@(_ZN10layer_norm31ln_parallel_residual_fwd_kernelINS_13Kernel_traitsI13__nv_bfloat16S2_S2_S2_fjLj2048ELj1ELj4ELj1ELj16ENS_18Kernel_traits_baseILj2048ES2_S2_S2_S2_fjLj128EEEEELb0ELb0ELb0EEEvNS_9FwdParamsE)
        /*0770*/ 	.word	0x000000ff


	//----- nvinfo : EIATTR_FRAME_SIZE
	.align		4
.L_326:
        /*0774*/ 	.byte	0x04, 0x11
        /*0776*/ 	.short	(.L_328 - .L_327)
	.align		4
.L_327:
        /*0778*/ 	.word	index@(_ZN10layer_norm31ln_parallel_residual_fwd_kernelINS_13Kernel_traitsI13__nv_bfloat16S2_S2_S2_fjLj2048ELj1ELj4ELj1ELj16ENS_18Kernel_traits_baseILj2048ES2_S2_S2_S2_fjLj128EEEEELb0ELb0ELb0EEEvNS_9FwdParamsE)
        /*077c*/ 	.word	0x000001b0


	//----- nvinfo : EIATTR_MIN_STACK_SIZE
	.align		4
.L_328:
        /*0780*/ 	.byte	0x04, 0x12
        /*0782*/ 	.short	(.L_330 - .L_329)
	.align		4
.L_329:
        /*0784*/ 	.word	index@(_ZN10layer_norm31ln_parallel_residual_fwd_kernelINS_13Kernel_traitsI13__nv_bfloat16S2_S2_S2_fjLj2048ELj1ELj4ELj1ELj16ENS_18Kernel_traits_baseILj2048ES2_S2_S2_S2_fjLj128EEEEELb0ELb0ELb0EEEvNS_9FwdParamsE)
        /*0788*/ 	.word	0x000001b0


	//----- nvinfo : EIATTR_MIN_STACK_SIZE
	.align		4
.L_330:
        /*078c*/ 	.byte	0x04, 0x12
        /*078e*/ 	.short	(.L_332 - .L_331)
	.align		4
.L_331:
        /*0790*/ 	.word	index@(_ZN10layer_norm31ln_parallel_residual_fwd_kernelINS_13Kernel_traitsI13__nv_bfloat16S2_S2_S2_fjLj2048ELj1ELj4ELj1ELj16ENS_18Kernel_traits_baseILj2048ES2_S2_S2_S2_fjLj128EEEEELb0ELb0ELb1EEEvNS_9FwdParamsE)
        /*0794*/ 	.word	0x000001b0


	//----- nvinfo : EIATTR_MIN_STACK_SIZE
	.align		4
.L_332:
        /*0798*/ 	.byte	0x04, 0x12
        /*079a*/ 	.short	(.L_334 - .L_333)
	.align		4
.L_333:
        /*079c*/ 	.word	index@(_ZN10layer_norm31ln_parallel_residual_fwd_kernelINS_13Kernel_traitsI13__nv_bfloat16S2_S2_S2_fjLj2048ELj1ELj4ELj1ELj16ENS_18Kernel_traits_baseILj2048ES2_S2_S2_S2_fjLj128EEEEELb0ELb1ELb0EEEvNS_9FwdParamsE)
        /*07a0*/ 	.word	0x00000000


	//----- nvinfo : EIATTR_MIN_STACK_SIZE
	.align		4
.L_334:
        /*07a4*/ 	.byte	0x04, 0x12
        /*07a6*/ 	.short	(.L_336 - .L_335)
	.align		4
.L_335:
        /*07a8*/ 	.word	index@(_ZN10layer_norm31ln_parallel_residual_fwd_kernelINS_13Kernel_traitsI13__nv_bfloat16S2_S2_S2_fjLj2048ELj1ELj4ELj1ELj16ENS_18Kernel_traits_baseILj2048ES2_S2_S2_S2_fjLj128EEEEELb0ELb1ELb1EEEvNS_9FwdParamsE)
        /*07ac*/ 	.word	0x00000000


	//----- nvinfo : EIATTR_MIN_STACK_SIZE
	.align		4
.L_336:
        /*07b0*/ 	.byte	0x04, 0x12
        /*07b2*/ 	.short	(.L_338 - .L_337)
	.align		4
.L_337:
        /*07b4*/ 	.word	index@(_ZN10layer_norm31ln_parallel_residual_fwd_kernelINS_13Kernel_traitsI13__nv_bfloat16S2_S2_S2_fjLj2048ELj1ELj4ELj1ELj16ENS_18Kernel_traits_baseILj2048ES2_S2_S2_S2_fjLj128EEEEELb1ELb0ELb0EEEvNS_9FwdParamsE)
        /*07b8*/ 	.word	0x00000218


	//----- nvinfo : EIATTR_MIN_STACK_SIZE
	.align		4
.L_338:
        /*07bc*/ 	.byte	0x04, 0x12
        /*07be*/ 	.short	(.L_340 - .L_339)
	.align		4
.L_339:
        /*07c0*/ 	.word	index@(_ZN10layer_norm31ln_parallel_residual_fwd_kernelINS_13Kernel_traitsI13__nv_bfloat16S2_S2_S2_fjLj2048ELj1ELj4ELj1ELj16ENS_18Kernel_traits_baseILj2048ES2_S2_S2_S2_fjLj128EEEEELb1ELb0ELb1EEEvNS_9FwdParamsE)
        /*07c4*/ 	.word	0x00000150


	//----- nvinfo : EIATTR_MIN_STACK_SIZE
	.align		4
.L_340:
        /*07c8*/ 	.byte	0x04, 0x12
        /*07ca*/ 	.short	(.L_342 - .L_341)
	.align		4
.L_341:
        /*07cc*/ 	.word	index@(_ZN10layer_norm31ln_parallel_residual_fwd_kernelINS_13Kernel_traitsI13__nv_bfloat16S2_S2_S2_fjLj2048ELj1ELj4ELj1ELj16ENS_18Kernel_traits_baseILj2048ES2_S2_S2_S2_fjLj128EEEEELb1ELb1ELb0EEEvNS_9FwdParamsE)
        /*07d0*/ 	.word	0x00000000


	//----- nvinfo : EIATTR_MIN_STACK_SIZE
	.align		4
.L_342:
        /*07d4*/ 	.byte	0x04, 0x12
        /*07d6*/ 	.short	(.L_344 - .L_343)
	.align		4
.L_343:
        /*07d8*/ 	.word	index@(_ZN10layer_norm31ln_parallel_residual_fwd_kernelINS_13Kernel_traitsI13__nv_bfloat16S2_S2_S2_fjLj2048ELj1ELj4ELj1ELj16ENS_18Kernel_traits_baseILj2048ES2_S2_S2_S2_fjLj128EEEEELb1ELb1ELb1EEEvNS_9FwdParamsE)
        /*07dc*/ 	.word	0x00000000


	//----- nvinfo : EIATTR_MIN_STACK_SIZE
	.align		4
.L_344:
        /*07e0*/ 	.byte	0x04, 0x12
        /*07e2*/ 	.short	(.L_346 - .L_345)
	.align		4
.L_345:
        /*07e4*/ 	.word	index@(_ZN10layer_norm31ln_parallel_residual_fwd_kernelINS_13Kernel_traitsI6__halfS2_S2_S2_fjLj2048ELj1ELj4ELj1ELj16ENS_18Kernel_traits_baseILj2048ES2_S2_S2_S2_fjLj128EEEEELb0ELb0ELb0EEEvNS_9FwdParamsE)
        /*07e8*/ 	.word	0x00000000


	//----- nvinfo : EIATTR_MIN_STACK_SIZE
	.align		4
.L_346:
        /*07ec*/ 	.byte	0x04, 0x12
        /*07ee*/ 	.short	(.L_348 - .L_347)
	.align		4
.L_347:
        /*07f0*/ 	.word	index@(_ZN10layer_norm31ln_parallel_residual_fwd_kernelINS_13Kernel_traitsI6__halfS2_S2_S2_fjLj2048ELj1ELj4ELj1ELj16ENS_18Kernel_traits_baseILj2048ES2_S2_S2_S2_fjLj128EEEEELb0ELb0ELb1EEEvNS_9FwdParamsE)
        /*07f4*/ 	.word	0x00000000


	//----- nvinfo : EIATTR_MIN_STACK_SIZE
	.align		4
.L_348:
        /*07f8*/ 	.byte	0x04, 0x12
        /*07fa*/ 	.short	(.L_350 - .L_349)
	.align		4
.L_349:
        /*07fc*/ 	.word	index@(_ZN10layer_norm31ln_parallel_residual_fwd_kernelINS_13Kernel_traitsI6__halfS2_S2_S2_fjLj2048ELj1ELj4ELj1ELj16ENS_18Kernel_traits_baseILj2048ES2_S2_S2_S2_fjLj128EEEEELb0ELb1ELb0EEEvNS_9FwdParamsE)
        /*0800*/ 	.word	0x00000000


	//----- nvinfo : EIATTR_MIN_STACK_SIZE
	.align		4
.L_350:
        /*0804*/ 	.byte	0x04, 0x12
        /*0806*/ 	.short	(.L_352 - .L_351)
	.align		4
.L_351:
        /*0808*/ 	.word	index@(_ZN10layer_norm31ln_parallel_residual_fwd_kernelINS_13Kernel_traitsI6__halfS2_S2_S2_fjLj2048ELj1ELj4ELj1ELj16ENS_18Kernel_traits_baseILj2048ES2_S2_S2_S2_fjLj128EEEEELb0ELb1ELb1EEEvNS_9FwdParamsE)
        /*080c*/ 	.word	0x00000000


	//----- nvinfo : EIATTR_MIN_STACK_SIZE
	.align		4
.L_352:
        /*0810*/ 	.byte	0x04, 0x12
        /*0812*/ 	.short	(.L_354 - .L_353)
	.align		4
.L_353:
        /*0814*/ 	.word	index@(_ZN10layer_norm31ln_parallel_residual_fwd_kernelINS_13Kernel_traitsI6__halfS2_S2_S2_fjLj2048ELj1ELj4ELj1ELj16ENS_18Kernel_traits_baseILj2048ES2_S2_S2_S2_fjLj128EEEEELb1ELb0ELb0EEEvNS_9FwdParamsE)
        /*0818*/ 	.word	0x00000000


	//----- nvinfo : EIATTR_MIN_STACK_SIZE
	.align		4
.L_354:
        /*081c*/ 	.byte	0x04, 0x12
        /*081e*/ 	.short	(.L_356 - .L_355)
	.align		4
.L_355:
        /*0820*/ 	.word	index@(_ZN10layer_norm31ln_parallel_residual_fwd_kernelINS_13Kernel_traitsI6__halfS2_S2_S2_fjLj2048ELj1ELj4ELj1ELj16ENS_18Kernel_traits_baseILj2048ES2_S2_S2_S2_fjLj128EEEEELb1ELb0ELb1EEEvNS_9FwdParamsE)
        /*0824*/ 	.word	0x00000000


	//----- nvinfo : EIATTR_MIN_STACK_SIZE
	.align		4
.L_356:
        /*0828*/ 	.byte	0x04, 0x12
        /*082a*/ 	.short	(.L_358 - .L_357)
	.align		4
.L_357:
        /*082c*/ 	.word	index@(_ZN10layer_norm31ln_parallel_residual_fwd_kernelINS_13Kernel_traitsI6__halfS2_S2_S2_fjLj2048ELj1ELj4ELj1ELj16ENS_18Kernel_traits_baseILj2048ES2_S2_S2_S2_fjLj128EEEEELb1ELb1ELb0EEEvNS_9FwdParamsE)
        /*0830*/ 	.word	0x00000000


	//----- nvinfo : EIATTR_MIN_STACK_SIZE
	.align		4
.L_358:
        /*0834*/ 	.byte	0x04, 0x12
        /*0836*/ 	.short	(.L_360 - .L_359)
	.align		4
.L_359:
        /*0838*/ 	.word	index@(_ZN10layer_norm31ln_parallel_residual_fwd_kernelINS_13Kernel_traitsI6__halfS2_S2_S2_fjLj2048ELj1ELj4ELj1ELj16ENS_18Kernel_traits_baseILj2048ES2_S2_S2_S2_fjLj128EEEEELb1ELb1ELb1EEEvNS_9FwdParamsE)
        /*083c*/ 	.word	0x00000000


	//----- nvinfo : EIATTR_MIN_STACK_SIZE
	.align		4
.L_360:
        /*0840*/ 	.byte	0x04, 0x12
        /*0842*/ 	.short	(.L_362 - .L_361)
	.align		4
.L_361:
        /*0844*/ 	.word	index@(_ZN10layer_norm31ln_parallel_residual_fwd_kernelINS_13Kernel_traitsIf13__nv_bfloat16S2_S2_fjLj2048ELj1ELj4ELj1ELj16ENS_18Kernel_traits_baseILj2048EfS2_S2_S2_fjLj128EEEEELb0ELb0ELb0EEEvNS_9FwdParamsE)
        /*0848*/ 	.word	0x00000190


	//----- nvinfo : EIATTR_MIN_STACK_SIZE
	.align		4
.L_362:
        /*084c*/ 	.byte	0x04, 0x12
        /*084e*/ 	.short	(.L_364 - .L_363)
	.align		4
.L_363:
        /*0850*/ 	.word	index@(_ZN10layer_norm31ln_parallel_residual_fwd_kernelINS_13Kernel_traitsIf13__nv_bfloat16S2_S2_fjLj2048ELj1ELj4ELj1ELj16ENS_18Kernel_traits_baseILj2048EfS2_S2_S2_fjLj128EEEEELb0ELb0ELb1EEEvNS_9FwdParamsE)
        /*0854*/ 	.word	0x000001a0


	//----- nvinfo : EIATTR_MIN_STACK_SIZE
	.align		4
.L_364:
        /*0858*/ 	.byte	0x04, 0x12
        /*085a*/ 	.short	(.L_366 - .L_365)
	.align		4
.L_365:
        /*085c*/ 	.word	index@(_ZN10layer_norm31ln_parallel_residual_fwd_kernelINS_13Kernel_traitsIf13__nv_bfloat16S2_S2_fjLj2048ELj1ELj4ELj1ELj16ENS_18Kernel_traits_baseILj2048EfS2_S2_S2_fjLj128EEEEELb0ELb1ELb0EEEvNS_9FwdParamsE)
        /*0860*/ 	.word	0x00000000


	//----- nvinfo : EIATTR_MIN_STACK_SIZE
	.align		4
.L_366:
        /*0864*/ 	.byte	0x04, 0x12
        /*0866*/ 	.short	(.L_368 - .L_367)
	.align		4
.L_367:
        /*0868*/ 	.word	index@(_ZN10layer_norm31ln_parallel_residual_fwd_kernelINS_13Kernel_traitsIf13__nv_bfloat16S2_S2_fjLj2048ELj1ELj4ELj1ELj16ENS_18Kernel_traits_baseILj2048EfS2_S2_S2_fjLj128EEEEELb0ELb1ELb1EEEvNS_9FwdParamsE)
        /*086c*/ 	.word	0x00000000


	//----- nvinfo : EIATTR_MIN_STACK_SIZE
	.align		4
.L_368:
        /*0870*/ 	.byte	0x04, 0x12
        /*0872*/ 	.short	(.L_370 - .L_369)
	.align		4
.L_369:
        /*0874*/ 	.word	index@(_ZN10layer_norm31ln_parallel_residual_fwd_kernelINS_13Kernel_traitsIf13__nv_bfloat16S2_S2_fjLj2048ELj1ELj4ELj1ELj16ENS_18Kernel_traits_baseILj2048EfS2_S2_S2_fjLj128EEEEELb1ELb0ELb0EEEvNS_9FwdParamsE)
        /*0878*/ 	.word	0x000001e0


	//----- nvinfo : EIATTR_MIN_STACK_SIZE
	.align		4
.L_370:
        /*087c*/ 	.byte	0x04, 0x12
        /*087e*/ 	.short	(.L_372 - .L_371)
	.align		4
.L_371:
        /*0880*/ 	.word	index@(_ZN10layer_norm31ln_parallel_residual_fwd_kernelINS_13Kernel_traitsIf13__nv_bfloat16S2_S2_fjLj2048ELj1ELj4ELj1ELj16ENS_18Kernel_traits_baseILj2048EfS2_S2_S2_fjLj128EEEEELb1ELb0ELb1EEEvNS_9FwdParamsE)
        /*0884*/ 	.word	0x000001e0


	//----- nvinfo : EIATTR_MIN_STACK_SIZE
	.align		4
.L_372:
        /*0888*/ 	.byte	0x04, 0x12
        /*088a*/ 	.short	(.L_374 - .L_373)
	.align		4
.L_373:
        /*088c*/ 	.word	index@(_ZN10layer_norm31ln_parallel_residual_fwd_kernelINS_13Kernel_traitsIf13__nv_bfloat16S2_S2_fjLj2048ELj1ELj4ELj1ELj16ENS_18Kernel_traits_baseILj2048EfS2_S2_S2_fjLj128EEEEELb1ELb1ELb0EEEvNS_9FwdParamsE)
        /*0890*/ 	.word	0x00000000


	//----- nvinfo : EIATTR_MIN_STACK_SIZE
	.align		4
.L_374:
        /*0894*/ 	.byte	0x04, 0x12
        /*0896*/ 	.short	(.L_376 - .L_375)
	.align		4
.L_375:
        /*0898*/ 	.word	index@(_ZN10layer_norm31ln_parallel_residual_fwd_kernelINS_13Kernel_traitsIf13__nv_bfloat16S2_S2_fjLj2048ELj1ELj4ELj1ELj16ENS_18Kernel_traits_baseILj2048EfS2_S2_S2_fjLj128EEEEELb1ELb1ELb1EEEvNS_9FwdParamsE)
        /*089c*/ 	.word	0x00000000


	//----- nvinfo : EIATTR_MIN_STACK_SIZE
	.align		4
.L_376:
        /*08a0*/ 	.byte	0x04, 0x12
        /*08a2*/ 	.short	(.L_378 - .L_377)
	.align		4
.L_377:
        /*08a4*/ 	.word	index@(_ZN10layer_norm31ln_parallel_residual_fwd_kernelINS_13Kernel_traitsI13__nv_bfloat16S2_fS2_fjLj2048ELj1ELj4ELj1ELj16ENS_18Kernel_traits_baseILj2048ES2_S2_fS2_fjLj128EEEEELb0ELb0ELb0EEEvNS_9FwdParamsE)
        /*08a8*/ 	.word	0x000001b0


	//----- nvinfo : EIATTR_MIN_STACK_SIZE
	.align		4
.L_378:
        /*08ac*/ 	.byte	0x04, 0x12
        /*08ae*/ 	.short	(.L_380 - .L_379)
	.align		4
.L_379:
        /*08b0*/ 	.word	index@(_ZN10layer_norm31ln_parallel_residual_fwd_kernelINS_13Kernel_traitsI13__nv_bfloat16S2_fS2_fjLj2048ELj1ELj4ELj1ELj16ENS_18Kernel_traits_baseILj2048ES2_S2_fS2_fjLj128EEEEELb0ELb0ELb1EEEvNS_9FwdParamsE)
        /*08b4*/ 	.word	0x000001b0


	//----- nvinfo : EIATTR_MIN_STACK_SIZE
	.align		4
.L_380:
        /*08b8*/ 	.byte	0x04, 0x12
        /*08ba*/ 	.short	(.L_382 - .L_381)
	.align		4
.L_381:
        /*08bc*/ 	.word	index@(_ZN10layer_norm31ln_parallel_residual_fwd_kernelINS_13Kernel_traitsI13__nv_bfloat16S2_fS2_fjLj2048ELj1ELj4ELj1ELj16ENS_18Kernel_traits_baseILj2048ES2_S2_fS2_fjLj128EEEEELb0ELb1ELb0EEEvNS_9FwdParamsE)
        /*08c0*/ 	.word	0x00000000


	//----- nvinfo : EIATTR_MIN_STACK_SIZE
	.align		4
.L_382:
        /*08c4*/ 	.byte	0x04, 0x12
        /*08c6*/ 	.short	(.L_384 - .L_383)
	.align		4
.L_383:
        /*08c8*/ 	.word	index@(_ZN10layer_norm31ln_parallel_residual_fwd_kernelINS_13Kernel_traitsI13__nv_bfloat16S2_fS2_fjLj2048ELj1ELj4ELj1ELj16ENS_18Kernel_traits_baseILj2048ES2_S2_fS2_fjLj128EEEEELb0ELb1ELb1EEEvNS_9FwdParamsE)
        /*08cc*/ 	.word	0x00000000


	//----- nvinfo : EIATTR_MIN_STACK_SIZE
	.align		4
.L_384:
        /*08d0*/ 	.byte	0x04, 0x12
        /*08d2*/ 	.short	(.L_386 - .L_385)
	.align		4
.L_385:
        /*08d4*/ 	.word	index@(_ZN10layer_norm31ln_parallel_residual_fwd_kernelINS_13Kernel_traitsI13__nv_bfloat16S2_fS2_fjLj2048ELj1ELj4ELj1ELj16ENS_18Kernel_traits_baseILj2048ES2_S2_fS2_fjLj128EEEEELb1ELb0ELb0EEEvNS_9FwdParamsE)
        /*08d8*/ 	.word	0x00000228


	//----- nvinfo : EIATTR_MIN_STACK_SIZE
	.align		4
.L_386:
        /*08dc*/ 	.byte	0x04, 0x12
        /*08de*/ 	.short	(.L_388 - .L_387)
	.align		4
.L_387:
        /*08e0*/ 	.word	index@(_ZN10layer_norm31ln_parallel_residual_fwd_kernelINS_13Kernel_traitsI13__nv_bfloat16S2_fS2_fjLj2048ELj1ELj4ELj1ELj16ENS_18Kernel_traits_baseILj2048ES2_S2_fS2_fjLj128EEEEELb1ELb0ELb1EEEvNS_9FwdParamsE)
        /*08e4*/ 	.word	0x00000190


	//----- nvinfo : EIATTR_MIN_STACK_SIZE
	.align		4
.L_388:
        /*08e8*/ 	.byte	0x04, 0x12
        /*08ea*/ 	.short	(.L_390 - .L_389)
	.align		4
.L_389:
        /*08ec*/ 	.word	index@(_ZN10layer_norm31ln_parallel_residual_fwd_kernelINS_13Kernel_traitsI13__nv_bfloat16S2_fS2_fjLj2048ELj1ELj4ELj1ELj16ENS_18Kernel_traits_baseILj2048ES2_S2_fS2_fjLj128EEEEELb1ELb1ELb0EEEvNS_9FwdParamsE)
        /*08f0*/ 	.word	0x00000000


	//----- nvinfo : EIATTR_MIN_STACK_SIZE
	.align		4
.L_390:
        /*08f4*/ 	.byte	0x04, 0x12
        /*08f6*/ 	.short	(.L_392 - .L_391)
	.align		4
.L_391:
        /*08f8*/ 	.word	index@(_ZN10layer_norm31ln_parallel_residual_fwd_kernelINS_13Kernel_traitsI13__nv_bfloat16S2_fS2_fjLj2048ELj1ELj4ELj1ELj16ENS_18Kernel_traits_baseILj2048ES2_S2_fS2_fjLj128EEEEELb1ELb1ELb1EEEvNS_9FwdParamsE)
        /*08fc*/ 	.word	0x00000000


	//----- nvinfo : EIATTR_MIN_STACK_SIZE
	.align		4
.L_392:
        /*0900*/ 	.byte	0x04, 0x12
        /*0902*/ 	.short	(.L_394 - .L_393)
	.align		4
.L_393:
        /*0904*/ 	.word	index@(_ZN10layer_norm31ln_parallel_residual_fwd_kernelINS_13Kernel_traitsIf13__nv_bfloat16fS2_fjLj2048ELj1ELj4ELj1ELj16ENS_18Kernel_traits_baseILj2048EfS2_fS2_fjLj128EEEEELb0ELb0ELb0EEEvNS_9FwdParamsE)
        /*0908*/ 	.word	0x00000188


	//----- nvinfo : EIATTR_MIN_STACK_SIZE
	.align		4
.L_394:
        /*090c*/ 	.byte	0x04, 0x12
        /*090e*/ 	.short	(.L_396 - .L_395)
	.align		4
.L_395:
        /*0910*/ 	.word	index@(_ZN10layer_norm31ln_parallel_residual_fwd_kernelINS_13Kernel_traitsIf13__nv_bfloat16fS2_fjLj2048ELj1ELj4ELj1ELj16ENS_18Kernel_traits_baseILj2048EfS2_fS2_fjLj128EEEEELb0ELb0ELb1EEEvNS_9FwdParamsE)
        /*0914*/ 	.word	0x000001b0


	//----- nvinfo : EIATTR_MIN_STACK_SIZE
	.align		4
.L_396:
        /*0918*/ 	.byte	0x04, 0x12
        /*091a*/ 	.short	(.L_398 - .L_397)
	.align		4
.L_397:
        /*091c*/ 	.word	index@(_ZN10layer_norm31ln_parallel_residual_fwd_kernelINS_13Kernel_traitsIf13__nv_bfloat16fS2_fjLj2048ELj1ELj4ELj1ELj16ENS_18Kernel_traits_baseILj2048EfS2_fS2_fjLj128EEEEELb0ELb1ELb0EEEvNS_9FwdParamsE)
        /*0920*/ 	.word	0x00000000


	//----- nvinfo : EIATTR_MIN_STACK_SIZE
	.align		4
.L_398:
        /*0924*/ 	.byte	0x04, 0x12
        /*0926*/ 	.short	(.L_400 - .L_399)
	.align		4
.L_399:
        /*0928*/ 	.word	index@(_ZN10layer_norm31ln_parallel_residual_fwd_kernelINS_13Kernel_traitsIf13__nv_bfloat16fS2_fjLj2048ELj1ELj4ELj1ELj16ENS_18Kernel_traits_baseILj2048EfS2_fS2_fjLj128EEEEELb0ELb1ELb1EEEvNS_9FwdParamsE)
        /*092c*/ 	.word	0x00000000


	//----- nvinfo : EIATTR_MIN_STACK_SIZE
	.align		4
.L_400:
        /*0930*/ 	.byte	0x04, 0x12
        /*0932*/ 	.short	(.L_402 - .L_401)
	.align		4
.L_401:
        /*0934*/ 	.word	index@(_ZN10layer_norm31ln_parallel_residual_fwd_kernelINS_13Kernel_traitsIf13__nv_bfloat16fS2_fjLj2048ELj1ELj4ELj1ELj16ENS_18Kernel_traits_baseILj2048EfS2_fS2_fjLj128EEEEELb1ELb0ELb0EEEvNS_9FwdParamsE)
        /*0938*/ 	.word	0x000001e0


	//----- nvinfo : EIATTR_MIN_STACK_SIZE
	.align		4
.L_402:
        /*093c*/ 	.byte	0x04, 0x12
        /*093e*/ 	.short	(.L_404 - .L_403)
	.align		4
.L_403:
        /*0940*/ 	.word	index@(_ZN10layer_norm31ln_parallel_residual_fwd_kernelINS_13Kernel_traitsIf13__nv_bfloat16fS2_fjLj2048ELj1ELj4ELj1ELj16ENS_18Kernel_traits_baseILj2048EfS2_fS2_fjLj128EEEEELb1ELb0ELb1EEEvNS_9FwdParamsE)
        /*0944*/ 	.word	0x000001f0


	//----- nvinfo : EIATTR_MIN_STACK_SIZE
	.align		4
.L_404:
        /*0948*/ 	.byte	0x04, 0x12
        /*094a*/ 	.short	(.L_406 - .L_405)
	.align		4
.L_405:
        /*094c*/ 	.word	index@(_ZN10layer_norm31ln_parallel_residual_fwd_kernelINS_13Kernel_traitsIf13__nv_bfloat16fS2_fjLj2048ELj1ELj4ELj1ELj16ENS_18Kernel_traits_baseILj2048EfS2_fS2_fjLj128EEEEELb1ELb1ELb0EEEvNS_9FwdParamsE)
        /*0950*/ 	.word	0x00000000


	//----- nvinfo : EIATTR_MIN_STACK_SIZE
	.align		4
.L_406:
        /*0954*/ 	.byte	0x04, 0x12
        /*0956*/ 	.short	(.L_408 - .L_407)
	.align		4
.L_407:
        /*0958*/ 	.word	index@(_ZN10layer_norm31ln_parallel_residual_fwd_kernelINS_13Kernel_traitsIf13__nv_bfloat16fS2_fjLj2048ELj1ELj4ELj1ELj16ENS_18Kernel_traits_baseILj2048EfS2_fS2_fjLj128EEEEELb1ELb1ELb1EEEvNS_9FwdParamsE)
        /*095c*/ 	.word	0x00000000


	//----- nvinfo : EIATTR_MIN_STACK_SIZE
	.align		4
.L_408:
        /*0960*/ 	.byte	0x04, 0x12
        /*0962*/ 	.short	(.L_410 - .L_409)
	.align		4
.L_409:
        /*0964*/ 	.word	index@(_ZN10layer_norm31ln_parallel_residual_fwd_kernelINS_13Kernel_traitsIf6__halfS2_S2_fjLj2048ELj1ELj4ELj1ELj16ENS_18Kernel_traits_baseILj2048EfS2_S2_S2_fjLj128EEEEELb0ELb0ELb0EEEvNS_9FwdParamsE)
        /*0968*/ 	.word	0x00000190


	//----- nvinfo : EIATTR_MIN_STACK_SIZE
	.align		4
.L_410:
        /*096c*/ 	.byte	0x04, 0x12
        /*096e*/ 	.short	(.L_412 - .L_411)
	.align		4
.L_411:
        /*0970*/ 	.word	index@(_ZN10layer_norm31ln_parallel_residual_fwd_kernelINS_13Kernel_traitsIf6__halfS2_S2_fjLj2048ELj1ELj4ELj1ELj16ENS_18Kernel_traits_baseILj2048EfS2_S2_S2_fjLj128EEEEELb0ELb0ELb1EEEvNS_9FwdParamsE)
        /*0974*/ 	.word	0x000001a0


	//----- nvinfo : EIATTR_MIN_STACK_SIZE
	.align		4
.L_412:
        /*0978*/ 	.byte	0x04, 0x12
        /*097a*/ 	.short	(.L_414 - .L_413)
	.align		4
.L_413:
        /*097c*/ 	.word	index@(_ZN10layer_norm31ln_parallel_residual_fwd_kernelINS_13Kernel_traitsIf6__halfS2_S2_fjLj2048ELj1ELj4ELj1ELj16ENS_18Kernel_traits_baseILj2048EfS2_S2_S2_fjLj128EEEEELb0ELb1ELb0EEEvNS_9FwdParamsE)
        /*0980*/ 	.word	0x00000000


	//----- nvinfo : EIATTR_MIN_STACK_SIZE
	.align		4
.L_414:
        /*0984*/ 	.byte	0x04, 0x12
        /*0986*/ 	.short	(.L_416 - .L_415)
	.align		4
.L_415:
        /*0988*/ 	.word	index@(_ZN10layer_norm31ln_parallel_residual_fwd_kernelINS_13Kernel_traitsIf6__halfS2_S2_fjLj2048ELj1ELj4ELj1ELj16ENS_18Kernel_traits_baseILj2048EfS2_S2_S2_fjLj128EEEEELb0ELb1ELb1EEEvNS_9FwdParamsE)
        /*098c*/ 	.word	0x00000000


	//----- nvinfo : EIATTR_MIN_STACK_SIZE
	.align		4
.L_416:
        /*0990*/ 	.byte	0x04, 0x12
        /*0992*/ 	.short	(.L_418 - .L_417)
	.align		4
.L_417:
        /*0994*/ 	.word	index@(_ZN10layer_norm31ln_parallel_residual_fwd_kernelINS_13Kernel_traitsIf6__halfS2_S2_fjLj2048ELj1ELj4ELj1ELj16ENS_18Kernel_traits_baseILj2048EfS2_S2_S2_fjLj128EEEEELb1ELb0ELb0EEEvNS_9FwdParamsE)
        /*0998*/ 	.word	0x000001e0


	//----- nvinfo : EIATTR_MIN_STACK_SIZE
	.align		4
.L_418:
        /*099c*/ 	.byte	0x04, 0x12
        /*099e*/ 	.short	(.L_420 - .L_419)
	.align		4
.L_419:
        /*09a0*/ 	.word	index@(_ZN10layer_norm31ln_parallel_residual_fwd_kernelINS_13Kernel_traitsIf6__halfS2_S2_fjLj2048ELj1ELj4ELj1ELj16ENS_18Kernel_traits_baseILj2048EfS2_S2_S2_fjLj128EEEEELb1ELb0ELb1EEEvNS_9FwdParamsE)
        /*09a4*/ 	.word	0x000001e0


	//----- nvinfo : EIATTR_MIN_STACK_SIZE
	.align		4
.L_420:
        /*09a8*/ 	.byte	0x04, 0x12
        /*09aa*/ 	.short	(.L_422 - .L_421)
	.align		4
.L_421:
        /*09ac*/ 	.word	index@(_ZN10layer_norm31ln_parallel_residual_fwd_kernelINS_13Kernel_traitsIf6__halfS2_S2_fjLj2048ELj1ELj4ELj1ELj16ENS_18Kernel_traits_baseILj2048EfS2_S2_S2_fjLj128EEEEELb1ELb1ELb0EEEvNS_9FwdParamsE)
        /*09b0*/ 	.word	0x00000000


	//----- nvinfo : EIATTR_MIN_STACK_SIZE
	.align		4
.L_422:
        /*09b4*/ 	.byte	0x04, 0x12
        /*09b6*/ 	.short	(.L_424 - .L_423)
	.align		4
.L_423:
        /*09b8*/ 	.word	index@(_ZN10layer_norm31ln_parallel_residual_fwd_kernelINS_13Kernel_traitsIf6__halfS2_S2_fjLj2048ELj1ELj4ELj1ELj16ENS_18Kernel_traits_baseILj2048EfS2_S2_S2_fjLj128EEEEELb1ELb1ELb1EEEvNS_9FwdParamsE)
        /*09bc*/ 	.word	0x00000000


	//----- nvinfo : EIATTR_MIN_STACK_SIZE
	.align		4
.L_424:
        /*09c0*/ 	.byte	0x04, 0x12
        /*09c2*/ 	.short	(.L_426 - .L_425)
	.align		4
.L_425:
        /*09c4*/ 	.word	index@(_ZN10layer_norm31ln_parallel_residual_fwd_kernelINS_13Kernel_traitsI6__halfS2_fS2_fjLj2048ELj1ELj4ELj1ELj16ENS_18Kernel_traits_baseILj2048ES2_S2_fS2_fjLj128EEEEELb0ELb0ELb0EEEvNS_9FwdParamsE)
        /*09c8*/ 	.word	0x00000000


	//----- nvinfo : EIATTR_MIN_STACK_SIZE
	.align		4
.L_426:
        /*09cc*/ 	.byte	0x04, 0x12
        /*09ce*/ 	.short	(.L_428 - .L_427)
	.align		4
.L_427:
        /*09d0*/ 	.word	index@(_ZN10layer_norm31ln_parallel_residual_fwd_kernelINS_13Kernel_traitsI6__halfS2_fS2_fjLj2048ELj1ELj4ELj1ELj16ENS_18Kernel_traits_baseILj2048ES2_S2_fS2_fjLj128EEEEELb0ELb0ELb1EEEvNS_9FwdParamsE)
        /*09d4*/ 	.word	0x00000000


	//----- nvinfo : EIATTR_MIN_STACK_SIZE
	.align		4
.L_428:
        /*09d8*/ 	.byte	0x04, 0x12
        /*09da*/ 	.short	(.L_430 - .L_429)
	.align		4
.L_429:
        /*09dc*/ 	.word	index@(_ZN10layer_norm31ln_parallel_residual_fwd_kernelINS_13Kernel_traitsI6__halfS2_fS2_fjLj2048ELj1ELj4ELj1ELj16ENS_18Kernel_traits_baseILj2048ES2_S2_fS2_fjLj128EEEEELb0ELb1ELb0EEEvNS_9FwdParamsE)
        /*09e0*/ 	.word	0x00000000


	//----- nvinfo : EIATTR_MIN_STACK_SIZE
	.align		4
.L_430:
        /*09e4*/ 	.byte	0x04, 0x12
        /*09e6*/ 	.short	(.L_432 - .L_431)
	.align		4
.L_431:
        /*09e8*/ 	.word	index@(_ZN10layer_norm31ln_parallel_residual_fwd_kernelINS_13Kernel_traitsI6__halfS2_fS2_fjLj2048ELj1ELj4ELj1ELj16ENS_18Kernel_traits_baseILj2048ES2_S2_fS2_fjLj128EEEEELb0ELb1ELb1EEEvNS_9FwdParamsE)
        /*09ec*/ 	.word	0x00000000


	//----- nvinfo : EIATTR_MIN_STACK_SIZE
	.align		4
.L_432:
        /*09f0*/ 	.byte	0x04, 0x12
        /*09f2*/ 	.short	(.L_434 - .L_433)
	.align		4
.L_433:
        /*09f4*/ 	.word	index@(_ZN10layer_norm31ln_parallel_residual_fwd_kernelINS_13Kernel_traitsI6__halfS2_fS2_fjLj2048ELj1ELj4ELj1ELj16ENS_18Kernel_traits_baseILj2048ES2_S2_fS2_fjLj128EEEEELb1ELb0ELb0EEEvNS_9FwdParamsE)
        /*09f8*/ 	.word	0x00000000


	//----- nvinfo : EIATTR_MIN_STACK_SIZE
	.align		4
.L_434:
        /*09fc*/ 	.byte	0x04, 0x12
        /*09fe*/ 	.short	(.L_436 - .L_435)
	.align		4
.L_435:
        /*0a00*/ 	.word	index@(_ZN10layer_norm31ln_parallel_residual_fwd_kernelINS_13Kernel_traitsI6__halfS2_fS2_fjLj2048ELj1ELj4ELj1ELj16ENS_18Kernel_traits_baseILj2048ES2_S2_fS2_fjLj128EEEEELb1ELb0ELb1EEEvNS_9FwdParamsE)
        /*0a04*/ 	.word	0x00000000


	//----- nvinfo : EIATTR_MIN_STACK_SIZE
	.align		4
.L_436:
        /*0a08*/ 	.byte	0x04, 0x12
        /*0a0a*/ 	.short	(.L_438 - .L_437)
	.align		4
.L_437:
        /*0a0c*/ 	.word	index@(_ZN10layer_norm31ln_parallel_residual_fwd_kernelINS_13Kernel_traitsI6__halfS2_fS2_fjLj2048ELj1ELj4ELj1ELj16ENS_18Kernel_traits_baseILj2048ES2_S2_fS2_fjLj128EEEEELb1ELb1ELb0EEEvNS_9FwdParamsE)
        /*0a10*/ 	.word	0x00000000


	//----- nvinfo : EIATTR_MIN_STACK_SIZE
	.align		4
.L_438:
        /*0a14*/ 	.byte	0x04, 0x12
        /*0a16*/ 	.short	(.L_440 - .L_439)
	.align		4
.L_439:
        /*0a18*/ 	.word	index@(_ZN10layer_norm31ln_parallel_residual_fwd_kernelINS_13Kernel_traitsI6__halfS2_fS2_fjLj2048ELj1ELj4ELj1ELj16ENS_18Kernel_traits_baseILj2048ES2_S2_fS2_fjLj128EEEEELb1ELb1ELb1EEEvNS_9FwdParamsE)
        /*0a1c*/ 	.word	0x00000000


	//----- nvinfo : EIATTR_MIN_STACK_SIZE
	.align		4
.L_440:
        /*0a20*/ 	.byte	0x04, 0x12
        /*0a22*/ 	.short	(.L_442 - .L_441)
	.align		4
.L_441:
        /*0a24*/ 	.word	index@(_ZN10layer_norm31ln_parallel_residual_fwd_kernelINS_13Kernel_traitsIf6__halffS2_fjLj2048ELj1ELj4ELj1ELj16ENS_18Kernel_traits_baseILj2048EfS2_fS2_fjLj128EEEEELb0ELb0ELb0EEEvNS_9FwdParamsE)
        /*0a28*/ 	.word	0x00000188


	//----- nvinfo : EIATTR_MIN_STACK_SIZE
	.align		4
.L_442:
        /*0a2c*/ 	.byte	0x04, 0x12
        /*0a2e*/ 	.short	(.L_444 - .L_443)
	.align		4
.L_443:
        /*0a30*/ 	.word	index@(_ZN10layer_norm31ln_parallel_residual_fwd_kernelINS_13Kernel_traitsIf6__halffS2_fjLj2048ELj1ELj4ELj1ELj16ENS_18Kernel_traits_baseILj2048EfS2_fS2_fjLj128EEEEELb0ELb0ELb1EEEvNS_9FwdParamsE)
        /*0a34*/ 	.word	0x000001b0


	//----- nvinfo : EIATTR_MIN_STACK_SIZE
	.align		4
.L_444:
        /*0a38*/ 	.byte	0x04, 0x12
        /*0a3a*/ 	.short	(.L_446 - .L_445)
	.align		4
.L_445:
        /*0a3c*/ 	.word	index@(_ZN10layer_norm31ln_parallel_residual_fwd_kernelINS_13Kernel_traitsIf6__halffS2_fjLj2048ELj1ELj4ELj1ELj16ENS_18Kernel_traits_baseILj2048EfS2_fS2_fjLj128EEEEELb0ELb1ELb0EEEvNS_9FwdParamsE)
        /*0a40*/ 	.word	0x00000000


	//----- nvinfo : EIATTR_MIN_STACK_SIZE
	.align		4
.L_446:
        /*0a44*/ 	.byte	0x04, 0x12
        /*0a46*/ 	.short	(.L_448 - .L_447)
	.align		4
.L_447:
        /*0a48*/ 	.word	index@(_ZN10layer_norm31ln_parallel_residual_fwd_kernelINS_13Kernel_traitsIf6__halffS2_fjLj2048ELj1ELj4ELj1ELj16ENS_18Kernel_traits_baseILj2048EfS2_fS2_fjLj128EEEEELb0ELb1ELb1EEEvNS_9FwdParamsE)
        /*0a4c*/ 	.word	0x00000000


	//----- nvinfo : EIATTR_MIN_STACK_SIZE
	.align		4
.L_448:
        /*0a50*/ 	.byte	0x04, 0x12
        /*0a52*/ 	.short	(.L_450 - .L_449)
	.align		4
.L_449:
        /*0a54*/ 	.word	index@(_ZN10layer_norm31ln_parallel_residual_fwd_kernelINS_13Kernel_traitsIf6__halffS2_fjLj2048ELj1ELj4ELj1ELj16ENS_18Kernel_traits_baseILj2048EfS2_fS2_fjLj128EEEEELb1ELb0ELb0EEEvNS_9FwdParamsE)
        /*0a58*/ 	.word	0x000001e0


	//----- nvinfo : EIATTR_MIN_STACK_SIZE
	.align		4
.L_450:
        /*0a5c*/ 	.byte	0x04, 0x12
        /*0a5e*/ 	.short	(.L_452 - .L_451)
	.align		4
.L_451:
        /*0a60*/ 	.word	index@(_ZN10layer_norm31ln_parallel_residual_fwd_kernelINS_13Kernel_traitsIf6__halffS2_fjLj2048ELj1ELj4ELj1ELj16ENS_18Kernel_traits_baseILj2048EfS2_fS2_fjLj128EEEEELb1ELb0ELb1EEEvNS_9FwdParamsE)
        /*0a64*/ 	.word	0x000001f0


	//----- nvinfo : EIATTR_MIN_STACK_SIZE
	.align		4
.L_452:
        /*0a68*/ 	.byte	0x04, 0x12
        /*0a6a*/ 	.short	(.L_454 - .L_453)
	.align		4
.L_453:
        /*0a6c*/ 	.word	index@(_ZN10layer_norm31ln_parallel_residual_fwd_kernelINS_13Kernel_traitsIf6__halffS2_fjLj2048ELj1ELj4ELj1ELj16ENS_18Kernel_traits_baseILj2048EfS2_fS2_fjLj128EEEEELb1ELb1ELb0EEEvNS_9FwdParamsE)
        /*0a70*/ 	.word	0x00000000


	//----- nvinfo : EIATTR_MIN_STACK_SIZE
	.align		4
.L_454:
        /*0a74*/ 	.byte	0x04, 0x12
        /*0a76*/ 	.short	(.L_456 - .L_455)
	.align		4
.L_455:
        /*0a78*/ 	.word	index@(_ZN10layer_norm31ln_parallel_residual_fwd_kernelINS_13Kernel_traitsIf6__halffS2_fjLj2048ELj1ELj4ELj1ELj16ENS_18Kernel_traits_baseILj2048EfS2_fS2_fjLj128EEEEELb1ELb1ELb1EEEvNS_9FwdParamsE)
        /*0a7c*/ 	.word	0x00000000


	//----- nvinfo : EIATTR_MIN_STACK_SIZE
	.align		4
.L_456:
        /*0a80*/ 	.byte	0x04, 0x12
        /*0a82*/ 	.short	(.L_458 - .L_457)
	.align		4
.L_457:
        /*0a84*/ 	.word	index@(_ZN10layer_norm31ln_parallel_residual_fwd_kernelINS_13Kernel_traitsI6__halfffffjLj2048ELj1ELj4ELj1ELj16ENS_18Kernel_traits_baseILj2048ES2_ffffjLj128EEEEELb0ELb0ELb0EEEvNS_9FwdParamsE)
        /*0a88*/ 	.word	0x00000000


	//----- nvinfo : EIATTR_MIN_STACK_SIZE
	.align		4
.L_458:
        /*0a8c*/ 	.byte	0x04, 0x12
        /*0a8e*/ 	.short	(.L_460 - .L_459)
	.align		4
.L_459:
        /*0a90*/ 	.word	index@(_ZN10layer_norm31ln_parallel_residual_fwd_kernelINS_13Kernel_traitsI6__halfffffjLj2048ELj1ELj4ELj1ELj16ENS_18Kernel_traits_baseILj2048ES2_ffffjLj128EEEEELb0ELb0ELb1EEEvNS_9FwdParamsE)
        /*0a94*/ 	.word	0x00000038


	//----- nvinfo : EIATTR_MIN_STACK_SIZE
	.align		4
.L_460:
        /*0a98*/ 	.byte	0x04, 0x12
        /*0a9a*/ 	.short	(.L_462 - .L_461)
	.align		4
.L_461:
        /*0a9c*/ 	.word	index@(_ZN10layer_norm31ln_parallel_residual_fwd_kernelINS_13Kernel_traitsI6__halfffffjLj2048ELj1ELj4ELj1ELj16ENS_18Kernel_traits_baseILj2048ES2_ffffjLj128EEEEELb0ELb1ELb0EEEvNS_9FwdParamsE)
        /*0aa0*/ 	.word	0x00000000


	//----- nvinfo : EIATTR_MIN_STACK_SIZE
	.align		4
.L_462:
        /*0aa4*/ 	.byte	0x04, 0x12
        /*0aa6*/ 	.short	(.L_464 - .L_463)
	.align		4
.L_463:
        /*0aa8*/ 	.word	index@(_ZN10layer_norm31ln_parallel_residual_fwd_kernelINS_13Kernel_traitsI6__halfffffjLj2048ELj1ELj4ELj1ELj16ENS_18Kernel_traits_baseILj2048ES2_ffffjLj128EEEEELb0ELb1ELb1EEEvNS_9FwdParamsE)
        /*0aac*/ 	.word	0x00000000


	//----- nvinfo : EIATTR_MIN_STACK_SIZE
	.align		4
.L_464:
        /*0ab0*/ 	.byte	0x04, 0x12
        /*0ab2*/ 	.short	(.L_466 - .L_465)
	.align		4
.L_465:
        /*0ab4*/ 	.word	index@(_ZN10layer_norm31ln_parallel_residual_fwd_kernelINS_13Kernel_traitsI6__halfffffjLj2048ELj1ELj4ELj1ELj16ENS_18Kernel_traits_baseILj2048ES2_ffffjLj128EEEEELb1ELb0ELb0EEEvNS_9FwdParamsE)
        /*0ab8*/ 	.word	0x00000028


	//----- nvinfo : EIATTR_MIN_STACK_SIZE
	.align		4
.L_466:
        /*0abc*/ 	.byte	0x04, 0x12
        /*0abe*/ 	.short	(.L_468 - .L_467)
	.align		4
.L_467:
        /*0ac0*/ 	.word	index@(_ZN10layer_norm31ln_parallel_residual_fwd_kernelINS_13Kernel_traitsI6__halfffffjLj2048ELj1ELj4ELj1ELj16ENS_18Kernel_traits_baseILj2048ES2_ffffjLj128EEEEELb1ELb0ELb1EEEvNS_9FwdParamsE)
        /*0ac4*/ 	.word	0x00000060


	//----- nvinfo : EIATTR_MIN_STACK_SIZE
	.align		4
.L_468:
        /*0ac8*/ 	.byte	0x04, 0x12
        /*0aca*/ 	.short	(.L_470 - .L_469)
	.align		4
.L_469:
        /*0acc*/ 	.word	index@(_ZN10layer_norm31ln_parallel_residual_fwd_kernelINS_13Kernel_traitsI6__halfffffjLj2048ELj1ELj4ELj1ELj16ENS_18Kernel_traits_baseILj2048ES2_ffffjLj128EEEEELb1ELb1ELb0EEEvNS_9FwdParamsE)
        /*0ad0*/ 	.word	0x00000000


	//----- nvinfo : EIATTR_MIN_STACK_SIZE
	.align		4
.L_470:
        /*0ad4*/ 	.byte	0x04, 0x12
        /*0ad6*/ 	.short	(.L_472 - .L_471)
	.align		4
.L_471:
        /*0ad8*/ 	.word	index@(_ZN10layer_norm31ln_parallel_residual_fwd_kernelINS_13Kernel_traitsI6__halfffffjLj2048ELj1ELj4ELj1ELj16ENS_18Kernel_traits_baseILj2048ES2_ffffjLj128EEEEELb1ELb1ELb1EEEvNS_9FwdParamsE)
        /*0adc*/ 	.word	0x00000000


	//----- nvinfo : EIATTR_MIN_STACK_SIZE
	.align		4
.L_472:
        /*0ae0*/ 	.byte	0x04, 0x12
        /*0ae2*/ 	.short	(.L_474 - .L_473)
	.align		4
.L_473:
        /*0ae4*/ 	.word	index@(_ZN10layer_norm31ln_parallel_residual_fwd_kernelINS_13Kernel_traitsIfffffjLj2048ELj1ELj4ELj1ELj16ENS_18Kernel_traits_baseILj2048EfffffjLj128EEEEELb0ELb0ELb0EEEvNS_9FwdParamsE)
        /*0ae8*/ 	.word	0x00000190


	//----- nvinfo : EIATTR_MIN_STACK_SIZE
	.align		4
.L_474:
        /*0aec*/ 	.byte	0x04, 0x12
        /*0aee*/ 	.short	(.L_476 - .L_475)
	.align		4
.L_475:
        /*0af0*/ 	.word	index@(_ZN10layer_norm31ln_parallel_residual_fwd_kernelINS_13Kernel_traitsIfffffjLj2048ELj1ELj4ELj1ELj16ENS_18Kernel_traits_baseILj2048EfffffjLj128EEEEELb0ELb0ELb1EEEvNS_9FwdParamsE)
        /*0af4*/ 	.word	0x000001b8


	//----- nvinfo : EIATTR_MIN_STACK_SIZE
	.align		4
.L_476:
        /*0af8*/ 	.byte	0x04, 0x12
        /*0afa*/ 	.short	(.L_478 - .L_477)
	.align		4
.L_477:
        /*0afc*/ 	.word	index@(_ZN10layer_norm31ln_parallel_residual_fwd_kernelINS_13Kernel_traitsIfffffjLj2048ELj1ELj4ELj1ELj16ENS_18Kernel_traits_baseILj2048EfffffjLj128EEEEELb0ELb1ELb0EEEvNS_9FwdParamsE)
        /*0b00*/ 	.word	0x00000000


	//----- nvinfo : EIATTR_MIN_STACK_SIZE
	.align		4
.L_478:
        /*0b04*/ 	.byte	0x04, 0x12
        /*0b06*/ 	.short	(.L_480 - .L_479)
	.align		4
.L_479:
        /*0b08*/ 	.word	index@(_ZN10layer_norm31ln_parallel_residual_fwd_kernelINS_13Kernel_traitsIfffffjLj2048ELj1ELj4ELj1ELj16ENS_18Kernel_traits_baseILj2048EfffffjLj128EEEEELb0ELb1ELb1EEEvNS_9FwdParamsE)
        /*0b0c*/ 	.word	0x00000000


	//----- nvinfo : EIATTR_MIN_STACK_SIZE
	.align		4
.L_480:
        /*0b10*/ 	.byte	0x04, 0x12
        /*0b12*/ 	.short	(.L_482 - .L_481)
	.align		4
.L_481:
        /*0b14*/ 	.word	index@(_ZN10layer_norm31ln_parallel_residual_fwd_kernelINS_13Kernel_traitsIfffffjLj2048ELj1ELj4ELj1ELj16ENS_18Kernel_traits_baseILj2048EfffffjLj128EEEEELb1ELb0ELb0EEEvNS_9FwdParamsE)
        /*0b18*/ 	.word	0x000001b0


	//----- nvinfo : EIATTR_MIN_STACK_SIZE
	.align		4
.L_482:
        /*0b1c*/ 	.byte	0x04, 0x12
        /*0b1e*/ 	.short	(.L_484 - .L_483)
	.align		4
.L_483:
        /*0b20*/ 	.word	index@(_ZN10layer_norm31ln_parallel_residual_fwd_kernelINS_13Kernel_traitsIfffffjLj2048ELj1ELj4ELj1ELj16ENS_18Kernel_traits_baseILj2048EfffffjLj128EEEEELb1ELb0ELb1EEEvNS_9FwdParamsE)
        /*0b24*/ 	.word	0x000001e0


	//----- nvinfo : EIATTR_MIN_STACK_SIZE
	.align		4
.L_484:
        /*0b28*/ 	.byte	0x04, 0x12
        /*0b2a*/ 	.short	(.L_486 - .L_485)
	.align		4
.L_485:
        /*0b2c*/ 	.word	index@(_ZN10layer_norm31ln_parallel_residual_fwd_kernelINS_13Kernel_traitsIfffffjLj2048ELj1ELj4ELj1ELj16ENS_18Kernel_traits_baseILj2048EfffffjLj128EEEEELb1ELb1ELb0EEEvNS_9FwdParamsE)
        /*0b30*/ 	.word	0x00000000


	//----- nvinfo : EIATTR_MIN_STACK_SIZE
	.align		4
.L_486:
        /*0b34*/ 	.byte	0x04, 0x12
        /*0b36*/ 	.short	(.L_488 - .L_487)
	.align		4
.L_487:
        /*0b38*/ 	.word	index@(_ZN10layer_norm31ln_parallel_residual_fwd_kernelINS_13Kernel_traitsIfffffjLj2048ELj1ELj4ELj1ELj16ENS_18Kernel_traits_baseILj2048EfffffjLj128EEEEELb1ELb1ELb1EEEvNS_9FwdParamsE)
        /*0b3c*/ 	.word	0x00000000
.L_488:


//--------------------- .nv.compat                --------------------------
	.section	.nv.compat,"",@"SHT_CUDA_COMPAT_INFO"
	.align	4
        /*0000*/ 	.byte	0x02, 0x09, 0x01, 0x00, 0x02, 0x02, 0x01, 0x00, 0x02, 0x05, 0x05, 0x00, 0x03, 0x07, 0x01, 0x01
        /*0010*/ 	.byte	0x02, 0x03, 0x00, 0x00, 0x02, 0x06, 0x01, 0x00, 0x04, 0x0b, 0x08, 0x00, 0x00, 0x00, 0x00, 0x00
        /*0020*/ 	.byte	0x00, 0x00, 0x00, 0x00


//--------------------- .nv.info._ZN10layer_norm31ln_parallel_residual_fwd_kernelINS_13Kernel_traitsI13__nv_bfloat16S2_S2_S2_fjLj2048ELj1ELj4ELj1ELj16ENS_18Kernel_traits_baseILj2048ES2_S2_S2_S2_fjLj128EEEEELb0ELb0ELb0EEEvNS_9FwdParamsE --------------------------
	.section	.nv.info._ZN10layer_norm31ln_parallel_residual_fwd_kernelINS_13Kernel_traitsI13__nv_bfloat16S2_S2_S2_fjLj2048ELj1ELj4ELj1ELj16ENS_18Kernel_traits_baseILj2048ES2_S2_S2_S2_fjLj128EEEEELb0ELb0ELb0EEEvNS_9FwdParamsE,"",@"SHT_CUDA_INFO"
	.sectionflags	@""
	.align	4


	//----- nvinfo : EIATTR_CUDA_API_VERSION
	.align		4
        /*0000*/ 	.byte	0x04, 0x37
        /*0002*/ 	.short	(.L_490 - .L_489)
.L_489:
        /*0004*/ 	.word	0x00000082


	//----- nvinfo : EIATTR_KPARAM_INFO
	.align		4
.L_490:
        /*0008*/ 	.byte	0x04, 0x17
        /*000a*/ 	.short	(.L_492 - .L_491)
.L_491:
        /*000c*/ 	.word	0x00000000
        /*0010*/ 	.short	0x0000
        /*0012*/ 	.short	0x0000
        /*0014*/ 	.byte	0x00, 0xf0, 0xa1, 0x03


	//----- nvinfo : EIATTR_SPARSE_MMA_MASK
	.align		4
.L_492:
        /*0018*/ 	.byte	0x03, 0x50
        /*001a*/ 	.short	0x0000


	//----- nvinfo : EIATTR_MAXREG_COUNT
	.align		4
        /*001c*/ 	.byte	0x03, 0x1b
        /*001e*/ 	.short	0x00ff


	//----- nvinfo : EIATTR_ANNOTATIONS
	.align		4
        /*0020*/ 	.byte	0x04, 0x55
        /*0022*/ 	.short	(.L_494 - .L_493)


	//   ....[0]....
.L_493:
        /*0024*/ 	.word	0x00000001
        /*0028*/ 	.byte	0x00, 0x21, 0x00, 0x00, 0x01, 0x00, 0x00, 0x00, 0x30, 0x21, 0x00, 0x00, 0x01, 0x00, 0x00, 0x00
        /* <DEDUP_REMOVED lines=106> */
        /*06d8*/ 	.byte	0x80, 0xc7, 0x00, 0x00, 0x01, 0x00, 0x00, 0x00, 0xf0, 0xc7, 0x00, 0x00


	//----- nvinfo : EIATTR_MERCURY_ISA_VERSION
	.align		4
.L_494:
        /*06e4*/ 	.byte	0x03, 0x5f
        /*06e6*/ 	.short	0x0101


	//----- nvinfo : EIATTR_COOP_GROUP_MASK_REGIDS
	.align		4
        /*06e8*/ 	.byte	0x04, 0x29
        /*06ea*/ 	.short	(.L_496 - .L_495)


	//   ....[0]....
.L_495:
        /*06ec*/ 	.word	0xffffffff


	//   ....[1]....
        /*06f0*/ 	.word	0xffffffff


	//   ....[2]....
        /*06f4*/ 	.word	0xffffffff


	//   ....[3]....
        /*06f8*/ 	.word	0xffffffff


	//   ....[4]....
        /*06fc*/ 	.word	0xffffffff


	//   ....[5]....
        /*0700*/ 	.word	0xffffffff


	//   ....[6]....
        /*0704*/ 	.word	0xffffffff


	//   ....[7]....
        /*0708*/ 	.word	0xffffffff


	//   ....[8]....
        /*070c*/ 	.word	0xffffffff


	//   ....[9]....
        /*0710*/ 	.word	0xffffffff


	//   ....[10]....
        /*0714*/ 	.word	0x05000084


	//   ....[11]....
        /*0718*/ 	.word	0x05000084


	//   ....[12]....
        /*071c*/ 	.word	0x05000084


	//   ....[13]....
        /*0720*/ 	.word	0x05000084


	//   ....[14]....
        /*0724*/ 	.word	0x05000084


	//   ....[15]....
        /*0728*/ 	.word	0x05000084


	//   ....[16]....
        /*072c*/ 	.word	0x05000084


	//   ....[17]....
        /*0730*/ 	.word	0x05000084


	//   ....[18]....
        /*0734*/ 	.word	0x05000084


	//   ....[19]....
        /*0738*/ 	.word	0x05000084


	//----- nvinfo : EIATTR_COOP_GROUP_INSTR_OFFSETS
	.align		4
.L_496:
        /*073c*/ 	.byte	0x04, 0x28
        /*073e*/ 	.short	(.L_498 - .L_497)


	//   ....[0]....
.L_497:
        /*0740*/ 	.word	0x00008eb0


	//   ....[1]....
        /*0744*/ 	.word	0x00008ef0


	//   ....[2]....
        /*0748*/ 	.word	0x00008f10


	//   ....[3]....
        /*074c*/ 	.word	0x00008f30


	//   ....[4]....
        /*0750*/ 	.word	0x00008f50


	//   ....[5]....
        /*0754*/ 	.word	0x000097a0


	//   ....[6]....
        /*0758*/ 	.word	0x000097c0


	//   ....[7]....
        /*075c*/ 	.word	0x000097e0


	//   ....[8]....
        /*0760*/ 	.word	0x00009800


	//   ....[9]....
        /*0764*/ 	.word	0x00009820


	//   ....[10]....
        /*0768*/ 	.word	0x0000c990


	//   ....[11]....
        /*076c*/ 	.word	0x0000ca30


	//   ....[12]....
        /*0770*/ 	.word	0x0000caa0


	//   ....[13]....
        /*0774*/ 	.word	0x0000cb10


	//   ....[14]....
        /*0778*/ 	.word	0x0000cb80


	//   ....[15]....
        /*077c*/ 	.word	0x0000d440


	//   ....[16]....
        /*0780*/ 	.word	0x0000d4b0


	//   ....[17]....
        /*0784*/ 	.word	0x0000d520


	//   ....[18]....
        /*0788*/ 	.word	0x0000d590


	//   ....[19]....
        /*078c*/ 	.word	0x0000d600


	//----- nvinfo : EIATTR_VRC_CTA_INIT_COUNT
	.align		4
.L_498:
        /*0790*/ 	.byte	0x02, 0x4a
	.zero		1
	.zero		1


	//----- nvinfo : EIATTR_EXIT_INSTR_OFFSETS
	.align		4
        /*0794*/ 	.byte	0x04, 0x1c
        /*0796*/ 	.short	(.L_500 - .L_499)


	//   ....[0]....
.L_499:
        /*0798*/ 	.word	0x000020f0


	//   ....[1]....
        /*079c*/ 	.word	0x0000c920


	//----- nvinfo : EIATTR_MAX_THREADS
	.align		4
.L_500:
        /*07a0*/ 	.byte	0x04, 0x05
        /*07a2*/ 	.short	(.L_502 - .L_501)
.L_501:
        /*07a4*/ 	.word	0x00000080
        /*07a8*/ 	.word	0x00000001
        /*07ac*/ 	.word	0x00000001


	//----- nvinfo : EIATTR_CRS_STACK_SIZE
	.align		4
.L_502:
        /*07b0*/ 	.byte	0x04, 0x1e
        /*07b2*/ 	.short	(.L_504 - .L_503)
.L_503:
        /*07b4*/ 	.word	0x00000000


	//----- nvinfo : EIATTR_CBANK_PARAM_SIZE
	.align		4
.L_504:
        /*07b8*/ 	.byte	0x03, 0x19
        /*07ba*/ 	.short	0x00e8


	//----- nvinfo : EIATTR_PARAM_CBANK
	.align		4
        /*07bc*/ 	.byte	0x04, 0x0a
        /*07be*/ 	.short	(.L_506 - .L_505)
	.align		4
.L_505:
        /*07c0*/ 	.word	index@(.nv.constant0._ZN10layer_norm31ln_parallel_residual_fwd_kernelINS_13Kernel_traitsI13__nv_bfloat16S2_S2_S2_fjLj2048ELj1ELj4ELj1ELj16ENS_18Kernel_traits_baseILj2048ES2_S2_S2_S2_fjLj128EEEEELb0ELb0ELb0EEEvNS_9FwdParamsE)
        /*07c4*/ 	.short	0x0380
        /*07c6*/ 	.short	0x00e8


	//----- nvinfo : EIATTR_SW_WAR
	.align		4
.L_506:
        /*07c8*/ 	.byte	0x04, 0x36
        /*07ca*/ 	.short	(.L_508 - .L_507)
.L_507:
        /*07cc*/ 	.word	0x00000008
.L_508:


//--------------------- .nv.info._ZN10layer_norm31ln_parallel_residual_fwd_kernelINS_13Kernel_traitsI13__nv_bfloat16S2_S2_S2_fjLj2048ELj1ELj4ELj1ELj16ENS_18Kernel_traits_baseILj2048ES2_S2_S2_S2_fjLj128EEEEELb0ELb0ELb1EEEvNS_9FwdParamsE --------------------------
	.section	.nv.info._ZN10layer_norm31ln_parallel_residual_fwd_kernelINS_13Kernel_traitsI13__nv_bfloat16S2_S2_S2_fjLj2048ELj1ELj4ELj1ELj16ENS_18Kernel_traits_baseILj2048ES2_S2_S2_S2_fjLj128EEEEELb0ELb0ELb1EEEvNS_9FwdParamsE,"",@"SHT_CUDA_INFO"
	.sectionflags	@""
	.align	4


	//----- nvinfo : EIATTR_CUDA_API_VERSION
	.align		4
        /*0000*/ 	.byte	0x04, 0x37
        /*0002*/ 	.short	(.L_510 - .L_509)
.L_509:
        /*0004*/ 	.word	0x00000082


	//----- nvinfo : EIATTR_KPARAM_INFO
	.align		4
.L_510:
        /*0008*/ 	.byte	0x04, 0x17
        /*000a*/ 	.short	(.L_512 - .L_511)
.L_511:
        /*000c*/ 	.word	0x00000000
        /*0010*/ 	.short	0x0000
        /*0012*/ 	.short	0x0000
        /*0014*/ 	.byte	0x00, 0xf0, 0xa1, 0x03


	//----- nvinfo : EIATTR_SPARSE_MMA_MASK
	.align		4
.L_512:
        /*0018*/ 	.byte	0x03, 0x50
        /*001a*/ 	.short	0x0000


	//----- nvinfo : EIATTR_MAXREG_COUNT
	.align		4
        /*001c*/ 	.byte	0x03, 0x1b
        /*001e*/ 	.short	0x00ff


	//----- nvinfo : EIATTR_ANNOTATIONS
	.align		4
        /*0020*/ 	.byte	0x04, 0x55
        /*0022*/ 	.short	(.L_514 - .L_513)


	//   ....[0]....
.L_513:
        /* <DEDUP_REMOVED lines=109> */


	//----- nvinfo : EIATTR_MERCURY_ISA_VERSION
	.align		4
.L_514:
        /*06e4*/ 	.byte	0x03, 0x5f
        /*06e6*/ 	.short	0x0101


	//----- nvinfo : EIATTR_COOP_GROUP_MASK_REGIDS
	.align		4
        /*06e8*/ 	.byte	0x04, 0x29
        /*06ea*/ 	.short	(.L_516 - .L_515)


	//   ....[0]....
.L_515:
        /*06ec*/ 	.word	0xffffffff


	//   ....[1]....
        /*06f0*/ 	.word	0xffffffff


	//   ....[2]....
        /*06f4*/ 	.word	0xffffffff


	//   ....[3]....
        /*06f8*/ 	.word	0xffffffff


	//   ....[4]....
        /*06fc*/ 	.word	0xffffffff


	//   ....[5]....
        /*0700*/ 	.word	0xffffffff


	//   ....[6]....
        /*0704*/ 	.word	0xffffffff


	//   ....[7]....
        /*0708*/ 	.word	0xffffffff


	//   ....[8]....
        /*070c*/ 	.word	0xffffffff


	//   ....[9]....
        /*0710*/ 	.word	0xffffffff


	//   ....[10]....
        /*0714*/ 	.word	0x050000a8


	//   ....[11]....
        /*0718*/ 	.word	0x050000a8


	//   ....[12]....
        /*071c*/ 	.word	0x050000a8


	//   ....[13]....
        /*0720*/ 	.word	0x050000a8


	//   ....[14]....
        /*0724*/ 	.word	0x050000a8


	//   ....[15]....
        /*0728*/ 	.word	0x050000a8


	//   ....[16]....
        /*072c*/ 	.word	0x050000a8


	//   ....[17]....
        /*0730*/ 	.word	0x050000a8


	//   ....[18]....
        /*0734*/ 	.word	0x050000a8


	//   ....[19]....
        /*0738*/ 	.word	0x050000a8


	//----- nvinfo : EIATTR_COOP_GROUP_INSTR_OFFSETS
	.align		4
.L_516:
        /*073c*/ 	.byte	0x04, 0x28
        /*073e*/ 	.short	(.L_518 - .L_517)


	//   ....[0]....
.L_517:
        /*0740*/ 	.word	0x00007140


	//   ....[1]....
        /*0744*/ 	.word	0x00007170


	//   ....[2]....
        /*0748*/ 	.word	0x00007190


	//   ....[3]....
        /*074c*/ 	.word	0x000071b0


	//   ....[4]....
        /*0750*/ 	.word	0x000071d0


	//   ....[5]....
        /*0754*/ 	.word	0x00007a00


	//   ....[6]....
        /*0758*/ 	.word	0x00007a20


	//   ....[7]....
        /*075c*/ 	.word	0x00007a40


	//   ....[8]....
        /*0760*/ 	.word	0x00007a60


	//   ....[9]....
        /*0764*/ 	.word	0x00007a80


	//   ....[10]....
        /*0768*/ 	.word	0x0000a8b0


	//   ....[11]....
        /*076c*/ 	.word	0x0000a950


	//   ....[12]....
        /*0770*/ 	.word	0x0000a9c0


	//   ....[13]....
        /*0774*/ 	.word	0x0000aa30


	//   ....[14]....
        /*0778*/ 	.word	0x0000aaa0


	//   ....[15]....
        /*077c*/ 	.word	0x0000b330


	//   ....[16]....
        /*0780*/ 	.word	0x0000b3a0


	//   ....[17]....
        /*0784*/ 	.word	0x0000b410


	//   ....[18]....
        /*0788*/ 	.word	0x0000b480


	//   ....[19]....
        /*078c*/ 	.word	0x0000b4f0


	//----- nvinfo : EIATTR_VRC_CTA_INIT_COUNT
	.align		4
.L_518:
        /*0790*/ 	.byte	0x02, 0x4a
	.zero		1
	.zero		1


	//----- nvinfo : EIATTR_EXIT_INSTR_OFFSETS
	.align		4
        /*0794*/ 	.byte	0x04, 0x1c
        /*0796*/ 	.short	(.L_520 - .L_519)


	//   ....[0]....
.L_519:
        /*0798*/ 	.word	0x00000d60


	//   ....[1]....
        /*079c*/ 	.word	0x0000a840


	//----- nvinfo : EIATTR_MAX_THREADS
	.align		4
.L_520:
        /*07a0*/ 	.byte	0x04, 0x05
        /*07a2*/ 	.short	(.L_522 - .L_521)
.L_521:
        /*07a4*/ 	.word	0x00000080
        /*07a8*/ 	.word	0x00000001
        /*07ac*/ 	.word	0x00000001


	//----- nvinfo : EIATTR_CRS_STACK_SIZE
	.align		4
.L_522:
        /*07b0*/ 	.byte	0x04, 0x1e
        /*07b2*/ 	.short	(.L_524 - .L_523)
.L_523:
        /*07b4*/ 	.word	0x00000000


	//----- nvinfo : EIATTR_CBANK_PARAM_SIZE
	.align		4
.L_524:
        /*07b8*/ 	.byte	0x03, 0x19
        /*07ba*/ 	.short	0x00e8


	//----- nvinfo : EIATTR_PARAM_CBANK
	.align		4
        /*07bc*/ 	.byte	0x04, 0x0a
        /*07be*/ 	.short	(.L_526 - .L_525)
	.align		4
.L_525:
        /*07c0*/ 	.word	index@(.nv.constant0._ZN10layer_norm31ln_parallel_residual_fwd_kernelINS_13Kernel_traitsI13__nv_bfloat16S2_S2_S2_fjLj2048ELj1ELj4ELj1ELj16ENS_18Kernel_traits_baseILj2048ES2_S2_S2_S2_fjLj128EEEEELb0ELb0ELb1EEEvNS_9FwdParamsE)
        /*07c4*/ 	.short	0x0380
        /*07c6*/ 	.short	0x00e8


	//----- nvinfo : EIATTR_SW_WAR
	.align		4
.L_526:
        /*07c8*/ 	.byte	0x04, 0x36
        /*07ca*/ 	.short	(.L_528 - .L_527)
.L_527:
        /*07cc*/ 	.word	0x00000008
.L_528:


//--------------------- .nv.info._ZN10layer_norm31ln_parallel_residual_fwd_kernelINS_13Kernel_traitsI13__nv_bfloat16S2_S2_S2_fjLj2048ELj1ELj4ELj1ELj16ENS_18Kernel_traits_baseILj2048ES2_S2_S2_S2_fjLj128EEEEELb0ELb1ELb0EEEvNS_9FwdParamsE --------------------------
	.section	.nv.info._ZN10layer_norm31ln_parallel_residual_fwd_kernelINS_13Kernel_traitsI13__nv_bfloat16S2_S2_S2_fjLj2048ELj1ELj4ELj1ELj16ENS_18Kernel_traits_baseILj2048ES2_S2_S2_S2_fjLj128EEEEELb0ELb1ELb0EEEvNS_9FwdParamsE,"",@"SHT_CUDA_INFO"
	.sectionflags	@""
	.align	4


	//----- nvinfo : EIATTR_CUDA_API_VERSION
	.align		4
        /*0000*/ 	.byte	0x04, 0x37
        /*0002*/ 	.short	(.L_530 - .L_529)
.L_529:
        /*0004*/ 	.word	0x00000082


	//----- nvinfo : EIATTR_KPARAM_INFO
	.align		4
.L_530:
        /*0008*/ 	.byte	0x04, 0x17
        /*000a*/ 	.short	(.L_532 - .L_531)
.L_531:
        /*000c*/ 	.word	0x00000000
        /*0010*/ 	.short	0x0000
        /*0012*/ 	.short	0x0000
        /*0014*/ 	.byte	0x00, 0xf0, 0xa1, 0x03


	//----- nvinfo : EIATTR_SPARSE_MMA_MASK
	.align		4
.L_532:
        /*0018*/ 	.byte	0x03, 0x50
        /*001a*/ 	.short	0x0000


	//----- nvinfo : EIATTR_MAXREG_COUNT
	.align		4
        /*001c*/ 	.byte	0x03, 0x1b
        /*001e*/ 	.short	0x00ff


	//----- nvinfo : EIATTR_MERCURY_ISA_VERSION
	.align		4
        /*0020*/ 	.byte	0x03, 0x5f
        /*0022*/ 	.short	0x0101


	//----- nvinfo : EIATTR_COOP_GROUP_MASK_REGIDS
	.align		4
        /*0024*/ 	.byte	0x04, 0x29
        /*0026*/ 	.short	(.L_534 - .L_533)


	//   ....[0]....
.L_533:
        /*0028*/ 	.word	0xffffffff


	//   ....[1]....
        /*002c*/ 	.word	0xffffffff


	//   ....[2]....
        /*0030*/ 	.word	0xffffffff


	//   ....[3]....
        /*0034*/ 	.word	0xffffffff


	//   ....[4]....
        /*0038*/ 	.word	0xffffffff


	//   ....[5]....
        /*003c*/ 	.word	0xffffffff


	//   ....[6]....
        /*0040*/ 	.word	0xffffffff


	//   ....[7]....
        /*0044*/ 	.word	0xffffffff


	//   ....[8]....
        /*0048*/ 	.word	0xffffffff


	//   ....[9]....
        /*004c*/ 	.word	0xffffffff


	//   ....[10]....
        /*0050*/ 	.word	0x050000da


	//   ....[11]....
        /*0054*/ 	.word	0x050000da


	//   ....[12]....
        /*0058*/ 	.word	0x050000da


	//   ....[13]....
        /*005c*/ 	.word	0x050000da


	//   ....[14]....
        /*0060*/ 	.word	0x050000da


	//   ....[15]....
        /*0064*/ 	.word	0x050000da


	//   ....[16]....
        /*0068*/ 	.word	0x050000da


	//   ....[17]....
        /*006c*/ 	.word	0x050000da


	//   ....[18]....
        /*0070*/ 	.word	0x050000da


	//   ....[19]....
        /*0074*/ 	.word	0x050000da


	//----- nvinfo : EIATTR_COOP_GROUP_INSTR_OFFSETS
	.align		4
.L_534:
        /*0078*/ 	.byte	0x04, 0x28
        /*007a*/ 	.short	(.L_536 - .L_535)


	//   ....[0]....
.L_535:
        /*007c*/ 	.word	0x00006960


	//   ....[1]....
        /*0080*/ 	.word	0x000069a0


	//   ....[2]....
        /*0084*/ 	.word	0x000069c0


	//   ....[3]....
        /*0088*/ 	.word	0x000069e0


	//   ....[4]....
        /*008c*/ 	.word	0x00006a00


	//   ....[5]....
        /*0090*/ 	.word	0x00007270


	//   ....[6]....
        /*0094*/ 	.word	0x00007290


	//   ....[7]....
        /*0098*/ 	.word	0x000072b0


	//   ....[8]....
        /*009c*/ 	.word	0x000072d0


	//   ....[9]....
        /*00a0*/ 	.word	0x000072f0


	//   ....[10]....
        /*00a4*/ 	.word	0x00008e70


	//   ....[11]....
        /*00a8*/ 	.word	0x00008f20


	//   ....[12]....
        /*00ac*/ 	.word	0x00008f90


	//   ....[13]....
        /*00b0*/ 	.word	0x00009000


	//   ....[14]....
        /*00b4*/ 	.word	0x00009070


	//   ....[15]....
        /*00b8*/ 	.word	0x00009940


	//   ....[16]....
        /*00bc*/ 	.word	0x000099b0


	//   ....[17]....
        /*00c0*/ 	.word	0x00009a20


	//   ....[18]....
        /*00c4*/ 	.word	0x00009a90


	//   ....[19]....
        /*00c8*/ 	.word	0x00009b00


	//----- nvinfo : EIATTR_VRC_CTA_INIT_COUNT
	.align		4
.L_536:
        /*00cc*/ 	.byte	0x02, 0x4a
	.zero		1
	.zero		1


	//----- nvinfo : EIATTR_EXIT_INSTR_OFFSETS
	.align		4
        /*00d0*/ 	.byte	0x04, 0x1c
        /*00d2*/ 	.short	(.L_538 - .L_537)


	//   ....[0]....
.L_537:
        /*00d4*/ 	.word	0x00000a50


	//   ....[1]....
        /*00d8*/ 	.word	0x00008e00


	//----- nvinfo : EIATTR_MAX_THREADS
	.align		4
.L_538:
        /*00dc*/ 	.byte	0x04, 0x05
        /*00de*/ 	.short	(.L_540 - .L_539)
.L_539:
        /*00e0*/ 	.word	0x00000080
        /*00e4*/ 	.word	0x00000001
        /*00e8*/ 	.word	0x00000001


	//----- nvinfo : EIATTR_CRS_STACK_SIZE
	.align		4
.L_540:
        /*00ec*/ 	.byte	0x04, 0x1e
        /*00ee*/ 	.short	(.L_542 - .L_541)
.L_541:
        /*00f0*/ 	.word	0x00000000


	//----- nvinfo : EIATTR_CBANK_PARAM_SIZE
	.align		4
.L_542:
        /*00f4*/ 	.byte	0x03, 0x19
        /*00f6*/ 	.short	0x00e8


	//----- nvinfo : EIATTR_PARAM_CBANK
	.align		4
        /*00f8*/ 	.byte	0x04, 0x0a
        /*00fa*/ 	.short	(.L_544 - .L_543)
	.align		4
.L_543:
        /*00fc*/ 	.word	index@(.nv.constant0._ZN10layer_norm31ln_parallel_residual_fwd_kernelINS_13Kernel_traitsI13__nv_bfloat16S2_S2_S2_fjLj2048ELj1ELj4ELj1ELj16ENS_18Kernel_traits_baseILj2048ES2_S2_S2_S2_fjLj128EEEEELb0ELb1ELb0EEEvNS_9FwdParamsE)
        /*0100*/ 	.short	0x0380
        /*0102*/ 	.short	0x00e8


	//----- nvinfo : EIATTR_SW_WAR
	.align		4
.L_544:
        /*0104*/ 	.byte	0x04, 0x36
        /*0106*/ 	.short	(.L_546 - .L_545)
.L_545:
        /*0108*/ 	.word	0x00000008
.L_546:


//--------------------- .nv.info._ZN10layer_norm31ln_parallel_residual_fwd_kernelINS_13Kernel_traitsI13__nv_bfloat16S2_S2_S2_fjLj2048ELj1ELj4ELj1ELj16ENS_18Kernel_traits_baseILj2048ES2_S2_S2_S2_fjLj128EEEEELb0ELb1ELb1EEEvNS_9FwdParamsE --------------------------
	.section	.nv.info._ZN10layer_norm31ln_parallel_residual_fwd_kernelINS_13Kernel_traitsI13__nv_bfloat16S2_S2_S2_fjLj2048ELj1ELj4ELj1ELj16ENS_18Kernel_traits_baseILj2048ES2_S2_S2_S2_fjLj128EEEEELb0ELb1ELb1EEEvNS_9FwdParamsE,"",@"SHT_CUDA_INFO"
	.sectionflags	@""
	.align	4


	//----- nvinfo : EIATTR_CUDA_API_VERSION
	.align		4
        /*0000*/ 	.byte	0x04, 0x37
        /*0002*/ 	.short	(.L_548 - .L_547)
.L_547:
        /*0004*/ 	.word	0x00000082


	//----- nvinfo : EIATTR_KPARAM_INFO
	.align		4
.L_548:
        /*0008*/ 	.byte	0x04, 0x17
        /*000a*/ 	.short	(.L_550 - .L_549)
.L_549:
        /*000c*/ 	.word	0x00000000
        /*0010*/ 	.short	0x0000
        /*0012*/ 	.short	0x0000
        /*0014*/ 	.byte	0x00, 0xf0, 0xa1, 0x03


	//----- nvinfo : EIATTR_SPARSE_MMA_MASK
	.align		4
.L_550:
        /*0018*/ 	.byte	0x03, 0x50
        /*001a*/ 	.short	0x0000


	//----- nvinfo : EIATTR_MAXREG_COUNT
	.align		4
        /*001c*/ 	.byte	0x03, 0x1b
        /*001e*/ 	.short	0x00ff


	//----- nvinfo : EIATTR_MERCURY_ISA_VERSION
	.align		4
        /*0020*/ 	.byte	0x03, 0x5f
        /*0022*/ 	.short	0x0101


	//----- nvinfo : EIATTR_COOP_GROUP_MASK_REGIDS
	.align		4
        /*0024*/ 	.byte	0x04, 0x29
        /*0026*/ 	.short	(.L_552 - .L_551)


	//   ....[0]....
.L_551:
        /*0028*/ 	.word	0xffffffff


	//   ....[1]....
        /*002c*/ 	.word	0xffffffff


	//   ....[2]....
        /*0030*/ 	.word	0xffffffff


	//   ....[3]....
        /*0034*/ 	.word	0xffffffff


	//   ....[4]....
        /*0038*/ 	.word	0xffffffff


	//   ....[5]....
        /*003c*/ 	.word	0xffffffff


	//   ....[6]....
        /*0040*/ 	.word	0xffffffff


	//   ....[7]....
        /*0044*/ 	.word	0xffffffff


	//   ....[8]....
        /*0048*/ 	.word	0xffffffff


	//   ....[9]....
        /*004c*/ 	.word	0xffffffff


	//   ....[10]....
        /*0050*/ 	.word	0x050000b1


	//   ....[11]....
        /*0054*/ 	.word	0x050000b1


	//   ....[12]....
        /*0058*/ 	.word	0x050000b1


	//   ....[13]....
        /*005c*/ 	.word	0x050000b1


	//   ....[14]....
        /*0060*/ 	.word	0x050000b1


	//   ....[15]....
        /*0064*/ 	.word	0x050000b1


	//   ....[16]....
        /*0068*/ 	.word	0x050000b1


	//   ....[17]....
        /*006c*/ 	.word	0x050000b1


	//   ....[18]....
        /*0070*/ 	.word	0x050000b1


	//   ....[19]....
        /*0074*/ 	.word	0x050000b1


	//----- nvinfo : EIATTR_COOP_GROUP_INSTR_OFFSETS
	.align		4
.L_552:
        /*0078*/ 	.byte	0x04, 0x28
        /*007a*/ 	.short	(.L_554 - .L_553)


	//   ....[0]....
.L_553:
        /*007c*/ 	.word	0x00005910


	//   ....[1]....
        /*0080*/ 	.word	0x00005930


	//   ....[2]....
        /*0084*/ 	.word	0x00005950


	//   ....[3]....
        /*0088*/ 	.word	0x00005970


	//   ....[4]....
        /*008c*/ 	.word	0x000059a0


	//   ....[5]....
        /*0090*/ 	.word	0x000061d0


	//   ....[6]....
        /*0094*/ 	.word	0x000061f0


	//   ....[7]....
        /*0098*/ 	.word	0x00006210


	//   ....[8]....
        /*009c*/ 	.word	0x00006230


	//   ....[9]....
        /*00a0*/ 	.word	0x00006250


	//   ....[10]....
        /*00a4*/ 	.word	0x00007af0


	//   ....[11]....
        /*00a8*/ 	.word	0x00007b90


	//   ....[12]....
        /*00ac*/ 	.word	0x00007c00


	//   ....[13]....
        /*00b0*/ 	.word	0x00007c70


	//   ....[14]....
        /*00b4*/ 	.word	0x00007cf0


	//   ....[15]....
        /*00b8*/ 	.word	0x00008560


	//   ....[16]....
        /*00bc*/ 	.word	0x000085d0


	//   ....[17]....
        /*00c0*/ 	.word	0x00008640


	//   ....[18]....
        /*00c4*/ 	.word	0x000086b0


	//   ....[19]....
        /*00c8*/ 	.word	0x00008720


	//----- nvinfo : EIATTR_VRC_CTA_INIT_COUNT
	.align		4
.L_554:
        /*00cc*/ 	.byte	0x02, 0x4a
	.zero		1
	.zero		1


	//----- nvinfo : EIATTR_EXIT_INSTR_OFFSETS
	.align		4
        /*00d0*/ 	.byte	0x04, 0x1c
        /*00d2*/ 	.short	(.L_556 - .L_555)


	//   ....[0]....
.L_555:
        /*00d4*/ 	.word	0x00000410


	//   ....[1]....
        /*00d8*/ 	.word	0x00007a80


	//----- nvinfo : EIATTR_MAX_THREADS
	.align		4
.L_556:
        /*00dc*/ 	.byte	0x04, 0x05
        /*00de*/ 	.short	(.L_558 - .L_557)
.L_557:
        /*00e0*/ 	.word	0x00000080
        /*00e4*/ 	.word	0x00000001
        /*00e8*/ 	.word	0x00000001


	//----- nvinfo : EIATTR_CRS_STACK_SIZE
	.align		4
.L_558:
        /*00ec*/ 	.byte	0x04, 0x1e
        /*00ee*/ 	.short	(.L_560 - .L_559)
.L_559:
        /*00f0*/ 	.word	0x00000000


	//----- nvinfo : EIATTR_CBANK_PARAM_SIZE
	.align		4
.L_560:
        /*00f4*/ 	.byte	0x03, 0x19
        /*00f6*/ 	.short	0x00e8


	//----- nvinfo : EIATTR_PARAM_CBANK
	.align		4
        /*00f8*/ 	.byte	0x04, 0x0a
        /*00fa*/ 	.short	(.L_562 - .L_561)
	.align		4
.L_561:
        /*00fc*/ 	.word	index@(.nv.constant0._ZN10layer_norm31ln_parallel_residual_fwd_kernelINS_13Kernel_traitsI13__nv_bfloat16S2_S2_S2_fjLj2048ELj1ELj4ELj1ELj16ENS_18Kernel_traits_baseILj2048ES2_S2_S2_S2_fjLj128EEEEELb0ELb1ELb1EEEvNS_9FwdParamsE)
        /*0100*/ 	.short	0x0380
        /*0102*/ 	.short	0x00e8


	//----- nvinfo : EIATTR_SW_WAR
	.align		4
.L_562:
        /*0104*/ 	.byte	0x04, 0x36
        /*0106*/ 	.short	(.L_564 - .L_563)
.L_563:
        /*0108*/ 	.word	0x00000008
.L_564:


//--------------------- .nv.info._ZN10layer_norm31ln_parallel_residual_fwd_kernelINS_13Kernel_traitsI13__nv_bfloat16S2_S2_S2_fjLj2048ELj1ELj4ELj1ELj16ENS_18Kernel_traits_baseILj2048ES2_S2_S2_S2_fjLj128EEEEELb1ELb0ELb0EEEvNS_9FwdParamsE --------------------------
	.section	.nv.info._ZN10layer_norm31ln_parallel_residual_fwd_kernelINS_13Kernel_traitsI13__nv_bfloat16S2_S2_S2_fjLj2048ELj1ELj4ELj1ELj16ENS_18Kernel_traits_baseILj2048ES2_S2_S2_S2_fjLj128EEEEELb1ELb0ELb0EEEvNS_9FwdParamsE,"",@"SHT_CUDA_INFO"
	.sectionflags	@""
	.align	4


	//----- nvinfo : EIATTR_CUDA_API_VERSION
	.align		4
        /*0000*/ 	.byte	0x04, 0x37
        /*0002*/ 	.short	(.L_566 - .L_565)
.L_565:
        /*0004*/ 	.word	0x00000082


	//----- nvinfo : EIATTR_KPARAM_INFO
	.align		4
.L_566:
        /*0008*/ 	.byte	0x04, 0x17
        /*000a*/ 	.short	(.L_568 - .L_567)
.L_567:
        /*000c*/ 	.word	0x00000000
        /*0010*/ 	.short	0x0000
        /*0012*/ 	.short	0x0000
        /*0014*/ 	.byte	0x00, 0xf0, 0xa1, 0x03


	//----- nvinfo : EIATTR_SPARSE_MMA_MASK
	.align		4
.L_568:
        /*0018*/ 	.byte	0x03, 0x50
        /*001a*/ 	.short	0x0000


	//----- nvinfo : EIATTR_MAXREG_COUNT
	.align		4
        /*001c*/ 	.byte	0x03, 0x1b
        /*001e*/ 	.short	0x00ff


	//----- nvinfo : EIATTR_ANNOTATIONS
	.align		4
        /*0020*/ 	.byte	0x04, 0x55
        /*0022*/ 	.short	(.L_570 - .L_569)


	//   ....[0]....
.L_569:
        /* <DEDUP_REMOVED lines=135> */


	//----- nvinfo : EIATTR_MERCURY_ISA_VERSION
	.align		4
.L_570:
        /*0884*/ 	.byte	0x03, 0x5f
        /*0886*/ 	.short	0x0101


	//----- nvinfo : EIATTR_COOP_GROUP_MASK_REGIDS
	.align		4
        /*0888*/ 	.byte	0x04, 0x29
        /*088a*/ 	.short	(.L_572 - .L_571)


	//   ....[0]....
.L_571:
        /*088c*/ 	.word	0xffffffff


	//   ....[1]....
        /*0890*/ 	.word	0xffffffff


	//   ....[2]....
        /*0894*/ 	.word	0xffffffff


	//   ....[3]....
        /*0898*/ 	.word	0xffffffff


	//   ....[4]....
        /*089c*/ 	.word	0xffffffff


	//   ....[5]....
        /*08a0*/ 	.word	0xffffffff


	//   ....[6]....
        /*08a4*/ 	.word	0xffffffff


	//   ....[7]....
        /*08a8*/ 	.word	0xffffffff


	//   ....[8]....
        /*08ac*/ 	.word	0xffffffff


	//   ....[9]....
        /*08b0*/ 	.word	0xffffffff


	//   ....[10]....
        /*08b4*/ 	.word	0x05000061


	//   ....[11]....
        /*08b8*/ 	.word	0x05000061


	//   ....[12]....
        /*08bc*/ 	.word	0x05000061


	//   ....[13]....
        /*08c0*/ 	.word	0x05000061


	//   ....[14]....
        /*08c4*/ 	.word	0x05000061


	//   ....[15]....
        /*08c8*/ 	.word	0x05000061


	//   ....[16]....
        /*08cc*/ 	.word	0x05000061


	//   ....[17]....
        /*08d0*/ 	.word	0x05000061


	//   ....[18]....
        /*08d4*/ 	.word	0x05000061


	//   ....[19]....
        /*08d8*/ 	.word	0x05000061


	//----- nvinfo : EIATTR_COOP_GROUP_INSTR_OFFSETS
	.align		4
.L_572:
        /*08dc*/ 	.byte	0x04, 0x28
        /*08de*/ 	.short	(.L_574 - .L_573)


	//   ....[0]....
.L_573:
        /*08e0*/ 	.word	0x00051580


	//   ....[1]....
        /*08e4*/ 	.word	0x000515b0


	//   ....[2]....
        /*08e8*/ 	.word	0x000515d0


	//   ....[3]....
        /*08ec*/ 	.word	0x000515f0


	//   ....[4]....
        /*08f0*/ 	.word	0x00051620


	//   ....[5]....
        /*08f4*/ 	.word	0x00051e70


	//   ....[6]....
        /*08f8*/ 	.word	0x00051e90


	//   ....[7]....
        /*08fc*/ 	.word	0x00051eb0


	//   ....[8]....
        /*0900*/ 	.word	0x00051ed0


	//   ....[9]....
        /*0904*/ 	.word	0x00051ef0


	//   ....[10]....
        /*0908*/ 	.word	0x00055150


	//   ....[11]....
        /*090c*/ 	.word	0x000551e0


	//   ....[12]....
        /*0910*/ 	.word	0x00055250


	//   ....[13]....
        /*0914*/ 	.word	0x000552c0


	//   ....[14]....
        /*0918*/ 	.word	0x00055350


	//   ....[15]....
        /*091c*/ 	.word	0x00055c10


	//   ....[16]....
        /*0920*/ 	.word	0x00055c80


	//   ....[17]....
        /*0924*/ 	.word	0x00055cf0


	//   ....[18]....
        /*0928*/ 	.word	0x00055d60


	//   ....[19]....
        /*092c*/ 	.word	0x00055dd0


	//----- nvinfo : EIATTR_VRC_CTA_INIT_COUNT
	.align		4
.L_574:
        /*0930*/ 	.byte	0x02, 0x4a
	.zero		1
	.zero		1


	//----- nvinfo : EIATTR_EXIT_INSTR_OFFSETS
	.align		4
        /*0934*/ 	.byte	0x04, 0x1c
        /*0936*/ 	.short	(.L_576 - .L_575)


	//   ....[0]....
.L_575:
        /*0938*/ 	.word	0x00002260


	//   ....[1]....
        /*093c*/ 	.word	0x000550e0


	//----- nvinfo : EIATTR_MAX_THREADS
	.align		4
.L_576:
        /*0940*/ 	.byte	0x04, 0x05
        /*0942*/ 	.short	(.L_578 - .L_577)
.L_577:
        /*0944*/ 	.word	0x00000080
        /*0948*/ 	.word	0x00000001
        /*094c*/ 	.word	0x00000001


	//----- nvinfo : EIATTR_CRS_STACK_SIZE
	.align		4
.L_578:
        /*0950*/ 	.byte	0x04, 0x1e
        /*0952*/ 	.short	(.L_580 - .L_579)
.L_579:
        /*0954*/ 	.word	0x00000000


	//----- nvinfo : EIATTR_CBANK_PARAM_SIZE
	.align		4
.L_580:
        /*0958*/ 	.byte	0x03, 0x19
        /*095a*/ 	.short	0x00e8


	//----- nvinfo : EIATTR_PARAM_CBANK
	.align		4
        /*095c*/ 	.byte	0x04, 0x0a
        /*095e*/ 	.short	(.L_582 - .L_581)
	.align		4
.L_581:
        /*0960*/ 	.word	index@(.nv.constant0._ZN10layer_norm31ln_parallel_residual_fwd_kernelINS_13Kernel_traitsI13__nv_bfloat16S2_S2_S2_fjLj2048ELj1ELj4ELj1ELj16ENS_18Kernel_traits_baseILj2048ES2_S2_S2_S2_fjLj128EEEEELb1ELb0ELb0EEEvNS_9FwdParamsE)
        /*0964*/ 	.short	0x0380
        /*0966*/ 	.short	0x00e8


	//----- nvinfo : EIATTR_SW_WAR
	.align		4
.L_582:
        /*0968*/ 	.byte	0x04, 0x36
        /*096a*/ 	.short	(.L_584 - .L_583)
.L_583:
        /*096c*/ 	.word	0x00000008
.L_584:


//--------------------- .nv.info._ZN10layer_norm31ln_parallel_residual_fwd_kernelINS_13Kernel_traitsI13__nv_bfloat16S2_S2_S2_fjLj2048ELj1ELj4ELj1ELj16ENS_18Kernel_traits_baseILj2048ES2_S2_S2_S2_fjLj128EEEEELb1ELb0ELb1EEEvNS_9FwdParamsE --------------------------
	.section	.nv.info._ZN10layer_norm31ln_parallel_residual_fwd_kernelINS_13Kernel_traitsI13__nv_bfloat16S2_S2_S2_fjLj2048ELj1ELj4ELj1ELj16ENS_18Kernel_traits_baseILj2048ES2_S2_S2_S2_fjLj128EEEEELb1ELb0ELb1EEEvNS_9FwdParamsE,"",@"SHT_CUDA_INFO"
	.sectionflags	@""
	.align	4


	//----- nvinfo : EIATTR_CUDA_API_VERSION
	.align		4
        /*0000*/ 	.byte	0x04, 0x37
        /*0002*/ 	.short	(.L_586 - .L_585)
.L_585:
        /*0004*/ 	.word	0x00000082


	//----- nvinfo : EIATTR_KPARAM_INFO
	.align		4
.L_586:
        /*0008*/ 	.byte	0x04, 0x17
        /*000a*/ 	.short	(.L_588 - .L_587)
.L_587:
        /*000c*/ 	.word	0x00000000
        /*0010*/ 	.short	0x0000
        /*0012*/ 	.short	0x0000
        /*0014*/ 	.byte	0x00, 0xf0, 0xa1, 0x03


	//----- nvinfo : EIATTR_SPARSE_MMA_MASK
	.align		4
.L_588:
        /*0018*/ 	.byte	0x03, 0x50
        /*001a*/ 	.short	0x0000


	//----- nvinfo : EIATTR_MAXREG_COUNT
	.align		4
        /*001c*/ 	.byte	0x03, 0x1b
        /*001e*/ 	.short	0x00ff


	//----- nvinfo : EIATTR_ANNOTATIONS
	.align		4
        /*0020*/ 	.byte	0x04, 0x55
        /*0022*/ 	.short	(.L_590 - .L_589)


	//   ....[0]....
.L_589:
        /* <DEDUP_REMOVED lines=85> */


	//----- nvinfo : EIATTR_MERCURY_ISA_VERSION
	.align		4
.L_590:
        /*0564*/ 	.byte	0x03, 0x5f
        /*0566*/ 	.short	0x0101


	//----- nvinfo : EIATTR_COOP_GROUP_MASK_REGIDS
	.align		4
        /*0568*/ 	.byte	0x04, 0x29
        /*056a*/ 	.short	(.L_592 - .L_591)


	//   ....[0]....
.L_591:
        /*056c*/ 	.word	0xffffffff


	//   ....[1]....
        /*0570*/ 	.word	0xffffffff


	//   ....[2]....
        /*0574*/ 	.word	0xffffffff


	//   ....[3]....
        /*0578*/ 	.word	0xffffffff


	//   ....[4]....
        /*057c*/ 	.word	0xffffffff


	//   ....[5]....
        /*0580*/ 	.word	0xffffffff


	//   ....[6]....
        /*0584*/ 	.word	0xffffffff


	//   ....[7]....
        /*0588*/ 	.word	0xffffffff


	//   ....[8]....
        /*058c*/ 	.word	0xffffffff


	//   ....[9]....
        /*0590*/ 	.word	0xffffffff


	//   ....[10]....
        /*0594*/ 	.word	0x05000075


	//   ....[11]....
        /*0598*/ 	.word	0x05000075


	//   ....[12]....
        /*059c*/ 	.word	0x05000075


	//   ....[13]....
        /*05a0*/ 	.word	0x05000075


	//   ....[14]....
        /*05a4*/ 	.word	0x05000075


	//   ....[15]....
        /*05a8*/ 	.word	0x05000075


	//   ....[16]....
        /*05ac*/ 	.word	0x05000075


	//   ....[17]....
        /*05b0*/ 	.word	0x05000075


	//   ....[18]....
        /*05b4*/ 	.word	0x05000075


	//   ....[19]....
        /*05b8*/ 	.word	0x05000075


	//----- nvinfo : EIATTR_COOP_GROUP_INSTR_OFFSETS
	.align		4
.L_592:
        /*05bc*/ 	.byte	0x04, 0x28
        /*05be*/ 	.short	(.L_594 - .L_593)


	//   ....[0]....
.L_593:
        /*05c0*/ 	.word	0x0004f670


	//   ....[1]....
        /*05c4*/ 	.word	0x0004f690


	//   ....[2]....
        /*05c8*/ 	.word	0x0004f6b0


	//   ....[3]....
        /*05cc*/ 	.word	0x0004f6d0


	//   ....[4]....
        /*05d0*/ 	.word	0x0004f6f0


	//   ....[5]....
        /*05d4*/ 	.word	0x0004ff30


	//   ....[6]....
        /*05d8*/ 	.word	0x0004ff50


	//   ....[7]....
        /*05dc*/ 	.word	0x0004ff70


	//   ....[8]....
        /*05e0*/ 	.word	0x0004ff90


	//   ....[9]....
        /*05e4*/ 	.word	0x0004ffb0


	//   ....[10]....
        /*05e8*/ 	.word	0x00052ef0


	//   ....[11]....
        /*05ec*/ 	.word	0x00052f80


	//   ....[12]....
        /*05f0*/ 	.word	0x00052ff0


	//   ....[13]....
        /*05f4*/ 	.word	0x00053060


	//   ....[14]....
        /*05f8*/ 	.word	0x000530d0


	//   ....[15]....
        /*05fc*/ 	.word	0x00053970


	//   ....[16]....
        /*0600*/ 	.word	0x000539e0


	//   ....[17]....
        /*0604*/ 	.word	0x00053a50


	//   ....[18]....
        /*0608*/ 	.word	0x00053ac0


	//   ....[19]....
        /*060c*/ 	.word	0x00053b30


	//----- nvinfo : EIATTR_VRC_CTA_INIT_COUNT
	.align		4
.L_594:
        /*0610*/ 	.byte	0x02, 0x4a
	.zero		1
	.zero		1


	//----- nvinfo : EIATTR_EXIT_INSTR_OFFSETS
	.align		4
        /*0614*/ 	.byte	0x04, 0x1c
        /*0616*/ 	.short	(.L_596 - .L_595)


	//   ....[0]....
.L_595:
        /*0618*/ 	.word	0x00000e40


	//   ....[1]....
        /*061c*/ 	.word	0x00052e80


	//----- nvinfo : EIATTR_MAX_THREADS
	.align		4
.L_596:
        /*0620*/ 	.byte	0x04, 0x05
        /*0622*/ 	.short	(.L_598 - .L_597)
.L_597:
        /*0624*/ 	.word	0x00000080
        /*0628*/ 	.word	0x00000001
        /*062c*/ 	.word	0x00000001


	//----- nvinfo : EIATTR_CRS_STACK_SIZE
	.align		4
.L_598:
        /*0630*/ 	.byte	0x04, 0x1e
        /*0632*/ 	.short	(.L_600 - .L_599)
.L_599:
        /*0634*/ 	.word	0x00000000


	//----- nvinfo : EIATTR_CBANK_PARAM_SIZE
	.align		4
.L_600:
        /*0638*/ 	.byte	0x03, 0x19
        /*063a*/ 	.short	0x00e8


	//----- nvinfo : EIATTR_PARAM_CBANK
	.align		4
        /*063c*/ 	.byte	0x04, 0x0a
        /*063e*/ 	.short	(.L_602 - .L_601)
	.align		4
.L_601:
        /*0640*/ 	.word	index@(.nv.constant0._ZN10layer_norm31ln_parallel_residual_fwd_kernelINS_13Kernel_traitsI13__nv_bfloat16S2_S2_S2_fjLj2048ELj1ELj4ELj1ELj16ENS_18Kernel_traits_baseILj2048ES2_S2_S2_S2_fjLj128EEEEELb1ELb0ELb1EEEvNS_9FwdParamsE)
        /*0644*/ 	.short	0x0380
        /*0646*/ 	.short	0x00e8


	//----- nvinfo : EIATTR_SW_WAR
	.align		4
.L_602:
        /*0648*/ 	.byte	0x04, 0x36
        /*064a*/ 	.short	(.L_604 - .L_603)
.L_603:
        /*064c*/ 	.word	0x00000008
.L_604:


//--------------------- .nv.info._ZN10layer_norm31ln_parallel_residual_fwd_kernelINS_13Kernel_traitsI13__nv_bfloat16S2_S2_S2_fjLj2048ELj1ELj4ELj1ELj16ENS_18Kernel_traits_baseILj2048ES2_S2_S2_S2_fjLj128EEEEELb1ELb1ELb0EEEvNS_9FwdParamsE --------------------------
	.section	.nv.info._ZN10layer_norm31ln_parallel_residual_fwd_kernelINS_13Kernel_traitsI13__nv_bfloat16S2_S2_S2_fjLj2048ELj1ELj4ELj1ELj16ENS_18Kernel_traits_baseILj2048ES2_S2_S2_S2_fjLj128EEEEELb1ELb1ELb0EEEvNS_9FwdParamsE,"",@"SHT_CUDA_INFO"
	.sectionflags	@""
	.align	4


	//----- nvinfo : EIATTR_CUDA_API_VERSION
	.align		4
        /*0000*/ 	.byte	0x04, 0x37
        /*0002*/ 	.short	(.L_606 - .L_605)
.L_605:
        /*0004*/ 	.word	0x00000082


	//----- nvinfo : EIATTR_KPARAM_INFO
	.align		4
.L_606:
        /*0008*/ 	.byte	0x04, 0x17
        /*000a*/ 	.short	(.L_608 - .L_607)
.L_607:
        /*000c*/ 	.word	0x00000000
        /*0010*/ 	.short	0x0000
        /*0012*/ 	.short	0x0000
        /*0014*/ 	.byte	0x00, 0xf0, 0xa1, 0x03


	//----- nvinfo : EIATTR_SPARSE_MMA_MASK
	.align		4
.L_608:
        /*0018*/ 	.byte	0x03, 0x50
        /*001a*/ 	.short	0x0000


	//----- nvinfo : EIATTR_MAXREG_COUNT
	.align		4
        /*001c*/ 	.byte	0x03, 0x1b
        /*001e*/ 	.short	0x00ff


	//----- nvinfo : EIATTR_MERCURY_ISA_VERSION
	.align		4
        /*0020*/ 	.byte	0x03, 0x5f
        /*0022*/ 	.short	0x0101


	//----- nvinfo : EIATTR_COOP_GROUP_MASK_REGIDS
	.align		4
        /*0024*/ 	.byte	0x04, 0x29
        /*0026*/ 	.short	(.L_610 - .L_609)


	//   ....[0]....
.L_609:
        /*0028*/ 	.word	0xffffffff


	//   ....[1]....
        /*002c*/ 	.word	0xffffffff


	//   ....[2]....
        /*0030*/ 	.word	0xffffffff


	//   ....[3]....
        /*0034*/ 	.word	0xffffffff


	//   ....[4]....
        /*0038*/ 	.word	0xffffffff


	//   ....[5]....
        /*003c*/ 	.word	0xffffffff


	//   ....[6]....
        /*0040*/ 	.word	0xffffffff


	//   ....[7]....
        /*0044*/ 	.word	0xffffffff


	//   ....[8]....
        /*0048*/ 	.word	0xffffffff


	//   ....[9]....
        /*004c*/ 	.word	0xffffffff


	//   ....[10]....
        /*0050*/ 	.word	0x050000d1


	//   ....[11]....
        /*0054*/ 	.word	0x050000d1


	//   ....[12]....
        /*0058*/ 	.word	0x050000d1


	//   ....[13]....
        /*005c*/ 	.word	0x050000d1


	//   ....[14]....
        /*0060*/ 	.word	0x050000d1


	//   ....[15]....
        /*0064*/ 	.word	0x050000d1


	//   ....[16]....
        /*0068*/ 	.word	0x050000d1


	//   ....[17]....
        /*006c*/ 	.word	0x050000d1


	//   ....[18]....
        /*0070*/ 	.word	0x050000d1


	//   ....[19]....
        /*0074*/ 	.word	0x050000d1


	//----- nvinfo : EIATTR_COOP_GROUP_INSTR_OFFSETS
	.align		4
.L_610:
        /*0078*/ 	.byte	0x04, 0x28
        /*007a*/ 	.short	(.L_612 - .L_611)


	//   ....[0]....
.L_611:
        /*007c*/ 	.word	0x00042ca0


	//   ....[1]....
        /*0080*/ 	.word	0x00042cd0


	//   ....[2]....
        /*0084*/ 	.word	0x00042cf0


	//   ....[3]....
        /*0088*/ 	.word	0x00042d10


	//   ....[4]....
        /*008c*/ 	.word	0x00042d40


	//   ....[5]....
        /*0090*/ 	.word	0x00043590


	//   ....[6]....
        /*0094*/ 	.word	0x000435b0


	//   ....[7]....
        /*0098*/ 	.word	0x000435d0


	//   ....[8]....
        /*009c*/ 	.word	0x000435f0


	//   ....[9]....
        /*00a0*/ 	.word	0x00043610


	//   ....[10]....
        /*00a4*/ 	.word	0x00045300


	//   ....[11]....
        /*00a8*/ 	.word	0x000453a0


	//   ....[12]....
        /*00ac*/ 	.word	0x00045410


	//   ....[13]....
        /*00b0*/ 	.word	0x00045480


	//   ....[14]....
        /*00b4*/ 	.word	0x00045500


	//   ....[15]....
        /*00b8*/ 	.word	0x00045db0


	//   ....[16]....
        /*00bc*/ 	.word	0x00045e20


	//   ....[17]....
        /*00c0*/ 	.word	0x00045e90


	//   ....[18]....
        /*00c4*/ 	.word	0x00045f00


	//   ....[19]....
        /*00c8*/ 	.word	0x00045f70


	//----- nvinfo : EIATTR_VRC_CTA_INIT_COUNT
	.align		4
.L_612:
        /*00cc*/ 	.byte	0x02, 0x4a
	.zero		1
	.zero		1


	//----- nvinfo : EIATTR_EXIT_INSTR_OFFSETS
	.align		4
        /*00d0*/ 	.byte	0x04, 0x1c
        /*00d2*/ 	.short	(.L_614 - .L_613)


	//   ....[0]....
.L_613:
        /*00d4*/ 	.word	0x00000ce0


	//   ....[1]....
        /*00d8*/ 	.word	0x00045290


	//----- nvinfo : EIATTR_MAX_THREADS
	.align		4
.L_614:
        /*00dc*/ 	.byte	0x04, 0x05
        /*00de*/ 	.short	(.L_616 - .L_615)
.L_615:
        /*00e0*/ 	.word	0x00000080
        /*00e4*/ 	.word	0x00000001
        /*00e8*/ 	.word	0x00000001


	//----- nvinfo : EIATTR_CRS_STACK_SIZE
	.align		4
.L_616:
        /*00ec*/ 	.byte	0x04, 0x1e
        /*00ee*/ 	.short	(.L_618 - .L_617)
.L_617:
        /*00f0*/ 	.word	0x00000000


	//----- nvinfo : EIATTR_CBANK_PARAM_SIZE
	.align		4
.L_618:
        /*00f4*/ 	.byte	0x03, 0x19
        /*00f6*/ 	.short	0x00e8


	//----- nvinfo : EIATTR_PARAM_CBANK
	.align		4
        /*00f8*/ 	.byte	0x04, 0x0a
        /*00fa*/ 	.short	(.L_620 - .L_619)
	.align		4
.L_619:
        /*00fc*/ 	.word	index@(.nv.constant0._ZN10layer_norm31ln_parallel_residual_fwd_kernelINS_13Kernel_traitsI13__nv_bfloat16S2_S2_S2_fjLj2048ELj1ELj4ELj1ELj16ENS_18Kernel_traits_baseILj2048ES2_S2_S2_S2_fjLj128EEEEELb1ELb1ELb0EEEvNS_9FwdParamsE)
        /*0100*/ 	.short	0x0380
        /*0102*/ 	.short	0x00e8


	//----- nvinfo : EIATTR_SW_WAR
	.align		4
.L_620:
        /*0104*/ 	.byte	0x04, 0x36
        /*0106*/ 	.short	(.L_622 - .L_621)
.L_621:
        /*0108*/ 	.word	0x00000008
.L_622:


//--------------------- .nv.info._ZN10layer_norm31ln_parallel_residual_fwd_kernelINS_13Kernel_traitsI13__nv_bfloat16S2_S2_S2_fjLj2048ELj1ELj4ELj1ELj16ENS_18Kernel_traits_baseILj2048ES2_S2_S2_S2_fjLj128EEEEELb1ELb1ELb1EEEvNS_9FwdParamsE --------------------------
	.section	.nv.info._ZN10layer_norm31ln_parallel_residual_fwd_kernelINS_13Kernel_traitsI13__nv_bfloat16S2_S2_S2_fjLj2048ELj1ELj4ELj1ELj16ENS_18Kernel_traits_baseILj2048ES2_S2_S2_S2_fjLj128EEEEELb1ELb1ELb1EEEvNS_9FwdParamsE,"",@"SHT_CUDA_INFO"
	.sectionflags	@""
	.align	4


	//----- nvinfo : EIATTR_CUDA_API_VERSION
	.align		4
        /*0000*/ 	.byte	0x04, 0x37
        /*0002*/ 	.short	(.L_624 - .L_623)
.L_623:
        /*0004*/ 	.word	0x00000082


	//----- nvinfo : EIATTR_KPARAM_INFO
	.align		4
.L_624:
        /*0008*/ 	.byte	0x04, 0x17
        /*000a*/ 	.short	(.L_626 - .L_625)
.L_625:
        /*000c*/ 	.word	0x00000000
        /*0010*/ 	.short	0x0000
        /*0012*/ 	.short	0x0000
        /*0014*/ 	.byte	0x00, 0xf0, 0xa1, 0x03


	//----- nvinfo : EIATTR_SPARSE_MMA_MASK
	.align		4
.L_626:
        /*0018*/ 	.byte	0x03, 0x50
        /*001a*/ 	.short	0x0000


	//----- nvinfo : EIATTR_MAXREG_COUNT
	.align		4
        /*001c*/ 	.byte	0x03, 0x1b
        /*001e*/ 	.short	0x00ff


	//----- nvinfo : EIATTR_MERCURY_ISA_VERSION
	.align		4
        /*0020*/ 	.byte	0x03, 0x5f
        /*0022*/ 	.short	0x0101


	//----- nvinfo : EIATTR_COOP_GROUP_MASK_REGIDS
	.align		4
        /*0024*/ 	.byte	0x04, 0x29
        /*0026*/ 	.short	(.L_628 - .L_627)


	//   ....[0]....
.L_627:
        /*0028*/ 	.word	0xffffffff


	//   ....[1]....
        /*002c*/ 	.word	0xffffffff


	//   ....[2]....
        /*0030*/ 	.word	0xffffffff


	//   ....[3]....
        /*0034*/ 	.word	0xffffffff


	//   ....[4]....
        /*0038*/ 	.word	0xffffffff


	//   ....[5]....
        /*003c*/ 	.word	0xffffffff


	//   ....[6]....
        /*0040*/ 	.word	0xffffffff


	//   ....[7]....
        /*0044*/ 	.word	0xffffffff


	//   ....[8]....
        /*0048*/ 	.word	0xffffffff


	//   ....[9]....
        /*004c*/ 	.word	0xffffffff


	//   ....[10]....
        /*0050*/ 	.word	0x05000078


	//   ....[11]....
        /*0054*/ 	.word	0x05000078


	//   ....[12]....
        /*0058*/ 	.word	0x05000078


	//   ....[13]....
        /*005c*/ 	.word	0x05000078


	//   ....[14]....
        /*0060*/ 	.word	0x05000078


	//   ....[15]....
        /*0064*/ 	.word	0x05000078


	//   ....[16]....
        /*0068*/ 	.word	0x05000078


	//   ....[17]....
        /*006c*/ 	.word	0x05000078


	//   ....[18]....
        /*0070*/ 	.word	0x05000078


	//   ....[19]....
        /*0074*/ 	.word	0x05000078


	//----- nvinfo : EIATTR_COOP_GROUP_INSTR_OFFSETS
	.align		4
.L_628:
        /*0078*/ 	.byte	0x04, 0x28
        /*007a*/ 	.short	(.L_630 - .L_629)


	//   ....[0]....
.L_629:
        /*007c*/ 	.word	0x00040d10


	//   ....[1]....
        /*0080*/ 	.word	0x00040d30


	//   ....[2]....
        /*0084*/ 	.word	0x00040d50


	//   ....[3]....
        /*0088*/ 	.word	0x00040d80


	//   ....[4]....
        /*008c*/ 	.word	0x00040da0


	//   ....[5]....
        /*0090*/ 	.word	0x000415d0


	//   ....[6]....
        /*0094*/ 	.word	0x000415f0


	//   ....[7]....
        /*0098*/ 	.word	0x00041610


	//   ....[8]....
        /*009c*/ 	.word	0x00041630


	//   ....[9]....
        /*00a0*/ 	.word	0x00041650


	//   ....[10]....
        /*00a4*/ 	.word	0x00043040


	//   ....[11]....
        /*00a8*/ 	.word	0x000430e0


	//   ....[12]....
        /*00ac*/ 	.word	0x00043150


	//   ....[13]....
        /*00b0*/ 	.word	0x000431d0


	//   ....[14]....
        /*00b4*/ 	.word	0x00043240


	//   ....[15]....
        /*00b8*/ 	.word	0x00043ac0


	//   ....[16]....
        /*00bc*/ 	.word	0x00043b30


	//   ....[17]....
        /*00c0*/ 	.word	0x00043ba0


	//   ....[18]....
        /*00c4*/ 	.word	0x00043c10


	//   ....[19]....
        /*00c8*/ 	.word	0x00043c80


	//----- nvinfo : EIATTR_VRC_CTA_INIT_COUNT
	.align		4
.L_630:
        /*00cc*/ 	.byte	0x02, 0x4a
	.zero		1
	.zero		1


	//----- nvinfo : EIATTR_EXIT_INSTR_OFFSETS
	.align		4
        /*00d0*/ 	.byte	0x04, 0x1c
        /*00d2*/ 	.short	(.L_632 - .L_631)


	//   ....[0]....
.L_631:
        /*00d4*/ 	.word	0x00000630


	//   ....[1]....
        /*00d8*/ 	.word	0x00042fe0


	//----- nvinfo : EIATTR_MAX_THREADS
	.align		4
.L_632:
        /*00dc*/ 	.byte	0x04, 0x05
        /*00de*/ 	.short	(.L_634 - .L_633)
.L_633:
        /*00e0*/ 	.word	0x00000080
        /*00e4*/ 	.word	0x00000001
        /*00e8*/ 	.word	0x00000001


	//----- nvinfo : EIATTR_CRS_STACK_SIZE
	.align		4
.L_634:
        /*00ec*/ 	.byte	0x04, 0x1e
        /*00ee*/ 	.short	(.L_636 - .L_635)
.L_635:
        /*00f0*/ 	.word	0x00000000


	//----- nvinfo : EIATTR_CBANK_PARAM_SIZE
	.align		4
.L_636:
        /*00f4*/ 	.byte	0x03, 0x19
        /*00f6*/ 	.short	0x00e8


	//----- nvinfo : EIATTR_PARAM_CBANK
	.align		4
        /*00f8*/ 	.byte	0x04, 0x0a
        /*00fa*/ 	.short	(.L_638 - .L_637)
	.align		4
.L_637:
        /*00fc*/ 	.word	index@(.nv.constant0._ZN10layer_norm31ln_parallel_residual_fwd_kernelINS_13Kernel_traitsI13__nv_bfloat16S2_S2_S2_fjLj2048ELj1ELj4ELj1ELj16ENS_18Kernel_traits_baseILj2048ES2_S2_S2_S2_fjLj128EEEEELb1ELb1ELb1EEEvNS_9FwdParamsE)
        /*0100*/ 	.short	0x0380
        /*0102*/ 	.short	0x00e8


	//----- nvinfo : EIATTR_SW_WAR
	.align		4
.L_638:
        /*0104*/ 	.byte	0x04, 0x36
        /*0106*/ 	.short	(.L_640 - .L_639)
.L_639:
        /*0108*/ 	.word	0x00000008
.L_640:


//--------------------- .nv.info._ZN10layer_norm31ln_parallel_residual_fwd_kernelINS_13Kernel_traitsI6__halfS2_S2_S2_fjLj2048ELj1ELj4ELj1ELj16ENS_18Kernel_traits_baseILj2048ES2_S2_S2_S2_fjLj128EEEEELb0ELb0ELb0EEEvNS_9FwdParamsE --------------------------
	.section	.nv.info._ZN10layer_norm31ln_parallel_residual_fwd_kernelINS_13Kernel_traitsI6__halfS2_S2_S2_fjLj2048ELj1ELj4ELj1ELj16ENS_18Kernel_traits_baseILj2048ES2_S2_S2_S2_fjLj128EEEEELb0ELb0ELb0EEEvNS_9FwdParamsE,"",@"SHT_CUDA_INFO"
	.sectionflags	@""
	.align	4


	//----- nvinfo : EIATTR_CUDA_API_VERSION
	.align		4
        /*0000*/ 	.byte	0x04, 0x37
        /*0002*/ 	.short	(.L_642 - .L_641)
.L_641:
        /*0004*/ 	.word	0x00000082


	//----- nvinfo : EIATTR_KPARAM_INFO
	.align		4
.L_642:
        /*0008*/ 	.byte	0x04, 0x17
        /*000a*/ 	.short	(.L_644 - .L_643)
.L_643:
        /*000c*/ 	.word	0x00000000
        /*0010*/ 	.short	0x0000
        /*0012*/ 	.short	0x0000
        /*0014*/ 	.byte	0x00, 0xf0, 0xa1, 0x03


	//----- nvinfo : EIATTR_SPARSE_MMA_MASK
	.align		4
.L_644:
        /*0018*/ 	.byte	0x03, 0x50
        /*001a*/ 	.short	0x0000


	//----- nvinfo : EIATTR_MAXREG_COUNT
	.align		4
        /*001c*/ 	.byte	0x03, 0x1b
        /*001e*/ 	.short	0x00ff


	//----- nvinfo : EIATTR_MERCURY_ISA_VERSION
	.align		4
        /*0020*/ 	.byte	0x03, 0x5f
        /*0022*/ 	.short	0x0101


	//----- nvinfo : EIATTR_COOP_GROUP_MASK_REGIDS
	.align		4
        /*0024*/ 	.byte	0x04, 0x29
        /*0026*/ 	.short	(.L_646 - .L_645)


	//   ....[0]....
.L_645:
        /*0028*/ 	.word	0xffffffff


	//   ....[1]....
        /*002c*/ 	.word	0xffffffff


	//   ....[2]....
        /*0030*/ 	.word	0xffffffff


	//   ....[3]....
        /*0034*/ 	.word	0xffffffff


	//   ....[4]....
        /*0038*/ 	.word	0xffffffff


	//   ....[5]....
        /*003c*/ 	.word	0xffffffff


	//   ....[6]....
        /*0040*/ 	.word	0xffffffff


	//   ....[7]....
        /*0044*/ 	.word	0xffffffff


	//   ....[8]....
        /*0048*/ 	.word	0xffffffff


	//   ....[9]....
        /*004c*/ 	.word	0xffffffff


	//   ....[10]....
        /*0050*/ 	.word	0x050000db


	//   ....[11]....
        /*0054*/ 	.word	0x050000db


	//   ....[12]....
        /*0058*/ 	.word	0x050000db


	//   ....[13]....
        /*005c*/ 	.word	0x050000db


	//   ....[14]....
        /*0060*/ 	.word	0x050000db


	//   ....[15]....
        /*0064*/ 	.word	0x050000db


	//   ....[16]....
        /*0068*/ 	.word	0x050000db


	//   ....[17]....
        /*006c*/ 	.word	0x050000db


	//   ....[18]....
        /*0070*/ 	.word	0x050000db


	//   ....[19]....
        /*0074*/ 	.word	0x050000db


	//----- nvinfo : EIATTR_COOP_GROUP_INSTR_OFFSETS
	.align		4
.L_646:
        /*0078*/ 	.byte	0x04, 0x28
        /*007a*/ 	.short	(.L_648 - .L_647)


	//   ....[0]....
.L_647:
        /*007c*/ 	.word	0x00006f60


	//   ....[1]....
        /*0080*/ 	.word	0x00006fa0


	//   ....[2]....
        /*0084*/ 	.word	0x00006fc0


	//   ....[3]....
        /*0088*/ 	.word	0x00006fe0


	//   ....[4]....
        /*008c*/ 	.word	0x00007000


	//   ....[5]....
        /*0090*/ 	.word	0x00007850


	//   ....[6]....
        /*0094*/ 	.word	0x00007870


	//   ....[7]....
        /*0098*/ 	.word	0x00007890


	//   ....[8]....
        /*009c*/ 	.word	0x000078b0


	//   ....[9]....
        /*00a0*/ 	.word	0x000078d0


	//   ....[10]....
        /*00a4*/ 	.word	0x0000a3e0


	//   ....[11]....
        /*00a8*/ 	.word	0x0000a490


	//   ....[12]....
        /*00ac*/ 	.word	0x0000a500


	//   ....[13]....
        /*00b0*/ 	.word	0x0000a570


	//   ....[14]....
        /*00b4*/ 	.word	0x0000a5e0


	//   ....[15]....
        /*00b8*/ 	.word	0x0000ae90


	//   ....[16]....
        /*00bc*/ 	.word	0x0000af00


	//   ....[17]....
        /*00c0*/ 	.word	0x0000af70


	//   ....[18]....
        /*00c4*/ 	.word	0x0000afe0


	//   ....[19]....
        /*00c8*/ 	.word	0x0000b050


	//----- nvinfo : EIATTR_VRC_CTA_INIT_COUNT
	.align		4
.L_648:
        /*00cc*/ 	.byte	0x02, 0x4a
	.zero		1
	.zero		1


	//----- nvinfo : EIATTR_EXIT_INSTR_OFFSETS
	.align		4
        /*00d0*/ 	.byte	0x04, 0x1c
        /*00d2*/ 	.short	(.L_650 - .L_649)


	//   ....[0]....
.L_649:
        /*00d4*/ 	.word	0x000020e0


	//   ....[1]....
        /*00d8*/ 	.word	0x0000a370


	//----- nvinfo : EIATTR_MAX_THREADS
	.align		4
.L_650:
        /*00dc*/ 	.byte	0x04, 0x05
        /*00de*/ 	.short	(.L_652 - .L_651)
.L_651:
        /*00e0*/ 	.word	0x00000080
        /*00e4*/ 	.word	0x00000001
        /*00e8*/ 	.word	0x00000001


	//----- nvinfo : EIATTR_CRS_STACK_SIZE
	.align		4
.L_652:
        /*00ec*/ 	.byte	0x04, 0x1e
        /*00ee*/ 	.short	(.L_654 - .L_653)
.L_653:
        /*00f0*/ 	.word	0x00000000


	//----- nvinfo : EIATTR_CBANK_PARAM_SIZE
	.align		4
.L_654:
        /*00f4*/ 	.byte	0x03, 0x19
        /*00f6*/ 	.short	0x00e8


	//----- nvinfo : EIATTR_PARAM_CBANK
	.align		4
        /*00f8*/ 	.byte	0x04, 0x0a
        /*00fa*/ 	.short	(.L_656 - .L_655)
	.align		4
.L_655:
        /*00fc*/ 	.word	index@(.nv.constant0._ZN10layer_norm31ln_parallel_residual_fwd_kernelINS_13Kernel_traitsI6__halfS2_S2_S2_fjLj2048ELj1ELj4ELj1ELj16ENS_18Kernel_traits_baseILj2048ES2_S2_S2_S2_fjLj128EEEEELb0ELb0ELb0EEEvNS_9FwdParamsE)
        /*0100*/ 	.short	0x0380
        /*0102*/ 	.short	0x00e8


	//----- nvinfo : EIATTR_SW_WAR
	.align		4
.L_656:
        /*0104*/ 	.byte	0x04, 0x36
        /*0106*/ 	.short	(.L_658 - .L_657)
.L_657:
        /*0108*/ 	.word	0x00000008
.L_658:


//--------------------- .nv.info._ZN10layer_norm31ln_parallel_residual_fwd_kernelINS_13Kernel_traitsI6__halfS2_S2_S2_fjLj2048ELj1ELj4ELj1ELj16ENS_18Kernel_traits_baseILj2048ES2_S2_S2_S2_fjLj128EEEEELb0ELb0ELb1EEEvNS_9FwdParamsE --------------------------
	.section	.nv.info._ZN10layer_norm31ln_parallel_residual_fwd_kernelINS_13Kernel_traitsI6__halfS2_S2_S2_fjLj2048ELj1ELj4ELj1ELj16ENS_18Kernel_traits_baseILj2048ES2_S2_S2_S2_fjLj128EEEEELb0ELb0ELb1EEEvNS_9FwdParamsE,"",@"SHT_CUDA_INFO"
	.sectionflags	@""
	.align	4


	//----- nvinfo : EIATTR_CUDA_API_VERSION
	.align		4
        /*0000*/ 	.byte	0x04, 0x37
        /*0002*/ 	.short	(.L_660 - .L_659)
.L_659:
        /*0004*/ 	.word	0x00000082


	//----- nvinfo : EIATTR_KPARAM_INFO
	.align		4
.L_660:
        /*0008*/ 	.byte	0x04, 0x17
        /*000a*/ 	.short	(.L_662 - .L_661)
.L_661:
        /*000c*/ 	.word	0x00000000
        /*0010*/ 	.short	0x0000
        /*0012*/ 	.short	0x0000
        /*0014*/ 	.byte	0x00, 0xf0, 0xa1, 0x03


	//----- nvinfo : EIATTR_SPARSE_MMA_MASK
	.align		4
.L_662:
        /*0018*/ 	.byte	0x03, 0x50
        /*001a*/ 	.short	0x0000


	//----- nvinfo : EIATTR_MAXREG_COUNT
	.align		4
        /*001c*/ 	.byte	0x03, 0x1b
        /*001e*/ 	.short	0x00ff


	//----- nvinfo : EIATTR_MERCURY_ISA_VERSION
	.align		4
        /*0020*/ 	.byte	0x03, 0x5f
        /*0022*/ 	.short	0x0101


	//----- nvinfo : EIATTR_COOP_GROUP_MASK_REGIDS
	.align		4
        /*0024*/ 	.byte	0x04, 0x29
        /*0026*/ 	.short	(.L_664 - .L_663)


	//   ....[0]....
.L_663:
        /*0028*/ 	.word	0xffffffff


	//   ....[1]....
        /*002c*/ 	.word	0xffffffff


	//   ....[2]....
        /*0030*/ 	.word	0xffffffff


	//   ....[3]....
        /*0034*/ 	.word	0xffffffff


	//   ....[4]....
        /*0038*/ 	.word	0xffffffff


	//   ....[5]....
        /*003c*/ 	.word	0xffffffff


	//   ....[6]....
        /*0040*/ 	.word	0xffffffff


	//   ....[7]....
        /*0044*/ 	.word	0xffffffff


	//   ....[8]....
        /*0048*/ 	.word	0xffffffff


	//   ....[9]....
        /*004c*/ 	.word	0xffffffff


	//   ....[10]....
        /*0050*/ 	.word	0x050000da


	//   ....[11]....
        /*0054*/ 	.word	0x050000da


	//   ....[12]....
        /*0058*/ 	.word	0x050000da


	//   ....[13]....
        /*005c*/ 	.word	0x050000da


	//   ....[14]....
        /*0060*/ 	.word	0x050000da


	//   ....[15]....
        /*0064*/ 	.word	0x050000da


	//   ....[16]....
        /*0068*/ 	.word	0x050000da


	//   ....[17]....
        /*006c*/ 	.word	0x050000da


	//   ....[18]....
        /*0070*/ 	.word	0x050000da


	//   ....[19]....
        /*0074*/ 	.word	0x050000da


	//----- nvinfo : EIATTR_COOP_GROUP_INSTR_OFFSETS
	.align		4
.L_664:
        /*0078*/ 	.byte	0x04, 0x28
        /*007a*/ 	.short	(.L_666 - .L_665)


	//   ....[0]....
.L_665:
        /*007c*/ 	.word	0x00005200


	//   ....[1]....
        /*0080*/ 	.word	0x00005230


	//   ....[2]....
        /*0084*/ 	.word	0x00005250


	//   ....[3]....
        /*0088*/ 	.word	0x00005270


	//   ....[4]....
        /*008c*/ 	.word	0x00005290


	//   ....[5]....
        /*0090*/ 	.word	0x00005ac0


	//   ....[6]....
        /*0094*/ 	.word	0x00005ae0


	//   ....[7]....
        /*0098*/ 	.word	0x00005b00


	//   ....[8]....
        /*009c*/ 	.word	0x00005b20


	//   ....[9]....
        /*00a0*/ 	.word	0x00005b40


	//   ....[10]....
        /*00a4*/ 	.word	0x00008300


	//   ....[11]....
        /*00a8*/ 	.word	0x000083b0


	//   ....[12]....
        /*00ac*/ 	.word	0x00008420


	//   ....[13]....
        /*00b0*/ 	.word	0x00008490


	//   ....[14]....
        /*00b4*/ 	.word	0x00008500


	//   ....[15]....
        /*00b8*/ 	.word	0x00008d80


	//   ....[16]....
        /*00bc*/ 	.word	0x00008df0


	//   ....[17]....
        /*00c0*/ 	.word	0x00008e60


	//   ....[18]....
        /*00c4*/ 	.word	0x00008ed0


	//   ....[19]....
        /*00c8*/ 	.word	0x00008f40


	//----- nvinfo : EIATTR_VRC_CTA_INIT_COUNT
	.align		4
.L_666:
        /*00cc*/ 	.byte	0x02, 0x4a
	.zero		1
	.zero		1


	//----- nvinfo : EIATTR_EXIT_INSTR_OFFSETS
	.align		4
        /*00d0*/ 	.byte	0x04, 0x1c
        /*00d2*/ 	.short	(.L_668 - .L_667)


	//   ....[0]....
.L_667:
        /*00d4*/ 	.word	0x00000d50


	//   ....[1]....
        /*00d8*/ 	.word	0x00008290


	//----- nvinfo : EIATTR_MAX_THREADS
	.align		4
.L_668:
        /*00dc*/ 	.byte	0x04, 0x05
        /*00de*/ 	.short	(.L_670 - .L_669)
.L_669:
        /*00e0*/ 	.word	0x00000080
        /*00e4*/ 	.word	0x00000001
        /*00e8*/ 	.word	0x00000001


	//----- nvinfo : EIATTR_CRS_STACK_SIZE
	.align		4
.L_670:
        /*00ec*/ 	.byte	0x04, 0x1e
        /*00ee*/ 	.short	(.L_672 - .L_671)
.L_671:
        /*00f0*/ 	.word	0x00000000


	//----- nvinfo : EIATTR_CBANK_PARAM_SIZE
	.align		4
.L_672:
        /*00f4*/ 	.byte	0x03, 0x19
        /*00f6*/ 	.short	0x00e8


	//----- nvinfo : EIATTR_PARAM_CBANK
	.align		4
        /*00f8*/ 	.byte	0x04, 0x0a
        /*00fa*/ 	.short	(.L_674 - .L_673)
	.align		4
.L_673:
        /*00fc*/ 	.word	index@(.nv.constant0._ZN10layer_norm31ln_parallel_residual_fwd_kernelINS_13Kernel_traitsI6__halfS2_S2_S2_fjLj2048ELj1ELj4ELj1ELj16ENS_18Kernel_traits_baseILj2048ES2_S2_S2_S2_fjLj128EEEEELb0ELb0ELb1EEEvNS_9FwdParamsE)
        /*0100*/ 	.short	0x0380
        /*0102*/ 	.short	0x00e8


	//----- nvinfo : EIATTR_SW_WAR
	.align		4
.L_674:
        /*0104*/ 	.byte	0x04, 0x36
        /*0106*/ 	.short	(.L_676 - .L_675)
.L_675:
        /*0108*/ 	.word	0x00000008
.L_676:


//--------------------- .nv.info._ZN10layer_norm31ln_parallel_residual_fwd_kernelINS_13Kernel_traitsI6__halfS2_S2_S2_fjLj2048ELj1ELj4ELj1ELj16ENS_18Kernel_traits_baseILj2048ES2_S2_S2_S2_fjLj128EEEEELb0ELb1ELb0EEEvNS_9FwdParamsE --------------------------
	.section	.nv.info._ZN10layer_norm31ln_parallel_residual_fwd_kernelINS_13Kernel_traitsI6__halfS2_S2_S2_fjLj2048ELj1ELj4ELj1ELj16ENS_18Kernel_traits_baseILj2048ES2_S2_S2_S2_fjLj128EEEEELb0ELb1ELb0EEEvNS_9FwdParamsE,"",@"SHT_CUDA_INFO"
	.sectionflags	@""
	.align	4


	//----- nvinfo : EIATTR_CUDA_API_VERSION
	.align		4
        /*0000*/ 	.byte	0x04, 0x37
        /*0002*/ 	.short	(.L_678 - .L_677)
.L_677:
        /*0004*/ 	.word	0x00000082


	//----- nvinfo : EIATTR_KPARAM_INFO
	.align		4
.L_678:
        /*0008*/ 	.byte	0x04, 0x17
        /*000a*/ 	.short	(.L_680 - .L_679)
.L_679:
        /*000c*/ 	.word	0x00000000
        /*0010*/ 	.short	0x0000
        /*0012*/ 	.short	0x0000
        /*0014*/ 	.byte	0x00, 0xf0, 0xa1, 0x03


	//----- nvinfo : EIATTR_SPARSE_MMA_MASK
	.align		4
.L_680:
        /*0018*/ 	.byte	0x03, 0x50
        /*001a*/ 	.short	0x0000


	//----- nvinfo : EIATTR_MAXREG_COUNT
	.align		4
        /*001c*/ 	.byte	0x03, 0x1b
        /*001e*/ 	.short	0x00ff


	//----- nvinfo : EIATTR_MERCURY_ISA_VERSION
	.align		4
        /*0020*/ 	.byte	0x03, 0x5f
        /*0022*/ 	.short	0x0101


	//----- nvinfo : EIATTR_COOP_GROUP_MASK_REGIDS
	.align		4
        /*0024*/ 	.byte	0x04, 0x29
        /*0026*/ 	.short	(.L_682 - .L_681)


	//   ....[0]....
.L_681:
        /*0028*/ 	.word	0xffffffff


	//   ....[1]....
        /*002c*/ 	.word	0xffffffff


	//   ....[2]....
        /*0030*/ 	.word	0xffffffff


	//   ....[3]....
        /*0034*/ 	.word	0xffffffff


	//   ....[4]....
        /*0038*/ 	.word	0xffffffff


	//   ....[5]....
        /*003c*/ 	.word	0xffffffff


	//   ....[6]....
        /*0040*/ 	.word	0xffffffff


	//   ....[7]....
        /*0044*/ 	.word	0xffffffff


	//   ....[8]....
        /*0048*/ 	.word	0xffffffff


	//   ....[9]....
        /*004c*/ 	.word	0xffffffff


	//   ....[10]....
        /*0050*/ 	.word	0x0500009a


	//   ....[11]....
        /*0054*/ 	.word	0x0500009a


	//   ....[12]....
        /*0058*/ 	.word	0x0500009a


	//   ....[13]....
        /*005c*/ 	.word	0x0500009a


	//   ....[14]....
        /*0060*/ 	.word	0x0500009a


	//   ....[15]....
        /*0064*/ 	.word	0x0500009a


	//   ....[16]....
        /*0068*/ 	.word	0x0500009a


	//   ....[17]....
        /*006c*/ 	.word	0x0500009a


	//   ....[18]....
        /*0070*/ 	.word	0x0500009a


	//   ....[19]....
        /*0074*/ 	.word	0x0500009a


	//----- nvinfo : EIATTR_COOP_GROUP_INSTR_OFFSETS
	.align		4
.L_682:
        /*0078*/ 	.byte	0x04, 0x28
        /*007a*/ 	.short	(.L_684 - .L_683)


	//   ....[0]....
.L_683:
        /*007c*/ 	.word	0x00005830


	//   ....[1]....
        /*0080*/ 	.word	0x00005870


	//   ....[2]....
        /*0084*/ 	.word	0x00005890


	//   ....[3]....
        /*0088*/ 	.word	0x000058b0


	//   ....[4]....
        /*008c*/ 	.word	0x000058d0


	//   ....[5]....
        /*0090*/ 	.word	0x00006130


	//   ....[6]....
        /*0094*/ 	.word	0x00006150


	//   ....[7]....
        /*0098*/ 	.word	0x00006170


	//   ....[8]....
        /*009c*/ 	.word	0x00006190


	//   ....[9]....
        /*00a0*/ 	.word	0x000061b0


	//   ....[10]....
        /*00a4*/ 	.word	0x00007d40


	//   ....[11]....
        /*00a8*/ 	.word	0x00007df0


	//   ....[12]....
        /*00ac*/ 	.word	0x00007e60


	//   ....[13]....
        /*00b0*/ 	.word	0x00007ed0


	//   ....[14]....
        /*00b4*/ 	.word	0x00007f40


	//   ....[15]....
        /*00b8*/ 	.word	0x00008800


	//   ....[16]....
        /*00bc*/ 	.word	0x00008870


	//   ....[17]....
        /*00c0*/ 	.word	0x000088e0


	//   ....[18]....
        /*00c4*/ 	.word	0x00008950


	//   ....[19]....
        /*00c8*/ 	.word	0x000089c0


	//----- nvinfo : EIATTR_VRC_CTA_INIT_COUNT
	.align		4
.L_684:
        /*00cc*/ 	.byte	0x02, 0x4a
	.zero		1
	.zero		1


	//----- nvinfo : EIATTR_EXIT_INSTR_OFFSETS
	.align		4
        /*00d0*/ 	.byte	0x04, 0x1c
        /*00d2*/ 	.short	(.L_686 - .L_685)


	//   ....[0]....
.L_685:
        /*00d4*/ 	.word	0x00000a50


	//   ....[1]....
        /*00d8*/ 	.word	0x00007cd0


	//----- nvinfo : EIATTR_MAX_THREADS
	.align		4
.L_686:
        /*00dc*/ 	.byte	0x04, 0x05
        /*00de*/ 	.short	(.L_688 - .L_687)
.L_687:
        /*00e0*/ 	.word	0x00000080
        /*00e4*/ 	.word	0x00000001
        /*00e8*/ 	.word	0x00000001


	//----- nvinfo : EIATTR_CRS_STACK_SIZE
	.align		4
.L_688:
        /*00ec*/ 	.byte	0x04, 0x1e
        /*00ee*/ 	.short	(.L_690 - .L_689)
.L_689:
        /*00f0*/ 	.word	0x00000000


	//----- nvinfo : EIATTR_CBANK_PARAM_SIZE
	.align		4
.L_690:
        /*00f4*/ 	.byte	0x03, 0x19
        /*00f6*/ 	.short	0x00e8


	//----- nvinfo : EIATTR_PARAM_CBANK
	.align		4
        /*00f8*/ 	.byte	0x04, 0x0a
        /*00fa*/ 	.short	(.L_692 - .L_691)
	.align		4
.L_691:
        /*00fc*/ 	.word	index@(.nv.constant0._ZN10layer_norm31ln_parallel_residual_fwd_kernelINS_13Kernel_traitsI6__halfS2_S2_S2_fjLj2048ELj1ELj4ELj1ELj16ENS_18Kernel_traits_baseILj2048ES2_S2_S2_S2_fjLj128EEEEELb0ELb1ELb0EEEvNS_9FwdParamsE)
        /*0100*/ 	.short	0x0380
        /*0102*/ 	.short	0x00e8


	//----- nvinfo : EIATTR_SW_WAR
	.align		4
.L_692:
        /*0104*/ 	.byte	0x04, 0x36
        /*0106*/ 	.short	(.L_694 - .L_693)
.L_693:
        /*0108*/ 	.word	0x00000008
.L_694:


//--------------------- .nv.info._ZN10layer_norm31ln_parallel_residual_fwd_kernelINS_13Kernel_traitsI6__halfS2_S2_S2_fjLj2048ELj1ELj4ELj1ELj16ENS_18Kernel_traits_baseILj2048ES2_S2_S2_S2_fjLj128EEEEELb0ELb1ELb1EEEvNS_9FwdParamsE --------------------------
	.section	.nv.info._ZN10layer_norm31ln_parallel_residual_fwd_kernelINS_13Kernel_traitsI6__halfS2_S2_S2_fjLj2048ELj1ELj4ELj1ELj16ENS_18Kernel_traits_baseILj2048ES2_S2_S2_S2_fjLj128EEEEELb0ELb1ELb1EEEvNS_9FwdParamsE,"",@"SHT_CUDA_INFO"
	.sectionflags	@""
	.align	4


	//----- nvinfo : EIATTR_CUDA_API_VERSION
	.align		4
        /*0000*/ 	.byte	0x04, 0x37
        /*0002*/ 	.short	(.L_696 - .L_695)
.L_695:
        /*0004*/ 	.word	0x00000082


	//----- nvinfo : EIATTR_KPARAM_INFO
	.align		4
.L_696:
        /*0008*/ 	.byte	0x04, 0x17
        /*000a*/ 	.short	(.L_698 - .L_697)
.L_697:
        /*000c*/ 	.word	0x00000000
        /*0010*/ 	.short	0x0000
        /*0012*/ 	.short	0x0000
        /*0014*/ 	.byte	0x00, 0xf0, 0xa1, 0x03


	//----- nvinfo : EIATTR_SPARSE_MMA_MASK
	.align		4
.L_698:
        /*0018*/ 	.byte	0x03, 0x50
        /*001a*/ 	.short	0x0000


	//----- nvinfo : EIATTR_MAXREG_COUNT
	.align		4
        /*001c*/ 	.byte	0x03, 0x1b
        /*001e*/ 	.short	0x00ff


	//----- nvinfo : EIATTR_MERCURY_ISA_VERSION
	.align		4
        /*0020*/ 	.byte	0x03, 0x5f
        /*0022*/ 	.short	0x0101


	//----- nvinfo : EIATTR_COOP_GROUP_MASK_REGIDS
	.align		4
        /*0024*/ 	.byte	0x04, 0x29
        /*0026*/ 	.short	(.L_700 - .L_699)


	//   ....[0]....
.L_699:
        /*0028*/ 	.word	0xffffffff


	//   ....[1]....
        /*002c*/ 	.word	0xffffffff


	//   ....[2]....
        /*0030*/ 	.word	0xffffffff


	//   ....[3]....
        /*0034*/ 	.word	0xffffffff


	//   ....[4]....
        /*0038*/ 	.word	0xffffffff


	//   ....[5]....
        /*003c*/ 	.word	0xffffffff


	//   ....[6]....
        /*0040*/ 	.word	0xffffffff


	//   ....[7]....
        /*0044*/ 	.word	0xffffffff


	//   ....[8]....
        /*0048*/ 	.word	0xffffffff


	//   ....[9]....
        /*004c*/ 	.word	0xffffffff


	//   ....[10]....
        /*0050*/ 	.word	0x05000095


	//   ....[11]....
        /*0054*/ 	.word	0x05000095


	//   ....[12]....
        /*0058*/ 	.word	0x05000095


	//   ....[13]....
        /*005c*/ 	.word	0x05000095


	//   ....[14]....
        /*0060*/ 	.word	0x05000095


	//   ....[15]....
        /*0064*/ 	.word	0x05000095


	//   ....[16]....
        /*0068*/ 	.word	0x05000095


	//   ....[17]....
        /*006c*/ 	.word	0x05000095


	//   ....[18]....
        /*0070*/ 	.word	0x05000095


	//   ....[19]....
        /*0074*/ 	.word	0x05000095


	//----- nvinfo : EIATTR_COOP_GROUP_INSTR_OFFSETS
	.align		4
.L_700:
        /*0078*/ 	.byte	0x04, 0x28
        /*007a*/ 	.short	(.L_702 - .L_701)


	//   ....[0]....
.L_701:
        /*007c*/ 	.word	0x00004890


	//   ....[1]....
        /*0080*/ 	.word	0x000048b0


	//   ....[2]....
        /*0084*/ 	.word	0x000048d0


	//   ....[3]....
        /*0088*/ 	.word	0x00004900


	//   ....[4]....
        /*008c*/ 	.word	0x00004920


	//   ....[5]....
        /*0090*/ 	.word	0x00005150


	//   ....[6]....
        /*0094*/ 	.word	0x00005170


	//   ....[7]....
        /*0098*/ 	.word	0x00005190


	//   ....[8]....
        /*009c*/ 	.word	0x000051b0


	//   ....[9]....
        /*00a0*/ 	.word	0x000051d0


	//   ....[10]....
        /*00a4*/ 	.word	0x00006a70


	//   ....[11]....
        /*00a8*/ 	.word	0x00006b10


	//   ....[12]....
        /*00ac*/ 	.word	0x00006b80


	//   ....[13]....
        /*00b0*/ 	.word	0x00006c00


	//   ....[14]....
        /*00b4*/ 	.word	0x00006c70


	//   ....[15]....
        /*00b8*/ 	.word	0x00007500


	//   ....[16]....
        /*00bc*/ 	.word	0x00007570


	//   ....[17]....
        /*00c0*/ 	.word	0x000075e0


	//   ....[18]....
        /*00c4*/ 	.word	0x00007650


	//   ....[19]....
        /*00c8*/ 	.word	0x000076c0


	//----- nvinfo : EIATTR_VRC_CTA_INIT_COUNT
	.align		4
.L_702:
        /*00cc*/ 	.byte	0x02, 0x4a
	.zero		1
	.zero		1


	//----- nvinfo : EIATTR_EXIT_INSTR_OFFSETS
	.align		4
        /*00d0*/ 	.byte	0x04, 0x1c
        /*00d2*/ 	.short	(.L_704 - .L_703)


	//   ....[0]....
.L_703:
        /*00d4*/ 	.word	0x00000410


	//   ....[1]....
        /*00d8*/ 	.word	0x00006a00


	//----- nvinfo : EIATTR_MAX_THREADS
	.align		4
.L_704:
        /*00dc*/ 	.byte	0x04, 0x05
        /*00de*/ 	.short	(.L_706 - .L_705)
.L_705:
        /*00e0*/ 	.word	0x00000080
        /*00e4*/ 	.word	0x00000001
        /*00e8*/ 	.word	0x00000001


	//----- nvinfo : EIATTR_CRS_STACK_SIZE
	.align		4
.L_706:
        /*00ec*/ 	.byte	0x04, 0x1e
        /*00ee*/ 	.short	(.L_708 - .L_707)
.L_707:
        /*00f0*/ 	.word	0x00000000


	//----- nvinfo : EIATTR_CBANK_PARAM_SIZE
	.align		4
.L_708:
        /*00f4*/ 	.byte	0x03, 0x19
        /*00f6*/ 	.short	0x00e8


	//----- nvinfo : EIATTR_PARAM_CBANK
	.align		4
        /*00f8*/ 	.byte	0x04, 0x0a
        /*00fa*/ 	.short	(.L_710 - .L_709)
	.align		4
.L_709:
        /*00fc*/ 	.word	index@(.nv.constant0._ZN10layer_norm31ln_parallel_residual_fwd_kernelINS_13Kernel_traitsI6__halfS2_S2_S2_fjLj2048ELj1ELj4ELj1ELj16ENS_18Kernel_traits_baseILj2048ES2_S2_S2_S2_fjLj128EEEEELb0ELb1ELb1EEEvNS_9FwdParamsE)
        /*0100*/ 	.short	0x0380
        /*0102*/ 	.short	0x00e8


	//----- nvinfo : EIATTR_SW_WAR
	.align		4
.L_710:
        /*0104*/ 	.byte	0x04, 0x36
        /*0106*/ 	.short	(.L_712 - .L_711)
.L_711:
        /*0108*/ 	.word	0x00000008
.L_712:


//--------------------- .nv.info._ZN10layer_norm31ln_parallel_residual_fwd_kernelINS_13Kernel_traitsI6__halfS2_S2_S2_fjLj2048ELj1ELj4ELj1ELj16ENS_18Kernel_traits_baseILj2048ES2_S2_S2_S2_fjLj128EEEEELb1ELb0ELb0EEEvNS_9FwdParamsE --------------------------
	.section	.nv.info._ZN10layer_norm31ln_parallel_residual_fwd_kernelINS_13Kernel_traitsI6__halfS2_S2_S2_fjLj2048ELj1ELj4ELj1ELj16ENS_18Kernel_traits_baseILj2048ES2_S2_S2_S2_fjLj128EEEEELb1ELb0ELb0EEEvNS_9FwdParamsE,"",@"SHT_CUDA_INFO"
	.sectionflags	@""
	.align	4


	//----- nvinfo : EIATTR_CUDA_API_VERSION
	.align		4
        /*0000*/ 	.byte	0x04, 0x37
        /*0002*/ 	.short	(.L_714 - .L_713)
.L_713:
        /*0004*/ 	.word	0x00000082


	//----- nvinfo : EIATTR_KPARAM_INFO
	.align		4
.L_714:
        /*0008*/ 	.byte	0x04, 0x17
        /*000a*/ 	.short	(.L_716 - .L_715)
.L_715:
        /*000c*/ 	.word	0x00000000
        /*0010*/ 	.short	0x0000
        /*0012*/ 	.short	0x0000
        /*0014*/ 	.byte	0x00, 0xf0, 0xa1, 0x03


	//----- nvinfo : EIATTR_SPARSE_MMA_MASK
	.align		4
.L_716:
        /*0018*/ 	.byte	0x03, 0x50
        /*001a*/ 	.short	0x0000


	//----- nvinfo : EIATTR_MAXREG_COUNT
	.align		4
        /*001c*/ 	.byte	0x03, 0x1b
        /*001e*/ 	.short	0x00ff


	//----- nvinfo : EIATTR_MERCURY_ISA_VERSION
	.align		4
        /*0020*/ 	.byte	0x03, 0x5f
        /*0022*/ 	.short	0x0101


	//----- nvinfo : EIATTR_COOP_GROUP_MASK_REGIDS
	.align		4
        /*0024*/ 	.byte	0x04, 0x29
        /*0026*/ 	.short	(.L_718 - .L_717)


	//   ....[0]....
.L_717:
        /*0028*/ 	.word	0xffffffff


	//   ....[1]....
        /*002c*/ 	.word	0xffffffff


	//   ....[2]....
        /*0030*/ 	.word	0xffffffff


	//   ....[3]....
        /*0034*/ 	.word	0xffffffff


	//   ....[4]....
        /*0038*/ 	.word	0xffffffff


	//   ....[5]....
        /*003c*/ 	.word	0xffffffff


	//   ....[6]....
        /*0040*/ 	.word	0xffffffff


	//   ....[7]....
        /*0044*/ 	.word	0xffffffff


	//   ....[8]....
        /*0048*/ 	.word	0xffffffff


	//   ....[9]....
        /*004c*/ 	.word	0xffffffff


	//   ....[10]....
        /*0050*/ 	.word	0x050000e8


	//   ....[11]....
        /*0054*/ 	.word	0x050000e8


	//   ....[12]....
        /*0058*/ 	.word	0x050000e8


	//   ....[13]....
        /*005c*/ 	.word	0x050000e8


	//   ....[14]....
        /*0060*/ 	.word	0x050000e8


	//   ....[15]....
        /*0064*/ 	.word	0x050000e8


	//   ....[16]....
        /*0068*/ 	.word	0x050000e8


	//   ....[17]....
        /*006c*/ 	.word	0x050000e8


	//   ....[18]....
        /*0070*/ 	.word	0x050000e8


	//   ....[19]....
        /*0074*/ 	.word	0x050000e8


	//----- nvinfo : EIATTR_COOP_GROUP_INSTR_OFFSETS
	.align		4
.L_718:
        /*0078*/ 	.byte	0x04, 0x28
        /*007a*/ 	.short	(.L_720 - .L_719)


	//   ....[0]....
.L_719:
        /*007c*/ 	.word	0x00050210


	//   ....[1]....
        /*0080*/ 	.word	0x00050250


	//   ....[2]....
        /*0084*/ 	.word	0x00050270


	//   ....[3]....
        /*0088*/ 	.word	0x00050290


	//   ....[4]....
        /*008c*/ 	.word	0x000502b0


	//   ....[5]....
        /*0090*/ 	.word	0x00050b00


	//   ....[6]....
        /*0094*/ 	.word	0x00050b20


	//   ....[7]....
        /*0098*/ 	.word	0x00050b40


	//   ....[8]....
        /*009c*/ 	.word	0x00050b60


	//   ....[9]....
        /*00a0*/ 	.word	0x00050b80


	//   ....[10]....
        /*00a4*/ 	.word	0x00053690


	//   ....[11]....
        /*00a8*/ 	.word	0x00053740


	//   ....[12]....
        /*00ac*/ 	.word	0x000537b0


	//   ....[13]....
        /*00b0*/ 	.word	0x00053820


	//   ....[14]....
        /*00b4*/ 	.word	0x00053890


	//   ....[15]....
        /*00b8*/ 	.word	0x00054140


	//   ....[16]....
        /*00bc*/ 	.word	0x000541b0


	//   ....[17]....
        /*00c0*/ 	.word	0x00054220


	//   ....[18]....
        /*00c4*/ 	.word	0x00054290


	//   ....[19]....
        /*00c8*/ 	.word	0x00054300


	//----- nvinfo : EIATTR_VRC_CTA_INIT_COUNT
	.align		4
.L_720:
        /*00cc*/ 	.byte	0x02, 0x4a
	.zero		1
	.zero		1


	//----- nvinfo : EIATTR_EXIT_INSTR_OFFSETS
	.align		4
        /*00d0*/ 	.byte	0x04, 0x1c
        /*00d2*/ 	.short	(.L_722 - .L_721)


	//   ....[0]....
.L_721:
        /*00d4*/ 	.word	0x00002280


	//   ....[1]....
        /*00d8*/ 	.word	0x00053620


	//----- nvinfo : EIATTR_MAX_THREADS
	.align		4
.L_722:
        /*00dc*/ 	.byte	0x04, 0x05
        /*00de*/ 	.short	(.L_724 - .L_723)
.L_723:
        /*00e0*/ 	.word	0x00000080
        /*00e4*/ 	.word	0x00000001
        /*00e8*/ 	.word	0x00000001


	//----- nvinfo : EIATTR_CRS_STACK_SIZE
	.align		4
.L_724:
        /*00ec*/ 	.byte	0x04, 0x1e
        /*00ee*/ 	.short	(.L_726 - .L_725)
.L_725:
        /*00f0*/ 	.word	0x00000000


	//----- nvinfo : EIATTR_CBANK_PARAM_SIZE
	.align		4
.L_726:
        /*00f4*/ 	.byte	0x03, 0x19
        /*00f6*/ 	.short	0x00e8


	//----- nvinfo : EIATTR_PARAM_CBANK
	.align		4
        /*00f8*/ 	.byte	0x04, 0x0a
        /*00fa*/ 	.short	(.L_728 - .L_727)
	.align		4
.L_727:
        /*00fc*/ 	.word	index@(.nv.constant0._ZN10layer_norm31ln_parallel_residual_fwd_kernelINS_13Kernel_traitsI6__halfS2_S2_S2_fjLj2048ELj1ELj4ELj1ELj16ENS_18Kernel_traits_baseILj2048ES2_S2_S2_S2_fjLj128EEEEELb1ELb0ELb0EEEvNS_9FwdParamsE)
        /*0100*/ 	.short	0x0380
        /*0102*/ 	.short	0x00e8


	//----- nvinfo : EIATTR_SW_WAR
	.align		4
.L_728:
        /*0104*/ 	.byte	0x04, 0x36
        /*0106*/ 	.short	(.L_730 - .L_729)
.L_729:
        /*0108*/ 	.word	0x00000008
.L_730:


//--------------------- .nv.info._ZN10layer_norm31ln_parallel_residual_fwd_kernelINS_13Kernel_traitsI6__halfS2_S2_S2_fjLj2048ELj1ELj4ELj1ELj16ENS_18Kernel_traits_baseILj2048ES2_S2_S2_S2_fjLj128EEEEELb1ELb0ELb1EEEvNS_9FwdParamsE --------------------------
	.section	.nv.info._ZN10layer_norm31ln_parallel_residual_fwd_kernelINS_13Kernel_traitsI6__halfS2_S2_S2_fjLj2048ELj1ELj4ELj1ELj16ENS_18Kernel_traits_baseILj2048ES2_S2_S2_S2_fjLj128EEEEELb1ELb0ELb1EEEvNS_9FwdParamsE,"",@"SHT_CUDA_INFO"
	.sectionflags	@""
	.align	4


	//----- nvinfo : EIATTR_CUDA_API_VERSION
	.align		4
        /*0000*/ 	.byte	0x04, 0x37
        /*0002*/ 	.short	(.L_732 - .L_731)
.L_731:
        /*0004*/ 	.word	0x00000082


	//----- nvinfo : EIATTR_KPARAM_INFO
	.align		4
.L_732:
        /*0008*/ 	.byte	0x04, 0x17
        /*000a*/ 	.short	(.L_734 - .L_733)
.L_733:
        /*000c*/ 	.word	0x00000000
        /*0010*/ 	.short	0x0000
        /*0012*/ 	.short	0x0000
        /*0014*/ 	.byte	0x00, 0xf0, 0xa1, 0x03


	//----- nvinfo : EIATTR_SPARSE_MMA_MASK
	.align		4
.L_734:
        /*0018*/ 	.byte	0x03, 0x50
        /*001a*/ 	.short	0x0000


	//----- nvinfo : EIATTR_MAXREG_COUNT
	.align		4
        /*001c*/ 	.byte	0x03, 0x1b
        /*001e*/ 	.short	0x00ff


	//----- nvinfo : EIATTR_MERCURY_ISA_VERSION
	.align		4
        /*0020*/ 	.byte	0x03, 0x5f
        /*0022*/ 	.short	0x0101


	//----- nvinfo : EIATTR_COOP_GROUP_MASK_REGIDS
	.align		4
        /*0024*/ 	.byte	0x04, 0x29
        /*0026*/ 	.short	(.L_736 - .L_735)


	//   ....[0]....
.L_735:
        /*0028*/ 	.word	0xffffffff


	//   ....[1]....
        /*002c*/ 	.word	0xffffffff


	//   ....[2]....
        /*0030*/ 	.word	0xffffffff


	//   ....[3]....
        /*0034*/ 	.word	0xffffffff


	//   ....[4]....
        /*0038*/ 	.word	0xffffffff


	//   ....[5]....
        /*003c*/ 	.word	0xffffffff


	//   ....[6]....
        /*0040*/ 	.word	0xffffffff


	//   ....[7]....
        /*0044*/ 	.word	0xffffffff


	//   ....[8]....
        /*0048*/ 	.word	0xffffffff


	//   ....[9]....
        /*004c*/ 	.word	0xffffffff


	//   ....[10]....
        /*0050*/ 	.word	0x050000ec


	//   ....[11]....
        /*0054*/ 	.word	0x050000ec


	//   ....[12]....
        /*0058*/ 	.word	0x050000ec


	//   ....[13]....
        /*005c*/ 	.word	0x050000ec


	//   ....[14]....
        /*0060*/ 	.word	0x050000ec


	//   ....[15]....
        /*0064*/ 	.word	0x050000ec


	//   ....[16]....
        /*0068*/ 	.word	0x050000ec


	//   ....[17]....
        /*006c*/ 	.word	0x050000ec


	//   ....[18]....
        /*0070*/ 	.word	0x050000ec


	//   ....[19]....
        /*0074*/ 	.word	0x050000ec


	//----- nvinfo : EIATTR_COOP_GROUP_INSTR_OFFSETS
	.align		4
.L_736:
        /*0078*/ 	.byte	0x04, 0x28
        /*007a*/ 	.short	(.L_738 - .L_737)


	//   ....[0]....
.L_737:
        /*007c*/ 	.word	0x0004e190


	//   ....[1]....
        /*0080*/ 	.word	0x0004e1b0


	//   ....[2]....
        /*0084*/ 	.word	0x0004e1d0


	//   ....[3]....
        /*0088*/ 	.word	0x0004e1f0


	//   ....[4]....
        /*008c*/ 	.word	0x0004e220


	//   ....[5]....
        /*0090*/ 	.word	0x0004ea50


	//   ....[6]....
        /*0094*/ 	.word	0x0004ea70


	//   ....[7]....
        /*0098*/ 	.word	0x0004ea90


	//   ....[8]....
        /*009c*/ 	.word	0x0004eab0


	//   ....[9]....
        /*00a0*/ 	.word	0x0004ead0


	//   ....[10]....
        /*00a4*/ 	.word	0x00051290


	//   ....[11]....
        /*00a8*/ 	.word	0x00051330


	//   ....[12]....
        /*00ac*/ 	.word	0x000513a0


	//   ....[13]....
        /*00b0*/ 	.word	0x00051410


	//   ....[14]....
        /*00b4*/ 	.word	0x00051490


	//   ....[15]....
        /*00b8*/ 	.word	0x00051d10


	//   ....[16]....
        /*00bc*/ 	.word	0x00051d80


	//   ....[17]....
        /*00c0*/ 	.word	0x00051df0


	//   ....[18]....
        /*00c4*/ 	.word	0x00051e60


	//   ....[19]....
        /*00c8*/ 	.word	0x00051ed0


	//----- nvinfo : EIATTR_VRC_CTA_INIT_COUNT
	.align		4
.L_738:
        /*00cc*/ 	.byte	0x02, 0x4a
	.zero		1
	.zero		1


	//----- nvinfo : EIATTR_EXIT_INSTR_OFFSETS
	.align		4
        /*00d0*/ 	.byte	0x04, 0x1c
        /*00d2*/ 	.short	(.L_740 - .L_739)


	//   ....[0]....
.L_739:
        /*00d4*/ 	.word	0x00000e30


	//   ....[1]....
        /*00d8*/ 	.word	0x00051220


	//----- nvinfo : EIATTR_MAX_THREADS
	.align		4
.L_740:
        /*00dc*/ 	.byte	0x04, 0x05
        /*00de*/ 	.short	(.L_742 - .L_741)
.L_741:
        /*00e0*/ 	.word	0x00000080
        /*00e4*/ 	.word	0x00000001
        /*00e8*/ 	.word	0x00000001


	//----- nvinfo : EIATTR_CRS_STACK_SIZE
	.align		4
.L_742:
        /*00ec*/ 	.byte	0x04, 0x1e
        /*00ee*/ 	.short	(.L_744 - .L_743)
.L_743:
        /*00f0*/ 	.word	0x00000000


	//----- nvinfo : EIATTR_CBANK_PARAM_SIZE
	.align		4
.L_744:
        /*00f4*/ 	.byte	0x03, 0x19
        /*00f6*/ 	.short	0x00e8


	//----- nvinfo : EIATTR_PARAM_CBANK
	.align		4
        /*00f8*/ 	.byte	0x04, 0x0a
        /*00fa*/ 	.short	(.L_746 - .L_745)
	.align		4
.L_745:
        /*00fc*/ 	.word	index@(.nv.constant0._ZN10layer_norm31ln_parallel_residual_fwd_kernelINS_13Kernel_traitsI6__halfS2_S2_S2_fjLj2048ELj1ELj4ELj1ELj16ENS_18Kernel_traits_baseILj2048ES2_S2_S2_S2_fjLj128EEEEELb1ELb0ELb1EEEvNS_9FwdParamsE)
        /*0100*/ 	.short	0x0380
        /*0102*/ 	.short	0x00e8


	//----- nvinfo : EIATTR_SW_WAR
	.align		4
.L_746:
        /*0104*/ 	.byte	0x04, 0x36
        /*0106*/ 	.short	(.L_748 - .L_747)
.L_747:
        /*0108*/ 	.word	0x00000008
.L_748:


//--------------------- .nv.info._ZN10layer_norm31ln_parallel_residual_fwd_kernelINS_13Kernel_traitsI6__halfS2_S2_S2_fjLj2048ELj1ELj4ELj1ELj16ENS_18Kernel_traits_baseILj2048ES2_S2_S2_S2_fjLj128EEEEELb1ELb1ELb0EEEvNS_9FwdParamsE --------------------------
	.section	.nv.info._ZN10layer_norm31ln_parallel_residual_fwd_kernelINS_13Kernel_traitsI6__halfS2_S2_S2_fjLj2048ELj1ELj4ELj1ELj16ENS_18Kernel_traits_baseILj2048ES2_S2_S2_S2_fjLj128EEEEELb1ELb1ELb0EEEvNS_9FwdParamsE,"",@"SHT_CUDA_INFO"
	.sectionflags	@""
	.align	4


	//----- nvinfo : EIATTR_CUDA_API_VERSION
	.align		4
        /*0000*/ 	.byte	0x04, 0x37
        /*0002*/ 	.short	(.L_750 - .L_749)
.L_749:
        /*0004*/ 	.word	0x00000082


	//----- nvinfo : EIATTR_KPARAM_INFO
	.align		4
.L_750:
        /*0008*/ 	.byte	0x04, 0x17
        /*000a*/ 	.short	(.L_752 - .L_751)
.L_751:
        /*000c*/ 	.word	0x00000000
        /*0010*/ 	.short	0x0000
        /*0012*/ 	.short	0x0000
        /*0014*/ 	.byte	0x00, 0xf0, 0xa1, 0x03


	//----- nvinfo : EIATTR_SPARSE_MMA_MASK
	.align		4
.L_752:
        /*0018*/ 	.byte	0x03, 0x50
        /*001a*/ 	.short	0x0000


	//----- nvinfo : EIATTR_MAXREG_COUNT
	.align		4
        /*001c*/ 	.byte	0x03, 0x1b
        /*001e*/ 	.short	0x00ff


	//----- nvinfo : EIATTR_MERCURY_ISA_VERSION
	.align		4
        /*0020*/ 	.byte	0x03, 0x5f
        /*0022*/ 	.short	0x0101


	//----- nvinfo : EIATTR_COOP_GROUP_MASK_REGIDS
	.align		4
        /*0024*/ 	.byte	0x04, 0x29
        /*0026*/ 	.short	(.L_754 - .L_753)


	//   ....[0]....
.L_753:
        /*0028*/ 	.word	0xffffffff


	//   ....[1]....
        /*002c*/ 	.word	0xffffffff


	//   ....[2]....
        /*0030*/ 	.word	0xffffffff


	//   ....[3]....
        /*0034*/ 	.word	0xffffffff


	//   ....[4]....
        /*0038*/ 	.word	0xffffffff


	//   ....[5]....
        /*003c*/ 	.word	0xffffffff


	//   ....[6]....
        /*0040*/ 	.word	0xffffffff


	//   ....[7]....
        /*0044*/ 	.word	0xffffffff


	//   ....[8]....
        /*0048*/ 	.word	0xffffffff


	//   ....[9]....
        /*004c*/ 	.word	0xffffffff


	//   ....[10]....
        /*0050*/ 	.word	0x050000bb


	//   ....[11]....
        /*0054*/ 	.word	0x050000bb


	//   ....[12]....
        /*0058*/ 	.word	0x050000bb


	//   ....[13]....
        /*005c*/ 	.word	0x050000bb


	//   ....[14]....
        /*0060*/ 	.word	0x050000bb


	//   ....[15]....
        /*0064*/ 	.word	0x050000bb


	//   ....[16]....
        /*0068*/ 	.word	0x050000bb


	//   ....[17]....
        /*006c*/ 	.word	0x050000bb


	//   ....[18]....
        /*0070*/ 	.word	0x050000bb


	//   ....[19]....
        /*0074*/ 	.word	0x050000bb


	//----- nvinfo : EIATTR_COOP_GROUP_INSTR_OFFSETS
	.align		4
.L_754:
        /*0078*/ 	.byte	0x04, 0x28
        /*007a*/ 	.short	(.L_756 - .L_755)


	//   ....[0]....
.L_755:
        /*007c*/ 	.word	0x00041e70


	//   ....[1]....
        /*0080*/ 	.word	0x00041eb0


	//   ....[2]....
        /*0084*/ 	.word	0x00041ed0


	//   ....[3]....
        /*0088*/ 	.word	0x00041ef0


	//   ....[4]....
        /*008c*/ 	.word	0x00041f10


	//   ....[5]....
        /*0090*/ 	.word	0x00042760


	//   ....[6]....
        /*0094*/ 	.word	0x00042780


	//   ....[7]....
        /*0098*/ 	.word	0x000427a0


	//   ....[8]....
        /*009c*/ 	.word	0x000427c0


	//   ....[9]....
        /*00a0*/ 	.word	0x000427e0


	//   ....[10]....
        /*00a4*/ 	.word	0x00044370


	//   ....[11]....
        /*00a8*/ 	.word	0x00044420


	//   ....[12]....
        /*00ac*/ 	.word	0x00044490


	//   ....[13]....
        /*00b0*/ 	.word	0x00044500


	//   ....[14]....
        /*00b4*/ 	.word	0x00044570


	//   ....[15]....
        /*00b8*/ 	.word	0x00044e20


	//   ....[16]....
        /*00bc*/ 	.word	0x00044e90


	//   ....[17]....
        /*00c0*/ 	.word	0x00044f00


	//   ....[18]....
        /*00c4*/ 	.word	0x00044f70


	//   ....[19]....
        /*00c8*/ 	.word	0x00044fe0


	//----- nvinfo : EIATTR_VRC_CTA_INIT_COUNT
	.align		4
.L_756:
        /*00cc*/ 	.byte	0x02, 0x4a
	.zero		1
	.zero		1


	//----- nvinfo : EIATTR_EXIT_INSTR_OFFSETS
	.align		4
        /*00d0*/ 	.byte	0x04, 0x1c
        /*00d2*/ 	.short	(.L_758 - .L_757)


	//   ....[0]....
.L_757:
        /*00d4*/ 	.word	0x00000cb0


	//   ....[1]....
        /*00d8*/ 	.word	0x00044300


	//----- nvinfo : EIATTR_MAX_THREADS
	.align		4
.L_758:
        /*00dc*/ 	.byte	0x04, 0x05
        /*00de*/ 	.short	(.L_760 - .L_759)
.L_759:
        /*00e0*/ 	.word	0x00000080
        /*00e4*/ 	.word	0x00000001
        /*00e8*/ 	.word	0x00000001


	//----- nvinfo : EIATTR_CRS_STACK_SIZE
	.align		4
.L_760:
        /*00ec*/ 	.byte	0x04, 0x1e
        /*00ee*/ 	.short	(.L_762 - .L_761)
.L_761:
        /*00f0*/ 	.word	0x00000000


	//----- nvinfo : EIATTR_CBANK_PARAM_SIZE
	.align		4
.L_762:
        /*00f4*/ 	.byte	0x03, 0x19
        /*00f6*/ 	.short	0x00e8


	//----- nvinfo : EIATTR_PARAM_CBANK
	.align		4
        /*00f8*/ 	.byte	0x04, 0x0a
        /*00fa*/ 	.short	(.L_764 - .L_763)
	.align		4
.L_763:
        /*00fc*/ 	.word	index@(.nv.constant0._ZN10layer_norm31ln_parallel_residual_fwd_kernelINS_13Kernel_traitsI6__halfS2_S2_S2_fjLj2048ELj1ELj4ELj1ELj16ENS_18Kernel_traits_baseILj2048ES2_S2_S2_S2_fjLj128EEEEELb1ELb1ELb0EEEvNS_9FwdParamsE)
        /*0100*/ 	.short	0x0380
        /*0102*/ 	.short	0x00e8


	//----- nvinfo : EIATTR_SW_WAR
	.align		4
.L_764:
        /*0104*/ 	.byte	0x04, 0x36
        /*0106*/ 	.short	(.L_766 - .L_765)
.L_765:
        /*0108*/ 	.word	0x00000008
.L_766:


//--------------------- .nv.info._ZN10layer_norm31ln_parallel_residual_fwd_kernelINS_13Kernel_traitsI6__halfS2_S2_S2_fjLj2048ELj1ELj4ELj1ELj16ENS_18Kernel_traits_baseILj2048ES2_S2_S2_S2_fjLj128EEEEELb1ELb1ELb1EEEvNS_9FwdParamsE --------------------------
	.section	.nv.info._ZN10layer_norm31ln_parallel_residual_fwd_kernelINS_13Kernel_traitsI6__halfS2_S2_S2_fjLj2048ELj1ELj4ELj1ELj16ENS_18Kernel_traits_baseILj2048ES2_S2_S2_S2_fjLj128EEEEELb1ELb1ELb1EEEvNS_9FwdParamsE,"",@"SHT_CUDA_INFO"
	.sectionflags	@""
	.align	4


	//----- nvinfo : EIATTR_CUDA_API_VERSION
	.align		4
        /*0000*/ 	.byte	0x04, 0x37
        /*0002*/ 	.short	(.L_768 - .L_767)
.L_767:
        /*0004*/ 	.word	0x00000082


	//----- nvinfo : EIATTR_KPARAM_INFO
	.align		4
.L_768:
        /*0008*/ 	.byte	0x04, 0x17
        /*000a*/ 	.short	(.L_770 - .L_769)
.L_769:
        /*000c*/ 	.word	0x00000000
        /*0010*/ 	.short	0x0000
        /*0012*/ 	.short	0x0000
        /*0014*/ 	.byte	0x00, 0xf0, 0xa1, 0x03


	//----- nvinfo : EIATTR_SPARSE_MMA_MASK
	.align		4
.L_770:
        /*0018*/ 	.byte	0x03, 0x50
        /*001a*/ 	.short	0x0000


	//----- nvinfo : EIATTR_MAXREG_COUNT
	.align		4
        /*001c*/ 	.byte	0x03, 0x1b
        /*001e*/ 	.short	0x00ff


	//----- nvinfo : EIATTR_MERCURY_ISA_VERSION
	.align		4
        /*0020*/ 	.byte	0x03, 0x5f
        /*0022*/ 	.short	0x0101


	//----- nvinfo : EIATTR_COOP_GROUP_MASK_REGIDS
	.align		4
        /*0024*/ 	.byte	0x04, 0x29
        /*0026*/ 	.short	(.L_772 - .L_771)


	//   ....[0]....
.L_771:
        /*0028*/ 	.word	0xffffffff


	//   ....[1]....
        /*002c*/ 	.word	0xffffffff


	//   ....[2]....
        /*0030*/ 	.word	0xffffffff


	//   ....[3]....
        /*0034*/ 	.word	0xffffffff


	//   ....[4]....
        /*0038*/ 	.word	0xffffffff


	//   ....[5]....
        /*003c*/ 	.word	0xffffffff


	//   ....[6]....
        /*0040*/ 	.word	0xffffffff


	//   ....[7]....
        /*0044*/ 	.word	0xffffffff


	//   ....[8]....
        /*0048*/ 	.word	0xffffffff


	//   ....[9]....
        /*004c*/ 	.word	0xffffffff


	//   ....[10]....
        /*0050*/ 	.word	0x0500008a


	//   ....[11]....
        /*0054*/ 	.word	0x0500008a


	//   ....[12]....
        /*0058*/ 	.word	0x0500008a


	//   ....[13]....
        /*005c*/ 	.word	0x0500008a


	//   ....[14]....
        /*0060*/ 	.word	0x0500008a


	//   ....[15]....
        /*0064*/ 	.word	0x0500008a


	//   ....[16]....
        /*0068*/ 	.word	0x0500008a


	//   ....[17]....
        /*006c*/ 	.word	0x0500008a


	//   ....[18]....
        /*0070*/ 	.word	0x0500008a


	//   ....[19]....
        /*0074*/ 	.word	0x0500008a


	//----- nvinfo : EIATTR_COOP_GROUP_INSTR_OFFSETS
	.align		4
.L_772:
        /*0078*/ 	.byte	0x04, 0x28
        /*007a*/ 	.short	(.L_774 - .L_773)


	//   ....[0]....
.L_773:
        /*007c*/ 	.word	0x0003f5b0


	//   ....[1]....
        /*0080*/ 	.word	0x0003f5e0


	//   ....[2]....
        /*0084*/ 	.word	0x0003f600


	//   ....[3]....
        /*0088*/ 	.word	0x0003f620


	//   ....[4]....
        /*008c*/ 	.word	0x0003f640


	//   ....[5]....
        /*0090*/ 	.word	0x0003fe70


	//   ....[6]....
        /*0094*/ 	.word	0x0003fe90


	//   ....[7]....
        /*0098*/ 	.word	0x0003feb0


	//   ....[8]....
        /*009c*/ 	.word	0x0003fed0


	//   ....[9]....
        /*00a0*/ 	.word	0x0003fef0


	//   ....[10]....
        /*00a4*/ 	.word	0x00041790


	//   ....[11]....
        /*00a8*/ 	.word	0x00041840


	//   ....[12]....
        /*00ac*/ 	.word	0x000418b0


	//   ....[13]....
        /*00b0*/ 	.word	0x00041920


	//   ....[14]....
        /*00b4*/ 	.word	0x00041990


	//   ....[15]....
        /*00b8*/ 	.word	0x00042210


	//   ....[16]....
        /*00bc*/ 	.word	0x00042280


	//   ....[17]....
        /*00c0*/ 	.word	0x000422f0


	//   ....[18]....
        /*00c4*/ 	.word	0x00042360


	//   ....[19]....
        /*00c8*/ 	.word	0x000423d0


	//----- nvinfo : EIATTR_VRC_CTA_INIT_COUNT
	.align		4
.L_774:
        /*00cc*/ 	.byte	0x02, 0x4a
	.zero		1
	.zero		1


	//----- nvinfo : EIATTR_EXIT_INSTR_OFFSETS
	.align		4
        /*00d0*/ 	.byte	0x04, 0x1c
        /*00d2*/ 	.short	(.L_776 - .L_775)


	//   ....[0]....
.L_775:
        /*00d4*/ 	.word	0x00000610


	//   ....[1]....
        /*00d8*/ 	.word	0x00041730


	//----- nvinfo : EIATTR_MAX_THREADS
	.align		4
.L_776:
        /*00dc*/ 	.byte	0x04, 0x05
        /*00de*/ 	.short	(.L_778 - .L_777)
.L_777:
        /*00e0*/ 	.word	0x00000080
        /*00e4*/ 	.word	0x00000001
        /*00e8*/ 	.word	0x00000001


	//----- nvinfo : EIATTR_CRS_STACK_SIZE
	.align		4
.L_778:
        /*00ec*/ 	.byte	0x04, 0x1e
        /*00ee*/ 	.short	(.L_780 - .L_779)
.L_779:
        /*00f0*/ 	.word	0x00000000


	//----- nvinfo : EIATTR_CBANK_PARAM_SIZE
	.align		4
.L_780:
        /*00f4*/ 	.byte	0x03, 0x19
        /*00f6*/ 	.short	0x00e8


	//----- nvinfo : EIATTR_PARAM_CBANK
	.align		4
        /*00f8*/ 	.byte	0x04, 0x0a
        /*00fa*/ 	.short	(.L_782 - .L_781)
	.align		4
.L_781:
        /*00fc*/ 	.word	index@(.nv.constant0._ZN10layer_norm31ln_parallel_residual_fwd_kernelINS_13Kernel_traitsI6__halfS2_S2_S2_fjLj2048ELj1ELj4ELj1ELj16ENS_18Kernel_traits_baseILj2048ES2_S2_S2_S2_fjLj128EEEEELb1ELb1ELb1EEEvNS_9FwdParamsE)
        /*0100*/ 	.short	0x0380
        /*0102*/ 	.short	0x00e8


	//----- nvinfo : EIATTR_SW_WAR
	.align		4
.L_782:
        /*0104*/ 	.byte	0x04, 0x36
        /*0106*/ 	.short	(.L_784 - .L_783)
.L_783:
        /*0108*/ 	.word	0x00000008
.L_784:


//--------------------- .nv.info._ZN10layer_norm31ln_parallel_residual_fwd_kernelINS_13Kernel_traitsIf13__nv_bfloat16S2_S2_fjLj2048ELj1ELj4ELj1ELj16ENS_18Kernel_traits_baseILj2048EfS2_S2_S2_fjLj128EEEEELb0ELb0ELb0EEEvNS_9FwdParamsE --------------------------
	.section	.nv.info._ZN10layer_norm31ln_parallel_residual_fwd_kernelINS_13Kernel_traitsIf13__nv_bfloat16S2_S2_fjLj2048ELj1ELj4ELj1ELj16ENS_18Kernel_traits_baseILj2048EfS2_S2_S2_fjLj128EEEEELb0ELb0ELb0EEEvNS_9FwdParamsE,"",@"SHT_CUDA_INFO"
	.sectionflags	@""
	.align	4


	//----- nvinfo : EIATTR_CUDA_API_VERSION
	.align		4
        /*0000*/ 	.byte	0x04, 0x37
        /*0002*/ 	.short	(.L_786 - .L_785)
.L_785:
        /*0004*/ 	.word	0x00000082


	//----- nvinfo : EIATTR_KPARAM_INFO
	.align		4
.L_786:
        /*0008*/ 	.byte	0x04, 0x17
        /*000a*/ 	.short	(.L_788 - .L_787)
.L_787:
        /*000c*/ 	.word	0x00000000
        /*0010*/ 	.short	0x0000
        /*0012*/ 	.short	0x0000
        /*0014*/ 	.byte	0x00, 0xf0, 0xa1, 0x03


	//----- nvinfo : EIATTR_SPARSE_MMA_MASK
	.align		4
.L_788:
        /*0018*/ 	.byte	0x03, 0x50
        /*001a*/ 	.short	0x0000


	//----- nvinfo : EIATTR_MAXREG_COUNT
	.align		4
        /*001c*/ 	.byte	0x03, 0x1b
        /*001e*/ 	.short	0x00ff


	//----- nvinfo : EIATTR_ANNOTATIONS
	.align		4
        /*0020*/ 	.byte	0x04, 0x55
        /*0022*/ 	.short	(.L_790 - .L_789)


	//   ....[0]....
.L_789:
        /* <DEDUP_REMOVED lines=326> */


	//----- nvinfo : EIATTR_MERCURY_ISA_VERSION
	.align		4
.L_790:
        /*1474*/ 	.byte	0x03, 0x5f
        /*1476*/ 	.short	0x0101


	//----- nvinfo : EIATTR_COOP_GROUP_MASK_REGIDS
	.align		4
        /*1478*/ 	.byte	0x04, 0x29
        /*147a*/ 	.short	(.L_792 - .L_791)


	//   ....[0]....
.L_791:
        /*147c*/ 	.word	0xffffffff


	//   ....[1]....
        /*1480*/ 	.word	0xffffffff


	//   ....[2]....
        /*1484*/ 	.word	0xffffffff


	//   ....[3]....
        /*1488*/ 	.word	0xffffffff


	//   ....[4]....
        /*148c*/ 	.word	0xffffffff


	//   ....[5]....
        /*1490*/ 	.word	0xffffffff


	//   ....[6]....
        /*1494*/ 	.word	0xffffffff


	//   ....[7]....
        /*1498*/ 	.word	0xffffffff


	//   ....[8]....
        /*149c*/ 	.word	0xffffffff


	//   ....[9]....
        /*14a0*/ 	.word	0xffffffff


	//   ....[10]....
        /*14a4*/ 	.word	0x05000084


	//   ....[11]....
        /*14a8*/ 	.word	0x05000084


	//   ....[12]....
        /*14ac*/ 	.word	0x05000084


	//   ....[13]....
        /*14b0*/ 	.word	0x05000084


	//   ....[14]....
        /*14b4*/ 	.word	0x05000084


	//   ....[15]....
        /*14b8*/ 	.word	0x05000084


	//   ....[16]....
        /*14bc*/ 	.word	0x05000084


	//   ....[17]....
        /*14c0*/ 	.word	0x05000084


	//   ....[18]....
        /*14c4*/ 	.word	0x05000084


	//   ....[19]....
        /*14c8*/ 	.word	0x05000084


	//----- nvinfo : EIATTR_COOP_GROUP_INSTR_OFFSETS
	.align		4
.L_792:
        /*14cc*/ 	.byte	0x04, 0x28
        /*14ce*/ 	.short	(.L_794 - .L_793)


	//   ....[0]....
.L_793:
        /*14d0*/ 	.word	0x0000e4c0


	//   ....[1]....
        /*14d4*/ 	.word	0x0000e500


	//   ....[2]....
        /*14d8*/ 	.word	0x0000e520


	//   ....[3]....
        /*14dc*/ 	.word	0x0000e540


	//   ....[4]....
        /*14e0*/ 	.word	0x0000e560


	//   ....[5]....
        /*14e4*/ 	.word	0x0000edb0


	//   ....[6]....
        /*14e8*/ 	.word	0x0000edd0


	//   ....[7]....
        /*14ec*/ 	.word	0x0000edf0


	//   ....[8]....
        /*14f0*/ 	.word	0x0000ee10


	//   ....[9]....
        /*14f4*/ 	.word	0x0000ee30


	//   ....[10]....
        /*14f8*/ 	.word	0x00010f80


	//   ....[11]....
        /*14fc*/ 	.word	0x00011020


	//   ....[12]....
        /*1500*/ 	.word	0x00011090


	//   ....[13]....
        /*1504*/ 	.word	0x00011100


	//   ....[14]....
        /*1508*/ 	.word	0x00011170


	//   ....[15]....
        /*150c*/ 	.word	0x00011a30


	//   ....[16]....
        /*1510*/ 	.word	0x00011aa0


	//   ....[17]....
        /*1514*/ 	.word	0x00011b10


	//   ....[18]....
        /*1518*/ 	.word	0x00011b80


	//   ....[19]....
        /*151c*/ 	.word	0x00011bf0


	//----- nvinfo : EIATTR_VRC_CTA_INIT_COUNT
	.align		4
.L_794:
        /*1520*/ 	.byte	0x02, 0x4a
	.zero		1
	.zero		1


	//----- nvinfo : EIATTR_EXIT_INSTR_OFFSETS
	.align		4
        /*1524*/ 	.byte	0x04, 0x1c
        /*1526*/ 	.short	(.L_796 - .L_795)


	//   ....[0]....
.L_795:
        /*1528*/ 	.word	0x00008620


	//   ....[1]....
        /*152c*/ 	.word	0x00010f10


	//----- nvinfo : EIATTR_MAX_THREADS
	.align		4
.L_796:
        /*1530*/ 	.byte	0x04, 0x05
        /*1532*/ 	.short	(.L_798 - .L_797)
.L_797:
        /*1534*/ 	.word	0x00000080
        /*1538*/ 	.word	0x00000001
        /*153c*/ 	.word	0x00000001


	//----- nvinfo : EIATTR_CRS_STACK_SIZE
	.align		4
.L_798:
        /*1540*/ 	.byte	0x04, 0x1e
        /*1542*/ 	.short	(.L_800 - .L_799)
.L_799:
        /*1544*/ 	.word	0x00000000


	//----- nvinfo : EIATTR_CBANK_PARAM_SIZE
	.align		4
.L_800:
        /*1548*/ 	.byte	0x03, 0x19
        /*154a*/ 	.short	0x00e8


	//----- nvinfo : EIATTR_PARAM_CBANK
	.align		4
        /*154c*/ 	.byte	0x04, 0x0a
        /*154e*/ 	.short	(.L_802 - .L_801)
	.align		4
.L_801:
        /*1550*/ 	.word	index@(.nv.constant0._ZN10layer_norm31ln_parallel_residual_fwd_kernelINS_13Kernel_traitsIf13__nv_bfloat16S2_S2_fjLj2048ELj1ELj4ELj1ELj16ENS_18Kernel_traits_baseILj2048EfS2_S2_S2_fjLj128EEEEELb0ELb0ELb0EEEvNS_9FwdParamsE)
        /*1554*/ 	.short	0x0380
        /*1556*/ 	.short	0x00e8


	//----- nvinfo : EIATTR_SW_WAR
	.align		4
.L_802:
        /*1558*/ 	.byte	0x04, 0x36
        /*155a*/ 	.short	(.L_804 - .L_803)
.L_803:
        /*155c*/ 	.word	0x00000008
.L_804:


//--------------------- .nv.info._ZN10layer_norm31ln_parallel_residual_fwd_kernelINS_13Kernel_traitsIf13__nv_bfloat16S2_S2_fjLj2048ELj1ELj4ELj1ELj16ENS_18Kernel_traits_baseILj2048EfS2_S2_S2_fjLj128EEEEELb0ELb0ELb1EEEvNS_9FwdParamsE --------------------------
	.section	.nv.info._ZN10layer_norm31ln_parallel_residual_fwd_kernelINS_13Kernel_traitsIf13__nv_bfloat16S2_S2_fjLj2048ELj1ELj4ELj1ELj16ENS_18Kernel_traits_baseILj2048EfS2_S2_S2_fjLj128EEEEELb0ELb0ELb1EEEvNS_9FwdParamsE,"",@"SHT_CUDA_INFO"
	.sectionflags	@""
	.align	4


	//----- nvinfo : EIATTR_CUDA_API_VERSION
	.align		4
        /*0000*/ 	.byte	0x04, 0x37
        /*0002*/ 	.short	(.L_806 - .L_805)
.L_805:
        /*0004*/ 	.word	0x00000082


	//----- nvinfo : EIATTR_KPARAM_INFO
	.align		4
.L_806:
        /*0008*/ 	.byte	0x04, 0x17
        /*000a*/ 	.short	(.L_808 - .L_807)
.L_807:
        /*000c*/ 	.word	0x00000000
        /*0010*/ 	.short	0x0000
        /*0012*/ 	.short	0x0000
        /*0014*/ 	.byte	0x00, 0xf0, 0xa1, 0x03


	//----- nvinfo : EIATTR_SPARSE_MMA_MASK
	.align		4
.L_808:
        /*0018*/ 	.byte	0x03, 0x50
        /*001a*/ 	.short	0x0000


	//----- nvinfo : EIATTR_MAXREG_COUNT
	.align		4
        /*001c*/ 	.byte	0x03, 0x1b
        /*001e*/ 	.short	0x00ff


	//----- nvinfo : EIATTR_ANNOTATIONS
	.align		4
        /*0020*/ 	.byte	0x04, 0x55
        /*0022*/ 	.short	(.L_810 - .L_809)


	//   ....[0]....
.L_809:
        /* <DEDUP_REMOVED lines=152> */


	//----- nvinfo : EIATTR_MERCURY_ISA_VERSION
	.align		4
.L_810:
        /*0994*/ 	.byte	0x03, 0x5f
        /*0996*/ 	.short	0x0101


	//----- nvinfo : EIATTR_COOP_GROUP_MASK_REGIDS
	.align		4
        /*0998*/ 	.byte	0x04, 0x29
        /*099a*/ 	.short	(.L_812 - .L_811)


	//   ....[0]....
.L_811:
        /*099c*/ 	.word	0xffffffff


	//   ....[1]....
        /*09a0*/ 	.word	0xffffffff


	//   ....[2]....
        /*09a4*/ 	.word	0xffffffff


	//   ....[3]....
        /*09a8*/ 	.word	0xffffffff


	//   ....[4]....
        /*09ac*/ 	.word	0xffffffff


	//   ....[5]....
        /*09b0*/ 	.word	0xffffffff


	//   ....[6]....
        /*09b4*/ 	.word	0xffffffff


	//   ....[7]....
        /*09b8*/ 	.word	0xffffffff


	//   ....[8]....
        /*09bc*/ 	.word	0xffffffff


	//   ....[9]....
        /*09c0*/ 	.word	0xffffffff


	//   ....[10]....
        /*09c4*/ 	.word	0x050000b0


	//   ....[11]....
        /*09c8*/ 	.word	0x050000b0


	//   ....[12]....
        /*09cc*/ 	.word	0x050000b0


	//   ....[13]....
        /*09d0*/ 	.word	0x050000b0


	//   ....[14]....
        /*09d4*/ 	.word	0x050000b0


	//   ....[15]....
        /*09d8*/ 	.word	0x050000b0


	//   ....[16]....
        /*09dc*/ 	.word	0x050000b0


	//   ....[17]....
        /*09e0*/ 	.word	0x050000b0


	//   ....[18]....
        /*09e4*/ 	.word	0x050000b0


	//   ....[19]....
        /*09e8*/ 	.word	0x050000b0


	//----- nvinfo : EIATTR_COOP_GROUP_INSTR_OFFSETS
	.align		4
.L_812:
        /*09ec*/ 	.byte	0x04, 0x28
        /*09ee*/ 	.short	(.L_814 - .L_813)


	//   ....[0]....
.L_813:
        /*09f0*/ 	.word	0x00007460


	//   ....[1]....
        /*09f4*/ 	.word	0x00007490


	//   ....[2]....
        /*09f8*/ 	.word	0x000074b0


	//   ....[3]....
        /*09fc*/ 	.word	0x000074d0


	//   ....[4]....
        /*0a00*/ 	.word	0x000074f0


	//   ....[5]....
        /*0a04*/ 	.word	0x00007d20


	//   ....[6]....
        /*0a08*/ 	.word	0x00007d40


	//   ....[7]....
        /*0a0c*/ 	.word	0x00007d60


	//   ....[8]....
        /*0a10*/ 	.word	0x00007d80


	//   ....[9]....
        /*0a14*/ 	.word	0x00007da0


	//   ....[10]....
        /*0a18*/ 	.word	0x00009c50


	//   ....[11]....
        /*0a1c*/ 	.word	0x00009cf0


	//   ....[12]....
        /*0a20*/ 	.word	0x00009d60


	//   ....[13]....
        /*0a24*/ 	.word	0x00009dd0


	//   ....[14]....
        /*0a28*/ 	.word	0x00009e40


	//   ....[15]....
        /*0a2c*/ 	.word	0x0000a6d0


	//   ....[16]....
        /*0a30*/ 	.word	0x0000a740


	//   ....[17]....
        /*0a34*/ 	.word	0x0000a7b0


	//   ....[18]....
        /*0a38*/ 	.word	0x0000a820


	//   ....[19]....
        /*0a3c*/ 	.word	0x0000a890


	//----- nvinfo : EIATTR_VRC_CTA_INIT_COUNT
	.align		4
.L_814:
        /*0a40*/ 	.byte	0x02, 0x4a
	.zero		1
	.zero		1


	//----- nvinfo : EIATTR_EXIT_INSTR_OFFSETS
	.align		4
        /*0a44*/ 	.byte	0x04, 0x1c
        /*0a46*/ 	.short	(.L_816 - .L_815)


	//   ....[0]....
.L_815:
        /*0a48*/ 	.word	0x00001f90


	//   ....[1]....
        /*0a4c*/ 	.word	0x00009be0


	//----- nvinfo : EIATTR_MAX_THREADS
	.align		4
.L_816:
        /*0a50*/ 	.byte	0x04, 0x05
        /*0a52*/ 	.short	(.L_818 - .L_817)
.L_817:
        /*0a54*/ 	.word	0x00000080
        /*0a58*/ 	.word	0x00000001
        /*0a5c*/ 	.word	0x00000001


	//----- nvinfo : EIATTR_CRS_STACK_SIZE
	.align		4
.L_818:
        /*0a60*/ 	.byte	0x04, 0x1e
        /*0a62*/ 	.short	(.L_820 - .L_819)
.L_819:
        /*0a64*/ 	.word	0x00000000


	//----- nvinfo : EIATTR_CBANK_PARAM_SIZE
	.align		4
.L_820:
        /*0a68*/ 	.byte	0x03, 0x19
        /*0a6a*/ 	.short	0x00e8


	//----- nvinfo : EIATTR_PARAM_CBANK
	.align		4
        /*0a6c*/ 	.byte	0x04, 0x0a
        /*0a6e*/ 	.short	(.L_822 - .L_821)
	.align		4
.L_821:
        /*0a70*/ 	.word	index@(.nv.constant0._ZN10layer_norm31ln_parallel_residual_fwd_kernelINS_13Kernel_traitsIf13__nv_bfloat16S2_S2_fjLj2048ELj1ELj4ELj1ELj16ENS_18Kernel_traits_baseILj2048EfS2_S2_S2_fjLj128EEEEELb0ELb0ELb1EEEvNS_9FwdParamsE)
        /*0a74*/ 	.short	0x0380
        /*0a76*/ 	.short	0x00e8


	//----- nvinfo : EIATTR_SW_WAR
	.align		4
.L_822:
        /*0a78*/ 	.byte	0x04, 0x36
        /*0a7a*/ 	.short	(.L_824 - .L_823)
.L_823:
        /*0a7c*/ 	.word	0x00000008
.L_824:


//--------------------- .nv.info._ZN10layer_norm31ln_parallel_residual_fwd_kernelINS_13Kernel_traitsIf13__nv_bfloat16S2_S2_fjLj2048ELj1ELj4ELj1ELj16ENS_18Kernel_traits_baseILj2048EfS2_S2_S2_fjLj128EEEEELb0ELb1ELb0EEEvNS_9FwdParamsE --------------------------
	.section	.nv.info._ZN10layer_norm31ln_parallel_residual_fwd_kernelINS_13Kernel_traitsIf13__nv_bfloat16S2_S2_fjLj2048ELj1ELj4ELj1ELj16ENS_18Kernel_traits_baseILj2048EfS2_S2_S2_fjLj128EEEEELb0ELb1ELb0EEEvNS_9FwdParamsE,"",@"SHT_CUDA_INFO"
	.sectionflags	@""
	.align	4


	//----- nvinfo : EIATTR_CUDA_API_VERSION
	.align		4
        /*0000*/ 	.byte	0x04, 0x37
        /*0002*/ 	.short	(.L_826 - .L_825)
.L_825:
        /*0004*/ 	.word	0x00000082


	//----- nvinfo : EIATTR_KPARAM_INFO
	.align		4
.L_826:
        /*0008*/ 	.byte	0x04, 0x17
        /*000a*/ 	.short	(.L_828 - .L_827)
.L_827:
        /*000c*/ 	.word	0x00000000
        /*0010*/ 	.short	0x0000
        /*0012*/ 	.short	0x0000
        /*0014*/ 	.byte	0x00, 0xf0, 0xa1, 0x03


	//----- nvinfo : EIATTR_SPARSE_MMA_MASK
	.align		4
.L_828:
        /*0018*/ 	.byte	0x03, 0x50
        /*001a*/ 	.short	0x0000


	//----- nvinfo : EIATTR_MAXREG_COUNT
	.align		4
        /*001c*/ 	.byte	0x03, 0x1b
        /*001e*/ 	.short	0x00ff


	//----- nvinfo : EIATTR_MERCURY_ISA_VERSION
	.align		4
        /*0020*/ 	.byte	0x03, 0x5f
        /*0022*/ 	.short	0x0101


	//----- nvinfo : EIATTR_COOP_GROUP_MASK_REGIDS
	.align		4
        /*0024*/ 	.byte	0x04, 0x29
        /*0026*/ 	.short	(.L_830 - .L_829)


	//   ....[0]....
.L_829:
        /*0028*/ 	.word	0xffffffff


	//   ....[1]....
        /*002c*/ 	.word	0xffffffff


	//   ....[2]....
        /*0030*/ 	.word	0xffffffff


	//   ....[3]....
        /*0034*/ 	.word	0xffffffff


	//   ....[4]....
        /*0038*/ 	.word	0xffffffff


	//   ....[5]....
        /*003c*/ 	.word	0xffffffff


	//   ....[6]....
        /*0040*/ 	.word	0xffffffff


	//   ....[7]....
        /*0044*/ 	.word	0xffffffff


	//   ....[8]....
        /*0048*/ 	.word	0xffffffff


	//   ....[9]....
        /*004c*/ 	.word	0xffffffff


	//   ....[10]....
        /*0050*/ 	.word	0x050000da


	//   ....[11]....
        /*0054*/ 	.word	0x050000da


	//   ....[12]....
        /*0058*/ 	.word	0x050000da


	//   ....[13]....
        /*005c*/ 	.word	0x050000da


	//   ....[14]....
        /*0060*/ 	.word	0x050000da


	//   ....[15]....
        /*0064*/ 	.word	0x050000da


	//   ....[16]....
        /*0068*/ 	.word	0x050000da


	//   ....[17]....
        /*006c*/ 	.word	0x050000da


	//   ....[18]....
        /*0070*/ 	.word	0x050000da


	//   ....[19]....
        /*0074*/ 	.word	0x050000da


	//----- nvinfo : EIATTR_COOP_GROUP_INSTR_OFFSETS
	.align		4
.L_830:
        /*0078*/ 	.byte	0x04, 0x28
        /*007a*/ 	.short	(.L_832 - .L_831)


	//   ....[0]....
.L_831:
        /*007c*/ 	.word	0x00006660


	//   ....[1]....
        /*0080*/ 	.word	0x000066a0


	//   ....[2]....
        /*0084*/ 	.word	0x000066c0


	//   ....[3]....
        /*0088*/ 	.word	0x000066e0


	//   ....[4]....
        /*008c*/ 	.word	0x00006700


	//   ....[5]....
        /*0090*/ 	.word	0x00006f70


	//   ....[6]....
        /*0094*/ 	.word	0x00006f90


	//   ....[7]....
        /*0098*/ 	.word	0x00006fb0


	//   ....[8]....
        /*009c*/ 	.word	0x00006fd0


	//   ....[9]....
        /*00a0*/ 	.word	0x00006ff0


	//   ....[10]....
        /*00a4*/ 	.word	0x00008370


	//   ....[11]....
        /*00a8*/ 	.word	0x00008420


	//   ....[12]....
        /*00ac*/ 	.word	0x00008490


	//   ....[13]....
        /*00b0*/ 	.word	0x00008500


	//   ....[14]....
        /*00b4*/ 	.word	0x00008570


	//   ....[15]....
        /*00b8*/ 	.word	0x00008e40


	//   ....[16]....
        /*00bc*/ 	.word	0x00008eb0


	//   ....[17]....
        /*00c0*/ 	.word	0x00008f20


	//   ....[18]....
        /*00c4*/ 	.word	0x00008f90


	//   ....[19]....
        /*00c8*/ 	.word	0x00009000


	//----- nvinfo : EIATTR_VRC_CTA_INIT_COUNT
	.align		4
.L_832:
        /*00cc*/ 	.byte	0x02, 0x4a
	.zero		1
	.zero		1


	//----- nvinfo : EIATTR_EXIT_INSTR_OFFSETS
	.align		4
        /*00d0*/ 	.byte	0x04, 0x1c
        /*00d2*/ 	.short	(.L_834 - .L_833)


	//   ....[0]....
.L_833:
        /*00d4*/ 	.word	0x00000b70


	//   ....[1]....
        /*00d8*/ 	.word	0x00008300


	//----- nvinfo : EIATTR_MAX_THREADS
	.align		4
.L_834:
        /*00dc*/ 	.byte	0x04, 0x05
        /*00de*/ 	.short	(.L_836 - .L_835)
.L_835:
        /*00e0*/ 	.word	0x00000080
        /*00e4*/ 	.word	0x00000001
        /*00e8*/ 	.word	0x00000001


	//----- nvinfo : EIATTR_CRS_STACK_SIZE
	.align		4
.L_836:
        /*00ec*/ 	.byte	0x04, 0x1e
        /*00ee*/ 	.short	(.L_838 - .L_837)
.L_837:
        /*00f0*/ 	.word	0x00000000


	//----- nvinfo : EIATTR_CBANK_PARAM_SIZE
	.align		4
.L_838:
        /*00f4*/ 	.byte	0x03, 0x19
        /*00f6*/ 	.short	0x00e8


	//----- nvinfo : EIATTR_PARAM_CBANK
	.align		4
        /*00f8*/ 	.byte	0x04, 0x0a
        /*00fa*/ 	.short	(.L_840 - .L_839)
	.align		4
.L_839:
        /*00fc*/ 	.word	index@(.nv.constant0._ZN10layer_norm31ln_parallel_residual_fwd_kernelINS_13Kernel_traitsIf13__nv_bfloat16S2_S2_fjLj2048ELj1ELj4ELj1ELj16ENS_18Kernel_traits_baseILj2048EfS2_S2_S2_fjLj128EEEEELb0ELb1ELb0EEEvNS_9FwdParamsE)
        /*0100*/ 	.short	0x0380
        /*0102*/ 	.short	0x00e8


	//----- nvinfo : EIATTR_SW_WAR
	.align		4
.L_840:
        /*0104*/ 	.byte	0x04, 0x36
        /*0106*/ 	.short	(.L_842 - .L_841)
.L_841:
        /*0108*/ 	.word	0x00000008
.L_842:


//--------------------- .nv.info._ZN10layer_norm31ln_parallel_residual_fwd_kernelINS_13Kernel_traitsIf13__nv_bfloat16S2_S2_fjLj2048ELj1ELj4ELj1ELj16ENS_18Kernel_traits_baseILj2048EfS2_S2_S2_fjLj128EEEEELb0ELb1ELb1EEEvNS_9FwdParamsE --------------------------
	.section	.nv.info._ZN10layer_norm31ln_parallel_residual_fwd_kernelINS_13Kernel_traitsIf13__nv_bfloat16S2_S2_fjLj2048ELj1ELj4ELj1ELj16ENS_18Kernel_traits_baseILj2048EfS2_S2_S2_fjLj128EEEEELb0ELb1ELb1EEEvNS_9FwdParamsE,"",@"SHT_CUDA_INFO"
	.sectionflags	@""
	.align	4


	//----- nvinfo : EIATTR_CUDA_API_VERSION
	.align		4
        /*0000*/ 	.byte	0x04, 0x37
        /*0002*/ 	.short	(.L_844 - .L_843)
.L_843:
        /*0004*/ 	.word	0x00000082


	//----- nvinfo : EIATTR_KPARAM_INFO
	.align		4
.L_844:
        /*0008*/ 	.byte	0x04, 0x17
        /*000a*/ 	.short	(.L_846 - .L_845)
.L_845:
        /*000c*/ 	.word	0x00000000
        /*0010*/ 	.short	0x0000
        /*0012*/ 	.short	0x0000
        /*0014*/ 	.byte	0x00, 0xf0, 0xa1, 0x03


	//----- nvinfo : EIATTR_SPARSE_MMA_MASK
	.align		4
.L_846:
        /*0018*/ 	.byte	0x03, 0x50
        /*001a*/ 	.short	0x0000


	//----- nvinfo : EIATTR_MAXREG_COUNT
	.align		4
        /*001c*/ 	.byte	0x03, 0x1b
        /*001e*/ 	.short	0x00ff


	//----- nvinfo : EIATTR_MERCURY_ISA_VERSION
	.align		4
        /*0020*/ 	.byte	0x03, 0x5f
        /*0022*/ 	.short	0x0101


	//----- nvinfo : EIATTR_COOP_GROUP_MASK_REGIDS
	.align		4
        /*0024*/ 	.byte	0x04, 0x29
        /*0026*/ 	.short	(.L_848 - .L_847)


	//   ....[0]....
.L_847:
        /*0028*/ 	.word	0xffffffff


	//   ....[1]....
        /*002c*/ 	.word	0xffffffff


	//   ....[2]....
        /*0030*/ 	.word	0xffffffff


	//   ....[3]....
        /*0034*/ 	.word	0xffffffff


	//   ....[4]....
        /*0038*/ 	.word	0xffffffff


	//   ....[5]....
        /*003c*/ 	.word	0xffffffff


	//   ....[6]....
        /*0040*/ 	.word	0xffffffff


	//   ....[7]....
        /*0044*/ 	.word	0xffffffff


	//   ....[8]....
        /*0048*/ 	.word	0xffffffff


	//   ....[9]....
        /*004c*/ 	.word	0xffffffff


	//   ....[10]....
        /*0050*/ 	.word	0x050000e0


	//   ....[11]....
        /*0054*/ 	.word	0x050000e0


	//   ....[12]....
        /*0058*/ 	.word	0x050000e0


	//   ....[13]....
        /*005c*/ 	.word	0x050000e0


	//   ....[14]....
        /*0060*/ 	.word	0x050000e0


	//   ....[15]....
        /*0064*/ 	.word	0x050000e0


	//   ....[16]....
        /*0068*/ 	.word	0x050000e0


	//   ....[17]....
        /*006c*/ 	.word	0x050000e0


	//   ....[18]....
        /*0070*/ 	.word	0x050000e0


	//   ....[19]....
        /*0074*/ 	.word	0x050000e0


	//----- nvinfo : EIATTR_COOP_GROUP_INSTR_OFFSETS
	.align		4
.L_848:
        /*0078*/ 	.byte	0x04, 0x28
        /*007a*/ 	.short	(.L_850 - .L_849)


	//   ....[0]....
.L_849:
        /*007c*/ 	.word	0x00005770


	//   ....[1]....
        /*0080*/ 	.word	0x00005790


	//   ....[2]....
        /*0084*/ 	.word	0x000057c0


	//   ....[3]....
        /*0088*/ 	.word	0x000057e0


	//   ....[4]....
        /*008c*/ 	.word	0x00005800


	//   ....[5]....
        /*0090*/ 	.word	0x00006030


	//   ....[6]....
        /*0094*/ 	.word	0x00006050


	//   ....[7]....
        /*0098*/ 	.word	0x00006070


	//   ....[8]....
        /*009c*/ 	.word	0x00006090


	//   ....[9]....
        /*00a0*/ 	.word	0x000060b0


	//   ....[10]....
        /*00a4*/ 	.word	0x00007150


	//   ....[11]....
        /*00a8*/ 	.word	0x000071f0


	//   ....[12]....
        /*00ac*/ 	.word	0x00007270


	//   ....[13]....
        /*00b0*/ 	.word	0x000072e0


	//   ....[14]....
        /*00b4*/ 	.word	0x00007350


	//   ....[15]....
        /*00b8*/ 	.word	0x00007bc0


	//   ....[16]....
        /*00bc*/ 	.word	0x00007c30


	//   ....[17]....
        /*00c0*/ 	.word	0x00007ca0


	//   ....[18]....
        /*00c4*/ 	.word	0x00007d10


	//   ....[19]....
        /*00c8*/ 	.word	0x00007d80


	//----- nvinfo : EIATTR_VRC_CTA_INIT_COUNT
	.align		4
.L_850:
        /*00cc*/ 	.byte	0x02, 0x4a
	.zero		1
	.zero		1


	//----- nvinfo : EIATTR_EXIT_INSTR_OFFSETS
	.align		4
        /*00d0*/ 	.byte	0x04, 0x1c
        /*00d2*/ 	.short	(.L_852 - .L_851)


	//   ....[0]....
.L_851:
        /*00d4*/ 	.word	0x00000690


	//   ....[1]....
        /*00d8*/ 	.word	0x000070e0


	//----- nvinfo : EIATTR_MAX_THREADS
	.align		4
.L_852:
        /*00dc*/ 	.byte	0x04, 0x05
        /*00de*/ 	.short	(.L_854 - .L_853)
.L_853:
        /*00e0*/ 	.word	0x00000080
        /*00e4*/ 	.word	0x00000001
        /*00e8*/ 	.word	0x00000001


	//----- nvinfo : EIATTR_CRS_STACK_SIZE
	.align		4
.L_854:
        /*00ec*/ 	.byte	0x04, 0x1e
        /*00ee*/ 	.short	(.L_856 - .L_855)
.L_855:
        /*00f0*/ 	.word	0x00000000


	//----- nvinfo : EIATTR_CBANK_PARAM_SIZE
	.align		4
.L_856:
        /*00f4*/ 	.byte	0x03, 0x19
        /*00f6*/ 	.short	0x00e8


	//----- nvinfo : EIATTR_PARAM_CBANK
	.align		4
        /*00f8*/ 	.byte	0x04, 0x0a
        /*00fa*/ 	.short	(.L_858 - .L_857)
	.align		4
.L_857:
        /*00fc*/ 	.word	index@(.nv.constant0._ZN10layer_norm31ln_parallel_residual_fwd_kernelINS_13Kernel_traitsIf13__nv_bfloat16S2_S2_fjLj2048ELj1ELj4ELj1ELj16ENS_18Kernel_traits_baseILj2048EfS2_S2_S2_fjLj128EEEEELb0ELb1ELb1EEEvNS_9FwdParamsE)
        /*0100*/ 	.short	0x0380
        /*0102*/ 	.short	0x00e8


	//----- nvinfo : EIATTR_SW_WAR
	.align		4
.L_858:
        /*0104*/ 	.byte	0x04, 0x36
        /*0106*/ 	.short	(.L_860 - .L_859)
.L_859:
        /*0108*/ 	.word	0x00000008
.L_860:


//--------------------- .nv.info._ZN10layer_norm31ln_parallel_residual_fwd_kernelINS_13Kernel_traitsIf13__nv_bfloat16S2_S2_fjLj2048ELj1ELj4ELj1ELj16ENS_18Kernel_traits_baseILj2048EfS2_S2_S2_fjLj128EEEEELb1ELb0ELb0EEEvNS_9FwdParamsE --------------------------
	.section	.nv.info._ZN10layer_norm31ln_parallel_residual_fwd_kernelINS_13Kernel_traitsIf13__nv_bfloat16S2_S2_fjLj2048ELj1ELj4ELj1ELj16ENS_18Kernel_traits_baseILj2048EfS2_S2_S2_fjLj128EEEEELb1ELb0ELb0EEEvNS_9FwdParamsE,"",@"SHT_CUDA_INFO"
	.sectionflags	@""
	.align	4


	//----- nvinfo : EIATTR_CUDA_API_VERSION
	.align		4
        /*0000*/ 	.byte	0x04, 0x37
        /*0002*/ 	.short	(.L_862 - .L_861)
.L_861:
        /*0004*/ 	.word	0x00000082


	//----- nvinfo : EIATTR_KPARAM_INFO
	.align		4
.L_862:
        /*0008*/ 	.byte	0x04, 0x17
        /*000a*/ 	.short	(.L_864 - .L_863)
.L_863:
        /*000c*/ 	.word	0x00000000
        /*0010*/ 	.short	0x0000
        /*0012*/ 	.short	0x0000
        /*0014*/ 	.byte	0x00, 0xf0, 0xa1, 0x03


	//----- nvinfo : EIATTR_SPARSE_MMA_MASK
	.align		4
.L_864:
        /*0018*/ 	.byte	0x03, 0x50
        /*001a*/ 	.short	0x0000


	//----- nvinfo : EIATTR_MAXREG_COUNT
	.align		4
        /*001c*/ 	.byte	0x03, 0x1b
        /*001e*/ 	.short	0x00ff


	//----- nvinfo : EIATTR_ANNOTATIONS
	.align		4
        /*0020*/ 	.byte	0x04, 0x55
        /*0022*/ 	.short	(.L_866 - .L_865)


	//   ....[0]....
.L_865:
        /* <DEDUP_REMOVED lines=377> */


	//----- nvinfo : EIATTR_MERCURY_ISA_VERSION
	.align		4
.L_866:
        /*17a4*/ 	.byte	0x03, 0x5f
        /*17a6*/ 	.short	0x0101


	//----- nvinfo : EIATTR_COOP_GROUP_MASK_REGIDS
	.align		4
        /*17a8*/ 	.byte	0x04, 0x29
        /*17aa*/ 	.short	(.L_868 - .L_867)


	//   ....[0]....
.L_867:
        /*17ac*/ 	.word	0xffffffff


	//   ....[1]....
        /*17b0*/ 	.word	0xffffffff


	//   ....[2]....
        /*17b4*/ 	.word	0xffffffff


	//   ....[3]....
        /*17b8*/ 	.word	0xffffffff


	//   ....[4]....
        /*17bc*/ 	.word	0xffffffff


	//   ....[5]....
        /*17c0*/ 	.word	0xffffffff


	//   ....[6]....
        /*17c4*/ 	.word	0xffffffff


	//   ....[7]....
        /*17c8*/ 	.word	0xffffffff


	//   ....[8]....
        /*17cc*/ 	.word	0xffffffff


	//   ....[9]....
        /*17d0*/ 	.word	0xffffffff


	//   ....[10]....
        /*17d4*/ 	.word	0x05000062


	//   ....[11]....
        /*17d8*/ 	.word	0x05000062


	//   ....[12]....
        /*17dc*/ 	.word	0x05000062


	//   ....[13]....
        /*17e0*/ 	.word	0x05000062


	//   ....[14]....
        /*17e4*/ 	.word	0x05000062


	//   ....[15]....
        /*17e8*/ 	.word	0x05000062


	//   ....[16]....
        /*17ec*/ 	.word	0x05000062


	//   ....[17]....
        /*17f0*/ 	.word	0x05000062


	//   ....[18]....
        /*17f4*/ 	.word	0x05000062


	//   ....[19]....
        /*17f8*/ 	.word	0x05000062


	//----- nvinfo : EIATTR_COOP_GROUP_INSTR_OFFSETS
	.align		4
.L_868:
        /*17fc*/ 	.byte	0x04, 0x28
        /*17fe*/ 	.short	(.L_870 - .L_869)


	//   ....[0]....
.L_869:
        /*1800*/ 	.word	0x00058000


	//   ....[1]....
        /*1804*/ 	.word	0x00058040


	//   ....[2]....
        /*1808*/ 	.word	0x00058060


	//   ....[3]....
        /*180c*/ 	.word	0x00058080


	//   ....[4]....
        /*1810*/ 	.word	0x000580a0


	//   ....[5]....
        /*1814*/ 	.word	0x000588f0


	//   ....[6]....
        /*1818*/ 	.word	0x00058910


	//   ....[7]....
        /*181c*/ 	.word	0x00058930


	//   ....[8]....
        /*1820*/ 	.word	0x00058950


	//   ....[9]....
        /*1824*/ 	.word	0x00058970


	//   ....[10]....
        /*1828*/ 	.word	0x0005ac00


	//   ....[11]....
        /*182c*/ 	.word	0x0005aca0


	//   ....[12]....
        /*1830*/ 	.word	0x0005ad00


	//   ....[13]....
        /*1834*/ 	.word	0x0005ad60


	//   ....[14]....
        /*1838*/ 	.word	0x0005adc0


	//   ....[15]....
        /*183c*/ 	.word	0x0005b670


	//   ....[16]....
        /*1840*/ 	.word	0x0005b6d0


	//   ....[17]....
        /*1844*/ 	.word	0x0005b730


	//   ....[18]....
        /*1848*/ 	.word	0x0005b790


	//   ....[19]....
        /*184c*/ 	.word	0x0005b7f0


	//----- nvinfo : EIATTR_VRC_CTA_INIT_COUNT
	.align		4
.L_870:
        /*1850*/ 	.byte	0x02, 0x4a
	.zero		1
	.zero		1


	//----- nvinfo : EIATTR_EXIT_INSTR_OFFSETS
	.align		4
        /*1854*/ 	.byte	0x04, 0x1c
        /*1856*/ 	.short	(.L_872 - .L_871)


	//   ....[0]....
.L_871:
        /*1858*/ 	.word	0x00009350


	//   ....[1]....
        /*185c*/ 	.word	0x0005ab90


	//----- nvinfo : EIATTR_MAX_THREADS
	.align		4
.L_872:
        /*1860*/ 	.byte	0x04, 0x05
        /*1862*/ 	.short	(.L_874 - .L_873)
.L_873:
        /*1864*/ 	.word	0x00000080
        /*1868*/ 	.word	0x00000001
        /*186c*/ 	.word	0x00000001


	//----- nvinfo : EIATTR_CRS_STACK_SIZE
	.align		4
.L_874:
        /*1870*/ 	.byte	0x04, 0x1e
        /*1872*/ 	.short	(.L_876 - .L_875)
.L_875:
        /*1874*/ 	.word	0x00000000


	//----- nvinfo : EIATTR_CBANK_PARAM_SIZE
	.align		4
.L_876:
        /*1878*/ 	.byte	0x03, 0x19
        /*187a*/ 	.short	0x00e8


	//----- nvinfo : EIATTR_PARAM_CBANK
	.align		4
        /*187c*/ 	.byte	0x04, 0x0a
        /*187e*/ 	.short	(.L_878 - .L_877)
	.align		4
.L_877:
        /*1880*/ 	.word	index@(.nv.constant0._ZN10layer_norm31ln_parallel_residual_fwd_kernelINS_13Kernel_traitsIf13__nv_bfloat16S2_S2_fjLj2048ELj1ELj4ELj1ELj16ENS_18Kernel_traits_baseILj2048EfS2_S2_S2_fjLj128EEEEELb1ELb0ELb0EEEvNS_9FwdParamsE)
        /*1884*/ 	.short	0x0380
        /*1886*/ 	.short	0x00e8


	//----- nvinfo : EIATTR_SW_WAR
	.align		4
.L_878:
        /*1888*/ 	.byte	0x04, 0x36
        /*188a*/ 	.short	(.L_880 - .L_879)
.L_879:
        /*188c*/ 	.word	0x00000008
.L_880:


//--------------------- .nv.info._ZN10layer_norm31ln_parallel_residual_fwd_kernelINS_13Kernel_traitsIf13__nv_bfloat16S2_S2_fjLj2048ELj1ELj4ELj1ELj16ENS_18Kernel_traits_baseILj2048EfS2_S2_S2_fjLj128EEEEELb1ELb0ELb1EEEvNS_9FwdParamsE --------------------------
	.section	.nv.info._ZN10layer_norm31ln_parallel_residual_fwd_kernelINS_13Kernel_traitsIf13__nv_bfloat16S2_S2_fjLj2048ELj1ELj4ELj1ELj16ENS_18Kernel_traits_baseILj2048EfS2_S2_S2_fjLj128EEEEELb1ELb0ELb1EEEvNS_9FwdParamsE,"",@"SHT_CUDA_INFO"
	.sectionflags	@""
	.align	4


	//----- nvinfo : EIATTR_CUDA_API_VERSION
	.align		4
        /*0000*/ 	.byte	0x04, 0x37
        /*0002*/ 	.short	(.L_882 - .L_881)
.L_881:
        /*0004*/ 	.word	0x00000082


	//----- nvinfo : EIATTR_KPARAM_INFO
	.align		4
.L_882:
        /*0008*/ 	.byte	0x04, 0x17
        /*000a*/ 	.short	(.L_884 - .L_883)
.L_883:
        /*000c*/ 	.word	0x00000000
        /*0010*/ 	.short	0x0000
        /*0012*/ 	.short	0x0000
        /*0014*/ 	.byte	0x00, 0xf0, 0xa1, 0x03


	//----- nvinfo : EIATTR_SPARSE_MMA_MASK
	.align		4
.L_884:
        /*0018*/ 	.byte	0x03, 0x50
        /*001a*/ 	.short	0x0000


	//----- nvinfo : EIATTR_MAXREG_COUNT
	.align		4
        /*001c*/ 	.byte	0x03, 0x1b
        /*001e*/ 	.short	0x00ff


	//----- nvinfo : EIATTR_ANNOTATIONS
	.align		4
        /*0020*/ 	.byte	0x04, 0x55
        /*0022*/ 	.short	(.L_886 - .L_885)


	//   ....[0]....
.L_885:
        /* <DEDUP_REMOVED lines=181> */


	//----- nvinfo : EIATTR_MERCURY_ISA_VERSION
	.align		4
.L_886:
        /*0b64*/ 	.byte	0x03, 0x5f
        /*0b66*/ 	.short	0x0101


	//----- nvinfo : EIATTR_COOP_GROUP_MASK_REGIDS
	.align		4
        /*0b68*/ 	.byte	0x04, 0x29
        /*0b6a*/ 	.short	(.L_888 - .L_887)


	//   ....[0]....
.L_887:
        /*0b6c*/ 	.word	0xffffffff


	//   ....[1]....
        /*0b70*/ 	.word	0xffffffff


	//   ....[2]....
        /*0b74*/ 	.word	0xffffffff


	//   ....[3]....
        /*0b78*/ 	.word	0xffffffff


	//   ....[4]....
        /*0b7c*/ 	.word	0xffffffff


	//   ....[5]....
        /*0b80*/ 	.word	0xffffffff


	//   ....[6]....
        /*0b84*/ 	.word	0xffffffff


	//   ....[7]....
        /*0b88*/ 	.word	0xffffffff


	//   ....[8]....
        /*0b8c*/ 	.word	0xffffffff


	//   ....[9]....
        /*0b90*/ 	.word	0xffffffff


	//   ....[10]....
        /*0b94*/ 	.word	0x05000076


	//   ....[11]....
        /*0b98*/ 	.word	0x05000076


	//   ....[12]....
        /*0b9c*/ 	.word	0x05000076


	//   ....[13]....
        /*0ba0*/ 	.word	0x05000076


	//   ....[14]....
        /*0ba4*/ 	.word	0x05000076


	//   ....[15]....
        /*0ba8*/ 	.word	0x05000076


	//   ....[16]....
        /*0bac*/ 	.word	0x05000076


	//   ....[17]....
        /*0bb0*/ 	.word	0x05000076


	//   ....[18]....
        /*0bb4*/ 	.word	0x05000076


	//   ....[19]....
        /*0bb8*/ 	.word	0x05000076


	//----- nvinfo : EIATTR_COOP_GROUP_INSTR_OFFSETS
	.align		4
.L_888:
        /*0bbc*/ 	.byte	0x04, 0x28
        /*0bbe*/ 	.short	(.L_890 - .L_889)


	//   ....[0]....
.L_889:
        /*0bc0*/ 	.word	0x00050480


	//   ....[1]....
        /*0bc4*/ 	.word	0x000504b0


	//   ....[2]....
        /*0bc8*/ 	.word	0x000504d0


	//   ....[3]....
        /*0bcc*/ 	.word	0x000504f0


	//   ....[4]....
        /*0bd0*/ 	.word	0x00050510


	//   ....[5]....
        /*0bd4*/ 	.word	0x00050d40


	//   ....[6]....
        /*0bd8*/ 	.word	0x00050d60


	//   ....[7]....
        /*0bdc*/ 	.word	0x00050d80


	//   ....[8]....
        /*0be0*/ 	.word	0x00050da0


	//   ....[9]....
        /*0be4*/ 	.word	0x00050dc0


	//   ....[10]....
        /*0be8*/ 	.word	0x00052d20


	//   ....[11]....
        /*0bec*/ 	.word	0x00052dc0


	//   ....[12]....
        /*0bf0*/ 	.word	0x00052e20


	//   ....[13]....
        /*0bf4*/ 	.word	0x00052e80


	//   ....[14]....
        /*0bf8*/ 	.word	0x00052ee0


	//   ....[15]....
        /*0bfc*/ 	.word	0x00053760


	//   ....[16]....
        /*0c00*/ 	.word	0x000537c0


	//   ....[17]....
        /*0c04*/ 	.word	0x00053820


	//   ....[18]....
        /*0c08*/ 	.word	0x00053880


	//   ....[19]....
        /*0c0c*/ 	.word	0x000538e0


	//----- nvinfo : EIATTR_VRC_CTA_INIT_COUNT
	.align		4
.L_890:
        /*0c10*/ 	.byte	0x02, 0x4a
	.zero		1
	.zero		1


	//----- nvinfo : EIATTR_EXIT_INSTR_OFFSETS
	.align		4
        /*0c14*/ 	.byte	0x04, 0x1c
        /*0c16*/ 	.short	(.L_892 - .L_891)


	//   ....[0]....
.L_891:
        /*0c18*/ 	.word	0x000023c0


	//   ....[1]....
        /*0c1c*/ 	.word	0x00052cb0


	//----- nvinfo : EIATTR_MAX_THREADS
	.align		4
.L_892:
        /*0c20*/ 	.byte	0x04, 0x05
        /*0c22*/ 	.short	(.L_894 - .L_893)
.L_893:
        /*0c24*/ 	.word	0x00000080
        /*0c28*/ 	.word	0x00000001
        /*0c2c*/ 	.word	0x00000001


	//----- nvinfo : EIATTR_CRS_STACK_SIZE
	.align		4
.L_894:
        /*0c30*/ 	.byte	0x04, 0x1e
        /*0c32*/ 	.short	(.L_896 - .L_895)
.L_895:
        /*0c34*/ 	.word	0x00000000


	//----- nvinfo : EIATTR_CBANK_PARAM_SIZE
	.align		4
.L_896:
        /*0c38*/ 	.byte	0x03, 0x19
        /*0c3a*/ 	.short	0x00e8


	//----- nvinfo : EIATTR_PARAM_CBANK
	.align		4
        /*0c3c*/ 	.byte	0x04, 0x0a
        /*0c3e*/ 	.short	(.L_898 - .L_897)
	.align		4
.L_897:
        /*0c40*/ 	.word	index@(.nv.constant0._ZN10layer_norm31ln_parallel_residual_fwd_kernelINS_13Kernel_traitsIf13__nv_bfloat16S2_S2_fjLj2048ELj1ELj4ELj1ELj16ENS_18Kernel_traits_baseILj2048EfS2_S2_S2_fjLj128EEEEELb1ELb0ELb1EEEvNS_9FwdParamsE)
        /*0c44*/ 	.short	0x0380
        /*0c46*/ 	.short	0x00e8


	//----- nvinfo : EIATTR_SW_WAR
	.align		4
.L_898:
        /*0c48*/ 	.byte	0x04, 0x36
        /*0c4a*/ 	.short	(.L_900 - .L_899)
.L_899:
        /*0c4c*/ 	.word	0x00000008
.L_900:


//--------------------- .nv.info._ZN10layer_norm31ln_parallel_residual_fwd_kernelINS_13Kernel_traitsIf13__nv_bfloat16S2_S2_fjLj2048ELj1ELj4ELj1ELj16ENS_18Kernel_traits_baseILj2048EfS2_S2_S2_fjLj128EEEEELb1ELb1ELb0EEEvNS_9FwdParamsE --------------------------
	.section	.nv.info._ZN10layer_norm31ln_parallel_residual_fwd_kernelINS_13Kernel_traitsIf13__nv_bfloat16S2_S2_fjLj2048ELj1ELj4ELj1ELj16ENS_18Kernel_traits_baseILj2048EfS2_S2_S2_fjLj128EEEEELb1ELb1ELb0EEEvNS_9FwdParamsE,"",@"SHT_CUDA_INFO"
	.sectionflags	@""
	.align	4


	//----- nvinfo : EIATTR_CUDA_API_VERSION
	.align		4
        /*0000*/ 	.byte	0x04, 0x37
        /*0002*/ 	.short	(.L_902 - .L_901)
.L_901:
        /*0004*/ 	.word	0x00000082


	//----- nvinfo : EIATTR_KPARAM_INFO
	.align		4
.L_902:
        /*0008*/ 	.byte	0x04, 0x17
        /*000a*/ 	.short	(.L_904 - .L_903)
.L_903:
        /*000c*/ 	.word	0x00000000
        /*0010*/ 	.short	0x0000
        /*0012*/ 	.short	0x0000
        /*0014*/ 	.byte	0x00, 0xf0, 0xa1, 0x03


	//----- nvinfo : EIATTR_SPARSE_MMA_MASK
	.align		4
.L_904:
        /*0018*/ 	.byte	0x03, 0x50
        /*001a*/ 	.short	0x0000


	//----- nvinfo : EIATTR_MAXREG_COUNT
	.align		4
        /*001c*/ 	.byte	0x03, 0x1b
        /*001e*/ 	.short	0x00ff


	//----- nvinfo : EIATTR_MERCURY_ISA_VERSION
	.align		4
        /*0020*/ 	.byte	0x03, 0x5f
        /*0022*/ 	.short	0x0101


	//----- nvinfo : EIATTR_COOP_GROUP_MASK_REGIDS
	.align		4
        /*0024*/ 	.byte	0x04, 0x29
        /*0026*/ 	.short	(.L_906 - .L_905)


	//   ....[0]....
.L_905:
        /*0028*/ 	.word	0xffffffff


	//   ....[1]....
        /*002c*/ 	.word	0xffffffff


	//   ....[2]....
        /*0030*/ 	.word	0xffffffff


	//   ....[3]....
        /*0034*/ 	.word	0xffffffff


	//   ....[4]....
        /*0038*/ 	.word	0xffffffff


	//   ....[5]....
        /*003c*/ 	.word	0xffffffff


	//   ....[6]....
        /*0040*/ 	.word	0xffffffff


	//   ....[7]....
        /*0044*/ 	.word	0xffffffff


	//   ....[8]....
        /*0048*/ 	.word	0xffffffff


	//   ....[9]....
        /*004c*/ 	.word	0xffffffff


	//   ....[10]....
        /*0050*/ 	.word	0x050000e9


	//   ....[11]....
        /*0054*/ 	.word	0x050000e9


	//   ....[12]....
        /*0058*/ 	.word	0x050000e9


	//   ....[13]....
        /*005c*/ 	.word	0x050000e9


	//   ....[14]....
        /*0060*/ 	.word	0x050000e9


	//   ....[15]....
        /*0064*/ 	.word	0x050000e9


	//   ....[16]....
        /*0068*/ 	.word	0x050000e9


	//   ....[17]....
        /*006c*/ 	.word	0x050000e9


	//   ....[18]....
        /*0070*/ 	.word	0x050000e9


	//   ....[19]....
        /*0074*/ 	.word	0x050000e9


	//----- nvinfo : EIATTR_COOP_GROUP_INSTR_OFFSETS
	.align		4
.L_906:
        /*0078*/ 	.byte	0x04, 0x28
        /*007a*/ 	.short	(.L_908 - .L_907)


	//   ....[0]....
.L_907:
        /*007c*/ 	.word	0x00042920


	//   ....[1]....
        /*0080*/ 	.word	0x00042960


	//   ....[2]....
        /*0084*/ 	.word	0x00042980


	//   ....[3]....
        /*0088*/ 	.word	0x000429a0


	//   ....[4]....
        /*008c*/ 	.word	0x000429c0


	//   ....[5]....
        /*0090*/ 	.word	0x00043210


	//   ....[6]....
        /*0094*/ 	.word	0x00043230


	//   ....[7]....
        /*0098*/ 	.word	0x00043250


	//   ....[8]....
        /*009c*/ 	.word	0x00043270


	//   ....[9]....
        /*00a0*/ 	.word	0x00043290


	//   ....[10]....
        /*00a4*/ 	.word	0x00044630


	//   ....[11]....
        /*00a8*/ 	.word	0x000446e0


	//   ....[12]....
        /*00ac*/ 	.word	0x00044750


	//   ....[13]....
        /*00b0*/ 	.word	0x000447c0


	//   ....[14]....
        /*00b4*/ 	.word	0x00044830


	//   ....[15]....
        /*00b8*/ 	.word	0x000450e0


	//   ....[16]....
        /*00bc*/ 	.word	0x00045150


	//   ....[17]....
        /*00c0*/ 	.word	0x000451c0


	//   ....[18]....
        /*00c4*/ 	.word	0x00045230


	//   ....[19]....
        /*00c8*/ 	.word	0x000452a0


	//----- nvinfo : EIATTR_VRC_CTA_INIT_COUNT
	.align		4
.L_908:
        /*00cc*/ 	.byte	0x02, 0x4a
	.zero		1
	.zero		1


	//----- nvinfo : EIATTR_EXIT_INSTR_OFFSETS
	.align		4
        /*00d0*/ 	.byte	0x04, 0x1c
        /*00d2*/ 	.short	(.L_910 - .L_909)


	//   ....[0]....
.L_909:
        /*00d4*/ 	.word	0x00000de0


	//   ....[1]....
        /*00d8*/ 	.word	0x000445c0


	//----- nvinfo : EIATTR_MAX_THREADS
	.align		4
.L_910:
        /*00dc*/ 	.byte	0x04, 0x05
        /*00de*/ 	.short	(.L_912 - .L_911)
.L_911:
        /*00e0*/ 	.word	0x00000080
        /*00e4*/ 	.word	0x00000001
        /*00e8*/ 	.word	0x00000001


	//----- nvinfo : EIATTR_CRS_STACK_SIZE
	.align		4
.L_912:
        /*00ec*/ 	.byte	0x04, 0x1e
        /*00ee*/ 	.short	(.L_914 - .L_913)
.L_913:
        /*00f0*/ 	.word	0x00000000


	//----- nvinfo : EIATTR_CBANK_PARAM_SIZE
	.align		4
.L_914:
        /*00f4*/ 	.byte	0x03, 0x19
        /*00f6*/ 	.short	0x00e8


	//----- nvinfo : EIATTR_PARAM_CBANK
	.align		4
        /*00f8*/ 	.byte	0x04, 0x0a
        /*00fa*/ 	.short	(.L_916 - .L_915)
	.align		4
.L_915:
        /*00fc*/ 	.word	index@(.nv.constant0._ZN10layer_norm31ln_parallel_residual_fwd_kernelINS_13Kernel_traitsIf13__nv_bfloat16S2_S2_fjLj2048ELj1ELj4ELj1ELj16ENS_18Kernel_traits_baseILj2048EfS2_S2_S2_fjLj128EEEEELb1ELb1ELb0EEEvNS_9FwdParamsE)
        /*0100*/ 	.short	0x0380
        /*0102*/ 	.short	0x00e8


	//----- nvinfo : EIATTR_SW_WAR
	.align		4
.L_916:
        /*0104*/ 	.byte	0x04, 0x36
        /*0106*/ 	.short	(.L_918 - .L_917)
.L_917:
        /*0108*/ 	.word	0x00000008
.L_918:


//--------------------- .nv.info._ZN10layer_norm31ln_parallel_residual_fwd_kernelINS_13Kernel_traitsIf13__nv_bfloat16S2_S2_fjLj2048ELj1ELj4ELj1ELj16ENS_18Kernel_traits_baseILj2048EfS2_S2_S2_fjLj128EEEEELb1ELb1ELb1EEEvNS_9FwdParamsE --------------------------
	.section	.nv.info._ZN10layer_norm31ln_parallel_residual_fwd_kernelINS_13Kernel_traitsIf13__nv_bfloat16S2_S2_fjLj2048ELj1ELj4ELj1ELj16ENS_18Kernel_traits_baseILj2048EfS2_S2_S2_fjLj128EEEEELb1ELb1ELb1EEEvNS_9FwdParamsE,"",@"SHT_CUDA_INFO"
	.sectionflags	@""
	.align	4


	//----- nvinfo : EIATTR_CUDA_API_VERSION
	.align		4
        /*0000*/ 	.byte	0x04, 0x37
        /*0002*/ 	.short	(.L_920 - .L_919)
.L_919:
        /*0004*/ 	.word	0x00000082


	//----- nvinfo : EIATTR_KPARAM_INFO
	.align		4
.L_920:
        /*0008*/ 	.byte	0x04, 0x17
        /*000a*/ 	.short	(.L_922 - .L_921)
.L_921:
        /*000c*/ 	.word	0x00000000
        /*0010*/ 	.short	0x0000
        /*0012*/ 	.short	0x0000
        /*0014*/ 	.byte	0x00, 0xf0, 0xa1, 0x03


	//----- nvinfo : EIATTR_SPARSE_MMA_MASK
	.align		4
.L_922:
        /*0018*/ 	.byte	0x03, 0x50
        /*001a*/ 	.short	0x0000


	//----- nvinfo : EIATTR_MAXREG_COUNT
	.align		4
        /*001c*/ 	.byte	0x03, 0x1b
        /*001e*/ 	.short	0x00ff


	//----- nvinfo : EIATTR_MERCURY_ISA_VERSION
	.align		4
        /*0020*/ 	.byte	0x03, 0x5f
        /*0022*/ 	.short	0x0101


	//----- nvinfo : EIATTR_COOP_GROUP_MASK_REGIDS
	.align		4
        /*0024*/ 	.byte	0x04, 0x29
        /*0026*/ 	.short	(.L_924 - .L_923)


	//   ....[0]....
.L_923:
        /*0028*/ 	.word	0xffffffff


	//   ....[1]....
        /*002c*/ 	.word	0xffffffff


	//   ....[2]....
        /*0030*/ 	.word	0xffffffff


	//   ....[3]....
        /*0034*/ 	.word	0xffffffff


	//   ....[4]....
        /*0038*/ 	.word	0xffffffff


	//   ....[5]....
        /*003c*/ 	.word	0xffffffff


	//   ....[6]....
        /*0040*/ 	.word	0xffffffff


	//   ....[7]....
        /*0044*/ 	.word	0xffffffff


	//   ....[8]....
        /*0048*/ 	.word	0xffffffff


	//   ....[9]....
        /*004c*/ 	.word	0xffffffff


	//   ....[10]....
        /*0050*/ 	.word	0x050000ec


	//   ....[11]....
        /*0054*/ 	.word	0x050000ec


	//   ....[12]....
        /*0058*/ 	.word	0x050000ec


	//   ....[13]....
        /*005c*/ 	.word	0x050000ec


	//   ....[14]....
        /*0060*/ 	.word	0x050000ec


	//   ....[15]....
        /*0064*/ 	.word	0x050000ec


	//   ....[16]....
        /*0068*/ 	.word	0x050000ec


	//   ....[17]....
        /*006c*/ 	.word	0x050000ec


	//   ....[18]....
        /*0070*/ 	.word	0x050000ec


	//   ....[19]....
        /*0074*/ 	.word	0x050000ec


	//----- nvinfo : EIATTR_COOP_GROUP_INSTR_OFFSETS
	.align		4
.L_924:
        /*0078*/ 	.byte	0x04, 0x28
        /*007a*/ 	.short	(.L_926 - .L_925)


	//   ....[0]....
.L_925:
        /*007c*/ 	.word	0x00040bf0


	//   ....[1]....
        /*0080*/ 	.word	0x00040c10


	//   ....[2]....
        /*0084*/ 	.word	0x00040c30


	//   ....[3]....
        /*0088*/ 	.word	0x00040c60


	//   ....[4]....
        /*008c*/ 	.word	0x00040c80


	//   ....[5]....
        /*0090*/ 	.word	0x000414b0


	//   ....[6]....
        /*0094*/ 	.word	0x000414d0


	//   ....[7]....
        /*0098*/ 	.word	0x000414f0


	//   ....[8]....
        /*009c*/ 	.word	0x00041510


	//   ....[9]....
        /*00a0*/ 	.word	0x00041530


	//   ....[10]....
        /*00a4*/ 	.word	0x000425f0


	//   ....[11]....
        /*00a8*/ 	.word	0x00042690


	//   ....[12]....
        /*00ac*/ 	.word	0x00042700


	//   ....[13]....
        /*00b0*/ 	.word	0x00042780


	//   ....[14]....
        /*00b4*/ 	.word	0x000427f0


	//   ....[15]....
        /*00b8*/ 	.word	0x00043070


	//   ....[16]....
        /*00bc*/ 	.word	0x000430e0


	//   ....[17]....
        /*00c0*/ 	.word	0x00043150


	//   ....[18]....
        /*00c4*/ 	.word	0x000431c0


	//   ....[19]....
        /*00c8*/ 	.word	0x00043230


	//----- nvinfo : EIATTR_VRC_CTA_INIT_COUNT
	.align		4
.L_926:
        /*00cc*/ 	.byte	0x02, 0x4a
	.zero		1
	.zero		1


	//----- nvinfo : EIATTR_EXIT_INSTR_OFFSETS
	.align		4
        /*00d0*/ 	.byte	0x04, 0x1c
        /*00d2*/ 	.short	(.L_928 - .L_927)


	//   ....[0]....
.L_927:
        /*00d4*/ 	.word	0x000008b0


	//   ....[1]....
        /*00d8*/ 	.word	0x00042580


	//----- nvinfo : EIATTR_MAX_THREADS
	.align		4
.L_928:
        /*00dc*/ 	.byte	0x04, 0x05
        /*00de*/ 	.short	(.L_930 - .L_929)
.L_929:
        /*00e0*/ 	.word	0x00000080
        /*00e4*/ 	.word	0x00000001
        /*00e8*/ 	.word	0x00000001


	//----- nvinfo : EIATTR_CRS_STACK_SIZE
	.align		4
.L_930:
        /*00ec*/ 	.byte	0x04, 0x1e
        /*00ee*/ 	.short	(.L_932 - .L_931)
.L_931:
        /*00f0*/ 	.word	0x00000000


	//----- nvinfo : EIATTR_CBANK_PARAM_SIZE
	.align		4
.L_932:
        /*00f4*/ 	.byte	0x03, 0x19
        /*00f6*/ 	.short	0x00e8


	//----- nvinfo : EIATTR_PARAM_CBANK
	.align		4
        /*00f8*/ 	.byte	0x04, 0x0a
        /*00fa*/ 	.short	(.L_934 - .L_933)
	.align		4
.L_933:
        /*00fc*/ 	.word	index@(.nv.constant0._ZN10layer_norm31ln_parallel_residual_fwd_kernelINS_13Kernel_traitsIf13__nv_bfloat16S2_S2_fjLj2048ELj1ELj4ELj1ELj16ENS_18Kernel_traits_baseILj2048EfS2_S2_S2_fjLj128EEEEELb1ELb1ELb1EEEvNS_9FwdParamsE)
        /*0100*/ 	.short	0x0380
        /*0102*/ 	.short	0x00e8


	//----- nvinfo : EIATTR_SW_WAR
	.align		4
.L_934:
        /*0104*/ 	.byte	0x04, 0x36
        /*0106*/ 	.short	(.L_936 - .L_935)
.L_935:
        /*0108*/ 	.word	0x00000008
.L_936:


//--------------------- .nv.info._ZN10layer_norm31ln_parallel_residual_fwd_kernelINS_13Kernel_traitsI13__nv_bfloat16S2_fS2_fjLj2048ELj1ELj4ELj1ELj16ENS_18Kernel_traits_baseILj2048ES2_S2_fS2_fjLj128EEEEELb0ELb0ELb0EEEvNS_9FwdParamsE --------------------------
	.section	.nv.info._ZN10layer_norm31ln_parallel_residual_fwd_kernelINS_13Kernel_traitsI13__nv_bfloat16S2_fS2_fjLj2048ELj1ELj4ELj1ELj16ENS_18Kernel_traits_baseILj2048ES2_S2_fS2_fjLj128EEEEELb0ELb0ELb0EEEvNS_9FwdParamsE,"",@"SHT_CUDA_INFO"
	.sectionflags	@""
	.align	4


	//----- nvinfo : EIATTR_CUDA_API_VERSION
	.align		4
        /*0000*/ 	.byte	0x04, 0x37
        /*0002*/ 	.short	(.L_938 - .L_937)
.L_937:
        /*0004*/ 	.word	0x00000082


	//----- nvinfo : EIATTR_KPARAM_INFO
	.align		4
.L_938:
        /*0008*/ 	.byte	0x04, 0x17
        /*000a*/ 	.short	(.L_940 - .L_939)
.L_939:
        /*000c*/ 	.word	0x00000000
        /*0010*/ 	.short	0x0000
        /*0012*/ 	.short	0x0000
        /*0014*/ 	.byte	0x00, 0xf0, 0xa1, 0x03


	//----- nvinfo : EIATTR_SPARSE_MMA_MASK
	.align		4
.L_940:
        /*0018*/ 	.byte	0x03, 0x50
        /*001a*/ 	.short	0x0000


	//----- nvinfo : EIATTR_MAXREG_COUNT
	.align		4
        /*001c*/ 	.byte	0x03, 0x1b
        /*001e*/ 	.short	0x00ff


	//----- nvinfo : EIATTR_ANNOTATIONS
	.align		4
        /*0020*/ 	.byte	0x04, 0x55
        /*0022*/ 	.short	(.L_942 - .L_941)


	//   ....[0]....
.L_941:
        /* <DEDUP_REMOVED lines=109> */


	//----- nvinfo : EIATTR_MERCURY_ISA_VERSION
	.align		4
.L_942:
        /*06e4*/ 	.byte	0x03, 0x5f
        /*06e6*/ 	.short	0x0101


	//----- nvinfo : EIATTR_COOP_GROUP_MASK_REGIDS
	.align		4
        /*06e8*/ 	.byte	0x04, 0x29
        /*06ea*/ 	.short	(.L_944 - .L_943)


	//   ....[0]....
.L_943:
        /*06ec*/ 	.word	0xffffffff


	//   ....[1]....
        /*06f0*/ 	.word	0xffffffff


	//   ....[2]....
        /*06f4*/ 	.word	0xffffffff


	//   ....[3]....
        /*06f8*/ 	.word	0xffffffff


	//   ....[4]....
        /*06fc*/ 	.word	0xffffffff


	//   ....[5]....
        /*0700*/ 	.word	0xffffffff


	//   ....[6]....
        /*0704*/ 	.word	0xffffffff


	//   ....[7]....
        /*0708*/ 	.word	0xffffffff


	//   ....[8]....
        /*070c*/ 	.word	0xffffffff


	//   ....[9]....
        /*0710*/ 	.word	0xffffffff


	//   ....[10]....
        /*0714*/ 	.word	0x05000007


	//   ....[11]....
        /*0718*/ 	.word	0x05000007


	//   ....[12]....
        /*071c*/ 	.word	0x05000007


	//   ....[13]....
        /*0720*/ 	.word	0x05000007


	//   ....[14]....
        /*0724*/ 	.word	0x05000007


	//   ....[15]....
        /*0728*/ 	.word	0x05000007


	//   ....[16]....
        /*072c*/ 	.word	0x05000007


	//   ....[17]....
        /*0730*/ 	.word	0x05000007


	//   ....[18]....
        /*0734*/ 	.word	0x05000007


	//   ....[19]....
        /*0738*/ 	.word	0x05000007


	//----- nvinfo : EIATTR_COOP_GROUP_INSTR_OFFSETS
	.align		4
.L_944:
        /*073c*/ 	.byte	0x04, 0x28
        /*073e*/ 	.short	(.L_946 - .L_945)


	//   ....[0]....
.L_945:
        /*0740*/ 	.word	0x000079b0


	//   ....[1]....
        /*0744*/ 	.word	0x000079f0


	//   ....[2]....
        /*0748*/ 	.word	0x00007a10


	//   ....[3]....
        /*074c*/ 	.word	0x00007a30


	//   ....[4]....
        /*0750*/ 	.word	0x00007a50


	//   ....[5]....
        /*0754*/ 	.word	0x000082a0


	//   ....[6]....
        /*0758*/ 	.word	0x000082c0


	//   ....[7]....
        /*075c*/ 	.word	0x000082e0


	//   ....[8]....
        /*0760*/ 	.word	0x00008300


	//   ....[9]....
        /*0764*/ 	.word	0x00008320


	//   ....[10]....
        /*0768*/ 	.word	0x0000b490


	//   ....[11]....
        /*076c*/ 	.word	0x0000b530


	//   ....[12]....
        /*0770*/ 	.word	0x0000b5a0


	//   ....[13]....
        /*0774*/ 	.word	0x0000b610


	//   ....[14]....
        /*0778*/ 	.word	0x0000b680


	//   ....[15]....
        /*077c*/ 	.word	0x0000bf40


	//   ....[16]....
        /*0780*/ 	.word	0x0000bfb0


	//   ....[17]....
        /*0784*/ 	.word	0x0000c020


	//   ....[18]....
        /*0788*/ 	.word	0x0000c090


	//   ....[19]....
        /*078c*/ 	.word	0x0000c100


	//----- nvinfo : EIATTR_VRC_CTA_INIT_COUNT
	.align		4
.L_946:
        /*0790*/ 	.byte	0x02, 0x4a
	.zero		1
	.zero		1


	//----- nvinfo : EIATTR_EXIT_INSTR_OFFSETS
	.align		4
        /*0794*/ 	.byte	0x04, 0x1c
        /*0796*/ 	.short	(.L_948 - .L_947)


	//   ....[0]....
.L_947:
        /*0798*/ 	.word	0x000020f0


	//   ....[1]....
        /*079c*/ 	.word	0x0000b420


	//----- nvinfo : EIATTR_MAX_THREADS
	.align		4
.L_948:
        /*07a0*/ 	.byte	0x04, 0x05
        /*07a2*/ 	.short	(.L_950 - .L_949)
.L_949:
        /*07a4*/ 	.word	0x00000080
        /*07a8*/ 	.word	0x00000001
        /*07ac*/ 	.word	0x00000001


	//----- nvinfo : EIATTR_CRS_STACK_SIZE
	.align		4
.L_950:
        /*07b0*/ 	.byte	0x04, 0x1e
        /*07b2*/ 	.short	(.L_952 - .L_951)
.L_951:
        /*07b4*/ 	.word	0x00000000


	//----- nvinfo : EIATTR_CBANK_PARAM_SIZE
	.align		4
.L_952:
        /*07b8*/ 	.byte	0x03, 0x19
        /*07ba*/ 	.short	0x00e8


	//----- nvinfo : EIATTR_PARAM_CBANK
	.align		4
        /*07bc*/ 	.byte	0x04, 0x0a
        /*07be*/ 	.short	(.L_954 - .L_953)
	.align		4
.L_953:
        /*07c0*/ 	.word	index@(.nv.constant0._ZN10layer_norm31ln_parallel_residual_fwd_kernelINS_13Kernel_traitsI13__nv_bfloat16S2_fS2_fjLj2048ELj1ELj4ELj1ELj16ENS_18Kernel_traits_baseILj2048ES2_S2_fS2_fjLj128EEEEELb0ELb0ELb0EEEvNS_9FwdParamsE)
        /*07c4*/ 	.short	0x0380
        /*07c6*/ 	.short	0x00e8


	//----- nvinfo : EIATTR_SW_WAR
	.align		4
.L_954:
        /*07c8*/ 	.byte	0x04, 0x36
        /*07ca*/ 	.short	(.L_956 - .L_955)
.L_955:
        /*07cc*/ 	.word	0x00000008
.L_956:


//--------------------- .nv.info._ZN10layer_norm31ln_parallel_residual_fwd_kernelINS_13Kernel_traitsI13__nv_bfloat16S2_fS2_fjLj2048ELj1ELj4ELj1ELj16ENS_18Kernel_traits_baseILj2048ES2_S2_fS2_fjLj128EEEEELb0ELb0ELb1EEEvNS_9FwdParamsE --------------------------
	.section	.nv.info._ZN10layer_norm31ln_parallel_residual_fwd_kernelINS_13Kernel_traitsI13__nv_bfloat16S2_fS2_fjLj2048ELj1ELj4ELj1ELj16ENS_18Kernel_traits_baseILj2048ES2_S2_fS2_fjLj128EEEEELb0ELb0ELb1EEEvNS_9FwdParamsE,"",@"SHT_CUDA_INFO"
	.sectionflags	@""
	.align	4


	//----- nvinfo : EIATTR_CUDA_API_VERSION
	.align		4
        /*0000*/ 	.byte	0x04, 0x37
        /*0002*/ 	.short	(.L_958 - .L_957)
.L_957:
        /*0004*/ 	.word	0x00000082


	//----- nvinfo : EIATTR_KPARAM_INFO
	.align		4
.L_958:
        /*0008*/ 	.byte	0x04, 0x17
        /*000a*/ 	.short	(.L_960 - .L_959)
.L_959:
        /*000c*/ 	.word	0x00000000
        /*0010*/ 	.short	0x0000
        /*0012*/ 	.short	0x0000
        /*0014*/ 	.byte	0x00, 0xf0, 0xa1, 0x03


	//----- nvinfo : EIATTR_SPARSE_MMA_MASK
	.align		4
.L_960:
        /*0018*/ 	.byte	0x03, 0x50
        /*001a*/ 	.short	0x0000


	//----- nvinfo : EIATTR_MAXREG_COUNT
	.align		4
        /*001c*/ 	.byte	0x03, 0x1b
        /*001e*/ 	.short	0x00ff


	//----- nvinfo : EIATTR_ANNOTATIONS
	.align		4
        /*0020*/ 	.byte	0x04, 0x55
        /*0022*/ 	.short	(.L_962 - .L_961)


	//   ....[0]....
.L_961:
        /* <DEDUP_REMOVED lines=108> */


	//----- nvinfo : EIATTR_MERCURY_ISA_VERSION
	.align		4
.L_962:
        /*06d4*/ 	.byte	0x03, 0x5f
        /*06d6*/ 	.short	0x0101


	//----- nvinfo : EIATTR_COOP_GROUP_MASK_REGIDS
	.align		4
        /*06d8*/ 	.byte	0x04, 0x29
        /*06da*/ 	.short	(.L_964 - .L_963)


	//   ....[0]....
.L_963:
        /*06dc*/ 	.word	0xffffffff


	//   ....[1]....
        /*06e0*/ 	.word	0xffffffff


	//   ....[2]....
        /*06e4*/ 	.word	0xffffffff


	//   ....[3]....
        /*06e8*/ 	.word	0xffffffff


	//   ....[4]....
        /*06ec*/ 	.word	0xffffffff


	//   ....[5]....
        /*06f0*/ 	.word	0xffffffff


	//   ....[6]....
        /*06f4*/ 	.word	0xffffffff


	//   ....[7]....
        /*06f8*/ 	.word	0xffffffff


	//   ....[8]....
        /*06fc*/ 	.word	0xffffffff


	//   ....[9]....
        /*0700*/ 	.word	0xffffffff


	//   ....[10]....
        /*0704*/ 	.word	0x050000df


	//   ....[11]....
        /*0708*/ 	.word	0x050000df


	//   ....[12]....
        /*070c*/ 	.word	0x050000df


	//   ....[13]....
        /*0710*/ 	.word	0x050000df


	//   ....[14]....
        /*0714*/ 	.word	0x050000df


	//   ....[15]....
        /*0718*/ 	.word	0x050000df


	//   ....[16]....
        /*071c*/ 	.word	0x050000df


	//   ....[17]....
        /*0720*/ 	.word	0x050000df


	//   ....[18]....
        /*0724*/ 	.word	0x050000df


	//   ....[19]....
        /*0728*/ 	.word	0x050000df


	//----- nvinfo : EIATTR_COOP_GROUP_INSTR_OFFSETS
	.align		4
.L_964:
        /*072c*/ 	.byte	0x04, 0x28
        /*072e*/ 	.short	(.L_966 - .L_965)


	//   ....[0]....
.L_965:
        /*0730*/ 	.word	0x00005fa0


	//   ....[1]....
        /*0734*/ 	.word	0x00005fd0


	//   ....[2]....
        /*0738*/ 	.word	0x00005ff0


	//   ....[3]....
        /*073c*/ 	.word	0x00006010


	//   ....[4]....
        /*0740*/ 	.word	0x00006030


	//   ....[5]....
        /*0744*/ 	.word	0x00006860


	//   ....[6]....
        /*0748*/ 	.word	0x00006880


	//   ....[7]....
        /*074c*/ 	.word	0x000068a0


	//   ....[8]....
        /*0750*/ 	.word	0x000068c0


	//   ....[9]....
        /*0754*/ 	.word	0x000068e0


	//   ....[10]....
        /*0758*/ 	.word	0x00009700


	//   ....[11]....
        /*075c*/ 	.word	0x000097a0


	//   ....[12]....
        /*0760*/ 	.word	0x00009810


	//   ....[13]....
        /*0764*/ 	.word	0x00009880


	//   ....[14]....
        /*0768*/ 	.word	0x000098f0


	//   ....[15]....
        /*076c*/ 	.word	0x0000a180


	//   ....[16]....
        /*0770*/ 	.word	0x0000a1f0


	//   ....[17]....
        /*0774*/ 	.word	0x0000a260


	//   ....[18]....
        /*0778*/ 	.word	0x0000a2d0


	//   ....[19]....
        /*077c*/ 	.word	0x0000a340


	//----- nvinfo : EIATTR_VRC_CTA_INIT_COUNT
	.align		4
.L_966:
        /*0780*/ 	.byte	0x02, 0x4a
	.zero		1
	.zero		1


	//----- nvinfo : EIATTR_EXIT_INSTR_OFFSETS
	.align		4
        /*0784*/ 	.byte	0x04, 0x1c
        /*0786*/ 	.short	(.L_968 - .L_967)


	//   ....[0]....
.L_967:
        /*0788*/ 	.word	0x00000d20


	//   ....[1]....
        /*078c*/ 	.word	0x00009690


	//----- nvinfo : EIATTR_MAX_THREADS
	.align		4
.L_968:
        /*0790*/ 	.byte	0x04, 0x05
        /*0792*/ 	.short	(.L_970 - .L_969)
.L_969:
        /*0794*/ 	.word	0x00000080
        /*0798*/ 	.word	0x00000001
        /*079c*/ 	.word	0x00000001


	//----- nvinfo : EIATTR_CRS_STACK_SIZE
	.align		4
.L_970:
        /*07a0*/ 	.byte	0x04, 0x1e
        /*07a2*/ 	.short	(.L_972 - .L_971)
.L_971:
        /*07a4*/ 	.word	0x00000000


	//----- nvinfo : EIATTR_CBANK_PARAM_SIZE
	.align		4
.L_972:
        /*07a8*/ 	.byte	0x03, 0x19
        /*07aa*/ 	.short	0x00e8


	//----- nvinfo : EIATTR_PARAM_CBANK
	.align		4
        /*07ac*/ 	.byte	0x04, 0x0a
        /*07ae*/ 	.short	(.L_974 - .L_973)
	.align		4
.L_973:
        /*07b0*/ 	.word	index@(.nv.constant0._ZN10layer_norm31ln_parallel_residual_fwd_kernelINS_13Kernel_traitsI13__nv_bfloat16S2_fS2_fjLj2048ELj1ELj4ELj1ELj16ENS_18Kernel_traits_baseILj2048ES2_S2_fS2_fjLj128EEEEELb0ELb0ELb1EEEvNS_9FwdParamsE)
        /*07b4*/ 	.short	0x0380
        /*07b6*/ 	.short	0x00e8


	//----- nvinfo : EIATTR_SW_WAR
	.align		4
.L_974:
        /*07b8*/ 	.byte	0x04, 0x36
        /*07ba*/ 	.short	(.L_976 - .L_975)
.L_975:
        /*07bc*/ 	.word	0x00000008
.L_976:


//--------------------- .nv.info._ZN10layer_norm31ln_parallel_residual_fwd_kernelINS_13Kernel_traitsI13__nv_bfloat16S2_fS2_fjLj2048ELj1ELj4ELj1ELj16ENS_18Kernel_traits_baseILj2048ES2_S2_fS2_fjLj128EEEEELb0ELb1ELb0EEEvNS_9FwdParamsE --------------------------
	.section	.nv.info._ZN10layer_norm31ln_parallel_residual_fwd_kernelINS_13Kernel_traitsI13__nv_bfloat16S2_fS2_fjLj2048ELj1ELj4ELj1ELj16ENS_18Kernel_traits_baseILj2048ES2_S2_fS2_fjLj128EEEEELb0ELb1ELb0EEEvNS_9FwdParamsE,"",@"SHT_CUDA_INFO"
	.sectionflags	@""
	.align	4


	//----- nvinfo : EIATTR_CUDA_API_VERSION
	.align		4
        /*0000*/ 	.byte	0x04, 0x37
        /*0002*/ 	.short	(.L_978 - .L_977)
.L_977:
        /*0004*/ 	.word	0x00000082


	//----- nvinfo : EIATTR_KPARAM_INFO
	.align		4
.L_978:
        /*0008*/ 	.byte	0x04, 0x17
        /*000a*/ 	.short	(.L_980 - .L_979)
.L_979:
        /*000c*/ 	.word	0x00000000
        /*0010*/ 	.short	0x0000
        /*0012*/ 	.short	0x0000
        /*0014*/ 	.byte	0x00, 0xf0, 0xa1, 0x03


	//----- nvinfo : EIATTR_SPARSE_MMA_MASK
	.align		4
.L_980:
        /*0018*/ 	.byte	0x03, 0x50
        /*001a*/ 	.short	0x0000


	//----- nvinfo : EIATTR_MAXREG_COUNT
	.align		4
        /*001c*/ 	.byte	0x03, 0x1b
        /*001e*/ 	.short	0x00ff


	//----- nvinfo : EIATTR_MERCURY_ISA_VERSION
	.align		4
        /*0020*/ 	.byte	0x03, 0x5f
        /*0022*/ 	.short	0x0101


	//----- nvinfo : EIATTR_COOP_GROUP_MASK_REGIDS
	.align		4
        /*0024*/ 	.byte	0x04, 0x29
        /*0026*/ 	.short	(.L_982 - .L_981)


	//   ....[0]....
.L_981:
        /*0028*/ 	.word	0xffffffff


	//   ....[1]....
        /*002c*/ 	.word	0xffffffff


	//   ....[2]....
        /*0030*/ 	.word	0xffffffff


	//   ....[3]....
        /*0034*/ 	.word	0xffffffff


	//   ....[4]....
        /*0038*/ 	.word	0xffffffff


	//   ....[5]....
        /*003c*/ 	.word	0xffffffff


	//   ....[6]....
        /*0040*/ 	.word	0xffffffff


	//   ....[7]....
        /*0044*/ 	.word	0xffffffff


	//   ....[8]....
        /*0048*/ 	.word	0xffffffff


	//   ....[9]....
        /*004c*/ 	.word	0xffffffff


	//   ....[10]....
        /*0050*/ 	.word	0x050000dc


	//   ....[11]....
        /*0054*/ 	.word	0x050000dc


	//   ....[12]....
        /*0058*/ 	.word	0x050000dc


	//   ....[13]....
        /*005c*/ 	.word	0x050000dc


	//   ....[14]....
        /*0060*/ 	.word	0x050000dc


	//   ....[15]....
        /*0064*/ 	.word	0x050000dc


	//   ....[16]....
        /*0068*/ 	.word	0x050000dc


	//   ....[17]....
        /*006c*/ 	.word	0x050000dc


	//   ....[18]....
        /*0070*/ 	.word	0x050000dc


	//   ....[19]....
        /*0074*/ 	.word	0x050000dc


	//----- nvinfo : EIATTR_COOP_GROUP_INSTR_OFFSETS
	.align		4
.L_982:
        /*0078*/ 	.byte	0x04, 0x28
        /*007a*/ 	.short	(.L_984 - .L_983)


	//   ....[0]....
.L_983:
        /*007c*/ 	.word	0x000057c0


	//   ....[1]....
        /*0080*/ 	.word	0x00005800


	//   ....[2]....
        /*0084*/ 	.word	0x00005820


	//   ....[3]....
        /*0088*/ 	.word	0x00005840


	//   ....[4]....
        /*008c*/ 	.word	0x00005860


	//   ....[5]....
        /*0090*/ 	.word	0x000060b0


	//   ....[6]....
        /*0094*/ 	.word	0x000060d0


	//   ....[7]....
        /*0098*/ 	.word	0x000060f0


	//   ....[8]....
        /*009c*/ 	.word	0x00006110


	//   ....[9]....
        /*00a0*/ 	.word	0x00006130


	//   ....[10]....
        /*00a4*/ 	.word	0x00007cc0


	//   ....[11]....
        /*00a8*/ 	.word	0x00007d70


	//   ....[12]....
        /*00ac*/ 	.word	0x00007de0


	//   ....[13]....
        /*00b0*/ 	.word	0x00007e50


	//   ....[14]....
        /*00b4*/ 	.word	0x00007ec0


	//   ....[15]....
        /*00b8*/ 	.word	0x00008770


	//   ....[16]....
        /*00bc*/ 	.word	0x000087e0


	//   ....[17]....
        /*00c0*/ 	.word	0x00008850


	//   ....[18]....
        /*00c4*/ 	.word	0x000088c0


	//   ....[19]....
        /*00c8*/ 	.word	0x00008930


	//----- nvinfo : EIATTR_VRC_CTA_INIT_COUNT
	.align		4
.L_984:
        /*00cc*/ 	.byte	0x02, 0x4a
	.zero		1
	.zero		1


	//----- nvinfo : EIATTR_EXIT_INSTR_OFFSETS
	.align		4
        /*00d0*/ 	.byte	0x04, 0x1c
        /*00d2*/ 	.short	(.L_986 - .L_985)


	//   ....[0]....
.L_985:
        /*00d4*/ 	.word	0x00000a40


	//   ....[1]....
        /*00d8*/ 	.word	0x00007c50


	//----- nvinfo : EIATTR_MAX_THREADS
	.align		4
.L_986:
        /*00dc*/ 	.byte	0x04, 0x05
        /*00de*/ 	.short	(.L_988 - .L_987)
.L_987:
        /*00e0*/ 	.word	0x00000080
        /*00e4*/ 	.word	0x00000001
        /*00e8*/ 	.word	0x00000001


	//----- nvinfo : EIATTR_CRS_STACK_SIZE
	.align		4
.L_988:
        /*00ec*/ 	.byte	0x04, 0x1e
        /*00ee*/ 	.short	(.L_990 - .L_989)
.L_989:
        /*00f0*/ 	.word	0x00000000


	//----- nvinfo : EIATTR_CBANK_PARAM_SIZE
	.align		4
.L_990:
        /*00f4*/ 	.byte	0x03, 0x19
        /*00f6*/ 	.short	0x00e8


	//----- nvinfo : EIATTR_PARAM_CBANK
	.align		4
        /*00f8*/ 	.byte	0x04, 0x0a
        /*00fa*/ 	.short	(.L_992 - .L_991)
	.align		4
.L_991:
        /*00fc*/ 	.word	index@(.nv.constant0._ZN10layer_norm31ln_parallel_residual_fwd_kernelINS_13Kernel_traitsI13__nv_bfloat16S2_fS2_fjLj2048ELj1ELj4ELj1ELj16ENS_18Kernel_traits_baseILj2048ES2_S2_fS2_fjLj128EEEEELb0ELb1ELb0EEEvNS_9FwdParamsE)
        /*0100*/ 	.short	0x0380
        /*0102*/ 	.short	0x00e8


	//----- nvinfo : EIATTR_SW_WAR
	.align		4
.L_992:
        /*0104*/ 	.byte	0x04, 0x36
        /*0106*/ 	.short	(.L_994 - .L_993)
.L_993:
        /*0108*/ 	.word	0x00000008
.L_994:


//--------------------- .nv.info._ZN10layer_norm31ln_parallel_residual_fwd_kernelINS_13Kernel_traitsI13__nv_bfloat16S2_fS2_fjLj2048ELj1ELj4ELj1ELj16ENS_18Kernel_traits_baseILj2048ES2_S2_fS2_fjLj128EEEEELb0ELb1ELb1EEEvNS_9FwdParamsE --------------------------
	.section	.nv.info._ZN10layer_norm31ln_parallel_residual_fwd_kernelINS_13Kernel_traitsI13__nv_bfloat16S2_fS2_fjLj2048ELj1ELj4ELj1ELj16ENS_18Kernel_traits_baseILj2048ES2_S2_fS2_fjLj128EEEEELb0ELb1ELb1EEEvNS_9FwdParamsE,"",@"SHT_CUDA_INFO"
	.sectionflags	@""
	.align	4


	//----- nvinfo : EIATTR_CUDA_API_VERSION
	.align		4
        /*0000*/ 	.byte	0x04, 0x37
        /*0002*/ 	.short	(.L_996 - .L_995)
.L_995:
        /*0004*/ 	.word	0x00000082


	//----- nvinfo : EIATTR_KPARAM_INFO
	.align		4
.L_996:
        /*0008*/ 	.byte	0x04, 0x17
        /*000a*/ 	.short	(.L_998 - .L_997)
.L_997:
        /*000c*/ 	.word	0x00000000
        /*0010*/ 	.short	0x0000
        /*0012*/ 	.short	0x0000
        /*0014*/ 	.byte	0x00, 0xf0, 0xa1, 0x03


	//----- nvinfo : EIATTR_SPARSE_MMA_MASK
	.align		4
.L_998:
        /*0018*/ 	.byte	0x03, 0x50
        /*001a*/ 	.short	0x0000


	//----- nvinfo : EIATTR_MAXREG_COUNT
	.align		4
        /*001c*/ 	.byte	0x03, 0x1b
        /*001e*/ 	.short	0x00ff


	//----- nvinfo : EIATTR_MERCURY_ISA_VERSION
	.align		4
        /*0020*/ 	.byte	0x03, 0x5f
        /*0022*/ 	.short	0x0101


	//----- nvinfo : EIATTR_COOP_GROUP_MASK_REGIDS
	.align		4
        /*0024*/ 	.byte	0x04, 0x29
        /*0026*/ 	.short	(.L_1000 - .L_999)


	//   ....[0]....
.L_999:
        /*0028*/ 	.word	0xffffffff


	//   ....[1]....
        /*002c*/ 	.word	0xffffffff


	//   ....[2]....
        /*0030*/ 	.word	0xffffffff


	//   ....[3]....
        /*0034*/ 	.word	0xffffffff


	//   ....[4]....
        /*0038*/ 	.word	0xffffffff


	//   ....[5]....
        /*003c*/ 	.word	0xffffffff


	//   ....[6]....
        /*0040*/ 	.word	0xffffffff


	//   ....[7]....
        /*0044*/ 	.word	0xffffffff


	//   ....[8]....
        /*0048*/ 	.word	0xffffffff


	//   ....[9]....
        /*004c*/ 	.word	0xffffffff


	//   ....[10]....
        /*0050*/ 	.word	0x050000df


	//   ....[11]....
        /*0054*/ 	.word	0x050000df


	//   ....[12]....
        /*0058*/ 	.word	0x050000df


	//   ....[13]....
        /*005c*/ 	.word	0x050000df


	//   ....[14]....
        /*0060*/ 	.word	0x050000df


	//   ....[15]....
        /*0064*/ 	.word	0x050000df


	//   ....[16]....
        /*0068*/ 	.word	0x050000df


	//   ....[17]....
        /*006c*/ 	.word	0x050000df


	//   ....[18]....
        /*0070*/ 	.word	0x050000df


	//   ....[19]....
        /*0074*/ 	.word	0x050000df


	//----- nvinfo : EIATTR_COOP_GROUP_INSTR_OFFSETS
	.align		4
.L_1000:
        /*0078*/ 	.byte	0x04, 0x28
        /*007a*/ 	.short	(.L_1002 - .L_1001)


	//   ....[0]....
.L_1001:
        /*007c*/ 	.word	0x00004b30


	//   ....[1]....
        /*0080*/ 	.word	0x00004b50


	//   ....[2]....
        /*0084*/ 	.word	0x00004b70


	//   ....[3]....
        /*0088*/ 	.word	0x00004b90


	//   ....[4]....
        /*008c*/ 	.word	0x00004bc0


	//   ....[5]....
        /*0090*/ 	.word	0x000053f0


	//   ....[6]....
        /*0094*/ 	.word	0x00005410


	//   ....[7]....
        /*0098*/ 	.word	0x00005430


	//   ....[8]....
        /*009c*/ 	.word	0x00005450


	//   ....[9]....
        /*00a0*/ 	.word	0x00005470


	//   ....[10]....
        /*00a4*/ 	.word	0x00006d20


	//   ....[11]....
        /*00a8*/ 	.word	0x00006dc0


	//   ....[12]....
        /*00ac*/ 	.word	0x00006e30


	//   ....[13]....
        /*00b0*/ 	.word	0x00006ea0


	//   ....[14]....
        /*00b4*/ 	.word	0x00006f20


	//   ....[15]....
        /*00b8*/ 	.word	0x000077a0


	//   ....[16]....
        /*00bc*/ 	.word	0x00007810


	//   ....[17]....
        /*00c0*/ 	.word	0x00007880


	//   ....[18]....
        /*00c4*/ 	.word	0x000078f0


	//   ....[19]....
        /*00c8*/ 	.word	0x00007960


	//----- nvinfo : EIATTR_VRC_CTA_INIT_COUNT
	.align		4
.L_1002:
        /*00cc*/ 	.byte	0x02, 0x4a
	.zero		1
	.zero		1


	//----- nvinfo : EIATTR_EXIT_INSTR_OFFSETS
	.align		4
        /*00d0*/ 	.byte	0x04, 0x1c
        /*00d2*/ 	.short	(.L_1004 - .L_1003)


	//   ....[0]....
.L_1003:
        /*00d4*/ 	.word	0x000003d0


	//   ....[1]....
        /*00d8*/ 	.word	0x00006cb0


	//----- nvinfo : EIATTR_MAX_THREADS
	.align		4
.L_1004:
        /*00dc*/ 	.byte	0x04, 0x05
        /*00de*/ 	.short	(.L_1006 - .L_1005)
.L_1005:
        /*00e0*/ 	.word	0x00000080
        /*00e4*/ 	.word	0x00000001
        /*00e8*/ 	.word	0x00000001


	//----- nvinfo : EIATTR_CRS_STACK_SIZE
	.align		4
.L_1006:
        /*00ec*/ 	.byte	0x04, 0x1e
        /*00ee*/ 	.short	(.L_1008 - .L_1007)
.L_1007:
        /*00f0*/ 	.word	0x00000000


	//----- nvinfo : EIATTR_CBANK_PARAM_SIZE
	.align		4
.L_1008:
        /*00f4*/ 	.byte	0x03, 0x19
        /*00f6*/ 	.short	0x00e8


	//----- nvinfo : EIATTR_PARAM_CBANK
	.align		4
        /*00f8*/ 	.byte	0x04, 0x0a
        /*00fa*/ 	.short	(.L_1010 - .L_1009)
	.align		4
.L_1009:
        /*00fc*/ 	.word	index@(.nv.constant0._ZN10layer_norm31ln_parallel_residual_fwd_kernelINS_13Kernel_traitsI13__nv_bfloat16S2_fS2_fjLj2048ELj1ELj4ELj1ELj16ENS_18Kernel_traits_baseILj2048ES2_S2_fS2_fjLj128EEEEELb0ELb1ELb1EEEvNS_9FwdParamsE)
        /*0100*/ 	.short	0x0380
        /*0102*/ 	.short	0x00e8


	//----- nvinfo : EIATTR_SW_WAR
	.align		4
.L_1010:
        /*0104*/ 	.byte	0x04, 0x36
        /*0106*/ 	.short	(.L_1012 - .L_1011)
.L_1011:
        /*0108*/ 	.word	0x00000008
.L_1012:


//--------------------- .nv.info._ZN10layer_norm31ln_parallel_residual_fwd_kernelINS_13Kernel_traitsI13__nv_bfloat16S2_fS2_fjLj2048ELj1ELj4ELj1ELj16ENS_18Kernel_traits_baseILj2048ES2_S2_fS2_fjLj128EEEEELb1ELb0ELb0EEEvNS_9FwdParamsE --------------------------
	.section	.nv.info._ZN10layer_norm31ln_parallel_residual_fwd_kernelINS_13Kernel_traitsI13__nv_bfloat16S2_fS2_fjLj2048ELj1ELj4ELj1ELj16ENS_18Kernel_traits_baseILj2048ES2_S2_fS2_fjLj128EEEEELb1ELb0ELb0EEEvNS_9FwdParamsE,"",@"SHT_CUDA_INFO"
	.sectionflags	@""
	.align	4


	//----- nvinfo : EIATTR_CUDA_API_VERSION
	.align		4
        /*0000*/ 	.byte	0x04, 0x37
        /*0002*/ 	.short	(.L_1014 - .L_1013)
.L_1013:
        /*0004*/ 	.word	0x00000082


	//----- nvinfo : EIATTR_KPARAM_INFO
	.align		4
.L_1014:
        /*0008*/ 	.byte	0x04, 0x17
        /*000a*/ 	.short	(.L_1016 - .L_1015)
.L_1015:
        /*000c*/ 	.word	0x00000000
        /*0010*/ 	.short	0x0000
        /*0012*/ 	.short	0x0000
        /*0014*/ 	.byte	0x00, 0xf0, 0xa1, 0x03


	//----- nvinfo : EIATTR_SPARSE_MMA_MASK
	.align		4
.L_1016:
        /*0018*/ 	.byte	0x03, 0x50
        /*001a*/ 	.short	0x0000


	//----- nvinfo : EIATTR_MAXREG_COUNT
	.align		4
        /*001c*/ 	.byte	0x03, 0x1b
        /*001e*/ 	.short	0x00ff


	//----- nvinfo : EIATTR_ANNOTATIONS
	.align		4
        /*0020*/ 	.byte	0x04, 0x55
        /*0022*/ 	.short	(.L_1018 - .L_1017)


	//   ....[0]....
.L_1017:
        /* <DEDUP_REMOVED lines=139> */


	//----- nvinfo : EIATTR_MERCURY_ISA_VERSION
	.align		4
.L_1018:
        /*08c4*/ 	.byte	0x03, 0x5f
        /*08c6*/ 	.short	0x0101


	//----- nvinfo : EIATTR_COOP_GROUP_MASK_REGIDS
	.align		4
        /*08c8*/ 	.byte	0x04, 0x29
        /*08ca*/ 	.short	(.L_1020 - .L_1019)


	//   ....[0]....
.L_1019:
        /*08cc*/ 	.word	0xffffffff


	//   ....[1]....
        /*08d0*/ 	.word	0xffffffff


	//   ....[2]....
        /*08d4*/ 	.word	0xffffffff


	//   ....[3]....
        /*08d8*/ 	.word	0xffffffff


	//   ....[4]....
        /*08dc*/ 	.word	0xffffffff


	//   ....[5]....
        /*08e0*/ 	.word	0xffffffff


	//   ....[6]....
        /*08e4*/ 	.word	0xffffffff


	//   ....[7]....
        /*08e8*/ 	.word	0xffffffff


	//   ....[8]....
        /*08ec*/ 	.word	0xffffffff


	//   ....[9]....
        /*08f0*/ 	.word	0xffffffff


	//   ....[10]....
        /*08f4*/ 	.word	0x050000bc


	//   ....[11]....
        /*08f8*/ 	.word	0x050000bc


	//   ....[12]....
        /*08fc*/ 	.word	0x050000bc


	//   ....[13]....
        /*0900*/ 	.word	0x050000bc


	//   ....[14]....
        /*0904*/ 	.word	0x050000bc


	//   ....[15]....
        /*0908*/ 	.word	0x050000bc


	//   ....[16]....
        /*090c*/ 	.word	0x050000bc


	//   ....[17]....
        /*0910*/ 	.word	0x050000bc


	//   ....[18]....
        /*0914*/ 	.word	0x050000bc


	//   ....[19]....
        /*0918*/ 	.word	0x050000bc


	//----- nvinfo : EIATTR_COOP_GROUP_INSTR_OFFSETS
	.align		4
.L_1020:
        /*091c*/ 	.byte	0x04, 0x28
        /*091e*/ 	.short	(.L_1022 - .L_1021)


	//   ....[0]....
.L_1021:
        /*0920*/ 	.word	0x000500c0


	//   ....[1]....
        /*0924*/ 	.word	0x000500f0


	//   ....[2]....
        /*0928*/ 	.word	0x00050110


	//   ....[3]....
        /*092c*/ 	.word	0x00050130


	//   ....[4]....
        /*0930*/ 	.word	0x00050160


	//   ....[5]....
        /*0934*/ 	.word	0x000509b0


	//   ....[6]....
        /*0938*/ 	.word	0x000509d0


	//   ....[7]....
        /*093c*/ 	.word	0x000509f0


	//   ....[8]....
        /*0940*/ 	.word	0x00050a10


	//   ....[9]....
        /*0944*/ 	.word	0x00050a30


	//   ....[10]....
        /*0948*/ 	.word	0x00053cd0


	//   ....[11]....
        /*094c*/ 	.word	0x00053d60


	//   ....[12]....
        /*0950*/ 	.word	0x00053dd0


	//   ....[13]....
        /*0954*/ 	.word	0x00053e40


	//   ....[14]....
        /*0958*/ 	.word	0x00053ed0


	//   ....[15]....
        /*095c*/ 	.word	0x00054790


	//   ....[16]....
        /*0960*/ 	.word	0x00054800


	//   ....[17]....
        /*0964*/ 	.word	0x00054870


	//   ....[18]....
        /*0968*/ 	.word	0x000548e0


	//   ....[19]....
        /*096c*/ 	.word	0x00054950


	//----- nvinfo : EIATTR_VRC_CTA_INIT_COUNT
	.align		4
.L_1022:
        /*0970*/ 	.byte	0x02, 0x4a
	.zero		1
	.zero		1


	//----- nvinfo : EIATTR_EXIT_INSTR_OFFSETS
	.align		4
        /*0974*/ 	.byte	0x04, 0x1c
        /*0976*/ 	.short	(.L_1024 - .L_1023)


	//   ....[0]....
.L_1023:
        /*0978*/ 	.word	0x00002260


	//   ....[1]....
        /*097c*/ 	.word	0x00053c60


	//----- nvinfo : EIATTR_MAX_THREADS
	.align		4
.L_1024:
        /*0980*/ 	.byte	0x04, 0x05
        /*0982*/ 	.short	(.L_1026 - .L_1025)
.L_1025:
        /*0984*/ 	.word	0x00000080
        /*0988*/ 	.word	0x00000001
        /*098c*/ 	.word	0x00000001


	//----- nvinfo : EIATTR_CRS_STACK_SIZE
	.align		4
.L_1026:
        /*0990*/ 	.byte	0x04, 0x1e
        /*0992*/ 	.short	(.L_1028 - .L_1027)
.L_1027:
        /*0994*/ 	.word	0x00000000


	//----- nvinfo : EIATTR_CBANK_PARAM_SIZE
	.align		4
.L_1028:
        /*0998*/ 	.byte	0x03, 0x19
        /*099a*/ 	.short	0x00e8


	//----- nvinfo : EIATTR_PARAM_CBANK
	.align		4
        /*099c*/ 	.byte	0x04, 0x0a
        /*099e*/ 	.short	(.L_1030 - .L_1029)
	.align		4
.L_1029:
        /*09a0*/ 	.word	index@(.nv.constant0._ZN10layer_norm31ln_parallel_residual_fwd_kernelINS_13Kernel_traitsI13__nv_bfloat16S2_fS2_fjLj2048ELj1ELj4ELj1ELj16ENS_18Kernel_traits_baseILj2048ES2_S2_fS2_fjLj128EEEEELb1ELb0ELb0EEEvNS_9FwdParamsE)
        /*09a4*/ 	.short	0x0380
        /*09a6*/ 	.short	0x00e8


	//----- nvinfo : EIATTR_SW_WAR
	.align		4
.L_1030:
        /*09a8*/ 	.byte	0x04, 0x36
        /*09aa*/ 	.short	(.L_1032 - .L_1031)
.L_1031:
        /*09ac*/ 	.word	0x00000008
.L_1032:


//--------------------- .nv.info._ZN10layer_norm31ln_parallel_residual_fwd_kernelINS_13Kernel_traitsI13__nv_bfloat16S2_fS2_fjLj2048ELj1ELj4ELj1ELj16ENS_18Kernel_traits_baseILj2048ES2_S2_fS2_fjLj128EEEEELb1ELb0ELb1EEEvNS_9FwdParamsE --------------------------
	.section	.nv.info._ZN10layer_norm31ln_parallel_residual_fwd_kernelINS_13Kernel_traitsI13__nv_bfloat16S2_fS2_fjLj2048ELj1ELj4ELj1ELj16ENS_18Kernel_traits_baseILj2048ES2_S2_fS2_fjLj128EEEEELb1ELb0ELb1EEEvNS_9FwdParamsE,"",@"SHT_CUDA_INFO"
	.sectionflags	@""
	.align	4


	//----- nvinfo : EIATTR_CUDA_API_VERSION
	.align		4
        /*0000*/ 	.byte	0x04, 0x37
        /*0002*/ 	.short	(.L_1034 - .L_1033)
.L_1033:
        /*0004*/ 	.word	0x00000082


	//----- nvinfo : EIATTR_KPARAM_INFO
	.align		4
.L_1034:
        /*0008*/ 	.byte	0x04, 0x17
        /*000a*/ 	.short	(.L_1036 - .L_1035)
.L_1035:
        /*000c*/ 	.word	0x00000000
        /*0010*/ 	.short	0x0000
        /*0012*/ 	.short	0x0000
        /*0014*/ 	.byte	0x00, 0xf0, 0xa1, 0x03


	//----- nvinfo : EIATTR_SPARSE_MMA_MASK
	.align		4
.L_1036:
        /*0018*/ 	.byte	0x03, 0x50
        /*001a*/ 	.short	0x0000


	//----- nvinfo : EIATTR_MAXREG_COUNT
	.align		4
        /*001c*/ 	.byte	0x03, 0x1b
        /*001e*/ 	.short	0x00ff


	//----- nvinfo : EIATTR_ANNOTATIONS
	.align		4
        /*0020*/ 	.byte	0x04, 0x55
        /*0022*/ 	.short	(.L_1038 - .L_1037)


	//   ....[0]....
.L_1037:
        /* <DEDUP_REMOVED lines=100> */


	//----- nvinfo : EIATTR_MERCURY_ISA_VERSION
	.align		4
.L_1038:
        /*0654*/ 	.byte	0x03, 0x5f
        /*0656*/ 	.short	0x0101


	//----- nvinfo : EIATTR_COOP_GROUP_MASK_REGIDS
	.align		4
        /*0658*/ 	.byte	0x04, 0x29
        /*065a*/ 	.short	(.L_1040 - .L_1039)


	//   ....[0]....
.L_1039:
        /*065c*/ 	.word	0xffffffff


	//   ....[1]....
        /*0660*/ 	.word	0xffffffff


	//   ....[2]....
        /*0664*/ 	.word	0xffffffff


	//   ....[3]....
        /*0668*/ 	.word	0xffffffff


	//   ....[4]....
        /*066c*/ 	.word	0xffffffff


	//   ....[5]....
        /*0670*/ 	.word	0xffffffff


	//   ....[6]....
        /*0674*/ 	.word	0xffffffff


	//   ....[7]....
        /*0678*/ 	.word	0xffffffff


	//   ....[8]....
        /*067c*/ 	.word	0xffffffff


	//   ....[9]....
        /*0680*/ 	.word	0xffffffff


	//   ....[10]....
        /*0684*/ 	.word	0x050000da


	//   ....[11]....
        /*0688*/ 	.word	0x050000da


	//   ....[12]....
        /*068c*/ 	.word	0x050000da


	//   ....[13]....
        /*0690*/ 	.word	0x050000da


	//   ....[14]....
        /*0694*/ 	.word	0x050000da


	//   ....[15]....
        /*0698*/ 	.word	0x050000da


	//   ....[16]....
        /*069c*/ 	.word	0x050000da


	//   ....[17]....
        /*06a0*/ 	.word	0x050000da


	//   ....[18]....
        /*06a4*/ 	.word	0x050000da


	//   ....[19]....
        /*06a8*/ 	.word	0x050000da


	//----- nvinfo : EIATTR_COOP_GROUP_INSTR_OFFSETS
	.align		4
.L_1040:
        /*06ac*/ 	.byte	0x04, 0x28
        /*06ae*/ 	.short	(.L_1042 - .L_1041)


	//   ....[0]....
.L_1041:
        /*06b0*/ 	.word	0x0004ddf0


	//   ....[1]....
        /*06b4*/ 	.word	0x0004de10


	//   ....[2]....
        /*06b8*/ 	.word	0x0004de30


	//   ....[3]....
        /*06bc*/ 	.word	0x0004de50


	//   ....[4]....
        /*06c0*/ 	.word	0x0004de70


	//   ....[5]....
        /*06c4*/ 	.word	0x0004e6b0


	//   ....[6]....
        /*06c8*/ 	.word	0x0004e6d0


	//   ....[7]....
        /*06cc*/ 	.word	0x0004e6f0


	//   ....[8]....
        /*06d0*/ 	.word	0x0004e710


	//   ....[9]....
        /*06d4*/ 	.word	0x0004e730


	//   ....[10]....
        /*06d8*/ 	.word	0x00051690


	//   ....[11]....
        /*06dc*/ 	.word	0x00051720


	//   ....[12]....
        /*06e0*/ 	.word	0x00051790


	//   ....[13]....
        /*06e4*/ 	.word	0x00051800


	//   ....[14]....
        /*06e8*/ 	.word	0x00051870


	//   ....[15]....
        /*06ec*/ 	.word	0x00052110


	//   ....[16]....
        /*06f0*/ 	.word	0x00052180


	//   ....[17]....
        /*06f4*/ 	.word	0x000521f0


	//   ....[18]....
        /*06f8*/ 	.word	0x00052260


	//   ....[19]....
        /*06fc*/ 	.word	0x000522d0


	//----- nvinfo : EIATTR_VRC_CTA_INIT_COUNT
	.align		4
.L_1042:
        /*0700*/ 	.byte	0x02, 0x4a
	.zero		1
	.zero		1


	//----- nvinfo : EIATTR_EXIT_INSTR_OFFSETS
	.align		4
        /*0704*/ 	.byte	0x04, 0x1c
        /*0706*/ 	.short	(.L_1044 - .L_1043)


	//   ....[0]....
.L_1043:
        /*0708*/ 	.word	0x00000e40


	//   ....[1]....
        /*070c*/ 	.word	0x00051620


	//----- nvinfo : EIATTR_MAX_THREADS
	.align		4
.L_1044:
        /*0710*/ 	.byte	0x04, 0x05
        /*0712*/ 	.short	(.L_1046 - .L_1045)
.L_1045:
        /*0714*/ 	.word	0x00000080
        /*0718*/ 	.word	0x00000001
        /*071c*/ 	.word	0x00000001


	//----- nvinfo : EIATTR_CRS_STACK_SIZE
	.align		4
.L_1046:
        /*0720*/ 	.byte	0x04, 0x1e
        /*0722*/ 	.short	(.L_1048 - .L_1047)
.L_1047:
        /*0724*/ 	.word	0x00000000


	//----- nvinfo : EIATTR_CBANK_PARAM_SIZE
	.align		4
.L_1048:
        /*0728*/ 	.byte	0x03, 0x19
        /*072a*/ 	.short	0x00e8


	//----- nvinfo : EIATTR_PARAM_CBANK
	.align		4
        /*072c*/ 	.byte	0x04, 0x0a
        /*072e*/ 	.short	(.L_1050 - .L_1049)
	.align		4
.L_1049:
        /*0730*/ 	.word	index@(.nv.constant0._ZN10layer_norm31ln_parallel_residual_fwd_kernelINS_13Kernel_traitsI13__nv_bfloat16S2_fS2_fjLj2048ELj1ELj4ELj1ELj16ENS_18Kernel_traits_baseILj2048ES2_S2_fS2_fjLj128EEEEELb1ELb0ELb1EEEvNS_9FwdParamsE)
        /*0734*/ 	.short	0x0380
        /*0736*/ 	.short	0x00e8


	//----- nvinfo : EIATTR_SW_WAR
	.align		4
.L_1050:
        /*0738*/ 	.byte	0x04, 0x36
        /*073a*/ 	.short	(.L_1052 - .L_1051)
.L_1051:
        /*073c*/ 	.word	0x00000008
.L_1052:


//--------------------- .nv.info._ZN10layer_norm31ln_parallel_residual_fwd_kernelINS_13Kernel_traitsI13__nv_bfloat16S2_fS2_fjLj2048ELj1ELj4ELj1ELj16ENS_18Kernel_traits_baseILj2048ES2_S2_fS2_fjLj128EEEEELb1ELb1ELb0EEEvNS_9FwdParamsE --------------------------
	.section	.nv.info._ZN10layer_norm31ln_parallel_residual_fwd_kernelINS_13Kernel_traitsI13__nv_bfloat16S2_fS2_fjLj2048ELj1ELj4ELj1ELj16ENS_18Kernel_traits_baseILj2048ES2_S2_fS2_fjLj128EEEEELb1ELb1ELb0EEEvNS_9FwdParamsE,"",@"SHT_CUDA_INFO"
	.sectionflags	@""
	.align	4


	//----- nvinfo : EIATTR_CUDA_API_VERSION
	.align		4
        /*0000*/ 	.byte	0x04, 0x37
        /*0002*/ 	.short	(.L_1054 - .L_1053)
.L_1053:
        /*0004*/ 	.word	0x00000082


	//----- nvinfo : EIATTR_KPARAM_INFO
	.align		4
.L_1054:
        /*0008*/ 	.byte	0x04, 0x17
        /*000a*/ 	.short	(.L_1056 - .L_1055)
.L_1055:
        /*000c*/ 	.word	0x00000000
        /*0010*/ 	.short	0x0000
        /*0012*/ 	.short	0x0000
        /*0014*/ 	.byte	0x00, 0xf0, 0xa1, 0x03


	//----- nvinfo : EIATTR_SPARSE_MMA_MASK
	.align		4
.L_1056:
        /*0018*/ 	.byte	0x03, 0x50
        /*001a*/ 	.short	0x0000


	//----- nvinfo : EIATTR_MAXREG_COUNT
	.align		4
        /*001c*/ 	.byte	0x03, 0x1b
        /*001e*/ 	.short	0x00ff


	//----- nvinfo : EIATTR_MERCURY_ISA_VERSION
	.align		4
        /*0020*/ 	.byte	0x03, 0x5f
        /*0022*/ 	.short	0x0101


	//----- nvinfo : EIATTR_COOP_GROUP_MASK_REGIDS
	.align		4
        /*0024*/ 	.byte	0x04, 0x29
        /*0026*/ 	.short	(.L_1058 - .L_1057)


	//   ....[0]....
.L_1057:
        /*0028*/ 	.word	0xffffffff


	//   ....[1]....
        /*002c*/ 	.word	0xffffffff


	//   ....[2]....
        /*0030*/ 	.word	0xffffffff


	//   ....[3]....
        /*0034*/ 	.word	0xffffffff


	//   ....[4]....
        /*0038*/ 	.word	0xffffffff


	//   ....[5]....
        /*003c*/ 	.word	0xffffffff


	//   ....[6]....
        /*0040*/ 	.word	0xffffffff


	//   ....[7]....
        /*0044*/ 	.word	0xffffffff


	//   ....[8]....
        /*0048*/ 	.word	0xffffffff


	//   ....[9]....
        /*004c*/ 	.word	0xffffffff


	//   ....[10]....
        /*0050*/ 	.word	0x050000dc


	//   ....[11]....
        /*0054*/ 	.word	0x050000dc


	//   ....[12]....
        /*0058*/ 	.word	0x050000dc


	//   ....[13]....
        /*005c*/ 	.word	0x050000dc


	//   ....[14]....
        /*0060*/ 	.word	0x050000dc


	//   ....[15]....
        /*0064*/ 	.word	0x050000dc


	//   ....[16]....
        /*0068*/ 	.word	0x050000dc


	//   ....[17]....
        /*006c*/ 	.word	0x050000dc


	//   ....[18]....
        /*0070*/ 	.word	0x050000dc


	//   ....[19]....
        /*0074*/ 	.word	0x050000dc


	//----- nvinfo : EIATTR_COOP_GROUP_INSTR_OFFSETS
	.align		4
.L_1058:
        /*0078*/ 	.byte	0x04, 0x28
        /*007a*/ 	.short	(.L_1060 - .L_1059)


	//   ....[0]....
.L_1059:
        /*007c*/ 	.word	0x00042330


	//   ....[1]....
        /*0080*/ 	.word	0x00042360


	//   ....[2]....
        /*0084*/ 	.word	0x00042380


	//   ....[3]....
        /*0088*/ 	.word	0x000423a0


	//   ....[4]....
        /*008c*/ 	.word	0x000423d0


	//   ....[5]....
        /*0090*/ 	.word	0x00042c20


	//   ....[6]....
        /*0094*/ 	.word	0x00042c40


	//   ....[7]....
        /*0098*/ 	.word	0x00042c60


	//   ....[8]....
        /*009c*/ 	.word	0x00042c80


	//   ....[9]....
        /*00a0*/ 	.word	0x00042ca0


	//   ....[10]....
        /*00a4*/ 	.word	0x00044940


	//   ....[11]....
        /*00a8*/ 	.word	0x000449e0


	//   ....[12]....
        /*00ac*/ 	.word	0x00044a50


	//   ....[13]....
        /*00b0*/ 	.word	0x00044ac0


	//   ....[14]....
        /*00b4*/ 	.word	0x00044b40


	//   ....[15]....
        /*00b8*/ 	.word	0x000453f0


	//   ....[16]....
        /*00bc*/ 	.word	0x00045460


	//   ....[17]....
        /*00c0*/ 	.word	0x000454d0


	//   ....[18]....
        /*00c4*/ 	.word	0x00045540


	//   ....[19]....
        /*00c8*/ 	.word	0x000455b0


	//----- nvinfo : EIATTR_VRC_CTA_INIT_COUNT
	.align		4
.L_1060:
        /*00cc*/ 	.byte	0x02, 0x4a
	.zero		1
	.zero		1


	//----- nvinfo : EIATTR_EXIT_INSTR_OFFSETS
	.align		4
        /*00d0*/ 	.byte	0x04, 0x1c
        /*00d2*/ 	.short	(.L_1062 - .L_1061)


	//   ....[0]....
.L_1061:
        /*00d4*/ 	.word	0x00000ce0


	//   ....[1]....
        /*00d8*/ 	.word	0x000448d0


	//----- nvinfo : EIATTR_MAX_THREADS
	.align		4
.L_1062:
        /*00dc*/ 	.byte	0x04, 0x05
        /*00de*/ 	.short	(.L_1064 - .L_1063)
.L_1063:
        /*00e0*/ 	.word	0x00000080
        /*00e4*/ 	.word	0x00000001
        /*00e8*/ 	.word	0x00000001


	//----- nvinfo : EIATTR_CRS_STACK_SIZE
	.align		4
.L_1064:
        /*00ec*/ 	.byte	0x04, 0x1e
        /*00ee*/ 	.short	(.L_1066 - .L_1065)
.L_1065:
        /*00f0*/ 	.word	0x00000000


	//----- nvinfo : EIATTR_CBANK_PARAM_SIZE
	.align		4
.L_1066:
        /*00f4*/ 	.byte	0x03, 0x19
        /*00f6*/ 	.short	0x00e8


	//----- nvinfo : EIATTR_PARAM_CBANK
	.align		4
        /*00f8*/ 	.byte	0x04, 0x0a
        /*00fa*/ 	.short	(.L_1068 - .L_1067)
	.align		4
.L_1067:
        /*00fc*/ 	.word	index@(.nv.constant0._ZN10layer_norm31ln_parallel_residual_fwd_kernelINS_13Kernel_traitsI13__nv_bfloat16S2_fS2_fjLj2048ELj1ELj4ELj1ELj16ENS_18Kernel_traits_baseILj2048ES2_S2_fS2_fjLj128EEEEELb1ELb1ELb0EEEvNS_9FwdParamsE)
        /*0100*/ 	.short	0x0380
        /*0102*/ 	.short	0x00e8


	//----- nvinfo : EIATTR_SW_WAR
	.align		4
.L_1068:
        /*0104*/ 	.byte	0x04, 0x36
        /*0106*/ 	.short	(.L_1070 - .L_1069)
.L_1069:
        /*0108*/ 	.word	0x00000008
.L_1070:


//--------------------- .nv.info._ZN10layer_norm31ln_parallel_residual_fwd_kernelINS_13Kernel_traitsI13__nv_bfloat16S2_fS2_fjLj2048ELj1ELj4ELj1ELj16ENS_18Kernel_traits_baseILj2048ES2_S2_fS2_fjLj128EEEEELb1ELb1ELb1EEEvNS_9FwdParamsE --------------------------
	.section	.nv.info._ZN10layer_norm31ln_parallel_residual_fwd_kernelINS_13Kernel_traitsI13__nv_bfloat16S2_fS2_fjLj2048ELj1ELj4ELj1ELj16ENS_18Kernel_traits_baseILj2048ES2_S2_fS2_fjLj128EEEEELb1ELb1ELb1EEEvNS_9FwdParamsE,"",@"SHT_CUDA_INFO"
	.sectionflags	@""
	.align	4


	//----- nvinfo : EIATTR_CUDA_API_VERSION
	.align		4
        /*0000*/ 	.byte	0x04, 0x37
        /*0002*/ 	.short	(.L_1072 - .L_1071)
.L_1071:
        /*0004*/ 	.word	0x00000082


	//----- nvinfo : EIATTR_KPARAM_INFO
	.align		4
.L_1072:
        /*0008*/ 	.byte	0x04, 0x17
        /*000a*/ 	.short	(.L_1074 - .L_1073)
.L_1073:
        /*000c*/ 	.word	0x00000000
        /*0010*/ 	.short	0x0000
        /*0012*/ 	.short	0x0000
        /*0014*/ 	.byte	0x00, 0xf0, 0xa1, 0x03


	//----- nvinfo : EIATTR_SPARSE_MMA_MASK
	.align		4
.L_1074:
        /*0018*/ 	.byte	0x03, 0x50
        /*001a*/ 	.short	0x0000


	//----- nvinfo : EIATTR_MAXREG_COUNT
	.align		4
        /*001c*/ 	.byte	0x03, 0x1b
        /*001e*/ 	.short	0x00ff


	//----- nvinfo : EIATTR_MERCURY_ISA_VERSION
	.align		4
        /*0020*/ 	.byte	0x03, 0x5f
        /*0022*/ 	.short	0x0101


	//----- nvinfo : EIATTR_COOP_GROUP_MASK_REGIDS
	.align		4
        /*0024*/ 	.byte	0x04, 0x29
        /*0026*/ 	.short	(.L_1076 - .L_1075)


	//   ....[0]....
.L_1075:
        /*0028*/ 	.word	0xffffffff


	//   ....[1]....
        /*002c*/ 	.word	0xffffffff


	//   ....[2]....
        /*0030*/ 	.word	0xffffffff


	//   ....[3]....
        /*0034*/ 	.word	0xffffffff


	//   ....[4]....
        /*0038*/ 	.word	0xffffffff


	//   ....[5]....
        /*003c*/ 	.word	0xffffffff


	//   ....[6]....
        /*0040*/ 	.word	0xffffffff


	//   ....[7]....
        /*0044*/ 	.word	0xffffffff


	//   ....[8]....
        /*0048*/ 	.word	0xffffffff


	//   ....[9]....
        /*004c*/ 	.word	0xffffffff


	//   ....[10]....
        /*0050*/ 	.word	0x050000e0


	//   ....[11]....
        /*0054*/ 	.word	0x050000e0


	//   ....[12]....
        /*0058*/ 	.word	0x050000e0


	//   ....[13]....
        /*005c*/ 	.word	0x050000e0


	//   ....[14]....
        /*0060*/ 	.word	0x050000e0


	//   ....[15]....
        /*0064*/ 	.word	0x050000e0


	//   ....[16]....
        /*0068*/ 	.word	0x050000e0


	//   ....[17]....
        /*006c*/ 	.word	0x050000e0


	//   ....[18]....
        /*0070*/ 	.word	0x050000e0


	//   ....[19]....
        /*0074*/ 	.word	0x050000e0


	//----- nvinfo : EIATTR_COOP_GROUP_INSTR_OFFSETS
	.align		4
.L_1076:
        /*0078*/ 	.byte	0x04, 0x28
        /*007a*/ 	.short	(.L_1078 - .L_1077)


	//   ....[0]....
.L_1077:
        /*007c*/ 	.word	0x0003ed10


	//   ....[1]....
        /*0080*/ 	.word	0x0003ed40


	//   ....[2]....
        /*0084*/ 	.word	0x0003ed60


	//   ....[3]....
        /*0088*/ 	.word	0x0003ed80


	//   ....[4]....
        /*008c*/ 	.word	0x0003eda0


	//   ....[5]....
        /*0090*/ 	.word	0x0003f5d0


	//   ....[6]....
        /*0094*/ 	.word	0x0003f5f0


	//   ....[7]....
        /*0098*/ 	.word	0x0003f610


	//   ....[8]....
        /*009c*/ 	.word	0x0003f630


	//   ....[9]....
        /*00a0*/ 	.word	0x0003f650


	//   ....[10]....
        /*00a4*/ 	.word	0x00041020


	//   ....[11]....
        /*00a8*/ 	.word	0x000410d0


	//   ....[12]....
        /*00ac*/ 	.word	0x00041140


	//   ....[13]....
        /*00b0*/ 	.word	0x000411b0


	//   ....[14]....
        /*00b4*/ 	.word	0x00041220


	//   ....[15]....
        /*00b8*/ 	.word	0x00041aa0


	//   ....[16]....
        /*00bc*/ 	.word	0x00041b10


	//   ....[17]....
        /*00c0*/ 	.word	0x00041b80


	//   ....[18]....
        /*00c4*/ 	.word	0x00041bf0


	//   ....[19]....
        /*00c8*/ 	.word	0x00041c60


	//----- nvinfo : EIATTR_VRC_CTA_INIT_COUNT
	.align		4
.L_1078:
        /*00cc*/ 	.byte	0x02, 0x4a
	.zero		1
	.zero		1


	//----- nvinfo : EIATTR_EXIT_INSTR_OFFSETS
	.align		4
        /*00d0*/ 	.byte	0x04, 0x1c
        /*00d2*/ 	.short	(.L_1080 - .L_1079)


	//   ....[0]....
.L_1079:
        /*00d4*/ 	.word	0x00000630


	//   ....[1]....
        /*00d8*/ 	.word	0x00040fb0


	//----- nvinfo : EIATTR_MAX_THREADS
	.align		4
.L_1080:
        /*00dc*/ 	.byte	0x04, 0x05
        /*00de*/ 	.short	(.L_1082 - .L_1081)
.L_1081:
        /*00e0*/ 	.word	0x00000080
        /*00e4*/ 	.word	0x00000001
        /*00e8*/ 	.word	0x00000001


	//----- nvinfo : EIATTR_CRS_STACK_SIZE
	.align		4
.L_1082:
        /*00ec*/ 	.byte	0x04, 0x1e
        /*00ee*/ 	.short	(.L_1084 - .L_1083)
.L_1083:
        /*00f0*/ 	.word	0x00000000


	//----- nvinfo : EIATTR_CBANK_PARAM_SIZE
	.align		4
.L_1084:
        /*00f4*/ 	.byte	0x03, 0x19
        /*00f6*/ 	.short	0x00e8


	//----- nvinfo : EIATTR_PARAM_CBANK
	.align		4
        /*00f8*/ 	.byte	0x04, 0x0a
        /*00fa*/ 	.short	(.L_1086 - .L_1085)
	.align		4
.L_1085:
        /*00fc*/ 	.word	index@(.nv.constant0._ZN10layer_norm31ln_parallel_residual_fwd_kernelINS_13Kernel_traitsI13__nv_bfloat16S2_fS2_fjLj2048ELj1ELj4ELj1ELj16ENS_18Kernel_traits_baseILj2048ES2_S2_fS2_fjLj128EEEEELb1ELb1ELb1EEEvNS_9FwdParamsE)
        /*0100*/ 	.short	0x0380
        /*0102*/ 	.short	0x00e8


	//----- nvinfo : EIATTR_SW_WAR
	.align		4
.L_1086:
        /*0104*/ 	.byte	0x04, 0x36
        /*0106*/ 	.short	(.L_1088 - .L_1087)
.L_1087:
        /*0108*/ 	.word	0x00000008
.L_1088:


//--------------------- .nv.info._ZN10layer_norm31ln_parallel_residual_fwd_kernelINS_13Kernel_traitsIf13__nv_bfloat16fS2_fjLj2048ELj1ELj4ELj1ELj16ENS_18Kernel_traits_baseILj2048EfS2_fS2_fjLj128EEEEELb0ELb0ELb0EEEvNS_9FwdParamsE --------------------------
	.section	.nv.info._ZN10layer_norm31ln_parallel_residual_fwd_kernelINS_13Kernel_traitsIf13__nv_bfloat16fS2_fjLj2048ELj1ELj4ELj1ELj16ENS_18Kernel_traits_baseILj2048EfS2_fS2_fjLj128EEEEELb0ELb0ELb0EEEvNS_9FwdParamsE,"",@"SHT_CUDA_INFO"
	.sectionflags	@""
	.align	4


	//----- nvinfo : EIATTR_CUDA_API_VERSION
	.align		4
        /*0000*/ 	.byte	0x04, 0x37
        /*0002*/ 	.short	(.L_1090 - .L_1089)
.L_1089:
        /*0004*/ 	.word	0x00000082


	//----- nvinfo : EIATTR_KPARAM_INFO
	.align		4
.L_1090:
        /*0008*/ 	.byte	0x04, 0x17
        /*000a*/ 	.short	(.L_1092 - .L_1091)
.L_1091:
        /*000c*/ 	.word	0x00000000
        /*0010*/ 	.short	0x0000
        /*0012*/ 	.short	0x0000
        /*0014*/ 	.byte	0x00, 0xf0, 0xa1, 0x03


	//----- nvinfo : EIATTR_SPARSE_MMA_MASK
	.align		4
.L_1092:
        /*0018*/ 	.byte	0x03, 0x50
        /*001a*/ 	.short	0x0000


	//----- nvinfo : EIATTR_MAXREG_COUNT
	.align		4
        /*001c*/ 	.byte	0x03, 0x1b
        /*001e*/ 	.short	0x00ff


	//----- nvinfo : EIATTR_ANNOTATIONS
	.align		4
        /*0020*/ 	.byte	0x04, 0x55
        /*0022*/ 	.short	(.L_1094 - .L_1093)


	//   ....[0]....
.L_1093:
        /* <DEDUP_REMOVED lines=321> */


	//----- nvinfo : EIATTR_MERCURY_ISA_VERSION
	.align		4
.L_1094:
        /*1424*/ 	.byte	0x03, 0x5f
        /*1426*/ 	.short	0x0101


	//----- nvinfo : EIATTR_COOP_GROUP_MASK_REGIDS
	.align		4
        /*1428*/ 	.byte	0x04, 0x29
        /*142a*/ 	.short	(.L_1096 - .L_1095)


	//   ....[0]....
.L_1095:
        /*142c*/ 	.word	0xffffffff


	//   ....[1]....
        /*1430*/ 	.word	0xffffffff


	//   ....[2]....
        /*1434*/ 	.word	0xffffffff


	//   ....[3]....
        /*1438*/ 	.word	0xffffffff


	//   ....[4]....
        /*143c*/ 	.word	0xffffffff


	//   ....[5]....
        /*1440*/ 	.word	0xffffffff


	//   ....[6]....
        /*1444*/ 	.word	0xffffffff


	//   ....[7]....
        /*1448*/ 	.word	0xffffffff


	//   ....[8]....
        /*144c*/ 	.word	0xffffffff


	//   ....[9]....
        /*1450*/ 	.word	0xffffffff


	//   ....[10]....
        /*1454*/ 	.word	0x05000002


	//   ....[11]....
        /*1458*/ 	.word	0x05000002


	//   ....[12]....
        /*145c*/ 	.word	0x05000002


	//   ....[13]....
        /*1460*/ 	.word	0x05000002


	//   ....[14]....
        /*1464*/ 	.word	0x05000002


	//   ....[15]....
        /*1468*/ 	.word	0x05000002


	//   ....[16]....
        /*146c*/ 	.word	0x05000002


	//   ....[17]....
        /*1470*/ 	.word	0x05000002


	//   ....[18]....
        /*1474*/ 	.word	0x05000002


	//   ....[19]....
        /*1478*/ 	.word	0x05000002


	//----- nvinfo : EIATTR_COOP_GROUP_INSTR_OFFSETS
	.align		4
.L_1096:
        /*147c*/ 	.byte	0x04, 0x28
        /*147e*/ 	.short	(.L_1098 - .L_1097)


	//   ....[0]....
.L_1097:
        /*1480*/ 	.word	0x0000c8a0


	//   ....[1]....
        /*1484*/ 	.word	0x0000c8e0


	//   ....[2]....
        /*1488*/ 	.word	0x0000c900


	//   ....[3]....
        /*148c*/ 	.word	0x0000c920


	//   ....[4]....
        /*1490*/ 	.word	0x0000c940


	//   ....[5]....
        /*1494*/ 	.word	0x0000d190


	//   ....[6]....
        /*1498*/ 	.word	0x0000d1b0


	//   ....[7]....
        /*149c*/ 	.word	0x0000d1d0


	//   ....[8]....
        /*14a0*/ 	.word	0x0000d1f0


	//   ....[9]....
        /*14a4*/ 	.word	0x0000d210


	//   ....[10]....
        /*14a8*/ 	.word	0x0000f7a0


	//   ....[11]....
        /*14ac*/ 	.word	0x0000f840


	//   ....[12]....
        /*14b0*/ 	.word	0x0000f8b0


	//   ....[13]....
        /*14b4*/ 	.word	0x0000f920


	//   ....[14]....
        /*14b8*/ 	.word	0x0000f990


	//   ....[15]....
        /*14bc*/ 	.word	0x00010250


	//   ....[16]....
        /*14c0*/ 	.word	0x000102c0


	//   ....[17]....
        /*14c4*/ 	.word	0x00010330


	//   ....[18]....
        /*14c8*/ 	.word	0x000103a0


	//   ....[19]....
        /*14cc*/ 	.word	0x00010410


	//----- nvinfo : EIATTR_VRC_CTA_INIT_COUNT
	.align		4
.L_1098:
        /*14d0*/ 	.byte	0x02, 0x4a
	.zero		1
	.zero		1


	//----- nvinfo : EIATTR_EXIT_INSTR_OFFSETS
	.align		4
        /*14d4*/ 	.byte	0x04, 0x1c
        /*14d6*/ 	.short	(.L_1100 - .L_1099)


	//   ....[0]....
.L_1099:
        /*14d8*/ 	.word	0x00007f00


	//   ....[1]....
        /*14dc*/ 	.word	0x0000f730


	//----- nvinfo : EIATTR_MAX_THREADS
	.align		4
.L_1100:
        /*14e0*/ 	.byte	0x04, 0x05
        /*14e2*/ 	.short	(.L_1102 - .L_1101)
.L_1101:
        /*14e4*/ 	.word	0x00000080
        /*14e8*/ 	.word	0x00000001
        /*14ec*/ 	.word	0x00000001


	//----- nvinfo : EIATTR_CRS_STACK_SIZE
	.align		4
.L_1102:
        /*14f0*/ 	.byte	0x04, 0x1e
        /*14f2*/ 	.short	(.L_1104 - .L_1103)
.L_1103:
        /*14f4*/ 	.word	0x00000000


	//----- nvinfo : EIATTR_CBANK_PARAM_SIZE
	.align		4
.L_1104:
        /*14f8*/ 	.byte	0x03, 0x19
        /*14fa*/ 	.short	0x00e8


	//----- nvinfo : EIATTR_PARAM_CBANK
	.align		4
        /*14fc*/ 	.byte	0x04, 0x0a
        /*14fe*/ 	.short	(.L_1106 - .L_1105)
	.align		4
.L_1105:
        /*1500*/ 	.word	index@(.nv.constant0._ZN10layer_norm31ln_parallel_residual_fwd_kernelINS_13Kernel_traitsIf13__nv_bfloat16fS2_fjLj2048ELj1ELj4ELj1ELj16ENS_18Kernel_traits_baseILj2048EfS2_fS2_fjLj128EEEEELb0ELb0ELb0EEEvNS_9FwdParamsE)
        /*1504*/ 	.short	0x0380
        /*1506*/ 	.short	0x00e8


	//----- nvinfo : EIATTR_SW_WAR
	.align		4
.L_1106:
        /*1508*/ 	.byte	0x04, 0x36
        /*150a*/ 	.short	(.L_1108 - .L_1107)
.L_1107:
        /*150c*/ 	.word	0x00000008
.L_1108:


//--------------------- .nv.info._ZN10layer_norm31ln_parallel_residual_fwd_kernelINS_13Kernel_traitsIf13__nv_bfloat16fS2_fjLj2048ELj1ELj4ELj1ELj16ENS_18Kernel_traits_baseILj2048EfS2_fS2_fjLj128EEEEELb0ELb0ELb1EEEvNS_9FwdParamsE --------------------------
	.section	.nv.info._ZN10layer_norm31ln_parallel_residual_fwd_kernelINS_13Kernel_traitsIf13__nv_bfloat16fS2_fjLj2048ELj1ELj4ELj1ELj16ENS_18Kernel_traits_baseILj2048EfS2_fS2_fjLj128EEEEELb0ELb0ELb1EEEvNS_9FwdParamsE,"",@"SHT_CUDA_INFO"
	.sectionflags	@""
	.align	4


	//----- nvinfo : EIATTR_CUDA_API_VERSION
	.align		4
        /*0000*/ 	.byte	0x04, 0x37
        /*0002*/ 	.short	(.L_1110 - .L_1109)
.L_1109:
        /*0004*/ 	.word	0x00000082


	//----- nvinfo : EIATTR_KPARAM_INFO
	.align		4
.L_1110:
        /*0008*/ 	.byte	0x04, 0x17
        /*000a*/ 	.short	(.L_1112 - .L_1111)
.L_1111:
        /*000c*/ 	.word	0x00000000
        /*0010*/ 	.short	0x0000
        /*0012*/ 	.short	0x0000
        /*0014*/ 	.byte	0x00, 0xf0, 0xa1, 0x03


	//----- nvinfo : EIATTR_SPARSE_MMA_MASK
	.align		4
.L_1112:
        /*0018*/ 	.byte	0x03, 0x50
        /*001a*/ 	.short	0x0000


	//----- nvinfo : EIATTR_MAXREG_COUNT
	.align		4
        /*001c*/ 	.byte	0x03, 0x1b
        /*001e*/ 	.short	0x00ff


	//----- nvinfo : EIATTR_ANNOTATIONS
	.align		4
        /*0020*/ 	.byte	0x04, 0x55
        /*0022*/ 	.short	(.L_1114 - .L_1113)


	//   ....[0]....
.L_1113:
        /* <DEDUP_REMOVED lines=154> */


	//----- nvinfo : EIATTR_MERCURY_ISA_VERSION
	.align		4
.L_1114:
        /*09b4*/ 	.byte	0x03, 0x5f
        /*09b6*/ 	.short	0x0101


	//----- nvinfo : EIATTR_COOP_GROUP_MASK_REGIDS
	.align		4
        /*09b8*/ 	.byte	0x04, 0x29
        /*09ba*/ 	.short	(.L_1116 - .L_1115)


	//   ....[0]....
.L_1115:
        /*09bc*/ 	.word	0xffffffff


	//   ....[1]....
        /*09c0*/ 	.word	0xffffffff


	//   ....[2]....
        /*09c4*/ 	.word	0xffffffff


	//   ....[3]....
        /*09c8*/ 	.word	0xffffffff


	//   ....[4]....
        /*09cc*/ 	.word	0xffffffff


	//   ....[5]....
        /*09d0*/ 	.word	0xffffffff


	//   ....[6]....
        /*09d4*/ 	.word	0xffffffff


	//   ....[7]....
        /*09d8*/ 	.word	0xffffffff


	//   ....[8]....
        /*09dc*/ 	.word	0xffffffff


	//   ....[9]....
        /*09e0*/ 	.word	0xffffffff


	//   ....[10]....
        /*09e4*/ 	.word	0x050000fc


	//   ....[11]....
        /*09e8*/ 	.word	0x050000fc


	//   ....[12]....
        /*09ec*/ 	.word	0x050000fc


	//   ....[13]....
        /*09f0*/ 	.word	0x050000fc


	//   ....[14]....
        /*09f4*/ 	.word	0x050000fc


	//   ....[15]....
        /*09f8*/ 	.word	0x050000fc


	//   ....[16]....
        /*09fc*/ 	.word	0x050000fc


	//   ....[17]....
        /*0a00*/ 	.word	0x050000fc


	//   ....[18]....
        /*0a04*/ 	.word	0x050000fc


	//   ....[19]....
        /*0a08*/ 	.word	0x050000fc


	//----- nvinfo : EIATTR_COOP_GROUP_INSTR_OFFSETS
	.align		4
.L_1116:
        /*0a0c*/ 	.byte	0x04, 0x28
        /*0a0e*/ 	.short	(.L_1118 - .L_1117)


	//   ....[0]....
.L_1117:
        /*0a10*/ 	.word	0x00006280


	//   ....[1]....
        /*0a14*/ 	.word	0x000062b0


	//   ....[2]....
        /*0a18*/ 	.word	0x000062d0


	//   ....[3]....
        /*0a1c*/ 	.word	0x000062f0


	//   ....[4]....
        /*0a20*/ 	.word	0x00006310


	//   ....[5]....
        /*0a24*/ 	.word	0x00006b40


	//   ....[6]....
        /*0a28*/ 	.word	0x00006b60


	//   ....[7]....
        /*0a2c*/ 	.word	0x00006b80


	//   ....[8]....
        /*0a30*/ 	.word	0x00006ba0


	//   ....[9]....
        /*0a34*/ 	.word	0x00006bc0


	//   ....[10]....
        /*0a38*/ 	.word	0x00008b20


	//   ....[11]....
        /*0a3c*/ 	.word	0x00008bb0


	//   ....[12]....
        /*0a40*/ 	.word	0x00008c00


	//   ....[13]....
        /*0a44*/ 	.word	0x00008c50


	//   ....[14]....
        /*0a48*/ 	.word	0x00008ca0


	//   ....[15]....
        /*0a4c*/ 	.word	0x00009500


	//   ....[16]....
        /*0a50*/ 	.word	0x00009550


	//   ....[17]....
        /*0a54*/ 	.word	0x000095a0


	//   ....[18]....
        /*0a58*/ 	.word	0x000095f0


	//   ....[19]....
        /*0a5c*/ 	.word	0x00009640


	//----- nvinfo : EIATTR_VRC_CTA_INIT_COUNT
	.align		4
.L_1118:
        /*0a60*/ 	.byte	0x02, 0x4a
	.zero		1
	.zero		1


	//----- nvinfo : EIATTR_EXIT_INSTR_OFFSETS
	.align		4
        /*0a64*/ 	.byte	0x04, 0x1c
        /*0a66*/ 	.short	(.L_1120 - .L_1119)


	//   ....[0]....
.L_1119:
        /*0a68*/ 	.word	0x00001ed0


	//   ....[1]....
        /*0a6c*/ 	.word	0x00008ac0


	//----- nvinfo : EIATTR_MAX_THREADS
	.align		4
.L_1120:
        /*0a70*/ 	.byte	0x04, 0x05
        /*0a72*/ 	.short	(.L_1122 - .L_1121)
.L_1121:
        /*0a74*/ 	.word	0x00000080
        /*0a78*/ 	.word	0x00000001
        /*0a7c*/ 	.word	0x00000001


	//----- nvinfo : EIATTR_CRS_STACK_SIZE
	.align		4
.L_1122:
        /*0a80*/ 	.byte	0x04, 0x1e
        /*0a82*/ 	.short	(.L_1124 - .L_1123)
.L_1123:
        /*0a84*/ 	.word	0x00000000


	//----- nvinfo : EIATTR_CBANK_PARAM_SIZE
	.align		4
.L_1124:
        /*0a88*/ 	.byte	0x03, 0x19
        /*0a8a*/ 	.short	0x00e8


	//----- nvinfo : EIATTR_PARAM_CBANK
	.align		4
        /*0a8c*/ 	.byte	0x04, 0x0a
        /*0a8e*/ 	.short	(.L_1126 - .L_1125)
	.align		4
.L_1125:
        /*0a90*/ 	.word	index@(.nv.constant0._ZN10layer_norm31ln_parallel_residual_fwd_kernelINS_13Kernel_traitsIf13__nv_bfloat16fS2_fjLj2048ELj1ELj4ELj1ELj16ENS_18Kernel_traits_baseILj2048EfS2_fS2_fjLj128EEEEELb0ELb0ELb1EEEvNS_9FwdParamsE)
        /*0a94*/ 	.short	0x0380
        /*0a96*/ 	.short	0x00e8


	//----- nvinfo : EIATTR_SW_WAR
	.align		4
.L_1126:
        /*0a98*/ 	.byte	0x04, 0x36
        /*0a9a*/ 	.short	(.L_1128 - .L_1127)
.L_1127:
        /*0a9c*/ 	.word	0x00000008
.L_1128:


//--------------------- .nv.info._ZN10layer_norm31ln_parallel_residual_fwd_kernelINS_13Kernel_traitsIf13__nv_bfloat16fS2_fjLj2048ELj1ELj4ELj1ELj16ENS_18Kernel_traits_baseILj2048EfS2_fS2_fjLj128EEEEELb0ELb1ELb0EEEvNS_9FwdParamsE --------------------------
	.section	.nv.info._ZN10layer_norm31ln_parallel_residual_fwd_kernelINS_13Kernel_traitsIf13__nv_bfloat16fS2_fjLj2048ELj1ELj4ELj1ELj16ENS_18Kernel_traits_baseILj2048EfS2_fS2_fjLj128EEEEELb0ELb1ELb0EEEvNS_9FwdParamsE,"",@"SHT_CUDA_INFO"
	.sectionflags	@""
	.align	4


	//----- nvinfo : EIATTR_CUDA_API_VERSION
	.align		4
        /*0000*/ 	.byte	0x04, 0x37
        /*0002*/ 	.short	(.L_1130 - .L_1129)
.L_1129:
        /*0004*/ 	.word	0x00000082


	//----- nvinfo : EIATTR_KPARAM_INFO
	.align		4
.L_1130:
        /*0008*/ 	.byte	0x04, 0x17
        /*000a*/ 	.short	(.L_1132 - .L_1131)
.L_1131:
        /*000c*/ 	.word	0x00000000
        /*0010*/ 	.short	0x0000
        /*0012*/ 	.short	0x0000
        /*0014*/ 	.byte	0x00, 0xf0, 0xa1, 0x03


	//----- nvinfo : EIATTR_SPARSE_MMA_MASK
	.align		4
.L_1132:
        /*0018*/ 	.byte	0x03, 0x50
        /*001a*/ 	.short	0x0000


	//----- nvinfo : EIATTR_MAXREG_COUNT
	.align		4
        /*001c*/ 	.byte	0x03, 0x1b
        /*001e*/ 	.short	0x00ff


	//----- nvinfo : EIATTR_MERCURY_ISA_VERSION
	.align		4
        /*0020*/ 	.byte	0x03, 0x5f
        /*0022*/ 	.short	0x0101


	//----- nvinfo : EIATTR_COOP_GROUP_MASK_REGIDS
	.align		4
        /*0024*/ 	.byte	0x04, 0x29
        /*0026*/ 	.short	(.L_1134 - .L_1133)


	//   ....[0]....
.L_1133:
        /*0028*/ 	.word	0xffffffff


	//   ....[1]....
        /*002c*/ 	.word	0xffffffff


	//   ....[2]....
        /*0030*/ 	.word	0xffffffff


	//   ....[3]....
        /*0034*/ 	.word	0xffffffff


	//   ....[4]....
        /*0038*/ 	.word	0xffffffff


	//   ....[5]....
        /*003c*/ 	.word	0xffffffff


	//   ....[6]....
        /*0040*/ 	.word	0xffffffff


	//   ....[7]....
        /*0044*/ 	.word	0xffffffff


	//   ....[8]....
        /*0048*/ 	.word	0xffffffff


	//   ....[9]....
        /*004c*/ 	.word	0xffffffff


	//   ....[10]....
        /*0050*/ 	.word	0x050000db


	//   ....[11]....
        /*0054*/ 	.word	0x050000db


	//   ....[12]....
        /*0058*/ 	.word	0x050000db


	//   ....[13]....
        /*005c*/ 	.word	0x050000db


	//   ....[14]....
        /*0060*/ 	.word	0x050000db


	//   ....[15]....
        /*0064*/ 	.word	0x050000db


	//   ....[16]....
        /*0068*/ 	.word	0x050000db


	//   ....[17]....
        /*006c*/ 	.word	0x050000db


	//   ....[18]....
        /*0070*/ 	.word	0x050000db


	//   ....[19]....
        /*0074*/ 	.word	0x050000db


	//----- nvinfo : EIATTR_COOP_GROUP_INSTR_OFFSETS
	.align		4
.L_1134:
        /*0078*/ 	.byte	0x04, 0x28
        /*007a*/ 	.short	(.L_1136 - .L_1135)


	//   ....[0]....
.L_1135:
        /*007c*/ 	.word	0x000054e0


	//   ....[1]....
        /*0080*/ 	.word	0x00005520


	//   ....[2]....
        /*0084*/ 	.word	0x00005540


	//   ....[3]....
        /*0088*/ 	.word	0x00005560


	//   ....[4]....
        /*008c*/ 	.word	0x00005580


	//   ....[5]....
        /*0090*/ 	.word	0x00005dd0


	//   ....[6]....
        /*0094*/ 	.word	0x00005df0


	//   ....[7]....
        /*0098*/ 	.word	0x00005e10


	//   ....[8]....
        /*009c*/ 	.word	0x00005e30


	//   ....[9]....
        /*00a0*/ 	.word	0x00005e50


	//   ....[10]....
        /*00a4*/ 	.word	0x000071e0


	//   ....[11]....
        /*00a8*/ 	.word	0x00007290


	//   ....[12]....
        /*00ac*/ 	.word	0x00007300


	//   ....[13]....
        /*00b0*/ 	.word	0x00007370


	//   ....[14]....
        /*00b4*/ 	.word	0x000073e0


	//   ....[15]....
        /*00b8*/ 	.word	0x00007c80


	//   ....[16]....
        /*00bc*/ 	.word	0x00007cf0


	//   ....[17]....
        /*00c0*/ 	.word	0x00007d60


	//   ....[18]....
        /*00c4*/ 	.word	0x00007dd0


	//   ....[19]....
        /*00c8*/ 	.word	0x00007e40


	//----- nvinfo : EIATTR_VRC_CTA_INIT_COUNT
	.align		4
.L_1136:
        /*00cc*/ 	.byte	0x02, 0x4a
	.zero		1
	.zero		1


	//----- nvinfo : EIATTR_EXIT_INSTR_OFFSETS
	.align		4
        /*00d0*/ 	.byte	0x04, 0x1c
        /*00d2*/ 	.short	(.L_1138 - .L_1137)


	//   ....[0]....
.L_1137:
        /*00d4*/ 	.word	0x00000bb0


	//   ....[1]....
        /*00d8*/ 	.word	0x00007170


	//----- nvinfo : EIATTR_MAX_THREADS
	.align		4
.L_1138:
        /*00dc*/ 	.byte	0x04, 0x05
        /*00de*/ 	.short	(.L_1140 - .L_1139)
.L_1139:
        /*00e0*/ 	.word	0x00000080
        /*00e4*/ 	.word	0x00000001
        /*00e8*/ 	.word	0x00000001


	//----- nvinfo : EIATTR_CRS_STACK_SIZE
	.align		4
.L_1140:
        /*00ec*/ 	.byte	0x04, 0x1e
        /*00ee*/ 	.short	(.L_1142 - .L_1141)
.L_1141:
        /*00f0*/ 	.word	0x00000000


	//----- nvinfo : EIATTR_CBANK_PARAM_SIZE
	.align		4
.L_1142:
        /*00f4*/ 	.byte	0x03, 0x19
        /*00f6*/ 	.short	0x00e8


	//----- nvinfo : EIATTR_PARAM_CBANK
	.align		4
        /*00f8*/ 	.byte	0x04, 0x0a
        /*00fa*/ 	.short	(.L_1144 - .L_1143)
	.align		4
.L_1143:
        /*00fc*/ 	.word	index@(.nv.constant0._ZN10layer_norm31ln_parallel_residual_fwd_kernelINS_13Kernel_traitsIf13__nv_bfloat16fS2_fjLj2048ELj1ELj4ELj1ELj16ENS_18Kernel_traits_baseILj2048EfS2_fS2_fjLj128EEEEELb0ELb1ELb0EEEvNS_9FwdParamsE)
        /*0100*/ 	.short	0x0380
        /*0102*/ 	.short	0x00e8


	//----- nvinfo : EIATTR_SW_WAR
	.align		4
.L_1144:
        /*0104*/ 	.byte	0x04, 0x36
        /*0106*/ 	.short	(.L_1146 - .L_1145)
.L_1145:
        /*0108*/ 	.word	0x00000008
.L_1146:


//--------------------- .nv.info._ZN10layer_norm31ln_parallel_residual_fwd_kernelINS_13Kernel_traitsIf13__nv_bfloat16fS2_fjLj2048ELj1ELj4ELj1ELj16ENS_18Kernel_traits_baseILj2048EfS2_fS2_fjLj128EEEEELb0ELb1ELb1EEEvNS_9FwdParamsE --------------------------
	.section	.nv.info._ZN10layer_norm31ln_parallel_residual_fwd_kernelINS_13Kernel_traitsIf13__nv_bfloat16fS2_fjLj2048ELj1ELj4ELj1ELj16ENS_18Kernel_traits_baseILj2048EfS2_fS2_fjLj128EEEEELb0ELb1ELb1EEEvNS_9FwdParamsE,"",@"SHT_CUDA_INFO"
	.sectionflags	@""
	.align	4


	//----- nvinfo : EIATTR_CUDA_API_VERSION
	.align		4
        /*0000*/ 	.byte	0x04, 0x37
        /*0002*/ 	.short	(.L_1148 - .L_1147)
.L_1147:
        /*0004*/ 	.word	0x00000082


	//----- nvinfo : EIATTR_KPARAM_INFO
	.align		4
.L_1148:
        /*0008*/ 	.byte	0x04, 0x17
        /*000a*/ 	.short	(.L_1150 - .L_1149)
.L_1149:
        /*000c*/ 	.word	0x00000000
        /*0010*/ 	.short	0x0000
        /*0012*/ 	.short	0x0000
        /*0014*/ 	.byte	0x00, 0xf0, 0xa1, 0x03


	//----- nvinfo : EIATTR_SPARSE_MMA_MASK
	.align		4
.L_1150:
        /*0018*/ 	.byte	0x03, 0x50
        /*001a*/ 	.short	0x0000


	//----- nvinfo : EIATTR_MAXREG_COUNT
	.align		4
        /*001c*/ 	.byte	0x03, 0x1b
        /*001e*/ 	.short	0x00ff


	//----- nvinfo : EIATTR_MERCURY_ISA_VERSION
	.align		4
        /*0020*/ 	.byte	0x03, 0x5f
        /*0022*/ 	.short	0x0101


	//----- nvinfo : EIATTR_COOP_GROUP_MASK_REGIDS
	.align		4
        /*0024*/ 	.byte	0x04, 0x29
        /*0026*/ 	.short	(.L_1152 - .L_1151)


	//   ....[0]....
.L_1151:
        /*0028*/ 	.word	0xffffffff


	//   ....[1]....
        /*002c*/ 	.word	0xffffffff


	//   ....[2]....
        /*0030*/ 	.word	0xffffffff


	//   ....[3]....
        /*0034*/ 	.word	0xffffffff


	//   ....[4]....
        /*0038*/ 	.word	0xffffffff


	//   ....[5]....
        /*003c*/ 	.word	0xffffffff


	//   ....[6]....
        /*0040*/ 	.word	0xffffffff


	//   ....[7]....
        /*0044*/ 	.word	0xffffffff


	//   ....[8]....
        /*0048*/ 	.word	0xffffffff


	//   ....[9]....
        /*004c*/ 	.word	0xffffffff


	//   ....[10]....
        /*0050*/ 	.word	0x050000de


	//   ....[11]....
        /*0054*/ 	.word	0x050000de


	//   ....[12]....
        /*0058*/ 	.word	0x050000de


	//   ....[13]....
        /*005c*/ 	.word	0x050000de


	//   ....[14]....
        /*0060*/ 	.word	0x050000de


	//   ....[15]....
        /*0064*/ 	.word	0x050000de


	//   ....[16]....
        /*0068*/ 	.word	0x050000de


	//   ....[17]....
        /*006c*/ 	.word	0x050000de


	//   ....[18]....
        /*0070*/ 	.word	0x050000de


	//   ....[19]....
        /*0074*/ 	.word	0x050000de


	//----- nvinfo : EIATTR_COOP_GROUP_INSTR_OFFSETS
	.align		4
.L_1152:
        /*0078*/ 	.byte	0x04, 0x28
        /*007a*/ 	.short	(.L_1154 - .L_1153)


	//   ....[0]....
.L_1153:
        /*007c*/ 	.word	0x000049b0


	//   ....[1]....
        /*0080*/ 	.word	0x000049d0


	//   ....[2]....
        /*0084*/ 	.word	0x000049f0


	//   ....[3]....
        /*0088*/ 	.word	0x00004a10


	//   ....[4]....
        /*008c*/ 	.word	0x00004a40


	//   ....[5]....
        /*0090*/ 	.word	0x00005270


	//   ....[6]....
        /*0094*/ 	.word	0x00005290


	//   ....[7]....
        /*0098*/ 	.word	0x000052b0


	//   ....[8]....
        /*009c*/ 	.word	0x000052d0


	//   ....[9]....
        /*00a0*/ 	.word	0x000052f0


	//   ....[10]....
        /*00a4*/ 	.word	0x000063a0


	//   ....[11]....
        /*00a8*/ 	.word	0x00006440


	//   ....[12]....
        /*00ac*/ 	.word	0x000064b0


	//   ....[13]....
        /*00b0*/ 	.word	0x00006520


	//   ....[14]....
        /*00b4*/ 	.word	0x000065a0


	//   ....[15]....
        /*00b8*/ 	.word	0x00006e10


	//   ....[16]....
        /*00bc*/ 	.word	0x00006e80


	//   ....[17]....
        /*00c0*/ 	.word	0x00006ef0


	//   ....[18]....
        /*00c4*/ 	.word	0x00006f60


	//   ....[19]....
        /*00c8*/ 	.word	0x00006fd0


	//----- nvinfo : EIATTR_VRC_CTA_INIT_COUNT
	.align		4
.L_1154:
        /*00cc*/ 	.byte	0x02, 0x4a
	.zero		1
	.zero		1


	//----- nvinfo : EIATTR_EXIT_INSTR_OFFSETS
	.align		4
        /*00d0*/ 	.byte	0x04, 0x1c
        /*00d2*/ 	.short	(.L_1156 - .L_1155)


	//   ....[0]....
.L_1155:
        /*00d4*/ 	.word	0x00000650


	//   ....[1]....
        /*00d8*/ 	.word	0x00006330


	//----- nvinfo : EIATTR_MAX_THREADS
	.align		4
.L_1156:
        /*00dc*/ 	.byte	0x04, 0x05
        /*00de*/ 	.short	(.L_1158 - .L_1157)
.L_1157:
        /*00e0*/ 	.word	0x00000080
        /*00e4*/ 	.word	0x00000001
        /*00e8*/ 	.word	0x00000001


	//----- nvinfo : EIATTR_CRS_STACK_SIZE
	.align		4
.L_1158:
        /*00ec*/ 	.byte	0x04, 0x1e
        /*00ee*/ 	.short	(.L_1160 - .L_1159)
.L_1159:
        /*00f0*/ 	.word	0x00000000


	//----- nvinfo : EIATTR_CBANK_PARAM_SIZE
	.align		4
.L_1160:
        /*00f4*/ 	.byte	0x03, 0x19
        /*00f6*/ 	.short	0x00e8


	//----- nvinfo : EIATTR_PARAM_CBANK
	.align		4
        /*00f8*/ 	.byte	0x04, 0x0a
        /*00fa*/ 	.short	(.L_1162 - .L_1161)
	.align		4
.L_1161:
        /*00fc*/ 	.word	index@(.nv.constant0._ZN10layer_norm31ln_parallel_residual_fwd_kernelINS_13Kernel_traitsIf13__nv_bfloat16fS2_fjLj2048ELj1ELj4ELj1ELj16ENS_18Kernel_traits_baseILj2048EfS2_fS2_fjLj128EEEEELb0ELb1ELb1EEEvNS_9FwdParamsE)
        /*0100*/ 	.short	0x0380
        /*0102*/ 	.short	0x00e8


	//----- nvinfo : EIATTR_SW_WAR
	.align		4
.L_1162:
        /*0104*/ 	.byte	0x04, 0x36
        /*0106*/ 	.short	(.L_1164 - .L_1163)
.L_1163:
        /*0108*/ 	.word	0x00000008
.L_1164:


//--------------------- .nv.info._ZN10layer_norm31ln_parallel_residual_fwd_kernelINS_13Kernel_traitsIf13__nv_bfloat16fS2_fjLj2048ELj1ELj4ELj1ELj16ENS_18Kernel_traits_baseILj2048EfS2_fS2_fjLj128EEEEELb1ELb0ELb0EEEvNS_9FwdParamsE --------------------------
	.section	.nv.info._ZN10layer_norm31ln_parallel_residual_fwd_kernelINS_13Kernel_traitsIf13__nv_bfloat16fS2_fjLj2048ELj1ELj4ELj1ELj16ENS_18Kernel_traits_baseILj2048EfS2_fS2_fjLj128EEEEELb1ELb0ELb0EEEvNS_9FwdParamsE,"",@"SHT_CUDA_INFO"
	.sectionflags	@""
	.align	4


	//----- nvinfo : EIATTR_CUDA_API_VERSION
	.align		4
        /*0000*/ 	.byte	0x04, 0x37
        /*0002*/ 	.short	(.L_1166 - .L_1165)
.L_1165:
        /*0004*/ 	.word	0x00000082


	//----- nvinfo : EIATTR_KPARAM_INFO
	.align		4
.L_1166:
        /*0008*/ 	.byte	0x04, 0x17
        /*000a*/ 	.short	(.L_1168 - .L_1167)
.L_1167:
        /*000c*/ 	.word	0x00000000
        /*0010*/ 	.short	0x0000
        /*0012*/ 	.short	0x0000
        /*0014*/ 	.byte	0x00, 0xf0, 0xa1, 0x03


	//----- nvinfo : EIATTR_SPARSE_MMA_MASK
	.align		4
.L_1168:
        /*0018*/ 	.byte	0x03, 0x50
        /*001a*/ 	.short	0x0000


	//----- nvinfo : EIATTR_MAXREG_COUNT
	.align		4
        /*001c*/ 	.byte	0x03, 0x1b
        /*001e*/ 	.short	0x00ff


	//----- nvinfo : EIATTR_ANNOTATIONS
	.align		4
        /*0020*/ 	.byte	0x04, 0x55
        /*0022*/ 	.short	(.L_1170 - .L_1169)


	//   ....[0]....
.L_1169:
        /* <DEDUP_REMOVED lines=377> */


	//----- nvinfo : EIATTR_MERCURY_ISA_VERSION
	.align		4
.L_1170:
        /*17a4*/ 	.byte	0x03, 0x5f
        /*17a6*/ 	.short	0x0101


	//----- nvinfo : EIATTR_COOP_GROUP_MASK_REGIDS
	.align		4
        /*17a8*/ 	.byte	0x04, 0x29
        /*17aa*/ 	.short	(.L_1172 - .L_1171)


	//   ....[0]....
.L_1171:
        /*17ac*/ 	.word	0xffffffff


	//   ....[1]....
        /*17b0*/ 	.word	0xffffffff


	//   ....[2]....
        /*17b4*/ 	.word	0xffffffff


	//   ....[3]....
        /*17b8*/ 	.word	0xffffffff


	//   ....[4]....
        /*17bc*/ 	.word	0xffffffff


	//   ....[5]....
        /*17c0*/ 	.word	0xffffffff


	//   ....[6]....
        /*17c4*/ 	.word	0xffffffff


	//   ....[7]....
        /*17c8*/ 	.word	0xffffffff


	//   ....[8]....
        /*17cc*/ 	.word	0xffffffff


	//   ....[9]....
        /*17d0*/ 	.word	0xffffffff


	//   ....[10]....
        /*17d4*/ 	.word	0x050000bd


	//   ....[11]....
        /*17d8*/ 	.word	0x050000bd


	//   ....[12]....
        /*17dc*/ 	.word	0x050000bd


	//   ....[13]....
        /*17e0*/ 	.word	0x050000bd


	//   ....[14]....
        /*17e4*/ 	.word	0x050000bd


	//   ....[15]....
        /*17e8*/ 	.word	0x050000bd


	//   ....[16]....
        /*17ec*/ 	.word	0x050000bd


	//   ....[17]....
        /*17f0*/ 	.word	0x050000bd


	//   ....[18]....
        /*17f4*/ 	.word	0x050000bd


	//   ....[19]....
        /*17f8*/ 	.word	0x050000bd


	//----- nvinfo : EIATTR_COOP_GROUP_INSTR_OFFSETS
	.align		4
.L_1172:
        /*17fc*/ 	.byte	0x04, 0x28
        /*17fe*/ 	.short	(.L_1174 - .L_1173)


	//   ....[0]....
.L_1173:
        /*1800*/ 	.word	0x000560f0


	//   ....[1]....
        /*1804*/ 	.word	0x00056130


	//   ....[2]....
        /*1808*/ 	.word	0x00056150


	//   ....[3]....
        /*180c*/ 	.word	0x00056170


	//   ....[4]....
        /*1810*/ 	.word	0x00056190


	//   ....[5]....
        /*1814*/ 	.word	0x000569e0


	//   ....[6]....
        /*1818*/ 	.word	0x00056a00


	//   ....[7]....
        /*181c*/ 	.word	0x00056a20


	//   ....[8]....
        /*1820*/ 	.word	0x00056a40


	//   ....[9]....
        /*1824*/ 	.word	0x00056a60


	//   ....[10]....
        /*1828*/ 	.word	0x00058cf0


	//   ....[11]....
        /*182c*/ 	.word	0x00058d90


	//   ....[12]....
        /*1830*/ 	.word	0x00058df0


	//   ....[13]....
        /*1834*/ 	.word	0x00058e50


	//   ....[14]....
        /*1838*/ 	.word	0x00058eb0


	//   ....[15]....
        /*183c*/ 	.word	0x00059760


	//   ....[16]....
        /*1840*/ 	.word	0x000597c0


	//   ....[17]....
        /*1844*/ 	.word	0x00059820


	//   ....[18]....
        /*1848*/ 	.word	0x00059880


	//   ....[19]....
        /*184c*/ 	.word	0x000598e0


	//----- nvinfo : EIATTR_VRC_CTA_INIT_COUNT
	.align		4
.L_1174:
        /*1850*/ 	.byte	0x02, 0x4a
	.zero		1
	.zero		1


	//----- nvinfo : EIATTR_EXIT_INSTR_OFFSETS
	.align		4
        /*1854*/ 	.byte	0x04, 0x1c
        /*1856*/ 	.short	(.L_1176 - .L_1175)


	//   ....[0]....
.L_1175:
        /*1858*/ 	.word	0x000090c0


	//   ....[1]....
        /*185c*/ 	.word	0x00058c80


	//----- nvinfo : EIATTR_MAX_THREADS
	.align		4
.L_1176:
        /*1860*/ 	.byte	0x04, 0x05
        /*1862*/ 	.short	(.L_1178 - .L_1177)
.L_1177:
        /*1864*/ 	.word	0x00000080
        /*1868*/ 	.word	0x00000001
        /*186c*/ 	.word	0x00000001


	//----- nvinfo : EIATTR_CRS_STACK_SIZE
	.align		4
.L_1178:
        /*1870*/ 	.byte	0x04, 0x1e
        /*1872*/ 	.short	(.L_1180 - .L_1179)
.L_1179:
        /*1874*/ 	.word	0x00000000


	//----- nvinfo : EIATTR_CBANK_PARAM_SIZE
	.align		4
.L_1180:
        /*1878*/ 	.byte	0x03, 0x19
        /*187a*/ 	.short	0x00e8


	//----- nvinfo : EIATTR_PARAM_CBANK
	.align		4
        /*187c*/ 	.byte	0x04, 0x0a
        /*187e*/ 	.short	(.L_1182 - .L_1181)
	.align		4
.L_1181:
        /*1880*/ 	.word	index@(.nv.constant0._ZN10layer_norm31ln_parallel_residual_fwd_kernelINS_13Kernel_traitsIf13__nv_bfloat16fS2_fjLj2048ELj1ELj4ELj1ELj16ENS_18Kernel_traits_baseILj2048EfS2_fS2_fjLj128EEEEELb1ELb0ELb0EEEvNS_9FwdParamsE)
        /*1884*/ 	.short	0x0380
        /*1886*/ 	.short	0x00e8


	//----- nvinfo : EIATTR_SW_WAR
	.align		4
.L_1182:
        /*1888*/ 	.byte	0x04, 0x36
        /*188a*/ 	.short	(.L_1184 - .L_1183)
.L_1183:
        /*188c*/ 	.word	0x00000008
.L_1184:


//--------------------- .nv.info._ZN10layer_norm31ln_parallel_residual_fwd_kernelINS_13Kernel_traitsIf13__nv_bfloat16fS2_fjLj2048ELj1ELj4ELj1ELj16ENS_18Kernel_traits_baseILj2048EfS2_fS2_fjLj128EEEEELb1ELb0ELb1EEEvNS_9FwdParamsE --------------------------
	.section	.nv.info._ZN10layer_norm31ln_parallel_residual_fwd_kernelINS_13Kernel_traitsIf13__nv_bfloat16fS2_fjLj2048ELj1ELj4ELj1ELj16ENS_18Kernel_traits_baseILj2048EfS2_fS2_fjLj128EEEEELb1ELb0ELb1EEEvNS_9FwdParamsE,"",@"SHT_CUDA_INFO"
	.sectionflags	@""
	.align	4


	//----- nvinfo : EIATTR_CUDA_API_VERSION
	.align		4
        /*0000*/ 	.byte	0x04, 0x37
        /*0002*/ 	.short	(.L_1186 - .L_1185)
.L_1185:
        /*0004*/ 	.word	0x00000082


	//----- nvinfo : EIATTR_KPARAM_INFO
	.align		4
.L_1186:
        /*0008*/ 	.byte	0x04, 0x17
        /*000a*/ 	.short	(.L_1188 - .L_1187)
.L_1187:
        /*000c*/ 	.word	0x00000000
        /*0010*/ 	.short	0x0000
        /*0012*/ 	.short	0x0000
        /*0014*/ 	.byte	0x00, 0xf0, 0xa1, 0x03


	//----- nvinfo : EIATTR_SPARSE_MMA_MASK
	.align		4
.L_1188:
        /*0018*/ 	.byte	0x03, 0x50
        /*001a*/ 	.short	0x0000


	//----- nvinfo : EIATTR_MAXREG_COUNT
	.align		4
        /*001c*/ 	.byte	0x03, 0x1b
        /*001e*/ 	.short	0x00ff


	//----- nvinfo : EIATTR_ANNOTATIONS
	.align		4
        /*0020*/ 	.byte	0x04, 0x55
        /*0022*/ 	.short	(.L_1190 - .L_1189)


	//   ....[0]....
.L_1189:
        /* <DEDUP_REMOVED lines=185> */


	//----- nvinfo : EIATTR_MERCURY_ISA_VERSION
	.align		4
.L_1190:
        /*0ba4*/ 	.byte	0x03, 0x5f
        /*0ba6*/ 	.short	0x0101


	//----- nvinfo : EIATTR_COOP_GROUP_MASK_REGIDS
	.align		4
        /*0ba8*/ 	.byte	0x04, 0x29
        /*0baa*/ 	.short	(.L_1192 - .L_1191)


	//   ....[0]....
.L_1191:
        /*0bac*/ 	.word	0xffffffff


	//   ....[1]....
        /*0bb0*/ 	.word	0xffffffff


	//   ....[2]....
        /*0bb4*/ 	.word	0xffffffff


	//   ....[3]....
        /*0bb8*/ 	.word	0xffffffff


	//   ....[4]....
        /*0bbc*/ 	.word	0xffffffff


	//   ....[5]....
        /*0bc0*/ 	.word	0xffffffff


	//   ....[6]....
        /*0bc4*/ 	.word	0xffffffff


	//   ....[7]....
        /*0bc8*/ 	.word	0xffffffff


	//   ....[8]....
        /*0bcc*/ 	.word	0xffffffff


	//   ....[9]....
        /*0bd0*/ 	.word	0xffffffff


	//   ....[10]....
        /*0bd4*/ 	.word	0x050000e0


	//   ....[11]....
        /*0bd8*/ 	.word	0x050000e0


	//   ....[12]....
        /*0bdc*/ 	.word	0x050000e0


	//   ....[13]....
        /*0be0*/ 	.word	0x050000e0


	//   ....[14]....
        /*0be4*/ 	.word	0x050000e0


	//   ....[15]....
        /*0be8*/ 	.word	0x050000e0


	//   ....[16]....
        /*0bec*/ 	.word	0x050000e0


	//   ....[17]....
        /*0bf0*/ 	.word	0x050000e0


	//   ....[18]....
        /*0bf4*/ 	.word	0x050000e0


	//   ....[19]....
        /*0bf8*/ 	.word	0x050000e0


	//----- nvinfo : EIATTR_COOP_GROUP_INSTR_OFFSETS
	.align		4
.L_1192:
        /*0bfc*/ 	.byte	0x04, 0x28
        /*0bfe*/ 	.short	(.L_1194 - .L_1193)


	//   ....[0]....
.L_1193:
        /*0c00*/ 	.word	0x0004e960


	//   ....[1]....
        /*0c04*/ 	.word	0x0004e990


	//   ....[2]....
        /*0c08*/ 	.word	0x0004e9b0


	//   ....[3]....
        /*0c0c*/ 	.word	0x0004e9d0


	//   ....[4]....
        /*0c10*/ 	.word	0x0004e9f0


	//   ....[5]....
        /*0c14*/ 	.word	0x0004f220


	//   ....[6]....
        /*0c18*/ 	.word	0x0004f240


	//   ....[7]....
        /*0c1c*/ 	.word	0x0004f260


	//   ....[8]....
        /*0c20*/ 	.word	0x0004f280


	//   ....[9]....
        /*0c24*/ 	.word	0x0004f2a0


	//   ....[10]....
        /*0c28*/ 	.word	0x00051280


	//   ....[11]....
        /*0c2c*/ 	.word	0x00051320


	//   ....[12]....
        /*0c30*/ 	.word	0x00051380


	//   ....[13]....
        /*0c34*/ 	.word	0x000513e0


	//   ....[14]....
        /*0c38*/ 	.word	0x00051440


	//   ....[15]....
        /*0c3c*/ 	.word	0x00051cc0


	//   ....[16]....
        /*0c40*/ 	.word	0x00051d20


	//   ....[17]....
        /*0c44*/ 	.word	0x00051d80


	//   ....[18]....
        /*0c48*/ 	.word	0x00051de0


	//   ....[19]....
        /*0c4c*/ 	.word	0x00051e40


	//----- nvinfo : EIATTR_VRC_CTA_INIT_COUNT
	.align		4
.L_1194:
        /*0c50*/ 	.byte	0x02, 0x4a
	.zero		1
	.zero		1


	//----- nvinfo : EIATTR_EXIT_INSTR_OFFSETS
	.align		4
        /*0c54*/ 	.byte	0x04, 0x1c
        /*0c56*/ 	.short	(.L_1196 - .L_1195)


	//   ....[0]....
.L_1195:
        /*0c58*/ 	.word	0x000023c0


	//   ....[1]....
        /*0c5c*/ 	.word	0x00051210


	//----- nvinfo : EIATTR_MAX_THREADS
	.align		4
.L_1196:
        /*0c60*/ 	.byte	0x04, 0x05
        /*0c62*/ 	.short	(.L_1198 - .L_1197)
.L_1197:
        /*0c64*/ 	.word	0x00000080
        /*0c68*/ 	.word	0x00000001
        /*0c6c*/ 	.word	0x00000001


	//----- nvinfo : EIATTR_CRS_STACK_SIZE
	.align		4
.L_1198:
        /*0c70*/ 	.byte	0x04, 0x1e
        /*0c72*/ 	.short	(.L_1200 - .L_1199)
.L_1199:
        /*0c74*/ 	.word	0x00000000


	//----- nvinfo : EIATTR_CBANK_PARAM_SIZE
	.align		4
.L_1200:
        /*0c78*/ 	.byte	0x03, 0x19
        /*0c7a*/ 	.short	0x00e8


	//----- nvinfo : EIATTR_PARAM_CBANK
	.align		4
        /*0c7c*/ 	.byte	0x04, 0x0a
        /*0c7e*/ 	.short	(.L_1202 - .L_1201)
	.align		4
.L_1201:
        /*0c80*/ 	.word	index@(.nv.constant0._ZN10layer_norm31ln_parallel_residual_fwd_kernelINS_13Kernel_traitsIf13__nv_bfloat16fS2_fjLj2048ELj1ELj4ELj1ELj16ENS_18Kernel_traits_baseILj2048EfS2_fS2_fjLj128EEEEELb1ELb0ELb1EEEvNS_9FwdParamsE)
        /*0c84*/ 	.short	0x0380
        /*0c86*/ 	.short	0x00e8


	//----- nvinfo : EIATTR_SW_WAR
	.align		4
.L_1202:
        /*0c88*/ 	.byte	0x04, 0x36
        /*0c8a*/ 	.short	(.L_1204 - .L_1203)
.L_1203:
        /*0c8c*/ 	.word	0x00000008
.L_1204:


//--------------------- .nv.info._ZN10layer_norm31ln_parallel_residual_fwd_kernelINS_13Kernel_traitsIf13__nv_bfloat16fS2_fjLj2048ELj1ELj4ELj1ELj16ENS_18Kernel_traits_baseILj2048EfS2_fS2_fjLj128EEEEELb1ELb1ELb0EEEvNS_9FwdParamsE --------------------------
	.section	.nv.info._ZN10layer_norm31ln_parallel_residual_fwd_kernelINS_13Kernel_traitsIf13__nv_bfloat16fS2_fjLj2048ELj1ELj4ELj1ELj16ENS_18Kernel_traits_baseILj2048EfS2_fS2_fjLj128EEEEELb1ELb1ELb0EEEvNS_9FwdParamsE,"",@"SHT_CUDA_INFO"
	.sectionflags	@""
	.align	4


	//----- nvinfo : EIATTR_CUDA_API_VERSION
	.align		4
        /*0000*/ 	.byte	0x04, 0x37
        /*0002*/ 	.short	(.L_1206 - .L_1205)
.L_1205:
        /*0004*/ 	.word	0x00000082


	//----- nvinfo : EIATTR_KPARAM_INFO
	.align		4
.L_1206:
        /*0008*/ 	.byte	0x04, 0x17
        /*000a*/ 	.short	(.L_1208 - .L_1207)
.L_1207:
        /*000c*/ 	.word	0x00000000
        /*0010*/ 	.short	0x0000
        /*0012*/ 	.short	0x0000
        /*0014*/ 	.byte	0x00, 0xf0, 0xa1, 0x03


	//----- nvinfo : EIATTR_SPARSE_MMA_MASK
	.align		4
.L_1208:
        /*0018*/ 	.byte	0x03, 0x50
        /*001a*/ 	.short	0x0000


	//----- nvinfo : EIATTR_MAXREG_COUNT
	.align		4
        /*001c*/ 	.byte	0x03, 0x1b
        /*001e*/ 	.short	0x00ff


	//----- nvinfo : EIATTR_MERCURY_ISA_VERSION
	.align		4
        /*0020*/ 	.byte	0x03, 0x5f
        /*0022*/ 	.short	0x0101


	//----- nvinfo : EIATTR_COOP_GROUP_MASK_REGIDS
	.align		4
        /*0024*/ 	.byte	0x04, 0x29
        /*0026*/ 	.short	(.L_1210 - .L_1209)


	//   ....[0]....
.L_1209:
        /*0028*/ 	.word	0xffffffff


	//   ....[1]....
        /*002c*/ 	.word	0xffffffff


	//   ....[2]....
        /*0030*/ 	.word	0xffffffff


	//   ....[3]....
        /*0034*/ 	.word	0xffffffff


	//   ....[4]....
        /*0038*/ 	.word	0xffffffff


	//   ....[5]....
        /*003c*/ 	.word	0xffffffff


	//   ....[6]....
        /*0040*/ 	.word	0xffffffff


	//   ....[7]....
        /*0044*/ 	.word	0xffffffff


	//   ....[8]....
        /*0048*/ 	.word	0xffffffff


	//   ....[9]....
        /*004c*/ 	.word	0xffffffff


	//   ....[10]....
        /*0050*/ 	.word	0x050000ec


	//   ....[11]....
        /*0054*/ 	.word	0x050000ec


	//   ....[12]....
        /*0058*/ 	.word	0x050000ec


	//   ....[13]....
        /*005c*/ 	.word	0x050000ec


	//   ....[14]....
        /*0060*/ 	.word	0x050000ec


	//   ....[15]....
        /*0064*/ 	.word	0x050000ec


	//   ....[16]....
        /*0068*/ 	.word	0x050000ec


	//   ....[17]....
        /*006c*/ 	.word	0x050000ec


	//   ....[18]....
        /*0070*/ 	.word	0x050000ec


	//   ....[19]....
        /*0074*/ 	.word	0x050000ec


	//----- nvinfo : EIATTR_COOP_GROUP_INSTR_OFFSETS
	.align		4
.L_1210:
        /*0078*/ 	.byte	0x04, 0x28
        /*007a*/ 	.short	(.L_1212 - .L_1211)


	//   ....[0]....
.L_1211:
        /*007c*/ 	.word	0x000417d0


	//   ....[1]....
        /*0080*/ 	.word	0x00041810


	//   ....[2]....
        /*0084*/ 	.word	0x00041830


	//   ....[3]....
        /*0088*/ 	.word	0x00041850


	//   ....[4]....
        /*008c*/ 	.word	0x00041870


	//   ....[5]....
        /*0090*/ 	.word	0x000420c0


	//   ....[6]....
        /*0094*/ 	.word	0x000420e0


	//   ....[7]....
        /*0098*/ 	.word	0x00042100


	//   ....[8]....
        /*009c*/ 	.word	0x00042120


	//   ....[9]....
        /*00a0*/ 	.word	0x00042140


	//   ....[10]....
        /*00a4*/ 	.word	0x000434e0


	//   ....[11]....
        /*00a8*/ 	.word	0x00043590


	//   ....[12]....
        /*00ac*/ 	.word	0x00043600


	//   ....[13]....
        /*00b0*/ 	.word	0x00043670


	//   ....[14]....
        /*00b4*/ 	.word	0x000436e0


	//   ....[15]....
        /*00b8*/ 	.word	0x00043f90


	//   ....[16]....
        /*00bc*/ 	.word	0x00044000


	//   ....[17]....
        /*00c0*/ 	.word	0x00044070


	//   ....[18]....
        /*00c4*/ 	.word	0x000440e0


	//   ....[19]....
        /*00c8*/ 	.word	0x00044150


	//----- nvinfo : EIATTR_VRC_CTA_INIT_COUNT
	.align		4
.L_1212:
        /*00cc*/ 	.byte	0x02, 0x4a
	.zero		1
	.zero		1


	//----- nvinfo : EIATTR_EXIT_INSTR_OFFSETS
	.align		4
        /*00d0*/ 	.byte	0x04, 0x1c
        /*00d2*/ 	.short	(.L_1214 - .L_1213)


	//   ....[0]....
.L_1213:
        /*00d4*/ 	.word	0x00000de0


	//   ....[1]....
        /*00d8*/ 	.word	0x00043470


	//----- nvinfo : EIATTR_MAX_THREADS
	.align		4
.L_1214:
        /*00dc*/ 	.byte	0x04, 0x05
        /*00de*/ 	.short	(.L_1216 - .L_1215)
.L_1215:
        /*00e0*/ 	.word	0x00000080
        /*00e4*/ 	.word	0x00000001
        /*00e8*/ 	.word	0x00000001


	//----- nvinfo : EIATTR_CRS_STACK_SIZE
	.align		4
.L_1216:
        /*00ec*/ 	.byte	0x04, 0x1e
        /*00ee*/ 	.short	(.L_1218 - .L_1217)
.L_1217:
        /*00f0*/ 	.word	0x00000000


	//----- nvinfo : EIATTR_CBANK_PARAM_SIZE
	.align		4
.L_1218:
        /*00f4*/ 	.byte	0x03, 0x19
        /*00f6*/ 	.short	0x00e8


	//----- nvinfo : EIATTR_PARAM_CBANK
	.align		4
        /*00f8*/ 	.byte	0x04, 0x0a
        /*00fa*/ 	.short	(.L_1220 - .L_1219)
	.align		4
.L_1219:
        /*00fc*/ 	.word	index@(.nv.constant0._ZN10layer_norm31ln_parallel_residual_fwd_kernelINS_13Kernel_traitsIf13__nv_bfloat16fS2_fjLj2048ELj1ELj4ELj1ELj16ENS_18Kernel_traits_baseILj2048EfS2_fS2_fjLj128EEEEELb1ELb1ELb0EEEvNS_9FwdParamsE)
        /*0100*/ 	.short	0x0380
        /*0102*/ 	.short	0x00e8


	//----- nvinfo : EIATTR_SW_WAR
	.align		4
.L_1220:
        /*0104*/ 	.byte	0x04, 0x36
        /*0106*/ 	.short	(.L_1222 - .L_1221)
.L_1221:
        /*0108*/ 	.word	0x00000008
.L_1222:


//--------------------- .nv.info._ZN10layer_norm31ln_parallel_residual_fwd_kernelINS_13Kernel_traitsIf13__nv_bfloat16fS2_fjLj2048ELj1ELj4ELj1ELj16ENS_18Kernel_traits_baseILj2048EfS2_fS2_fjLj128EEEEELb1ELb1ELb1EEEvNS_9FwdParamsE --------------------------
	.section	.nv.info._ZN10layer_norm31ln_parallel_residual_fwd_kernelINS_13Kernel_traitsIf13__nv_bfloat16fS2_fjLj2048ELj1ELj4ELj1ELj16ENS_18Kernel_traits_baseILj2048EfS2_fS2_fjLj128EEEEELb1ELb1ELb1EEEvNS_9FwdParamsE,"",@"SHT_CUDA_INFO"
	.sectionflags	@""
	.align	4


	//----- nvinfo : EIATTR_CUDA_API_VERSION
	.align		4
        /*0000*/ 	.byte	0x04, 0x37
        /*0002*/ 	.short	(.L_1224 - .L_1223)
.L_1223:
        /*0004*/ 	.word	0x00000082


	//----- nvinfo : EIATTR_KPARAM_INFO
	.align		4
.L_1224:
        /*0008*/ 	.byte	0x04, 0x17
        /*000a*/ 	.short	(.L_1226 - .L_1225)
.L_1225:
        /*000c*/ 	.word	0x00000000
        /*0010*/ 	.short	0x0000
        /*0012*/ 	.short	0x0000
        /*0014*/ 	.byte	0x00, 0xf0, 0xa1, 0x03


	//----- nvinfo : EIATTR_SPARSE_MMA_MASK
	.align		4
.L_1226:
        /*0018*/ 	.byte	0x03, 0x50
        /*001a*/ 	.short	0x0000


	//----- nvinfo : EIATTR_MAXREG_COUNT
	.align		4
        /*001c*/ 	.byte	0x03, 0x1b
        /*001e*/ 	.short	0x00ff


	//----- nvinfo : EIATTR_MERCURY_ISA_VERSION
	.align		4
        /*0020*/ 	.byte	0x03, 0x5f
        /*0022*/ 	.short	0x0101


	//----- nvinfo : EIATTR_COOP_GROUP_MASK_REGIDS
	.align		4
        /*0024*/ 	.byte	0x04, 0x29
        /*0026*/ 	.short	(.L_1228 - .L_1227)


	//   ....[0]....
.L_1227:
        /*0028*/ 	.word	0xffffffff


	//   ....[1]....
        /*002c*/ 	.word	0xffffffff


	//   ....[2]....
        /*0030*/ 	.word	0xffffffff


	//   ....[3]....
        /*0034*/ 	.word	0xffffffff


	//   ....[4]....
        /*0038*/ 	.word	0xffffffff


	//   ....[5]....
        /*003c*/ 	.word	0xffffffff


	//   ....[6]....
        /*0040*/ 	.word	0xffffffff


	//   ....[7]....
        /*0044*/ 	.word	0xffffffff


	//   ....[8]....
        /*0048*/ 	.word	0xffffffff


	//   ....[9]....
        /*004c*/ 	.word	0xffffffff


	//   ....[10]....
        /*0050*/ 	.word	0x050000f1


	//   ....[11]....
        /*0054*/ 	.word	0x050000f1


	//   ....[12]....
        /*0058*/ 	.word	0x050000f1


	//   ....[13]....
        /*005c*/ 	.word	0x050000f1


	//   ....[14]....
        /*0060*/ 	.word	0x050000f1


	//   ....[15]....
        /*0064*/ 	.word	0x050000f1


	//   ....[16]....
        /*0068*/ 	.word	0x050000f1


	//   ....[17]....
        /*006c*/ 	.word	0x050000f1


	//   ....[18]....
        /*0070*/ 	.word	0x050000f1


	//   ....[19]....
        /*0074*/ 	.word	0x050000f1


	//----- nvinfo : EIATTR_COOP_GROUP_INSTR_OFFSETS
	.align		4
.L_1228:
        /*0078*/ 	.byte	0x04, 0x28
        /*007a*/ 	.short	(.L_1230 - .L_1229)


	//   ....[0]....
.L_1229:
        /*007c*/ 	.word	0x0003edd0


	//   ....[1]....
        /*0080*/ 	.word	0x0003edf0


	//   ....[2]....
        /*0084*/ 	.word	0x0003ee10


	//   ....[3]....
        /*0088*/ 	.word	0x0003ee30


	//   ....[4]....
        /*008c*/ 	.word	0x0003ee60


	//   ....[5]....
        /*0090*/ 	.word	0x0003f690


	//   ....[6]....
        /*0094*/ 	.word	0x0003f6b0


	//   ....[7]....
        /*0098*/ 	.word	0x0003f6d0


	//   ....[8]....
        /*009c*/ 	.word	0x0003f6f0


	//   ....[9]....
        /*00a0*/ 	.word	0x0003f710


	//   ....[10]....
        /*00a4*/ 	.word	0x000407c0


	//   ....[11]....
        /*00a8*/ 	.word	0x00040860


	//   ....[12]....
        /*00ac*/ 	.word	0x000408d0


	//   ....[13]....
        /*00b0*/ 	.word	0x00040940


	//   ....[14]....
        /*00b4*/ 	.word	0x000409c0


	//   ....[15]....
        /*00b8*/ 	.word	0x00041240


	//   ....[16]....
        /*00bc*/ 	.word	0x000412b0


	//   ....[17]....
        /*00c0*/ 	.word	0x00041320


	//   ....[18]....
        /*00c4*/ 	.word	0x00041390


	//   ....[19]....
        /*00c8*/ 	.word	0x00041400


	//----- nvinfo : EIATTR_VRC_CTA_INIT_COUNT
	.align		4
.L_1230:
        /*00cc*/ 	.byte	0x02, 0x4a
	.zero		1
	.zero		1


	//----- nvinfo : EIATTR_EXIT_INSTR_OFFSETS
	.align		4
        /*00d0*/ 	.byte	0x04, 0x1c
        /*00d2*/ 	.short	(.L_1232 - .L_1231)


	//   ....[0]....
.L_1231:
        /*00d4*/ 	.word	0x000008b0


	//   ....[1]....
        /*00d8*/ 	.word	0x00040760


	//----- nvinfo : EIATTR_MAX_THREADS
	.align		4
.L_1232:
        /*00dc*/ 	.byte	0x04, 0x05
        /*00de*/ 	.short	(.L_1234 - .L_1233)
.L_1233:
        /*00e0*/ 	.word	0x00000080
        /*00e4*/ 	.word	0x00000001
        /*00e8*/ 	.word	0x00000001


	//----- nvinfo : EIATTR_CRS_STACK_SIZE
	.align		4
.L_1234:
        /*00ec*/ 	.byte	0x04, 0x1e
        /*00ee*/ 	.short	(.L_1236 - .L_1235)
.L_1235:
        /*00f0*/ 	.word	0x00000000


	//----- nvinfo : EIATTR_CBANK_PARAM_SIZE
	.align		4
.L_1236:
        /*00f4*/ 	.byte	0x03, 0x19
        /*00f6*/ 	.short	0x00e8


	//----- nvinfo : EIATTR_PARAM_CBANK
	.align		4
        /*00f8*/ 	.byte	0x04, 0x0a
        /*00fa*/ 	.short	(.L_1238 - .L_1237)
	.align		4
.L_1237:
        /*00fc*/ 	.word	index@(.nv.constant0._ZN10layer_norm31ln_parallel_residual_fwd_kernelINS_13Kernel_traitsIf13__nv_bfloat16fS2_fjLj2048ELj1ELj4ELj1ELj16ENS_18Kernel_traits_baseILj2048EfS2_fS2_fjLj128EEEEELb1ELb1ELb1EEEvNS_9FwdParamsE)
        /*0100*/ 	.short	0x0380
        /*0102*/ 	.short	0x00e8


	//----- nvinfo : EIATTR_SW_WAR
	.align		4
.L_1238:
        /*0104*/ 	.byte	0x04, 0x36
        /*0106*/ 	.short	(.L_1240 - .L_1239)
.L_1239:
        /*0108*/ 	.word	0x00000008
.L_1240:


//--------------------- .nv.info._ZN10layer_norm31ln_parallel_residual_fwd_kernelINS_13Kernel_traitsIf6__halfS2_S2_fjLj2048ELj1ELj4ELj1ELj16ENS_18Kernel_traits_baseILj2048EfS2_S2_S2_fjLj128EEEEELb0ELb0ELb0EEEvNS_9FwdParamsE --------------------------
	.section	.nv.info._ZN10layer_norm31ln_parallel_residual_fwd_kernelINS_13Kernel_traitsIf6__halfS2_S2_fjLj2048ELj1ELj4ELj1ELj16ENS_18Kernel_traits_baseILj2048EfS2_S2_S2_fjLj128EEEEELb0ELb0ELb0EEEvNS_9FwdParamsE,"",@"SHT_CUDA_INFO"
	.sectionflags	@""
	.align	4


	//----- nvinfo : EIATTR_CUDA_API_VERSION
	.align		4
        /*0000*/ 	.byte	0x04, 0x37
        /*0002*/ 	.short	(.L_1242 - .L_1241)
.L_1241:
        /*0004*/ 	.word	0x00000082


	//----- nvinfo : EIATTR_KPARAM_INFO
	.align		4
.L_1242:
        /*0008*/ 	.byte	0x04, 0x17
        /*000a*/ 	.short	(.L_1244 - .L_1243)
.L_1243:
        /*000c*/ 	.word	0x00000000
        /*0010*/ 	.short	0x0000
        /*0012*/ 	.short	0x0000
        /*0014*/ 	.byte	0x00, 0xf0, 0xa1, 0x03


	//----- nvinfo : EIATTR_SPARSE_MMA_MASK
	.align		4
.L_1244:
        /*0018*/ 	.byte	0x03, 0x50
        /*001a*/ 	.short	0x0000


	//----- nvinfo : EIATTR_MAXREG_COUNT
	.align		4
        /*001c*/ 	.byte	0x03, 0x1b
        /*001e*/ 	.short	0x00ff


	//----- nvinfo : EIATTR_ANNOTATIONS
	.align		4
        /*0020*/ 	.byte	0x04, 0x55
        /*0022*/ 	.short	(.L_1246 - .L_1245)


	//   ....[0]....
.L_1245:
        /* <DEDUP_REMOVED lines=326> */


	//----- nvinfo : EIATTR_MERCURY_ISA_VERSION
	.align		4
.L_1246:
        /*1474*/ 	.byte	0x03, 0x5f
        /*1476*/ 	.short	0x0101


	//----- nvinfo : EIATTR_COOP_GROUP_MASK_REGIDS
	.align		4
        /*1478*/ 	.byte	0x04, 0x29
        /*147a*/ 	.short	(.L_1248 - .L_1247)


	//   ....[0]....
.L_1247:
        /*147c*/ 	.word	0xffffffff


	//   ....[1]....
        /*1480*/ 	.word	0xffffffff


	//   ....[2]....
        /*1484*/ 	.word	0xffffffff


	//   ....[3]....
        /*1488*/ 	.word	0xffffffff


	//   ....[4]....
        /*148c*/ 	.word	0xffffffff


	//   ....[5]....
        /*1490*/ 	.word	0xffffffff


	//   ....[6]....
        /*1494*/ 	.word	0xffffffff


	//   ....[7]....
        /*1498*/ 	.word	0xffffffff


	//   ....[8]....
        /*149c*/ 	.word	0xffffffff


	//   ....[9]....
        /*14a0*/ 	.word	0xffffffff


	//   ....[10]....
        /*14a4*/ 	.word	0x05000084


	//   ....[11]....
        /*14a8*/ 	.word	0x05000084


	//   ....[12]....
        /*14ac*/ 	.word	0x05000084


	//   ....[13]....
        /*14b0*/ 	.word	0x05000084


	//   ....[14]....
        /*14b4*/ 	.word	0x05000084


	//   ....[15]....
        /*14b8*/ 	.word	0x05000084


	//   ....[16]....
        /*14bc*/ 	.word	0x05000084


	//   ....[17]....
        /*14c0*/ 	.word	0x05000084


	//   ....[18]....
        /*14c4*/ 	.word	0x05000084


	//   ....[19]....
        /*14c8*/ 	.word	0x05000084


	//----- nvinfo : EIATTR_COOP_GROUP_INSTR_OFFSETS
	.align		4
.L_1248:
        /*14cc*/ 	.byte	0x04, 0x28
        /*14ce*/ 	.short	(.L_1250 - .L_1249)


	//   ....[0]....
.L_1249:
        /*14d0*/ 	.word	0x0000d5d0


	//   ....[1]....
        /*14d4*/ 	.word	0x0000d610


	//   ....[2]....
        /*14d8*/ 	.word	0x0000d630


	//   ....[3]....
        /*14dc*/ 	.word	0x0000d650


	//   ....[4]....
        /*14e0*/ 	.word	0x0000d670


	//   ....[5]....
        /*14e4*/ 	.word	0x0000dec0


	//   ....[6]....
        /*14e8*/ 	.word	0x0000dee0


	//   ....[7]....
        /*14ec*/ 	.word	0x0000df00


	//   ....[8]....
        /*14f0*/ 	.word	0x0000df20


	//   ....[9]....
        /*14f4*/ 	.word	0x0000df40


	//   ....[10]....
        /*14f8*/ 	.word	0x00010090


	//   ....[11]....
        /*14fc*/ 	.word	0x00010130


	//   ....[12]....
        /*1500*/ 	.word	0x000101a0


	//   ....[13]....
        /*1504*/ 	.word	0x00010210


	//   ....[14]....
        /*1508*/ 	.word	0x00010280


	//   ....[15]....
        /*150c*/ 	.word	0x00010b40


	//   ....[16]....
        /*1510*/ 	.word	0x00010bb0


	//   ....[17]....
        /*1514*/ 	.word	0x00010c20


	//   ....[18]....
        /*1518*/ 	.word	0x00010c90


	//   ....[19]....
        /*151c*/ 	.word	0x00010d00


	//----- nvinfo : EIATTR_VRC_CTA_INIT_COUNT
	.align		4
.L_1250:
        /*1520*/ 	.byte	0x02, 0x4a
	.zero		1
	.zero		1


	//----- nvinfo : EIATTR_EXIT_INSTR_OFFSETS
	.align		4
        /*1524*/ 	.byte	0x04, 0x1c
        /*1526*/ 	.short	(.L_1252 - .L_1251)


	//   ....[0]....
.L_1251:
        /*1528*/ 	.word	0x00008730


	//   ....[1]....
        /*152c*/ 	.word	0x00010020


	//----- nvinfo : EIATTR_MAX_THREADS
	.align		4
.L_1252:
        /*1530*/ 	.byte	0x04, 0x05
        /*1532*/ 	.short	(.L_1254 - .L_1253)
.L_1253:
        /*1534*/ 	.word	0x00000080
        /*1538*/ 	.word	0x00000001
        /*153c*/ 	.word	0x00000001


	//----- nvinfo : EIATTR_CRS_STACK_SIZE
	.align		4
.L_1254:
        /*1540*/ 	.byte	0x04, 0x1e
        /*1542*/ 	.short	(.L_1256 - .L_1255)
.L_1255:
        /*1544*/ 	.word	0x00000000


	//----- nvinfo : EIATTR_CBANK_PARAM_SIZE
	.align		4
.L_1256:
        /*1548*/ 	.byte	0x03, 0x19
        /*154a*/ 	.short	0x00e8


	//----- nvinfo : EIATTR_PARAM_CBANK
	.align		4
        /*154c*/ 	.byte	0x04, 0x0a
        /*154e*/ 	.short	(.L_1258 - .L_1257)
	.align		4
.L_1257:
        /*1550*/ 	.word	index@(.nv.constant0._ZN10layer_norm31ln_parallel_residual_fwd_kernelINS_13Kernel_traitsIf6__halfS2_S2_fjLj2048ELj1ELj4ELj1ELj16ENS_18Kernel_traits_baseILj2048EfS2_S2_S2_fjLj128EEEEELb0ELb0ELb0EEEvNS_9FwdParamsE)
        /*1554*/ 	.short	0x0380
        /*1556*/ 	.short	0x00e8


	//----- nvinfo : EIATTR_SW_WAR
	.align		4
.L_1258:
        /*1558*/ 	.byte	0x04, 0x36
        /*155a*/ 	.short	(.L_1260 - .L_1259)
.L_1259:
        /*155c*/ 	.word	0x00000008
.L_1260:


//--------------------- .nv.info._ZN10layer_norm31ln_parallel_residual_fwd_kernelINS_13Kernel_traitsIf6__halfS2_S2_fjLj2048ELj1ELj4ELj1ELj16ENS_18Kernel_traits_baseILj2048EfS2_S2_S2_fjLj128EEEEELb0ELb0ELb1EEEvNS_9FwdParamsE --------------------------
	.section	.nv.info._ZN10layer_norm31ln_parallel_residual_fwd_kernelINS_13Kernel_traitsIf6__halfS2_S2_fjLj2048ELj1ELj4ELj1ELj16ENS_18Kernel_traits_baseILj2048EfS2_S2_S2_fjLj128EEEEELb0ELb0ELb1EEEvNS_9FwdParamsE,"",@"SHT_CUDA_INFO"
	.sectionflags	@""
	.align	4


	//----- nvinfo : EIATTR_CUDA_API_VERSION
	.align		4
        /*0000*/ 	.byte	0x04, 0x37
        /*0002*/ 	.short	(.L_1262 - .L_1261)
.L_1261:
        /*0004*/ 	.word	0x00000082


	//----- nvinfo : EIATTR_KPARAM_INFO
	.align		4
.L_1262:
        /*0008*/ 	.byte	0x04, 0x17
        /*000a*/ 	.short	(.L_1264 - .L_1263)
.L_1263:
        /*000c*/ 	.word	0x00000000
        /*0010*/ 	.short	0x0000
        /*0012*/ 	.short	0x0000
        /*0014*/ 	.byte	0x00, 0xf0, 0xa1, 0x03


	//----- nvinfo : EIATTR_SPARSE_MMA_MASK
	.align		4
.L_1264:
        /*0018*/ 	.byte	0x03, 0x50
        /*001a*/ 	.short	0x0000


	//----- nvinfo : EIATTR_MAXREG_COUNT
	.align		4
        /*001c*/ 	.byte	0x03, 0x1b
        /*001e*/ 	.short	0x00ff


	//----- nvinfo : EIATTR_ANNOTATIONS
	.align		4
        /*0020*/ 	.byte	0x04, 0x55
        /*0022*/ 	.short	(.L_1266 - .L_1265)


	//   ....[0]....
.L_1265:
        /* <DEDUP_REMOVED lines=152> */


	//----- nvinfo : EIATTR_MERCURY_ISA_VERSION
	.align		4
.L_1266:
        /*0994*/ 	.byte	0x03, 0x5f
        /*0996*/ 	.short	0x0101


	//----- nvinfo : EIATTR_COOP_GROUP_MASK_REGIDS
	.align		4
        /*0998*/ 	.byte	0x04, 0x29
        /*099a*/ 	.short	(.L_1268 - .L_1267)


	//   ....[0]....
.L_1267:
        /*099c*/ 	.word	0xffffffff


	//   ....[1]....
        /*09a0*/ 	.word	0xffffffff


	//   ....[2]....
        /*09a4*/ 	.word	0xffffffff


	//   ....[3]....
        /*09a8*/ 	.word	0xffffffff


	//   ....[4]....
        /*09ac*/ 	.word	0xffffffff


	//   ....[5]....
        /*09b0*/ 	.word	0xffffffff


	//   ....[6]....
        /*09b4*/ 	.word	0xffffffff


	//   ....[7]....
        /*09b8*/ 	.word	0xffffffff


	//   ....[8]....
        /*09bc*/ 	.word	0xffffffff


	//   ....[9]....
        /*09c0*/ 	.word	0xffffffff


	//   ....[10]....
        /*09c4*/ 	.word	0x050000b0


	//   ....[11]....
        /*09c8*/ 	.word	0x050000b0


	//   ....[12]....
        /*09cc*/ 	.word	0x050000b0


	//   ....[13]....
        /*09d0*/ 	.word	0x050000b0


	//   ....[14]....
        /*09d4*/ 	.word	0x050000b0


	//   ....[15]....
        /*09d8*/ 	.word	0x050000b0


	//   ....[16]....
        /*09dc*/ 	.word	0x050000b0


	//   ....[17]....
        /*09e0*/ 	.word	0x050000b0


	//   ....[18]....
        /*09e4*/ 	.word	0x050000b0


	//   ....[19]....
        /*09e8*/ 	.word	0x050000b0


	//----- nvinfo : EIATTR_COOP_GROUP_INSTR_OFFSETS
	.align		4
.L_1268:
        /*09ec*/ 	.byte	0x04, 0x28
        /*09ee*/ 	.short	(.L_1270 - .L_1269)


	//   ....[0]....
.L_1269:
        /*09f0*/ 	.word	0x00006460


	//   ....[1]....
        /*09f4*/ 	.word	0x00006490


	//   ....[2]....
        /*09f8*/ 	.word	0x000064b0


	//   ....[3]....
        /*09fc*/ 	.word	0x000064d0


	//   ....[4]....
        /*0a00*/ 	.word	0x000064f0


	//   ....[5]....
        /*0a04*/ 	.word	0x00006d20


	//   ....[6]....
        /*0a08*/ 	.word	0x00006d40


	//   ....[7]....
        /*0a0c*/ 	.word	0x00006d60


	//   ....[8]....
        /*0a10*/ 	.word	0x00006d80


	//   ....[9]....
        /*0a14*/ 	.word	0x00006da0


	//   ....[10]....
        /*0a18*/ 	.word	0x00008c50


	//   ....[11]....
        /*0a1c*/ 	.word	0x00008cf0


	//   ....[12]....
        /*0a20*/ 	.word	0x00008d60


	//   ....[13]....
        /*0a24*/ 	.word	0x00008dd0


	//   ....[14]....
        /*0a28*/ 	.word	0x00008e40


	//   ....[15]....
        /*0a2c*/ 	.word	0x000096d0


	//   ....[16]....
        /*0a30*/ 	.word	0x00009740


	//   ....[17]....
        /*0a34*/ 	.word	0x000097b0


	//   ....[18]....
        /*0a38*/ 	.word	0x00009820


	//   ....[19]....
        /*0a3c*/ 	.word	0x00009890


	//----- nvinfo : EIATTR_VRC_CTA_INIT_COUNT
	.align		4
.L_1270:
        /*0a40*/ 	.byte	0x02, 0x4a
	.zero		1
	.zero		1


	//----- nvinfo : EIATTR_EXIT_INSTR_OFFSETS
	.align		4
        /*0a44*/ 	.byte	0x04, 0x1c
        /*0a46*/ 	.short	(.L_1272 - .L_1271)


	//   ....[0]....
.L_1271:
        /*0a48*/ 	.word	0x00001f90


	//   ....[1]....
        /*0a4c*/ 	.word	0x00008be0


	//----- nvinfo : EIATTR_MAX_THREADS
	.align		4
.L_1272:
        /*0a50*/ 	.byte	0x04, 0x05
        /*0a52*/ 	.short	(.L_1274 - .L_1273)
.L_1273:
        /*0a54*/ 	.word	0x00000080
        /*0a58*/ 	.word	0x00000001
        /*0a5c*/ 	.word	0x00000001


	//----- nvinfo : EIATTR_CRS_STACK_SIZE
	.align		4
.L_1274:
        /*0a60*/ 	.byte	0x04, 0x1e
        /*0a62*/ 	.short	(.L_1276 - .L_1275)
.L_1275:
        /*0a64*/ 	.word	0x00000000


	//----- nvinfo : EIATTR_CBANK_PARAM_SIZE
	.align		4
.L_1276:
        /*0a68*/ 	.byte	0x03, 0x19
        /*0a6a*/ 	.short	0x00e8


	//----- nvinfo : EIATTR_PARAM_CBANK
	.align		4
        /*0a6c*/ 	.byte	0x04, 0x0a
        /*0a6e*/ 	.short	(.L_1278 - .L_1277)
	.align		4
.L_1277:
        /*0a70*/ 	.word	index@(.nv.constant0._ZN10layer_norm31ln_parallel_residual_fwd_kernelINS_13Kernel_traitsIf6__halfS2_S2_fjLj2048ELj1ELj4ELj1ELj16ENS_18Kernel_traits_baseILj2048EfS2_S2_S2_fjLj128EEEEELb0ELb0ELb1EEEvNS_9FwdParamsE)
        /*0a74*/ 	.short	0x0380
        /*0a76*/ 	.short	0x00e8


	//----- nvinfo : EIATTR_SW_WAR
	.align		4
.L_1278:
        /*0a78*/ 	.byte	0x04, 0x36
        /*0a7a*/ 	.short	(.L_1280 - .L_1279)
.L_1279:
        /*0a7c*/ 	.word	0x00000008
.L_1280:


//--------------------- .nv.info._ZN10layer_norm31ln_parallel_residual_fwd_kernelINS_13Kernel_traitsIf6__halfS2_S2_fjLj2048ELj1ELj4ELj1ELj16ENS_18Kernel_traits_baseILj2048EfS2_S2_S2_fjLj128EEEEELb0ELb1ELb0EEEvNS_9FwdParamsE --------------------------
	.section	.nv.info._ZN10layer_norm31ln_parallel_residual_fwd_kernelINS_13Kernel_traitsIf6__halfS2_S2_fjLj2048ELj1ELj4ELj1ELj16ENS_18Kernel_traits_baseILj2048EfS2_S2_S2_fjLj128EEEEELb0ELb1ELb0EEEvNS_9FwdParamsE,"",@"SHT_CUDA_INFO"
	.sectionflags	@""
	.align	4


	//----- nvinfo : EIATTR_CUDA_API_VERSION
	.align		4
        /*0000*/ 	.byte	0x04, 0x37
        /*0002*/ 	.short	(.L_1282 - .L_1281)
.L_1281:
        /*0004*/ 	.word	0x00000082


	//----- nvinfo : EIATTR_KPARAM_INFO
	.align		4
.L_1282:
        /*0008*/ 	.byte	0x04, 0x17
        /*000a*/ 	.short	(.L_1284 - .L_1283)
.L_1283:
        /*000c*/ 	.word	0x00000000
        /*0010*/ 	.short	0x0000
        /*0012*/ 	.short	0x0000
        /*0014*/ 	.byte	0x00, 0xf0, 0xa1, 0x03


	//----- nvinfo : EIATTR_SPARSE_MMA_MASK
	.align		4
.L_1284:
        /*0018*/ 	.byte	0x03, 0x50
        /*001a*/ 	.short	0x0000


	//----- nvinfo : EIATTR_MAXREG_COUNT
	.align		4
        /*001c*/ 	.byte	0x03, 0x1b
        /*001e*/ 	.short	0x00ff


	//----- nvinfo : EIATTR_MERCURY_ISA_VERSION
	.align		4
        /*0020*/ 	.byte	0x03, 0x5f
        /*0022*/ 	.short	0x0101


	//----- nvinfo : EIATTR_COOP_GROUP_MASK_REGIDS
	.align		4
        /*0024*/ 	.byte	0x04, 0x29
        /*0026*/ 	.short	(.L_1286 - .L_1285)


	//   ....[0]....
.L_1285:
        /*0028*/ 	.word	0xffffffff


	//   ....[1]....
        /*002c*/ 	.word	0xffffffff


	//   ....[2]....
        /*0030*/ 	.word	0xffffffff


	//   ....[3]....
        /*0034*/ 	.word	0xffffffff


	//   ....[4]....
        /*0038*/ 	.word	0xffffffff


	//   ....[5]....
        /*003c*/ 	.word	0xffffffff


	//   ....[6]....
        /*0040*/ 	.word	0xffffffff


	//   ....[7]....
        /*0044*/ 	.word	0xffffffff


	//   ....[8]....
        /*0048*/ 	.word	0xffffffff


	//   ....[9]....
        /*004c*/ 	.word	0xffffffff


	//   ....[10]....
        /*0050*/ 	.word	0x050000da


	//   ....[11]....
        /*0054*/ 	.word	0x050000da


	//   ....[12]....
        /*0058*/ 	.word	0x050000da


	//   ....[13]....
        /*005c*/ 	.word	0x050000da


	//   ....[14]....
        /*0060*/ 	.word	0x050000da


	//   ....[15]....
        /*0064*/ 	.word	0x050000da


	//   ....[16]....
        /*0068*/ 	.word	0x050000da


	//   ....[17]....
        /*006c*/ 	.word	0x050000da


	//   ....[18]....
        /*0070*/ 	.word	0x050000da


	//   ....[19]....
        /*0074*/ 	.word	0x050000da


	//----- nvinfo : EIATTR_COOP_GROUP_INSTR_OFFSETS
	.align		4
.L_1286:
        /*0078*/ 	.byte	0x04, 0x28
        /*007a*/ 	.short	(.L_1288 - .L_1287)


	//   ....[0]....
.L_1287:
        /*007c*/ 	.word	0x000058b0


	//   ....[1]....
        /*0080*/ 	.word	0x000058f0


	//   ....[2]....
        /*0084*/ 	.word	0x00005910


	//   ....[3]....
        /*0088*/ 	.word	0x00005930


	//   ....[4]....
        /*008c*/ 	.word	0x00005950


	//   ....[5]....
        /*0090*/ 	.word	0x000061c0


	//   ....[6]....
        /*0094*/ 	.word	0x000061e0


	//   ....[7]....
        /*0098*/ 	.word	0x00006200


	//   ....[8]....
        /*009c*/ 	.word	0x00006220


	//   ....[9]....
        /*00a0*/ 	.word	0x00006240


	//   ....[10]....
        /*00a4*/ 	.word	0x000075c0


	//   ....[11]....
        /*00a8*/ 	.word	0x00007670


	//   ....[12]....
        /*00ac*/ 	.word	0x000076e0


	//   ....[13]....
        /*00b0*/ 	.word	0x00007750


	//   ....[14]....
        /*00b4*/ 	.word	0x000077c0


	//   ....[15]....
        /*00b8*/ 	.word	0x00008090


	//   ....[16]....
        /*00bc*/ 	.word	0x00008100


	//   ....[17]....
        /*00c0*/ 	.word	0x00008170


	//   ....[18]....
        /*00c4*/ 	.word	0x000081e0


	//   ....[19]....
        /*00c8*/ 	.word	0x00008250


	//----- nvinfo : EIATTR_VRC_CTA_INIT_COUNT
	.align		4
.L_1288:
        /*00cc*/ 	.byte	0x02, 0x4a
	.zero		1
	.zero		1


	//----- nvinfo : EIATTR_EXIT_INSTR_OFFSETS
	.align		4
        /*00d0*/ 	.byte	0x04, 0x1c
        /*00d2*/ 	.short	(.L_1290 - .L_1289)


	//   ....[0]....
.L_1289:
        /*00d4*/ 	.word	0x00000b70


	//   ....[1]....
        /*00d8*/ 	.word	0x00007550


	//----- nvinfo : EIATTR_MAX_THREADS
	.align		4
.L_1290:
        /*00dc*/ 	.byte	0x04, 0x05
        /*00de*/ 	.short	(.L_1292 - .L_1291)
.L_1291:
        /*00e0*/ 	.word	0x00000080
        /*00e4*/ 	.word	0x00000001
        /*00e8*/ 	.word	0x00000001


	//----- nvinfo : EIATTR_CRS_STACK_SIZE
	.align		4
.L_1292:
        /*00ec*/ 	.byte	0x04, 0x1e
        /*00ee*/ 	.short	(.L_1294 - .L_1293)
.L_1293:
        /*00f0*/ 	.word	0x00000000


	//----- nvinfo : EIATTR_CBANK_PARAM_SIZE
	.align		4
.L_1294:
        /*00f4*/ 	.byte	0x03, 0x19
        /*00f6*/ 	.short	0x00e8


	//----- nvinfo : EIATTR_PARAM_CBANK
	.align		4
        /*00f8*/ 	.byte	0x04, 0x0a
        /*00fa*/ 	.short	(.L_1296 - .L_1295)
	.align		4
.L_1295:
        /*00fc*/ 	.word	index@(.nv.constant0._ZN10layer_norm31ln_parallel_residual_fwd_kernelINS_13Kernel_traitsIf6__halfS2_S2_fjLj2048ELj1ELj4ELj1ELj16ENS_18Kernel_traits_baseILj2048EfS2_S2_S2_fjLj128EEEEELb0ELb1ELb0EEEvNS_9FwdParamsE)
        /*0100*/ 	.short	0x0380
        /*0102*/ 	.short	0x00e8


	//----- nvinfo : EIATTR_SW_WAR
	.align		4
.L_1296:
        /*0104*/ 	.byte	0x04, 0x36
        /*0106*/ 	.short	(.L_1298 - .L_1297)
.L_1297:
        /*0108*/ 	.word	0x00000008
.L_1298:


//--------------------- .nv.info._ZN10layer_norm31ln_parallel_residual_fwd_kernelINS_13Kernel_traitsIf6__halfS2_S2_fjLj2048ELj1ELj4ELj1ELj16ENS_18Kernel_traits_baseILj2048EfS2_S2_S2_fjLj128EEEEELb0ELb1ELb1EEEvNS_9FwdParamsE --------------------------
	.section	.nv.info._ZN10layer_norm31ln_parallel_residual_fwd_kernelINS_13Kernel_traitsIf6__halfS2_S2_fjLj2048ELj1ELj4ELj1ELj16ENS_18Kernel_traits_baseILj2048EfS2_S2_S2_fjLj128EEEEELb0ELb1ELb1EEEvNS_9FwdParamsE,"",@"SHT_CUDA_INFO"
	.sectionflags	@""
	.align	4


	//----- nvinfo : EIATTR_CUDA_API_VERSION
	.align		4
        /*0000*/ 	.byte	0x04, 0x37
        /*0002*/ 	.short	(.L_1300 - .L_1299)
.L_1299:
        /*0004*/ 	.word	0x00000082


	//----- nvinfo : EIATTR_KPARAM_INFO
	.align		4
.L_1300:
        /*0008*/ 	.byte	0x04, 0x17
        /*000a*/ 	.short	(.L_1302 - .L_1301)
.L_1301:
        /*000c*/ 	.word	0x00000000
        /*0010*/ 	.short	0x0000
        /*0012*/ 	.short	0x0000
        /*0014*/ 	.byte	0x00, 0xf0, 0xa1, 0x03


	//----- nvinfo : EIATTR_SPARSE_MMA_MASK
	.align		4
.L_1302:
        /*0018*/ 	.byte	0x03, 0x50
        /*001a*/ 	.short	0x0000


	//----- nvinfo : EIATTR_MAXREG_COUNT
	.align		4
        /*001c*/ 	.byte	0x03, 0x1b
        /*001e*/ 	.short	0x00ff


	//----- nvinfo : EIATTR_MERCURY_ISA_VERSION
	.align		4
        /*0020*/ 	.byte	0x03, 0x5f
        /*0022*/ 	.short	0x0101


	//----- nvinfo : EIATTR_COOP_GROUP_MASK_REGIDS
	.align		4
        /*0024*/ 	.byte	0x04, 0x29
        /*0026*/ 	.short	(.L_1304 - .L_1303)


	//   ....[0]....
.L_1303:
        /*0028*/ 	.word	0xffffffff


	//   ....[1]....
        /*002c*/ 	.word	0xffffffff


	//   ....[2]....
        /*0030*/ 	.word	0xffffffff


	//   ....[3]....
        /*0034*/ 	.word	0xffffffff


	//   ....[4]....
        /*0038*/ 	.word	0xffffffff


	//   ....[5]....
        /*003c*/ 	.word	0xffffffff


	//   ....[6]....
        /*0040*/ 	.word	0xffffffff


	//   ....[7]....
        /*0044*/ 	.word	0xffffffff


	//   ....[8]....
        /*0048*/ 	.word	0xffffffff


	//   ....[9]....
        /*004c*/ 	.word	0xffffffff


	//   ....[10]....
        /*0050*/ 	.word	0x050000e0


	//   ....[11]....
        /*0054*/ 	.word	0x050000e0


	//   ....[12]....
        /*0058*/ 	.word	0x050000e0


	//   ....[13]....
        /*005c*/ 	.word	0x050000e0


	//   ....[14]....
        /*0060*/ 	.word	0x050000e0


	//   ....[15]....
        /*0064*/ 	.word	0x050000e0


	//   ....[16]....
        /*0068*/ 	.word	0x050000e0


	//   ....[17]....
        /*006c*/ 	.word	0x050000e0


	//   ....[18]....
        /*0070*/ 	.word	0x050000e0


	//   ....[19]....
        /*0074*/ 	.word	0x050000e0


	//----- nvinfo : EIATTR_COOP_GROUP_INSTR_OFFSETS
	.align		4
.L_1304:
        /*0078*/ 	.byte	0x04, 0x28
        /*007a*/ 	.short	(.L_1306 - .L_1305)


	//   ....[0]....
.L_1305:
        /*007c*/ 	.word	0x00004b10


	//   ....[1]....
        /*0080*/ 	.word	0x00004b30


	//   ....[2]....
        /*0084*/ 	.word	0x00004b50


	//   ....[3]....
        /*0088*/ 	.word	0x00004b70


	//   ....[4]....
        /*008c*/ 	.word	0x00004ba0


	//   ....[5]....
        /*0090*/ 	.word	0x000053d0


	//   ....[6]....
        /*0094*/ 	.word	0x000053f0


	//   ....[7]....
        /*0098*/ 	.word	0x00005410


	//   ....[8]....
        /*009c*/ 	.word	0x00005430


	//   ....[9]....
        /*00a0*/ 	.word	0x00005450


	//   ....[10]....
        /*00a4*/ 	.word	0x000064f0


	//   ....[11]....
        /*00a8*/ 	.word	0x00006590


	//   ....[12]....
        /*00ac*/ 	.word	0x00006600


	//   ....[13]....
        /*00b0*/ 	.word	0x00006670


	//   ....[14]....
        /*00b4*/ 	.word	0x000066f0


	//   ....[15]....
        /*00b8*/ 	.word	0x00006f70


	//   ....[16]....
        /*00bc*/ 	.word	0x00006fe0


	//   ....[17]....
        /*00c0*/ 	.word	0x00007050


	//   ....[18]....
        /*00c4*/ 	.word	0x000070c0


	//   ....[19]....
        /*00c8*/ 	.word	0x00007130


	//----- nvinfo : EIATTR_VRC_CTA_INIT_COUNT
	.align		4
.L_1306:
        /*00cc*/ 	.byte	0x02, 0x4a
	.zero		1
	.zero		1


	//----- nvinfo : EIATTR_EXIT_INSTR_OFFSETS
	.align		4
        /*00d0*/ 	.byte	0x04, 0x1c
        /*00d2*/ 	.short	(.L_1308 - .L_1307)


	//   ....[0]....
.L_1307:
        /*00d4*/ 	.word	0x00000690


	//   ....[1]....
        /*00d8*/ 	.word	0x00006480


	//----- nvinfo : EIATTR_MAX_THREADS
	.align		4
.L_1308:
        /*00dc*/ 	.byte	0x04, 0x05
        /*00de*/ 	.short	(.L_1310 - .L_1309)
.L_1309:
        /*00e0*/ 	.word	0x00000080
        /*00e4*/ 	.word	0x00000001
        /*00e8*/ 	.word	0x00000001


	//----- nvinfo : EIATTR_CRS_STACK_SIZE
	.align		4
.L_1310:
        /*00ec*/ 	.byte	0x04, 0x1e
        /*00ee*/ 	.short	(.L_1312 - .L_1311)
.L_1311:
        /*00f0*/ 	.word	0x00000000


	//----- nvinfo : EIATTR_CBANK_PARAM_SIZE
	.align		4
.L_1312:
        /*00f4*/ 	.byte	0x03, 0x19
        /*00f6*/ 	.short	0x00e8


	//----- nvinfo : EIATTR_PARAM_CBANK
	.align		4
        /*00f8*/ 	.byte	0x04, 0x0a
        /*00fa*/ 	.short	(.L_1314 - .L_1313)
	.align		4
.L_1313:
        /*00fc*/ 	.word	index@(.nv.constant0._ZN10layer_norm31ln_parallel_residual_fwd_kernelINS_13Kernel_traitsIf6__halfS2_S2_fjLj2048ELj1ELj4ELj1ELj16ENS_18Kernel_traits_baseILj2048EfS2_S2_S2_fjLj128EEEEELb0ELb1ELb1EEEvNS_9FwdParamsE)
        /*0100*/ 	.short	0x0380
        /*0102*/ 	.short	0x00e8


	//----- nvinfo : EIATTR_SW_WAR
	.align		4
.L_1314:
        /*0104*/ 	.byte	0x04, 0x36
        /*0106*/ 	.short	(.L_1316 - .L_1315)
.L_1315:
        /*0108*/ 	.word	0x00000008
.L_1316:


//--------------------- .nv.info._ZN10layer_norm31ln_parallel_residual_fwd_kernelINS_13Kernel_traitsIf6__halfS2_S2_fjLj2048ELj1ELj4ELj1ELj16ENS_18Kernel_traits_baseILj2048EfS2_S2_S2_fjLj128EEEEELb1ELb0ELb0EEEvNS_9FwdParamsE --------------------------
	.section	.nv.info._ZN10layer_norm31ln_parallel_residual_fwd_kernelINS_13Kernel_traitsIf6__halfS2_S2_fjLj2048ELj1ELj4ELj1ELj16ENS_18Kernel_traits_baseILj2048EfS2_S2_S2_fjLj128EEEEELb1ELb0ELb0EEEvNS_9FwdParamsE,"",@"SHT_CUDA_INFO"
	.sectionflags	@""
	.align	4


	//----- nvinfo : EIATTR_CUDA_API_VERSION
	.align		4
        /*0000*/ 	.byte	0x04, 0x37
        /*0002*/ 	.short	(.L_1318 - .L_1317)
.L_1317:
        /*0004*/ 	.word	0x00000082


	//----- nvinfo : EIATTR_KPARAM_INFO
	.align		4
.L_1318:
        /*0008*/ 	.byte	0x04, 0x17
        /*000a*/ 	.short	(.L_1320 - .L_1319)
.L_1319:
        /*000c*/ 	.word	0x00000000
        /*0010*/ 	.short	0x0000
        /*0012*/ 	.short	0x0000
        /*0014*/ 	.byte	0x00, 0xf0, 0xa1, 0x03


	//----- nvinfo : EIATTR_SPARSE_MMA_MASK
	.align		4
.L_1320:
        /*0018*/ 	.byte	0x03, 0x50
        /*001a*/ 	.short	0x0000


	//----- nvinfo : EIATTR_MAXREG_COUNT
	.align		4
        /*001c*/ 	.byte	0x03, 0x1b
        /*001e*/ 	.short	0x00ff


	//----- nvinfo : EIATTR_ANNOTATIONS
	.align		4
        /*0020*/ 	.byte	0x04, 0x55
        /*0022*/ 	.short	(.L_1322 - .L_1321)


	//   ....[0]....
.L_1321:
        /* <DEDUP_REMOVED lines=377> */


	//----- nvinfo : EIATTR_MERCURY_ISA_VERSION
	.align		4
.L_1322:
        /*17a4*/ 	.byte	0x03, 0x5f
        /*17a6*/ 	.short	0x0101


	//----- nvinfo : EIATTR_COOP_GROUP_MASK_REGIDS
	.align		4
        /*17a8*/ 	.byte	0x04, 0x29
        /*17aa*/ 	.short	(.L_1324 - .L_1323)


	//   ....[0]....
.L_1323:
        /*17ac*/ 	.word	0xffffffff


	//   ....[1]....
        /*17b0*/ 	.word	0xffffffff


	//   ....[2]....
        /*17b4*/ 	.word	0xffffffff


	//   ....[3]....
        /*17b8*/ 	.word	0xffffffff


	//   ....[4]....
        /*17bc*/ 	.word	0xffffffff


	//   ....[5]....
        /*17c0*/ 	.word	0xffffffff


	//   ....[6]....
        /*17c4*/ 	.word	0xffffffff


	//   ....[7]....
        /*17c8*/ 	.word	0xffffffff


	//   ....[8]....
        /*17cc*/ 	.word	0xffffffff


	//   ....[9]....
        /*17d0*/ 	.word	0xffffffff


	//   ....[10]....
        /*17d4*/ 	.word	0x05000062


	//   ....[11]....
        /*17d8*/ 	.word	0x05000062


	//   ....[12]....
        /*17dc*/ 	.word	0x05000062


	//   ....[13]....
        /*17e0*/ 	.word	0x05000062


	//   ....[14]....
        /*17e4*/ 	.word	0x05000062


	//   ....[15]....
        /*17e8*/ 	.word	0x05000062


	//   ....[16]....
        /*17ec*/ 	.word	0x05000062


	//   ....[17]....
        /*17f0*/ 	.word	0x05000062


	//   ....[18]....
        /*17f4*/ 	.word	0x05000062


	//   ....[19]....
        /*17f8*/ 	.word	0x05000062


	//----- nvinfo : EIATTR_COOP_GROUP_INSTR_OFFSETS
	.align		4
.L_1324:
        /*17fc*/ 	.byte	0x04, 0x28
        /*17fe*/ 	.short	(.L_1326 - .L_1325)


	//   ....[0]....
.L_1325:
        /*1800*/ 	.word	0x000575e0


	//   ....[1]....
        /*1804*/ 	.word	0x00057620


	//   ....[2]....
        /*1808*/ 	.word	0x00057640


	//   ....[3]....
        /*180c*/ 	.word	0x00057660


	//   ....[4]....
        /*1810*/ 	.word	0x00057680


	//   ....[5]....
        /*1814*/ 	.word	0x00057ed0


	//   ....[6]....
        /*1818*/ 	.word	0x00057ef0


	//   ....[7]....
        /*181c*/ 	.word	0x00057f10


	//   ....[8]....
        /*1820*/ 	.word	0x00057f30


	//   ....[9]....
        /*1824*/ 	.word	0x00057f50


	//   ....[10]....
        /*1828*/ 	.word	0x0005a1e0


	//   ....[11]....
        /*182c*/ 	.word	0x0005a280


	//   ....[12]....
        /*1830*/ 	.word	0x0005a2e0


	//   ....[13]....
        /*1834*/ 	.word	0x0005a340


	//   ....[14]....
        /*1838*/ 	.word	0x0005a3a0


	//   ....[15]....
        /*183c*/ 	.word	0x0005ac50


	//   ....[16]....
        /*1840*/ 	.word	0x0005acb0


	//   ....[17]....
        /*1844*/ 	.word	0x0005ad10


	//   ....[18]....
        /*1848*/ 	.word	0x0005ad70


	//   ....[19]....
        /*184c*/ 	.word	0x0005add0


	//----- nvinfo : EIATTR_VRC_CTA_INIT_COUNT
	.align		4
.L_1326:
        /*1850*/ 	.byte	0x02, 0x4a
	.zero		1
	.zero		1


	//----- nvinfo : EIATTR_EXIT_INSTR_OFFSETS
	.align		4
        /*1854*/ 	.byte	0x04, 0x1c
        /*1856*/ 	.short	(.L_1328 - .L_1327)


	//   ....[0]....
.L_1327:
        /*1858*/ 	.word	0x00009350


	//   ....[1]....
        /*185c*/ 	.word	0x0005a170


	//----- nvinfo : EIATTR_MAX_THREADS
	.align		4
.L_1328:
        /*1860*/ 	.byte	0x04, 0x05
        /*1862*/ 	.short	(.L_1330 - .L_1329)
.L_1329:
        /*1864*/ 	.word	0x00000080
        /*1868*/ 	.word	0x00000001
        /*186c*/ 	.word	0x00000001


	//----- nvinfo : EIATTR_CRS_STACK_SIZE
	.align		4
.L_1330:
        /*1870*/ 	.byte	0x04, 0x1e
        /*1872*/ 	.short	(.L_1332 - .L_1331)
.L_1331:
        /*1874*/ 	.word	0x00000000


	//----- nvinfo : EIATTR_CBANK_PARAM_SIZE
	.align		4
.L_1332:
        /*1878*/ 	.byte	0x03, 0x19
        /*187a*/ 	.short	0x00e8


	//----- nvinfo : EIATTR_PARAM_CBANK
	.align		4
        /*187c*/ 	.byte	0x04, 0x0a
        /*187e*/ 	.short	(.L_1334 - .L_1333)
	.align		4
.L_1333:
        /*1880*/ 	.word	index@(.nv.constant0._ZN10layer_norm31ln_parallel_residual_fwd_kernelINS_13Kernel_traitsIf6__halfS2_S2_fjLj2048ELj1ELj4ELj1ELj16ENS_18Kernel_traits_baseILj2048EfS2_S2_S2_fjLj128EEEEELb1ELb0ELb0EEEvNS_9FwdParamsE)
        /*1884*/ 	.short	0x0380
        /*1886*/ 	.short	0x00e8


	//----- nvinfo : EIATTR_SW_WAR
	.align		4
.L_1334:
        /*1888*/ 	.byte	0x04, 0x36
        /*188a*/ 	.short	(.L_1336 - .L_1335)
.L_1335:
        /*188c*/ 	.word	0x00000008
.L_1336:


//--------------------- .nv.info._ZN10layer_norm31ln_parallel_residual_fwd_kernelINS_13Kernel_traitsIf6__halfS2_S2_fjLj2048ELj1ELj4ELj1ELj16ENS_18Kernel_traits_baseILj2048EfS2_S2_S2_fjLj128EEEEELb1ELb0ELb1EEEvNS_9FwdParamsE --------------------------
	.section	.nv.info._ZN10layer_norm31ln_parallel_residual_fwd_kernelINS_13Kernel_traitsIf6__halfS2_S2_fjLj2048ELj1ELj4ELj1ELj16ENS_18Kernel_traits_baseILj2048EfS2_S2_S2_fjLj128EEEEELb1ELb0ELb1EEEvNS_9FwdParamsE,"",@"SHT_CUDA_INFO"
	.sectionflags	@""
	.align	4


	//----- nvinfo : EIATTR_CUDA_API_VERSION
	.align		4
        /*0000*/ 	.byte	0x04, 0x37
        /*0002*/ 	.short	(.L_1338 - .L_1337)
.L_1337:
        /*0004*/ 	.word	0x00000082


	//----- nvinfo : EIATTR_KPARAM_INFO
	.align		4
.L_1338:
        /*0008*/ 	.byte	0x04, 0x17
        /*000a*/ 	.short	(.L_1340 - .L_1339)
.L_1339:
        /*000c*/ 	.word	0x00000000
        /*0010*/ 	.short	0x0000
        /*0012*/ 	.short	0x0000
        /*0014*/ 	.byte	0x00, 0xf0, 0xa1, 0x03


	//----- nvinfo : EIATTR_SPARSE_MMA_MASK
	.align		4
.L_1340:
        /*0018*/ 	.byte	0x03, 0x50
        /*001a*/ 	.short	0x0000


	//----- nvinfo : EIATTR_MAXREG_COUNT
	.align		4
        /*001c*/ 	.byte	0x03, 0x1b
        /*001e*/ 	.short	0x00ff


	//----- nvinfo : EIATTR_ANNOTATIONS
	.align		4
        /*0020*/ 	.byte	0x04, 0x55
        /*0022*/ 	.short	(.L_1342 - .L_1341)


	//   ....[0]....
.L_1341:
        /* <DEDUP_REMOVED lines=181> */


	//----- nvinfo : EIATTR_MERCURY_ISA_VERSION
	.align		4
.L_1342:
        /*0b64*/ 	.byte	0x03, 0x5f
        /*0b66*/ 	.short	0x0101


	//----- nvinfo : EIATTR_COOP_GROUP_MASK_REGIDS
	.align		4
        /*0b68*/ 	.byte	0x04, 0x29
        /*0b6a*/ 	.short	(.L_1344 - .L_1343)


	//   ....[0]....
.L_1343:
        /*0b6c*/ 	.word	0xffffffff


	//   ....[1]....
        /*0b70*/ 	.word	0xffffffff


	//   ....[2]....
        /*0b74*/ 	.word	0xffffffff


	//   ....[3]....
        /*0b78*/ 	.word	0xffffffff


	//   ....[4]....
        /*0b7c*/ 	.word	0xffffffff


	//   ....[5]....
        /*0b80*/ 	.word	0xffffffff


	//   ....[6]....
        /*0b84*/ 	.word	0xffffffff


	//   ....[7]....
        /*0b88*/ 	.word	0xffffffff


	//   ....[8]....
        /*0b8c*/ 	.word	0xffffffff


	//   ....[9]....
        /*0b90*/ 	.word	0xffffffff


	//   ....[10]....
        /*0b94*/ 	.word	0x05000072


	//   ....[11]....
        /*0b98*/ 	.word	0x05000072


	//   ....[12]....
        /*0b9c*/ 	.word	0x05000072


	//   ....[13]....
        /*0ba0*/ 	.word	0x05000072


	//   ....[14]....
        /*0ba4*/ 	.word	0x05000072


	//   ....[15]....
        /*0ba8*/ 	.word	0x05000072


	//   ....[16]....
        /*0bac*/ 	.word	0x05000072


	//   ....[17]....
        /*0bb0*/ 	.word	0x05000072


	//   ....[18]....
        /*0bb4*/ 	.word	0x05000072


	//   ....[19]....
        /*0bb8*/ 	.word	0x05000072


	//----- nvinfo : EIATTR_COOP_GROUP_INSTR_OFFSETS
	.align		4
.L_1344:
        /*0bbc*/ 	.byte	0x04, 0x28
        /*0bbe*/ 	.short	(.L_1346 - .L_1345)


	//   ....[0]....
.L_1345:
        /*0bc0*/ 	.word	0x0004fa80


	//   ....[1]....
        /*0bc4*/ 	.word	0x0004fab0


	//   ....[2]....
        /*0bc8*/ 	.word	0x0004fad0


	//   ....[3]....
        /*0bcc*/ 	.word	0x0004faf0


	//   ....[4]....
        /*0bd0*/ 	.word	0x0004fb10


	//   ....[5]....
        /*0bd4*/ 	.word	0x00050340


	//   ....[6]....
        /*0bd8*/ 	.word	0x00050360


	//   ....[7]....
        /*0bdc*/ 	.word	0x00050380


	//   ....[8]....
        /*0be0*/ 	.word	0x000503a0


	//   ....[9]....
        /*0be4*/ 	.word	0x000503c0


	//   ....[10]....
        /*0be8*/ 	.word	0x00052320


	//   ....[11]....
        /*0bec*/ 	.word	0x000523c0


	//   ....[12]....
        /*0bf0*/ 	.word	0x00052420


	//   ....[13]....
        /*0bf4*/ 	.word	0x00052480


	//   ....[14]....
        /*0bf8*/ 	.word	0x000524e0


	//   ....[15]....
        /*0bfc*/ 	.word	0x00052d60


	//   ....[16]....
        /*0c00*/ 	.word	0x00052dc0


	//   ....[17]....
        /*0c04*/ 	.word	0x00052e20


	//   ....[18]....
        /*0c08*/ 	.word	0x00052e80


	//   ....[19]....
        /*0c0c*/ 	.word	0x00052ee0


	//----- nvinfo : EIATTR_VRC_CTA_INIT_COUNT
	.align		4
.L_1346:
        /*0c10*/ 	.byte	0x02, 0x4a
	.zero		1
	.zero		1


	//----- nvinfo : EIATTR_EXIT_INSTR_OFFSETS
	.align		4
        /*0c14*/ 	.byte	0x04, 0x1c
        /*0c16*/ 	.short	(.L_1348 - .L_1347)


	//   ....[0]....
.L_1347:
        /*0c18*/ 	.word	0x000023c0


	//   ....[1]....
        /*0c1c*/ 	.word	0x000522b0


	//----- nvinfo : EIATTR_MAX_THREADS
	.align		4
.L_1348:
        /*0c20*/ 	.byte	0x04, 0x05
        /*0c22*/ 	.short	(.L_1350 - .L_1349)
.L_1349:
        /*0c24*/ 	.word	0x00000080
        /*0c28*/ 	.word	0x00000001
        /*0c2c*/ 	.word	0x00000001


	//----- nvinfo : EIATTR_CRS_STACK_SIZE
	.align		4
.L_1350:
        /*0c30*/ 	.byte	0x04, 0x1e
        /*0c32*/ 	.short	(.L_1352 - .L_1351)
.L_1351:
        /*0c34*/ 	.word	0x00000000


	//----- nvinfo : EIATTR_CBANK_PARAM_SIZE
	.align		4
.L_1352:
        /*0c38*/ 	.byte	0x03, 0x19
        /*0c3a*/ 	.short	0x00e8


	//----- nvinfo : EIATTR_PARAM_CBANK
	.align		4
        /*0c3c*/ 	.byte	0x04, 0x0a
        /*0c3e*/ 	.short	(.L_1354 - .L_1353)
	.align		4
.L_1353:
        /*0c40*/ 	.word	index@(.nv.constant0._ZN10layer_norm31ln_parallel_residual_fwd_kernelINS_13Kernel_traitsIf6__halfS2_S2_fjLj2048ELj1ELj4ELj1ELj16ENS_18Kernel_traits_baseILj2048EfS2_S2_S2_fjLj128EEEEELb1ELb0ELb1EEEvNS_9FwdParamsE)
        /*0c44*/ 	.short	0x0380
        /*0c46*/ 	.short	0x00e8


	//----- nvinfo : EIATTR_SW_WAR
	.align		4
.L_1354:
        /*0c48*/ 	.byte	0x04, 0x36
        /*0c4a*/ 	.short	(.L_1356 - .L_1355)
.L_1355:
        /*0c4c*/ 	.word	0x00000008
.L_1356:


//--------------------- .nv.info._ZN10layer_norm31ln_parallel_residual_fwd_kernelINS_13Kernel_traitsIf6__halfS2_S2_fjLj2048ELj1ELj4ELj1ELj16ENS_18Kernel_traits_baseILj2048EfS2_S2_S2_fjLj128EEEEELb1ELb1ELb0EEEvNS_9FwdParamsE --------------------------
	.section	.nv.info._ZN10layer_norm31ln_parallel_residual_fwd_kernelINS_13Kernel_traitsIf6__halfS2_S2_fjLj2048ELj1ELj4ELj1ELj16ENS_18Kernel_traits_baseILj2048EfS2_S2_S2_fjLj128EEEEELb1ELb1ELb0EEEvNS_9FwdParamsE,"",@"SHT_CUDA_INFO"
	.sectionflags	@""
	.align	4


	//----- nvinfo : EIATTR_CUDA_API_VERSION
	.align		4
        /*0000*/ 	.byte	0x04, 0x37
        /*0002*/ 	.short	(.L_1358 - .L_1357)
.L_1357:
        /*0004*/ 	.word	0x00000082


	//----- nvinfo : EIATTR_KPARAM_INFO
	.align		4
.L_1358:
        /*0008*/ 	.byte	0x04, 0x17
        /*000a*/ 	.short	(.L_1360 - .L_1359)
.L_1359:
        /*000c*/ 	.word	0x00000000
        /*0010*/ 	.short	0x0000
        /*0012*/ 	.short	0x0000
        /*0014*/ 	.byte	0x00, 0xf0, 0xa1, 0x03


	//----- nvinfo : EIATTR_SPARSE_MMA_MASK
	.align		4
.L_1360:
        /*0018*/ 	.byte	0x03, 0x50
        /*001a*/ 	.short	0x0000


	//----- nvinfo : EIATTR_MAXREG_COUNT
	.align		4
        /*001c*/ 	.byte	0x03, 0x1b
        /*001e*/ 	.short	0x00ff


	//----- nvinfo : EIATTR_MERCURY_ISA_VERSION
	.align		4
        /*0020*/ 	.byte	0x03, 0x5f
        /*0022*/ 	.short	0x0101


	//----- nvinfo : EIATTR_COOP_GROUP_MASK_REGIDS
	.align		4
        /*0024*/ 	.byte	0x04, 0x29
        /*0026*/ 	.short	(.L_1362 - .L_1361)


	//   ....[0]....
.L_1361:
        /*0028*/ 	.word	0xffffffff


	//   ....[1]....
        /*002c*/ 	.word	0xffffffff


	//   ....[2]....
        /*0030*/ 	.word	0xffffffff


	//   ....[3]....
        /*0034*/ 	.word	0xffffffff


	//   ....[4]....
        /*0038*/ 	.word	0xffffffff


	//   ....[5]....
        /*003c*/ 	.word	0xffffffff


	//   ....[6]....
        /*0040*/ 	.word	0xffffffff


	//   ....[7]....
        /*0044*/ 	.word	0xffffffff


	//   ....[8]....
        /*0048*/ 	.word	0xffffffff


	//   ....[9]....
        /*004c*/ 	.word	0xffffffff


	//   ....[10]....
        /*0050*/ 	.word	0x050000e9


	//   ....[11]....
        /*0054*/ 	.word	0x050000e9


	//   ....[12]....
        /*0058*/ 	.word	0x050000e9


	//   ....[13]....
        /*005c*/ 	.word	0x050000e9


	//   ....[14]....
        /*0060*/ 	.word	0x050000e9


	//   ....[15]....
        /*0064*/ 	.word	0x050000e9


	//   ....[16]....
        /*0068*/ 	.word	0x050000e9


	//   ....[17]....
        /*006c*/ 	.word	0x050000e9


	//   ....[18]....
        /*0070*/ 	.word	0x050000e9


	//   ....[19]....
        /*0074*/ 	.word	0x050000e9


	//----- nvinfo : EIATTR_COOP_GROUP_INSTR_OFFSETS
	.align		4
.L_1362:
        /*0078*/ 	.byte	0x04, 0x28
        /*007a*/ 	.short	(.L_1364 - .L_1363)


	//   ....[0]....
.L_1363:
        /*007c*/ 	.word	0x00041e30


	//   ....[1]....
        /*0080*/ 	.word	0x00041e70


	//   ....[2]....
        /*0084*/ 	.word	0x00041e90


	//   ....[3]....
        /*0088*/ 	.word	0x00041eb0


	//   ....[4]....
        /*008c*/ 	.word	0x00041ed0


	//   ....[5]....
        /*0090*/ 	.word	0x00042720


	//   ....[6]....
        /*0094*/ 	.word	0x00042740


	//   ....[7]....
        /*0098*/ 	.word	0x00042760


	//   ....[8]....
        /*009c*/ 	.word	0x00042780


	//   ....[9]....
        /*00a0*/ 	.word	0x000427a0


	//   ....[10]....
        /*00a4*/ 	.word	0x00043b40


	//   ....[11]....
        /*00a8*/ 	.word	0x00043bf0


	//   ....[12]....
        /*00ac*/ 	.word	0x00043c60


	//   ....[13]....
        /*00b0*/ 	.word	0x00043cd0


	//   ....[14]....
        /*00b4*/ 	.word	0x00043d40


	//   ....[15]....
        /*00b8*/ 	.word	0x000445f0


	//   ....[16]....
        /*00bc*/ 	.word	0x00044660


	//   ....[17]....
        /*00c0*/ 	.word	0x000446d0


	//   ....[18]....
        /*00c4*/ 	.word	0x00044740


	//   ....[19]....
        /*00c8*/ 	.word	0x000447b0


	//----- nvinfo : EIATTR_VRC_CTA_INIT_COUNT
	.align		4
.L_1364:
        /*00cc*/ 	.byte	0x02, 0x4a
	.zero		1
	.zero		1


	//----- nvinfo : EIATTR_EXIT_INSTR_OFFSETS
	.align		4
        /*00d0*/ 	.byte	0x04, 0x1c
        /*00d2*/ 	.short	(.L_1366 - .L_1365)


	//   ....[0]....
.L_1365:
        /*00d4*/ 	.word	0x00000de0


	//   ....[1]....
        /*00d8*/ 	.word	0x00043ad0


	//----- nvinfo : EIATTR_MAX_THREADS
	.align		4
.L_1366:
        /*00dc*/ 	.byte	0x04, 0x05
        /*00de*/ 	.short	(.L_1368 - .L_1367)
.L_1367:
        /*00e0*/ 	.word	0x00000080
        /*00e4*/ 	.word	0x00000001
        /*00e8*/ 	.word	0x00000001


	//----- nvinfo : EIATTR_CRS_STACK_SIZE
	.align		4
.L_1368:
        /*00ec*/ 	.byte	0x04, 0x1e
        /*00ee*/ 	.short	(.L_1370 - .L_1369)
.L_1369:
        /*00f0*/ 	.word	0x00000000


	//----- nvinfo : EIATTR_CBANK_PARAM_SIZE
	.align		4
.L_1370:
        /*00f4*/ 	.byte	0x03, 0x19
        /*00f6*/ 	.short	0x00e8


	//----- nvinfo : EIATTR_PARAM_CBANK
	.align		4
        /*00f8*/ 	.byte	0x04, 0x0a
        /*00fa*/ 	.short	(.L_1372 - .L_1371)
	.align		4
.L_1371:
        /*00fc*/ 	.word	index@(.nv.constant0._ZN10layer_norm31ln_parallel_residual_fwd_kernelINS_13Kernel_traitsIf6__halfS2_S2_fjLj2048ELj1ELj4ELj1ELj16ENS_18Kernel_traits_baseILj2048EfS2_S2_S2_fjLj128EEEEELb1ELb1ELb0EEEvNS_9FwdParamsE)
        /*0100*/ 	.short	0x0380
        /*0102*/ 	.short	0x00e8


	//----- nvinfo : EIATTR_SW_WAR
	.align		4
.L_1372:
        /*0104*/ 	.byte	0x04, 0x36
        /*0106*/ 	.short	(.L_1374 - .L_1373)
.L_1373:
        /*0108*/ 	.word	0x00000008
.L_1374:


//--------------------- .nv.info._ZN10layer_norm31ln_parallel_residual_fwd_kernelINS_13Kernel_traitsIf6__halfS2_S2_fjLj2048ELj1ELj4ELj1ELj16ENS_18Kernel_traits_baseILj2048EfS2_S2_S2_fjLj128EEEEELb1ELb1ELb1EEEvNS_9FwdParamsE --------------------------
	.section	.nv.info._ZN10layer_norm31ln_parallel_residual_fwd_kernelINS_13Kernel_traitsIf6__halfS2_S2_fjLj2048ELj1ELj4ELj1ELj16ENS_18Kernel_traits_baseILj2048EfS2_S2_S2_fjLj128EEEEELb1ELb1ELb1EEEvNS_9FwdParamsE,"",@"SHT_CUDA_INFO"
	.sectionflags	@""
	.align	4


	//----- nvinfo : EIATTR_CUDA_API_VERSION
	.align		4
        /*0000*/ 	.byte	0x04, 0x37
        /*0002*/ 	.short	(.L_1376 - .L_1375)
.L_1375:
        /*0004*/ 	.word	0x00000082


	//----- nvinfo : EIATTR_KPARAM_INFO
	.align		4
.L_1376:
        /*0008*/ 	.byte	0x04, 0x17
        /*000a*/ 	.short	(.L_1378 - .L_1377)
.L_1377:
        /*000c*/ 	.word	0x00000000
        /*0010*/ 	.short	0x0000
        /*0012*/ 	.short	0x0000
        /*0014*/ 	.byte	0x00, 0xf0, 0xa1, 0x03


	//----- nvinfo : EIATTR_SPARSE_MMA_MASK
	.align		4
.L_1378:
        /*0018*/ 	.byte	0x03, 0x50
        /*001a*/ 	.short	0x0000


	//----- nvinfo : EIATTR_MAXREG_COUNT
	.align		4
        /*001c*/ 	.byte	0x03, 0x1b
        /*001e*/ 	.short	0x00ff


	//----- nvinfo : EIATTR_MERCURY_ISA_VERSION
	.align		4
        /*0020*/ 	.byte	0x03, 0x5f
        /*0022*/ 	.short	0x0101


	//----- nvinfo : EIATTR_COOP_GROUP_MASK_REGIDS
	.align		4
        /*0024*/ 	.byte	0x04, 0x29
        /*0026*/ 	.short	(.L_1380 - .L_1379)


	//   ....[0]....
.L_1379:
        /*0028*/ 	.word	0xffffffff


	//   ....[1]....
        /*002c*/ 	.word	0xffffffff


	//   ....[2]....
        /*0030*/ 	.word	0xffffffff


	//   ....[3]....
        /*0034*/ 	.word	0xffffffff


	//   ....[4]....
        /*0038*/ 	.word	0xffffffff


	//   ....[5]....
        /*003c*/ 	.word	0xffffffff


	//   ....[6]....
        /*0040*/ 	.word	0xffffffff


	//   ....[7]....
        /*0044*/ 	.word	0xffffffff


	//   ....[8]....
        /*0048*/ 	.word	0xffffffff


	//   ....[9]....
        /*004c*/ 	.word	0xffffffff


	//   ....[10]....
        /*0050*/ 	.word	0x050000ec


	//   ....[11]....
        /*0054*/ 	.word	0x050000ec


	//   ....[12]....
        /*0058*/ 	.word	0x050000ec


	//   ....[13]....
        /*005c*/ 	.word	0x050000ec


	//   ....[14]....
        /*0060*/ 	.word	0x050000ec


	//   ....[15]....
        /*0064*/ 	.word	0x050000ec


	//   ....[16]....
        /*0068*/ 	.word	0x050000ec


	//   ....[17]....
        /*006c*/ 	.word	0x050000ec


	//   ....[18]....
        /*0070*/ 	.word	0x050000ec


	//   ....[19]....
        /*0074*/ 	.word	0x050000ec


	//----- nvinfo : EIATTR_COOP_GROUP_INSTR_OFFSETS
	.align		4
.L_1380:
        /*0078*/ 	.byte	0x04, 0x28
        /*007a*/ 	.short	(.L_1382 - .L_1381)


	//   ....[0]....
.L_1381:
        /*007c*/ 	.word	0x000402e0


	//   ....[1]....
        /*0080*/ 	.word	0x00040300


	//   ....[2]....
        /*0084*/ 	.word	0x00040320


	//   ....[3]....
        /*0088*/ 	.word	0x00040350


	//   ....[4]....
        /*008c*/ 	.word	0x00040370


	//   ....[5]....
        /*0090*/ 	.word	0x00040ba0


	//   ....[6]....
        /*0094*/ 	.word	0x00040bc0


	//   ....[7]....
        /*0098*/ 	.word	0x00040be0


	//   ....[8]....
        /*009c*/ 	.word	0x00040c00


	//   ....[9]....
        /*00a0*/ 	.word	0x00040c20


	//   ....[10]....
        /*00a4*/ 	.word	0x00041ce0


	//   ....[11]....
        /*00a8*/ 	.word	0x00041d80


	//   ....[12]....
        /*00ac*/ 	.word	0x00041df0


	//   ....[13]....
        /*00b0*/ 	.word	0x00041e70


	//   ....[14]....
        /*00b4*/ 	.word	0x00041ee0


	//   ....[15]....
        /*00b8*/ 	.word	0x00042760


	//   ....[16]....
        /*00bc*/ 	.word	0x000427d0


	//   ....[17]....
        /*00c0*/ 	.word	0x00042840


	//   ....[18]....
        /*00c4*/ 	.word	0x000428b0


	//   ....[19]....
        /*00c8*/ 	.word	0x00042920


	//----- nvinfo : EIATTR_VRC_CTA_INIT_COUNT
	.align		4
.L_1382:
        /*00cc*/ 	.byte	0x02, 0x4a
	.zero		1
	.zero		1


	//----- nvinfo : EIATTR_EXIT_INSTR_OFFSETS
	.align		4
        /*00d0*/ 	.byte	0x04, 0x1c
        /*00d2*/ 	.short	(.L_1384 - .L_1383)


	//   ....[0]....
.L_1383:
        /*00d4*/ 	.word	0x000008b0


	//   ....[1]....
        /*00d8*/ 	.word	0x00041c70


	//----- nvinfo : EIATTR_MAX_THREADS
	.align		4
.L_1384:
        /*00dc*/ 	.byte	0x04, 0x05
        /*00de*/ 	.short	(.L_1386 - .L_1385)
.L_1385:
        /*00e0*/ 	.word	0x00000080
        /*00e4*/ 	.word	0x00000001
        /*00e8*/ 	.word	0x00000001


	//----- nvinfo : EIATTR_CRS_STACK_SIZE
	.align		4
.L_1386:
        /*00ec*/ 	.byte	0x04, 0x1e
        /*00ee*/ 	.short	(.L_1388 - .L_1387)
.L_1387:
        /*00f0*/ 	.word	0x00000000


	//----- nvinfo : EIATTR_CBANK_PARAM_SIZE
	.align		4
.L_1388:
        /*00f4*/ 	.byte	0x03, 0x19
        /*00f6*/ 	.short	0x00e8


	//----- nvinfo : EIATTR_PARAM_CBANK
	.align		4
        /*00f8*/ 	.byte	0x04, 0x0a
        /*00fa*/ 	.short	(.L_1390 - .L_1389)
	.align		4
.L_1389:
        /*00fc*/ 	.word	index@(.nv.constant0._ZN10layer_norm31ln_parallel_residual_fwd_kernelINS_13Kernel_traitsIf6__halfS2_S2_fjLj2048ELj1ELj4ELj1ELj16ENS_18Kernel_traits_baseILj2048EfS2_S2_S2_fjLj128EEEEELb1ELb1ELb1EEEvNS_9FwdParamsE)
        /*0100*/ 	.short	0x0380
        /*0102*/ 	.short	0x00e8


	//----- nvinfo : EIATTR_SW_WAR
	.align		4
.L_1390:
        /*0104*/ 	.byte	0x04, 0x36
        /*0106*/ 	.short	(.L_1392 - .L_1391)
.L_1391:
        /*0108*/ 	.word	0x00000008
.L_1392:


//--------------------- .nv.info._ZN10layer_norm31ln_parallel_residual_fwd_kernelINS_13Kernel_traitsI6__halfS2_fS2_fjLj2048ELj1ELj4ELj1ELj16ENS_18Kernel_traits_baseILj2048ES2_S2_fS2_fjLj128EEEEELb0ELb0ELb0EEEvNS_9FwdParamsE --------------------------
	.section	.nv.info._ZN10layer_norm31ln_parallel_residual_fwd_kernelINS_13Kernel_traitsI6__halfS2_fS2_fjLj2048ELj1ELj4ELj1ELj16ENS_18Kernel_traits_baseILj2048ES2_S2_fS2_fjLj128EEEEELb0ELb0ELb0EEEvNS_9FwdParamsE,"",@"SHT_CUDA_INFO"
	.sectionflags	@""
	.align	4


	//----- nvinfo : EIATTR_CUDA_API_VERSION
	.align		4
        /*0000*/ 	.byte	0x04, 0x37
        /*0002*/ 	.short	(.L_1394 - .L_1393)
.L_1393:
        /*0004*/ 	.word	0x00000082


	//----- nvinfo : EIATTR_KPARAM_INFO
	.align		4
.L_1394:
        /*0008*/ 	.byte	0x04, 0x17
        /*000a*/ 	.short	(.L_1396 - .L_1395)
.L_1395:
        /*000c*/ 	.word	0x00000000
        /*0010*/ 	.short	0x0000
        /*0012*/ 	.short	0x0000
        /*0014*/ 	.byte	0x00, 0xf0, 0xa1, 0x03


	//----- nvinfo : EIATTR_SPARSE_MMA_MASK
	.align		4
.L_1396:
        /*0018*/ 	.byte	0x03, 0x50
        /*001a*/ 	.short	0x0000


	//----- nvinfo : EIATTR_MAXREG_COUNT
	.align		4
        /*001c*/ 	.byte	0x03, 0x1b
        /*001e*/ 	.short	0x00ff


	//----- nvinfo : EIATTR_MERCURY_ISA_VERSION
	.align		4
        /*0020*/ 	.byte	0x03, 0x5f
        /*0022*/ 	.short	0x0101


	//----- nvinfo : EIATTR_COOP_GROUP_MASK_REGIDS
	.align		4
        /*0024*/ 	.byte	0x04, 0x29
        /*0026*/ 	.short	(.L_1398 - .L_1397)


	//   ....[0]....
.L_1397:
        /*0028*/ 	.word	0xffffffff


	//   ....[1]....
        /*002c*/ 	.word	0xffffffff


	//   ....[2]....
        /*0030*/ 	.word	0xffffffff


	//   ....[3]....
        /*0034*/ 	.word	0xffffffff


	//   ....[4]....
        /*0038*/ 	.word	0xffffffff


	//   ....[5]....
        /*003c*/ 	.word	0xffffffff


	//   ....[6]....
        /*0040*/ 	.word	0xffffffff


	//   ....[7]....
        /*0044*/ 	.word	0xffffffff


	//   ....[8]....
        /*0048*/ 	.word	0xffffffff


	//   ....[9]....
        /*004c*/ 	.word	0xffffffff


	//   ....[10]....
        /*0050*/ 	.word	0x050000d3


	//   ....[11]....
        /*0054*/ 	.word	0x050000d3


	//   ....[12]....
        /*0058*/ 	.word	0x050000d3


	//   ....[13]....
        /*005c*/ 	.word	0x050000d3


	//   ....[14]....
        /*0060*/ 	.word	0x050000d3


	//   ....[15]....
        /*0064*/ 	.word	0x050000d3


	//   ....[16]....
        /*0068*/ 	.word	0x050000d3


	//   ....[17]....
        /*006c*/ 	.word	0x050000d3


	//   ....[18]....
        /*0070*/ 	.word	0x050000d3


	//   ....[19]....
        /*0074*/ 	.word	0x050000d3


	//----- nvinfo : EIATTR_COOP_GROUP_INSTR_OFFSETS
	.align		4
.L_1398:
        /*0078*/ 	.byte	0x04, 0x28
        /*007a*/ 	.short	(.L_1400 - .L_1399)


	//   ....[0]....
.L_1399:
        /*007c*/ 	.word	0x00005e60


	//   ....[1]....
        /*0080*/ 	.word	0x00005ea0


	//   ....[2]....
        /*0084*/ 	.word	0x00005ec0


	//   ....[3]....
        /*0088*/ 	.word	0x00005ee0


	//   ....[4]....
        /*008c*/ 	.word	0x00005f00


	//   ....[5]....
        /*0090*/ 	.word	0x00006750


	//   ....[6]....
        /*0094*/ 	.word	0x00006770


	//   ....[7]....
        /*0098*/ 	.word	0x00006790


	//   ....[8]....
        /*009c*/ 	.word	0x000067b0


	//   ....[9]....
        /*00a0*/ 	.word	0x000067d0


	//   ....[10]....
        /*00a4*/ 	.word	0x000092e0


	//   ....[11]....
        /*00a8*/ 	.word	0x00009390


	//   ....[12]....
        /*00ac*/ 	.word	0x00009400


	//   ....[13]....
        /*00b0*/ 	.word	0x00009470


	//   ....[14]....
        /*00b4*/ 	.word	0x000094e0


	//   ....[15]....
        /*00b8*/ 	.word	0x00009d90


	//   ....[16]....
        /*00bc*/ 	.word	0x00009e00


	//   ....[17]....
        /*00c0*/ 	.word	0x00009e70


	//   ....[18]....
        /*00c4*/ 	.word	0x00009ee0


	//   ....[19]....
        /*00c8*/ 	.word	0x00009f50


	//----- nvinfo : EIATTR_VRC_CTA_INIT_COUNT
	.align		4
.L_1400:
        /*00cc*/ 	.byte	0x02, 0x4a
	.zero		1
	.zero		1


	//----- nvinfo : EIATTR_EXIT_INSTR_OFFSETS
	.align		4
        /*00d0*/ 	.byte	0x04, 0x1c
        /*00d2*/ 	.short	(.L_1402 - .L_1401)


	//   ....[0]....
.L_1401:
        /*00d4*/ 	.word	0x000020e0


	//   ....[1]....
        /*00d8*/ 	.word	0x00009270


	//----- nvinfo : EIATTR_MAX_THREADS
	.align		4
.L_1402:
        /*00dc*/ 	.byte	0x04, 0x05
        /*00de*/ 	.short	(.L_1404 - .L_1403)
.L_1403:
        /*00e0*/ 	.word	0x00000080
        /*00e4*/ 	.word	0x00000001
        /*00e8*/ 	.word	0x00000001


	//----- nvinfo : EIATTR_CRS_STACK_SIZE
	.align		4
.L_1404:
        /*00ec*/ 	.byte	0x04, 0x1e
        /*00ee*/ 	.short	(.L_1406 - .L_1405)
.L_1405:
        /*00f0*/ 	.word	0x00000000


	//----- nvinfo : EIATTR_CBANK_PARAM_SIZE
	.align		4
.L_1406:
        /*00f4*/ 	.byte	0x03, 0x19
        /*00f6*/ 	.short	0x00e8


	//----- nvinfo : EIATTR_PARAM_CBANK
	.align		4
        /*00f8*/ 	.byte	0x04, 0x0a
        /*00fa*/ 	.short	(.L_1408 - .L_1407)
	.align		4
.L_1407:
        /*00fc*/ 	.word	index@(.nv.constant0._ZN10layer_norm31ln_parallel_residual_fwd_kernelINS_13Kernel_traitsI6__halfS2_fS2_fjLj2048ELj1ELj4ELj1ELj16ENS_18Kernel_traits_baseILj2048ES2_S2_fS2_fjLj128EEEEELb0ELb0ELb0EEEvNS_9FwdParamsE)
        /*0100*/ 	.short	0x0380
        /*0102*/ 	.short	0x00e8


	//----- nvinfo : EIATTR_SW_WAR
	.align		4
.L_1408:
        /*0104*/ 	.byte	0x04, 0x36
        /*0106*/ 	.short	(.L_1410 - .L_1409)
.L_1409:
        /*0108*/ 	.word	0x00000008
.L_1410:


//--------------------- .nv.info._ZN10layer_norm31ln_parallel_residual_fwd_kernelINS_13Kernel_traitsI6__halfS2_fS2_fjLj2048ELj1ELj4ELj1ELj16ENS_18Kernel_traits_baseILj2048ES2_S2_fS2_fjLj128EEEEELb0ELb0ELb1EEEvNS_9FwdParamsE --------------------------
	.section	.nv.info._ZN10layer_norm31ln_parallel_residual_fwd_kernelINS_13Kernel_traitsI6__halfS2_fS2_fjLj2048ELj1ELj4ELj1ELj16ENS_18Kernel_traits_baseILj2048ES2_S2_fS2_fjLj128EEEEELb0ELb0ELb1EEEvNS_9FwdParamsE,"",@"SHT_CUDA_INFO"
	.sectionflags	@""
	.align	4


	//----- nvinfo : EIATTR_CUDA_API_VERSION
	.align		4
        /*0000*/ 	.byte	0x04, 0x37
        /*0002*/ 	.short	(.L_1412 - .L_1411)
.L_1411:
        /*0004*/ 	.word	0x00000082


	//----- nvinfo : EIATTR_KPARAM_INFO
	.align		4
.L_1412:
        /*0008*/ 	.byte	0x04, 0x17
        /*000a*/ 	.short	(.L_1414 - .L_1413)
.L_1413:
        /*000c*/ 	.word	0x00000000
        /*0010*/ 	.short	0x0000
        /*0012*/ 	.short	0x0000
        /*0014*/ 	.byte	0x00, 0xf0, 0xa1, 0x03


	//----- nvinfo : EIATTR_SPARSE_MMA_MASK
	.align		4
.L_1414:
        /*0018*/ 	.byte	0x03, 0x50
        /*001a*/ 	.short	0x0000


	//----- nvinfo : EIATTR_MAXREG_COUNT
	.align		4
        /*001c*/ 	.byte	0x03, 0x1b
        /*001e*/ 	.short	0x00ff


	//----- nvinfo : EIATTR_MERCURY_ISA_VERSION
	.align		4
        /*0020*/ 	.byte	0x03, 0x5f
        /*0022*/ 	.short	0x0101


	//----- nvinfo : EIATTR_COOP_GROUP_MASK_REGIDS
	.align		4
        /*0024*/ 	.byte	0x04, 0x29
        /*0026*/ 	.short	(.L_1416 - .L_1415)


	//   ....[0]....
.L_1415:
        /*0028*/ 	.word	0xffffffff


	//   ....[1]....
        /*002c*/ 	.word	0xffffffff


	//   ....[2]....
        /*0030*/ 	.word	0xffffffff


	//   ....[3]....
        /*0034*/ 	.word	0xffffffff


	//   ....[4]....
        /*0038*/ 	.word	0xffffffff


	//   ....[5]....
        /*003c*/ 	.word	0xffffffff


	//   ....[6]....
        /*0040*/ 	.word	0xffffffff


	//   ....[7]....
        /*0044*/ 	.word	0xffffffff


	//   ....[8]....
        /*0048*/ 	.word	0xffffffff


	//   ....[9]....
        /*004c*/ 	.word	0xffffffff


	//   ....[10]....
        /*0050*/ 	.word	0x050000cb


	//   ....[11]....
        /*0054*/ 	.word	0x050000cb


	//   ....[12]....
        /*0058*/ 	.word	0x050000cb


	//   ....[13]....
        /*005c*/ 	.word	0x050000cb


	//   ....[14]....
        /*0060*/ 	.word	0x050000cb


	//   ....[15]....
        /*0064*/ 	.word	0x050000cb


	//   ....[16]....
        /*0068*/ 	.word	0x050000cb


	//   ....[17]....
        /*006c*/ 	.word	0x050000cb


	//   ....[18]....
        /*0070*/ 	.word	0x050000cb


	//   ....[19]....
        /*0074*/ 	.word	0x050000cb


	//----- nvinfo : EIATTR_COOP_GROUP_INSTR_OFFSETS
	.align		4
.L_1416:
        /*0078*/ 	.byte	0x04, 0x28
        /*007a*/ 	.short	(.L_1418 - .L_1417)


	//   ....[0]....
.L_1417:
        /*007c*/ 	.word	0x00004490


	//   ....[1]....
        /*0080*/ 	.word	0x000044c0


	//   ....[2]....
        /*0084*/ 	.word	0x000044e0


	//   ....[3]....
        /*0088*/ 	.word	0x00004500


	//   ....[4]....
        /*008c*/ 	.word	0x00004520


	//   ....[5]....
        /*0090*/ 	.word	0x00004d50


	//   ....[6]....
        /*0094*/ 	.word	0x00004d70


	//   ....[7]....
        /*0098*/ 	.word	0x00004d90


	//   ....[8]....
        /*009c*/ 	.word	0x00004db0


	//   ....[9]....
        /*00a0*/ 	.word	0x00004dd0


	//   ....[10]....
        /*00a4*/ 	.word	0x000075f0


	//   ....[11]....
        /*00a8*/ 	.word	0x000076a0


	//   ....[12]....
        /*00ac*/ 	.word	0x00007710


	//   ....[13]....
        /*00b0*/ 	.word	0x00007780


	//   ....[14]....
        /*00b4*/ 	.word	0x000077f0


	//   ....[15]....
        /*00b8*/ 	.word	0x00008070


	//   ....[16]....
        /*00bc*/ 	.word	0x000080e0


	//   ....[17]....
        /*00c0*/ 	.word	0x00008150


	//   ....[18]....
        /*00c4*/ 	.word	0x000081c0


	//   ....[19]....
        /*00c8*/ 	.word	0x00008230


	//----- nvinfo : EIATTR_VRC_CTA_INIT_COUNT
	.align		4
.L_1418:
        /*00cc*/ 	.byte	0x02, 0x4a
	.zero		1
	.zero		1


	//----- nvinfo : EIATTR_EXIT_INSTR_OFFSETS
	.align		4
        /*00d0*/ 	.byte	0x04, 0x1c
        /*00d2*/ 	.short	(.L_1420 - .L_1419)


	//   ....[0]....
.L_1419:
        /*00d4*/ 	.word	0x00000d10


	//   ....[1]....
        /*00d8*/ 	.word	0x00007580


	//----- nvinfo : EIATTR_MAX_THREADS
	.align		4
.L_1420:
        /*00dc*/ 	.byte	0x04, 0x05
        /*00de*/ 	.short	(.L_1422 - .L_1421)
.L_1421:
        /*00e0*/ 	.word	0x00000080
        /*00e4*/ 	.word	0x00000001
        /*00e8*/ 	.word	0x00000001


	//----- nvinfo : EIATTR_CRS_STACK_SIZE
	.align		4
.L_1422:
        /*00ec*/ 	.byte	0x04, 0x1e
        /*00ee*/ 	.short	(.L_1424 - .L_1423)
.L_1423:
        /*00f0*/ 	.word	0x00000000


	//----- nvinfo : EIATTR_CBANK_PARAM_SIZE
	.align		4
.L_1424:
        /*00f4*/ 	.byte	0x03, 0x19
        /*00f6*/ 	.short	0x00e8


	//----- nvinfo : EIATTR_PARAM_CBANK
	.align		4
        /*00f8*/ 	.byte	0x04, 0x0a
        /*00fa*/ 	.short	(.L_1426 - .L_1425)
	.align		4
.L_1425:
        /*00fc*/ 	.word	index@(.nv.constant0._ZN10layer_norm31ln_parallel_residual_fwd_kernelINS_13Kernel_traitsI6__halfS2_fS2_fjLj2048ELj1ELj4ELj1ELj16ENS_18Kernel_traits_baseILj2048ES2_S2_fS2_fjLj128EEEEELb0ELb0ELb1EEEvNS_9FwdParamsE)
        /*0100*/ 	.short	0x0380
        /*0102*/ 	.short	0x00e8


	//----- nvinfo : EIATTR_SW_WAR
	.align		4
.L_1426:
        /*0104*/ 	.byte	0x04, 0x36
        /*0106*/ 	.short	(.L_1428 - .L_1427)
.L_1427:
        /*0108*/ 	.word	0x00000008
.L_1428:


//--------------------- .nv.info._ZN10layer_norm31ln_parallel_residual_fwd_kernelINS_13Kernel_traitsI6__halfS2_fS2_fjLj2048ELj1ELj4ELj1ELj16ENS_18Kernel_traits_baseILj2048ES2_S2_fS2_fjLj128EEEEELb0ELb1ELb0EEEvNS_9FwdParamsE --------------------------
	.section	.nv.info._ZN10layer_norm31ln_parallel_residual_fwd_kernelINS_13Kernel_traitsI6__halfS2_fS2_fjLj2048ELj1ELj4ELj1ELj16ENS_18Kernel_traits_baseILj2048ES2_S2_fS2_fjLj128EEEEELb0ELb1ELb0EEEvNS_9FwdParamsE,"",@"SHT_CUDA_INFO"
	.sectionflags	@""
	.align	4


	//----- nvinfo : EIATTR_CUDA_API_VERSION
	.align		4
        /*0000*/ 	.byte	0x04, 0x37
        /*0002*/ 	.short	(.L_1430 - .L_1429)
.L_1429:
        /*0004*/ 	.word	0x00000082


	//----- nvinfo : EIATTR_KPARAM_INFO
	.align		4
.L_1430:
        /*0008*/ 	.byte	0x04, 0x17
        /*000a*/ 	.short	(.L_1432 - .L_1431)
.L_1431:
        /*000c*/ 	.word	0x00000000
        /*0010*/ 	.short	0x0000
        /*0012*/ 	.short	0x0000
        /*0014*/ 	.byte	0x00, 0xf0, 0xa1, 0x03


	//----- nvinfo : EIATTR_SPARSE_MMA_MASK
	.align		4
.L_1432:
        /*0018*/ 	.byte	0x03, 0x50
        /*001a*/ 	.short	0x0000


	//----- nvinfo : EIATTR_MAXREG_COUNT
	.align		4
        /*001c*/ 	.byte	0x03, 0x1b
        /*001e*/ 	.short	0x00ff


	//----- nvinfo : EIATTR_MERCURY_ISA_VERSION
	.align		4
        /*0020*/ 	.byte	0x03, 0x5f
        /*0022*/ 	.short	0x0101


	//----- nvinfo : EIATTR_COOP_GROUP_MASK_REGIDS
	.align		4
        /*0024*/ 	.byte	0x04, 0x29
        /*0026*/ 	.short	(.L_1434 - .L_1433)


	//   ....[0]....
.L_1433:
        /*0028*/ 	.word	0xffffffff


	//   ....[1]....
        /*002c*/ 	.word	0xffffffff


	//   ....[2]....
        /*0030*/ 	.word	0xffffffff


	//   ....[3]....
        /*0034*/ 	.word	0xffffffff


	//   ....[4]....
        /*0038*/ 	.word	0xffffffff


	//   ....[5]....
        /*003c*/ 	.word	0xffffffff


	//   ....[6]....
        /*0040*/ 	.word	0xffffffff


	//   ....[7]....
        /*0044*/ 	.word	0xffffffff


	//   ....[8]....
        /*0048*/ 	.word	0xffffffff


	//   ....[9]....
        /*004c*/ 	.word	0xffffffff


	//   ....[10]....
        /*0050*/ 	.word	0x0500009a


	//   ....[11]....
        /*0054*/ 	.word	0x0500009a


	//   ....[12]....
        /*0058*/ 	.word	0x0500009a


	//   ....[13]....
        /*005c*/ 	.word	0x0500009a


	//   ....[14]....
        /*0060*/ 	.word	0x0500009a


	//   ....[15]....
        /*0064*/ 	.word	0x0500009a


	//   ....[16]....
        /*0068*/ 	.word	0x0500009a


	//   ....[17]....
        /*006c*/ 	.word	0x0500009a


	//   ....[18]....
        /*0070*/ 	.word	0x0500009a


	//   ....[19]....
        /*0074*/ 	.word	0x0500009a


	//----- nvinfo : EIATTR_COOP_GROUP_INSTR_OFFSETS
	.align		4
.L_1434:
        /*0078*/ 	.byte	0x04, 0x28
        /*007a*/ 	.short	(.L_1436 - .L_1435)


	//   ....[0]....
.L_1435:
        /*007c*/ 	.word	0x00004720


	//   ....[1]....
        /*0080*/ 	.word	0x00004760


	//   ....[2]....
        /*0084*/ 	.word	0x00004780


	//   ....[3]....
        /*0088*/ 	.word	0x000047a0


	//   ....[4]....
        /*008c*/ 	.word	0x000047c0


	//   ....[5]....
        /*0090*/ 	.word	0x00005010


	//   ....[6]....
        /*0094*/ 	.word	0x00005030


	//   ....[7]....
        /*0098*/ 	.word	0x00005050


	//   ....[8]....
        /*009c*/ 	.word	0x00005070


	//   ....[9]....
        /*00a0*/ 	.word	0x00005090


	//   ....[10]....
        /*00a4*/ 	.word	0x00006c20


	//   ....[11]....
        /*00a8*/ 	.word	0x00006cd0


	//   ....[12]....
        /*00ac*/ 	.word	0x00006d40


	//   ....[13]....
        /*00b0*/ 	.word	0x00006db0


	//   ....[14]....
        /*00b4*/ 	.word	0x00006e20


	//   ....[15]....
        /*00b8*/ 	.word	0x000076d0


	//   ....[16]....
        /*00bc*/ 	.word	0x00007740


	//   ....[17]....
        /*00c0*/ 	.word	0x000077b0


	//   ....[18]....
        /*00c4*/ 	.word	0x00007820


	//   ....[19]....
        /*00c8*/ 	.word	0x00007890


	//----- nvinfo : EIATTR_VRC_CTA_INIT_COUNT
	.align		4
.L_1436:
        /*00cc*/ 	.byte	0x02, 0x4a
	.zero		1
	.zero		1


	//----- nvinfo : EIATTR_EXIT_INSTR_OFFSETS
	.align		4
        /*00d0*/ 	.byte	0x04, 0x1c
        /*00d2*/ 	.short	(.L_1438 - .L_1437)


	//   ....[0]....
.L_1437:
        /*00d4*/ 	.word	0x00000a90


	//   ....[1]....
        /*00d8*/ 	.word	0x00006bb0


	//----- nvinfo : EIATTR_MAX_THREADS
	.align		4
.L_1438:
        /*00dc*/ 	.byte	0x04, 0x05
        /*00de*/ 	.short	(.L_1440 - .L_1439)
.L_1439:
        /*00e0*/ 	.word	0x00000080
        /*00e4*/ 	.word	0x00000001
        /*00e8*/ 	.word	0x00000001


	//----- nvinfo : EIATTR_CRS_STACK_SIZE
	.align		4
.L_1440:
        /*00ec*/ 	.byte	0x04, 0x1e
        /*00ee*/ 	.short	(.L_1442 - .L_1441)
.L_1441:
        /*00f0*/ 	.word	0x00000000


	//----- nvinfo : EIATTR_CBANK_PARAM_SIZE
	.align		4
.L_1442:
        /*00f4*/ 	.byte	0x03, 0x19
        /*00f6*/ 	.short	0x00e8


	//----- nvinfo : EIATTR_PARAM_CBANK
	.align		4
        /*00f8*/ 	.byte	0x04, 0x0a
        /*00fa*/ 	.short	(.L_1444 - .L_1443)
	.align		4
.L_1443:
        /*00fc*/ 	.word	index@(.nv.constant0._ZN10layer_norm31ln_parallel_residual_fwd_kernelINS_13Kernel_traitsI6__halfS2_fS2_fjLj2048ELj1ELj4ELj1ELj16ENS_18Kernel_traits_baseILj2048ES2_S2_fS2_fjLj128EEEEELb0ELb1ELb0EEEvNS_9FwdParamsE)
        /*0100*/ 	.short	0x0380
        /*0102*/ 	.short	0x00e8


	//----- nvinfo : EIATTR_SW_WAR
	.align		4
.L_1444:
        /*0104*/ 	.byte	0x04, 0x36
        /*0106*/ 	.short	(.L_1446 - .L_1445)
.L_1445:
        /*0108*/ 	.word	0x00000008
.L_1446:


//--------------------- .nv.info._ZN10layer_norm31ln_parallel_residual_fwd_kernelINS_13Kernel_traitsI6__halfS2_fS2_fjLj2048ELj1ELj4ELj1ELj16ENS_18Kernel_traits_baseILj2048ES2_S2_fS2_fjLj128EEEEELb0ELb1ELb1EEEvNS_9FwdParamsE --------------------------
	.section	.nv.info._ZN10layer_norm31ln_parallel_residual_fwd_kernelINS_13Kernel_traitsI6__halfS2_fS2_fjLj2048ELj1ELj4ELj1ELj16ENS_18Kernel_traits_baseILj2048ES2_S2_fS2_fjLj128EEEEELb0ELb1ELb1EEEvNS_9FwdParamsE,"",@"SHT_CUDA_INFO"
	.sectionflags	@""
	.align	4


	//----- nvinfo : EIATTR_CUDA_API_VERSION
	.align		4
        /*0000*/ 	.byte	0x04, 0x37
        /*0002*/ 	.short	(.L_1448 - .L_1447)
.L_1447:
        /*0004*/ 	.word	0x00000082


	//----- nvinfo : EIATTR_KPARAM_INFO
	.align		4
.L_1448:
        /*0008*/ 	.byte	0x04, 0x17
        /*000a*/ 	.short	(.L_1450 - .L_1449)
.L_1449:
        /*000c*/ 	.word	0x00000000
        /*0010*/ 	.short	0x0000
        /*0012*/ 	.short	0x0000
        /*0014*/ 	.byte	0x00, 0xf0, 0xa1, 0x03


	//----- nvinfo : EIATTR_SPARSE_MMA_MASK
	.align		4
.L_1450:
        /*0018*/ 	.byte	0x03, 0x50
        /*001a*/ 	.short	0x0000


	//----- nvinfo : EIATTR_MAXREG_COUNT
	.align		4
        /*001c*/ 	.byte	0x03, 0x1b
        /*001e*/ 	.short	0x00ff


	//----- nvinfo : EIATTR_MERCURY_ISA_VERSION
	.align		4
        /*0020*/ 	.byte	0x03, 0x5f
        /*0022*/ 	.short	0x0101


	//----- nvinfo : EIATTR_COOP_GROUP_MASK_REGIDS
	.align		4
        /*0024*/ 	.byte	0x04, 0x29
        /*0026*/ 	.short	(.L_1452 - .L_1451)


	//   ....[0]....
.L_1451:
        /*0028*/ 	.word	0xffffffff


	//   ....[1]....
        /*002c*/ 	.word	0xffffffff


	//   ....[2]....
        /*0030*/ 	.word	0xffffffff


	//   ....[3]....
        /*0034*/ 	.word	0xffffffff


	//   ....[4]....
        /*0038*/ 	.word	0xffffffff


	//   ....[5]....
        /*003c*/ 	.word	0xffffffff


	//   ....[6]....
        /*0040*/ 	.word	0xffffffff


	//   ....[7]....
        /*0044*/ 	.word	0xffffffff


	//   ....[8]....
        /*0048*/ 	.word	0xffffffff


	//   ....[9]....
        /*004c*/ 	.word	0xffffffff


	//   ....[10]....
        /*0050*/ 	.word	0x0500009b


	//   ....[11]....
        /*0054*/ 	.word	0x0500009b


	//   ....[12]....
        /*0058*/ 	.word	0x0500009b


	//   ....[13]....
        /*005c*/ 	.word	0x0500009b


	//   ....[14]....
        /*0060*/ 	.word	0x0500009b


	//   ....[15]....
        /*0064*/ 	.word	0x0500009b


	//   ....[16]....
        /*0068*/ 	.word	0x0500009b


	//   ....[17]....
        /*006c*/ 	.word	0x0500009b


	//   ....[18]....
        /*0070*/ 	.word	0x0500009b


	//   ....[19]....
        /*0074*/ 	.word	0x0500009b


	//----- nvinfo : EIATTR_COOP_GROUP_INSTR_OFFSETS
	.align		4
.L_1452:
        /*0078*/ 	.byte	0x04, 0x28
        /*007a*/ 	.short	(.L_1454 - .L_1453)


	//   ....[0]....
.L_1453:
        /*007c*/ 	.word	0x00003b30


	//   ....[1]....
        /*0080*/ 	.word	0x00003b50


	//   ....[2]....
        /*0084*/ 	.word	0x00003b70


	//   ....[3]....
        /*0088*/ 	.word	0x00003ba0


	//   ....[4]....
        /*008c*/ 	.word	0x00003bc0


	//   ....[5]....
        /*0090*/ 	.word	0x000043f0


	//   ....[6]....
        /*0094*/ 	.word	0x00004410


	//   ....[7]....
        /*0098*/ 	.word	0x00004430


	//   ....[8]....
        /*009c*/ 	.word	0x00004450


	//   ....[9]....
        /*00a0*/ 	.word	0x00004470


	//   ....[10]....
        /*00a4*/ 	.word	0x00005d20


	//   ....[11]....
        /*00a8*/ 	.word	0x00005dc0


	//   ....[12]....
        /*00ac*/ 	.word	0x00005e30


	//   ....[13]....
        /*00b0*/ 	.word	0x00005eb0


	//   ....[14]....
        /*00b4*/ 	.word	0x00005f20


	//   ....[15]....
        /*00b8*/ 	.word	0x000067b0


	//   ....[16]....
        /*00bc*/ 	.word	0x00006820


	//   ....[17]....
        /*00c0*/ 	.word	0x00006890


	//   ....[18]....
        /*00c4*/ 	.word	0x00006900


	//   ....[19]....
        /*00c8*/ 	.word	0x00006970


	//----- nvinfo : EIATTR_VRC_CTA_INIT_COUNT
	.align		4
.L_1454:
        /*00cc*/ 	.byte	0x02, 0x4a
	.zero		1
	.zero		1


	//----- nvinfo : EIATTR_EXIT_INSTR_OFFSETS
	.align		4
        /*00d0*/ 	.byte	0x04, 0x1c
        /*00d2*/ 	.short	(.L_1456 - .L_1455)


	//   ....[0]....
.L_1455:
        /*00d4*/ 	.word	0x000003d0


	//   ....[1]....
        /*00d8*/ 	.word	0x00005cb0


	//----- nvinfo : EIATTR_MAX_THREADS
	.align		4
.L_1456:
        /*00dc*/ 	.byte	0x04, 0x05
        /*00de*/ 	.short	(.L_1458 - .L_1457)
.L_1457:
        /*00e0*/ 	.word	0x00000080
        /*00e4*/ 	.word	0x00000001
        /*00e8*/ 	.word	0x00000001


	//----- nvinfo : EIATTR_CRS_STACK_SIZE
	.align		4
.L_1458:
        /*00ec*/ 	.byte	0x04, 0x1e
        /*00ee*/ 	.short	(.L_1460 - .L_1459)
.L_1459:
        /*00f0*/ 	.word	0x00000000


	//----- nvinfo : EIATTR_CBANK_PARAM_SIZE
	.align		4
.L_1460:
        /*00f4*/ 	.byte	0x03, 0x19
        /*00f6*/ 	.short	0x00e8


	//----- nvinfo : EIATTR_PARAM_CBANK
	.align		4
        /*00f8*/ 	.byte	0x04, 0x0a
        /*00fa*/ 	.short	(.L_1462 - .L_1461)
	.align		4
.L_1461:
        /*00fc*/ 	.word	index@(.nv.constant0._ZN10layer_norm31ln_parallel_residual_fwd_kernelINS_13Kernel_traitsI6__halfS2_fS2_fjLj2048ELj1ELj4ELj1ELj16ENS_18Kernel_traits_baseILj2048ES2_S2_fS2_fjLj128EEEEELb0ELb1ELb1EEEvNS_9FwdParamsE)
        /*0100*/ 	.short	0x0380
        /*0102*/ 	.short	0x00e8


	//----- nvinfo : EIATTR_SW_WAR
	.align		4
.L_1462:
        /*0104*/ 	.byte	0x04, 0x36
        /*0106*/ 	.short	(.L_1464 - .L_1463)
.L_1463:
        /*0108*/ 	.word	0x00000008
.L_1464:


//--------------------- .nv.info._ZN10layer_norm31ln_parallel_residual_fwd_kernelINS_13Kernel_traitsI6__halfS2_fS2_fjLj2048ELj1ELj4ELj1ELj16ENS_18Kernel_traits_baseILj2048ES2_S2_fS2_fjLj128EEEEELb1ELb0ELb0EEEvNS_9FwdParamsE --------------------------
	.section	.nv.info._ZN10layer_norm31ln_parallel_residual_fwd_kernelINS_13Kernel_traitsI6__halfS2_fS2_fjLj2048ELj1ELj4ELj1ELj16ENS_18Kernel_traits_baseILj2048ES2_S2_fS2_fjLj128EEEEELb1ELb0ELb0EEEvNS_9FwdParamsE,"",@"SHT_CUDA_INFO"
	.sectionflags	@""
	.align	4


	//----- nvinfo : EIATTR_CUDA_API_VERSION
	.align		4
        /*0000*/ 	.byte	0x04, 0x37
        /*0002*/ 	.short	(.L_1466 - .L_1465)
.L_1465:
        /*0004*/ 	.word	0x00000082


	//----- nvinfo : EIATTR_KPARAM_INFO
	.align		4
.L_1466:
        /*0008*/ 	.byte	0x04, 0x17
        /*000a*/ 	.short	(.L_1468 - .L_1467)
.L_1467:
        /*000c*/ 	.word	0x00000000
        /*0010*/ 	.short	0x0000
        /*0012*/ 	.short	0x0000
        /*0014*/ 	.byte	0x00, 0xf0, 0xa1, 0x03


	//----- nvinfo : EIATTR_SPARSE_MMA_MASK
	.align		4
.L_1468:
        /*0018*/ 	.byte	0x03, 0x50
        /*001a*/ 	.short	0x0000


	//----- nvinfo : EIATTR_MAXREG_COUNT
	.align		4
        /*001c*/ 	.byte	0x03, 0x1b
        /*001e*/ 	.short	0x00ff


	//----- nvinfo : EIATTR_MERCURY_ISA_VERSION
	.align		4
        /*0020*/ 	.byte	0x03, 0x5f
        /*0022*/ 	.short	0x0101


	//----- nvinfo : EIATTR_COOP_GROUP_MASK_REGIDS
	.align		4
        /*0024*/ 	.byte	0x04, 0x29
        /*0026*/ 	.short	(.L_1470 - .L_1469)


	//   ....[0]....
.L_1469:
        /*0028*/ 	.word	0xffffffff


	//   ....[1]....
        /*002c*/ 	.word	0xffffffff


	//   ....[2]....
        /*0030*/ 	.word	0xffffffff


	//   ....[3]....
        /*0034*/ 	.word	0xffffffff


	//   ....[4]....
        /*0038*/ 	.word	0xffffffff


	//   ....[5]....
        /*003c*/ 	.word	0xffffffff


	//   ....[6]....
        /*0040*/ 	.word	0xffffffff


	//   ....[7]....
        /*0044*/ 	.word	0xffffffff


	//   ....[8]....
        /*0048*/ 	.word	0xffffffff


	//   ....[9]....
        /*004c*/ 	.word	0xffffffff


	//   ....[10]....
        /*0050*/ 	.word	0x050000ec


	//   ....[11]....
        /*0054*/ 	.word	0x050000ec


	//   ....[12]....
        /*0058*/ 	.word	0x050000ec


	//   ....[13]....
        /*005c*/ 	.word	0x050000ec


	//   ....[14]....
        /*0060*/ 	.word	0x050000ec


	//   ....[15]....
        /*0064*/ 	.word	0x050000ec


	//   ....[16]....
        /*0068*/ 	.word	0x050000ec


	//   ....[17]....
        /*006c*/ 	.word	0x050000ec


	//   ....[18]....
        /*0070*/ 	.word	0x050000ec


	//   ....[19]....
        /*0074*/ 	.word	0x050000ec


	//----- nvinfo : EIATTR_COOP_GROUP_INSTR_OFFSETS
	.align		4
.L_1470:
        /*0078*/ 	.byte	0x04, 0x28
        /*007a*/ 	.short	(.L_1472 - .L_1471)


	//   ....[0]....
.L_1471:
        /*007c*/ 	.word	0x0004dcb0


	//   ....[1]....
        /*0080*/ 	.word	0x0004dcf0


	//   ....[2]....
        /*0084*/ 	.word	0x0004dd10


	//   ....[3]....
        /*0088*/ 	.word	0x0004dd30


	//   ....[4]....
        /*008c*/ 	.word	0x0004dd50


	//   ....[5]....
        /*0090*/ 	.word	0x0004e5a0


	//   ....[6]....
        /*0094*/ 	.word	0x0004e5c0


	//   ....[7]....
        /*0098*/ 	.word	0x0004e5e0


	//   ....[8]....
        /*009c*/ 	.word	0x0004e600


	//   ....[9]....
        /*00a0*/ 	.word	0x0004e620


	//   ....[10]....
        /*00a4*/ 	.word	0x00051130


	//   ....[11]....
        /*00a8*/ 	.word	0x000511e0


	//   ....[12]....
        /*00ac*/ 	.word	0x00051250


	//   ....[13]....
        /*00b0*/ 	.word	0x000512c0


	//   ....[14]....
        /*00b4*/ 	.word	0x00051330


	//   ....[15]....
        /*00b8*/ 	.word	0x00051be0


	//   ....[16]....
        /*00bc*/ 	.word	0x00051c50


	//   ....[17]....
        /*00c0*/ 	.word	0x00051cc0


	//   ....[18]....
        /*00c4*/ 	.word	0x00051d30


	//   ....[19]....
        /*00c8*/ 	.word	0x00051da0


	//----- nvinfo : EIATTR_VRC_CTA_INIT_COUNT
	.align		4
.L_1472:
        /*00cc*/ 	.byte	0x02, 0x4a
	.zero		1
	.zero		1


	//----- nvinfo : EIATTR_EXIT_INSTR_OFFSETS
	.align		4
        /*00d0*/ 	.byte	0x04, 0x1c
        /*00d2*/ 	.short	(.L_1474 - .L_1473)


	//   ....[0]....
.L_1473:
        /*00d4*/ 	.word	0x00002280


	//   ....[1]....
        /*00d8*/ 	.word	0x000510c0


	//----- nvinfo : EIATTR_MAX_THREADS
	.align		4
.L_1474:
        /*00dc*/ 	.byte	0x04, 0x05
        /*00de*/ 	.short	(.L_1476 - .L_1475)
.L_1475:
        /*00e0*/ 	.word	0x00000080
        /*00e4*/ 	.word	0x00000001
        /*00e8*/ 	.word	0x00000001


	//----- nvinfo : EIATTR_CRS_STACK_SIZE
	.align		4
.L_1476:
        /*00ec*/ 	.byte	0x04, 0x1e
        /*00ee*/ 	.short	(.L_1478 - .L_1477)
.L_1477:
        /*00f0*/ 	.word	0x00000000


	//----- nvinfo : EIATTR_CBANK_PARAM_SIZE
	.align		4
.L_1478:
        /*00f4*/ 	.byte	0x03, 0x19
        /*00f6*/ 	.short	0x00e8


	//----- nvinfo : EIATTR_PARAM_CBANK
	.align		4
        /*00f8*/ 	.byte	0x04, 0x0a
        /*00fa*/ 	.short	(.L_1480 - .L_1479)
	.align		4
.L_1479:
        /*00fc*/ 	.word	index@(.nv.constant0._ZN10layer_norm31ln_parallel_residual_fwd_kernelINS_13Kernel_traitsI6__halfS2_fS2_fjLj2048ELj1ELj4ELj1ELj16ENS_18Kernel_traits_baseILj2048ES2_S2_fS2_fjLj128EEEEELb1ELb0ELb0EEEvNS_9FwdParamsE)
        /*0100*/ 	.short	0x0380
        /*0102*/ 	.short	0x00e8


	//----- nvinfo : EIATTR_SW_WAR
	.align		4
.L_1480:
        /*0104*/ 	.byte	0x04, 0x36
        /*0106*/ 	.short	(.L_1482 - .L_1481)
.L_1481:
        /*0108*/ 	.word	0x00000008
.L_1482:


//--------------------- .nv.info._ZN10layer_norm31ln_parallel_residual_fwd_kernelINS_13Kernel_traitsI6__halfS2_fS2_fjLj2048ELj1ELj4ELj1ELj16ENS_18Kernel_traits_baseILj2048ES2_S2_fS2_fjLj128EEEEELb1ELb0ELb1EEEvNS_9FwdParamsE --------------------------
	.section	.nv.info._ZN10layer_norm31ln_parallel_residual_fwd_kernelINS_13Kernel_traitsI6__halfS2_fS2_fjLj2048ELj1ELj4ELj1ELj16ENS_18Kernel_traits_baseILj2048ES2_S2_fS2_fjLj128EEEEELb1ELb0ELb1EEEvNS_9FwdParamsE,"",@"SHT_CUDA_INFO"
	.sectionflags	@""
	.align	4


	//----- nvinfo : EIATTR_CUDA_API_VERSION
	.align		4
        /*0000*/ 	.byte	0x04, 0x37
        /*0002*/ 	.short	(.L_1484 - .L_1483)
.L_1483:
        /*0004*/ 	.word	0x00000082


	//----- nvinfo : EIATTR_KPARAM_INFO
	.align		4
.L_1484:
        /*0008*/ 	.byte	0x04, 0x17
        /*000a*/ 	.short	(.L_1486 - .L_1485)
.L_1485:
        /*000c*/ 	.word	0x00000000
        /*0010*/ 	.short	0x0000
        /*0012*/ 	.short	0x0000
        /*0014*/ 	.byte	0x00, 0xf0, 0xa1, 0x03


	//----- nvinfo : EIATTR_SPARSE_MMA_MASK
	.align		4
.L_1486:
        /*0018*/ 	.byte	0x03, 0x50
        /*001a*/ 	.short	0x0000


	//----- nvinfo : EIATTR_MAXREG_COUNT
	.align		4
        /*001c*/ 	.byte	0x03, 0x1b
        /*001e*/ 	.short	0x00ff


	//----- nvinfo : EIATTR_MERCURY_ISA_VERSION
	.align		4
        /*0020*/ 	.byte	0x03, 0x5f
        /*0022*/ 	.short	0x0101


	//----- nvinfo : EIATTR_COOP_GROUP_MASK_REGIDS
	.align		4
        /*0024*/ 	.byte	0x04, 0x29
        /*0026*/ 	.short	(.L_1488 - .L_1487)


	//   ....[0]....
.L_1487:
        /*0028*/ 	.word	0xffffffff


	//   ....[1]....
        /*002c*/ 	.word	0xffffffff


	//   ....[2]....
        /*0030*/ 	.word	0xffffffff


	//   ....[3]....
        /*0034*/ 	.word	0xffffffff


	//   ....[4]....
        /*0038*/ 	.word	0xffffffff


	//   ....[5]....
        /*003c*/ 	.word	0xffffffff


	//   ....[6]....
        /*0040*/ 	.word	0xffffffff


	//   ....[7]....
        /*0044*/ 	.word	0xffffffff


	//   ....[8]....
        /*0048*/ 	.word	0xffffffff


	//   ....[9]....
        /*004c*/ 	.word	0xffffffff


	//   ....[10]....
        /*0050*/ 	.word	0x050000f0


	//   ....[11]....
        /*0054*/ 	.word	0x050000f0


	//   ....[12]....
        /*0058*/ 	.word	0x050000f0


	//   ....[13]....
        /*005c*/ 	.word	0x050000f0


	//   ....[14]....
        /*0060*/ 	.word	0x050000f0


	//   ....[15]....
        /*0064*/ 	.word	0x050000f0


	//   ....[16]....
        /*0068*/ 	.word	0x050000f0


	//   ....[17]....
        /*006c*/ 	.word	0x050000f0


	//   ....[18]....
        /*0070*/ 	.word	0x050000f0


	//   ....[19]....
        /*0074*/ 	.word	0x050000f0


	//----- nvinfo : EIATTR_COOP_GROUP_INSTR_OFFSETS
	.align		4
.L_1488:
        /*0078*/ 	.byte	0x04, 0x28
        /*007a*/ 	.short	(.L_1490 - .L_1489)


	//   ....[0]....
.L_1489:
        /*007c*/ 	.word	0x0004c5c0


	//   ....[1]....
        /*0080*/ 	.word	0x0004c5e0


	//   ....[2]....
        /*0084*/ 	.word	0x0004c600


	//   ....[3]....
        /*0088*/ 	.word	0x0004c630


	//   ....[4]....
        /*008c*/ 	.word	0x0004c650


	//   ....[5]....
        /*0090*/ 	.word	0x0004ce80


	//   ....[6]....
        /*0094*/ 	.word	0x0004cea0


	//   ....[7]....
        /*0098*/ 	.word	0x0004cec0


	//   ....[8]....
        /*009c*/ 	.word	0x0004cee0


	//   ....[9]....
        /*00a0*/ 	.word	0x0004cf00


	//   ....[10]....
        /*00a4*/ 	.word	0x0004f6f0


	//   ....[11]....
        /*00a8*/ 	.word	0x0004f790


	//   ....[12]....
        /*00ac*/ 	.word	0x0004f800


	//   ....[13]....
        /*00b0*/ 	.word	0x0004f880


	//   ....[14]....
        /*00b4*/ 	.word	0x0004f8f0


	//   ....[15]....
        /*00b8*/ 	.word	0x00050160


	//   ....[16]....
        /*00bc*/ 	.word	0x000501d0


	//   ....[17]....
        /*00c0*/ 	.word	0x00050240


	//   ....[18]....
        /*00c4*/ 	.word	0x000502b0


	//   ....[19]....
        /*00c8*/ 	.word	0x00050320


	//----- nvinfo : EIATTR_VRC_CTA_INIT_COUNT
	.align		4
.L_1490:
        /*00cc*/ 	.byte	0x02, 0x4a
	.zero		1
	.zero		1


	//----- nvinfo : EIATTR_EXIT_INSTR_OFFSETS
	.align		4
        /*00d0*/ 	.byte	0x04, 0x1c
        /*00d2*/ 	.short	(.L_1492 - .L_1491)


	//   ....[0]....
.L_1491:
        /*00d4*/ 	.word	0x00000e30


	//   ....[1]....
        /*00d8*/ 	.word	0x0004f680


	//----- nvinfo : EIATTR_MAX_THREADS
	.align		4
.L_1492:
        /*00dc*/ 	.byte	0x04, 0x05
        /*00de*/ 	.short	(.L_1494 - .L_1493)
.L_1493:
        /*00e0*/ 	.word	0x00000080
        /*00e4*/ 	.word	0x00000001
        /*00e8*/ 	.word	0x00000001


	//----- nvinfo : EIATTR_CRS_STACK_SIZE
	.align		4
.L_1494:
        /*00ec*/ 	.byte	0x04, 0x1e
        /*00ee*/ 	.short	(.L_1496 - .L_1495)
.L_1495:
        /*00f0*/ 	.word	0x00000000


	//----- nvinfo : EIATTR_CBANK_PARAM_SIZE
	.align		4
.L_1496:
        /*00f4*/ 	.byte	0x03, 0x19
        /*00f6*/ 	.short	0x00e8


	//----- nvinfo : EIATTR_PARAM_CBANK
	.align		4
        /*00f8*/ 	.byte	0x04, 0x0a
        /*00fa*/ 	.short	(.L_1498 - .L_1497)
	.align		4
.L_1497:
        /*00fc*/ 	.word	index@(.nv.constant0._ZN10layer_norm31ln_parallel_residual_fwd_kernelINS_13Kernel_traitsI6__halfS2_fS2_fjLj2048ELj1ELj4ELj1ELj16ENS_18Kernel_traits_baseILj2048ES2_S2_fS2_fjLj128EEEEELb1ELb0ELb1EEEvNS_9FwdParamsE)
        /*0100*/ 	.short	0x0380
        /*0102*/ 	.short	0x00e8


	//----- nvinfo : EIATTR_SW_WAR
	.align		4
.L_1498:
        /*0104*/ 	.byte	0x04, 0x36
        /*0106*/ 	.short	(.L_1500 - .L_1499)
.L_1499:
        /*0108*/ 	.word	0x00000008
.L_1500:


//--------------------- .nv.info._ZN10layer_norm31ln_parallel_residual_fwd_kernelINS_13Kernel_traitsI6__halfS2_fS2_fjLj2048ELj1ELj4ELj1ELj16ENS_18Kernel_traits_baseILj2048ES2_S2_fS2_fjLj128EEEEELb1ELb1ELb0EEEvNS_9FwdParamsE --------------------------
	.section	.nv.info._ZN10layer_norm31ln_parallel_residual_fwd_kernelINS_13Kernel_traitsI6__halfS2_fS2_fjLj2048ELj1ELj4ELj1ELj16ENS_18Kernel_traits_baseILj2048ES2_S2_fS2_fjLj128EEEEELb1ELb1ELb0EEEvNS_9FwdParamsE,"",@"SHT_CUDA_INFO"
	.sectionflags	@""
	.align	4


	//----- nvinfo : EIATTR_CUDA_API_VERSION
	.align		4
        /*0000*/ 	.byte	0x04, 0x37
        /*0002*/ 	.short	(.L_1502 - .L_1501)
.L_1501:
        /*0004*/ 	.word	0x00000082


	//----- nvinfo : EIATTR_KPARAM_INFO
	.align		4
.L_1502:
        /*0008*/ 	.byte	0x04, 0x17
        /*000a*/ 	.short	(.L_1504 - .L_1503)
.L_1503:
        /*000c*/ 	.word	0x00000000
        /*0010*/ 	.short	0x0000
        /*0012*/ 	.short	0x0000
        /*0014*/ 	.byte	0x00, 0xf0, 0xa1, 0x03


	//----- nvinfo : EIATTR_SPARSE_MMA_MASK
	.align		4
.L_1504:
        /*0018*/ 	.byte	0x03, 0x50
        /*001a*/ 	.short	0x0000


	//----- nvinfo : EIATTR_MAXREG_COUNT
	.align		4
        /*001c*/ 	.byte	0x03, 0x1b
        /*001e*/ 	.short	0x00ff


	//----- nvinfo : EIATTR_MERCURY_ISA_VERSION
	.align		4
        /*0020*/ 	.byte	0x03, 0x5f
        /*0022*/ 	.short	0x0101


	//----- nvinfo : EIATTR_COOP_GROUP_MASK_REGIDS
	.align		4
        /*0024*/ 	.byte	0x04, 0x29
        /*0026*/ 	.short	(.L_1506 - .L_1505)


	//   ....[0]....
.L_1505:
        /*0028*/ 	.word	0xffffffff


	//   ....[1]....
        /*002c*/ 	.word	0xffffffff


	//   ....[2]....
        /*0030*/ 	.word	0xffffffff


	//   ....[3]....
        /*0034*/ 	.word	0xffffffff


	//   ....[4]....
        /*0038*/ 	.word	0xffffffff


	//   ....[5]....
        /*003c*/ 	.word	0xffffffff


	//   ....[6]....
        /*0040*/ 	.word	0xffffffff


	//   ....[7]....
        /*0044*/ 	.word	0xffffffff


	//   ....[8]....
        /*0048*/ 	.word	0xffffffff


	//   ....[9]....
        /*004c*/ 	.word	0xffffffff


	//   ....[10]....
        /*0050*/ 	.word	0x050000bd


	//   ....[11]....
        /*0054*/ 	.word	0x050000bd


	//   ....[12]....
        /*0058*/ 	.word	0x050000bd


	//   ....[13]....
        /*005c*/ 	.word	0x050000bd


	//   ....[14]....
        /*0060*/ 	.word	0x050000bd


	//   ....[15]....
        /*0064*/ 	.word	0x050000bd


	//   ....[16]....
        /*0068*/ 	.word	0x050000bd


	//   ....[17]....
        /*006c*/ 	.word	0x050000bd


	//   ....[18]....
        /*0070*/ 	.word	0x050000bd


	//   ....[19]....
        /*0074*/ 	.word	0x050000bd


	//----- nvinfo : EIATTR_COOP_GROUP_INSTR_OFFSETS
	.align		4
.L_1506:
        /*0078*/ 	.byte	0x04, 0x28
        /*007a*/ 	.short	(.L_1508 - .L_1507)


	//   ....[0]....
.L_1507:
        /*007c*/ 	.word	0x00041a80


	//   ....[1]....
        /*0080*/ 	.word	0x00041ab0


	//   ....[2]....
        /*0084*/ 	.word	0x00041ad0


	//   ....[3]....
        /*0088*/ 	.word	0x00041af0


	//   ....[4]....
        /*008c*/ 	.word	0x00041b20


	//   ....[5]....
        /*0090*/ 	.word	0x00042370


	//   ....[6]....
        /*0094*/ 	.word	0x00042390


	//   ....[7]....
        /*0098*/ 	.word	0x000423b0


	//   ....[8]....
        /*009c*/ 	.word	0x000423d0


	//   ....[9]....
        /*00a0*/ 	.word	0x000423f0


	//   ....[10]....
        /*00a4*/ 	.word	0x00043f80


	//   ....[11]....
        /*00a8*/ 	.word	0x00044020


	//   ....[12]....
        /*00ac*/ 	.word	0x00044090


	//   ....[13]....
        /*00b0*/ 	.word	0x00044100


	//   ....[14]....
        /*00b4*/ 	.word	0x00044180


	//   ....[15]....
        /*00b8*/ 	.word	0x00044a30


	//   ....[16]....
        /*00bc*/ 	.word	0x00044aa0


	//   ....[17]....
        /*00c0*/ 	.word	0x00044b10


	//   ....[18]....
        /*00c4*/ 	.word	0x00044b80


	//   ....[19]....
        /*00c8*/ 	.word	0x00044bf0


	//----- nvinfo : EIATTR_VRC_CTA_INIT_COUNT
	.align		4
.L_1508:
        /*00cc*/ 	.byte	0x02, 0x4a
	.zero		1
	.zero		1


	//----- nvinfo : EIATTR_EXIT_INSTR_OFFSETS
	.align		4
        /*00d0*/ 	.byte	0x04, 0x1c
        /*00d2*/ 	.short	(.L_1510 - .L_1509)


	//   ....[0]....
.L_1509:
        /*00d4*/ 	.word	0x00000ca0


	//   ....[1]....
        /*00d8*/ 	.word	0x00043f10


	//----- nvinfo : EIATTR_MAX_THREADS
	.align		4
.L_1510:
        /*00dc*/ 	.byte	0x04, 0x05
        /*00de*/ 	.short	(.L_1512 - .L_1511)
.L_1511:
        /*00e0*/ 	.word	0x00000080
        /*00e4*/ 	.word	0x00000001
        /*00e8*/ 	.word	0x00000001


	//----- nvinfo : EIATTR_CRS_STACK_SIZE
	.align		4
.L_1512:
        /*00ec*/ 	.byte	0x04, 0x1e
        /*00ee*/ 	.short	(.L_1514 - .L_1513)
.L_1513:
        /*00f0*/ 	.word	0x00000000


	//----- nvinfo : EIATTR_CBANK_PARAM_SIZE
	.align		4
.L_1514:
        /*00f4*/ 	.byte	0x03, 0x19
        /*00f6*/ 	.short	0x00e8


	//----- nvinfo : EIATTR_PARAM_CBANK
	.align		4
        /*00f8*/ 	.byte	0x04, 0x0a
        /*00fa*/ 	.short	(.L_1516 - .L_1515)
	.align		4
.L_1515:
        /*00fc*/ 	.word	index@(.nv.constant0._ZN10layer_norm31ln_parallel_residual_fwd_kernelINS_13Kernel_traitsI6__halfS2_fS2_fjLj2048ELj1ELj4ELj1ELj16ENS_18Kernel_traits_baseILj2048ES2_S2_fS2_fjLj128EEEEELb1ELb1ELb0EEEvNS_9FwdParamsE)
        /*0100*/ 	.short	0x0380
        /*0102*/ 	.short	0x00e8


	//----- nvinfo : EIATTR_SW_WAR
	.align		4
.L_1516:
        /*0104*/ 	.byte	0x04, 0x36
        /*0106*/ 	.short	(.L_1518 - .L_1517)
.L_1517:
        /*0108*/ 	.word	0x00000008
.L_1518:


//--------------------- .nv.info._ZN10layer_norm31ln_parallel_residual_fwd_kernelINS_13Kernel_traitsI6__halfS2_fS2_fjLj2048ELj1ELj4ELj1ELj16ENS_18Kernel_traits_baseILj2048ES2_S2_fS2_fjLj128EEEEELb1ELb1ELb1EEEvNS_9FwdParamsE --------------------------
	.section	.nv.info._ZN10layer_norm31ln_parallel_residual_fwd_kernelINS_13Kernel_traitsI6__halfS2_fS2_fjLj2048ELj1ELj4ELj1ELj16ENS_18Kernel_traits_baseILj2048ES2_S2_fS2_fjLj128EEEEELb1ELb1ELb1EEEvNS_9FwdParamsE,"",@"SHT_CUDA_INFO"
	.sectionflags	@""
	.align	4


	//----- nvinfo : EIATTR_CUDA_API_VERSION
	.align		4
        /*0000*/ 	.byte	0x04, 0x37
        /*0002*/ 	.short	(.L_1520 - .L_1519)
.L_1519:
        /*0004*/ 	.word	0x00000082


	//----- nvinfo : EIATTR_KPARAM_INFO
	.align		4
.L_1520:
        /*0008*/ 	.byte	0x04, 0x17
        /*000a*/ 	.short	(.L_1522 - .L_1521)
.L_1521:
        /*000c*/ 	.word	0x00000000
        /*0010*/ 	.short	0x0000
        /*0012*/ 	.short	0x0000
        /*0014*/ 	.byte	0x00, 0xf0, 0xa1, 0x03


	//----- nvinfo : EIATTR_SPARSE_MMA_MASK
	.align		4
.L_1522:
        /*0018*/ 	.byte	0x03, 0x50
        /*001a*/ 	.short	0x0000


	//----- nvinfo : EIATTR_MAXREG_COUNT
	.align		4
        /*001c*/ 	.byte	0x03, 0x1b
        /*001e*/ 	.short	0x00ff


	//----- nvinfo : EIATTR_MERCURY_ISA_VERSION
	.align		4
        /*0020*/ 	.byte	0x03, 0x5f
        /*0022*/ 	.short	0x0101


	//----- nvinfo : EIATTR_COOP_GROUP_MASK_REGIDS
	.align		4
        /*0024*/ 	.byte	0x04, 0x29
        /*0026*/ 	.short	(.L_1524 - .L_1523)


	//   ....[0]....
.L_1523:
        /*0028*/ 	.word	0xffffffff


	//   ....[1]....
        /*002c*/ 	.word	0xffffffff


	//   ....[2]....
        /*0030*/ 	.word	0xffffffff


	//   ....[3]....
        /*0034*/ 	.word	0xffffffff


	//   ....[4]....
        /*0038*/ 	.word	0xffffffff


	//   ....[5]....
        /*003c*/ 	.word	0xffffffff


	//   ....[6]....
        /*0040*/ 	.word	0xffffffff


	//   ....[7]....
        /*0044*/ 	.word	0xffffffff


	//   ....[8]....
        /*0048*/ 	.word	0xffffffff


	//   ....[9]....
        /*004c*/ 	.word	0xffffffff


	//   ....[10]....
        /*0050*/ 	.word	0x050000b4


	//   ....[11]....
        /*0054*/ 	.word	0x050000b4


	//   ....[12]....
        /*0058*/ 	.word	0x050000b4


	//   ....[13]....
        /*005c*/ 	.word	0x050000b4


	//   ....[14]....
        /*0060*/ 	.word	0x050000b4


	//   ....[15]....
        /*0064*/ 	.word	0x050000b4


	//   ....[16]....
        /*0068*/ 	.word	0x050000b4


	//   ....[17]....
        /*006c*/ 	.word	0x050000b4


	//   ....[18]....
        /*0070*/ 	.word	0x050000b4


	//   ....[19]....
        /*0074*/ 	.word	0x050000b4


	//----- nvinfo : EIATTR_COOP_GROUP_INSTR_OFFSETS
	.align		4
.L_1524:
        /*0078*/ 	.byte	0x04, 0x28
        /*007a*/ 	.short	(.L_1526 - .L_1525)


	//   ....[0]....
.L_1525:
        /*007c*/ 	.word	0x0003daf0


	//   ....[1]....
        /*0080*/ 	.word	0x0003db10


	//   ....[2]....
        /*0084*/ 	.word	0x0003db30


	//   ....[3]....
        /*0088*/ 	.word	0x0003db50


	//   ....[4]....
        /*008c*/ 	.word	0x0003db80


	//   ....[5]....
        /*0090*/ 	.word	0x0003e3b0


	//   ....[6]....
        /*0094*/ 	.word	0x0003e3d0


	//   ....[7]....
        /*0098*/ 	.word	0x0003e3f0


	//   ....[8]....
        /*009c*/ 	.word	0x0003e410


	//   ....[9]....
        /*00a0*/ 	.word	0x0003e430


	//   ....[10]....
        /*00a4*/ 	.word	0x0003fce0


	//   ....[11]....
        /*00a8*/ 	.word	0x0003fd80


	//   ....[12]....
        /*00ac*/ 	.word	0x0003fdf0


	//   ....[13]....
        /*00b0*/ 	.word	0x0003fe60


	//   ....[14]....
        /*00b4*/ 	.word	0x0003fee0


	//   ....[15]....
        /*00b8*/ 	.word	0x00040760


	//   ....[16]....
        /*00bc*/ 	.word	0x000407d0


	//   ....[17]....
        /*00c0*/ 	.word	0x00040840


	//   ....[18]....
        /*00c4*/ 	.word	0x000408b0


	//   ....[19]....
        /*00c8*/ 	.word	0x00040920


	//----- nvinfo : EIATTR_VRC_CTA_INIT_COUNT
	.align		4
.L_1526:
        /*00cc*/ 	.byte	0x02, 0x4a
	.zero		1
	.zero		1


	//----- nvinfo : EIATTR_EXIT_INSTR_OFFSETS
	.align		4
        /*00d0*/ 	.byte	0x04, 0x1c
        /*00d2*/ 	.short	(.L_1528 - .L_1527)


	//   ....[0]....
.L_1527:
        /*00d4*/ 	.word	0x00000610


	//   ....[1]....
        /*00d8*/ 	.word	0x0003fc70


	//----- nvinfo : EIATTR_MAX_THREADS
	.align		4
.L_1528:
        /*00dc*/ 	.byte	0x04, 0x05
        /*00de*/ 	.short	(.L_1530 - .L_1529)
.L_1529:
        /*00e0*/ 	.word	0x00000080
        /*00e4*/ 	.word	0x00000001
        /*00e8*/ 	.word	0x00000001


	//----- nvinfo : EIATTR_CRS_STACK_SIZE
	.align		4
.L_1530:
        /*00ec*/ 	.byte	0x04, 0x1e
        /*00ee*/ 	.short	(.L_1532 - .L_1531)
.L_1531:
        /*00f0*/ 	.word	0x00000000


	//----- nvinfo : EIATTR_CBANK_PARAM_SIZE
	.align		4
.L_1532:
        /*00f4*/ 	.byte	0x03, 0x19
        /*00f6*/ 	.short	0x00e8


	//----- nvinfo : EIATTR_PARAM_CBANK
	.align		4
        /*00f8*/ 	.byte	0x04, 0x0a
        /*00fa*/ 	.short	(.L_1534 - .L_1533)
	.align		4
.L_1533:
        /*00fc*/ 	.word	index@(.nv.constant0._ZN10layer_norm31ln_parallel_residual_fwd_kernelINS_13Kernel_traitsI6__halfS2_fS2_fjLj2048ELj1ELj4ELj1ELj16ENS_18Kernel_traits_baseILj2048ES2_S2_fS2_fjLj128EEEEELb1ELb1ELb1EEEvNS_9FwdParamsE)
        /*0100*/ 	.short	0x0380
        /*0102*/ 	.short	0x00e8


	//----- nvinfo : EIATTR_SW_WAR
	.align		4
.L_1534:
        /*0104*/ 	.byte	0x04, 0x36
        /*0106*/ 	.short	(.L_1536 - .L_1535)
.L_1535:
        /*0108*/ 	.word	0x00000008
.L_1536:


//--------------------- .nv.info._ZN10layer_norm31ln_parallel_residual_fwd_kernelINS_13Kernel_traitsIf6__halffS2_fjLj2048ELj1ELj4ELj1ELj16ENS_18Kernel_traits_baseILj2048EfS2_fS2_fjLj128EEEEELb0ELb0ELb0EEEvNS_9FwdParamsE --------------------------
	.section	.nv.info._ZN10layer_norm31ln_parallel_residual_fwd_kernelINS_13Kernel_traitsIf6__halffS2_fjLj2048ELj1ELj4ELj1ELj16ENS_18Kernel_traits_baseILj2048EfS2_fS2_fjLj128EEEEELb0ELb0ELb0EEEvNS_9FwdParamsE,"",@"SHT_CUDA_INFO"
	.sectionflags	@""
	.align	4


	//----- nvinfo : EIATTR_CUDA_API_VERSION
	.align		4
        /*0000*/ 	.byte	0x04, 0x37
        /*0002*/ 	.short	(.L_1538 - .L_1537)
.L_1537:
        /*0004*/ 	.word	0x00000082


	//----- nvinfo : EIATTR_KPARAM_INFO
	.align		4
.L_1538:
        /*0008*/ 	.byte	0x04, 0x17
        /*000a*/ 	.short	(.L_1540 - .L_1539)
.L_1539:
        /*000c*/ 	.word	0x00000000
        /*0010*/ 	.short	0x0000
        /*0012*/ 	.short	0x0000
        /*0014*/ 	.byte	0x00, 0xf0, 0xa1, 0x03


	//----- nvinfo : EIATTR_SPARSE_MMA_MASK
	.align		4
.L_1540:
        /*0018*/ 	.byte	0x03, 0x50
        /*001a*/ 	.short	0x0000


	//----- nvinfo : EIATTR_MAXREG_COUNT
	.align		4
        /*001c*/ 	.byte	0x03, 0x1b
        /*001e*/ 	.short	0x00ff


	//----- nvinfo : EIATTR_ANNOTATIONS
	.align		4
        /*0020*/ 	.byte	0x04, 0x55
        /*0022*/ 	.short	(.L_1542 - .L_1541)


	//   ....[0]....
.L_1541:
        /* <DEDUP_REMOVED lines=321> */


	//----- nvinfo : EIATTR_MERCURY_ISA_VERSION
	.align		4
.L_1542:
        /*1424*/ 	.byte	0x03, 0x5f
        /*1426*/ 	.short	0x0101


	//----- nvinfo : EIATTR_COOP_GROUP_MASK_REGIDS
	.align		4
        /*1428*/ 	.byte	0x04, 0x29
        /*142a*/ 	.short	(.L_1544 - .L_1543)


	//   ....[0]....
.L_1543:
        /*142c*/ 	.word	0xffffffff


	//   ....[1]....
        /*1430*/ 	.word	0xffffffff


	//   ....[2]....
        /*1434*/ 	.word	0xffffffff


	//   ....[3]....
        /*1438*/ 	.word	0xffffffff


	//   ....[4]....
        /*143c*/ 	.word	0xffffffff


	//   ....[5]....
        /*1440*/ 	.word	0xffffffff


	//   ....[6]....
        /*1444*/ 	.word	0xffffffff


	//   ....[7]....
        /*1448*/ 	.word	0xffffffff


	//   ....[8]....
        /*144c*/ 	.word	0xffffffff


	//   ....[9]....
        /*1450*/ 	.word	0xffffffff


	//   ....[10]....
        /*1454*/ 	.word	0x05000002


	//   ....[11]....
        /*1458*/ 	.word	0x05000002


	//   ....[12]....
        /*145c*/ 	.word	0x05000002


	//   ....[13]....
        /*1460*/ 	.word	0x05000002


	//   ....[14]....
        /*1464*/ 	.word	0x05000002


	//   ....[15]....
        /*1468*/ 	.word	0x05000002


	//   ....[16]....
        /*146c*/ 	.word	0x05000002


	//   ....[17]....
        /*1470*/ 	.word	0x05000002


	//   ....[18]....
        /*1474*/ 	.word	0x05000002


	//   ....[19]....
        /*1478*/ 	.word	0x05000002


	//----- nvinfo : EIATTR_COOP_GROUP_INSTR_OFFSETS
	.align		4
.L_1544:
        /*147c*/ 	.byte	0x04, 0x28
        /*147e*/ 	.short	(.L_1546 - .L_1545)


	//   ....[0]....
.L_1545:
        /*1480*/ 	.word	0x0000bca0


	//   ....[1]....
        /*1484*/ 	.word	0x0000bce0


	//   ....[2]....
        /*1488*/ 	.word	0x0000bd00


	//   ....[3]....
        /*148c*/ 	.word	0x0000bd20


	//   ....[4]....
        /*1490*/ 	.word	0x0000bd40


	//   ....[5]....
        /*1494*/ 	.word	0x0000c590


	//   ....[6]....
        /*1498*/ 	.word	0x0000c5b0


	//   ....[7]....
        /*149c*/ 	.word	0x0000c5d0


	//   ....[8]....
        /*14a0*/ 	.word	0x0000c5f0


	//   ....[9]....
        /*14a4*/ 	.word	0x0000c610


	//   ....[10]....
        /*14a8*/ 	.word	0x0000eba0


	//   ....[11]....
        /*14ac*/ 	.word	0x0000ec40


	//   ....[12]....
        /*14b0*/ 	.word	0x0000ecb0


	//   ....[13]....
        /*14b4*/ 	.word	0x0000ed20


	//   ....[14]....
        /*14b8*/ 	.word	0x0000ed90


	//   ....[15]....
        /*14bc*/ 	.word	0x0000f650


	//   ....[16]....
        /*14c0*/ 	.word	0x0000f6c0


	//   ....[17]....
        /*14c4*/ 	.word	0x0000f730


	//   ....[18]....
        /*14c8*/ 	.word	0x0000f7a0


	//   ....[19]....
        /*14cc*/ 	.word	0x0000f810


	//----- nvinfo : EIATTR_VRC_CTA_INIT_COUNT
	.align		4
.L_1546:
        /*14d0*/ 	.byte	0x02, 0x4a
	.zero		1
	.zero		1


	//----- nvinfo : EIATTR_EXIT_INSTR_OFFSETS
	.align		4
        /*14d4*/ 	.byte	0x04, 0x1c
        /*14d6*/ 	.short	(.L_1548 - .L_1547)


	//   ....[0]....
.L_1547:
        /*14d8*/ 	.word	0x00007f00


	//   ....[1]....
        /*14dc*/ 	.word	0x0000eb30


	//----- nvinfo : EIATTR_MAX_THREADS
	.align		4
.L_1548:
        /*14e0*/ 	.byte	0x04, 0x05
        /*14e2*/ 	.short	(.L_1550 - .L_1549)
.L_1549:
        /*14e4*/ 	.word	0x00000080
        /*14e8*/ 	.word	0x00000001
        /*14ec*/ 	.word	0x00000001


	//----- nvinfo : EIATTR_CRS_STACK_SIZE
	.align		4
.L_1550:
        /*14f0*/ 	.byte	0x04, 0x1e
        /*14f2*/ 	.short	(.L_1552 - .L_1551)
.L_1551:
        /*14f4*/ 	.word	0x00000000


	//----- nvinfo : EIATTR_CBANK_PARAM_SIZE
	.align		4
.L_1552:
        /*14f8*/ 	.byte	0x03, 0x19
        /*14fa*/ 	.short	0x00e8


	//----- nvinfo : EIATTR_PARAM_CBANK
	.align		4
        /*14fc*/ 	.byte	0x04, 0x0a
        /*14fe*/ 	.short	(.L_1554 - .L_1553)
	.align		4
.L_1553:
        /*1500*/ 	.word	index@(.nv.constant0._ZN10layer_norm31ln_parallel_residual_fwd_kernelINS_13Kernel_traitsIf6__halffS2_fjLj2048ELj1ELj4ELj1ELj16ENS_18Kernel_traits_baseILj2048EfS2_fS2_fjLj128EEEEELb0ELb0ELb0EEEvNS_9FwdParamsE)
        /*1504*/ 	.short	0x0380
        /*1506*/ 	.short	0x00e8


	//----- nvinfo : EIATTR_SW_WAR
	.align		4
.L_1554:
        /*1508*/ 	.byte	0x04, 0x36
        /*150a*/ 	.short	(.L_1556 - .L_1555)
.L_1555:
        /*150c*/ 	.word	0x00000008
.L_1556:


//--------------------- .nv.info._ZN10layer_norm31ln_parallel_residual_fwd_kernelINS_13Kernel_traitsIf6__halffS2_fjLj2048ELj1ELj4ELj1ELj16ENS_18Kernel_traits_baseILj2048EfS2_fS2_fjLj128EEEEELb0ELb0ELb1EEEvNS_9FwdParamsE --------------------------
	.section	.nv.info._ZN10layer_norm31ln_parallel_residual_fwd_kernelINS_13Kernel_traitsIf6__halffS2_fjLj2048ELj1ELj4ELj1ELj16ENS_18Kernel_traits_baseILj2048EfS2_fS2_fjLj128EEEEELb0ELb0ELb1EEEvNS_9FwdParamsE,"",@"SHT_CUDA_INFO"
	.sectionflags	@""
	.align	4


	//----- nvinfo : EIATTR_CUDA_API_VERSION
	.align		4
        /*0000*/ 	.byte	0x04, 0x37
        /*0002*/ 	.short	(.L_1558 - .L_1557)
.L_1557:
        /*0004*/ 	.word	0x00000082


	//----- nvinfo : EIATTR_KPARAM_INFO
	.align		4
.L_1558:
        /*0008*/ 	.byte	0x04, 0x17
        /*000a*/ 	.short	(.L_1560 - .L_1559)
.L_1559:
        /*000c*/ 	.word	0x00000000
        /*0010*/ 	.short	0x0000
        /*0012*/ 	.short	0x0000
        /*0014*/ 	.byte	0x00, 0xf0, 0xa1, 0x03


	//----- nvinfo : EIATTR_SPARSE_MMA_MASK
	.align		4
.L_1560:
        /*0018*/ 	.byte	0x03, 0x50
        /*001a*/ 	.short	0x0000


	//----- nvinfo : EIATTR_MAXREG_COUNT
	.align		4
        /*001c*/ 	.byte	0x03, 0x1b
        /*001e*/ 	.short	0x00ff


	//----- nvinfo : EIATTR_ANNOTATIONS
	.align		4
        /*0020*/ 	.byte	0x04, 0x55
        /*0022*/ 	.short	(.L_1562 - .L_1561)


	//   ....[0]....
.L_1561:
        /* <DEDUP_REMOVED lines=154> */


	//----- nvinfo : EIATTR_MERCURY_ISA_VERSION
	.align		4
.L_1562:
        /*09b4*/ 	.byte	0x03, 0x5f
        /*09b6*/ 	.short	0x0101


	//----- nvinfo : EIATTR_COOP_GROUP_MASK_REGIDS
	.align		4
        /*09b8*/ 	.byte	0x04, 0x29
        /*09ba*/ 	.short	(.L_1564 - .L_1563)


	//   ....[0]....
.L_1563:
        /*09bc*/ 	.word	0xffffffff


	//   ....[1]....
        /*09c0*/ 	.word	0xffffffff


	//   ....[2]....
        /*09c4*/ 	.word	0xffffffff


	//   ....[3]....
        /*09c8*/ 	.word	0xffffffff


	//   ....[4]....
        /*09cc*/ 	.word	0xffffffff


	//   ....[5]....
        /*09d0*/ 	.word	0xffffffff


	//   ....[6]....
        /*09d4*/ 	.word	0xffffffff


	//   ....[7]....
        /*09d8*/ 	.word	0xffffffff


	//   ....[8]....
        /*09dc*/ 	.word	0xffffffff


	//   ....[9]....
        /*09e0*/ 	.word	0xffffffff


	//   ....[10]....
        /*09e4*/ 	.word	0x050000fc


	//   ....[11]....
        /*09e8*/ 	.word	0x050000fc


	//   ....[12]....
        /*09ec*/ 	.word	0x050000fc


	//   ....[13]....
        /*09f0*/ 	.word	0x050000fc


	//   ....[14]....
        /*09f4*/ 	.word	0x050000fc


	//   ....[15]....
        /*09f8*/ 	.word	0x050000fc


	//   ....[16]....
        /*09fc*/ 	.word	0x050000fc


	//   ....[17]....
        /*0a00*/ 	.word	0x050000fc


	//   ....[18]....
        /*0a04*/ 	.word	0x050000fc


	//   ....[19]....
        /*0a08*/ 	.word	0x050000fc


	//----- nvinfo : EIATTR_COOP_GROUP_INSTR_OFFSETS
	.align		4
.L_1564:
        /*0a0c*/ 	.byte	0x04, 0x28
        /*0a0e*/ 	.short	(.L_1566 - .L_1565)


	//   ....[0]....
.L_1565:
        /*0a10*/ 	.word	0x00005680


	//   ....[1]....
        /*0a14*/ 	.word	0x000056b0


	//   ....[2]....
        /*0a18*/ 	.word	0x000056d0


	//   ....[3]....
        /*0a1c*/ 	.word	0x000056f0


	//   ....[4]....
        /*0a20*/ 	.word	0x00005710


	//   ....[5]....
        /*0a24*/ 	.word	0x00005f40


	//   ....[6]....
        /*0a28*/ 	.word	0x00005f60


	//   ....[7]....
        /*0a2c*/ 	.word	0x00005f80


	//   ....[8]....
        /*0a30*/ 	.word	0x00005fa0


	//   ....[9]....
        /*0a34*/ 	.word	0x00005fc0


	//   ....[10]....
        /*0a38*/ 	.word	0x00007f20


	//   ....[11]....
        /*0a3c*/ 	.word	0x00007fb0


	//   ....[12]....
        /*0a40*/ 	.word	0x00008000


	//   ....[13]....
        /*0a44*/ 	.word	0x00008050


	//   ....[14]....
        /*0a48*/ 	.word	0x000080a0


	//   ....[15]....
        /*0a4c*/ 	.word	0x00008900


	//   ....[16]....
        /*0a50*/ 	.word	0x00008950


	//   ....[17]....
        /*0a54*/ 	.word	0x000089a0


	//   ....[18]....
        /*0a58*/ 	.word	0x000089f0


	//   ....[19]....
        /*0a5c*/ 	.word	0x00008a40


	//----- nvinfo : EIATTR_VRC_CTA_INIT_COUNT
	.align		4
.L_1566:
        /*0a60*/ 	.byte	0x02, 0x4a
	.zero		1
	.zero		1


	//----- nvinfo : EIATTR_EXIT_INSTR_OFFSETS
	.align		4
        /*0a64*/ 	.byte	0x04, 0x1c
        /*0a66*/ 	.short	(.L_1568 - .L_1567)


	//   ....[0]....
.L_1567:
        /*0a68*/ 	.word	0x00001ed0


	//   ....[1]....
        /*0a6c*/ 	.word	0x00007ec0


	//----- nvinfo : EIATTR_MAX_THREADS
	.align		4
.L_1568:
        /*0a70*/ 	.byte	0x04, 0x05
        /*0a72*/ 	.short	(.L_1570 - .L_1569)
.L_1569:
        /*0a74*/ 	.word	0x00000080
        /*0a78*/ 	.word	0x00000001
        /*0a7c*/ 	.word	0x00000001


	//----- nvinfo : EIATTR_CRS_STACK_SIZE
	.align		4
.L_1570:
        /*0a80*/ 	.byte	0x04, 0x1e
        /*0a82*/ 	.short	(.L_1572 - .L_1571)
.L_1571:
        /*0a84*/ 	.word	0x00000000


	//----- nvinfo : EIATTR_CBANK_PARAM_SIZE
	.align		4
.L_1572:
        /*0a88*/ 	.byte	0x03, 0x19
        /*0a8a*/ 	.short	0x00e8


	//----- nvinfo : EIATTR_PARAM_CBANK
	.align		4
        /*0a8c*/ 	.byte	0x04, 0x0a
        /*0a8e*/ 	.short	(.L_1574 - .L_1573)
	.align		4
.L_1573:
        /*0a90*/ 	.word	index@(.nv.constant0._ZN10layer_norm31ln_parallel_residual_fwd_kernelINS_13Kernel_traitsIf6__halffS2_fjLj2048ELj1ELj4ELj1ELj16ENS_18Kernel_traits_baseILj2048EfS2_fS2_fjLj128EEEEELb0ELb0ELb1EEEvNS_9FwdParamsE)
        /*0a94*/ 	.short	0x0380
        /*0a96*/ 	.short	0x00e8


	//----- nvinfo : EIATTR_SW_WAR
	.align		4
.L_1574:
        /*0a98*/ 	.byte	0x04, 0x36
        /*0a9a*/ 	.short	(.L_1576 - .L_1575)
.L_1575:
        /*0a9c*/ 	.word	0x00000008
.L_1576:


//--------------------- .nv.info._ZN10layer_norm31ln_parallel_residual_fwd_kernelINS_13Kernel_traitsIf6__halffS2_fjLj2048ELj1ELj4ELj1ELj16ENS_18Kernel_traits_baseILj2048EfS2_fS2_fjLj128EEEEELb0ELb1ELb0EEEvNS_9FwdParamsE --------------------------
	.section	.nv.info._ZN10layer_norm31ln_parallel_residual_fwd_kernelINS_13Kernel_traitsIf6__halffS2_fjLj2048ELj1ELj4ELj1ELj16ENS_18Kernel_traits_baseILj2048EfS2_fS2_fjLj128EEEEELb0ELb1ELb0EEEvNS_9FwdParamsE,"",@"SHT_CUDA_INFO"
	.sectionflags	@""
	.align	4


	//----- nvinfo : EIATTR_CUDA_API_VERSION
	.align		4
        /*0000*/ 	.byte	0x04, 0x37
        /*0002*/ 	.short	(.L_1578 - .L_1577)
.L_1577:
        /*0004*/ 	.word	0x00000082


	//----- nvinfo : EIATTR_KPARAM_INFO
	.align		4
.L_1578:
        /*0008*/ 	.byte	0x04, 0x17
        /*000a*/ 	.short	(.L_1580 - .L_1579)
.L_1579:
        /*000c*/ 	.word	0x00000000
        /*0010*/ 	.short	0x0000
        /*0012*/ 	.short	0x0000
        /*0014*/ 	.byte	0x00, 0xf0, 0xa1, 0x03


	//----- nvinfo : EIATTR_SPARSE_MMA_MASK
	.align		4
.L_1580:
        /*0018*/ 	.byte	0x03, 0x50
        /*001a*/ 	.short	0x0000


	//----- nvinfo : EIATTR_MAXREG_COUNT
	.align		4
        /*001c*/ 	.byte	0x03, 0x1b
        /*001e*/ 	.short	0x00ff


	//----- nvinfo : EIATTR_MERCURY_ISA_VERSION
	.align		4
        /*0020*/ 	.byte	0x03, 0x5f
        /*0022*/ 	.short	0x0101


	//----- nvinfo : EIATTR_COOP_GROUP_MASK_REGIDS
	.align		4
        /*0024*/ 	.byte	0x04, 0x29
        /*0026*/ 	.short	(.L_1582 - .L_1581)


	//   ....[0]....
.L_1581:
        /*0028*/ 	.word	0xffffffff


	//   ....[1]....
        /*002c*/ 	.word	0xffffffff


	//   ....[2]....
        /*0030*/ 	.word	0xffffffff


	//   ....[3]....
        /*0034*/ 	.word	0xffffffff


	//   ....[4]....
        /*0038*/ 	.word	0xffffffff


	//   ....[5]....
        /*003c*/ 	.word	0xffffffff


	//   ....[6]....
        /*0040*/ 	.word	0xffffffff


	//   ....[7]....
        /*0044*/ 	.word	0xffffffff


	//   ....[8]....
        /*0048*/ 	.word	0xffffffff


	//   ....[9]....
        /*004c*/ 	.word	0xffffffff


	//   ....[10]....
        /*0050*/ 	.word	0x050000db


	//   ....[11]....
        /*0054*/ 	.word	0x050000db


	//   ....[12]....
        /*0058*/ 	.word	0x050000db


	//   ....[13]....
        /*005c*/ 	.word	0x050000db


	//   ....[14]....
        /*0060*/ 	.word	0x050000db


	//   ....[15]....
        /*0064*/ 	.word	0x050000db


	//   ....[16]....
        /*0068*/ 	.word	0x050000db


	//   ....[17]....
        /*006c*/ 	.word	0x050000db


	//   ....[18]....
        /*0070*/ 	.word	0x050000db


	//   ....[19]....
        /*0074*/ 	.word	0x050000db


	//----- nvinfo : EIATTR_COOP_GROUP_INSTR_OFFSETS
	.align		4
.L_1582:
        /*0078*/ 	.byte	0x04, 0x28
        /*007a*/ 	.short	(.L_1584 - .L_1583)


	//   ....[0]....
.L_1583:
        /*007c*/ 	.word	0x000048e0


	//   ....[1]....
        /*0080*/ 	.word	0x00004920


	//   ....[2]....
        /*0084*/ 	.word	0x00004940


	//   ....[3]....
        /*0088*/ 	.word	0x00004960


	//   ....[4]....
        /*008c*/ 	.word	0x00004980


	//   ....[5]....
        /*0090*/ 	.word	0x000051d0


	//   ....[6]....
        /*0094*/ 	.word	0x000051f0


	//   ....[7]....
        /*0098*/ 	.word	0x00005210


	//   ....[8]....
        /*009c*/ 	.word	0x00005230


	//   ....[9]....
        /*00a0*/ 	.word	0x00005250


	//   ....[10]....
        /*00a4*/ 	.word	0x000065e0


	//   ....[11]....
        /*00a8*/ 	.word	0x00006690


	//   ....[12]....
        /*00ac*/ 	.word	0x00006700


	//   ....[13]....
        /*00b0*/ 	.word	0x00006770


	//   ....[14]....
        /*00b4*/ 	.word	0x000067e0


	//   ....[15]....
        /*00b8*/ 	.word	0x00007090


	//   ....[16]....
        /*00bc*/ 	.word	0x00007100


	//   ....[17]....
        /*00c0*/ 	.word	0x00007170


	//   ....[18]....
        /*00c4*/ 	.word	0x000071e0


	//   ....[19]....
        /*00c8*/ 	.word	0x00007250


	//----- nvinfo : EIATTR_VRC_CTA_INIT_COUNT
	.align		4
.L_1584:
        /*00cc*/ 	.byte	0x02, 0x4a
	.zero		1
	.zero		1


	//----- nvinfo : EIATTR_EXIT_INSTR_OFFSETS
	.align		4
        /*00d0*/ 	.byte	0x04, 0x1c
        /*00d2*/ 	.short	(.L_1586 - .L_1585)


	//   ....[0]....
.L_1585:
        /*00d4*/ 	.word	0x00000bb0


	//   ....[1]....
        /*00d8*/ 	.word	0x00006570


	//----- nvinfo : EIATTR_MAX_THREADS
	.align		4
.L_1586:
        /*00dc*/ 	.byte	0x04, 0x05
        /*00de*/ 	.short	(.L_1588 - .L_1587)
.L_1587:
        /*00e0*/ 	.word	0x00000080
        /*00e4*/ 	.word	0x00000001
        /*00e8*/ 	.word	0x00000001


	//----- nvinfo : EIATTR_CRS_STACK_SIZE
	.align		4
.L_1588:
        /*00ec*/ 	.byte	0x04, 0x1e
        /*00ee*/ 	.short	(.L_1590 - .L_1589)
.L_1589:
        /*00f0*/ 	.word	0x00000000


	//----- nvinfo : EIATTR_CBANK_PARAM_SIZE
	.align		4
.L_1590:
        /*00f4*/ 	.byte	0x03, 0x19
        /*00f6*/ 	.short	0x00e8


	//----- nvinfo : EIATTR_PARAM_CBANK
	.align		4
        /*00f8*/ 	.byte	0x04, 0x0a
        /*00fa*/ 	.short	(.L_1592 - .L_1591)
	.align		4
.L_1591:
        /*00fc*/ 	.word	index@(.nv.constant0._ZN10layer_norm31ln_parallel_residual_fwd_kernelINS_13Kernel_traitsIf6__halffS2_fjLj2048ELj1ELj4ELj1ELj16ENS_18Kernel_traits_baseILj2048EfS2_fS2_fjLj128EEEEELb0ELb1ELb0EEEvNS_9FwdParamsE)
        /*0100*/ 	.short	0x0380
        /*0102*/ 	.short	0x00e8


	//----- nvinfo : EIATTR_SW_WAR
	.align		4
.L_1592:
        /*0104*/ 	.byte	0x04, 0x36
        /*0106*/ 	.short	(.L_1594 - .L_1593)
.L_1593:
        /*0108*/ 	.word	0x00000008
.L_1594:


//--------------------- .nv.info._ZN10layer_norm31ln_parallel_residual_fwd_kernelINS_13Kernel_traitsIf6__halffS2_fjLj2048ELj1ELj4ELj1ELj16ENS_18Kernel_traits_baseILj2048EfS2_fS2_fjLj128EEEEELb0ELb1ELb1EEEvNS_9FwdParamsE --------------------------
	.section	.nv.info._ZN10layer_norm31ln_parallel_residual_fwd_kernelINS_13Kernel_traitsIf6__halffS2_fjLj2048ELj1ELj4ELj1ELj16ENS_18Kernel_traits_baseILj2048EfS2_fS2_fjLj128EEEEELb0ELb1ELb1EEEvNS_9FwdParamsE,"",@"SHT_CUDA_INFO"
	.sectionflags	@""
	.align	4


	//----- nvinfo : EIATTR_CUDA_API_VERSION
	.align		4
        /*0000*/ 	.byte	0x04, 0x37
        /*0002*/ 	.short	(.L_1596 - .L_1595)
.L_1595:
        /*0004*/ 	.word	0x00000082


	//----- nvinfo : EIATTR_KPARAM_INFO
	.align		4
.L_1596:
        /*0008*/ 	.byte	0x04, 0x17
        /*000a*/ 	.short	(.L_1598 - .L_1597)
.L_1597:
        /*000c*/ 	.word	0x00000000
        /*0010*/ 	.short	0x0000
        /*0012*/ 	.short	0x0000
        /*0014*/ 	.byte	0x00, 0xf0, 0xa1, 0x03


	//----- nvinfo : EIATTR_SPARSE_MMA_MASK
	.align		4
.L_1598:
        /*0018*/ 	.byte	0x03, 0x50
        /*001a*/ 	.short	0x0000


	//----- nvinfo : EIATTR_MAXREG_COUNT
	.align		4
        /*001c*/ 	.byte	0x03, 0x1b
        /*001e*/ 	.short	0x00ff


	//----- nvinfo : EIATTR_MERCURY_ISA_VERSION
	.align		4
        /*0020*/ 	.byte	0x03, 0x5f
        /*0022*/ 	.short	0x0101


	//----- nvinfo : EIATTR_COOP_GROUP_MASK_REGIDS
	.align		4
        /*0024*/ 	.byte	0x04, 0x29
        /*0026*/ 	.short	(.L_1600 - .L_1599)


	//   ....[0]....
.L_1599:
        /*0028*/ 	.word	0xffffffff


	//   ....[1]....
        /*002c*/ 	.word	0xffffffff


	//   ....[2]....
        /*0030*/ 	.word	0xffffffff


	//   ....[3]....
        /*0034*/ 	.word	0xffffffff


	//   ....[4]....
        /*0038*/ 	.word	0xffffffff


	//   ....[5]....
        /*003c*/ 	.word	0xffffffff


	//   ....[6]....
        /*0040*/ 	.word	0xffffffff


	//   ....[7]....
        /*0044*/ 	.word	0xffffffff


	//   ....[8]....
        /*0048*/ 	.word	0xffffffff


	//   ....[9]....
        /*004c*/ 	.word	0xffffffff


	//   ....[10]....
        /*0050*/ 	.word	0x050000de


	//   ....[11]....
        /*0054*/ 	.word	0x050000de


	//   ....[12]....
        /*0058*/ 	.word	0x050000de


	//   ....[13]....
        /*005c*/ 	.word	0x050000de


	//   ....[14]....
        /*0060*/ 	.word	0x050000de


	//   ....[15]....
        /*0064*/ 	.word	0x050000de


	//   ....[16]....
        /*0068*/ 	.word	0x050000de


	//   ....[17]....
        /*006c*/ 	.word	0x050000de


	//   ....[18]....
        /*0070*/ 	.word	0x050000de


	//   ....[19]....
        /*0074*/ 	.word	0x050000de


	//----- nvinfo : EIATTR_COOP_GROUP_INSTR_OFFSETS
	.align		4
.L_1600:
        /*0078*/ 	.byte	0x04, 0x28
        /*007a*/ 	.short	(.L_1602 - .L_1601)


	//   ....[0]....
.L_1601:
        /*007c*/ 	.word	0x00003db0


	//   ....[1]....
        /*0080*/ 	.word	0x00003dd0


	//   ....[2]....
        /*0084*/ 	.word	0x00003df0


	//   ....[3]....
        /*0088*/ 	.word	0x00003e10


	//   ....[4]....
        /*008c*/ 	.word	0x00003e40


	//   ....[5]....
        /*0090*/ 	.word	0x00004670


	//   ....[6]....
        /*0094*/ 	.word	0x00004690


	//   ....[7]....
        /*0098*/ 	.word	0x000046b0


	//   ....[8]....
        /*009c*/ 	.word	0x000046d0


	//   ....[9]....
        /*00a0*/ 	.word	0x000046f0


	//   ....[10]....
        /*00a4*/ 	.word	0x000057a0


	//   ....[11]....
        /*00a8*/ 	.word	0x00005840


	//   ....[12]....
        /*00ac*/ 	.word	0x000058b0


	//   ....[13]....
        /*00b0*/ 	.word	0x00005920


	//   ....[14]....
        /*00b4*/ 	.word	0x000059a0


	//   ....[15]....
        /*00b8*/ 	.word	0x00006210


	//   ....[16]....
        /*00bc*/ 	.word	0x00006280


	//   ....[17]....
        /*00c0*/ 	.word	0x000062f0


	//   ....[18]....
        /*00c4*/ 	.word	0x00006360


	//   ....[19]....
        /*00c8*/ 	.word	0x000063d0


	//----- nvinfo : EIATTR_VRC_CTA_INIT_COUNT
	.align		4
.L_1602:
        /*00cc*/ 	.byte	0x02, 0x4a
	.zero		1
	.zero		1


	//----- nvinfo : EIATTR_EXIT_INSTR_OFFSETS
	.align		4
        /*00d0*/ 	.byte	0x04, 0x1c
        /*00d2*/ 	.short	(.L_1604 - .L_1603)


	//   ....[0]....
.L_1603:
        /*00d4*/ 	.word	0x00000650


	//   ....[1]....
        /*00d8*/ 	.word	0x00005730


	//----- nvinfo : EIATTR_MAX_THREADS
	.align		4
.L_1604:
        /*00dc*/ 	.byte	0x04, 0x05
        /*00de*/ 	.short	(.L_1606 - .L_1605)
.L_1605:
        /*00e0*/ 	.word	0x00000080
        /*00e4*/ 	.word	0x00000001
        /*00e8*/ 	.word	0x00000001


	//----- nvinfo : EIATTR_CRS_STACK_SIZE
	.align		4
.L_1606:
        /*00ec*/ 	.byte	0x04, 0x1e
        /*00ee*/ 	.short	(.L_1608 - .L_1607)
.L_1607:
        /*00f0*/ 	.word	0x00000000


	//----- nvinfo : EIATTR_CBANK_PARAM_SIZE
	.align		4
.L_1608:
        /*00f4*/ 	.byte	0x03, 0x19
        /*00f6*/ 	.short	0x00e8


	//----- nvinfo : EIATTR_PARAM_CBANK
	.align		4
        /*00f8*/ 	.byte	0x04, 0x0a
        /*00fa*/ 	.short	(.L_1610 - .L_1609)
	.align		4
.L_1609:
        /*00fc*/ 	.word	index@(.nv.constant0._ZN10layer_norm31ln_parallel_residual_fwd_kernelINS_13Kernel_traitsIf6__halffS2_fjLj2048ELj1ELj4ELj1ELj16ENS_18Kernel_traits_baseILj2048EfS2_fS2_fjLj128EEEEELb0ELb1ELb1EEEvNS_9FwdParamsE)
        /*0100*/ 	.short	0x0380
        /*0102*/ 	.short	0x00e8


	//----- nvinfo : EIATTR_SW_WAR
	.align		4
.L_1610:
        /*0104*/ 	.byte	0x04, 0x36
        /*0106*/ 	.short	(.L_1612 - .L_1611)
.L_1611:
        /*0108*/ 	.word	0x00000008
.L_1612:


//--------------------- .nv.info._ZN10layer_norm31ln_parallel_residual_fwd_kernelINS_13Kernel_traitsIf6__halffS2_fjLj2048ELj1ELj4ELj1ELj16ENS_18Kernel_traits_baseILj2048EfS2_fS2_fjLj128EEEEELb1ELb0ELb0EEEvNS_9FwdParamsE --------------------------
	.section	.nv.info._ZN10layer_norm31ln_parallel_residual_fwd_kernelINS_13Kernel_traitsIf6__halffS2_fjLj2048ELj1ELj4ELj1ELj16ENS_18Kernel_traits_baseILj2048EfS2_fS2_fjLj128EEEEELb1ELb0ELb0EEEvNS_9FwdParamsE,"",@"SHT_CUDA_INFO"
	.sectionflags	@""
	.align	4


	//----- nvinfo : EIATTR_CUDA_API_VERSION
	.align		4
        /*0000*/ 	.byte	0x04, 0x37
        /*0002*/ 	.short	(.L_1614 - .L_1613)
.L_1613:
        /*0004*/ 	.word	0x00000082


	//----- nvinfo : EIATTR_KPARAM_INFO
	.align		4
.L_1614:
        /*0008*/ 	.byte	0x04, 0x17
        /*000a*/ 	.short	(.L_1616 - .L_1615)
.L_1615:
        /*000c*/ 	.word	0x00000000
        /*0010*/ 	.short	0x0000
        /*0012*/ 	.short	0x0000
        /*0014*/ 	.byte	0x00, 0xf0, 0xa1, 0x03


	//----- nvinfo : EIATTR_SPARSE_MMA_MASK
	.align		4
.L_1616:
        /*0018*/ 	.byte	0x03, 0x50
        /*001a*/ 	.short	0x0000


	//----- nvinfo : EIATTR_MAXREG_COUNT
	.align		4
        /*001c*/ 	.byte	0x03, 0x1b
        /*001e*/ 	.short	0x00ff


	//----- nvinfo : EIATTR_ANNOTATIONS
	.align		4
        /*0020*/ 	.byte	0x04, 0x55
        /*0022*/ 	.short	(.L_1618 - .L_1617)


	//   ....[0]....
.L_1617:
        /* <DEDUP_REMOVED lines=377> */


	//----- nvinfo : EIATTR_MERCURY_ISA_VERSION
	.align		4
.L_1618:
        /*17a4*/ 	.byte	0x03, 0x5f
        /*17a6*/ 	.short	0x0101


	//----- nvinfo : EIATTR_COOP_GROUP_MASK_REGIDS
	.align		4
        /*17a8*/ 	.byte	0x04, 0x29
        /*17aa*/ 	.short	(.L_1620 - .L_1619)


	//   ....[0]....
.L_1619:
        /*17ac*/ 	.word	0xffffffff


	//   ....[1]....
        /*17b0*/ 	.word	0xffffffff


	//   ....[2]....
        /*17b4*/ 	.word	0xffffffff


	//   ....[3]....
        /*17b8*/ 	.word	0xffffffff


	//   ....[4]....
        /*17bc*/ 	.word	0xffffffff


	//   ....[5]....
        /*17c0*/ 	.word	0xffffffff


	//   ....[6]....
        /*17c4*/ 	.word	0xffffffff


	//   ....[7]....
        /*17c8*/ 	.word	0xffffffff


	//   ....[8]....
        /*17cc*/ 	.word	0xffffffff


	//   ....[9]....
        /*17d0*/ 	.word	0xffffffff


	//   ....[10]....
        /*17d4*/ 	.word	0x050000bd


	//   ....[11]....
        /*17d8*/ 	.word	0x050000bd


	//   ....[12]....
        /*17dc*/ 	.word	0x050000bd


	//   ....[13]....
        /*17e0*/ 	.word	0x050000bd


	//   ....[14]....
        /*17e4*/ 	.word	0x050000bd


	//   ....[15]....
        /*17e8*/ 	.word	0x050000bd


	//   ....[16]....
        /*17ec*/ 	.word	0x050000bd


	//   ....[17]....
        /*17f0*/ 	.word	0x050000bd


	//   ....[18]....
        /*17f4*/ 	.word	0x050000bd


	//   ....[19]....
        /*17f8*/ 	.word	0x050000bd


	//----- nvinfo : EIATTR_COOP_GROUP_INSTR_OFFSETS
	.align		4
.L_1620:
        /*17fc*/ 	.byte	0x04, 0x28
        /*17fe*/ 	.short	(.L_1622 - .L_1621)


	//   ....[0]....
.L_1621:
        /*1800*/ 	.word	0x00055be0


	//   ....[1]....
        /*1804*/ 	.word	0x00055c20


	//   ....[2]....
        /*1808*/ 	.word	0x00055c40


	//   ....[3]....
        /*180c*/ 	.word	0x00055c60


	//   ....[4]....
        /*1810*/ 	.word	0x00055c80


	//   ....[5]....
        /*1814*/ 	.word	0x000564d0


	//   ....[6]....
        /*1818*/ 	.word	0x000564f0


	//   ....[7]....
        /*181c*/ 	.word	0x00056510


	//   ....[8]....
        /*1820*/ 	.word	0x00056530


	//   ....[9]....
        /*1824*/ 	.word	0x00056550


	//   ....[10]....
        /*1828*/ 	.word	0x000587e0


	//   ....[11]....
        /*182c*/ 	.word	0x00058880


	//   ....[12]....
        /*1830*/ 	.word	0x000588e0


	//   ....[13]....
        /*1834*/ 	.word	0x00058940


	//   ....[14]....
        /*1838*/ 	.word	0x000589a0


	//   ....[15]....
        /*183c*/ 	.word	0x00059250


	//   ....[16]....
        /*1840*/ 	.word	0x000592b0


	//   ....[17]....
        /*1844*/ 	.word	0x00059310


	//   ....[18]....
        /*1848*/ 	.word	0x00059370


	//   ....[19]....
        /*184c*/ 	.word	0x000593d0


	//----- nvinfo : EIATTR_VRC_CTA_INIT_COUNT
	.align		4
.L_1622:
        /*1850*/ 	.byte	0x02, 0x4a
	.zero		1
	.zero		1


	//----- nvinfo : EIATTR_EXIT_INSTR_OFFSETS
	.align		4
        /*1854*/ 	.byte	0x04, 0x1c
        /*1856*/ 	.short	(.L_1624 - .L_1623)


	//   ....[0]....
.L_1623:
        /*1858*/ 	.word	0x000090c0


	//   ....[1]....
        /*185c*/ 	.word	0x00058770


	//----- nvinfo : EIATTR_MAX_THREADS
	.align		4
.L_1624:
        /*1860*/ 	.byte	0x04, 0x05
        /*1862*/ 	.short	(.L_1626 - .L_1625)
.L_1625:
        /*1864*/ 	.word	0x00000080
        /*1868*/ 	.word	0x00000001
        /*186c*/ 	.word	0x00000001


	//----- nvinfo : EIATTR_CRS_STACK_SIZE
	.align		4
.L_1626:
        /*1870*/ 	.byte	0x04, 0x1e
        /*1872*/ 	.short	(.L_1628 - .L_1627)
.L_1627:
        /*1874*/ 	.word	0x00000000


	//----- nvinfo : EIATTR_CBANK_PARAM_SIZE
	.align		4
.L_1628:
        /*1878*/ 	.byte	0x03, 0x19
        /*187a*/ 	.short	0x00e8


	//----- nvinfo : EIATTR_PARAM_CBANK
	.align		4
        /*187c*/ 	.byte	0x04, 0x0a
        /*187e*/ 	.short	(.L_1630 - .L_1629)
	.align		4
.L_1629:
        /*1880*/ 	.word	index@(.nv.constant0._ZN10layer_norm31ln_parallel_residual_fwd_kernelINS_13Kernel_traitsIf6__halffS2_fjLj2048ELj1ELj4ELj1ELj16ENS_18Kernel_traits_baseILj2048EfS2_fS2_fjLj128EEEEELb1ELb0ELb0EEEvNS_9FwdParamsE)
        /*1884*/ 	.short	0x0380
        /*1886*/ 	.short	0x00e8


	//----- nvinfo : EIATTR_SW_WAR
	.align		4
.L_1630:
        /*1888*/ 	.byte	0x04, 0x36
        /*188a*/ 	.short	(.L_1632 - .L_1631)
.L_1631:
        /*188c*/ 	.word	0x00000008
.L_1632:


//--------------------- .nv.info._ZN10layer_norm31ln_parallel_residual_fwd_kernelINS_13Kernel_traitsIf6__halffS2_fjLj2048ELj1ELj4ELj1ELj16ENS_18Kernel_traits_baseILj2048EfS2_fS2_fjLj128EEEEELb1ELb0ELb1EEEvNS_9FwdParamsE --------------------------
	.section	.nv.info._ZN10layer_norm31ln_parallel_residual_fwd_kernelINS_13Kernel_traitsIf6__halffS2_fjLj2048ELj1ELj4ELj1ELj16ENS_18Kernel_traits_baseILj2048EfS2_fS2_fjLj128EEEEELb1ELb0ELb1EEEvNS_9FwdParamsE,"",@"SHT_CUDA_INFO"
	.sectionflags	@""
	.align	4


	//----- nvinfo : EIATTR_CUDA_API_VERSION
	.align		4
        /*0000*/ 	.byte	0x04, 0x37
        /*0002*/ 	.short	(.L_1634 - .L_1633)
.L_1633:
        /*0004*/ 	.word	0x00000082


	//----- nvinfo : EIATTR_KPARAM_INFO
	.align		4
.L_1634:
        /*0008*/ 	.byte	0x04, 0x17
        /*000a*/ 	.short	(.L_1636 - .L_1635)
.L_1635:
        /*000c*/ 	.word	0x00000000
        /*0010*/ 	.short	0x0000
        /*0012*/ 	.short	0x0000
        /*0014*/ 	.byte	0x00, 0xf0, 0xa1, 0x03


	//----- nvinfo : EIATTR_SPARSE_MMA_MASK
	.align		4
.L_1636:
        /*0018*/ 	.byte	0x03, 0x50
        /*001a*/ 	.short	0x0000


	//----- nvinfo : EIATTR_MAXREG_COUNT
	.align		4
        /*001c*/ 	.byte	0x03, 0x1b
        /*001e*/ 	.short	0x00ff


	//----- nvinfo : EIATTR_ANNOTATIONS
	.align		4
        /*0020*/ 	.byte	0x04, 0x55
        /*0022*/ 	.short	(.L_1638 - .L_1637)


	//   ....[0]....
.L_1637:
        /* <DEDUP_REMOVED lines=185> */


	//----- nvinfo : EIATTR_MERCURY_ISA_VERSION
	.align		4
.L_1638:
        /*0ba4*/ 	.byte	0x03, 0x5f
        /*0ba6*/ 	.short	0x0101


	//----- nvinfo : EIATTR_COOP_GROUP_MASK_REGIDS
	.align		4
        /*0ba8*/ 	.byte	0x04, 0x29
        /*0baa*/ 	.short	(.L_1640 - .L_1639)


	//   ....[0]....
.L_1639:
        /*0bac*/ 	.word	0xffffffff


	//   ....[1]....
        /*0bb0*/ 	.word	0xffffffff


	//   ....[2]....
        /*0bb4*/ 	.word	0xffffffff


	//   ....[3]....
        /*0bb8*/ 	.word	0xffffffff


	//   ....[4]....
        /*0bbc*/ 	.word	0xffffffff


	//   ....[5]....
        /*0bc0*/ 	.word	0xffffffff


	//   ....[6]....
        /*0bc4*/ 	.word	0xffffffff


	//   ....[7]....
        /*0bc8*/ 	.word	0xffffffff


	//   ....[8]....
        /*0bcc*/ 	.word	0xffffffff


	//   ....[9]....
        /*0bd0*/ 	.word	0xffffffff


	//   ....[10]....
        /*0bd4*/ 	.word	0x050000dd


	//   ....[11]....
        /*0bd8*/ 	.word	0x050000dd


	//   ....[12]....
        /*0bdc*/ 	.word	0x050000dd


	//   ....[13]....
        /*0be0*/ 	.word	0x050000dd


	//   ....[14]....
        /*0be4*/ 	.word	0x050000dd


	//   ....[15]....
        /*0be8*/ 	.word	0x050000dd


	//   ....[16]....
        /*0bec*/ 	.word	0x050000dd


	//   ....[17]....
        /*0bf0*/ 	.word	0x050000dd


	//   ....[18]....
        /*0bf4*/ 	.word	0x050000dd


	//   ....[19]....
        /*0bf8*/ 	.word	0x050000dd


	//----- nvinfo : EIATTR_COOP_GROUP_INSTR_OFFSETS
	.align		4
.L_1640:
        /*0bfc*/ 	.byte	0x04, 0x28
        /*0bfe*/ 	.short	(.L_1642 - .L_1641)


	//   ....[0]....
.L_1641:
        /*0c00*/ 	.word	0x0004e150


	//   ....[1]....
        /*0c04*/ 	.word	0x0004e180


	//   ....[2]....
        /*0c08*/ 	.word	0x0004e1a0


	//   ....[3]....
        /*0c0c*/ 	.word	0x0004e1c0


	//   ....[4]....
        /*0c10*/ 	.word	0x0004e1e0


	//   ....[5]....
        /*0c14*/ 	.word	0x0004ea10


	//   ....[6]....
        /*0c18*/ 	.word	0x0004ea30


	//   ....[7]....
        /*0c1c*/ 	.word	0x0004ea50


	//   ....[8]....
        /*0c20*/ 	.word	0x0004ea70


	//   ....[9]....
        /*0c24*/ 	.word	0x0004ea90


	//   ....[10]....
        /*0c28*/ 	.word	0x00050a70


	//   ....[11]....
        /*0c2c*/ 	.word	0x00050b10


	//   ....[12]....
        /*0c30*/ 	.word	0x00050b70


	//   ....[13]....
        /*0c34*/ 	.word	0x00050bd0


	//   ....[14]....
        /*0c38*/ 	.word	0x00050c30


	//   ....[15]....
        /*0c3c*/ 	.word	0x000514b0


	//   ....[16]....
        /*0c40*/ 	.word	0x00051510


	//   ....[17]....
        /*0c44*/ 	.word	0x00051570


	//   ....[18]....
        /*0c48*/ 	.word	0x000515d0


	//   ....[19]....
        /*0c4c*/ 	.word	0x00051630


	//----- nvinfo : EIATTR_VRC_CTA_INIT_COUNT
	.align		4
.L_1642:
        /*0c50*/ 	.byte	0x02, 0x4a
	.zero		1
	.zero		1


	//----- nvinfo : EIATTR_EXIT_INSTR_OFFSETS
	.align		4
        /*0c54*/ 	.byte	0x04, 0x1c
        /*0c56*/ 	.short	(.L_1644 - .L_1643)


	//   ....[0]....
.L_1643:
        /*0c58*/ 	.word	0x000023c0


	//   ....[1]....
        /*0c5c*/ 	.word	0x00050a00


	//----- nvinfo : EIATTR_MAX_THREADS
	.align		4
.L_1644:
        /*0c60*/ 	.byte	0x04, 0x05
        /*0c62*/ 	.short	(.L_1646 - .L_1645)
.L_1645:
        /*0c64*/ 	.word	0x00000080
        /*0c68*/ 	.word	0x00000001
        /*0c6c*/ 	.word	0x00000001


	//----- nvinfo : EIATTR_CRS_STACK_SIZE
	.align		4
.L_1646:
        /*0c70*/ 	.byte	0x04, 0x1e
        /*0c72*/ 	.short	(.L_1648 - .L_1647)
.L_1647:
        /*0c74*/ 	.word	0x00000000


	//----- nvinfo : EIATTR_CBANK_PARAM_SIZE
	.align		4
.L_1648:
        /*0c78*/ 	.byte	0x03, 0x19
        /*0c7a*/ 	.short	0x00e8


	//----- nvinfo : EIATTR_PARAM_CBANK
	.align		4
        /*0c7c*/ 	.byte	0x04, 0x0a
        /*0c7e*/ 	.short	(.L_1650 - .L_1649)
	.align		4
.L_1649:
        /*0c80*/ 	.word	index@(.nv.constant0._ZN10layer_norm31ln_parallel_residual_fwd_kernelINS_13Kernel_traitsIf6__halffS2_fjLj2048ELj1ELj4ELj1ELj16ENS_18Kernel_traits_baseILj2048EfS2_fS2_fjLj128EEEEELb1ELb0ELb1EEEvNS_9FwdParamsE)
        /*0c84*/ 	.short	0x0380
        /*0c86*/ 	.short	0x00e8


	//----- nvinfo : EIATTR_SW_WAR
	.align		4
.L_1650:
        /*0c88*/ 	.byte	0x04, 0x36
        /*0c8a*/ 	.short	(.L_1652 - .L_1651)
.L_1651:
        /*0c8c*/ 	.word	0x00000008
.L_1652:


//--------------------- .nv.info._ZN10layer_norm31ln_parallel_residual_fwd_kernelINS_13Kernel_traitsIf6__halffS2_fjLj2048ELj1ELj4ELj1ELj16ENS_18Kernel_traits_baseILj2048EfS2_fS2_fjLj128EEEEELb1ELb1ELb0EEEvNS_9FwdParamsE --------------------------
	.section	.nv.info._ZN10layer_norm31ln_parallel_residual_fwd_kernelINS_13Kernel_traitsIf6__halffS2_fjLj2048ELj1ELj4ELj1ELj16ENS_18Kernel_traits_baseILj2048EfS2_fS2_fjLj128EEEEELb1ELb1ELb0EEEvNS_9FwdParamsE,"",@"SHT_CUDA_INFO"
	.sectionflags	@""
	.align	4


	//----- nvinfo : EIATTR_CUDA_API_VERSION
	.align		4
        /*0000*/ 	.byte	0x04, 0x37
        /*0002*/ 	.short	(.L_1654 - .L_1653)
.L_1653:
        /*0004*/ 	.word	0x00000082


	//----- nvinfo : EIATTR_KPARAM_INFO
	.align		4
.L_1654:
        /*0008*/ 	.byte	0x04, 0x17
        /*000a*/ 	.short	(.L_1656 - .L_1655)
.L_1655:
        /*000c*/ 	.word	0x00000000
        /*0010*/ 	.short	0x0000
        /*0012*/ 	.short	0x0000
        /*0014*/ 	.byte	0x00, 0xf0, 0xa1, 0x03


	//----- nvinfo : EIATTR_SPARSE_MMA_MASK
	.align		4
.L_1656:
        /*0018*/ 	.byte	0x03, 0x50
        /*001a*/ 	.short	0x0000


	//----- nvinfo : EIATTR_MAXREG_COUNT
	.align		4
        /*001c*/ 	.byte	0x03, 0x1b
        /*001e*/ 	.short	0x00ff


	//----- nvinfo : EIATTR_MERCURY_ISA_VERSION
	.align		4
        /*0020*/ 	.byte	0x03, 0x5f
        /*0022*/ 	.short	0x0101


	//----- nvinfo : EIATTR_COOP_GROUP_MASK_REGIDS
	.align		4
        /*0024*/ 	.byte	0x04, 0x29
        /*0026*/ 	.short	(.L_1658 - .L_1657)


	//   ....[0]....
.L_1657:
        /*0028*/ 	.word	0xffffffff


	//   ....[1]....
        /*002c*/ 	.word	0xffffffff


	//   ....[2]....
        /*0030*/ 	.word	0xffffffff


	//   ....[3]....
        /*0034*/ 	.word	0xffffffff


	//   ....[4]....
        /*0038*/ 	.word	0xffffffff


	//   ....[5]....
        /*003c*/ 	.word	0xffffffff


	//   ....[6]....
        /*0040*/ 	.word	0xffffffff


	//   ....[7]....
        /*0044*/ 	.word	0xffffffff


	//   ....[8]....
        /*0048*/ 	.word	0xffffffff


	//   ....[9]....
        /*004c*/ 	.word	0xffffffff


	//   ....[10]....
        /*0050*/ 	.word	0x050000ec


	//   ....[11]....
        /*0054*/ 	.word	0x050000ec


	//   ....[12]....
        /*0058*/ 	.word	0x050000ec


	//   ....[13]....
        /*005c*/ 	.word	0x050000ec


	//   ....[14]....
        /*0060*/ 	.word	0x050000ec


	//   ....[15]....
        /*0064*/ 	.word	0x050000ec


	//   ....[16]....
        /*0068*/ 	.word	0x050000ec


	//   ....[17]....
        /*006c*/ 	.word	0x050000ec


	//   ....[18]....
        /*0070*/ 	.word	0x050000ec


	//   ....[19]....
        /*0074*/ 	.word	0x050000ec


	//----- nvinfo : EIATTR_COOP_GROUP_INSTR_OFFSETS
	.align		4
.L_1658:
        /*0078*/ 	.byte	0x04, 0x28
        /*007a*/ 	.short	(.L_1660 - .L_1659)


	//   ....[0]....
.L_1659:
        /*007c*/ 	.word	0x00041130


	//   ....[1]....
        /*0080*/ 	.word	0x00041170


	//   ....[2]....
        /*0084*/ 	.word	0x00041190


	//   ....[3]....
        /*0088*/ 	.word	0x000411b0


	//   ....[4]....
        /*008c*/ 	.word	0x000411d0


	//   ....[5]....
        /*0090*/ 	.word	0x00041a20


	//   ....[6]....
        /*0094*/ 	.word	0x00041a40


	//   ....[7]....
        /*0098*/ 	.word	0x00041a60


	//   ....[8]....
        /*009c*/ 	.word	0x00041a80


	//   ....[9]....
        /*00a0*/ 	.word	0x00041aa0


	//   ....[10]....
        /*00a4*/ 	.word	0x00042e40


	//   ....[11]....
        /*00a8*/ 	.word	0x00042ef0


	//   ....[12]....
        /*00ac*/ 	.word	0x00042f60


	//   ....[13]....
        /*00b0*/ 	.word	0x00042fd0


	//   ....[14]....
        /*00b4*/ 	.word	0x00043040


	//   ....[15]....
        /*00b8*/ 	.word	0x000438f0


	//   ....[16]....
        /*00bc*/ 	.word	0x00043960


	//   ....[17]....
        /*00c0*/ 	.word	0x000439d0


	//   ....[18]....
        /*00c4*/ 	.word	0x00043a40


	//   ....[19]....
        /*00c8*/ 	.word	0x00043ab0


	//----- nvinfo : EIATTR_VRC_CTA_INIT_COUNT
	.align		4
.L_1660:
        /*00cc*/ 	.byte	0x02, 0x4a
	.zero		1
	.zero		1


	//----- nvinfo : EIATTR_EXIT_INSTR_OFFSETS
	.align		4
        /*00d0*/ 	.byte	0x04, 0x1c
        /*00d2*/ 	.short	(.L_1662 - .L_1661)


	//   ....[0]....
.L_1661:
        /*00d4*/ 	.word	0x00000de0


	//   ....[1]....
        /*00d8*/ 	.word	0x00042dd0


	//----- nvinfo : EIATTR_MAX_THREADS
	.align		4
.L_1662:
        /*00dc*/ 	.byte	0x04, 0x05
        /*00de*/ 	.short	(.L_1664 - .L_1663)
.L_1663:
        /*00e0*/ 	.word	0x00000080
        /*00e4*/ 	.word	0x00000001
        /*00e8*/ 	.word	0x00000001


	//----- nvinfo : EIATTR_CRS_STACK_SIZE
	.align		4
.L_1664:
        /*00ec*/ 	.byte	0x04, 0x1e
        /*00ee*/ 	.short	(.L_1666 - .L_1665)
.L_1665:
        /*00f0*/ 	.word	0x00000000


	//----- nvinfo : EIATTR_CBANK_PARAM_SIZE
	.align		4
.L_1666:
        /*00f4*/ 	.byte	0x03, 0x19
        /*00f6*/ 	.short	0x00e8


	//----- nvinfo : EIATTR_PARAM_CBANK
	.align		4
        /*00f8*/ 	.byte	0x04, 0x0a
        /*00fa*/ 	.short	(.L_1668 - .L_1667)
	.align		4
.L_1667:
        /*00fc*/ 	.word	index@(.nv.constant0._ZN10layer_norm31ln_parallel_residual_fwd_kernelINS_13Kernel_traitsIf6__halffS2_fjLj2048ELj1ELj4ELj1ELj16ENS_18Kernel_traits_baseILj2048EfS2_fS2_fjLj128EEEEELb1ELb1ELb0EEEvNS_9FwdParamsE)
        /*0100*/ 	.short	0x0380
        /*0102*/ 	.short	0x00e8


	//----- nvinfo : EIATTR_SW_WAR
	.align		4
.L_1668:
        /*0104*/ 	.byte	0x04, 0x36
        /*0106*/ 	.short	(.L_1670 - .L_1669)
.L_1669:
        /*0108*/ 	.word	0x00000008
.L_1670:


//--------------------- .nv.info._ZN10layer_norm31ln_parallel_residual_fwd_kernelINS_13Kernel_traitsIf6__halffS2_fjLj2048ELj1ELj4ELj1ELj16ENS_18Kernel_traits_baseILj2048EfS2_fS2_fjLj128EEEEELb1ELb1ELb1EEEvNS_9FwdParamsE --------------------------
	.section	.nv.info._ZN10layer_norm31ln_parallel_residual_fwd_kernelINS_13Kernel_traitsIf6__halffS2_fjLj2048ELj1ELj4ELj1ELj16ENS_18Kernel_traits_baseILj2048EfS2_fS2_fjLj128EEEEELb1ELb1ELb1EEEvNS_9FwdParamsE,"",@"SHT_CUDA_INFO"
	.sectionflags	@""
	.align	4


	//----- nvinfo : EIATTR_CUDA_API_VERSION
	.align		4
        /*0000*/ 	.byte	0x04, 0x37
        /*0002*/ 	.short	(.L_1672 - .L_1671)
.L_1671:
        /*0004*/ 	.word	0x00000082


	//----- nvinfo : EIATTR_KPARAM_INFO
	.align		4
.L_1672:
        /*0008*/ 	.byte	0x04, 0x17
        /*000a*/ 	.short	(.L_1674 - .L_1673)
.L_1673:
        /*000c*/ 	.word	0x00000000
        /*0010*/ 	.short	0x0000
        /*0012*/ 	.short	0x0000
        /*0014*/ 	.byte	0x00, 0xf0, 0xa1, 0x03


	//----- nvinfo : EIATTR_SPARSE_MMA_MASK
	.align		4
.L_1674:
        /*0018*/ 	.byte	0x03, 0x50
        /*001a*/ 	.short	0x0000


	//----- nvinfo : EIATTR_MAXREG_COUNT
	.align		4
        /*001c*/ 	.byte	0x03, 0x1b
        /*001e*/ 	.short	0x00ff


	//----- nvinfo : EIATTR_MERCURY_ISA_VERSION
	.align		4
        /*0020*/ 	.byte	0x03, 0x5f
        /*0022*/ 	.short	0x0101


	//----- nvinfo : EIATTR_COOP_GROUP_MASK_REGIDS
	.align		4
        /*0024*/ 	.byte	0x04, 0x29
        /*0026*/ 	.short	(.L_1676 - .L_1675)


	//   ....[0]....
.L_1675:
        /*0028*/ 	.word	0xffffffff


	//   ....[1]....
        /*002c*/ 	.word	0xffffffff


	//   ....[2]....
        /*0030*/ 	.word	0xffffffff


	//   ....[3]....
        /*0034*/ 	.word	0xffffffff


	//   ....[4]....
        /*0038*/ 	.word	0xffffffff


	//   ....[5]....
        /*003c*/ 	.word	0xffffffff


	//   ....[6]....
        /*0040*/ 	.word	0xffffffff


	//   ....[7]....
        /*0044*/ 	.word	0xffffffff


	//   ....[8]....
        /*0048*/ 	.word	0xffffffff


	//   ....[9]....
        /*004c*/ 	.word	0xffffffff


	//   ....[10]....
        /*0050*/ 	.word	0x050000f1


	//   ....[11]....
        /*0054*/ 	.word	0x050000f1


	//   ....[12]....
        /*0058*/ 	.word	0x050000f1


	//   ....[13]....
        /*005c*/ 	.word	0x050000f1


	//   ....[14]....
        /*0060*/ 	.word	0x050000f1


	//   ....[15]....
        /*0064*/ 	.word	0x050000f1


	//   ....[16]....
        /*0068*/ 	.word	0x050000f1


	//   ....[17]....
        /*006c*/ 	.word	0x050000f1


	//   ....[18]....
        /*0070*/ 	.word	0x050000f1


	//   ....[19]....
        /*0074*/ 	.word	0x050000f1


	//----- nvinfo : EIATTR_COOP_GROUP_INSTR_OFFSETS
	.align		4
.L_1676:
        /*0078*/ 	.byte	0x04, 0x28
        /*007a*/ 	.short	(.L_1678 - .L_1677)


	//   ....[0]....
.L_1677:
        /*007c*/ 	.word	0x0003e780


	//   ....[1]....
        /*0080*/ 	.word	0x0003e7a0


	//   ....[2]....
        /*0084*/ 	.word	0x0003e7c0


	//   ....[3]....
        /*0088*/ 	.word	0x0003e7e0


	//   ....[4]....
        /*008c*/ 	.word	0x0003e810


	//   ....[5]....
        /*0090*/ 	.word	0x0003f040


	//   ....[6]....
        /*0094*/ 	.word	0x0003f060


	//   ....[7]....
        /*0098*/ 	.word	0x0003f080


	//   ....[8]....
        /*009c*/ 	.word	0x0003f0a0


	//   ....[9]....
        /*00a0*/ 	.word	0x0003f0c0


	//   ....[10]....
        /*00a4*/ 	.word	0x00040170


	//   ....[11]....
        /*00a8*/ 	.word	0x00040210


	//   ....[12]....
        /*00ac*/ 	.word	0x00040280


	//   ....[13]....
        /*00b0*/ 	.word	0x000402f0


	//   ....[14]....
        /*00b4*/ 	.word	0x00040370


	//   ....[15]....
        /*00b8*/ 	.word	0x00040bf0


	//   ....[16]....
        /*00bc*/ 	.word	0x00040c60


	//   ....[17]....
        /*00c0*/ 	.word	0x00040cd0


	//   ....[18]....
        /*00c4*/ 	.word	0x00040d40


	//   ....[19]....
        /*00c8*/ 	.word	0x00040db0


	//----- nvinfo : EIATTR_VRC_CTA_INIT_COUNT
	.align		4
.L_1678:
        /*00cc*/ 	.byte	0x02, 0x4a
	.zero		1
	.zero		1


	//----- nvinfo : EIATTR_EXIT_INSTR_OFFSETS
	.align		4
        /*00d0*/ 	.byte	0x04, 0x1c
        /*00d2*/ 	.short	(.L_1680 - .L_1679)


	//   ....[0]....
.L_1679:
        /*00d4*/ 	.word	0x000008b0


	//   ....[1]....
        /*00d8*/ 	.word	0x00040110


	//----- nvinfo : EIATTR_MAX_THREADS
	.align		4
.L_1680:
        /*00dc*/ 	.byte	0x04, 0x05
        /*00de*/ 	.short	(.L_1682 - .L_1681)
.L_1681:
        /*00e0*/ 	.word	0x00000080
        /*00e4*/ 	.word	0x00000001
        /*00e8*/ 	.word	0x00000001


	//----- nvinfo : EIATTR_CRS_STACK_SIZE
	.align		4
.L_1682:
        /*00ec*/ 	.byte	0x04, 0x1e
        /*00ee*/ 	.short	(.L_1684 - .L_1683)
.L_1683:
        /*00f0*/ 	.word	0x00000000


	//----- nvinfo : EIATTR_CBANK_PARAM_SIZE
	.align		4
.L_1684:
        /*00f4*/ 	.byte	0x03, 0x19
        /*00f6*/ 	.short	0x00e8


	//----- nvinfo : EIATTR_PARAM_CBANK
	.align		4
        /*00f8*/ 	.byte	0x04, 0x0a
        /*00fa*/ 	.short	(.L_1686 - .L_1685)
	.align		4
.L_1685:
        /*00fc*/ 	.word	index@(.nv.constant0._ZN10layer_norm31ln_parallel_residual_fwd_kernelINS_13Kernel_traitsIf6__halffS2_fjLj2048ELj1ELj4ELj1ELj16ENS_18Kernel_traits_baseILj2048EfS2_fS2_fjLj128EEEEELb1ELb1ELb1EEEvNS_9FwdParamsE)
        /*0100*/ 	.short	0x0380
        /*0102*/ 	.short	0x00e8


	//----- nvinfo : EIATTR_SW_WAR
	.align		4
.L_1686:
        /*0104*/ 	.byte	0x04, 0x36
        /*0106*/ 	.short	(.L_1688 - .L_1687)
.L_1687:
        /*0108*/ 	.word	0x00000008
.L_1688:


//--------------------- .nv.info._ZN10layer_norm31ln_parallel_residual_fwd_kernelINS_13Kernel_traitsI6__halfffffjLj2048ELj1ELj4ELj1ELj16ENS_18Kernel_traits_baseILj2048ES2_ffffjLj128EEEEELb0ELb0ELb0EEEvNS_9FwdParamsE --------------------------
	.section	.nv.info._ZN10layer_norm31ln_parallel_residual_fwd_kernelINS_13Kernel_traitsI6__halfffffjLj2048ELj1ELj4ELj1ELj16ENS_18Kernel_traits_baseILj2048ES2_ffffjLj128EEEEELb0ELb0ELb0EEEvNS_9FwdParamsE,"",@"SHT_CUDA_INFO"
	.sectionflags	@""
	.align	4


	//----- nvinfo : EIATTR_CUDA_API_VERSION
	.align		4
        /*0000*/ 	.byte	0x04, 0x37
        /*0002*/ 	.short	(.L_1690 - .L_1689)
.L_1689:
        /*0004*/ 	.word	0x00000082


	//----- nvinfo : EIATTR_KPARAM_INFO
	.align		4
.L_1690:
        /*0008*/ 	.byte	0x04, 0x17
        /*000a*/ 	.short	(.L_1692 - .L_1691)
.L_1691:
        /*000c*/ 	.word	0x00000000
        /*0010*/ 	.short	0x0000
        /*0012*/ 	.short	0x0000
        /*0014*/ 	.byte	0x00, 0xf0, 0xa1, 0x03


	//----- nvinfo : EIATTR_SPARSE_MMA_MASK
	.align		4
.L_1692:
        /*0018*/ 	.byte	0x03, 0x50
        /*001a*/ 	.short	0x0000


	//----- nvinfo : EIATTR_MAXREG_COUNT
	.align		4
        /*001c*/ 	.byte	0x03, 0x1b
        /*001e*/ 	.short	0x00ff


	//----- nvinfo : EIATTR_MERCURY_ISA_VERSION
	.align		4
        /*0020*/ 	.byte	0x03, 0x5f
        /*0022*/ 	.short	0x0101


	//----- nvinfo : EIATTR_COOP_GROUP_MASK_REGIDS
	.align		4
        /*0024*/ 	.byte	0x04, 0x29
        /*0026*/ 	.short	(.L_1694 - .L_1693)


	//   ....[0]....
.L_1693:
        /*0028*/ 	.word	0xffffffff


	//   ....[1]....
        /*002c*/ 	.word	0xffffffff


	//   ....[2]....
        /*0030*/ 	.word	0xffffffff


	//   ....[3]....
        /*0034*/ 	.word	0xffffffff


	//   ....[4]....
        /*0038*/ 	.word	0xffffffff


	//   ....[5]....
        /*003c*/ 	.word	0xffffffff


	//   ....[6]....
        /*0040*/ 	.word	0xffffffff


	//   ....[7]....
        /*0044*/ 	.word	0xffffffff


	//   ....[8]....
        /*0048*/ 	.word	0xffffffff


	//   ....[9]....
        /*004c*/ 	.word	0xffffffff


	//   ....[10]....
        /*0050*/ 	.word	0x05000048


	//   ....[11]....
        /*0054*/ 	.word	0x05000048


	//   ....[12]....
        /*0058*/ 	.word	0x05000048


	//   ....[13]....
        /*005c*/ 	.word	0x05000048


	//   ....[14]....
        /*0060*/ 	.word	0x05000048


	//   ....[15]....
        /*0064*/ 	.word	0x05000048


	//   ....[16]....
        /*0068*/ 	.word	0x05000048


	//   ....[17]....
        /*006c*/ 	.word	0x05000048


	//   ....[18]....
        /*0070*/ 	.word	0x05000048


	//   ....[19]....
        /*0074*/ 	.word	0x05000048


	//----- nvinfo : EIATTR_COOP_GROUP_INSTR_OFFSETS
	.align		4
.L_1694:
        /*0078*/ 	.byte	0x04, 0x28
        /*007a*/ 	.short	(.L_1696 - .L_1695)


	//   ....[0]....
.L_1695:
        /*007c*/ 	.word	0x00009180


	//   ....[1]....
        /*0080*/ 	.word	0x000091c0


	//   ....[2]....
        /*0084*/ 	.word	0x000091e0


	//   ....[3]....
        /*0088*/ 	.word	0x00009200


	//   ....[4]....
        /*008c*/ 	.word	0x00009220


	//   ....[5]....
        /*0090*/ 	.word	0x00009b00


	//   ....[6]....
        /*0094*/ 	.word	0x00009b20


	//   ....[7]....
        /*0098*/ 	.word	0x00009b40


	//   ....[8]....
        /*009c*/ 	.word	0x00009b60


	//   ....[9]....
        /*00a0*/ 	.word	0x00009b80


	//   ....[10]....
        /*00a4*/ 	.word	0x0000c810


	//   ....[11]....
        /*00a8*/ 	.word	0x0000c8b0


	//   ....[12]....
        /*00ac*/ 	.word	0x0000c920


	//   ....[13]....
        /*00b0*/ 	.word	0x0000c990


	//   ....[14]....
        /*00b4*/ 	.word	0x0000ca00


	//   ....[15]....
        /*00b8*/ 	.word	0x0000d350


	//   ....[16]....
        /*00bc*/ 	.word	0x0000d3c0


	//   ....[17]....
        /*00c0*/ 	.word	0x0000d430


	//   ....[18]....
        /*00c4*/ 	.word	0x0000d4a0


	//   ....[19]....
        /*00c8*/ 	.word	0x0000d510


	//----- nvinfo : EIATTR_VRC_CTA_INIT_COUNT
	.align		4
.L_1696:
        /*00cc*/ 	.byte	0x02, 0x4a
	.zero		1
	.zero		1


	//----- nvinfo : EIATTR_EXIT_INSTR_OFFSETS
	.align		4
        /*00d0*/ 	.byte	0x04, 0x1c
        /*00d2*/ 	.short	(.L_1698 - .L_1697)


	//   ....[0]....
.L_1697:
        /*00d4*/ 	.word	0x000034d0


	//   ....[1]....
        /*00d8*/ 	.word	0x0000c7a0


	//----- nvinfo : EIATTR_MAX_THREADS
	.align		4
.L_1698:
        /*00dc*/ 	.byte	0x04, 0x05
        /*00de*/ 	.short	(.L_1700 - .L_1699)
.L_1699:
        /*00e0*/ 	.word	0x00000080
        /*00e4*/ 	.word	0x00000001
        /*00e8*/ 	.word	0x00000001


	//----- nvinfo : EIATTR_CRS_STACK_SIZE
	.align		4
.L_1700:
        /*00ec*/ 	.byte	0x04, 0x1e
        /*00ee*/ 	.short	(.L_1702 - .L_1701)
.L_1701:
        /*00f0*/ 	.word	0x00000000


	//----- nvinfo : EIATTR_CBANK_PARAM_SIZE
	.align		4
.L_1702:
        /*00f4*/ 	.byte	0x03, 0x19
        /*00f6*/ 	.short	0x00e8


	//----- nvinfo : EIATTR_PARAM_CBANK
	.align		4
        /*00f8*/ 	.byte	0x04, 0x0a
        /*00fa*/ 	.short	(.L_1704 - .L_1703)
	.align		4
.L_1703:
        /*00fc*/ 	.word	index@(.nv.constant0._ZN10layer_norm31ln_parallel_residual_fwd_kernelINS_13Kernel_traitsI6__halfffffjLj2048ELj1ELj4ELj1ELj16ENS_18Kernel_traits_baseILj2048ES2_ffffjLj128EEEEELb0ELb0ELb0EEEvNS_9FwdParamsE)
        /*0100*/ 	.short	0x0380
        /*0102*/ 	.short	0x00e8


	//----- nvinfo : EIATTR_SW_WAR
	.align		4
.L_1704:
        /*0104*/ 	.byte	0x04, 0x36
        /*0106*/ 	.short	(.L_1706 - .L_1705)
.L_1705:
        /*0108*/ 	.word	0x00000008
.L_1706:


//--------------------- .nv.info._ZN10layer_norm31ln_parallel_residual_fwd_kernelINS_13Kernel_traitsI6__halfffffjLj2048ELj1ELj4ELj1ELj16ENS_18Kernel_traits_baseILj2048ES2_ffffjLj128EEEEELb0ELb0ELb1EEEvNS_9FwdParamsE --------------------------
	.section	.nv.info._ZN10layer_norm31ln_parallel_residual_fwd_kernelINS_13Kernel_traitsI6__halfffffjLj2048ELj1ELj4ELj1ELj16ENS_18Kernel_traits_baseILj2048ES2_ffffjLj128EEEEELb0ELb0ELb1EEEvNS_9FwdParamsE,"",@"SHT_CUDA_INFO"
	.sectionflags	@""
	.align	4


	//----- nvinfo : EIATTR_CUDA_API_VERSION
	.align		4
        /*0000*/ 	.byte	0x04, 0x37
        /*0002*/ 	.short	(.L_1708 - .L_1707)
.L_1707:
        /*0004*/ 	.word	0x00000082


	//----- nvinfo : EIATTR_KPARAM_INFO
	.align		4
.L_1708:
        /*0008*/ 	.byte	0x04, 0x17
        /*000a*/ 	.short	(.L_1710 - .L_1709)
.L_1709:
        /*000c*/ 	.word	0x00000000
        /*0010*/ 	.short	0x0000
        /*0012*/ 	.short	0x0000
        /*0014*/ 	.byte	0x00, 0xf0, 0xa1, 0x03


	//----- nvinfo : EIATTR_SPARSE_MMA_MASK
	.align		4
.L_1710:
        /*0018*/ 	.byte	0x03, 0x50
        /*001a*/ 	.short	0x0000


	//----- nvinfo : EIATTR_MAXREG_COUNT
	.align		4
        /*001c*/ 	.byte	0x03, 0x1b
        /*001e*/ 	.short	0x00ff


	//----- nvinfo : EIATTR_ANNOTATIONS
	.align		4
        /*0020*/ 	.byte	0x04, 0x55
        /*0022*/ 	.short	(.L_1712 - .L_1711)


	//   ....[0]....
.L_1711:
        /* <DEDUP_REMOVED lines=27> */


	//----- nvinfo : EIATTR_MERCURY_ISA_VERSION
	.align		4
.L_1712:
        /*01c4*/ 	.byte	0x03, 0x5f
        /*01c6*/ 	.short	0x0101


	//----- nvinfo : EIATTR_COOP_GROUP_MASK_REGIDS
	.align		4
        /*01c8*/ 	.byte	0x04, 0x29
        /*01ca*/ 	.short	(.L_1714 - .L_1713)


	//   ....[0]....
.L_1713:
        /*01cc*/ 	.word	0xffffffff


	//   ....[1]....
        /*01d0*/ 	.word	0xffffffff


	//   ....[2]....
        /*01d4*/ 	.word	0xffffffff


	//   ....[3]....
        /*01d8*/ 	.word	0xffffffff


	//   ....[4]....
        /*01dc*/ 	.word	0xffffffff


	//   ....[5]....
        /*01e0*/ 	.word	0xffffffff


	//   ....[6]....
        /*01e4*/ 	.word	0xffffffff


	//   ....[7]....
        /*01e8*/ 	.word	0xffffffff


	//   ....[8]....
        /*01ec*/ 	.word	0xffffffff


	//   ....[9]....
        /*01f0*/ 	.word	0xffffffff


	//   ....[10]....
        /*01f4*/ 	.word	0x05000050


	//   ....[11]....
        /*01f8*/ 	.word	0x05000050


	//   ....[12]....
        /*01fc*/ 	.word	0x05000050


	//   ....[13]....
        /*0200*/ 	.word	0x05000050


	//   ....[14]....
        /*0204*/ 	.word	0x05000050


	//   ....[15]....
        /*0208*/ 	.word	0x05000050


	//   ....[16]....
        /*020c*/ 	.word	0x05000050


	//   ....[17]....
        /*0210*/ 	.word	0x05000050


	//   ....[18]....
        /*0214*/ 	.word	0x05000050


	//   ....[19]....
        /*0218*/ 	.word	0x05000050


	//----- nvinfo : EIATTR_COOP_GROUP_INSTR_OFFSETS
	.align		4
.L_1714:
        /*021c*/ 	.byte	0x04, 0x28
        /*021e*/ 	.short	(.L_1716 - .L_1715)


	//   ....[0]....
.L_1715:
        /*0220*/ 	.word	0x00005e10


	//   ....[1]....
        /*0224*/ 	.word	0x00005e40


	//   ....[2]....
        /*0228*/ 	.word	0x00005e60


	//   ....[3]....
        /*022c*/ 	.word	0x00005e80


	//   ....[4]....
        /*0230*/ 	.word	0x00005ea0


	//   ....[5]....
        /*0234*/ 	.word	0x000066d0


	//   ....[6]....
        /*0238*/ 	.word	0x000066f0


	//   ....[7]....
        /*023c*/ 	.word	0x00006710


	//   ....[8]....
        /*0240*/ 	.word	0x00006730


	//   ....[9]....
        /*0244*/ 	.word	0x00006750


	//   ....[10]....
        /*0248*/ 	.word	0x00008eb0


	//   ....[11]....
        /*024c*/ 	.word	0x00008f50


	//   ....[12]....
        /*0250*/ 	.word	0x00008fc0


	//   ....[13]....
        /*0254*/ 	.word	0x00009030


	//   ....[14]....
        /*0258*/ 	.word	0x000090a0


	//   ....[15]....
        /*025c*/ 	.word	0x00009930


	//   ....[16]....
        /*0260*/ 	.word	0x000099a0


	//   ....[17]....
        /*0264*/ 	.word	0x00009a10


	//   ....[18]....
        /*0268*/ 	.word	0x00009a80


	//   ....[19]....
        /*026c*/ 	.word	0x00009af0


	//----- nvinfo : EIATTR_VRC_CTA_INIT_COUNT
	.align		4
.L_1716:
        /*0270*/ 	.byte	0x02, 0x4a
	.zero		1
	.zero		1


	//----- nvinfo : EIATTR_EXIT_INSTR_OFFSETS
	.align		4
        /*0274*/ 	.byte	0x04, 0x1c
        /*0276*/ 	.short	(.L_1718 - .L_1717)


	//   ....[0]....
.L_1717:
        /*0278*/ 	.word	0x00001360


	//   ....[1]....
        /*027c*/ 	.word	0x00008e40


	//----- nvinfo : EIATTR_MAX_THREADS
	.align		4
.L_1718:
        /*0280*/ 	.byte	0x04, 0x05
        /*0282*/ 	.short	(.L_1720 - .L_1719)
.L_1719:
        /*0284*/ 	.word	0x00000080
        /*0288*/ 	.word	0x00000001
        /*028c*/ 	.word	0x00000001


	//----- nvinfo : EIATTR_CRS_STACK_SIZE
	.align		4
.L_1720:
        /*0290*/ 	.byte	0x04, 0x1e
        /*0292*/ 	.short	(.L_1722 - .L_1721)
.L_1721:
        /*0294*/ 	.word	0x00000000


	//----- nvinfo : EIATTR_CBANK_PARAM_SIZE
	.align		4
.L_1722:
        /*0298*/ 	.byte	0x03, 0x19
        /*029a*/ 	.short	0x00e8


	//----- nvinfo : EIATTR_PARAM_CBANK
	.align		4
        /*029c*/ 	.byte	0x04, 0x0a
        /*029e*/ 	.short	(.L_1724 - .L_1723)
	.align		4
.L_1723:
        /*02a0*/ 	.word	index@(.nv.constant0._ZN10layer_norm31ln_parallel_residual_fwd_kernelINS_13Kernel_traitsI6__halfffffjLj2048ELj1ELj4ELj1ELj16ENS_18Kernel_traits_baseILj2048ES2_ffffjLj128EEEEELb0ELb0ELb1EEEvNS_9FwdParamsE)
        /*02a4*/ 	.short	0x0380
        /*02a6*/ 	.short	0x00e8


	//----- nvinfo : EIATTR_SW_WAR
	.align		4
.L_1724:
        /*02a8*/ 	.byte	0x04, 0x36
        /*02aa*/ 	.short	(.L_1726 - .L_1725)
.L_1725:
        /*02ac*/ 	.word	0x00000008
.L_1726:


//--------------------- .nv.info._ZN10layer_norm31ln_parallel_residual_fwd_kernelINS_13Kernel_traitsI6__halfffffjLj2048ELj1ELj4ELj1ELj16ENS_18Kernel_traits_baseILj2048ES2_ffffjLj128EEEEELb0ELb1ELb0EEEvNS_9FwdParamsE --------------------------
	.section	.nv.info._ZN10layer_norm31ln_parallel_residual_fwd_kernelINS_13Kernel_traitsI6__halfffffjLj2048ELj1ELj4ELj1ELj16ENS_18Kernel_traits_baseILj2048ES2_ffffjLj128EEEEELb0ELb1ELb0EEEvNS_9FwdParamsE,"",@"SHT_CUDA_INFO"
	.sectionflags	@""
	.align	4


	//----- nvinfo : EIATTR_CUDA_API_VERSION
	.align		4
        /*0000*/ 	.byte	0x04, 0x37
        /*0002*/ 	.short	(.L_1728 - .L_1727)
.L_1727:
        /*0004*/ 	.word	0x00000082


	//----- nvinfo : EIATTR_KPARAM_INFO
	.align		4
.L_1728:
        /*0008*/ 	.byte	0x04, 0x17
        /*000a*/ 	.short	(.L_1730 - .L_1729)
.L_1729:
        /*000c*/ 	.word	0x00000000
        /*0010*/ 	.short	0x0000
        /*0012*/ 	.short	0x0000
        /*0014*/ 	.byte	0x00, 0xf0, 0xa1, 0x03


	//----- nvinfo : EIATTR_SPARSE_MMA_MASK
	.align		4
.L_1730:
        /*0018*/ 	.byte	0x03, 0x50
        /*001a*/ 	.short	0x0000


	//----- nvinfo : EIATTR_MAXREG_COUNT
	.align		4
        /*001c*/ 	.byte	0x03, 0x1b
        /*001e*/ 	.short	0x00ff


	//----- nvinfo : EIATTR_MERCURY_ISA_VERSION
	.align		4
        /*0020*/ 	.byte	0x03, 0x5f
        /*0022*/ 	.short	0x0101


	//----- nvinfo : EIATTR_COOP_GROUP_MASK_REGIDS
	.align		4
        /*0024*/ 	.byte	0x04, 0x29
        /*0026*/ 	.short	(.L_1732 - .L_1731)


	//   ....[0]....
.L_1731:
        /*0028*/ 	.word	0xffffffff


	//   ....[1]....
        /*002c*/ 	.word	0xffffffff


	//   ....[2]....
        /*0030*/ 	.word	0xffffffff


	//   ....[3]....
        /*0034*/ 	.word	0xffffffff


	//   ....[4]....
        /*0038*/ 	.word	0xffffffff


	//   ....[5]....
        /*003c*/ 	.word	0xffffffff


	//   ....[6]....
        /*0040*/ 	.word	0xffffffff


	//   ....[7]....
        /*0044*/ 	.word	0xffffffff


	//   ....[8]....
        /*0048*/ 	.word	0xffffffff


	//   ....[9]....
        /*004c*/ 	.word	0xffffffff


	//   ....[10]....
        /*0050*/ 	.word	0x050000af


	//   ....[11]....
        /*0054*/ 	.word	0x050000af


	//   ....[12]....
        /*0058*/ 	.word	0x050000af


	//   ....[13]....
        /*005c*/ 	.word	0x050000af


	//   ....[14]....
        /*0060*/ 	.word	0x050000af


	//   ....[15]....
        /*0064*/ 	.word	0x050000af


	//   ....[16]....
        /*0068*/ 	.word	0x050000af


	//   ....[17]....
        /*006c*/ 	.word	0x050000af


	//   ....[18]....
        /*0070*/ 	.word	0x050000af


	//   ....[19]....
        /*0074*/ 	.word	0x050000af


	//----- nvinfo : EIATTR_COOP_GROUP_INSTR_OFFSETS
	.align		4
.L_1732:
        /*0078*/ 	.byte	0x04, 0x28
        /*007a*/ 	.short	(.L_1734 - .L_1733)


	//   ....[0]....
.L_1733:
        /*007c*/ 	.word	0x00005fe0


	//   ....[1]....
        /*0080*/ 	.word	0x00006020


	//   ....[2]....
        /*0084*/ 	.word	0x00006040


	//   ....[3]....
        /*0088*/ 	.word	0x00006060


	//   ....[4]....
        /*008c*/ 	.word	0x00006080


	//   ....[5]....
        /*0090*/ 	.word	0x00006960


	//   ....[6]....
        /*0094*/ 	.word	0x00006980


	//   ....[7]....
        /*0098*/ 	.word	0x000069a0


	//   ....[8]....
        /*009c*/ 	.word	0x000069c0


	//   ....[9]....
        /*00a0*/ 	.word	0x000069e0


	//   ....[10]....
        /*00a4*/ 	.word	0x000086f0


	//   ....[11]....
        /*00a8*/ 	.word	0x000087a0


	//   ....[12]....
        /*00ac*/ 	.word	0x00008810


	//   ....[13]....
        /*00b0*/ 	.word	0x00008880


	//   ....[14]....
        /*00b4*/ 	.word	0x000088f0


	//   ....[15]....
        /*00b8*/ 	.word	0x00009230


	//   ....[16]....
        /*00bc*/ 	.word	0x000092a0


	//   ....[17]....
        /*00c0*/ 	.word	0x00009310


	//   ....[18]....
        /*00c4*/ 	.word	0x00009380


	//   ....[19]....
        /*00c8*/ 	.word	0x000093f0


	//----- nvinfo : EIATTR_VRC_CTA_INIT_COUNT
	.align		4
.L_1734:
        /*00cc*/ 	.byte	0x02, 0x4a
	.zero		1
	.zero		1


	//----- nvinfo : EIATTR_EXIT_INSTR_OFFSETS
	.align		4
        /*00d0*/ 	.byte	0x04, 0x1c
        /*00d2*/ 	.short	(.L_1736 - .L_1735)


	//   ....[0]....
.L_1735:
        /*00d4*/ 	.word	0x00000f60


	//   ....[1]....
        /*00d8*/ 	.word	0x00008680


	//----- nvinfo : EIATTR_MAX_THREADS
	.align		4
.L_1736:
        /*00dc*/ 	.byte	0x04, 0x05
        /*00de*/ 	.short	(.L_1738 - .L_1737)
.L_1737:
        /*00e0*/ 	.word	0x00000080
        /*00e4*/ 	.word	0x00000001
        /*00e8*/ 	.word	0x00000001


	//----- nvinfo : EIATTR_CRS_STACK_SIZE
	.align		4
.L_1738:
        /*00ec*/ 	.byte	0x04, 0x1e
        /*00ee*/ 	.short	(.L_1740 - .L_1739)
.L_1739:
        /*00f0*/ 	.word	0x00000000


	//----- nvinfo : EIATTR_CBANK_PARAM_SIZE
	.align		4
.L_1740:
        /*00f4*/ 	.byte	0x03, 0x19
        /*00f6*/ 	.short	0x00e8


	//----- nvinfo : EIATTR_PARAM_CBANK
	.align		4
        /*00f8*/ 	.byte	0x04, 0x0a
        /*00fa*/ 	.short	(.L_1742 - .L_1741)
	.align		4
.L_1741:
        /*00fc*/ 	.word	index@(.nv.constant0._ZN10layer_norm31ln_parallel_residual_fwd_kernelINS_13Kernel_traitsI6__halfffffjLj2048ELj1ELj4ELj1ELj16ENS_18Kernel_traits_baseILj2048ES2_ffffjLj128EEEEELb0ELb1ELb0EEEvNS_9FwdParamsE)
        /*0100*/ 	.short	0x0380
        /*0102*/ 	.short	0x00e8


	//----- nvinfo : EIATTR_SW_WAR
	.align		4
.L_1742:
        /*0104*/ 	.byte	0x04, 0x36
        /*0106*/ 	.short	(.L_1744 - .L_1743)
.L_1743:
        /*0108*/ 	.word	0x00000008
.L_1744:


//--------------------- .nv.info._ZN10layer_norm31ln_parallel_residual_fwd_kernelINS_13Kernel_traitsI6__halfffffjLj2048ELj1ELj4ELj1ELj16ENS_18Kernel_traits_baseILj2048ES2_ffffjLj128EEEEELb0ELb1ELb1EEEvNS_9FwdParamsE --------------------------
	.section	.nv.info._ZN10layer_norm31ln_parallel_residual_fwd_kernelINS_13Kernel_traitsI6__halfffffjLj2048ELj1ELj4ELj1ELj16ENS_18Kernel_traits_baseILj2048ES2_ffffjLj128EEEEELb0ELb1ELb1EEEvNS_9FwdParamsE,"",@"SHT_CUDA_INFO"
	.sectionflags	@""
	.align	4


	//----- nvinfo : EIATTR_CUDA_API_VERSION
	.align		4
        /*0000*/ 	.byte	0x04, 0x37
        /*0002*/ 	.short	(.L_1746 - .L_1745)
.L_1745:
        /*0004*/ 	.word	0x00000082


	//----- nvinfo : EIATTR_KPARAM_INFO
	.align		4
.L_1746:
        /*0008*/ 	.byte	0x04, 0x17
        /*000a*/ 	.short	(.L_1748 - .L_1747)
.L_1747:
        /*000c*/ 	.word	0x00000000
        /*0010*/ 	.short	0x0000
        /*0012*/ 	.short	0x0000
        /*0014*/ 	.byte	0x00, 0xf0, 0xa1, 0x03


	//----- nvinfo : EIATTR_SPARSE_MMA_MASK
	.align		4
.L_1748:
        /*0018*/ 	.byte	0x03, 0x50
        /*001a*/ 	.short	0x0000


	//----- nvinfo : EIATTR_MAXREG_COUNT
	.align		4
        /*001c*/ 	.byte	0x03, 0x1b
        /*001e*/ 	.short	0x00ff


	//----- nvinfo : EIATTR_MERCURY_ISA_VERSION
	.align		4
        /*0020*/ 	.byte	0x03, 0x5f
        /*0022*/ 	.short	0x0101


	//----- nvinfo : EIATTR_COOP_GROUP_MASK_REGIDS
	.align		4
        /*0024*/ 	.byte	0x04, 0x29
        /*0026*/ 	.short	(.L_1750 - .L_1749)


	//   ....[0]....
.L_1749:
        /*0028*/ 	.word	0xffffffff


	//   ....[1]....
        /*002c*/ 	.word	0xffffffff


	//   ....[2]....
        /*0030*/ 	.word	0xffffffff


	//   ....[3]....
        /*0034*/ 	.word	0xffffffff


	//   ....[4]....
        /*0038*/ 	.word	0xffffffff


	//   ....[5]....
        /*003c*/ 	.word	0xffffffff


	//   ....[6]....
        /*0040*/ 	.word	0xffffffff


	//   ....[7]....
        /*0044*/ 	.word	0xffffffff


	//   ....[8]....
        /*0048*/ 	.word	0xffffffff


	//   ....[9]....
        /*004c*/ 	.word	0xffffffff


	//   ....[10]....
        /*0050*/ 	.word	0x0500009c


	//   ....[11]....
        /*0054*/ 	.word	0x0500009c


	//   ....[12]....
        /*0058*/ 	.word	0x0500009c


	//   ....[13]....
        /*005c*/ 	.word	0x0500009c


	//   ....[14]....
        /*0060*/ 	.word	0x0500009c


	//   ....[15]....
        /*0064*/ 	.word	0x0500009c


	//   ....[16]....
        /*0068*/ 	.word	0x0500009c


	//   ....[17]....
        /*006c*/ 	.word	0x0500009c


	//   ....[18]....
        /*0070*/ 	.word	0x0500009c


	//   ....[19]....
        /*0074*/ 	.word	0x0500009c


	//----- nvinfo : EIATTR_COOP_GROUP_INSTR_OFFSETS
	.align		4
.L_1750:
        /*0078*/ 	.byte	0x04, 0x28
        /*007a*/ 	.short	(.L_1752 - .L_1751)


	//   ....[0]....
.L_1751:
        /*007c*/ 	.word	0x00004320


	//   ....[1]....
        /*0080*/ 	.word	0x00004350


	//   ....[2]....
        /*0084*/ 	.word	0x00004370


	//   ....[3]....
        /*0088*/ 	.word	0x00004390


	//   ....[4]....
        /*008c*/ 	.word	0x000043b0


	//   ....[5]....
        /*0090*/ 	.word	0x00004be0


	//   ....[6]....
        /*0094*/ 	.word	0x00004c00


	//   ....[7]....
        /*0098*/ 	.word	0x00004c20


	//   ....[8]....
        /*009c*/ 	.word	0x00004c40


	//   ....[9]....
        /*00a0*/ 	.word	0x00004c60


	//   ....[10]....
        /*00a4*/ 	.word	0x00006410


	//   ....[11]....
        /*00a8*/ 	.word	0x000064c0


	//   ....[12]....
        /*00ac*/ 	.word	0x00006530


	//   ....[13]....
        /*00b0*/ 	.word	0x000065a0


	//   ....[14]....
        /*00b4*/ 	.word	0x00006610


	//   ....[15]....
        /*00b8*/ 	.word	0x00006e80


	//   ....[16]....
        /*00bc*/ 	.word	0x00006ef0


	//   ....[17]....
        /*00c0*/ 	.word	0x00006f60


	//   ....[18]....
        /*00c4*/ 	.word	0x00006fd0


	//   ....[19]....
        /*00c8*/ 	.word	0x00007040


	//----- nvinfo : EIATTR_VRC_CTA_INIT_COUNT
	.align		4
.L_1752:
        /*00cc*/ 	.byte	0x02, 0x4a
	.zero		1
	.zero		1


	//----- nvinfo : EIATTR_EXIT_INSTR_OFFSETS
	.align		4
        /*00d0*/ 	.byte	0x04, 0x1c
        /*00d2*/ 	.short	(.L_1754 - .L_1753)


	//   ....[0]....
.L_1753:
        /*00d4*/ 	.word	0x00000590


	//   ....[1]....
        /*00d8*/ 	.word	0x000063a0


	//----- nvinfo : EIATTR_MAX_THREADS
	.align		4
.L_1754:
        /*00dc*/ 	.byte	0x04, 0x05
        /*00de*/ 	.short	(.L_1756 - .L_1755)
.L_1755:
        /*00e0*/ 	.word	0x00000080
        /*00e4*/ 	.word	0x00000001
        /*00e8*/ 	.word	0x00000001


	//----- nvinfo : EIATTR_CRS_STACK_SIZE
	.align		4
.L_1756:
        /*00ec*/ 	.byte	0x04, 0x1e
        /*00ee*/ 	.short	(.L_1758 - .L_1757)
.L_1757:
        /*00f0*/ 	.word	0x00000000


	//----- nvinfo : EIATTR_CBANK_PARAM_SIZE
	.align		4
.L_1758:
        /*00f4*/ 	.byte	0x03, 0x19
        /*00f6*/ 	.short	0x00e8


	//----- nvinfo : EIATTR_PARAM_CBANK
	.align		4
        /*00f8*/ 	.byte	0x04, 0x0a
        /*00fa*/ 	.short	(.L_1760 - .L_1759)
	.align		4
.L_1759:
        /*00fc*/ 	.word	index@(.nv.constant0._ZN10layer_norm31ln_parallel_residual_fwd_kernelINS_13Kernel_traitsI6__halfffffjLj2048ELj1ELj4ELj1ELj16ENS_18Kernel_traits_baseILj2048ES2_ffffjLj128EEEEELb0ELb1ELb1EEEvNS_9FwdParamsE)
        /*0100*/ 	.short	0x0380
        /*0102*/ 	.short	0x00e8


	//----- nvinfo : EIATTR_SW_WAR
	.align		4
.L_1760:
        /*0104*/ 	.byte	0x04, 0x36
        /*0106*/ 	.short	(.L_1762 - .L_1761)
.L_1761:
        /*0108*/ 	.word	0x00000008
.L_1762:


//--------------------- .nv.info._ZN10layer_norm31ln_parallel_residual_fwd_kernelINS_13Kernel_traitsI6__halfffffjLj2048ELj1ELj4ELj1ELj16ENS_18Kernel_traits_baseILj2048ES2_ffffjLj128EEEEELb1ELb0ELb0EEEvNS_9FwdParamsE --------------------------
	.section	.nv.info._ZN10layer_norm31ln_parallel_residual_fwd_kernelINS_13Kernel_traitsI6__halfffffjLj2048ELj1ELj4ELj1ELj16ENS_18Kernel_traits_baseILj2048ES2_ffffjLj128EEEEELb1ELb0ELb0EEEvNS_9FwdParamsE,"",@"SHT_CUDA_INFO"
	.sectionflags	@""
	.align	4


	//----- nvinfo : EIATTR_CUDA_API_VERSION
	.align		4
        /*0000*/ 	.byte	0x04, 0x37
        /*0002*/ 	.short	(.L_1764 - .L_1763)
.L_1763:
        /*0004*/ 	.word	0x00000082


	//----- nvinfo : EIATTR_KPARAM_INFO
	.align		4
.L_1764:
        /*0008*/ 	.byte	0x04, 0x17
        /*000a*/ 	.short	(.L_1766 - .L_1765)
.L_1765:
        /*000c*/ 	.word	0x00000000
        /*0010*/ 	.short	0x0000
        /*0012*/ 	.short	0x0000
        /*0014*/ 	.byte	0x00, 0xf0, 0xa1, 0x03


	//----- nvinfo : EIATTR_SPARSE_MMA_MASK
	.align		4
.L_1766:
        /*0018*/ 	.byte	0x03, 0x50
        /*001a*/ 	.short	0x0000


	//----- nvinfo : EIATTR_MAXREG_COUNT
	.align		4
        /*001c*/ 	.byte	0x03, 0x1b
        /*001e*/ 	.short	0x00ff


	//----- nvinfo : EIATTR_ANNOTATIONS
	.align		4
        /*0020*/ 	.byte	0x04, 0x55
        /*0022*/ 	.short	(.L_1768 - .L_1767)


	//   ....[0]....
.L_1767:
        /* <DEDUP_REMOVED lines=19> */


	//----- nvinfo : EIATTR_MERCURY_ISA_VERSION
	.align		4
.L_1768:
        /*0144*/ 	.byte	0x03, 0x5f
        /*0146*/ 	.short	0x0101


	//----- nvinfo : EIATTR_COOP_GROUP_MASK_REGIDS
	.align		4
        /*0148*/ 	.byte	0x04, 0x29
        /*014a*/ 	.short	(.L_1770 - .L_1769)


	//   ....[0]....
.L_1769:
        /*014c*/ 	.word	0xffffffff


	//   ....[1]....
        /*0150*/ 	.word	0xffffffff


	//   ....[2]....
        /*0154*/ 	.word	0xffffffff


	//   ....[3]....
        /*0158*/ 	.word	0xffffffff


	//   ....[4]....
        /*015c*/ 	.word	0xffffffff


	//   ....[5]....
        /*0160*/ 	.word	0xffffffff


	//   ....[6]....
        /*0164*/ 	.word	0xffffffff


	//   ....[7]....
        /*0168*/ 	.word	0xffffffff


	//   ....[8]....
        /*016c*/ 	.word	0xffffffff


	//   ....[9]....
        /*0170*/ 	.word	0xffffffff


	//   ....[10]....
        /*0174*/ 	.word	0x05000012


	//   ....[11]....
        /*0178*/ 	.word	0x05000012


	//   ....[12]....
        /*017c*/ 	.word	0x05000012


	//   ....[13]....
        /*0180*/ 	.word	0x05000012


	//   ....[14]....
        /*0184*/ 	.word	0x05000012


	//   ....[15]....
        /*0188*/ 	.word	0x05000012


	//   ....[16]....
        /*018c*/ 	.word	0x05000012


	//   ....[17]....
        /*0190*/ 	.word	0x05000012


	//   ....[18]....
        /*0194*/ 	.word	0x05000012


	//   ....[19]....
        /*0198*/ 	.word	0x05000012


	//----- nvinfo : EIATTR_COOP_GROUP_INSTR_OFFSETS
	.align		4
.L_1770:
        /*019c*/ 	.byte	0x04, 0x28
        /*019e*/ 	.short	(.L_1772 - .L_1771)


	//   ....[0]....
.L_1771:
        /*01a0*/ 	.word	0x00052160


	//   ....[1]....
        /*01a4*/ 	.word	0x00052190


	//   ....[2]....
        /*01a8*/ 	.word	0x000521b0


	//   ....[3]....
        /*01ac*/ 	.word	0x000521d0


	//   ....[4]....
        /*01b0*/ 	.word	0x000521f0


	//   ....[5]....
        /*01b4*/ 	.word	0x00052ad0


	//   ....[6]....
        /*01b8*/ 	.word	0x00052af0


	//   ....[7]....
        /*01bc*/ 	.word	0x00052b10


	//   ....[8]....
        /*01c0*/ 	.word	0x00052b30


	//   ....[9]....
        /*01c4*/ 	.word	0x00052b50


	//   ....[10]....
        /*01c8*/ 	.word	0x00055900


	//   ....[11]....
        /*01cc*/ 	.word	0x00055990


	//   ....[12]....
        /*01d0*/ 	.word	0x00055a00


	//   ....[13]....
        /*01d4*/ 	.word	0x00055a70


	//   ....[14]....
        /*01d8*/ 	.word	0x00055ae0


	//   ....[15]....
        /*01dc*/ 	.word	0x00056430


	//   ....[16]....
        /*01e0*/ 	.word	0x000564a0


	//   ....[17]....
        /*01e4*/ 	.word	0x00056510


	//   ....[18]....
        /*01e8*/ 	.word	0x00056580


	//   ....[19]....
        /*01ec*/ 	.word	0x000565f0


	//----- nvinfo : EIATTR_VRC_CTA_INIT_COUNT
	.align		4
.L_1772:
        /*01f0*/ 	.byte	0x02, 0x4a
	.zero		1
	.zero		1


	//----- nvinfo : EIATTR_EXIT_INSTR_OFFSETS
	.align		4
        /*01f4*/ 	.byte	0x04, 0x1c
        /*01f6*/ 	.short	(.L_1774 - .L_1773)


	//   ....[0]....
.L_1773:
        /*01f8*/ 	.word	0x00003650


	//   ....[1]....
        /*01fc*/ 	.word	0x00055890


	//----- nvinfo : EIATTR_MAX_THREADS
	.align		4
.L_1774:
        /*0200*/ 	.byte	0x04, 0x05
        /*0202*/ 	.short	(.L_1776 - .L_1775)
.L_1775:
        /*0204*/ 	.word	0x00000080
        /*0208*/ 	.word	0x00000001
        /*020c*/ 	.word	0x00000001


	//----- nvinfo : EIATTR_CRS_STACK_SIZE
	.align		4
.L_1776:
        /*0210*/ 	.byte	0x04, 0x1e
        /*0212*/ 	.short	(.L_1778 - .L_1777)
.L_1777:
        /*0214*/ 	.word	0x00000000


	//----- nvinfo : EIATTR_CBANK_PARAM_SIZE
	.align		4
.L_1778:
        /*0218*/ 	.byte	0x03, 0x19
        /*021a*/ 	.short	0x00e8


	//----- nvinfo : EIATTR_PARAM_CBANK
	.align		4
        /*021c*/ 	.byte	0x04, 0x0a
        /*021e*/ 	.short	(.L_1780 - .L_1779)
	.align		4
.L_1779:
        /*0220*/ 	.word	index@(.nv.constant0._ZN10layer_norm31ln_parallel_residual_fwd_kernelINS_13Kernel_traitsI6__halfffffjLj2048ELj1ELj4ELj1ELj16ENS_18Kernel_traits_baseILj2048ES2_ffffjLj128EEEEELb1ELb0ELb0EEEvNS_9FwdParamsE)
        /*0224*/ 	.short	0x0380
        /*0226*/ 	.short	0x00e8


	//----- nvinfo : EIATTR_SW_WAR
	.align		4
.L_1780:
        /*0228*/ 	.byte	0x04, 0x36
        /*022a*/ 	.short	(.L_1782 - .L_1781)
.L_1781:
        /*022c*/ 	.word	0x00000008
.L_1782:


//--------------------- .nv.info._ZN10layer_norm31ln_parallel_residual_fwd_kernelINS_13Kernel_traitsI6__halfffffjLj2048ELj1ELj4ELj1ELj16ENS_18Kernel_traits_baseILj2048ES2_ffffjLj128EEEEELb1ELb0ELb1EEEvNS_9FwdParamsE --------------------------
	.section	.nv.info._ZN10layer_norm31ln_parallel_residual_fwd_kernelINS_13Kernel_traitsI6__halfffffjLj2048ELj1ELj4ELj1ELj16ENS_18Kernel_traits_baseILj2048ES2_ffffjLj128EEEEELb1ELb0ELb1EEEvNS_9FwdParamsE,"",@"SHT_CUDA_INFO"
	.sectionflags	@""
	.align	4


	//----- nvinfo : EIATTR_CUDA_API_VERSION
	.align		4
        /*0000*/ 	.byte	0x04, 0x37
        /*0002*/ 	.short	(.L_1784 - .L_1783)
.L_1783:
        /*0004*/ 	.word	0x00000082


	//----- nvinfo : EIATTR_KPARAM_INFO
	.align		4
.L_1784:
        /*0008*/ 	.byte	0x04, 0x17
        /*000a*/ 	.short	(.L_1786 - .L_1785)
.L_1785:
        /*000c*/ 	.word	0x00000000
        /*0010*/ 	.short	0x0000
        /*0012*/ 	.short	0x0000
        /*0014*/ 	.byte	0x00, 0xf0, 0xa1, 0x03


	//----- nvinfo : EIATTR_SPARSE_MMA_MASK
	.align		4
.L_1786:
        /*0018*/ 	.byte	0x03, 0x50
        /*001a*/ 	.short	0x0000


	//----- nvinfo : EIATTR_MAXREG_COUNT
	.align		4
        /*001c*/ 	.byte	0x03, 0x1b
        /*001e*/ 	.short	0x00ff


	//----- nvinfo : EIATTR_ANNOTATIONS
	.align		4
        /*0020*/ 	.byte	0x04, 0x55
        /*0022*/ 	.short	(.L_1788 - .L_1787)


	//   ....[0]....
.L_1787:
        /* <DEDUP_REMOVED lines=46> */


	//----- nvinfo : EIATTR_MERCURY_ISA_VERSION
	.align		4
.L_1788:
        /*02f4*/ 	.byte	0x03, 0x5f
        /*02f6*/ 	.short	0x0101


	//----- nvinfo : EIATTR_COOP_GROUP_MASK_REGIDS
	.align		4
        /*02f8*/ 	.byte	0x04, 0x29
        /*02fa*/ 	.short	(.L_1790 - .L_1789)


	//   ....[0]....
.L_1789:
        /*02fc*/ 	.word	0xffffffff


	//   ....[1]....
        /*0300*/ 	.word	0xffffffff


	//   ....[2]....
        /*0304*/ 	.word	0xffffffff


	//   ....[3]....
        /*0308*/ 	.word	0xffffffff


	//   ....[4]....
        /*030c*/ 	.word	0xffffffff


	//   ....[5]....
        /*0310*/ 	.word	0xffffffff


	//   ....[6]....
        /*0314*/ 	.word	0xffffffff


	//   ....[7]....
        /*0318*/ 	.word	0xffffffff


	//   ....[8]....
        /*031c*/ 	.word	0xffffffff


	//   ....[9]....
        /*0320*/ 	.word	0xffffffff


	//   ....[10]....
        /*0324*/ 	.word	0x0500008d


	//   ....[11]....
        /*0328*/ 	.word	0x0500008d


	//   ....[12]....
        /*032c*/ 	.word	0x0500008d


	//   ....[13]....
        /*0330*/ 	.word	0x0500008d


	//   ....[14]....
        /*0334*/ 	.word	0x0500008d


	//   ....[15]....
        /*0338*/ 	.word	0x0500008d


	//   ....[16]....
        /*033c*/ 	.word	0x0500008d


	//   ....[17]....
        /*0340*/ 	.word	0x0500008d


	//   ....[18]....
        /*0344*/ 	.word	0x0500008d


	//   ....[19]....
        /*0348*/ 	.word	0x0500008d


	//----- nvinfo : EIATTR_COOP_GROUP_INSTR_OFFSETS
	.align		4
.L_1790:
        /*034c*/ 	.byte	0x04, 0x28
        /*034e*/ 	.short	(.L_1792 - .L_1791)


	//   ....[0]....
.L_1791:
        /*0350*/ 	.word	0x0004d9c0


	//   ....[1]....
        /*0354*/ 	.word	0x0004d9e0


	//   ....[2]....
        /*0358*/ 	.word	0x0004da00


	//   ....[3]....
        /*035c*/ 	.word	0x0004da20


	//   ....[4]....
        /*0360*/ 	.word	0x0004da40


	//   ....[5]....
        /*0364*/ 	.word	0x0004e280


	//   ....[6]....
        /*0368*/ 	.word	0x0004e2a0


	//   ....[7]....
        /*036c*/ 	.word	0x0004e2c0


	//   ....[8]....
        /*0370*/ 	.word	0x0004e2e0


	//   ....[9]....
        /*0374*/ 	.word	0x0004e300


	//   ....[10]....
        /*0378*/ 	.word	0x00050d80


	//   ....[11]....
        /*037c*/ 	.word	0x00050e10


	//   ....[12]....
        /*0380*/ 	.word	0x00050e80


	//   ....[13]....
        /*0384*/ 	.word	0x00050ef0


	//   ....[14]....
        /*0388*/ 	.word	0x00050f60


	//   ....[15]....
        /*038c*/ 	.word	0x00051800


	//   ....[16]....
        /*0390*/ 	.word	0x00051870


	//   ....[17]....
        /*0394*/ 	.word	0x000518e0


	//   ....[18]....
        /*0398*/ 	.word	0x00051950


	//   ....[19]....
        /*039c*/ 	.word	0x000519c0


	//----- nvinfo : EIATTR_VRC_CTA_INIT_COUNT
	.align		4
.L_1792:
        /*03a0*/ 	.byte	0x02, 0x4a
	.zero		1
	.zero		1


	//----- nvinfo : EIATTR_EXIT_INSTR_OFFSETS
	.align		4
        /*03a4*/ 	.byte	0x04, 0x1c
        /*03a6*/ 	.short	(.L_1794 - .L_1793)


	//   ....[0]....
.L_1793:
        /*03a8*/ 	.word	0x00001440


	//   ....[1]....
        /*03ac*/ 	.word	0x00050d10


	//----- nvinfo : EIATTR_MAX_THREADS
	.align		4
.L_1794:
        /*03b0*/ 	.byte	0x04, 0x05
        /*03b2*/ 	.short	(.L_1796 - .L_1795)
.L_1795:
        /*03b4*/ 	.word	0x00000080
        /*03b8*/ 	.word	0x00000001
        /*03bc*/ 	.word	0x00000001


	//----- nvinfo : EIATTR_CRS_STACK_SIZE
	.align		4
.L_1796:
        /*03c0*/ 	.byte	0x04, 0x1e
        /*03c2*/ 	.short	(.L_1798 - .L_1797)
.L_1797:
        /*03c4*/ 	.word	0x00000000


	//----- nvinfo : EIATTR_CBANK_PARAM_SIZE
	.align		4
.L_1798:
        /*03c8*/ 	.byte	0x03, 0x19
        /*03ca*/ 	.short	0x00e8


	//----- nvinfo : EIATTR_PARAM_CBANK
	.align		4
        /*03cc*/ 	.byte	0x04, 0x0a
        /*03ce*/ 	.short	(.L_1800 - .L_1799)
	.align		4
.L_1799:
        /*03d0*/ 	.word	index@(.nv.constant0._ZN10layer_norm31ln_parallel_residual_fwd_kernelINS_13Kernel_traitsI6__halfffffjLj2048ELj1ELj4ELj1ELj16ENS_18Kernel_traits_baseILj2048ES2_ffffjLj128EEEEELb1ELb0ELb1EEEvNS_9FwdParamsE)
        /*03d4*/ 	.short	0x0380
        /*03d6*/ 	.short	0x00e8


	//----- nvinfo : EIATTR_SW_WAR
	.align		4
.L_1800:
        /*03d8*/ 	.byte	0x04, 0x36
        /*03da*/ 	.short	(.L_1802 - .L_1801)
.L_1801:
        /*03dc*/ 	.word	0x00000008
.L_1802:


//--------------------- .nv.info._ZN10layer_norm31ln_parallel_residual_fwd_kernelINS_13Kernel_traitsI6__halfffffjLj2048ELj1ELj4ELj1ELj16ENS_18Kernel_traits_baseILj2048ES2_ffffjLj128EEEEELb1ELb1ELb0EEEvNS_9FwdParamsE --------------------------
	.section	.nv.info._ZN10layer_norm31ln_parallel_residual_fwd_kernelINS_13Kernel_traitsI6__halfffffjLj2048ELj1ELj4ELj1ELj16ENS_18Kernel_traits_baseILj2048ES2_ffffjLj128EEEEELb1ELb1ELb0EEEvNS_9FwdParamsE,"",@"SHT_CUDA_INFO"
	.sectionflags	@""
	.align	4


	//----- nvinfo : EIATTR_CUDA_API_VERSION
	.align		4
        /*0000*/ 	.byte	0x04, 0x37
        /*0002*/ 	.short	(.L_1804 - .L_1803)
.L_1803:
        /*0004*/ 	.word	0x00000082


	//----- nvinfo : EIATTR_KPARAM_INFO
	.align		4
.L_1804:
        /*0008*/ 	.byte	0x04, 0x17
        /*000a*/ 	.short	(.L_1806 - .L_1805)
.L_1805:
        /*000c*/ 	.word	0x00000000
        /*0010*/ 	.short	0x0000
        /*0012*/ 	.short	0x0000
        /*0014*/ 	.byte	0x00, 0xf0, 0xa1, 0x03


	//----- nvinfo : EIATTR_SPARSE_MMA_MASK
	.align		4
.L_1806:
        /*0018*/ 	.byte	0x03, 0x50
        /*001a*/ 	.short	0x0000


	//----- nvinfo : EIATTR_MAXREG_COUNT
	.align		4
        /*001c*/ 	.byte	0x03, 0x1b
        /*001e*/ 	.short	0x00ff


	//----- nvinfo : EIATTR_MERCURY_ISA_VERSION
	.align		4
        /*0020*/ 	.byte	0x03, 0x5f
        /*0022*/ 	.short	0x0101


	//----- nvinfo : EIATTR_COOP_GROUP_MASK_REGIDS
	.align		4
        /*0024*/ 	.byte	0x04, 0x29
        /*0026*/ 	.short	(.L_1808 - .L_1807)


	//   ....[0]....
.L_1807:
        /*0028*/ 	.word	0xffffffff


	//   ....[1]....
        /*002c*/ 	.word	0xffffffff


	//   ....[2]....
        /*0030*/ 	.word	0xffffffff


	//   ....[3]....
        /*0034*/ 	.word	0xffffffff


	//   ....[4]....
        /*0038*/ 	.word	0xffffffff


	//   ....[5]....
        /*003c*/ 	.word	0xffffffff


	//   ....[6]....
        /*0040*/ 	.word	0xffffffff


	//   ....[7]....
        /*0044*/ 	.word	0xffffffff


	//   ....[8]....
        /*0048*/ 	.word	0xffffffff


	//   ....[9]....
        /*004c*/ 	.word	0xffffffff


	//   ....[10]....
        /*0050*/ 	.word	0x050000a8


	//   ....[11]....
        /*0054*/ 	.word	0x050000a8


	//   ....[12]....
        /*0058*/ 	.word	0x050000a8


	//   ....[13]....
        /*005c*/ 	.word	0x050000a8


	//   ....[14]....
        /*0060*/ 	.word	0x050000a8


	//   ....[15]....
        /*0064*/ 	.word	0x050000a8


	//   ....[16]....
        /*0068*/ 	.word	0x050000a8


	//   ....[17]....
        /*006c*/ 	.word	0x050000a8


	//   ....[18]....
        /*0070*/ 	.word	0x050000a8


	//   ....[19]....
        /*0074*/ 	.word	0x050000a8


	//----- nvinfo : EIATTR_COOP_GROUP_INSTR_OFFSETS
	.align		4
.L_1808:
        /*0078*/ 	.byte	0x04, 0x28
        /*007a*/ 	.short	(.L_1810 - .L_1809)


	//   ....[0]....
.L_1809:
        /*007c*/ 	.word	0x0003f9a0


	//   ....[1]....
        /*0080*/ 	.word	0x0003f9e0


	//   ....[2]....
        /*0084*/ 	.word	0x0003fa00


	//   ....[3]....
        /*0088*/ 	.word	0x0003fa20


	//   ....[4]....
        /*008c*/ 	.word	0x0003fa40


	//   ....[5]....
        /*0090*/ 	.word	0x00040310


	//   ....[6]....
        /*0094*/ 	.word	0x00040330


	//   ....[7]....
        /*0098*/ 	.word	0x00040350


	//   ....[8]....
        /*009c*/ 	.word	0x00040370


	//   ....[9]....
        /*00a0*/ 	.word	0x00040390


	//   ....[10]....
        /*00a4*/ 	.word	0x00042220


	//   ....[11]....
        /*00a8*/ 	.word	0x000422d0


	//   ....[12]....
        /*00ac*/ 	.word	0x00042340


	//   ....[13]....
        /*00b0*/ 	.word	0x000423b0


	//   ....[14]....
        /*00b4*/ 	.word	0x00042420


	//   ....[15]....
        /*00b8*/ 	.word	0x00042d50


	//   ....[16]....
        /*00bc*/ 	.word	0x00042dc0


	//   ....[17]....
        /*00c0*/ 	.word	0x00042e30


	//   ....[18]....
        /*00c4*/ 	.word	0x00042ea0


	//   ....[19]....
        /*00c8*/ 	.word	0x00042f10


	//----- nvinfo : EIATTR_VRC_CTA_INIT_COUNT
	.align		4
.L_1810:
        /*00cc*/ 	.byte	0x02, 0x4a
	.zero		1
	.zero		1


	//----- nvinfo : EIATTR_EXIT_INSTR_OFFSETS
	.align		4
        /*00d0*/ 	.byte	0x04, 0x1c
        /*00d2*/ 	.short	(.L_1812 - .L_1811)


	//   ....[0]....
.L_1811:
        /*00d4*/ 	.word	0x000011e0


	//   ....[1]....
        /*00d8*/ 	.word	0x000421b0


	//----- nvinfo : EIATTR_MAX_THREADS
	.align		4
.L_1812:
        /*00dc*/ 	.byte	0x04, 0x05
        /*00de*/ 	.short	(.L_1814 - .L_1813)
.L_1813:
        /*00e0*/ 	.word	0x00000080
        /*00e4*/ 	.word	0x00000001
        /*00e8*/ 	.word	0x00000001


	//----- nvinfo : EIATTR_CRS_STACK_SIZE
	.align		4
.L_1814:
        /*00ec*/ 	.byte	0x04, 0x1e
        /*00ee*/ 	.short	(.L_1816 - .L_1815)
.L_1815:
        /*00f0*/ 	.word	0x00000000


	//----- nvinfo : EIATTR_CBANK_PARAM_SIZE
	.align		4
.L_1816:
        /*00f4*/ 	.byte	0x03, 0x19
        /*00f6*/ 	.short	0x00e8


	//----- nvinfo : EIATTR_PARAM_CBANK
	.align		4
        /*00f8*/ 	.byte	0x04, 0x0a
        /*00fa*/ 	.short	(.L_1818 - .L_1817)
	.align		4
.L_1817:
        /*00fc*/ 	.word	index@(.nv.constant0._ZN10layer_norm31ln_parallel_residual_fwd_kernelINS_13Kernel_traitsI6__halfffffjLj2048ELj1ELj4ELj1ELj16ENS_18Kernel_traits_baseILj2048ES2_ffffjLj128EEEEELb1ELb1ELb0EEEvNS_9FwdParamsE)
        /*0100*/ 	.short	0x0380
        /*0102*/ 	.short	0x00e8


	//----- nvinfo : EIATTR_SW_WAR
	.align		4
.L_1818:
        /*0104*/ 	.byte	0x04, 0x36
        /*0106*/ 	.short	(.L_1820 - .L_1819)
.L_1819:
        /*0108*/ 	.word	0x00000008
.L_1820:


//--------------------- .nv.info._ZN10layer_norm31ln_parallel_residual_fwd_kernelINS_13Kernel_traitsI6__halfffffjLj2048ELj1ELj4ELj1ELj16ENS_18Kernel_traits_baseILj2048ES2_ffffjLj128EEEEELb1ELb1ELb1EEEvNS_9FwdParamsE --------------------------
	.section	.nv.info._ZN10layer_norm31ln_parallel_residual_fwd_kernelINS_13Kernel_traitsI6__halfffffjLj2048ELj1ELj4ELj1ELj16ENS_18Kernel_traits_baseILj2048ES2_ffffjLj128EEEEELb1ELb1ELb1EEEvNS_9FwdParamsE,"",@"SHT_CUDA_INFO"
	.sectionflags	@""
	.align	4


	//----- nvinfo : EIATTR_CUDA_API_VERSION
	.align		4
        /*0000*/ 	.byte	0x04, 0x37
        /*0002*/ 	.short	(.L_1822 - .L_1821)
.L_1821:
        /*0004*/ 	.word	0x00000082


	//----- nvinfo : EIATTR_KPARAM_INFO
	.align		4
.L_1822:
        /*0008*/ 	.byte	0x04, 0x17
        /*000a*/ 	.short	(.L_1824 - .L_1823)
.L_1823:
        /*000c*/ 	.word	0x00000000
        /*0010*/ 	.short	0x0000
        /*0012*/ 	.short	0x0000
        /*0014*/ 	.byte	0x00, 0xf0, 0xa1, 0x03


	//----- nvinfo : EIATTR_SPARSE_MMA_MASK
	.align		4
.L_1824:
        /*0018*/ 	.byte	0x03, 0x50
        /*001a*/ 	.short	0x0000


	//----- nvinfo : EIATTR_MAXREG_COUNT
	.align		4
        /*001c*/ 	.byte	0x03, 0x1b
        /*001e*/ 	.short	0x00ff


	//----- nvinfo : EIATTR_MERCURY_ISA_VERSION
	.align		4
        /*0020*/ 	.byte	0x03, 0x5f
        /*0022*/ 	.short	0x0101


	//----- nvinfo : EIATTR_COOP_GROUP_MASK_REGIDS
	.align		4
        /*0024*/ 	.byte	0x04, 0x29
        /*0026*/ 	.short	(.L_1826 - .L_1825)


	//   ....[0]....
.L_1825:
        /*0028*/ 	.word	0xffffffff


	//   ....[1]....
        /*002c*/ 	.word	0xffffffff


	//   ....[2]....
        /*0030*/ 	.word	0xffffffff


	//   ....[3]....
        /*0034*/ 	.word	0xffffffff


	//   ....[4]....
        /*0038*/ 	.word	0xffffffff


	//   ....[5]....
        /*003c*/ 	.word	0xffffffff


	//   ....[6]....
        /*0040*/ 	.word	0xffffffff


	//   ....[7]....
        /*0044*/ 	.word	0xffffffff


	//   ....[8]....
        /*0048*/ 	.word	0xffffffff


	//   ....[9]....
        /*004c*/ 	.word	0xffffffff


	//   ....[10]....
        /*0050*/ 	.word	0x050000a8


	//   ....[11]....
        /*0054*/ 	.word	0x050000a8


	//   ....[12]....
        /*0058*/ 	.word	0x050000a8


	//   ....[13]....
        /*005c*/ 	.word	0x050000a8


	//   ....[14]....
        /*0060*/ 	.word	0x050000a8


	//   ....[15]....
        /*0064*/ 	.word	0x050000a8


	//   ....[16]....
        /*0068*/ 	.word	0x050000a8


	//   ....[17]....
        /*006c*/ 	.word	0x050000a8


	//   ....[18]....
        /*0070*/ 	.word	0x050000a8


	//   ....[19]....
        /*0074*/ 	.word	0x050000a8


	//----- nvinfo : EIATTR_COOP_GROUP_INSTR_OFFSETS
	.align		4
.L_1826:
        /*0078*/ 	.byte	0x04, 0x28
        /*007a*/ 	.short	(.L_1828 - .L_1827)


	//   ....[0]....
.L_1827:
        /*007c*/ 	.word	0x0003e650


	//   ....[1]....
        /*0080*/ 	.word	0x0003e670


	//   ....[2]....
        /*0084*/ 	.word	0x0003e690


	//   ....[3]....
        /*0088*/ 	.word	0x0003e6c0


	//   ....[4]....
        /*008c*/ 	.word	0x0003e6e0


	//   ....[5]....
        /*0090*/ 	.word	0x0003ef10


	//   ....[6]....
        /*0094*/ 	.word	0x0003ef30


	//   ....[7]....
        /*0098*/ 	.word	0x0003ef50


	//   ....[8]....
        /*009c*/ 	.word	0x0003ef70


	//   ....[9]....
        /*00a0*/ 	.word	0x0003ef90


	//   ....[10]....
        /*00a4*/ 	.word	0x000407e0


	//   ....[11]....
        /*00a8*/ 	.word	0x00040880


	//   ....[12]....
        /*00ac*/ 	.word	0x000408f0


	//   ....[13]....
        /*00b0*/ 	.word	0x00040970


	//   ....[14]....
        /*00b4*/ 	.word	0x000409e0


	//   ....[15]....
        /*00b8*/ 	.word	0x00041250


	//   ....[16]....
        /*00bc*/ 	.word	0x000412c0


	//   ....[17]....
        /*00c0*/ 	.word	0x00041330


	//   ....[18]....
        /*00c4*/ 	.word	0x000413a0


	//   ....[19]....
        /*00c8*/ 	.word	0x00041410


	//----- nvinfo : EIATTR_VRC_CTA_INIT_COUNT
	.align		4
.L_1828:
        /*00cc*/ 	.byte	0x02, 0x4a
	.zero		1
	.zero		1


	//----- nvinfo : EIATTR_EXIT_INSTR_OFFSETS
	.align		4
        /*00d0*/ 	.byte	0x04, 0x1c
        /*00d2*/ 	.short	(.L_1830 - .L_1829)


	//   ....[0]....
.L_1829:
        /*00d4*/ 	.word	0x00000790


	//   ....[1]....
        /*00d8*/ 	.word	0x00040770


	//----- nvinfo : EIATTR_MAX_THREADS
	.align		4
.L_1830:
        /*00dc*/ 	.byte	0x04, 0x05
        /*00de*/ 	.short	(.L_1832 - .L_1831)
.L_1831:
        /*00e0*/ 	.word	0x00000080
        /*00e4*/ 	.word	0x00000001
        /*00e8*/ 	.word	0x00000001


	//----- nvinfo : EIATTR_CRS_STACK_SIZE
	.align		4
.L_1832:
        /*00ec*/ 	.byte	0x04, 0x1e
        /*00ee*/ 	.short	(.L_1834 - .L_1833)
.L_1833:
        /*00f0*/ 	.word	0x00000000


	//----- nvinfo : EIATTR_CBANK_PARAM_SIZE
	.align		4
.L_1834:
        /*00f4*/ 	.byte	0x03, 0x19
        /*00f6*/ 	.short	0x00e8


	//----- nvinfo : EIATTR_PARAM_CBANK
	.align		4
        /*00f8*/ 	.byte	0x04, 0x0a
        /*00fa*/ 	.short	(.L_1836 - .L_1835)
	.align		4
.L_1835:
        /*00fc*/ 	.word	index@(.nv.constant0._ZN10layer_norm31ln_parallel_residual_fwd_kernelINS_13Kernel_traitsI6__halfffffjLj2048ELj1ELj4ELj1ELj16ENS_18Kernel_traits_baseILj2048ES2_ffffjLj128EEEEELb1ELb1ELb1EEEvNS_9FwdParamsE)
        /*0100*/ 	.short	0x0380
        /*0102*/ 	.short	0x00e8


	//----- nvinfo : EIATTR_SW_WAR
	.align		4
.L_1836:
        /*0104*/ 	.byte	0x04, 0x36
        /*0106*/ 	.short	(.L_1838 - .L_1837)
.L_1837:
        /*0108*/ 	.word	0x00000008
.L_1838:


//--------------------- .nv.info._ZN10layer_norm31ln_parallel_residual_fwd_kernelINS_13Kernel_traitsIfffffjLj2048ELj1ELj4ELj1ELj16ENS_18Kernel_traits_baseILj2048EfffffjLj128EEEEELb0ELb0ELb0EEEvNS_9FwdParamsE --------------------------
	.section	.nv.info._ZN10layer_norm31ln_parallel_residual_fwd_kernelINS_13Kernel_traitsIfffffjLj2048ELj1ELj4ELj1ELj16ENS_18Kernel_traits_baseILj2048EfffffjLj128EEEEELb0ELb0ELb0EEEvNS_9FwdParamsE,"",@"SHT_CUDA_INFO"
	.sectionflags	@""
	.align	4


	//----- nvinfo : EIATTR_CUDA_API_VERSION
	.align		4
        /*0000*/ 	.byte	0x04, 0x37
        /*0002*/ 	.short	(.L_1840 - .L_1839)
.L_1839:
        /*0004*/ 	.word	0x00000082


	//----- nvinfo : EIATTR_KPARAM_INFO
	.align		4
.L_1840:
        /*0008*/ 	.byte	0x04, 0x17
        /*000a*/ 	.short	(.L_1842 - .L_1841)
.L_1841:
        /*000c*/ 	.word	0x00000000
        /*0010*/ 	.short	0x0000
        /*0012*/ 	.short	0x0000
        /*0014*/ 	.byte	0x00, 0xf0, 0xa1, 0x03


	//----- nvinfo : EIATTR_SPARSE_MMA_MASK
	.align		4
.L_1842:
        /*0018*/ 	.byte	0x03, 0x50
        /*001a*/ 	.short	0x0000


	//----- nvinfo : EIATTR_MAXREG_COUNT
	.align		4
        /*001c*/ 	.byte	0x03, 0x1b
        /*001e*/ 	.short	0x00ff


	//----- nvinfo : EIATTR_ANNOTATIONS
	.align		4
        /*0020*/ 	.byte	0x04, 0x55
        /*0022*/ 	.short	(.L_1844 - .L_1843)


	//   ....[0]....
.L_1843:
        /* <DEDUP_REMOVED lines=326> */


	//----- nvinfo : EIATTR_MERCURY_ISA_VERSION
	.align		4
.L_1844:
        /*1474*/ 	.byte	0x03, 0x5f
        /*1476*/ 	.short	0x0101


	//----- nvinfo : EIATTR_COOP_GROUP_MASK_REGIDS
	.align		4
        /*1478*/ 	.byte	0x04, 0x29
        /*147a*/ 	.short	(.L_1846 - .L_1845)


	//   ....[0]....
.L_1845:
        /*147c*/ 	.word	0xffffffff


	//   ....[1]....
        /*1480*/ 	.word	0xffffffff


	//   ....[2]....
        /*1484*/ 	.word	0xffffffff


	//   ....[3]....
        /*1488*/ 	.word	0xffffffff


	//   ....[4]....
        /*148c*/ 	.word	0xffffffff


	//   ....[5]....
        /*1490*/ 	.word	0xffffffff


	//   ....[6]....
        /*1494*/ 	.word	0xffffffff


	//   ....[7]....
        /*1498*/ 	.word	0xffffffff


	//   ....[8]....
        /*149c*/ 	.word	0xffffffff


	//   ....[9]....
        /*14a0*/ 	.word	0xffffffff


	//   ....[10]....
        /*14a4*/ 	.word	0x05000048


	//   ....[11]....
        /*14a8*/ 	.word	0x05000048


	//   ....[12]....
        /*14ac*/ 	.word	0x05000048


	//   ....[13]....
        /*14b0*/ 	.word	0x05000048


	//   ....[14]....
        /*14b4*/ 	.word	0x05000048


	//   ....[15]....
        /*14b8*/ 	.word	0x05000048


	//   ....[16]....
        /*14bc*/ 	.word	0x05000048


	//   ....[17]....
        /*14c0*/ 	.word	0x05000048


	//   ....[18]....
        /*14c4*/ 	.word	0x05000048


	//   ....[19]....
        /*14c8*/ 	.word	0x05000048


	//----- nvinfo : EIATTR_COOP_GROUP_INSTR_OFFSETS
	.align		4
.L_1846:
        /*14cc*/ 	.byte	0x04, 0x28
        /*14ce*/ 	.short	(.L_1848 - .L_1847)


	//   ....[0]....
.L_1847:
        /*14d0*/ 	.word	0x0000d8a0


	//   ....[1]....
        /*14d4*/ 	.word	0x0000d8e0


	//   ....[2]....
        /*14d8*/ 	.word	0x0000d900


	//   ....[3]....
        /*14dc*/ 	.word	0x0000d920


	//   ....[4]....
        /*14e0*/ 	.word	0x0000d940


	//   ....[5]....
        /*14e4*/ 	.word	0x0000e220


	//   ....[6]....
        /*14e8*/ 	.word	0x0000e240


	//   ....[7]....
        /*14ec*/ 	.word	0x0000e260


	//   ....[8]....
        /*14f0*/ 	.word	0x0000e280


	//   ....[9]....
        /*14f4*/ 	.word	0x0000e2a0


	//   ....[10]....
        /*14f8*/ 	.word	0x00010570


	//   ....[11]....
        /*14fc*/ 	.word	0x00010610


	//   ....[12]....
        /*1500*/ 	.word	0x00010680


	//   ....[13]....
        /*1504*/ 	.word	0x000106f0


	//   ....[14]....
        /*1508*/ 	.word	0x00010760


	//   ....[15]....
        /*150c*/ 	.word	0x000110b0


	//   ....[16]....
        /*1510*/ 	.word	0x00011120


	//   ....[17]....
        /*1514*/ 	.word	0x00011190


	//   ....[18]....
        /*1518*/ 	.word	0x00011200


	//   ....[19]....
        /*151c*/ 	.word	0x00011270


	//----- nvinfo : EIATTR_VRC_CTA_INIT_COUNT
	.align		4
.L_1848:
        /*1520*/ 	.byte	0x02, 0x4a
	.zero		1
	.zero		1


	//----- nvinfo : EIATTR_EXIT_INSTR_OFFSETS
	.align		4
        /*1524*/ 	.byte	0x04, 0x1c
        /*1526*/ 	.short	(.L_1850 - .L_1849)


	//   ....[0]....
.L_1849:
        /*1528*/ 	.word	0x00009170


	//   ....[1]....
        /*152c*/ 	.word	0x00010500


	//----- nvinfo : EIATTR_MAX_THREADS
	.align		4
.L_1850:
        /*1530*/ 	.byte	0x04, 0x05
        /*1532*/ 	.short	(.L_1852 - .L_1851)
.L_1851:
        /*1534*/ 	.word	0x00000080
        /*1538*/ 	.word	0x00000001
        /*153c*/ 	.word	0x00000001


	//----- nvinfo : EIATTR_CRS_STACK_SIZE
	.align		4
.L_1852:
        /*1540*/ 	.byte	0x04, 0x1e
        /*1542*/ 	.short	(.L_1854 - .L_1853)
.L_1853:
        /*1544*/ 	.word	0x00000000


	//----- nvinfo : EIATTR_CBANK_PARAM_SIZE
	.align		4
.L_1854:
        /*1548*/ 	.byte	0x03, 0x19
        /*154a*/ 	.short	0x00e8


	//----- nvinfo : EIATTR_PARAM_CBANK
	.align		4
        /*154c*/ 	.byte	0x04, 0x0a
        /*154e*/ 	.short	(.L_1856 - .L_1855)
	.align		4
.L_1855:
        /*1550*/ 	.word	index@(.nv.constant0._ZN10layer_norm31ln_parallel_residual_fwd_kernelINS_13Kernel_traitsIfffffjLj2048ELj1ELj4ELj1ELj16ENS_18Kernel_traits_baseILj2048EfffffjLj128EEEEELb0ELb0ELb0EEEvNS_9FwdParamsE)
        /*1554*/ 	.short	0x0380
        /*1556*/ 	.short	0x00e8


	//----- nvinfo : EIATTR_SW_WAR
	.align		4
.L_1856:
        /*1558*/ 	.byte	0x04, 0x36
        /*155a*/ 	.short	(.L_1858 - .L_1857)
.L_1857:
        /*155c*/ 	.word	0x00000008
.L_1858:


//--------------------- .nv.info._ZN10layer_norm31ln_parallel_residual_fwd_kernelINS_13Kernel_traitsIfffffjLj2048ELj1ELj4ELj1ELj16ENS_18Kernel_traits_baseILj2048EfffffjLj128EEEEELb0ELb0ELb1EEEvNS_9FwdParamsE --------------------------
	.section	.nv.info._ZN10layer_norm31ln_parallel_residual_fwd_kernelINS_13Kernel_traitsIfffffjLj2048ELj1ELj4ELj1ELj16ENS_18Kernel_traits_baseILj2048EfffffjLj128EEEEELb0ELb0ELb1EEEvNS_9FwdParamsE,"",@"SHT_CUDA_INFO"
	.sectionflags	@""
	.align	4


	//----- nvinfo : EIATTR_CUDA_API_VERSION
	.align		4
        /*0000*/ 	.byte	0x04, 0x37
        /*0002*/ 	.short	(.L_1860 - .L_1859)
.L_1859:
        /*0004*/ 	.word	0x00000082


	//----- nvinfo : EIATTR_KPARAM_INFO
	.align		4
.L_1860:
        /*0008*/ 	.byte	0x04, 0x17
        /*000a*/ 	.short	(.L_1862 - .L_1861)
.L_1861:
        /*000c*/ 	.word	0x00000000
        /*0010*/ 	.short	0x0000
        /*0012*/ 	.short	0x0000
        /*0014*/ 	.byte	0x00, 0xf0, 0xa1, 0x03


	//----- nvinfo : EIATTR_SPARSE_MMA_MASK
	.align		4
.L_1862:
        /*0018*/ 	.byte	0x03, 0x50
        /*001a*/ 	.short	0x0000


	//----- nvinfo : EIATTR_MAXREG_COUNT
	.align		4
        /*001c*/ 	.byte	0x03, 0x1b
        /*001e*/ 	.short	0x00ff


	//----- nvinfo : EIATTR_ANNOTATIONS
	.align		4
        /*0020*/ 	.byte	0x04, 0x55
        /*0022*/ 	.short	(.L_1864 - .L_1863)


	//   ....[0]....
.L_1863:
        /* <DEDUP_REMOVED lines=164> */


	//----- nvinfo : EIATTR_MERCURY_ISA_VERSION
	.align		4
.L_1864:
        /*0a54*/ 	.byte	0x03, 0x5f
        /*0a56*/ 	.short	0x0101


	//----- nvinfo : EIATTR_COOP_GROUP_MASK_REGIDS
	.align		4
        /*0a58*/ 	.byte	0x04, 0x29
        /*0a5a*/ 	.short	(.L_1866 - .L_1865)


	//   ....[0]....
.L_1865:
        /*0a5c*/ 	.word	0xffffffff


	//   ....[1]....
        /*0a60*/ 	.word	0xffffffff


	//   ....[2]....
        /*0a64*/ 	.word	0xffffffff


	//   ....[3]....
        /*0a68*/ 	.word	0xffffffff


	//   ....[4]....
        /*0a6c*/ 	.word	0xffffffff


	//   ....[5]....
        /*0a70*/ 	.word	0xffffffff


	//   ....[6]....
        /*0a74*/ 	.word	0xffffffff


	//   ....[7]....
        /*0a78*/ 	.word	0xffffffff


	//   ....[8]....
        /*0a7c*/ 	.word	0xffffffff


	//   ....[9]....
        /*0a80*/ 	.word	0xffffffff


	//   ....[10]....
        /*0a84*/ 	.word	0x0500009c


	//   ....[11]....
        /*0a88*/ 	.word	0x0500009c


	//   ....[12]....
        /*0a8c*/ 	.word	0x0500009c


	//   ....[13]....
        /*0a90*/ 	.word	0x0500009c


	//   ....[14]....
        /*0a94*/ 	.word	0x0500009c


	//   ....[15]....
        /*0a98*/ 	.word	0x0500009c


	//   ....[16]....
        /*0a9c*/ 	.word	0x0500009c


	//   ....[17]....
        /*0aa0*/ 	.word	0x0500009c


	//   ....[18]....
        /*0aa4*/ 	.word	0x0500009c


	//   ....[19]....
        /*0aa8*/ 	.word	0x0500009c


	//----- nvinfo : EIATTR_COOP_GROUP_INSTR_OFFSETS
	.align		4
.L_1866:
        /*0aac*/ 	.byte	0x04, 0x28
        /*0aae*/ 	.short	(.L_1868 - .L_1867)


	//   ....[0]....
.L_1867:
        /*0ab0*/ 	.word	0x000055e0


	//   ....[1]....
        /*0ab4*/ 	.word	0x00005610


	//   ....[2]....
        /*0ab8*/ 	.word	0x00005630


	//   ....[3]....
        /*0abc*/ 	.word	0x00005650


	//   ....[4]....
        /*0ac0*/ 	.word	0x00005670


	//   ....[5]....
        /*0ac4*/ 	.word	0x00005ea0


	//   ....[6]....
        /*0ac8*/ 	.word	0x00005ec0


	//   ....[7]....
        /*0acc*/ 	.word	0x00005ee0


	//   ....[8]....
        /*0ad0*/ 	.word	0x00005f00


	//   ....[9]....
        /*0ad4*/ 	.word	0x00005f20


	//   ....[10]....
        /*0ad8*/ 	.word	0x00007be0


	//   ....[11]....
        /*0adc*/ 	.word	0x00007c80


	//   ....[12]....
        /*0ae0*/ 	.word	0x00007cf0


	//   ....[13]....
        /*0ae4*/ 	.word	0x00007d60


	//   ....[14]....
        /*0ae8*/ 	.word	0x00007dd0


	//   ....[15]....
        /*0aec*/ 	.word	0x00008660


	//   ....[16]....
        /*0af0*/ 	.word	0x000086d0


	//   ....[17]....
        /*0af4*/ 	.word	0x00008740


	//   ....[18]....
        /*0af8*/ 	.word	0x000087b0


	//   ....[19]....
        /*0afc*/ 	.word	0x00008820


	//----- nvinfo : EIATTR_VRC_CTA_INIT_COUNT
	.align		4
.L_1868:
        /*0b00*/ 	.byte	0x02, 0x4a
	.zero		1
	.zero		1


	//----- nvinfo : EIATTR_EXIT_INSTR_OFFSETS
	.align		4
        /*0b04*/ 	.byte	0x04, 0x1c
        /*0b06*/ 	.short	(.L_1870 - .L_1869)


	//   ....[0]....
.L_1869:
        /*0b08*/ 	.word	0x00002110


	//   ....[1]....
        /*0b0c*/ 	.word	0x00007b70


	//----- nvinfo : EIATTR_MAX_THREADS
	.align		4
.L_1870:
        /*0b10*/ 	.byte	0x04, 0x05
        /*0b12*/ 	.short	(.L_1872 - .L_1871)
.L_1871:
        /*0b14*/ 	.word	0x00000080
        /*0b18*/ 	.word	0x00000001
        /*0b1c*/ 	.word	0x00000001


	//----- nvinfo : EIATTR_CRS_STACK_SIZE
	.align		4
.L_1872:
        /*0b20*/ 	.byte	0x04, 0x1e
        /*0b22*/ 	.short	(.L_1874 - .L_1873)
.L_1873:
        /*0b24*/ 	.word	0x00000000


	//----- nvinfo : EIATTR_CBANK_PARAM_SIZE
	.align		4
.L_1874:
        /*0b28*/ 	.byte	0x03, 0x19
        /*0b2a*/ 	.short	0x00e8


	//----- nvinfo : EIATTR_PARAM_CBANK
	.align		4
        /*0b2c*/ 	.byte	0x04, 0x0a
        /*0b2e*/ 	.short	(.L_1876 - .L_1875)
	.align		4
.L_1875:
        /*0b30*/ 	.word	index@(.nv.constant0._ZN10layer_norm31ln_parallel_residual_fwd_kernelINS_13Kernel_traitsIfffffjLj2048ELj1ELj4ELj1ELj16ENS_18Kernel_traits_baseILj2048EfffffjLj128EEEEELb0ELb0ELb1EEEvNS_9FwdParamsE)
        /*0b34*/ 	.short	0x0380
        /*0b36*/ 	.short	0x00e8


	//----- nvinfo : EIATTR_SW_WAR
	.align		4
.L_1876:
        /*0b38*/ 	.byte	0x04, 0x36
        /*0b3a*/ 	.short	(.L_1878 - .L_1877)
.L_1877:
        /*0b3c*/ 	.word	0x00000008
.L_1878:


//--------------------- .nv.info._ZN10layer_norm31ln_parallel_residual_fwd_kernelINS_13Kernel_traitsIfffffjLj2048ELj1ELj4ELj1ELj16ENS_18Kernel_traits_baseILj2048EfffffjLj128EEEEELb0ELb1ELb0EEEvNS_9FwdParamsE --------------------------
	.section	.nv.info._ZN10layer_norm31ln_parallel_residual_fwd_kernelINS_13Kernel_traitsIfffffjLj2048ELj1ELj4ELj1ELj16ENS_18Kernel_traits_baseILj2048EfffffjLj128EEEEELb0ELb1ELb0EEEvNS_9FwdParamsE,"",@"SHT_CUDA_INFO"
	.sectionflags	@""
	.align	4


	//----- nvinfo : EIATTR_CUDA_API_VERSION
	.align		4
        /*0000*/ 	.byte	0x04, 0x37
        /*0002*/ 	.short	(.L_1880 - .L_1879)
.L_1879:
        /*0004*/ 	.word	0x00000082


	//----- nvinfo : EIATTR_KPARAM_INFO
	.align		4
.L_1880:
        /*0008*/ 	.byte	0x04, 0x17
        /*000a*/ 	.short	(.L_1882 - .L_1881)
.L_1881:
        /*000c*/ 	.word	0x00000000
        /*0010*/ 	.short	0x0000
        /*0012*/ 	.short	0x0000
        /*0014*/ 	.byte	0x00, 0xf0, 0xa1, 0x03


	//----- nvinfo : EIATTR_SPARSE_MMA_MASK
	.align		4
.L_1882:
        /*0018*/ 	.byte	0x03, 0x50
        /*001a*/ 	.short	0x0000


	//----- nvinfo : EIATTR_MAXREG_COUNT
	.align		4
        /*001c*/ 	.byte	0x03, 0x1b
        /*001e*/ 	.short	0x00ff


	//----- nvinfo : EIATTR_MERCURY_ISA_VERSION
	.align		4
        /*0020*/ 	.byte	0x03, 0x5f
        /*0022*/ 	.short	0x0101


	//----- nvinfo : EIATTR_COOP_GROUP_MASK_REGIDS
	.align		4
        /*0024*/ 	.byte	0x04, 0x29
        /*0026*/ 	.short	(.L_1884 - .L_1883)


	//   ....[0]....
.L_1883:
        /*0028*/ 	.word	0xffffffff


	//   ....[1]....
        /*002c*/ 	.word	0xffffffff


	//   ....[2]....
        /*0030*/ 	.word	0xffffffff


	//   ....[3]....
        /*0034*/ 	.word	0xffffffff


	//   ....[4]....
        /*0038*/ 	.word	0xffffffff


	//   ....[5]....
        /*003c*/ 	.word	0xffffffff


	//   ....[6]....
        /*0040*/ 	.word	0xffffffff


	//   ....[7]....
        /*0044*/ 	.word	0xffffffff


	//   ....[8]....
        /*0048*/ 	.word	0xffffffff


	//   ....[9]....
        /*004c*/ 	.word	0xffffffff


	//   ....[10]....
        /*0050*/ 	.word	0x050000dc


	//   ....[11]....
        /*0054*/ 	.word	0x050000dc


	//   ....[12]....
        /*0058*/ 	.word	0x050000dc


	//   ....[13]....
        /*005c*/ 	.word	0x050000dc


	//   ....[14]....
        /*0060*/ 	.word	0x050000dc


	//   ....[15]....
        /*0064*/ 	.word	0x050000dc


	//   ....[16]....
        /*0068*/ 	.word	0x050000dc


	//   ....[17]....
        /*006c*/ 	.word	0x050000dc


	//   ....[18]....
        /*0070*/ 	.word	0x050000dc


	//   ....[19]....
        /*0074*/ 	.word	0x050000dc


	//----- nvinfo : EIATTR_COOP_GROUP_INSTR_OFFSETS
	.align		4
.L_1884:
        /*0078*/ 	.byte	0x04, 0x28
        /*007a*/ 	.short	(.L_1886 - .L_1885)


	//   ....[0]....
.L_1885:
        /*007c*/ 	.word	0x00005790


	//   ....[1]....
        /*0080*/ 	.word	0x000057c0


	//   ....[2]....
        /*0084*/ 	.word	0x000057e0


	//   ....[3]....
        /*0088*/ 	.word	0x00005800


	//   ....[4]....
        /*008c*/ 	.word	0x00005830


	//   ....[5]....
        /*0090*/ 	.word	0x00006110


	//   ....[6]....
        /*0094*/ 	.word	0x00006130


	//   ....[7]....
        /*0098*/ 	.word	0x00006150


	//   ....[8]....
        /*009c*/ 	.word	0x00006170


	//   ....[9]....
        /*00a0*/ 	.word	0x00006190


	//   ....[10]....
        /*00a4*/ 	.word	0x00007720


	//   ....[11]....
        /*00a8*/ 	.word	0x000077c0


	//   ....[12]....
        /*00ac*/ 	.word	0x00007830


	//   ....[13]....
        /*00b0*/ 	.word	0x000078a0


	//   ....[14]....
        /*00b4*/ 	.word	0x00007920


	//   ....[15]....
        /*00b8*/ 	.word	0x00008260


	//   ....[16]....
        /*00bc*/ 	.word	0x000082d0


	//   ....[17]....
        /*00c0*/ 	.word	0x00008340


	//   ....[18]....
        /*00c4*/ 	.word	0x000083b0


	//   ....[19]....
        /*00c8*/ 	.word	0x00008420


	//----- nvinfo : EIATTR_VRC_CTA_INIT_COUNT
	.align		4
.L_1886:
        /*00cc*/ 	.byte	0x02, 0x4a
	.zero		1
	.zero		1


	//----- nvinfo : EIATTR_EXIT_INSTR_OFFSETS
	.align		4
        /*00d0*/ 	.byte	0x04, 0x1c
        /*00d2*/ 	.short	(.L_1888 - .L_1887)


	//   ....[0]....
.L_1887:
        /*00d4*/ 	.word	0x00001060


	//   ....[1]....
        /*00d8*/ 	.word	0x000076b0


	//----- nvinfo : EIATTR_MAX_THREADS
	.align		4
.L_1888:
        /*00dc*/ 	.byte	0x04, 0x05
        /*00de*/ 	.short	(.L_1890 - .L_1889)
.L_1889:
        /*00e0*/ 	.word	0x00000080
        /*00e4*/ 	.word	0x00000001
        /*00e8*/ 	.word	0x00000001


	//----- nvinfo : EIATTR_CRS_STACK_SIZE
	.align		4
.L_1890:
        /*00ec*/ 	.byte	0x04, 0x1e
        /*00ee*/ 	.short	(.L_1892 - .L_1891)
.L_1891:
        /*00f0*/ 	.word	0x00000000


	//----- nvinfo : EIATTR_CBANK_PARAM_SIZE
	.align		4
.L_1892:
        /*00f4*/ 	.byte	0x03, 0x19
        /*00f6*/ 	.short	0x00e8


	//----- nvinfo : EIATTR_PARAM_CBANK
	.align		4
        /*00f8*/ 	.byte	0x04, 0x0a
        /*00fa*/ 	.short	(.L_1894 - .L_1893)
	.align		4
.L_1893:
        /*00fc*/ 	.word	index@(.nv.constant0._ZN10layer_norm31ln_parallel_residual_fwd_kernelINS_13Kernel_traitsIfffffjLj2048ELj1ELj4ELj1ELj16ENS_18Kernel_traits_baseILj2048EfffffjLj128EEEEELb0ELb1ELb0EEEvNS_9FwdParamsE)
        /*0100*/ 	.short	0x0380
        /*0102*/ 	.short	0x00e8


	//----- nvinfo : EIATTR_SW_WAR
	.align		4
.L_1894:
        /*0104*/ 	.byte	0x04, 0x36
        /*0106*/ 	.short	(.L_1896 - .L_1895)
.L_1895:
        /*0108*/ 	.word	0x00000008
.L_1896:


//--------------------- .nv.info._ZN10layer_norm31ln_parallel_residual_fwd_kernelINS_13Kernel_traitsIfffffjLj2048ELj1ELj4ELj1ELj16ENS_18Kernel_traits_baseILj2048EfffffjLj128EEEEELb0ELb1ELb1EEEvNS_9FwdParamsE --------------------------
	.section	.nv.info._ZN10layer_norm31ln_parallel_residual_fwd_kernelINS_13Kernel_traitsIfffffjLj2048ELj1ELj4ELj1ELj16ENS_18Kernel_traits_baseILj2048EfffffjLj128EEEEELb0ELb1ELb1EEEvNS_9FwdParamsE,"",@"SHT_CUDA_INFO"
	.sectionflags	@""
	.align	4


	//----- nvinfo : EIATTR_CUDA_API_VERSION
	.align		4
        /*0000*/ 	.byte	0x04, 0x37
        /*0002*/ 	.short	(.L_1898 - .L_1897)
.L_1897:
        /*0004*/ 	.word	0x00000082


	//----- nvinfo : EIATTR_KPARAM_INFO
	.align		4
.L_1898:
        /*0008*/ 	.byte	0x04, 0x17
        /*000a*/ 	.short	(.L_1900 - .L_1899)
.L_1899:
        /*000c*/ 	.word	0x00000000
        /*0010*/ 	.short	0x0000
        /*0012*/ 	.short	0x0000
        /*0014*/ 	.byte	0x00, 0xf0, 0xa1, 0x03


	//----- nvinfo : EIATTR_SPARSE_MMA_MASK
	.align		4
.L_1900:
        /*0018*/ 	.byte	0x03, 0x50
        /*001a*/ 	.short	0x0000


	//----- nvinfo : EIATTR_MAXREG_COUNT
	.align		4
        /*001c*/ 	.byte	0x03, 0x1b
        /*001e*/ 	.short	0x00ff


	//----- nvinfo : EIATTR_MERCURY_ISA_VERSION
	.align		4
        /*0020*/ 	.byte	0x03, 0x5f
        /*0022*/ 	.short	0x0101


	//----- nvinfo : EIATTR_COOP_GROUP_MASK_REGIDS
	.align		4
        /*0024*/ 	.byte	0x04, 0x29
        /*0026*/ 	.short	(.L_1902 - .L_1901)


	//   ....[0]....
.L_1901:
        /*0028*/ 	.word	0xffffffff


	//   ....[1]....
        /*002c*/ 	.word	0xffffffff


	//   ....[2]....
        /*0030*/ 	.word	0xffffffff


	//   ....[3]....
        /*0034*/ 	.word	0xffffffff


	//   ....[4]....
        /*0038*/ 	.word	0xffffffff


	//   ....[5]....
        /*003c*/ 	.word	0xffffffff


	//   ....[6]....
        /*0040*/ 	.word	0xffffffff


	//   ....[7]....
        /*0044*/ 	.word	0xffffffff


	//   ....[8]....
        /*0048*/ 	.word	0xffffffff


	//   ....[9]....
        /*004c*/ 	.word	0xffffffff


	//   ....[10]....
        /*0050*/ 	.word	0x050000e6


	//   ....[11]....
        /*0054*/ 	.word	0x050000e6


	//   ....[12]....
        /*0058*/ 	.word	0x050000e6


	//   ....[13]....
        /*005c*/ 	.word	0x050000e6


	//   ....[14]....
        /*0060*/ 	.word	0x050000e6


	//   ....[15]....
        /*0064*/ 	.word	0x050000e6


	//   ....[16]....
        /*0068*/ 	.word	0x050000e6


	//   ....[17]....
        /*006c*/ 	.word	0x050000e6


	//   ....[18]....
        /*0070*/ 	.word	0x050000e6


	//   ....[19]....
        /*0074*/ 	.word	0x050000e6


	//----- nvinfo : EIATTR_COOP_GROUP_INSTR_OFFSETS
	.align		4
.L_1902:
        /*0078*/ 	.byte	0x04, 0x28
        /*007a*/ 	.short	(.L_1904 - .L_1903)


	//   ....[0]....
.L_1903:
        /*007c*/ 	.word	0x00003b30


	//   ....[1]....
        /*0080*/ 	.word	0x00003b50


	//   ....[2]....
        /*0084*/ 	.word	0x00003b70


	//   ....[3]....
        /*0088*/ 	.word	0x00003b90


	//   ....[4]....
        /*008c*/ 	.word	0x00003bc0


	//   ....[5]....
        /*0090*/ 	.word	0x000043f0


	//   ....[6]....
        /*0094*/ 	.word	0x00004410


	//   ....[7]....
        /*0098*/ 	.word	0x00004430


	//   ....[8]....
        /*009c*/ 	.word	0x00004450


	//   ....[9]....
        /*00a0*/ 	.word	0x00004470


	//   ....[10]....
        /*00a4*/ 	.word	0x000054b0


	//   ....[11]....
        /*00a8*/ 	.word	0x00005550


	//   ....[12]....
        /*00ac*/ 	.word	0x000055c0


	//   ....[13]....
        /*00b0*/ 	.word	0x00005630


	//   ....[14]....
        /*00b4*/ 	.word	0x000056b0


	//   ....[15]....
        /*00b8*/ 	.word	0x00005f30


	//   ....[16]....
        /*00bc*/ 	.word	0x00005fa0


	//   ....[17]....
        /*00c0*/ 	.word	0x00006010


	//   ....[18]....
        /*00c4*/ 	.word	0x00006080


	//   ....[19]....
        /*00c8*/ 	.word	0x000060f0


	//----- nvinfo : EIATTR_VRC_CTA_INIT_COUNT
	.align		4
.L_1904:
        /*00cc*/ 	.byte	0x02, 0x4a
	.zero		1
	.zero		1


	//----- nvinfo : EIATTR_EXIT_INSTR_OFFSETS
	.align		4
        /*00d0*/ 	.byte	0x04, 0x1c
        /*00d2*/ 	.short	(.L_1906 - .L_1905)


	//   ....[0]....
.L_1905:
        /*00d4*/ 	.word	0x00000690


	//   ....[1]....
        /*00d8*/ 	.word	0x00005440


	//----- nvinfo : EIATTR_MAX_THREADS
	.align		4
.L_1906:
        /*00dc*/ 	.byte	0x04, 0x05
        /*00de*/ 	.short	(.L_1908 - .L_1907)
.L_1907:
        /*00e0*/ 	.word	0x00000080
        /*00e4*/ 	.word	0x00000001
        /*00e8*/ 	.word	0x00000001


	//----- nvinfo : EIATTR_CRS_STACK_SIZE
	.align		4
.L_1908:
        /*00ec*/ 	.byte	0x04, 0x1e
        /*00ee*/ 	.short	(.L_1910 - .L_1909)
.L_1909:
        /*00f0*/ 	.word	0x00000000


	//----- nvinfo : EIATTR_CBANK_PARAM_SIZE
	.align		4
.L_1910:
        /*00f4*/ 	.byte	0x03, 0x19
        /*00f6*/ 	.short	0x00e8


	//----- nvinfo : EIATTR_PARAM_CBANK
	.align		4
        /*00f8*/ 	.byte	0x04, 0x0a
        /*00fa*/ 	.short	(.L_1912 - .L_1911)
	.align		4
.L_1911:
        /*00fc*/ 	.word	index@(.nv.constant0._ZN10layer_norm31ln_parallel_residual_fwd_kernelINS_13Kernel_traitsIfffffjLj2048ELj1ELj4ELj1ELj16ENS_18Kernel_traits_baseILj2048EfffffjLj128EEEEELb0ELb1ELb1EEEvNS_9FwdParamsE)
        /*0100*/ 	.short	0x0380
        /*0102*/ 	.short	0x00e8


	//----- nvinfo : EIATTR_SW_WAR
	.align		4
.L_1912:
        /*0104*/ 	.byte	0x04, 0x36
        /*0106*/ 	.short	(.L_1914 - .L_1913)
.L_1913:
        /*0108*/ 	.word	0x00000008
.L_1914:


//--------------------- .nv.info._ZN10layer_norm31ln_parallel_residual_fwd_kernelINS_13Kernel_traitsIfffffjLj2048ELj1ELj4ELj1ELj16ENS_18Kernel_traits_baseILj2048EfffffjLj128EEEEELb1ELb0ELb0EEEvNS_9FwdParamsE --------------------------
	.section	.nv.info._ZN10layer_norm31ln_parallel_residual_fwd_kernelINS_13Kernel_traitsIfffffjLj2048ELj1ELj4ELj1ELj16ENS_18Kernel_traits_baseILj2048EfffffjLj128EEEEELb1ELb0ELb0EEEvNS_9FwdParamsE,"",@"SHT_CUDA_INFO"
	.sectionflags	@""
	.align	4


	//----- nvinfo : EIATTR_CUDA_API_VERSION
	.align		4
        /*0000*/ 	.byte	0x04, 0x37
        /*0002*/ 	.short	(.L_1916 - .L_1915)
.L_1915:
        /*0004*/ 	.word	0x00000082


	//----- nvinfo : EIATTR_KPARAM_INFO
	.align		4
.L_1916:
        /*0008*/ 	.byte	0x04, 0x17
        /*000a*/ 	.short	(.L_1918 - .L_1917)
.L_1917:
        /*000c*/ 	.word	0x00000000
        /*0010*/ 	.short	0x0000
        /*0012*/ 	.short	0x0000
        /*0014*/ 	.byte	0x00, 0xf0, 0xa1, 0x03


	//----- nvinfo : EIATTR_SPARSE_MMA_MASK
	.align		4
.L_1918:
        /*0018*/ 	.byte	0x03, 0x50
        /*001a*/ 	.short	0x0000


	//----- nvinfo : EIATTR_MAXREG_COUNT
	.align		4
        /*001c*/ 	.byte	0x03, 0x1b
        /*001e*/ 	.short	0x00ff


	//----- nvinfo : EIATTR_ANNOTATIONS
	.align		4
        /*0020*/ 	.byte	0x04, 0x55
        /*0022*/ 	.short	(.L_1920 - .L_1919)


	//   ....[0]....
.L_1919:
        /* <DEDUP_REMOVED lines=352> */


	//----- nvinfo : EIATTR_MERCURY_ISA_VERSION
	.align		4
.L_1920:
        /*1614*/ 	.byte	0x03, 0x5f
        /*1616*/ 	.short	0x0101


	//----- nvinfo : EIATTR_COOP_GROUP_MASK_REGIDS
	.align		4
        /*1618*/ 	.byte	0x04, 0x29
        /*161a*/ 	.short	(.L_1922 - .L_1921)


	//   ....[0]....
.L_1921:
        /*161c*/ 	.word	0xffffffff


	//   ....[1]....
        /*1620*/ 	.word	0xffffffff


	//   ....[2]....
        /*1624*/ 	.word	0xffffffff


	//   ....[3]....
        /*1628*/ 	.word	0xffffffff


	//   ....[4]....
        /*162c*/ 	.word	0xffffffff


	//   ....[5]....
        /*1630*/ 	.word	0xffffffff


	//   ....[6]....
        /*1634*/ 	.word	0xffffffff


	//   ....[7]....
        /*1638*/ 	.word	0xffffffff


	//   ....[8]....
        /*163c*/ 	.word	0xffffffff


	//   ....[9]....
        /*1640*/ 	.word	0xffffffff


	//   ....[10]....
        /*1644*/ 	.word	0x05000016


	//   ....[11]....
        /*1648*/ 	.word	0x05000016


	//   ....[12]....
        /*164c*/ 	.word	0x05000016


	//   ....[13]....
        /*1650*/ 	.word	0x05000016


	//   ....[14]....
        /*1654*/ 	.word	0x05000016


	//   ....[15]....
        /*1658*/ 	.word	0x05000016


	//   ....[16]....
        /*165c*/ 	.word	0x05000016


	//   ....[17]....
        /*1660*/ 	.word	0x05000016


	//   ....[18]....
        /*1664*/ 	.word	0x05000016


	//   ....[19]....
        /*1668*/ 	.word	0x05000016


	//----- nvinfo : EIATTR_COOP_GROUP_INSTR_OFFSETS
	.align		4
.L_1922:
        /*166c*/ 	.byte	0x04, 0x28
        /*166e*/ 	.short	(.L_1924 - .L_1923)


	//   ....[0]....
.L_1923:
        /*1670*/ 	.word	0x00056340


	//   ....[1]....
        /*1674*/ 	.word	0x00056380


	//   ....[2]....
        /*1678*/ 	.word	0x000563a0


	//   ....[3]....
        /*167c*/ 	.word	0x000563c0


	//   ....[4]....
        /*1680*/ 	.word	0x000563e0


	//   ....[5]....
        /*1684*/ 	.word	0x00056cb0


	//   ....[6]....
        /*1688*/ 	.word	0x00056cd0


	//   ....[7]....
        /*168c*/ 	.word	0x00056cf0


	//   ....[8]....
        /*1690*/ 	.word	0x00056d10


	//   ....[9]....
        /*1694*/ 	.word	0x00056d30


	//   ....[10]....
        /*1698*/ 	.word	0x00059080


	//   ....[11]....
        /*169c*/ 	.word	0x00059120


	//   ....[12]....
        /*16a0*/ 	.word	0x00059180


	//   ....[13]....
        /*16a4*/ 	.word	0x000591e0


	//   ....[14]....
        /*16a8*/ 	.word	0x00059240


	//   ....[15]....
        /*16ac*/ 	.word	0x00059b70


	//   ....[16]....
        /*16b0*/ 	.word	0x00059bd0


	//   ....[17]....
        /*16b4*/ 	.word	0x00059c30


	//   ....[18]....
        /*16b8*/ 	.word	0x00059c90


	//   ....[19]....
        /*16bc*/ 	.word	0x00059cf0


	//----- nvinfo : EIATTR_VRC_CTA_INIT_COUNT
	.align		4
.L_1924:
        /*16c0*/ 	.byte	0x02, 0x4a
	.zero		1
	.zero		1


	//----- nvinfo : EIATTR_EXIT_INSTR_OFFSETS
	.align		4
        /*16c4*/ 	.byte	0x04, 0x1c
        /*16c6*/ 	.short	(.L_1926 - .L_1925)


	//   ....[0]....
.L_1925:
        /*16c8*/ 	.word	0x000096c0


	//   ....[1]....
        /*16cc*/ 	.word	0x00059010


	//----- nvinfo : EIATTR_MAX_THREADS
	.align		4
.L_1926:
        /*16d0*/ 	.byte	0x04, 0x05
        /*16d2*/ 	.short	(.L_1928 - .L_1927)
.L_1927:
        /*16d4*/ 	.word	0x00000080
        /*16d8*/ 	.word	0x00000001
        /*16dc*/ 	.word	0x00000001


	//----- nvinfo : EIATTR_CRS_STACK_SIZE
	.align		4
.L_1928:
        /*16e0*/ 	.byte	0x04, 0x1e
        /*16e2*/ 	.short	(.L_1930 - .L_1929)
.L_1929:
        /*16e4*/ 	.word	0x00000000


	//----- nvinfo : EIATTR_CBANK_PARAM_SIZE
	.align		4
.L_1930:
        /*16e8*/ 	.byte	0x03, 0x19
        /*16ea*/ 	.short	0x00e8


	//----- nvinfo : EIATTR_PARAM_CBANK
	.align		4
        /*16ec*/ 	.byte	0x04, 0x0a
        /*16ee*/ 	.short	(.L_1932 - .L_1931)
	.align		4
.L_1931:
        /*16f0*/ 	.word	index@(.nv.constant0._ZN10layer_norm31ln_parallel_residual_fwd_kernelINS_13Kernel_traitsIfffffjLj2048ELj1ELj4ELj1ELj16ENS_18Kernel_traits_baseILj2048EfffffjLj128EEEEELb1ELb0ELb0EEEvNS_9FwdParamsE)
        /*16f4*/ 	.short	0x0380
        /*16f6*/ 	.short	0x00e8


	//----- nvinfo : EIATTR_SW_WAR
	.align		4
.L_1932:
        /*16f8*/ 	.byte	0x04, 0x36
        /*16fa*/ 	.short	(.L_1934 - .L_1933)
.L_1933:
        /*16fc*/ 	.word	0x00000008
.L_1934:


//--------------------- .nv.info._ZN10layer_norm31ln_parallel_residual_fwd_kernelINS_13Kernel_traitsIfffffjLj2048ELj1ELj4ELj1ELj16ENS_18Kernel_traits_baseILj2048EfffffjLj128EEEEELb1ELb0ELb1EEEvNS_9FwdParamsE --------------------------
	.section	.nv.info._ZN10layer_norm31ln_parallel_residual_fwd_kernelINS_13Kernel_traitsIfffffjLj2048ELj1ELj4ELj1ELj16ENS_18Kernel_traits_baseILj2048EfffffjLj128EEEEELb1ELb0ELb1EEEvNS_9FwdParamsE,"",@"SHT_CUDA_INFO"
	.sectionflags	@""
	.align	4


	//----- nvinfo : EIATTR_CUDA_API_VERSION
	.align		4
        /*0000*/ 	.byte	0x04, 0x37
        /*0002*/ 	.short	(.L_1936 - .L_1935)
.L_1935:
        /*0004*/ 	.word	0x00000082


	//----- nvinfo : EIATTR_KPARAM_INFO
	.align		4
.L_1936:
        /*0008*/ 	.byte	0x04, 0x17
        /*000a*/ 	.short	(.L_1938 - .L_1937)
.L_1937:
        /*000c*/ 	.word	0x00000000
        /*0010*/ 	.short	0x0000
        /*0012*/ 	.short	0x0000
        /*0014*/ 	.byte	0x00, 0xf0, 0xa1, 0x03


	//----- nvinfo : EIATTR_SPARSE_MMA_MASK
	.align		4
.L_1938:
        /*0018*/ 	.byte	0x03, 0x50
        /*001a*/ 	.short	0x0000


	//----- nvinfo : EIATTR_MAXREG_COUNT
	.align		4
        /*001c*/ 	.byte	0x03, 0x1b
        /*001e*/ 	.short	0x00ff


	//----- nvinfo : EIATTR_ANNOTATIONS
	.align		4
        /*0020*/ 	.byte	0x04, 0x55
        /*0022*/ 	.short	(.L_1940 - .L_1939)


	//   ....[0]....
.L_1939:
        /* <DEDUP_REMOVED lines=181> */


	//----- nvinfo : EIATTR_MERCURY_ISA_VERSION
	.align		4
.L_1940:
        /*0b64*/ 	.byte	0x03, 0x5f
        /*0b66*/ 	.short	0x0101


	//----- nvinfo : EIATTR_COOP_GROUP_MASK_REGIDS
	.align		4
        /*0b68*/ 	.byte	0x04, 0x29
        /*0b6a*/ 	.short	(.L_1942 - .L_1941)


	//   ....[0]....
.L_1941:
        /*0b6c*/ 	.word	0xffffffff


	//   ....[1]....
        /*0b70*/ 	.word	0xffffffff


	//   ....[2]....
        /*0b74*/ 	.word	0xffffffff


	//   ....[3]....
        /*0b78*/ 	.word	0xffffffff


	//   ....[4]....
        /*0b7c*/ 	.word	0xffffffff


	//   ....[5]....
        /*0b80*/ 	.word	0xffffffff


	//   ....[6]....
        /*0b84*/ 	.word	0xffffffff


	//   ....[7]....
        /*0b88*/ 	.word	0xffffffff


	//   ....[8]....
        /*0b8c*/ 	.word	0xffffffff


	//   ....[9]....
        /*0b90*/ 	.word	0xffffffff


	//   ....[10]....
        /*0b94*/ 	.word	0x050000da


	//   ....[11]....
        /*0b98*/ 	.word	0x050000da


	//   ....[12]....
        /*0b9c*/ 	.word	0x050000da


	//   ....[13]....
        /*0ba0*/ 	.word	0x050000da


	//   ....[14]....
        /*0ba4*/ 	.word	0x050000da


	//   ....[15]....
        /*0ba8*/ 	.word	0x050000da


	//   ....[16]....
        /*0bac*/ 	.word	0x050000da


	//   ....[17]....
        /*0bb0*/ 	.word	0x050000da


	//   ....[18]....
        /*0bb4*/ 	.word	0x050000da


	//   ....[19]....
        /*0bb8*/ 	.word	0x050000da


	//----- nvinfo : EIATTR_COOP_GROUP_INSTR_OFFSETS
	.align		4
.L_1942:
        /*0bbc*/ 	.byte	0x04, 0x28
        /*0bbe*/ 	.short	(.L_1944 - .L_1943)


	//   ....[0]....
.L_1943:
        /*0bc0*/ 	.word	0x0004d9d0


	//   ....[1]....
        /*0bc4*/ 	.word	0x0004da00


	//   ....[2]....
        /*0bc8*/ 	.word	0x0004da20


	//   ....[3]....
        /*0bcc*/ 	.word	0x0004da40


	//   ....[4]....
        /*0bd0*/ 	.word	0x0004da60


	//   ....[5]....
        /*0bd4*/ 	.word	0x0004e290


	//   ....[6]....
        /*0bd8*/ 	.word	0x0004e2b0


	//   ....[7]....
        /*0bdc*/ 	.word	0x0004e2d0


	//   ....[8]....
        /*0be0*/ 	.word	0x0004e2f0


	//   ....[9]....
        /*0be4*/ 	.word	0x0004e310


	//   ....[10]....
        /*0be8*/ 	.word	0x00050050


	//   ....[11]....
        /*0bec*/ 	.word	0x000500f0


	//   ....[12]....
        /*0bf0*/ 	.word	0x00050150


	//   ....[13]....
        /*0bf4*/ 	.word	0x000501b0


	//   ....[14]....
        /*0bf8*/ 	.word	0x00050210


	//   ....[15]....
        /*0bfc*/ 	.word	0x00050a90


	//   ....[16]....
        /*0c00*/ 	.word	0x00050af0


	//   ....[17]....
        /*0c04*/ 	.word	0x00050b50


	//   ....[18]....
        /*0c08*/ 	.word	0x00050bb0


	//   ....[19]....
        /*0c0c*/ 	.word	0x00050c10


	//----- nvinfo : EIATTR_VRC_CTA_INIT_COUNT
	.align		4
.L_1944:
        /*0c10*/ 	.byte	0x02, 0x4a
	.zero		1
	.zero		1


	//----- nvinfo : EIATTR_EXIT_INSTR_OFFSETS
	.align		4
        /*0c14*/ 	.byte	0x04, 0x1c
        /*0c16*/ 	.short	(.L_1946 - .L_1945)


	//   ....[0]....
.L_1945:
        /*0c18*/ 	.word	0x000023c0


	//   ....[1]....
        /*0c1c*/ 	.word	0x0004ffe0


	//----- nvinfo : EIATTR_MAX_THREADS
	.align		4
.L_1946:
        /*0c20*/ 	.byte	0x04, 0x05
        /*0c22*/ 	.short	(.L_1948 - .L_1947)
.L_1947:
        /*0c24*/ 	.word	0x00000080
        /*0c28*/ 	.word	0x00000001
        /*0c2c*/ 	.word	0x00000001


	//----- nvinfo : EIATTR_CRS_STACK_SIZE
	.align		4
.L_1948:
        /*0c30*/ 	.byte	0x04, 0x1e
        /*0c32*/ 	.short	(.L_1950 - .L_1949)
.L_1949:
        /*0c34*/ 	.word	0x00000000


	//----- nvinfo : EIATTR_CBANK_PARAM_SIZE
	.align		4
.L_1950:
        /*0c38*/ 	.byte	0x03, 0x19
        /*0c3a*/ 	.short	0x00e8


	//----- nvinfo : EIATTR_PARAM_CBANK
	.align		4
        /*0c3c*/ 	.byte	0x04, 0x0a
        /*0c3e*/ 	.short	(.L_1952 - .L_1951)
	.align		4
.L_1951:
        /*0c40*/ 	.word	index@(.nv.constant0._ZN10layer_norm31ln_parallel_residual_fwd_kernelINS_13Kernel_traitsIfffffjLj2048ELj1ELj4ELj1ELj16ENS_18Kernel_traits_baseILj2048EfffffjLj128EEEEELb1ELb0ELb1EEEvNS_9FwdParamsE)
        /*0c44*/ 	.short	0x0380
        /*0c46*/ 	.short	0x00e8


	//----- nvinfo : EIATTR_SW_WAR
	.align		4
.L_1952:
        /*0c48*/ 	.byte	0x04, 0x36
        /*0c4a*/ 	.short	(.L_1954 - .L_1953)
.L_1953:
        /*0c4c*/ 	.word	0x00000008
.L_1954:


//--------------------- .nv.info._ZN10layer_norm31ln_parallel_residual_fwd_kernelINS_13Kernel_traitsIfffffjLj2048ELj1ELj4ELj1ELj16ENS_18Kernel_traits_baseILj2048EfffffjLj128EEEEELb1ELb1ELb0EEEvNS_9FwdParamsE --------------------------
	.section	.nv.info._ZN10layer_norm31ln_parallel_residual_fwd_kernelINS_13Kernel_traitsIfffffjLj2048ELj1ELj4ELj1ELj16ENS_18Kernel_traits_baseILj2048EfffffjLj128EEEEELb1ELb1ELb0EEEvNS_9FwdParamsE,"",@"SHT_CUDA_INFO"
	.sectionflags	@""
	.align	4


	//----- nvinfo : EIATTR_CUDA_API_VERSION
	.align		4
        /*0000*/ 	.byte	0x04, 0x37
        /*0002*/ 	.short	(.L_1956 - .L_1955)
.L_1955:
        /*0004*/ 	.word	0x00000082


	//----- nvinfo : EIATTR_KPARAM_INFO
	.align		4
.L_1956:
        /*0008*/ 	.byte	0x04, 0x17
        /*000a*/ 	.short	(.L_1958 - .L_1957)
.L_1957:
        /*000c*/ 	.word	0x00000000
        /*0010*/ 	.short	0x0000
        /*0012*/ 	.short	0x0000
        /*0014*/ 	.byte	0x00, 0xf0, 0xa1, 0x03


	//----- nvinfo : EIATTR_SPARSE_MMA_MASK
	.align		4
.L_1958:
        /*0018*/ 	.byte	0x03, 0x50
        /*001a*/ 	.short	0x0000


	//----- nvinfo : EIATTR_MAXREG_COUNT
	.align		4
        /*001c*/ 	.byte	0x03, 0x1b
        /*001e*/ 	.short	0x00ff


	//----- nvinfo : EIATTR_MERCURY_ISA_VERSION
	.align		4
        /*0020*/ 	.byte	0x03, 0x5f
        /*0022*/ 	.short	0x0101


	//----- nvinfo : EIATTR_COOP_GROUP_MASK_REGIDS
	.align		4
        /*0024*/ 	.byte	0x04, 0x29
        /*0026*/ 	.short	(.L_1960 - .L_1959)


	//   ....[0]....
.L_1959:
        /*0028*/ 	.word	0xffffffff


	//   ....[1]....
        /*002c*/ 	.word	0xffffffff


	//   ....[2]....
        /*0030*/ 	.word	0xffffffff


	//   ....[3]....
        /*0034*/ 	.word	0xffffffff


	//   ....[4]....
        /*0038*/ 	.word	0xffffffff


	//   ....[5]....
        /*003c*/ 	.word	0xffffffff


	//   ....[6]....
        /*0040*/ 	.word	0xffffffff


	//   ....[7]....
        /*0044*/ 	.word	0xffffffff


	//   ....[8]....
        /*0048*/ 	.word	0xffffffff


	//   ....[9]....
        /*004c*/ 	.word	0xffffffff


	//   ....[10]....
        /*0050*/ 	.word	0x050000e3


	//   ....[11]....
        /*0054*/ 	.word	0x050000e3


	//   ....[12]....
        /*0058*/ 	.word	0x050000e3


	//   ....[13]....
        /*005c*/ 	.word	0x050000e3


	//   ....[14]....
        /*0060*/ 	.word	0x050000e3


	//   ....[15]....
        /*0064*/ 	.word	0x050000e3


	//   ....[16]....
        /*0068*/ 	.word	0x050000e3


	//   ....[17]....
        /*006c*/ 	.word	0x050000e3


	//   ....[18]....
        /*0070*/ 	.word	0x050000e3


	//   ....[19]....
        /*0074*/ 	.word	0x050000e3


	//----- nvinfo : EIATTR_COOP_GROUP_INSTR_OFFSETS
	.align		4
.L_1960:
        /*0078*/ 	.byte	0x04, 0x28
        /*007a*/ 	.short	(.L_1962 - .L_1961)


	//   ....[0]....
.L_1961:
        /*007c*/ 	.word	0x0003fc70


	//   ....[1]....
        /*0080*/ 	.word	0x0003fcb0


	//   ....[2]....
        /*0084*/ 	.word	0x0003fcd0


	//   ....[3]....
        /*0088*/ 	.word	0x0003fcf0


	//   ....[4]....
        /*008c*/ 	.word	0x0003fd10


	//   ....[5]....
        /*0090*/ 	.word	0x000405e0


	//   ....[6]....
        /*0094*/ 	.word	0x00040600


	//   ....[7]....
        /*0098*/ 	.word	0x00040620


	//   ....[8]....
        /*009c*/ 	.word	0x00040640


	//   ....[9]....
        /*00a0*/ 	.word	0x00040660


	//   ....[10]....
        /*00a4*/ 	.word	0x00041c00


	//   ....[11]....
        /*00a8*/ 	.word	0x00041cb0


	//   ....[12]....
        /*00ac*/ 	.word	0x00041d20


	//   ....[13]....
        /*00b0*/ 	.word	0x00041d90


	//   ....[14]....
        /*00b4*/ 	.word	0x00041e00


	//   ....[15]....
        /*00b8*/ 	.word	0x00042720


	//   ....[16]....
        /*00bc*/ 	.word	0x00042790


	//   ....[17]....
        /*00c0*/ 	.word	0x00042800


	//   ....[18]....
        /*00c4*/ 	.word	0x00042870


	//   ....[19]....
        /*00c8*/ 	.word	0x000428e0


	//----- nvinfo : EIATTR_VRC_CTA_INIT_COUNT
	.align		4
.L_1962:
        /*00cc*/ 	.byte	0x02, 0x4a
	.zero		1
	.zero		1


	//----- nvinfo : EIATTR_EXIT_INSTR_OFFSETS
	.align		4
        /*00d0*/ 	.byte	0x04, 0x1c
        /*00d2*/ 	.short	(.L_1964 - .L_1963)


	//   ....[0]....
.L_1963:
        /*00d4*/ 	.word	0x000012d0


	//   ....[1]....
        /*00d8*/ 	.word	0x00041b90


	//----- nvinfo : EIATTR_MAX_THREADS
	.align		4
.L_1964:
        /*00dc*/ 	.byte	0x04, 0x05
        /*00de*/ 	.short	(.L_1966 - .L_1965)
.L_1965:
        /*00e0*/ 	.word	0x00000080
        /*00e4*/ 	.word	0x00000001
        /*00e8*/ 	.word	0x00000001


	//----- nvinfo : EIATTR_CRS_STACK_SIZE
	.align		4
.L_1966:
        /*00ec*/ 	.byte	0x04, 0x1e
        /*00ee*/ 	.short	(.L_1968 - .L_1967)
.L_1967:
        /*00f0*/ 	.word	0x00000000


	//----- nvinfo : EIATTR_CBANK_PARAM_SIZE
	.align		4
.L_1968:
        /*00f4*/ 	.byte	0x03, 0x19
        /*00f6*/ 	.short	0x00e8


	//----- nvinfo : EIATTR_PARAM_CBANK
	.align		4
        /*00f8*/ 	.byte	0x04, 0x0a
        /*00fa*/ 	.short	(.L_1970 - .L_1969)
	.align		4
.L_1969:
        /*00fc*/ 	.word	index@(.nv.constant0._ZN10layer_norm31ln_parallel_residual_fwd_kernelINS_13Kernel_traitsIfffffjLj2048ELj1ELj4ELj1ELj16ENS_18Kernel_traits_baseILj2048EfffffjLj128EEEEELb1ELb1ELb0EEEvNS_9FwdParamsE)
        /*0100*/ 	.short	0x0380
        /*0102*/ 	.short	0x00e8


	//----- nvinfo : EIATTR_SW_WAR
	.align		4
.L_1970:
        /*0104*/ 	.byte	0x04, 0x36
        /*0106*/ 	.short	(.L_1972 - .L_1971)
.L_1971:
        /*0108*/ 	.word	0x00000008
.L_1972:


//--------------------- .nv.info._ZN10layer_norm31ln_parallel_residual_fwd_kernelINS_13Kernel_traitsIfffffjLj2048ELj1ELj4ELj1ELj16ENS_18Kernel_traits_baseILj2048EfffffjLj128EEEEELb1ELb1ELb1EEEvNS_9FwdParamsE --------------------------
	.section	.nv.info._ZN10layer_norm31ln_parallel_residual_fwd_kernelINS_13Kernel_traitsIfffffjLj2048ELj1ELj4ELj1ELj16ENS_18Kernel_traits_baseILj2048EfffffjLj128EEEEELb1ELb1ELb1EEEvNS_9FwdParamsE,"",@"SHT_CUDA_INFO"
	.sectionflags	@""
	.align	4


	//----- nvinfo : EIATTR_CUDA_API_VERSION
	.align		4
        /*0000*/ 	.byte	0x04, 0x37
        /*0002*/ 	.short	(.L_1974 - .L_1973)
.L_1973:
        /*0004*/ 	.word	0x00000082


	//----- nvinfo : EIATTR_KPARAM_INFO
	.align		4
.L_1974:
        /*0008*/ 	.byte	0x04, 0x17
        /*000a*/ 	.short	(.L_1976 - .L_1975)
.L_1975:
        /*000c*/ 	.word	0x00000000
        /*0010*/ 	.short	0x0000
        /*0012*/ 	.short	0x0000
        /*0014*/ 	.byte	0x00, 0xf0, 0xa1, 0x03


	//----- nvinfo : EIATTR_SPARSE_MMA_MASK
	.align		4
.L_1976:
        /*0018*/ 	.byte	0x03, 0x50
        /*001a*/ 	.short	0x0000


	//----- nvinfo : EIATTR_MAXREG_COUNT
	.align		4
        /*001c*/ 	.byte	0x03, 0x1b
        /*001e*/ 	.short	0x00ff


	//----- nvinfo : EIATTR_MERCURY_ISA_VERSION
	.align		4
        /*0020*/ 	.byte	0x03, 0x5f
        /*0022*/ 	.short	0x0101


	//----- nvinfo : EIATTR_COOP_GROUP_MASK_REGIDS
	.align		4
        /*0024*/ 	.byte	0x04, 0x29
        /*0026*/ 	.short	(.L_1978 - .L_1977)


	//   ....[0]....
.L_1977:
        /*0028*/ 	.word	0xffffffff


	//   ....[1]....
        /*002c*/ 	.word	0xffffffff


	//   ....[2]....
        /*0030*/ 	.word	0xffffffff


	//   ....[3]....
        /*0034*/ 	.word	0xffffffff


	//   ....[4]....
        /*0038*/ 	.word	0xffffffff


	//   ....[5]....
        /*003c*/ 	.word	0xffffffff


	//   ....[6]....
        /*0040*/ 	.word	0xffffffff


	//   ....[7]....
        /*0044*/ 	.word	0xffffffff


	//   ....[8]....
        /*0048*/ 	.word	0xffffffff


	//   ....[9]....
        /*004c*/ 	.word	0xffffffff


	//   ....[10]....
        /*0050*/ 	.word	0x050000f0


	//   ....[11]....
        /*0054*/ 	.word	0x050000f0


	//   ....[12]....
        /*0058*/ 	.word	0x050000f0


	//   ....[13]....
        /*005c*/ 	.word	0x050000f0


	//   ....[14]....
        /*0060*/ 	.word	0x050000f0


	//   ....[15]....
        /*0064*/ 	.word	0x050000f0


	//   ....[16]....
        /*0068*/ 	.word	0x050000f0


	//   ....[17]....
        /*006c*/ 	.word	0x050000f0


	//   ....[18]....
        /*0070*/ 	.word	0x050000f0


	//   ....[19]....
        /*0074*/ 	.word	0x050000f0


	//----- nvinfo : EIATTR_COOP_GROUP_INSTR_OFFSETS
	.align		4
.L_1978:
        /*0078*/ 	.byte	0x04, 0x28
        /*007a*/ 	.short	(.L_1980 - .L_1979)


	//   ....[0]....
.L_1979:
        /*007c*/ 	.word	0x0003de20


	//   ....[1]....
        /*0080*/ 	.word	0x0003de40


	//   ....[2]....
        /*0084*/ 	.word	0x0003de60


	//   ....[3]....
        /*0088*/ 	.word	0x0003de90


	//   ....[4]....
        /*008c*/ 	.word	0x0003deb0


	//   ....[5]....
        /*0090*/ 	.word	0x0003e6e0


	//   ....[6]....
        /*0094*/ 	.word	0x0003e700


	//   ....[7]....
        /*0098*/ 	.word	0x0003e720


	//   ....[8]....
        /*009c*/ 	.word	0x0003e740


	//   ....[9]....
        /*00a0*/ 	.word	0x0003e760


	//   ....[10]....
        /*00a4*/ 	.word	0x0003f720


	//   ....[11]....
        /*00a8*/ 	.word	0x0003f7c0


	//   ....[12]....
        /*00ac*/ 	.word	0x0003f830


	//   ....[13]....
        /*00b0*/ 	.word	0x0003f8b0


	//   ....[14]....
        /*00b4*/ 	.word	0x0003f920


	//   ....[15]....
        /*00b8*/ 	.word	0x000401a0


	//   ....[16]....
        /*00bc*/ 	.word	0x00040210


	//   ....[17]....
        /*00c0*/ 	.word	0x00040280


	//   ....[18]....
        /*00c4*/ 	.word	0x000402f0


	//   ....[19]....
        /*00c8*/ 	.word	0x00040360


	//----- nvinfo : EIATTR_VRC_CTA_INIT_COUNT
	.align		4
.L_1980:
        /*00cc*/ 	.byte	0x02, 0x4a
	.zero		1
	.zero		1


	//----- nvinfo : EIATTR_EXIT_INSTR_OFFSETS
	.align		4
        /*00d0*/ 	.byte	0x04, 0x1c
        /*00d2*/ 	.short	(.L_1982 - .L_1981)


	//   ....[0]....
.L_1981:
        /*00d4*/ 	.word	0x000008b0


	//   ....[1]....
        /*00d8*/ 	.word	0x0003f6b0


	//----- nvinfo : EIATTR_MAX_THREADS
	.align		4
.L_1982:
        /*00dc*/ 	.byte	0x04, 0x05
        /*00de*/ 	.short	(.L_1984 - .L_1983)
.L_1983:
        /*00e0*/ 	.word	0x00000080
        /*00e4*/ 	.word	0x00000001
        /*00e8*/ 	.word	0x00000001


	//----- nvinfo : EIATTR_CRS_STACK_SIZE
	.align		4
.L_1984:
        /*00ec*/ 	.byte	0x04, 0x1e
        /*00ee*/ 	.short	(.L_1986 - .L_1985)
.L_1985:
        /*00f0*/ 	.word	0x00000000


	//----- nvinfo : EIATTR_CBANK_PARAM_SIZE
	.align		4
.L_1986:
        /*00f4*/ 	.byte	0x03, 0x19
        /*00f6*/ 	.short	0x00e8


	//----- nvinfo : EIATTR_PARAM_CBANK
	.align		4
        /*00f8*/ 	.byte	0x04, 0x0a
        /*00fa*/ 	.short	(.L_1988 - .L_1987)
	.align		4
.L_1987:
        /*00fc*/ 	.word	index@(.nv.constant0._ZN10layer_norm31ln_parallel_residual_fwd_kernelINS_13Kernel_traitsIfffffjLj2048ELj1ELj4ELj1ELj16ENS_18Kernel_traits_baseILj2048EfffffjLj128EEEEELb1ELb1ELb1EEEvNS_9FwdParamsE)
        /*0100*/ 	.short	0x0380
        /*0102*/ 	.short	0x00e8


	//----- nvinfo : EIATTR_SW_WAR
	.align		4
.L_1988:
        /*0104*/ 	.byte	0x04, 0x36
        /*0106*/ 	.short	(.L_1990 - .L_1989)
.L_1989:
        /*0108*/ 	.word	0x00000008
.L_1990:


//--------------------- .nv.callgraph             --------------------------
	.section	.nv.callgraph,"",@"SHT_CUDA_CALLGRAPH"
	.align	4
	.sectionentsize	8
	.align		4
        /*0000*/ 	.word	0x00000000
	.align		4
        /*0004*/ 	.word	0xffffffff
	.align		4
        /*0008*/ 	.word	0x00000000
	.align		4
        /*000c*/ 	.word	0xfffffffe
	.align		4
        /*0010*/ 	.word	0x00000000
	.align		4
        /*0014*/ 	.word	0xfffffffd
	.align		4
        /*0018*/ 	.word	0x00000000
	.align		4
        /*001c*/ 	.word	0xfffffffc


//--------------------- .nv.constant4             --------------------------
	.section	.nv.constant4,"a",@progbits
	.align	8
	.align		8
.nv.constant4:
        /*0000*/ 	.dword	precalc_xorwow_matrix
	.align		8
        /*0008*/ 	.dword	precalc_xorwow_offset_matrix
	.align		8
        /*0010*/ 	.dword	mrg32k3aM1
	.align		8
        /*0018*/ 	.dword	mrg32k3aM2
	.align		8
        /*0020*/ 	.dword	mrg32k3aM1SubSeq
	.align		8
        /*0028*/ 	.dword	mrg32k3aM2SubSeq
	.align		8
        /*0030*/ 	.dword	mrg32k3aM1Seq
	.align		8
        /*0038*/ 	.dword	mrg32k3aM2Seq


//--------------------- .nv.constant3             --------------------------
	.section	.nv.constant3,"a",@progbits
	.align	8
.nv.constant3:
	.type		__cr_lgamma_table,@object
	.size		__cr_lgamma_table,(.L_8 - __cr_lgamma_table)
__cr_lgamma_table:
        /*0000*/ 	.byte	0x00, 0x00, 0x00, 0x00, 0x00, 0x00, 0x00, 0x00, 0x00, 0x00, 0x00, 0x00, 0x00, 0x00, 0x00, 0x00
        /*0010*/ 	.byte	0xef, 0x39, 0xfa, 0xfe, 0x42, 0x2e, 0xe6, 0x3f, 0x02, 0x20, 0x2a, 0xfa, 0x0b, 0xab, 0xfc, 0x3f
        /*0020*/ 	.byte	0xf9, 0x2c, 0x92, 0x7c, 0xa7, 0x6c, 0x09, 0x40, 0xc9, 0x79, 0x44, 0x3c, 0x64, 0x26, 0x13, 0x40
        /*0030*/ 	.byte	0xca, 0x01, 0xcf, 0x3a, 0x27, 0x51, 0x1a, 0x40, 0x30, 0xcc, 0x2d, 0xf3, 0xe1, 0x0c, 0x21, 0x40
        /*0040*/ 	.byte	0x0d, 0xb7, 0xfc, 0x82, 0x8e, 0x35, 0x25, 0x40
.L_8:


//--------------------- .text._ZN10layer_norm31ln_parallel_residual_fwd_kernelINS_13Kernel_traitsI13__nv_bfloat16S2_S2_S2_fjLj2048ELj1ELj4ELj1ELj16ENS_18Kernel_traits_baseILj2048ES2_S2_S2_S2_fjLj128EEEEELb0ELb0ELb0EEEvNS_9FwdParamsE --------------------------
	.section	.text._ZN10layer_norm31ln_parallel_residual_fwd_kernelINS_13Kernel_traitsI13__nv_bfloat16S2_S2_S2_fjLj2048ELj1ELj4ELj1ELj16ENS_18Kernel_traits_baseILj2048ES2_S2_S2_S2_fjLj128EEEEELb0ELb0ELb0EEEvNS_9FwdParamsE,"ax",@progbits
	.align	128
        .global         _ZN10layer_norm31ln_parallel_residual_fwd_kernelINS_13Kernel_traitsI13__nv_bfloat16S2_S2_S2_fjLj2048ELj1ELj4ELj1ELj16ENS_18Kernel_traits_baseILj2048ES2_S2_S2_S2_fjLj128EEEEELb0ELb0ELb0EEEvNS_9FwdParamsE
        .type           _ZN10layer_norm31ln_parallel_residual_fwd_kernelINS_13Kernel_traitsI13__nv_bfloat16S2_S2_S2_fjLj2048ELj1ELj4ELj1ELj16ENS_18Kernel_traits_baseILj2048ES2_S2_S2_S2_fjLj128EEEEELb0ELb0ELb0EEEvNS_9FwdParamsE,@function
        .size           _ZN10layer_norm31ln_parallel_residual_fwd_kernelINS_13Kernel_traitsI13__nv_bfloat16S2_S2_S2_fjLj2048ELj1ELj4ELj1ELj16ENS_18Kernel_traits_baseILj2048ES2_S2_S2_S2_fjLj128EEEEELb0ELb0ELb0EEEvNS_9FwdParamsE,(.L_x_43852 - _ZN10layer_norm31ln_parallel_residual_fwd_kernelINS_13Kernel_traitsI13__nv_bfloat16S2_S2_S2_fjLj2048ELj1ELj4ELj1ELj16ENS_18Kernel_traits_baseILj2048ES2_S2_S2_S2_fjLj128EEEEELb0ELb0ELb0EEEvNS_9FwdParamsE)
        .other          _ZN10layer_norm31ln_parallel_residual_fwd_kernelINS_13Kernel_traitsI13__nv_bfloat16S2_S2_S2_fjLj2048ELj1ELj4ELj1ELj16ENS_18Kernel_traits_baseILj2048ES2_S2_S2_S2_fjLj128EEEEELb0ELb0ELb0EEEvNS_9FwdParamsE,@"STO_CUDA_ENTRY STV_DEFAULT"
_ZN10layer_norm31ln_parallel_residual_fwd_kernelINS_13Kernel_traitsI13__nv_bfloat16S2_S2_S2_fjLj2048ELj1ELj4ELj1ELj16ENS_18Kernel_traits_baseILj2048ES2_S2_S2_S2_fjLj128EEEEELb0ELb0ELb0EEEvNS_9FwdParamsE:
.text._ZN10layer_norm31ln_parallel_residual_fwd_kernelINS_13Kernel_traitsI13__nv_bfloat16S2_S2_S2_fjLj2048ELj1ELj4ELj1ELj16ENS_18Kernel_traits_baseILj2048ES2_S2_S2_S2_fjLj128EEEEELb0ELb0ELb0EEEvNS_9FwdParamsE:
[----:B------:R-:W0:Y:S01]  /*0000*/  LDC R1, c[0x0][0x37c] ;  /* 0x0000df00ff017b82 */ /* 0x000e220000000800 */
[----:B------:R-:W1:Y:S07]  /*0010*/  S2R R0, SR_TID.X ;  /* 0x0000000000007919 */ /* 0x000e6e0000002100 */
[----:B------:R-:W2:Y:S01]  /*0020*/  LDC R3, c[0x0][0x388] ;  /* 0x0000e200ff037b82 */ /* 0x000ea20000000800 */
[----:B------:R-:W3:Y:S01]  /*0030*/  LDCU.64 UR4, c[0x0][0x438] ;  /* 0x00008700ff0477ac */ /* 0x000ee20008000a00 */
[----:B------:R-:W-:Y:S01]  /*0040*/  BSSY.RECONVERGENT B0, `(.L_x_0) ;  /* 0x0000204000007945 */ /* 0x000fe20003800200 */
[----:B0-----:R-:W-:Y:S01]  /*0050*/  IADD3 R1, PT, PT, R1, -0x1b0, RZ ;  /* 0xfffffe5001017810 */ /* 0x001fe20007ffe0ff */
[----:B------:R-:W0:Y:S01]  /*0060*/  LDCU.64 UR6, c[0x0][0x358] ;  /* 0x00006b00ff0677ac */ /* 0x000e220008000a00 */
[----:B---3--:R-:W-:-:S04]  /*0070*/  UISETP.NE.U32.AND UP0, UPT, UR4, URZ, UPT ;  /* 0x000000ff0400728c */ /* 0x008fc8000bf05070 */
[----:B------:R-:W-:Y:S01]  /*0080*/  UISETP.NE.AND.EX UP0, UPT, UR5, URZ, UPT, UP0 ;  /* 0x000000ff0500728c */ /* 0x000fe2000bf05300 */
[----:B--2---:R-:W-:-:S04]  /*0090*/  SHF.R.S32.HI R2, RZ, 0x1f, R3 ;  /* 0x0000001fff027819 */ /* 0x004fc80000011403 */
[----:B------:R-:W-:Y:S02]  /*00a0*/  LEA.HI R2, R2, R3, RZ, 0x3 ;  /* 0x0000000302027211 */ /* 0x000fe400078f18ff */
[C---:B-1----:R-:W-:Y:S02]  /*00b0*/  LOP3.LUT R23, R0.reuse, 0x1f, RZ, 0xc, !PT ;  /* 0x0000001f00177812 */ /* 0x042fe400078e0cff */
[----:B------:R-:W-:Y:S02]  /*00c0*/  LOP3.LUT R4, R0, 0x1f, RZ, 0xc0, !PT ;  /* 0x0000001f00047812 */ /* 0x000fe400078ec0ff */
[----:B------:R-:W-:-:S03]  /*00d0*/  LEA.HI.SX32 R23, R2, R23, 0x1d ;  /* 0x0000001702177211 */ /* 0x000fc600078feaff */
[----:B------:R-:W-:Y:S01]  /*00e0*/  IMAD.MOV.U32 R2, RZ, RZ, R4 ;  /* 0x000000ffff027224 */ /* 0x000fe200078e0004 */
[----:B0-----:R-:W-:Y:S06]  /*00f0*/  BRA.U UP0, `(.L_x_1) ;  /* 0x0000001100187547 */ /* 0x001fec000b800000 */
[----:B------:R-:W0:Y:S02]  /*0100*/  LDCU.64 UR4, c[0x0][0x440] ;  /* 0x00008800ff0477ac */ /* 0x000e240008000a00 */
[----:B0-----:R-:W-:-:S04]  /*0110*/  UISETP.NE.U32.AND UP0, UPT, UR4, URZ, UPT ;  /* 0x000000ff0400728c */ /* 0x001fc8000bf05070 */
[----:B------:R-:W-:-:S09]  /*0120*/  UISETP.NE.AND.EX UP0, UPT, UR5, URZ, UPT, UP0 ;  /* 0x000000ff0500728c */ /* 0x000fd2000bf05300 */
[----:B------:R-:W-:Y:S05]  /*0130*/  BRA.U UP0, `(.L_x_2) ;  /* 0x0000000900107547 */ /* 0x000fea000b800000 */
[----:B------:R-:W0:Y:S01]  /*0140*/  LDC.64 R4, c[0x0][0x3d0] ;  /* 0x0000f400ff047b82 */ /* 0x000e220000000a00 */
[C---:B------:R-:W-:Y:S02]  /*0150*/  ISETP.GE.U32.AND P5, PT, R23.reuse, 0x20, PT ;  /* 0x000000201700780c */ /* 0x040fe40003fa6070 */
[C---:B------:R-:W-:Y:S02]  /*0160*/  ISETP.GE.U32.AND P6, PT, R23.reuse, 0x40, PT ;  /* 0x000000401700780c */ /* 0x040fe40003fc6070 */
[C---:B------:R-:W-:Y:S02]  /*0170*/  ISETP.GE.U32.AND P4, PT, R23.reuse, 0x60, PT ;  /* 0x000000601700780c */ /* 0x040fe40003f86070 */
[C---:B------:R-:W-:Y:S01]  /*0180*/  ISETP.GE.U32.AND P3, PT, R23.reuse, 0x80, PT ;  /* 0x000000801700780c */ /* 0x040fe20003f66070 */
[----:B------:R-:W1:Y:S01]  /*0190*/  LDC.64 R6, c[0x0][0x3d8] ;  /* 0x0000f600ff067b82 */ /* 0x000e620000000a00 */
[C---:B------:R-:W-:Y:S02]  /*01a0*/  ISETP.GE.U32.AND P2, PT, R23.reuse, 0xa0, PT ;  /* 0x000000a01700780c */ /* 0x040fe40003f46070 */
[----:B------:R-:W-:-:S05]  /*01b0*/  ISETP.GE.U32.AND P1, PT, R23, 0xc0, PT ;  /* 0x000000c01700780c */ /* 0x000fca0003f26070 */
[----:B------:R-:W2:Y:S08]  /*01c0*/  LDC.64 R8, c[0x0][0x3d0] ;  /* 0x0000f400ff087b82 */ /* 0x000eb00000000a00 */
[----:B------:R-:W3:Y:S01]  /*01d0*/  LDC.64 R10, c[0x0][0x3d8] ;  /* 0x0000f600ff0a7b82 */ /* 0x000ee20000000a00 */
[----:B0-----:R-:W-:-:S07]  /*01e0*/  @P5 IMAD.WIDE.U32 R4, R2, 0x10, R4 ;  /* 0x0000001002045825 */ /* 0x001fce00078e0004 */
[----:B------:R-:W0:Y:S01]  /*01f0*/  LDC.64 R12, c[0x0][0x3d0] ;  /* 0x0000f400ff0c7b82 */ /* 0x000e220000000a00 */
[C---:B-1----:R-:W-:Y:S01]  /*0200*/  @P5 IMAD.WIDE.U32 R6, R2.reuse, 0x10, R6 ;  /* 0x0000001002065825 */ /* 0x042fe200078e0006 */
[----:B------:R-:W-:Y:S01]  /*0210*/  @P5 LOP3.LUT R2, R2, 0x20, RZ, 0xfc, !PT ;  /* 0x0000002002025812 */ /* 0x000fe200078efcff */
[----:B------:R1:W5:Y:S05]  /*0220*/  @P5 LDG.E.128 R216, desc[UR6][R4.64] ;  /* 0x0000000604d85981 */ /* 0x00036a000c1e1d00 */
[----:B------:R-:W4:Y:S01]  /*0230*/  LDC.64 R14, c[0x0][0x3d8] ;  /* 0x0000f600ff0e7b82 */ /* 0x000f220000000a00 */
[----:B--2---:R-:W-:-:S07]  /*0240*/  @P6 IMAD.WIDE.U32 R8, R2, 0x10, R8 ;  /* 0x0000001002086825 */ /* 0x004fce00078e0008 */
[----:B------:R-:W2:Y:S01]  /*0250*/  LDC.64 R16, c[0x0][0x3d0] ;  /* 0x0000f400ff107b82 */ /* 0x000ea20000000a00 */
[C---:B---3--:R-:W-:Y:S01]  /*0260*/  @P6 IMAD.WIDE.U32 R10, R2.reuse, 0x10, R10 ;  /* 0x00000010020a6825 */ /* 0x048fe200078e000a */
[----:B------:R-:W-:Y:S01]  /*0270*/  @P6 IADD3 R2, PT, PT, R2, 0x20, RZ ;  /* 0x0000002002026810 */ /* 0x000fe20007ffe0ff */
[----:B------:R1:W5:Y:S05]  /*0280*/  @P5 LDG.E.128 R212, desc[UR6][R6.64] ;  /* 0x0000000606d45981 */ /* 0x00036a000c1e1d00 */
[----:B------:R-:W3:Y:S01]  /*0290*/  LDC.64 R18, c[0x0][0x3d8] ;  /* 0x0000f600ff127b82 */ /* 0x000ee20000000a00 */
[----:B0-----:R-:W-:-:S07]  /*02a0*/  @P4 IMAD.WIDE.U32 R12, R2, 0x10, R12 ;  /* 0x00000010020c4825 */ /* 0x001fce00078e000c */
[----:B------:R-:W0:Y:S01]  /*02b0*/  LDC.64 R20, c[0x0][0x3d0] ;  /* 0x0000f400ff147b82 */ /* 0x000e220000000a00 */
[----:B----4-:R-:W-:-:S07]  /*02c0*/  @P4 IMAD.WIDE.U32 R14, R2, 0x10, R14 ;  /* 0x00000010020e4825 */ /* 0x010fce00078e000e */
[----:B------:R-:W4:Y:S01]  /*02d0*/  LDC.64 R24, c[0x0][0x3d8] ;  /* 0x0000f600ff187b82 */ /* 0x000f220000000a00 */
[----:B------:R-:W-:-:S07]  /*02e0*/  @P4 VIADD R2, R2, 0x20 ;  /* 0x0000002002024836 */ /* 0x000fce0000000000 */
[----:B------:R-:W1:Y:S01]  /*02f0*/  LDC.64 R26, c[0x0][0x3d0] ;  /* 0x0000f400ff1a7b82 */ /* 0x000e620000000a00 */
[----:B--2---:R-:W-:-:S07]  /*0300*/  @P3 IMAD.WIDE.U32 R16, R2, 0x10, R16 ;  /* 0x0000001002103825 */ /* 0x004fce00078e0010 */
[----:B------:R-:W2:Y:S01]  /*0310*/  LDC.64 R28, c[0x0][0x3d8] ;  /* 0x0000f600ff1c7b82 */ /* 0x000ea20000000a00 */
[C---:B---3--:R-:W-:Y:S01]  /*0320*/  @P3 IMAD.WIDE.U32 R18, R2.reuse, 0x10, R18 ;  /* 0x0000001002123825 */ /* 0x048fe200078e0012 */
[----:B------:R-:W-:Y:S01]  /*0330*/  @P3 IADD3 R2, PT, PT, R2, 0x20, RZ ;  /* 0x0000002002023810 */ /* 0x000fe20007ffe0ff */
[----:B------:R3:W5:Y:S05]  /*0340*/  @P4 LDG.E.128 R196, desc[UR6][R12.64] ;  /* 0x000000060cc44981 */ /* 0x00076a000c1e1d00 */
[----:B------:R-:W3:Y:S08]  /*0350*/  LDC.64 R30, c[0x0][0x3d0] ;  /* 0x0000f400ff1e7b82 */ /* 0x000ef00000000a00 */
[----:B------:R-:W3:Y:S01]  /*0360*/  LDC.64 R32, c[0x0][0x3d8] ;  /* 0x0000f600ff207b82 */ /* 0x000ee20000000a00 */
[----:B------:R-:W-:Y:S01]  /*0370*/  ISETP.GE.U32.AND P0, PT, R23, 0xe0, PT ;  /* 0x000000e01700780c */ /* 0x000fe20003f06070 */
[C---:B0-----:R-:W-:Y:S01]  /*0380*/  @P2 IMAD.WIDE.U32 R20, R2.reuse, 0x10, R20 ;  /* 0x0000001002142825 */ /* 0x041fe200078e0014 */
[----:B------:R0:W5:Y:S03]  /*0390*/  @P4 LDG.E.128 R192, desc[UR6][R14.64] ;  /* 0x000000060ec04981 */ /* 0x000166000c1e1d00 */
[C---:B----4-:R-:W-:Y:S01]  /*03a0*/  @P2 IMAD.WIDE.U32 R24, R2.reuse, 0x10, R24 ;  /* 0x0000001002182825 */ /* 0x050fe200078e0018 */
[----:B------:R0:W5:Y:S03]  /*03b0*/  @P3 LDG.E.128 R188, desc[UR6][R16.64] ;  /* 0x0000000610bc3981 */ /* 0x000166000c1e1d00 */
[----:B------:R-:W-:Y:S01]  /*03c0*/  @P2 VIADD R2, R2, 0x20 ;  /* 0x0000002002022836 */ /* 0x000fe20000000000 */
[----:B------:R0:W5:Y:S03]  /*03d0*/  @P3 LDG.E.128 R184, desc[UR6][R18.64] ;  /* 0x0000000612b83981 */ /* 0x000166000c1e1d00 */
[C---:B-1----:R-:W-:Y:S01]  /*03e0*/  @P1 IMAD.WIDE.U32 R26, R2.reuse, 0x10, R26 ;  /* 0x00000010021a1825 */ /* 0x042fe200078e001a */
[----:B------:R0:W5:Y:S03]  /*03f0*/  @P2 LDG.E.128 R180, desc[UR6][R20.64] ;  /* 0x0000000614b42981 */ /* 0x000166000c1e1d00 */
[C---:B--2---:R-:W-:Y:S01]  /*0400*/  @P1 IMAD.WIDE.U32 R28, R2.reuse, 0x10, R28 ;  /* 0x00000010021c1825 */ /* 0x044fe200078e001c */
[----:B------:R-:W-:Y:S01]  /*0410*/  @P1 IADD3 R2, PT, PT, R2, 0x20, RZ ;  /* 0x0000002002021810 */ /* 0x000fe20007ffe0ff */
[----:B------:R0:W5:Y:S04]  /*0420*/  @P2 LDG.E.128 R176, desc[UR6][R24.64] ;  /* 0x0000000618b02981 */ /* 0x000168000c1e1d00 */
[C---:B---3--:R-:W-:Y:S01]  /*0430*/  @P0 IMAD.WIDE.U32 R30, R2.reuse, 0x10, R30 ;  /* 0x00000010021e0825 */ /* 0x048fe200078e001e */
[----:B------:R0:W5:Y:S03]  /*0440*/  @P1 LDG.E.128 R172, desc[UR6][R26.64] ;  /* 0x000000061aac1981 */ /* 0x000166000c1e1d00 */
[----:B------:R-:W-:Y:S01]  /*0450*/  @P0 IMAD.WIDE.U32 R32, R2, 0x10, R32 ;  /* 0x0000001002200825 */ /* 0x000fe200078e0020 */
[----:B------:R0:W5:Y:S04]  /*0460*/  @P1 LDG.E.128 R168, desc[UR6][R28.64] ;  /* 0x000000061ca81981 */ /* 0x000168000c1e1d00 */
[----:B------:R0:W5:Y:S04]  /*0470*/  @P0 LDG.E.128 R128, desc[UR6][R30.64] ;  /* 0x000000061e800981 */ /* 0x000168000c1e1d00 */
[----:B------:R0:W5:Y:S01]  /*0480*/  @P0 LDG.E.128 R124, desc[UR6][R32.64] ;  /* 0x00000006207c0981 */ /* 0x000162000c1e1d00 */
[----:B------:R-:W-:-:S03]  /*0490*/  @P6 IMAD.MOV.U32 R103, RZ, RZ, RZ ;  /* 0x000000ffff676224 */ /* 0x000fc600078e00ff */
[----:B------:R0:W5:Y:S04]  /*04a0*/  @P6 LDG.E.128 R208, desc[UR6][R8.64] ;  /* 0x0000000608d06981 */ /* 0x000168000c1e1d00 */
[----:B------:R0:W5:Y:S01]  /*04b0*/  @P6 LDG.E.128 R204, desc[UR6][R10.64] ;  /* 0x000000060acc6981 */ /* 0x000162000c1e1d00 */
[----:B------:R-:W-:Y:S01]  /*04c0*/  ISETP.GE.U32.AND P6, PT, R23, 0x100, PT ;  /* 0x000001001700780c */ /* 0x000fe20003fc6070 */
[----:B------:R-:W-:Y:S02]  /*04d0*/  HFMA2 R122, -RZ, RZ, 0, 0 ;  /* 0x00000000ff7a7431 */ /* 0x000fe400000001ff */
[----:B------:R-:W-:Y:S01]  /*04e0*/  HFMA2 R106, -RZ, RZ, 0, 0 ;  /* 0x00000000ff6a7431 */ /* 0x000fe200000001ff */
[----:B------:R-:W-:Y:S01]  /*04f0*/  CS2R R120, SRZ ;  /* 0x0000000000787805 */ /* 0x000fe2000001ff00 */
[----:B------:R-:W-:Y:S01]  /*0500*/  IMAD.MOV.U32 R118, RZ, RZ, RZ ;  /* 0x000000ffff767224 */ /* 0x000fe200078e00ff */
[----:B------:R-:W-:-:S02]  /*0510*/  CS2R R116, SRZ ;  /* 0x0000000000747805 */ /* 0x000fc4000001ff00 */
[----:B------:R-:W-:Y:S02]  /*0520*/  MOV R114, RZ ;  /* 0x000000ff00727202 */ /* 0x000fe40000000f00 */
[----:B------:R-:W-:Y:S01]  /*0530*/  CS2R R112, SRZ ;  /* 0x0000000000707805 */ /* 0x000fe2000001ff00 */
[----:B------:R-:W-:Y:S01]  /*0540*/  IMAD.MOV.U32 R110, RZ, RZ, RZ ;  /* 0x000000ffff6e7224 */ /* 0x000fe200078e00ff */
[----:B------:R-:W-:Y:S02]  /*0550*/  CS2R R108, SRZ ;  /* 0x00000000006c7805 */ /* 0x000fe4000001ff00 */
[----:B------:R-:W-:Y:S01]  /*0560*/  CS2R R104, SRZ ;  /* 0x0000000000687805 */ /* 0x000fe2000001ff00 */
[----:B------:R-:W-:Y:S01]  /*0570*/  IMAD.MOV.U32 R102, RZ, RZ, RZ ;  /* 0x000000ffff667224 */ /* 0x000fe200078e00ff */
[----:B------:R-:W-:Y:S02]  /*0580*/  CS2R R100, SRZ ;  /* 0x0000000000647805 */ /* 0x000fe4000001ff00 */
[----:B------:R-:W-:-:S02]  /*0590*/  MOV R98, RZ ;  /* 0x000000ff00627202 */ /* 0x000fc40000000f00 */
[----:B------:R-:W-:Y:S02]  /*05a0*/  CS2R R96, SRZ ;  /* 0x0000000000607805 */ /* 0x000fe4000001ff00 */
[----:B------:R-:W-:Y:S02]  /*05b0*/  CS2R R94, SRZ ;  /* 0x00000000005e7805 */ /* 0x000fe4000001ff00 */
[----:B------:R-:W-:Y:S02]  /*05c0*/  CS2R R92, SRZ ;  /* 0x00000000005c7805 */ /* 0x000fe4000001ff00 */
[----:B------:R-:W-:Y:S02]  /*05d0*/  CS2R R90, SRZ ;  /* 0x00000000005a7805 */ /* 0x000fe4000001ff00 */
[----:B------:R-:W-:Y:S02]  /*05e0*/  CS2R R88, SRZ ;  /* 0x0000000000587805 */ /* 0x000fe4000001ff00 */
[----:B------:R-:W-:-:S02]  /*05f0*/  CS2R R86, SRZ ;  /* 0x0000000000567805 */ /* 0x000fc4000001ff00 */
        /* <DEDUP_REMOVED lines=8> */
[----:B------:R-:W-:Y:S01]  /*0680*/  CS2R R68, SRZ ;  /* 0x0000000000447805 */ /* 0x000fe2000001ff00 */
[----:B------:R-:W-:Y:S01]  /*0690*/  @P5 IMAD.MOV.U32 R99, RZ, RZ, RZ ;  /* 0x000000ffff635224 */ /* 0x000fe200078e00ff */
[----:B------:R-:W-:Y:S01]  /*06a0*/  @P4 MOV R107, RZ ;  /* 0x000000ff006b4202 */ /* 0x000fe20000000f00 */
[----:B------:R-:W-:Y:S01]  /*06b0*/  @P3 IMAD.MOV.U32 R111, RZ, RZ, RZ ;  /* 0x000000ffff6f3224 */ /* 0x000fe200078e00ff */
[----:B------:R-:W-:Y:S01]  /*06c0*/  @P2 MOV R115, RZ ;  /* 0x000000ff00732202 */ /* 0x000fe20000000f00 */
[----:B------:R-:W-:Y:S01]  /*06d0*/  @P1 IMAD.MOV.U32 R119, RZ, RZ, RZ ;  /* 0x000000ffff771224 */ /* 0x000fe200078e00ff */
[----:B------:R-:W-:Y:S01]  /*06e0*/  @P0 MOV R123, RZ ;  /* 0x000000ff007b0202 */ /* 0x000fe20000000f00 */
[----:B------:R-:W-:Y:S01]  /*06f0*/  @P0 VIADD R2, R2, 0x20 ;  /* 0x0000002002020836 */ /* 0x000fe20000000000 */
[----:B0-----:R-:W-:Y:S06]  /*0700*/  @!P6 BRA `(.L_x_3) ;  /* 0x00000018005ce947 */ /* 0x001fec0003800000 */
[----:B------:R-:W0:Y:S08]  /*0710*/  LDC.64 R64, c[0x0][0x3d8] ;  /* 0x0000f600ff407b82 */ /* 0x000e300000000a00 */
[----:B------:R-:W1:Y:S01]  /*0720*/  LDC.64 R60, c[0x0][0x3d0] ;  /* 0x0000f400ff3c7b82 */ /* 0x000e620000000a00 */
[----:B0-----:R-:W-:-:S06]  /*0730*/  IMAD.WIDE.U32 R64, R2, 0x10, R64 ;  /* 0x0000001002407825 */ /* 0x001fcc00078e0040 */
[----:B------:R-:W5:Y:S01]  /*0740*/  LDG.E.128 R64, desc[UR6][R64.64] ;  /* 0x0000000640407981 */ /* 0x000f62000c1e1d00 */
[----:B-1----:R-:W-:-:S06]  /*0750*/  IMAD.WIDE.U32 R60, R2, 0x10, R60 ;  /* 0x00000010023c7825 */ /* 0x002fcc00078e003c */
[----:B------:R-:W5:Y:S01]  /*0760*/  LDG.E.128 R60, desc[UR6][R60.64] ;  /* 0x000000063c3c7981 */ /* 0x000f62000c1e1d00 */
[----:B------:R-:W-:Y:S02]  /*0770*/  CS2R R58, SRZ ;  /* 0x00000000003a7805 */ /* 0x000fe4000001ff00 */
[----:B------:R-:W-:Y:S02]  /*0780*/  CS2R R56, SRZ ;  /* 0x0000000000387805 */ /* 0x000fe4000001ff00 */
[----:B------:R-:W-:Y:S02]  /*0790*/  MOV R122, RZ ;  /* 0x000000ff007a7202 */ /* 0x000fe40000000f00 */
[----:B------:R-:W-:Y:S01]  /*07a0*/  CS2R R120, SRZ ;  /* 0x0000000000787805 */ /* 0x000fe2000001ff00 */
[----:B------:R-:W-:Y:S01]  /*07b0*/  IMAD.MOV.U32 R118, RZ, RZ, RZ ;  /* 0x000000ffff767224 */ /* 0x000fe200078e00ff */
[----:B------:R-:W-:Y:S02]  /*07c0*/  CS2R R116, SRZ ;  /* 0x0000000000747805 */ /* 0x000fe4000001ff00 */
[----:B------:R-:W-:-:S02]  /*07d0*/  MOV R114, RZ ;  /* 0x000000ff00727202 */ /* 0x000fc40000000f00 */
[----:B------:R-:W-:Y:S01]  /*07e0*/  CS2R R112, SRZ ;  /* 0x0000000000707805 */ /* 0x000fe2000001ff00 */
[----:B------:R-:W-:Y:S01]  /*07f0*/  IMAD.MOV.U32 R110, RZ, RZ, RZ ;  /* 0x000000ffff6e7224 */ /* 0x000fe200078e00ff */
[----:B------:R-:W-:Y:S02]  /*0800*/  CS2R R108, SRZ ;  /* 0x00000000006c7805 */ /* 0x000fe4000001ff00 */
[----:B------:R-:W-:Y:S02]  /*0810*/  MOV R106, RZ ;  /* 0x000000ff006a7202 */ /* 0x000fe40000000f00 */
        /* <DEDUP_REMOVED lines=20> */
[----:B------:R-:W-:Y:S01]  /*0960*/  CS2R R68, SRZ ;  /* 0x0000000000447805 */ /* 0x000fe2000001ff00 */
[----:B------:R-:W-:Y:S06]  /*0970*/  BRA `(.L_x_3) ;  /* 0x0000001400c07947 */ /* 0x000fec0003800000 */
.L_x_2:
[C---:B------:R-:W-:Y:S01]  /*0980*/  ISETP.GE.U32.AND P5, PT, R23.reuse, 0x20, PT ;  /* 0x000000201700780c */ /* 0x040fe20003fa6070 */
[----:B------:R-:W0:Y:S01]  /*0990*/  LDC.64 R6, c[0x0][0x3d0] ;  /* 0x0000f400ff067b82 */ /* 0x000e220000000a00 */
[C---:B------:R-:W-:Y:S02]  /*09a0*/  ISETP.GE.U32.AND P6, PT, R23.reuse, 0x40, PT ;  /* 0x000000401700780c */ /* 0x040fe40003fc6070 */
[C---:B------:R-:W-:Y:S02]  /*09b0*/  ISETP.GE.U32.AND P4, PT, R23.reuse, 0x60, PT ;  /* 0x000000601700780c */ /* 0x040fe40003f86070 */
[C---:B------:R-:W-:Y:S02]  /*09c0*/  ISETP.GE.U32.AND P3, PT, R23.reuse, 0x80, PT ;  /* 0x000000801700780c */ /* 0x040fe40003f66070 */
[C---:B------:R-:W-:Y:S01]  /*09d0*/  ISETP.GE.U32.AND P2, PT, R23.reuse, 0xa0, PT ;  /* 0x000000a01700780c */ /* 0x040fe20003f46070 */
[----:B------:R-:W1:Y:S08]  /*09e0*/  LDC.64 R8, c[0x0][0x3d8] ;  /* 0x0000f600ff087b82 */ /* 0x000e700000000a00 */
[----:B------:R-:W2:Y:S08]  /*09f0*/  @P5 LDC.64 R4, c[0x0][0x440] ;  /* 0x00011000ff045b82 */ /* 0x000eb00000000a00 */
[----:B------:R-:W3:Y:S08]  /*0a00*/  LDC.64 R10, c[0x0][0x3d0] ;  /* 0x0000f400ff0a7b82 */ /* 0x000ef00000000a00 */
[----:B------:R-:W4:Y:S01]  /*0a10*/  LDC.64 R12, c[0x0][0x3d8] ;  /* 0x0000f600ff0c7b82 */ /* 0x000f220000000a00 */
[----:B------:R-:W-:Y:S01]  /*0a20*/  ISETP.GE.U32.AND P1, PT, R23, 0xc0, PT ;  /* 0x000000c01700780c */ /* 0x000fe20003f26070 */
[----:B0-----:R-:W-:-:S06]  /*0a30*/  @P5 IMAD.WIDE.U32 R6, R2, 0x10, R6 ;  /* 0x0000001002065825 */ /* 0x001fcc00078e0006 */
[----:B------:R-:W0:Y:S08]  /*0a40*/  LDC.64 R16, c[0x0][0x3d0] ;  /* 0x0000f400ff107b82 */ /* 0x000e300000000a00 */
[----:B------:R-:W0:Y:S01]  /*0a50*/  LDC.64 R18, c[0x0][0x3d8] ;  /* 0x0000f600ff127b82 */ /* 0x000e220000000a00 */
[----:B------:R-:W-:Y:S01]  /*0a60*/  ISETP.GE.U32.AND P0, PT, R23, 0xe0, PT ;  /* 0x000000e01700780c */ /* 0x000fe20003f06070 */
[----:B------:R3:W5:Y:S01]  /*0a70*/  @P5 LDG.E.128 R216, desc[UR6][R6.64] ;  /* 0x0000000606d85981 */ /* 0x000762000c1e1d00 */
[----:B-1----:R-:W-:-:S05]  /*0a80*/  @P5 IMAD.WIDE.U32 R8, R2, 0x10, R8 ;  /* 0x0000001002085825 */ /* 0x002fca00078e0008 */
[----:B------:R-:W1:Y:S08]  /*0a90*/  @P6 LDC.64 R14, c[0x0][0x440] ;  /* 0x00011000ff0e6b82 */ /* 0x000e700000000a00 */
[----:B------:R-:W0:Y:S01]  /*0aa0*/  @P4 LDC.64 R20, c[0x0][0x440] ;  /* 0x00011000ff144b82 */ /* 0x000e220000000a00 */
[----:B--2---:R-:W-:-:S07]  /*0ab0*/  @P5 IMAD.WIDE.U32 R4, R2, 0x10, R4 ;  /* 0x0000001002045825 */ /* 0x004fce00078e0004 */
[----:B------:R-:W2:Y:S08]  /*0ac0*/  LDC.64 R24, c[0x0][0x3d0] ;  /* 0x0000f400ff187b82 */ /* 0x000eb00000000a00 */
[----:B------:R-:W2:Y:S08]  /*0ad0*/  LDC.64 R26, c[0x0][0x3d8] ;  /* 0x0000f600ff1a7b82 */ /* 0x000eb00000000a00 */
[----:B------:R-:W2:Y:S01]  /*0ae0*/  @P3 LDC.64 R28, c[0x0][0x440] ;  /* 0x00011000ff1c3b82 */ /* 0x000ea20000000a00 */
[----:B------:R-:W-:Y:S01]  /*0af0*/  @P5 LOP3.LUT R2, R2, 0x20, RZ, 0xfc, !PT ;  /* 0x0000002002025812 */ /* 0x000fe200078efcff */
[----:B------:R4:W5:Y:S06]  /*0b00*/  @P5 LDG.E.128 R212, desc[UR6][R8.64] ;  /* 0x0000000608d45981 */ /* 0x00096c000c1e1d00 */
[----:B------:R-:W2:Y:S08]  /*0b10*/  LDC.64 R30, c[0x0][0x3d0] ;  /* 0x0000f400ff1e7b82 */ /* 0x000eb00000000a00 */
[----:B------:R-:W2:Y:S08]  /*0b20*/  LDC.64 R32, c[0x0][0x3d8] ;  /* 0x0000f600ff207b82 */ /* 0x000eb00000000a00 */
[----:B---3--:R-:W3:Y:S01]  /*0b30*/  @P2 LDC.64 R6, c[0x0][0x440] ;  /* 0x00011000ff062b82 */ /* 0x008ee20000000a00 */
[C---:B------:R-:W-:Y:S01]  /*0b40*/  @P6 IMAD.WIDE.U32 R10, R2.reuse, 0x10, R10 ;  /* 0x00000010020a6825 */ /* 0x040fe200078e000a */
[----:B------:R2:W5:Y:S03]  /*0b50*/  @P5 LD.E.128 R68, desc[UR6][R4.64] ;  /* 0x0000000604445980 */ /* 0x000566000c101d00 */
[C---:B----4-:R-:W-:Y:S01]  /*0b60*/  @P6 IMAD.WIDE.U32 R12, R2.reuse, 0x10, R12 ;  /* 0x00000010020c6825 */ /* 0x050fe200078e000c */
[----:B------:R4:W5:Y:S02]  /*0b70*/  @P6 LDG.E.128 R208, desc[UR6][R10.64] ;  /* 0x000000060ad06981 */ /* 0x000964000c1e1d00 */
[----:B------:R-:W4:Y:S01]  /*0b80*/  LDC.64 R8, c[0x0][0x3d0] ;  /* 0x0000f400ff087b82 */ /* 0x000f220000000a00 */
[C---:B-1----:R-:W-:Y:S01]  /*0b90*/  @P6 IMAD.WIDE.U32 R14, R2.reuse, 0x10, R14 ;  /* 0x00000010020e6825 */ /* 0x042fe200078e000e */
[----:B------:R1:W5:Y:S03]  /*0ba0*/  @P6 LDG.E.128 R204, desc[UR6][R12.64] ;  /* 0x000000060ccc6981 */ /* 0x000366000c1e1d00 */
[----:B------:R-:W-:Y:S01]  /*0bb0*/  @P6 VIADD R2, R2, 0x20 ;  /* 0x0000002002026836 */ /* 0x000fe20000000000 */
[----:B------:R1:W5:Y:S02]  /*0bc0*/  @P6 LD.E.128 R72, desc[UR6][R14.64] ;  /* 0x000000060e486980 */ /* 0x000364000c101d00 */
[----:B------:R-:W1:Y:S01]  /*0bd0*/  LDC.64 R34, c[0x0][0x3d8] ;  /* 0x0000f600ff227b82 */ /* 0x000e620000000a00 */
[----:B0-----:R-:W-:-:S07]  /*0be0*/  @P4 IMAD.WIDE.U32 R16, R2, 0x10, R16 ;  /* 0x0000001002104825 */ /* 0x001fce00078e0010 */
[----:B------:R-:W0:Y:S01]  /*0bf0*/  @P1 LDC.64 R36, c[0x0][0x440] ;  /* 0x00011000ff241b82 */ /* 0x000e220000000a00 */
[C---:B------:R-:W-:Y:S01]  /*0c00*/  @P4 IMAD.WIDE.U32 R18, R2.reuse, 0x10, R18 ;  /* 0x0000001002124825 */ /* 0x040fe200078e0012 */
[----:B------:R0:W5:Y:S03]  /*0c10*/  @P4 LDG.E.128 R196, desc[UR6][R16.64] ;  /* 0x0000000610c44981 */ /* 0x000166000c1e1d00 */
[----:B------:R-:W-:-:S03]  /*0c20*/  @P4 IMAD.WIDE.U32 R20, R2, 0x10, R20 ;  /* 0x0000001002144825 */ /* 0x000fc600078e0014 */
[----:B------:R-:W0:Y:S01]  /*0c30*/  LDC.64 R38, c[0x0][0x3d0] ;  /* 0x0000f400ff267b82 */ /* 0x000e220000000a00 */
[----:B------:R-:W-:Y:S01]  /*0c40*/  @P4 IADD3 R2, PT, PT, R2, 0x20, RZ ;  /* 0x0000002002024810 */ /* 0x000fe20007ffe0ff */
[----:B------:R0:W5:Y:S06]  /*0c50*/  @P4 LDG.E.128 R192, desc[UR6][R18.64] ;  /* 0x0000000612c04981 */ /* 0x00016c000c1e1d00 */
[----:B------:R-:W0:Y:S08]  /*0c60*/  LDC.64 R40, c[0x0][0x3d8] ;  /* 0x0000f600ff287b82 */ /* 0x000e300000000a00 */
[----:B--2---:R-:W2:Y:S01]  /*0c70*/  @P0 LDC.64 R4, c[0x0][0x440] ;  /* 0x00011000ff040b82 */ /* 0x004ea20000000a00 */
[C---:B------:R-:W-:Y:S01]  /*0c80*/  @P3 IMAD.WIDE.U32 R24, R2.reuse, 0x10, R24 ;  /* 0x0000001002183825 */ /* 0x040fe200078e0018 */
[----:B------:R0:W5:Y:S03]  /*0c90*/  @P4 LD.E.128 R76, desc[UR6][R20.64] ;  /* 0x00000006144c4980 */ /* 0x000166000c101d00 */
[C---:B------:R-:W-:Y:S01]  /*0ca0*/  @P3 IMAD.WIDE.U32 R26, R2.reuse, 0x10, R26 ;  /* 0x00000010021a3825 */ /* 0x040fe200078e001a */
[----:B------:R0:W5:Y:S03]  /*0cb0*/  @P3 LDG.E.128 R188, desc[UR6][R24.64] ;  /* 0x0000000618bc3981 */ /* 0x000166000c1e1d00 */
[C---:B------:R-:W-:Y:S01]  /*0cc0*/  @P3 IMAD.WIDE.U32 R28, R2.reuse, 0x10, R28 ;  /* 0x00000010021c3825 */ /* 0x040fe200078e001c */
[----:B------:R0:W5:Y:S03]  /*0cd0*/  @P3 LDG.E.128 R184, desc[UR6][R26.64] ;  /* 0x000000061ab83981 */ /* 0x000166000c1e1d00 */
[----:B------:R-:W-:Y:S01]  /*0ce0*/  @P3 VIADD R2, R2, 0x20 ;  /* 0x0000002002023836 */ /* 0x000fe20000000000 */
[----:B------:R0:W5:Y:S03]  /*0cf0*/  @P3 LD.E.128 R80, desc[UR6][R28.64] ;  /* 0x000000061c503980 */ /* 0x000166000c101d00 */
[----:B------:R-:W-:-:S04]  /*0d00*/  @P2 IMAD.WIDE.U32 R30, R2, 0x10, R30 ;  /* 0x00000010021e2825 */ /* 0x000fc800078e001e */
[C---:B------:R-:W-:Y:S01]  /*0d10*/  @P2 IMAD.WIDE.U32 R32, R2.reuse, 0x10, R32 ;  /* 0x0000001002202825 */ /* 0x040fe200078e0020 */
[----:B------:R0:W5:Y:S03]  /*0d20*/  @P2 LDG.E.128 R180, desc[UR6][R30.64] ;  /* 0x000000061eb42981 */ /* 0x000166000c1e1d00 */
[C---:B---3--:R-:W-:Y:S01]  /*0d30*/  @P2 IMAD.WIDE.U32 R6, R2.reuse, 0x10, R6 ;  /* 0x0000001002062825 */ /* 0x048fe200078e0006 */
[----:B------:R-:W-:Y:S01]  /*0d40*/  @P2 IADD3 R2, PT, PT, R2, 0x20, RZ ;  /* 0x0000002002022810 */ /* 0x000fe20007ffe0ff */
[----:B------:R3:W5:Y:S04]  /*0d50*/  @P2 LDG.E.128 R176, desc[UR6][R32.64] ;  /* 0x0000000620b02981 */ /* 0x000768000c1e1d00 */
[C---:B----4-:R-:W-:Y:S01]  /*0d60*/  @P1 IMAD.WIDE.U32 R8, R2.reuse, 0x10, R8 ;  /* 0x0000001002081825 */ /* 0x050fe200078e0008 */
[----:B------:R3:W5:Y:S03]  /*0d70*/  @P2 LD.E.128 R84, desc[UR6][R6.64] ;  /* 0x0000000606542980 */ /* 0x000766000c101d00 */
[C---:B-1----:R-:W-:Y:S01]  /*0d80*/  @P1 IMAD.WIDE.U32 R34, R2.reuse, 0x10, R34 ;  /* 0x0000001002221825 */ /* 0x042fe200078e0022 */
[----:B------:R3:W5:Y:S03]  /*0d90*/  @P1 LDG.E.128 R172, desc[UR6][R8.64] ;  /* 0x0000000608ac1981 */ /* 0x000766000c1e1d00 */
[C---:B0-----:R-:W-:Y:S01]  /*0da0*/  @P1 IMAD.WIDE.U32 R36, R2.reuse, 0x10, R36 ;  /* 0x0000001002241825 */ /* 0x041fe200078e0024 */
[----:B------:R3:W5:Y:S03]  /*0db0*/  @P1 LDG.E.128 R168, desc[UR6][R34.64] ;  /* 0x0000000622a81981 */ /* 0x000766000c1e1d00 */
[----:B------:R-:W-:Y:S01]  /*0dc0*/  @P1 VIADD R2, R2, 0x20 ;  /* 0x0000002002021836 */ /* 0x000fe20000000000 */
[----:B------:R3:W5:Y:S03]  /*0dd0*/  @P1 LD.E.128 R88, desc[UR6][R36.64] ;  /* 0x0000000624581980 */ /* 0x000766000c101d00 */
[----:B------:R-:W-:-:S04]  /*0de0*/  @P0 IMAD.WIDE.U32 R38, R2, 0x10, R38 ;  /* 0x0000001002260825 */ /* 0x000fc800078e0026 */
[C---:B------:R-:W-:Y:S01]  /*0df0*/  @P0 IMAD.WIDE.U32 R40, R2.reuse, 0x10, R40 ;  /* 0x0000001002280825 */ /* 0x040fe200078e0028 */
[----:B------:R3:W5:Y:S03]  /*0e00*/  @P0 LDG.E.128 R128, desc[UR6][R38.64] ;  /* 0x0000000626800981 */ /* 0x000766000c1e1d00 */
[----:B--2---:R-:W-:Y:S01]  /*0e10*/  @P0 IMAD.WIDE.U32 R4, R2, 0x10, R4 ;  /* 0x0000001002040825 */ /* 0x004fe200078e0004 */
[----:B------:R3:W5:Y:S04]  /*0e20*/  @P0 LDG.E.128 R124, desc[UR6][R40.64] ;  /* 0x00000006287c0981 */ /* 0x000768000c1e1d00 */
[----:B------:R3:W5:Y:S01]  /*0e30*/  @P0 LD.E.128 R92, desc[UR6][R4.64] ;  /* 0x00000006045c0980 */ /* 0x000762000c101d00 */
[----:B------:R-:W-:-:S02]  /*0e40*/  @P6 MOV R103, RZ ;  /* 0x000000ff00676202 */ /* 0x000fc40000000f00 */
[----:B------:R-:W-:Y:S01]  /*0e50*/  ISETP.GE.U32.AND P6, PT, R23, 0x100, PT ;  /* 0x000001001700780c */ /* 0x000fe20003fc6070 */
[----:B------:R-:W-:Y:S02]  /*0e60*/  HFMA2 R118, -RZ, RZ, 0, 0 ;  /* 0x00000000ff767431 */ /* 0x000fe400000001ff */
[----:B------:R-:W-:Y:S02]  /*0e70*/  HFMA2 R102, -RZ, RZ, 0, 0 ;  /* 0x00000000ff667431 */ /* 0x000fe400000001ff */
[----:B------:R-:W-:Y:S01]  /*0e80*/  IMAD.MOV.U32 R122, RZ, RZ, RZ ;  /* 0x000000ffff7a7224 */ /* 0x000fe200078e00ff */
[----:B------:R-:W-:Y:S02]  /*0e90*/  CS2R R120, SRZ ;  /* 0x0000000000787805 */ /* 0x000fe4000001ff00 */
        /* <DEDUP_REMOVED lines=10> */
[----:B------:R-:W-:Y:S01]  /*0f40*/  @P5 MOV R99, RZ ;  /* 0x000000ff00635202 */ /* 0x000fe20000000f00 */
[----:B------:R-:W-:Y:S01]  /*0f50*/  @P4 IMAD.MOV.U32 R107, RZ, RZ, RZ ;  /* 0x000000ffff6b4224 */ /* 0x000fe200078e00ff */
[----:B------:R-:W-:Y:S01]  /*0f60*/  @P3 MOV R111, RZ ;  /* 0x000000ff006f3202 */ /* 0x000fe20000000f00 */
[----:B------:R-:W-:Y:S01]  /*0f70*/  @P2 IMAD.MOV.U32 R115, RZ, RZ, RZ ;  /* 0x000000ffff732224 */ /* 0x000fe200078e00ff */
[----:B------:R-:W-:Y:S01]  /*0f80*/  @P1 MOV R119, RZ ;  /* 0x000000ff00771202 */ /* 0x000fe20000000f00 */
[----:B------:R-:W-:Y:S01]  /*0f90*/  @P0 IMAD.MOV.U32 R123, RZ, RZ, RZ ;  /* 0x000000ffff7b0224 */ /* 0x000fe200078e00ff */
[----:B------:R-:W-:Y:S01]  /*0fa0*/  @P0 IADD3 R2, PT, PT, R2, 0x20, RZ ;  /* 0x0000002002020810 */ /* 0x000fe20007ffe0ff */
[----:B---3--:R-:W-:Y:S06]  /*0fb0*/  @!P6 BRA `(.L_x_3) ;  /* 0x000000100030e947 */ /* 0x008fec0003800000 */
[----:B------:R-:W0:Y:S08]  /*0fc0*/  LDC.64 R52, c[0x0][0x440] ;  /* 0x00011000ff347b82 */ /* 0x000e300000000a00 */
[----:B------:R-:W1:Y:S08]  /*0fd0*/  LDC.64 R60, c[0x0][0x3d0] ;  /* 0x0000f400ff3c7b82 */ /* 0x000e700000000a00 */
[----:B------:R-:W2:Y:S01]  /*0fe0*/  LDC.64 R64, c[0x0][0x3d8] ;  /* 0x0000f600ff407b82 */ /* 0x000ea20000000a00 */
[----:B0-----:R-:W-:-:S06]  /*0ff0*/  IMAD.WIDE.U32 R52, R2, 0x10, R52 ;  /* 0x0000001002347825 */ /* 0x001fcc00078e0034 */
[----:B------:R-:W5:Y:S01]  /*1000*/  LD.E.128 R52, desc[UR6][R52.64] ;  /* 0x0000000634347980 */ /* 0x000f62000c101d00 */
[----:B-1----:R-:W-:-:S06]  /*1010*/  IMAD.WIDE.U32 R60, R2, 0x10, R60 ;  /* 0x00000010023c7825 */ /* 0x002fcc00078e003c */
[----:B------:R-:W5:Y:S01]  /*1020*/  LDG.E.128 R60, desc[UR6][R60.64] ;  /* 0x000000063c3c7981 */ /* 0x000f62000c1e1d00 */
[----:B--2---:R-:W-:-:S06]  /*1030*/  IMAD.WIDE.U32 R64, R2, 0x10, R64 ;  /* 0x0000001002407825 */ /* 0x004fcc00078e0040 */
[----:B------:R-:W5:Y:S01]  /*1040*/  LDG.E.128 R64, desc[UR6][R64.64] ;  /* 0x0000000640407981 */ /* 0x000f62000c1e1d00 */
[----:B------:R-:W-:Y:S02]  /*1050*/  CS2R R58, SRZ ;  /* 0x00000000003a7805 */ /* 0x000fe4000001ff00 */
[----:B------:R-:W-:Y:S01]  /*1060*/  CS2R R56, SRZ ;  /* 0x0000000000387805 */ /* 0x000fe2000001ff00 */
[----:B------:R-:W-:Y:S01]  /*1070*/  IMAD.MOV.U32 R122, RZ, RZ, RZ ;  /* 0x000000ffff7a7224 */ /* 0x000fe200078e00ff */
[----:B------:R-:W-:Y:S02]  /*1080*/  CS2R R120, SRZ ;  /* 0x0000000000787805 */ /* 0x000fe4000001ff00 */
[----:B------:R-:W-:Y:S02]  /*1090*/  MOV R118, RZ ;  /* 0x000000ff00767202 */ /* 0x000fe40000000f00 */
[----:B------:R-:W-:Y:S01]  /*10a0*/  CS2R R116, SRZ ;  /* 0x0000000000747805 */ /* 0x000fe2000001ff00 */
[----:B------:R-:W-:Y:S01]  /*10b0*/  IMAD.MOV.U32 R114, RZ, RZ, RZ ;  /* 0x000000ffff727224 */ /* 0x000fe200078e00ff */
[----:B------:R-:W-:-:S02]  /*10c0*/  CS2R R112, SRZ ;  /* 0x0000000000707805 */ /* 0x000fc4000001ff00 */
[----:B------:R-:W-:Y:S02]  /*10d0*/  MOV R110, RZ ;  /* 0x000000ff006e7202 */ /* 0x000fe40000000f00 */
[----:B------:R-:W-:Y:S01]  /*10e0*/  CS2R R108, SRZ ;  /* 0x00000000006c7805 */ /* 0x000fe2000001ff00 */
[----:B------:R-:W-:Y:S01]  /*10f0*/  IMAD.MOV.U32 R106, RZ, RZ, RZ ;  /* 0x000000ffff6a7224 */ /* 0x000fe200078e00ff */
[----:B------:R-:W-:Y:S02]  /*1100*/  CS2R R104, SRZ ;  /* 0x0000000000687805 */ /* 0x000fe4000001ff00 */
[----:B------:R-:W-:Y:S02]  /*1110*/  MOV R102, RZ ;  /* 0x000000ff00667202 */ /* 0x000fe40000000f00 */
[----:B------:R-:W-:Y:S01]  /*1120*/  CS2R R100, SRZ ;  /* 0x0000000000647805 */ /* 0x000fe2000001ff00 */
[----:B------:R-:W-:Y:S01]  /*1130*/  IMAD.MOV.U32 R98, RZ, RZ, RZ ;  /* 0x000000ffff627224 */ /* 0x000fe200078e00ff */
[----:B------:R-:W-:Y:S01]  /*1140*/  CS2R R96, SRZ ;  /* 0x0000000000607805 */ /* 0x000fe2000001ff00 */
[----:B------:R-:W-:Y:S06]  /*1150*/  BRA `(.L_x_3) ;  /* 0x0000000c00c87947 */ /* 0x000fec0003800000 */
.L_x_1:
[----:B------:R-:W0:Y:S02]  /*1160*/  LDCU.64 UR4, c[0x0][0x440] ;  /* 0x00008800ff0477ac */ /* 0x000e240008000a00 */
[----:B0-----:R-:W-:-:S04]  /*1170*/  UISETP.NE.U32.AND UP0, UPT, UR4, URZ, UPT ;  /* 0x000000ff0400728c */ /* 0x001fc8000bf05070 */
[----:B------:R-:W-:-:S09]  /*1180*/  UISETP.NE.AND.EX UP0, UPT, UR5, URZ, UPT, UP0 ;  /* 0x000000ff0500728c */ /* 0x000fd2000bf05300 */
[----:B------:R-:W-:Y:S05]  /*1190*/  BRA.U !UP0, `(.L_x_4) ;  /* 0x0000000508c47547 */ /* 0x000fea000b800000 */
[C---:B------:R-:W-:Y:S01]  /*11a0*/  ISETP.GE.U32.AND P5, PT, R23.reuse, 0x20, PT ;  /* 0x000000201700780c */ /* 0x040fe20003fa6070 */
[----:B------:R-:W0:Y:S01]  /*11b0*/  LDC.64 R6, c[0x0][0x3d0] ;  /* 0x0000f400ff067b82 */ /* 0x000e220000000a00 */
[C---:B------:R-:W-:Y:S02]  /*11c0*/  ISETP.GE.U32.AND P1, PT, R23.reuse, 0x40, PT ;  /* 0x000000401700780c */ /* 0x040fe40003f26070 */
[----:B------:R-:W-:-:S05]  /*11d0*/  ISETP.GE.U32.AND P2, PT, R23, 0x60, PT ;  /* 0x000000601700780c */ /* 0x000fca0003f46070 */
[----:B------:R-:W1:Y:S08]  /*11e0*/  LDC.64 R8, c[0x0][0x3d8] ;  /* 0x0000f600ff087b82 */ /* 0x000e700000000a00 */
[----:B------:R-:W2:Y:S08]  /*11f0*/  @P5 LDC.64 R4, c[0x0][0x438] ;  /* 0x00010e00ff045b82 */ /* 0x000eb00000000a00 */
[----:B------:R-:W3:Y:S08]  /*1200*/  @P5 LDC.64 R10, c[0x0][0x440] ;  /* 0x00011000ff0a5b82 */ /* 0x000ef00000000a00 */
[----:B------:R-:W4:Y:S01]  /*1210*/  LDC.64 R12, c[0x0][0x3d0] ;  /* 0x0000f400ff0c7b82 */ /* 0x000f220000000a00 */
[----:B------:R-:W-:Y:S01]  /*1220*/  ISETP.GE.U32.AND P3, PT, R23, 0x80, PT ;  /* 0x000000801700780c */ /* 0x000fe20003f66070 */
[----:B0-----:R-:W-:-:S06]  /*1230*/  @P5 IMAD.WIDE.U32 R6, R2, 0x10, R6 ;  /* 0x0000001002065825 */ /* 0x001fcc00078e0006 */
[----:B------:R-:W0:Y:S01]  /*1240*/  LDC.64 R16, c[0x0][0x3d8] ;  /* 0x0000f600ff107b82 */ /* 0x000e220000000a00 */
[----:B------:R-:W-:Y:S01]  /*1250*/  ISETP.GE.U32.AND P4, PT, R23, 0xa0, PT ;  /* 0x000000a01700780c */ /* 0x000fe20003f86070 */
[----:B--2---:R-:W-:-:S06]  /*1260*/  @P5 IMAD.WIDE.U32 R4, R2, 0x10, R4 ;  /* 0x0000001002045825 */ /* 0x004fcc00078e0004 */
[----:B------:R-:W2:Y:S01]  /*1270*/  LDC.64 R20, c[0x0][0x3d0] ;  /* 0x0000f400ff147b82 */ /* 0x000ea20000000a00 */
[----:B-1----:R-:W-:-:S07]  /*1280*/  @P5 IMAD.WIDE.U32 R8, R2, 0x10, R8 ;  /* 0x0000001002085825 */ /* 0x002fce00078e0008 */
[----:B------:R-:W1:Y:S01]  /*1290*/  LDC.64 R26, c[0x0][0x3d8] ;  /* 0x0000f600ff1a7b82 */ /* 0x000e620000000a00 */
[----:B---3--:R-:W-:-:S07]  /*12a0*/  @P5 IMAD.WIDE.U32 R10, R2, 0x10, R10 ;  /* 0x00000010020a5825 */ /* 0x008fce00078e000a */
[----:B------:R-:W3:Y:S08]  /*12b0*/  @P1 LDC.64 R14, c[0x0][0x438] ;  /* 0x00010e00ff0e1b82 */ /* 0x000ef00000000a00 */
[----:B------:R-:W2:Y:S08]  /*12c0*/  @P1 LDC.64 R18, c[0x0][0x440] ;  /* 0x00011000ff121b82 */ /* 0x000eb00000000a00 */
[----:B------:R-:W1:Y:S01]  /*12d0*/  @P2 LDC.64 R24, c[0x0][0x438] ;  /* 0x00010e00ff182b82 */ /* 0x000e620000000a00 */
[----:B------:R-:W-:Y:S01]  /*12e0*/  @P5 LOP3.LUT R2, R2, 0x20, RZ, 0xfc, !PT ;  /* 0x0000002002025812 */ /* 0x000fe200078efcff */
[----:B------:R-:W5:Y:S01]  /*12f0*/  @P5 LDG.E.128 R216, desc[UR6][R6.64] ;  /* 0x0000000606d85981 */ /* 0x000f62000c1e1d00 */
[----:B------:R-:W-:-:S03]  /*1300*/  ISETP.GE.U32.AND P6, PT, R23, 0xc0, PT ;  /* 0x000000c01700780c */ /* 0x000fc60003fc6070 */
[----:B------:R0:W5:Y:S02]  /*1310*/  @P5 LD.E.128 R96, desc[UR6][R4.64] ;  /* 0x0000000604605980 */ /* 0x000164000c101d00 */
[----:B------:R-:W1:Y:S01]  /*1320*/  @P2 LDC.64 R28, c[0x0][0x440] ;  /* 0x00011000ff1c2b82 */ /* 0x000e620000000a00 */
[C---:B----4-:R-:W-:Y:S01]  /*1330*/  @P1 IMAD.WIDE.U32 R12, R2.reuse, 0x10, R12 ;  /* 0x00000010020c1825 */ /* 0x050fe200078e000c */
[----:B------:R4:W5:Y:S03]  /*1340*/  @P5 LDG.E.128 R212, desc[UR6][R8.64] ;  /* 0x0000000608d45981 */ /* 0x000966000c1e1d00 */
[C---:B---3--:R-:W-:Y:S01]  /*1350*/  @P1 IMAD.WIDE.U32 R14, R2.reuse, 0x10, R14 ;  /* 0x00000010020e1825 */ /* 0x048fe200078e000e */
[----:B------:R3:W5:Y:S02]  /*1360*/  @P5 LD.E.128 R68, desc[UR6][R10.64] ;  /* 0x000000060a445980 */ /* 0x000764000c101d00 */
[----:B0-----:R-:W0:Y:S01]  /*1370*/  LDC.64 R4, c[0x0][0x3d0] ;  /* 0x0000f400ff047b82 */ /* 0x001e220000000a00 */
[----:B------:R-:W-:Y:S01]  /*1380*/  ISETP.GE.U32.AND P0, PT, R23, 0xe0, PT ;  /* 0x000000e01700780c */ /* 0x000fe20003f06070 */
[C---:B------:R-:W-:Y:S01]  /*1390*/  @P1 IMAD.WIDE.U32 R16, R2.reuse, 0x10, R16 ;  /* 0x0000001002101825 */ /* 0x040fe200078e0010 */
[----:B------:R1:W5:Y:S03]  /*13a0*/  @P1 LDG.E.128 R208, desc[UR6][R12.64] ;  /* 0x000000060cd01981 */ /* 0x000366000c1e1d00 */
[C---:B--2---:R-:W-:Y:S01]  /*13b0*/  @P1 IMAD.WIDE.U32 R18, R2.reuse, 0x10, R18 ;  /* 0x0000001002121825 */ /* 0x044fe200078e0012 */
[----:B------:R2:W5:Y:S01]  /*13c0*/  @P1 LD.E.128 R100, desc[UR6][R14.64] ;  /* 0x000000060e641980 */ /* 0x000562000c101d00 */
[----:B----4-:R-:W4:Y:S01]  /*13d0*/  LDC.64 R8, c[0x0][0x3d8] ;  /* 0x0000f600ff087b82 */ /* 0x010f220000000a00 */
[----:B------:R-:W-:-:S02]  /*13e0*/  @P1 IADD3 R2, PT, PT, R2, 0x20, RZ ;  /* 0x0000002002021810 */ /* 0x000fc40007ffe0ff */
[----:B------:R2:W5:Y:S04]  /*13f0*/  @P1 LDG.E.128 R204, desc[UR6][R16.64] ;  /* 0x0000000610cc1981 */ /* 0x000568000c1e1d00 */
[----:B------:R2:W5:Y:S01]  /*1400*/  @P1 LD.E.128 R72, desc[UR6][R18.64] ;  /* 0x0000000612481980 */ /* 0x000562000c101d00 */
[----:B------:R-:W4:Y:S08]  /*1410*/  @P3 LDC.64 R6, c[0x0][0x438] ;  /* 0x00010e00ff063b82 */ /* 0x000f300000000a00 */
[----:B---3--:R-:W3:Y:S01]  /*1420*/  @P3 LDC.64 R10, c[0x0][0x440] ;  /* 0x00011000ff0a3b82 */ /* 0x008ee20000000a00 */
[----:B------:R-:W-:-:S07]  /*1430*/  @P2 IMAD.WIDE.U32 R20, R2, 0x10, R20 ;  /* 0x0000001002142825 */ /* 0x000fce00078e0014 */
[----:B------:R-:W3:Y:S01]  /*1440*/  LDC.64 R30, c[0x0][0x3d0] ;  /* 0x0000f400ff1e7b82 */ /* 0x000ee20000000a00 */
[C---:B-1----:R-:W-:Y:S01]  /*1450*/  @P2 IMAD.WIDE.U32 R24, R2.reuse, 0x10, R24 ;  /* 0x0000001002182825 */ /* 0x042fe200078e0018 */
[----:B------:R1:W5:Y:S06]  /*1460*/  @P2 LDG.E.128 R196, desc[UR6][R20.64] ;  /* 0x0000000614c42981 */ /* 0x00036c000c1e1d00 */
[----:B------:R-:W3:Y:S01]  /*1470*/  LDC.64 R32, c[0x0][0x3d8] ;  /* 0x0000f600ff207b82 */ /* 0x000ee20000000a00 */
[C---:B------:R-:W-:Y:S01]  /*1480*/  @P2 IMAD.WIDE.U32 R26, R2.reuse, 0x10, R26 ;  /* 0x00000010021a2825 */ /* 0x040fe200078e001a */
[----:B------:R4:W5:Y:S04]  /*1490*/  @P2 LD.E.128 R104, desc[UR6][R24.64] ;  /* 0x0000000618682980 */ /* 0x000968000c101d00 */
[----:B------:R4:W5:Y:S02]  /*14a0*/  @P2 LDG.E.128 R192, desc[UR6][R26.64] ;  /* 0x000000061ac02981 */ /* 0x000964000c1e1d00 */
[----:B------:R-:W3:Y:S08]  /*14b0*/  @P4 LDC.64 R12, c[0x0][0x438] ;  /* 0x00010e00ff0c4b82 */ /* 0x000ef00000000a00 */
[----:B--2---:R-:W2:Y:S08]  /*14c0*/  @P4 LDC.64 R14, c[0x0][0x440] ;  /* 0x00011000ff0e4b82 */ /* 0x004eb00000000a00 */
[----:B------:R-:W2:Y:S08]  /*14d0*/  LDC.64 R16, c[0x0][0x3d0] ;  /* 0x0000f400ff107b82 */ /* 0x000eb00000000a00 */
[----:B------:R-:W2:Y:S08]  /*14e0*/  @P6 LDC.64 R18, c[0x0][0x438] ;  /* 0x00010e00ff126b82 */ /* 0x000eb00000000a00 */
[----:B------:R-:W2:Y:S08]  /*14f0*/  LDC.64 R34, c[0x0][0x3d8] ;  /* 0x0000f600ff227b82 */ /* 0x000eb00000000a00 */
[----:B------:R-:W2:Y:S01]  /*1500*/  @P6 LDC.64 R36, c[0x0][0x440] ;  /* 0x00011000ff246b82 */ /* 0x000ea20000000a00 */
[----:B------:R-:W-:-:S04]  /*1510*/  @P2 IMAD.WIDE.U32 R28, R2, 0x10, R28 ;  /* 0x00000010021c2825 */ /* 0x000fc800078e001c */
[----:B------:R-:W-:Y:S01]  /*1520*/  @P2 VIADD R2, R2, 0x20 ;  /* 0x0000002002022836 */ /* 0x000fe20000000000 */
[----:B------:R1:W5:Y:S02]  /*1530*/  @P2 LD.E.128 R76, desc[UR6][R28.64] ;  /* 0x000000061c4c2980 */ /* 0x000364000c101d00 */
[----:B------:R-:W2:Y:S01]  /*1540*/  LDC.64 R38, c[0x0][0x3d0] ;  /* 0x0000f400ff267b82 */ /* 0x000ea20000000a00 */
[----:B0-----:R-:W-:-:S07]  /*1550*/  @P3 IMAD.WIDE.U32 R4, R2, 0x10, R4 ;  /* 0x0000001002043825 */ /* 0x001fce00078e0004 */
[----:B-1----:R-:W0:Y:S01]  /*1560*/  @P0 LDC.64 R20, c[0x0][0x438] ;  /* 0x00010e00ff140b82 */ /* 0x002e220000000a00 */
[C---:B----4-:R-:W-:Y:S01]  /*1570*/  @P3 IMAD.WIDE.U32 R6, R2.reuse, 0x10, R6 ;  /* 0x0000001002063825 */ /* 0x050fe200078e0006 */
[----:B------:R1:W5:Y:S06]  /*1580*/  @P3 LDG.E.128 R188, desc[UR6][R4.64] ;  /* 0x0000000604bc3981 */ /* 0x00036c000c1e1d00 */
[----:B------:R-:W4:Y:S01]  /*1590*/  LDC.64 R24, c[0x0][0x3d8] ;  /* 0x0000f600ff187b82 */ /* 0x000f220000000a00 */
[C---:B------:R-:W-:Y:S01]  /*15a0*/  @P3 IMAD.WIDE.U32 R8, R2.reuse, 0x10, R8 ;  /* 0x0000001002083825 */ /* 0x040fe200078e0008 */
[----:B------:R1:W5:Y:S06]  /*15b0*/  @P3 LD.E.128 R108, desc[UR6][R6.64] ;  /* 0x00000006066c3980 */ /* 0x00036c000c101d00 */
[----:B------:R-:W1:Y:S01]  /*15c0*/  @P0 LDC.64 R26, c[0x0][0x440] ;  /* 0x00011000ff1a0b82 */ /* 0x000e620000000a00 */
[C---:B---3--:R-:W-:Y:S01]  /*15d0*/  @P3 IMAD.WIDE.U32 R10, R2.reuse, 0x10, R10 ;  /* 0x00000010020a3825 */ /* 0x048fe200078e000a */
[----:B------:R-:W-:Y:S01]  /*15e0*/  @P3 IADD3 R2, PT, PT, R2, 0x20, RZ ;  /* 0x0000002002023810 */ /* 0x000fe20007ffe0ff */
[----:B------:R3:W5:Y:S04]  /*15f0*/  @P3 LDG.E.128 R184, desc[UR6][R8.64] ;  /* 0x0000000608b83981 */ /* 0x000768000c1e1d00 */
[C---:B------:R-:W-:Y:S01]  /*1600*/  @P4 IMAD.WIDE.U32 R30, R2.reuse, 0x10, R30 ;  /* 0x00000010021e4825 */ /* 0x040fe200078e001e */
[----:B------:R3:W5:Y:S03]  /*1610*/  @P3 LD.E.128 R80, desc[UR6][R10.64] ;  /* 0x000000060a503980 */ /* 0x000766000c101d00 */
[C---:B------:R-:W-:Y:S01]  /*1620*/  @P4 IMAD.WIDE.U32 R12, R2.reuse, 0x10, R12 ;  /* 0x00000010020c4825 */ /* 0x040fe200078e000c */
[----:B------:R3:W5:Y:S03]  /*1630*/  @P4 LDG.E.128 R180, desc[UR6][R30.64] ;  /* 0x000000061eb44981 */ /* 0x000766000c1e1d00 */
[C---:B------:R-:W-:Y:S01]  /*1640*/  @P4 IMAD.WIDE.U32 R32, R2.reuse, 0x10, R32 ;  /* 0x0000001002204825 */ /* 0x040fe200078e0020 */
[----:B------:R3:W5:Y:S03]  /*1650*/  @P4 LD.E.128 R112, desc[UR6][R12.64] ;  /* 0x000000060c704980 */ /* 0x000766000c101d00 */
[C---:B--2---:R-:W-:Y:S01]  /*1660*/  @P4 IMAD.WIDE.U32 R14, R2.reuse, 0x10, R14 ;  /* 0x00000010020e4825 */ /* 0x044fe200078e000e */
[----:B------:R3:W5:Y:S03]  /*1670*/  @P4 LDG.E.128 R176, desc[UR6][R32.64] ;  /* 0x0000000620b04981 */ /* 0x000766000c1e1d00 */
[----:B------:R-:W-:Y:S01]  /*1680*/  @P4 VIADD R2, R2, 0x20 ;  /* 0x0000002002024836 */ /* 0x000fe20000000000 */
[----:B------:R3:W5:Y:S03]  /*1690*/  @P4 LD.E.128 R84, desc[UR6][R14.64] ;  /* 0x000000060e544980 */ /* 0x000766000c101d00 */
[----:B------:R-:W-:-:S04]  /*16a0*/  @P6 IMAD.WIDE.U32 R16, R2, 0x10, R16 ;  /* 0x0000001002106825 */ /* 0x000fc800078e0010 */
[C---:B------:R-:W-:Y:S01]  /*16b0*/  @P6 IMAD.WIDE.U32 R18, R2.reuse, 0x10, R18 ;  /* 0x0000001002126825 */ /* 0x040fe200078e0012 */
[----:B------:R3:W5:Y:S03]  /*16c0*/  @P6 LDG.E.128 R172, desc[UR6][R16.64] ;  /* 0x0000000610ac6981 */ /* 0x000766000c1e1d00 */
[C---:B------:R-:W-:Y:S01]  /*16d0*/  @P6 IMAD.WIDE.U32 R34, R2.reuse, 0x10, R34 ;  /* 0x0000001002226825 */ /* 0x040fe200078e0022 */
[----:B------:R3:W5:Y:S03]  /*16e0*/  @P6 LD.E.128 R116, desc[UR6][R18.64] ;  /* 0x0000000612746980 */ /* 0x000766000c101d00 */
[C---:B------:R-:W-:Y:S01]  /*16f0*/  @P6 IMAD.WIDE.U32 R36, R2.reuse, 0x10, R36 ;  /* 0x0000001002246825 */ /* 0x040fe200078e0024 */
[----:B------:R-:W-:Y:S01]  /*1700*/  @P6 IADD3 R2, PT, PT, R2, 0x20, RZ ;  /* 0x0000002002026810 */ /* 0x000fe20007ffe0ff */
[----:B------:R3:W5:Y:S04]  /*1710*/  @P6 LDG.E.128 R168, desc[UR6][R34.64] ;  /* 0x0000000622a86981 */ /* 0x000768000c1e1d00 */
[C---:B------:R-:W-:Y:S01]  /*1720*/  @P0 IMAD.WIDE.U32 R38, R2.reuse, 0x10, R38 ;  /* 0x0000001002260825 */ /* 0x040fe200078e0026 */
[----:B------:R3:W5:Y:S03]  /*1730*/  @P6 LD.E.128 R88, desc[UR6][R36.64] ;  /* 0x0000000624586980 */ /* 0x000766000c101d00 */
[C---:B0-----:R-:W-:Y:S01]  /*1740*/  @P0 IMAD.WIDE.U32 R20, R2.reuse, 0x10, R20 ;  /* 0x0000001002140825 */ /* 0x041fe200078e0014 */
[----:B------:R3:W5:Y:S03]  /*1750*/  @P0 LDG.E.128 R128, desc[UR6][R38.64] ;  /* 0x0000000626800981 */ /* 0x000766000c1e1d00 */
[C---:B----4-:R-:W-:Y:S01]  /*1760*/  @P0 IMAD.WIDE.U32 R24, R2.reuse, 0x10, R24 ;  /* 0x0000001002180825 */ /* 0x050fe200078e0018 */
[----:B------:R3:W5:Y:S03]  /*1770*/  @P0 LD.E.128 R120, desc[UR6][R20.64] ;  /* 0x0000000614780980 */ /* 0x000766000c101d00 */
[C---:B-1----:R-:W-:Y:S01]  /*1780*/  @P0 IMAD.WIDE.U32 R26, R2.reuse, 0x10, R26 ;  /* 0x00000010021a0825 */ /* 0x042fe200078e001a */
[----:B------:R3:W5:Y:S04]  /*1790*/  @P0 LDG.E.128 R124, desc[UR6][R24.64] ;  /* 0x00000006187c0981 */ /* 0x000768000c1e1d00 */
[----:B------:R3:W5:Y:S01]  /*17a0*/  @P0 LD.E.128 R92, desc[UR6][R26.64] ;  /* 0x000000061a5c0980 */ /* 0x000762000c101d00 */
[----:B------:R-:W-:Y:S01]  /*17b0*/  ISETP.GE.U32.AND P1, PT, R23, 0x100, PT ;  /* 0x000001001700780c */ /* 0x000fe20003f26070 */
[----:B------:R-:W-:-:S12]  /*17c0*/  @P0 VIADD R2, R2, 0x20 ;  /* 0x0000002002020836 */ /* 0x000fd80000000000 */
[----:B---3--:R-:W-:Y:S05]  /*17d0*/  @!P1 BRA `(.L_x_3) ;  /* 0x0000000800289947 */ /* 0x008fea0003800000 */
[----:B------:R-:W0:Y:S08]  /*17e0*/  LDC.64 R52, c[0x0][0x440] ;  /* 0x00011000ff347b82 */ /* 0x000e300000000a00 */
[----:B------:R-:W1:Y:S08]  /*17f0*/  LDC.64 R60, c[0x0][0x3d0] ;  /* 0x0000f400ff3c7b82 */ /* 0x000e700000000a00 */
[----:B------:R-:W2:Y:S08]  /*1800*/  LDC.64 R56, c[0x0][0x438] ;  /* 0x00010e00ff387b82 */ /* 0x000eb00000000a00 */
[----:B------:R-:W3:Y:S01]  /*1810*/  LDC.64 R64, c[0x0][0x3d8] ;  /* 0x0000f600ff407b82 */ /* 0x000ee20000000a00 */
[----:B0-----:R-:W-:-:S06]  /*1820*/  IMAD.WIDE.U32 R52, R2, 0x10, R52 ;  /* 0x0000001002347825 */ /* 0x001fcc00078e0034 */
[----:B------:R-:W5:Y:S01]  /*1830*/  LD.E.128 R52, desc[UR6][R52.64] ;  /* 0x0000000634347980 */ /* 0x000f62000c101d00 */
[----:B-1----:R-:W-:-:S06]  /*1840*/  IMAD.WIDE.U32 R60, R2, 0x10, R60 ;  /* 0x00000010023c7825 */ /* 0x002fcc00078e003c */
[----:B------:R-:W5:Y:S01]  /*1850*/  LDG.E.128 R60, desc[UR6][R60.64] ;  /* 0x000000063c3c7981 */ /* 0x000f62000c1e1d00 */
[----:B--2---:R-:W-:-:S06]  /*1860*/  IMAD.WIDE.U32 R56, R2, 0x10, R56 ;  /* 0x0000001002387825 */ /* 0x004fcc00078e0038 */
[----:B------:R-:W5:Y:S01]  /*1870*/  LD.E.128 R56, desc[UR6][R56.64] ;  /* 0x0000000638387980 */ /* 0x000f62000c101d00 */
[----:B---3--:R-:W-:-:S06]  /*1880*/  IMAD.WIDE.U32 R64, R2, 0x10, R64 ;  /* 0x0000001002407825 */ /* 0x008fcc00078e0040 */
[----:B------:R-:W5:Y:S01]  /*1890*/  LDG.E.128 R64, desc[UR6][R64.64] ;  /* 0x0000000640407981 */ /* 0x000f62000c1e1d00 */
[----:B------:R-:W-:Y:S05]  /*18a0*/  BRA `(.L_x_3) ;  /* 0x0000000400f47947 */ /* 0x000fea0003800000 */
.L_x_4:
        /* <DEDUP_REMOVED lines=15> */
[C---:B--2---:R-:W-:Y:S01]  /*19a0*/  @P5 IMAD.WIDE.U32 R6, R2.reuse, 0x10, R6 ;  /* 0x0000001002065825 */ /* 0x044fe200078e0006 */
[----:B------:R2:W5:Y:S05]  /*19b0*/  @P5 LDG.E.128 R216, desc[UR6][R4.64] ;  /* 0x0000000604d85981 */ /* 0x00056a000c1e1d00 */
[----:B------:R-:W2:Y:S08]  /*19c0*/  @P6 LDC.64 R12, c[0x0][0x438] ;  /* 0x00010e00ff0c6b82 */ /* 0x000eb00000000a00 */
[----:B------:R-:W0:Y:S01]  /*19d0*/  @P4 LDC.64 R18, c[0x0][0x438] ;  /* 0x00010e00ff124b82 */ /* 0x000e220000000a00 */
[----:B-1----:R-:W-:-:S07]  /*19e0*/  @P5 IMAD.WIDE.U32 R8, R2, 0x10, R8 ;  /* 0x0000001002085825 */ /* 0x002fce00078e0008 */
[----:B------:R-:W1:Y:S08]  /*19f0*/  LDC.64 R24, c[0x0][0x3d0] ;  /* 0x0000f400ff187b82 */ /* 0x000e700000000a00 */
[----:B------:R-:W1:Y:S08]  /*1a00*/  LDC.64 R28, c[0x0][0x3d8] ;  /* 0x0000f600ff1c7b82 */ /* 0x000e700000000a00 */
[----:B------:R-:W1:Y:S01]  /*1a10*/  @P3 LDC.64 R26, c[0x0][0x438] ;  /* 0x00010e00ff1a3b82 */ /* 0x000e620000000a00 */
[----:B------:R-:W-:Y:S01]  /*1a20*/  @P5 LOP3.LUT R2, R2, 0x20, RZ, 0xfc, !PT ;  /* 0x0000002002025812 */ /* 0x000fe200078efcff */
[----:B------:R4:W5:Y:S06]  /*1a30*/  @P5 LD.E.128 R96, desc[UR6][R6.64] ;  /* 0x0000000606605980 */ /* 0x00096c000c101d00 */
[----:B------:R-:W1:Y:S01]  /*1a40*/  LDC.64 R30, c[0x0][0x3d0] ;  /* 0x0000f400ff1e7b82 */ /* 0x000e620000000a00 */
[C---:B---3--:R-:W-:Y:S01]  /*1a50*/  @P6 IMAD.WIDE.U32 R10, R2.reuse, 0x10, R10 ;  /* 0x00000010020a6825 */ /* 0x048fe200078e000a */
[----:B------:R3:W5:Y:S06]  /*1a60*/  @P5 LDG.E.128 R212, desc[UR6][R8.64] ;  /* 0x0000000608d45981 */ /* 0x00076c000c1e1d00 */
[----:B------:R-:W3:Y:S01]  /*1a70*/  LDC.64 R32, c[0x0][0x3d8] ;  /* 0x0000f600ff207b82 */ /* 0x000ee20000000a00 */
[C---:B--2---:R-:W-:Y:S01]  /*1a80*/  @P6 IMAD.WIDE.U32 R12, R2.reuse, 0x10, R12 ;  /* 0x00000010020c6825 */ /* 0x044fe200078e000c */
[----:B------:R2:W5:Y:S06]  /*1a90*/  @P6 LDG.E.128 R208, desc[UR6][R10.64] ;  /* 0x000000060ad06981 */ /* 0x00056c000c1e1d00 */
[----:B------:R-:W2:Y:S01]  /*1aa0*/  @P2 LDC.64 R4, c[0x0][0x438] ;  /* 0x00010e00ff042b82 */ /* 0x000ea20000000a00 */
[C---:B----4-:R-:W-:Y:S01]  /*1ab0*/  @P6 IMAD.WIDE.U32 R14, R2.reuse, 0x10, R14 ;  /* 0x00000010020e6825 */ /* 0x050fe200078e000e */
[----:B------:R-:W-:Y:S01]  /*1ac0*/  @P6 IADD3 R2, PT, PT, R2, 0x20, RZ ;  /* 0x0000002002026810 */ /* 0x000fe20007ffe0ff */
[----:B------:R4:W5:Y:S05]  /*1ad0*/  @P6 LD.E.128 R100, desc[UR6][R12.64] ;  /* 0x000000060c646980 */ /* 0x00096a000c101d00 */
[----:B------:R-:W4:Y:S08]  /*1ae0*/  LDC.64 R6, c[0x0][0x3d0] ;  /* 0x0000f400ff067b82 */ /* 0x000f300000000a00 */
[----:B------:R-:W4:Y:S08]  /*1af0*/  LDC.64 R36, c[0x0][0x3d8] ;  /* 0x0000f600ff247b82 */ /* 0x000f300000000a00 */
[----:B------:R-:W4:Y:S01]  /*1b00*/  @P1 LDC.64 R34, c[0x0][0x438] ;  /* 0x00010e00ff221b82 */ /* 0x000f220000000a00 */
[C---:B0-----:R-:W-:Y:S01]  /*1b10*/  @P4 IMAD.WIDE.U32 R16, R2.reuse, 0x10, R16 ;  /* 0x0000001002104825 */ /* 0x041fe200078e0010 */
[----:B------:R0:W5:Y:S03]  /*1b20*/  @P6 LDG.E.128 R204, desc[UR6][R14.64] ;  /* 0x000000060ecc6981 */ /* 0x000166000c1e1d00 */
[C---:B------:R-:W-:Y:S01]  /*1b30*/  @P4 IMAD.WIDE.U32 R18, R2.reuse, 0x10, R18 ;  /* 0x0000001002124825 */ /* 0x040fe200078e0012 */
[----:B------:R0:W5:Y:S02]  /*1b40*/  @P4 LDG.E.128 R196, desc[UR6][R16.64] ;  /* 0x0000000610c44981 */ /* 0x000164000c1e1d00 */
[----:B------:R-:W0:Y:S01]  /*1b50*/  LDC.64 R38, c[0x0][0x3d0] ;  /* 0x0000f400ff267b82 */ /* 0x000e220000000a00 */
[C---:B------:R-:W-:Y:S01]  /*1b60*/  @P4 IMAD.WIDE.U32 R20, R2.reuse, 0x10, R20 ;  /* 0x0000001002144825 */ /* 0x040fe200078e0014 */
[----:B------:R0:W5:Y:S03]  /*1b70*/  @P4 LD.E.128 R104, desc[UR6][R18.64] ;  /* 0x0000000612684980 */ /* 0x000166000c101d00 */
[----:B------:R-:W-:Y:S01]  /*1b80*/  @P4 VIADD R2, R2, 0x20 ;  /* 0x0000002002024836 */ /* 0x000fe20000000000 */
[----:B------:R0:W5:Y:S02]  /*1b90*/  @P4 LDG.E.128 R192, desc[UR6][R20.64] ;  /* 0x0000000614c04981 */ /* 0x000164000c1e1d00 */
[----:B------:R-:W0:Y:S01]  /*1ba0*/  LDC.64 R40, c[0x0][0x3d8] ;  /* 0x0000f600ff287b82 */ /* 0x000e220000000a00 */
[----:B-1----:R-:W-:-:S07]  /*1bb0*/  @P3 IMAD.WIDE.U32 R24, R2, 0x10, R24 ;  /* 0x0000001002183825 */ /* 0x002fce00078e0018 */
[----:B---3--:R-:W1:Y:S01]  /*1bc0*/  @P0 LDC.64 R8, c[0x0][0x438] ;  /* 0x00010e00ff080b82 */ /* 0x008e620000000a00 */
[C---:B------:R-:W-:Y:S01]  /*1bd0*/  @P3 IMAD.WIDE.U32 R26, R2.reuse, 0x10, R26 ;  /* 0x00000010021a3825 */ /* 0x040fe200078e001a */
[----:B------:R3:W5:Y:S03]  /*1be0*/  @P3 LDG.E.128 R188, desc[UR6][R24.64] ;  /* 0x0000000618bc3981 */ /* 0x000766000c1e1d00 */
[C---:B------:R-:W-:Y:S01]  /*1bf0*/  @P3 IMAD.WIDE.U32 R28, R2.reuse, 0x10, R28 ;  /* 0x00000010021c3825 */ /* 0x040fe200078e001c */
[----:B------:R-:W-:Y:S01]  /*1c00*/  @P3 IADD3 R2, PT, PT, R2, 0x20, RZ ;  /* 0x0000002002023810 */ /* 0x000fe20007ffe0ff */
[----:B------:R3:W5:Y:S04]  /*1c10*/  @P3 LD.E.128 R108, desc[UR6][R26.64] ;  /* 0x000000061a6c3980 */ /* 0x000768000c101d00 */
[C---:B------:R-:W-:Y:S01]  /*1c20*/  @P2 IMAD.WIDE.U32 R30, R2.reuse, 0x10, R30 ;  /* 0x00000010021e2825 */ /* 0x040fe200078e001e */
[----:B------:R3:W5:Y:S03]  /*1c30*/  @P3 LDG.E.128 R184, desc[UR6][R28.64] ;  /* 0x000000061cb83981 */ /* 0x000766000c1e1d00 */
[C---:B--2---:R-:W-:Y:S01]  /*1c40*/  @P2 IMAD.WIDE.U32 R4, R2.reuse, 0x10, R4 ;  /* 0x0000001002042825 */ /* 0x044fe200078e0004 */
[----:B------:R3:W5:Y:S03]  /*1c50*/  @P2 LDG.E.128 R180, desc[UR6][R30.64] ;  /* 0x000000061eb42981 */ /* 0x000766000c1e1d00 */
[C---:B------:R-:W-:Y:S01]  /*1c60*/  @P2 IMAD.WIDE.U32 R32, R2.reuse, 0x10, R32 ;  /* 0x0000001002202825 */ /* 0x040fe200078e0020 */
[----:B------:R3:W5:Y:S03]  /*1c70*/  @P2 LD.E.128 R112, desc[UR6][R4.64] ;  /* 0x0000000604702980 */ /* 0x000766000c101d00 */
[----:B------:R-:W-:Y:S01]  /*1c80*/  @P2 VIADD R2, R2, 0x20 ;  /* 0x0000002002022836 */ /* 0x000fe20000000000 */
[----:B------:R3:W5:Y:S03]  /*1c90*/  @P2 LDG.E.128 R176, desc[UR6][R32.64] ;  /* 0x0000000620b02981 */ /* 0x000766000c1e1d00 */
[----:B----4-:R-:W-:-:S04]  /*1ca0*/  @P1 IMAD.WIDE.U32 R6, R2, 0x10, R6 ;  /* 0x0000001002061825 */ /* 0x010fc800078e0006 */
[C---:B------:R-:W-:Y:S01]  /*1cb0*/  @P1 IMAD.WIDE.U32 R34, R2.reuse, 0x10, R34 ;  /* 0x0000001002221825 */ /* 0x040fe200078e0022 */
[----:B------:R3:W5:Y:S03]  /*1cc0*/  @P1 LDG.E.128 R172, desc[UR6][R6.64] ;  /* 0x0000000606ac1981 */ /* 0x000766000c1e1d00 */
[C---:B------:R-:W-:Y:S01]  /*1cd0*/  @P1 IMAD.WIDE.U32 R36, R2.reuse, 0x10, R36 ;  /* 0x0000001002241825 */ /* 0x040fe200078e0024 */
[----:B------:R-:W-:Y:S01]  /*1ce0*/  @P1 IADD3 R2, PT, PT, R2, 0x20, RZ ;  /* 0x0000002002021810 */ /* 0x000fe20007ffe0ff */
[----:B------:R3:W5:Y:S04]  /*1cf0*/  @P1 LD.E.128 R116, desc[UR6][R34.64] ;  /* 0x0000000622741980 */ /* 0x000768000c101d00 */
[C---:B0-----:R-:W-:Y:S01]  /*1d00*/  @P0 IMAD.WIDE.U32 R38, R2.reuse, 0x10, R38 ;  /* 0x0000001002260825 */ /* 0x041fe200078e0026 */
[----:B------:R3:W5:Y:S03]  /*1d10*/  @P1 LDG.E.128 R168, desc[UR6][R36.64] ;  /* 0x0000000624a81981 */ /* 0x000766000c1e1d00 */
[C---:B-1----:R-:W-:Y:S01]  /*1d20*/  @P0 IMAD.WIDE.U32 R8, R2.reuse, 0x10, R8 ;  /* 0x0000001002080825 */ /* 0x042fe200078e0008 */
[----:B------:R3:W5:Y:S03]  /*1d30*/  @P0 LDG.E.128 R128, desc[UR6][R38.64] ;  /* 0x0000000626800981 */ /* 0x000766000c1e1d00 */
[----:B------:R-:W-:Y:S01]  /*1d40*/  @P0 IMAD.WIDE.U32 R40, R2, 0x10, R40 ;  /* 0x0000001002280825 */ /* 0x000fe200078e0028 */
[----:B------:R3:W5:Y:S04]  /*1d50*/  @P0 LD.E.128 R120, desc[UR6][R8.64] ;  /* 0x0000000608780980 */ /* 0x000768000c101d00 */
[----:B------:R3:W5:Y:S01]  /*1d60*/  @P0 LDG.E.128 R124, desc[UR6][R40.64] ;  /* 0x00000006287c0981 */ /* 0x000762000c1e1d00 */
[----:B------:R-:W-:Y:S01]  /*1d70*/  @P6 IMAD.MOV.U32 R75, RZ, RZ, RZ ;  /* 0x000000ffff4b6224 */ /* 0x000fe200078e00ff */
[----:B------:R-:W-:Y:S01]  /*1d80*/  ISETP.GE.U32.AND P6, PT, R23, 0x100, PT ;  /* 0x000001001700780c */ /* 0x000fe20003fc6070 */
[----:B------:R-:W-:-:S02]  /*1d90*/  HFMA2 R94, -RZ, RZ, 0, 0 ;  /* 0x00000000ff5e7431 */ /* 0x000fc400000001ff */
[----:B------:R-:W-:Y:S01]  /*1da0*/  HFMA2 R78, -RZ, RZ, 0, 0 ;  /* 0x00000000ff4e7431 */ /* 0x000fe200000001ff */
[----:B------:R-:W-:Y:S01]  /*1db0*/  CS2R R92, SRZ ;  /* 0x00000000005c7805 */ /* 0x000fe2000001ff00 */
[----:B------:R-:W-:Y:S01]  /*1dc0*/  IMAD.MOV.U32 R90, RZ, RZ, RZ ;  /* 0x000000ffff5a7224 */ /* 0x000fe200078e00ff */
[----:B------:R-:W-:Y:S02]  /*1dd0*/  CS2R R88, SRZ ;  /* 0x0000000000587805 */ /* 0x000fe4000001ff00 */
[----:B------:R-:W-:Y:S02]  /*1de0*/  MOV R86, RZ ;  /* 0x000000ff00567202 */ /* 0x000fe40000000f00 */
[----:B------:R-:W-:Y:S01]  /*1df0*/  CS2R R84, SRZ ;  /* 0x0000000000547805 */ /* 0x000fe2000001ff00 */
[----:B------:R-:W-:Y:S01]  /*1e00*/  IMAD.MOV.U32 R82, RZ, RZ, RZ ;  /* 0x000000ffff527224 */ /* 0x000fe200078e00ff */
[----:B------:R-:W-:Y:S02]  /*1e10*/  CS2R R80, SRZ ;  /* 0x0000000000507805 */ /* 0x000fe4000001ff00 */
[----:B------:R-:W-:Y:S01]  /*1e20*/  CS2R R76, SRZ ;  /* 0x00000000004c7805 */ /* 0x000fe2000001ff00 */
[----:B------:R-:W-:Y:S01]  /*1e30*/  IMAD.MOV.U32 R74, RZ, RZ, RZ ;  /* 0x000000ffff4a7224 */ /* 0x000fe200078e00ff */
[----:B------:R-:W-:-:S02]  /*1e40*/  CS2R R72, SRZ ;  /* 0x0000000000487805 */ /* 0x000fc4000001ff00 */
[----:B------:R-:W-:Y:S02]  /*1e50*/  MOV R70, RZ ;  /* 0x000000ff00467202 */ /* 0x000fe40000000f00 */
        /* <DEDUP_REMOVED lines=8> */
[----:B---3--:R-:W-:Y:S06]  /*1ee0*/  @!P6 BRA `(.L_x_3) ;  /* 0x000000000064e947 */ /* 0x008fec0003800000 */
[----:B------:R-:W0:Y:S08]  /*1ef0*/  LDC.64 R64, c[0x0][0x3d8] ;  /* 0x0000f600ff407b82 */ /* 0x000e300000000a00 */
[----:B------:R-:W1:Y:S08]  /*1f00*/  LDC.64 R60, c[0x0][0x3d0] ;  /* 0x0000f400ff3c7b82 */ /* 0x000e700000000a00 */
[----:B------:R-:W2:Y:S01]  /*1f10*/  LDC.64 R56, c[0x0][0x438] ;  /* 0x00010e00ff387b82 */ /* 0x000ea20000000a00 */
[----:B0-----:R-:W-:-:S06]  /*1f20*/  IMAD.WIDE.U32 R64, R2, 0x10, R64 ;  /* 0x0000001002407825 */ /* 0x001fcc00078e0040 */
[----:B------:R-:W5:Y:S01]  /*1f30*/  LDG.E.128 R64, desc[UR6][R64.64] ;  /* 0x0000000640407981 */ /* 0x000f62000c1e1d00 */
[----:B-1----:R-:W-:-:S06]  /*1f40*/  IMAD.WIDE.U32 R60, R2, 0x10, R60 ;  /* 0x00000010023c7825 */ /* 0x002fcc00078e003c */
[----:B------:R-:W5:Y:S01]  /*1f50*/  LDG.E.128 R60, desc[UR6][R60.64] ;  /* 0x000000063c3c7981 */ /* 0x000f62000c1e1d00 */
[----:B--2---:R-:W-:-:S06]  /*1f60*/  IMAD.WIDE.U32 R56, R2, 0x10, R56 ;  /* 0x0000001002387825 */ /* 0x004fcc00078e0038 */
[----:B------:R-:W5:Y:S01]  /*1f70*/  LD.E.128 R56, desc[UR6][R56.64] ;  /* 0x0000000638387980 */ /* 0x000f62000c101d00 */
        /* <DEDUP_REMOVED lines=15> */
[----:B------:R-:W-:-:S07]  /*2070*/  CS2R R68, SRZ ;  /* 0x0000000000447805 */ /* 0x000fce000001ff00 */
.L_x_3:
[----:B------:R-:W-:Y:S05]  /*2080*/  BSYNC.RECONVERGENT B0 ;  /* 0x0000000000007941 */ /* 0x000fea0003800200 */
.L_x_0:
[----:B------:R-:W0:Y:S01]  /*2090*/  S2UR UR4, SR_CTAID.X ;  /* 0x00000000000479c3 */ /* 0x000e220000002500 */
[----:B------:R-:W1:Y:S01]  /*20a0*/  LDCU UR5, c[0x0][0x384] ;  /* 0x00007080ff0577ac */ /* 0x000e620008000800 */
[----:B------:R-:W-:Y:S01]  /*20b0*/  SHF.R.U32.HI R0, RZ, 0x5, R0 ;  /* 0x00000005ff007819 */ /* 0x000fe20000011600 */
[----:B0-----:R-:W-:-:S06]  /*20c0*/  USHF.L.U32 UR4, UR4, 0x2, URZ ;  /* 0x0000000204047899 */ /* 0x001fcc00080006ff */
[----:B------:R-:W-:-:S04]  /*20d0*/  LOP3.LUT R202, R0, UR4, RZ, 0xfc, !PT ;  /* 0x0000000400ca7c12 */ /* 0x000fc8000f8efcff */
[----:B-1----:R-:W-:-:S13]  /*20e0*/  ISETP.GE.AND P0, PT, R202, UR5, PT ;  /* 0x00000005ca007c0c */ /* 0x002fda000bf06270 */
[----:B------:R-:W-:Y:S05]  /*20f0*/  @P0 EXIT ;  /* 0x000000000000094d */ /* 0x000fea0003800000 */
[----:B-----5:R0:W-:Y:S01]  /*2100*/  STL [R1+0x1ac], R212 ;  /* 0x0001acd401007387 */ /* 0x0201e20000100800 */
[----:B------:R-:W-:Y:S01]  /*2110*/  PRMT R252, R58, 0x7632, R252 ;  /* 0x000076323afc7816 */ /* 0x000fe200000000fc */
[----:B------:R-:W1:Y:S02]  /*2120*/  LDCU.64 UR4, c[0x0][0x3a0] ;  /* 0x00007400ff0477ac */ /* 0x000e640008000a00 */
[----:B------:R2:W-:Y:S01]  /*2130*/  STL [R1+0x1a8], R220 ;  /* 0x0001a8dc01007387 */ /* 0x0005e20000100800 */
[----:B------:R-:W-:Y:S01]  /*2140*/  PRMT R251, R62, 0x7632, R251 ;  /* 0x000076323efb7816 */ /* 0x000fe200000000fb */
[----:B------:R-:W1:Y:S02]  /*2150*/  LDCU.64 UR8, c[0x0][0x398] ;  /* 0x00007300ff0877ac */ /* 0x000e640008000a00 */
[----:B------:R3:W-:Y:S01]  /*2160*/  STL [R1+0x1a4], R96 ;  /* 0x0001a46001007387 */ /* 0x0007e20000100800 */
[----:B0-----:R-:W-:Y:S01]  /*2170*/  PRMT R212, R55, 0x7632, R212 ;  /* 0x0000763237d47816 */ /* 0x001fe200000000d4 */
[----:B------:R-:W0:Y:S02]  /*2180*/  LDCU UR10, c[0x0][0x388] ;  /* 0x00007100ff0a77ac */ /* 0x000e240008000800 */
[----:B------:R4:W-:Y:S01]  /*2190*/  STL [R1+0x1a0], R203 ;  /* 0x0001a0cb01007387 */ /* 0x0009e20000100800 */
[----:B--2---:R-:W-:Y:S01]  /*21a0*/  PRMT R220, R67, 0x7632, R220 ;  /* 0x0000763243dc7816 */ /* 0x004fe200000000dc */
[----:B------:R-:W2:Y:S02]  /*21b0*/  LDCU.64 UR12, c[0x0][0x398] ;  /* 0x00007300ff0c77ac */ /* 0x000ea40008000a00 */
[----:B------:R1:W-:Y:S01]  /*21c0*/  STL [R1+0x19c], R216 ;  /* 0x00019cd801007387 */ /* 0x0003e20000100800 */
[----:B---3--:R-:W-:Y:S01]  /*21d0*/  PRMT R96, R59, 0x7632, R96 ;  /* 0x000076323b607816 */ /* 0x008fe20000000060 */
[----:B------:R-:W3:Y:S02]  /*21e0*/  LDCU.64 UR14, c[0x0][0x3a0] ;  /* 0x00007400ff0e77ac */ /* 0x000ee40008000a00 */
[----:B------:R0:W-:Y:S01]  /*21f0*/  STL [R1+0x198], R23 ;  /* 0x0001981701007387 */ /* 0x0001e20000100800 */
[----:B----4-:R-:W-:-:S03]  /*2200*/  PRMT R203, R63, 0x7632, R203 ;  /* 0x000076323fcb7816 */ /* 0x010fc600000000cb */
[----:B------:R4:W-:Y:S01]  /*2210*/  STL.S16 [R1+0x194], R212 ;  /* 0x000194d401007387 */ /* 0x0009e20000100600 */
[----:B------:R-:W-:Y:S01]  /*2220*/  PRMT R250, R53, 0x7632, R250 ;  /* 0x0000763235fa7816 */ /* 0x000fe200000000fa */
[----:B-1----:R-:W-:Y:S01]  /*2230*/  ULOP3.LUT UP0, URZ, UR4, UR8, URZ, 0xfc, !UPT ;  /* 0x0000000804ff7292 */ /* 0x002fe2000f80fcff */
[----:B------:R-:W-:Y:S01]  /*2240*/  PRMT R216, R54, 0x7632, R216 ;  /* 0x0000763236d87816 */ /* 0x000fe200000000d8 */
[----:B------:R-:W1:Y:S01]  /*2250*/  LDCU.U8 UR8, c[0x0][0x410] ;  /* 0x00008200ff0877ac */ /* 0x000e620008000000 */
[----:B0-----:R-:W-:Y:S02]  /*2260*/  PRMT R23, R66, 0x7632, R23 ;  /* 0x0000763242177816 */ /* 0x001fe40000000017 */
[----:B------:R-:W-:Y:S01]  /*2270*/  PRMT R249, R65, 0x7632, R249 ;  /* 0x0000763241f97816 */ /* 0x000fe200000000f9 */
[----:B------:R-:W-:Y:S01]  /*2280*/  ULOP3.LUT UP0, URZ, UR5, UR9, URZ, 0xfc, UP0 ;  /* 0x0000000905ff7292 */ /* 0x000fe2000800fcff */
[----:B----4-:R-:W4:Y:S01]  /*2290*/  LDL.LU R212, [R1+0x1ac] ;  /* 0x0001ac0001d47983 */ /* 0x010f220000300800 */
[----:B------:R-:W-:Y:S01]  /*22a0*/  PRMT R248, R57, 0x7632, R248 ;  /* 0x0000763239f87816 */ /* 0x000fe200000000f8 */
[----:B------:R-:W0:Y:S02]  /*22b0*/  LDCU UR9, c[0x0][0x448] ;  /* 0x00008900ff0977ac */ /* 0x000e240008000800 */
[----:B------:R2:W-:Y:S04]  /*22c0*/  STL.S16 [R1+0x190], R220 ;  /* 0x000190dc01007387 */ /* 0x0005e80000100600 */
[----:B--2---:R-:W2:Y:S04]  /*22d0*/  LDL.LU R220, [R1+0x1a8] ;  /* 0x0001a80001dc7983 */ /* 0x004ea80000300800 */
[----:B------:R3:W-:Y:S04]  /*22e0*/  STL.S16 [R1+0x18c], R96 ;  /* 0x00018c6001007387 */ /* 0x0007e80000100600 */
[----:B---3--:R-:W2:Y:S04]  /*22f0*/  LDL.LU R96, [R1+0x1a4] ;  /* 0x0001a40001607983 */ /* 0x008ea80000300800 */
[----:B------:R3:W-:Y:S04]  /*2300*/  STL.S16 [R1+0x188], R203 ;  /* 0x000188cb01007387 */ /* 0x0007e80000100600 */
[----:B---3--:R-:W3:Y:S04]  /*2310*/  LDL.LU R203, [R1+0x1a0] ;  /* 0x0001a00001cb7983 */ /* 0x008ee80000300800 */
[----:B------:R1:W-:Y:S04]  /*2320*/  STL.S16 [R1+0x184], R216 ;  /* 0x000184d801007387 */ /* 0x0003e80000100600 */
[----:B-1----:R-:W3:Y:S01]  /*2330*/  LDL.LU R216, [R1+0x19c] ;  /* 0x00019c0001d87983 */ /* 0x002ee20000300800 */
[----:B------:R-:W-:-:S03]  /*2340*/  PRMT R247, R61, 0x7632, R247 ;  /* 0x000076323df77816 */ /* 0x000fc600000000f7 */
[----:B------:R1:W-:Y:S01]  /*2350*/  STL.S16 [R1+0x180], R23 ;  /* 0x0001801701007387 */ /* 0x0003e20000100600 */
[----:B------:R-:W-:Y:S02]  /*2360*/  PRMT R246, R52, 0x7632, R246 ;  /* 0x0000763234f67816 */ /* 0x000fe400000000f6 */
[----:B------:R-:W-:Y:S02]  /*2370*/  PRMT R245, R64, 0x7632, R245 ;  /* 0x0000763240f57816 */ /* 0x000fe400000000f5 */
[----:B------:R-:W-:Y:S01]  /*2380*/  PRMT R201, R56, 0x7632, R201 ;  /* 0x0000763238c97816 */ /* 0x000fe200000000c9 */
[----:B-1----:R1:W5:Y:S04]  /*2390*/  LDL.LU R23, [R1+0x198] ;  /* 0x0001980001177983 */ /* 0x0023680000300800 */
[----:B------:R1:W-:Y:S01]  /*23a0*/  STL.S16 [R1+0x17c], R252 ;  /* 0x00017cfc01007387 */ /* 0x0003e20000100600 */
[----:B------:R-:W-:-:S03]  /*23b0*/  PRMT R200, R60, 0x7632, R200 ;  /* 0x000076323cc87816 */ /* 0x000fc600000000c8 */
        /* <DEDUP_REMOVED lines=172> */
[----:B------:R1:W-:Y:S04]  /*2e80*/  STL.S16 [R1+0x20], R9 ;  /* 0x0000200901007387 */ /* 0x0003e80000100600 */
[----:B------:R1:W-:Y:S04]  /*2e90*/  STL.S16 [R1+0x1c], R8 ;  /* 0x00001c0801007387 */ /* 0x0003e80000100600 */
[----:B------:R1:W-:Y:S04]  /*2ea0*/  STL.S16 [R1+0x18], R7 ;  /* 0x0000180701007387 */ /* 0x0003e80000100600 */
[----:B------:R1:W-:Y:S04]  /*2eb0*/  STL.S16 [R1+0x14], R6 ;  /* 0x0000140601007387 */ /* 0x0003e80000100600 */
[----:B------:R1:W-:Y:S04]  /*2ec0*/  STL.S16 [R1+0x10], R5 ;  /* 0x0000100501007387 */ /* 0x0003e80000100600 */
[----:B------:R1:W-:Y:S04]  /*2ed0*/  STL.S16 [R1+0xc], R4 ;  /* 0x00000c0401007387 */ /* 0x0003e80000100600 */
[----:B------:R1:W-:Y:S04]  /*2ee0*/  STL.S16 [R1+0x8], R3 ;  /* 0x0000080301007387 */ /* 0x0003e80000100600 */
[----:B------:R1:W-:Y:S04]  /*2ef0*/  STL.S16 [R1+0x4], R2 ;  /* 0x0000040201007387 */ /* 0x0003e80000100600 */
[----:B------:R1:W-:Y:S01]  /*2f00*/  STL.S16 [R1], R0 ;  /* 0x0000000001007387 */ /* 0x0003e20000100600 */
[----:B------:R-:W-:-:S02]  /*2f10*/  PRMT R244, R102, 0x7632, R244 ;  /* 0x0000763266f47816 */ /* 0x000fc400000000f4 */
[----:B------:R-:W-:Y:S02]  /*2f20*/  PRMT R243, R210, 0x7632, R243 ;  /* 0x00007632d2f37816 */ /* 0x000fe400000000f3 */
[----:B------:R-:W-:Y:S02]  /*2f30*/  PRMT R242, R73, 0x7632, R242 ;  /* 0x0000763249f27816 */ /* 0x000fe400000000f2 */
[----:B------:R-:W-:Y:S02]  /*2f40*/  PRMT R241, R205, 0x7632, R241 ;  /* 0x00007632cdf17816 */ /* 0x000fe400000000f1 */
[----:B------:R-:W-:Y:S02]  /*2f50*/  PRMT R240, R101, 0x7632, R240 ;  /* 0x0000763265f07816 */ /* 0x000fe400000000f0 */
[----:B------:R-:W-:Y:S02]  /*2f60*/  PRMT R239, R209, 0x7632, R239 ;  /* 0x00007632d1ef7816 */ /* 0x000fe400000000ef */
        /* <DEDUP_REMOVED lines=17> */
[----:B----4-:R-:W-:Y:S02]  /*3080*/  PRMT R221, R212, 0x7632, R221 ;  /* 0x00007632d4dd7816 */ /* 0x010fe400000000dd */
[----:B--2---:R-:W-:-:S02]  /*3090*/  PRMT R220, R96, 0x7632, R220 ;  /* 0x0000763260dc7816 */ /* 0x004fc400000000dc */
[----:B01-3--:R-:W-:-:S07]  /*30a0*/  PRMT R203, R216, 0x7632, R203 ;  /* 0x00007632d8cb7816 */ /* 0x00bfce00000000cb */
.L_x_70:
[----:B------:R-:W0:Y:S01]  /*30b0*/  S2R R133, SR_TID.X ;  /* 0x0000000000857919 */ /* 0x000e220000002100 */
[----:B------:R-:W-:Y:S01]  /*30c0*/  IMAD R22, R202, UR10, RZ ;  /* 0x0000000aca167c24 */ /* 0x000fe2000f8e02ff */
[----:B------:R-:W-:Y:S04]  /*30d0*/  BSSY.RECONVERGENT B0, `(.L_x_5) ;  /* 0x00000ad000007945 */ /* 0x000fe80003800200 */
[----:B------:R-:W-:-:S04]  /*30e0*/  SHF.R.S32.HI R132, RZ, 0x1f, R22 ;  /* 0x0000001fff847819 */ /* 0x000fc80000011416 */
[----:B------:R-:W-:Y:S02]  /*30f0*/  LEA.HI R22, R132, R22, RZ, 0x3 ;  /* 0x0000001684167211 */ /* 0x000fe400078f18ff */
[----:B0-----:R-:W-:-:S04]  /*3100*/  LOP3.LUT R133, R133, 0x1f, RZ, 0xc0, !PT ;  /* 0x0000001f85857812 */ /* 0x001fc800078ec0ff */
[----:B------:R-:W-:-:S05]  /*3110*/  LEA.HI.SX32 R22, R22, R133, 0x1d ;  /* 0x0000008516167211 */ /* 0x000fca00078feaff */
[----:B------:R-:W-:Y:S01]  /*3120*/  IMAD.MOV.U32 R136, RZ, RZ, R22 ;  /* 0x000000ffff887224 */ /* 0x000fe200078e0016 */
[----:B------:R-:W-:Y:S06]  /*3130*/  @!P5 BRA `(.L_x_6) ;  /* 0x000000080098d947 */ /* 0x000fec0003800000 */
[----:B------:R-:W-:Y:S01]  /*3140*/  ISETP.NE.U32.AND P0, PT, RZ, UR12, PT ;  /* 0x0000000cff007c0c */ /* 0x000fe2000bf05070 */
[----:B------:R-:W0:Y:S01]  /*3150*/  LDC.64 R132, c[0x0][0x390] ;  /* 0x0000e400ff847b82 */ /* 0x000e220000000a00 */
[----:B------:R-:W-:Y:S02]  /*3160*/  ISETP.NE.U32.AND P1, PT, RZ, UR14, PT ;  /* 0x0000000eff007c0c */ /* 0x000fe4000bf25070 */
[----:B------:R-:W-:Y:S02]  /*3170*/  ISETP.NE.AND.EX P0, PT, RZ, UR13, PT, P0 ;  /* 0x0000000dff007c0c */ /* 0x000fe4000bf05300 */
[----:B------:R-:W-:-:S11]  /*3180*/  ISETP.NE.AND.EX P1, PT, RZ, UR15, PT, P1 ;  /* 0x0000000fff007c0c */ /* 0x000fd6000bf25310 */
[----:B------:R-:W1:Y:S02]  /*3190*/  @P0 LDC.64 R18, c[0x0][0x398] ;  /* 0x0000e600ff120b82 */ /* 0x000e640000000a00 */
[----:B-1----:R-:W-:-:S05]  /*31a0*/  @P0 IMAD.WIDE.U32 R18, R22, 0x10, R18 ;  /* 0x0000001016120825 */ /* 0x002fca00078e0012 */
[----:B------:R1:W5:Y:S02]  /*31b0*/  @P0 LDG.E.128 R48, desc[UR6][R18.64] ;  /* 0x0000000612300981 */ /* 0x000364000c1e1d00 */
[----:B-1----:R-:W1:Y:S01]  /*31c0*/  @P1 LDC.64 R18, c[0x0][0x3a0] ;  /* 0x0000e800ff121b82 */ /* 0x002e620000000a00 */
[----:B0-----:R-:W-:-:S06]  /*31d0*/  IMAD.WIDE.U32 R132, R22, 0x10, R132 ;  /* 0x0000001016847825 */ /* 0x001fcc00078e0084 */
[----:B------:R-:W5:Y:S01]  /*31e0*/  LDG.E.128 R132, desc[UR6][R132.64] ;  /* 0x0000000684847981 */ /* 0x000f62000c1e1d00 */
[----:B-1----:R-:W-:-:S05]  /*31f0*/  @P1 IMAD.WIDE.U32 R18, R22, 0x10, R18 ;  /* 0x0000001016121825 */ /* 0x002fca00078e0012 */
[----:B------:R0:W5:Y:S01]  /*3200*/  @P1 LDG.E.128 R44, desc[UR6][R18.64] ;  /* 0x00000006122c1981 */ /* 0x000162000c1e1d00 */
[----:B------:R-:W-:Y:S05]  /*3210*/  @!P0 BRA `(.L_x_7) ;  /* 0x00000004007c8947 */ /* 0x000fea0003800000 */
[----:B------:R-:W-:Y:S05]  /*3220*/  @!P1 BRA `(.L_x_8) ;  /* 0x0000000000e49947 */ /* 0x000fea0003800000 */
[----:B-----5:R-:W-:Y:S02]  /*3230*/  PRMT R21, R132, 0x7632, R21 ;  /* 0x0000763284157816 */ /* 0x020fe40000000015 */
[----:B0-----:R-:W-:Y:S02]  /*3240*/  PRMT R18, R48, 0x7632, R18 ;  /* 0x0000763230127816 */ /* 0x001fe40000000012 */
[----:B------:R-:W-:Y:S02]  /*3250*/  SHF.L.U32 R21, R21, 0x10, RZ ;  /* 0x0000001015157819 */ /* 0x000fe400000006ff */
[----:B------:R-:W-:Y:S01]  /*3260*/  PRMT R19, R134, 0x7632, R19 ;  /* 0x0000763286137816 */ /* 0x000fe20000000013 */
[----:B------:R-:W-:Y:S01]  /*3270*/  IMAD.U32 R18, R18, 0x10000, RZ ;  /* 0x0001000012127824 */ /* 0x000fe200078e00ff */
[----:B------:R-:W-:Y:S02]  /*3280*/  PRMT R40, R50, 0x7632, R40 ;  /* 0x0000763232287816 */ /* 0x000fe40000000028 */
[----:B------:R-:W-:Y:S01]  /*3290*/  SHF.L.U32 R19, R19, 0x10, RZ ;  /* 0x0000001013137819 */ /* 0x000fe200000006ff */
[----:B------:R-:W-:Y:S01]  /*32a0*/  FADD.FTZ R21, R21, R18 ;  /* 0x0000001215157221 */ /* 0x000fe20000010000 */
[----:B------:R-:W-:Y:S01]  /*32b0*/  PRMT R41, R133, 0x7632, R41 ;  /* 0x0000763285297816 */ /* 0x000fe20000000029 */
[----:B------:R-:W-:Y:S01]  /*32c0*/  IMAD.U32 R40, R40, 0x10000, RZ ;  /* 0x0001000028287824 */ /* 0x000fe200078e00ff */
[----:B------:R-:W-:-:S02]  /*32d0*/  PRMT R20, R49, 0x7632, R20 ;  /* 0x0000763231147816 */ /* 0x000fc40000000014 */
[----:B------:R-:W-:Y:S01]  /*32e0*/  PRMT R18, R44, 0x7632, R18 ;  /* 0x000076322c127816 */ /* 0x000fe20000000012 */
[--C-:B------:R-:W-:Y:S01]  /*32f0*/  FADD.FTZ R19, R19, R40.reuse ;  /* 0x0000002813137221 */ /* 0x100fe20000010000 */
[----:B------:R-:W-:Y:S01]  /*3300*/  SHF.L.U32 R41, R41, 0x10, RZ ;  /* 0x0000001029297819 */ /* 0x000fe200000006ff */
[----:B------:R-:W-:Y:S01]  /*3310*/  IMAD.U32 R20, R20, 0x10000, RZ ;  /* 0x0001000014147824 */ /* 0x000fe200078e00ff */
[----:B------:R-:W-:Y:S02]  /*3320*/  SHF.L.U32 R18, R18, 0x10, RZ ;  /* 0x0000001012127819 */ /* 0x000fe400000006ff */
[----:B------:R-:W-:Y:S01]  /*3330*/  PRMT R40, R45, 0x7632, R40 ;  /* 0x000076322d287816 */ /* 0x000fe20000000028 */
[----:B------:R-:W-:Y:S01]  /*3340*/  FADD.FTZ R20, R41, R20 ;  /* 0x0000001429147221 */ /* 0x000fe20000010000 */
[----:B------:R-:W-:Y:S01]  /*3350*/  PRMT R41, R51, 0x7632, R41 ;  /* 0x0000763233297816 */ /* 0x000fe20000000029 */
[--C-:B------:R-:W-:Y:S01]  /*3360*/  FADD.FTZ R21, R21, R18.reuse ;  /* 0x0000001215157221 */ /* 0x100fe20000010000 */
[----:B------:R-:W-:Y:S01]  /*3370*/  PRMT R18, R135, 0x7632, R18 ;  /* 0x0000763287127816 */ /* 0x000fe20000000012 */
[----:B------:R-:W-:Y:S01]  /*3380*/  IMAD.U32 R40, R40, 0x10000, RZ ;  /* 0x0001000028287824 */ /* 0x000fe200078e00ff */
[----:B------:R-:W-:-:S02]  /*3390*/  SHF.L.U32 R41, R41, 0x10, RZ ;  /* 0x0000001029297819 */ /* 0x000fc400000006ff */
[----:B------:R-:W-:Y:S01]  /*33a0*/  SHF.L.U32 R148, R132, 0x10, RZ ;  /* 0x0000001084947819 */ /* 0x000fe200000006ff */
[--C-:B------:R-:W-:Y:S01]  /*33b0*/  FADD.FTZ R20, R20, R40.reuse ;  /* 0x0000002814147221 */ /* 0x100fe20000010000 */
[----:B------:R-:W-:Y:S01]  /*33c0*/  PRMT R40, R47, 0x7632, R40 ;  /* 0x000076322f287816 */ /* 0x000fe20000000028 */
[----:B------:R-:W-:Y:S01]  /*33d0*/  IMAD.U32 R18, R18, 0x10000, RZ ;  /* 0x0001000012127824 */ /* 0x000fe200078e00ff */
[----:B------:R-:W-:Y:S02]  /*33e0*/  SHF.L.U32 R149, R133, 0x10, RZ ;  /* 0x0000001085957819 */ /* 0x000fe400000006ff */
[----:B------:R-:W-:Y:S01]  /*33f0*/  SHF.L.U32 R159, R134, 0x10, RZ ;  /* 0x00000010869f7819 */ /* 0x000fe200000006ff */
[--C-:B------:R-:W-:Y:S01]  /*3400*/  FADD.FTZ R18, R18, R41.reuse ;  /* 0x0000002912127221 */ /* 0x100fe20000010000 */
[----:B------:R-:W-:Y:S01]  /*3410*/  IMAD.U32 R40, R40, 0x10000, RZ ;  /* 0x0001000028287824 */ /* 0x000fe200078e00ff */
[----:B------:R-:W-:Y:S02]  /*3420*/  SHF.L.U32 R160, R135, 0x10, RZ ;  /* 0x0000001087a07819 */ /* 0x000fe400000006ff */
[----:B------:R-:W-:Y:S01]  /*3430*/  PRMT R41, R46, 0x7632, R41 ;  /* 0x000076322e297816 */ /* 0x000fe20000000029 */
[----:B------:R-:W-:Y:S01]  /*3440*/  FADD.FTZ R18, R18, R40 ;  /* 0x0000002812127221 */ /* 0x000fe20000010000 */
[----:B------:R-:W-:-:S02]  /*3450*/  IMAD.U32 R40, R48, 0x10000, RZ ;  /* 0x0001000030287824 */ /* 0x000fc400078e00ff */
[----:B------:R-:W-:Y:S02]  /*3460*/  SHF.L.U32 R41, R41, 0x10, RZ ;  /* 0x0000001029297819 */ /* 0x000fe400000006ff */
[----:B------:R-:W-:Y:S01]  /*3470*/  FADD.FTZ R148, R148, R40 ;  /* 0x0000002894947221 */ /* 0x000fe20000010000 */
[----:B------:R-:W-:Y:S02]  /*3480*/  IMAD.U32 R40, R49, 0x10000, RZ ;  /* 0x0001000031287824 */ /* 0x000fe400078e00ff */
[----:B------:R-:W-:Y:S02]  /*3490*/  FADD.FTZ R19, R19, R41 ;  /* 0x0000002913137221 */ /* 0x000fe40000010000 */
[----:B------:R-:W-:Y:S01]  /*34a0*/  FADD.FTZ R149, R149, R40 ;  /* 0x0000002895957221 */ /* 0x000fe20000010000 */
[----:B------:R-:W-:-:S04]  /*34b0*/  IMAD.U32 R40, R50, 0x10000, RZ ;  /* 0x0001000032287824 */ /* 0x000fc800078e00ff */
[----:B------:R-:W-:Y:S01]  /*34c0*/  FADD.FTZ R159, R159, R40 ;  /* 0x000000289f9f7221 */ /* 0x000fe20000010000 */
[----:B------:R-:W-:-:S04]  /*34d0*/  IMAD.U32 R40, R51, 0x10000, RZ ;  /* 0x0001000033287824 */ /* 0x000fc800078e00ff */
[----:B------:R-:W-:Y:S01]  /*34e0*/  FADD.FTZ R160, R160, R40 ;  /* 0x00000028a0a07221 */ /* 0x000fe20000010000 */
[----:B------:R-:W-:-:S05]  /*34f0*/  SHF.L.U32 R40, R45, 0x10, RZ ;  /* 0x000000102d287819 */ /* 0x000fca00000006ff */
[----:B------:R-:W-:Y:S01]  /*3500*/  FADD.FTZ R149, R149, R40 ;  /* 0x0000002895957221 */ /* 0x000fe20000010000 */
[----:B------:R-:W-:-:S04]  /*3510*/  IMAD.U32 R40, R46, 0x10000, RZ ;  /* 0x000100002e287824 */ /* 0x000fc800078e00ff */
[----:B------:R-:W-:Y:S01]  /*3520*/  FADD.FTZ R159, R159, R40 ;  /* 0x000000289f9f7221 */ /* 0x000fe20000010000 */
[----:B------:R-:W-:Y:S02]  /*3530*/  SHF.L.U32 R40, R47, 0x10, RZ ;  /* 0x000000102f287819 */ /* 0x000fe400000006ff */
[----:B------:R-:W-:Y:S02]  /*3540*/  F2FP.BF16.F32.PACK_AB R41, R20, R149 ;  /* 0x000000951429723e */ /* 0x000fe400000010ff */
[----:B------:R-:W-:Y:S01]  /*3550*/  F2FP.BF16.F32.PACK_AB R42, R19, R159 ;  /* 0x0000009f132a723e */ /* 0x000fe200000010ff */
[----:B------:R-:W-:Y:S01]  /*3560*/  FADD.FTZ R160, R160, R40 ;  /* 0x00000028a0a07221 */ /* 0x000fe20000010000 */
[----:B------:R-:W-:-:S04]  /*3570*/  IMAD.U32 R40, R44, 0x10000, RZ ;  /* 0x000100002c287824 */ /* 0x000fc800078e00ff */
[----:B------:R-:W-:Y:S01]  /*3580*/  FADD.FTZ R148, R148, R40 ;  /* 0x0000002894947221 */ /* 0x000fe20000010000 */
[----:B------:R-:W-:-:S04]  /*3590*/  F2FP.BF16.F32.PACK_AB R43, R18, R160 ;  /* 0x000000a0122b723e */ /* 0x000fc800000010ff */
[----:B------:R-:W-:Y:S01]  /*35a0*/  F2FP.BF16.F32.PACK_AB R40, R21, R148 ;  /* 0x000000941528723e */ /* 0x000fe200000010ff */
[----:B------:R-:W-:Y:S06]  /*35b0*/  BRA `(.L_x_9) ;  /* 0x00000004005c7947 */ /* 0x000fec0003800000 */
.L_x_8:
[----:B-----5:R-:W-:Y:S01]  /*35c0*/  PRMT R21, R132, 0x7632, R21 ;  /* 0x0000763284157816 */ /* 0x020fe20000000015 */
[----:B------:R-:W-:Y:S01]  /*35d0*/  IMAD.U32 R149, R49, 0x10000, RZ ;  /* 0x0001000031957824 */ /* 0x000fe200078e00ff */
[----:B0-----:R-:W-:Y:S01]  /*35e0*/  PRMT R19, R48, 0x7632, R19 ;  /* 0x0000763230137816 */ /* 0x001fe20000000013 */
[----:B------:R-:W-:Y:S01]  /*35f0*/  IMAD.U32 R159, R50, 0x10000, RZ ;  /* 0x00010000329f7824 */ /* 0x000fe200078e00ff */
[----:B------:R-:W-:Y:S01]  /*3600*/  PRMT R20, R133, 0x7632, R20 ;  /* 0x0000763285147816 */ /* 0x000fe20000000014 */
[----:B------:R-:W-:Y:S01]  /*3610*/  IMAD.U32 R160, R51, 0x10000, RZ ;  /* 0x0001000033a07824 */ /* 0x000fe200078e00ff */
[----:B------:R-:W-:Y:S01]  /*3620*/  PRMT R18, R49, 0x7632, R18 ;  /* 0x0000763231127816 */ /* 0x000fe20000000012 */
[----:B------:R-:W-:Y:S01]  /*3630*/  IMAD.U32 R19, R19, 0x10000, RZ ;  /* 0x0001000013137824 */ /* 0x000fe200078e00ff */
[----:B------:R-:W-:Y:S01]  /*3640*/  SHF.L.U32 R21, R21, 0x10, RZ ;  /* 0x0000001015157819 */ /* 0x000fe200000006ff */
[----:B------:R-:W-:Y:S01]  /*3650*/  IMAD.U32 R148, R48, 0x10000, RZ ;  /* 0x0001000030947824 */ /* 0x000fe200078e00ff */
[----:B------:R-:W-:Y:S01]  /*3660*/  SHF.L.U32 R20, R20, 0x10, RZ ;  /* 0x0000001014147819 */ /* 0x000fe200000006ff */
[----:B------:R-:W-:Y:S01]  /*3670*/  IMAD.U32 R18, R18, 0x10000, RZ ;  /* 0x0001000012127824 */ /* 0x000fe200078e00ff */
[----:B------:R-:W-:Y:S01]  /*3680*/  PRMT R41, R50, 0x7632, R41 ;  /* 0x0000763232297816 */ /* 0x000fe20000000029 */
[--C-:B------:R-:W-:Y:S01]  /*3690*/  FADD.FTZ R21, R21, R19.reuse ;  /* 0x0000001315157221 */ /* 0x100fe20000010000 */
[----:B------:R-:W-:Y:S01]  /*36a0*/  PRMT R19, R134, 0x7632, R19 ;  /* 0x0000763286137816 */ /* 0x000fe20000000013 */
[--C-:B------:R-:W-:Y:S01]  /*36b0*/  FADD.FTZ R20, R20, R18.reuse ;  /* 0x0000001214147221 */ /* 0x100fe20000010000 */
[----:B------:R-:W-:Y:S01]  /*36c0*/  PRMT R18, R135, 0x7632, R18 ;  /* 0x0000763287127816 */ /* 0x000fe20000000012 */
[----:B------:R-:W-:Y:S01]  /*36d0*/  IMAD.U32 R41, R41, 0x10000, RZ ;  /* 0x0001000029297824 */ /* 0x000fe200078e00ff */
[----:B------:R-:W-:-:S02]  /*36e0*/  PRMT R40, R51, 0x7632, R40 ;  /* 0x0000763233287816 */ /* 0x000fc40000000028 */
[----:B------:R-:W-:Y:S02]  /*36f0*/  SHF.L.U32 R19, R19, 0x10, RZ ;  /* 0x0000001013137819 */ /* 0x000fe400000006ff */
[----:B------:R-:W-:Y:S01]  /*3700*/  SHF.L.U32 R18, R18, 0x10, RZ ;  /* 0x0000001012127819 */ /* 0x000fe200000006ff */
[----:B------:R-:W-:Y:S01]  /*3710*/  IMAD.U32 R40, R40, 0x10000, RZ ;  /* 0x0001000028287824 */ /* 0x000fe200078e00ff */
[----:B------:R-:W-:Y:S01]  /*3720*/  SHF.L.U32 R133, R133, 0x10, RZ ;  /* 0x0000001085857819 */ /* 0x000fe200000006ff */
[----:B------:R-:W-:Y:S01]  /*3730*/  FADD.FTZ R19, R19, R41 ;  /* 0x0000002913137221 */ /* 0x000fe20000010000 */
[----:B------:R-:W-:Y:S01]  /*3740*/  SHF.L.U32 R134, R134, 0x10, RZ ;  /* 0x0000001086867819 */ /* 0x000fe200000006ff */
[----:B------:R-:W-:Y:S01]  /*3750*/  FADD.FTZ R18, R18, R40 ;  /* 0x0000002812127221 */ /* 0x000fe20000010000 */
[----:B------:R-:W-:Y:S01]  /*3760*/  SHF.L.U32 R135, R135, 0x10, RZ ;  /* 0x0000001087877819 */ /* 0x000fe200000006ff */
[----:B------:R-:W-:Y:S01]  /*3770*/  FADD.FTZ R149, R133, R149 ;  /* 0x0000009585957221 */ /* 0x000fe20000010000 */
[----:B------:R-:W-:Y:S01]  /*3780*/  SHF.L.U32 R132, R132, 0x10, RZ ;  /* 0x0000001084847819 */ /* 0x000fe200000006ff */
[----:B------:R-:W-:-:S02]  /*3790*/  FADD.FTZ R159, R134, R159 ;  /* 0x0000009f869f7221 */ /* 0x000fc40000010000 */
[----:B------:R-:W-:Y:S01]  /*37a0*/  FADD.FTZ R160, R135, R160 ;  /* 0x000000a087a07221 */ /* 0x000fe20000010000 */
[----:B------:R-:W-:Y:S01]  /*37b0*/  F2FP.BF16.F32.PACK_AB R41, R20, R149 ;  /* 0x000000951429723e */ /* 0x000fe200000010ff */
[----:B------:R-:W-:Y:S01]  /*37c0*/  FADD.FTZ R148, R132, R148 ;  /* 0x0000009484947221 */ /* 0x000fe20000010000 */
[----:B------:R-:W-:Y:S02]  /*37d0*/  F2FP.BF16.F32.PACK_AB R42, R19, R159 ;  /* 0x0000009f132a723e */ /* 0x000fe400000010ff */
[----:B------:R-:W-:Y:S02]  /*37e0*/  F2FP.BF16.F32.PACK_AB R43, R18, R160 ;  /* 0x000000a0122b723e */ /* 0x000fe400000010ff */
[----:B------:R-:W-:Y:S01]  /*37f0*/  F2FP.BF16.F32.PACK_AB R40, R21, R148 ;  /* 0x000000941528723e */ /* 0x000fe200000010ff */
[----:B------:R-:W-:Y:S06]  /*3800*/  BRA `(.L_x_9) ;  /* 0x0000000000c87947 */ /* 0x000fec0003800000 */
.L_x_7:
[----:B------:R-:W-:Y:S05]  /*3810*/  @!P1 BRA `(.L_x_10) ;  /* 0x0000000000949947 */ /* 0x000fea0003800000 */
        /* <DEDUP_REMOVED lines=37> */
.L_x_10:
[C---:B-----5:R-:W-:Y:S01]  /*3a70*/  PRMT R20, R133.reuse, 0x7632, R20 ;  /* 0x0000763285147816 */ /* 0x060fe20000000014 */
[----:B------:R-:W-:Y:S01]  /*3a80*/  IMAD.U32 R149, R133, 0x10000, RZ ;  /* 0x0001000085957824 */ /* 0x000fe200078e00ff */
[C---:B0-----:R-:W-:Y:S01]  /*3a90*/  PRMT R18, R135.reuse, 0x7632, R18 ;  /* 0x0000763287127816 */ /* 0x041fe20000000012 */
[----:B------:R-:W-:Y:S01]  /*3aa0*/  IMAD.U32 R160, R135, 0x10000, RZ ;  /* 0x0001000087a07824 */ /* 0x000fe200078e00ff */
[----:B------:R-:W-:Y:S01]  /*3ab0*/  PRMT R21, R132, 0x7632, R21 ;  /* 0x0000763284157816 */ /* 0x000fe20000000015 */
[----:B------:R-:W-:Y:S01]  /*3ac0*/  IMAD.U32 R20, R20, 0x10000, RZ ;  /* 0x0001000014147824 */ /* 0x000fe200078e00ff */
[----:B------:R-:W-:Y:S01]  /*3ad0*/  PRMT R19, R134, 0x7632, R19 ;  /* 0x0000763286137816 */ /* 0x000fe20000000013 */
[----:B------:R-:W-:Y:S01]  /*3ae0*/  IMAD.U32 R18, R18, 0x10000, RZ ;  /* 0x0001000012127824 */ /* 0x000fe200078e00ff */
[----:B------:R-:W-:Y:S02]  /*3af0*/  SHF.L.U32 R148, R132, 0x10, RZ ;  /* 0x0000001084947819 */ /* 0x000fe400000006ff */
[----:B------:R-:W-:-:S02]  /*3b00*/  SHF.L.U32 R159, R134, 0x10, RZ ;  /* 0x00000010869f7819 */ /* 0x000fc400000006ff */
[----:B------:R-:W-:Y:S02]  /*3b10*/  SHF.L.U32 R21, R21, 0x10, RZ ;  /* 0x0000001015157819 */ /* 0x000fe400000006ff */
[----:B------:R-:W-:-:S07]  /*3b20*/  SHF.L.U32 R19, R19, 0x10, RZ ;  /* 0x0000001013137819 */ /* 0x000fce00000006ff */
.L_x_9:
[----:B------:R-:W0:Y:S01]  /*3b30*/  @UP0 LDCU.64 UR4, c[0x0][0x3a8] ;  /* 0x00007500ff0407ac */ /* 0x000e220008000a00 */
[----:B------:R-:W-:Y:S01]  /*3b40*/  PLOP3.LUT P0, PT, PT, PT, UP0, 0x80, 0x8 ;  /* 0x000000000008781c */ /* 0x000fe20003f0f008 */
[----:B------:R-:W-:Y:S01]  /*3b50*/  HFMA2 R132, -RZ, RZ, 0, 9.5367431640625e-07 ;  /* 0x00000010ff847431 */ /* 0x000fe200000001ff */
[----:B------:R-:W-:Y:S01]  /*3b60*/  PLOP3.LUT P1, PT, PT, PT, UP0, 0x80, 0x8 ;  /* 0x000000000008781c */ /* 0x000fe20003f2f008 */
[----:B------:R-:W-:-:S10]  /*3b70*/  VIADD R136, R22, 0x20 ;  /* 0x0000002016887836 */ /* 0x000fd40000000000 */
[----:B0-----:R-:W-:-:S05]  /*3b80*/  @P0 IMAD.WIDE.U32 R132, R22, R132, UR4 ;  /* 0x0000000416840e25 */ /* 0x001fca000f8e0084 */
[----:B------:R0:W-:Y:S02]  /*3b90*/  @P1 STG.E.128 desc[UR6][R132.64], R40 ;  /* 0x0000002884001986 */ /* 0x0001e4000c101d06 */
.L_x_6:
[----:B------:R-:W-:Y:S05]  /*3ba0*/  BSYNC.RECONVERGENT B0 ;  /* 0x0000000000007941 */ /* 0x000fea0003800200 */
.L_x_5:
[----:B-----5:R-:W-:Y:S01]  /*3bb0*/  ISETP.GE.U32.AND P0, PT, R23, 0x40, PT ;  /* 0x000000401700780c */ /* 0x020fe20003f06070 */
[----:B------:R-:W-:Y:S01]  /*3bc0*/  BSSY.RECONVERGENT B0, `(.L_x_11) ;  /* 0x00000b0000007945 */ /* 0x000fe20003800200 */
[----:B------:R-:W-:-:S11]  /*3bd0*/  LOP3.LUT R13, R13, 0xfffffeff, RZ, 0xc0, !PT ;  /* 0xfffffeff0d0d7812 */ /* 0x000fd600078ec0ff */
[----:B------:R-:W-:Y:S01]  /*3be0*/  @P0 LOP3.LUT R13, R13, 0x100, RZ, 0xfc, !PT ;  /* 0x000001000d0d0812 */ /* 0x000fe200078efcff */
[----:B------:R-:W-:Y:S06]  /*3bf0*/  @!P0 BRA `(.L_x_12) ;  /* 0x0000000800b08947 */ /* 0x000fec0003800000 */
[----:B------:R-:W-:Y:S01]  /*3c00*/  ISETP.NE.U32.AND P0, PT, RZ, UR12, PT ;  /* 0x0000000cff007c0c */ /* 0x000fe2000bf05070 */
[----:B0-----:R-:W0:Y:S01]  /*3c10*/  LDC.64 R132, c[0x0][0x390] ;  /* 0x0000e400ff847b82 */ /* 0x001e220000000a00 */
        /* <DEDUP_REMOVED lines=11> */
[----:B------:R-:W-:-:S04]  /*3cd0*/  UISETP.NE.U32.AND UP1, UPT, UR12, URZ, UPT ;  /* 0x000000ff0c00728c */ /* 0x000fc8000bf25070 */
[----:B------:R-:W-:-:S09]  /*3ce0*/  UISETP.NE.AND.EX UP1, UPT, UR13, URZ, UPT, UP1 ;  /* 0x000000ff0d00728c */ /* 0x000fd2000bf25310 */
[----:B0-----:R-:W-:Y:S05]  /*3cf0*/  BRA.U UP1, `(.L_x_13) ;  /* 0x0000000101d47547 */ /* 0x001fea000b800000 */
[----:B------:R-:W-:-:S04]  /*3d00*/  UISETP.NE.U32.AND UP1, UPT, UR14, URZ, UPT ;  /* 0x000000ff0e00728c */ /* 0x000fc8000bf25070 */
[----:B------:R-:W-:-:S09]  /*3d10*/  UISETP.NE.AND.EX UP1, UPT, UR15, URZ, UPT, UP1 ;  /* 0x000000ff0f00728c */ /* 0x000fd2000bf25310 */
[----:B------:R-:W-:Y:S05]  /*3d20*/  BRA.U UP1, `(.L_x_14) ;  /* 0x0000000101347547 */ /* 0x000fea000b800000 */
[C---:B-----5:R-:W-:Y:S01]  /*3d30*/  PRMT R16, R133.reuse, 0x7632, R16 ;  /* 0x0000763285107816 */ /* 0x060fe20000000010 */
[----:B------:R-:W-:Y:S01]  /*3d40*/  IMAD.U32 R146, R133, 0x10000, RZ ;  /* 0x0001000085927824 */ /* 0x000fe200078e00ff */
[C---:B------:R-:W-:Y:S01]  /*3d50*/  PRMT R14, R135.reuse, 0x7632, R14 ;  /* 0x00007632870e7816 */ /* 0x040fe2000000000e */
        /* <DEDUP_REMOVED lines=8> */
[----:B------:R-:W-:Y:S01]  /*3de0*/  SHF.L.U32 R15, R15, 0x10, RZ ;  /* 0x000000100f0f7819 */ /* 0x000fe200000006ff */
[----:B------:R-:W-:Y:S06]  /*3df0*/  BRA `(.L_x_15) ;  /* 0x0000000800147947 */ /* 0x000fec0003800000 */
.L_x_14:
[----:B-----5:R-:W-:Y:S01]  /*3e00*/  PRMT R17, R132, 0x7632, R17 ;  /* 0x0000763284117816 */ /* 0x020fe20000000011 */
[----:B------:R-:W-:Y:S01]  /*3e10*/  IMAD.U32 R146, R45, 0x10000, RZ ;  /* 0x000100002d927824 */ /* 0x000fe200078e00ff */
[----:B------:R-:W-:Y:S01]  /*3e20*/  PRMT R15, R44, 0x7632, R15 ;  /* 0x000076322c0f7816 */ /* 0x000fe2000000000f */
        /* <DEDUP_REMOVED lines=34> */
.L_x_13:
[----:B------:R-:W-:-:S04]  /*4050*/  UISETP.NE.U32.AND UP1, UPT, UR14, URZ, UPT ;  /* 0x000000ff0e00728c */ /* 0x000fc8000bf25070 */
[----:B------:R-:W-:-:S09]  /*4060*/  UISETP.NE.AND.EX UP1, UPT, UR15, URZ, UPT, UP1 ;  /* 0x000000ff0f00728c */ /* 0x000fd2000bf25310 */
[----:B------:R-:W-:Y:S05]  /*4070*/  BRA.U UP1, `(.L_x_16) ;  /* 0x0000000101947547 */ /* 0x000fea000b800000 */
        /* <DEDUP_REMOVED lines=37> */
.L_x_16:
[----:B-----5:R-:W-:Y:S02]  /*42d0*/  PRMT R17, R132, 0x7632, R17 ;  /* 0x0000763284117816 */ /* 0x020fe40000000011 */
[----:B------:R-:W-:Y:S02]  /*42e0*/  PRMT R14, R48, 0x7632, R14 ;  /* 0x00007632300e7816 */ /* 0x000fe4000000000e */
        /* <DEDUP_REMOVED lines=53> */
[----:B------:R-:W-:-:S07]  /*4640*/  F2FP.BF16.F32.PACK_AB R40, R17, R147 ;  /* 0x000000931128723e */ /* 0x000fce00000010ff */
.L_x_15:
[----:B------:R-:W0:Y:S01]  /*4650*/  @UP0 LDCU.64 UR4, c[0x0][0x3a8] ;  /* 0x00007500ff0407ac */ /* 0x000e220008000a00 */
[----:B------:R-:W-:Y:S02]  /*4660*/  PLOP3.LUT P0, PT, PT, PT, UP0, 0x80, 0x8 ;  /* 0x000000000008781c */ /* 0x000fe40003f0f008 */
[----:B------:R-:W-:Y:S02]  /*4670*/  PLOP3.LUT P1, PT, PT, PT, UP0, 0x80, 0x8 ;  /* 0x000000000008781c */ /* 0x000fe40003f2f008 */
[----:B------:R-:W-:-:S09]  /*4680*/  MOV R132, 0x10 ;  /* 0x0000001000847802 */ /* 0x000fd20000000f00 */
[----:B0-----:R-:W-:-:S04]  /*4690*/  @P0 IMAD.WIDE.U32 R132, R136, R132, UR4 ;  /* 0x0000000488840e25 */ /* 0x001fc8000f8e0084 */
[----:B------:R-:W-:Y:S01]  /*46a0*/  VIADD R136, R136, 0x20 ;  /* 0x0000002088887836 */ /* 0x000fe20000000000 */
[----:B------:R1:W-:Y:S06]  /*46b0*/  @P1 STG.E.128 desc[UR6][R132.64], R40 ;  /* 0x0000002884001986 */ /* 0x0003ec000c101d06 */
.L_x_12:
[----:B------:R-:W-:Y:S05]  /*46c0*/  BSYNC.RECONVERGENT B0 ;  /* 0x0000000000007941 */ /* 0x000fea0003800200 */
.L_x_11:
[----:B------:R-:W-:Y:S01]  /*46d0*/  ISETP.GE.U32.AND P0, PT, R23, 0x60, PT ;  /* 0x000000601700780c */ /* 0x000fe20003f06070 */
[----:B------:R-:W-:Y:S01]  /*46e0*/  BSSY.RECONVERGENT B0, `(.L_x_17) ;  /* 0x00000b0000007945 */ /* 0x000fe20003800200 */
[----:B------:R-:W-:-:S11]  /*46f0*/  LOP3.LUT R13, R13, 0xfffffdff, RZ, 0xc0, !PT ;  /* 0xfffffdff0d0d7812 */ /* 0x000fd600078ec0ff */
[----:B------:R-:W-:Y:S01]  /*4700*/  @P0 LOP3.LUT R13, R13, 0x200, RZ, 0xfc, !PT ;  /* 0x000002000d0d0812 */ /* 0x000fe200078efcff */
[----:B------:R-:W-:Y:S06]  /*4710*/  @!P0 BRA `(.L_x_18) ;  /* 0x0000000800b08947 */ /* 0x000fec0003800000 */
[----:B------:R-:W-:Y:S01]  /*4720*/  ISETP.NE.U32.AND P0, PT, RZ, UR12, PT ;  /* 0x0000000cff007c0c */ /* 0x000fe2000bf05070 */
[----:B01----:R-:W0:Y:S01]  /*4730*/  LDC.64 R132, c[0x0][0x390] ;  /* 0x0000e400ff847b82 */ /* 0x003e220000000a00 */
        /* <DEDUP_REMOVED lines=19> */
[----:B------:R-:W-:Y:S01]  /*4870*/  PRMT R12, R132, 0x7632, R12 ;  /* 0x00007632840c7816 */ /* 0x000fe2000000000c */
[----:B------:R-:W-:Y:S01]  /*4880*/  IMAD.U32 R162, R135, 0x10000, RZ ;  /* 0x0001000087a27824 */ /* 0x000fe200078e00ff */
[----:B------:R-:W-:Y:S01]  /*4890*/  PRMT R10, R134, 0x7632, R10 ;  /* 0x00007632860a7816 */ /* 0x000fe2000000000a */
[----:B------:R-:W-:Y:S01]  /*48a0*/  IMAD.U32 R11, R11, 0x10000, RZ ;  /* 0x000100000b0b7824 */ /* 0x000fe200078e00ff */
[----:B------:R-:W-:Y:S02]  /*48b0*/  PRMT R9, R135, 0x7632, R9 ;  /* 0x0000763287097816 */ /* 0x000fe40000000009 */
[----:B------:R-:W-:Y:S02]  /*48c0*/  SHF.L.U32 R145, R132, 0x10, RZ ;  /* 0x0000001084917819 */ /* 0x000fe400000006ff */
[----:B------:R-:W-:-:S02]  /*48d0*/  SHF.L.U32 R157, R134, 0x10, RZ ;  /* 0x00000010869d7819 */ /* 0x000fc400000006ff */
[----:B------:R-:W-:Y:S02]  /*48e0*/  SHF.L.U32 R12, R12, 0x10, RZ ;  /* 0x000000100c0c7819 */ /* 0x000fe400000006ff */
[----:B------:R-:W-:Y:S02]  /*48f0*/  SHF.L.U32 R10, R10, 0x10, RZ ;  /* 0x000000100a0a7819 */ /* 0x000fe400000006ff */
[----:B------:R-:W-:Y:S01]  /*4900*/  SHF.L.U32 R9, R9, 0x10, RZ ;  /* 0x0000001009097819 */ /* 0x000fe200000006ff */
[----:B------:R-:W-:Y:S06]  /*4910*/  BRA `(.L_x_21) ;  /* 0x0000000800147947 */ /* 0x000fec0003800000 */
.L_x_20:
[----:B-----5:R-:W-:Y:S01]  /*4920*/  PRMT R12, R132, 0x7632, R12 ;  /* 0x00007632840c7816 */ /* 0x020fe2000000000c */
[----:B------:R-:W-:Y:S01]  /*4930*/  IMAD.U32 R144, R45, 0x10000, RZ ;  /* 0x000100002d907824 */ /* 0x000fe200078e00ff */
[C---:B------:R-:W-:Y:S01]  /*4940*/  PRMT R10, R44.reuse, 0x7632, R10 ;  /* 0x000076322c0a7816 */ /* 0x040fe2000000000a */
[----:B------:R-:W-:Y:S01]  /*4950*/  IMAD.U32 R145, R44, 0x10000, RZ ;  /* 0x000100002c917824 */ /* 0x000fe200078e00ff */
[----:B------:R-:W-:Y:S01]  /*4960*/  PRMT R11, R133, 0x7632, R11 ;  /* 0x00007632850b7816 */ /* 0x000fe2000000000b */
[----:B------:R-:W-:Y:S01]  /*4970*/  IMAD.U32 R12, R12, 0x10000, RZ ;  /* 0x000100000c0c7824 */ /* 0x000fe200078e00ff */
[----:B------:R-:W-:Y:S02]  /*4980*/  PRMT R9, R45, 0x7632, R9 ;  /* 0x000076322d097816 */ /* 0x000fe40000000009 */
[----:B------:R-:W-:Y:S02]  /*4990*/  SHF.L.U32 R10, R10, 0x10, RZ ;  /* 0x000000100a0a7819 */ /* 0x000fe400000006ff */
[----:B------:R-:W-:Y:S01]  /*49a0*/  SHF.L.U32 R11, R11, 0x10, RZ ;  /* 0x000000100b0b7819 */ /* 0x000fe200000006ff */
[----:B------:R-:W-:Y:S01]  /*49b0*/  IMAD.U32 R9, R9, 0x10000, RZ ;  /* 0x0001000009097824 */ /* 0x000fe200078e00ff */
[----:B------:R-:W-:Y:S01]  /*49c0*/  PRMT R41, R46, 0x7632, R41 ;  /* 0x000076322e297816 */ /* 0x000fe20000000029 */
[--C-:B------:R-:W-:Y:S01]  /*49d0*/  FADD.FTZ R12, R12, R10.reuse ;  /* 0x0000000a0c0c7221 */ /* 0x100fe20000010000 */
[----:B------:R-:W-:Y:S01]  /*49e0*/  PRMT R10, R134, 0x7632, R10 ;  /* 0x00007632860a7816 */ /* 0x000fe2000000000a */
[--C-:B------:R-:W-:Y:S01]  /*49f0*/  FADD.FTZ R11, R11, R9.reuse ;  /* 0x000000090b0b7221 */ /* 0x100fe20000010000 */
[C---:B------:R-:W-:Y:S01]  /*4a00*/  PRMT R9, R135.reuse, 0x7632, R9 ;  /* 0x0000763287097816 */ /* 0x040fe20000000009 */
[----:B------:R-:W-:Y:S01]  /*4a10*/  IMAD.U32 R135, R135, 0x10000, RZ ;  /* 0x0001000087877824 */ /* 0x000fe200078e00ff */
[----:B------:R-:W-:-:S02]  /*4a20*/  PRMT R40, R47, 0x7632, R40 ;  /* 0x000076322f287816 */ /* 0x000fc40000000028 */
[----:B------:R-:W-:Y:S01]  /*4a30*/  SHF.L.U32 R10, R10, 0x10, RZ ;  /* 0x000000100a0a7819 */ /* 0x000fe200000006ff */
[----:B------:R-:W-:Y:S01]  /*4a40*/  IMAD.U32 R9, R9, 0x10000, RZ ;  /* 0x0001000009097824 */ /* 0x000fe200078e00ff */
[----:B------:R-:W-:Y:S02]  /*4a50*/  SHF.L.U32 R41, R41, 0x10, RZ ;  /* 0x0000001029297819 */ /* 0x000fe400000006ff */
[----:B------:R-:W-:Y:S02]  /*4a60*/  SHF.L.U32 R40, R40, 0x10, RZ ;  /* 0x0000001028287819 */ /* 0x000fe400000006ff */
[----:B------:R-:W-:Y:S01]  /*4a70*/  SHF.L.U32 R133, R133, 0x10, RZ ;  /* 0x0000001085857819 */ /* 0x000fe200000006ff */
[----:B------:R-:W-:Y:S01]  /*4a80*/  FADD.FTZ R10, R10, R41 ;  /* 0x000000290a0a7221 */ /* 0x000fe20000010000 */
[----:B------:R-:W-:Y:S01]  /*4a90*/  SHF.L.U32 R134, R134, 0x10, RZ ;  /* 0x0000001086867819 */ /* 0x000fe200000006ff */
[----:B------:R-:W-:Y:S01]  /*4aa0*/  FADD.FTZ R9, R9, R40 ;  /* 0x0000002809097221 */ /* 0x000fe20000010000 */
[----:B------:R-:W-:Y:S01]  /*4ab0*/  SHF.L.U32 R157, R46, 0x10, RZ ;  /* 0x000000102e9d7819 */ /* 0x000fe200000006ff */
[----:B------:R-:W-:Y:S01]  /*4ac0*/  FADD.FTZ R144, R144, R133 ;  /* 0x0000008590907221 */ /* 0x000fe20000010000 */
[----:B------:R-:W-:-:S02]  /*4ad0*/  SHF.L.U32 R162, R47, 0x10, RZ ;  /* 0x000000102fa27819 */ /* 0x000fc400000006ff */
[----:B------:R-:W-:Y:S01]  /*4ae0*/  SHF.L.U32 R132, R132, 0x10, RZ ;  /* 0x0000001084847819 */ /* 0x000fe200000006ff */
[----:B------:R-:W-:Y:S01]  /*4af0*/  FADD.FTZ R157, R157, R134 ;  /* 0x000000869d9d7221 */ /* 0x000fe20000010000 */
[----:B------:R-:W-:Y:S01]  /*4b00*/  F2FP.BF16.F32.PACK_AB R41, R11, R144 ;  /* 0x000000900b29723e */ /* 0x000fe200000010ff */
[----:B------:R-:W-:Y:S02]  /*4b10*/  FADD.FTZ R162, R162, R135 ;  /* 0x00000087a2a27221 */ /* 0x000fe40000010000 */
[----:B------:R-:W-:Y:S01]  /*4b20*/  FADD.FTZ R145, R145, R132 ;  /* 0x0000008491917221 */ /* 0x000fe20000010000 */
[----:B------:R-:W-:Y:S02]  /*4b30*/  F2FP.BF16.F32.PACK_AB R42, R10, R157 ;  /* 0x0000009d0a2a723e */ /* 0x000fe400000010ff */
[----:B------:R-:W-:Y:S02]  /*4b40*/  F2FP.BF16.F32.PACK_AB R43, R9, R162 ;  /* 0x000000a2092b723e */ /* 0x000fe400000010ff */
[----:B------:R-:W-:Y:S01]  /*4b50*/  F2FP.BF16.F32.PACK_AB R40, R12, R145 ;  /* 0x000000910c28723e */ /* 0x000fe200000010ff */
[----:B------:R-:W-:Y:S06]  /*4b60*/  BRA `(.L_x_21) ;  /* 0x0000000400807947 */ /* 0x000fec0003800000 */
.L_x_19:
[----:B------:R-:W-:-:S04]  /*4b70*/  UISETP.NE.U32.AND UP1, UPT, UR14, URZ, UPT ;  /* 0x000000ff0e00728c */ /* 0x000fc8000bf25070 */
[----:B------:R-:W-:-:S09]  /*4b80*/  UISETP.NE.AND.EX UP1, UPT, UR15, URZ, UPT, UP1 ;  /* 0x000000ff0f00728c */ /* 0x000fd2000bf25310 */
[----:B------:R-:W-:Y:S05]  /*4b90*/  BRA.U UP1, `(.L_x_22) ;  /* 0x0000000101947547 */ /* 0x000fea000b800000 */
[----:B-----5:R-:W-:Y:S01]  /*4ba0*/  PRMT R12, R132, 0x7632, R12 ;  /* 0x00007632840c7816 */ /* 0x020fe2000000000c */
[----:B------:R-:W-:Y:S01]  /*4bb0*/  IMAD.U32 R157, R50, 0x10000, RZ ;  /* 0x00010000329d7824 */ /* 0x000fe200078e00ff */
[----:B------:R-:W-:Y:S01]  /*4bc0*/  PRMT R10, R48, 0x7632, R10 ;  /* 0x00007632300a7816 */ /* 0x000fe2000000000a */
[----:B------:R-:W-:Y:S01]  /*4bd0*/  IMAD.U32 R132, R132, 0x10000, RZ ;  /* 0x0001000084847824 */ /* 0x000fe200078e00ff */
[C---:B------:R-:W-:Y:S01]  /*4be0*/  PRMT R11, R133.reuse, 0x7632, R11 ;  /* 0x00007632850b7816 */ /* 0x040fe2000000000b */
[----:B------:R-:W-:Y:S01]  /*4bf0*/  IMAD.U32 R133, R133, 0x10000, RZ ;  /* 0x0001000085857824 */ /* 0x000fe200078e00ff */
[----:B------:R-:W-:Y:S02]  /*4c00*/  PRMT R9, R49, 0x7632, R9 ;  /* 0x0000763231097816 */ /* 0x000fe40000000009 */
[----:B------:R-:W-:Y:S01]  /*4c10*/  SHF.L.U32 R12, R12, 0x10, RZ ;  /* 0x000000100c0c7819 */ /* 0x000fe200000006ff */
[----:B------:R-:W-:Y:S01]  /*4c20*/  IMAD.U32 R11, R11, 0x10000, RZ ;  /* 0x000100000b0b7824 */ /* 0x000fe200078e00ff */
[----:B------:R-:W-:-:S02]  /*4c30*/  SHF.L.U32 R10, R10, 0x10, RZ ;  /* 0x000000100a0a7819 */ /* 0x000fc400000006ff */
[----:B------:R-:W-:Y:S02]  /*4c40*/  SHF.L.U32 R9, R9, 0x10, RZ ;  /* 0x0000001009097819 */ /* 0x000fe400000006ff */
[----:B------:R-:W-:Y:S01]  /*4c50*/  PRMT R41, R50, 0x7632, R41 ;  /* 0x0000763232297816 */ /* 0x000fe20000000029 */
[--C-:B------:R-:W-:Y:S01]  /*4c60*/  FADD.FTZ R12, R12, R10.reuse ;  /* 0x0000000a0c0c7221 */ /* 0x100fe20000010000 */
[----:B------:R-:W-:Y:S01]  /*4c70*/  PRMT R10, R134, 0x7632, R10 ;  /* 0x00007632860a7816 */ /* 0x000fe2000000000a */
[--C-:B------:R-:W-:Y:S01]  /*4c80*/  FADD.FTZ R11, R11, R9.reuse ;  /* 0x000000090b0b7221 */ /* 0x100fe20000010000 */
[----:B------:R-:W-:Y:S01]  /*4c90*/  PRMT R9, R135, 0x7632, R9 ;  /* 0x0000763287097816 */ /* 0x000fe20000000009 */
[----:B------:R-:W-:Y:S01]  /*4ca0*/  IMAD.U32 R41, R41, 0x10000, RZ ;  /* 0x0001000029297824 */ /* 0x000fe200078e00ff */
[----:B------:R-:W-:Y:S02]  /*4cb0*/  PRMT R40, R51, 0x7632, R40 ;  /* 0x0000763233287816 */ /* 0x000fe40000000028 */
[----:B------:R-:W-:-:S02]  /*4cc0*/  SHF.L.U32 R10, R10, 0x10, RZ ;  /* 0x000000100a0a7819 */ /* 0x000fc400000006ff */
[----:B------:R-:W-:Y:S02]  /*4cd0*/  SHF.L.U32 R9, R9, 0x10, RZ ;  /* 0x0000001009097819 */ /* 0x000fe400000006ff */
[----:B------:R-:W-:Y:S01]  /*4ce0*/  SHF.L.U32 R40, R40, 0x10, RZ ;  /* 0x0000001028287819 */ /* 0x000fe200000006ff */
[----:B------:R-:W-:Y:S01]  /*4cf0*/  FADD.FTZ R10, R10, R41 ;  /* 0x000000290a0a7221 */ /* 0x000fe20000010000 */
        /* <DEDUP_REMOVED lines=8> */
[----:B------:R-:W-:Y:S01]  /*4d80*/  F2FP.BF16.F32.PACK_AB R41, R11, R144 ;  /* 0x000000900b29723e */ /* 0x000fe200000010ff */
[----:B------:R-:W-:Y:S01]  /*4d90*/  FADD.FTZ R162, R162, R135 ;  /* 0x00000087a2a27221 */ /* 0x000fe20000010000 */
[----:B------:R-:W-:Y:S01]  /*4da0*/  F2FP.BF16.F32.PACK_AB R42, R10, R157 ;  /* 0x0000009d0a2a723e */ /* 0x000fe200000010ff */
[----:B------:R-:W-:-:S03]  /*4db0*/  FADD.FTZ R145, R145, R132 ;  /* 0x0000008491917221 */ /* 0x000fc60000010000 */
[----:B------:R-:W-:Y:S02]  /*4dc0*/  F2FP.BF16.F32.PACK_AB R43, R9, R162 ;  /* 0x000000a2092b723e */ /* 0x000fe400000010ff */
[----:B------:R-:W-:Y:S01]  /*4dd0*/  F2FP.BF16.F32.PACK_AB R40, R12, R145 ;  /* 0x000000910c28723e */ /* 0x000fe200000010ff */
[----:B------:R-:W-:Y:S06]  /*4de0*/  BRA `(.L_x_21) ;  /* 0x0000000000e07947 */ /* 0x000fec0003800000 */
.L_x_22:
[----:B-----5:R-:W-:Y:S01]  /*4df0*/  PRMT R12, R132, 0x7632, R12 ;  /* 0x00007632840c7816 */ /* 0x020fe2000000000c */
[----:B------:R-:W-:Y:S01]  /*4e00*/  IMAD.U32 R157, R134, 0x10000, RZ ;  /* 0x00010000869d7824 */ /* 0x000fe200078e00ff */
[----:B------:R-:W-:Y:S02]  /*4e10*/  PRMT R9, R48, 0x7632, R9 ;  /* 0x0000763230097816 */ /* 0x000fe40000000009 */
[----:B------:R-:W-:Y:S02]  /*4e20*/  SHF.L.U32 R12, R12, 0x10, RZ ;  /* 0x000000100c0c7819 */ /* 0x000fe400000006ff */
[----:B------:R-:W-:Y:S01]  /*4e30*/  PRMT R10, R134, 0x7632, R10 ;  /* 0x00007632860a7816 */ /* 0x000fe2000000000a */
[----:B------:R-:W-:Y:S01]  /*4e40*/  IMAD.U32 R9, R9, 0x10000, RZ ;  /* 0x0001000009097824 */ /* 0x000fe200078e00ff */
[----:B------:R-:W-:Y:S02]  /*4e50*/  PRMT R40, R50, 0x7632, R40 ;  /* 0x0000763232287816 */ /* 0x000fe40000000028 */
[----:B------:R-:W-:Y:S01]  /*4e60*/  PRMT R41, R133, 0x7632, R41 ;  /* 0x0000763285297816 */ /* 0x000fe20000000029 */
[----:B------:R-:W-:Y:S01]  /*4e70*/  FADD.FTZ R12, R12, R9 ;  /* 0x000000090c0c7221 */ /* 0x000fe20000010000 */
[----:B------:R-:W-:Y:S01]  /*4e80*/  SHF.L.U32 R40, R40, 0x10, RZ ;  /* 0x0000001028287819 */ /* 0x000fe200000006ff */
[----:B------:R-:W-:Y:S01]  /*4e90*/  IMAD.U32 R10, R10, 0x10000, RZ ;  /* 0x000100000a0a7824 */ /* 0x000fe200078e00ff */
[----:B------:R-:W-:-:S02]  /*4ea0*/  PRMT R11, R49, 0x7632, R11 ;  /* 0x00007632310b7816 */ /* 0x000fc4000000000b */
[----:B------:R-:W-:Y:S01]  /*4eb0*/  PRMT R9, R44, 0x7632, R9 ;  /* 0x000076322c097816 */ /* 0x000fe20000000009 */
[--C-:B------:R-:W-:Y:S01]  /*4ec0*/  FADD.FTZ R10, R10, R40.reuse ;  /* 0x000000280a0a7221 */ /* 0x100fe20000010000 */
[----:B------:R-:W-:Y:S02]  /*4ed0*/  SHF.L.U32 R41, R41, 0x10, RZ ;  /* 0x0000001029297819 */ /* 0x000fe400000006ff */
[----:B------:R-:W-:Y:S02]  /*4ee0*/  SHF.L.U32 R11, R11, 0x10, RZ ;  /* 0x000000100b0b7819 */ /* 0x000fe400000006ff */
[----:B------:R-:W-:Y:S02]  /*4ef0*/  SHF.L.U32 R9, R9, 0x10, RZ ;  /* 0x0000001009097819 */ /* 0x000fe400000006ff */
[----:B------:R-:W-:Y:S01]  /*4f00*/  PRMT R40, R45, 0x7632, R40 ;  /* 0x000076322d287816 */ /* 0x000fe20000000028 */
[----:B------:R-:W-:Y:S01]  /*4f10*/  FADD.FTZ R11, R41, R11 ;  /* 0x0000000b290b7221 */ /* 0x000fe20000010000 */
[----:B------:R-:W-:Y:S01]  /*4f20*/  PRMT R41, R51, 0x7632, R41 ;  /* 0x0000763233297816 */ /* 0x000fe20000000029 */
[----:B------:R-:W-:Y:S01]  /*4f30*/  FADD.FTZ R12, R12, R9 ;  /* 0x000000090c0c7221 */ /* 0x000fe20000010000 */
[----:B------:R-:W-:-:S02]  /*4f40*/  SHF.L.U32 R40, R40, 0x10, RZ ;  /* 0x0000001028287819 */ /* 0x000fc400000006ff */
[----:B------:R-:W-:Y:S02]  /*4f50*/  PRMT R9, R135, 0x7632, R9 ;  /* 0x0000763287097816 */ /* 0x000fe40000000009 */
[----:B------:R-:W-:Y:S01]  /*4f60*/  SHF.L.U32 R41, R41, 0x10, RZ ;  /* 0x0000001029297819 */ /* 0x000fe200000006ff */
[--C-:B------:R-:W-:Y:S01]  /*4f70*/  FADD.FTZ R11, R11, R40.reuse ;  /* 0x000000280b0b7221 */ /* 0x100fe20000010000 */
[----:B------:R-:W-:Y:S01]  /*4f80*/  PRMT R40, R47, 0x7632, R40 ;  /* 0x000076322f287816 */ /* 0x000fe20000000028 */
[----:B------:R-:W-:Y:S01]  /*4f90*/  IMAD.U32 R9, R9, 0x10000, RZ ;  /* 0x0001000009097824 */ /* 0x000fe200078e00ff */
[----:B------:R-:W-:Y:S02]  /*4fa0*/  SHF.L.U32 R145, R132, 0x10, RZ ;  /* 0x0000001084917819 */ /* 0x000fe400000006ff */
[----:B------:R-:W-:Y:S01]  /*4fb0*/  SHF.L.U32 R40, R40, 0x10, RZ ;  /* 0x0000001028287819 */ /* 0x000fe200000006ff */
[----:B------:R-:W-:Y:S01]  /*4fc0*/  FADD.FTZ R9, R9, R41 ;  /* 0x0000002909097221 */ /* 0x000fe20000010000 */
[----:B------:R-:W-:-:S02]  /*4fd0*/  SHF.L.U32 R144, R133, 0x10, RZ ;  /* 0x0000001085907819 */ /* 0x000fc400000006ff */
[----:B------:R-:W-:Y:S01]  /*4fe0*/  SHF.L.U32 R162, R135, 0x10, RZ ;  /* 0x0000001087a27819 */ /* 0x000fe200000006ff */
[----:B------:R-:W-:Y:S01]  /*4ff0*/  FADD.FTZ R9, R9, R40 ;  /* 0x0000002809097221 */ /* 0x000fe20000010000 */
[----:B------:R-:W-:Y:S01]  /*5000*/  IMAD.U32 R40, R48, 0x10000, RZ ;  /* 0x0001000030287824 */ /* 0x000fe200078e00ff */
[----:B------:R-:W-:-:S03]  /*5010*/  PRMT R41, R46, 0x7632, R41 ;  /* 0x000076322e297816 */ /* 0x000fc60000000029 */
[----:B------:R-:W-:Y:S01]  /*5020*/  FADD.FTZ R145, R40, R145 ;  /* 0x0000009128917221 */ /* 0x000fe20000010000 */
[----:B------:R-:W-:Y:S01]  /*5030*/  SHF.L.U32 R40, R49, 0x10, RZ ;  /* 0x0000001031287819 */ /* 0x000fe200000006ff */
[----:B------:R-:W-:-:S04]  /*5040*/  IMAD.U32 R41, R41, 0x10000, RZ ;  /* 0x0001000029297824 */ /* 0x000fc800078e00ff */
[----:B------:R-:W-:Y:S01]  /*5050*/  FADD.FTZ R144, R40, R144 ;  /* 0x0000009028907221 */ /* 0x000fe20000010000 */
[----:B------:R-:W-:Y:S01]  /*5060*/  SHF.L.U32 R40, R50, 0x10, RZ ;  /* 0x0000001032287819 */ /* 0x000fe200000006ff */
[----:B------:R-:W-:-:S04]  /*5070*/  FADD.FTZ R10, R10, R41 ;  /* 0x000000290a0a7221 */ /* 0x000fc80000010000 */
[----:B------:R-:W-:Y:S01]  /*5080*/  FADD.FTZ R157, R40, R157 ;  /* 0x0000009d289d7221 */ /* 0x000fe20000010000 */
[----:B------:R-:W-:-:S04]  /*5090*/  IMAD.U32 R40, R51, 0x10000, RZ ;  /* 0x0001000033287824 */ /* 0x000fc800078e00ff */
[----:B------:R-:W-:Y:S01]  /*50a0*/  FADD.FTZ R162, R40, R162 ;  /* 0x000000a228a27221 */ /* 0x000fe20000010000 */
[----:B------:R-:W-:-:S05]  /*50b0*/  SHF.L.U32 R40, R45, 0x10, RZ ;  /* 0x000000102d287819 */ /* 0x000fca00000006ff */
[----:B------:R-:W-:Y:S01]  /*50c0*/  FADD.FTZ R144, R40, R144 ;  /* 0x0000009028907221 */ /* 0x000fe20000010000 */
[----:B------:R-:W-:-:S04]  /*50d0*/  SHF.L.U32 R40, R46, 0x10, RZ ;  /* 0x000000102e287819 */ /* 0x000fc800000006ff */
[----:B------:R-:W-:Y:S01]  /*50e0*/  F2FP.BF16.F32.PACK_AB R41, R11, R144 ;  /* 0x000000900b29723e */ /* 0x000fe200000010ff */
[----:B------:R-:W-:Y:S01]  /*50f0*/  FADD.FTZ R157, R40, R157 ;  /* 0x0000009d289d7221 */ /* 0x000fe20000010000 */
[----:B------:R-:W-:-:S04]  /*5100*/  IMAD.U32 R40, R47, 0x10000, RZ ;  /* 0x000100002f287824 */ /* 0x000fc800078e00ff */
[----:B------:R-:W-:Y:S01]  /*5110*/  FADD.FTZ R162, R40, R162 ;  /* 0x000000a228a27221 */ /* 0x000fe20000010000 */
[----:B------:R-:W-:Y:S02]  /*5120*/  SHF.L.U32 R40, R44, 0x10, RZ ;  /* 0x000000102c287819 */ /* 0x000fe400000006ff */
[----:B------:R-:W-:Y:S02]  /*5130*/  F2FP.BF16.F32.PACK_AB R42, R10, R157 ;  /* 0x0000009d0a2a723e */ /* 0x000fe400000010ff */
[----:B------:R-:W-:Y:S01]  /*5140*/  F2FP.BF16.F32.PACK_AB R43, R9, R162 ;  /* 0x000000a2092b723e */ /* 0x000fe200000010ff */
[----:B------:R-:W-:-:S05]  /*5150*/  FADD.FTZ R145, R40, R145 ;  /* 0x0000009128917221 */ /* 0x000fca0000010000 */
[----:B------:R-:W-:-:S07]  /*5160*/  F2FP.BF16.F32.PACK_AB R40, R12, R145 ;  /* 0x000000910c28723e */ /* 0x000fce00000010ff */
.L_x_21:
[----:B------:R-:W0:Y:S01]  /*5170*/  @UP0 LDCU.64 UR4, c[0x0][0x3a8] ;  /* 0x00007500ff0407ac */ /* 0x000e220008000a00 */
[----:B------:R-:W-:Y:S01]  /*5180*/  PLOP3.LUT P0, PT, PT, PT, UP0, 0x80, 0x8 ;  /* 0x000000000008781c */ /* 0x000fe20003f0f008 */
[----:B------:R-:W-:Y:S01]  /*5190*/  HFMA2 R132, -RZ, RZ, 0, 9.5367431640625e-07 ;  /* 0x00000010ff847431 */ /* 0x000fe200000001ff */
[----:B------:R-:W-:-:S11]  /*51a0*/  PLOP3.LUT P1, PT, PT, PT, UP0, 0x80, 0x8 ;  /* 0x000000000008781c */ /* 0x000fd60003f2f008 */
[----:B0-----:R-:W-:-:S04]  /*51b0*/  @P0 IMAD.WIDE.U32 R132, R136, R132, UR4 ;  /* 0x0000000488840e25 */ /* 0x001fc8000f8e0084 */
[----:B------:R-:W-:Y:S01]  /*51c0*/  VIADD R136, R136, 0x20 ;  /* 0x0000002088887836 */ /* 0x000fe20000000000 */
[----:B------:R2:W-:Y:S06]  /*51d0*/  @P1 STG.E.128 desc[UR6][R132.64], R40 ;  /* 0x0000002884001986 */ /* 0x0005ec000c101d06 */
.L_x_18:
[----:B------:R-:W-:Y:S05]  /*51e0*/  BSYNC.RECONVERGENT B0 ;  /* 0x0000000000007941 */ /* 0x000fea0003800200 */
.L_x_17:
[----:B------:R-:W-:Y:S01]  /*51f0*/  ISETP.GE.U32.AND P0, PT, R23, 0x80, PT ;  /* 0x000000801700780c */ /* 0x000fe20003f06070 */
[----:B------:R-:W-:Y:S01]  /*5200*/  BSSY.RECONVERGENT B0, `(.L_x_23) ;  /* 0x00000b0000007945 */ /* 0x000fe20003800200 */
[----:B------:R-:W-:-:S11]  /*5210*/  LOP3.LUT R13, R13, 0xffffffbf, RZ, 0xc0, !PT ;  /* 0xffffffbf0d0d7812 */ /* 0x000fd600078ec0ff */
[----:B------:R-:W-:Y:S01]  /*5220*/  @P0 LOP3.LUT R13, R13, 0x40, RZ, 0xfc, !PT ;  /* 0x000000400d0d0812 */ /* 0x000fe200078efcff */
[----:B------:R-:W-:Y:S06]  /*5230*/  @!P0 BRA `(.L_x_24) ;  /* 0x0000000800b08947 */ /* 0x000fec0003800000 */
[----:B------:R-:W-:Y:S01]  /*5240*/  ISETP.NE.U32.AND P0, PT, RZ, UR12, PT ;  /* 0x0000000cff007c0c */ /* 0x000fe2000bf05070 */
[----:B012---:R-:W0:Y:S01]  /*5250*/  LDC.64 R132, c[0x0][0x390] ;  /* 0x0000e400ff847b82 */ /* 0x007e220000000a00 */
        /* <DEDUP_REMOVED lines=17> */
[----:B-----5:R-:W-:Y:S01]  /*5370*/  PRMT R7, R133, 0x7632, R7 ;  /* 0x0000763285077816 */ /* 0x020fe20000000007 */
[----:B------:R-:W-:Y:S01]  /*5380*/  IMAD.U32 R156, R134, 0x10000, RZ ;  /* 0x00010000869c7824 */ /* 0x000fe200078e00ff */
[----:B------:R-:W-:Y:S02]  /*5390*/  PRMT R8, R132, 0x7632, R8 ;  /* 0x0000763284087816 */ /* 0x000fe40000000008 */
[----:B------:R-:W-:Y:S01]  /*53a0*/  PRMT R6, R134, 0x7632, R6 ;  /* 0x0000763286067816 */ /* 0x000fe20000000006 */
[----:B------:R-:W-:Y:S01]  /*53b0*/  IMAD.U32 R7, R7, 0x10000, RZ ;  /* 0x0001000007077824 */ /* 0x000fe200078e00ff */
[----:B------:R-:W-:Y:S02]  /*53c0*/  PRMT R5, R135, 0x7632, R5 ;  /* 0x0000763287057816 */ /* 0x000fe40000000005 */
[----:B------:R-:W-:Y:S02]  /*53d0*/  SHF.L.U32 R143, R132, 0x10, RZ ;  /* 0x00000010848f7819 */ /* 0x000fe400000006ff */
[----:B------:R-:W-:-:S02]  /*53e0*/  SHF.L.U32 R142, R133, 0x10, RZ ;  /* 0x00000010858e7819 */ /* 0x000fc400000006ff */
[----:B------:R-:W-:Y:S02]  /*53f0*/  SHF.L.U32 R163, R135, 0x10, RZ ;  /* 0x0000001087a37819 */ /* 0x000fe400000006ff */
[----:B------:R-:W-:Y:S02]  /*5400*/  SHF.L.U32 R8, R8, 0x10, RZ ;  /* 0x0000001008087819 */ /* 0x000fe400000006ff */
[----:B------:R-:W-:Y:S02]  /*5410*/  SHF.L.U32 R6, R6, 0x10, RZ ;  /* 0x0000001006067819 */ /* 0x000fe400000006ff */
[----:B------:R-:W-:Y:S01]  /*5420*/  SHF.L.U32 R5, R5, 0x10, RZ ;  /* 0x0000001005057819 */ /* 0x000fe200000006ff */
[----:B------:R-:W-:Y:S06]  /*5430*/  BRA `(.L_x_27) ;  /* 0x0000000800147947 */ /* 0x000fec0003800000 */
.L_x_26:
        /* <DEDUP_REMOVED lines=37> */
.L_x_25:
        /* <DEDUP_REMOVED lines=40> */
.L_x_28:
        /* <DEDUP_REMOVED lines=56> */
.L_x_27:
[----:B------:R-:W0:Y:S01]  /*5c90*/  @UP0 LDCU.64 UR4, c[0x0][0x3a8] ;  /* 0x00007500ff0407ac */ /* 0x000e220008000a00 */
[----:B------:R-:W-:Y:S02]  /*5ca0*/  PLOP3.LUT P0, PT, PT, PT, UP0, 0x80, 0x8 ;  /* 0x000000000008781c */ /* 0x000fe40003f0f008 */
[----:B------:R-:W-:Y:S02]  /*5cb0*/  PLOP3.LUT P1, PT, PT, PT, UP0, 0x80, 0x8 ;  /* 0x000000000008781c */ /* 0x000fe40003f2f008 */
[----:B------:R-:W-:-:S09]  /*5cc0*/  MOV R132, 0x10 ;  /* 0x0000001000847802 */ /* 0x000fd20000000f00 */
[----:B0-----:R-:W-:-:S04]  /*5cd0*/  @P0 IMAD.WIDE.U32 R132, R136, R132, UR4 ;  /* 0x0000000488840e25 */ /* 0x001fc8000f8e0084 */
[----:B------:R-:W-:Y:S01]  /*5ce0*/  VIADD R136, R136, 0x20 ;  /* 0x0000002088887836 */ /* 0x000fe20000000000 */
[----:B------:R3:W-:Y:S06]  /*5cf0*/  @P1 STG.E.128 desc[UR6][R132.64], R40 ;  /* 0x0000002884001986 */ /* 0x0007ec000c101d06 */
.L_x_24:
[----:B------:R-:W-:Y:S05]  /*5d00*/  BSYNC.RECONVERGENT B0 ;  /* 0x0000000000007941 */ /* 0x000fea0003800200 */
.L_x_23:
[----:B------:R-:W-:Y:S01]  /*5d10*/  ISETP.GE.U32.AND P0, PT, R23, 0xa0, PT ;  /* 0x000000a01700780c */ /* 0x000fe20003f06070 */
[----:B------:R-:W-:Y:S01]  /*5d20*/  BSSY.RECONVERGENT B0, `(.L_x_29) ;  /* 0x00000b0000007945 */ /* 0x000fe20003800200 */
[----:B------:R-:W-:-:S11]  /*5d30*/  LOP3.LUT R13, R13, 0xffffffdf, RZ, 0xc0, !PT ;  /* 0xffffffdf0d0d7812 */ /* 0x000fd600078ec0ff */
[----:B------:R-:W-:Y:S01]  /*5d40*/  @P0 LOP3.LUT R13, R13, 0x20, RZ, 0xfc, !PT ;  /* 0x000000200d0d0812 */ /* 0x000fe200078efcff */
[----:B------:R-:W-:Y:S06]  /*5d50*/  @!P0 BRA `(.L_x_30) ;  /* 0x0000000800b08947 */ /* 0x000fec0003800000 */
[----:B------:R-:W-:Y:S01]  /*5d60*/  ISETP.NE.U32.AND P0, PT, RZ, UR12, PT ;  /* 0x0000000cff007c0c */ /* 0x000fe2000bf05070 */
[----:B0123--:R-:W0:Y:S01]  /*5d70*/  LDC.64 R132, c[0x0][0x390] ;  /* 0x0000e400ff847b82 */ /* 0x00fe220000000a00 */
        /* <DEDUP_REMOVED lines=30> */
.L_x_32:
        /* <DEDUP_REMOVED lines=37> */
.L_x_31:
        /* <DEDUP_REMOVED lines=40> */
.L_x_34:
        /* <DEDUP_REMOVED lines=56> */
.L_x_33:
[----:B------:R-:W0:Y:S01]  /*67b0*/  @UP0 LDCU.64 UR4, c[0x0][0x3a8] ;  /* 0x00007500ff0407ac */ /* 0x000e220008000a00 */
[----:B------:R-:W-:Y:S01]  /*67c0*/  PLOP3.LUT P0, PT, PT, PT, UP0, 0x80, 0x8 ;  /* 0x000000000008781c */ /* 0x000fe20003f0f008 */
[----:B------:R-:W-:Y:S01]  /*67d0*/  HFMA2 R132, -RZ, RZ, 0, 9.5367431640625e-07 ;  /* 0x00000010ff847431 */ /* 0x000fe200000001ff */
[----:B------:R-:W-:-:S11]  /*67e0*/  PLOP3.LUT P1, PT, PT, PT, UP0, 0x80, 0x8 ;  /* 0x000000000008781c */ /* 0x000fd60003f2f008 */
[----:B0-----:R-:W-:-:S04]  /*67f0*/  @P0 IMAD.WIDE.U32 R132, R136, R132, UR4 ;  /* 0x0000000488840e25 */ /* 0x001fc8000f8e0084 */
[----:B------:R-:W-:Y:S01]  /*6800*/  VIADD R136, R136, 0x20 ;  /* 0x0000002088887836 */ /* 0x000fe20000000000 */
[----:B------:R4:W-:Y:S06]  /*6810*/  @P1 STG.E.128 desc[UR6][R132.64], R40 ;  /* 0x0000002884001986 */ /* 0x0009ec000c101d06 */
.L_x_30:
[----:B------:R-:W-:Y:S05]  /*6820*/  BSYNC.RECONVERGENT B0 ;  /* 0x0000000000007941 */ /* 0x000fea0003800200 */
.L_x_29:
[----:B------:R-:W-:Y:S01]  /*6830*/  ISETP.GE.U32.AND P0, PT, R23, 0xc0, PT ;  /* 0x000000c01700780c */ /* 0x000fe20003f06070 */
[----:B------:R-:W-:Y:S01]  /*6840*/  BSSY.RECONVERGENT B0, `(.L_x_35) ;  /* 0x00000b0000007945 */ /* 0x000fe20003800200 */
[----:B------:R-:W-:-:S11]  /*6850*/  LOP3.LUT R13, R13, 0xffffffef, RZ, 0xc0, !PT ;  /* 0xffffffef0d0d7812 */ /* 0x000fd600078ec0ff */
[----:B------:R-:W-:Y:S01]  /*6860*/  @P0 LOP3.LUT R13, R13, 0x10, RZ, 0xfc, !PT ;  /* 0x000000100d0d0812 */ /* 0x000fe200078efcff */
[----:B------:R-:W-:Y:S06]  /*6870*/  @!P0 BRA `(.L_x_36) ;  /* 0x0000000800b08947 */ /* 0x000fec0003800000 */
[----:B------:R-:W-:Y:S01]  /*6880*/  ISETP.NE.U32.AND P0, PT, RZ, UR12, PT ;  /* 0x0000000cff007c0c */ /* 0x000fe2000bf05070 */
[----:B01234-:R-:W0:Y:S01]  /*6890*/  LDC.64 R132, c[0x0][0x390] ;  /* 0x0000e400ff847b82 */ /* 0x01fe220000000a00 */
        /* <DEDUP_REMOVED lines=30> */
.L_x_38:
[----:B-----5:R-:W-:Y:S01]  /*6a80*/  PRMT R24, R132, 0x7632, R24 ;  /* 0x0000763284187816 */ /* 0x020fe20000000018 */
[C---:B------:R-:W-:Y:S01]  /*6a90*/  IMAD.U32 R40, R44.reuse, 0x10000, RZ ;  /* 0x000100002c287824 */ /* 0x040fe200078e00ff */
[----:B------:R-:W-:Y:S02]  /*6aa0*/  PRMT R27, R44, 0x7632, R27 ;  /* 0x000076322c1b7816 */ /* 0x000fe4000000001b */
        /* <DEDUP_REMOVED lines=12> */
[----:B------:R-:W-:Y:S01]  /*6b70*/  PRMT R39, R46, 0x7632, R39 ;  /* 0x000076322e277816 */ /* 0x000fe20000000027 */
[----:B------:R-:W-:Y:S01]  /*6b80*/  IMAD.U32 R27, R27, 0x10000, RZ ;  /* 0x000100001b1b7824 */ /* 0x000fe200078e00ff */
[----:B------:R-:W-:-:S02]  /*6b90*/  SHF.L.U32 R38, R38, 0x10, RZ ;  /* 0x0000001026267819 */ /* 0x000fc400000006ff */
[----:B------:R-:W-:Y:S02]  /*6ba0*/  SHF.L.U32 R26, R26, 0x10, RZ ;  /* 0x000000101a1a7819 */ /* 0x000fe400000006ff */
[----:B------:R-:W-:Y:S01]  /*6bb0*/  SHF.L.U32 R39, R39, 0x10, RZ ;  /* 0x0000001027277819 */ /* 0x000fe200000006ff */
[----:B------:R-:W-:Y:S01]  /*6bc0*/  FADD.FTZ R27, R27, R38 ;  /* 0x000000261b1b7221 */ /* 0x000fe20000010000 */
[----:B------:R-:W-:Y:S02]  /*6bd0*/  SHF.L.U32 R38, R133, 0x10, RZ ;  /* 0x0000001085267819 */ /* 0x000fe400000006ff */
[----:B------:R-:W-:Y:S01]  /*6be0*/  SHF.L.U32 R134, R134, 0x10, RZ ;  /* 0x0000001086867819 */ /* 0x000fe200000006ff */
[----:B------:R-:W-:Y:S01]  /*6bf0*/  FADD.FTZ R26, R26, R39 ;  /* 0x000000271a1a7221 */ /* 0x000fe20000010000 */
[----:B------:R-:W-:Y:S01]  /*6c00*/  IMAD.U32 R39, R45, 0x10000, RZ ;  /* 0x000100002d277824 */ /* 0x000fe200078e00ff */
[----:B------:R-:W-:Y:S02]  /*6c10*/  SHF.L.U32 R154, R46, 0x10, RZ ;  /* 0x000000102e9a7819 */ /* 0x000fe400000006ff */
        /* <DEDUP_REMOVED lines=11> */
.L_x_37:
        /* <DEDUP_REMOVED lines=11> */
[----:B------:R-:W-:Y:S01]  /*6d80*/  SHF.L.U32 R27, R27, 0x10, RZ ;  /* 0x000000101b1b7819 */ /* 0x000fe200000006ff */
[--C-:B------:R-:W-:Y:S01]  /*6d90*/  FADD.FTZ R25, R25, R26.reuse ;  /* 0x0000001a19197221 */ /* 0x100fe20000010000 */
[----:B------:R-:W-:Y:S02]  /*6da0*/  PRMT R26, R134, 0x7632, R26 ;  /* 0x00007632861a7816 */ /* 0x000fe4000000001a */
[----:B------:R-:W-:Y:S01]  /*6db0*/  PRMT R39, R50, 0x7632, R39 ;  /* 0x0000763232277816 */ /* 0x000fe20000000027 */
[--C-:B------:R-:W-:Y:S01]  /*6dc0*/  FADD.FTZ R24, R24, R27.reuse ;  /* 0x0000001b18187221 */ /* 0x100fe20000010000 */
[----:B------:R-:W-:Y:S02]  /*6dd0*/  PRMT R27, R135, 0x7632, R27 ;  /* 0x00007632871b7816 */ /* 0x000fe4000000001b */
        /* <DEDUP_REMOVED lines=14> */
[----:B------:R-:W-:-:S02]  /*6ec0*/  IMAD.U32 R39, R132, 0x10000, RZ ;  /* 0x0001000084277824 */ /* 0x000fc400078e00ff */
[----:B------:R-:W-:Y:S01]  /*6ed0*/  FADD.FTZ R154, R154, R134 ;  /* 0x000000869a9a7221 */ /* 0x000fe20000010000 */
[----:B------:R-:W-:Y:S01]  /*6ee0*/  FADD.FTZ R165, R165, R135 ;  /* 0x00000087a5a57221 */ /* 0x000fe20000010000 */
[----:B------:R-:W-:Y:S01]  /*6ef0*/  F2FP.BF16.F32.PACK_AB R41, R25, R38 ;  /* 0x000000261929723e */ /* 0x000fe200000010ff */
[----:B------:R-:W-:Y:S02]  /*6f00*/  FADD.FTZ R39, R40, R39 ;  /* 0x0000002728277221 */ /* 0x000fe40000010000 */
[----:B------:R-:W-:Y:S02]  /*6f10*/  F2FP.BF16.F32.PACK_AB R42, R26, R154 ;  /* 0x0000009a1a2a723e */ /* 0x000fe400000010ff */
[----:B------:R-:W-:Y:S02]  /*6f20*/  F2FP.BF16.F32.PACK_AB R43, R27, R165 ;  /* 0x000000a51b2b723e */ /* 0x000fe400000010ff */
[----:B------:R-:W-:Y:S01]  /*6f30*/  F2FP.BF16.F32.PACK_AB R40, R24, R39 ;  /* 0x000000271828723e */ /* 0x000fe200000010ff */
[----:B------:R-:W-:Y:S06]  /*6f40*/  BRA `(.L_x_39) ;  /* 0x0000000000e07947 */ /* 0x000fec0003800000 */
.L_x_40:
        /* <DEDUP_REMOVED lines=9> */
[----:B------:R-:W-:-:S02]  /*6fe0*/  PRMT R25, R49, 0x7632, R25 ;  /* 0x0000763231197816 */ /* 0x000fc40000000019 */
[----:B------:R-:W-:Y:S01]  /*6ff0*/  PRMT R38, R50, 0x7632, R38 ;  /* 0x0000763232267816 */ /* 0x000fe20000000026 */
[----:B------:R-:W-:Y:S01]  /*7000*/  IMAD.U32 R26, R26, 0x10000, RZ ;  /* 0x000100001a1a7824 */ /* 0x000fe200078e00ff */
[----:B------:R-:W-:Y:S02]  /*7010*/  SHF.L.U32 R39, R39, 0x10, RZ ;  /* 0x0000001027277819 */ /* 0x000fe400000006ff */
[----:B------:R-:W-:Y:S02]  /*7020*/  SHF.L.U32 R25, R25, 0x10, RZ ;  /* 0x0000001019197819 */ /* 0x000fe400000006ff */
[----:B------:R-:W-:Y:S02]  /*7030*/  SHF.L.U32 R27, R27, 0x10, RZ ;  /* 0x000000101b1b7819 */ /* 0x000fe400000006ff */
[----:B------:R-:W-:Y:S01]  /*7040*/  SHF.L.U32 R38, R38, 0x10, RZ ;  /* 0x0000001026267819 */ /* 0x000fe200000006ff */
[----:B------:R-:W-:Y:S01]  /*7050*/  FADD.FTZ R25, R39, R25 ;  /* 0x0000001927197221 */ /* 0x000fe20000010000 */
[----:B------:R-:W-:Y:S01]  /*7060*/  PRMT R39, R51, 0x7632, R39 ;  /* 0x0000763233277816 */ /* 0x000fe20000000027 */
[--C-:B------:R-:W-:Y:S01]  /*7070*/  FADD.FTZ R24, R24, R27.reuse ;  /* 0x0000001b18187221 */ /* 0x100fe20000010000 */
[----:B------:R-:W-:Y:S01]  /*7080*/  PRMT R27, R135, 0x7632, R27 ;  /* 0x00007632871b7816 */ /* 0x000fe2000000001b */
[--C-:B------:R-:W-:Y:S01]  /*7090*/  FADD.FTZ R26, R26, R38.reuse ;  /* 0x000000261a1a7221 */ /* 0x100fe20000010000 */
[----:B------:R-:W-:-:S02]  /*70a0*/  PRMT R38, R45, 0x7632, R38 ;  /* 0x000076322d267816 */ /* 0x000fc40000000026 */
[----:B------:R-:W-:Y:S01]  /*70b0*/  SHF.L.U32 R39, R39, 0x10, RZ ;  /* 0x0000001027277819 */ /* 0x000fe200000006ff */
[----:B------:R-:W-:Y:S01]  /*70c0*/  IMAD.U32 R27, R27, 0x10000, RZ ;  /* 0x000100001b1b7824 */ /* 0x000fe200078e00ff */
[----:B------:R-:W-:Y:S02]  /*70d0*/  SHF.L.U32 R38, R38, 0x10, RZ ;  /* 0x0000001026267819 */ /* 0x000fe400000006ff */
[----:B------:R-:W-:Y:S01]  /*70e0*/  SHF.L.U32 R40, R49, 0x10, RZ ;  /* 0x0000001031287819 */ /* 0x000fe200000006ff */
[--C-:B------:R-:W-:Y:S01]  /*70f0*/  FADD.FTZ R27, R27, R39.reuse ;  /* 0x000000271b1b7221 */ /* 0x100fe20000010000 */
[----:B------:R-:W-:Y:S01]  /*7100*/  PRMT R39, R46, 0x7632, R39 ;  /* 0x000076322e277816 */ /* 0x000fe20000000027 */
[--C-:B------:R-:W-:Y:S01]  /*7110*/  FADD.FTZ R25, R25, R38.reuse ;  /* 0x0000002619197221 */ /* 0x100fe20000010000 */
[----:B------:R-:W-:Y:S02]  /*7120*/  PRMT R38, R47, 0x7632, R38 ;  /* 0x000076322f267816 */ /* 0x000fe40000000026 */
[----:B------:R-:W-:Y:S01]  /*7130*/  SHF.L.U32 R165, R135, 0x10, RZ ;  /* 0x0000001087a57819 */ /* 0x000fe200000006ff */
[----:B------:R-:W-:Y:S01]  /*7140*/  IMAD.U32 R39, R39, 0x10000, RZ ;  /* 0x0001000027277824 */ /* 0x000fe200078e00ff */
[----:B------:R-:W-:-:S03]  /*7150*/  SHF.L.U32 R38, R38, 0x10, RZ ;  /* 0x0000001026267819 */ /* 0x000fc600000006ff */
[----:B------:R-:W-:Y:S01]  /*7160*/  FADD.FTZ R26, R26, R39 ;  /* 0x000000271a1a7221 */ /* 0x000fe20000010000 */
[----:B------:R-:W-:Y:S01]  /*7170*/  SHF.L.U32 R39, R132, 0x10, RZ ;  /* 0x0000001084277819 */ /* 0x000fe200000006ff */
[----:B------:R-:W-:Y:S01]  /*7180*/  FADD.FTZ R27, R27, R38 ;  /* 0x000000261b1b7221 */ /* 0x000fe20000010000 */
[----:B------:R-:W-:-:S04]  /*7190*/  IMAD.U32 R38, R48, 0x10000, RZ ;  /* 0x0001000030267824 */ /* 0x000fc800078e00ff */
[----:B------:R-:W-:Y:S01]  /*71a0*/  FADD.FTZ R39, R38, R39 ;  /* 0x0000002726277221 */ /* 0x000fe20000010000 */
[----:B------:R-:W-:-:S05]  /*71b0*/  SHF.L.U32 R38, R133, 0x10, RZ ;  /* 0x0000001085267819 */ /* 0x000fca00000006ff */
[----:B------:R-:W-:Y:S01]  /*71c0*/  FADD.FTZ R38, R40, R38 ;  /* 0x0000002628267221 */ /* 0x000fe20000010000 */
[----:B------:R-:W-:-:S05]  /*71d0*/  SHF.L.U32 R40, R50, 0x10, RZ ;  /* 0x0000001032287819 */ /* 0x000fca00000006ff */
        /* <DEDUP_REMOVED lines=15> */
.L_x_39:
[----:B------:R-:W0:Y:S01]  /*72d0*/  @UP0 LDCU.64 UR4, c[0x0][0x3a8] ;  /* 0x00007500ff0407ac */ /* 0x000e220008000a00 */
[----:B------:R-:W-:Y:S02]  /*72e0*/  PLOP3.LUT P0, PT, PT, PT, UP0, 0x80, 0x8 ;  /* 0x000000000008781c */ /* 0x000fe40003f0f008 */
[----:B------:R-:W-:Y:S02]  /*72f0*/  PLOP3.LUT P1, PT, PT, PT, UP0, 0x80, 0x8 ;  /* 0x000000000008781c */ /* 0x000fe40003f2f008 */
[----:B------:R-:W-:-:S09]  /*7300*/  MOV R132, 0x10 ;  /* 0x0000001000847802 */ /* 0x000fd20000000f00 */
[----:B0-----:R-:W-:-:S04]  /*7310*/  @P0 IMAD.WIDE.U32 R132, R136, R132, UR4 ;  /* 0x0000000488840e25 */ /* 0x001fc8000f8e0084 */
[----:B------:R-:W-:Y:S01]  /*7320*/  VIADD R136, R136, 0x20 ;  /* 0x0000002088887836 */ /* 0x000fe20000000000 */
[----:B------:R0:W-:Y:S06]  /*7330*/  @P1 STG.E.128 desc[UR6][R132.64], R40 ;  /* 0x0000002884001986 */ /* 0x0001ec000c101d06 */
.L_x_36:
[----:B------:R-:W-:Y:S05]  /*7340*/  BSYNC.RECONVERGENT B0 ;  /* 0x0000000000007941 */ /* 0x000fea0003800200 */
.L_x_35:
[----:B------:R-:W-:Y:S01]  /*7350*/  ISETP.GE.U32.AND P0, PT, R23, 0xe0, PT ;  /* 0x000000e01700780c */ /* 0x000fe20003f06070 */
[----:B------:R-:W-:Y:S01]  /*7360*/  BSSY.RECONVERGENT B0, `(.L_x_41) ;  /* 0x00000b0000007945 */ /* 0x000fe20003800200 */
[----:B------:R-:W-:-:S11]  /*7370*/  LOP3.LUT R13, R13, 0xfffffff7, RZ, 0xc0, !PT ;  /* 0xfffffff70d0d7812 */ /* 0x000fd600078ec0ff */
[----:B------:R-:W-:Y:S01]  /*7380*/  @P0 LOP3.LUT R13, R13, 0x8, RZ, 0xfc, !PT ;  /* 0x000000080d0d0812 */ /* 0x000fe200078efcff */
[----:B------:R-:W-:Y:S06]  /*7390*/  @!P0 BRA `(.L_x_42) ;  /* 0x0000000800b08947 */ /* 0x000fec0003800000 */
[----:B------:R-:W-:Y:S01]  /*73a0*/  ISETP.NE.U32.AND P0, PT, RZ, UR12, PT ;  /* 0x0000000cff007c0c */ /* 0x000fe2000bf05070 */
[----:B01234-:R-:W0:Y:S03]  /*73b0*/  LDC.64 R132, c[0x0][0x390] ;  /* 0x0000e400ff847b82 */ /* 0x01fe260000000a00 */
[----:B------:R-:W-:-:S13]  /*73c0*/  ISETP.NE.AND.EX P0, PT, RZ, UR13, PT, P0 ;  /* 0x0000000dff007c0c */ /* 0x000fda000bf05300 */
[----:B------:R-:W1:Y:S02]  /*73d0*/  @P0 LDC.64 R28, c[0x0][0x398] ;  /* 0x0000e600ff1c0b82 */ /* 0x000e640000000a00 */
[----:B-1----:R-:W-:-:S05]  /*73e0*/  @P0 IMAD.WIDE.U32 R28, R136, 0x10, R28 ;  /* 0x00000010881c0825 */ /* 0x002fca00078e001c */
[----:B------:R1:W5:Y:S01]  /*73f0*/  @P0 LDG.E.128 R48, desc[UR6][R28.64] ;  /* 0x000000061c300981 */ /* 0x000362000c1e1d00 */
[----:B------:R-:W-:-:S04]  /*7400*/  ISETP.NE.U32.AND P0, PT, RZ, UR14, PT ;  /* 0x0000000eff007c0c */ /* 0x000fc8000bf05070 */
[----:B------:R-:W-:-:S13]  /*7410*/  ISETP.NE.AND.EX P0, PT, RZ, UR15, PT, P0 ;  /* 0x0000000fff007c0c */ /* 0x000fda000bf05300 */
        /* <DEDUP_REMOVED lines=24> */
.L_x_44:
        /* <DEDUP_REMOVED lines=37> */
.L_x_43:
        /* <DEDUP_REMOVED lines=40> */
.L_x_46:
        /* <DEDUP_REMOVED lines=56> */
.L_x_45:
[----:B------:R-:W0:Y:S01]  /*7df0*/  @UP0 LDCU.64 UR4, c[0x0][0x3a8] ;  /* 0x00007500ff0407ac */ /* 0x000e220008000a00 */
[----:B------:R-:W-:Y:S01]  /*7e00*/  PLOP3.LUT P0, PT, PT, PT, UP0, 0x80, 0x8 ;  /* 0x000000000008781c */ /* 0x000fe20003f0f008 */
[----:B------:R-:W-:-:S12]  /*7e10*/  HFMA2 R132, -RZ, RZ, 0, 9.5367431640625e-07 ;  /* 0x00000010ff847431 */ /* 0x000fd800000001ff */
[----:B0-----:R-:W-:Y:S01]  /*7e20*/  @P0 IMAD.WIDE.U32 R132, R136, R132, UR4 ;  /* 0x0000000488840e25 */ /* 0x001fe2000f8e0084 */
[----:B------:R-:W-:-:S03]  /*7e30*/  PLOP3.LUT P0, PT, PT, PT, UP0, 0x80, 0x8 ;  /* 0x000000000008781c */ /* 0x000fc60003f0f008 */
[----:B------:R-:W-:-:S10]  /*7e40*/  VIADD R136, R136, 0x20 ;  /* 0x0000002088887836 */ /* 0x000fd40000000000 */
[----:B------:R0:W-:Y:S02]  /*7e50*/  @P0 STG.E.128 desc[UR6][R132.64], R40 ;  /* 0x0000002884000986 */ /* 0x0001e4000c101d06 */
.L_x_42:
[----:B------:R-:W-:Y:S05]  /*7e60*/  BSYNC.RECONVERGENT B0 ;  /* 0x0000000000007941 */ /* 0x000fea0003800200 */
.L_x_41:
        /* <DEDUP_REMOVED lines=37> */
.L_x_50:
        /* <DEDUP_REMOVED lines=37> */
.L_x_49:
        /* <DEDUP_REMOVED lines=40> */
.L_x_52:
        /* <DEDUP_REMOVED lines=56> */
.L_x_51:
[----:B------:R-:W0:Y:S01]  /*8910*/  @UP0 LDCU.64 UR4, c[0x0][0x3a8] ;  /* 0x00007500ff0407ac */ /* 0x000e220008000a00 */
[----:B------:R-:W-:Y:S02]  /*8920*/  PLOP3.LUT P0, PT, PT, PT, UP0, 0x80, 0x8 ;  /* 0x000000000008781c */ /* 0x000fe40003f0f008 */
[----:B------:R-:W-:-:S11]  /*8930*/  MOV R132, 0x10 ;  /* 0x0000001000847802 */ /* 0x000fd60000000f00 */
[----:B0-----:R-:W-:Y:S01]  /*8940*/  @P0 IMAD.WIDE.U32 R132, R136, R132, UR4 ;  /* 0x0000000488840e25 */ /* 0x001fe2000f8e0084 */
[----:B------:R-:W-:-:S13]  /*8950*/  PLOP3.LUT P0, PT, PT, PT, UP0, 0x80, 0x8 ;  /* 0x000000000008781c */ /* 0x000fda0003f0f008 */
[----:B------:R0:W-:Y:S02]  /*8960*/  @P0 STG.E.128 desc[UR6][R132.64], R40 ;  /* 0x0000002884000986 */ /* 0x0001e4000c101d06 */
.L_x_48:
[----:B------:R-:W-:Y:S05]  /*8970*/  BSYNC.RECONVERGENT B0 ;  /* 0x0000000000007941 */ /* 0x000fea0003800200 */
.L_x_47:
[----:B01234-:R-:W-:Y:S01]  /*8980*/  FADD.FTZ R132, RZ, R148 ;  /* 0x00000094ff847221 */ /* 0x01ffe20000010000 */
[C---:B------:R-:W-:Y:S01]  /*8990*/  ISETP.GE.U32.AND P5, PT, R23.reuse, 0x20, PT ;  /* 0x000000201700780c */ /* 0x040fe20003fa6070 */
[----:B------:R-:W0:Y:S01]  /*89a0*/  S2R R139, SR_TID.X ;  /* 0x00000000008b7919 */ /* 0x000e220000002100 */
[----:B------:R-:W-:Y:S01]  /*89b0*/  ISETP.GT.U32.AND P4, PT, R23, 0x3f, PT ;  /* 0x0000003f1700780c */ /* 0x000fe20003f84070 */
[----:B------:R-:W-:Y:S01]  /*89c0*/  FADD.FTZ R132, R21, R132 ;  /* 0x0000008415847221 */ /* 0x000fe20000010000 */
[C---:B------:R-:W-:Y:S01]  /*89d0*/  ISETP.GT.U32.AND P3, PT, R23.reuse, 0x5f, PT ;  /* 0x0000005f1700780c */ /* 0x040fe20003f64070 */
[----:B------:R-:W-:Y:S01]  /*89e0*/  UMOV UR4, 0xffffffff ;  /* 0xffffffff00047882 */ /* 0x000fe20000000000 */
[----:B------:R-:W-:Y:S01]  /*89f0*/  ISETP.GT.U32.AND P2, PT, R23, 0x7f, PT ;  /* 0x0000007f1700780c */ /* 0x000fe20003f44070 */
[----:B------:R-:W-:Y:S01]  /*8a00*/  FADD.FTZ R132, R149, R132 ;  /* 0x0000008495847221 */ /* 0x000fe20000010000 */
[C---:B------:R-:W-:Y:S02]  /*8a10*/  ISETP.GT.U32.AND P1, PT, R23.reuse, 0x9f, PT ;  /* 0x0000009f1700780c */ /* 0x040fe40003f24070 */
[C---:B------:R-:W-:Y:S01]  /*8a20*/  ISETP.GT.U32.AND P0, PT, R23.reuse, 0xbf, PT ;  /* 0x000000bf1700780c */ /* 0x040fe20003f04070 */
[----:B------:R-:W-:Y:S01]  /*8a30*/  FADD.FTZ R132, R20, R132 ;  /* 0x0000008414847221 */ /* 0x000fe20000010000 */
[----:B------:R-:W-:-:S02]  /*8a40*/  ISETP.GT.U32.AND P6, PT, R23, 0xdf, PT ;  /* 0x000000df1700780c */ /* 0x000fc40003fc4070 */
[----:B------:R-:W-:Y:S01]  /*8a50*/  LOP3.LUT R13, R13, 0xfffffffe, RZ, 0xc0, !PT ;  /* 0xfffffffe0d0d7812 */ /* 0x000fe200078ec0ff */
[----:B------:R-:W-:-:S04]  /*8a60*/  FADD.FTZ R132, R159, R132 ;  /* 0x000000849f847221 */ /* 0x000fc80000010000 */
[----:B------:R-:W-:-:S04]  /*8a70*/  FADD.FTZ R132, R19, R132 ;  /* 0x0000008413847221 */ /* 0x000fc80000010000 */
[----:B------:R-:W-:Y:S02]  /*8a80*/  FADD.FTZ R132, R160, R132 ;  /* 0x00000084a0847221 */ /* 0x000fe40000010000 */
[----:B------:R-:W-:Y:S02]  /*8a90*/  @P6 LOP3.LUT R13, R13, 0x1, RZ, 0xfc, !PT ;  /* 0x000000010d0d6812 */ /* 0x000fe400078efcff */
[----:B------:R-:W-:Y:S02]  /*8aa0*/  FADD.FTZ R132, R18, R132 ;  /* 0x0000008412847221 */ /* 0x000fe40000010000 */
[----:B------:R-:W-:-:S03]  /*8ab0*/  LOP3.LUT R13, R13, 0xfffffffd, RZ, 0xc0, !PT ;  /* 0xfffffffd0d0d7812 */ /* 0x000fc600078ec0ff */
[----:B------:R-:W-:-:S05]  /*8ac0*/  FSEL R135, R132, RZ, P5 ;  /* 0x000000ff84877208 */ /* 0x000fca0002800000 */
[----:B------:R-:W-:-:S04]  /*8ad0*/  FADD.FTZ R132, R147, R135 ;  /* 0x0000008793847221 */ /* 0x000fc80000010000 */
[----:B------:R-:W-:-:S04]  /*8ae0*/  FADD.FTZ R132, R17, R132 ;  /* 0x0000008411847221 */ /* 0x000fc80000010000 */
[----:B------:R-:W-:-:S04]  /*8af0*/  FADD.FTZ R132, R146, R132 ;  /* 0x0000008492847221 */ /* 0x000fc80000010000 */
[----:B------:R-:W-:-:S04]  /*8b00*/  FADD.FTZ R132, R16, R132 ;  /* 0x0000008410847221 */ /* 0x000fc80000010000 */
[----:B------:R-:W-:-:S04]  /*8b10*/  FADD.FTZ R132, R158, R132 ;  /* 0x000000849e847221 */ /* 0x000fc80000010000 */
[----:B------:R-:W-:-:S04]  /*8b20*/  FADD.FTZ R132, R15, R132 ;  /* 0x000000840f847221 */ /* 0x000fc80000010000 */
[----:B------:R-:W-:-:S04]  /*8b30*/  FADD.FTZ R132, R161, R132 ;  /* 0x00000084a1847221 */ /* 0x000fc80000010000 */
[----:B------:R-:W-:-:S04]  /*8b40*/  @P4 FADD.FTZ R135, R14, R132 ;  /* 0x000000840e874221 */ /* 0x000fc80000010000 */
        /* <DEDUP_REMOVED lines=39> */
[----:B------:R-:W-:Y:S01]  /*8dc0*/  @P6 FADD.FTZ R135, R31, R132 ;  /* 0x000000841f876221 */ /* 0x000fe20000010000 */
[----:B------:R-:W-:-:S03]  /*8dd0*/  ISETP.GT.U32.AND P6, PT, R23, 0xff, PT ;  /* 0x000000ff1700780c */ /* 0x000fc60003fc4070 */
[----:B------:R-:W-:-:S04]  /*8de0*/  FADD.FTZ R132, R150, R135 ;  /* 0x0000008796847221 */ /* 0x000fc80000010000 */
[----:B------:R-:W-:-:S04]  /*8df0*/  FADD.FTZ R132, R32, R132 ;  /* 0x0000008420847221 */ /* 0x000fc80000010000 */
[----:B------:R-:W-:Y:S02]  /*8e00*/  FADD.FTZ R132, R151, R132 ;  /* 0x0000008497847221 */ /* 0x000fe40000010000 */
[----:B------:R-:W-:Y:S02]  /*8e10*/  @P6 LOP3.LUT R13, R13, 0x2, RZ, 0xfc, !PT ;  /* 0x000000020d0d6812 */ /* 0x000fe400078efcff */
[----:B------:R-:W-:Y:S02]  /*8e20*/  FADD.FTZ R132, R33, R132 ;  /* 0x0000008421847221 */ /* 0x000fe40000010000 */
[----:B------:R-:W-:Y:S02]  /*8e30*/  LOP3.LUT R13, R13, 0xffffff7f, RZ, 0xc0, !PT ;  /* 0xffffff7f0d0d7812 */ /* 0x000fe400078ec0ff */
[----:B------:R-:W-:-:S04]  /*8e40*/  FADD.FTZ R132, R152, R132 ;  /* 0x0000008498847221 */ /* 0x000fc80000010000 */
[----:B------:R-:W-:-:S04]  /*8e50*/  FADD.FTZ R132, R34, R132 ;  /* 0x0000008422847221 */ /* 0x000fc80000010000 */
[----:B------:R-:W-:-:S04]  /*8e60*/  FADD.FTZ R132, R167, R132 ;  /* 0x00000084a7847221 */ /* 0x000fc80000010000 */
[----:B------:R-:W-:Y:S01]  /*8e70*/  @P6 FADD.FTZ R135, R35, R132 ;  /* 0x0000008423876221 */ /* 0x000fe20000010000 */
[----:B0-----:R-:W-:-:S13]  /*8e80*/  LOP3.LUT P6, RZ, R139, 0x1f, RZ, 0xc0, !PT ;  /* 0x0000001f8bff7812 */ /* 0x001fda00078cc0ff */
[----:B------:R-:W-:Y:S01]  /*8e90*/  @P6 LOP3.LUT R13, R13, 0x80, RZ, 0xfc, !PT ;  /* 0x000000800d0d6812 */ /* 0x000fe200078efcff */
[----:B------:R-:W-:Y:S06]  /*8ea0*/  BRA.DIV UR4, `(.L_x_53) ;  /* 0x0000003a04a07947 */ /* 0x000fec000b800000 */
[----:B------:R-:W0:Y:S01]  /*8eb0*/  SHFL.BFLY PT, R132, R135, 0x1, 0x1f ;  /* 0x0c201f0087847f89 */ /* 0x000e2200000e0000 */
[----:B------:R-:W1:Y:S01]  /*8ec0*/  LDC R138, c[0x0][0x400] ;  /* 0x00010000ff8a7b82 */ /* 0x000e620000000800 */
[----:B------:R-:W-:Y:S01]  /*8ed0*/  ISETP.GT.U32.AND P6, PT, R23, 0xdf, PT ;  /* 0x000000df1700780c */ /* 0x000fe20003fc4070 */
[----:B0-----:R-:W-:-:S05]  /*8ee0*/  FADD.FTZ R135, R135, R132 ;  /* 0x0000008487877221 */ /* 0x001fca0000010000 */
[----:B------:R-:W0:Y:S02]  /*8ef0*/  SHFL.BFLY PT, R132, R135, 0x2, 0x1f ;  /* 0x0c401f0087847f89 */ /* 0x000e2400000e0000 */
[----:B0-----:R-:W-:-:S05]  /*8f00*/  FADD.FTZ R135, R135, R132 ;  /* 0x0000008487877221 */ /* 0x001fca0000010000 */
[----:B------:R-:W0:Y:S02]  /*8f10*/  SHFL.BFLY PT, R132, R135, 0x4, 0x1f ;  /* 0x0c801f0087847f89 */ /* 0x000e2400000e0000 */
[----:B0-----:R-:W-:-:S05]  /*8f20*/  FADD.FTZ R135, R135, R132 ;  /* 0x0000008487877221 */ /* 0x001fca0000010000 */
[----:B------:R-:W0:Y:S02]  /*8f30*/  SHFL.BFLY PT, R132, R135, 0x8, 0x1f ;  /* 0x0d001f0087847f89 */ /* 0x000e2400000e0000 */
[----:B0-----:R-:W-:-:S05]  /*8f40*/  FADD.FTZ R135, R135, R132 ;  /* 0x0000008487877221 */ /* 0x001fca0000010000 */
[----:B------:R-:W0:Y:S02]  /*8f50*/  SHFL.BFLY PT, R132, R135, 0x10, 0x1f ;  /* 0x0e001f0087847f89 */ /* 0x000e2400000e0000 */
[----:B0-----:R-:W-:-:S04]  /*8f60*/  FADD.FTZ R135, R135, R132 ;  /* 0x0000008487877221 */ /* 0x001fc80000010000 */
[----:B-1----:R-:W-:-:S04]  /*8f70*/  FMUL.FTZ R135, R135, R138 ;  /* 0x0000008a87877220 */ /* 0x002fc80000410000 */
[--C-:B------:R-:W-:Y:S01]  /*8f80*/  FADD.FTZ R132, R148, -R135.reuse ;  /* 0x8000008794847221 */ /* 0x100fe20000010000 */
[----:B------:R-:W-:-:S03]  /*8f90*/  FADD.FTZ R133, R21, -R135 ;  /* 0x8000008715857221 */ /* 0x000fc60000010000 */
[----:B------:R-:W-:-:S04]  /*8fa0*/  FFMA.FTZ R132, R132, R132, RZ ;  /* 0x0000008484847223 */ /* 0x000fc800000100ff */
[----:B------:R-:W-:Y:S01]  /*8fb0*/  FFMA.FTZ R132, R133, R133, R132 ;  /* 0x0000008585847223 */ /* 0x000fe20000010084 */
[----:B------:R-:W-:-:S04]  /*8fc0*/  FADD.FTZ R133, R149, -R135 ;  /* 0x8000008795857221 */ /* 0x000fc80000010000 */
        /* <DEDUP_REMOVED lines=12> */
[----:B------:R-:W-:Y:S01]  /*9090*/  FSEL R136, R132, RZ, P5 ;  /* 0x000000ff84887208 */ /* 0x000fe20002800000 */
[----:B------:R-:W-:-:S04]  /*90a0*/  FADD.FTZ R132, R147, -R135 ;  /* 0x8000008793847221 */ /* 0x000fc80000010000 */
[----:B------:R-:W-:-:S04]  /*90b0*/  FFMA.FTZ R132, R132, R132, R136 ;  /* 0x0000008484847223 */ /* 0x000fc80000010088 */
        /* <DEDUP_REMOVED lines=12> */
[----:B------:R-:W-:Y:S01]  /*9180*/  @P4 FFMA.FTZ R136, R133, R133, R132 ;  /* 0x0000008585884223 */ /* 0x000fe20000010084 */
[--C-:B------:R-:W-:Y:S01]  /*9190*/  FADD.FTZ R132, R145, -R135.reuse ;  /* 0x8000008791847221 */ /* 0x100fe20000010000 */
[----:B------:R-:W-:-:S03]  /*91a0*/  FADD.FTZ R133, R12, -R135 ;  /* 0x800000870c857221 */ /* 0x000fc60000010000 */
        /* <DEDUP_REMOVED lines=79> */
[----:B------:R-:W-:Y:S01]  /*96a0*/  FADD.FTZ R133, R32, -R135 ;  /* 0x8000008720857221 */ /* 0x000fe20000010000 */
[----:B------:R-:W-:Y:S02]  /*96b0*/  ISETP.GT.U32.AND P6, PT, R23, 0xff, PT ;  /* 0x000000ff1700780c */ /* 0x000fe40003fc4070 */
        /* <DEDUP_REMOVED lines=13> */
[----:B------:R-:W-:-:S05]  /*9790*/  @P6 FFMA.FTZ R136, R133, R133, R132 ;  /* 0x0000008585886223 */ /* 0x000fca0000010084 */
[----:B------:R-:W0:Y:S02]  /*97a0*/  SHFL.BFLY PT, R132, R136, 0x1, 0x1f ;  /* 0x0c201f0088847f89 */ /* 0x000e2400000e0000 */
[----:B0-----:R-:W-:-:S05]  /*97b0*/  FADD.FTZ R136, R136, R132 ;  /* 0x0000008488887221 */ /* 0x001fca0000010000 */
[----:B------:R-:W0:Y:S02]  /*97c0*/  SHFL.BFLY PT, R132, R136, 0x2, 0x1f ;  /* 0x0c401f0088847f89 */ /* 0x000e2400000e0000 */
[----:B0-----:R-:W-:-:S05]  /*97d0*/  FADD.FTZ R136, R136, R132 ;  /* 0x0000008488887221 */ /* 0x001fca0000010000 */
[----:B------:R-:W0:Y:S02]  /*97e0*/  SHFL.BFLY PT, R132, R136, 0x4, 0x1f ;  /* 0x0c801f0088847f89 */ /* 0x000e2400000e0000 */
[----:B0-----:R-:W-:-:S05]  /*97f0*/  FADD.FTZ R136, R136, R132 ;  /* 0x0000008488887221 */ /* 0x001fca0000010000 */
[----:B------:R-:W0:Y:S02]  /*9800*/  SHFL.BFLY PT, R132, R136, 0x8, 0x1f ;  /* 0x0d001f0088847f89 */ /* 0x000e2400000e0000 */
[----:B0-----:R-:W-:-:S05]  /*9810*/  FADD.FTZ R136, R136, R132 ;  /* 0x0000008488887221 */ /* 0x001fca0000010000 */
[----:B------:R0:W1:Y:S02]  /*9820*/  SHFL.BFLY PT, R132, R136, 0x10, 0x1f ;  /* 0x0e001f0088847f89 */ /* 0x00006400000e0000 */
.L_x_82:
[----:B------:R-:W-:Y:S01]  /*9830*/  LOP3.LUT P1, RZ, R139, 0x1f, RZ, 0xc0, !PT ;  /* 0x0000001f8bff7812 */ /* 0x000fe2000782c0ff */
[----:B-1----:R-:W-:Y:S01]  /*9840*/  FADD.FTZ R132, R136, R132 ;  /* 0x0000008488847221 */ /* 0x002fe20000010000 */
[----:B------:R-:W-:Y:S01]  /*9850*/  ISETP.NE.AND P0, PT, RZ, UR8, PT ;  /* 0x00000008ff007c0c */ /* 0x000fe2000bf05270 */
[----:B------:R-:W-:Y:S02]  /*9860*/  BSSY.RECONVERGENT B0, `(.L_x_54) ;  /* 0x000005d000007945 */ /* 0x000fe40003800200 */
[----:B------:R-:W-:Y:S01]  /*9870*/  FFMA.FTZ R134, R132, R138, UR9 ;  /* 0x0000000984867e23 */ /* 0x000fe2000801008a */
[----:B------:R-:W-:-:S07]  /*9880*/  FSEL R201, R135, RZ, !P0 ;  /* 0x000000ff87c97208 */ /* 0x000fce0004000000 */
[----:B------:R-:W1:Y:S02]  /*9890*/  @!P1 LDC.64 R132, c[0x0][0x3c0] ;  /* 0x0000f000ff849b82 */ /* 0x000e640000000a00 */
[----:B-1----:R-:W-:-:S05]  /*98a0*/  @!P1 IMAD.WIDE R132, R202, 0x4, R132 ;  /* 0x00000004ca849825 */ /* 0x002fca00078e0284 */
[----:B------:R1:W-:Y:S02]  /*98b0*/  @!P1 STG.E desc[UR6][R132.64], R135 ;  /* 0x0000008784009986 */ /* 0x0003e4000c101906 */
[----:B-1----:R-:W-:-:S05]  /*98c0*/  FMUL.FTZ R132, R135, R135 ;  /* 0x0000008787847220 */ /* 0x002fca0000410000 */
[----:B------:R-:W-:-:S05]  /*98d0*/  FSEL R132, R132, RZ, P0 ;  /* 0x000000ff84847208 */ /* 0x000fca0000000000 */
[----:B------:R-:W-:Y:S02]  /*98e0*/  FADD.FTZ R134, R134, R132 ;  /* 0x0000008486867221 */ /* 0x000fe40000010000 */
[----:B------:R-:W1:Y:S02]  /*98f0*/  @!P1 LDC.64 R132, c[0x0][0x3c8] ;  /* 0x0000f200ff849b82 */ /* 0x000e640000000a00 */
[----:B------:R-:W2:Y:S01]  /*9900*/  MUFU.RSQ R200, R134 ;  /* 0x0000008600c87308 */ /* 0x000ea20000001400 */
[----:B-1----:R-:W-:-:S05]  /*9910*/  @!P1 IMAD.WIDE R132, R202, 0x4, R132 ;  /* 0x00000004ca849825 */ /* 0x002fca00078e0284 */
[----:B--2---:R1:W-:Y:S01]  /*9920*/  @!P1 STG.E desc[UR6][R132.64], R200 ;  /* 0x000000c884009986 */ /* 0x0043e2000c101906 */
[----:B------:R-:W-:Y:S05]  /*9930*/  @!P5 BRA `(.L_x_55) ;  /* 0x00000004003cd947 */ /* 0x000fea0003800000 */
[--C-:B------:R-:W-:Y:S01]  /*9940*/  FADD.FTZ R250, R160, -R201.reuse ;  /* 0x800000c9a0fa7221 */ /* 0x100fe20000010000 */
[----:B------:R-:W-:Y:S01]  /*9950*/  SHF.L.U32 R135, R99, 0x10, RZ ;  /* 0x0000001063877819 */ /* 0x000fe200000006ff */
[----:B-1----:R-:W-:Y:S01]  /*9960*/  IMAD.U32 R132, R219, 0x10000, RZ ;  /* 0x00010000db847824 */ /* 0x002fe200078e00ff */
[----:B------:R-:W-:Y:S01]  /*9970*/  SHF.L.U32 R133, R215, 0x10, RZ ;  /* 0x00000010d7857819 */ /* 0x000fe200000006ff */
[----:B------:R-:W-:Y:S01]  /*9980*/  FMUL.FTZ R250, R200, R250 ;  /* 0x000000fac8fa7220 */ /* 0x000fe20000410000 */
[----:B------:R-:W-:Y:S02]  /*9990*/  IMAD.U32 R134, R71, 0x10000, RZ ;  /* 0x0001000047867824 */ /* 0x000fe400078e00ff */
[----:B------:R-:W-:Y:S01]  /*99a0*/  FADD.FTZ R139, R18, -R201 ;  /* 0x800000c9128b7221 */ /* 0x000fe20000010000 */
[----:B0-----:R-:W-:Y:S01]  /*99b0*/  SHF.L.U32 R136, R232, 0x10, RZ ;  /* 0x00000010e8887819 */ /* 0x001fe200000006ff */
[C---:B------:R-:W-:Y:S01]  /*99c0*/  FFMA.FTZ R132, R250.reuse, R132, R135 ;  /* 0x00000084fa847223 */ /* 0x040fe20000010087 */
[----:B------:R-:W-:Y:S01]  /*99d0*/  FFMA.FTZ R250, R250, R133, R134 ;  /* 0x00000085fafa7223 */ /* 0x000fe20000010086 */
[----:B------:R-:W-:Y:S01]  /*99e0*/  SHF.L.U32 R135, R231, 0x10, RZ ;  /* 0x00000010e7877819 */ /* 0x000fe200000006ff */
[----:B------:R-:W-:Y:S01]  /*99f0*/  FMUL.FTZ R139, R200, R139 ;  /* 0x0000008bc88b7220 */ /* 0x000fe20000410000 */
[----:B------:R-:W-:Y:S01]  /*9a00*/  SHF.L.U32 R134, R234, 0x10, RZ ;  /* 0x00000010ea867819 */ /* 0x000fe200000006ff */
[----:B------:R-:W-:-:S02]  /*9a10*/  IMAD.U32 R133, R233, 0x10000, RZ ;  /* 0x00010000e9857824 */ /* 0x000fc400078e00ff */
[--C-:B------:R-:W-:Y:S01]  /*9a20*/  FADD.FTZ R249, R159, -R201.reuse ;  /* 0x800000c99ff97221 */ /* 0x100fe20000010000 */
[C---:B------:R-:W-:Y:S01]  /*9a30*/  FFMA.FTZ R135, R139.reuse, R135, R136 ;  /* 0x000000878b877223 */ /* 0x040fe20000010088 */
[----:B------:R-:W-:Y:S01]  /*9a40*/  SHF.L.U32 R137, R218, 0x10, RZ ;  /* 0x00000010da897819 */ /* 0x000fe200000006ff */
[----:B------:R-:W-:Y:S01]  /*9a50*/  FFMA.FTZ R139, R139, R133, R134 ;  /* 0x000000858b8b7223 */ /* 0x000fe20000010086 */
[----:B------:R-:W-:Y:S01]  /*9a60*/  FMUL.FTZ R249, R200, R249 ;  /* 0x000000f9c8f97220 */ /* 0x000fe20000410000 */
[----:B------:R-:W-:Y:S01]  /*9a70*/  IMAD.U32 R136, R98, 0x10000, RZ ;  /* 0x0001000062887824 */ /* 0x000fe200078e00ff */
[----:B------:R-:W-:Y:S01]  /*9a80*/  SHF.L.U32 R133, R214, 0x10, RZ ;  /* 0x00000010d6857819 */ /* 0x000fe200000006ff */
[----:B------:R-:W-:Y:S01]  /*9a90*/  FADD.FTZ R138, R19, -R201 ;  /* 0x800000c9138a7221 */ /* 0x000fe20000010000 */
[----:B------:R-:W-:Y:S01]  /*9aa0*/  SHF.L.U32 R134, R70, 0x10, RZ ;  /* 0x0000001046867819 */ /* 0x000fe200000006ff */
[----:B------:R-:W-:Y:S01]  /*9ab0*/  FFMA.FTZ R137, R249, R137, R136 ;  /* 0x00000089f9897223 */ /* 0x000fe20000010088 */
[----:B------:R-:W-:Y:S01]  /*9ac0*/  SHF.L.U32 R245, R228, 0x10, RZ ;  /* 0x00000010e4f57819 */ /* 0x000fe200000006ff */
[----:B------:R-:W-:Y:S01]  /*9ad0*/  FMUL.FTZ R138, R200, R138 ;  /* 0x0000008ac88a7220 */ /* 0x000fe20000410000 */
[----:B------:R-:W-:-:S02]  /*9ae0*/  IMAD.U32 R136, R230, 0x10000, RZ ;  /* 0x00010000e6887824 */ /* 0x000fc400078e00ff */
[----:B------:R-:W-:Y:S01]  /*9af0*/  FFMA.FTZ R249, R249, R133, R134 ;  /* 0x00000085f9f97223 */ /* 0x000fe20000010086 */
[----:B------:R-:W-:Y:S01]  /*9b00*/  IMAD.U32 R134, R227, 0x10000, RZ ;  /* 0x00010000e3867824 */ /* 0x000fe200078e00ff */
[----:B------:R-:W-:Y:S01]  /*9b10*/  SHF.L.U32 R133, R229, 0x10, RZ ;  /* 0x00000010e5857819 */ /* 0x000fe200000006ff */
[----:B------:R-:W-:Y:S01]  /*9b20*/  FADD.FTZ R247, R149, -R201 ;  /* 0x800000c995f77221 */ /* 0x000fe20000010000 */
[----:B------:R-:W-:Y:S01]  /*9b30*/  SHF.L.U32 R246, R97, 0x10, RZ ;  /* 0x0000001061f67819 */ /* 0x000fe200000006ff */
[C---:B------:R-:W-:Y:S01]  /*9b40*/  FFMA.FTZ R134, R138.reuse, R134, R245 ;  /* 0x000000868a867223 */ /* 0x040fe200000100f5 */
[----:B------:R-:W-:Y:S01]  /*9b50*/  SHF.L.U32 R245, R69, 0x10, RZ ;  /* 0x0000001045f57819 */ /* 0x000fe200000006ff */
[----:B------:R-:W-:Y:S01]  /*9b60*/  FFMA.FTZ R138, R138, R133, R136 ;  /* 0x000000858a8a7223 */ /* 0x000fe20000010088 */
[----:B------:R-:W-:Y:S01]  /*9b70*/  SHF.L.U32 R136, R217, 0x10, RZ ;  /* 0x00000010d9887819 */ /* 0x000fe200000006ff */
[----:B------:R-:W-:Y:S01]  /*9b80*/  FMUL.FTZ R247, R200, R247 ;  /* 0x000000f7c8f77220 */ /* 0x000fe20000410000 */
[----:B------:R-:W-:-:S02]  /*9b90*/  IMAD.U32 R133, R213, 0x10000, RZ ;  /* 0x00010000d5857824 */ /* 0x000fc400078e00ff */
[----:B------:R-:W-:Y:S01]  /*9ba0*/  FADD.FTZ R248, R20, -R201 ;  /* 0x800000c914f87221 */ /* 0x000fe20000010000 */
[----:B------:R-:W-:Y:S01]  /*9bb0*/  F2FP.BF16.F32.PACK_AB R135, R135, R132 ;  /* 0x000000848787723e */ /* 0x000fe200000010ff */
[C---:B------:R-:W-:Y:S01]  /*9bc0*/  FFMA.FTZ R136, R247.reuse, R136, R246 ;  /* 0x00000088f7887223 */ /* 0x040fe200000100f6 */
[----:B------:R-:W-:Y:S01]  /*9bd0*/  FFMA.FTZ R247, R247, R133, R245 ;  /* 0x00000085f7f77223 */ /* 0x000fe200000100f5 */
[----:B------:R-:W-:Y:S01]  /*9be0*/  SHF.L.U32 R133, R223, 0x10, RZ ;  /* 0x00000010df857819 */ /* 0x000fe200000006ff */
[----:B------:R-:W-:Y:S01]  /*9bf0*/  FMUL.FTZ R248, R200, R248 ;  /* 0x000000f8c8f87220 */ /* 0x000fe20000410000 */
[----:B------:R-:W-:Y:S01]  /*9c00*/  IMAD.U32 R245, R224, 0x10000, RZ ;  /* 0x00010000e0f57824 */ /* 0x000fe200078e00ff */
[----:B------:R-:W-:Y:S01]  /*9c10*/  SHF.L.U32 R246, R226, 0x10, RZ ;  /* 0x00000010e2f67819 */ /* 0x000fe200000006ff */
[----:B------:R-:W-:Y:S01]  /*9c20*/  IMAD.U32 R132, R216, 0x10000, RZ ;  /* 0x00010000d8847824 */ /* 0x000fe200078e00ff */
[----:B------:R-:W-:Y:S01]  /*9c30*/  F2FP.BF16.F32.PACK_AB R134, R134, R137 ;  /* 0x000000898686723e */ /* 0x000fe200000010ff */
[----:B------:R-:W-:Y:S01]  /*9c40*/  FFMA.FTZ R133, R248, R133, R245 ;  /* 0x00000085f8857223 */ /* 0x000fe200000100f5 */
[----:B------:R-:W-:Y:S01]  /*9c50*/  SHF.L.U32 R245, R225, 0x10, RZ ;  /* 0x00000010e1f57819 */ /* 0x000fe200000006ff */
[----:B------:R-:W-:Y:S01]  /*9c60*/  IMAD.U32 R251, R68, 0x10000, RZ ;  /* 0x0001000044fb7824 */ /* 0x000fe200078e00ff */
[----:B------:R-:W-:-:S02]  /*9c70*/  SHF.L.U32 R137, R220, 0x10, RZ ;  /* 0x00000010dc897819 */ /* 0x000fc400000006ff */
[----:B------:R-:W-:Y:S01]  /*9c80*/  F2FP.BF16.F32.PACK_AB R133, R133, R136 ;  /* 0x000000888585723e */ /* 0x000fe200000010ff */
[----:B------:R-:W-:Y:S01]  /*9c90*/  FFMA.FTZ R248, R248, R245, R246 ;  /* 0x000000f5f8f87223 */ /* 0x000fe200000100f6 */
[----:B------:R-:W-:Y:S01]  /*9ca0*/  FADD.FTZ R245, R148, -R201 ;  /* 0x800000c994f57221 */ /* 0x000fe20000010000 */
[----:B------:R-:W-:Y:S02]  /*9cb0*/  SHF.L.U32 R246, R96, 0x10, RZ ;  /* 0x0000001060f67819 */ /* 0x000fe400000006ff */
[----:B------:R-:W-:Y:S01]  /*9cc0*/  SHF.L.U32 R136, R203, 0x10, RZ ;  /* 0x00000010cb887819 */ /* 0x000fe200000006ff */
[----:B------:R-:W-:Y:S01]  /*9cd0*/  FMUL.FTZ R245, R200, R245 ;  /* 0x000000f5c8f57220 */ /* 0x000fe20000410000 */
[----:B------:R-:W-:Y:S02]  /*9ce0*/  F2FP.BF16.F32.PACK_AB R139, R139, R250 ;  /* 0x000000fa8b8b723e */ /* 0x000fe400000010ff */
[----:B------:R-:W-:Y:S01]  /*9cf0*/  F2FP.BF16.F32.PACK_AB R138, R138, R249 ;  /* 0x000000f98a8a723e */ /* 0x000fe200000010ff */
[----:B------:R-:W-:Y:S01]  /*9d00*/  FFMA.FTZ R132, R245, R132, R246 ;  /* 0x00000084f5847223 */ /* 0x000fe200000100f6 */
[----:B------:R-:W-:-:S05]  /*9d10*/  SHF.L.U32 R246, R212, 0x10, RZ ;  /* 0x00000010d4f67819 */ /* 0x000fca00000006ff */
[----:B------:R-:W-:Y:S01]  /*9d20*/  FFMA.FTZ R245, R245, R246, R251 ;  /* 0x000000f6f5f57223 */ /* 0x000fe200000100fb */
[----:B------:R-:W-:Y:S01]  /*9d30*/  FADD.FTZ R246, R21, -R201 ;  /* 0x800000c915f67221 */ /* 0x000fe20000010000 */
[----:B------:R-:W-:-:S03]  /*9d40*/  SHF.L.U32 R251, R222, 0x10, RZ ;  /* 0x00000010defb7819 */ /* 0x000fc600000006ff */
[----:B------:R-:W-:-:S04]  /*9d50*/  FMUL.FTZ R246, R200, R246 ;  /* 0x000000f6c8f67220 */ /* 0x000fc80000410000 */
[----:B------:R-:W-:Y:S01]  /*9d60*/  FFMA.FTZ R136, R246, R136, R137 ;  /* 0x00000088f6887223 */ /* 0x000fe20000010089 */
[----:B------:R-:W-:-:S04]  /*9d70*/  IMAD.U32 R137, R221, 0x10000, RZ ;  /* 0x00010000dd897824 */ /* 0x000fc800078e00ff */
[----:B------:R-:W-:Y:S01]  /*9d80*/  FFMA.FTZ R246, R246, R137, R251 ;  /* 0x00000089f6f67223 */ /* 0x000fe200000100fb */
[----:B------:R-:W-:Y:S02]  /*9d90*/  F2FP.BF16.F32.PACK_AB R132, R136, R132 ;  /* 0x000000848884723e */ /* 0x000fe400000010ff */
[----:B------:R-:W0:Y:S02]  /*9da0*/  LDC.64 R136, c[0x0][0x428] ;  /* 0x00010a00ff887b82 */ /* 0x000e240000000a00 */
[----:B0-----:R-:W-:-:S05]  /*9db0*/  IMAD.WIDE.U32 R136, R22, 0x10, R136 ;  /* 0x0000001016887825 */ /* 0x001fca00078e0088 */
[----:B------:R0:W-:Y:S02]  /*9dc0*/  STG.E.128 desc[UR6][R136.64], R132 ;  /* 0x0000008488007986 */ /* 0x0001e4000c101d06 */
[----:B0-----:R-:W0:Y:S01]  /*9dd0*/  LDC.64 R132, c[0x0][0x430] ;  /* 0x00010c00ff847b82 */ /* 0x001e220000000a00 */
[----:B------:R-:W-:Y:S02]  /*9de0*/  F2FP.BF16.F32.PACK_AB R137, R248, R247 ;  /* 0x000000f7f889723e */ /* 0x000fe400000010ff */
[----:B------:R-:W-:Y:S01]  /*9df0*/  F2FP.BF16.F32.PACK_AB R136, R246, R245 ;  /* 0x000000f5f688723e */ /* 0x000fe200000010ff */
[C---:B0-----:R-:W-:Y:S01]  /*9e00*/  IMAD.WIDE.U32 R132, R22.reuse, 0x10, R132 ;  /* 0x0000001016847825 */ /* 0x041fe200078e0084 */
[----:B------:R-:W-:-:S04]  /*9e10*/  IADD3 R22, PT, PT, R22, 0x20, RZ ;  /* 0x0000002016167810 */ /* 0x000fc80007ffe0ff */
[----:B------:R2:W-:Y:S03]  /*9e20*/  STG.E.128 desc[UR6][R132.64], R136 ;  /* 0x0000008884007986 */ /* 0x0005e6000c101d06 */
.L_x_55:
[----:B------:R-:W-:Y:S05]  /*9e30*/  BSYNC.RECONVERGENT B0 ;  /* 0x0000000000007941 */ /* 0x000fea0003800200 */
.L_x_54:
[----:B------:R-:W-:Y:S01]  /*9e40*/  ISETP.GE.U32.AND P0, PT, R23, 0x40, PT ;  /* 0x000000401700780c */ /* 0x000fe20003f06070 */
[----:B------:R-:W-:-:S12]  /*9e50*/  BSSY.RECONVERGENT B0, `(.L_x_56) ;  /* 0x0000057000007945 */ /* 0x000fd80003800200 */
[----:B------:R-:W-:Y:S05]  /*9e60*/  @!P0 BRA `(.L_x_57) ;  /* 0x0000000400548947 */ /* 0x000fea0003800000 */
[----:B------:R-:W3:Y:S04]  /*9e70*/  LDL R245, [R1+0x8] ;  /* 0x0000080001f57983 */ /* 0x000ee80000100800 */
[----:B0-2---:R-:W2:Y:S04]  /*9e80*/  LDL R136, [R1+0xc] ;  /* 0x00000c0001887983 */ /* 0x005ea80000100800 */
[----:B------:R-:W4:Y:S04]  /*9e90*/  LDL R137, [R1+0x14] ;  /* 0x0000140001897983 */ /* 0x000f280000100800 */
[----:B------:R-:W5:Y:S04]  /*9ea0*/  LDL R138, [R1+0x10] ;  /* 0x00001000018a7983 */ /* 0x000f680000100800 */
[----:B------:R-:W5:Y:S04]  /*9eb0*/  LDL R247, [R1] ;  /* 0x0000000001f77983 */ /* 0x000f680000100800 */
[----:B------:R-:W5:Y:S01]  /*9ec0*/  LDL R246, [R1+0x4] ;  /* 0x0000040001f67983 */ /* 0x000f620000100800 */
[----:B------:R-:W-:Y:S01]  /*9ed0*/  FADD.FTZ R250, R161, -R201 ;  /* 0x800000c9a1fa7221 */ /* 0x000fe20000010000 */
[----:B------:R-:W-:Y:S01]  /*9ee0*/  SHF.L.U32 R135, R103, 0x10, RZ ;  /* 0x0000001067877819 */ /* 0x000fe200000006ff */
[----:B-1----:R-:W-:Y:S01]  /*9ef0*/  IMAD.U32 R132, R211, 0x10000, RZ ;  /* 0x00010000d3847824 */ /* 0x002fe200078e00ff */
[----:B------:R-:W-:Y:S01]  /*9f00*/  SHF.L.U32 R133, R207, 0x10, RZ ;  /* 0x00000010cf857819 */ /* 0x000fe200000006ff */
[----:B------:R-:W-:Y:S01]  /*9f10*/  FMUL.FTZ R250, R200, R250 ;  /* 0x000000fac8fa7220 */ /* 0x000fe20000410000 */
[----:B------:R-:W-:-:S02]  /*9f20*/  IMAD.U32 R134, R75, 0x10000, RZ ;  /* 0x000100004b867824 */ /* 0x000fc400078e00ff */
[----:B------:R-:W-:Y:S01]  /*9f30*/  FADD.FTZ R139, R14, -R201 ;  /* 0x800000c90e8b7221 */ /* 0x000fe20000010000 */
[C---:B------:R-:W-:Y:S01]  /*9f40*/  FFMA.FTZ R132, R250.reuse, R132, R135 ;  /* 0x00000084fa847223 */ /* 0x040fe20000010087 */
[----:B------:R-:W-:Y:S02]  /*9f50*/  FFMA.FTZ R250, R250, R133, R134 ;  /* 0x00000085fafa7223 */ /* 0x000fe40000010086 */
[----:B------:R-:W-:Y:S01]  /*9f60*/  FMUL.FTZ R139, R200, R139 ;  /* 0x0000008bc88b7220 */ /* 0x000fe20000410000 */
[----:B------:R-:W-:-:S04]  /*9f70*/  FADD.FTZ R249, R158, -R201 ;  /* 0x800000c99ef97221 */ /* 0x000fc80000010000 */
[----:B------:R-:W-:Y:S01]  /*9f80*/  FMUL.FTZ R249, R200, R249 ;  /* 0x000000f9c8f97220 */ /* 0x000fe20000410000 */
[----:B------:R-:W-:-:S04]  /*9f90*/  FADD.FTZ R248, R16, -R201 ;  /* 0x800000c910f87221 */ /* 0x000fc80000010000 */
[----:B------:R-:W-:Y:S01]  /*9fa0*/  FMUL.FTZ R248, R200, R248 ;  /* 0x000000f8c8f87220 */ /* 0x000fe20000410000 */
[----:B------:R-:W-:Y:S01]  /*9fb0*/  IMAD.U32 R251, R72, 0x10000, RZ ;  /* 0x0001000048fb7824 */ /* 0x000fe200078e00ff */
[----:B---3--:R-:W-:Y:S02]  /*9fc0*/  SHF.L.U32 R135, R245, 0x10, RZ ;  /* 0x00000010f5877819 */ /* 0x008fe400000006ff */
[----:B--2---:R-:W-:Y:S02]  /*9fd0*/  SHF.L.U32 R136, R136, 0x10, RZ ;  /* 0x0000001088887819 */ /* 0x004fe400000006ff */
[----:B----4-:R-:W-:-:S03]  /*9fe0*/  SHF.L.U32 R134, R137, 0x10, RZ ;  /* 0x0000001089867819 */ /* 0x010fc600000006ff */
[C---:B------:R-:W-:Y:S01]  /*9ff0*/  FFMA.FTZ R135, R139.reuse, R135, R136 ;  /* 0x000000878b877223 */ /* 0x040fe20000010088 */
[----:B-----5:R-:W-:Y:S01]  /*a000*/  IMAD.U32 R133, R138, 0x10000, RZ ;  /* 0x000100008a857824 */ /* 0x020fe200078e00ff */
[----:B------:R-:W-:Y:S01]  /*a010*/  SHF.L.U32 R137, R210, 0x10, RZ ;  /* 0x00000010d2897819 */ /* 0x000fe200000006ff */
[----:B------:R-:W-:Y:S02]  /*a020*/  IMAD.U32 R136, R102, 0x10000, RZ ;  /* 0x0001000066887824 */ /* 0x000fe400078e00ff */
[----:B------:R-:W-:Y:S01]  /*a030*/  FFMA.FTZ R139, R139, R133, R134 ;  /* 0x000000858b8b7223 */ /* 0x000fe20000010086 */
[----:B------:R-:W-:Y:S02]  /*a040*/  SHF.L.U32 R133, R206, 0x10, RZ ;  /* 0x00000010ce857819 */ /* 0x000fe400000006ff */
[----:B------:R-:W-:Y:S01]  /*a050*/  SHF.L.U32 R134, R74, 0x10, RZ ;  /* 0x000000104a867819 */ /* 0x000fe200000006ff */
[----:B------:R-:W-:Y:S01]  /*a060*/  FADD.FTZ R138, R15, -R201 ;  /* 0x800000c90f8a7221 */ /* 0x000fe20000010000 */
[----:B------:R-:W-:Y:S01]  /*a070*/  FFMA.FTZ R137, R249, R137, R136 ;  /* 0x00000089f9897223 */ /* 0x000fe20000010088 */
[----:B------:R-:W-:-:S02]  /*a080*/  SHF.L.U32 R245, R244, 0x10, RZ ;  /* 0x00000010f4f57819 */ /* 0x000fc400000006ff */
[----:B------:R-:W-:Y:S01]  /*a090*/  FFMA.FTZ R249, R249, R133, R134 ;  /* 0x00000085f9f97223 */ /* 0x000fe20000010086 */
[----:B------:R-:W-:Y:S01]  /*a0a0*/  FMUL.FTZ R138, R200, R138 ;  /* 0x0000008ac88a7220 */ /* 0x000fe20000410000 */
[----:B------:R-:W-:Y:S01]  /*a0b0*/  IMAD.U32 R134, R243, 0x10000, RZ ;  /* 0x00010000f3867824 */ /* 0x000fe200078e00ff */
[----:B------:R-:W-:Y:S01]  /*a0c0*/  SHF.L.U32 R133, R247, 0x10, RZ ;  /* 0x00000010f7857819 */ /* 0x000fe200000006ff */
[----:B------:R-:W-:Y:S02]  /*a0d0*/  IMAD.U32 R136, R246, 0x10000, RZ ;  /* 0x00010000f6887824 */ /* 0x000fe400078e00ff */
[----:B------:R-:W-:Y:S01]  /*a0e0*/  FADD.FTZ R247, R146, -R201 ;  /* 0x800000c992f77221 */ /* 0x000fe20000010000 */
[C---:B------:R-:W-:Y:S01]  /*a0f0*/  FFMA.FTZ R134, R138.reuse, R134, R245 ;  /* 0x000000868a867223 */ /* 0x040fe200000100f5 */
[----:B------:R-:W-:Y:S01]  /*a100*/  SHF.L.U32 R246, R101, 0x10, RZ ;  /* 0x0000001065f67819 */ /* 0x000fe200000006ff */
[----:B------:R-:W-:Y:S01]  /*a110*/  FFMA.FTZ R138, R138, R133, R136 ;  /* 0x000000858a8a7223 */ /* 0x000fe20000010088 */
[----:B------:R-:W-:Y:S01]  /*a120*/  SHF.L.U32 R136, R209, 0x10, RZ ;  /* 0x00000010d1887819 */ /* 0x000fe200000006ff */
[----:B------:R-:W-:Y:S01]  /*a130*/  FMUL.FTZ R247, R200, R247 ;  /* 0x000000f7c8f77220 */ /* 0x000fe20000410000 */
[----:B------:R-:W-:Y:S01]  /*a140*/  SHF.L.U32 R245, R73, 0x10, RZ ;  /* 0x0000001049f57819 */ /* 0x000fe200000006ff */
[----:B------:R-:W-:-:S02]  /*a150*/  IMAD.U32 R133, R205, 0x10000, RZ ;  /* 0x00010000cd857824 */ /* 0x000fc400078e00ff */
[C---:B------:R-:W-:Y:S02]  /*a160*/  FFMA.FTZ R136, R247.reuse, R136, R246 ;  /* 0x00000088f7887223 */ /* 0x040fe400000100f6 */
[----:B------:R-:W-:Y:S01]  /*a170*/  FFMA.FTZ R247, R247, R133, R245 ;  /* 0x00000085f7f77223 */ /* 0x000fe200000100f5 */
[----:B------:R-:W-:Y:S01]  /*a180*/  SHF.L.U32 R133, R239, 0x10, RZ ;  /* 0x00000010ef857819 */ /* 0x000fe200000006ff */
[----:B------:R-:W-:Y:S01]  /*a190*/  IMAD.U32 R245, R240, 0x10000, RZ ;  /* 0x00010000f0f57824 */ /* 0x000fe200078e00ff */
[----:B------:R-:W-:-:S03]  /*a1a0*/  SHF.L.U32 R246, R242, 0x10, RZ ;  /* 0x00000010f2f67819 */ /* 0x000fc600000006ff */
[----:B------:R-:W-:Y:S01]  /*a1b0*/  FFMA.FTZ R133, R248, R133, R245 ;  /* 0x00000085f8857223 */ /* 0x000fe200000100f5 */
[----:B------:R-:W-:-:S05]  /*a1c0*/  SHF.L.U32 R245, R241, 0x10, RZ ;  /* 0x00000010f1f57819 */ /* 0x000fca00000006ff */
[----:B------:R-:W-:Y:S01]  /*a1d0*/  FFMA.FTZ R248, R248, R245, R246 ;  /* 0x000000f5f8f87223 */ /* 0x000fe200000100f6 */
[----:B------:R-:W-:Y:S01]  /*a1e0*/  FADD.FTZ R245, R147, -R201 ;  /* 0x800000c993f57221 */ /* 0x000fe20000010000 */
[----:B------:R-:W-:Y:S01]  /*a1f0*/  F2FP.BF16.F32.PACK_AB R135, R135, R132 ;  /* 0x000000848787723e */ /* 0x000fe200000010ff */
[----:B------:R-:W-:Y:S01]  /*a200*/  IMAD.U32 R132, R208, 0x10000, RZ ;  /* 0x00010000d0847824 */ /* 0x000fe200078e00ff */
[----:B------:R-:W-:Y:S01]  /*a210*/  SHF.L.U32 R246, R100, 0x10, RZ ;  /* 0x0000001064f67819 */ /* 0x000fe200000006ff */
[----:B------:R-:W-:-:S04]  /*a220*/  FMUL.FTZ R245, R200, R245 ;  /* 0x000000f5c8f57220 */ /* 0x000fc80000410000 */
[----:B------:R-:W-:Y:S01]  /*a230*/  FFMA.FTZ R132, R245, R132, R246 ;  /* 0x00000084f5847223 */ /* 0x000fe200000100f6 */
[----:B------:R-:W-:Y:S02]  /*a240*/  SHF.L.U32 R246, R204, 0x10, RZ ;  /* 0x00000010ccf67819 */ /* 0x000fe400000006ff */
[----:B------:R-:W-:-:S03]  /*a250*/  F2FP.BF16.F32.PACK_AB R134, R134, R137 ;  /* 0x000000898686723e */ /* 0x000fc600000010ff */
[----:B------:R-:W-:Y:S01]  /*a260*/  FFMA.FTZ R245, R245, R246, R251 ;  /* 0x000000f6f5f57223 */ /* 0x000fe200000100fb */
[----:B------:R-:W-:Y:S01]  /*a270*/  FADD.FTZ R246, R17, -R201 ;  /* 0x800000c911f67221 */ /* 0x000fe20000010000 */
[----:B------:R-:W-:Y:S02]  /*a280*/  F2FP.BF16.F32.PACK_AB R133, R133, R136 ;  /* 0x000000888585723e */ /* 0x000fe400000010ff */
[----:B------:R-:W-:Y:S01]  /*a290*/  SHF.L.U32 R136, R235, 0x10, RZ ;  /* 0x00000010eb887819 */ /* 0x000fe200000006ff */
[----:B------:R-:W-:Y:S01]  /*a2a0*/  FMUL.FTZ R246, R200, R246 ;  /* 0x000000f6c8f67220 */ /* 0x000fe20000410000 */
[----:B------:R-:W-:Y:S02]  /*a2b0*/  SHF.L.U32 R137, R236, 0x10, RZ ;  /* 0x00000010ec897819 */ /* 0x000fe400000006ff */
[----:B------:R-:W-:-:S03]  /*a2c0*/  SHF.L.U32 R251, R238, 0x10, RZ ;  /* 0x00000010eefb7819 */ /* 0x000fc600000006ff */
        /* <DEDUP_REMOVED lines=9> */
[----:B------:R-:W-:Y:S02]  /*a360*/  F2FP.BF16.F32.PACK_AB R138, R138, R249 ;  /* 0x000000f98a8a723e */ /* 0x000fe400000010ff */
[----:B------:R-:W-:Y:S02]  /*a370*/  F2FP.BF16.F32.PACK_AB R137, R248, R247 ;  /* 0x000000f7f889723e */ /* 0x000fe400000010ff */
[----:B------:R-:W-:Y:S01]  /*a380*/  F2FP.BF16.F32.PACK_AB R136, R246, R245 ;  /* 0x000000f5f688723e */ /* 0x000fe200000010ff */
[----:B0-----:R-:W-:-:S05]  /*a390*/  IMAD.WIDE.U32 R132, R22, 0x10, R132 ;  /* 0x0000001016847825 */ /* 0x001fca00078e0084 */
[----:B------:R3:W-:Y:S01]  /*a3a0*/  STG.E.128 desc[UR6][R132.64], R136 ;  /* 0x0000008884007986 */ /* 0x0007e2000c101d06 */
[----:B------:R-:W-:-:S07]  /*a3b0*/  IADD3 R22, PT, PT, R22, 0x20, RZ ;  /* 0x0000002016167810 */ /* 0x000fce0007ffe0ff */
.L_x_57:
[----:B------:R-:W-:Y:S05]  /*a3c0*/  BSYNC.RECONVERGENT B0 ;  /* 0x0000000000007941 */ /* 0x000fea0003800200 */
.L_x_56:
[----:B------:R-:W-:Y:S01]  /*a3d0*/  ISETP.GE.U32.AND P0, PT, R23, 0x60, PT ;  /* 0x000000601700780c */ /* 0x000fe20003f06070 */
[----:B------:R-:W-:-:S12]  /*a3e0*/  BSSY.RECONVERGENT B0, `(.L_x_58) ;  /* 0x0000061000007945 */ /* 0x000fd80003800200 */
[----:B------:R-:W-:Y:S05]  /*a3f0*/  @!P0 BRA `(.L_x_59) ;  /* 0x00000004007c8947 */ /* 0x000fea0003800000 */
[----:B------:R-:W4:Y:S01]  /*a400*/  LDL R245, [R1+0x48] ;  /* 0x0000480001f57983 */ /* 0x000f220000100800 */
[----:B------:R-:W-:-:S03]  /*a410*/  FADD.FTZ R250, R162, -R201 ;  /* 0x800000c9a2fa7221 */ /* 0x000fc60000010000 */
[----:B0-23--:R-:W2:Y:S04]  /*a420*/  LDL R136, [R1+0x4c] ;  /* 0x00004c0001887983 */ /* 0x00dea80000100800 */
[----:B------:R-:W3:Y:S01]  /*a430*/  LDL R137, [R1+0x54] ;  /* 0x0000540001897983 */ /* 0x000ee20000100800 */
[----:B------:R-:W-:-:S03]  /*a440*/  SHF.L.U32 R135, R107, 0x10, RZ ;  /* 0x000000106b877819 */ /* 0x000fc600000006ff */
[----:B------:R-:W5:Y:S01]  /*a450*/  LDL R138, [R1+0x50] ;  /* 0x00005000018a7983 */ /* 0x000f620000100800 */
[----:B------:R-:W-:Y:S01]  /*a460*/  FMUL.FTZ R250, R200, R250 ;  /* 0x000000fac8fa7220 */ /* 0x000fe20000410000 */
[----:B-1----:R-:W-:Y:S02]  /*a470*/  IMAD.U32 R132, R199, 0x10000, RZ ;  /* 0x00010000c7847824 */ /* 0x002fe400078e00ff */
[----:B------:R-:W5:Y:S02]  /*a480*/  LDL R248, [R1+0x38] ;  /* 0x0000380001f87983 */ /* 0x000f640000100800 */
[----:B------:R-:W-:Y:S02]  /*a490*/  FFMA.FTZ R132, R250, R132, R135 ;  /* 0x00000084fa847223 */ /* 0x000fe40000010087 */
[----:B------:R-:W5:Y:S04]  /*a4a0*/  LDL R247, [R1+0x40] ;  /* 0x0000400001f77983 */ /* 0x000f680000100800 */
[----:B------:R-:W5:Y:S01]  /*a4b0*/  LDL R246, [R1+0x44] ;  /* 0x0000440001f67983 */ /* 0x000f620000100800 */
[----:B------:R-:W-:Y:S01]  /*a4c0*/  SHF.L.U32 R133, R195, 0x10, RZ ;  /* 0x00000010c3857819 */ /* 0x000fe200000006ff */
[----:B------:R-:W-:-:S02]  /*a4d0*/  IMAD.U32 R134, R79, 0x10000, RZ ;  /* 0x000100004f867824 */ /* 0x000fc400078e00ff */
[--C-:B------:R-:W-:Y:S01]  /*a4e0*/  FADD.FTZ R139, R9, -R201.reuse ;  /* 0x800000c9098b7221 */ /* 0x100fe20000010000 */
[----:B------:R-:W-:Y:S01]  /*a4f0*/  FADD.FTZ R249, R157, -R201 ;  /* 0x800000c99df97221 */ /* 0x000fe20000010000 */
[----:B------:R-:W5:Y:S04]  /*a500*/  LDL R252, [R1+0x30] ;  /* 0x0000300001fc7983 */ /* 0x000f680000100800 */
[----:B------:R-:W5:Y:S01]  /*a510*/  LDL R251, [R1+0x34] ;  /* 0x0000340001fb7983 */ /* 0x000f620000100800 */
[----:B----4-:R-:W-:-:S03]  /*a520*/  SHF.L.U32 R135, R245, 0x10, RZ ;  /* 0x00000010f5877819 */ /* 0x010fc600000006ff */
[----:B------:R-:W4:Y:S01]  /*a530*/  LDL R245, [R1+0x3c] ;  /* 0x00003c0001f57983 */ /* 0x000f220000100800 */
[----:B------:R-:W-:Y:S01]  /*a540*/  FFMA.FTZ R250, R250, R133, R134 ;  /* 0x00000085fafa7223 */ /* 0x000fe20000010086 */
[----:B--2---:R-:W-:Y:S01]  /*a550*/  SHF.L.U32 R136, R136, 0x10, RZ ;  /* 0x0000001088887819 */ /* 0x004fe200000006ff */
[----:B------:R-:W-:Y:S01]  /*a560*/  FMUL.FTZ R139, R200, R139 ;  /* 0x0000008bc88b7220 */ /* 0x000fe20000410000 */
[----:B---3--:R-:W-:-:S03]  /*a570*/  SHF.L.U32 R134, R137, 0x10, RZ ;  /* 0x0000001089867819 */ /* 0x008fc600000006ff */
[C---:B------:R-:W-:Y:S01]  /*a580*/  FFMA.FTZ R135, R139.reuse, R135, R136 ;  /* 0x000000878b877223 */ /* 0x040fe20000010088 */
[----:B-----5:R-:W-:Y:S01]  /*a590*/  IMAD.U32 R133, R138, 0x10000, RZ ;  /* 0x000100008a857824 */ /* 0x020fe200078e00ff */
[----:B------:R-:W-:Y:S01]  /*a5a0*/  SHF.L.U32 R137, R198, 0x10, RZ ;  /* 0x00000010c6897819 */ /* 0x000fe200000006ff */
[----:B------:R-:W-:Y:S01]  /*a5b0*/  FMUL.FTZ R249, R200, R249 ;  /* 0x000000f9c8f97220 */ /* 0x000fe20000410000 */
[----:B------:R-:W-:Y:S02]  /*a5c0*/  IMAD.U32 R136, R106, 0x10000, RZ ;  /* 0x000100006a887824 */ /* 0x000fe400078e00ff */
[----:B------:R-:W-:Y:S01]  /*a5d0*/  FFMA.FTZ R139, R139, R133, R134 ;  /* 0x000000858b8b7223 */ /* 0x000fe20000010086 */
[----:B------:R-:W-:Y:S02]  /*a5e0*/  SHF.L.U32 R133, R194, 0x10, RZ ;  /* 0x00000010c2857819 */ /* 0x000fe400000006ff */
[----:B------:R-:W-:Y:S01]  /*a5f0*/  SHF.L.U32 R134, R78, 0x10, RZ ;  /* 0x000000104e867819 */ /* 0x000fe200000006ff */
[----:B------:R-:W-:Y:S01]  /*a600*/  FADD.FTZ R138, R10, -R201 ;  /* 0x800000c90a8a7221 */ /* 0x000fe20000010000 */
[----:B------:R-:W-:-:S03]  /*a610*/  FFMA.FTZ R137, R249, R137, R136 ;  /* 0x00000089f9897223 */ /* 0x000fc60000010088 */
[----:B------:R-:W-:Y:S01]  /*a620*/  FFMA.FTZ R249, R249, R133, R134 ;  /* 0x00000085f9f97223 */ /* 0x000fe20000010086 */
[----:B------:R-:W-:Y:S01]  /*a630*/  FMUL.FTZ R138, R200, R138 ;  /* 0x0000008ac88a7220 */ /* 0x000fe20000410000 */
[----:B------:R-:W-:Y:S01]  /*a640*/  IMAD.U32 R134, R248, 0x10000, RZ ;  /* 0x00010000f8867824 */ /* 0x000fe200078e00ff */
[----:B------:R-:W-:Y:S01]  /*a650*/  SHF.L.U32 R133, R247, 0x10, RZ ;  /* 0x00000010f7857819 */ /* 0x000fe200000006ff */
[----:B------:R-:W-:Y:S02]  /*a660*/  IMAD.U32 R136, R246, 0x10000, RZ ;  /* 0x00010000f6887824 */ /* 0x000fe400078e00ff */
[----:B------:R-:W-:Y:S01]  /*a670*/  FADD.FTZ R247, R144, -R201 ;  /* 0x800000c990f77221 */ /* 0x000fe20000010000 */
[----:B------:R-:W-:-:S03]  /*a680*/  SHF.L.U32 R246, R105, 0x10, RZ ;  /* 0x0000001069f67819 */ /* 0x000fc600000006ff */
[----:B------:R-:W-:Y:S01]  /*a690*/  FMUL.FTZ R247, R200, R247 ;  /* 0x000000f7c8f77220 */ /* 0x000fe20000410000 */
[----:B----4-:R-:W-:-:S05]  /*a6a0*/  SHF.L.U32 R245, R245, 0x10, RZ ;  /* 0x00000010f5f57819 */ /* 0x010fca00000006ff */
[C---:B------:R-:W-:Y:S01]  /*a6b0*/  FFMA.FTZ R134, R138.reuse, R134, R245 ;  /* 0x000000868a867223 */ /* 0x040fe200000100f5 */
[----:B------:R-:W-:Y:S01]  /*a6c0*/  FFMA.FTZ R138, R138, R133, R136 ;  /* 0x000000858a8a7223 */ /* 0x000fe20000010088 */
[----:B------:R-:W-:Y:S01]  /*a6d0*/  SHF.L.U32 R136, R197, 0x10, RZ ;  /* 0x00000010c5887819 */ /* 0x000fe200000006ff */
[----:B------:R-:W-:Y:S01]  /*a6e0*/  IMAD.U32 R133, R193, 0x10000, RZ ;  /* 0x00010000c1857824 */ /* 0x000fe200078e00ff */
[----:B------:R-:W-:-:S03]  /*a6f0*/  SHF.L.U32 R245, R77, 0x10, RZ ;  /* 0x000000104df57819 */ /* 0x000fc600000006ff */
[C---:B------:R-:W-:Y:S02]  /*a700*/  FFMA.FTZ R136, R247.reuse, R136, R246 ;  /* 0x00000088f7887223 */ /* 0x040fe400000100f6 */
[----:B------:R-:W-:Y:S01]  /*a710*/  FFMA.FTZ R247, R247, R133, R245 ;  /* 0x00000085f7f77223 */ /* 0x000fe200000100f5 */
[----:B------:R-:W2:Y:S04]  /*a720*/  LDL R246, [R1+0x2c] ;  /* 0x00002c0001f67983 */ /* 0x000ea80000100800 */
[----:B------:R-:W3:Y:S01]  /*a730*/  LDL R245, [R1+0x28] ;  /* 0x0000280001f57983 */ /* 0x000ee20000100800 */
[----:B------:R-:W-:-:S04]  /*a740*/  FADD.FTZ R248, R11, -R201 ;  /* 0x800000c90bf87221 */ /* 0x000fc80000010000 */
[----:B------:R-:W-:Y:S01]  /*a750*/  FMUL.FTZ R248, R200, R248 ;  /* 0x000000f8c8f87220 */ /* 0x000fe20000410000 */
[----:B------:R-:W-:Y:S01]  /*a760*/  F2FP.BF16.F32.PACK_AB R135, R135, R132 ;  /* 0x000000848787723e */ /* 0x000fe200000010ff */
[----:B------:R-:W-:Y:S01]  /*a770*/  IMAD.U32 R132, R196, 0x10000, RZ ;  /* 0x00010000c4847824 */ /* 0x000fe200078e00ff */
[----:B------:R-:W-:Y:S02]  /*a780*/  F2FP.BF16.F32.PACK_AB R134, R134, R137 ;  /* 0x000000898686723e */ /* 0x000fe400000010ff */
[----:B------:R-:W4:Y:S01]  /*a790*/  LDL R137, [R1+0x1c] ;  /* 0x00001c0001897983 */ /* 0x000f220000100800 */
[----:B---3--:R-:W-:Y:S01]  /*a7a0*/  SHF.L.U32 R133, R245, 0x10, RZ ;  /* 0x00000010f5857819 */ /* 0x008fe200000006ff */
[----:B--2---:R-:W-:Y:S01]  /*a7b0*/  IMAD.U32 R245, R246, 0x10000, RZ ;  /* 0x00010000f6f57824 */ /* 0x004fe200078e00ff */
[----:B------:R-:W-:-:S03]  /*a7c0*/  SHF.L.U32 R246, R251, 0x10, RZ ;  /* 0x00000010fbf67819 */ /* 0x000fc600000006ff */
[----:B------:R-:W-:Y:S01]  /*a7d0*/  FFMA.FTZ R133, R248, R133, R245 ;  /* 0x00000085f8857223 */ /* 0x000fe200000100f5 */
[----:B------:R-:W-:Y:S01]  /*a7e0*/  SHF.L.U32 R245, R252, 0x10, RZ ;  /* 0x00000010fcf57819 */ /* 0x000fe200000006ff */
[----:B------:R-:W-:Y:S01]  /*a7f0*/  IMAD.U32 R251, R76, 0x10000, RZ ;  /* 0x000100004cfb7824 */ /* 0x000fe200078e00ff */
[----:B------:R-:W2:Y:S03]  /*a800*/  LDL R252, [R1+0x24] ;  /* 0x0000240001fc7983 */ /* 0x000ea60000100800 */
[----:B------:R-:W-:Y:S01]  /*a810*/  FFMA.FTZ R248, R248, R245, R246 ;  /* 0x000000f5f8f87223 */ /* 0x000fe200000100f6 */
[----:B------:R-:W-:Y:S01]  /*a820*/  FADD.FTZ R245, R145, -R201 ;  /* 0x800000c991f57221 */ /* 0x000fe20000010000 */
[----:B------:R-:W-:-:S03]  /*a830*/  SHF.L.U32 R246, R104, 0x10, RZ ;  /* 0x0000001068f67819 */ /* 0x000fc600000006ff */
[----:B------:R-:W-:Y:S01]  /*a840*/  FMUL.FTZ R245, R200, R245 ;  /* 0x000000f5c8f57220 */ /* 0x000fe20000410000 */
[----:B------:R-:W-:Y:S02]  /*a850*/  F2FP.BF16.F32.PACK_AB R133, R133, R136 ;  /* 0x000000888585723e */ /* 0x000fe400000010ff */
[----:B------:R-:W3:Y:S01]  /*a860*/  LDL R136, [R1+0x18] ;  /* 0x0000180001887983 */ /* 0x000ee20000100800 */
[----:B------:R-:W-:Y:S01]  /*a870*/  FFMA.FTZ R132, R245, R132, R246 ;  /* 0x00000084f5847223 */ /* 0x000fe200000100f6 */
[----:B------:R-:W-:-:S05]  /*a880*/  SHF.L.U32 R246, R192, 0x10, RZ ;  /* 0x00000010c0f67819 */ /* 0x000fca00000006ff */
[----:B------:R-:W-:Y:S02]  /*a890*/  FFMA.FTZ R245, R245, R246, R251 ;  /* 0x000000f6f5f57223 */ /* 0x000fe400000100fb */
[----:B------:R-:W5:Y:S01]  /*a8a0*/  LDL R251, [R1+0x20] ;  /* 0x0000200001fb7983 */ /* 0x000f620000100800 */
[----:B------:R-:W-:Y:S01]  /*a8b0*/  FADD.FTZ R246, R12, -R201 ;  /* 0x800000c90cf67221 */ /* 0x000fe20000010000 */
[----:B----4-:R-:W-:-:S03]  /*a8c0*/  SHF.L.U32 R137, R137, 0x10, RZ ;  /* 0x0000001089897819 */ /* 0x010fc600000006ff */
[----:B------:R-:W-:Y:S01]  /*a8d0*/  FMUL.FTZ R246, R200, R246 ;  /* 0x000000f6c8f67220 */ /* 0x000fe20000410000 */
[----:B------:R-:W-:Y:S02]  /*a8e0*/  F2FP.BF16.F32.PACK_AB R139, R139, R250 ;  /* 0x000000fa8b8b723e */ /* 0x000fe400000010ff */
[----:B------:R-:W-:Y:S02]  /*a8f0*/  F2FP.BF16.F32.PACK_AB R138, R138, R249 ;  /* 0x000000f98a8a723e */ /* 0x000fe400000010ff */
[----:B---3--:R-:W-:-:S05]  /*a900*/  SHF.L.U32 R136, R136, 0x10, RZ ;  /* 0x0000001088887819 */ /* 0x008fca00000006ff */
[----:B------:R-:W-:Y:S01]  /*a910*/  FFMA.FTZ R136, R246, R136, R137 ;  /* 0x00000088f6887223 */ /* 0x000fe20000010089 */
[----:B-----5:R-:W-:Y:S01]  /*a920*/  IMAD.U32 R137, R251, 0x10000, RZ ;  /* 0x00010000fb897824 */ /* 0x020fe200078e00ff */
[----:B--2---:R-:W-:-:S03]  /*a930*/  SHF.L.U32 R251, R252, 0x10, RZ ;  /* 0x00000010fcfb7819 */ /* 0x004fc600000006ff */
[----:B------:R-:W-:Y:S02]  /*a940*/  F2FP.BF16.F32.PACK_AB R132, R136, R132 ;  /* 0x000000848884723e */ /* 0x000fe400000010ff */
[----:B------:R-:W-:Y:S02]  /*a950*/  FFMA.FTZ R246, R246, R137, R251 ;  /* 0x00000089f6f67223 */ /* 0x000fe400000100fb */
[----:B------:R-:W0:Y:S02]  /*a960*/  LDC.64 R136, c[0x0][0x428] ;  /* 0x00010a00ff887b82 */ /* 0x000e240000000a00 */
[----:B0-----:R-:W-:-:S05]  /*a970*/  IMAD.WIDE.U32 R136, R22, 0x10, R136 ;  /* 0x0000001016887825 */ /* 0x001fca00078e0088 */
[----:B------:R0:W-:Y:S02]  /*a980*/  STG.E.128 desc[UR6][R136.64], R132 ;  /* 0x0000008488007986 */ /* 0x0001e4000c101d06 */
[----:B0-----:R-:W0:Y:S01]  /*a990*/  LDC.64 R132, c[0x0][0x430] ;  /* 0x00010c00ff847b82 */ /* 0x001e220000000a00 */
[----:B------:R-:W-:Y:S02]  /*a9a0*/  F2FP.BF16.F32.PACK_AB R137, R248, R247 ;  /* 0x000000f7f889723e */ /* 0x000fe400000010ff */
[----:B------:R-:W-:Y:S01]  /*a9b0*/  F2FP.BF16.F32.PACK_AB R136, R246, R245 ;  /* 0x000000f5f688723e */ /* 0x000fe200000010ff */
[----:B0-----:R-:W-:-:S05]  /*a9c0*/  IMAD.WIDE.U32 R132, R22, 0x10, R132 ;  /* 0x0000001016847825 */ /* 0x001fca00078e0084 */
[----:B------:R4:W-:Y:S01]  /*a9d0*/  STG.E.128 desc[UR6][R132.64], R136 ;  /* 0x0000008884007986 */ /* 0x0009e2000c101d06 */
[----:B------:R-:W-:-:S07]  /*a9e0*/  IADD3 R22, PT, PT, R22, 0x20, RZ ;  /* 0x0000002016167810 */ /* 0x000fce0007ffe0ff */
.L_x_59:
[----:B------:R-:W-:Y:S05]  /*a9f0*/  BSYNC.RECONVERGENT B0 ;  /* 0x0000000000007941 */ /* 0x000fea0003800200 */
.L_x_58:
[----:B------:R-:W-:Y:S01]  /*aa00*/  ISETP.GE.U32.AND P0, PT, R23, 0x80, PT ;  /* 0x000000801700780c */ /* 0x000fe20003f06070 */
[----:B------:R-:W-:-:S12]  /*aa10*/  BSSY.RECONVERGENT B0, `(.L_x_60) ;  /* 0x0000061000007945 */ /* 0x000fd80003800200 */
[----:B------:R-:W-:Y:S05]  /*aa20*/  @!P0 BRA `(.L_x_61) ;  /* 0x00000004007c8947 */ /* 0x000fea0003800000 */
[----:B------:R-:W5:Y:S01]  /*aa30*/  LDL R245, [R1+0x88] ;  /* 0x0000880001f57983 */ /* 0x000f620000100800 */
[----:B------:R-:W-:-:S03]  /*aa40*/  FADD.FTZ R250, R163, -R201 ;  /* 0x800000c9a3fa7221 */ /* 0x000fc60000010000 */
[----:B0-234-:R-:W2:Y:S04]  /*aa50*/  LDL R136, [R1+0x8c] ;  /* 0x00008c0001887983 */ /* 0x01dea80000100800 */
[----:B------:R-:W3:Y:S01]  /*aa60*/  LDL R137, [R1+0x94] ;  /* 0x0000940001897983 */ /* 0x000ee20000100800 */
[----:B------:R-:W-:-:S03]  /*aa70*/  SHF.L.U32 R135, R111, 0x10, RZ ;  /* 0x000000106f877819 */ /* 0x000fc600000006ff */
[----:B------:R-:W4:Y:S01]  /*aa80*/  LDL R138, [R1+0x90] ;  /* 0x00009000018a7983 */ /* 0x000f220000100800 */
[----:B------:R-:W-:Y:S01]  /*aa90*/  FMUL.FTZ R250, R200, R250 ;  /* 0x000000fac8fa7220 */ /* 0x000fe20000410000 */
[----:B-1----:R-:W-:Y:S02]  /*aaa0*/  IMAD.U32 R132, R191, 0x10000, RZ ;  /* 0x00010000bf847824 */ /* 0x002fe400078e00ff */
[----:B------:R-:W4:Y:S02]  /*aab0*/  LDL R248, [R1+0x78] ;  /* 0x0000780001f87983 */ /* 0x000f240000100800 */
[----:B------:R-:W-:Y:S02]  /*aac0*/  FFMA.FTZ R132, R250, R132, R135 ;  /* 0x00000084fa847223 */ /* 0x000fe40000010087 */
[----:B------:R-:W4:Y:S04]  /*aad0*/  LDL R247, [R1+0x80] ;  /* 0x0000800001f77983 */ /* 0x000f280000100800 */
[----:B------:R-:W4:Y:S01]  /*aae0*/  LDL R246, [R1+0x84] ;  /* 0x0000840001f67983 */ /* 0x000f220000100800 */
[----:B------:R-:W-:Y:S01]  /*aaf0*/  SHF.L.U32 R133, R187, 0x10, RZ ;  /* 0x00000010bb857819 */ /* 0x000fe200000006ff */
[----:B------:R-:W-:-:S02]  /*ab00*/  IMAD.U32 R134, R83, 0x10000, RZ ;  /* 0x0001000053867824 */ /* 0x000fc400078e00ff */
[--C-:B------:R-:W-:Y:S01]  /*ab10*/  FADD.FTZ R139, R5, -R201.reuse ;  /* 0x800000c9058b7221 */ /* 0x100fe20000010000 */
[----:B------:R-:W-:Y:S01]  /*ab20*/  FADD.FTZ R249, R156, -R201 ;  /* 0x800000c99cf97221 */ /* 0x000fe20000010000 */
[----:B------:R-:W4:Y:S04]  /*ab30*/  LDL R252, [R1+0x70] ;  /* 0x0000700001fc7983 */ /* 0x000f280000100800 */
[----:B------:R-:W4:Y:S01]  /*ab40*/  LDL R251, [R1+0x74] ;  /* 0x0000740001fb7983 */ /* 0x000f220000100800 */
[----:B-----5:R-:W-:-:S03]  /*ab50*/  SHF.L.U32 R135, R245, 0x10, RZ ;  /* 0x00000010f5877819 */ /* 0x020fc600000006ff */
[----:B------:R-:W5:Y:S01]  /*ab60*/  LDL R245, [R1+0x7c] ;  /* 0x00007c0001f57983 */ /* 0x000f620000100800 */
[----:B------:R-:W-:Y:S01]  /*ab70*/  FFMA.FTZ R250, R250, R133, R134 ;  /* 0x00000085fafa7223 */ /* 0x000fe20000010086 */
[----:B--2---:R-:W-:Y:S01]  /*ab80*/  SHF.L.U32 R136, R136, 0x10, RZ ;  /* 0x0000001088887819 */ /* 0x004fe200000006ff */
[----:B------:R-:W-:Y:S01]  /*ab90*/  FMUL.FTZ R139, R200, R139 ;  /* 0x0000008bc88b7220 */ /* 0x000fe20000410000 */
[----:B---3--:R-:W-:-:S03]  /*aba0*/  SHF.L.U32 R134, R137, 0x10, RZ ;  /* 0x0000001089867819 */ /* 0x008fc600000006ff */
[C---:B------:R-:W-:Y:S01]  /*abb0*/  FFMA.FTZ R135, R139.reuse, R135, R136 ;  /* 0x000000878b877223 */ /* 0x040fe20000010088 */
[----:B----4-:R-:W-:Y:S01]  /*abc0*/  IMAD.U32 R133, R138, 0x10000, RZ ;  /* 0x000100008a857824 */ /* 0x010fe200078e00ff */
        /* <DEDUP_REMOVED lines=16> */
[----:B-----5:R-:W-:-:S05]  /*acd0*/  SHF.L.U32 R245, R245, 0x10, RZ ;  /* 0x00000010f5f57819 */ /* 0x020fca00000006ff */
        /* <DEDUP_REMOVED lines=52> */
.L_x_61:
[----:B------:R-:W-:Y:S05]  /*b020*/  BSYNC.RECONVERGENT B0 ;  /* 0x0000000000007941 */ /* 0x000fea0003800200 */
.L_x_60:
        /* <DEDUP_REMOVED lines=98> */
.L_x_63:
[----:B------:R-:W-:Y:S05]  /*b650*/  BSYNC.RECONVERGENT B0 ;  /* 0x0000000000007941 */ /* 0x000fea0003800200 */
.L_x_62:
        /* <DEDUP_REMOVED lines=98> */
.L_x_65:
[----:B------:R-:W-:Y:S05]  /*bc80*/  BSYNC.RECONVERGENT B0 ;  /* 0x0000000000007941 */ /* 0x000fea0003800200 */
.L_x_64:
        /* <DEDUP_REMOVED lines=98> */
.L_x_67:
[----:B------:R-:W-:Y:S05]  /*c2b0*/  BSYNC.RECONVERGENT B0 ;  /* 0x0000000000007941 */ /* 0x000fea0003800200 */
.L_x_66:
[----:B------:R-:W-:Y:S01]  /*c2c0*/  ISETP.GE.U32.AND P0, PT, R23, 0x100, PT ;  /* 0x000001001700780c */ /* 0x000fe20003f06070 */
[----:B------:R-:W-:-:S12]  /*c2d0*/  BSSY.RECONVERGENT B0, `(.L_x_68) ;  /* 0x0000060000007945 */ /* 0x000fd80003800200 */
[----:B------:R-:W-:Y:S05]  /*c2e0*/  @!P0 BRA `(.L_x_69) ;  /* 0x0000000400788947 */ /* 0x000fea0003800000 */
[----:B0-234-:R-:W2:Y:S04]  /*c2f0*/  LDL R138, [R1+0x158] ;  /* 0x00015800018a7983 */ /* 0x01dea80000100800 */
[----:B------:R-:W3:Y:S01]  /*c300*/  LDL R139, [R1+0x160] ;  /* 0x00016000018b7983 */ /* 0x000ee20000100800 */
[----:B------:R-:W-:-:S03]  /*c310*/  FADD.FTZ R246, R150, -R201 ;  /* 0x800000c996f67221 */ /* 0x000fc60000010000 */
[----:B------:R-:W4:Y:S01]  /*c320*/  LDL R135, [R1+0x15c] ;  /* 0x00015c0001877983 */ /* 0x000f220000100800 */
[----:B------:R-:W-:-:S03]  /*c330*/  SHF.L.U32 R134, R56, 0x10, RZ ;  /* 0x0000001038867819 */ /* 0x000fc600000006ff */
[----:B------:R-:W5:Y:S01]  /*c340*/  LDL R137, [R1+0x164] ;  /* 0x0001640001897983 */ /* 0x000f620000100800 */
[----:B------:R-:W-:Y:S01]  /*c350*/  FMUL.FTZ R246, R200, R246 ;  /* 0x000000f6c8f67220 */ /* 0x000fe20000410000 */
[----:B------:R-:W-:Y:S01]  /*c360*/  IMAD.U32 R136, R60, 0x10000, RZ ;  /* 0x000100003c887824 */ /* 0x000fe200078e00ff */
[----:B-1----:R-:W-:Y:S01]  /*c370*/  SHF.L.U32 R132, R64, 0x10, RZ ;  /* 0x0000001040847819 */ /* 0x002fe200000006ff */
[----:B------:R-:W-:Y:S01]  /*c380*/  IMAD.U32 R133, R52, 0x10000, RZ ;  /* 0x0001000034857824 */ /* 0x000fe200078e00ff */
[----:B------:R-:W5:Y:S01]  /*c390*/  LDL R250, [R1+0x168] ;  /* 0x0001680001fa7983 */ /* 0x000f620000100800 */
[C---:B------:R-:W-:Y:S02]  /*c3a0*/  FFMA.FTZ R136, R246.reuse, R136, R134 ;  /* 0x00000088f6887223 */ /* 0x040fe40000010086 */
[----:B------:R-:W-:Y:S01]  /*c3b0*/  FFMA.FTZ R246, R246, R132, R133 ;  /* 0x00000084f6f67223 */ /* 0x000fe20000010085 */
[----:B------:R-:W5:Y:S01]  /*c3c0*/  LDL R249, [R1+0x170] ;  /* 0x0001700001f97983 */ /* 0x000f620000100800 */
[--C-:B------:R-:W-:Y:S01]  /*c3d0*/  FADD.FTZ R245, R32, -R201.reuse ;  /* 0x800000c920f57221 */ /* 0x100fe20000010000 */
[--C-:B------:R-:W-:Y:S01]  /*c3e0*/  FADD.FTZ R248, R151, -R201.reuse ;  /* 0x800000c997f87221 */ /* 0x100fe20000010000 */
[----:B------:R-:W-:Y:S01]  /*c3f0*/  FADD.FTZ R247, R33, -R201 ;  /* 0x800000c921f77221 */ /* 0x000fe20000010000 */
[----:B------:R-:W5:Y:S04]  /*c400*/  LDL R252, [R1+0x180] ;  /* 0x0001800001fc7983 */ /* 0x000f680000100800 */
[----:B------:R-:W5:Y:S01]  /*c410*/  LDL R251, [R1+0x184] ;  /* 0x0001840001fb7983 */ /* 0x000f620000100800 */
[----:B--2---:R-:W-:-:S03]  /*c420*/  SHF.L.U32 R132, R138, 0x10, RZ ;  /* 0x000000108a847819 */ /* 0x004fc600000006ff */
[----:B------:R-:W2:Y:S01]  /*c430*/  LDL R138, [R1+0x16c] ;  /* 0x00016c00018a7983 */ /* 0x000ea20000100800 */
[----:B---3--:R-:W-:-:S03]  /*c440*/  IMAD.U32 R133, R139, 0x10000, RZ ;  /* 0x000100008b857824 */ /* 0x008fc600078e00ff */
[----:B------:R-:W3:Y:S01]  /*c450*/  LDL R139, [R1+0x174] ;  /* 0x00017400018b7983 */ /* 0x000ee20000100800 */
[----:B------:R-:W-:Y:S01]  /*c460*/  FMUL.FTZ R245, R200, R245 ;  /* 0x000000f5c8f57220 */ /* 0x000fe20000410000 */
[----:B----4-:R-:W-:Y:S02]  /*c470*/  SHF.L.U32 R135, R135, 0x10, RZ ;  /* 0x0000001087877819 */ /* 0x010fe400000006ff */
[----:B-----5:R-:W-:-:S03]  /*c480*/  SHF.L.U32 R134, R137, 0x10, RZ ;  /* 0x0000001089867819 */ /* 0x020fc600000006ff */
[----:B------:R-:W-:Y:S01]  /*c490*/  FFMA.FTZ R132, R245, R132, R135 ;  /* 0x00000084f5847223 */ /* 0x000fe20000010087 */
[----:B------:R-:W-:Y:S01]  /*c4a0*/  SHF.L.U32 R137, R61, 0x10, RZ ;  /* 0x000000103d897819 */ /* 0x000fe200000006ff */
[----:B------:R-:W-:Y:S01]  /*c4b0*/  FMUL.FTZ R248, R200, R248 ;  /* 0x000000f8c8f87220 */ /* 0x000fe20000410000 */
[----:B------:R-:W-:Y:S02]  /*c4c0*/  IMAD.U32 R135, R57, 0x10000, RZ ;  /* 0x0001000039877824 */ /* 0x000fe400078e00ff */
[----:B------:R-:W-:Y:S01]  /*c4d0*/  FFMA.FTZ R245, R245, R133, R134 ;  /* 0x00000085f5f57223 */ /* 0x000fe20000010086 */
[----:B------:R-:W-:Y:S02]  /*c4e0*/  SHF.L.U32 R133, R65, 0x10, RZ ;  /* 0x0000001041857819 */ /* 0x000fe400000006ff */
[----:B------:R-:W-:Y:S01]  /*c4f0*/  SHF.L.U32 R134, R53, 0x10, RZ ;  /* 0x0000001035867819 */ /* 0x000fe200000006ff */
[----:B------:R-:W-:Y:S01]  /*c500*/  FFMA.FTZ R137, R248, R137, R135 ;  /* 0x00000089f8897223 */ /* 0x000fe20000010087 */
[----:B------:R-:W-:-:S03]  /*c510*/  FMUL.FTZ R247, R200, R247 ;  /* 0x000000f7c8f77220 */ /* 0x000fc60000410000 */
[----:B------:R-:W-:Y:S01]  /*c520*/  FFMA.FTZ R248, R248, R133, R134 ;  /* 0x00000085f8f87223 */ /* 0x000fe20000010086 */
[----:B------:R-:W-:Y:S01]  /*c530*/  IMAD.U32 R133, R250, 0x10000, RZ ;  /* 0x00010000fa857824 */ /* 0x000fe200078e00ff */
[----:B------:R-:W-:Y:S02]  /*c540*/  SHF.L.U32 R134, R249, 0x10, RZ ;  /* 0x00000010f9867819 */ /* 0x000fe400000006ff */
[----:B------:R-:W-:Y:S02]  /*c550*/  SHF.L.U32 R250, R62, 0x10, RZ ;  /* 0x000000103efa7819 */ /* 0x000fe400000006ff */
[----:B--2---:R-:W-:Y:S01]  /*c560*/  SHF.L.U32 R138, R138, 0x10, RZ ;  /* 0x000000108a8a7819 */ /* 0x004fe200000006ff */
[----:B---3--:R-:W-:-:S04]  /*c570*/  IMAD.U32 R135, R139, 0x10000, RZ ;  /* 0x000100008b877824 */ /* 0x008fc800078e00ff */
[C---:B------:R-:W-:Y:S01]  /*c580*/  FFMA.FTZ R133, R247.reuse, R133, R138 ;  /* 0x00000085f7857223 */ /* 0x040fe2000001008a */
[----:B------:R-:W-:Y:S01]  /*c590*/  FADD.FTZ R138, R152, -R201 ;  /* 0x800000c9988a7221 */ /* 0x000fe20000010000 */
[----:B------:R-:W-:Y:S01]  /*c5a0*/  SHF.L.U32 R139, R58, 0x10, RZ ;  /* 0x000000103a8b7819 */ /* 0x000fe200000006ff */
[----:B------:R-:W-:Y:S01]  /*c5b0*/  FFMA.FTZ R247, R247, R134, R135 ;  /* 0x00000086f7f77223 */ /* 0x000fe20000010087 */
[----:B------:R-:W-:Y:S01]  /*c5c0*/  SHF.L.U32 R135, R54, 0x10, RZ ;  /* 0x0000001036877819 */ /* 0x000fe200000006ff */
[----:B------:R-:W-:Y:S01]  /*c5d0*/  FMUL.FTZ R138, R200, R138 ;  /* 0x0000008ac88a7220 */ /* 0x000fe20000410000 */
[----:B------:R-:W-:-:S03]  /*c5e0*/  IMAD.U32 R134, R66, 0x10000, RZ ;  /* 0x0001000042867824 */ /* 0x000fc600078e00ff */
[C---:B------:R-:W-:Y:S01]  /*c5f0*/  FFMA.FTZ R250, R138.reuse, R250, R139 ;  /* 0x000000fa8afa7223 */ /* 0x040fe2000001008b */
[----:B------:R-:W-:Y:S01]  /*c600*/  FFMA.FTZ R138, R138, R134, R135 ;  /* 0x000000868a8a7223 */ /* 0x000fe20000010087 */
[----:B------:R-:W2:Y:S04]  /*c610*/  LDL R139, [R1+0x17c] ;  /* 0x00017c00018b7983 */ /* 0x000ea80000100800 */
[----:B------:R-:W3:Y:S01]  /*c620*/  LDL R135, [R1+0x178] ;  /* 0x0001780001877983 */ /* 0x000ee20000100800 */
[----:B------:R-:W-:-:S04]  /*c630*/  FADD.FTZ R249, R34, -R201 ;  /* 0x800000c922f97221 */ /* 0x000fc80000010000 */
[----:B------:R-:W-:Y:S01]  /*c640*/  FMUL.FTZ R249, R200, R249 ;  /* 0x000000f9c8f97220 */ /* 0x000fe20000410000 */
[----:B---3--:R-:W-:Y:S01]  /*c650*/  SHF.L.U32 R134, R135, 0x10, RZ ;  /* 0x0000001087867819 */ /* 0x008fe200000006ff */
[----:B--2---:R-:W-:Y:S01]  /*c660*/  IMAD.U32 R135, R139, 0x10000, RZ ;  /* 0x000100008b877824 */ /* 0x004fe200078e00ff */
[----:B------:R-:W-:-:S03]  /*c670*/  SHF.L.U32 R139, R251, 0x10, RZ ;  /* 0x00000010fb8b7819 */ /* 0x000fc600000006ff */
[----:B------:R-:W-:Y:S01]  /*c680*/  FFMA.FTZ R134, R249, R134, R135 ;  /* 0x00000086f9867223 */ /* 0x000fe20000010087 */
[----:B------:R-:W-:-:S05]  /*c690*/  SHF.L.U32 R135, R252, 0x10, RZ ;  /* 0x00000010fc877819 */ /* 0x000fca00000006ff */
[----:B------:R-:W-:Y:S01]  /*c6a0*/  FFMA.FTZ R249, R249, R135, R139 ;  /* 0x00000087f9f97223 */ /* 0x000fe2000001008b */
[--C-:B------:R-:W-:Y:S01]  /*c6b0*/  FADD.FTZ R139, R167, -R201.reuse ;  /* 0x800000c9a78b7221 */ /* 0x100fe20000010000 */
[----:B------:R-:W-:Y:S01]  /*c6c0*/  SHF.L.U32 R251, R59, 0x10, RZ ;  /* 0x000000103bfb7819 */ /* 0x000fe200000006ff */
[----:B------:R-:W-:Y:S02]  /*c6d0*/  IMAD.U32 R135, R63, 0x10000, RZ ;  /* 0x000100003f877824 */ /* 0x000fe400078e00ff */
[C---:B------:R-:W-:Y:S01]  /*c6e0*/  FMUL.FTZ R139, R200.reuse, R139 ;  /* 0x0000008bc88b7220 */ /* 0x040fe20000410000 */
[----:B------:R-:W-:Y:S01]  /*c6f0*/  FADD.FTZ R201, R35, -R201 ;  /* 0x800000c923c97221 */ /* 0x000fe20000010000 */
[----:B------:R-:W-:Y:S02]  /*c700*/  IMAD.U32 R252, R55, 0x10000, RZ ;  /* 0x0001000037fc7824 */ /* 0x000fe400078e00ff */
[----:B------:R-:W-:Y:S01]  /*c710*/  FFMA.FTZ R135, R139, R135, R251 ;  /* 0x000000878b877223 */ /* 0x000fe200000100fb */
[----:B------:R-:W-:Y:S01]  /*c720*/  SHF.L.U32 R251, R67, 0x10, RZ ;  /* 0x0000001043fb7819 */ /* 0x000fe200000006ff */
[----:B------:R-:W-:-:S02]  /*c730*/  FMUL.FTZ R200, R200, R201 ;  /* 0x000000c9c8c87220 */ /* 0x000fc40000410000 */
[----:B------:R-:W2:Y:S02]  /*c740*/  LDL R201, [R1+0x188] ;  /* 0x0001880001c97983 */ /* 0x000ea40000100800 */
[----:B------:R-:W-:Y:S02]  /*c750*/  FFMA.FTZ R139, R139, R251, R252 ;  /* 0x000000fb8b8b7223 */ /* 0x000fe400000100fc */
[----:B------:R-:W3:Y:S01]  /*c760*/  LDL R251, [R1+0x18c] ;  /* 0x00018c0001fb7983 */ /* 0x000ee20000100800 */
[----:B------:R-:W-:-:S03]  /*c770*/  F2FP.BF16.F32.PACK_AB R133, R133, R137 ;  /* 0x000000898585723e */ /* 0x000fc600000010ff */
[----:B------:R-:W4:Y:S01]  /*c780*/  LDL R252, [R1+0x194] ;  /* 0x0001940001fc7983 */ /* 0x000f220000100800 */
[----:B------:R-:W-:Y:S02]  /*c790*/  F2FP.BF16.F32.PACK_AB R134, R134, R250 ;  /* 0x000000fa8686723e */ /* 0x000fe400000010ff */
[----:B------:R-:W-:Y:S02]  /*c7a0*/  F2FP.BF16.F32.PACK_AB R132, R132, R136 ;  /* 0x000000888484723e */ /* 0x000fe400000010ff */
[----:B--2---:R-:W-:Y:S02]  /*c7b0*/  SHF.L.U32 R137, R201, 0x10, RZ ;  /* 0x00000010c9897819 */ /* 0x004fe400000006ff */
[----:B---3--:R-:W-:Y:S02]  /*c7c0*/  SHF.L.U32 R201, R251, 0x10, RZ ;  /* 0x00000010fbc97819 */ /* 0x008fe400000006ff */
[----:B------:R-:W0:Y:S03]  /*c7d0*/  LDC.64 R250, c[0x0][0x428] ;  /* 0x00010a00fffa7b82 */ /* 0x000e260000000a00 */
[----:B------:R-:W-:-:S02]  /*c7e0*/  FFMA.FTZ R137, R200, R137, R201 ;  /* 0x00000089c8897223 */ /* 0x000fc400000100c9 */
[----:B------:R-:W2:Y:S03]  /*c7f0*/  LDL R201, [R1+0x190] ;  /* 0x0001900001c97983 */ /* 0x000ea60000100800 */
[----:B------:R-:W-:Y:S01]  /*c800*/  F2FP.BF16.F32.PACK_AB R135, R137, R135 ;  /* 0x000000878987723e */ /* 0x000fe200000010ff */
[----:B0-----:R-:W-:-:S05]  /*c810*/  IMAD.WIDE.U32 R136, R22, 0x10, R250 ;  /* 0x0000001016887825 */ /* 0x001fca00078e00fa */
[----:B------:R0:W-:Y:S02]  /*c820*/  STG.E.128 desc[UR6][R136.64], R132 ;  /* 0x0000008488007986 */ /* 0x0001e4000c101d06 */
[----:B0-----:R-:W0:Y:S01]  /*c830*/  LDC.64 R134, c[0x0][0x430] ;  /* 0x00010c00ff867b82 */ /* 0x001e220000000a00 */
[----:B----4-:R-:W-:Y:S02]  /*c840*/  SHF.L.U32 R133, R252, 0x10, RZ ;  /* 0x00000010fc857819 */ /* 0x010fe400000006ff */
[----:B------:R-:W-:Y:S02]  /*c850*/  F2FP.BF16.F32.PACK_AB R138, R249, R138 ;  /* 0x0000008af98a723e */ /* 0x000fe400000010ff */
[----:B------:R-:W-:Y:S02]  /*c860*/  F2FP.BF16.F32.PACK_AB R137, R247, R248 ;  /* 0x000000f8f789723e */ /* 0x000fe400000010ff */
[----:B------:R-:W-:Y:S01]  /*c870*/  F2FP.BF16.F32.PACK_AB R136, R245, R246 ;  /* 0x000000f6f588723e */ /* 0x000fe200000010ff */
[----:B--2---:R-:W-:-:S04]  /*c880*/  IMAD.U32 R132, R201, 0x10000, RZ ;  /* 0x00010000c9847824 */ /* 0x004fc800078e00ff */
[----:B------:R-:W-:-:S05]  /*c890*/  FFMA.FTZ R132, R200, R132, R133 ;  /* 0x00000084c8847223 */ /* 0x000fca0000010085 */
[----:B------:R-:W-:Y:S01]  /*c8a0*/  F2FP.BF16.F32.PACK_AB R139, R132, R139 ;  /* 0x0000008b848b723e */ /* 0x000fe200000010ff */
[----:B0-----:R-:W-:-:S05]  /*c8b0*/  IMAD.WIDE.U32 R132, R22, 0x10, R134 ;  /* 0x0000001016847825 */ /* 0x001fca00078e0086 */
[----:B------:R0:W-:Y:S02]  /*c8c0*/  STG.E.128 desc[UR6][R132.64], R136 ;  /* 0x0000008884007986 */ /* 0x0001e4000c101d06 */
.L_x_69:
[----:B------:R-:W-:Y:S05]  /*c8d0*/  BSYNC.RECONVERGENT B0 ;  /* 0x0000000000007941 */ /* 0x000fea0003800200 */
.L_x_68:
[----:B01234-:R-:W0:Y:S02]  /*c8e0*/  LDC.64 R132, c[0x0][0x380] ;  /* 0x0000e000ff847b82 */ /* 0x01fe240000000a00 */
[----:B0-----:R-:W-:-:S04]  /*c8f0*/  LEA R202, R132, R202, 0x2 ;  /* 0x000000ca84ca7211 */ /* 0x001fc800078e10ff */
[----:B------:R-:W-:-:S13]  /*c900*/  ISETP.GE.AND P0, PT, R202, R133, PT ;  /* 0x00000085ca00720c */ /* 0x000fda0003f06270 */
[----:B------:R-:W-:Y:S05]  /*c910*/  @!P0 BRA `(.L_x_70) ;  /* 0xffffff6400e48947 */ /* 0x000fea000383ffff */
[----:B------:R-:W-:Y:S05]  /*c920*/  EXIT ;  /* 0x000000000000794d */ /* 0x000fea0003800000 */
.L_x_53:
[----:B------:R-:W-:Y:S01]  /*c930*/  HFMA2 R134, -RZ, RZ, 0, 5.9604644775390625e-08 ;  /* 0x00000001ff867431 */ /* 0x000fe200000001ff */
[----:B------:R-:W-:Y:S01]  /*c940*/  BSSY B0, `(.L_x_71) ;  /* 0x0000007000007945 */ /* 0x000fe20003800000 */
[----:B------:R-:W-:Y:S01]  /*c950*/  IMAD.MOV.U32 R137, RZ, RZ, R135 ;  /* 0x000000ffff897224 */ /* 0x000fe200078e0087 */
[----:B------:R-:W-:Y:S01]  /*c960*/  MOV R133, 0x1f ;  /* 0x0000001f00857802 */ /* 0x000fe20000000f00 */
[----:B------:R-:W-:-:S07]  /*c970*/  IMAD.MOV.U32 R132, RZ, RZ, -0x1 ;  /* 0xffffffffff847424 */ /* 0x000fce00078e00ff */
[----:B------:R-:W-:Y:S05]  /*c980*/  WARPSYNC.COLLECTIVE R132, `(.L_x_72) ;  /* 0x0000000084087348 */ /* 0x000fea0003c00000 */
[----:B------:R0:W1:Y:S02]  /*c990*/  SHFL.BFLY P6, R132, R137, R134, R133 ;  /* 0x0c00008689847389 */ /* 0x00006400000c0085 */
[----:B01----:R-:W-:Y:S05]  /*c9a0*/  ENDCOLLECTIVE ;  /* 0x000000000000791b */ /* 0x003fea0003800000 */
.L_x_72:
[----:B------:R-:W-:Y:S05]  /*c9b0*/  BSYNC B0 ;  /* 0x0000000000007941 */ /* 0x000fea0003800000 */
.L_x_71:
[----:B------:R-:W-:Y:S01]  /*c9c0*/  FADD.FTZ R135, R135, R132 ;  /* 0x0000008487877221 */ /* 0x000fe20000010000 */
[----:B------:R-:W-:Y:S01]  /*c9d0*/  MOV R132, 0xffffffff ;  /* 0xffffffff00847802 */ /* 0x000fe20000000f00 */
[----:B------:R-:W-:Y:S02]  /*c9e0*/  HFMA2 R134, -RZ, RZ, 0, 1.1920928955078125e-07 ;  /* 0x00000002ff867431 */ /* 0x000fe400000001ff */
[----:B------:R-:W-:Y:S01]  /*c9f0*/  IMAD.MOV.U32 R133, RZ, RZ, 0x1f ;  /* 0x0000001fff857424 */ /* 0x000fe200078e00ff */
[----:B------:R-:W0:Y:S01]  /*ca00*/  LDC R138, c[0x0][0x400] ;  /* 0x00010000ff8a7b82 */ /* 0x000e220000000800 */
[----:B------:R-:W-:-:S07]  /*ca10*/  MOV R137, R135 ;  /* 0x0000008700897202 */ /* 0x000fce0000000f00 */
[----:B0-----:R-:W-:Y:S05]  /*ca20*/  WARPSYNC.COLLECTIVE R132, `(.L_x_73) ;  /* 0x0000000084087348 */ /* 0x001fea0003c00000 */
[----:B------:R1:W2:Y:S02]  /*ca30*/  SHFL.BFLY P6, R132, R137, R134, R133 ;  /* 0x0c00008689847389 */ /* 0x0002a400000c0085 */
[----:B012---:R-:W-:Y:S05]  /*ca40*/  ENDCOLLECTIVE ;  /* 0x000000000000791b */ /* 0x007fea0003800000 */
.L_x_73:
[----:B------:R-:W-:Y:S02]  /*ca50*/  IMAD.MOV.U32 R134, RZ, RZ, 0x4 ;  /* 0x00000004ff867424 */ /* 0x000fe400078e00ff */
[----:B------:R-:W-:Y:S01]  /*ca60*/  FADD.FTZ R135, R135, R132 ;  /* 0x0000008487877221 */ /* 0x000fe20000010000 */
[----:B------:R-:W-:-:S04]  /*ca70*/  MOV R132, 0xffffffff ;  /* 0xffffffff00847802 */ /* 0x000fc80000000f00 */
[----:B------:R-:W-:-:S07]  /*ca80*/  MOV R137, R135 ;  /* 0x0000008700897202 */ /* 0x000fce0000000f00 */
[----:B------:R-:W-:Y:S05]  /*ca90*/  WARPSYNC.COLLECTIVE R132, `(.L_x_74) ;  /* 0x0000000084087348 */ /* 0x000fea0003c00000 */
[----:B------:R0:W1:Y:S02]  /*caa0*/  SHFL.BFLY P6, R132, R137, R134, R133 ;  /* 0x0c00008689847389 */ /* 0x00006400000c0085 */
[----:B01----:R-:W-:Y:S05]  /*cab0*/  ENDCOLLECTIVE ;  /* 0x000000000000791b */ /* 0x003fea0003800000 */
.L_x_74:
[----:B------:R-:W-:Y:S02]  /*cac0*/  IMAD.MOV.U32 R134, RZ, RZ, 0x8 ;  /* 0x00000008ff867424 */ /* 0x000fe400078e00ff */
[----:B------:R-:W-:Y:S01]  /*cad0*/  FADD.FTZ R135, R135, R132 ;  /* 0x0000008487877221 */ /* 0x000fe20000010000 */
[----:B------:R-:W-:-:S04]  /*cae0*/  MOV R132, 0xffffffff ;  /* 0xffffffff00847802 */ /* 0x000fc80000000f00 */
[----:B------:R-:W-:-:S07]  /*caf0*/  MOV R137, R135 ;  /* 0x0000008700897202 */ /* 0x000fce0000000f00 */
[----:B------:R-:W-:Y:S05]  /*cb00*/  WARPSYNC.COLLECTIVE R132, `(.L_x_75) ;  /* 0x0000000084087348 */ /* 0x000fea0003c00000 */
[----:B------:R0:W1:Y:S02]  /*cb10*/  SHFL.BFLY P6, R132, R137, R134, R133 ;  /* 0x0c00008689847389 */ /* 0x00006400000c0085 */
[----:B01----:R-:W-:Y:S05]  /*cb20*/  ENDCOLLECTIVE ;  /* 0x000000000000791b */ /* 0x003fea0003800000 */
.L_x_75:
[----:B------:R-:W-:Y:S02]  /*cb30*/  IMAD.MOV.U32 R134, RZ, RZ, 0x10 ;  /* 0x00000010ff867424 */ /* 0x000fe400078e00ff */
[----:B------:R-:W-:Y:S01]  /*cb40*/  FADD.FTZ R135, R135, R132 ;  /* 0x0000008487877221 */ /* 0x000fe20000010000 */
[----:B------:R-:W-:-:S04]  /*cb50*/  MOV R132, 0xffffffff ;  /* 0xffffffff00847802 */ /* 0x000fc80000000f00 */
[----:B------:R-:W-:-:S07]  /*cb60*/  MOV R137, R135 ;  /* 0x0000008700897202 */ /* 0x000fce0000000f00 */
[----:B------:R-:W-:Y:S05]  /*cb70*/  WARPSYNC.COLLECTIVE R132, `(.L_x_76) ;  /* 0x0000000084087348 */ /* 0x000fea0003c00000 */
[----:B------:R0:W1:Y:S02]  /*cb80*/  SHFL.BFLY P6, R132, R137, R134, R133 ;  /* 0x0c00008689847389 */ /* 0x00006400000c0085 */
[----:B01----:R-:W-:Y:S05]  /*cb90*/  ENDCOLLECTIVE ;  /* 0x000000000000791b */ /* 0x003fea0003800000 */
.L_x_76:
[----:B------:R-:W-:Y:S02]  /*cba0*/  IMAD.MOV.U32 R134, RZ, RZ, 0x1 ;  /* 0x00000001ff867424 */ /* 0x000fe400078e00ff */
[----:B------:R-:W-:Y:S01]  /*cbb0*/  FADD.FTZ R135, R135, R132 ;  /* 0x0000008487877221 */ /* 0x000fe20000010000 */
[----:B------:R-:W-:-:S03]  /*cbc0*/  ISETP.GT.U32.AND P6, PT, R23, 0xdf, PT ;  /* 0x000000df1700780c */ /* 0x000fc60003fc4070 */
[----:B------:R-:W-:-:S04]  /*cbd0*/  FMUL.FTZ R135, R135, R138 ;  /* 0x0000008a87877220 */ /* 0x000fc80000410000 */
        /* <DEDUP_REMOVED lines=130> */
[----:B------:R-:W-:Y:S01]  /*d400*/  MOV R132, 0xffffffff ;  /* 0xffffffff00847802 */ /* 0x000fe20000000f00 */
[----:B------:R-:W-:-:S03]  /*d410*/  HFMA2 R133, -RZ, RZ, 0, 1.847743988037109375e-06 ;  /* 0x0000001fff857431 */ /* 0x000fc600000001ff */
[----:B------:R-:W-:-:S07]  /*d420*/  MOV R137, R136 ;  /* 0x0000008800897202 */ /* 0x000fce0000000f00 */
[----:B------:R-:W-:Y:S05]  /*d430*/  WARPSYNC.COLLECTIVE R132, `(.L_x_77) ;  /* 0x0000000084087348 */ /* 0x000fea0003c00000 */
[----:B------:R0:W1:Y:S02]  /*d440*/  SHFL.BFLY P6, R132, R137, R134, R133 ;  /* 0x0c00008689847389 */ /* 0x00006400000c0085 */
[----:B01----:R-:W-:Y:S05]  /*d450*/  ENDCOLLECTIVE ;  /* 0x000000000000791b */ /* 0x003fea0003800000 */
.L_x_77:
[----:B------:R-:W-:Y:S02]  /*d460*/  HFMA2 R134, -RZ, RZ, 0, 1.1920928955078125e-07 ;  /* 0x00000002ff867431 */ /* 0x000fe400000001ff */
[----:B------:R-:W-:Y:S01]  /*d470*/  FADD.FTZ R136, R136, R132 ;  /* 0x0000008488887221 */ /* 0x000fe20000010000 */
[----:B------:R-:W-:-:S03]  /*d480*/  MOV R132, 0xffffffff ;  /* 0xffffffff00847802 */ /* 0x000fc60000000f00 */
[----:B------:R-:W-:-:S07]  /*d490*/  IMAD.MOV.U32 R137, RZ, RZ, R136 ;  /* 0x000000ffff897224 */ /* 0x000fce00078e0088 */
[----:B------:R-:W-:Y:S05]  /*d4a0*/  WARPSYNC.COLLECTIVE R132, `(.L_x_78) ;  /* 0x0000000084087348 */ /* 0x000fea0003c00000 */
[----:B------:R0:W1:Y:S02]  /*d4b0*/  SHFL.BFLY P6, R132, R137, R134, R133 ;  /* 0x0c00008689847389 */ /* 0x00006400000c0085 */
[----:B01----:R-:W-:Y:S05]  /*d4c0*/  ENDCOLLECTIVE ;  /* 0x000000000000791b */ /* 0x003fea0003800000 */
.L_x_78:
[----:B------:R-:W-:Y:S02]  /*d4d0*/  HFMA2 R134, -RZ, RZ, 0, 2.384185791015625e-07 ;  /* 0x00000004ff867431 */ /* 0x000fe400000001ff */
[----:B------:R-:W-:Y:S01]  /*d4e0*/  FADD.FTZ R136, R136, R132 ;  /* 0x0000008488887221 */ /* 0x000fe20000010000 */
[----:B------:R-:W-:-:S03]  /*d4f0*/  MOV R132, 0xffffffff ;  /* 0xffffffff00847802 */ /* 0x000fc60000000f00 */
[----:B------:R-:W-:-:S07]  /*d500*/  IMAD.MOV.U32 R137, RZ, RZ, R136 ;  /* 0x000000ffff897224 */ /* 0x000fce00078e0088 */
[----:B------:R-:W-:Y:S05]  /*d510*/  WARPSYNC.COLLECTIVE R132, `(.L_x_79) ;  /* 0x0000000084087348 */ /* 0x000fea0003c00000 */
[----:B------:R0:W1:Y:S02]  /*d520*/  SHFL.BFLY P6, R132, R137, R134, R133 ;  /* 0x0c00008689847389 */ /* 0x00006400000c0085 */
[----:B01----:R-:W-:Y:S05]  /*d530*/  ENDCOLLECTIVE ;  /* 0x000000000000791b */ /* 0x003fea0003800000 */
.L_x_79:
[----:B------:R-:W-:Y:S02]  /*d540*/  HFMA2 R134, -RZ, RZ, 0, 4.76837158203125e-07 ;  /* 0x00000008ff867431 */ /* 0x000fe400000001ff */
[----:B------:R-:W-:Y:S01]  /*d550*/  FADD.FTZ R136, R136, R132 ;  /* 0x0000008488887221 */ /* 0x000fe20000010000 */
[----:B------:R-:W-:-:S03]  /*d560*/  MOV R132, 0xffffffff ;  /* 0xffffffff00847802 */ /* 0x000fc60000000f00 */
[----:B------:R-:W-:-:S07]  /*d570*/  IMAD.MOV.U32 R137, RZ, RZ, R136 ;  /* 0x000000ffff897224 */ /* 0x000fce00078e0088 */
[----:B------:R-:W-:Y:S05]  /*d580*/  WARPSYNC.COLLECTIVE R132, `(.L_x_80) ;  /* 0x0000000084087348 */ /* 0x000fea0003c00000 */
[----:B------:R0:W1:Y:S02]  /*d590*/  SHFL.BFLY P6, R132, R137, R134, R133 ;  /* 0x0c00008689847389 */ /* 0x00006400000c0085 */
[----:B01----:R-:W-:Y:S05]  /*d5a0*/  ENDCOLLECTIVE ;  /* 0x000000000000791b */ /* 0x003fea0003800000 */
.L_x_80:
[----:B------:R-:W-:Y:S02]  /*d5b0*/  HFMA2 R134, -RZ, RZ, 0, 9.5367431640625e-07 ;  /* 0x00000010ff867431 */ /* 0x000fe400000001ff */
[----:B------:R-:W-:Y:S01]  /*d5c0*/  FADD.FTZ R136, R136, R132 ;  /* 0x0000008488887221 */ /* 0x000fe20000010000 */
[----:B------:R-:W-:-:S03]  /*d5d0*/  MOV R132, 0xffffffff ;  /* 0xffffffff00847802 */ /* 0x000fc60000000f00 */
[----:B------:R-:W-:-:S07]  /*d5e0*/  IMAD.MOV.U32 R137, RZ, RZ, R136 ;  /* 0x000000ffff897224 */ /* 0x000fce00078e0088 */
[----:B------:R-:W-:Y:S05]  /*d5f0*/  WARPSYNC.COLLECTIVE R132, `(.L_x_81) ;  /* 0x0000000084087348 */ /* 0x000fea0003c00000 */
[----:B------:R0:W1:Y:S02]  /*d600*/  SHFL.BFLY P6, R132, R137, R134, R133 ;  /* 0x0c00008689847389 */ /* 0x00006400000c0085 */
[----:B01----:R-:W-:Y:S05]  /*d610*/  ENDCOLLECTIVE ;  /* 0x000000000000791b */ /* 0x003fea0003800000 */
.L_x_81:
[----:B------:R-:W-:Y:S05]  /*d620*/  BRA `(.L_x_82) ;  /* 0xffffffc000807947 */ /* 0x000fea000383ffff */
.L_x_83:
[----:B------:R-:W-:-:S00]  /*d630*/  BRA `(.L_x_83) ;  /* 0xfffffffc00fc7947 */ /* 0x000fc0000383ffff */
[----:B------:R-:W-:-:S00]  /*d640*/  NOP ;  /* 0x0000000000007918 */ /* 0x000fc00000000000 */
        /* <DEDUP_REMOVED lines=11> */
.L_x_43852:


//--------------------- .text._ZN10layer_norm31ln_parallel_residual_fwd_kernelINS_13Kernel_traitsI13__nv_bfloat16S2_S2_S2_fjLj2048ELj1ELj4ELj1ELj16ENS_18Kernel_traits_baseILj2048ES2_S2_S2_S2_fjLj128EEEEELb0ELb0ELb1EEEvNS_9FwdParamsE --------------------------
	.section	.text._ZN10layer_norm31ln_parallel_residual_fwd_kernelINS_13Kernel_traitsI13__nv_bfloat16S2_S2_S2_fjLj2048ELj1ELj4ELj1ELj16ENS_18Kernel_traits_baseILj2048ES2_S2_S2_S2_fjLj128EEEEELb0ELb0ELb1EEEvNS_9FwdParamsE,"ax",@progbits
	.align	128
        .global         _ZN10layer_norm31ln_parallel_residual_fwd_kernelINS_13Kernel_traitsI13__nv_bfloat16S2_S2_S2_fjLj2048ELj1ELj4ELj1ELj16ENS_18Kernel_traits_baseILj2048ES2_S2_S2_S2_fjLj128EEEEELb0ELb0ELb1EEEvNS_9FwdParamsE
        .type           _ZN10layer_norm31ln_parallel_residual_fwd_kernelINS_13Kernel_traitsI13__nv_bfloat16S2_S2_S2_fjLj2048ELj1ELj4ELj1ELj16ENS_18Kernel_traits_baseILj2048ES2_S2_S2_S2_fjLj128EEEEELb0ELb0ELb1EEEvNS_9FwdParamsE,@function
        .size           _ZN10layer_norm31ln_parallel_residual_fwd_kernelINS_13Kernel_traitsI13__nv_bfloat16S2_S2_S2_fjLj2048ELj1ELj4ELj1ELj16ENS_18Kernel_traits_baseILj2048ES2_S2_S2_S2_fjLj128EEEEELb0ELb0ELb1EEEvNS_9FwdParamsE,(.L_x_43853 - _ZN10layer_norm31ln_parallel_residual_fwd_kernelINS_13Kernel_traitsI13__nv_bfloat16S2_S2_S2_fjLj2048ELj1ELj4ELj1ELj16ENS_18Kernel_traits_baseILj2048ES2_S2_S2_S2_fjLj128EEEEELb0ELb0ELb1EEEvNS_9FwdParamsE)
        .other          _ZN10layer_norm31ln_parallel_residual_fwd_kernelINS_13Kernel_traitsI13__nv_bfloat16S2_S2_S2_fjLj2048ELj1ELj4ELj1ELj16ENS_18Kernel_traits_baseILj2048ES2_S2_S2_S2_fjLj128EEEEELb0ELb0ELb1EEEvNS_9FwdParamsE,@"STO_CUDA_ENTRY STV_DEFAULT"
_ZN10layer_norm31ln_parallel_residual_fwd_kernelINS_13Kernel_traitsI13__nv_bfloat16S2_S2_S2_fjLj2048ELj1ELj4ELj1ELj16ENS_18Kernel_traits_baseILj2048ES2_S2_S2_S2_fjLj128EEEEELb0ELb0ELb1EEEvNS_9FwdParamsE:
.text._ZN10layer_norm31ln_parallel_residual_fwd_kernelINS_13Kernel_traitsI13__nv_bfloat16S2_S2_S2_fjLj2048ELj1ELj4ELj1ELj16ENS_18Kernel_traits_baseILj2048ES2_S2_S2_S2_fjLj128EEEEELb0ELb0ELb1EEEvNS_9FwdParamsE:
[----:B------:R-:W0:Y:S01]  /*0000*/  LDC R1, c[0x0][0x37c] ;  /* 0x0000df00ff017b82 */ /* 0x000e220000000800 */
[----:B------:R-:W1:Y:S01]  /*0010*/  LDCU.64 UR8, c[0x0][0x438] ;  /* 0x00008700ff0877ac */ /* 0x000e620008000a00 */
[----:B------:R-:W2:Y:S06]  /*0020*/  S2R R0, SR_TID.X ;  /* 0x0000000000007919 */ /* 0x000eac0000002100 */
[----:B------:R-:W3:Y:S01]  /*0030*/  LDC.64 R10, c[0x0][0x398] ;  /* 0x0000e600ff0a7b82 */ /* 0x000ee20000000a00 */
[----:B0-----:R-:W-:Y:S01]  /*0040*/  IADD3 R1, PT, PT, R1, -0x1b0, RZ ;  /* 0xfffffe5001017810 */ /* 0x001fe20007ffe0ff */
[----:B------:R-:W3:Y:S01]  /*0050*/  LDCU.64 UR4, c[0x0][0x3a0] ;  /* 0x00007400ff0477ac */ /* 0x000ee20008000a00 */
[----:B------:R-:W0:Y:S01]  /*0060*/  LDCU.64 UR6, c[0x0][0x358] ;  /* 0x00006b00ff0677ac */ /* 0x000e220008000a00 */
[----:B-1----:R-:W-:-:S04]  /*0070*/  UISETP.NE.U32.AND UP0, UPT, UR8, URZ, UPT ;  /* 0x000000ff0800728c */ /* 0x002fc8000bf05070 */
[----:B------:R-:W-:Y:S01]  /*0080*/  UISETP.NE.AND.EX UP0, UPT, UR9, URZ, UPT, UP0 ;  /* 0x000000ff0900728c */ /* 0x000fe2000bf05300 */
[----:B---3--:R-:W-:-:S04]  /*0090*/  LOP3.LUT P0, RZ, R10, UR4, RZ, 0xfc, !PT ;  /* 0x000000040aff7c12 */ /* 0x008fc8000f80fcff */
[----:B------:R-:W-:Y:S02]  /*00a0*/  LOP3.LUT P0, RZ, R11, UR5, RZ, 0xfc, P0 ;  /* 0x000000050bff7c12 */ /* 0x000fe4000800fcff */
[----:B--2---:R-:W-:Y:S02]  /*00b0*/  LOP3.LUT R12, R0, 0x1f, RZ, 0xc0, !PT ;  /* 0x0000001f000c7812 */ /* 0x004fe400078ec0ff */
[----:B0-----:R-:W-:Y:S09]  /*00c0*/  BRA.U UP0, `(.L_x_84) ;  /* 0x0000000500a07547 */ /* 0x001ff2000b800000 */
[----:B------:R-:W0:Y:S02]  /*00d0*/  LDCU.64 UR4, c[0x0][0x440] ;  /* 0x00008800ff0477ac */ /* 0x000e240008000a00 */
[----:B0-----:R-:W-:-:S04]  /*00e0*/  UISETP.NE.U32.AND UP0, UPT, UR4, URZ, UPT ;  /* 0x000000ff0400728c */ /* 0x001fc8000bf05070 */
[----:B------:R-:W-:-:S09]  /*00f0*/  UISETP.NE.AND.EX UP0, UPT, UR5, URZ, UPT, UP0 ;  /* 0x000000ff0500728c */ /* 0x000fd2000bf05300 */
[----:B------:R-:W-:Y:S05]  /*0100*/  BRA.U UP0, `(.L_x_85) ;  /* 0x0000000100d47547 */ /* 0x000fea000b800000 */
[----:B------:R-:W0:Y:S08]  /*0110*/  LDC.64 R2, c[0x0][0x3d0] ;  /* 0x0000f400ff027b82 */ /* 0x000e300000000a00 */
[----:B------:R-:W1:Y:S01]  /*0120*/  LDC.64 R4, c[0x0][0x3d8] ;  /* 0x0000f600ff047b82 */ /* 0x000e620000000a00 */
[----:B0-----:R-:W-:-:S05]  /*0130*/  IMAD.WIDE.U32 R2, R12, 0x10, R2 ;  /* 0x000000100c027825 */ /* 0x001fca00078e0002 */
[----:B------:R0:W5:Y:S01]  /*0140*/  LDG.E.128 R164, desc[UR6][R2.64] ;  /* 0x0000000602a47981 */ /* 0x000162000c1e1d00 */
[----:B-1----:R-:W-:-:S03]  /*0150*/  IMAD.WIDE.U32 R4, R12, 0x10, R4 ;  /* 0x000000100c047825 */ /* 0x002fc600078e0004 */
[----:B------:R0:W5:Y:S04]  /*0160*/  LDG.E.128 R160, desc[UR6][R2.64+0x200] ;  /* 0x0002000602a07981 */ /* 0x000168000c1e1d00 */
        /* <DEDUP_REMOVED lines=13> */
[----:B------:R0:W5:Y:S01]  /*0240*/  LDG.E.128 R104, desc[UR6][R4.64+0xe00] ;  /* 0x000e000604687981 */ /* 0x000162000c1e1d00 */
        /* <DEDUP_REMOVED lines=31> */
[----:B------:R-:W-:Y:S01]  /*0440*/  CS2R R40, SRZ ;  /* 0x0000000000287805 */ /* 0x000fe2000001ff00 */
[----:B0-----:R-:W-:Y:S06]  /*0450*/  BRA `(.L_x_86) ;  /* 0x0000000800287947 */ /* 0x001fec0003800000 */
.L_x_85:
[----:B------:R-:W0:Y:S08]  /*0460*/  LDC.64 R4, c[0x0][0x3d0] ;  /* 0x0000f400ff047b82 */ /* 0x000e300000000a00 */
[----:B------:R-:W1:Y:S08]  /*0470*/  LDC.64 R6, c[0x0][0x3d8] ;  /* 0x0000f600ff067b82 */ /* 0x000e700000000a00 */
[----:B------:R-:W2:Y:S01]  /*0480*/  LDC.64 R2, c[0x0][0x440] ;  /* 0x00011000ff027b82 */ /* 0x000ea20000000a00 */
[----:B0-----:R-:W-:-:S05]  /*0490*/  IMAD.WIDE.U32 R4, R12, 0x10, R4 ;  /* 0x000000100c047825 */ /* 0x001fca00078e0004 */
[----:B------:R0:W5:Y:S01]  /*04a0*/  LDG.E.128 R164, desc[UR6][R4.64] ;  /* 0x0000000604a47981 */ /* 0x000162000c1e1d00 */
[----:B-1----:R-:W-:-:S03]  /*04b0*/  IMAD.WIDE.U32 R6, R12, 0x10, R6 ;  /* 0x000000100c067825 */ /* 0x002fc600078e0006 */
[----:B------:R0:W5:Y:S04]  /*04c0*/  LDG.E.128 R160, desc[UR6][R4.64+0x200] ;  /* 0x0002000604a07981 */ /* 0x000168000c1e1d00 */
[----:B------:R0:W5:Y:S01]  /*04d0*/  LDG.E.128 R156, desc[UR6][R4.64+0x400] ;  /* 0x00040006049c7981 */ /* 0x000162000c1e1d00 */
[----:B--2---:R-:W-:-:S03]  /*04e0*/  IMAD.WIDE.U32 R2, R12, 0x10, R2 ;  /* 0x000000100c027825 */ /* 0x004fc600078e0002 */
        /* <DEDUP_REMOVED lines=37> */
[----:B0-----:R-:W-:Y:S06]  /*0740*/  BRA `(.L_x_86) ;  /* 0x00000004006c7947 */ /* 0x001fec0003800000 */
.L_x_84:
[----:B------:R-:W0:Y:S02]  /*0750*/  LDCU.64 UR4, c[0x0][0x440] ;  /* 0x00008800ff0477ac */ /* 0x000e240008000a00 */
[----:B0-----:R-:W-:-:S04]  /*0760*/  UISETP.NE.U32.AND UP0, UPT, UR4, URZ, UPT ;  /* 0x000000ff0400728c */ /* 0x001fc8000bf05070 */
[----:B------:R-:W-:-:S09]  /*0770*/  UISETP.NE.AND.EX UP0, UPT, UR5, URZ, UPT, UP0 ;  /* 0x000000ff0500728c */ /* 0x000fd2000bf05300 */
[----:B------:R-:W-:Y:S05]  /*0780*/  BRA.U !UP0, `(.L_x_87) ;  /* 0x0000000108a47547 */ /* 0x000fea000b800000 */
[----:B------:R-:W0:Y:S08]  /*0790*/  LDC.64 R4, c[0x0][0x3d0] ;  /* 0x0000f400ff047b82 */ /* 0x000e300000000a00 */
[----:B------:R-:W1:Y:S08]  /*07a0*/  LDC.64 R2, c[0x0][0x438] ;  /* 0x00010e00ff027b82 */ /* 0x000e700000000a00 */
[----:B------:R-:W2:Y:S08]  /*07b0*/  LDC.64 R6, c[0x0][0x3d8] ;  /* 0x0000f600ff067b82 */ /* 0x000eb00000000a00 */
[----:B------:R-:W3:Y:S01]  /*07c0*/  LDC.64 R8, c[0x0][0x440] ;  /* 0x00011000ff087b82 */ /* 0x000ee20000000a00 */
[----:B0-----:R-:W-:-:S05]  /*07d0*/  IMAD.WIDE.U32 R4, R12, 0x10, R4 ;  /* 0x000000100c047825 */ /* 0x001fca00078e0004 */
[----:B------:R0:W5:Y:S01]  /*07e0*/  LDG.E.128 R164, desc[UR6][R4.64] ;  /* 0x0000000604a47981 */ /* 0x000162000c1e1d00 */
[----:B-1----:R-:W-:-:S03]  /*07f0*/  IMAD.WIDE.U32 R2, R12, 0x10, R2 ;  /* 0x000000100c027825 */ /* 0x002fc600078e0002 */
[----:B------:R0:W5:Y:S04]  /*0800*/  LDG.E.128 R160, desc[UR6][R4.64+0x200] ;  /* 0x0002000604a07981 */ /* 0x000168000c1e1d00 */
[----:B------:R0:W5:Y:S01]  /*0810*/  LDG.E.128 R156, desc[UR6][R4.64+0x400] ;  /* 0x00040006049c7981 */ /* 0x000162000c1e1d00 */
[----:B--2---:R-:W-:-:S03]  /*0820*/  IMAD.WIDE.U32 R6, R12, 0x10, R6 ;  /* 0x000000100c067825 */ /* 0x004fc600078e0006 */
[----:B------:R0:W5:Y:S04]  /*0830*/  LDG.E.128 R152, desc[UR6][R4.64+0x600] ;  /* 0x0006000604987981 */ /* 0x000168000c1e1d00 */
[----:B------:R0:W5:Y:S01]  /*0840*/  LDG.E.128 R148, desc[UR6][R4.64+0x800] ;  /* 0x0008000604947981 */ /* 0x000162000c1e1d00 */
[----:B---3--:R-:W-:-:S03]  /*0850*/  IMAD.WIDE.U32 R8, R12, 0x10, R8 ;  /* 0x000000100c087825 */ /* 0x008fc600078e0008 */
        /* <DEDUP_REMOVED lines=27> */
[----:B------:R-:W-:Y:S05]  /*0a10*/  BRA `(.L_x_86) ;  /* 0x0000000000b87947 */ /* 0x000fea0003800000 */
.L_x_87:
        /* <DEDUP_REMOVED lines=45> */
[----:B0-----:R-:W-:-:S07]  /*0cf0*/  CS2R R40, SRZ ;  /* 0x0000000000287805 */ /* 0x001fce000001ff00 */
.L_x_86:
[----:B------:R-:W1:Y:S01]  /*0d00*/  S2UR UR4, SR_CTAID.X ;  /* 0x00000000000479c3 */ /* 0x000e620000002500 */
[----:B------:R-:W2:Y:S01]  /*0d10*/  LDCU UR5, c[0x0][0x384] ;  /* 0x00007080ff0577ac */ /* 0x000ea20008000800 */
[----:B------:R-:W-:Y:S01]  /*0d20*/  SHF.R.U32.HI R0, RZ, 0x5, R0 ;  /* 0x00000005ff007819 */ /* 0x000fe20000011600 */
[----:B-1----:R-:W-:-:S06]  /*0d30*/  USHF.L.U32 UR4, UR4, 0x2, URZ ;  /* 0x0000000204047899 */ /* 0x002fcc00080006ff */
[----:B------:R-:W-:-:S04]  /*0d40*/  LOP3.LUT R0, R0, UR4, RZ, 0xfc, !PT ;  /* 0x0000000400007c12 */ /* 0x000fc8000f8efcff */
[----:B--2---:R-:W-:-:S13]  /*0d50*/  ISETP.GE.AND P1, PT, R0, UR5, PT ;  /* 0x0000000500007c0c */ /* 0x004fda000bf26270 */
[----:B------:R-:W-:Y:S05]  /*0d60*/  @P1 EXIT ;  /* 0x000000000000194d */ /* 0x000fea0003800000 */
[----:B-----5:R1:W-:Y:S01]  /*0d70*/  STL [R1+0x1ac], R132 ;  /* 0x0001ac8401007387 */ /* 0x0203e20000100800 */
[----:B------:R-:W-:Y:S01]  /*0d80*/  PRMT R250, R106, 0x7632, R250 ;  /* 0x000076326afa7816 */ /* 0x000fe200000000fa */
[----:B------:R-:W2:Y:S01]  /*0d90*/  LDCU UR4, c[0x0][0x388] ;  /* 0x00007100ff0477ac */ /* 0x000ea20008000800 */
[----:B------:R-:W-:Y:S01]  /*0da0*/  ISETP.NE.U32.AND P1, PT, R10, RZ, PT ;  /* 0x000000ff0a00720c */ /* 0x000fe20003f25070 */
[----:B------:R3:W-:Y:S01]  /*0db0*/  STL [R1+0x1a8], R221 ;  /* 0x0001a8dd01007387 */ /* 0x0007e20000100800 */
[----:B------:R-:W-:Y:S01]  /*0dc0*/  PRMT R248, R102, 0x7632, R248 ;  /* 0x0000763266f87816 */ /* 0x000fe200000000f8 */
[----:B------:R-:W4:Y:S01]  /*0dd0*/  LDCU.U8 UR5, c[0x0][0x410] ;  /* 0x00008200ff0577ac */ /* 0x000f220008000000 */
[----:B------:R-:W-:Y:S01]  /*0de0*/  PRMT R247, R138, 0x7632, R247 ;  /* 0x000076328af77816 */ /* 0x000fe200000000f7 */
[----:B------:R0:W-:Y:S01]  /*0df0*/  STL [R1+0x1a4], R72 ;  /* 0x0001a44801007387 */ /* 0x0001e20000100800 */
[----:B------:R-:W-:Y:S01]  /*0e00*/  PRMT R246, R69, 0x7632, R246 ;  /* 0x0000763245f67816 */ /* 0x000fe200000000f6 */
[----:B------:R-:W2:Y:S01]  /*0e10*/  LDCU UR8, c[0x0][0x448] ;  /* 0x00008900ff0877ac */ /* 0x000ea20008000800 */
[----:B-1----:R-:W-:Y:S01]  /*0e20*/  PRMT R132, R71, 0x7632, R132 ;  /* 0x0000763247847816 */ /* 0x002fe20000000084 */
[----:B------:R1:W-:Y:S01]  /*0e30*/  STL [R1+0x1a0], R220 ;  /* 0x0001a0dc01007387 */ /* 0x0003e20000100800 */
[----:B------:R-:W-:Y:S01]  /*0e40*/  PRMT R245, R105, 0x7632, R245 ;  /* 0x0000763269f57816 */ /* 0x000fe200000000f5 */
[----:B------:R-:W2:Y:S01]  /*0e50*/  LDCU.64 UR10, c[0x0][0x3a0] ;  /* 0x00007400ff0a77ac */ /* 0x000ea20008000a00 */
[----:B---3--:R-:W-:Y:S01]  /*0e60*/  PRMT R221, R107, 0x7632, R221 ;  /* 0x000076326bdd7816 */ /* 0x008fe200000000dd */
[----:B------:R3:W-:Y:S01]  /*0e70*/  STL [R1+0x19c], R164 ;  /* 0x00019ca401007387 */ /* 0x0007e20000100800 */
[----:B------:R-:W-:Y:S01]  /*0e80*/  PRMT R244, R101, 0x7632, R244 ;  /* 0x0000763265f47816 */ /* 0x000fe200000000f4 */
[----:B------:R-:W2:Y:S01]  /*0e90*/  LDCU.64 UR12, c[0x0][0x398] ;  /* 0x00007300ff0c77ac */ /* 0x000ea20008000a00 */
[----:B0-----:R-:W-:Y:S01]  /*0ea0*/  PRMT R72, R103, 0x7632, R72 ;  /* 0x0000763267487816 */ /* 0x001fe20000000048 */
[----:B------:R0:W-:Y:S01]  /*0eb0*/  STL.S16 [R1+0x198], R132 ;  /* 0x0001988401007387 */ /* 0x0001e20000100600 */
[----:B------:R-:W-:-:S02]  /*0ec0*/  PRMT R243, R137, 0x7632, R243 ;  /* 0x0000763289f37816 */ /* 0x000fc400000000f3 */
[----:B-1----:R-:W-:Y:S02]  /*0ed0*/  PRMT R220, R139, 0x7632, R220 ;  /* 0x000076328bdc7816 */ /* 0x002fe400000000dc */
[----:B------:R-:W-:Y:S02]  /*0ee0*/  PRMT R242, R68, 0x7632, R242 ;  /* 0x0000763244f27816 */ /* 0x000fe400000000f2 */
[----:B---3--:R-:W-:Y:S02]  /*0ef0*/  PRMT R164, R70, 0x7632, R164 ;  /* 0x0000763246a47816 */ /* 0x008fe400000000a4 */
[----:B------:R-:W-:Y:S01]  /*0f00*/  PRMT R219, R104, 0x7632, R219 ;  /* 0x0000763268db7816 */ /* 0x000fe200000000db */
[----:B0-----:R-:W3:Y:S01]  /*0f10*/  LDL.LU R132, [R1+0x1ac] ;  /* 0x0001ac0001847983 */ /* 0x001ee20000300800 */
[----:B------:R-:W-:Y:S02]  /*0f20*/  PRMT R218, R100, 0x7632, R218 ;  /* 0x0000763264da7816 */ /* 0x000fe400000000da */
[----:B------:R-:W-:Y:S01]  /*0f30*/  PRMT R217, R136, 0x7632, R217 ;  /* 0x0000763288d97816 */ /* 0x000fe200000000d9 */
[----:B------:R0:W-:Y:S01]  /*0f40*/  STL.S16 [R1+0x194], R221 ;  /* 0x000194dd01007387 */ /* 0x0001e20000100600 */
[----:B------:R-:W-:-:S02]  /*0f50*/  PRMT R216, R67, 0x7632, R216 ;  /* 0x0000763243d87816 */ /* 0x000fc400000000d8 */
[----:B------:R-:W-:Y:S02]  /*0f60*/  PRMT R215, R111, 0x7632, R215 ;  /* 0x000076326fd77816 */ /* 0x000fe400000000d7 */
[----:B------:R-:W-:Y:S02]  /*0f70*/  PRMT R214, R99, 0x7632, R214 ;  /* 0x0000763263d67816 */ /* 0x000fe400000000d6 */
[----:B------:R-:W-:Y:S02]  /*0f80*/  PRMT R213, R143, 0x7632, R213 ;  /* 0x000076328fd57816 */ /* 0x000fe400000000d5 */
[----:B------:R-:W-:Y:S01]  /*0f90*/  PRMT R212, R66, 0x7632, R212 ;  /* 0x0000763242d47816 */ /* 0x000fe200000000d4 */
[----:B0-----:R-:W4:Y:S01]  /*0fa0*/  LDL.LU R221, [R1+0x1a8] ;  /* 0x0001a80001dd7983 */ /* 0x001f220000300800 */
        /* <DEDUP_REMOVED lines=17> */
[----:B0-----:R-:W2:Y:S01]  /*10c0*/  LDL.LU R220, [R1+0x1a0] ;  /* 0x0001a00001dc7983 */ /* 0x001ea20000300800 */
        /* <DEDUP_REMOVED lines=13> */
[----:B------:R-:W-:Y:S01]  /*11a0*/  PRMT R187, R112, 0x7632, R187 ;  /* 0x0000763270bb7816 */ /* 0x000fe200000000bb */
[----:B------:R0:W-:Y:S01]  /*11b0*/  STL.S16 [R1+0x180], R248 ;  /* 0x000180f801007387 */ /* 0x0001e20000100600 */
[----:B------:R-:W-:Y:S02]  /*11c0*/  PRMT R186, R92, 0x7632, R186 ;  /* 0x000076325cba7816 */ /* 0x000fe400000000ba */
[----:B------:R-:W-:Y:S01]  /*11d0*/  PRMT R185, R144, 0x7632, R185 ;  /* 0x0000763290b97816 */ /* 0x000fe200000000b9 */
[----:B------:R0:W-:Y:S01]  /*11e0*/  STL.S16 [R1+0x17c], R247 ;  /* 0x00017cf701007387 */ /* 0x0001e20000100600 */
        /* <DEDUP_REMOVED lines=66> */
[----:B------:R-:W-:-:S03]  /*1610*/  ISETP.NE.AND.EX P1, PT, R11, RZ, PT, P1 ;  /* 0x000000ff0b00720c */ /* 0x000fc60003f25310 */
        /* <DEDUP_REMOVED lines=106> */
[----:B---3--:R-:W-:Y:S02]  /*1cc0*/  PRMT R222, R132, 0x7632, R222 ;  /* 0x0000763284de7816 */ /* 0x008fe400000000de */
[----:B----4-:R-:W-:Y:S02]  /*1cd0*/  PRMT R221, R72, 0x7632, R221 ;  /* 0x0000763248dd7816 */ /* 0x010fe400000000dd */
[----:B0-2---:R-:W-:-:S07]  /*1ce0*/  PRMT R220, R164, 0x7632, R220 ;  /* 0x00007632a4dc7816 */ /* 0x005fce00000000dc */
.L_x_121:
[----:B-1----:R-:W0:Y:S01]  /*1cf0*/  S2R R6, SR_TID.X ;  /* 0x0000000000067919 */ /* 0x002e220000002100 */
[----:B------:R-:W-:Y:S01]  /*1d00*/  ISETP.NE.U32.AND P2, PT, RZ, UR10, PT ;  /* 0x0000000aff007c0c */ /* 0x000fe2000bf45070 */
[----:B------:R-:W-:Y:S01]  /*1d10*/  IMAD R203, R0, UR4, RZ ;  /* 0x0000000400cb7c24 */ /* 0x000fe2000f8e02ff */
[----:B------:R-:W1:Y:S02]  /*1d20*/  @P1 LDC.64 R4, c[0x0][0x398] ;  /* 0x0000e600ff041b82 */ /* 0x000e640000000a00 */
[----:B------:R-:W-:Y:S02]  /*1d30*/  ISETP.NE.AND.EX P2, PT, RZ, UR11, PT, P2 ;  /* 0x0000000bff007c0c */ /* 0x000fe4000bf45320 */
[----:B------:R-:W-:-:S04]  /*1d40*/  SHF.R.S32.HI R2, RZ, 0x1f, R203 ;  /* 0x0000001fff027819 */ /* 0x000fc800000114cb */
[----:B------:R-:W-:Y:S01]  /*1d50*/  LEA.HI R203, R2, R203, RZ, 0x3 ;  /* 0x000000cb02cb7211 */ /* 0x000fe200078f18ff */
[----:B------:R-:W2:Y:S08]  /*1d60*/  LDC.64 R210, c[0x0][0x390] ;  /* 0x0000e400ffd27b82 */ /* 0x000eb00000000a00 */
[----:B------:R-:W3:Y:S01]  /*1d70*/  @P2 LDC.64 R2, c[0x0][0x3a0] ;  /* 0x0000e800ff022b82 */ /* 0x000ee20000000a00 */
[----:B0-----:R-:W-:-:S04]  /*1d80*/  LOP3.LUT R6, R6, 0x1f, RZ, 0xc0, !PT ;  /* 0x0000001f06067812 */ /* 0x001fc800078ec0ff */
[----:B------:R-:W-:-:S05]  /*1d90*/  LEA.HI.SX32 R203, R203, R6, 0x1d ;  /* 0x00000006cbcb7211 */ /* 0x000fca00078feaff */
[----:B-1----:R-:W-:-:S05]  /*1da0*/  @P1 IMAD.WIDE.U32 R4, R203, 0x10, R4 ;  /* 0x00000010cb041825 */ /* 0x002fca00078e0004 */
[----:B------:R2:W5:Y:S01]  /*1db0*/  @P1 LDG.E.128 R36, desc[UR6][R4.64] ;  /* 0x0000000604241981 */ /* 0x000562000c1e1d00 */
[----:B---3--:R-:W-:-:S05]  /*1dc0*/  @P2 IMAD.WIDE.U32 R2, R203, 0x10, R2 ;  /* 0x00000010cb022825 */ /* 0x008fca00078e0002 */
[----:B------:R0:W5:Y:S01]  /*1dd0*/  @P2 LDG.E.128 R32, desc[UR6][R2.64] ;  /* 0x0000000602202981 */ /* 0x000162000c1e1d00 */
[----:B--2---:R-:W-:-:S06]  /*1de0*/  IMAD.WIDE.U32 R4, R203, 0x10, R210 ;  /* 0x00000010cb047825 */ /* 0x004fcc00078e00d2 */
[----:B------:R-:W5:Y:S01]  /*1df0*/  LDG.E.128 R4, desc[UR6][R4.64] ;  /* 0x0000000604047981 */ /* 0x000f62000c1e1d00 */
[----:B------:R-:W-:-:S04]  /*1e00*/  UISETP.NE.U32.AND UP0, UPT, UR12, URZ, UPT ;  /* 0x000000ff0c00728c */ /* 0x000fc8000bf05070 */
[----:B------:R-:W-:-:S06]  /*1e10*/  UISETP.NE.AND.EX UP0, UPT, UR13, URZ, UPT, UP0 ;  /* 0x000000ff0d00728c */ /* 0x000fcc000bf05300 */
[----:B------:R-:W-:-:S13]  /*1e20*/  PLOP3.LUT P1, PT, PT, PT, UP0, 0x80, 0x8 ;  /* 0x000000000008781c */ /* 0x000fda0003f2f008 */
[----:B0-----:R-:W-:Y:S05]  /*1e30*/  @!P1 BRA `(.L_x_88) ;  /* 0x00000004007c9947 */ /* 0x001fea0003800000 */
[----:B------:R-:W-:Y:S05]  /*1e40*/  @!P2 BRA `(.L_x_89) ;  /* 0x0000000000e4a947 */ /* 0x000fea0003800000 */
[----:B-----5:R-:W-:Y:S01]  /*1e50*/  PRMT R206, R5, 0x7632, R206 ;  /* 0x0000763205ce7816 */ /* 0x020fe200000000ce */
[----:B------:R-:W-:Y:S01]  /*1e60*/  IMAD.U32 R174, R6, 0x10000, RZ ;  /* 0x0001000006ae7824 */ /* 0x000fe200078e00ff */
[----:B------:R-:W-:Y:S02]  /*1e70*/  PRMT R2, R37, 0x7632, R2 ;  /* 0x0000763225027816 */ /* 0x000fe40000000002 */
[----:B------:R-:W-:Y:S02]  /*1e80*/  SHF.L.U32 R206, R206, 0x10, RZ ;  /* 0x00000010cece7819 */ /* 0x000fe400000006ff */
[----:B------:R-:W-:Y:S02]  /*1e90*/  SHF.L.U32 R2, R2, 0x10, RZ ;  /* 0x0000001002027819 */ /* 0x000fe400000006ff */
[----:B------:R-:W-:Y:S02]  /*1ea0*/  PRMT R207, R4, 0x7632, R207 ;  /* 0x0000763204cf7816 */ /* 0x000fe400000000cf */
[----:B------:R-:W-:Y:S01]  /*1eb0*/  PRMT R3, R36, 0x7632, R3 ;  /* 0x0000763224037816 */ /* 0x000fe20000000003 */
[----:B------:R-:W-:Y:S01]  /*1ec0*/  FADD.FTZ R206, R206, R2 ;  /* 0x00000002cece7221 */ /* 0x000fe20000010000 */
[----:B------:R-:W-:-:S02]  /*1ed0*/  SHF.L.U32 R207, R207, 0x10, RZ ;  /* 0x00000010cfcf7819 */ /* 0x000fc400000006ff */
[----:B------:R-:W-:Y:S01]  /*1ee0*/  PRMT R2, R32, 0x7632, R2 ;  /* 0x0000763220027816 */ /* 0x000fe20000000002 */
[----:B------:R-:W-:Y:S01]  /*1ef0*/  IMAD.U32 R3, R3, 0x10000, RZ ;  /* 0x0001000003037824 */ /* 0x000fe200078e00ff */
[----:B------:R-:W-:Y:S02]  /*1f00*/  PRMT R205, R6, 0x7632, R205 ;  /* 0x0000763206cd7816 */ /* 0x000fe400000000cd */
[----:B------:R-:W-:Y:S01]  /*1f10*/  SHF.L.U32 R2, R2, 0x10, RZ ;  /* 0x0000001002027819 */ /* 0x000fe200000006ff */
[--C-:B------:R-:W-:Y:S01]  /*1f20*/  FADD.FTZ R207, R207, R3.reuse ;  /* 0x00000003cfcf7221 */ /* 0x100fe20000010000 */
[----:B------:R-:W-:Y:S01]  /*1f30*/  PRMT R3, R38, 0x7632, R3 ;  /* 0x0000763226037816 */ /* 0x000fe20000000003 */
[----:B------:R-:W-:Y:S01]  /*1f40*/  IMAD.U32 R205, R205, 0x10000, RZ ;  /* 0x00010000cdcd7824 */ /* 0x000fe200078e00ff */
[----:B------:R-:W-:Y:S01]  /*1f50*/  SHF.L.U32 R204, R4, 0x10, RZ ;  /* 0x0000001004cc7819 */ /* 0x000fe200000006ff */
[----:B------:R-:W-:Y:S01]  /*1f60*/  FADD.FTZ R207, R207, R2 ;  /* 0x00000002cfcf7221 */ /* 0x000fe20000010000 */
[----:B------:R-:W-:-:S02]  /*1f70*/  SHF.L.U32 R3, R3, 0x10, RZ ;  /* 0x0000001003037819 */ /* 0x000fc400000006ff */
[----:B------:R-:W-:Y:S02]  /*1f80*/  PRMT R2, R34, 0x7632, R2 ;  /* 0x0000763222027816 */ /* 0x000fe40000000002 */
[----:B------:R-:W-:Y:S01]  /*1f90*/  SHF.L.U32 R175, R5, 0x10, RZ ;  /* 0x0000001005af7819 */ /* 0x000fe200000006ff */
[--C-:B------:R-:W-:Y:S01]  /*1fa0*/  FADD.FTZ R205, R205, R3.reuse ;  /* 0x00000003cdcd7221 */ /* 0x100fe20000010000 */
[----:B------:R-:W-:Y:S02]  /*1fb0*/  SHF.L.U32 R2, R2, 0x10, RZ ;  /* 0x0000001002027819 */ /* 0x000fe400000006ff */
[----:B------:R-:W-:Y:S02]  /*1fc0*/  PRMT R3, R33, 0x7632, R3 ;  /* 0x0000763221037816 */ /* 0x000fe40000000003 */
[----:B------:R-:W-:Y:S01]  /*1fd0*/  SHF.L.U32 R173, R35, 0x10, RZ ;  /* 0x0000001023ad7819 */ /* 0x000fe200000006ff */
[----:B------:R-:W-:Y:S01]  /*1fe0*/  FADD.FTZ R205, R205, R2 ;  /* 0x00000002cdcd7221 */ /* 0x000fe20000010000 */
[----:B------:R-:W-:-:S02]  /*1ff0*/  IMAD.U32 R2, R36, 0x10000, RZ ;  /* 0x0001000024027824 */ /* 0x000fc400078e00ff */
[----:B------:R-:W-:Y:S02]  /*2000*/  IMAD.U32 R3, R3, 0x10000, RZ ;  /* 0x0001000003037824 */ /* 0x000fe400078e00ff */
[----:B------:R-:W-:Y:S01]  /*2010*/  FADD.FTZ R204, R204, R2 ;  /* 0x00000002cccc7221 */ /* 0x000fe20000010000 */
[----:B------:R-:W-:Y:S01]  /*2020*/  SHF.L.U32 R2, R37, 0x10, RZ ;  /* 0x0000001025027819 */ /* 0x000fe200000006ff */
[----:B------:R-:W-:Y:S01]  /*2030*/  FADD.FTZ R206, R206, R3 ;  /* 0x00000003cece7221 */ /* 0x000fe20000010000 */
[----:B------:R-:W-:-:S03]  /*2040*/  IMAD.U32 R3, R39, 0x10000, RZ ;  /* 0x0001000027037824 */ /* 0x000fc600078e00ff */
[----:B------:R-:W-:Y:S01]  /*2050*/  FADD.FTZ R175, R175, R2 ;  /* 0x00000002afaf7221 */ /* 0x000fe20000010000 */
[----:B------:R-:W-:-:S05]  /*2060*/  SHF.L.U32 R2, R38, 0x10, RZ ;  /* 0x0000001026027819 */ /* 0x000fca00000006ff */
        /* <DEDUP_REMOVED lines=9> */
[----:B------:R-:W-:-:S04]  /*2100*/  SHF.L.U32 R2, R7, 0x10, RZ ;  /* 0x0000001007027819 */ /* 0x000fc800000006ff */
[----:B------:R-:W-:Y:S01]  /*2110*/  F2FP.BF16.F32.PACK_AB R30, R205, R174 ;  /* 0x000000aecd1e723e */ /* 0x000fe200000010ff */
[--C-:B------:R-:W-:Y:S01]  /*2120*/  FADD.FTZ R2, R2, R3.reuse ;  /* 0x0000000302027221 */ /* 0x100fe20000010000 */
[----:B------:R-:W-:-:S03]  /*2130*/  PRMT R3, R7, 0x7632, R3 ;  /* 0x0000763207037816 */ /* 0x000fc60000000003 */
[----:B------:R-:W-:Y:S01]  /*2140*/  FADD.FTZ R173, R2, R173 ;  /* 0x000000ad02ad7221 */ /* 0x000fe20000010000 */
[----:B------:R-:W-:Y:S02]  /*2150*/  PRMT R2, R39, 0x7632, R2 ;  /* 0x0000763227027816 */ /* 0x000fe40000000002 */
[----:B------:R-:W-:-:S03]  /*2160*/  SHF.L.U32 R3, R3, 0x10, RZ ;  /* 0x0000001003037819 */ /* 0x000fc600000006ff */
[----:B------:R-:W-:-:S04]  /*2170*/  IMAD.U32 R2, R2, 0x10000, RZ ;  /* 0x0001000002027824 */ /* 0x000fc800078e00ff */
[----:B------:R-:W-:Y:S01]  /*2180*/  FADD.FTZ R2, R3, R2 ;  /* 0x0000000203027221 */ /* 0x000fe20000010000 */
[----:B------:R-:W-:-:S04]  /*2190*/  PRMT R3, R35, 0x7632, R3 ;  /* 0x0000763223037816 */ /* 0x000fc80000000003 */
[----:B------:R-:W-:-:S05]  /*21a0*/  SHF.L.U32 R3, R3, 0x10, RZ ;  /* 0x0000001003037819 */ /* 0x000fca00000006ff */
[----:B------:R-:W-:-:S05]  /*21b0*/  FADD.FTZ R172, R2, R3 ;  /* 0x0000000302ac7221 */ /* 0x000fca0000010000 */
[----:B------:R-:W-:Y:S01]  /*21c0*/  F2FP.BF16.F32.PACK_AB R31, R172, R173 ;  /* 0x000000adac1f723e */ /* 0x000fe200000010ff */
[----:B------:R-:W-:Y:S06]  /*21d0*/  BRA `(.L_x_90) ;  /* 0x00000004005c7947 */ /* 0x000fec0003800000 */
.L_x_89:
[----:B-----5:R-:W-:Y:S01]  /*21e0*/  PRMT R207, R4, 0x7632, R207 ;  /* 0x0000763204cf7816 */ /* 0x020fe200000000cf */
[C---:B------:R-:W-:Y:S01]  /*21f0*/  IMAD.U32 R204, R36.reuse, 0x10000, RZ ;  /* 0x0001000024cc7824 */ /* 0x040fe200078e00ff */
[----:B------:R-:W-:Y:S02]  /*2200*/  PRMT R2, R36, 0x7632, R2 ;  /* 0x0000763224027816 */ /* 0x000fe40000000002 */
[----:B------:R-:W-:Y:S02]  /*2210*/  SHF.L.U32 R207, R207, 0x10, RZ ;  /* 0x00000010cfcf7819 */ /* 0x000fe400000006ff */
[----:B------:R-:W-:Y:S01]  /*2220*/  PRMT R205, R6, 0x7632, R205 ;  /* 0x0000763206cd7816 */ /* 0x000fe200000000cd */
[----:B------:R-:W-:Y:S01]  /*2230*/  IMAD.U32 R2, R2, 0x10000, RZ ;  /* 0x0001000002027824 */ /* 0x000fe200078e00ff */
[----:B------:R-:W-:Y:S01]  /*2240*/  SHF.L.U32 R173, R7, 0x10, RZ ;  /* 0x0000001007ad7819 */ /* 0x000fe200000006ff */
[----:B------:R-:W-:Y:S01]  /*2250*/  IMAD.U32 R6, R6, 0x10000, RZ ;  /* 0x0001000006067824 */ /* 0x000fe200078e00ff */
[----:B------:R-:W-:Y:S01]  /*2260*/  PRMT R206, R5, 0x7632, R206 ;  /* 0x0000763205ce7816 */ /* 0x000fe200000000ce */
[--C-:B------:R-:W-:Y:S01]  /*2270*/  FADD.FTZ R207, R207, R2.reuse ;  /* 0x00000002cfcf7221 */ /* 0x100fe20000010000 */
[----:B------:R-:W-:Y:S01]  /*2280*/  PRMT R2, R38, 0x7632, R2 ;  /* 0x0000763226027816 */ /* 0x000fe20000000002 */
[----:B------:R-:W-:Y:S01]  /*2290*/  IMAD.U32 R205, R205, 0x10000, RZ ;  /* 0x00010000cdcd7824 */ /* 0x000fe200078e00ff */
[----:B------:R-:W-:-:S02]  /*22a0*/  PRMT R3, R37, 0x7632, R3 ;  /* 0x0000763225037816 */ /* 0x000fc40000000003 */
[----:B------:R-:W-:Y:S02]  /*22b0*/  SHF.L.U32 R2, R2, 0x10, RZ ;  /* 0x0000001002027819 */ /* 0x000fe400000006ff */
[----:B------:R-:W-:Y:S02]  /*22c0*/  PRMT R172, R7, 0x7632, R172 ;  /* 0x0000763207ac7816 */ /* 0x000fe400000000ac */
[----:B------:R-:W-:Y:S01]  /*22d0*/  SHF.L.U32 R206, R206, 0x10, RZ ;  /* 0x00000010cece7819 */ /* 0x000fe200000006ff */
[----:B------:R-:W-:Y:S01]  /*22e0*/  FADD.FTZ R205, R205, R2 ;  /* 0x00000002cdcd7221 */ /* 0x000fe20000010000 */
[----:B------:R-:W-:Y:S01]  /*22f0*/  IMAD.U32 R2, R39, 0x10000, RZ ;  /* 0x0001000027027824 */ /* 0x000fe200078e00ff */
[----:B------:R-:W-:Y:S02]  /*2300*/  SHF.L.U32 R3, R3, 0x10, RZ ;  /* 0x0000001003037819 */ /* 0x000fe400000006ff */
[----:B------:R-:W-:Y:S01]  /*2310*/  SHF.L.U32 R4, R4, 0x10, RZ ;  /* 0x0000001004047819 */ /* 0x000fe200000006ff */
[--C-:B------:R-:W-:Y:S01]  /*2320*/  FADD.FTZ R173, R173, R2.reuse ;  /* 0x00000002adad7221 */ /* 0x100fe20000010000 */
[----:B------:R-:W-:Y:S01]  /*2330*/  PRMT R2, R39, 0x7632, R2 ;  /* 0x0000763227027816 */ /* 0x000fe20000000002 */
[----:B------:R-:W-:Y:S01]  /*2340*/  FADD.FTZ R206, R206, R3 ;  /* 0x00000003cece7221 */ /* 0x000fe20000010000 */
[----:B------:R-:W-:Y:S01]  /*2350*/  SHF.L.U32 R5, R5, 0x10, RZ ;  /* 0x0000001005057819 */ /* 0x000fe200000006ff */
[----:B------:R-:W-:Y:S01]  /*2360*/  FADD.FTZ R204, R4, R204 ;  /* 0x000000cc04cc7221 */ /* 0x000fe20000010000 */
[----:B------:R-:W-:-:S02]  /*2370*/  SHF.L.U32 R175, R37, 0x10, RZ ;  /* 0x0000001025af7819 */ /* 0x000fc400000006ff */
[----:B------:R-:W-:Y:S02]  /*2380*/  SHF.L.U32 R174, R38, 0x10, RZ ;  /* 0x0000001026ae7819 */ /* 0x000fe400000006ff */
[----:B------:R-:W-:Y:S01]  /*2390*/  SHF.L.U32 R172, R172, 0x10, RZ ;  /* 0x00000010acac7819 */ /* 0x000fe200000006ff */
[----:B------:R-:W-:Y:S01]  /*23a0*/  FADD.FTZ R175, R5, R175 ;  /* 0x000000af05af7221 */ /* 0x000fe20000010000 */
[----:B------:R-:W-:Y:S01]  /*23b0*/  SHF.L.U32 R2, R2, 0x10, RZ ;  /* 0x0000001002027819 */ /* 0x000fe200000006ff */
[----:B------:R-:W-:Y:S01]  /*23c0*/  FADD.FTZ R174, R6, R174 ;  /* 0x000000ae06ae7221 */ /* 0x000fe20000010000 */
[----:B------:R-:W-:Y:S02]  /*23d0*/  F2FP.BF16.F32.PACK_AB R28, R207, R204 ;  /* 0x000000cccf1c723e */ /* 0x000fe400000010ff */
[----:B------:R-:W-:Y:S01]  /*23e0*/  F2FP.BF16.F32.PACK_AB R29, R206, R175 ;  /* 0x000000afce1d723e */ /* 0x000fe200000010ff */
[----:B------:R-:W-:Y:S01]  /*23f0*/  FADD.FTZ R172, R172, R2 ;  /* 0x00000002acac7221 */ /* 0x000fe20000010000 */
[----:B------:R-:W-:-:S04]  /*2400*/  F2FP.BF16.F32.PACK_AB R30, R205, R174 ;  /* 0x000000aecd1e723e */ /* 0x000fc800000010ff */
[----:B------:R-:W-:Y:S01]  /*2410*/  F2FP.BF16.F32.PACK_AB R31, R172, R173 ;  /* 0x000000adac1f723e */ /* 0x000fe200000010ff */
[----:B------:R-:W-:Y:S06]  /*2420*/  BRA `(.L_x_90) ;  /* 0x0000000000c87947 */ /* 0x000fec0003800000 */
.L_x_88:
[----:B------:R-:W-:Y:S05]  /*2430*/  @!P2 BRA `(.L_x_91) ;  /* 0x000000000094a947 */ /* 0x000fea0003800000 */
[----:B-----5:R-:W-:Y:S01]  /*2440*/  PRMT R207, R4, 0x7632, R207 ;  /* 0x0000763204cf7816 */ /* 0x020fe200000000cf */
[----:B------:R-:W-:Y:S01]  /*2450*/  IMAD.U32 R173, R7, 0x10000, RZ ;  /* 0x0001000007ad7824 */ /* 0x000fe200078e00ff */
[----:B------:R-:W-:Y:S01]  /*2460*/  PRMT R2, R32, 0x7632, R2 ;  /* 0x0000763220027816 */ /* 0x000fe20000000002 */
[----:B------:R-:W-:Y:S01]  /*2470*/  IMAD.U32 R4, R4, 0x10000, RZ ;  /* 0x0001000004047824 */ /* 0x000fe200078e00ff */
[----:B------:R-:W-:Y:S01]  /*2480*/  PRMT R205, R6, 0x7632, R205 ;  /* 0x0000763206cd7816 */ /* 0x000fe200000000cd */
[----:B------:R-:W-:Y:S01]  /*2490*/  IMAD.U32 R207, R207, 0x10000, RZ ;  /* 0x00010000cfcf7824 */ /* 0x000fe200078e00ff */
[----:B------:R-:W-:Y:S01]  /*24a0*/  SHF.L.U32 R2, R2, 0x10, RZ ;  /* 0x0000001002027819 */ /* 0x000fe200000006ff */
[----:B------:R-:W-:Y:S01]  /*24b0*/  IMAD.U32 R175, R33, 0x10000, RZ ;  /* 0x0001000021af7824 */ /* 0x000fe200078e00ff */
[----:B------:R-:W-:Y:S02]  /*24c0*/  SHF.L.U32 R205, R205, 0x10, RZ ;  /* 0x00000010cdcd7819 */ /* 0x000fe400000006ff */
[----:B------:R-:W-:Y:S01]  /*24d0*/  PRMT R206, R5, 0x7632, R206 ;  /* 0x0000763205ce7816 */ /* 0x000fe200000000ce */
[--C-:B------:R-:W-:Y:S01]  /*24e0*/  FADD.FTZ R207, R207, R2.reuse ;  /* 0x00000002cfcf7221 */ /* 0x100fe20000010000 */
[----:B------:R-:W-:-:S02]  /*24f0*/  PRMT R2, R34, 0x7632, R2 ;  /* 0x0000763222027816 */ /* 0x000fc40000000002 */
[----:B------:R-:W-:Y:S02]  /*2500*/  PRMT R3, R33, 0x7632, R3 ;  /* 0x0000763221037816 */ /* 0x000fe40000000003 */
[----:B------:R-:W-:Y:S02]  /*2510*/  SHF.L.U32 R2, R2, 0x10, RZ ;  /* 0x0000001002027819 */ /* 0x000fe400000006ff */
[----:B------:R-:W-:Y:S01]  /*2520*/  PRMT R172, R7, 0x7632, R172 ;  /* 0x0000763207ac7816 */ /* 0x000fe200000000ac */
[----:B------:R-:W-:Y:S01]  /*2530*/  IMAD.U32 R3, R3, 0x10000, RZ ;  /* 0x0001000003037824 */ /* 0x000fe200078e00ff */
[----:B------:R-:W-:Y:S01]  /*2540*/  SHF.L.U32 R206, R206, 0x10, RZ ;  /* 0x00000010cece7819 */ /* 0x000fe200000006ff */
[----:B------:R-:W-:Y:S01]  /*2550*/  FADD.FTZ R205, R205, R2 ;  /* 0x00000002cdcd7221 */ /* 0x000fe20000010000 */
[----:B------:R-:W-:Y:S02]  /*2560*/  SHF.L.U32 R2, R35, 0x10, RZ ;  /* 0x0000001023027819 */ /* 0x000fe400000006ff */
[----:B------:R-:W-:Y:S01]  /*2570*/  SHF.L.U32 R204, R32, 0x10, RZ ;  /* 0x0000001020cc7819 */ /* 0x000fe200000006ff */
[----:B------:R-:W-:Y:S01]  /*2580*/  FADD.FTZ R206, R206, R3 ;  /* 0x00000003cece7221 */ /* 0x000fe20000010000 */
[----:B------:R-:W-:Y:S01]  /*2590*/  SHF.L.U32 R5, R5, 0x10, RZ ;  /* 0x0000001005057819 */ /* 0x000fe200000006ff */
[--C-:B------:R-:W-:Y:S01]  /*25a0*/  FADD.FTZ R173, R173, R2.reuse ;  /* 0x00000002adad7221 */ /* 0x100fe20000010000 */
[----:B------:R-:W-:Y:S01]  /*25b0*/  PRMT R2, R35, 0x7632, R2 ;  /* 0x0000763223027816 */ /* 0x000fe20000000002 */
[----:B------:R-:W-:Y:S01]  /*25c0*/  FADD.FTZ R204, R4, R204 ;  /* 0x000000cc04cc7221 */ /* 0x000fe20000010000 */
[----:B------:R-:W-:Y:S01]  /*25d0*/  SHF.L.U32 R6, R6, 0x10, RZ ;  /* 0x0000001006067819 */ /* 0x000fe200000006ff */
[----:B------:R-:W-:Y:S01]  /*25e0*/  FADD.FTZ R175, R5, R175 ;  /* 0x000000af05af7221 */ /* 0x000fe20000010000 */
[----:B------:R-:W-:Y:S01]  /*25f0*/  SHF.L.U32 R174, R34, 0x10, RZ ;  /* 0x0000001022ae7819 */ /* 0x000fe200000006ff */
[----:B------:R-:W-:Y:S01]  /*2600*/  IMAD.U32 R2, R2, 0x10000, RZ ;  /* 0x0001000002027824 */ /* 0x000fe200078e00ff */
        /* <DEDUP_REMOVED lines=8> */
.L_x_91:
        /* <DEDUP_REMOVED lines=11> */
[----:B------:R-:W-:-:S07]  /*2740*/  SHF.L.U32 R172, R172, 0x10, RZ ;  /* 0x00000010acac7819 */ /* 0x000fce00000006ff */
.L_x_90:
[----:B------:R-:W0:Y:S01]  /*2750*/  @P0 LDC.64 R2, c[0x0][0x3a8] ;  /* 0x0000ea00ff020b82 */ /* 0x000e220000000a00 */
[----:B------:R-:W-:-:S07]  /*2760*/  VIADD R186, R203, 0x20 ;  /* 0x00000020cbba7836 */ /* 0x000fce0000000000 */
[----:B------:R-:W1:Y:S01]  /*2770*/  @P1 LDC.64 R4, c[0x0][0x398] ;  /* 0x0000e600ff041b82 */ /* 0x000e620000000a00 */
[----:B0-----:R-:W-:-:S05]  /*2780*/  @P0 IMAD.WIDE.U32 R2, R203, 0x10, R2 ;  /* 0x00000010cb020825 */ /* 0x001fca00078e0002 */
[----:B------:R0:W-:Y:S01]  /*2790*/  @P0 STG.E.128 desc[UR6][R2.64], R28 ;  /* 0x0000001c02000986 */ /* 0x0001e2000c101d06 */
[----:B-1----:R-:W-:-:S05]  /*27a0*/  @P1 IMAD.WIDE.U32 R4, R186, 0x10, R4 ;  /* 0x00000010ba041825 */ /* 0x002fca00078e0004 */
[----:B------:R1:W5:Y:S01]  /*27b0*/  @P1 LDG.E.128 R36, desc[UR6][R4.64] ;  /* 0x0000000604241981 */ /* 0x000362000c1e1d00 */
[----:B0-----:R-:W0:Y:S01]  /*27c0*/  @P2 LDC.64 R2, c[0x0][0x3a0] ;  /* 0x0000e800ff022b82 */ /* 0x001e220000000a00 */
[----:B-1----:R-:W-:-:S06]  /*27d0*/  IMAD.WIDE.U32 R4, R186, 0x10, R210 ;  /* 0x00000010ba047825 */ /* 0x002fcc00078e00d2 */
[----:B------:R-:W5:Y:S01]  /*27e0*/  LDG.E.128 R4, desc[UR6][R4.64] ;  /* 0x0000000604047981 */ /* 0x000f62000c1e1d00 */
[----:B0-----:R-:W-:-:S05]  /*27f0*/  @P2 IMAD.WIDE.U32 R2, R186, 0x10, R2 ;  /* 0x00000010ba022825 */ /* 0x001fca00078e0002 */
        /* <DEDUP_REMOVED lines=20> */
.L_x_93:
        /* <DEDUP_REMOVED lines=22> */
[----:B------:R-:W-:Y:S01]  /*2aa0*/  FADD.FTZ R199, R2, R199 ;  /* 0x000000c702c77221 */ /* 0x000fe20000010000 */
        /* <DEDUP_REMOVED lines=14> */
.L_x_92:
[----:B------:R-:W-:-:S04]  /*2b90*/  UISETP.NE.U32.AND UP1, UPT, UR10, URZ, UPT ;  /* 0x000000ff0a00728c */ /* 0x000fc8000bf25070 */
[----:B------:R-:W-:-:S09]  /*2ba0*/  UISETP.NE.AND.EX UP1, UPT, UR11, URZ, UPT, UP1 ;  /* 0x000000ff0b00728c */ /* 0x000fd2000bf25310 */
[----:B------:R-:W-:Y:S05]  /*2bb0*/  BRA.U UP1, `(.L_x_95) ;  /* 0x0000000101947547 */ /* 0x000fea000b800000 */
[----:B-----5:R-:W-:Y:S01]  /*2bc0*/  PRMT R198, R4, 0x7632, R198 ;  /* 0x0000763204c67816 */ /* 0x020fe200000000c6 */
[----:B------:R-:W-:Y:S01]  /*2bd0*/  IMAD.U32 R200, R38, 0x10000, RZ ;  /* 0x0001000026c87824 */ /* 0x000fe200078e00ff */
[----:B------:R-:W-:Y:S02]  /*2be0*/  PRMT R2, R36, 0x7632, R2 ;  /* 0x0000763224027816 */ /* 0x000fe40000000002 */
[----:B------:R-:W-:Y:S02]  /*2bf0*/  SHF.L.U32 R198, R198, 0x10, RZ ;  /* 0x00000010c6c67819 */ /* 0x000fe400000006ff */
[----:B------:R-:W-:Y:S02]  /*2c00*/  SHF.L.U32 R2, R2, 0x10, RZ ;  /* 0x0000001002027819 */ /* 0x000fe400000006ff */
[----:B------:R-:W-:Y:S02]  /*2c10*/  PRMT R196, R6, 0x7632, R196 ;  /* 0x0000763206c47816 */ /* 0x000fe400000000c4 */
[----:B------:R-:W-:Y:S01]  /*2c20*/  SHF.L.U32 R199, R7, 0x10, RZ ;  /* 0x0000001007c77819 */ /* 0x000fe200000006ff */
[--C-:B------:R-:W-:Y:S01]  /*2c30*/  FADD.FTZ R198, R198, R2.reuse ;  /* 0x00000002c6c67221 */ /* 0x100fe20000010000 */
[----:B------:R-:W-:-:S02]  /*2c40*/  PRMT R2, R38, 0x7632, R2 ;  /* 0x0000763226027816 */ /* 0x000fc40000000002 */
[----:B------:R-:W-:Y:S02]  /*2c50*/  SHF.L.U32 R196, R196, 0x10, RZ ;  /* 0x00000010c4c47819 */ /* 0x000fe400000006ff */
[----:B------:R-:W-:Y:S01]  /*2c60*/  PRMT R197, R5, 0x7632, R197 ;  /* 0x0000763205c57816 */ /* 0x000fe200000000c5 */
[----:B------:R-:W-:Y:S01]  /*2c70*/  IMAD.U32 R2, R2, 0x10000, RZ ;  /* 0x0001000002027824 */ /* 0x000fe200078e00ff */
[----:B------:R-:W-:Y:S01]  /*2c80*/  PRMT R3, R37, 0x7632, R3 ;  /* 0x0000763225037816 */ /* 0x000fe20000000003 */
[----:B------:R-:W-:Y:S01]  /*2c90*/  IMAD.U32 R5, R5, 0x10000, RZ ;  /* 0x0001000005057824 */ /* 0x000fe200078e00ff */
[----:B------:R-:W-:Y:S01]  /*2ca0*/  PRMT R195, R7, 0x7632, R195 ;  /* 0x0000763207c37816 */ /* 0x000fe200000000c3 */
[----:B------:R-:W-:Y:S01]  /*2cb0*/  FADD.FTZ R196, R196, R2 ;  /* 0x00000002c4c47221 */ /* 0x000fe20000010000 */
[----:B------:R-:W-:Y:S01]  /*2cc0*/  SHF.L.U32 R2, R39, 0x10, RZ ;  /* 0x0000001027027819 */ /* 0x000fe200000006ff */
[----:B------:R-:W-:Y:S01]  /*2cd0*/  IMAD.U32 R197, R197, 0x10000, RZ ;  /* 0x00010000c5c57824 */ /* 0x000fe200078e00ff */
[----:B------:R-:W-:Y:S01]  /*2ce0*/  SHF.L.U32 R3, R3, 0x10, RZ ;  /* 0x0000001003037819 */ /* 0x000fe200000006ff */
[----:B------:R-:W-:Y:S01]  /*2cf0*/  IMAD.U32 R195, R195, 0x10000, RZ ;  /* 0x00010000c3c37824 */ /* 0x000fe200078e00ff */
[----:B------:R-:W-:Y:S01]  /*2d00*/  SHF.L.U32 R4, R4, 0x10, RZ ;  /* 0x0000001004047819 */ /* 0x000fe200000006ff */
[----:B------:R-:W-:Y:S01]  /*2d10*/  FADD.FTZ R199, R2, R199 ;  /* 0x000000c702c77221 */ /* 0x000fe20000010000 */
[----:B------:R-:W-:Y:S01]  /*2d20*/  PRMT R2, R39, 0x7632, R2 ;  /* 0x0000763227027816 */ /* 0x000fe20000000002 */
[----:B------:R-:W-:Y:S01]  /*2d30*/  FADD.FTZ R197, R197, R3 ;  /* 0x00000003c5c57221 */ /* 0x000fe20000010000 */
[----:B------:R-:W-:-:S02]  /*2d40*/  SHF.L.U32 R202, R36, 0x10, RZ ;  /* 0x0000001024ca7819 */ /* 0x000fc400000006ff */
[----:B------:R-:W-:Y:S02]  /*2d50*/  SHF.L.U32 R201, R37, 0x10, RZ ;  /* 0x0000001025c97819 */ /* 0x000fe400000006ff */
[----:B------:R-:W-:Y:S01]  /*2d60*/  SHF.L.U32 R6, R6, 0x10, RZ ;  /* 0x0000001006067819 */ /* 0x000fe200000006ff */
[----:B------:R-:W-:Y:S01]  /*2d70*/  FADD.FTZ R202, R202, R4 ;  /* 0x00000004caca7221 */ /* 0x000fe20000010000 */
[----:B------:R-:W-:Y:S01]  /*2d80*/  SHF.L.U32 R2, R2, 0x10, RZ ;  /* 0x0000001002027819 */ /* 0x000fe200000006ff */
[----:B------:R-:W-:Y:S02]  /*2d90*/  FADD.FTZ R201, R201, R5 ;  /* 0x00000005c9c97221 */ /* 0x000fe40000010000 */
[----:B------:R-:W-:Y:S01]  /*2da0*/  FADD.FTZ R200, R200, R6 ;  /* 0x00000006c8c87221 */ /* 0x000fe20000010000 */
[----:B------:R-:W-:Y:S01]  /*2db0*/  F2FP.BF16.F32.PACK_AB R28, R198, R202 ;  /* 0x000000cac61c723e */ /* 0x000fe200000010ff */
[----:B------:R-:W-:Y:S01]  /*2dc0*/  FADD.FTZ R195, R195, R2 ;  /* 0x00000002c3c37221 */ /* 0x000fe20000010000 */
[----:B------:R-:W-:-:S02]  /*2dd0*/  F2FP.BF16.F32.PACK_AB R29, R197, R201 ;  /* 0x000000c9c51d723e */ /* 0x000fc400000010ff */
[----:B------:R-:W-:Y:S02]  /*2de0*/  F2FP.BF16.F32.PACK_AB R30, R196, R200 ;  /* 0x000000c8c41e723e */ /* 0x000fe400000010ff */
[----:B------:R-:W-:Y:S01]  /*2df0*/  F2FP.BF16.F32.PACK_AB R31, R195, R199 ;  /* 0x000000c7c31f723e */ /* 0x000fe200000010ff */
[----:B------:R-:W-:Y:S06]  /*2e00*/  BRA `(.L_x_94) ;  /* 0x0000000000e07947 */ /* 0x000fec0003800000 */
.L_x_95:
        /* <DEDUP_REMOVED lines=45> */
[----:B------:R-:W-:Y:S01]  /*30e0*/  FADD.FTZ R2, R3, R2 ;  /* 0x0000000203027221 */ /* 0x000fe20000010000 */
[----:B------:R-:W-:-:S03]  /*30f0*/  PRMT R3, R7, 0x7632, R3 ;  /* 0x0000763207037816 */ /* 0x000fc60000000003 */
[--C-:B------:R-:W-:Y:S01]  /*3100*/  FADD.FTZ R199, R199, R2.reuse ;  /* 0x00000002c7c77221 */ /* 0x100fe20000010000 */
[----:B------:R-:W-:Y:S02]  /*3110*/  PRMT R2, R39, 0x7632, R2 ;  /* 0x0000763227027816 */ /* 0x000fe40000000002 */
[----:B------:R-:W-:-:S03]  /*3120*/  SHF.L.U32 R3, R3, 0x10, RZ ;  /* 0x0000001003037819 */ /* 0x000fc600000006ff */
[----:B------:R-:W-:-:S04]  /*3130*/  IMAD.U32 R2, R2, 0x10000, RZ ;  /* 0x0001000002027824 */ /* 0x000fc800078e00ff */
[----:B------:R-:W-:Y:S01]  /*3140*/  FADD.FTZ R2, R3, R2 ;  /* 0x0000000203027221 */ /* 0x000fe20000010000 */
[----:B------:R-:W-:-:S04]  /*3150*/  PRMT R3, R35, 0x7632, R3 ;  /* 0x0000763223037816 */ /* 0x000fc80000000003 */
[----:B------:R-:W-:-:S05]  /*3160*/  SHF.L.U32 R3, R3, 0x10, RZ ;  /* 0x0000001003037819 */ /* 0x000fca00000006ff */
[----:B------:R-:W-:-:S05]  /*3170*/  FADD.FTZ R195, R2, R3 ;  /* 0x0000000302c37221 */ /* 0x000fca0000010000 */
[----:B------:R-:W-:-:S07]  /*3180*/  F2FP.BF16.F32.PACK_AB R31, R195, R199 ;  /* 0x000000c7c31f723e */ /* 0x000fce00000010ff */
.L_x_94:
[----:B------:R-:W0:Y:S08]  /*3190*/  @P0 LDC.64 R2, c[0x0][0x3a8] ;  /* 0x0000ea00ff020b82 */ /* 0x000e300000000a00 */
[----:B------:R-:W1:Y:S08]  /*31a0*/  @P2 LDC.64 R4, c[0x0][0x3a0] ;  /* 0x0000e800ff042b82 */ /* 0x000e700000000a00 */
[----:B------:R-:W2:Y:S01]  /*31b0*/  @P1 LDC.64 R6, c[0x0][0x398] ;  /* 0x0000e600ff061b82 */ /* 0x000ea20000000a00 */
[----:B0-----:R-:W-:-:S05]  /*31c0*/  @P0 IMAD.WIDE.U32 R2, R186, 0x10, R2 ;  /* 0x00000010ba020825 */ /* 0x001fca00078e0002 */
[----:B------:R0:W-:Y:S02]  /*31d0*/  @P0 STG.E.128 desc[UR6][R2.64], R28 ;  /* 0x0000001c02000986 */ /* 0x0001e4000c101d06 */
[----:B0-----:R-:W-:-:S05]  /*31e0*/  IADD3 R3, PT, PT, R203, 0x40, RZ ;  /* 0x00000040cb037810 */ /* 0x001fca0007ffe0ff */
[----:B-1----:R-:W-:-:S04]  /*31f0*/  @P2 IMAD.WIDE.U32 R4, R3, 0x10, R4 ;  /* 0x0000001003042825 */ /* 0x002fc800078e0004 */
[C---:B--2---:R-:W-:Y:S01]  /*3200*/  @P1 IMAD.WIDE.U32 R6, R3.reuse, 0x10, R6 ;  /* 0x0000001003061825 */ /* 0x044fe200078e0006 */
[----:B------:R0:W5:Y:S04]  /*3210*/  @P2 LDG.E.128 R32, desc[UR6][R4.64] ;  /* 0x0000000604202981 */ /* 0x000168000c1e1d00 */
[----:B------:R1:W5:Y:S01]  /*3220*/  @P1 LDG.E.128 R36, desc[UR6][R6.64] ;  /* 0x0000000606241981 */ /* 0x000362000c1e1d00 */
[----:B0-----:R-:W-:-:S06]  /*3230*/  IMAD.WIDE.U32 R4, R3, 0x10, R210 ;  /* 0x0000001003047825 */ /* 0x001fcc00078e00d2 */
[----:B------:R-:W5:Y:S01]  /*3240*/  LDG.E.128 R4, desc[UR6][R4.64] ;  /* 0x0000000604047981 */ /* 0x000f62000c1e1d00 */
[----:B-1----:R-:W-:Y:S05]  /*3250*/  BRA.U UP0, `(.L_x_96) ;  /* 0x0000000100cc7547 */ /* 0x002fea000b800000 */
[----:B------:R-:W-:Y:S05]  /*3260*/  BRA.U UP1, `(.L_x_97) ;  /* 0x0000000101347547 */ /* 0x000fea000b800000 */
[----:B-----5:R-:W-:Y:S01]  /*3270*/  PRMT R193, R6, 0x7632, R193 ;  /* 0x0000763206c17816 */ /* 0x020fe200000000c1 */
[C---:B------:R-:W-:Y:S01]  /*3280*/  IMAD.U32 R187, R4.reuse, 0x10000, RZ ;  /* 0x0001000004bb7824 */ /* 0x040fe200078e00ff */
        /* <DEDUP_REMOVED lines=11> */
.L_x_97:
        /* <DEDUP_REMOVED lines=17> */
[C---:B------:R-:W-:Y:S01]  /*3450*/  IMAD.U32 R2, R35.reuse, 0x10000, RZ ;  /* 0x0001000023027824 */ /* 0x040fe200078e00ff */
[----:B------:R-:W-:Y:S02]  /*3460*/  SHF.L.U32 R8, R8, 0x10, RZ ;  /* 0x0000001008087819 */ /* 0x000fe400000006ff */
[----:B------:R-:W-:Y:S01]  /*3470*/  SHF.L.U32 R4, R4, 0x10, RZ ;  /* 0x0000001004047819 */ /* 0x000fe200000006ff */
[----:B------:R-:W-:Y:S01]  /*3480*/  FADD.FTZ R190, R2, R190 ;  /* 0x000000be02be7221 */ /* 0x000fe20000010000 */
        /* <DEDUP_REMOVED lines=16> */
.L_x_96:
[----:B------:R-:W-:Y:S05]  /*3590*/  BRA.U UP1, `(.L_x_99) ;  /* 0x0000000101947547 */ /* 0x000fea000b800000 */
        /* <DEDUP_REMOVED lines=37> */
.L_x_99:
[C---:B-----5:R-:W-:Y:S01]  /*37f0*/  PRMT R192, R5.reuse, 0x7632, R192 ;  /* 0x0000763205c07816 */ /* 0x060fe200000000c0 */
[----:B------:R-:W-:Y:S01]  /*3800*/  IMAD.U32 R188, R5, 0x10000, RZ ;  /* 0x0001000005bc7824 */ /* 0x000fe200078e00ff */
[----:B------:R-:W-:Y:S01]  /*3810*/  PRMT R2, R37, 0x7632, R2 ;  /* 0x0000763225027816 */ /* 0x000fe20000000002 */
[----:B------:R-:W-:Y:S01]  /*3820*/  IMAD.U32 R190, R35, 0x10000, RZ ;  /* 0x0001000023be7824 */ /* 0x000fe200078e00ff */
[----:B------:R-:W-:Y:S01]  /*3830*/  PRMT R191, R4, 0x7632, R191 ;  /* 0x0000763204bf7816 */ /* 0x000fe200000000bf */
[----:B------:R-:W-:Y:S01]  /*3840*/  IMAD.U32 R192, R192, 0x10000, RZ ;  /* 0x00010000c0c07824 */ /* 0x000fe200078e00ff */
[----:B------:R-:W-:Y:S02]  /*3850*/  SHF.L.U32 R2, R2, 0x10, RZ ;  /* 0x0000001002027819 */ /* 0x000fe400000006ff */
[----:B------:R-:W-:Y:S02]  /*3860*/  PRMT R8, R36, 0x7632, R8 ;  /* 0x0000763224087816 */ /* 0x000fe40000000008 */
[----:B------:R-:W-:Y:S01]  /*3870*/  SHF.L.U32 R191, R191, 0x10, RZ ;  /* 0x00000010bfbf7819 */ /* 0x000fe200000006ff */
[----:B------:R-:W-:Y:S01]  /*3880*/  FADD.FTZ R192, R192, R2 ;  /* 0x00000002c0c07221 */ /* 0x000fe20000010000 */
[----:B------:R-:W-:-:S02]  /*3890*/  SHF.L.U32 R8, R8, 0x10, RZ ;  /* 0x0000001008087819 */ /* 0x000fc400000006ff */
[----:B------:R-:W-:Y:S02]  /*38a0*/  PRMT R2, R32, 0x7632, R2 ;  /* 0x0000763220027816 */ /* 0x000fe40000000002 */
[----:B------:R-:W-:Y:S01]  /*38b0*/  PRMT R193, R6, 0x7632, R193 ;  /* 0x0000763206c17816 */ /* 0x000fe200000000c1 */
[--C-:B------:R-:W-:Y:S01]  /*38c0*/  FADD.FTZ R191, R191, R8.reuse ;  /* 0x00000008bfbf7221 */ /* 0x100fe20000010000 */
[----:B------:R-:W-:Y:S02]  /*38d0*/  SHF.L.U32 R2, R2, 0x10, RZ ;  /* 0x0000001002027819 */ /* 0x000fe400000006ff */
[----:B------:R-:W-:Y:S02]  /*38e0*/  PRMT R8, R38, 0x7632, R8 ;  /* 0x0000763226087816 */ /* 0x000fe40000000008 */
[----:B------:R-:W-:Y:S01]  /*38f0*/  SHF.L.U32 R193, R193, 0x10, RZ ;  /* 0x00000010c1c17819 */ /* 0x000fe200000006ff */
[--C-:B------:R-:W-:Y:S01]  /*3900*/  FADD.FTZ R191, R191, R2.reuse ;  /* 0x00000002bfbf7221 */ /* 0x100fe20000010000 */
[----:B------:R-:W-:Y:S01]  /*3910*/  PRMT R2, R34, 0x7632, R2 ;  /* 0x0000763222027816 */ /* 0x000fe20000000002 */
[----:B------:R-:W-:Y:S01]  /*3920*/  IMAD.U32 R8, R8, 0x10000, RZ ;  /* 0x0001000008087824 */ /* 0x000fe200078e00ff */
[----:B------:R-:W-:-:S02]  /*3930*/  SHF.L.U32 R187, R4, 0x10, RZ ;  /* 0x0000001004bb7819 */ /* 0x000fc400000006ff */
[----:B------:R-:W-:Y:S01]  /*3940*/  SHF.L.U32 R189, R6, 0x10, RZ ;  /* 0x0000001006bd7819 */ /* 0x000fe200000006ff */
[--C-:B------:R-:W-:Y:S01]  /*3950*/  FADD.FTZ R193, R193, R8.reuse ;  /* 0x00000008c1c17221 */ /* 0x100fe20000010000 */
[----:B------:R-:W-:Y:S01]  /*3960*/  IMAD.U32 R2, R2, 0x10000, RZ ;  /* 0x0001000002027824 */ /* 0x000fe200078e00ff */
[----:B------:R-:W-:Y:S02]  /*3970*/  SHF.L.U32 R4, R39, 0x10, RZ ;  /* 0x0000001027047819 */ /* 0x000fe400000006ff */
[----:B------:R-:W-:Y:S01]  /*3980*/  PRMT R8, R33, 0x7632, R8 ;  /* 0x0000763221087816 */ /* 0x000fe20000000008 */
[----:B------:R-:W-:Y:S01]  /*3990*/  FADD.FTZ R193, R193, R2 ;  /* 0x00000002c1c17221 */ /* 0x000fe20000010000 */
[----:B------:R-:W-:Y:S02]  /*39a0*/  SHF.L.U32 R2, R36, 0x10, RZ ;  /* 0x0000001024027819 */ /* 0x000fe400000006ff */
[----:B------:R-:W-:-:S03]  /*39b0*/  SHF.L.U32 R8, R8, 0x10, RZ ;  /* 0x0000001008087819 */ /* 0x000fc600000006ff */
        /* <DEDUP_REMOVED lines=16> */
[----:B------:R-:W-:Y:S01]  /*3ac0*/  FADD.FTZ R2, R4, R2 ;  /* 0x0000000204027221 */ /* 0x000fe20000010000 */
[----:B------:R-:W-:-:S03]  /*3ad0*/  PRMT R4, R7, 0x7632, R4 ;  /* 0x0000763207047816 */ /* 0x000fc60000000004 */
[--C-:B------:R-:W-:Y:S01]  /*3ae0*/  FADD.FTZ R190, R190, R2.reuse ;  /* 0x00000002bebe7221 */ /* 0x100fe20000010000 */
[----:B------:R-:W-:Y:S02]  /*3af0*/  PRMT R2, R39, 0x7632, R2 ;  /* 0x0000763227027816 */ /* 0x000fe40000000002 */
[----:B------:R-:W-:Y:S02]  /*3b00*/  SHF.L.U32 R4, R4, 0x10, RZ ;  /* 0x0000001004047819 */ /* 0x000fe400000006ff */
[----:B------:R-:W-:-:S05]  /*3b10*/  SHF.L.U32 R2, R2, 0x10, RZ ;  /* 0x0000001002027819 */ /* 0x000fca00000006ff */
[----:B------:R-:W-:Y:S01]  /*3b20*/  FADD.FTZ R2, R4, R2 ;  /* 0x0000000204027221 */ /* 0x000fe20000010000 */
[----:B------:R-:W-:-:S05]  /*3b30*/  PRMT R4, R35, 0x7632, R4 ;  /* 0x0000763223047816 */ /* 0x000fca0000000004 */
[----:B------:R-:W-:-:S04]  /*3b40*/  IMAD.U32 R4, R4, 0x10000, RZ ;  /* 0x0001000004047824 */ /* 0x000fc800078e00ff */
[----:B------:R-:W-:-:S05]  /*3b50*/  FADD.FTZ R194, R2, R4 ;  /* 0x0000000402c27221 */ /* 0x000fca0000010000 */
[----:B------:R-:W-:-:S07]  /*3b60*/  F2FP.BF16.F32.PACK_AB R31, R194, R190 ;  /* 0x000000bec21f723e */ /* 0x000fce00000010ff */
.L_x_98:
[----:B------:R-:W0:Y:S01]  /*3b70*/  @P0 LDC.64 R4, c[0x0][0x3a8] ;  /* 0x0000ea00ff040b82 */ /* 0x000e220000000a00 */
[----:B------:R-:W-:-:S07]  /*3b80*/  IADD3 R2, PT, PT, R203, 0x60, RZ ;  /* 0x00000060cb027810 */ /* 0x000fce0007ffe0ff */
[----:B------:R-:W1:Y:S01]  /*3b90*/  @P1 LDC.64 R6, c[0x0][0x398] ;  /* 0x0000e600ff061b82 */ /* 0x000e620000000a00 */
[----:B0-----:R-:W-:-:S05]  /*3ba0*/  @P0 IMAD.WIDE.U32 R4, R3, 0x10, R4 ;  /* 0x0000001003040825 */ /* 0x001fca00078e0004 */
[----:B------:R0:W-:Y:S01]  /*3bb0*/  @P0 STG.E.128 desc[UR6][R4.64], R28 ;  /* 0x0000001c04000986 */ /* 0x0001e2000c101d06 */
[----:B------:R-:W-:-:S04]  /*3bc0*/  IMAD.WIDE.U32 R8, R2, 0x10, R210 ;  /* 0x0000001002087825 */ /* 0x000fc800078e00d2 */
[C---:B-1----:R-:W-:Y:S02]  /*3bd0*/  @P1 IMAD.WIDE.U32 R6, R2.reuse, 0x10, R6 ;  /* 0x0000001002061825 */ /* 0x042fe400078e0006 */
[----:B------:R-:W5:Y:S04]  /*3be0*/  LDG.E.128 R8, desc[UR6][R8.64] ;  /* 0x0000000608087981 */ /* 0x000f68000c1e1d00 */
[----:B------:R1:W5:Y:S01]  /*3bf0*/  @P1 LDG.E.128 R36, desc[UR6][R6.64] ;  /* 0x0000000606241981 */ /* 0x000362000c1e1d00 */
[----:B0-----:R-:W0:Y:S02]  /*3c00*/  @P2 LDC.64 R4, c[0x0][0x3a0] ;  /* 0x0000e800ff042b82 */ /* 0x001e240000000a00 */
[----:B0-----:R-:W-:-:S05]  /*3c10*/  @P2 IMAD.WIDE.U32 R4, R2, 0x10, R4 ;  /* 0x0000001002042825 */ /* 0x001fca00078e0004 */
[----:B------:R1:W5:Y:S01]  /*3c20*/  @P2 LDG.E.128 R32, desc[UR6][R4.64] ;  /* 0x0000000604202981 */ /* 0x000362000c1e1d00 */
[----:B------:R-:W-:Y:S05]  /*3c30*/  BRA.U UP0, `(.L_x_100) ;  /* 0x0000000100cc7547 */ /* 0x000fea000b800000 */
[----:B------:R-:W-:Y:S05]  /*3c40*/  BRA.U UP1, `(.L_x_101) ;  /* 0x0000000101347547 */ /* 0x000fea000b800000 */
[----:B-1---5:R-:W-:Y:S01]  /*3c50*/  PRMT R4, R8, 0x7632, R4 ;  /* 0x0000763208047816 */ /* 0x022fe20000000004 */
[----:B------:R-:W-:Y:S01]  /*3c60*/  IMAD.U32 R13, R9, 0x10000, RZ ;  /* 0x00010000090d7824 */ /* 0x000fe200078e00ff */
[----:B------:R-:W-:Y:S02]  /*3c70*/  PRMT R17, R11, 0x7632, R17 ;  /* 0x000076320b117816 */ /* 0x000fe40000000011 */
[----:B------:R-:W-:Y:S01]  /*3c80*/  PRMT R5, R9, 0x7632, R5 ;  /* 0x0000763209057816 */ /* 0x000fe20000000005 */
[----:B------:R-:W-:Y:S01]  /*3c90*/  IMAD.U32 R4, R4, 0x10000, RZ ;  /* 0x0001000004047824 */ /* 0x000fe200078e00ff */
[----:B------:R-:W-:Y:S01]  /*3ca0*/  PRMT R6, R10, 0x7632, R6 ;  /* 0x000076320a067816 */ /* 0x000fe20000000006 */
[----:B------:R-:W-:Y:S01]  /*3cb0*/  IMAD.U32 R17, R17, 0x10000, RZ ;  /* 0x0001000011117824 */ /* 0x000fe200078e00ff */
[----:B------:R-:W-:Y:S02]  /*3cc0*/  SHF.L.U32 R185, R8, 0x10, RZ ;  /* 0x0000001008b97819 */ /* 0x000fe400000006ff */
[----:B------:R-:W-:-:S02]  /*3cd0*/  SHF.L.U32 R15, R10, 0x10, RZ ;  /* 0x000000100a0f7819 */ /* 0x000fc400000006ff */
[----:B------:R-:W-:Y:S02]  /*3ce0*/  SHF.L.U32 R16, R11, 0x10, RZ ;  /* 0x000000100b107819 */ /* 0x000fe400000006ff */
[----:B------:R-:W-:Y:S02]  /*3cf0*/  SHF.L.U32 R5, R5, 0x10, RZ ;  /* 0x0000001005057819 */ /* 0x000fe400000006ff */
[----:B------:R-:W-:Y:S01]  /*3d00*/  SHF.L.U32 R6, R6, 0x10, RZ ;  /* 0x0000001006067819 */ /* 0x000fe200000006ff */
[----:B------:R-:W-:Y:S06]  /*3d10*/  BRA `(.L_x_102) ;  /* 0x00000008000c7947 */ /* 0x000fec0003800000 */
.L_x_101:
[----:B-1---5:R-:W-:Y:S01]  /*3d20*/  PRMT R6, R10, 0x7632, R6 ;  /* 0x000076320a067816 */ /* 0x022fe20000000006 */
[C---:B------:R-:W-:Y:S01]  /*3d30*/  IMAD.U32 R15, R34.reuse, 0x10000, RZ ;  /* 0x00010000220f7824 */ /* 0x040fe200078e00ff */
[----:B------:R-:W-:Y:S02]  /*3d40*/  PRMT R7, R34, 0x7632, R7 ;  /* 0x0000763222077816 */ /* 0x000fe40000000007 */
[----:B------:R-:W-:Y:S02]  /*3d50*/  SHF.L.U32 R6, R6, 0x10, RZ ;  /* 0x0000001006067819 */ /* 0x000fe400000006ff */
[----:B------:R-:W-:Y:S01]  /*3d60*/  PRMT R5, R8, 0x7632, R5 ;  /* 0x0000763208057816 */ /* 0x000fe20000000005 */
[----:B------:R-:W-:Y:S01]  /*3d70*/  IMAD.U32 R7, R7, 0x10000, RZ ;  /* 0x0001000007077824 */ /* 0x000fe200078e00ff */
[----:B------:R-:W-:Y:S02]  /*3d80*/  PRMT R4, R32, 0x7632, R4 ;  /* 0x0000763220047816 */ /* 0x000fe40000000004 */
[----:B------:R-:W-:Y:S01]  /*3d90*/  SHF.L.U32 R5, R5, 0x10, RZ ;  /* 0x0000001005057819 */ /* 0x000fe200000006ff */
[----:B------:R-:W-:Y:S01]  /*3da0*/  FADD.FTZ R6, R6, R7 ;  /* 0x0000000706067221 */ /* 0x000fe20000010000 */
[----:B------:R-:W-:-:S02]  /*3db0*/  SHF.L.U32 R4, R4, 0x10, RZ ;  /* 0x0000001004047819 */ /* 0x000fc400000006ff */
[----:B------:R-:W-:Y:S02]  /*3dc0*/  SHF.L.U32 R16, R11, 0x10, RZ ;  /* 0x000000100b107819 */ /* 0x000fe400000006ff */
[----:B------:R-:W-:Y:S01]  /*3dd0*/  SHF.L.U32 R7, R35, 0x10, RZ ;  /* 0x0000001023077819 */ /* 0x000fe200000006ff */
[----:B------:R-:W-:Y:S01]  /*3de0*/  FADD.FTZ R4, R5, R4 ;  /* 0x0000000405047221 */ /* 0x000fe20000010000 */
[C---:B------:R-:W-:Y:S01]  /*3df0*/  PRMT R5, R9.reuse, 0x7632, R5 ;  /* 0x0000763209057816 */ /* 0x040fe20000000005 */
[----:B------:R-:W-:Y:S01]  /*3e00*/  IMAD.U32 R9, R9, 0x10000, RZ ;  /* 0x0001000009097824 */ /* 0x000fe200078e00ff */
[----:B------:R-:W-:Y:S01]  /*3e10*/  PRMT R12, R33, 0x7632, R12 ;  /* 0x00007632210c7816 */ /* 0x000fe2000000000c */
[----:B------:R-:W-:Y:S01]  /*3e20*/  FADD.FTZ R16, R7, R16 ;  /* 0x0000001007107221 */ /* 0x000fe20000010000 */
[----:B------:R-:W-:Y:S01]  /*3e30*/  PRMT R17, R11, 0x7632, R17 ;  /* 0x000076320b117816 */ /* 0x000fe20000000011 */
[----:B------:R-:W-:Y:S01]  /*3e40*/  IMAD.U32 R5, R5, 0x10000, RZ ;  /* 0x0001000005057824 */ /* 0x000fe200078e00ff */
[----:B------:R-:W-:-:S02]  /*3e50*/  PRMT R7, R35, 0x7632, R7 ;  /* 0x0000763223077816 */ /* 0x000fc40000000007 */
[----:B------:R-:W-:Y:S01]  /*3e60*/  SHF.L.U32 R12, R12, 0x10, RZ ;  /* 0x000000100c0c7819 */ /* 0x000fe200000006ff */
[----:B------:R-:W-:Y:S01]  /*3e70*/  IMAD.U32 R17, R17, 0x10000, RZ ;  /* 0x0001000011117824 */ /* 0x000fe200078e00ff */
[----:B------:R-:W-:Y:S02]  /*3e80*/  SHF.L.U32 R8, R8, 0x10, RZ ;  /* 0x0000001008087819 */ /* 0x000fe400000006ff */
[----:B------:R-:W-:Y:S01]  /*3e90*/  SHF.L.U32 R185, R32, 0x10, RZ ;  /* 0x0000001020b97819 */ /* 0x000fe200000006ff */
[----:B------:R-:W-:Y:S01]  /*3ea0*/  FADD.FTZ R5, R5, R12 ;  /* 0x0000000c05057221 */ /* 0x000fe20000010000 */
        /* <DEDUP_REMOVED lines=12> */
.L_x_100:
[----:B------:R-:W-:Y:S05]  /*3f70*/  BRA.U UP1, `(.L_x_103) ;  /* 0x0000000101947547 */ /* 0x000fea000b800000 */
[----:B-1---5:R-:W-:Y:S01]  /*3f80*/  PRMT R6, R10, 0x7632, R6 ;  /* 0x000076320a067816 */ /* 0x022fe20000000006 */
        /* <DEDUP_REMOVED lines=9> */
[----:B------:R-:W-:Y:S01]  /*4020*/  SHF.L.U32 R16, R11, 0x10, RZ ;  /* 0x000000100b107819 */ /* 0x000fe200000006ff */
[----:B------:R-:W-:Y:S01]  /*4030*/  IMAD.U32 R4, R4, 0x10000, RZ ;  /* 0x0001000004047824 */ /* 0x000fe200078e00ff */
[----:B------:R-:W-:Y:S01]  /*4040*/  PRMT R12, R37, 0x7632, R12 ;  /* 0x00007632250c7816 */ /* 0x000fe2000000000c */
[----:B------:R-:W-:Y:S01]  /*4050*/  IMAD.U32 R7, R39, 0x10000, RZ ;  /* 0x0001000027077824 */ /* 0x000fe200078e00ff */
[----:B------:R-:W-:Y:S01]  /*4060*/  PRMT R17, R11, 0x7632, R17 ;  /* 0x000076320b117816 */ /* 0x000fe20000000011 */
[----:B------:R-:W-:Y:S01]  /*4070*/  FADD.FTZ R4, R5, R4 ;  /* 0x0000000405047221 */ /* 0x000fe20000010000 */
[----:B------:R-:W-:Y:S01]  /*4080*/  PRMT R5, R9, 0x7632, R5 ;  /* 0x0000763209057816 */ /* 0x000fe20000000005 */
[----:B------:R-:W-:Y:S01]  /*4090*/  FADD.FTZ R16, R7, R16 ;  /* 0x0000001007107221 */ /* 0x000fe20000010000 */
[----:B------:R-:W-:-:S02]  /*40a0*/  PRMT R7, R39, 0x7632, R7 ;  /* 0x0000763227077816 */ /* 0x000fc40000000007 */
[----:B------:R-:W-:Y:S02]  /*40b0*/  SHF.L.U32 R5, R5, 0x10, RZ ;  /* 0x0000001005057819 */ /* 0x000fe400000006ff */
[----:B------:R-:W-:Y:S02]  /*40c0*/  SHF.L.U32 R12, R12, 0x10, RZ ;  /* 0x000000100c0c7819 */ /* 0x000fe400000006ff */
[----:B------:R-:W-:Y:S02]  /*40d0*/  SHF.L.U32 R8, R8, 0x10, RZ ;  /* 0x0000001008087819 */ /* 0x000fe400000006ff */
[----:B------:R-:W-:Y:S01]  /*40e0*/  SHF.L.U32 R9, R9, 0x10, RZ ;  /* 0x0000001009097819 */ /* 0x000fe200000006ff */
[----:B------:R-:W-:Y:S01]  /*40f0*/  FADD.FTZ R5, R5, R12 ;  /* 0x0000000c05057221 */ /* 0x000fe20000010000 */
[----:B------:R-:W-:Y:S01]  /*4100*/  SHF.L.U32 R13, R37, 0x10, RZ ;  /* 0x00000010250d7819 */ /* 0x000fe200000006ff */
[----:B------:R-:W-:Y:S01]  /*4110*/  FADD.FTZ R185, R185, R8 ;  /* 0x00000008b9b97221 */ /* 0x000fe20000010000 */
[----:B------:R-:W-:-:S02]  /*4120*/  SHF.L.U32 R15, R38, 0x10, RZ ;  /* 0x00000010260f7819 */ /* 0x000fc400000006ff */
        /* <DEDUP_REMOVED lines=10> */
.L_x_103:
[C---:B-1---5:R-:W-:Y:S01]  /*41d0*/  PRMT R4, R8.reuse, 0x7632, R4 ;  /* 0x0000763208047816 */ /* 0x062fe20000000004 */
[----:B------:R-:W-:Y:S01]  /*41e0*/  IMAD.U32 R185, R8, 0x10000, RZ ;  /* 0x0001000008b97824 */ /* 0x000fe200078e00ff */
[----:B------:R-:W-:Y:S02]  /*41f0*/  PRMT R7, R36, 0x7632, R7 ;  /* 0x0000763224077816 */ /* 0x000fe40000000007 */
[----:B------:R-:W-:Y:S01]  /*4200*/  PRMT R5, R9, 0x7632, R5 ;  /* 0x0000763209057816 */ /* 0x000fe20000000005 */
[----:B------:R-:W-:Y:S01]  /*4210*/  IMAD.U32 R4, R4, 0x10000, RZ ;  /* 0x0001000004047824 */ /* 0x000fe200078e00ff */
[----:B------:R-:W-:Y:S02]  /*4220*/  SHF.L.U32 R7, R7, 0x10, RZ ;  /* 0x0000001007077819 */ /* 0x000fe400000006ff */
[----:B------:R-:W-:Y:S02]  /*4230*/  PRMT R6, R37, 0x7632, R6 ;  /* 0x0000763225067816 */ /* 0x000fe40000000006 */
[----:B------:R-:W-:Y:S01]  /*4240*/  SHF.L.U32 R5, R5, 0x10, RZ ;  /* 0x0000001005057819 */ /* 0x000fe200000006ff */
[--C-:B------:R-:W-:Y:S01]  /*4250*/  FADD.FTZ R4, R4, R7.reuse ;  /* 0x0000000704047221 */ /* 0x100fe20000010000 */
[----:B------:R-:W-:Y:S01]  /*4260*/  PRMT R7, R32, 0x7632, R7 ;  /* 0x0000763220077816 */ /* 0x000fe20000000007 */
[----:B------:R-:W-:Y:S01]  /*4270*/  IMAD.U32 R6, R6, 0x10000, RZ ;  /* 0x0001000006067824 */ /* 0x000fe200078e00ff */
[----:B------:R-:W-:-:S02]  /*4280*/  PRMT R12, R38, 0x7632, R12 ;  /* 0x00007632260c7816 */ /* 0x000fc4000000000c */
[----:B------:R-:W-:Y:S01]  /*4290*/  SHF.L.U32 R13, R9, 0x10, RZ ;  /* 0x00000010090d7819 */ /* 0x000fe200000006ff */
[--C-:B------:R-:W-:Y:S01]  /*42a0*/  FADD.FTZ R5, R5, R6.reuse ;  /* 0x0000000605057221 */ /* 0x100fe20000010000 */
[----:B------:R-:W-:Y:S01]  /*42b0*/  IMAD.U32 R7, R7, 0x10000, RZ ;  /* 0x0001000007077824 */ /* 0x000fe200078e00ff */
[----:B------:R-:W-:Y:S02]  /*42c0*/  PRMT R6, R10, 0x7632, R6 ;  /* 0x000076320a067816 */ /* 0x000fe40000000006 */
[----:B------:R-:W-:Y:S01]  /*42d0*/  SHF.L.U32 R12, R12, 0x10, RZ ;  /* 0x000000100c0c7819 */ /* 0x000fe200000006ff */
[--C-:B------:R-:W-:Y:S01]  /*42e0*/  FADD.FTZ R4, R4, R7.reuse ;  /* 0x0000000704047221 */ /* 0x100fe20000010000 */
[----:B------:R-:W-:Y:S02]  /*42f0*/  SHF.L.U32 R6, R6, 0x10, RZ ;  /* 0x0000001006067819 */ /* 0x000fe400000006ff */
[----:B------:R-:W-:Y:S02]  /*4300*/  PRMT R7, R34, 0x7632, R7 ;  /* 0x0000763222077816 */ /* 0x000fe40000000007 */
[----:B------:R-:W-:Y:S01]  /*4310*/  SHF.L.U32 R15, R10, 0x10, RZ ;  /* 0x000000100a0f7819 */ /* 0x000fe200000006ff */
[----:B------:R-:W-:Y:S01]  /*4320*/  FADD.FTZ R6, R6, R12 ;  /* 0x0000000c06067221 */ /* 0x000fe20000010000 */
[----:B------:R-:W-:-:S02]  /*4330*/  SHF.L.U32 R7, R7, 0x10, RZ ;  /* 0x0000001007077819 */ /* 0x000fc400000006ff */
[----:B------:R-:W-:Y:S02]  /*4340*/  SHF.L.U32 R8, R39, 0x10, RZ ;  /* 0x0000001027087819 */ /* 0x000fe400000006ff */
[----:B------:R-:W-:Y:S01]  /*4350*/  SHF.L.U32 R16, R35, 0x10, RZ ;  /* 0x0000001023107819 */ /* 0x000fe200000006ff */
[----:B------:R-:W-:Y:S01]  /*4360*/  FADD.FTZ R6, R6, R7 ;  /* 0x0000000706067221 */ /* 0x000fe20000010000 */
[----:B------:R-:W-:Y:S02]  /*4370*/  SHF.L.U32 R7, R36, 0x10, RZ ;  /* 0x0000001024077819 */ /* 0x000fe400000006ff */
[----:B------:R-:W-:-:S03]  /*4380*/  PRMT R12, R33, 0x7632, R12 ;  /* 0x00007632210c7816 */ /* 0x000fc6000000000c */
[----:B------:R-:W-:Y:S01]  /*4390*/  FADD.FTZ R185, R7, R185 ;  /* 0x000000b907b97221 */ /* 0x000fe20000010000 */
[----:B------:R-:W-:Y:S01]  /*43a0*/  IMAD.U32 R7, R37, 0x10000, RZ ;  /* 0x0001000025077824 */ /* 0x000fe200078e00ff */
[----:B------:R-:W-:-:S03]  /*43b0*/  SHF.L.U32 R12, R12, 0x10, RZ ;  /* 0x000000100c0c7819 */ /* 0x000fc600000006ff */
[----:B------:R-:W-:Y:S01]  /*43c0*/  FADD.FTZ R13, R7, R13 ;  /* 0x0000000d070d7221 */ /* 0x000fe20000010000 */
[----:B------:R-:W-:Y:S01]  /*43d0*/  SHF.L.U32 R7, R38, 0x10, RZ ;  /* 0x0000001026077819 */ /* 0x000fe200000006ff */
[----:B------:R-:W-:-:S04]  /*43e0*/  FADD.FTZ R5, R5, R12 ;  /* 0x0000000c05057221 */ /* 0x000fc80000010000 */
[----:B------:R-:W-:Y:S01]  /*43f0*/  FADD.FTZ R15, R7, R15 ;  /* 0x0000000f070f7221 */ /* 0x000fe20000010000 */
[----:B------:R-:W-:-:S04]  /*4400*/  IMAD.U32 R7, R32, 0x10000, RZ ;  /* 0x0001000020077824 */ /* 0x000fc800078e00ff */
[----:B------:R-:W-:Y:S01]  /*4410*/  FADD.FTZ R185, R7, R185 ;  /* 0x000000b907b97221 */ /* 0x000fe20000010000 */
[----:B------:R-:W-:-:S04]  /*4420*/  SHF.L.U32 R7, R33, 0x10, RZ ;  /* 0x0000001021077819 */ /* 0x000fc800000006ff */
[----:B------:R-:W-:Y:S01]  /*4430*/  F2FP.BF16.F32.PACK_AB R28, R4, R185 ;  /* 0x000000b9041c723e */ /* 0x000fe200000010ff */
[----:B------:R-:W-:Y:S01]  /*4440*/  FADD.FTZ R13, R7, R13 ;  /* 0x0000000d070d7221 */ /* 0x000fe20000010000 */
[----:B------:R-:W-:-:S04]  /*4450*/  SHF.L.U32 R7, R34, 0x10, RZ ;  /* 0x0000001022077819 */ /* 0x000fc800000006ff */
[----:B------:R-:W-:Y:S01]  /*4460*/  F2FP.BF16.F32.PACK_AB R29, R5, R13 ;  /* 0x0000000d051d723e */ /* 0x000fe200000010ff */
[----:B------:R-:W-:Y:S01]  /*4470*/  FADD.FTZ R15, R7, R15 ;  /* 0x0000000f070f7221 */ /* 0x000fe20000010000 */
[----:B------:R-:W-:-:S04]  /*4480*/  IMAD.U32 R7, R11, 0x10000, RZ ;  /* 0x000100000b077824 */ /* 0x000fc800078e00ff */
[----:B------:R-:W-:Y:S01]  /*4490*/  FADD.FTZ R7, R8, R7 ;  /* 0x0000000708077221 */ /* 0x000fe20000010000 */
[----:B------:R-:W-:Y:S02]  /*44a0*/  PRMT R8, R11, 0x7632, R8 ;  /* 0x000076320b087816 */ /* 0x000fe40000000008 */
[----:B------:R-:W-:Y:S01]  /*44b0*/  F2FP.BF16.F32.PACK_AB R30, R6, R15 ;  /* 0x0000000f061e723e */ /* 0x000fe200000010ff */
[--C-:B------:R-:W-:Y:S01]  /*44c0*/  FADD.FTZ R16, R16, R7.reuse ;  /* 0x0000000710107221 */ /* 0x100fe20000010000 */
[----:B------:R-:W-:Y:S01]  /*44d0*/  PRMT R7, R39, 0x7632, R7 ;  /* 0x0000763227077816 */ /* 0x000fe20000000007 */
[----:B------:R-:W-:-:S03]  /*44e0*/  IMAD.U32 R8, R8, 0x10000, RZ ;  /* 0x0001000008087824 */ /* 0x000fc600078e00ff */
[----:B------:R-:W-:-:S05]  /*44f0*/  SHF.L.U32 R7, R7, 0x10, RZ ;  /* 0x0000001007077819 */ /* 0x000fca00000006ff */
[----:B------:R-:W-:Y:S01]  /*4500*/  FADD.FTZ R7, R8, R7 ;  /* 0x0000000708077221 */ /* 0x000fe20000010000 */
[----:B------:R-:W-:-:S04]  /*4510*/  PRMT R8, R35, 0x7632, R8 ;  /* 0x0000763223087816 */ /* 0x000fc80000000008 */
[----:B------:R-:W-:-:S05]  /*4520*/  SHF.L.U32 R8, R8, 0x10, RZ ;  /* 0x0000001008087819 */ /* 0x000fca00000006ff */
[----:B------:R-:W-:-:S05]  /*4530*/  FADD.FTZ R17, R7, R8 ;  /* 0x0000000807117221 */ /* 0x000fca0000010000 */
[----:B------:R-:W-:-:S07]  /*4540*/  F2FP.BF16.F32.PACK_AB R31, R17, R16 ;  /* 0x00000010111f723e */ /* 0x000fce00000010ff */
.L_x_102:
[----:B------:R-:W0:Y:S01]  /*4550*/  @P0 LDC.64 R8, c[0x0][0x3a8] ;  /* 0x0000ea00ff080b82 */ /* 0x000e220000000a00 */
[----:B------:R-:W-:-:S07]  /*4560*/  VIADD R7, R203, 0x80 ;  /* 0x00000080cb077836 */ /* 0x000fce0000000000 */
        /* <DEDUP_REMOVED lines=25> */
.L_x_105:
[----:B-1---5:R-:W-:Y:S02]  /*4700*/  PRMT R8, R24, 0x7632, R8 ;  /* 0x0000763218087816 */ /* 0x022fe40000000008 */
        /* <DEDUP_REMOVED lines=11> */
[----:B------:R-:W-:-:S02]  /*47c0*/  PRMT R10, R26, 0x7632, R10 ;  /* 0x000076321a0a7816 */ /* 0x000fc4000000000a */
[----:B------:R-:W-:Y:S01]  /*47d0*/  PRMT R14, R34, 0x7632, R14 ;  /* 0x00007632220e7816 */ /* 0x000fe2000000000e */
[----:B------:R-:W-:Y:S01]  /*47e0*/  IMAD.U32 R11, R11, 0x10000, RZ ;  /* 0x000100000b0b7824 */ /* 0x000fe200078e00ff */
[----:B------:R-:W-:Y:S02]  /*47f0*/  SHF.L.U32 R12, R12, 0x10, RZ ;  /* 0x000000100c0c7819 */ /* 0x000fe400000006ff */
[----:B------:R-:W-:Y:S02]  /*4800*/  SHF.L.U32 R10, R10, 0x10, RZ ;  /* 0x000000100a0a7819 */ /* 0x000fe400000006ff */
[----:B------:R-:W-:Y:S01]  /*4810*/  SHF.L.U32 R14, R14, 0x10, RZ ;  /* 0x000000100e0e7819 */ /* 0x000fe200000006ff */
[----:B------:R-:W-:Y:S01]  /*4820*/  FADD.FTZ R11, R11, R12 ;  /* 0x0000000c0b0b7221 */ /* 0x000fe20000010000 */
[----:B------:R-:W-:Y:S02]  /*4830*/  SHF.L.U32 R12, R25, 0x10, RZ ;  /* 0x00000010190c7819 */ /* 0x000fe400000006ff */
[----:B------:R-:W-:Y:S01]  /*4840*/  SHF.L.U32 R18, R34, 0x10, RZ ;  /* 0x0000001022127819 */ /* 0x000fe200000006ff */
[----:B------:R-:W-:Y:S01]  /*4850*/  FADD.FTZ R10, R10, R14 ;  /* 0x0000000e0a0a7221 */ /* 0x000fe20000010000 */
[----:B------:R-:W-:Y:S01]  /*4860*/  IMAD.U32 R14, R33, 0x10000, RZ ;  /* 0x00010000210e7824 */ /* 0x000fe200078e00ff */
[----:B------:R-:W-:-:S02]  /*4870*/  SHF.L.U32 R19, R35, 0x10, RZ ;  /* 0x0000001023137819 */ /* 0x000fc400000006ff */
[----:B------:R-:W-:Y:S01]  /*4880*/  SHF.L.U32 R24, R24, 0x10, RZ ;  /* 0x0000001018187819 */ /* 0x000fe200000006ff */
[----:B------:R-:W-:Y:S01]  /*4890*/  FADD.FTZ R12, R14, R12 ;  /* 0x0000000c0e0c7221 */ /* 0x000fe20000010000 */
[----:B------:R-:W-:-:S04]  /*48a0*/  SHF.L.U32 R14, R26, 0x10, RZ ;  /* 0x000000101a0e7819 */ /* 0x000fc800000006ff */
[----:B------:R-:W-:Y:S01]  /*48b0*/  F2FP.BF16.F32.PACK_AB R29, R9, R12 ;  /* 0x0000000c091d723e */ /* 0x000fe200000010ff */
[----:B------:R-:W-:Y:S01]  /*48c0*/  FADD.FTZ R14, R18, R14 ;  /* 0x0000000e120e7221 */ /* 0x000fe20000010000 */
[----:B------:R-:W-:-:S04]  /*48d0*/  IMAD.U32 R18, R27, 0x10000, RZ ;  /* 0x000100001b127824 */ /* 0x000fc800078e00ff */
[----:B------:R-:W-:Y:S01]  /*48e0*/  FADD.FTZ R18, R19, R18 ;  /* 0x0000001213127221 */ /* 0x000fe20000010000 */
[----:B------:R-:W-:Y:S01]  /*48f0*/  IMAD.U32 R19, R32, 0x10000, RZ ;  /* 0x0001000020137824 */ /* 0x000fe200078e00ff */
[----:B------:R-:W-:-:S03]  /*4900*/  F2FP.BF16.F32.PACK_AB R30, R10, R14 ;  /* 0x0000000e0a1e723e */ /* 0x000fc600000010ff */
[----:B------:R-:W-:Y:S01]  /*4910*/  FADD.FTZ R24, R19, R24 ;  /* 0x0000001813187221 */ /* 0x000fe20000010000 */
[----:B------:R-:W-:-:S04]  /*4920*/  F2FP.BF16.F32.PACK_AB R31, R11, R18 ;  /* 0x000000120b1f723e */ /* 0x000fc800000010ff */
[----:B------:R-:W-:Y:S01]  /*4930*/  F2FP.BF16.F32.PACK_AB R28, R8, R24 ;  /* 0x00000018081c723e */ /* 0x000fe200000010ff */
[----:B------:R-:W-:Y:S06]  /*4940*/  BRA `(.L_x_106) ;  /* 0x0000000400787947 */ /* 0x000fec0003800000 */
.L_x_104:
        /* <DEDUP_REMOVED lines=33> */
[----:B------:R-:W-:-:S04]  /*4b60*/  SHF.L.U32 R19, R36, 0x10, RZ ;  /* 0x0000001024137819 */ /* 0x000fc800000006ff */
[----:B------:R-:W-:Y:S01]  /*4b70*/  F2FP.BF16.F32.PACK_AB R31, R11, R18 ;  /* 0x000000120b1f723e */ /* 0x000fe200000010ff */
[----:B------:R-:W-:-:S05]  /*4b80*/  FADD.FTZ R24, R19, R24 ;  /* 0x0000001813187221 */ /* 0x000fca0000010000 */
[----:B------:R-:W-:Y:S01]  /*4b90*/  F2FP.BF16.F32.PACK_AB R28, R8, R24 ;  /* 0x00000018081c723e */ /* 0x000fe200000010ff */
[----:B------:R-:W-:Y:S06]  /*4ba0*/  BRA `(.L_x_106) ;  /* 0x0000000000e07947 */ /* 0x000fec0003800000 */
.L_x_107:
[----:B-1---5:R-:W-:Y:S01]  /*4bb0*/  PRMT R9, R24, 0x7632, R9 ;  /* 0x0000763218097816 */ /* 0x022fe20000000009 */
        /* <DEDUP_REMOVED lines=28> */
[--C-:B------:R-:W-:Y:S01]  /*4d80*/  FADD.FTZ R11, R11, R14.reuse ;  /* 0x0000000e0b0b7221 */ /* 0x100fe20000010000 */
[----:B------:R-:W-:-:S02]  /*4d90*/  PRMT R14, R34, 0x7632, R14 ;  /* 0x00007632220e7816 */ /* 0x000fc4000000000e */
[----:B------:R-:W-:Y:S01]  /*4da0*/  SHF.L.U32 R18, R38, 0x10, RZ ;  /* 0x0000001026127819 */ /* 0x000fe200000006ff */
[----:B------:R-:W-:Y:S01]  /*4db0*/  FADD.FTZ R11, R11, R12 ;  /* 0x0000000c0b0b7221 */ /* 0x000fe20000010000 */
[----:B------:R-:W-:Y:S02]  /*4dc0*/  IMAD.U32 R12, R36, 0x10000, RZ ;  /* 0x00010000240c7824 */ /* 0x000fe400078e00ff */
[----:B------:R-:W-:Y:S02]  /*4dd0*/  IMAD.U32 R14, R14, 0x10000, RZ ;  /* 0x000100000e0e7824 */ /* 0x000fe400078e00ff */
[----:B------:R-:W-:Y:S01]  /*4de0*/  FADD.FTZ R24, R12, R24 ;  /* 0x000000180c187221 */ /* 0x000fe20000010000 */
[----:B------:R-:W-:Y:S01]  /*4df0*/  SHF.L.U32 R12, R25, 0x10, RZ ;  /* 0x00000010190c7819 */ /* 0x000fe200000006ff */
[----:B------:R-:W-:Y:S01]  /*4e00*/  FADD.FTZ R10, R10, R14 ;  /* 0x0000000e0a0a7221 */ /* 0x000fe20000010000 */
[----:B------:R-:W-:-:S05]  /*4e10*/  SHF.L.U32 R14, R37, 0x10, RZ ;  /* 0x00000010250e7819 */ /* 0x000fca00000006ff */
[----:B------:R-:W-:Y:S01]  /*4e20*/  FADD.FTZ R12, R14, R12 ;  /* 0x0000000c0e0c7221 */ /* 0x000fe20000010000 */
[----:B------:R-:W-:-:S04]  /*4e30*/  IMAD.U32 R14, R26, 0x10000, RZ ;  /* 0x000100001a0e7824 */ /* 0x000fc800078e00ff */
[----:B------:R-:W-:Y:S01]  /*4e40*/  FADD.FTZ R14, R18, R14 ;  /* 0x0000000e120e7221 */ /* 0x000fe20000010000 */
[----:B------:R-:W-:-:S05]  /*4e50*/  SHF.L.U32 R18, R27, 0x10, RZ ;  /* 0x000000101b127819 */ /* 0x000fca00000006ff */
        /* <DEDUP_REMOVED lines=13> */
.L_x_106:
        /* <DEDUP_REMOVED lines=27> */
.L_x_109:
[----:B-1---5:R-:W-:Y:S01]  /*50e0*/  PRMT R20, R168, 0x7632, R20 ;  /* 0x00007632a8147816 */ /* 0x022fe20000000014 */
[----:B------:R-:W-:Y:S01]  /*50f0*/  IMAD.U32 R27, R170, 0x10000, RZ ;  /* 0x00010000aa1b7824 */ /* 0x000fe200078e00ff */
[----:B------:R-:W-:Y:S01]  /*5100*/  PRMT R23, R32, 0x7632, R23 ;  /* 0x0000763220177816 */ /* 0x000fe20000000017 */
[----:B------:R-:W-:Y:S01]  /*5110*/  IMAD.U32 R176, R35, 0x10000, RZ ;  /* 0x0001000023b07824 */ /* 0x000fe200078e00ff */
[----:B------:R-:W-:Y:S02]  /*5120*/  PRMT R21, R169, 0x7632, R21 ;  /* 0x00007632a9157816 */ /* 0x000fe40000000015 */
        /* <DEDUP_REMOVED lines=10> */
[----:B------:R-:W-:Y:S02]  /*51d0*/  PRMT R25, R35, 0x7632, R25 ;  /* 0x0000763223197816 */ /* 0x000fe40000000019 */
[----:B------:R-:W-:Y:S01]  /*51e0*/  SHF.L.U32 R26, R26, 0x10, RZ ;  /* 0x000000101a1a7819 */ /* 0x000fe200000006ff */
[----:B------:R-:W-:Y:S01]  /*51f0*/  IMAD.U32 R22, R22, 0x10000, RZ ;  /* 0x0001000016167824 */ /* 0x000fe200078e00ff */
        /* <DEDUP_REMOVED lines=8> */
[----:B------:R-:W-:-:S03]  /*5280*/  SHF.L.U32 R28, R32, 0x10, RZ ;  /* 0x00000010201c7819 */ /* 0x000fc600000006ff */
[----:B------:R-:W-:Y:S01]  /*5290*/  FADD.FTZ R26, R25, R26 ;  /* 0x0000001a191a7221 */ /* 0x000fe20000010000 */
[----:B------:R-:W-:Y:S02]  /*52a0*/  SHF.L.U32 R25, R34, 0x10, RZ ;  /* 0x0000001022197819 */ /* 0x000fe400000006ff */
[----:B------:R-:W-:Y:S02]  /*52b0*/  F2FP.BF16.F32.PACK_AB R31, R23, R176 ;  /* 0x000000b0171f723e */ /* 0x000fe400000010ff */
[----:B------:R-:W-:Y:S01]  /*52c0*/  F2FP.BF16.F32.PACK_AB R29, R21, R26 ;  /* 0x0000001a151d723e */ /* 0x000fe200000010ff */
[----:B------:R-:W-:Y:S01]  /*52d0*/  FADD.FTZ R27, R25, R27 ;  /* 0x0000001b191b7221 */ /* 0x000fe20000010000 */
[----:B------:R-:W-:-:S04]  /*52e0*/  SHF.L.U32 R25, R168, 0x10, RZ ;  /* 0x00000010a8197819 */ /* 0x000fc800000006ff */
[----:B------:R-:W-:Y:S01]  /*52f0*/  F2FP.BF16.F32.PACK_AB R30, R22, R27 ;  /* 0x0000001b161e723e */ /* 0x000fe200000010ff */
[----:B------:R-:W-:-:S05]  /*5300*/  FADD.FTZ R25, R28, R25 ;  /* 0x000000191c197221 */ /* 0x000fca0000010000 */
[----:B------:R-:W-:Y:S01]  /*5310*/  F2FP.BF16.F32.PACK_AB R28, R20, R25 ;  /* 0x00000019141c723e */ /* 0x000fe200000010ff */
[----:B------:R-:W-:Y:S06]  /*5320*/  BRA `(.L_x_110) ;  /* 0x0000000400787947 */ /* 0x000fec0003800000 */
.L_x_108:
[----:B------:R-:W-:Y:S05]  /*5330*/  BRA.U UP1, `(.L_x_111) ;  /* 0x0000000101947547 */ /* 0x000fea000b800000 */
[----:B-1---5:R-:W-:Y:S01]  /*5340*/  PRMT R21, R169, 0x7632, R21 ;  /* 0x00007632a9157816 */ /* 0x022fe20000000015 */
[----:B------:R-:W-:Y:S01]  /*5350*/  IMAD.U32 R28, R36, 0x10000, RZ ;  /* 0x00010000241c7824 */ /* 0x000fe200078e00ff */
[----:B------:R-:W-:Y:S02]  /*5360*/  PRMT R22, R37, 0x7632, R22 ;  /* 0x0000763225167816 */ /* 0x000fe40000000016 */
[----:B------:R-:W-:Y:S02]  /*5370*/  PRMT R20, R168, 0x7632, R20 ;  /* 0x00007632a8147816 */ /* 0x000fe40000000014 */
[----:B------:R-:W-:Y:S01]  /*5380*/  PRMT R23, R36, 0x7632, R23 ;  /* 0x0000763224177816 */ /* 0x000fe20000000017 */
[----:B------:R-:W-:Y:S01]  /*5390*/  IMAD.U32 R22, R22, 0x10000, RZ ;  /* 0x0001000016167824 */ /* 0x000fe200078e00ff */
[----:B------:R-:W-:Y:S01]  /*53a0*/  SHF.L.U32 R21, R21, 0x10, RZ ;  /* 0x0000001015157819 */ /* 0x000fe200000006ff */
[----:B------:R-:W-:Y:S01]  /*53b0*/  IMAD.U32 R20, R20, 0x10000, RZ ;  /* 0x0001000014147824 */ /* 0x000fe200078e00ff */
[----:B------:R-:W-:-:S02]  /*53c0*/  SHF.L.U32 R23, R23, 0x10, RZ ;  /* 0x0000001017177819 */ /* 0x000fc400000006ff */
[----:B------:R-:W-:Y:S01]  /*53d0*/  PRMT R26, R38, 0x7632, R26 ;  /* 0x00007632261a7816 */ /* 0x000fe2000000001a */
[--C-:B------:R-:W-:Y:S01]  /*53e0*/  FADD.FTZ R21, R21, R22.reuse ;  /* 0x0000001615157221 */ /* 0x100fe20000010000 */
[----:B------:R-:W-:Y:S01]  /*53f0*/  PRMT R22, R170, 0x7632, R22 ;  /* 0x00007632aa167816 */ /* 0x000fe20000000016 */
[--C-:B------:R-:W-:Y:S01]  /*5400*/  FADD.FTZ R20, R20, R23.reuse ;  /* 0x0000001714147221 */ /* 0x100fe20000010000 */
[C---:B------:R-:W-:Y:S01]  /*5410*/  PRMT R23, R171.reuse, 0x7632, R23 ;  /* 0x00007632ab177816 */ /* 0x040fe20000000017 */
[----:B------:R-:W-:Y:S01]  /*5420*/  IMAD.U32 R171, R171, 0x10000, RZ ;  /* 0x00010000abab7824 */ /* 0x000fe200078e00ff */
[----:B------:R-:W-:Y:S02]  /*5430*/  PRMT R25, R39, 0x7632, R25 ;  /* 0x0000763227197816 */ /* 0x000fe40000000019 */
[----:B------:R-:W-:Y:S01]  /*5440*/  SHF.L.U32 R22, R22, 0x10, RZ ;  /* 0x0000001016167819 */ /* 0x000fe200000006ff */
[----:B------:R-:W-:Y:S01]  /*5450*/  IMAD.U32 R23, R23, 0x10000, RZ ;  /* 0x0001000017177824 */ /* 0x000fe200078e00ff */
[----:B------:R-:W-:-:S02]  /*5460*/  SHF.L.U32 R26, R26, 0x10, RZ ;  /* 0x000000101a1a7819 */ /* 0x000fc400000006ff */
[----:B------:R-:W-:Y:S02]  /*5470*/  SHF.L.U32 R25, R25, 0x10, RZ ;  /* 0x0000001019197819 */ /* 0x000fe400000006ff */
[----:B------:R-:W-:Y:S01]  /*5480*/  SHF.L.U32 R27, R170, 0x10, RZ ;  /* 0x00000010aa1b7819 */ /* 0x000fe200000006ff */
[----:B------:R-:W-:Y:S01]  /*5490*/  FADD.FTZ R22, R22, R26 ;  /* 0x0000001a16167221 */ /* 0x000fe20000010000 */
[----:B------:R-:W-:Y:S01]  /*54a0*/  SHF.L.U32 R26, R169, 0x10, RZ ;  /* 0x00000010a91a7819 */ /* 0x000fe200000006ff */
[----:B------:R-:W-:Y:S01]  /*54b0*/  FADD.FTZ R23, R23, R25 ;  /* 0x0000001917177221 */ /* 0x000fe20000010000 */
[----:B------:R-:W-:Y:S01]  /*54c0*/  IMAD.U32 R25, R37, 0x10000, RZ ;  /* 0x0001000025197824 */ /* 0x000fe200078e00ff */
[----:B------:R-:W-:-:S03]  /*54d0*/  SHF.L.U32 R176, R39, 0x10, RZ ;  /* 0x0000001027b07819 */ /* 0x000fc600000006ff */
[----:B------:R-:W-:Y:S01]  /*54e0*/  FADD.FTZ R26, R25, R26 ;  /* 0x0000001a191a7221 */ /* 0x000fe20000010000 */
[----:B------:R-:W-:Y:S01]  /*54f0*/  SHF.L.U32 R25, R38, 0x10, RZ ;  /* 0x0000001026197819 */ /* 0x000fe200000006ff */
[----:B------:R-:W-:-:S03]  /*5500*/  FADD.FTZ R176, R176, R171 ;  /* 0x000000abb0b07221 */ /* 0x000fc60000010000 */
[----:B------:R-:W-:Y:S01]  /*5510*/  F2FP.BF16.F32.PACK_AB R29, R21, R26 ;  /* 0x0000001a151d723e */ /* 0x000fe200000010ff */
[----:B------:R-:W-:Y:S01]  /*5520*/  FADD.FTZ R27, R25, R27 ;  /* 0x0000001b191b7221 */ /* 0x000fe20000010000 */
[----:B------:R-:W-:Y:S02]  /*5530*/  SHF.L.U32 R25, R168, 0x10, RZ ;  /* 0x00000010a8197819 */ /* 0x000fe400000006ff */
[----:B------:R-:W-:Y:S02]  /*5540*/  F2FP.BF16.F32.PACK_AB R31, R23, R176 ;  /* 0x000000b0171f723e */ /* 0x000fe400000010ff */
[----:B------:R-:W-:Y:S01]  /*5550*/  F2FP.BF16.F32.PACK_AB R30, R22, R27 ;  /* 0x0000001b161e723e */ /* 0x000fe200000010ff */
[----:B------:R-:W-:-:S05]  /*5560*/  FADD.FTZ R25, R28, R25 ;  /* 0x000000191c197221 */ /* 0x000fca0000010000 */
[----:B------:R-:W-:Y:S01]  /*5570*/  F2FP.BF16.F32.PACK_AB R28, R20, R25 ;  /* 0x00000019141c723e */ /* 0x000fe200000010ff */
[----:B------:R-:W-:Y:S06]  /*5580*/  BRA `(.L_x_110) ;  /* 0x0000000000e07947 */ /* 0x000fec0003800000 */
.L_x_111:
[----:B-1---5:R-:W-:Y:S01]  /*5590*/  PRMT R21, R168, 0x7632, R21 ;  /* 0x00007632a8157816 */ /* 0x022fe20000000015 */
[----:B------:R-:W-:Y:S01]  /*55a0*/  IMAD.U32 R28, R38, 0x10000, RZ ;  /* 0x00010000261c7824 */ /* 0x000fe200078e00ff */
[----:B------:R-:W-:Y:S02]  /*55b0*/  PRMT R20, R36, 0x7632, R20 ;  /* 0x0000763224147816 */ /* 0x000fe40000000014 */
[----:B------:R-:W-:Y:S02]  /*55c0*/  SHF.L.U32 R21, R21, 0x10, RZ ;  /* 0x0000001015157819 */ /* 0x000fe400000006ff */
[----:B------:R-:W-:Y:S02]  /*55d0*/  SHF.L.U32 R20, R20, 0x10, RZ ;  /* 0x0000001014147819 */ /* 0x000fe400000006ff */
[----:B------:R-:W-:Y:S02]  /*55e0*/  PRMT R26, R169, 0x7632, R26 ;  /* 0x00007632a91a7816 */ /* 0x000fe4000000001a */
[----:B------:R-:W-:Y:S01]  /*55f0*/  PRMT R22, R170, 0x7632, R22 ;  /* 0x00007632aa167816 */ /* 0x000fe20000000016 */
[----:B------:R-:W-:Y:S01]  /*5600*/  FADD.FTZ R20, R21, R20 ;  /* 0x0000001415147221 */ /* 0x000fe20000010000 */
[----:B------:R-:W-:Y:S01]  /*5610*/  PRMT R21, R37, 0x7632, R21 ;  /* 0x0000763225157816 */ /* 0x000fe20000000015 */
[----:B------:R-:W-:Y:S01]  /*5620*/  IMAD.U32 R26, R26, 0x10000, RZ ;  /* 0x000100001a1a7824 */ /* 0x000fe200078e00ff */
[----:B------:R-:W-:-:S02]  /*5630*/  PRMT R25, R38, 0x7632, R25 ;  /* 0x0000763226197816 */ /* 0x000fc40000000019 */
[----:B------:R-:W-:Y:S02]  /*5640*/  PRMT R23, R32, 0x7632, R23 ;  /* 0x0000763220177816 */ /* 0x000fe40000000017 */
[----:B------:R-:W-:Y:S01]  /*5650*/  SHF.L.U32 R21, R21, 0x10, RZ ;  /* 0x0000001015157819 */ /* 0x000fe200000006ff */
[----:B------:R-:W-:Y:S01]  /*5660*/  IMAD.U32 R25, R25, 0x10000, RZ ;  /* 0x0001000019197824 */ /* 0x000fe200078e00ff */
[----:B------:R-:W-:Y:S02]  /*5670*/  SHF.L.U32 R22, R22, 0x10, RZ ;  /* 0x0000001016167819 */ /* 0x000fe400000006ff */
[----:B------:R-:W-:Y:S01]  /*5680*/  SHF.L.U32 R23, R23, 0x10, RZ ;  /* 0x0000001017177819 */ /* 0x000fe200000006ff */
[----:B------:R-:W-:Y:S01]  /*5690*/  FADD.FTZ R21, R26, R21 ;  /* 0x000000151a157221 */ /* 0x000fe20000010000 */
[----:B------:R-:W-:Y:S01]  /*56a0*/  PRMT R26, R39, 0x7632, R26 ;  /* 0x00007632271a7816 */ /* 0x000fe2000000001a */
[--C-:B------:R-:W-:Y:S01]  /*56b0*/  FADD.FTZ R22, R22, R25.reuse ;  /* 0x0000001916167221 */ /* 0x100fe20000010000 */
[----:B------:R-:W-:Y:S01]  /*56c0*/  PRMT R25, R33, 0x7632, R25 ;  /* 0x0000763221197816 */ /* 0x000fe20000000019 */
[--C-:B------:R-:W-:Y:S01]  /*56d0*/  FADD.FTZ R20, R20, R23.reuse ;  /* 0x0000001714147221 */ /* 0x100fe20000010000 */
[----:B------:R-:W-:Y:S01]  /*56e0*/  PRMT R23, R171, 0x7632, R23 ;  /* 0x00007632ab177816 */ /* 0x000fe20000000017 */
[----:B------:R-:W-:Y:S01]  /*56f0*/  IMAD.U32 R26, R26, 0x10000, RZ ;  /* 0x000100001a1a7824 */ /* 0x000fe200078e00ff */
[----:B------:R-:W-:-:S02]  /*5700*/  SHF.L.U32 R25, R25, 0x10, RZ ;  /* 0x0000001019197819 */ /* 0x000fc400000006ff */
        /* <DEDUP_REMOVED lines=30> */
[----:B------:R-:W-:-:S04]  /*58f0*/  F2FP.BF16.F32.PACK_AB R31, R23, R176 ;  /* 0x000000b0171f723e */ /* 0x000fc800000010ff */
[----:B------:R-:W-:-:S07]  /*5900*/  F2FP.BF16.F32.PACK_AB R28, R20, R25 ;  /* 0x00000019141c723e */ /* 0x000fce00000010ff */
.L_x_110:
[----:B------:R-:W0:Y:S01]  /*5910*/  @P0 LDC.64 R168, c[0x0][0x3a8] ;  /* 0x0000ea00ffa80b82 */ /* 0x000e220000000a00 */
[----:B------:R-:W-:-:S07]  /*5920*/  IADD3 R177, PT, PT, R203, 0xc0, RZ ;  /* 0x000000c0cbb17810 */ /* 0x000fce0007ffe0ff */
[----:B------:R-:W1:Y:S01]  /*5930*/  @P2 LDC.64 R170, c[0x0][0x3a0] ;  /* 0x0000e800ffaa2b82 */ /* 0x000e620000000a00 */
[----:B0-----:R-:W-:-:S05]  /*5940*/  @P0 IMAD.WIDE.U32 R168, R19, 0x10, R168 ;  /* 0x0000001013a80825 */ /* 0x001fca00078e00a8 */
[----:B------:R0:W-:Y:S02]  /*5950*/  @P0 STG.E.128 desc[UR6][R168.64], R28 ;  /* 0x0000001ca8000986 */ /* 0x0001e4000c101d06 */
[----:B0-----:R-:W0:Y:S02]  /*5960*/  @P1 LDC.64 R168, c[0x0][0x398] ;  /* 0x0000e600ffa81b82 */ /* 0x001e240000000a00 */
[----:B0-----:R-:W-:-:S05]  /*5970*/  @P1 IMAD.WIDE.U32 R168, R177, 0x10, R168 ;  /* 0x00000010b1a81825 */ /* 0x001fca00078e00a8 */
[----:B------:R1:W5:Y:S02]  /*5980*/  @P1 LDG.E.128 R36, desc[UR6][R168.64] ;  /* 0x00000006a8241981 */ /* 0x000364000c1e1d00 */
[----:B-1----:R-:W-:-:S05]  /*5990*/  @P2 IMAD.WIDE.U32 R168, R177, 0x10, R170 ;  /* 0x00000010b1a82825 */ /* 0x002fca00078e00aa */
[----:B------:R0:W5:Y:S02]  /*59a0*/  @P2 LDG.E.128 R32, desc[UR6][R168.64] ;  /* 0x00000006a8202981 */ /* 0x000164000c1e1d00 */
[----:B0-----:R-:W-:-:S06]  /*59b0*/  IMAD.WIDE.U32 R168, R177, 0x10, R210 ;  /* 0x00000010b1a87825 */ /* 0x001fcc00078e00d2 */
[----:B------:R-:W5:Y:S01]  /*59c0*/  LDG.E.128 R168, desc[UR6][R168.64] ;  /* 0x00000006a8a87981 */ /* 0x000f62000c1e1d00 */
[----:B------:R-:W-:Y:S05]  /*59d0*/  BRA.U UP0, `(.L_x_112) ;  /* 0x0000000100cc7547 */ /* 0x000fea000b800000 */
[----:B------:R-:W-:Y:S05]  /*59e0*/  BRA.U UP1, `(.L_x_113) ;  /* 0x0000000101347547 */ /* 0x000fea000b800000 */
[----:B-----5:R-:W-:Y:S01]  /*59f0*/  PRMT R181, R168, 0x7632, R181 ;  /* 0x00007632a8b57816 */ /* 0x020fe200000000b5 */
        /* <DEDUP_REMOVED lines=12> */
.L_x_113:
        /* <DEDUP_REMOVED lines=14> */
[----:B------:R-:W-:Y:S01]  /*5ba0*/  FADD.FTZ R180, R180, R28 ;  /* 0x0000001cb4b47221 */ /* 0x000fe20000010000 */
        /* <DEDUP_REMOVED lines=22> */
.L_x_112:
[----:B------:R-:W-:Y:S05]  /*5d10*/  BRA.U UP1, `(.L_x_115) ;  /* 0x0000000101947547 */ /* 0x000fea000b800000 */
[----:B-----5:R-:W-:Y:S01]  /*5d20*/  PRMT R181, R168, 0x7632, R181 ;  /* 0x00007632a8b57816 */ /* 0x020fe200000000b5 */
[----:B------:R-:W-:Y:S01]  /*5d30*/  IMAD.U32 R208, R39, 0x10000, RZ ;  /* 0x0001000027d07824 */ /* 0x000fe200078e00ff */
[----:B------:R-:W-:Y:S02]  /*5d40*/  PRMT R29, R36, 0x7632, R29 ;  /* 0x00007632241d7816 */ /* 0x000fe4000000001d */
[----:B------:R-:W-:Y:S02]  /*5d50*/  PRMT R180, R169, 0x7632, R180 ;  /* 0x00007632a9b47816 */ /* 0x000fe400000000b4 */
[----:B------:R-:W-:Y:S01]  /*5d60*/  PRMT R28, R37, 0x7632, R28 ;  /* 0x00007632251c7816 */ /* 0x000fe2000000001c */
[----:B------:R-:W-:Y:S01]  /*5d70*/  IMAD.U32 R29, R29, 0x10000, RZ ;  /* 0x000100001d1d7824 */ /* 0x000fe200078e00ff */
[----:B------:R-:W-:Y:S02]  /*5d80*/  SHF.L.U32 R181, R181, 0x10, RZ ;  /* 0x00000010b5b57819 */ /* 0x000fe400000006ff */
[----:B------:R-:W-:-:S02]  /*5d90*/  SHF.L.U32 R180, R180, 0x10, RZ ;  /* 0x00000010b4b47819 */ /* 0x000fc400000006ff */
        /* <DEDUP_REMOVED lines=8> */
[----:B------:R-:W-:Y:S02]  /*5e20*/  PRMT R28, R39, 0x7632, R28 ;  /* 0x00007632271c7816 */ /* 0x000fe4000000001c */
[----:B------:R-:W-:-:S02]  /*5e30*/  SHF.L.U32 R29, R29, 0x10, RZ ;  /* 0x000000101d1d7819 */ /* 0x000fc400000006ff */
[----:B------:R-:W-:Y:S01]  /*5e40*/  SHF.L.U32 R178, R178, 0x10, RZ ;  /* 0x00000010b2b27819 */ /* 0x000fe200000006ff */
[----:B------:R-:W-:Y:S01]  /*5e50*/  IMAD.U32 R28, R28, 0x10000, RZ ;  /* 0x000100001c1c7824 */ /* 0x000fe200078e00ff */
[----:B------:R-:W-:Y:S01]  /*5e60*/  SHF.L.U32 R169, R169, 0x10, RZ ;  /* 0x00000010a9a97819 */ /* 0x000fe200000006ff */
[----:B------:R-:W-:Y:S01]  /*5e70*/  FADD.FTZ R179, R179, R29 ;  /* 0x0000001db3b37221 */ /* 0x000fe20000010000 */
        /* <DEDUP_REMOVED lines=9> */
[----:B------:R-:W-:-:S02]  /*5f10*/  F2FP.BF16.F32.PACK_AB R29, R180, R182 ;  /* 0x000000b6b41d723e */ /* 0x000fc400000010ff */
[----:B------:R-:W-:Y:S01]  /*5f20*/  F2FP.BF16.F32.PACK_AB R30, R179, R184 ;  /* 0x000000b8b31e723e */ /* 0x000fe200000010ff */
[----:B------:R-:W-:Y:S01]  /*5f30*/  FADD.FTZ R183, R183, R168 ;  /* 0x000000a8b7b77221 */ /* 0x000fe20000010000 */
[----:B------:R-:W-:-:S04]  /*5f40*/  F2FP.BF16.F32.PACK_AB R31, R178, R208 ;  /* 0x000000d0b21f723e */ /* 0x000fc800000010ff */
[----:B------:R-:W-:Y:S01]  /*5f50*/  F2FP.BF16.F32.PACK_AB R28, R181, R183 ;  /* 0x000000b7b51c723e */ /* 0x000fe200000010ff */
[----:B------:R-:W-:Y:S06]  /*5f60*/  BRA `(.L_x_114) ;  /* 0x0000000000e07947 */ /* 0x000fec0003800000 */
.L_x_115:
        /* <DEDUP_REMOVED lines=8> */
[----:B------:R-:W-:Y:S01]  /*5ff0*/  PRMT R179, R170, 0x7632, R179 ;  /* 0x00007632aab37816 */ /* 0x000fe200000000b3 */
[--C-:B------:R-:W-:Y:S01]  /*6000*/  FADD.FTZ R181, R181, R28.reuse ;  /* 0x0000001cb5b57221 */ /* 0x100fe20000010000 */
[----:B------:R-:W-:Y:S01]  /*6010*/  PRMT R28, R32, 0x7632, R28 ;  /* 0x00007632201c7816 */ /* 0x000fe2000000001c */
[----:B------:R-:W-:Y:S01]  /*6020*/  IMAD.U32 R180, R180, 0x10000, RZ ;  /* 0x00010000b4b47824 */ /* 0x000fe200078e00ff */
[----:B------:R-:W-:-:S02]  /*6030*/  PRMT R29, R38, 0x7632, R29 ;  /* 0x00007632261d7816 */ /* 0x000fc4000000001d */
[----:B------:R-:W-:Y:S01]  /*6040*/  SHF.L.U32 R30, R30, 0x10, RZ ;  /* 0x000000101e1e7819 */ /* 0x000fe200000006ff */
[----:B------:R-:W-:Y:S01]  /*6050*/  IMAD.U32 R28, R28, 0x10000, RZ ;  /* 0x000100001c1c7824 */ /* 0x000fe200078e00ff */
[----:B------:R-:W-:Y:S02]  /*6060*/  SHF.L.U32 R179, R179, 0x10, RZ ;  /* 0x00000010b3b37819 */ /* 0x000fe400000006ff */
[----:B------:R-:W-:Y:S01]  /*6070*/  SHF.L.U32 R29, R29, 0x10, RZ ;  /* 0x000000101d1d7819 */ /* 0x000fe200000006ff */
[--C-:B------:R-:W-:Y:S01]  /*6080*/  FADD.FTZ R181, R181, R28.reuse ;  /* 0x0000001cb5b57221 */ /* 0x100fe20000010000 */
        /* <DEDUP_REMOVED lines=9> */
[----:B------:R-:W-:Y:S02]  /*6120*/  PRMT R28, R35, 0x7632, R28 ;  /* 0x00007632231c7816 */ /* 0x000fe4000000001c */
[----:B------:R-:W-:Y:S01]  /*6130*/  SHF.L.U32 R182, R169, 0x10, RZ ;  /* 0x00000010a9b67819 */ /* 0x000fe200000006ff */
[--C-:B------:R-:W-:Y:S01]  /*6140*/  FADD.FTZ R178, R178, R29.reuse ;  /* 0x0000001db2b27221 */ /* 0x100fe20000010000 */
[----:B------:R-:W-:Y:S02]  /*6150*/  SHF.L.U32 R28, R28, 0x10, RZ ;  /* 0x000000101c1c7819 */ /* 0x000fe400000006ff */
[----:B------:R-:W-:Y:S02]  /*6160*/  SHF.L.U32 R184, R170, 0x10, RZ ;  /* 0x00000010aab87819 */ /* 0x000fe400000006ff */
[----:B------:R-:W-:Y:S01]  /*6170*/  PRMT R29, R34, 0x7632, R29 ;  /* 0x00007632221d7816 */ /* 0x000fe2000000001d */
[----:B------:R-:W-:Y:S01]  /*6180*/  FADD.FTZ R178, R178, R28 ;  /* 0x0000001cb2b27221 */ /* 0x000fe20000010000 */
[----:B------:R-:W-:-:S02]  /*6190*/  SHF.L.U32 R28, R36, 0x10, RZ ;  /* 0x00000010241c7819 */ /* 0x000fc400000006ff */
[----:B------:R-:W-:-:S03]  /*61a0*/  SHF.L.U32 R29, R29, 0x10, RZ ;  /* 0x000000101d1d7819 */ /* 0x000fc600000006ff */
[----:B------:R-:W-:Y:S01]  /*61b0*/  FADD.FTZ R183, R28, R183 ;  /* 0x000000b71cb77221 */ /* 0x000fe20000010000 */
[----:B------:R-:W-:Y:S02]  /*61c0*/  IMAD.U32 R28, R37, 0x10000, RZ ;  /* 0x00010000251c7824 */ /* 0x000fe400078e00ff */
[----:B------:R-:W-:Y:S02]  /*61d0*/  FADD.FTZ R179, R179, R29 ;  /* 0x0000001db3b37221 */ /* 0x000fe40000010000 */
[----:B------:R-:W-:Y:S01]  /*61e0*/  FADD.FTZ R182, R28, R182 ;  /* 0x000000b61cb67221 */ /* 0x000fe20000010000 */
[----:B------:R-:W-:-:S05]  /*61f0*/  SHF.L.U32 R28, R38, 0x10, RZ ;  /* 0x00000010261c7819 */ /* 0x000fca00000006ff */
        /* <DEDUP_REMOVED lines=14> */
[----:B------:R-:W-:-:S07]  /*62e0*/  F2FP.BF16.F32.PACK_AB R28, R181, R183 ;  /* 0x000000b7b51c723e */ /* 0x000fce00000010ff */
.L_x_114:
[----:B------:R-:W0:Y:S01]  /*62f0*/  @P0 LDC.64 R168, c[0x0][0x3a8] ;  /* 0x0000ea00ffa80b82 */ /* 0x000e220000000a00 */
[----:B------:R-:W-:Y:S02]  /*6300*/  VIADD R209, R203, 0xe0 ;  /* 0x000000e0cbd17836 */ /* 0x000fe40000000000 */
[----:B0-----:R-:W-:-:S05]  /*6310*/  @P0 IMAD.WIDE.U32 R168, R177, 0x10, R168 ;  /* 0x00000010b1a80825 */ /* 0x001fca00078e00a8 */
[----:B------:R0:W-:Y:S02]  /*6320*/  @P0 STG.E.128 desc[UR6][R168.64], R28 ;  /* 0x0000001ca8000986 */ /* 0x0001e4000c101d06 */
[----:B0-----:R-:W0:Y:S02]  /*6330*/  @P1 LDC.64 R168, c[0x0][0x398] ;  /* 0x0000e600ffa81b82 */ /* 0x001e240000000a00 */
[----:B0-----:R-:W-:-:S05]  /*6340*/  @P1 IMAD.WIDE.U32 R168, R209, 0x10, R168 ;  /* 0x00000010d1a81825 */ /* 0x001fca00078e00a8 */
[----:B------:R0:W5:Y:S02]  /*6350*/  @P1 LDG.E.128 R36, desc[UR6][R168.64] ;  /* 0x00000006a8241981 */ /* 0x000164000c1e1d00 */
[----:B0-----:R-:W0:Y:S02]  /*6360*/  @P2 LDC.64 R168, c[0x0][0x3a0] ;  /* 0x0000e800ffa82b82 */ /* 0x001e240000000a00 */
[----:B0-----:R-:W-:-:S05]  /*6370*/  @P2 IMAD.WIDE.U32 R168, R209, 0x10, R168 ;  /* 0x00000010d1a82825 */ /* 0x001fca00078e00a8 */
        /* <DEDUP_REMOVED lines=18> */
.L_x_117:
        /* <DEDUP_REMOVED lines=37> */
.L_x_116:
        /* <DEDUP_REMOVED lines=38> */
.L_x_119:
        /* <DEDUP_REMOVED lines=15> */
[--C-:B------:R-:W-:Y:S01]  /*6a40*/  FADD.FTZ R210, R210, R28.reuse ;  /* 0x0000001cd2d27221 */ /* 0x100fe20000010000 */
[----:B------:R-:W-:Y:S02]  /*6a50*/  SHF.L.U32 R29, R29, 0x10, RZ ;  /* 0x000000101d1d7819 */ /* 0x000fe400000006ff */
[----:B------:R-:W-:Y:S01]  /*6a60*/  PRMT R28, R33, 0x7632, R28 ;  /* 0x00007632211c7816 */ /* 0x000fe2000000001c */
[----:B------:R-:W-:Y:S01]  /*6a70*/  FADD.FTZ R211, R30, R211 ;  /* 0x000000d31ed37221 */ /* 0x000fe20000010000 */
[----:B------:R-:W-:Y:S01]  /*6a80*/  PRMT R213, R171, 0x7632, R213 ;  /* 0x00007632abd57816 */ /* 0x000fe200000000d5 */
[----:B------:R-:W-:Y:S01]  /*6a90*/  FADD.FTZ R212, R212, R29 ;  /* 0x0000001dd4d47221 */ /* 0x000fe20000010000 */
[----:B------:R-:W-:-:S02]  /*6aa0*/  SHF.L.U32 R28, R28, 0x10, RZ ;  /* 0x000000101c1c7819 */ /* 0x000fc400000006ff */
[----:B------:R-:W-:Y:S01]  /*6ab0*/  PRMT R29, R39, 0x7632, R29 ;  /* 0x00007632271d7816 */ /* 0x000fe2000000001d */
[----:B------:R-:W-:Y:S01]  /*6ac0*/  IMAD.U32 R213, R213, 0x10000, RZ ;  /* 0x00010000d5d57824 */ /* 0x000fe200078e00ff */
        /* <DEDUP_REMOVED lines=8> */
[----:B------:R-:W-:Y:S01]  /*6b50*/  PRMT R29, R34, 0x7632, R29 ;  /* 0x00007632221d7816 */ /* 0x000fe2000000001d */
[----:B------:R-:W-:Y:S01]  /*6b60*/  FADD.FTZ R213, R213, R28 ;  /* 0x0000001cd5d57221 */ /* 0x000fe20000010000 */
[----:B------:R-:W-:-:S03]  /*6b70*/  IMAD.U32 R28, R36, 0x10000, RZ ;  /* 0x00010000241c7824 */ /* 0x000fc600078e00ff */
[----:B------:R-:W-:Y:S02]  /*6b80*/  IMAD.U32 R29, R29, 0x10000, RZ ;  /* 0x000100001d1d7824 */ /* 0x000fe400078e00ff */
[----:B------:R-:W-:Y:S01]  /*6b90*/  FADD.FTZ R214, R28, R214 ;  /* 0x000000d61cd67221 */ /* 0x000fe20000010000 */
[----:B------:R-:W-:Y:S01]  /*6ba0*/  SHF.L.U32 R28, R37, 0x10, RZ ;  /* 0x00000010251c7819 */ /* 0x000fe200000006ff */
[----:B------:R-:W-:-:S04]  /*6bb0*/  FADD.FTZ R212, R212, R29 ;  /* 0x0000001dd4d47221 */ /* 0x000fc80000010000 */
        /* <DEDUP_REMOVED lines=17> */
.L_x_118:
[----:B------:R-:W0:Y:S01]  /*6cd0*/  @P0 LDC.64 R168, c[0x0][0x3a8] ;  /* 0x0000ea00ffa80b82 */ /* 0x000e220000000a00 */
[----:B------:R-:W1:Y:S01]  /*6ce0*/  S2R R170, SR_TID.X ;  /* 0x0000000000aa7919 */ /* 0x000e620000002100 */
[----:B------:R-:W-:Y:S01]  /*6cf0*/  UMOV UR9, 0xffffffff ;  /* 0xffffffff00097882 */ /* 0x000fe20000000000 */
[----:B0-----:R-:W-:-:S05]  /*6d00*/  @P0 IMAD.WIDE.U32 R168, R209, 0x10, R168 ;  /* 0x00000010d1a80825 */ /* 0x001fca00078e00a8 */
[----:B------:R0:W-:Y:S01]  /*6d10*/  @P0 STG.E.128 desc[UR6][R168.64], R28 ;  /* 0x0000001ca8000986 */ /* 0x0001e2000c101d06 */
[----:B-1----:R-:W-:Y:S01]  /*6d20*/  LOP3.LUT P2, RZ, R170, 0x1f, RZ, 0xc0, !PT ;  /* 0x0000001faaff7812 */ /* 0x002fe2000784c0ff */
[----:B0-----:R-:W-:-:S04]  /*6d30*/  FADD.FTZ R168, RZ, R204 ;  /* 0x000000ccffa87221 */ /* 0x001fc80000010000 */
[----:B------:R-:W-:-:S04]  /*6d40*/  FADD.FTZ R168, R168, R207 ;  /* 0x000000cfa8a87221 */ /* 0x000fc80000010000 */
        /* <DEDUP_REMOVED lines=61> */
[----:B------:R-:W-:Y:S01]  /*7120*/  FADD.FTZ R171, R168, R213 ;  /* 0x000000d5a8ab7221 */ /* 0x000fe20000010000 */
[----:B------:R-:W-:Y:S06]  /*7130*/  BRA.DIV UR9, `(.L_x_120) ;  /* 0x0000003609c47947 */ /* 0x000fec000b800000 */
[----:B------:R-:W0:Y:S01]  /*7140*/  SHFL.BFLY PT, R168, R171, 0x1, 0x1f ;  /* 0x0c201f00aba87f89 */ /* 0x000e2200000e0000 */
[----:B------:R-:W1:Y:S01]  /*7150*/  LDC R218, c[0x0][0x400] ;  /* 0x00010000ffda7b82 */ /* 0x000e620000000800 */
        /* <DEDUP_REMOVED lines=10> */
[C---:B------:R-:W-:Y:S01]  /*7200*/  FADD.FTZ R168, -R247.reuse, R204 ;  /* 0x000000ccf7a87221 */ /* 0x040fe20000010100 */
[C---:B------:R-:W-:Y:S01]  /*7210*/  FADD.FTZ R169, -R247.reuse, R207 ;  /* 0x000000cff7a97221 */ /* 0x040fe20000010100 */
[----:B------:R-:W-:Y:S02]  /*7220*/  FADD.FTZ R171, -R247, R213 ;  /* 0x000000d5f7ab7221 */ /* 0x000fe40000010100 */
[----:B------:R-:W-:-:S04]  /*7230*/  FFMA.FTZ R168, R168, R168, RZ ;  /* 0x000000a8a8a87223 */ /* 0x000fc800000100ff */
[----:B------:R-:W-:Y:S01]  /*7240*/  FFMA.FTZ R168, R169, R169, R168 ;  /* 0x000000a9a9a87223 */ /* 0x000fe200000100a8 */
[----:B------:R-:W-:-:S04]  /*7250*/  FADD.FTZ R169, -R247, R175 ;  /* 0x000000aff7a97221 */ /* 0x000fc80000010100 */
        /* <DEDUP_REMOVED lines=120> */
[----:B------:R-:W-:-:S04]  /*79e0*/  FFMA.FTZ R168, R169, R169, R168 ;  /* 0x000000a9a9a87223 */ /* 0x000fc800000100a8 */
[----:B------:R-:W-:-:S05]  /*79f0*/  FFMA.FTZ R171, R171, R171, R168 ;  /* 0x000000ababab7223 */ /* 0x000fca00000100a8 */
        /* <DEDUP_REMOVED lines=9> */
.L_x_133:
[----:B------:R-:W-:Y:S01]  /*7a90*/  FMUL.FTZ R169, R247, R247 ;  /* 0x000000f7f7a97220 */ /* 0x000fe20000410000 */
[----:B------:R-:W-:Y:S01]  /*7aa0*/  ISETP.NE.AND P3, PT, RZ, UR5, PT ;  /* 0x00000005ff007c0c */ /* 0x000fe2000bf65270 */
[----:B-1----:R-:W-:Y:S01]  /*7ab0*/  FADD.FTZ R168, R171, R168 ;  /* 0x000000a8aba87221 */ /* 0x002fe20000010000 */
[----:B------:R-:W-:Y:S01]  /*7ac0*/  SHF.L.U32 R243, R164, 0x10, RZ ;  /* 0x00000010a4f37819 */ /* 0x000fe200000006ff */
[----:B------:R-:W-:Y:S01]  /*7ad0*/  IMAD.U32 R170, R72, 0x10000, RZ ;  /* 0x0001000048aa7824 */ /* 0x000fe200078e00ff */
[----:B------:R-:W-:Y:S01]  /*7ae0*/  FSEL R169, R169, RZ, P3 ;  /* 0x000000ffa9a97208 */ /* 0x000fe20001800000 */
[----:B------:R-:W-:Y:S01]  /*7af0*/  FFMA.FTZ R168, R168, R218, UR8 ;  /* 0x00000008a8a87e23 */ /* 0x000fe200080100da */
[----:B------:R-:W-:Y:S01]  /*7b00*/  FSEL R218, R247, RZ, !P3 ;  /* 0x000000fff7da7208 */ /* 0x000fe20005800000 */
[----:B------:R-:W-:Y:S01]  /*7b10*/  IMAD.U32 R244, R220, 0x10000, RZ ;  /* 0x00010000dcf47824 */ /* 0x000fe200078e00ff */
[----:B------:R-:W-:Y:S01]  /*7b20*/  SHF.L.U32 R245, R165, 0x10, RZ ;  /* 0x00000010a5f57819 */ /* 0x000fe200000006ff */
[----:B------:R-:W-:Y:S01]  /*7b30*/  FADD.FTZ R168, R168, R169 ;  /* 0x000000a9a8a87221 */ /* 0x000fe20000010000 */
[----:B------:R-:W-:Y:S01]  /*7b40*/  SHF.L.U32 R169, R40, 0x10, RZ ;  /* 0x0000001028a97819 */ /* 0x000fe200000006ff */
[C---:B------:R-:W-:Y:S01]  /*7b50*/  FADD.FTZ R204, -R218.reuse, R204 ;  /* 0x000000ccdacc7221 */ /* 0x040fe20000010100 */
[C---:B------:R-:W-:Y:S01]  /*7b60*/  FADD.FTZ R207, -R218.reuse, R207 ;  /* 0x000000cfdacf7221 */ /* 0x040fe20000010100 */
[----:B------:R1:W2:Y:S01]  /*7b70*/  MUFU.RSQ R219, R168 ;  /* 0x000000a800db7308 */ /* 0x0002a20000001400 */
[C---:B------:R-:W-:Y:S01]  /*7b80*/  FADD.FTZ R242, -R218.reuse, R175 ;  /* 0x000000afdaf27221 */ /* 0x040fe20000010100 */
[----:B------:R-:W-:Y:S01]  /*7b90*/  FADD.FTZ R206, -R218, R206 ;  /* 0x000000cedace7221 */ /* 0x000fe20000010100 */
[----:B------:R-:W-:Y:S01]  /*7ba0*/  SHF.L.U32 R246, R224, 0x10, RZ ;  /* 0x00000010e0f67819 */ /* 0x000fe200000006ff */
[----:B------:R-:W-:Y:S01]  /*7bb0*/  FADD.FTZ R174, -R218, R174 ;  /* 0x000000aedaae7221 */ /* 0x000fe20000010100 */
[----:B0-----:R-:W-:Y:S01]  /*7bc0*/  SHF.L.U32 R171, R74, 0x10, RZ ;  /* 0x000000104aab7819 */ /* 0x001fe200000006ff */
[----:B------:R-:W-:Y:S01]  /*7bd0*/  FADD.FTZ R205, -R218, R205 ;  /* 0x000000cddacd7221 */ /* 0x000fe20000010100 */
[----:B------:R-:W-:Y:S01]  /*7be0*/  SHF.L.U32 R250, R228, 0x10, RZ ;  /* 0x00000010e4fa7819 */ /* 0x000fe200000006ff */
[----:B------:R-:W-:Y:S01]  /*7bf0*/  FADD.FTZ R175, -R218, R173 ;  /* 0x000000addaaf7221 */ /* 0x000fe20000010100 */
[----:B-1----:R-:W-:Y:S01]  /*7c00*/  SHF.L.U32 R168, R132, 0x10, RZ ;  /* 0x0000001084a87819 */ /* 0x002fe200000006ff */
[----:B------:R-:W-:Y:S01]  /*7c10*/  FADD.FTZ R248, -R218, R172 ;  /* 0x000000acdaf87221 */ /* 0x000fe20000010100 */
[----:B------:R-:W-:-:S02]  /*7c20*/  IMAD.U32 R172, R232, 0x10000, RZ ;  /* 0x00010000e8ac7824 */ /* 0x000fc400078e00ff */
[C---:B--2---:R-:W-:Y:S01]  /*7c30*/  FMUL.FTZ R204, R219.reuse, R204 ;  /* 0x000000ccdbcc7220 */ /* 0x044fe20000410000 */
[C---:B------:R-:W-:Y:S01]  /*7c40*/  FMUL.FTZ R207, R219.reuse, R207 ;  /* 0x000000cfdbcf7220 */ /* 0x040fe20000410000 */
[C---:B------:R-:W-:Y:S01]  /*7c50*/  FMUL.FTZ R242, R219.reuse, R242 ;  /* 0x000000f2dbf27220 */ /* 0x040fe20000410000 */
[----:B------:R-:W-:Y:S01]  /*7c60*/  FMUL.FTZ R206, R219, R206 ;  /* 0x000000cedbce7220 */ /* 0x000fe20000410000 */
[C---:B------:R-:W-:Y:S01]  /*7c70*/  FFMA.FTZ R243, R204.reuse, R243, R170 ;  /* 0x000000f3ccf37223 */ /* 0x040fe200000100aa */
[----:B------:R-:W-:Y:S01]  /*7c80*/  FFMA.FTZ R204, R204, R168, R169 ;  /* 0x000000a8cccc7223 */ /* 0x000fe200000100a9 */
[----:B------:R-:W-:Y:S01]  /*7c90*/  SHF.L.U32 R170, R221, 0x10, RZ ;  /* 0x00000010ddaa7819 */ /* 0x000fe200000006ff */
[----:B------:R-:W-:Y:S01]  /*7ca0*/  IMAD.U32 R169, R223, 0x10000, RZ ;  /* 0x00010000dfa97824 */ /* 0x000fe200078e00ff */
[----:B------:R-:W-:Y:S01]  /*7cb0*/  SHF.L.U32 R168, R222, 0x10, RZ ;  /* 0x00000010dea87819 */ /* 0x000fe200000006ff */
[C---:B------:R-:W-:Y:S01]  /*7cc0*/  FMUL.FTZ R174, R219.reuse, R174 ;  /* 0x000000aedbae7220 */ /* 0x040fe20000410000 */
[----:B------:R-:W-:Y:S01]  /*7cd0*/  FMUL.FTZ R205, R219, R205 ;  /* 0x000000cddbcd7220 */ /* 0x000fe20000410000 */
[----:B------:R-:W-:Y:S01]  /*7ce0*/  FFMA.FTZ R244, R207, R244, R170 ;  /* 0x000000f4cff47223 */ /* 0x000fe200000100aa */
[----:B------:R-:W-:Y:S01]  /*7cf0*/  SHF.L.U32 R170, R73, 0x10, RZ ;  /* 0x0000001049aa7819 */ /* 0x000fe200000006ff */
[----:B------:R-:W-:Y:S01]  /*7d00*/  FFMA.FTZ R207, R207, R168, R169 ;  /* 0x000000a8cfcf7223 */ /* 0x000fe200000100a9 */
[----:B------:R-:W-:Y:S01]  /*7d10*/  SHF.L.U32 R169, R41, 0x10, RZ ;  /* 0x0000001029a97819 */ /* 0x000fe200000006ff */
[----:B------:R-:W-:-:S02]  /*7d20*/  IMAD.U32 R168, R133, 0x10000, RZ ;  /* 0x0001000085a87824 */ /* 0x000fc400078e00ff */
[----:B------:R-:W-:Y:S01]  /*7d30*/  FMUL.FTZ R175, R219, R175 ;  /* 0x000000afdbaf7220 */ /* 0x000fe20000410000 */
[C---:B------:R-:W-:Y:S01]  /*7d40*/  FFMA.FTZ R245, R242.reuse, R245, R170 ;  /* 0x000000f5f2f57223 */ /* 0x040fe200000100aa */
[----:B------:R-:W-:Y:S02]  /*7d50*/  IMAD.U32 R170, R225, 0x10000, RZ ;  /* 0x00010000e1aa7824 */ /* 0x000fe400078e00ff */
[----:B------:R-:W-:Y:S01]  /*7d60*/  FFMA.FTZ R242, R242, R168, R169 ;  /* 0x000000a8f2f27223 */ /* 0x000fe200000100a9 */
[----:B------:R-:W-:Y:S01]  /*7d70*/  SHF.L.U32 R168, R226, 0x10, RZ ;  /* 0x00000010e2a87819 */ /* 0x000fe200000006ff */
[----:B------:R-:W-:Y:S01]  /*7d80*/  FMUL.FTZ R248, R219, R248 ;  /* 0x000000f8dbf87220 */ /* 0x000fe20000410000 */
[----:B------:R-:W-:Y:S01]  /*7d90*/  SHF.L.U32 R169, R227, 0x10, RZ ;  /* 0x00000010e3a97819 */ /* 0x000fe200000006ff */
[----:B------:R-:W-:Y:S01]  /*7da0*/  FFMA.FTZ R246, R206, R246, R170 ;  /* 0x000000f6cef67223 */ /* 0x000fe200000100aa */
[----:B------:R-:W-:-:S03]  /*7db0*/  IMAD.U32 R170, R166, 0x10000, RZ ;  /* 0x00010000a6aa7824 */ /* 0x000fc600078e00ff */
[----:B------:R-:W-:Y:S01]  /*7dc0*/  FFMA.FTZ R206, R206, R168, R169 ;  /* 0x000000a8cece7223 */ /* 0x000fe200000100a9 */
[----:B------:R-:W-:Y:S01]  /*7dd0*/  SHF.L.U32 R168, R134, 0x10, RZ ;  /* 0x0000001086a87819 */ /* 0x000fe200000006ff */
[----:B------:R-:W-:Y:S02]  /*7de0*/  IMAD.U32 R169, R42, 0x10000, RZ ;  /* 0x000100002aa97824 */ /* 0x000fe400078e00ff */
[C---:B------:R-:W-:Y:S01]  /*7df0*/  FFMA.FTZ R170, R174.reuse, R170, R171 ;  /* 0x000000aaaeaa7223 */ /* 0x040fe200000100ab */
[----:B------:R-:W-:Y:S01]  /*7e00*/  SHF.L.U32 R171, R167, 0x10, RZ ;  /* 0x00000010a7ab7819 */ /* 0x000fe200000006ff */
[----:B------:R-:W-:Y:S01]  /*7e10*/  FFMA.FTZ R174, R174, R168, R169 ;  /* 0x000000a8aeae7223 */ /* 0x000fe200000100a9 */
[----:B------:R-:W-:Y:S02]  /*7e20*/  SHF.L.U32 R168, R229, 0x10, RZ ;  /* 0x00000010e5a87819 */ /* 0x000fe400000006ff */
[----:B------:R-:W-:-:S03]  /*7e30*/  SHF.L.U32 R169, R231, 0x10, RZ ;  /* 0x00000010e7a97819 */ /* 0x000fc600000006ff */
[----:B------:R-:W-:Y:S01]  /*7e40*/  FFMA.FTZ R250, R205, R250, R168 ;  /* 0x000000facdfa7223 */ /* 0x000fe200000100a8 */
[----:B------:R-:W-:-:S04]  /*7e50*/  IMAD.U32 R168, R230, 0x10000, RZ ;  /* 0x00010000e6a87824 */ /* 0x000fc800078e00ff */
[----:B------:R-:W-:Y:S01]  /*7e60*/  FFMA.FTZ R205, R205, R168, R169 ;  /* 0x000000a8cdcd7223 */ /* 0x000fe200000100a9 */
[----:B------:R-:W-:Y:S01]  /*7e70*/  IMAD.U32 R168, R75, 0x10000, RZ ;  /* 0x000100004ba87824 */ /* 0x000fe200078e00ff */
[----:B------:R-:W-:Y:S02]  /*7e80*/  SHF.L.U32 R169, R43, 0x10, RZ ;  /* 0x000000102ba97819 */ /* 0x000fe400000006ff */
[----:B------:R-:W-:Y:S01]  /*7e90*/  F2FP.BF16.F32.PACK_AB R170, R250, R170 ;  /* 0x000000aafaaa723e */ /* 0x000fe200000010ff */
[----:B------:R-:W-:Y:S01]  /*7ea0*/  FFMA.FTZ R171, R175, R171, R168 ;  /* 0x000000abafab7223 */ /* 0x000fe200000100a8 */
[----:B------:R-:W-:Y:S01]  /*7eb0*/  SHF.L.U32 R168, R135, 0x10, RZ ;  /* 0x0000001087a87819 */ /* 0x000fe200000006ff */
[----:B------:R-:W2:Y:S04]  /*7ec0*/  LDL R250, [R1+0x10] ;  /* 0x0000100001fa7983 */ /* 0x000ea80000100800 */
[----:B------:R-:W-:Y:S01]  /*7ed0*/  FFMA.FTZ R175, R175, R168, R169 ;  /* 0x000000a8afaf7223 */ /* 0x000fe200000100a9 */
[----:B------:R-:W-:Y:S01]  /*7ee0*/  SHF.L.U32 R168, R233, 0x10, RZ ;  /* 0x00000010e9a87819 */ /* 0x000fe200000006ff */
[----:B------:R-:W-:-:S04]  /*7ef0*/  IMAD.U32 R169, R235, 0x10000, RZ ;  /* 0x00010000eba97824 */ /* 0x000fc800078e00ff */
[----:B------:R-:W-:Y:S01]  /*7f00*/  FFMA.FTZ R172, R248, R172, R168 ;  /* 0x000000acf8ac7223 */ /* 0x000fe200000100a8 */
[----:B------:R-:W-:-:S04]  /*7f10*/  SHF.L.U32 R168, R234, 0x10, RZ ;  /* 0x00000010eaa87819 */ /* 0x000fc800000006ff */
[----:B------:R-:W-:Y:S01]  /*7f20*/  F2FP.BF16.F32.PACK_AB R171, R172, R171 ;  /* 0x000000abacab723e */ /* 0x000fe200000010ff */
[----:B------:R-:W-:Y:S02]  /*7f30*/  FFMA.FTZ R248, R248, R168, R169 ;  /* 0x000000a8f8f87223 */ /* 0x000fe400000100a9 */
[----:B------:R-:W0:Y:S02]  /*7f40*/  @!P2 LDC.64 R168, c[0x0][0x3c0] ;  /* 0x0000f000ffa8ab82 */ /* 0x000e240000000a00 */
[----:B0-----:R-:W-:-:S05]  /*7f50*/  @!P2 IMAD.WIDE R168, R0, 0x4, R168 ;  /* 0x0000000400a8a825 */ /* 0x001fca00078e02a8 */
[----:B------:R0:W-:Y:S02]  /*7f60*/  @!P2 STG.E desc[UR6][R168.64], R247 ;  /* 0x000000f7a800a986 */ /* 0x0001e4000c101906 */
[----:B0-----:R-:W0:Y:S01]  /*7f70*/  @!P2 LDC.64 R168, c[0x0][0x3c8] ;  /* 0x0000f200ffa8ab82 */ /* 0x001e220000000a00 */
[----:B------:R-:W-:Y:S02]  /*7f80*/  F2FP.BF16.F32.PACK_AB R175, R248, R175 ;  /* 0x000000aff8af723e */ /* 0x000fe400000010ff */
[----:B------:R-:W3:Y:S01]  /*7f90*/  LDL R248, [R1] ;  /* 0x0000000001f87983 */ /* 0x000ee20000100800 */
[----:B0-----:R-:W-:-:S05]  /*7fa0*/  @!P2 IMAD.WIDE R168, R0, 0x4, R168 ;  /* 0x0000000400a8a825 */ /* 0x001fca00078e02a8 */
[----:B------:R0:W-:Y:S02]  /*7fb0*/  @!P2 STG.E desc[UR6][R168.64], R219 ;  /* 0x000000dba800a986 */ /* 0x0001e4000c101906 */
[----:B0-----:R-:W-:Y:S02]  /*7fc0*/  F2FP.BF16.F32.PACK_AB R168, R244, R243 ;  /* 0x000000f3f4a8723e */ /* 0x001fe400000010ff */
[----:B------:R-:W4:Y:S01]  /*7fd0*/  LDL R243, [R1+0xc] ;  /* 0x00000c0001f37983 */ /* 0x000f220000100800 */
[----:B------:R-:W-:Y:S02]  /*7fe0*/  F2FP.BF16.F32.PACK_AB R169, R246, R245 ;  /* 0x000000f5f6a9723e */ /* 0x000fe400000010ff */
[----:B------:R-:W0:Y:S08]  /*7ff0*/  LDC.64 R246, c[0x0][0x428] ;  /* 0x00010a00fff67b82 */ /* 0x000e300000000a00 */
[----:B------:R-:W1:Y:S01]  /*8000*/  LDC.64 R244, c[0x0][0x430] ;  /* 0x00010c00fff47b82 */ /* 0x000e620000000a00 */
[----:B0-----:R-:W-:-:S05]  /*8010*/  IMAD.WIDE.U32 R172, R203, 0x10, R246 ;  /* 0x00000010cbac7825 */ /* 0x001fca00078e00f6 */
[----:B------:R0:W-:Y:S02]  /*8020*/  STG.E.128 desc[UR6][R172.64], R168 ;  /* 0x000000a8ac007986 */ /* 0x0001e4000c101d06 */
[----:B0-----:R-:W-:Y:S02]  /*8030*/  F2FP.BF16.F32.PACK_AB R172, R207, R204 ;  /* 0x000000cccfac723e */ /* 0x001fe400000010ff */
[----:B------:R-:W-:Y:S01]  /*8040*/  F2FP.BF16.F32.PACK_AB R173, R206, R242 ;  /* 0x000000f2cead723e */ /* 0x000fe200000010ff */
[----:B------:R-:W5:Y:S04]  /*8050*/  LDL R207, [R1+0x8] ;  /* 0x0000080001cf7983 */ /* 0x000f680000100800 */
[----:B------:R-:W5:Y:S01]  /*8060*/  LDL R242, [R1+0x4] ;  /* 0x0000040001f27983 */ /* 0x000f620000100800 */
[----:B------:R-:W-:Y:S01]  /*8070*/  F2FP.BF16.F32.PACK_AB R174, R205, R174 ;  /* 0x000000aecdae723e */ /* 0x000fe200000010ff */
[----:B-1----:R-:W-:Y:S01]  /*8080*/  IMAD.WIDE.U32 R168, R203, 0x10, R244 ;  /* 0x00000010cba87825 */ /* 0x002fe200078e00f4 */
[----:B------:R-:W-:-:S03]  /*8090*/  SHF.L.U32 R170, R77, 0x10, RZ ;  /* 0x000000104daa7819 */ /* 0x000fc600000006ff */
[----:B------:R-:W-:Y:S01]  /*80a0*/  FADD.FTZ R200, -R218, R200 ;  /* 0x000000c8dac87221 */ /* 0x000fe20000010100 */
[----:B------:R-:W-:Y:S01]  /*80b0*/  SHF.L.U32 R171, R76, 0x10, RZ ;  /* 0x000000104cab7819 */ /* 0x000fe200000006ff */
[C---:B------:R-:W-:Y:S01]  /*80c0*/  FADD.FTZ R196, -R218.reuse, R196 ;  /* 0x000000c4dac47221 */ /* 0x040fe20000010100 */
[----:B------:R0:W-:Y:S01]  /*80d0*/  STG.E.128 desc[UR6][R168.64], R172 ;  /* 0x000000aca8007986 */ /* 0x0001e2000c101d06 */
[----:B------:R-:W-:Y:S01]  /*80e0*/  FMUL.FTZ R200, R219, R200 ;  /* 0x000000c8dbc87220 */ /* 0x000fe20000410000 */
[C---:B------:R-:W-:Y:S01]  /*80f0*/  FADD.FTZ R195, -R218.reuse, R195 ;  /* 0x000000c3dac37221 */ /* 0x040fe20000010100 */
[C---:B------:R-:W-:Y:S01]  /*8100*/  FADD.FTZ R198, -R218.reuse, R198 ;  /* 0x000000c6dac67221 */ /* 0x040fe20000010100 */
[----:B------:R-:W-:Y:S01]  /*8110*/  IMAD.U32 R204, R241, 0x10000, RZ ;  /* 0x00010000f1cc7824 */ /* 0x000fe200078e00ff */
[----:B------:R-:W5:Y:S04]  /*8120*/  LDL R205, [R1+0x18] ;  /* 0x0000180001cd7983 */ /* 0x000f680000100800 */
[----:B------:R-:W5:Y:S01]  /*8130*/  LDL R206, [R1+0x14] ;  /* 0x0000140001ce7983 */ /* 0x000f620000100800 */
[C---:B0-----:R-:W-:Y:S01]  /*8140*/  FADD.FTZ R174, -R218.reuse, R201 ;  /* 0x000000c9daae7221 */ /* 0x041fe20000010100 */
[----:B------:R-:W-:Y:S01]  /*8150*/  FADD.FTZ R175, -R218, R202 ;  /* 0x000000cadaaf7221 */ /* 0x000fe20000010100 */
[----:B------:R-:W-:Y:S01]  /*8160*/  SHF.L.U32 R168, R160, 0x10, RZ ;  /* 0x00000010a0a87819 */ /* 0x000fe200000006ff */
[----:B------:R-:W-:-:S02]  /*8170*/  IMAD.U32 R169, R161, 0x10000, RZ ;  /* 0x00010000a1a97824 */ /* 0x000fc400078e00ff */
[C---:B------:R-:W-:Y:S01]  /*8180*/  FMUL.FTZ R174, R219.reuse, R174 ;  /* 0x000000aedbae7220 */ /* 0x040fe20000410000 */
[----:B------:R-:W-:Y:S01]  /*8190*/  FMUL.FTZ R175, R219, R175 ;  /* 0x000000afdbaf7220 */ /* 0x000fe20000410000 */
[----:B------:R-:W-:Y:S02]  /*81a0*/  FADD.FTZ R172, -R218, R199 ;  /* 0x000000c7daac7221 */ /* 0x000fe40000010100 */
[----:B------:R-:W-:Y:S01]  /*81b0*/  FFMA.FTZ R169, R174, R169, R170 ;  /* 0x000000a9aea97223 */ /* 0x000fe200000100aa */
[----:B------:R-:W-:Y:S01]  /*81c0*/  FFMA.FTZ R168, R175, R168, R171 ;  /* 0x000000a8afa87223 */ /* 0x000fe200000100ab */
[----:B------:R-:W-:Y:S01]  /*81d0*/  SHF.L.U32 R170, R162, 0x10, RZ ;  /* 0x00000010a2aa7819 */ /* 0x000fe200000006ff */
[----:B------:R-:W-:Y:S02]  /*81e0*/  IMAD.U32 R171, R78, 0x10000, RZ ;  /* 0x000100004eab7824 */ /* 0x000fe400078e00ff */
[C---:B------:R-:W-:Y:S01]  /*81f0*/  FMUL.FTZ R199, R219.reuse, R196 ;  /* 0x000000c4dbc77220 */ /* 0x040fe20000410000 */
[----:B------:R-:W-:Y:S01]  /*8200*/  FMUL.FTZ R196, R219, R172 ;  /* 0x000000acdbc47220 */ /* 0x000fe20000410000 */
[----:B------:R-:W-:Y:S01]  /*8210*/  SHF.L.U32 R173, R79, 0x10, RZ ;  /* 0x000000104fad7819 */ /* 0x000fe200000006ff */
[----:B------:R-:W-:Y:S01]  /*8220*/  FFMA.FTZ R170, R200, R170, R171 ;  /* 0x000000aac8aa7223 */ /* 0x000fe200000100ab */
[----:B------:R-:W-:Y:S01]  /*8230*/  SHF.L.U32 R172, R252, 0x10, RZ ;  /* 0x00000010fcac7819 */ /* 0x000fe200000006ff */
[----:B------:R-:W-:-:S02]  /*8240*/  IMAD.U32 R171, R163, 0x10000, RZ ;  /* 0x00010000a3ab7824 */ /* 0x000fc400078e00ff */
[----:B------:R-:W-:Y:S02]  /*8250*/  FMUL.FTZ R195, R219, R195 ;  /* 0x000000c3dbc37220 */ /* 0x000fe40000410000 */
[----:B------:R-:W-:Y:S01]  /*8260*/  FFMA.FTZ R171, R196, R171, R173 ;  /* 0x000000abc4ab7223 */ /* 0x000fe200000100ad */
[----:B------:R-:W-:Y:S01]  /*8270*/  SHF.L.U32 R203, R237, 0x10, RZ ;  /* 0x00000010edcb7819 */ /* 0x000fe200000006ff */
[----:B--2---:R-:W-:Y:S01]  /*8280*/  IMAD.U32 R173, R250, 0x10000, RZ ;  /* 0x00010000faad7824 */ /* 0x004fe200078e00ff */
[----:B---3--:R-:W-:-:S05]  /*8290*/  SHF.L.U32 R201, R248, 0x10, RZ ;  /* 0x00000010f8c97819 */ /* 0x008fca00000006ff */
[----:B------:R-:W-:Y:S01]  /*82a0*/  FFMA.FTZ R172, R199, R172, R201 ;  /* 0x000000acc7ac7223 */ /* 0x000fe200000100c9 */
[----:B------:R-:W-:Y:S01]  /*82b0*/  FADD.FTZ R201, -R218, R197 ;  /* 0x000000c5dac97221 */ /* 0x000fe20000010100 */
[----:B------:R-:W-:-:S03]  /*82c0*/  FMUL.FTZ R197, R219, R198 ;  /* 0x000000c6dbc57220 */ /* 0x000fc60000410000 */
[----:B------:R-:W-:Y:S01]  /*82d0*/  FMUL.FTZ R198, R219, R201 ;  /* 0x000000c9dbc67220 */ /* 0x000fe20000410000 */
[----:B------:R-:W-:-:S05]  /*82e0*/  SHF.L.U32 R201, R240, 0x10, RZ ;  /* 0x00000010f0c97819 */ /* 0x000fca00000006ff */
[----:B------:R-:W-:Y:S01]  /*82f0*/  FFMA.FTZ R201, R198, R201, R204 ;  /* 0x000000c9c6c97223 */ /* 0x000fe200000100cc */
[----:B------:R-:W-:Y:S01]  /*8300*/  F2FP.BF16.F32.PACK_AB R170, R172, R170 ;  /* 0x000000aaacaa723e */ /* 0x000fe200000010ff */
[----:B------:R-:W2:Y:S03]  /*8310*/  LDL R204, [R1+0x50] ;  /* 0x0000500001cc7983 */ /* 0x000ea60000100800 */
[----:B------:R-:W-:Y:S02]  /*8320*/  F2FP.BF16.F32.PACK_AB R169, R201, R169 ;  /* 0x000000a9c9a9723e */ /* 0x000fe400000010ff */
[----:B------:R-:W3:Y:S01]  /*8330*/  LDL R201, [R1+0x2c] ;  /* 0x00002c0001c97983 */ /* 0x000ee20000100800 */
[----:B----4-:R-:W-:-:S05]  /*8340*/  SHF.L.U32 R202, R243, 0x10, RZ ;  /* 0x00000010f3ca7819 */ /* 0x010fca00000006ff */
[----:B------:R-:W-:Y:S01]  /*8350*/  FFMA.FTZ R202, R195, R202, R173 ;  /* 0x000000cac3ca7223 */ /* 0x000fe200000100ad */
[----:B------:R-:W-:-:S05]  /*8360*/  SHF.L.U32 R173, R236, 0x10, RZ ;  /* 0x00000010ecad7819 */ /* 0x000fca00000006ff */
[----:B------:R-:W-:Y:S01]  /*8370*/  FFMA.FTZ R173, R197, R173, R203 ;  /* 0x000000adc5ad7223 */ /* 0x000fe200000100cb */
[----:B------:R-:W-:Y:S01]  /*8380*/  F2FP.BF16.F32.PACK_AB R171, R202, R171 ;  /* 0x000000abcaab723e */ /* 0x000fe200000010ff */
[----:B------:R-:W4:Y:S03]  /*8390*/  LDL R203, [R1+0x3c] ;  /* 0x00003c0001cb7983 */ /* 0x000f260000100800 */
[----:B------:R-:W-:Y:S01]  /*83a0*/  F2FP.BF16.F32.PACK_AB R168, R173, R168 ;  /* 0x000000a8ada8723e */ /* 0x000fe200000010ff */
[----:B------:R-:W-:Y:S01]  /*83b0*/  IMAD.WIDE.U32 R172, R186, 0x10, R246 ;  /* 0x00000010baac7825 */ /* 0x000fe200078e00f6 */
[----:B------:R-:W3:Y:S04]  /*83c0*/  LDL R202, [R1+0x1c] ;  /* 0x00001c0001ca7983 */ /* 0x000ee80000100800 */
[----:B------:R0:W-:Y:S02]  /*83d0*/  STG.E.128 desc[UR6][R172.64], R168 ;  /* 0x000000a8ac007986 */ /* 0x0001e4000c101d06 */
[----:B0-----:R-:W-:Y:S01]  /*83e0*/  SHF.L.U32 R168, R128, 0x10, RZ ;  /* 0x0000001080a87819 */ /* 0x001fe200000006ff */
[----:B------:R-:W-:Y:S01]  /*83f0*/  IMAD.U32 R169, R44, 0x10000, RZ ;  /* 0x000100002ca97824 */ /* 0x000fe200078e00ff */
[----:B------:R-:W-:-:S03]  /*8400*/  SHF.L.U32 R170, R239, 0x10, RZ ;  /* 0x00000010efaa7819 */ /* 0x000fc600000006ff */
[----:B------:R-:W-:Y:S01]  /*8410*/  FFMA.FTZ R168, R175, R168, R169 ;  /* 0x000000a8afa87223 */ /* 0x000fe200000100a9 */
[----:B------:R-:W-:-:S05]  /*8420*/  SHF.L.U32 R169, R238, 0x10, RZ ;  /* 0x00000010eea97819 */ /* 0x000fca00000006ff */
[----:B------:R-:W-:Y:S01]  /*8430*/  FFMA.FTZ R197, R197, R169, R170 ;  /* 0x000000a9c5c57223 */ /* 0x000fe200000100aa */
[----:B------:R-:W-:Y:S01]  /*8440*/  SHF.L.U32 R170, R45, 0x10, RZ ;  /* 0x000000102daa7819 */ /* 0x000fe200000006ff */
[----:B------:R-:W-:Y:S02]  /*8450*/  IMAD.U32 R169, R129, 0x10000, RZ ;  /* 0x0001000081a97824 */ /* 0x000fe400078e00ff */
[----:B------:R-:W-:Y:S02]  /*8460*/  IMAD.U32 R171, R251, 0x10000, RZ ;  /* 0x00010000fbab7824 */ /* 0x000fe400078e00ff */
[----:B------:R-:W-:Y:S01]  /*8470*/  FFMA.FTZ R169, R174, R169, R170 ;  /* 0x000000a9aea97223 */ /* 0x000fe200000100aa */
[----:B------:R-:W-:-:S05]  /*8480*/  SHF.L.U32 R170, R249, 0x10, RZ ;  /* 0x00000010f9aa7819 */ /* 0x000fca00000006ff */
[----:B------:R-:W-:Y:S01]  /*8490*/  FFMA.FTZ R198, R198, R170, R171 ;  /* 0x000000aac6c67223 */ /* 0x000fe200000100ab */
[----:B------:R-:W-:Y:S02]  /*84a0*/  SHF.L.U32 R170, R130, 0x10, RZ ;  /* 0x0000001082aa7819 */ /* 0x000fe400000006ff */
[----:B------:R-:W-:Y:S02]  /*84b0*/  SHF.L.U32 R171, R46, 0x10, RZ ;  /* 0x000000102eab7819 */ /* 0x000fe400000006ff */
[----:B-----5:R-:W-:-:S03]  /*84c0*/  SHF.L.U32 R172, R207, 0x10, RZ ;  /* 0x00000010cfac7819 */ /* 0x020fc600000006ff */
[----:B------:R-:W-:Y:S01]  /*84d0*/  FFMA.FTZ R170, R200, R170, R171 ;  /* 0x000000aac8aa7223 */ /* 0x000fe200000100ab */
[----:B------:R-:W-:Y:S02]  /*84e0*/  IMAD.U32 R171, R242, 0x10000, RZ ;  /* 0x00010000f2ab7824 */ /* 0x000fe400078e00ff */
[----:B------:R-:W-:Y:S01]  /*84f0*/  IMAD.U32 R173, R47, 0x10000, RZ ;  /* 0x000100002fad7824 */ /* 0x000fe200078e00ff */
[----:B------:R-:W-:Y:S01]  /*8500*/  SHF.L.U32 R174, R205, 0x10, RZ ;  /* 0x00000010cdae7819 */ /* 0x000fe200000006ff */
[----:B------:R-:W-:Y:S01]  /*8510*/  FFMA.FTZ R172, R199, R171, R172 ;  /* 0x000000abc7ac7223 */ /* 0x000fe200000100ac */
[----:B------:R-:W-:Y:S01]  /*8520*/  SHF.L.U32 R171, R131, 0x10, RZ ;  /* 0x0000001083ab7819 */ /* 0x000fe200000006ff */
[----:B------:R-:W5:Y:S04]  /*8530*/  LDL R199, [R1+0x40] ;  /* 0x0000400001c77983 */ /* 0x000f680000100800 */
[----:B------:R-:W-:Y:S01]  /*8540*/  FFMA.FTZ R171, R196, R171, R173 ;  /* 0x000000abc4ab7223 */ /* 0x000fe200000100ad */
[----:B------:R-:W2:Y:S04]  /*8550*/  LDL R205, [R1+0x4c] ;  /* 0x00004c0001cd7983 */ /* 0x000ea80000100800 */
[----:B------:R-:W4:Y:S04]  /*8560*/  LDL R196, [R1+0x20] ;  /* 0x0000200001c47983 */ /* 0x000f280000100800 */
[----:B------:R-:W3:Y:S01]  /*8570*/  LDL R200, [R1+0x30] ;  /* 0x0000300001c87983 */ /* 0x000ee20000100800 */
[----:B------:R-:W-:-:S02]  /*8580*/  SHF.L.U32 R173, R206, 0x10, RZ ;  /* 0x00000010cead7819 */ /* 0x000fc400000006ff */
[----:B------:R-:W-:Y:S01]  /*8590*/  F2FP.BF16.F32.PACK_AB R168, R197, R168 ;  /* 0x000000a8c5a8723e */ /* 0x000fe200000010ff */
[----:B------:R-:W-:Y:S01]  /*85a0*/  FADD.FTZ R175, -R218, R187 ;  /* 0x000000bbdaaf7221 */ /* 0x000fe20000010100 */
[----:B------:R-:W3:Y:S01]  /*85b0*/  LDL R197, [R1+0x38] ;  /* 0x0000380001c57983 */ /* 0x000ee20000100800 */
[----:B------:R-:W-:Y:S01]  /*85c0*/  FFMA.FTZ R173, R195, R173, R174 ;  /* 0x000000adc3ad7223 */ /* 0x000fe200000100ae */
[----:B------:R-:W-:Y:S02]  /*85d0*/  F2FP.BF16.F32.PACK_AB R170, R172, R170 ;  /* 0x000000aaacaa723e */ /* 0x000fe400000010ff */
[----:B------:R-:W-:Y:S01]  /*85e0*/  F2FP.BF16.F32.PACK_AB R169, R198, R169 ;  /* 0x000000a9c6a9723e */ /* 0x000fe200000010ff */
[----:B------:R-:W-:Y:S01]  /*85f0*/  FADD.FTZ R185, -R218, R185 ;  /* 0x000000b9dab97221 */ /* 0x000fe20000010100 */
[----:B------:R-:W-:Y:S01]  /*8600*/  F2FP.BF16.F32.PACK_AB R171, R173, R171 ;  /* 0x000000abadab723e */ /* 0x000fe200000010ff */
[----:B------:R-:W-:-:S04]  /*8610*/  IMAD.WIDE.U32 R172, R186, 0x10, R244 ;  /* 0x00000010baac7825 */ /* 0x000fc800078e00f4 */
[C---:B------:R-:W-:Y:S01]  /*8620*/  FADD.FTZ R186, -R218.reuse, R189 ;  /* 0x000000bddaba7221 */ /* 0x040fe20000010100 */
[C---:B------:R-:W-:Y:S01]  /*8630*/  FADD.FTZ R189, -R218.reuse, R194 ;  /* 0x000000c2dabd7221 */ /* 0x040fe20000010100 */
[C---:B------:R-:W-:Y:S01]  /*8640*/  FADD.FTZ R187, -R218.reuse, R190 ;  /* 0x000000bedabb7221 */ /* 0x040fe20000010100 */
[----:B------:R-:W3:Y:S04]  /*8650*/  LDL R198, [R1+0x34] ;  /* 0x0000340001c67983 */ /* 0x000ee80000100800 */
[----:B------:R0:W-:Y:S01]  /*8660*/  STG.E.128 desc[UR6][R172.64], R168 ;  /* 0x000000a8ac007986 */ /* 0x0001e2000c101d06 */
[C---:B------:R-:W-:Y:S01]  /*8670*/  FADD.FTZ R174, -R218.reuse, R188 ;  /* 0x000000bcdaae7221 */ /* 0x040fe20000010100 */
[C---:B------:R-:W-:Y:S01]  /*8680*/  FMUL.FTZ R175, R219.reuse, R175 ;  /* 0x000000afdbaf7220 */ /* 0x040fe20000410000 */
[C---:B------:R-:W-:Y:S01]  /*8690*/  FADD.FTZ R12, -R218.reuse, R12 ;  /* 0x0000000cda0c7221 */ /* 0x040fe20000010100 */
[C---:B------:R-:W-:Y:S01]  /*86a0*/  FADD.FTZ R20, -R218.reuse, R20 ;  /* 0x00000014da147221 */ /* 0x040fe20000010100 */
[C---:B------:R-:W-:Y:S01]  /*86b0*/  FMUL.FTZ R174, R219.reuse, R174 ;  /* 0x000000aedbae7220 */ /* 0x040fe20000410000 */
[----:B------:R-:W-:Y:S01]  /*86c0*/  FMUL.FTZ R186, R219, R186 ;  /* 0x000000badbba7220 */ /* 0x000fe20000410000 */
[----:B------:R-:W-:Y:S01]  /*86d0*/  FADD.FTZ R188, -R218, R193 ;  /* 0x000000c1dabc7221 */ /* 0x000fe20000010100 */
[----:B------:R-:W3:Y:S01]  /*86e0*/  LDL R206, [R1+0x180] ;  /* 0x0001800001ce7983 */ /* 0x000ee20000100800 */
[----:B0-----:R-:W-:Y:S01]  /*86f0*/  SHF.L.U32 R171, R80, 0x10, RZ ;  /* 0x0000001050ab7819 */ /* 0x001fe200000006ff */
[----:B------:R-:W-:Y:S01]  /*8700*/  IMAD.U32 R168, R156, 0x10000, RZ ;  /* 0x000100009ca87824 */ /* 0x000fe200078e00ff */
[----:B------:R-:W-:Y:S01]  /*8710*/  SHF.L.U32 R169, R157, 0x10, RZ ;  /* 0x000000109da97819 */ /* 0x000fe200000006ff */
[----:B------:R-:W-:-:S02]  /*8720*/  IMAD.U32 R170, R81, 0x10000, RZ ;  /* 0x0001000051aa7824 */ /* 0x000fc400078e00ff */
[----:B------:R-:W-:Y:S01]  /*8730*/  FFMA.FTZ R168, R175, R168, R171 ;  /* 0x000000a8afa87223 */ /* 0x000fe200000100ab */
[----:B----4-:R-:W-:Y:S02]  /*8740*/  IMAD.U32 R194, R196, 0x10000, RZ ;  /* 0x00010000c4c27824 */ /* 0x010fe400078e00ff */
[----:B------:R-:W4:Y:S01]  /*8750*/  LDL R196, [R1+0x58] ;  /* 0x0000580001c47983 */ /* 0x000f220000100800 */
[----:B-----5:R-:W-:Y:S01]  /*8760*/  SHF.L.U32 R190, R199, 0x10, RZ ;  /* 0x00000010c7be7819 */ /* 0x020fe200000006ff */
[----:B------:R-:W-:Y:S02]  /*8770*/  IMAD.U32 R172, R203, 0x10000, RZ ;  /* 0x00010000cbac7824 */ /* 0x000fe400078e00ff */
[----:B------:R-:W5:Y:S04]  /*8780*/  LDL R199, [R1+0x28] ;  /* 0x0000280001c77983 */ /* 0x000f680000100800 */
[----:B------:R-:W5:Y:S01]  /*8790*/  LDL R203, [R1+0x24] ;  /* 0x0000240001cb7983 */ /* 0x000f620000100800 */
[----:B------:R-:W-:Y:S01]  /*87a0*/  FFMA.FTZ R169, R174, R169, R170 ;  /* 0x000000a9aea97223 */ /* 0x000fe200000100aa */
[----:B------:R-:W-:-:S02]  /*87b0*/  SHF.L.U32 R170, R158, 0x10, RZ ;  /* 0x000000109eaa7819 */ /* 0x000fc400000006ff */
[----:B------:R-:W-:Y:S01]  /*87c0*/  SHF.L.U32 R171, R82, 0x10, RZ ;  /* 0x0000001052ab7819 */ /* 0x000fe200000006ff */
[----:B------:R-:W-:Y:S01]  /*87d0*/  FMUL.FTZ R187, R219, R187 ;  /* 0x000000bbdbbb7220 */ /* 0x000fe20000410000 */
[----:B------:R-:W-:-:S03]  /*87e0*/  IMAD.U32 R173, R83, 0x10000, RZ ;  /* 0x0001000053ad7824 */ /* 0x000fc600078e00ff */
[----:B------:R-:W-:Y:S01]  /*87f0*/  FFMA.FTZ R170, R186, R170, R171 ;  /* 0x000000aabaaa7223 */ /* 0x000fe200000100ab */
[----:B------:R-:W-:Y:S01]  /*8800*/  SHF.L.U32 R171, R159, 0x10, RZ ;  /* 0x000000109fab7819 */ /* 0x000fe200000006ff */
[----:B------:R-:W-:Y:S01]  /*8810*/  FMUL.FTZ R188, R219, R188 ;  /* 0x000000bcdbbc7220 */ /* 0x000fe20000410000 */
[----:B--2---:R-:W-:Y:S01]  /*8820*/  SHF.L.U32 R193, R205, 0x10, RZ ;  /* 0x00000010cdc17819 */ /* 0x004fe200000006ff */
[----:B------:R-:W-:Y:S01]  /*8830*/  FMUL.FTZ R189, R219, R189 ;  /* 0x000000bddbbd7220 */ /* 0x000fe20000410000 */
[----:B---3--:R-:W-:Y:S01]  /*8840*/  SHF.L.U32 R195, R200, 0x10, RZ ;  /* 0x00000010c8c37819 */ /* 0x008fe200000006ff */
[----:B------:R-:W-:Y:S01]  /*8850*/  FFMA.FTZ R171, R187, R171, R173 ;  /* 0x000000abbbab7223 */ /* 0x000fe200000100ad */
[----:B------:R-:W-:Y:S01]  /*8860*/  SHF.L.U32 R173, R204, 0x10, RZ ;  /* 0x00000010ccad7819 */ /* 0x000fe200000006ff */
[----:B------:R-:W-:Y:S01]  /*8870*/  FFMA.FTZ R172, R188, R172, R190 ;  /* 0x000000acbcac7223 */ /* 0x000fe200000100be */
[C---:B------:R-:W-:Y:S01]  /*8880*/  FADD.FTZ R190, -R218.reuse, R191 ;  /* 0x000000bfdabe7221 */ /* 0x040fe20000010100 */
[----:B------:R-:W-:Y:S01]  /*8890*/  FADD.FTZ R191, -R218, R192 ;  /* 0x000000c0dabf7221 */ /* 0x000fe20000010100 */
[----:B------:R-:W-:Y:S01]  /*88a0*/  SHF.L.U32 R192, R201, 0x10, RZ ;  /* 0x00000010c9c07819 */ /* 0x000fe200000006ff */
[----:B------:R-:W-:Y:S01]  /*88b0*/  FFMA.FTZ R193, R189, R193, R173 ;  /* 0x000000c1bdc17223 */ /* 0x000fe200000100ad */
[----:B------:R-:W-:Y:S01]  /*88c0*/  FMUL.FTZ R190, R219, R190 ;  /* 0x000000bedbbe7220 */ /* 0x000fe20000410000 */
[----:B------:R-:W-:-:S02]  /*88d0*/  IMAD.U32 R173, R202, 0x10000, RZ ;  /* 0x00010000caad7824 */ /* 0x000fc400078e00ff */
[----:B------:R-:W-:Y:S01]  /*88e0*/  FMUL.FTZ R191, R219, R191 ;  /* 0x000000bfdbbf7220 */ /* 0x000fe20000410000 */
[----:B------:R-:W2:Y:S01]  /*88f0*/  LDL R202, [R1+0x44] ;  /* 0x0000440001ca7983 */ /* 0x000ea20000100800 */
[----:B------:R-:W-:-:S03]  /*8900*/  FFMA.FTZ R173, R190, R173, R194 ;  /* 0x000000adbead7223 */ /* 0x000fc600000100c2 */
[----:B------:R-:W3:Y:S01]  /*8910*/  LDL R201, [R1+0x48] ;  /* 0x0000480001c97983 */ /* 0x000ee20000100800 */
[----:B------:R-:W-:Y:S01]  /*8920*/  FFMA.FTZ R192, R191, R192, R195 ;  /* 0x000000c0bfc07223 */ /* 0x000fe200000100c3 */
[----:B------:R-:W-:Y:S02]  /*8930*/  F2FP.BF16.F32.PACK_AB R170, R172, R170 ;  /* 0x000000aaacaa723e */ /* 0x000fe400000010ff */
[----:B------:R-:W-:Y:S01]  /*8940*/  F2FP.BF16.F32.PACK_AB R168, R173, R168 ;  /* 0x000000a8ada8723e */ /* 0x000fe200000010ff */
[----:B------:R-:W-:Y:S01]  /*8950*/  IMAD.WIDE.U32 R172, R3, 0x10, R246 ;  /* 0x0000001003ac7825 */ /* 0x000fe200078e00f6 */
[----:B------:R-:W-:Y:S01]  /*8960*/  F2FP.BF16.F32.PACK_AB R171, R193, R171 ;  /* 0x000000abc1ab723e */ /* 0x000fe200000010ff */
[----:B------:R-:W3:Y:S01]  /*8970*/  LDL R200, [R1+0x54] ;  /* 0x0000540001c87983 */ /* 0x000ee20000100800 */
[----:B------:R-:W-:-:S03]  /*8980*/  F2FP.BF16.F32.PACK_AB R169, R192, R169 ;  /* 0x000000a9c0a9723e */ /* 0x000fc600000010ff */
[----:B------:R-:W3:Y:S04]  /*8990*/  LDL R195, [R1+0x68] ;  /* 0x0000680001c37983 */ /* 0x000ee80000100800 */
[----:B------:R0:W-:Y:S04]  /*89a0*/  STG.E.128 desc[UR6][R172.64], R168 ;  /* 0x000000a8ac007986 */ /* 0x0001e8000c101d06 */
[----:B------:R-:W3:Y:S04]  /*89b0*/  LDL R192, [R1+0x78] ;  /* 0x0000780001c07983 */ /* 0x000ee80000100800 */
[----:B------:R-:W3:Y:S04]  /*89c0*/  LDL R194, [R1+0x70] ;  /* 0x0000700001c27983 */ /* 0x000ee80000100800 */
[----:B------:R-:W3:Y:S01]  /*89d0*/  LDL R193, [R1+0x74] ;  /* 0x0000740001c17983 */ /* 0x000ee20000100800 */
[C---:B------:R-:W-:Y:S01]  /*89e0*/  FMUL.FTZ R185, R219.reuse, R185 ;  /* 0x000000b9dbb97220 */ /* 0x040fe20000410000 */
[C---:B------:R-:W-:Y:S01]  /*89f0*/  FMUL.FTZ R12, R219.reuse, R12 ;  /* 0x0000000cdb0c7220 */ /* 0x040fe20000410000 */
[----:B------:R-:W-:Y:S01]  /*8a00*/  FMUL.FTZ R20, R219, R20 ;  /* 0x00000014db147220 */ /* 0x000fe20000410000 */
[----:B------:R-:W3:Y:S01]  /*8a10*/  LDL R205, [R1+0x184] ;  /* 0x0001840001cd7983 */ /* 0x000ee20000100800 */
[----:B0-----:R-:W-:-:S03]  /*8a20*/  SHF.L.U32 R171, R197, 0x10, RZ ;  /* 0x00000010c5ab7819 */ /* 0x001fc600000006ff */
[----:B------:R-:W3:Y:S01]  /*8a30*/  LDL R197, [R1+0x64] ;  /* 0x0000640001c57983 */ /* 0x000ee20000100800 */
[----:B------:R-:W-:Y:S02]  /*8a40*/  SHF.L.U32 R168, R124, 0x10, RZ ;  /* 0x000000107ca87819 */ /* 0x000fe400000006ff */
[----:B------:R-:W-:-:S05]  /*8a50*/  SHF.L.U32 R169, R48, 0x10, RZ ;  /* 0x0000001030a97819 */ /* 0x000fca00000006ff */
[----:B------:R-:W-:Y:S01]  /*8a60*/  FFMA.FTZ R168, R175, R168, R169 ;  /* 0x000000a8afa87223 */ /* 0x000fe200000100a9 */
[----:B----4-:R-:W-:Y:S02]  /*8a70*/  SHF.L.U32 R173, R196, 0x10, RZ ;  /* 0x00000010c4ad7819 */ /* 0x010fe400000006ff */
[----:B------:R-:W4:Y:S01]  /*8a80*/  LDL R196, [R1+0x6c] ;  /* 0x00006c0001c47983 */ /* 0x000f220000100800 */
[----:B-----5:R-:W-:-:S03]  /*8a90*/  SHF.L.U32 R170, R199, 0x10, RZ ;  /* 0x00000010c7aa7819 */ /* 0x020fc600000006ff */
[----:B------:R-:W5:Y:S01]  /*8aa0*/  LDL R199, [R1+0x5c] ;  /* 0x00005c0001c77983 */ /* 0x000f620000100800 */
[----:B------:R-:W-:Y:S02]  /*8ab0*/  IMAD.U32 R169, R203, 0x10000, RZ ;  /* 0x00010000cba97824 */ /* 0x000fe400078e00ff */
[----:B------:R-:W-:Y:S01]  /*8ac0*/  IMAD.U32 R175, R84, 0x10000, RZ ;  /* 0x0001000054af7824 */ /* 0x000fe200078e00ff */
[----:B------:R-:W5:Y:S01]  /*8ad0*/  LDL R203, [R1+0xec] ;  /* 0x0000ec0001cb7983 */ /* 0x000f620000100800 */
[----:B------:R-:W-:Y:S01]  /*8ae0*/  FFMA.FTZ R190, R190, R169, R170 ;  /* 0x000000a9bebe7223 */ /* 0x000fe200000100aa */
[----:B------:R-:W-:Y:S01]  /*8af0*/  SHF.L.U32 R169, R125, 0x10, RZ ;  /* 0x000000107da97819 */ /* 0x000fe200000006ff */
[----:B------:R-:W-:-:S04]  /*8b00*/  IMAD.U32 R170, R49, 0x10000, RZ ;  /* 0x0001000031aa7824 */ /* 0x000fc800078e00ff */
[----:B------:R-:W-:Y:S01]  /*8b10*/  FFMA.FTZ R169, R174, R169, R170 ;  /* 0x000000a9aea97223 */ /* 0x000fe200000100aa */
[----:B------:R-:W-:Y:S02]  /*8b20*/  SHF.L.U32 R170, R198, 0x10, RZ ;  /* 0x00000010c6aa7819 */ /* 0x000fe400000006ff */
[----:B------:R-:W5:Y:S03]  /*8b30*/  LDL R198, [R1+0x60] ;  /* 0x0000600001c67983 */ /* 0x000f660000100800 */
[----:B------:R-:W-:Y:S01]  /*8b40*/  FFMA.FTZ R191, R191, R170, R171 ;  /* 0x000000aabfbf7223 */ /* 0x000fe200000100ab */
[----:B------:R-:W-:Y:S01]  /*8b50*/  SHF.L.U32 R171, R50, 0x10, RZ ;  /* 0x0000001032ab7819 */ /* 0x000fe200000006ff */
[----:B------:R-:W-:-:S04]  /*8b60*/  IMAD.U32 R170, R126, 0x10000, RZ ;  /* 0x000100007eaa7824 */ /* 0x000fc800078e00ff */
[----:B------:R-:W-:Y:S01]  /*8b70*/  FFMA.FTZ R170, R186, R170, R171 ;  /* 0x000000aabaaa7223 */ /* 0x000fe200000100ab */
[----:B--2---:R-:W-:Y:S01]  /*8b80*/  SHF.L.U32 R171, R202, 0x10, RZ ;  /* 0x00000010caab7819 */ /* 0x004fe200000006ff */
[----:B---3--:R-:W-:Y:S01]  /*8b90*/  IMAD.U32 R172, R201, 0x10000, RZ ;  /* 0x00010000c9ac7824 */ /* 0x008fe200078e00ff */
[----:B------:R-:W-:Y:S02]  /*8ba0*/  SHF.L.U32 R174, R152, 0x10, RZ ;  /* 0x0000001098ae7819 */ /* 0x000fe400000006ff */
[----:B------:R-:W-:Y:S01]  /*8bb0*/  F2FP.BF16.F32.PACK_AB R168, R190, R168 ;  /* 0x000000a8bea8723e */ /* 0x000fe200000010ff */
[----:B------:R-:W-:Y:S01]  /*8bc0*/  FFMA.FTZ R188, R188, R171, R172 ;  /* 0x000000abbcbc7223 */ /* 0x000fe200000100ac */
[----:B------:R-:W-:Y:S01]  /*8bd0*/  SHF.L.U32 R171, R127, 0x10, RZ ;  /* 0x000000107fab7819 */ /* 0x000fe200000006ff */
[----:B------:R-:W-:Y:S01]  /*8be0*/  FFMA.FTZ R174, R185, R174, R175 ;  /* 0x000000aeb9ae7223 */ /* 0x000fe200000100af */
[----:B------:R-:W-:Y:S01]  /*8bf0*/  SHF.L.U32 R172, R51, 0x10, RZ ;  /* 0x0000001033ac7819 */ /* 0x000fe200000006ff */
[----:B------:R-:W2:Y:S04]  /*8c00*/  LDL R190, [R1+0x88] ;  /* 0x0000880001be7983 */ /* 0x000ea80000100800 */
[----:B------:R-:W-:Y:S01]  /*8c10*/  FFMA.FTZ R171, R187, R171, R172 ;  /* 0x000000abbbab7223 */ /* 0x000fe200000100ac */
[----:B------:R-:W-:Y:S01]  /*8c20*/  IMAD.U32 R172, R200, 0x10000, RZ ;  /* 0x00010000c8ac7824 */ /* 0x000fe200078e00ff */
[----:B------:R-:W-:Y:S01]  /*8c30*/  F2FP.BF16.F32.PACK_AB R169, R191, R169 ;  /* 0x000000a9bfa9723e */ /* 0x000fe200000010ff */
[----:B------:R-:W-:Y:S01]  /*8c40*/  IMAD.U32 R187, R195, 0x10000, RZ ;  /* 0x00010000c3bb7824 */ /* 0x000fe200078e00ff */
[----:B------:R-:W-:Y:S01]  /*8c50*/  F2FP.BF16.F32.PACK_AB R170, R188, R170 ;  /* 0x000000aabcaa723e */ /* 0x000fe200000010ff */
[----:B------:R-:W-:Y:S01]  /*8c60*/  FFMA.FTZ R189, R189, R172, R173 ;  /* 0x000000acbdbd7223 */ /* 0x000fe200000100ad */
[----:B------:R-:W-:Y:S01]  /*8c70*/  SHF.L.U32 R172, R120, 0x10, RZ ;  /* 0x0000001078ac7819 */ /* 0x000fe200000006ff */
[----:B------:R-:W3:Y:S01]  /*8c80*/  LDL R195, [R1+0x80] ;  /* 0x0000800001c37983 */ /* 0x000ee20000100800 */
[----:B------:R-:W-:-:S02]  /*8c90*/  SHF.L.U32 R173, R52, 0x10, RZ ;  /* 0x0000001034ad7819 */ /* 0x000fc400000006ff */
[----:B------:R-:W-:Y:S01]  /*8ca0*/  F2FP.BF16.F32.PACK_AB R171, R189, R171 ;  /* 0x000000abbdab723e */ /* 0x000fe200000010ff */
[----:B------:R-:W2:Y:S02]  /*8cb0*/  LDL R191, [R1+0x84] ;  /* 0x0000840001bf7983 */ /* 0x000ea40000100800 */
[----:B------:R-:W-:Y:S01]  /*8cc0*/  FFMA.FTZ R185, R185, R172, R173 ;  /* 0x000000acb9b97223 */ /* 0x000fe200000100ad */
[----:B------:R-:W-:-:S04]  /*8cd0*/  IMAD.WIDE.U32 R172, R3, 0x10, R244 ;  /* 0x0000001003ac7825 */ /* 0x000fc800078e00f4 */
[----:B------:R-:W-:Y:S01]  /*8ce0*/  FADD.FTZ R186, -R218, R4 ;  /* 0x00000004daba7221 */ /* 0x000fe20000010100 */
[----:B------:R-:W2:Y:S04]  /*8cf0*/  LDL R189, [R1+0x94] ;  /* 0x0000940001bd7983 */ /* 0x000ea80000100800 */
[----:B------:R-:W2:Y:S01]  /*8d00*/  LDL R202, [R1+0xf0] ;  /* 0x0000f00001ca7983 */ /* 0x000ea20000100800 */
[----:B------:R-:W-:-:S03]  /*8d10*/  SHF.L.U32 R175, R197, 0x10, RZ ;  /* 0x00000010c5af7819 */ /* 0x000fc600000006ff */
[----:B------:R-:W2:Y:S04]  /*8d20*/  LDL R201, [R1+0xf4] ;  /* 0x0000f40001c97983 */ /* 0x000ea80000100800 */
[----:B------:R-:W2:Y:S04]  /*8d30*/  LDL R197, [R1+0x7c] ;  /* 0x00007c0001c57983 */ /* 0x000ea80000100800 */
[----:B------:R4:W-:Y:S02]  /*8d40*/  STG.E.128 desc[UR6][R172.64], R168 ;  /* 0x000000a8ac007986 */ /* 0x0009e4000c101d06 */
[----:B----4-:R-:W-:-:S02]  /*8d50*/  SHF.L.U32 R169, R196, 0x10, RZ ;  /* 0x00000010c4a97819 */ /* 0x010fc400000006ff */
[----:B------:R-:W4:Y:S01]  /*8d60*/  LDL R196, [R1+0x8c] ;  /* 0x00008c0001c47983 */ /* 0x000f220000100800 */
[----:B------:R-:W-:Y:S01]  /*8d70*/  FMUL.FTZ R186, R219, R186 ;  /* 0x000000badbba7220 */ /* 0x000fe20000410000 */
[----:B-----5:R-:W-:Y:S01]  /*8d80*/  IMAD.U32 R4, R199, 0x10000, RZ ;  /* 0x00010000c7047824 */ /* 0x020fe200078e00ff */
[----:B------:R-:W-:Y:S02]  /*8d90*/  SHF.L.U32 R170, R192, 0x10, RZ ;  /* 0x00000010c0aa7819 */ /* 0x000fe400000006ff */
[----:B------:R-:W-:Y:S01]  /*8da0*/  SHF.L.U32 R188, R198, 0x10, RZ ;  /* 0x00000010c6bc7819 */ /* 0x000fe200000006ff */
[----:B------:R-:W5:Y:S04]  /*8db0*/  LDL R192, [R1+0x90] ;  /* 0x0000900001c07983 */ /* 0x000f680000100800 */
[C---:B------:R-:W-:Y:S01]  /*8dc0*/  FFMA.FTZ R4, R186.reuse, R4, R188 ;  /* 0x00000004ba047223 */ /* 0x040fe200000100bc */
[----:B------:R-:W-:Y:S01]  /*8dd0*/  FFMA.FTZ R3, R186, R175, R187 ;  /* 0x000000afba037223 */ /* 0x000fe200000100bb */
[----:B------:R-:W5:Y:S01]  /*8de0*/  LDL R188, [R1+0x98] ;  /* 0x0000980001bc7983 */ /* 0x000f620000100800 */
[----:B------:R-:W-:Y:S01]  /*8df0*/  FADD.FTZ R187, -R218, R13 ;  /* 0x0000000ddabb7221 */ /* 0x000fe20000010100 */
[----:B------:R-:W-:-:S02]  /*8e00*/  SHF.L.U32 R175, R153, 0x10, RZ ;  /* 0x0000001099af7819 */ /* 0x000fc400000006ff */
[----:B------:R-:W-:Y:S01]  /*8e10*/  SHF.L.U32 R173, R85, 0x10, RZ ;  /* 0x0000001055ad7819 */ /* 0x000fe200000006ff */
[----:B------:R-:W-:Y:S01]  /*8e20*/  FMUL.FTZ R187, R219, R187 ;  /* 0x000000bbdbbb7220 */ /* 0x000fe20000410000 */
[----:B------:R-:W-:Y:S01]  /*8e30*/  FADD.FTZ R13, -R218, R5 ;  /* 0x00000005da0d7221 */ /* 0x000fe20000010100 */
[----:B------:R-:W-:Y:S01]  /*8e40*/  IMAD.U32 R171, R194, 0x10000, RZ ;  /* 0x00010000c2ab7824 */ /* 0x000fe200078e00ff */
[----:B------:R-:W-:Y:S01]  /*8e50*/  SHF.L.U32 R168, R53, 0x10, RZ ;  /* 0x0000001035a87819 */ /* 0x000fe200000006ff */
[----:B------:R-:W-:Y:S01]  /*8e60*/  FFMA.FTZ R5, R187, R175, R173 ;  /* 0x000000afbb057223 */ /* 0x000fe200000100ad */
[----:B------:R-:W-:Y:S01]  /*8e70*/  IMAD.U32 R172, R121, 0x10000, RZ ;  /* 0x0001000079ac7824 */ /* 0x000fe200078e00ff */
[----:B------:R-:W5:Y:S01]  /*8e80*/  LDL R175, [R1+0xa8] ;  /* 0x0000a80001af7983 */ /* 0x000f620000100800 */
[----:B------:R-:W-:Y:S01]  /*8e90*/  FMUL.FTZ R13, R219, R13 ;  /* 0x0000000ddb0d7220 */ /* 0x000fe20000410000 */
[----:B------:R-:W-:Y:S02]  /*8ea0*/  SHF.L.U32 R186, R193, 0x10, RZ ;  /* 0x00000010c1ba7819 */ /* 0x000fe400000006ff */
[----:B------:R-:W5:Y:S01]  /*8eb0*/  LDL R199, [R1+0xf8] ;  /* 0x0000f80001c77983 */ /* 0x000f620000100800 */
[C---:B------:R-:W-:Y:S01]  /*8ec0*/  FFMA.FTZ R169, R13.reuse, R169, R171 ;  /* 0x000000a90da97223 */ /* 0x040fe200000100ab */
[----:B------:R-:W-:Y:S01]  /*8ed0*/  FADD.FTZ R171, -R218, R15 ;  /* 0x0000000fdaab7221 */ /* 0x000fe20000010100 */
[----:B------:R-:W-:Y:S01]  /*8ee0*/  FFMA.FTZ R186, R13, R186, R170 ;  /* 0x000000ba0dba7223 */ /* 0x000fe200000100aa */
[----:B------:R-:W-:Y:S01]  /*8ef0*/  FFMA.FTZ R172, R187, R172, R168 ;  /* 0x000000acbbac7223 */ /* 0x000fe200000100a8 */
[----:B------:R-:W-:Y:S01]  /*8f00*/  SHF.L.U32 R13, R86, 0x10, RZ ;  /* 0x00000010560d7819 */ /* 0x000fe200000006ff */
[----:B------:R-:W-:-:S02]  /*8f10*/  IMAD.U32 R168, R154, 0x10000, RZ ;  /* 0x000100009aa87824 */ /* 0x000fc400078e00ff */
[----:B------:R-:W-:Y:S01]  /*8f20*/  FMUL.FTZ R171, R219, R171 ;  /* 0x000000abdbab7220 */ /* 0x000fe20000410000 */
[----:B------:R-:W-:Y:S01]  /*8f30*/  FADD.FTZ R194, -R218, R6 ;  /* 0x00000006dac27221 */ /* 0x000fe20000010100 */
[----:B------:R-:W-:Y:S01]  /*8f40*/  SHF.L.U32 R193, R122, 0x10, RZ ;  /* 0x000000107ac17819 */ /* 0x000fe200000006ff */
[----:B------:R-:W-:Y:S02]  /*8f50*/  IMAD.U32 R15, R54, 0x10000, RZ ;  /* 0x00010000360f7824 */ /* 0x000fe400078e00ff */
[----:B------:R-:W-:Y:S01]  /*8f60*/  FFMA.FTZ R13, R171, R168, R13 ;  /* 0x000000a8ab0d7223 */ /* 0x000fe2000001000d */
[----:B------:R-:W-:Y:S01]  /*8f70*/  FMUL.FTZ R194, R219, R194 ;  /* 0x000000c2dbc27220 */ /* 0x000fe20000410000 */
[----:B---3--:R-:W-:Y:S01]  /*8f80*/  SHF.L.U32 R6, R195, 0x10, RZ ;  /* 0x00000010c3067819 */ /* 0x008fe200000006ff */
[----:B------:R-:W3:Y:S01]  /*8f90*/  LDL R187, [R1+0x9c] ;  /* 0x00009c0001bb7983 */ /* 0x000ee20000100800 */
[----:B--2---:R-:W-:-:S03]  /*8fa0*/  SHF.L.U32 R168, R190, 0x10, RZ ;  /* 0x00000010bea87819 */ /* 0x004fc600000006ff */
[----:B------:R-:W2:Y:S01]  /*8fb0*/  LDL R190, [R1+0xa4] ;  /* 0x0000a40001be7983 */ /* 0x000ea20000100800 */
[----:B------:R-:W-:-:S03]  /*8fc0*/  FFMA.FTZ R193, R171, R193, R15 ;  /* 0x000000c1abc17223 */ /* 0x000fc6000001000f */
[----:B------:R-:W3:Y:S01]  /*8fd0*/  LDL R198, [R1+0xfc] ;  /* 0x0000fc0001c67983 */ /* 0x000ee20000100800 */
[----:B------:R-:W-:Y:S01]  /*8fe0*/  SHF.L.U32 R170, R197, 0x10, RZ ;  /* 0x00000010c5aa7819 */ /* 0x000fe200000006ff */
[----:B------:R-:W-:Y:S01]  /*8ff0*/  FADD.FTZ R195, -R218, R16 ;  /* 0x00000010dac37221 */ /* 0x000fe20000010100 */
[----:B------:R-:W-:Y:S01]  /*9000*/  SHF.L.U32 R15, R155, 0x10, RZ ;  /* 0x000000109b0f7819 */ /* 0x000fe200000006ff */
[----:B------:R-:W3:Y:S02]  /*9010*/  LDL R197, [R1+0xc0] ;  /* 0x0000c00001c57983 */ /* 0x000ee40000100800 */
[----:B------:R-:W-:Y:S01]  /*9020*/  FFMA.FTZ R170, R194, R170, R6 ;  /* 0x000000aac2aa7223 */ /* 0x000fe20000010006 */
[----:B------:R-:W-:Y:S02]  /*9030*/  IMAD.U32 R6, R191, 0x10000, RZ ;  /* 0x00010000bf067824 */ /* 0x000fe400078e00ff */
[----:B------:R-:W3:Y:S01]  /*9040*/  LDL R191, [R1+0xa0] ;  /* 0x0000a00001bf7983 */ /* 0x000ee20000100800 */
[----:B----4-:R-:W-:-:S03]  /*9050*/  IMAD.U32 R171, R196, 0x10000, RZ ;  /* 0x00010000c4ab7824 */ /* 0x010fc600078e00ff */
[----:B------:R-:W4:Y:S01]  /*9060*/  LDL R196, [R1+0xb0] ;  /* 0x0000b00001c47983 */ /* 0x000f220000100800 */
[----:B------:R-:W-:Y:S01]  /*9070*/  FFMA.FTZ R194, R194, R6, R168 ;  /* 0x00000006c2c27223 */ /* 0x000fe200000100a8 */
[----:B------:R-:W-:Y:S02]  /*9080*/  IMAD.U32 R16, R87, 0x10000, RZ ;  /* 0x0001000057107824 */ /* 0x000fe400078e00ff */
[----:B------:R-:W-:Y:S01]  /*9090*/  FMUL.FTZ R195, R219, R195 ;  /* 0x000000c3dbc37220 */ /* 0x000fe20000410000 */
[----:B------:R-:W-:Y:S01]  /*90a0*/  FADD.FTZ R6, -R218, R17 ;  /* 0x00000011da067221 */ /* 0x000fe20000010100 */
[----:B------:R-:W-:Y:S02]  /*90b0*/  SHF.L.U32 R17, R123, 0x10, RZ ;  /* 0x000000107b117819 */ /* 0x000fe400000006ff */
[----:B------:R-:W-:Y:S01]  /*90c0*/  SHF.L.U32 R168, R55, 0x10, RZ ;  /* 0x0000001037a87819 */ /* 0x000fe200000006ff */
[----:B------:R-:W-:-:S04]  /*90d0*/  FFMA.FTZ R15, R195, R15, R16 ;  /* 0x0000000fc30f7223 */ /* 0x000fc80000010010 */
[----:B------:R-:W-:Y:S01]  /*90e0*/  FFMA.FTZ R195, R195, R17, R168 ;  /* 0x00000011c3c37223 */ /* 0x000fe200000100a8 */
[----:B-----5:R-:W-:Y:S02]  /*90f0*/  SHF.L.U32 R16, R192, 0x10, RZ ;  /* 0x00000010c0107819 */ /* 0x020fe400000006ff */
[----:B------:R-:W5:Y:S01]  /*9100*/  LDL R192, [R1+0xb4] ;  /* 0x0000b40001c07983 */ /* 0x000f620000100800 */
[----:B------:R-:W-:Y:S01]  /*9110*/  SHF.L.U32 R17, R189, 0x10, RZ ;  /* 0x00000010bd117819 */ /* 0x000fe200000006ff */
[----:B------:R-:W-:Y:S02]  /*9120*/  IMAD.U32 R168, R188, 0x10000, RZ ;  /* 0x00010000bca87824 */ /* 0x000fe400078e00ff */
[----:B------:R-:W-:Y:S01]  /*9130*/  FMUL.FTZ R6, R219, R6 ;  /* 0x00000006db067220 */ /* 0x000fe20000410000 */
[----:B------:R-:W5:Y:S04]  /*9140*/  LDL R188, [R1+0xac] ;  /* 0x0000ac0001bc7983 */ /* 0x000f680000100800 */
[----:B------:R-:W5:Y:S01]  /*9150*/  LDL R189, [R1+0xb8] ;  /* 0x0000b80001bd7983 */ /* 0x000f620000100800 */
[----:B------:R-:W-:-:S05]  /*9160*/  FFMA.FTZ R171, R6, R171, R16 ;  /* 0x000000ab06ab7223 */ /* 0x000fca0000010010 */
[----:B------:R-:W-:Y:S01]  /*9170*/  F2FP.BF16.F32.PACK_AB R171, R171, R15 ;  /* 0x0000000fabab723e */ /* 0x000fe200000010ff */
[C---:B------:R-:W-:Y:S01]  /*9180*/  FADD.FTZ R15, -R218.reuse, R8 ;  /* 0x00000008da0f7221 */ /* 0x040fe20000010100 */
[----:B------:R-:W-:Y:S02]  /*9190*/  SHF.L.U32 R8, R175, 0x10, RZ ;  /* 0x00000010af087819 */ /* 0x000fe400000006ff */
[----:B------:R-:W5:Y:S01]  /*91a0*/  LDL R175, [R1+0xc4] ;  /* 0x0000c40001af7983 */ /* 0x000f620000100800 */
[----:B------:R-:W-:Y:S01]  /*91b0*/  FADD.FTZ R16, -R218, R24 ;  /* 0x00000018da107221 */ /* 0x000fe20000010100 */
[----:B------:R-:W-:Y:S01]  /*91c0*/  FFMA.FTZ R24, R6, R17, R168 ;  /* 0x0000001106187223 */ /* 0x000fe200000100a8 */
[----:B------:R-:W-:Y:S02]  /*91d0*/  SHF.L.U32 R17, R148, 0x10, RZ ;  /* 0x0000001094117819 */ /* 0x000fe400000006ff */
[----:B------:R-:W-:Y:S01]  /*91e0*/  SHF.L.U32 R173, R88, 0x10, RZ ;  /* 0x0000001058ad7819 */ /* 0x000fe200000006ff */
[----:B------:R-:W-:Y:S01]  /*91f0*/  FMUL.FTZ R6, R219, R16 ;  /* 0x00000010db067220 */ /* 0x000fe20000410000 */
[----:B------:R-:W-:Y:S01]  /*9200*/  SHF.L.U32 R168, R56, 0x10, RZ ;  /* 0x0000001038a87819 */ /* 0x000fe200000006ff */
[----:B------:R-:W-:Y:S01]  /*9210*/  IMAD.U32 R16, R116, 0x10000, RZ ;  /* 0x0001000074107824 */ /* 0x000fe200078e00ff */
[----:B------:R-:W-:Y:S01]  /*9220*/  F2FP.BF16.F32.PACK_AB R170, R170, R13 ;  /* 0x0000000daaaa723e */ /* 0x000fe200000010ff */
[C---:B------:R-:W-:Y:S01]  /*9230*/  FFMA.FTZ R17, R6.reuse, R17, R173 ;  /* 0x0000001106117223 */ /* 0x040fe200000100ad */
[----:B------:R-:W-:Y:S01]  /*9240*/  F2FP.BF16.F32.PACK_AB R169, R169, R5 ;  /* 0x00000005a9a9723e */ /* 0x000fe200000010ff */
[----:B------:R-:W-:Y:S01]  /*9250*/  FFMA.FTZ R6, R6, R16, R168 ;  /* 0x0000001006067223 */ /* 0x000fe200000100a8 */
[----:B------:R-:W-:-:S02]  /*9260*/  F2FP.BF16.F32.PACK_AB R168, R4, R174 ;  /* 0x000000ae04a8723e */ /* 0x000fc400000010ff */
[----:B--2---:R-:W-:Y:S02]  /*9270*/  SHF.L.U32 R13, R190, 0x10, RZ ;  /* 0x00000010be0d7819 */ /* 0x004fe400000006ff */
[----:B------:R-:W2:Y:S01]  /*9280*/  LDL R190, [R1+0xbc] ;  /* 0x0000bc0001be7983 */ /* 0x000ea20000100800 */
[----:B------:R-:W-:-:S05]  /*9290*/  IMAD.WIDE.U32 R4, R2, 0x10, R246 ;  /* 0x0000001002047825 */ /* 0x000fca00078e00f6 */
[----:B------:R0:W-:Y:S01]  /*92a0*/  STG.E.128 desc[UR6][R4.64], R168 ;  /* 0x000000a804007986 */ /* 0x0001e2000c101d06 */
[----:B---3--:R-:W-:-:S03]  /*92b0*/  IMAD.U32 R16, R191, 0x10000, RZ ;  /* 0x00010000bf107824 */ /* 0x008fc600078e00ff */
[----:B------:R-:W3:Y:S01]  /*92c0*/  LDL R191, [R1+0xc8] ;  /* 0x0000c80001bf7983 */ /* 0x000ee20000100800 */
[----:B0-----:R-:W-:Y:S01]  /*92d0*/  FADD.FTZ R5, -R218, R9 ;  /* 0x00000009da057221 */ /* 0x001fe20000010100 */
[----:B------:R-:W-:Y:S01]  /*92e0*/  SHF.L.U32 R187, R187, 0x10, RZ ;  /* 0x00000010bbbb7819 */ /* 0x000fe200000006ff */
[----:B------:R-:W-:Y:S01]  /*92f0*/  FMUL.FTZ R15, R219, R15 ;  /* 0x0000000fdb0f7220 */ /* 0x000fe20000410000 */
[----:B------:R-:W3:Y:S04]  /*9300*/  LDL R171, [R1+0xd4] ;  /* 0x0000d40001ab7983 */ /* 0x000ee80000100800 */
[----:B------:R-:W3:Y:S01]  /*9310*/  LDL R170, [R1+0xd8] ;  /* 0x0000d80001aa7983 */ /* 0x000ee20000100800 */
[----:B----4-:R-:W-:-:S03]  /*9320*/  SHF.L.U32 R9, R196, 0x10, RZ ;  /* 0x00000010c4097819 */ /* 0x010fc600000006ff */
[----:B------:R-:W4:Y:S01]  /*9330*/  LDL R196, [R1+0xd0] ;  /* 0x0000d00001c47983 */ /* 0x000f220000100800 */
[C---:B------:R-:W-:Y:S01]  /*9340*/  FFMA.FTZ R187, R15.reuse, R187, R16 ;  /* 0x000000bb0fbb7223 */ /* 0x040fe20000010010 */
[----:B------:R-:W-:Y:S01]  /*9350*/  FFMA.FTZ R13, R15, R13, R8 ;  /* 0x0000000d0f0d7223 */ /* 0x000fe20000010008 */
[----:B------:R-:W-:Y:S01]  /*9360*/  FMUL.FTZ R5, R219, R5 ;  /* 0x00000005db057220 */ /* 0x000fe20000410000 */
[----:B------:R-:W-:Y:S01]  /*9370*/  SHF.L.U32 R16, R117, 0x10, RZ ;  /* 0x0000001075107819 */ /* 0x000fe200000006ff */
[----:B------:R-:W-:Y:S02]  /*9380*/  IMAD.U32 R4, R57, 0x10000, RZ ;  /* 0x0001000039047824 */ /* 0x000fe400078e00ff */
[----:B-----5:R-:W-:Y:S02]  /*9390*/  IMAD.U32 R15, R192, 0x10000, RZ ;  /* 0x00010000c00f7824 */ /* 0x020fe400078e00ff */
[----:B------:R-:W5:Y:S01]  /*93a0*/  LDL R192, [R1+0xcc] ;  /* 0x0000cc0001c07983 */ /* 0x000f620000100800 */
[----:B------:R-:W-:-:S02]  /*93b0*/  SHF.L.U32 R188, R188, 0x10, RZ ;  /* 0x00000010bcbc7819 */ /* 0x000fc400000006ff */
[----:B------:R-:W-:-:S03]  /*93c0*/  SHF.L.U32 R8, R189, 0x10, RZ ;  /* 0x00000010bd087819 */ /* 0x000fc600000006ff */
[C---:B------:R-:W-:Y:S01]  /*93d0*/  FFMA.FTZ R188, R5.reuse, R188, R9 ;  /* 0x000000bc05bc7223 */ /* 0x040fe20000010009 */
[----:B------:R-:W-:Y:S01]  /*93e0*/  FADD.FTZ R9, -R218, R14 ;  /* 0x0000000eda097221 */ /* 0x000fe20000010100 */
[----:B------:R-:W-:Y:S01]  /*93f0*/  FFMA.FTZ R16, R12, R16, R4 ;  /* 0x000000100c107223 */ /* 0x000fe20000010004 */
[----:B------:R-:W-:Y:S01]  /*9400*/  FFMA.FTZ R15, R5, R15, R8 ;  /* 0x0000000f050f7223 */ /* 0x000fe20000010008 */
[----:B------:R-:W-:Y:S01]  /*9410*/  SHF.L.U32 R5, R150, 0x10, RZ ;  /* 0x0000001096057819 */ /* 0x000fe200000006ff */
[----:B------:R-:W-:Y:S02]  /*9420*/  IMAD.U32 R189, R90, 0x10000, RZ ;  /* 0x000100005abd7824 */ /* 0x000fe400078e00ff */
[----:B------:R-:W-:Y:S01]  /*9430*/  FMUL.FTZ R9, R219, R9 ;  /* 0x00000009db097220 */ /* 0x000fe20000410000 */
[----:B------:R-:W-:Y:S01]  /*9440*/  SHF.L.U32 R173, R118, 0x10, RZ ;  /* 0x0000001076ad7819 */ /* 0x000fe200000006ff */
[----:B------:R-:W-:Y:S01]  /*9450*/  FADD.FTZ R174, -R218, R10 ;  /* 0x0000000adaae7221 */ /* 0x000fe20000010100 */
[----:B------:R-:W-:Y:S01]  /*9460*/  SHF.L.U32 R4, R58, 0x10, RZ ;  /* 0x000000103a047819 */ /* 0x000fe200000006ff */
[----:B------:R-:W-:Y:S01]  /*9470*/  FFMA.FTZ R189, R9, R5, R189 ;  /* 0x0000000509bd7223 */ /* 0x000fe200000100bd */
[----:B------:R-:W-:Y:S01]  /*9480*/  SHF.L.U32 R5, R175, 0x10, RZ ;  /* 0x00000010af057819 */ /* 0x000fe200000006ff */
[----:B------:R-:W-:Y:S01]  /*9490*/  FADD.FTZ R175, -R218, R18 ;  /* 0x00000012daaf7221 */ /* 0x000fe20000010100 */
[----:B------:R-:W5:Y:S01]  /*94a0*/  LDL R14, [R1+0xe0] ;  /* 0x0000e000010e7983 */ /* 0x000f620000100800 */
[----:B------:R-:W-:-:S03]  /*94b0*/  FFMA.FTZ R173, R9, R173, R4 ;  /* 0x000000ad09ad7223 */ /* 0x000fc60000010004 */
[----:B------:R-:W5:Y:S04]  /*94c0*/  LDL R18, [R1+0xdc] ;  /* 0x0000dc0001127983 */ /* 0x000f680000100800 */
[----:B------:R-:W5:Y:S04]  /*94d0*/  LDL R9, [R1+0xe8] ;  /* 0x0000e80001097983 */ /* 0x000f680000100800 */
[----:B------:R-:W5:Y:S01]  /*94e0*/  LDL R10, [R1+0xe4] ;  /* 0x0000e400010a7983 */ /* 0x000f620000100800 */
[----:B------:R-:W-:Y:S01]  /*94f0*/  SHF.L.U32 R8, R197, 0x10, RZ ;  /* 0x00000010c5087819 */ /* 0x000fe200000006ff */
[----:B--2---:R-:W-:-:S02]  /*9500*/  IMAD.U32 R190, R190, 0x10000, RZ ;  /* 0x00010000bebe7824 */ /* 0x004fc400078e00ff */
[----:B------:R-:W-:Y:S01]  /*9510*/  FMUL.FTZ R174, R219, R174 ;  /* 0x000000aedbae7220 */ /* 0x000fe20000410000 */
[----:B------:R-:W-:Y:S01]  /*9520*/  SHF.L.U32 R4, R91, 0x10, RZ ;  /* 0x000000105b047819 */ /* 0x000fe200000006ff */
[----:B------:R-:W-:Y:S01]  /*9530*/  FMUL.FTZ R175, R219, R175 ;  /* 0x000000afdbaf7220 */ /* 0x000fe20000410000 */
[----:B------:R-:W-:Y:S02]  /*9540*/  IMAD.U32 R169, R149, 0x10000, RZ ;  /* 0x0001000095a97824 */ /* 0x000fe400078e00ff */
[----:B------:R-:W-:Y:S01]  /*9550*/  FFMA.FTZ R190, R174, R190, R8 ;  /* 0x000000beaebe7223 */ /* 0x000fe20000010008 */
[----:B------:R-:W-:Y:S01]  /*9560*/  SHF.L.U32 R168, R89, 0x10, RZ ;  /* 0x0000001059a87819 */ /* 0x000fe200000006ff */
[----:B------:R-:W2:Y:S04]  /*9570*/  LDL R197, [R1+0x100] ;  /* 0x0001000001c57983 */ /* 0x000ea80000100800 */
[----:B------:R-:W-:-:S02]  /*9580*/  FFMA.FTZ R168, R12, R169, R168 ;  /* 0x000000a90ca87223 */ /* 0x000fc400000100a8 */
[----:B------:R-:W2:Y:S01]  /*9590*/  LDL R169, [R1+0x104] ;  /* 0x0001040001a97983 */ /* 0x000ea20000100800 */
[----:B---3--:R-:W-:Y:S01]  /*95a0*/  IMAD.U32 R8, R191, 0x10000, RZ ;  /* 0x00010000bf087824 */ /* 0x008fe200078e00ff */
[----:B------:R-:W-:-:S05]  /*95b0*/  SHF.L.U32 R191, R151, 0x10, RZ ;  /* 0x0000001097bf7819 */ /* 0x000fca00000006ff */
[----:B------:R-:W-:Y:S01]  /*95c0*/  FFMA.FTZ R191, R175, R191, R4 ;  /* 0x000000bfafbf7223 */ /* 0x000fe20000010004 */
[----:B----4-:R-:W-:Y:S02]  /*95d0*/  IMAD.U32 R4, R196, 0x10000, RZ ;  /* 0x00010000c4047824 */ /* 0x010fe400078e00ff */
[----:B------:R-:W3:Y:S01]  /*95e0*/  LDL R196, [R1+0x108] ;  /* 0x0001080001c47983 */ /* 0x000ee20000100800 */
[----:B------:R-:W-:Y:S01]  /*95f0*/  FADD.FTZ R200, -R218, R11 ;  /* 0x0000000bdac87221 */ /* 0x000fe20000010100 */
[----:B------:R-:W-:Y:S01]  /*9600*/  FFMA.FTZ R174, R174, R5, R8 ;  /* 0x00000005aeae7223 */ /* 0x000fe20000010008 */
[----:B------:R-:W-:Y:S01]  /*9610*/  SHF.L.U32 R8, R59, 0x10, RZ ;  /* 0x000000103b087819 */ /* 0x000fe200000006ff */
[----:B------:R-:W-:Y:S02]  /*9620*/  IMAD.U32 R5, R119, 0x10000, RZ ;  /* 0x0001000077057824 */ /* 0x000fe400078e00ff */
[----:B------:R-:W-:Y:S02]  /*9630*/  FMUL.FTZ R200, R219, R200 ;  /* 0x000000c8dbc87220 */ /* 0x000fe40000410000 */
[----:B------:R-:W-:Y:S01]  /*9640*/  FFMA.FTZ R175, R175, R5, R8 ;  /* 0x00000005afaf7223 */ /* 0x000fe20000010008 */
[----:B------:R-:W-:-:S02]  /*9650*/  SHF.L.U32 R5, R170, 0x10, RZ ;  /* 0x00000010aa057819 */ /* 0x000fc400000006ff */
[----:B-----5:R-:W-:Y:S01]  /*9660*/  SHF.L.U32 R192, R192, 0x10, RZ ;  /* 0x00000010c0c07819 */ /* 0x020fe200000006ff */
[----:B------:R-:W-:-:S04]  /*9670*/  FADD.FTZ R12, -R218, R25 ;  /* 0x00000019da0c7221 */ /* 0x000fc80000010100 */
[----:B------:R-:W-:Y:S01]  /*9680*/  FFMA.FTZ R192, R200, R192, R4 ;  /* 0x000000c0c8c07223 */ /* 0x000fe20000010004 */
[----:B------:R-:W-:Y:S01]  /*9690*/  SHF.L.U32 R4, R171, 0x10, RZ ;  /* 0x00000010ab047819 */ /* 0x000fe200000006ff */
[----:B------:R-:W-:Y:S01]  /*96a0*/  IMAD.U32 R170, R144, 0x10000, RZ ;  /* 0x0001000090aa7824 */ /* 0x000fe200078e00ff */
[----:B------:R-:W-:Y:S01]  /*96b0*/  SHF.L.U32 R8, R92, 0x10, RZ ;  /* 0x000000105c087819 */ /* 0x000fe200000006ff */
[----:B------:R-:W-:Y:S02]  /*96c0*/  FMUL.FTZ R12, R219, R12 ;  /* 0x0000000cdb0c7220 */ /* 0x000fe40000410000 */
[----:B------:R-:W-:Y:S01]  /*96d0*/  FFMA.FTZ R200, R200, R4, R5 ;  /* 0x00000004c8c87223 */ /* 0x000fe20000010005 */
[----:B------:R-:W-:Y:S01]  /*96e0*/  SHF.L.U32 R4, R112, 0x10, RZ ;  /* 0x0000001070047819 */ /* 0x000fe200000006ff */
[----:B------:R-:W-:Y:S02]  /*96f0*/  IMAD.U32 R5, R60, 0x10000, RZ ;  /* 0x000100003c057824 */ /* 0x000fe400078e00ff */
[----:B------:R-:W-:-:S02]  /*9700*/  FFMA.FTZ R170, R12, R170, R8 ;  /* 0x000000aa0caa7223 */ /* 0x000fc40000010008 */
[----:B------:R-:W-:Y:S01]  /*9710*/  FFMA.FTZ R12, R12, R4, R5 ;  /* 0x000000040c0c7223 */ /* 0x000fe20000010005 */
[----:B------:R-:W-:Y:S01]  /*9720*/  SHF.L.U32 R8, R14, 0x10, RZ ;  /* 0x000000100e087819 */ /* 0x000fe200000006ff */
[----:B------:R-:W-:Y:S01]  /*9730*/  FADD.FTZ R14, -R218, R26 ;  /* 0x0000001ada0e7221 */ /* 0x000fe20000010100 */
[----:B------:R-:W-:Y:S01]  /*9740*/  F2FP.BF16.F32.PACK_AB R11, R24, R195 ;  /* 0x000000c3180b723e */ /* 0x000fe200000010ff */
[----:B------:R-:W4:Y:S01]  /*9750*/  LDL R26, [R1+0x114] ;  /* 0x00011400011a7983 */ /* 0x000f220000100800 */
[----:B------:R-:W-:Y:S02]  /*9760*/  SHF.L.U32 R171, R18, 0x10, RZ ;  /* 0x0000001012ab7819 */ /* 0x000fe400000006ff */
[----:B------:R-:W-:Y:S01]  /*9770*/  SHF.L.U32 R5, R9, 0x10, RZ ;  /* 0x0000001009057819 */ /* 0x000fe200000006ff */
[----:B------:R-:W-:Y:S02]  /*9780*/  IMAD.U32 R4, R10, 0x10000, RZ ;  /* 0x000100000a047824 */ /* 0x000fe400078e00ff */
[----:B------:R-:W-:Y:S01]  /*9790*/  FFMA.FTZ R171, R20, R171, R8 ;  /* 0x000000ab14ab7223 */ /* 0x000fe20000010008 */
[----:B------:R-:W-:Y:S01]  /*97a0*/  F2FP.BF16.F32.PACK_AB R9, R186, R172 ;  /* 0x000000acba09723e */ /* 0x000fe200000010ff */
[----:B------:R-:W-:Y:S01]  /*97b0*/  FMUL.FTZ R14, R219, R14 ;  /* 0x0000000edb0e7220 */ /* 0x000fe20000410000 */
[----:B------:R-:W-:Y:S01]  /*97c0*/  FFMA.FTZ R4, R20, R4, R5 ;  /* 0x0000000414047223 */ /* 0x000fe20000010005 */
[----:B------:R-:W-:Y:S01]  /*97d0*/  SHF.L.U32 R172, R145, 0x10, RZ ;  /* 0x0000001091ac7819 */ /* 0x000fe200000006ff */
[----:B------:R-:W-:Y:S01]  /*97e0*/  IMAD.U32 R5, R113, 0x10000, RZ ;  /* 0x0001000071057824 */ /* 0x000fe200078e00ff */
[----:B------:R-:W-:-:S02]  /*97f0*/  SHF.L.U32 R20, R93, 0x10, RZ ;  /* 0x000000105d147819 */ /* 0x000fc400000006ff */
[----:B------:R-:W-:Y:S01]  /*9800*/  SHF.L.U32 R202, R202, 0x10, RZ ;  /* 0x00000010caca7819 */ /* 0x000fe200000006ff */
[----:B------:R-:W-:Y:S01]  /*9810*/  IMAD.U32 R25, R114, 0x10000, RZ ;  /* 0x0001000072197824 */ /* 0x000fe200078e00ff */
[----:B------:R-:W-:Y:S01]  /*9820*/  SHF.L.U32 R18, R61, 0x10, RZ ;  /* 0x000000103d127819 */ /* 0x000fe200000006ff */
[----:B------:R-:W5:Y:S01]  /*9830*/  LDL R195, [R1+0x130] ;  /* 0x0001300001c37983 */ /* 0x000f620000100800 */
[----:B------:R-:W-:Y:S02]  /*9840*/  F2FP.BF16.F32.PACK_AB R10, R194, R193 ;  /* 0x000000c1c20a723e */ /* 0x000fe400000010ff */
[----:B------:R-:W-:Y:S01]  /*9850*/  F2FP.BF16.F32.PACK_AB R8, R3, R185 ;  /* 0x000000b90308723e */ /* 0x000fe200000010ff */
[----:B------:R-:W-:Y:S01]  /*9860*/  IMAD.WIDE.U32 R2, R2, 0x10, R244 ;  /* 0x0000001002027825 */ /* 0x000fe200078e00f4 */
[----:B------:R-:W5:Y:S03]  /*9870*/  LDL R194, [R1+0x10c] ;  /* 0x00010c0001c27983 */ /* 0x000f660000100800 */
[C---:B------:R-:W-:Y:S01]  /*9880*/  FFMA.FTZ R172, R14.reuse, R172, R20 ;  /* 0x000000ac0eac7223 */ /* 0x040fe20000010014 */
[----:B------:R-:W5:Y:S01]  /*9890*/  LDL R193, [R1+0x110] ;  /* 0x0001100001c17983 */ /* 0x000f620000100800 */
[----:B------:R-:W-:-:S03]  /*98a0*/  FFMA.FTZ R5, R14, R5, R18 ;  /* 0x000000050e057223 */ /* 0x000fc60000010012 */
[----:B------:R-:W5:Y:S04]  /*98b0*/  LDL R14, [R1+0x118] ;  /* 0x00011800010e7983 */ /* 0x000f680000100800 */
[----:B------:R0:W-:Y:S01]  /*98c0*/  STG.E.128 desc[UR6][R2.64], R8 ;  /* 0x0000000802007986 */ /* 0x0001e2000c101d06 */
[----:B------:R-:W-:-:S03]  /*98d0*/  IMAD.U32 R24, R201, 0x10000, RZ ;  /* 0x00010000c9187824 */ /* 0x000fc600078e00ff */
[----:B------:R-:W5:Y:S04]  /*98e0*/  LDL R18, [R1+0x11c] ;  /* 0x00011c0001127983 */ /* 0x000f680000100800 */
[----:B------:R-:W5:Y:S01]  /*98f0*/  LDL R20, [R1+0x124] ;  /* 0x0001240001147983 */ /* 0x000f620000100800 */
[C---:B0-----:R-:W-:Y:S01]  /*9900*/  FADD.FTZ R11, -R218.reuse, R21 ;  /* 0x00000015da0b7221 */ /* 0x041fe20000010100 */
[----:B------:R-:W-:Y:S02]  /*9910*/  SHF.L.U32 R10, R203, 0x10, RZ ;  /* 0x00000010cb0a7819 */ /* 0x000fe400000006ff */
[----:B------:R-:W5:Y:S01]  /*9920*/  LDL R21, [R1+0x120] ;  /* 0x0001200001157983 */ /* 0x000f620000100800 */
[----:B------:R-:W-:Y:S01]  /*9930*/  SHF.L.U32 R2, R199, 0x10, RZ ;  /* 0x00000010c7027819 */ /* 0x000fe200000006ff */
[----:B------:R-:W-:Y:S01]  /*9940*/  FMUL.FTZ R11, R219, R11 ;  /* 0x0000000bdb0b7220 */ /* 0x000fe20000410000 */
[----:B------:R-:W-:Y:S01]  /*9950*/  FADD.FTZ R3, -R218, R27 ;  /* 0x0000001bda037221 */ /* 0x000fe20000010100 */
[----:B------:R-:W-:-:S02]  /*9960*/  SHF.L.U32 R8, R62, 0x10, RZ ;  /* 0x000000103e087819 */ /* 0x000fc400000006ff */
[----:B------:R-:W-:Y:S01]  /*9970*/  SHF.L.U32 R204, R146, 0x10, RZ ;  /* 0x0000001092cc7819 */ /* 0x000fe200000006ff */
[C---:B------:R-:W-:Y:S01]  /*9980*/  FFMA.FTZ R202, R11.reuse, R10, R202 ;  /* 0x0000000a0bca7223 */ /* 0x040fe200000100ca */
[----:B------:R-:W-:Y:S01]  /*9990*/  FFMA.FTZ R24, R11, R24, R2 ;  /* 0x000000180b187223 */ /* 0x000fe20000010002 */
[----:B------:R-:W-:Y:S01]  /*99a0*/  SHF.L.U32 R9, R94, 0x10, RZ ;  /* 0x000000105e097819 */ /* 0x000fe200000006ff */
[----:B------:R-:W5:Y:S01]  /*99b0*/  LDL R11, [R1+0x128] ;  /* 0x00012800010b7983 */ /* 0x000f620000100800 */
[----:B------:R-:W-:Y:S01]  /*99c0*/  FMUL.FTZ R3, R219, R3 ;  /* 0x00000003db037220 */ /* 0x000fe20000410000 */
[----:B------:R-:W-:Y:S01]  /*99d0*/  FADD.FTZ R10, -R218, R22 ;  /* 0x00000016da0a7221 */ /* 0x000fe20000010100 */
[----:B--2---:R-:W-:Y:S01]  /*99e0*/  SHF.L.U32 R2, R197, 0x10, RZ ;  /* 0x00000010c5027819 */ /* 0x004fe200000006ff */
[----:B------:R-:W-:Y:S02]  /*99f0*/  IMAD.U32 R169, R169, 0x10000, RZ ;  /* 0x00010000a9a97824 */ /* 0x000fe400078e00ff */
[C---:B------:R-:W-:Y:S01]  /*9a00*/  FFMA.FTZ R25, R3.reuse, R25, R8 ;  /* 0x0000001903197223 */ /* 0x040fe20000010008 */
[----:B------:R-:W-:Y:S01]  /*9a10*/  FFMA.FTZ R204, R3, R204, R9 ;  /* 0x000000cc03cc7223 */ /* 0x000fe20000010009 */
[----:B------:R-:W-:Y:S01]  /*9a20*/  SHF.L.U32 R8, R198, 0x10, RZ ;  /* 0x00000010c6087819 */ /* 0x000fe200000006ff */
[----:B------:R-:W-:Y:S01]  /*9a30*/  FMUL.FTZ R10, R219, R10 ;  /* 0x0000000adb0a7220 */ /* 0x000fe20000410000 */
[----:B------:R-:W-:Y:S01]  /*9a40*/  FADD.FTZ R185, -R218, R176 ;  /* 0x000000b0dab97221 */ /* 0x000fe20000010100 */
[----:B------:R-:W-:Y:S01]  /*9a50*/  SHF.L.U32 R176, R147, 0x10, RZ ;  /* 0x0000001093b07819 */ /* 0x000fe200000006ff */
[----:B------:R-:W2:Y:S01]  /*9a60*/  LDL R198, [R1+0x138] ;  /* 0x0001380001c67983 */ /* 0x000ea20000100800 */
[----:B------:R-:W-:Y:S01]  /*9a70*/  SHF.L.U32 R9, R95, 0x10, RZ ;  /* 0x000000105f097819 */ /* 0x000fe200000006ff */
[----:B------:R-:W-:Y:S01]  /*9a80*/  FFMA.FTZ R22, R10, R8, R2 ;  /* 0x000000080a167223 */ /* 0x000fe20000010002 */
[----:B------:R-:W-:Y:S01]  /*9a90*/  FMUL.FTZ R185, R219, R185 ;  /* 0x000000b9dbb97220 */ /* 0x000fe20000410000 */
[----:B------:R-:W-:Y:S01]  /*9aa0*/  SHF.L.U32 R8, R63, 0x10, RZ ;  /* 0x000000103f087819 */ /* 0x000fe200000006ff */
[----:B------:R-:W2:Y:S02]  /*9ab0*/  LDL R199, [R1+0x12c] ;  /* 0x00012c0001c77983 */ /* 0x000ea40000100800 */
[----:B------:R-:W-:Y:S01]  /*9ac0*/  FFMA.FTZ R176, R185, R176, R9 ;  /* 0x000000b0b9b07223 */ /* 0x000fe20000010009 */
[----:B------:R-:W-:Y:S01]  /*9ad0*/  FADD.FTZ R186, -R218, R23 ;  /* 0x00000017daba7221 */ /* 0x000fe20000010100 */
[----:B------:R-:W2:Y:S01]  /*9ae0*/  LDL R197, [R1+0x13c] ;  /* 0x00013c0001c57983 */ /* 0x000ea20000100800 */
[----:B---3--:R-:W-:-:S03]  /*9af0*/  SHF.L.U32 R3, R196, 0x10, RZ ;  /* 0x00000010c4037819 */ /* 0x008fc600000006ff */
[----:B------:R-:W3:Y:S02]  /*9b00*/  LDL R196, [R1+0x140] ;  /* 0x0001400001c47983 */ /* 0x000ee40000100800 */
[----:B------:R-:W-:Y:S01]  /*9b10*/  FFMA.FTZ R169, R10, R169, R3 ;  /* 0x000000a90aa97223 */ /* 0x000fe20000010003 */
[----:B------:R-:W-:-:S04]  /*9b20*/  IMAD.U32 R3, R115, 0x10000, RZ ;  /* 0x0001000073037824 */ /* 0x000fc800078e00ff */
[----:B------:R-:W-:Y:S01]  /*9b30*/  FFMA.FTZ R185, R185, R3, R8 ;  /* 0x00000003b9b97223 */ /* 0x000fe20000010008 */
[----:B------:R-:W-:Y:S02]  /*9b40*/  FADD.FTZ R3, -R218, R183 ;  /* 0x000000b7da037221 */ /* 0x000fe40000010100 */
[----:B------:R-:W3:Y:S01]  /*9b50*/  LDL R183, [R1+0x134] ;  /* 0x0001340001b77983 */ /* 0x000ee20000100800 */
[C---:B------:R-:W-:Y:S01]  /*9b60*/  FMUL.FTZ R186, R219.reuse, R186 ;  /* 0x000000badbba7220 */ /* 0x040fe20000410000 */
[----:B------:R-:W-:Y:S01]  /*9b70*/  FMUL.FTZ R3, R219, R3 ;  /* 0x00000003db037220 */ /* 0x000fe20000410000 */
[----:B------:R-:W-:Y:S01]  /*9b80*/  SHF.L.U32 R27, R141, 0x10, RZ ;  /* 0x000000108d1b7819 */ /* 0x000fe200000006ff */
[----:B----4-:R-:W-:Y:S01]  /*9b90*/  IMAD.U32 R8, R26, 0x10000, RZ ;  /* 0x000100001a087824 */ /* 0x010fe200078e00ff */
[----:B-----5:R-:W-:Y:S02]  /*9ba0*/  SHF.L.U32 R23, R194, 0x10, RZ ;  /* 0x00000010c2177819 */ /* 0x020fe400000006ff */
[----:B------:R-:W-:Y:S01]  /*9bb0*/  SHF.L.U32 R2, R193, 0x10, RZ ;  /* 0x00000010c1027819 */ /* 0x000fe200000006ff */
[----:B------:R-:W4:Y:S01]  /*9bc0*/  LDL R194, [R1+0x144] ;  /* 0x0001440001c27983 */ /* 0x000f220000100800 */
[----:B------:R-:W-:-:S03]  /*9bd0*/  SHF.L.U32 R9, R14, 0x10, RZ ;  /* 0x000000100e097819 */ /* 0x000fc600000006ff */
[----:B------:R-:W-:Y:S01]  /*9be0*/  FFMA.FTZ R23, R186, R23, R2 ;  /* 0x00000017ba177223 */ /* 0x000fe20000010002 */
[----:B------:R-:W-:Y:S01]  /*9bf0*/  SHF.L.U32 R14, R140, 0x10, RZ ;  /* 0x000000108c0e7819 */ /* 0x000fe200000006ff */
[----:B------:R-:W5:Y:S01]  /*9c00*/  LDL R193, [R1+0x148] ;  /* 0x0001480001c17983 */ /* 0x000f620000100800 */
[----:B------:R-:W-:Y:S01]  /*9c10*/  SHF.L.U32 R2, R96, 0x10, RZ ;  /* 0x0000001060027819 */ /* 0x000fe200000006ff */
[----:B------:R-:W-:Y:S01]  /*9c20*/  FFMA.FTZ R186, R186, R8, R9 ;  /* 0x00000008baba7223 */ /* 0x000fe20000010009 */
[----:B------:R-:W-:Y:S01]  /*9c30*/  SHF.L.U32 R9, R64, 0x10, RZ ;  /* 0x0000001040097819 */ /* 0x000fe200000006ff */
[----:B------:R-:W-:Y:S02]  /*9c40*/  IMAD.U32 R8, R108, 0x10000, RZ ;  /* 0x000100006c087824 */ /* 0x000fe400078e00ff */
[C---:B------:R-:W-:Y:S01]  /*9c50*/  FFMA.FTZ R14, R3.reuse, R14, R2 ;  /* 0x0000000e030e7223 */ /* 0x040fe20000010002 */
[----:B------:R-:W-:Y:S01]  /*9c60*/  FADD.FTZ R2, -R218, R181 ;  /* 0x000000b5da027221 */ /* 0x000fe20000010100 */
[----:B------:R-:W-:Y:S01]  /*9c70*/  FFMA.FTZ R3, R3, R8, R9 ;  /* 0x0000000803037223 */ /* 0x000fe20000010009 */
[----:B------:R-:W-:Y:S01]  /*9c80*/  SHF.L.U32 R18, R18, 0x10, RZ ;  /* 0x0000001012127819 */ /* 0x000fe200000006ff */
[----:B------:R-:W-:-:S02]  /*9c90*/  IMAD.U32 R8, R20, 0x10000, RZ ;  /* 0x0001000014087824 */ /* 0x000fc400078e00ff */
[----:B------:R-:W-:Y:S01]  /*9ca0*/  FMUL.FTZ R2, R219, R2 ;  /* 0x00000002db027220 */ /* 0x000fe20000410000 */
[----:B------:R-:W-:-:S05]  /*9cb0*/  SHF.L.U32 R10, R21, 0x10, RZ ;  /* 0x00000010150a7819 */ /* 0x000fca00000006ff */
[----:B------:R-:W-:Y:S01]  /*9cc0*/  FFMA.FTZ R18, R2, R18, R10 ;  /* 0x0000001202127223 */ /* 0x000fe2000001000a */
[----:B------:R-:W-:-:S05]  /*9cd0*/  SHF.L.U32 R9, R11, 0x10, RZ ;  /* 0x000000100b097819 */ /* 0x000fca00000006ff */
[----:B------:R-:W-:Y:S01]  /*9ce0*/  FFMA.FTZ R2, R2, R8, R9 ;  /* 0x0000000802027223 */ /* 0x000fe20000010009 */
[----:B------:R-:W-:Y:S01]  /*9cf0*/  F2FP.BF16.F32.PACK_AB R9, R188, R168 ;  /* 0x000000a8bc09723e */ /* 0x000fe200000010ff */
[----:B------:R-:W-:Y:S01]  /*9d00*/  FADD.FTZ R168, -R218, R182 ;  /* 0x000000b6daa87221 */ /* 0x000fe20000010100 */
[----:B------:R-:W-:Y:S01]  /*9d10*/  F2FP.BF16.F32.PACK_AB R8, R187, R17 ;  /* 0x00000011bb08723e */ /* 0x000fe200000010ff */
[----:B------:R-:W-:Y:S01]  /*9d20*/  IMAD.U32 R17, R109, 0x10000, RZ ;  /* 0x000100006d117824 */ /* 0x000fe200078e00ff */
[----:B------:R-:W-:Y:S01]  /*9d30*/  SHF.L.U32 R26, R65, 0x10, RZ ;  /* 0x00000010411a7819 */ /* 0x000fe200000006ff */
[----:B------:R-:W-:Y:S01]  /*9d40*/  FMUL.FTZ R168, R219, R168 ;  /* 0x000000a8dba87220 */ /* 0x000fe20000410000 */
[----:B------:R-:W-:Y:S02]  /*9d50*/  F2FP.BF16.F32.PACK_AB R10, R190, R189 ;  /* 0x000000bdbe0a723e */ /* 0x000fe400000010ff */
[----:B------:R-:W-:Y:S01]  /*9d60*/  SHF.L.U32 R181, R97, 0x10, RZ ;  /* 0x0000001061b57819 */ /* 0x000fe200000006ff */
[C---:B------:R-:W-:Y:S01]  /*9d70*/  FFMA.FTZ R17, R168.reuse, R17, R26 ;  /* 0x00000011a8117223 */ /* 0x040fe2000001001a */
[----:B------:R-:W5:Y:S04]  /*9d80*/  LDL R189, [R1+0x14c] ;  /* 0x00014c0001bd7983 */ /* 0x000f680000100800 */
[----:B------:R-:W5:Y:S01]  /*9d90*/  LDL R26, [R1+0x150] ;  /* 0x00015000011a7983 */ /* 0x000f620000100800 */
[----:B------:R-:W-:-:S03]  /*9da0*/  FFMA.FTZ R27, R168, R27, R181 ;  /* 0x0000001ba81b7223 */ /* 0x000fc600000100b5 */
[----:B------:R-:W5:Y:S04]  /*9db0*/  LDL R181, [R1+0x154] ;  /* 0x0001540001b57983 */ /* 0x000f680000100800 */
[----:B------:R-:W5:Y:S01]  /*9dc0*/  LDL R168, [R1+0x158] ;  /* 0x0001580001a87983 */ /* 0x000f620000100800 */
[----:B------:R-:W-:Y:S01]  /*9dd0*/  F2FP.BF16.F32.PACK_AB R11, R192, R191 ;  /* 0x000000bfc00b723e */ /* 0x000fe200000010ff */
[----:B------:R-:W-:Y:S02]  /*9de0*/  IMAD.WIDE.U32 R20, R7, 0x10, R246 ;  /* 0x0000001007147825 */ /* 0x000fe400078e00f6 */
[----:B------:R-:W5:Y:S04]  /*9df0*/  LDL R187, [R1+0x15c] ;  /* 0x00015c0001bb7983 */ /* 0x000f680000100800 */
[----:B------:R0:W-:Y:S04]  /*9e00*/  STG.E.128 desc[UR6][R20.64], R8 ;  /* 0x0000000814007986 */ /* 0x0001e8000c101d06 */
[----:B------:R-:W5:Y:S04]  /*9e10*/  LDL R188, [R1+0x160] ;  /* 0x0001600001bc7983 */ /* 0x000f680000100800 */
[----:B------:R-:W5:Y:S01]  /*9e20*/  LDL R182, [R1+0x164] ;  /* 0x0001640001b67983 */ /* 0x000f620000100800 */
[----:B------:R-:W-:Y:S01]  /*9e30*/  SHF.L.U32 R195, R195, 0x10, RZ ;  /* 0x00000010c3c37819 */ /* 0x000fe200000006ff */
[----:B0-----:R-:W-:-:S02]  /*9e40*/  FADD.FTZ R21, -R218, R180 ;  /* 0x000000b4da157221 */ /* 0x001fc40000010100 */
[----:B------:R-:W5:Y:S01]  /*9e50*/  LDL R180, [R1+0x168] ;  /* 0x0001680001b47983 */ /* 0x000f620000100800 */
[----:B------:R-:W-:Y:S01]  /*9e60*/  FADD.FTZ R9, -R218, R184 ;  /* 0x000000b8da097221 */ /* 0x000fe20000010100 */
[----:B--2---:R-:W-:Y:S02]  /*9e70*/  SHF.L.U32 R8, R198, 0x10, RZ ;  /* 0x00000010c6087819 */ /* 0x004fe400000006ff */
[----:B------:R-:W-:Y:S01]  /*9e80*/  SHF.L.U32 R198, R142, 0x10, RZ ;  /* 0x000000108ec67819 */ /* 0x000fe200000006ff */
[C---:B------:R-:W-:Y:S01]  /*9e90*/  FMUL.FTZ R9, R219.reuse, R9 ;  /* 0x00000009db097220 */ /* 0x040fe20000410000 */
[----:B------:R-:W-:Y:S01]  /*9ea0*/  SHF.L.U32 R11, R98, 0x10, RZ ;  /* 0x00000010620b7819 */ /* 0x000fe200000006ff */
[----:B------:R-:W-:Y:S01]  /*9eb0*/  FMUL.FTZ R21, R219, R21 ;  /* 0x00000015db157220 */ /* 0x000fe20000410000 */
[----:B------:R-:W-:-:S03]  /*9ec0*/  SHF.L.U32 R20, R199, 0x10, RZ ;  /* 0x00000010c7147819 */ /* 0x000fc600000006ff */
[----:B------:R-:W-:Y:S01]  /*9ed0*/  FFMA.FTZ R198, R9, R198, R11 ;  /* 0x000000c609c67223 */ /* 0x000fe2000001000b */
[----:B------:R-:W-:Y:S01]  /*9ee0*/  FADD.FTZ R11, -R218, R179 ;  /* 0x000000b3da0b7221 */ /* 0x000fe20000010100 */
[----:B------:R-:W-:Y:S01]  /*9ef0*/  FFMA.FTZ R195, R21, R20, R195 ;  /* 0x0000001415c37223 */ /* 0x000fe200000100c3 */
[----:B------:R-:W2:Y:S04]  /*9f00*/  LDL R179, [R1+0x16c] ;  /* 0x00016c0001b37983 */ /* 0x000ea80000100800 */
[----:B------:R-:W2:Y:S01]  /*9f10*/  LDL R20, [R1+0x178] ;  /* 0x0001780001147983 */ /* 0x000ea20000100800 */
[----:B---3--:R-:W-:Y:S01]  /*9f20*/  SHF.L.U32 R199, R196, 0x10, RZ ;  /* 0x00000010c4c77819 */ /* 0x008fe200000006ff */
[----:B------:R-:W-:Y:S02]  /*9f30*/  FADD.FTZ R196, -R218, R178 ;  /* 0x000000b2dac47221 */ /* 0x000fe40000010100 */
[----:B------:R-:W3:Y:S01]  /*9f40*/  LDL R178, [R1+0x170] ;  /* 0x0001700001b27983 */ /* 0x000ee20000100800 */
[----:B------:R-:W-:-:S04]  /*9f50*/  IMAD.U32 R183, R183, 0x10000, RZ ;  /* 0x00010000b7b77824 */ /* 0x000fc800078e00ff */
[----:B------:R-:W-:Y:S02]  /*9f60*/  FFMA.FTZ R183, R21, R183, R8 ;  /* 0x000000b715b77223 */ /* 0x000fe40000010008 */
[----:B------:R-:W3:Y:S01]  /*9f70*/  LDL R21, [R1+0x174] ;  /* 0x0001740001157983 */ /* 0x000ee20000100800 */
[----:B------:R-:W-:Y:S01]  /*9f80*/  SHF.L.U32 R10, R66, 0x10, RZ ;  /* 0x00000010420a7819 */ /* 0x000fe200000006ff */
[----:B------:R-:W-:Y:S01]  /*9f90*/  IMAD.U32 R184, R110, 0x10000, RZ ;  /* 0x000100006eb87824 */ /* 0x000fe200078e00ff */
[----:B------:R-:W-:-:S03]  /*9fa0*/  SHF.L.U32 R201, R143, 0x10, RZ ;  /* 0x000000108fc97819 */ /* 0x000fc600000006ff */
[----:B------:R-:W-:Y:S01]  /*9fb0*/  FFMA.FTZ R184, R9, R184, R10 ;  /* 0x000000b809b87223 */ /* 0x000fe2000001000a */
[----:B------:R-:W-:Y:S01]  /*9fc0*/  SHF.L.U32 R10, R99, 0x10, RZ ;  /* 0x00000010630a7819 */ /* 0x000fe200000006ff */
[----:B------:R-:W-:Y:S01]  /*9fd0*/  FMUL.FTZ R11, R219, R11 ;  /* 0x0000000bdb0b7220 */ /* 0x000fe20000410000 */
[----:B------:R-:W-:Y:S01]  /*9fe0*/  SHF.L.U32 R9, R197, 0x10, RZ ;  /* 0x00000010c5097819 */ /* 0x000fe200000006ff */
[----:B------:R-:W-:Y:S01]  /*9ff0*/  FMUL.FTZ R196, R219, R196 ;  /* 0x000000c4dbc47220 */ /* 0x000fe20000410000 */
[----:B------:R-:W3:Y:S03]  /*a000*/  LDL R197, [R1+0x17c] ;  /* 0x00017c0001c57983 */ /* 0x000ee60000100800 */
[----:B------:R-:W-:Y:S01]  /*a010*/  FFMA.FTZ R199, R11, R9, R199 ;  /* 0x000000090bc77223 */ /* 0x000fe200000100c7 */
[----:B------:R-:W-:Y:S02]  /*a020*/  IMAD.U32 R9, R111, 0x10000, RZ ;  /* 0x000100006f097824 */ /* 0x000fe400078e00ff */
[----:B------:R-:W-:-:S04]  /*a030*/  FADD.FTZ R215, -R218, R215 ;  /* 0x000000d7dad77221 */ /* 0x000fc80000010100 */
[----:B------:R-:W-:Y:S01]  /*a040*/  FMUL.FTZ R215, R219, R215 ;  /* 0x000000d7dbd77220 */ /* 0x000fe20000410000 */
[----:B----4-:R-:W-:Y:S01]  /*a050*/  IMAD.U32 R191, R194, 0x10000, RZ ;  /* 0x00010000c2bf7824 */ /* 0x010fe200078e00ff */
[----:B-----5:R-:W-:Y:S01]  /*a060*/  SHF.L.U32 R8, R193, 0x10, RZ ;  /* 0x00000010c1087819 */ /* 0x020fe200000006ff */
[----:B------:R-:W-:-:S04]  /*a070*/  FADD.FTZ R193, -R218, R208 ;  /* 0x000000d0dac17221 */ /* 0x000fc80000010100 */
[----:B------:R-:W-:Y:S01]  /*a080*/  FMUL.FTZ R193, R219, R193 ;  /* 0x000000c1dbc17220 */ /* 0x000fe20000410000 */
[----:B------:R-:W-:Y:S02]  /*a090*/  FFMA.FTZ R191, R11, R191, R8 ;  /* 0x000000bf0bbf7223 */ /* 0x000fe40000010008 */
[----:B------:R-:W4:Y:S01]  /*a0a0*/  LDL R11, [R1+0x188] ;  /* 0x00018800010b7983 */ /* 0x000f220000100800 */
[----:B------:R-:W-:Y:S01]  /*a0b0*/  FFMA.FTZ R201, R193, R201, R10 ;  /* 0x000000c9c1c97223 */ /* 0x000fe2000001000a */
[----:B------:R-:W-:-:S05]  /*a0c0*/  SHF.L.U32 R10, R67, 0x10, RZ ;  /* 0x00000010430a7819 */ /* 0x000fca00000006ff */
[----:B------:R-:W-:Y:S01]  /*a0d0*/  FFMA.FTZ R193, R193, R9, R10 ;  /* 0x00000009c1c17223 */ /* 0x000fe2000001000a */
[----:B------:R-:W-:Y:S02]  /*a0e0*/  SHF.L.U32 R203, R189, 0x10, RZ ;  /* 0x00000010bdcb7819 */ /* 0x000fe400000006ff */
[----:B------:R-:W-:Y:S01]  /*a0f0*/  SHF.L.U32 R8, R26, 0x10, RZ ;  /* 0x000000101a087819 */ /* 0x000fe200000006ff */
[----:B------:R-:W-:Y:S01]  /*a100*/  FADD.FTZ R26, -R218, R214 ;  /* 0x000000d6da1a7221 */ /* 0x000fe20000010100 */
[----:B------:R-:W-:-:S03]  /*a110*/  IMAD.U32 R9, R181, 0x10000, RZ ;  /* 0x00010000b5097824 */ /* 0x000fc600078e00ff */
[----:B------:R-:W-:Y:S01]  /*a120*/  FFMA.FTZ R203, R196, R203, R8 ;  /* 0x000000cbc4cb7223 */ /* 0x000fe20000010008 */
[----:B------:R-:W-:Y:S02]  /*a130*/  SHF.L.U32 R181, R136, 0x10, RZ ;  /* 0x0000001088b57819 */ /* 0x000fe400000006ff */
[----:B------:R-:W-:Y:S01]  /*a140*/  SHF.L.U32 R10, R168, 0x10, RZ ;  /* 0x00000010a80a7819 */ /* 0x000fe200000006ff */
[----:B------:R-:W-:Y:S01]  /*a150*/  FMUL.FTZ R26, R219, R26 ;  /* 0x0000001adb1a7220 */ /* 0x000fe20000410000 */
[----:B------:R-:W-:-:S03]  /*a160*/  SHF.L.U32 R8, R100, 0x10, RZ ;  /* 0x0000001064087819 */ /* 0x000fc600000006ff */
[----:B------:R-:W-:Y:S01]  /*a170*/  FFMA.FTZ R196, R196, R9, R10 ;  /* 0x00000009c4c47223 */ /* 0x000fe2000001000a */
[----:B------:R-:W-:Y:S01]  /*a180*/  SHF.L.U32 R9, R68, 0x10, RZ ;  /* 0x0000001044097819 */ /* 0x000fe200000006ff */
[----:B------:R-:W-:Y:S01]  /*a190*/  FFMA.FTZ R181, R26, R181, R8 ;  /* 0x000000b51ab57223 */ /* 0x000fe20000010008 */
[----:B------:R-:W-:Y:S02]  /*a1a0*/  IMAD.U32 R8, R104, 0x10000, RZ ;  /* 0x0001000068087824 */ /* 0x000fe400078e00ff */
[----:B------:R-:W-:Y:S01]  /*a1b0*/  FADD.FTZ R168, -R218, R210 ;  /* 0x000000d2daa87221 */ /* 0x000fe20000010100 */
[----:B------:R-:W-:Y:S01]  /*a1c0*/  SHF.L.U32 R187, R187, 0x10, RZ ;  /* 0x00000010bbbb7819 */ /* 0x000fe200000006ff */
[----:B------:R-:W-:Y:S01]  /*a1d0*/  FFMA.FTZ R26, R26, R8, R9 ;  /* 0x000000081a1a7223 */ /* 0x000fe20000010009 */
[----:B------:R-:W-:Y:S01]  /*a1e0*/  SHF.L.U32 R10, R188, 0x10, RZ ;  /* 0x00000010bc0a7819 */ /* 0x000fe200000006ff */
[----:B------:R-:W-:Y:S01]  /*a1f0*/  FMUL.FTZ R168, R219, R168 ;  /* 0x000000a8dba87220 */ /* 0x000fe20000410000 */
[----:B------:R-:W-:-:S03]  /*a200*/  IMAD.U32 R8, R182, 0x10000, RZ ;  /* 0x00010000b6087824 */ /* 0x000fc600078e00ff */
[----:B------:R-:W-:Y:S01]  /*a210*/  FFMA.FTZ R187, R168, R187, R10 ;  /* 0x000000bba8bb7223 */ /* 0x000fe2000001000a */
[----:B------:R-:W-:Y:S02]  /*a220*/  SHF.L.U32 R189, R137, 0x10, RZ ;  /* 0x0000001089bd7819 */ /* 0x000fe400000006ff */
[----:B------:R-:W-:Y:S01]  /*a230*/  SHF.L.U32 R9, R180, 0x10, RZ ;  /* 0x00000010b4097819 */ /* 0x000fe200000006ff */
[----:B------:R-:W-:-:S04]  /*a240*/  IMAD.U32 R180, R105, 0x10000, RZ ;  /* 0x0001000069b47824 */ /* 0x000fc800078e00ff */
[----:B------:R-:W-:Y:S01]  /*a250*/  FFMA.FTZ R168, R168, R8, R9 ;  /* 0x00000008a8a87223 */ /* 0x000fe20000010009 */
[----:B------:R-:W-:Y:S02]  /*a260*/  SHF.L.U32 R9, R101, 0x10, RZ ;  /* 0x0000001065097819 */ /* 0x000fe400000006ff */
[----:B------:R-:W-:-:S03]  /*a270*/  SHF.L.U32 R8, R69, 0x10, RZ ;  /* 0x0000001045087819 */ /* 0x000fc600000006ff */
[C---:B------:R-:W-:Y:S02]  /*a280*/  FFMA.FTZ R189, R215.reuse, R189, R9 ;  /* 0x000000bdd7bd7223 */ /* 0x040fe40000010009 */
[----:B------:R-:W-:Y:S01]  /*a290*/  FFMA.FTZ R180, R215, R180, R8 ;  /* 0x000000b4d7b47223 */ /* 0x000fe20000010008 */
[----:B--2---:R-:W-:Y:S02]  /*a2a0*/  SHF.L.U32 R192, R179, 0x10, RZ ;  /* 0x00000010b3c07819 */ /* 0x004fe400000006ff */
[----:B------:R-:W2:Y:S01]  /*a2b0*/  LDL R179, [R1+0x18c] ;  /* 0x00018c0001b37983 */ /* 0x000ea20000100800 */
[----:B------:R-:W-:-:S03]  /*a2c0*/  SHF.L.U32 R9, R20, 0x10, RZ ;  /* 0x0000001014097819 */ /* 0x000fc600000006ff */
[----:B------:R-:W5:Y:S01]  /*a2d0*/  LDL R20, [R1+0x198] ;  /* 0x0001980001147983 */ /* 0x000f620000100800 */
[----:B---3--:R-:W-:-:S03]  /*a2e0*/  SHF.L.U32 R10, R178, 0x10, RZ ;  /* 0x00000010b20a7819 */ /* 0x008fc600000006ff */
[----:B------:R-:W3:Y:S01]  /*a2f0*/  LDL R178, [R1+0x190] ;  /* 0x0001900001b27983 */ /* 0x000ee20000100800 */
[----:B------:R-:W-:-:S03]  /*a300*/  IMAD.U32 R8, R21, 0x10000, RZ ;  /* 0x0001000015087824 */ /* 0x000fc600078e00ff */
[----:B------:R-:W3:Y:S01]  /*a310*/  LDL R21, [R1+0x194] ;  /* 0x0001940001157983 */ /* 0x000ee20000100800 */
[C---:B------:R-:W-:Y:S01]  /*a320*/  FADD.FTZ R182, -R218.reuse, R211 ;  /* 0x000000d3dab67221 */ /* 0x040fe20000010100 */
[----:B------:R-:W-:-:S03]  /*a330*/  FADD.FTZ R188, -R218, R216 ;  /* 0x000000d8dabc7221 */ /* 0x000fc60000010100 */
[C---:B------:R-:W-:Y:S01]  /*a340*/  FMUL.FTZ R182, R219.reuse, R182 ;  /* 0x000000b6dbb67220 */ /* 0x040fe20000410000 */
[----:B------:R-:W-:Y:S01]  /*a350*/  SHF.L.U32 R194, R138, 0x10, RZ ;  /* 0x000000108ac27819 */ /* 0x000fe200000006ff */
[----:B------:R-:W-:Y:S02]  /*a360*/  FMUL.FTZ R188, R219, R188 ;  /* 0x000000bcdbbc7220 */ /* 0x000fe40000410000 */
[C---:B------:R-:W-:Y:S01]  /*a370*/  FFMA.FTZ R192, R182.reuse, R192, R10 ;  /* 0x000000c0b6c07223 */ /* 0x040fe2000001000a */
[----:B------:R-:W-:Y:S01]  /*a380*/  FFMA.FTZ R182, R182, R8, R9 ;  /* 0x00000008b6b67223 */ /* 0x000fe20000010009 */
[----:B------:R-:W-:Y:S01]  /*a390*/  SHF.L.U32 R10, R102, 0x10, RZ ;  /* 0x00000010660a7819 */ /* 0x000fe200000006ff */
[----:B------:R-:W-:Y:S01]  /*a3a0*/  IMAD.U32 R8, R106, 0x10000, RZ ;  /* 0x000100006a087824 */ /* 0x000fe200078e00ff */
[----:B------:R-:W-:Y:S01]  /*a3b0*/  SHF.L.U32 R9, R70, 0x10, RZ ;  /* 0x0000001046097819 */ /* 0x000fe200000006ff */
[----:B------:R-:W-:Y:S01]  /*a3c0*/  FADD.FTZ R190, -R218, R212 ;  /* 0x000000d4dabe7221 */ /* 0x000fe20000010100 */
[----:B------:R-:W-:Y:S01]  /*a3d0*/  SHF.L.U32 R197, R197, 0x10, RZ ;  /* 0x00000010c5c57819 */ /* 0x000fe200000006ff */
[----:B------:R-:W-:Y:S01]  /*a3e0*/  FFMA.FTZ R194, R188, R194, R10 ;  /* 0x000000c2bcc27223 */ /* 0x000fe2000001000a */
[----:B------:R-:W-:Y:S01]  /*a3f0*/  SHF.L.U32 R10, R206, 0x10, RZ ;  /* 0x00000010ce0a7819 */ /* 0x000fe200000006ff */
[----:B------:R-:W-:Y:S01]  /*a400*/  FFMA.FTZ R188, R188, R8, R9 ;  /* 0x00000008bcbc7223 */ /* 0x000fe20000010009 */
[----:B------:R-:W-:Y:S01]  /*a410*/  FMUL.FTZ R190, R219, R190 ;  /* 0x000000bedbbe7220 */ /* 0x000fe20000410000 */
[----:B------:R-:W-:-:S03]  /*a420*/  IMAD.U32 R8, R205, 0x10000, RZ ;  /* 0x00010000cd087824 */ /* 0x000fc600078e00ff */
[----:B------:R-:W-:Y:S01]  /*a430*/  FFMA.FTZ R197, R190, R197, R10 ;  /* 0x000000c5bec57223 */ /* 0x000fe2000001000a */
[----:B------:R-:W-:Y:S01]  /*a440*/  F2FP.BF16.F32.PACK_AB R10, R174, R173 ;  /* 0x000000adae0a723e */ /* 0x000fe200000010ff */
[----:B------:R-:W-:-:S04]  /*a450*/  FADD.FTZ R213, -R218, R213 ;  /* 0x000000d5dad57221 */ /* 0x000fc80000010100 */
[----:B------:R-:W-:Y:S01]  /*a460*/  FMUL.FTZ R213, R219, R213 ;  /* 0x000000d5dbd57220 */ /* 0x000fe20000410000 */
[----:B------:R-:W-:Y:S02]  /*a470*/  F2FP.BF16.F32.PACK_AB R23, R23, R176 ;  /* 0x000000b01717723e */ /* 0x000fe400000010ff */
[----:B------:R-:W-:Y:S02]  /*a480*/  F2FP.BF16.F32.PACK_AB R22, R22, R204 ;  /* 0x000000cc1616723e */ /* 0x000fe400000010ff */
[----:B------:R-:W-:Y:S01]  /*a490*/  F2FP.BF16.F32.PACK_AB R5, R24, R5 ;  /* 0x000000051805723e */ /* 0x000fe200000010ff */
[----:B------:R-:W-:Y:S01]  /*a4a0*/  FADD.FTZ R217, -R218, R217 ;  /* 0x000000d9dad97221 */ /* 0x000fe20000010100 */
[----:B----4-:R-:W-:Y:S02]  /*a4b0*/  SHF.L.U32 R9, R11, 0x10, RZ ;  /* 0x000000100b097819 */ /* 0x010fe400000006ff */
[----:B------:R-:W-:-:S03]  /*a4c0*/  F2FP.BF16.F32.PACK_AB R11, R200, R175 ;  /* 0x000000afc80b723e */ /* 0x000fc600000010ff */
[----:B------:R-:W-:Y:S01]  /*a4d0*/  FFMA.FTZ R190, R190, R8, R9 ;  /* 0x00000008bebe7223 */ /* 0x000fe20000010009 */
[----:B------:R-:W-:Y:S01]  /*a4e0*/  F2FP.BF16.F32.PACK_AB R8, R13, R6 ;  /* 0x000000060d08723e */ /* 0x000fe200000010ff */
[----:B------:R-:W-:Y:S01]  /*a4f0*/  IMAD.WIDE.U32 R6, R7, 0x10, R244 ;  /* 0x0000001007067825 */ /* 0x000fe200078e00f4 */
[----:B------:R-:W-:-:S05]  /*a500*/  F2FP.BF16.F32.PACK_AB R9, R15, R16 ;  /* 0x000000100f09723e */ /* 0x000fca00000010ff */
[----:B------:R0:W-:Y:S01]  /*a510*/  STG.E.128 desc[UR6][R6.64], R8 ;  /* 0x0000000806007986 */ /* 0x0001e2000c101d06 */
[----:B------:R-:W-:Y:S01]  /*a520*/  SHF.L.U32 R16, R139, 0x10, RZ ;  /* 0x000000108b107819 */ /* 0x000fe200000006ff */
[----:B------:R-:W-:Y:S01]  /*a530*/  FMUL.FTZ R217, R219, R217 ;  /* 0x000000d9dbd97220 */ /* 0x000fe20000410000 */
[----:B------:R-:W-:Y:S01]  /*a540*/  IMAD.U32 R200, R107, 0x10000, RZ ;  /* 0x000100006bc87824 */ /* 0x000fe200078e00ff */
[----:B------:R-:W-:Y:S01]  /*a550*/  F2FP.BF16.F32.PACK_AB R4, R4, R12 ;  /* 0x0000000c0404723e */ /* 0x000fe200000010ff */
[----:B------:R-:W-:Y:S01]  /*a560*/  IMAD.WIDE.U32 R174, R19, 0x10, R244 ;  /* 0x0000001013ae7825 */ /* 0x000fe200078e00f4 */
[----:B------:R-:W-:Y:S02]  /*a570*/  F2FP.BF16.F32.PACK_AB R15, R196, R193 ;  /* 0x000000c1c40f723e */ /* 0x000fe400000010ff */
[----:B------:R-:W-:Y:S02]  /*a580*/  F2FP.BF16.F32.PACK_AB R13, R183, R17 ;  /* 0x00000011b70d723e */ /* 0x000fe400000010ff */
[----:B0-----:R-:W-:-:S02]  /*a590*/  SHF.L.U32 R9, R103, 0x10, RZ ;  /* 0x0000001067097819 */ /* 0x001fc400000006ff */
[----:B------:R-:W-:-:S03]  /*a5a0*/  SHF.L.U32 R8, R71, 0x10, RZ ;  /* 0x0000001047087819 */ /* 0x000fc600000006ff */
[C---:B------:R-:W-:Y:S02]  /*a5b0*/  FFMA.FTZ R16, R217.reuse, R16, R9 ;  /* 0x00000010d9107223 */ /* 0x040fe40000010009 */
[----:B------:R-:W-:Y:S01]  /*a5c0*/  FFMA.FTZ R200, R217, R200, R8 ;  /* 0x000000c8d9c87223 */ /* 0x000fe20000010008 */
[----:B------:R-:W-:Y:S02]  /*a5d0*/  F2FP.BF16.F32.PACK_AB R11, R203, R201 ;  /* 0x000000c9cb0b723e */ /* 0x000fe400000010ff */
[----:B------:R-:W-:Y:S02]  /*a5e0*/  F2FP.BF16.F32.PACK_AB R10, R199, R198 ;  /* 0x000000c6c70a723e */ /* 0x000fe400000010ff */
[----:B------:R-:W-:Y:S02]  /*a5f0*/  F2FP.BF16.F32.PACK_AB R9, R195, R27 ;  /* 0x0000001bc309723e */ /* 0x000fe400000010ff */
[----:B------:R-:W-:Y:S02]  /*a600*/  F2FP.BF16.F32.PACK_AB R8, R18, R14 ;  /* 0x0000000e1208723e */ /* 0x000fe400000010ff */
[----:B------:R-:W-:-:S02]  /*a610*/  F2FP.BF16.F32.PACK_AB R14, R191, R184 ;  /* 0x000000b8bf0e723e */ /* 0x000fc400000010ff */
[----:B------:R-:W-:Y:S02]  /*a620*/  F2FP.BF16.F32.PACK_AB R12, R2, R3 ;  /* 0x00000003020c723e */ /* 0x000fe400000010ff */
[----:B------:R-:W-:Y:S02]  /*a630*/  F2FP.BF16.F32.PACK_AB R18, R197, R194 ;  /* 0x000000c2c512723e */ /* 0x000fe400000010ff */
[----:B------:R-:W-:Y:S02]  /*a640*/  F2FP.BF16.F32.PACK_AB R17, R192, R189 ;  /* 0x000000bdc011723e */ /* 0x000fe400000010ff */
[----:B--2---:R-:W-:Y:S02]  /*a650*/  SHF.L.U32 R206, R179, 0x10, RZ ;  /* 0x00000010b3ce7819 */ /* 0x004fe400000006ff */
[----:B-----5:R-:W-:Y:S02]  /*a660*/  SHF.L.U32 R6, R20, 0x10, RZ ;  /* 0x0000001014067819 */ /* 0x020fe400000006ff */
[----:B------:R-:W-:Y:S01]  /*a670*/  F2FP.BF16.F32.PACK_AB R20, R171, R170 ;  /* 0x000000aaab14723e */ /* 0x000fe200000010ff */
[----:B------:R-:W-:Y:S01]  /*a680*/  IMAD.WIDE.U32 R170, R209, 0x10, R246 ;  /* 0x00000010d1aa7825 */ /* 0x000fe200078e00f6 */
[----:B---3--:R-:W-:-:S05]  /*a690*/  SHF.L.U32 R7, R178, 0x10, RZ ;  /* 0x00000010b2077819 */ /* 0x008fca00000006ff */
[----:B------:R-:W-:Y:S01]  /*a6a0*/  FFMA.FTZ R206, R213, R206, R7 ;  /* 0x000000ced5ce7223 */ /* 0x000fe20000010007 */
[----:B------:R-:W-:Y:S01]  /*a6b0*/  IMAD.U32 R205, R21, 0x10000, RZ ;  /* 0x0001000015cd7824 */ /* 0x000fe200078e00ff */
[----:B------:R-:W-:-:S03]  /*a6c0*/  F2FP.BF16.F32.PACK_AB R21, R202, R172 ;  /* 0x000000acca15723e */ /* 0x000fc600000010ff */
[----:B------:R-:W-:Y:S01]  /*a6d0*/  FFMA.FTZ R205, R213, R205, R6 ;  /* 0x000000cdd5cd7223 */ /* 0x000fe20000010006 */
[----:B------:R-:W-:-:S05]  /*a6e0*/  IMAD.WIDE.U32 R6, R19, 0x10, R246 ;  /* 0x0000001013067825 */ /* 0x000fca00078e00f6 */
[----:B------:R0:W-:Y:S01]  /*a6f0*/  STG.E.128 desc[UR6][R6.64], R20 ;  /* 0x0000001406007986 */ /* 0x0001e2000c101d06 */
[----:B------:R-:W-:Y:S01]  /*a700*/  IMAD.WIDE.U32 R172, R177, 0x10, R246 ;  /* 0x00000010b1ac7825 */ /* 0x000fe200078e00f6 */
[----:B0-----:R-:W-:Y:S02]  /*a710*/  F2FP.BF16.F32.PACK_AB R6, R169, R25 ;  /* 0x00000019a906723e */ /* 0x001fe400000010ff */
[----:B------:R-:W0:Y:S01]  /*a720*/  LDC.64 R24, c[0x0][0x380] ;  /* 0x0000e000ff187b82 */ /* 0x000e220000000a00 */
[----:B------:R-:W-:Y:S01]  /*a730*/  F2FP.BF16.F32.PACK_AB R7, R186, R185 ;  /* 0x000000b9ba07723e */ /* 0x000fe200000010ff */
[--C-:B------:R-:W-:Y:S01]  /*a740*/  IMAD.WIDE.U32 R176, R177, 0x10, R244.reuse ;  /* 0x00000010b1b07825 */ /* 0x100fe200078e00f4 */
[----:B------:R-:W-:Y:S02]  /*a750*/  F2FP.BF16.F32.PACK_AB R19, R206, R16 ;  /* 0x00000010ce13723e */ /* 0x000fe400000010ff */
[----:B------:R-:W-:Y:S01]  /*a760*/  F2FP.BF16.F32.PACK_AB R16, R187, R181 ;  /* 0x000000b5bb10723e */ /* 0x000fe200000010ff */
[----:B------:R-:W-:Y:S01]  /*a770*/  IMAD.WIDE.U32 R178, R209, 0x10, R244 ;  /* 0x00000010d1b27825 */ /* 0x000fe200078e00f4 */
[----:B------:R-:W-:Y:S01]  /*a780*/  F2FP.BF16.F32.PACK_AB R23, R205, R200 ;  /* 0x000000c8cd17723e */ /* 0x000fe200000010ff */
[----:B------:R1:W-:Y:S01]  /*a790*/  STG.E.128 desc[UR6][R174.64], R4 ;  /* 0x00000004ae007986 */ /* 0x0003e2000c101d06 */
[----:B------:R-:W-:-:S02]  /*a7a0*/  F2FP.BF16.F32.PACK_AB R22, R190, R188 ;  /* 0x000000bcbe16723e */ /* 0x000fc400000010ff */
[----:B------:R-:W-:Y:S02]  /*a7b0*/  F2FP.BF16.F32.PACK_AB R21, R182, R180 ;  /* 0x000000b4b615723e */ /* 0x000fe400000010ff */
[----:B------:R-:W-:Y:S01]  /*a7c0*/  F2FP.BF16.F32.PACK_AB R20, R168, R26 ;  /* 0x0000001aa814723e */ /* 0x000fe200000010ff */
[----:B------:R1:W-:Y:S04]  /*a7d0*/  STG.E.128 desc[UR6][R172.64], R8 ;  /* 0x00000008ac007986 */ /* 0x0003e8000c101d06 */
[----:B------:R1:W-:Y:S04]  /*a7e0*/  STG.E.128 desc[UR6][R176.64], R12 ;  /* 0x0000000cb0007986 */ /* 0x0003e8000c101d06 */
[----:B------:R1:W-:Y:S01]  /*a7f0*/  STG.E.128 desc[UR6][R170.64], R16 ;  /* 0x00000010aa007986 */ /* 0x0003e2000c101d06 */
[----:B0-----:R-:W-:-:S03]  /*a800*/  LEA R0, R24, R0, 0x2 ;  /* 0x0000000018007211 */ /* 0x001fc600078e10ff */
[----:B------:R1:W-:Y:S01]  /*a810*/  STG.E.128 desc[UR6][R178.64], R20 ;  /* 0x00000014b2007986 */ /* 0x0003e2000c101d06 */
[----:B------:R-:W-:-:S13]  /*a820*/  ISETP.GE.AND P2, PT, R0, R25, PT ;  /* 0x000000190000720c */ /* 0x000fda0003f46270 */
[----:B------:R-:W-:Y:S05]  /*a830*/  @!P2 BRA `(.L_x_121) ;  /* 0xffffff74002ca947 */ /* 0x000fea000383ffff */
[----:B------:R-:W-:Y:S05]  /*a840*/  EXIT ;  /* 0x000000000000794d */ /* 0x000fea0003800000 */
.L_x_120:
[----:B------:R-:W-:Y:S01]  /*a850*/  HFMA2 R169, -RZ, RZ, 0, 1.847743988037109375e-06 ;  /* 0x0000001fffa97431 */ /* 0x000fe200000001ff */
[----:B------:R-:W-:Y:S01]  /*a860*/  BSSY B0, `(.L_x_122) ;  /* 0x0000007000007945 */ /* 0x000fe20003800000 */
[----:B------:R-:W-:Y:S01]  /*a870*/  MOV R219, R171 ;  /* 0x000000ab00db7202 */ /* 0x000fe20000000f00 */
[----:B------:R-:W-:Y:S01]  /*a880*/  IMAD.MOV.U32 R170, RZ, RZ, 0x1 ;  /* 0x00000001ffaa7424 */ /* 0x000fe200078e00ff */
[----:B------:R-:W-:-:S07]  /*a890*/  MOV R168, 0xffffffff ;  /* 0xffffffff00a87802 */ /* 0x000fce0000000f00 */
[----:B------:R-:W-:Y:S05]  /*a8a0*/  WARPSYNC.COLLECTIVE R168, `(.L_x_123) ;  /* 0x00000000a8087348 */ /* 0x000fea0003c00000 */
[----:B------:R0:W1:Y:S02]  /*a8b0*/  SHFL.BFLY P3, R168, R219, R170, R169 ;  /* 0x0c0000aadba87389 */ /* 0x00006400000600a9 */
[----:B01----:R-:W-:Y:S05]  /*a8c0*/  ENDCOLLECTIVE ;  /* 0x000000000000791b */ /* 0x003fea0003800000 */
.L_x_123:
[----:B------:R-:W-:Y:S05]  /*a8d0*/  BSYNC B0 ;  /* 0x0000000000007941 */ /* 0x000fea0003800000 */
.L_x_122:
[----:B------:R-:W-:Y:S01]  /*a8e0*/  FADD.FTZ R171, R171, R168 ;  /* 0x000000a8abab7221 */ /* 0x000fe20000010000 */
[----:B------:R-:W-:Y:S01]  /*a8f0*/  MOV R168, 0xffffffff ;  /* 0xffffffff00a87802 */ /* 0x000fe20000000f00 */
[----:B------:R-:W-:Y:S02]  /*a900*/  IMAD.MOV.U32 R170, RZ, RZ, 0x2 ;  /* 0x00000002ffaa7424 */ /* 0x000fe400078e00ff */
[----:B------:R-:W-:Y:S01]  /*a910*/  HFMA2 R169, -RZ, RZ, 0, 1.847743988037109375e-06 ;  /* 0x0000001fffa97431 */ /* 0x000fe200000001ff */
[----:B------:R-:W0:Y:S01]  /*a920*/  LDC R218, c[0x0][0x400] ;  /* 0x00010000ffda7b82 */ /* 0x000e220000000800 */
[----:B------:R-:W-:-:S07]  /*a930*/  MOV R219, R171 ;  /* 0x000000ab00db7202 */ /* 0x000fce0000000f00 */
[----:B0-----:R-:W-:Y:S05]  /*a940*/  WARPSYNC.COLLECTIVE R168, `(.L_x_124) ;  /* 0x00000000a8087348 */ /* 0x001fea0003c00000 */
[----:B------:R1:W2:Y:S02]  /*a950*/  SHFL.BFLY P3, R168, R219, R170, R169 ;  /* 0x0c0000aadba87389 */ /* 0x0002a400000600a9 */
[----:B012---:R-:W-:Y:S05]  /*a960*/  ENDCOLLECTIVE ;  /* 0x000000000000791b */ /* 0x007fea0003800000 */
.L_x_124:
[----:B------:R-:W-:Y:S02]  /*a970*/  IMAD.MOV.U32 R170, RZ, RZ, 0x4 ;  /* 0x00000004ffaa7424 */ /* 0x000fe400078e00ff */
[----:B------:R-:W-:Y:S01]  /*a980*/  FADD.FTZ R171, R171, R168 ;  /* 0x000000a8abab7221 */ /* 0x000fe20000010000 */
[----:B------:R-:W-:-:S04]  /*a990*/  MOV R168, 0xffffffff ;  /* 0xffffffff00a87802 */ /* 0x000fc80000000f00 */
[----:B------:R-:W-:-:S07]  /*a9a0*/  MOV R219, R171 ;  /* 0x000000ab00db7202 */ /* 0x000fce0000000f00 */
[----:B------:R-:W-:Y:S05]  /*a9b0*/  WARPSYNC.COLLECTIVE R168, `(.L_x_125) ;  /* 0x00000000a8087348 */ /* 0x000fea0003c00000 */
[----:B------:R0:W1:Y:S02]  /*a9c0*/  SHFL.BFLY P3, R168, R219, R170, R169 ;  /* 0x0c0000aadba87389 */ /* 0x00006400000600a9 */
[----:B01----:R-:W-:Y:S05]  /*a9d0*/  ENDCOLLECTIVE ;  /* 0x000000000000791b */ /* 0x003fea0003800000 */
.L_x_125:
[----:B------:R-:W-:Y:S02]  /*a9e0*/  HFMA2 R170, -RZ, RZ, 0, 4.76837158203125e-07 ;  /* 0x00000008ffaa7431 */ /* 0x000fe400000001ff */
[----:B------:R-:W-:Y:S01]  /*a9f0*/  FADD.FTZ R171, R171, R168 ;  /* 0x000000a8abab7221 */ /* 0x000fe20000010000 */
[----:B------:R-:W-:-:S04]  /*aa00*/  IMAD.MOV.U32 R168, RZ, RZ, -0x1 ;  /* 0xffffffffffa87424 */ /* 0x000fc800078e00ff */
[----:B------:R-:W-:-:S07]  /*aa10*/  MOV R219, R171 ;  /* 0x000000ab00db7202 */ /* 0x000fce0000000f00 */
[----:B------:R-:W-:Y:S05]  /*aa20*/  WARPSYNC.COLLECTIVE R168, `(.L_x_126) ;  /* 0x00000000a8087348 */ /* 0x000fea0003c00000 */
[----:B------:R0:W1:Y:S02]  /*aa30*/  SHFL.BFLY P3, R168, R219, R170, R169 ;  /* 0x0c0000aadba87389 */ /* 0x00006400000600a9 */
[----:B01----:R-:W-:Y:S05]  /*aa40*/  ENDCOLLECTIVE ;  /* 0x000000000000791b */ /* 0x003fea0003800000 */
.L_x_126:
[----:B------:R-:W-:Y:S02]  /*aa50*/  HFMA2 R170, -RZ, RZ, 0, 9.5367431640625e-07 ;  /* 0x00000010ffaa7431 */ /* 0x000fe400000001ff */
[----:B------:R-:W-:Y:S01]  /*aa60*/  FADD.FTZ R171, R171, R168 ;  /* 0x000000a8abab7221 */ /* 0x000fe20000010000 */
[----:B------:R-:W-:-:S04]  /*aa70*/  MOV R168, 0xffffffff ;  /* 0xffffffff00a87802 */ /* 0x000fc80000000f00 */
[----:B------:R-:W-:-:S07]  /*aa80*/  MOV R219, R171 ;  /* 0x000000ab00db7202 */ /* 0x000fce0000000f00 */
[----:B------:R-:W-:Y:S05]  /*aa90*/  WARPSYNC.COLLECTIVE R168, `(.L_x_127) ;  /* 0x00000000a8087348 */ /* 0x000fea0003c00000 */
[----:B------:R0:W1:Y:S02]  /*aaa0*/  SHFL.BFLY P3, R168, R219, R170, R169 ;  /* 0x0c0000aadba87389 */ /* 0x00006400000600a9 */
[----:B01----:R-:W-:Y:S05]  /*aab0*/  ENDCOLLECTIVE ;  /* 0x000000000000791b */ /* 0x003fea0003800000 */
.L_x_127:
[----:B------:R-:W-:Y:S02]  /*aac0*/  HFMA2 R170, -RZ, RZ, 0, 5.9604644775390625e-08 ;  /* 0x00000001ffaa7431 */ /* 0x000fe400000001ff */
[----:B------:R-:W-:-:S04]  /*aad0*/  FADD.FTZ R168, R171, R168 ;  /* 0x000000a8aba87221 */ /* 0x000fc80000010000 */
[----:B------:R-:W-:-:S04]  /*aae0*/  FMUL.FTZ R247, R168, R218 ;  /* 0x000000daa8f77220 */ /* 0x000fc80000410000 */
        /* <DEDUP_REMOVED lines=127> */
[----:B------:R-:W-:-:S03]  /*b2e0*/  MOV R169, 0x1f ;  /* 0x0000001f00a97802 */ /* 0x000fc60000000f00 */
[----:B------:R-:W-:Y:S01]  /*b2f0*/  FFMA.FTZ R171, R171, R171, R168 ;  /* 0x000000ababab7223 */ /* 0x000fe200000100a8 */
[----:B------:R-:W-:-:S03]  /*b300*/  MOV R168, 0xffffffff ;  /* 0xffffffff00a87802 */ /* 0x000fc60000000f00 */
[----:B------:R-:W-:-:S07]  /*b310*/  IMAD.MOV.U32 R219, RZ, RZ, R171 ;  /* 0x000000ffffdb7224 */ /* 0x000fce00078e00ab */
[----:B------:R-:W-:Y:S05]  /*b320*/  WARPSYNC.COLLECTIVE R168, `(.L_x_128) ;  /* 0x00000000a8087348 */ /* 0x000fea0003c00000 */
[----:B------:R0:W1:Y:S02]  /*b330*/  SHFL.BFLY P3, R168, R219, R170, R169 ;  /* 0x0c0000aadba87389 */ /* 0x00006400000600a9 */
[----:B01----:R-:W-:Y:S05]  /*b340*/  ENDCOLLECTIVE ;  /* 0x000000000000791b */ /* 0x003fea0003800000 */
.L_x_128:
[----:B------:R-:W-:Y:S02]  /*b350*/  HFMA2 R170, -RZ, RZ, 0, 1.1920928955078125e-07 ;  /* 0x00000002ffaa7431 */ /* 0x000fe400000001ff */
[----:B------:R-:W-:Y:S01]  /*b360*/  FADD.FTZ R171, R171, R168 ;  /* 0x000000a8abab7221 */ /* 0x000fe20000010000 */
[----:B------:R-:W-:-:S03]  /*b370*/  MOV R168, 0xffffffff ;  /* 0xffffffff00a87802 */ /* 0x000fc60000000f00 */
[----:B------:R-:W-:-:S07]  /*b380*/  IMAD.MOV.U32 R219, RZ, RZ, R171 ;  /* 0x000000ffffdb7224 */ /* 0x000fce00078e00ab */
[----:B------:R-:W-:Y:S05]  /*b390*/  WARPSYNC.COLLECTIVE R168, `(.L_x_129) ;  /* 0x00000000a8087348 */ /* 0x000fea0003c00000 */
[----:B------:R0:W1:Y:S02]  /*b3a0*/  SHFL.BFLY P3, R168, R219, R170, R169 ;  /* 0x0c0000aadba87389 */ /* 0x00006400000600a9 */
[----:B01----:R-:W-:Y:S05]  /*b3b0*/  ENDCOLLECTIVE ;  /* 0x000000000000791b */ /* 0x003fea0003800000 */
.L_x_129:
[----:B------:R-:W-:Y:S02]  /*b3c0*/  IMAD.MOV.U32 R170, RZ, RZ, 0x4 ;  /* 0x00000004ffaa7424 */ /* 0x000fe400078e00ff */
[----:B------:R-:W-:Y:S01]  /*b3d0*/  FADD.FTZ R171, R171, R168 ;  /* 0x000000a8abab7221 */ /* 0x000fe20000010000 */
[----:B------:R-:W-:-:S04]  /*b3e0*/  MOV R168, 0xffffffff ;  /* 0xffffffff00a87802 */ /* 0x000fc80000000f00 */
[----:B------:R-:W-:-:S07]  /*b3f0*/  MOV R219, R171 ;  /* 0x000000ab00db7202 */ /* 0x000fce0000000f00 */
[----:B------:R-:W-:Y:S05]  /*b400*/  WARPSYNC.COLLECTIVE R168, `(.L_x_130) ;  /* 0x00000000a8087348 */ /* 0x000fea0003c00000 */
[----:B------:R0:W1:Y:S02]  /*b410*/  SHFL.BFLY P3, R168, R219, R170, R169 ;  /* 0x0c0000aadba87389 */ /* 0x00006400000600a9 */
[----:B01----:R-:W-:Y:S05]  /*b420*/  ENDCOLLECTIVE ;  /* 0x000000000000791b */ /* 0x003fea0003800000 */
.L_x_130:
[----:B------:R-:W-:Y:S02]  /*b430*/  HFMA2 R170, -RZ, RZ, 0, 4.76837158203125e-07 ;  /* 0x00000008ffaa7431 */ /* 0x000fe400000001ff */
[----:B------:R-:W-:Y:S01]  /*b440*/  FADD.FTZ R171, R171, R168 ;  /* 0x000000a8abab7221 */ /* 0x000fe20000010000 */
[----:B------:R-:W-:-:S04]  /*b450*/  IMAD.MOV.U32 R168, RZ, RZ, -0x1 ;  /* 0xffffffffffa87424 */ /* 0x000fc800078e00ff */
[----:B------:R-:W-:-:S07]  /*b460*/  MOV R219, R171 ;  /* 0x000000ab00db7202 */ /* 0x000fce0000000f00 */
[----:B------:R-:W-:Y:S05]  /*b470*/  WARPSYNC.COLLECTIVE R168, `(.L_x_131) ;  /* 0x00000000a8087348 */ /* 0x000fea0003c00000 */
[----:B------:R0:W1:Y:S02]  /*b480*/  SHFL.BFLY P3, R168, R219, R170, R169 ;  /* 0x0c0000aadba87389 */ /* 0x00006400000600a9 */
[----:B01----:R-:W-:Y:S05]  /*b490*/  ENDCOLLECTIVE ;  /* 0x000000000000791b */ /* 0x003fea0003800000 */
.L_x_131:
[----:B------:R-:W-:Y:S02]  /*b4a0*/  HFMA2 R170, -RZ, RZ, 0, 9.5367431640625e-07 ;  /* 0x00000010ffaa7431 */ /* 0x000fe400000001ff */
[----:B------:R-:W-:Y:S01]  /*b4b0*/  FADD.FTZ R171, R171, R168 ;  /* 0x000000a8abab7221 */ /* 0x000fe20000010000 */
[----:B------:R-:W-:-:S04]  /*b4c0*/  MOV R168, 0xffffffff ;  /* 0xffffffff00a87802 */ /* 0x000fc80000000f00 */
[----:B------:R-:W-:-:S07]  /*b4d0*/  MOV R219, R171 ;  /* 0x000000ab00db7202 */ /* 0x000fce0000000f00 */
[----:B------:R-:W-:Y:S05]  /*b4e0*/  WARPSYNC.COLLECTIVE R168, `(.L_x_132) ;  /* 0x00000000a8087348 */ /* 0x000fea0003c00000 */
[----:B------:R0:W1:Y:S02]  /*b4f0*/  SHFL.BFLY P3, R168, R219, R170, R169 ;  /* 0x0c0000aadba87389 */ /* 0x00006400000600a9 */
[----:B01----:R-:W-:Y:S05]  /*b500*/  ENDCOLLECTIVE ;  /* 0x000000000000791b */ /* 0x003fea0003800000 */
.L_x_132:
[----:B------:R-:W-:Y:S05]  /*b510*/  BRA `(.L_x_133) ;  /* 0xffffffc4005c7947 */ /* 0x000fea000383ffff */
.L_x_134:
        /* <DEDUP_REMOVED lines=14> */
.L_x_43853:


//--------------------- .text._ZN10layer_norm31ln_parallel_residual_fwd_kernelINS_13Kernel_traitsI13__nv_bfloat16S2_S2_S2_fjLj2048ELj1ELj4ELj1ELj16ENS_18Kernel_traits_baseILj2048ES2_S2_S2_S2_fjLj128EEEEELb0ELb1ELb0EEEvNS_9FwdParamsE --------------------------
	.section	.text._ZN10layer_norm31ln_parallel_residual_fwd_kernelINS_13Kernel_traitsI13__nv_bfloat16S2_S2_S2_fjLj2048ELj1ELj4ELj1ELj16ENS_18Kernel_traits_baseILj2048ES2_S2_S2_S2_fjLj128EEEEELb0ELb1ELb0EEEvNS_9FwdParamsE,"ax",@progbits
	.align	128
        .global         _ZN10layer_norm31ln_parallel_residual_fwd_kernelINS_13Kernel_traitsI13__nv_bfloat16S2_S2_S2_fjLj2048ELj1ELj4ELj1ELj16ENS_18Kernel_traits_baseILj2048ES2_S2_S2_S2_fjLj128EEEEELb0ELb1ELb0EEEvNS_9FwdParamsE
        .type           _ZN10layer_norm31ln_parallel_residual_fwd_kernelINS_13Kernel_traitsI13__nv_bfloat16S2_S2_S2_fjLj2048ELj1ELj4ELj1ELj16ENS_18Kernel_traits_baseILj2048ES2_S2_S2_S2_fjLj128EEEEELb0ELb1ELb0EEEvNS_9FwdParamsE,@function
        .size           _ZN10layer_norm31ln_parallel_residual_fwd_kernelINS_13Kernel_traitsI13__nv_bfloat16S2_S2_S2_fjLj2048ELj1ELj4ELj1ELj16ENS_18Kernel_traits_baseILj2048ES2_S2_S2_S2_fjLj128EEEEELb0ELb1ELb0EEEvNS_9FwdParamsE,(.L_x_43854 - _ZN10layer_norm31ln_parallel_residual_fwd_kernelINS_13Kernel_traitsI13__nv_bfloat16S2_S2_S2_fjLj2048ELj1ELj4ELj1ELj16ENS_18Kernel_traits_baseILj2048ES2_S2_S2_S2_fjLj128EEEEELb0ELb1ELb0EEEvNS_9FwdParamsE)
        .other          _ZN10layer_norm31ln_parallel_residual_fwd_kernelINS_13Kernel_traitsI13__nv_bfloat16S2_S2_S2_fjLj2048ELj1ELj4ELj1ELj16ENS_18Kernel_traits_baseILj2048ES2_S2_S2_S2_fjLj128EEEEELb0ELb1ELb0EEEvNS_9FwdParamsE,@"STO_CUDA_ENTRY STV_DEFAULT"
_ZN10layer_norm31ln_parallel_residual_fwd_kernelINS_13Kernel_traitsI13__nv_bfloat16S2_S2_S2_fjLj2048ELj1ELj4ELj1ELj16ENS_18Kernel_traits_baseILj2048ES2_S2_S2_S2_fjLj128EEEEELb0ELb1ELb0EEEvNS_9FwdParamsE:
.text._ZN10layer_norm31ln_parallel_residual_fwd_kernelINS_13Kernel_traitsI13__nv_bfloat16S2_S2_S2_fjLj2048ELj1ELj4ELj1ELj16ENS_18Kernel_traits_baseILj2048ES2_S2_S2_S2_fjLj128EEEEELb0ELb1ELb0EEEvNS_9FwdParamsE:
[----:B------:R-:W-:Y:S01]  /*0000*/  LDC R1, c[0x0][0x37c] ;  /* 0x0000df00ff017b82 */ /* 0x000fe20000000800 */
[----:B------:R-:W0:Y:S01]  /*0010*/  S2R R146, SR_TID.X ;  /* 0x0000000000927919 */ /* 0x000e220000002100 */
[----:B------:R-:W1:Y:S06]  /*0020*/  LDCU.64 UR8, c[0x0][0x438] ;  /* 0x00008700ff0877ac */ /* 0x000e6c0008000a00 */
[----:B------:R-:W2:Y:S01]  /*0030*/  LDC R3, c[0x0][0x388] ;  /* 0x0000e200ff037b82 */ /* 0x000ea20000000800 */
[----:B------:R-:W-:Y:S01]  /*0040*/  BSSY.RECONVERGENT B0, `(.L_x_135) ;  /* 0x000009e000007945 */ /* 0x000fe20003800200 */
[----:B------:R-:W3:Y:S06]  /*0050*/  LDCU.64 UR6, c[0x0][0x358] ;  /* 0x00006b00ff0677ac */ /* 0x000eec0008000a00 */
[----:B------:R-:W4:Y:S01]  /*0060*/  S2UR UR4, SR_CTAID.X ;  /* 0x00000000000479c3 */ /* 0x000f220000002500 */
[----:B-1----:R-:W-:-:S04]  /*0070*/  UISETP.NE.U32.AND UP0, UPT, UR8, URZ, UPT ;  /* 0x000000ff0800728c */ /* 0x002fc8000bf05070 */
[----:B------:R-:W-:Y:S01]  /*0080*/  UISETP.NE.AND.EX UP0, UPT, UR9, URZ, UPT, UP0 ;  /* 0x000000ff0900728c */ /* 0x000fe2000bf05300 */
[----:B--2---:R-:W-:-:S04]  /*0090*/  SHF.R.S32.HI R0, RZ, 0x1f, R3 ;  /* 0x0000001fff007819 */ /* 0x004fc80000011403 */
[----:B------:R-:W-:Y:S02]  /*00a0*/  LEA.HI R0, R0, R3, RZ, 0x3 ;  /* 0x0000000300007211 */ /* 0x000fe400078f18ff */
[----:B0-----:R-:W-:Y:S01]  /*00b0*/  LOP3.LUT R147, R146, 0x1f, RZ, 0xc, !PT ;  /* 0x0000001f92937812 */ /* 0x001fe200078e0cff */
[----:B----4-:R-:W-:Y:S01]  /*00c0*/  USHF.L.U32 UR4, UR4, 0x2, URZ ;  /* 0x0000000204047899 */ /* 0x010fe200080006ff */
[----:B------:R-:W-:Y:S02]  /*00d0*/  SHF.R.U32.HI R145, RZ, 0x5, R146 ;  /* 0x00000005ff917819 */ /* 0x000fe40000011692 */
[----:B------:R-:W-:Y:S02]  /*00e0*/  LEA.HI.SX32 R147, R0, R147, 0x1d ;  /* 0x0000009300937211 */ /* 0x000fe400078feaff */
[----:B------:R-:W-:Y:S02]  /*00f0*/  LOP3.LUT R146, R146, 0x1f, RZ, 0xc0, !PT ;  /* 0x0000001f92927812 */ /* 0x000fe400078ec0ff */
[----:B------:R-:W-:Y:S01]  /*0100*/  LOP3.LUT R145, R145, UR4, RZ, 0xfc, !PT ;  /* 0x0000000491917c12 */ /* 0x000fe2000f8efcff */
[----:B---3--:R-:W-:Y:S06]  /*0110*/  BRA.U !UP0, `(.L_x_136) ;  /* 0x0000000508087547 */ /* 0x008fec000b800000 */
[C---:B------:R-:W-:Y:S02]  /*0120*/  ISETP.GE.U32.AND P1, PT, R147.reuse, 0x40, PT ;  /* 0x000000409300780c */ /* 0x040fe40003f26070 */
[C---:B------:R-:W-:Y:S02]  /*0130*/  ISETP.GE.U32.AND P2, PT, R147.reuse, 0x60, PT ;  /* 0x000000609300780c */ /* 0x040fe40003f46070 */
[C---:B------:R-:W-:Y:S02]  /*0140*/  ISETP.GE.U32.AND P3, PT, R147.reuse, 0x80, PT ;  /* 0x000000809300780c */ /* 0x040fe40003f66070 */
[C---:B------:R-:W-:Y:S02]  /*0150*/  ISETP.GE.U32.AND P4, PT, R147.reuse, 0x20, PT ;  /* 0x000000209300780c */ /* 0x040fe40003f86070 */
[C---:B------:R-:W-:Y:S02]  /*0160*/  ISETP.GE.U32.AND P5, PT, R147.reuse, 0xa0, PT ;  /* 0x000000a09300780c */ /* 0x040fe40003fa6070 */
[----:B------:R-:W-:-:S02]  /*0170*/  ISETP.GE.U32.AND P6, PT, R147, 0xc0, PT ;  /* 0x000000c09300780c */ /* 0x000fc40003fc6070 */
[----:B------:R-:W-:Y:S01]  /*0180*/  MOV R31, R146 ;  /* 0x00000092001f7202 */ /* 0x000fe20000000f00 */
[----:B------:R-:W0:Y:S01]  /*0190*/  @P1 LDC.64 R2, c[0x0][0x3d0] ;  /* 0x0000f400ff021b82 */ /* 0x000e220000000a00 */
[----:B------:R-:W-:-:S05]  /*01a0*/  ISETP.GE.U32.AND P0, PT, R147, 0xe0, PT ;  /* 0x000000e09300780c */ /* 0x000fca0003f06070 */
[----:B------:R-:W-:Y:S02]  /*01b0*/  @P4 LOP3.LUT R31, R146, 0x20, RZ, 0xfc, !PT ;  /* 0x00000020921f4812 */ /* 0x000fe400078efcff */
[----:B------:R-:W1:Y:S08]  /*01c0*/  @P1 LDC.64 R4, c[0x0][0x438] ;  /* 0x00010e00ff041b82 */ /* 0x000e700000000a00 */
[----:B------:R-:W2:Y:S08]  /*01d0*/  @P2 LDC.64 R6, c[0x0][0x3d0] ;  /* 0x0000f400ff062b82 */ /* 0x000eb00000000a00 */
[----:B------:R-:W3:Y:S01]  /*01e0*/  @P2 LDC.64 R8, c[0x0][0x438] ;  /* 0x00010e00ff082b82 */ /* 0x000ee20000000a00 */
[----:B0-----:R-:W-:-:S05]  /*01f0*/  @P1 IMAD.WIDE.U32 R2, R31, 0x10, R2 ;  /* 0x000000101f021825 */ /* 0x001fca00078e0002 */
[----:B------:R0:W5:Y:S02]  /*0200*/  @P1 LDG.E.128 R116, desc[UR6][R2.64] ;  /* 0x0000000602741981 */ /* 0x000164000c1e1d00 */
[----:B------:R-:W4:Y:S01]  /*0210*/  @P3 LDC.64 R14, c[0x0][0x3d0] ;  /* 0x0000f400ff0e3b82 */ /* 0x000f220000000a00 */
[C---:B-1----:R-:W-:Y:S01]  /*0220*/  @P1 IMAD.WIDE.U32 R4, R31.reuse, 0x10, R4 ;  /* 0x000000101f041825 */ /* 0x042fe200078e0004 */
[----:B------:R-:W-:-:S04]  /*0230*/  @P1 IADD3 R31, PT, PT, R31, 0x20, RZ ;  /* 0x000000201f1f1810 */ /* 0x000fc80007ffe0ff */
[----:B------:R1:W5:Y:S02]  /*0240*/  @P1 LD.E.128 R112, desc[UR6][R4.64] ;  /* 0x0000000604701980 */ /* 0x000364000c101d00 */
[----:B------:R-:W0:Y:S01]  /*0250*/  @P3 LDC.64 R16, c[0x0][0x438] ;  /* 0x00010e00ff103b82 */ /* 0x000e220000000a00 */
[----:B--2---:R-:W-:-:S05]  /*0260*/  @P2 IMAD.WIDE.U32 R10, R31, 0x10, R6 ;  /* 0x000000101f0a2825 */ /* 0x004fca00078e0006 */
[----:B------:R2:W5:Y:S02]  /*0270*/  @P2 LDG.E.128 R108, desc[UR6][R10.64] ;  /* 0x000000060a6c2981 */ /* 0x000564000c1e1d00 */
[----:B------:R-:W1:Y:S01]  /*0280*/  @P5 LDC.64 R18, c[0x0][0x3d0] ;  /* 0x0000f400ff125b82 */ /* 0x000e620000000a00 */
[----:B---3--:R-:W-:-:S04]  /*0290*/  @P2 IMAD.WIDE.U32 R12, R31, 0x10, R8 ;  /* 0x000000101f0c2825 */ /* 0x008fc800078e0008 */
[----:B------:R-:W-:Y:S01]  /*02a0*/  @P2 VIADD R31, R31, 0x20 ;  /* 0x000000201f1f2836 */ /* 0x000fe20000000000 */
[----:B------:R2:W5:Y:S02]  /*02b0*/  @P2 LD.E.128 R104, desc[UR6][R12.64] ;  /* 0x000000060c682980 */ /* 0x000564000c101d00 */
[----:B------:R-:W3:Y:S01]  /*02c0*/  @P5 LDC.64 R20, c[0x0][0x438] ;  /* 0x00010e00ff145b82 */ /* 0x000ee20000000a00 */
[----:B----4-:R-:W-:-:S05]  /*02d0*/  @P3 IMAD.WIDE.U32 R14, R31, 0x10, R14 ;  /* 0x000000101f0e3825 */ /* 0x010fca00078e000e */
[----:B------:R2:W5:Y:S02]  /*02e0*/  @P3 LDG.E.128 R100, desc[UR6][R14.64] ;  /* 0x000000060e643981 */ /* 0x000564000c1e1d00 */
[----:B------:R-:W4:Y:S01]  /*02f0*/  @P6 LDC.64 R22, c[0x0][0x3d0] ;  /* 0x0000f400ff166b82 */ /* 0x000f220000000a00 */
[C---:B0-----:R-:W-:Y:S01]  /*0300*/  @P3 IMAD.WIDE.U32 R16, R31.reuse, 0x10, R16 ;  /* 0x000000101f103825 */ /* 0x041fe200078e0010 */
[----:B------:R-:W-:-:S04]  /*0310*/  @P3 IADD3 R31, PT, PT, R31, 0x20, RZ ;  /* 0x000000201f1f3810 */ /* 0x000fc80007ffe0ff */
[----:B------:R2:W5:Y:S02]  /*0320*/  @P3 LD.E.128 R96, desc[UR6][R16.64] ;  /* 0x0000000610603980 */ /* 0x000564000c101d00 */
[----:B------:R-:W0:Y:S08]  /*0330*/  @P6 LDC.64 R24, c[0x0][0x438] ;  /* 0x00010e00ff186b82 */ /* 0x000e300000000a00 */
[----:B------:R-:W2:Y:S08]  /*0340*/  @P0 LDC.64 R26, c[0x0][0x3d0] ;  /* 0x0000f400ff1a0b82 */ /* 0x000eb00000000a00 */
[----:B------:R-:W2:Y:S08]  /*0350*/  @P0 LDC.64 R28, c[0x0][0x438] ;  /* 0x00010e00ff1c0b82 */ /* 0x000eb00000000a00 */
[----:B------:R-:W2:Y:S08]  /*0360*/  @P4 LDC.64 R6, c[0x0][0x3d0] ;  /* 0x0000f400ff064b82 */ /* 0x000eb00000000a00 */
[----:B------:R-:W2:Y:S01]  /*0370*/  @P4 LDC.64 R8, c[0x0][0x438] ;  /* 0x00010e00ff084b82 */ /* 0x000ea20000000a00 */
[----:B-1----:R-:W-:-:S04]  /*0380*/  @P5 IMAD.WIDE.U32 R18, R31, 0x10, R18 ;  /* 0x000000101f125825 */ /* 0x002fc800078e0012 */
[C---:B---3--:R-:W-:Y:S01]  /*0390*/  @P5 IMAD.WIDE.U32 R20, R31.reuse, 0x10, R20 ;  /* 0x000000101f145825 */ /* 0x048fe200078e0014 */
[----:B------:R-:W-:Y:S01]  /*03a0*/  @P5 IADD3 R31, PT, PT, R31, 0x20, RZ ;  /* 0x000000201f1f5810 */ /* 0x000fe20007ffe0ff */
[----:B------:R1:W5:Y:S04]  /*03b0*/  @P5 LDG.E.128 R92, desc[UR6][R18.64] ;  /* 0x00000006125c5981 */ /* 0x000368000c1e1d00 */
[C---:B----4-:R-:W-:Y:S01]  /*03c0*/  @P6 IMAD.WIDE.U32 R22, R31.reuse, 0x10, R22 ;  /* 0x000000101f166825 */ /* 0x050fe200078e0016 */
[----:B------:R1:W5:Y:S03]  /*03d0*/  @P5 LD.E.128 R88, desc[UR6][R20.64] ;  /* 0x0000000614585980 */ /* 0x000366000c101d00 */
[C---:B0-----:R-:W-:Y:S01]  /*03e0*/  @P6 IMAD.WIDE.U32 R24, R31.reuse, 0x10, R24 ;  /* 0x000000101f186825 */ /* 0x041fe200078e0018 */
[----:B------:R1:W5:Y:S03]  /*03f0*/  @P6 LDG.E.128 R84, desc[UR6][R22.64] ;  /* 0x0000000616546981 */ /* 0x000366000c1e1d00 */
[----:B------:R-:W-:Y:S01]  /*0400*/  @P6 VIADD R31, R31, 0x20 ;  /* 0x000000201f1f6836 */ /* 0x000fe20000000000 */
[----:B------:R1:W5:Y:S01]  /*0410*/  @P6 LD.E.128 R80, desc[UR6][R24.64] ;  /* 0x0000000618506980 */ /* 0x000362000c101d00 */
[----:B--2---:R-:W-:-:S04]  /*0420*/  @P4 IMAD.WIDE.U32 R2, R146, 0x10, R6 ;  /* 0x0000001092024825 */ /* 0x004fc800078e0006 */
[C---:B------:R-:W-:Y:S01]  /*0430*/  @P0 IMAD.WIDE.U32 R26, R31.reuse, 0x10, R26 ;  /* 0x000000101f1a0825 */ /* 0x040fe200078e001a */
[----:B------:R1:W5:Y:S03]  /*0440*/  @P4 LDG.E.128 R68, desc[UR6][R2.64] ;  /* 0x0000000602444981 */ /* 0x000366000c1e1d00 */
[----:B------:R-:W-:Y:S01]  /*0450*/  @P0 IMAD.WIDE.U32 R28, R31, 0x10, R28 ;  /* 0x000000101f1c0825 */ /* 0x000fe200078e001c */
[----:B------:R1:W5:Y:S03]  /*0460*/  @P0 LDG.E.128 R76, desc[UR6][R26.64] ;  /* 0x000000061a4c0981 */ /* 0x000366000c1e1d00 */
[----:B------:R-:W-:Y:S01]  /*0470*/  @P4 IMAD.WIDE.U32 R4, R146, 0x10, R8 ;  /* 0x0000001092044825 */ /* 0x000fe200078e0008 */
[----:B------:R1:W5:Y:S04]  /*0480*/  @P0 LD.E.128 R72, desc[UR6][R28.64] ;  /* 0x000000061c480980 */ /* 0x000368000c101d00 */
[----:B------:R1:W5:Y:S01]  /*0490*/  @P4 LD.E.128 R64, desc[UR6][R4.64] ;  /* 0x0000000604404980 */ /* 0x000362000c101d00 */
[----:B------:R-:W-:-:S02]  /*04a0*/  ISETP.GE.U32.AND P1, PT, R147, 0x100, PT ;  /* 0x000001009300780c */ /* 0x000fc40003f26070 */
[----:B------:R-:W-:-:S11]  /*04b0*/  @P0 IADD3 R31, PT, PT, R31, 0x20, RZ ;  /* 0x000000201f1f0810 */ /* 0x000fd60007ffe0ff */
[----:B-1----:R-:W-:Y:S05]  /*04c0*/  @!P1 BRA `(.L_x_137) ;  /* 0x0000000400549947 */ /* 0x002fea0003800000 */
[----:B------:R-:W0:Y:S08]  /*04d0*/  LDC.64 R60, c[0x0][0x3d0] ;  /* 0x0000f400ff3c7b82 */ /* 0x000e300000000a00 */
[----:B------:R-:W1:Y:S01]  /*04e0*/  LDC.64 R56, c[0x0][0x438] ;  /* 0x00010e00ff387b82 */ /* 0x000e620000000a00 */
[----:B0-----:R-:W-:-:S06]  /*04f0*/  IMAD.WIDE.U32 R60, R31, 0x10, R60 ;  /* 0x000000101f3c7825 */ /* 0x001fcc00078e003c */
[----:B------:R-:W5:Y:S01]  /*0500*/  LDG.E.128 R60, desc[UR6][R60.64] ;  /* 0x000000063c3c7981 */ /* 0x000f62000c1e1d00 */
[----:B-1----:R-:W-:-:S06]  /*0510*/  IMAD.WIDE.U32 R56, R31, 0x10, R56 ;  /* 0x000000101f387825 */ /* 0x002fcc00078e0038 */
[----:B------:R-:W5:Y:S01]  /*0520*/  LD.E.128 R56, desc[UR6][R56.64] ;  /* 0x0000000638387980 */ /* 0x000f62000c101d00 */
[----:B------:R-:W-:Y:S05]  /*0530*/  BRA `(.L_x_137) ;  /* 0x0000000400387947 */ /* 0x000fea0003800000 */
.L_x_136:
[C---:B------:R-:W-:Y:S02]  /*0540*/  ISETP.GE.U32.AND P6, PT, R147.reuse, 0x40, PT ;  /* 0x000000409300780c */ /* 0x040fe40003fc6070 */
[C---:B------:R-:W-:Y:S02]  /*0550*/  ISETP.GE.U32.AND P5, PT, R147.reuse, 0x60, PT ;  /* 0x000000609300780c */ /* 0x040fe40003fa6070 */
[C---:B------:R-:W-:Y:S02]  /*0560*/  ISETP.GE.U32.AND P3, PT, R147.reuse, 0x80, PT ;  /* 0x000000809300780c */ /* 0x040fe40003f66070 */
[C---:B------:R-:W-:Y:S02]  /*0570*/  ISETP.GE.U32.AND P2, PT, R147.reuse, 0xa0, PT ;  /* 0x000000a09300780c */ /* 0x040fe40003f46070 */
[C---:B------:R-:W-:Y:S02]  /*0580*/  ISETP.GE.U32.AND P4, PT, R147.reuse, 0x20, PT ;  /* 0x000000209300780c */ /* 0x040fe40003f86070 */
[----:B------:R-:W-:-:S02]  /*0590*/  ISETP.GE.U32.AND P1, PT, R147, 0xc0, PT ;  /* 0x000000c09300780c */ /* 0x000fc40003f26070 */
[----:B------:R-:W-:Y:S01]  /*05a0*/  ISETP.GE.U32.AND P0, PT, R147, 0xe0, PT ;  /* 0x000000e09300780c */ /* 0x000fe20003f06070 */
[----:B------:R-:W0:Y:S01]  /*05b0*/  @P6 LDC.64 R2, c[0x0][0x3d0] ;  /* 0x0000f400ff026b82 */ /* 0x000e220000000a00 */
[----:B------:R-:W-:-:S07]  /*05c0*/  MOV R17, R146 ;  /* 0x0000009200117202 */ /* 0x000fce0000000f00 */
[----:B------:R-:W1:Y:S01]  /*05d0*/  @P5 LDC.64 R6, c[0x0][0x3d0] ;  /* 0x0000f400ff065b82 */ /* 0x000e620000000a00 */
[----:B------:R-:W-:-:S07]  /*05e0*/  @P4 LOP3.LUT R17, R146, 0x20, RZ, 0xfc, !PT ;  /* 0x0000002092114812 */ /* 0x000fce00078efcff */
[----:B------:R-:W2:Y:S08]  /*05f0*/  @P3 LDC.64 R8, c[0x0][0x3d0] ;  /* 0x0000f400ff083b82 */ /* 0x000eb00000000a00 */
[----:B------:R-:W3:Y:S01]  /*0600*/  @P2 LDC.64 R10, c[0x0][0x3d0] ;  /* 0x0000f400ff0a2b82 */ /* 0x000ee20000000a00 */
[----:B0-----:R-:W-:-:S04]  /*0610*/  @P6 IMAD.WIDE.U32 R2, R17, 0x10, R2 ;  /* 0x0000001011026825 */ /* 0x001fc800078e0002 */
[----:B------:R-:W-:Y:S01]  /*0620*/  @P6 VIADD R17, R17, 0x20 ;  /* 0x0000002011116836 */ /* 0x000fe20000000000 */
[----:B------:R0:W5:Y:S02]  /*0630*/  @P6 LDG.E.128 R116, desc[UR6][R2.64] ;  /* 0x0000000602746981 */ /* 0x000164000c1e1d00 */
[----:B------:R-:W4:Y:S01]  /*0640*/  @P1 LDC.64 R12, c[0x0][0x3d0] ;  /* 0x0000f400ff0c1b82 */ /* 0x000f220000000a00 */
[C---:B-1----:R-:W-:Y:S01]  /*0650*/  @P5 IMAD.WIDE.U32 R6, R17.reuse, 0x10, R6 ;  /* 0x0000001011065825 */ /* 0x042fe200078e0006 */
[----:B------:R-:W-:-:S04]  /*0660*/  @P5 IADD3 R17, PT, PT, R17, 0x20, RZ ;  /* 0x0000002011115810 */ /* 0x000fc80007ffe0ff */
[----:B------:R0:W5:Y:S02]  /*0670*/  @P5 LDG.E.128 R108, desc[UR6][R6.64] ;  /* 0x00000006066c5981 */ /* 0x000164000c1e1d00 */
[----:B------:R-:W1:Y:S01]  /*0680*/  @P0 LDC.64 R14, c[0x0][0x3d0] ;  /* 0x0000f400ff0e0b82 */ /* 0x000e620000000a00 */
[C---:B--2---:R-:W-:Y:S01]  /*0690*/  @P3 IMAD.WIDE.U32 R8, R17.reuse, 0x10, R8 ;  /* 0x0000001011083825 */ /* 0x044fe200078e0008 */
[----:B------:R-:W-:-:S04]  /*06a0*/  @P3 IADD3 R17, PT, PT, R17, 0x20, RZ ;  /* 0x0000002011113810 */ /* 0x000fc80007ffe0ff */
[----:B------:R0:W5:Y:S02]  /*06b0*/  @P3 LDG.E.128 R100, desc[UR6][R8.64] ;  /* 0x0000000608643981 */ /* 0x000164000c1e1d00 */
[----:B------:R-:W2:Y:S01]  /*06c0*/  @P4 LDC.64 R4, c[0x0][0x3d0] ;  /* 0x0000f400ff044b82 */ /* 0x000ea20000000a00 */
[----:B---3--:R-:W-:-:S04]  /*06d0*/  @P2 IMAD.WIDE.U32 R10, R17, 0x10, R10 ;  /* 0x00000010110a2825 */ /* 0x008fc800078e000a */
[----:B------:R-:W-:Y:S01]  /*06e0*/  @P2 VIADD R17, R17, 0x20 ;  /* 0x0000002011112836 */ /* 0x000fe20000000000 */
[----:B------:R0:W5:Y:S03]  /*06f0*/  @P2 LDG.E.128 R92, desc[UR6][R10.64] ;  /* 0x000000060a5c2981 */ /* 0x000166000c1e1d00 */
[C---:B----4-:R-:W-:Y:S01]  /*0700*/  @P1 IMAD.WIDE.U32 R12, R17.reuse, 0x10, R12 ;  /* 0x00000010110c1825 */ /* 0x050fe200078e000c */
[----:B------:R-:W-:-:S04]  /*0710*/  @P1 IADD3 R17, PT, PT, R17, 0x20, RZ ;  /* 0x0000002011111810 */ /* 0x000fc80007ffe0ff */
[----:B------:R0:W5:Y:S01]  /*0720*/  @P1 LDG.E.128 R84, desc[UR6][R12.64] ;  /* 0x000000060c541981 */ /* 0x000162000c1e1d00 */
[----:B-1----:R-:W-:-:S05]  /*0730*/  @P0 IMAD.WIDE.U32 R14, R17, 0x10, R14 ;  /* 0x00000010110e0825 */ /* 0x002fca00078e000e */
[----:B------:R0:W5:Y:S01]  /*0740*/  @P0 LDG.E.128 R76, desc[UR6][R14.64] ;  /* 0x000000060e4c0981 */ /* 0x000162000c1e1d00 */
[----:B--2---:R-:W-:-:S05]  /*0750*/  @P4 IMAD.WIDE.U32 R4, R146, 0x10, R4 ;  /* 0x0000001092044825 */ /* 0x004fca00078e0004 */
[----:B------:R0:W5:Y:S01]  /*0760*/  @P4 LDG.E.128 R68, desc[UR6][R4.64] ;  /* 0x0000000604444981 */ /* 0x000162000c1e1d00 */
[----:B------:R-:W-:Y:S02]  /*0770*/  @P6 MOV R115, RZ ;  /* 0x000000ff00736202 */ /* 0x000fe40000000f00 */
[----:B------:R-:W-:Y:S01]  /*0780*/  ISETP.GE.U32.AND P6, PT, R147, 0x100, PT ;  /* 0x000001009300780c */ /* 0x000fe20003fc6070 */
[----:B------:R-:W-:Y:S02]  /*0790*/  HFMA2 R82, -RZ, RZ, 0, 0 ;  /* 0x00000000ff527431 */ /* 0x000fe400000001ff */
[----:B------:R-:W-:Y:S02]  /*07a0*/  HFMA2 R106, -RZ, RZ, 0, 0 ;  /* 0x00000000ff6a7431 */ /* 0x000fe400000001ff */
[----:B------:R-:W-:Y:S01]  /*07b0*/  IMAD.MOV.U32 R74, RZ, RZ, RZ ;  /* 0x000000ffff4a7224 */ /* 0x000fe200078e00ff */
[----:B------:R-:W-:Y:S02]  /*07c0*/  CS2R R72, SRZ ;  /* 0x0000000000487805 */ /* 0x000fe4000001ff00 */
[----:B------:R-:W-:-:S02]  /*07d0*/  CS2R R80, SRZ ;  /* 0x0000000000507805 */ /* 0x000fc4000001ff00 */
[----:B------:R-:W-:Y:S02]  /*07e0*/  MOV R90, RZ ;  /* 0x000000ff005a7202 */ /* 0x000fe40000000f00 */
[----:B------:R-:W-:Y:S01]  /*07f0*/  CS2R R88, SRZ ;  /* 0x0000000000587805 */ /* 0x000fe2000001ff00 */
[----:B------:R-:W-:Y:S01]  /*0800*/  IMAD.MOV.U32 R98, RZ, RZ, RZ ;  /* 0x000000ffff627224 */ /* 0x000fe200078e00ff */
[----:B------:R-:W-:Y:S02]  /*0810*/  CS2R R96, SRZ ;  /* 0x0000000000607805 */ /* 0x000fe4000001ff00 */
[----:B------:R-:W-:Y:S02]  /*0820*/  CS2R R104, SRZ ;  /* 0x0000000000687805 */ /* 0x000fe4000001ff00 */
[----:B------:R-:W-:Y:S02]  /*0830*/  MOV R114, RZ ;  /* 0x000000ff00727202 */ /* 0x000fe40000000f00 */
[----:B------:R-:W-:Y:S01]  /*0840*/  CS2R R112, SRZ ;  /* 0x0000000000707805 */ /* 0x000fe2000001ff00 */
[----:B------:R-:W-:Y:S01]  /*0850*/  IMAD.MOV.U32 R66, RZ, RZ, RZ ;  /* 0x000000ffff427224 */ /* 0x000fe200078e00ff */
[----:B------:R-:W-:-:S02]  /*0860*/  CS2R R64, SRZ ;  /* 0x0000000000407805 */ /* 0x000fc4000001ff00 */
[----:B------:R-:W-:Y:S01]  /*0870*/  @P4 MOV R67, RZ ;  /* 0x000000ff00434202 */ /* 0x000fe20000000f00 */
[----:B------:R-:W-:Y:S01]  /*0880*/  @P3 IMAD.MOV.U32 R99, RZ, RZ, RZ ;  /* 0x000000ffff633224 */ /* 0x000fe200078e00ff */
[----:B------:R-:W-:Y:S01]  /*0890*/  @P5 MOV R107, RZ ;  /* 0x000000ff006b5202 */ /* 0x000fe20000000f00 */
[----:B------:R-:W-:Y:S01]  /*08a0*/  @P0 IMAD.MOV.U32 R75, RZ, RZ, RZ ;  /* 0x000000ffff4b0224 */ /* 0x000fe200078e00ff */
[----:B------:R-:W-:Y:S02]  /*08b0*/  @P2 MOV R91, RZ ;  /* 0x000000ff005b2202 */ /* 0x000fe40000000f00 */
[----:B------:R-:W-:Y:S02]  /*08c0*/  @P1 MOV R83, RZ ;  /* 0x000000ff00531202 */ /* 0x000fe40000000f00 */
[----:B------:R-:W-:Y:S01]  /*08d0*/  @P0 IADD3 R17, PT, PT, R17, 0x20, RZ ;  /* 0x0000002011110810 */ /* 0x000fe20007ffe0ff */
[----:B0-----:R-:W-:Y:S06]  /*08e0*/  @!P6 BRA `(.L_x_137) ;  /* 0x00000000004ce947 */ /* 0x001fec0003800000 */
[----:B------:R-:W0:Y:S02]  /*08f0*/  LDC.64 R60, c[0x0][0x3d0] ;  /* 0x0000f400ff3c7b82 */ /* 0x000e240000000a00 */
[----:B0-----:R-:W-:-:S06]  /*0900*/  IMAD.WIDE.U32 R60, R17, 0x10, R60 ;  /* 0x00000010113c7825 */ /* 0x001fcc00078e003c */
        /* <DEDUP_REMOVED lines=8> */
[----:B------:R-:W-:Y:S02]  /*0990*/  CS2R R88, SRZ ;  /* 0x0000000000587805 */ /* 0x000fe4000001ff00 */
[----:B------:R-:W-:Y:S02]  /*09a0*/  MOV R98, RZ ;  /* 0x000000ff00627202 */ /* 0x000fe40000000f00 */
[----:B------:R-:W-:Y:S01]  /*09b0*/  CS2R R96, SRZ ;  /* 0x0000000000607805 */ /* 0x000fe2000001ff00 */
[----:B------:R-:W-:Y:S01]  /*09c0*/  IMAD.MOV.U32 R106, RZ, RZ, RZ ;  /* 0x000000ffff6a7224 */ /* 0x000fe200078e00ff */
[----:B------:R-:W-:Y:S02]  /*09d0*/  CS2R R104, SRZ ;  /* 0x0000000000687805 */ /* 0x000fe4000001ff00 */
[----:B------:R-:W-:Y:S02]  /*09e0*/  MOV R114, RZ ;  /* 0x000000ff00727202 */ /* 0x000fe40000000f00 */
[----:B------:R-:W-:-:S02]  /*09f0*/  CS2R R112, SRZ ;  /* 0x0000000000707805 */ /* 0x000fc4000001ff00 */
[----:B------:R-:W-:Y:S02]  /*0a00*/  MOV R66, RZ ;  /* 0x000000ff00427202 */ /* 0x000fe40000000f00 */
[----:B------:R-:W-:-:S07]  /*0a10*/  CS2R R64, SRZ ;  /* 0x0000000000407805 */ /* 0x000fce000001ff00 */
.L_x_137:
[----:B------:R-:W-:Y:S05]  /*0a20*/  BSYNC.RECONVERGENT B0 ;  /* 0x0000000000007941 */ /* 0x000fea0003800200 */
.L_x_135:
[----:B------:R-:W0:Y:S02]  /*0a30*/  LDCU UR4, c[0x0][0x384] ;  /* 0x00007080ff0477ac */ /* 0x000e240008000800 */
[----:B0-----:R-:W-:-:S13]  /*0a40*/  ISETP.GE.AND P0, PT, R145, UR4, PT ;  /* 0x0000000491007c0c */ /* 0x001fda000bf06270 */
[----:B------:R-:W-:Y:S05]  /*0a50*/  @P0 EXIT ;  /* 0x000000000000094d */ /* 0x000fea0003800000 */
[----:B------:R-:W0:Y:S01]  /*0a60*/  LDCU.U8 UR4, c[0x0][0x410] ;  /* 0x00008200ff0477ac */ /* 0x000e220008000000 */
[----:B------:R-:W1:Y:S01]  /*0a70*/  LDC.64 R2, c[0x0][0x398] ;  /* 0x0000e600ff027b82 */ /* 0x000e620000000a00 */
[----:B------:R-:W-:Y:S01]  /*0a80*/  LOP3.LUT R148, R148, 0xfffff7ff, RZ, 0xc0, !PT ;  /* 0xfffff7ff94947812 */ /* 0x000fe200078ec0ff */
[----:B------:R-:W1:Y:S01]  /*0a90*/  LDCU.64 UR8, c[0x0][0x3a0] ;  /* 0x00007400ff0877ac */ /* 0x000e620008000a00 */
[----:B-----5:R-:W-:Y:S02]  /*0aa0*/  PRMT R144, R59, 0x7632, R144 ;  /* 0x000076323b907816 */ /* 0x020fe40000000090 */
[----:B------:R-:W-:Y:S01]  /*0ab0*/  PRMT R143, R63, 0x7632, R143 ;  /* 0x000076323f8f7816 */ /* 0x000fe2000000008f */
[----:B------:R-:W2:Y:S01]  /*0ac0*/  LDCU UR5, c[0x0][0x448] ;  /* 0x00008900ff0577ac */ /* 0x000ea20008000800 */
[----:B------:R-:W-:Y:S02]  /*0ad0*/  PRMT R142, R58, 0x7632, R142 ;  /* 0x000076323a8e7816 */ /* 0x000fe4000000008e */
[----:B------:R-:W-:Y:S01]  /*0ae0*/  PRMT R141, R62, 0x7632, R141 ;  /* 0x000076323e8d7816 */ /* 0x000fe2000000008d */
[----:B------:R-:W3:Y:S01]  /*0af0*/  LDCU.64 UR10, c[0x0][0x398] ;  /* 0x00007300ff0a77ac */ /* 0x000ee20008000a00 */
[----:B------:R-:W-:-:S02]  /*0b00*/  PRMT R140, R57, 0x7632, R140 ;  /* 0x00007632398c7816 */ /* 0x000fc4000000008c */
[----:B------:R-:W-:Y:S01]  /*0b10*/  PRMT R139, R61, 0x7632, R139 ;  /* 0x000076323d8b7816 */ /* 0x000fe2000000008b */
[----:B------:R-:W4:Y:S01]  /*0b20*/  LDCU.64 UR12, c[0x0][0x3a0] ;  /* 0x00007400ff0c77ac */ /* 0x000f220008000a00 */
[----:B------:R-:W-:Y:S02]  /*0b30*/  PRMT R138, R56, 0x7632, R138 ;  /* 0x00007632388a7816 */ /* 0x000fe4000000008a */
[----:B0-----:R-:W-:Y:S02]  /*0b40*/  ISETP.NE.AND P0, PT, RZ, UR4, PT ;  /* 0x00000004ff007c0c */ /* 0x001fe4000bf05270 */
[----:B------:R-:W-:Y:S02]  /*0b50*/  PRMT R137, R60, 0x7632, R137 ;  /* 0x000076323c897816 */ /* 0x000fe40000000089 */
[----:B------:R-:W-:Y:S02]  /*0b60*/  PRMT R136, R75, 0x7632, R136 ;  /* 0x000076324b887816 */ /* 0x000fe40000000088 */
[----:B-1----:R-:W-:Y:S01]  /*0b70*/  LOP3.LUT P3, RZ, R2, UR8, RZ, 0xfc, !PT ;  /* 0x0000000802ff7c12 */ /* 0x002fe2000f86fcff */
[----:B------:R-:W0:Y:S01]  /*0b80*/  LDCU UR8, c[0x0][0x388] ;  /* 0x00007100ff0877ac */ /* 0x000e220008000800 */
[----:B------:R-:W-:-:S02]  /*0b90*/  PRMT R135, R79, 0x7632, R135 ;  /* 0x000076324f877816 */ /* 0x000fc40000000087 */
[----:B------:R-:W-:Y:S02]  /*0ba0*/  LOP3.LUT P3, RZ, R3, UR9, RZ, 0xfc, P3 ;  /* 0x0000000903ff7c12 */ /* 0x000fe4000986fcff */
        /* <DEDUP_REMOVED lines=50> */
[----:B------:R-:W-:Y:S02]  /*0ed0*/  @P0 LOP3.LUT R148, R148, 0x800, RZ, 0xfc, !PT ;  /* 0x0000080094940812 */ /* 0x000fe400078efcff */
[----:B------:R-:W-:Y:S02]  /*0ee0*/  PRMT R4, R65, 0x7632, R4 ;  /* 0x0000763241047816 */ /* 0x000fe40000000004 */
[----:B------:R-:W-:-:S02]  /*0ef0*/  PRMT R3, R69, 0x7632, R3 ;  /* 0x0000763245037816 */ /* 0x000fc40000000003 */
[----:B------:R-:W-:Y:S02]  /*0f00*/  PRMT R2, R64, 0x7632, R2 ;  /* 0x0000763240027816 */ /* 0x000fe40000000002 */
[----:B0-234-:R-:W-:-:S07]  /*0f10*/  PRMT R0, R68, 0x7632, R0 ;  /* 0x0000763244007816 */ /* 0x01dfce0000000000 */
.L_x_203:
[----:B------:R-:W-:Y:S01]  /*0f20*/  IMAD R120, R145, UR8, RZ ;  /* 0x0000000891787c24 */ /* 0x000fe2000f8e02ff */
[----:B------:R-:W-:Y:S04]  /*0f30*/  BSSY.RECONVERGENT B0, `(.L_x_138) ;  /* 0x00000a5000007945 */ /* 0x000fe80003800200 */
[----:B------:R-:W-:-:S04]  /*0f40*/  SHF.R.S32.HI R121, RZ, 0x1f, R120 ;  /* 0x0000001fff797819 */ /* 0x000fc80000011478 */
[----:B------:R-:W-:-:S04]  /*0f50*/  LEA.HI R121, R121, R120, RZ, 0x3 ;  /* 0x0000007879797211 */ /* 0x000fc800078f18ff */
        /* <DEDUP_REMOVED lines=8> */
[----:B------:R-:W1:Y:S08]  /*0fe0*/  @P1 LDC.64 R120, c[0x0][0x3a0] ;  /* 0x0000e800ff781b82 */ /* 0x000e700000000a00 */
[----:B------:R-:W2:Y:S01]  /*0ff0*/  @P0 LDC.64 R122, c[0x0][0x398] ;  /* 0x0000e600ff7a0b82 */ /* 0x000ea20000000a00 */
[----:B-1----:R-:W-:-:S04]  /*1000*/  @P1 IMAD.WIDE.U32 R214, R213, 0x10, R120 ;  /* 0x00000010d5d61825 */ /* 0x002fc800078e0078 */
[C---:B0-----:R-:W-:Y:S01]  /*1010*/  IMAD.WIDE.U32 R120, R213.reuse, 0x10, R190 ;  /* 0x00000010d5787825 */ /* 0x041fe200078e00be */
[----:B------:R-:W3:Y:S03]  /*1020*/  @P1 LDG.E.128 R52, desc[UR6][R214.64] ;  /* 0x00000006d6341981 */ /* 0x000ee6000c1e1d00 */
[----:B--2---:R-:W-:Y:S02]  /*1030*/  @P0 IMAD.WIDE.U32 R190, R213, 0x10, R122 ;  /* 0x00000010d5be0825 */ /* 0x004fe400078e007a */
[----:B------:R-:W5:Y:S04]  /*1040*/  LDG.E.128 R120, desc[UR6][R120.64] ;  /* 0x0000000678787981 */ /* 0x000f68000c1e1d00 */
[----:B------:R0:W5:Y:S01]  /*1050*/  @P0 LDG.E.128 R48, desc[UR6][R190.64] ;  /* 0x00000006be300981 */ /* 0x000162000c1e1d00 */
[----:B---3--:R-:W-:-:S02]  /*1060*/  PRMT R216, R55, 0x7632, R216 ;  /* 0x0000763237d87816 */ /* 0x008fc400000000d8 */
[----:B------:R-:W-:Y:S02]  /*1070*/  PRMT R196, R54, 0x7632, R196 ;  /* 0x0000763236c47816 */ /* 0x000fe400000000c4 */
[----:B------:R-:W-:Y:S02]  /*1080*/  PRMT R194, R53, 0x7632, R194 ;  /* 0x0000763235c27816 */ /* 0x000fe400000000c2 */
[----:B------:R-:W-:Y:S01]  /*1090*/  PRMT R192, R52, 0x7632, R192 ;  /* 0x0000763234c07816 */ /* 0x000fe200000000c0 */
[----:B0-----:R-:W-:Y:S06]  /*10a0*/  @!P0 BRA `(.L_x_140) ;  /* 0x00000004006c8947 */ /* 0x001fec0003800000 */
[----:B------:R-:W-:Y:S05]  /*10b0*/  @!P1 BRA `(.L_x_141) ;  /* 0x0000000000d49947 */ /* 0x000fea0003800000 */
[----:B-----5:R-:W-:Y:S01]  /*10c0*/  PRMT R44, R120, 0x7632, R44 ;  /* 0x00007632782c7816 */ /* 0x020fe2000000002c */
[----:B------:R-:W-:Y:S01]  /*10d0*/  IMAD.U32 R45, R48, 0x10000, RZ ;  /* 0x00010000302d7824 */ /* 0x000fe200078e00ff */
[----:B------:R-:W-:Y:S01]  /*10e0*/  SHF.L.U32 R120, R120, 0x10, RZ ;  /* 0x0000001078787819 */ /* 0x000fe200000006ff */
[----:B------:R-:W-:Y:S01]  /*10f0*/  IMAD.U32 R165, R123, 0x10000, RZ ;  /* 0x000100007ba57824 */ /* 0x000fe200078e00ff */
[----:B------:R-:W-:Y:S01]  /*1100*/  PRMT R46, R121, 0x7632, R46 ;  /* 0x00007632792e7816 */ /* 0x000fe2000000002e */
[----:B------:R-:W-:Y:S01]  /*1110*/  IMAD.U32 R44, R44, 0x10000, RZ ;  /* 0x000100002c2c7824 */ /* 0x000fe200078e00ff */
[----:B------:R-:W-:Y:S01]  /*1120*/  PRMT R47, R49, 0x7632, R47 ;  /* 0x00007632312f7816 */ /* 0x000fe2000000002f */
[--C-:B------:R-:W-:Y:S01]  /*1130*/  FADD.FTZ R120, R120, R45.reuse ;  /* 0x0000002d78787221 */ /* 0x100fe20000010000 */
[----:B------:R-:W-:Y:S02]  /*1140*/  SHF.L.U32 R121, R121, 0x10, RZ ;  /* 0x0000001079797819 */ /* 0x000fe400000006ff */
[----:B------:R-:W-:Y:S01]  /*1150*/  SHF.L.U32 R190, R49, 0x10, RZ ;  /* 0x0000001031be7819 */ /* 0x000fe200000006ff */
[----:B------:R-:W-:Y:S01]  /*1160*/  IMAD.U32 R47, R47, 0x10000, RZ ;  /* 0x000100002f2f7824 */ /* 0x000fe200078e00ff */
[----:B------:R-:W-:-:S02]  /*1170*/  PRMT R45, R48, 0x7632, R45 ;  /* 0x00007632302d7816 */ /* 0x000fc4000000002d */
[----:B------:R-:W-:Y:S01]  /*1180*/  SHF.L.U32 R46, R46, 0x10, RZ ;  /* 0x000000102e2e7819 */ /* 0x000fe200000006ff */
[----:B------:R-:W-:Y:S01]  /*1190*/  FADD.FTZ R121, R121, R190 ;  /* 0x000000be79797221 */ /* 0x000fe20000010000 */
[----:B------:R-:W-:Y:S02]  /*11a0*/  PRMT R149, R122, 0x7632, R149 ;  /* 0x000076327a957816 */ /* 0x000fe40000000095 */
[----:B------:R-:W-:Y:S01]  /*11b0*/  PRMT R157, R123, 0x7632, R157 ;  /* 0x000076327b9d7816 */ /* 0x000fe2000000009d */
[----:B------:R-:W-:Y:S01]  /*11c0*/  FADD.FTZ R47, R46, R47 ;  /* 0x0000002f2e2f7221 */ /* 0x000fe20000010000 */
[----:B------:R-:W-:Y:S02]  /*11d0*/  SHF.L.U32 R45, R45, 0x10, RZ ;  /* 0x000000102d2d7819 */ /* 0x000fe400000006ff */
[----:B------:R-:W-:Y:S01]  /*11e0*/  SHF.L.U32 R122, R122, 0x10, RZ ;  /* 0x000000107a7a7819 */ /* 0x000fe200000006ff */
[----:B------:R-:W-:Y:S01]  /*11f0*/  IMAD.U32 R157, R157, 0x10000, RZ ;  /* 0x000100009d9d7824 */ /* 0x000fe200078e00ff */
[----:B------:R-:W-:Y:S01]  /*1200*/  SHF.L.U32 R123, R50, 0x10, RZ ;  /* 0x00000010327b7819 */ /* 0x000fe200000006ff */
[----:B------:R-:W-:Y:S01]  /*1210*/  FADD.FTZ R44, R44, R45 ;  /* 0x0000002d2c2c7221 */ /* 0x000fe20000010000 */
[----:B------:R-:W-:-:S02]  /*1220*/  SHF.L.U32 R190, R51, 0x10, RZ ;  /* 0x0000001033be7819 */ /* 0x000fc400000006ff */
[----:B------:R-:W-:Y:S01]  /*1230*/  PRMT R46, R51, 0x7632, R46 ;  /* 0x00007632332e7816 */ /* 0x000fe2000000002e */
[----:B------:R-:W-:Y:S01]  /*1240*/  FADD.FTZ R122, R122, R123 ;  /* 0x0000007b7a7a7221 */ /* 0x000fe20000010000 */
[----:B------:R-:W-:Y:S01]  /*1250*/  PRMT R45, R50, 0x7632, R45 ;  /* 0x00007632322d7816 */ /* 0x000fe2000000002d */
[----:B------:R-:W-:Y:S01]  /*1260*/  FADD.FTZ R191, R165, R190 ;  /* 0x000000bea5bf7221 */ /* 0x000fe20000010000 */
[----:B------:R-:W-:Y:S02]  /*1270*/  SHF.L.U32 R123, R149, 0x10, RZ ;  /* 0x00000010957b7819 */ /* 0x000fe400000006ff */
[----:B------:R-:W-:Y:S01]  /*1280*/  SHF.L.U32 R214, R46, 0x10, RZ ;  /* 0x000000102ed67819 */ /* 0x000fe200000006ff */
[----:B------:R-:W-:Y:S01]  /*1290*/  IMAD.U32 R46, R53, 0x10000, RZ ;  /* 0x00010000352e7824 */ /* 0x000fe200078e00ff */
[----:B------:R-:W-:Y:S02]  /*12a0*/  SHF.L.U32 R165, R54, 0x10, RZ ;  /* 0x0000001036a57819 */ /* 0x000fe400000006ff */
[----:B------:R-:W-:Y:S01]  /*12b0*/  SHF.L.U32 R149, R52, 0x10, RZ ;  /* 0x0000001034957819 */ /* 0x000fe200000006ff */
[----:B------:R-:W-:Y:S01]  /*12c0*/  FADD.FTZ R214, R157, R214 ;  /* 0x000000d69dd67221 */ /* 0x000fe20000010000 */
[----:B------:R-:W-:Y:S01]  /*12d0*/  SHF.L.U32 R190, R45, 0x10, RZ ;  /* 0x000000102dbe7819 */ /* 0x000fe200000006ff */
[----:B------:R-:W-:Y:S01]  /*12e0*/  FADD.FTZ R165, R122, R165 ;  /* 0x000000a57aa57221 */ /* 0x000fe20000010000 */
[----:B------:R-:W-:Y:S01]  /*12f0*/  FADD.FTZ R157, R121, R46 ;  /* 0x0000002e799d7221 */ /* 0x000fe20000010000 */
[----:B------:R-:W-:Y:S01]  /*1300*/  FADD.FTZ R149, R120, R149 ;  /* 0x0000009578957221 */ /* 0x000fe20000010000 */
[----:B------:R-:W-:Y:S01]  /*1310*/  SHF.L.U32 R122, R55, 0x10, RZ ;  /* 0x00000010377a7819 */ /* 0x000fe200000006ff */
[----:B------:R-:W-:Y:S01]  /*1320*/  FADD.FTZ R123, R123, R190 ;  /* 0x000000be7b7b7221 */ /* 0x000fe20000010000 */
[----:B------:R-:W-:Y:S01]  /*1330*/  SHF.L.U32 R120, R196, 0x10, RZ ;  /* 0x00000010c4787819 */ /* 0x000fe200000006ff */
[----:B------:R-:W-:Y:S01]  /*1340*/  IMAD.U32 R121, R216, 0x10000, RZ ;  /* 0x00010000d8797824 */ /* 0x000fe200078e00ff */
[----:B------:R-:W-:Y:S01]  /*1350*/  SHF.L.U32 R46, R194, 0x10, RZ ;  /* 0x00000010c22e7819 */ /* 0x000fe200000006ff */
[----:B------:R-:W-:-:S02]  /*1360*/  IMAD.U32 R45, R192, 0x10000, RZ ;  /* 0x00010000c02d7824 */ /* 0x000fc400078e00ff */
[----:B------:R-:W-:Y:S01]  /*1370*/  FADD.FTZ R196, R191, R122 ;  /* 0x0000007abfc47221 */ /* 0x000fe20000010000 */
[----:B------:R-:W-:Y:S01]  /*1380*/  FADD.FTZ R191, R214, R121 ;  /* 0x00000079d6bf7221 */ /* 0x000fe20000010000 */
[----:B------:R-:W-:Y:S01]  /*1390*/  FADD.FTZ R194, R123, R120 ;  /* 0x000000787bc27221 */ /* 0x000fe20000010000 */
[----:B------:R-:W-:Y:S01]  /*13a0*/  FADD.FTZ R192, R47, R46 ;  /* 0x0000002e2fc07221 */ /* 0x000fe20000010000 */
[----:B------:R-:W-:Y:S02]  /*13b0*/  FADD.FTZ R190, R44, R45 ;  /* 0x0000002d2cbe7221 */ /* 0x000fe40000010000 */
[----:B------:R-:W-:Y:S02]  /*13c0*/  F2FP.BF16.F32.PACK_AB R47, R191, R196 ;  /* 0x000000c4bf2f723e */ /* 0x000fe400000010ff */
[----:B------:R-:W-:Y:S02]  /*13d0*/  F2FP.BF16.F32.PACK_AB R46, R194, R165 ;  /* 0x000000a5c22e723e */ /* 0x000fe400000010ff */
[----:B------:R-:W-:-:S02]  /*13e0*/  F2FP.BF16.F32.PACK_AB R45, R192, R157 ;  /* 0x0000009dc02d723e */ /* 0x000fc400000010ff */
[----:B------:R-:W-:Y:S01]  /*13f0*/  F2FP.BF16.F32.PACK_AB R44, R190, R149 ;  /* 0x00000095be2c723e */ /* 0x000fe200000010ff */
[----:B------:R-:W-:Y:S06]  /*1400*/  BRA `(.L_x_142) ;  /* 0x00000004004c7947 */ /* 0x000fec0003800000 */
.L_x_141:
[C---:B-----5:R-:W-:Y:S01]  /*1410*/  PRMT R191, R121.reuse, 0x7632, R191 ;  /* 0x0000763279bf7816 */ /* 0x060fe200000000bf */
[----:B------:R-:W-:Y:S01]  /*1420*/  IMAD.U32 R165, R50, 0x10000, RZ ;  /* 0x0001000032a57824 */ /* 0x000fe200078e00ff */
[----:B------:R-:W-:Y:S02]  /*1430*/  SHF.L.U32 R121, R121, 0x10, RZ ;  /* 0x0000001079797819 */ /* 0x000fe400000006ff */
[----:B------:R-:W-:Y:S02]  /*1440*/  SHF.L.U32 R44, R49, 0x10, RZ ;  /* 0x00000010312c7819 */ /* 0x000fe400000006ff */
[C---:B------:R-:W-:Y:S02]  /*1450*/  PRMT R190, R120.reuse, 0x7632, R190 ;  /* 0x0000763278be7816 */ /* 0x040fe400000000be */
[----:B------:R-:W-:Y:S01]  /*1460*/  SHF.L.U32 R120, R120, 0x10, RZ ;  /* 0x0000001078787819 */ /* 0x000fe200000006ff */
[----:B------:R-:W-:Y:S01]  /*1470*/  FADD.FTZ R157, R121, R44 ;  /* 0x0000002c799d7221 */ /* 0x000fe20000010000 */
[----:B------:R-:W-:Y:S01]  /*1480*/  SHF.L.U32 R149, R48, 0x10, RZ ;  /* 0x0000001030957819 */ /* 0x000fe200000006ff */
[----:B------:R-:W-:Y:S01]  /*1490*/  IMAD.U32 R121, R190, 0x10000, RZ ;  /* 0x00010000be797824 */ /* 0x000fe200078e00ff */
[C---:B------:R-:W-:Y:S01]  /*14a0*/  PRMT R194, R122.reuse, 0x7632, R194 ;  /* 0x000076327ac27816 */ /* 0x040fe200000000c2 */
[----:B------:R-:W-:Y:S01]  /*14b0*/  IMAD.U32 R122, R122, 0x10000, RZ ;  /* 0x000100007a7a7824 */ /* 0x000fe200078e00ff */
[----:B------:R-:W-:Y:S01]  /*14c0*/  PRMT R196, R123, 0x7632, R196 ;  /* 0x000076327bc47816 */ /* 0x000fe200000000c4 */
[----:B------:R-:W-:Y:S01]  /*14d0*/  FADD.FTZ R149, R120, R149 ;  /* 0x0000009578957221 */ /* 0x000fe20000010000 */
[----:B------:R-:W-:Y:S01]  /*14e0*/  PRMT R44, R48, 0x7632, R44 ;  /* 0x00007632302c7816 */ /* 0x000fe2000000002c */
[----:B------:R-:W-:Y:S01]  /*14f0*/  FADD.FTZ R165, R122, R165 ;  /* 0x000000a57aa57221 */ /* 0x000fe20000010000 */
[----:B------:R-:W-:Y:S01]  /*1500*/  PRMT R45, R49, 0x7632, R45 ;  /* 0x00007632312d7816 */ /* 0x000fe2000000002d */
[----:B------:R-:W-:Y:S01]  /*1510*/  IMAD.U32 R120, R196, 0x10000, RZ ;  /* 0x00010000c4787824 */ /* 0x000fe200078e00ff */
        /* <DEDUP_REMOVED lines=20> */
.L_x_140:
[----:B------:R-:W-:Y:S05]  /*1660*/  @!P1 BRA `(.L_x_143) ;  /* 0x0000000000849947 */ /* 0x000fea0003800000 */
[C---:B-----5:R-:W-:Y:S01]  /*1670*/  PRMT R46, R121.reuse, 0x7632, R46 ;  /* 0x00007632792e7816 */ /* 0x060fe2000000002e */
[----:B------:R-:W-:Y:S01]  /*1680*/  IMAD.U32 R121, R121, 0x10000, RZ ;  /* 0x0001000079797824 */ /* 0x000fe200078e00ff */
[----:B------:R-:W-:Y:S01]  /*1690*/  PRMT R190, R122, 0x7632, R190 ;  /* 0x000076327abe7816 */ /* 0x000fe200000000be */
[----:B------:R-:W-:Y:S01]  /*16a0*/  IMAD.U32 R45, R192, 0x10000, RZ ;  /* 0x00010000c02d7824 */ /* 0x000fe200078e00ff */
[----:B------:R-:W-:Y:S01]  /*16b0*/  SHF.L.U32 R165, R122, 0x10, RZ ;  /* 0x000000107aa57819 */ /* 0x000fe200000006ff */
[----:B------:R-:W-:Y:S01]  /*16c0*/  IMAD.U32 R122, R53, 0x10000, RZ ;  /* 0x00010000357a7824 */ /* 0x000fe200078e00ff */
[----:B------:R-:W-:Y:S01]  /*16d0*/  PRMT R44, R120, 0x7632, R44 ;  /* 0x00007632782c7816 */ /* 0x000fe2000000002c */
[----:B------:R-:W-:Y:S01]  /*16e0*/  IMAD.U32 R190, R190, 0x10000, RZ ;  /* 0x00010000bebe7824 */ /* 0x000fe200078e00ff */
[----:B------:R-:W-:Y:S01]  /*16f0*/  PRMT R191, R123, 0x7632, R191 ;  /* 0x000076327bbf7816 */ /* 0x000fe200000000bf */
[----:B------:R-:W-:Y:S01]  /*1700*/  FADD.FTZ R157, R121, R122 ;  /* 0x0000007a799d7221 */ /* 0x000fe20000010000 */
[----:B------:R-:W-:Y:S01]  /*1710*/  SHF.L.U32 R121, R196, 0x10, RZ ;  /* 0x00000010c4797819 */ /* 0x000fe200000006ff */
        /* <DEDUP_REMOVED lines=14> */
[----:B------:R-:W-:Y:S02]  /*1800*/  FADD.FTZ R191, R191, R216 ;  /* 0x000000d8bfbf7221 */ /* 0x000fe40000010000 */
[----:B------:R-:W-:Y:S01]  /*1810*/  FADD.FTZ R192, R46, R47 ;  /* 0x0000002f2ec07221 */ /* 0x000fe20000010000 */
[----:B------:R-:W-:Y:S01]  /*1820*/  F2FP.BF16.F32.PACK_AB R46, R194, R165 ;  /* 0x000000a5c22e723e */ /* 0x000fe200000010ff */
[----:B------:R-:W-:Y:S01]  /*1830*/  FADD.FTZ R190, R44, R45 ;  /* 0x0000002d2cbe7221 */ /* 0x000fe20000010000 */
[----:B------:R-:W-:Y:S02]  /*1840*/  F2FP.BF16.F32.PACK_AB R47, R191, R196 ;  /* 0x000000c4bf2f723e */ /* 0x000fe400000010ff */
[----:B------:R-:W-:-:S02]  /*1850*/  F2FP.BF16.F32.PACK_AB R45, R192, R157 ;  /* 0x0000009dc02d723e */ /* 0x000fc400000010ff */
[----:B------:R-:W-:Y:S01]  /*1860*/  F2FP.BF16.F32.PACK_AB R44, R190, R149 ;  /* 0x00000095be2c723e */ /* 0x000fe200000010ff */
[----:B------:R-:W-:Y:S06]  /*1870*/  BRA `(.L_x_142) ;  /* 0x0000000000307947 */ /* 0x000fec0003800000 */
.L_x_143:
        /* <DEDUP_REMOVED lines=11> */
[----:B------:R-:W-:-:S07]  /*1930*/  SHF.L.U32 R191, R191, 0x10, RZ ;  /* 0x00000010bfbf7819 */ /* 0x000fce00000006ff */
.L_x_142:
[----:B------:R-:W0:Y:S01]  /*1940*/  @P3 LDC.64 R120, c[0x0][0x3a8] ;  /* 0x0000ea00ff783b82 */ /* 0x000e220000000a00 */
[C---:B------:R-:W-:Y:S01]  /*1950*/  IADD3 R215, PT, PT, R213.reuse, 0x20, RZ ;  /* 0x00000020d5d77810 */ /* 0x040fe20007ffe0ff */
[----:B0-----:R-:W-:-:S05]  /*1960*/  @P3 IMAD.WIDE.U32 R120, R213, 0x10, R120 ;  /* 0x00000010d5783825 */ /* 0x001fca00078e0078 */
[----:B------:R0:W-:Y:S02]  /*1970*/  @P3 STG.E.128 desc[UR6][R120.64], R44 ;  /* 0x0000002c78003986 */ /* 0x0001e4000c101d06 */
.L_x_139:
[----:B------:R-:W-:Y:S05]  /*1980*/  BSYNC.RECONVERGENT B0 ;  /* 0x0000000000007941 */ /* 0x000fea0003800200 */
.L_x_138:
[----:B------:R-:W-:Y:S01]  /*1990*/  ISETP.GE.U32.AND P0, PT, R147, 0x40, PT ;  /* 0x000000409300780c */ /* 0x000fe20003f06070 */
[----:B------:R-:W-:Y:S01]  /*19a0*/  BSSY.RECONVERGENT B0, `(.L_x_144) ;  /* 0x00000a9000007945 */ /* 0x000fe20003800200 */
[----:B------:R-:W-:-:S11]  /*19b0*/  LOP3.LUT R148, R148, 0xfffffeff, RZ, 0xc0, !PT ;  /* 0xfffffeff94947812 */ /* 0x000fd600078ec0ff */
[----:B------:R-:W-:Y:S01]  /*19c0*/  @P0 LOP3.LUT R148, R148, 0x100, RZ, 0xfc, !PT ;  /* 0x0000010094940812 */ /* 0x000fe200078efcff */
[----:B------:R-:W-:Y:S06]  /*19d0*/  @!P0 BRA `(.L_x_145) ;  /* 0x0000000800948947 */ /* 0x000fec0003800000 */
[----:B------:R-:W-:Y:S01]  /*19e0*/  ISETP.NE.U32.AND P0, PT, RZ, UR12, PT ;  /* 0x0000000cff007c0c */ /* 0x000fe2000bf05070 */
[----:B------:R-:W1:Y:S03]  /*19f0*/  LDC.64 R188, c[0x0][0x390] ;  /* 0x0000e400ffbc7b82 */ /* 0x000e660000000a00 */
[----:B------:R-:W-:Y:S02]  /*1a00*/  ISETP.NE.AND.EX P1, PT, RZ, UR13, PT, P0 ;  /* 0x0000000dff007c0c */ /* 0x000fe4000bf25300 */
[----:B------:R-:W-:-:S04]  /*1a10*/  ISETP.NE.U32.AND P0, PT, RZ, UR10, PT ;  /* 0x0000000aff007c0c */ /* 0x000fc8000bf05070 */
[----:B------:R-:W-:-:S07]  /*1a20*/  ISETP.NE.AND.EX P0, PT, RZ, UR11, PT, P0 ;  /* 0x0000000bff007c0c */ /* 0x000fce000bf05300 */
[----:B0-----:R-:W0:Y:S08]  /*1a30*/  @P1 LDC.64 R120, c[0x0][0x3a0] ;  /* 0x0000e800ff781b82 */ /* 0x001e300000000a00 */
[----:B------:R-:W2:Y:S01]  /*1a40*/  @P0 LDC.64 R122, c[0x0][0x398] ;  /* 0x0000e600ff7a0b82 */ /* 0x000ea20000000a00 */
[----:B0-----:R-:W-:-:S04]  /*1a50*/  @P1 IMAD.WIDE.U32 R216, R215, 0x10, R120 ;  /* 0x00000010d7d81825 */ /* 0x001fc800078e0078 */
[C---:B-1----:R-:W-:Y:S01]  /*1a60*/  IMAD.WIDE.U32 R120, R215.reuse, 0x10, R188 ;  /* 0x00000010d7787825 */ /* 0x042fe200078e00bc */
[----:B------:R-:W3:Y:S03]  /*1a70*/  @P1 LDG.E.128 R52, desc[UR6][R216.64] ;  /* 0x00000006d8341981 */ /* 0x000ee6000c1e1d00 */
[----:B--2---:R-:W-:Y:S02]  /*1a80*/  @P0 IMAD.WIDE.U32 R188, R215, 0x10, R122 ;  /* 0x00000010d7bc0825 */ /* 0x004fe400078e007a */
[----:B------:R-:W5:Y:S04]  /*1a90*/  LDG.E.128 R120, desc[UR6][R120.64] ;  /* 0x0000000678787981 */ /* 0x000f68000c1e1d00 */
[----:B------:R0:W5:Y:S01]  /*1aa0*/  @P0 LDG.E.128 R48, desc[UR6][R188.64] ;  /* 0x00000006bc300981 */ /* 0x000162000c1e1d00 */
[----:B------:R-:W-:-:S04]  /*1ab0*/  UISETP.NE.U32.AND UP0, UPT, UR10, URZ, UPT ;  /* 0x000000ff0a00728c */ /* 0x000fc8000bf05070 */
[----:B------:R-:W-:Y:S01]  /*1ac0*/  UISETP.NE.AND.EX UP0, UPT, UR11, URZ, UPT, UP0 ;  /* 0x000000ff0b00728c */ /* 0x000fe2000bf05300 */
[----:B---3--:R-:W-:Y:S02]  /*1ad0*/  PRMT R183, R55, 0x7632, R183 ;  /* 0x0000763237b77816 */ /* 0x008fe400000000b7 */
[----:B------:R-:W-:Y:S02]  /*1ae0*/  PRMT R185, R54, 0x7632, R185 ;  /* 0x0000763236b97816 */ /* 0x000fe400000000b9 */
[----:B------:R-:W-:Y:S02]  /*1af0*/  PRMT R214, R53, 0x7632, R214 ;  /* 0x0000763235d67816 */ /* 0x000fe400000000d6 */
[----:B------:R-:W-:Y:S02]  /*1b00*/  PRMT R187, R52, 0x7632, R187 ;  /* 0x0000763234bb7816 */ /* 0x000fe400000000bb */
[----:B0-----:R-:W-:Y:S05]  /*1b10*/  BRA.U UP0, `(.L_x_146) ;  /* 0x0000000100c47547 */ /* 0x001fea000b800000 */
[----:B------:R-:W-:-:S04]  /*1b20*/  UISETP.NE.U32.AND UP0, UPT, UR12, URZ, UPT ;  /* 0x000000ff0c00728c */ /* 0x000fc8000bf05070 */
[----:B------:R-:W-:-:S09]  /*1b30*/  UISETP.NE.AND.EX UP0, UPT, UR13, URZ, UPT, UP0 ;  /* 0x000000ff0d00728c */ /* 0x000fd2000bf05300 */
        /* <DEDUP_REMOVED lines=14> */
.L_x_147:
[C---:B-----5:R-:W-:Y:S01]  /*1c20*/  PRMT R47, R122.reuse, 0x7632, R47 ;  /* 0x000076327a2f7816 */ /* 0x060fe2000000002f */
[----:B------:R-:W-:Y:S01]  /*1c30*/  IMAD.U32 R158, R53, 0x10000, RZ ;  /* 0x00010000359e7824 */ /* 0x000fe200078e00ff */
[----:B------:R-:W-:Y:S01]  /*1c40*/  SHF.L.U32 R122, R122, 0x10, RZ ;  /* 0x000000107a7a7819 */ /* 0x000fe200000006ff */
[----:B------:R-:W-:Y:S01]  /*1c50*/  IMAD.U32 R183, R183, 0x10000, RZ ;  /* 0x00010000b7b77824 */ /* 0x000fe200078e00ff */
        /* <DEDUP_REMOVED lines=10> */
[----:B------:R-:W-:Y:S01]  /*1d00*/  SHF.L.U32 R187, R214, 0x10, RZ ;  /* 0x00000010d6bb7819 */ /* 0x000fe200000006ff */
[----:B------:R-:W-:Y:S01]  /*1d10*/  IMAD.U32 R120, R47, 0x10000, RZ ;  /* 0x000100002f787824 */ /* 0x000fe200078e00ff */
        /* <DEDUP_REMOVED lines=17> */
.L_x_146:
[----:B------:R-:W-:-:S04]  /*1e30*/  UISETP.NE.U32.AND UP0, UPT, UR12, URZ, UPT ;  /* 0x000000ff0c00728c */ /* 0x000fc8000bf05070 */
[----:B------:R-:W-:-:S09]  /*1e40*/  UISETP.NE.AND.EX UP0, UPT, UR13, URZ, UPT, UP0 ;  /* 0x000000ff0d00728c */ /* 0x000fd2000bf05300 */
[----:B------:R-:W-:Y:S05]  /*1e50*/  BRA.U UP0, `(.L_x_149) ;  /* 0x0000000100947547 */ /* 0x000fea000b800000 */
[----:B-----5:R-:W-:Y:S01]  /*1e60*/  PRMT R187, R122, 0x7632, R187 ;  /* 0x000076327abb7816 */ /* 0x020fe200000000bb */
[----:B------:R-:W-:Y:S01]  /*1e70*/  IMAD.U32 R45, R48, 0x10000, RZ ;  /* 0x00010000302d7824 */ /* 0x000fe200078e00ff */
[C---:B------:R-:W-:Y:S01]  /*1e80*/  PRMT R183, R120.reuse, 0x7632, R183 ;  /* 0x0000763278b77816 */ /* 0x040fe200000000b7 */
[----:B------:R-:W-:Y:S01]  /*1e90*/  IMAD.U32 R120, R120, 0x10000, RZ ;  /* 0x0001000078787824 */ /* 0x000fe200078e00ff */
[----:B------:R-:W-:Y:S02]  /*1ea0*/  SHF.L.U32 R122, R122, 0x10, RZ ;  /* 0x000000107a7a7819 */ /* 0x000fe400000006ff */
[C---:B------:R-:W-:Y:S01]  /*1eb0*/  SHF.L.U32 R47, R50.reuse, 0x10, RZ ;  /* 0x00000010322f7819 */ /* 0x040fe200000006ff */
[----:B------:R-:W-:Y:S01]  /*1ec0*/  FADD.FTZ R150, R45, R120 ;  /* 0x000000782d967221 */ /* 0x000fe20000010000 */
[----:B------:R-:W-:Y:S02]  /*1ed0*/  PRMT R46, R50, 0x7632, R46 ;  /* 0x00007632322e7816 */ /* 0x000fe4000000002e */
[----:B------:R-:W-:Y:S01]  /*1ee0*/  PRMT R185, R121, 0x7632, R185 ;  /* 0x0000763279b97816 */ /* 0x000fe200000000b9 */
[----:B------:R-:W-:Y:S01]  /*1ef0*/  FADD.FTZ R166, R47, R122 ;  /* 0x0000007a2fa67221 */ /* 0x000fe20000010000 */
[C---:B------:R-:W-:Y:S01]  /*1f00*/  PRMT R188, R123.reuse, 0x7632, R188 ;  /* 0x000076327bbc7816 */ /* 0x040fe200000000bc */
[----:B------:R-:W-:Y:S01]  /*1f10*/  IMAD.U32 R123, R123, 0x10000, RZ ;  /* 0x000100007b7b7824 */ /* 0x000fe200078e00ff */
[----:B------:R-:W-:Y:S01]  /*1f20*/  PRMT R44, R48, 0x7632, R44 ;  /* 0x00007632302c7816 */ /* 0x000fe2000000002c */
[----:B------:R-:W-:Y:S01]  /*1f30*/  IMAD.U32 R120, R185, 0x10000, RZ ;  /* 0x00010000b9787824 */ /* 0x000fe200078e00ff */
[----:B------:R-:W-:-:S02]  /*1f40*/  PRMT R45, R49, 0x7632, R45 ;  /* 0x00007632312d7816 */ /* 0x000fc4000000002d */
[----:B------:R-:W-:Y:S01]  /*1f50*/  PRMT R47, R51, 0x7632, R47 ;  /* 0x00007632332f7816 */ /* 0x000fe2000000002f */
[----:B------:R-:W-:Y:S01]  /*1f60*/  IMAD.U32 R44, R44, 0x10000, RZ ;  /* 0x000100002c2c7824 */ /* 0x000fe200078e00ff */
[----:B------:R-:W-:Y:S02]  /*1f70*/  SHF.L.U32 R187, R187, 0x10, RZ ;  /* 0x00000010bbbb7819 */ /* 0x000fe400000006ff */
[----:B------:R-:W-:Y:S01]  /*1f80*/  SHF.L.U32 R46, R46, 0x10, RZ ;  /* 0x000000102e2e7819 */ /* 0x000fe200000006ff */
[----:B------:R-:W-:Y:S01]  /*1f90*/  IMAD.U32 R47, R47, 0x10000, RZ ;  /* 0x000100002f2f7824 */ /* 0x000fe200078e00ff */
[----:B------:R-:W-:Y:S02]  /*1fa0*/  SHF.L.U32 R121, R121, 0x10, RZ ;  /* 0x0000001079797819 */ /* 0x000fe400000006ff */
[----:B------:R-:W-:Y:S01]  /*1fb0*/  SHF.L.U32 R158, R49, 0x10, RZ ;  /* 0x00000010319e7819 */ /* 0x000fe200000006ff */
[----:B------:R-:W-:Y:S01]  /*1fc0*/  FADD.FTZ R185, R187, R46 ;  /* 0x0000002ebbb97221 */ /* 0x000fe20000010000 */
[----:B------:R-:W-:-:S02]  /*1fd0*/  SHF.L.U32 R122, R51, 0x10, RZ ;  /* 0x00000010337a7819 */ /* 0x000fc400000006ff */
[----:B------:R-:W-:Y:S01]  /*1fe0*/  SHF.L.U32 R189, R183, 0x10, RZ ;  /* 0x00000010b7bd7819 */ /* 0x000fe200000006ff */
[----:B------:R-:W-:Y:S01]  /*1ff0*/  FADD.FTZ R158, R158, R121 ;  /* 0x000000799e9e7221 */ /* 0x000fe20000010000 */
[----:B------:R-:W-:Y:S01]  /*2000*/  SHF.L.U32 R214, R188, 0x10, RZ ;  /* 0x00000010bcd67819 */ /* 0x000fe200000006ff */
[----:B------:R-:W-:Y:S01]  /*2010*/  FADD.FTZ R188, R122, R123 ;  /* 0x0000007b7abc7221 */ /* 0x000fe20000010000 */
[----:B------:R-:W-:Y:S01]  /*2020*/  SHF.L.U32 R45, R45, 0x10, RZ ;  /* 0x000000102d2d7819 */ /* 0x000fe200000006ff */
[----:B------:R-:W-:Y:S01]  /*2030*/  FADD.FTZ R189, R189, R44 ;  /* 0x0000002cbdbd7221 */ /* 0x000fe20000010000 */
[----:B------:R-:W-:Y:S01]  /*2040*/  F2FP.BF16.F32.PACK_AB R46, R185, R166 ;  /* 0x000000a6b92e723e */ /* 0x000fe200000010ff */
[----:B------:R-:W-:Y:S02]  /*2050*/  FADD.FTZ R183, R214, R47 ;  /* 0x0000002fd6b77221 */ /* 0x000fe40000010000 */
[----:B------:R-:W-:Y:S01]  /*2060*/  FADD.FTZ R187, R120, R45 ;  /* 0x0000002d78bb7221 */ /* 0x000fe20000010000 */
[----:B------:R-:W-:-:S02]  /*2070*/  F2FP.BF16.F32.PACK_AB R44, R189, R150 ;  /* 0x00000096bd2c723e */ /* 0x000fc400000010ff */
[----:B------:R-:W-:Y:S02]  /*2080*/  F2FP.BF16.F32.PACK_AB R47, R183, R188 ;  /* 0x000000bcb72f723e */ /* 0x000fe400000010ff */
[----:B------:R-:W-:Y:S01]  /*2090*/  F2FP.BF16.F32.PACK_AB R45, R187, R158 ;  /* 0x0000009ebb2d723e */ /* 0x000fe200000010ff */
[----:B------:R-:W-:Y:S06]  /*20a0*/  BRA `(.L_x_148) ;  /* 0x0000000000d07947 */ /* 0x000fec0003800000 */
.L_x_149:
[C---:B-----5:R-:W-:Y:S01]  /*20b0*/  PRMT R150, R121.reuse, 0x7632, R150 ;  /* 0x0000763279967816 */ /* 0x060fe20000000096 */
[----:B------:R-:W-:Y:S01]  /*20c0*/  IMAD.U32 R45, R48, 0x10000, RZ ;  /* 0x00010000302d7824 */ /* 0x000fe200078e00ff */
[----:B------:R-:W-:Y:S02]  /*20d0*/  SHF.L.U32 R121, R121, 0x10, RZ ;  /* 0x0000001079797819 */ /* 0x000fe400000006ff */
[----:B------:R-:W-:Y:S02]  /*20e0*/  SHF.L.U32 R44, R49, 0x10, RZ ;  /* 0x00000010312c7819 */ /* 0x000fe400000006ff */
[C---:B------:R-:W-:Y:S02]  /*20f0*/  PRMT R46, R120.reuse, 0x7632, R46 ;  /* 0x00007632782e7816 */ /* 0x040fe4000000002e */
[----:B------:R-:W-:Y:S01]  /*2100*/  SHF.L.U32 R120, R120, 0x10, RZ ;  /* 0x0000001078787819 */ /* 0x000fe200000006ff */
[----:B------:R-:W-:Y:S01]  /*2110*/  FADD.FTZ R158, R44, R121 ;  /* 0x000000792c9e7221 */ /* 0x000fe20000010000 */
[----:B------:R-:W-:Y:S01]  /*2120*/  PRMT R44, R48, 0x7632, R44 ;  /* 0x00007632302c7816 */ /* 0x000fe2000000002c */
[----:B------:R-:W-:Y:S01]  /*2130*/  IMAD.U32 R47, R46, 0x10000, RZ ;  /* 0x000100002e2f7824 */ /* 0x000fe200078e00ff */
[----:B------:R-:W-:Y:S01]  /*2140*/  PRMT R166, R122, 0x7632, R166 ;  /* 0x000076327aa67816 */ /* 0x000fe200000000a6 */
[----:B------:R-:W-:Y:S01]  /*2150*/  FADD.FTZ R120, R45, R120 ;  /* 0x000000782d787221 */ /* 0x000fe20000010000 */
[----:B------:R-:W-:-:S02]  /*2160*/  SHF.L.U32 R44, R44, 0x10, RZ ;  /* 0x000000102c2c7819 */ /* 0x000fc400000006ff */
[----:B------:R-:W-:Y:S02]  /*2170*/  SHF.L.U32 R122, R122, 0x10, RZ ;  /* 0x000000107a7a7819 */ /* 0x000fe400000006ff */
[C---:B------:R-:W-:Y:S01]  /*2180*/  SHF.L.U32 R121, R50.reuse, 0x10, RZ ;  /* 0x0000001032797819 */ /* 0x040fe200000006ff */
[----:B------:R-:W-:Y:S01]  /*2190*/  FADD.FTZ R44, R47, R44 ;  /* 0x0000002c2f2c7221 */ /* 0x000fe20000010000 */
[----:B------:R-:W-:Y:S02]  /*21a0*/  PRMT R45, R49, 0x7632, R45 ;  /* 0x00007632312d7816 */ /* 0x000fe4000000002d */
[----:B------:R-:W-:Y:S01]  /*21b0*/  PRMT R188, R123, 0x7632, R188 ;  /* 0x000076327bbc7816 */ /* 0x000fe200000000bc */
[----:B------:R-:W-:Y:S01]  /*21c0*/  FADD.FTZ R122, R121, R122 ;  /* 0x0000007a797a7221 */ /* 0x000fe20000010000 */
[----:B------:R-:W-:Y:S01]  /*21d0*/  PRMT R46, R50, 0x7632, R46 ;  /* 0x00007632322e7816 */ /* 0x000fe2000000002e */
[----:B------:R-:W-:Y:S01]  /*21e0*/  IMAD.U32 R45, R45, 0x10000, RZ ;  /* 0x000100002d2d7824 */ /* 0x000fe200078e00ff */
[----:B------:R-:W-:Y:S01]  /*21f0*/  PRMT R47, R51, 0x7632, R47 ;  /* 0x00007632332f7816 */ /* 0x000fe2000000002f */
[----:B------:R-:W-:Y:S01]  /*2200*/  IMAD.U32 R123, R123, 0x10000, RZ ;  /* 0x000100007b7b7824 */ /* 0x000fe200078e00ff */
[----:B------:R-:W-:Y:S01]  /*2210*/  SHF.L.U32 R150, R150, 0x10, RZ ;  /* 0x0000001096967819 */ /* 0x000fe200000006ff */
[----:B------:R-:W-:Y:S01]  /*2220*/  IMAD.U32 R188, R188, 0x10000, RZ ;  /* 0x00010000bcbc7824 */ /* 0x000fe200078e00ff */
[----:B------:R-:W-:-:S02]  /*2230*/  SHF.L.U32 R121, R52, 0x10, RZ ;  /* 0x0000001034797819 */ /* 0x000fc400000006ff */
[----:B------:R-:W-:Y:S01]  /*2240*/  SHF.L.U32 R216, R51, 0x10, RZ ;  /* 0x0000001033d87819 */ /* 0x000fe200000006ff */
[----:B------:R-:W-:Y:S01]  /*2250*/  FADD.FTZ R45, R150, R45 ;  /* 0x0000002d962d7221 */ /* 0x000fe20000010000 */
[----:B------:R-:W-:Y:S01]  /*2260*/  SHF.L.U32 R189, R54, 0x10, RZ ;  /* 0x0000001036bd7819 */ /* 0x000fe200000006ff */
[----:B------:R-:W-:Y:S01]  /*2270*/  FADD.FTZ R150, R121, R120 ;  /* 0x0000007879967221 */ /* 0x000fe20000010000 */
[----:B------:R-:W-:Y:S01]  /*2280*/  SHF.L.U32 R217, R166, 0x10, RZ ;  /* 0x00000010a6d97819 */ /* 0x000fe200000006ff */
[----:B------:R-:W-:Y:S01]  /*2290*/  FADD.FTZ R216, R216, R123 ;  /* 0x0000007bd8d87221 */ /* 0x000fe20000010000 */
[----:B------:R-:W-:Y:S01]  /*22a0*/  SHF.L.U32 R46, R46, 0x10, RZ ;  /* 0x000000102e2e7819 */ /* 0x000fe200000006ff */
[----:B------:R-:W-:Y:S01]  /*22b0*/  FADD.FTZ R166, R189, R122 ;  /* 0x0000007abda67221 */ /* 0x000fe20000010000 */
[----:B------:R-:W-:Y:S01]  /*22c0*/  SHF.L.U32 R47, R47, 0x10, RZ ;  /* 0x000000102f2f7819 */ /* 0x000fe200000006ff */
[----:B------:R-:W-:Y:S01]  /*22d0*/  IMAD.U32 R123, R53, 0x10000, RZ ;  /* 0x00010000357b7824 */ /* 0x000fe200078e00ff */
[----:B------:R-:W-:Y:S01]  /*22e0*/  SHF.L.U32 R121, R55, 0x10, RZ ;  /* 0x0000001037797819 */ /* 0x000fe200000006ff */
[----:B------:R-:W-:Y:S01]  /*22f0*/  FADD.FTZ R46, R217, R46 ;  /* 0x0000002ed92e7221 */ /* 0x000fe20000010000 */
[----:B------:R-:W-:Y:S01]  /*2300*/  SHF.L.U32 R185, R185, 0x10, RZ ;  /* 0x00000010b9b97819 */ /* 0x000fe200000006ff */
[----:B------:R-:W-:Y:S01]  /*2310*/  FADD.FTZ R47, R188, R47 ;  /* 0x0000002fbc2f7221 */ /* 0x000fe20000010000 */
[----:B------:R-:W-:Y:S01]  /*2320*/  SHF.L.U32 R214, R214, 0x10, RZ ;  /* 0x00000010d6d67819 */ /* 0x000fe200000006ff */
[----:B------:R-:W-:-:S02]  /*2330*/  IMAD.U32 R120, R183, 0x10000, RZ ;  /* 0x00010000b7787824 */ /* 0x000fc400078e00ff */
[----:B------:R-:W-:Y:S01]  /*2340*/  FADD.FTZ R158, R123, R158 ;  /* 0x0000009e7b9e7221 */ /* 0x000fe20000010000 */
[----:B------:R-:W-:Y:S02]  /*2350*/  IMAD.U32 R189, R187, 0x10000, RZ ;  /* 0x00010000bbbd7824 */ /* 0x000fe400078e00ff */
[----:B------:R-:W-:Y:S01]  /*2360*/  FADD.FTZ R188, R121, R216 ;  /* 0x000000d879bc7221 */ /* 0x000fe20000010000 */
[----:B------:R-:W-:Y:S01]  /*2370*/  FADD.FTZ R183, R120, R47 ;  /* 0x0000002f78b77221 */ /* 0x000fe20000010000 */
[----:B------:R-:W-:Y:S01]  /*2380*/  FADD.FTZ R185, R185, R46 ;  /* 0x0000002eb9b97221 */ /* 0x000fe20000010000 */
[----:B------:R-:W-:Y:S01]  /*2390*/  FADD.FTZ R187, R214, R45 ;  /* 0x0000002dd6bb7221 */ /* 0x000fe20000010000 */
[----:B------:R-:W-:Y:S02]  /*23a0*/  FADD.FTZ R189, R189, R44 ;  /* 0x0000002cbdbd7221 */ /* 0x000fe40000010000 */
[----:B------:R-:W-:Y:S02]  /*23b0*/  F2FP.BF16.F32.PACK_AB R47, R183, R188 ;  /* 0x000000bcb72f723e */ /* 0x000fe400000010ff */
[----:B------:R-:W-:-:S02]  /*23c0*/  F2FP.BF16.F32.PACK_AB R46, R185, R166 ;  /* 0x000000a6b92e723e */ /* 0x000fc400000010ff */
[----:B------:R-:W-:Y:S02]  /*23d0*/  F2FP.BF16.F32.PACK_AB R45, R187, R158 ;  /* 0x0000009ebb2d723e */ /* 0x000fe400000010ff */
[----:B------:R-:W-:-:S07]  /*23e0*/  F2FP.BF16.F32.PACK_AB R44, R189, R150 ;  /* 0x00000096bd2c723e */ /* 0x000fce00000010ff */
.L_x_148:
[----:B------:R-:W0:Y:S02]  /*23f0*/  @P3 LDC.64 R120, c[0x0][0x3a8] ;  /* 0x0000ea00ff783b82 */ /* 0x000e240000000a00 */
[C---:B0-----:R-:W-:Y:S01]  /*2400*/  @P3 IMAD.WIDE.U32 R120, R215.reuse, 0x10, R120 ;  /* 0x00000010d7783825 */ /* 0x041fe200078e0078 */
[----:B------:R-:W-:-:S04]  /*2410*/  IADD3 R215, PT, PT, R215, 0x20, RZ ;  /* 0x00000020d7d77810 */ /* 0x000fc80007ffe0ff */
[----:B------:R1:W-:Y:S03]  /*2420*/  @P3 STG.E.128 desc[UR6][R120.64], R44 ;  /* 0x0000002c78003986 */ /* 0x0003e6000c101d06 */
.L_x_145:
[----:B------:R-:W-:Y:S05]  /*2430*/  BSYNC.RECONVERGENT B0 ;  /* 0x0000000000007941 */ /* 0x000fea0003800200 */
.L_x_144:
[----:B------:R-:W-:Y:S01]  /*2440*/  ISETP.GE.U32.AND P0, PT, R147, 0x60, PT ;  /* 0x000000609300780c */ /* 0x000fe20003f06070 */
[----:B------:R-:W-:Y:S01]  /*2450*/  BSSY.RECONVERGENT B0, `(.L_x_150) ;  /* 0x00000a9000007945 */ /* 0x000fe20003800200 */
[----:B------:R-:W-:-:S11]  /*2460*/  LOP3.LUT R148, R148, 0xfffffdff, RZ, 0xc0, !PT ;  /* 0xfffffdff94947812 */ /* 0x000fd600078ec0ff */
[----:B------:R-:W-:Y:S01]  /*2470*/  @P0 LOP3.LUT R148, R148, 0x200, RZ, 0xfc, !PT ;  /* 0x0000020094940812 */ /* 0x000fe200078efcff */
[----:B------:R-:W-:Y:S06]  /*2480*/  @!P0 BRA `(.L_x_151) ;  /* 0x0000000800948947 */ /* 0x000fec0003800000 */
[----:B------:R-:W-:Y:S01]  /*2490*/  ISETP.NE.U32.AND P0, PT, RZ, UR12, PT ;  /* 0x0000000cff007c0c */ /* 0x000fe2000bf05070 */
[----:B------:R-:W2:Y:S03]  /*24a0*/  LDC.64 R122, c[0x0][0x390] ;  /* 0x0000e400ff7a7b82 */ /* 0x000ea60000000a00 */
[----:B------:R-:W-:Y:S02]  /*24b0*/  ISETP.NE.AND.EX P1, PT, RZ, UR13, PT, P0 ;  /* 0x0000000dff007c0c */ /* 0x000fe4000bf25300 */
[----:B------:R-:W-:-:S04]  /*24c0*/  ISETP.NE.U32.AND P0, PT, RZ, UR10, PT ;  /* 0x0000000aff007c0c */ /* 0x000fc8000bf05070 */
[----:B------:R-:W-:-:S07]  /*24d0*/  ISETP.NE.AND.EX P0, PT, RZ, UR11, PT, P0 ;  /* 0x0000000bff007c0c */ /* 0x000fce000bf05300 */
[----:B------:R-:W3:Y:S08]  /*24e0*/  @P1 LDC.64 R180, c[0x0][0x3a0] ;  /* 0x0000e800ffb41b82 */ /* 0x000ef00000000a00 */
[----:B01----:R-:W0:Y:S01]  /*24f0*/  @P0 LDC.64 R120, c[0x0][0x398] ;  /* 0x0000e600ff780b82 */ /* 0x003e220000000a00 */
[----:B--2---:R-:W-:-:S04]  /*2500*/  IMAD.WIDE.U32 R122, R215, 0x10, R122 ;  /* 0x00000010d77a7825 */ /* 0x004fc800078e007a */
[----:B---3--:R-:W-:-:S05]  /*2510*/  @P1 IMAD.WIDE.U32 R180, R215, 0x10, R180 ;  /* 0x00000010d7b41825 */ /* 0x008fca00078e00b4 */
[----:B------:R-:W2:Y:S01]  /*2520*/  @P1 LDG.E.128 R52, desc[UR6][R180.64] ;  /* 0x00000006b4341981 */ /* 0x000ea2000c1e1d00 */
[----:B0-----:R-:W-:-:S03]  /*2530*/  @P0 IMAD.WIDE.U32 R216, R215, 0x10, R120 ;  /* 0x00000010d7d80825 */ /* 0x001fc600078e0078 */
[----:B------:R-:W5:Y:S04]  /*2540*/  LDG.E.128 R120, desc[UR6][R122.64] ;  /* 0x000000067a787981 */ /* 0x000f68000c1e1d00 */
[----:B------:R0:W5:Y:S01]  /*2550*/  @P0 LDG.E.128 R48, desc[UR6][R216.64] ;  /* 0x00000006d8300981 */ /* 0x000162000c1e1d00 */
[----:B------:R-:W-:-:S04]  /*2560*/  UISETP.NE.U32.AND UP0, UPT, UR10, URZ, UPT ;  /* 0x000000ff0a00728c */ /* 0x000fc8000bf05070 */
[----:B------:R-:W-:Y:S01]  /*2570*/  UISETP.NE.AND.EX UP0, UPT, UR11, URZ, UPT, UP0 ;  /* 0x000000ff0b00728c */ /* 0x000fe2000bf05300 */
[----:B--2---:R-:W-:Y:S02]  /*2580*/  PRMT R182, R55, 0x7632, R182 ;  /* 0x0000763237b67816 */ /* 0x004fe400000000b6 */
        /* <DEDUP_REMOVED lines=20> */
.L_x_153:
[C---:B-----5:R-:W-:Y:S01]  /*26d0*/  PRMT R45, R121.reuse, 0x7632, R45 ;  /* 0x00007632792d7816 */ /* 0x060fe2000000002d */
[----:B------:R-:W-:Y:S01]  /*26e0*/  IMAD.U32 R167, R54, 0x10000, RZ ;  /* 0x0001000036a77824 */ /* 0x000fe200078e00ff */
[----:B------:R-:W-:Y:S01]  /*26f0*/  SHF.L.U32 R121, R121, 0x10, RZ ;  /* 0x0000001079797819 */ /* 0x000fe200000006ff */
[----:B------:R-:W-:Y:S01]  /*2700*/  IMAD.U32 R214, R214, 0x10000, RZ ;  /* 0x00010000d6d67824 */ /* 0x000fe200078e00ff */
[----:B------:R-:W-:Y:S02]  /*2710*/  SHF.L.U32 R46, R53, 0x10, RZ ;  /* 0x00000010352e7819 */ /* 0x000fe400000006ff */
[C---:B------:R-:W-:Y:S01]  /*2720*/  PRMT R47, R122.reuse, 0x7632, R47 ;  /* 0x000076327a2f7816 */ /* 0x040fe2000000002f */
[----:B------:R-:W-:Y:S01]  /*2730*/  IMAD.U32 R122, R122, 0x10000, RZ ;  /* 0x000100007a7a7824 */ /* 0x000fe200078e00ff */
[----:B------:R-:W-:Y:S01]  /*2740*/  PRMT R44, R120, 0x7632, R44 ;  /* 0x00007632782c7816 */ /* 0x000fe2000000002c */
[----:B------:R-:W-:Y:S01]  /*2750*/  FADD.FTZ R159, R46, R121 ;  /* 0x000000792e9f7221 */ /* 0x000fe20000010000 */
[----:B------:R-:W-:Y:S01]  /*2760*/  PRMT R181, R123, 0x7632, R181 ;  /* 0x000076327bb57816 */ /* 0x000fe200000000b5 */
[----:B------:R-:W-:Y:S01]  /*2770*/  IMAD.U32 R46, R55, 0x10000, RZ ;  /* 0x00010000372e7824 */ /* 0x000fe200078e00ff */
[----:B------:R-:W-:Y:S01]  /*2780*/  SHF.L.U32 R121, R47, 0x10, RZ ;  /* 0x000000102f797819 */ /* 0x000fe200000006ff */
[----:B------:R-:W-:Y:S01]  /*2790*/  IMAD.U32 R47, R45, 0x10000, RZ ;  /* 0x000100002d2f7824 */ /* 0x000fe200078e00ff */
[----:B------:R-:W-:Y:S01]  /*27a0*/  SHF.L.U32 R184, R184, 0x10, RZ ;  /* 0x00000010b8b87819 */ /* 0x000fe200000006ff */
[----:B------:R-:W-:Y:S01]  /*27b0*/  FADD.FTZ R167, R167, R122 ;  /* 0x0000007aa7a77221 */ /* 0x000fe20000010000 */
        /* <DEDUP_REMOVED lines=11> */
[----:B------:R-:W-:Y:S01]  /*2870*/  F2FP.BF16.F32.PACK_AB R46, R182, R167 ;  /* 0x000000a7b62e723e */ /* 0x000fe200000010ff */
[----:B------:R-:W-:-:S02]  /*2880*/  FADD.FTZ R180, R217, R180 ;  /* 0x000000b4d9b47221 */ /* 0x000fc40000010000 */
[----:B------:R-:W-:Y:S01]  /*2890*/  FADD.FTZ R186, R45, R186 ;  /* 0x000000ba2dba7221 */ /* 0x000fe20000010000 */
[----:B------:R-:W-:Y:S02]  /*28a0*/  F2FP.BF16.F32.PACK_AB R45, R184, R159 ;  /* 0x0000009fb82d723e */ /* 0x000fe400000010ff */
[----:B------:R-:W-:Y:S02]  /*28b0*/  F2FP.BF16.F32.PACK_AB R47, R180, R181 ;  /* 0x000000b5b42f723e */ /* 0x000fe400000010ff */
[----:B------:R-:W-:Y:S01]  /*28c0*/  F2FP.BF16.F32.PACK_AB R44, R186, R151 ;  /* 0x00000097ba2c723e */ /* 0x000fe200000010ff */
[----:B------:R-:W-:Y:S06]  /*28d0*/  BRA `(.L_x_154) ;  /* 0x0000000400707947 */ /* 0x000fec0003800000 */
.L_x_152:
[----:B------:R-:W-:-:S04]  /*28e0*/  UISETP.NE.U32.AND UP0, UPT, UR12, URZ, UPT ;  /* 0x000000ff0c00728c */ /* 0x000fc8000bf05070 */
[----:B------:R-:W-:-:S09]  /*28f0*/  UISETP.NE.AND.EX UP0, UPT, UR13, URZ, UPT, UP0 ;  /* 0x000000ff0d00728c */ /* 0x000fd2000bf05300 */
[----:B------:R-:W-:Y:S05]  /*2900*/  BRA.U UP0, `(.L_x_155) ;  /* 0x0000000100947547 */ /* 0x000fea000b800000 */
[C---:B-----5:R-:W-:Y:S01]  /*2910*/  PRMT R181, R121.reuse, 0x7632, R181 ;  /* 0x0000763279b57816 */ /* 0x060fe200000000b5 */
[----:B------:R-:W-:Y:S01]  /*2920*/  IMAD.U32 R121, R121, 0x10000, RZ ;  /* 0x0001000079797824 */ /* 0x000fe200078e00ff */
[----:B------:R-:W-:Y:S01]  /*2930*/  PRMT R186, R123, 0x7632, R186 ;  /* 0x000076327bba7816 */ /* 0x000fe200000000ba */
[----:B------:R-:W-:Y:S01]  /*2940*/  IMAD.U32 R44, R49, 0x10000, RZ ;  /* 0x00010000312c7824 */ /* 0x000fe200078e00ff */
[C---:B------:R-:W-:Y:S01]  /*2950*/  PRMT R47, R51.reuse, 0x7632, R47 ;  /* 0x00007632332f7816 */ /* 0x040fe2000000002f */
[----:B------:R-:W-:Y:S01]  /*2960*/  IMAD.U32 R217, R51, 0x10000, RZ ;  /* 0x0001000033d97824 */ /* 0x000fe200078e00ff */
[----:B------:R-:W-:Y:S01]  /*2970*/  PRMT R180, R120, 0x7632, R180 ;  /* 0x0000763278b47816 */ /* 0x000fe200000000b4 */
[----:B------:R-:W-:Y:S01]  /*2980*/  FADD.FTZ R159, R44, R121 ;  /* 0x000000792c9f7221 */ /* 0x000fe20000010000 */
[----:B------:R-:W-:Y:S02]  /*2990*/  PRMT R182, R122, 0x7632, R182 ;  /* 0x000076327ab67816 */ /* 0x000fe400000000b6 */
[----:B------:R-:W-:-:S02]  /*29a0*/  PRMT R44, R48, 0x7632, R44 ;  /* 0x00007632302c7816 */ /* 0x000fc4000000002c */
[----:B------:R-:W-:Y:S02]  /*29b0*/  PRMT R45, R49, 0x7632, R45 ;  /* 0x00007632312d7816 */ /* 0x000fe4000000002d */
[----:B------:R-:W-:Y:S02]  /*29c0*/  PRMT R46, R50, 0x7632, R46 ;  /* 0x00007632322e7816 */ /* 0x000fe4000000002e */
[----:B------:R-:W-:Y:S02]  /*29d0*/  SHF.L.U32 R186, R186, 0x10, RZ ;  /* 0x00000010baba7819 */ /* 0x000fe400000006ff */
[----:B------:R-:W-:Y:S01]  /*29e0*/  SHF.L.U32 R47, R47, 0x10, RZ ;  /* 0x000000102f2f7819 */ /* 0x000fe200000006ff */
[----:B------:R-:W-:Y:S01]  /*29f0*/  IMAD.U32 R46, R46, 0x10000, RZ ;  /* 0x000100002e2e7824 */ /* 0x000fe200078e00ff */
[----:B------:R-:W-:Y:S02]  /*2a00*/  SHF.L.U32 R120, R120, 0x10, RZ ;  /* 0x0000001078787819 */ /* 0x000fe400000006ff */
[----:B------:R-:W-:-:S02]  /*2a10*/  SHF.L.U32 R122, R122, 0x10, RZ ;  /* 0x000000107a7a7819 */ /* 0x000fc400000006ff */
[----:B------:R-:W-:Y:S02]  /*2a20*/  SHF.L.U32 R151, R48, 0x10, RZ ;  /* 0x0000001030977819 */ /* 0x000fe400000006ff */
        /* <DEDUP_REMOVED lines=11> */
[----:B------:R-:W-:Y:S01]  /*2ae0*/  FADD.FTZ R182, R123, R46 ;  /* 0x0000002e7bb67221 */ /* 0x000fe20000010000 */
[----:B------:R-:W-:-:S02]  /*2af0*/  FADD.FTZ R184, R184, R45 ;  /* 0x0000002db8b87221 */ /* 0x000fc40000010000 */
[----:B------:R-:W-:Y:S01]  /*2b00*/  FADD.FTZ R186, R121, R44 ;  /* 0x0000002c79ba7221 */ /* 0x000fe20000010000 */
[----:B------:R-:W-:Y:S02]  /*2b10*/  F2FP.BF16.F32.PACK_AB R47, R180, R181 ;  /* 0x000000b5b42f723e */ /* 0x000fe400000010ff */
[----:B------:R-:W-:Y:S02]  /*2b20*/  F2FP.BF16.F32.PACK_AB R46, R182, R167 ;  /* 0x000000a7b62e723e */ /* 0x000fe400000010ff */
[----:B------:R-:W-:Y:S02]  /*2b30*/  F2FP.BF16.F32.PACK_AB R45, R184, R159 ;  /* 0x0000009fb82d723e */ /* 0x000fe400000010ff */
[----:B------:R-:W-:Y:S01]  /*2b40*/  F2FP.BF16.F32.PACK_AB R44, R186, R151 ;  /* 0x00000097ba2c723e */ /* 0x000fe200000010ff */
[----:B------:R-:W-:Y:S06]  /*2b50*/  BRA `(.L_x_154) ;  /* 0x0000000000d07947 */ /* 0x000fec0003800000 */
.L_x_155:
[----:B-----5:R-:W-:Y:S01]  /*2b60*/  PRMT R151, R121, 0x7632, R151 ;  /* 0x0000763279977816 */ /* 0x020fe20000000097 */
[----:B------:R-:W-:Y:S01]  /*2b70*/  IMAD.U32 R44, R49, 0x10000, RZ ;  /* 0x00010000312c7824 */ /* 0x000fe200078e00ff */
[----:B------:R-:W-:Y:S01]  /*2b80*/  SHF.L.U32 R121, R121, 0x10, RZ ;  /* 0x0000001079797819 */ /* 0x000fe200000006ff */
[----:B------:R-:W-:Y:S01]  /*2b90*/  IMAD.U32 R180, R50, 0x10000, RZ ;  /* 0x0001000032b47824 */ /* 0x000fe200078e00ff */
[C---:B------:R-:W-:Y:S01]  /*2ba0*/  PRMT R46, R120.reuse, 0x7632, R46 ;  /* 0x00007632782e7816 */ /* 0x040fe2000000002e */
[----:B------:R-:W-:Y:S01]  /*2bb0*/  IMAD.U32 R120, R120, 0x10000, RZ ;  /* 0x0001000078787824 */ /* 0x000fe200078e00ff */
[----:B------:R-:W-:Y:S01]  /*2bc0*/  SHF.L.U32 R45, R48, 0x10, RZ ;  /* 0x00000010302d7819 */ /* 0x000fe200000006ff */
[----:B------:R-:W-:Y:S01]  /*2bd0*/  FADD.FTZ R121, R44, R121 ;  /* 0x000000792c797221 */ /* 0x000fe20000010000 */
[----:B------:R-:W-:Y:S02]  /*2be0*/  PRMT R44, R48, 0x7632, R44 ;  /* 0x00007632302c7816 */ /* 0x000fe4000000002c */
[----:B------:R-:W-:Y:S01]  /*2bf0*/  SHF.L.U32 R47, R46, 0x10, RZ ;  /* 0x000000102e2f7819 */ /* 0x000fe200000006ff */
[----:B------:R-:W-:Y:S01]  /*2c00*/  FADD.FTZ R120, R45, R120 ;  /* 0x000000782d787221 */ /* 0x000fe20000010000 */
[----:B------:R-:W-:Y:S01]  /*2c10*/  PRMT R45, R49, 0x7632, R45 ;  /* 0x00007632312d7816 */ /* 0x000fe2000000002d */
[----:B------:R-:W-:Y:S01]  /*2c20*/  IMAD.U32 R44, R44, 0x10000, RZ ;  /* 0x000100002c2c7824 */ /* 0x000fe200078e00ff */
[----:B------:R-:W-:-:S02]  /*2c30*/  PRMT R159, R122, 0x7632, R159 ;  /* 0x000076327a9f7816 */ /* 0x000fc4000000009f */
[----:B------:R-:W-:Y:S01]  /*2c40*/  SHF.L.U32 R167, R122, 0x10, RZ ;  /* 0x000000107aa77819 */ /* 0x000fe200000006ff */
[----:B------:R-:W-:Y:S01]  /*2c50*/  FADD.FTZ R44, R47, R44 ;  /* 0x0000002c2f2c7221 */ /* 0x000fe20000010000 */
[----:B------:R-:W-:Y:S01]  /*2c60*/  SHF.L.U32 R122, R151, 0x10, RZ ;  /* 0x00000010977a7819 */ /* 0x000fe200000006ff */
[----:B------:R-:W-:Y:S01]  /*2c70*/  IMAD.U32 R159, R159, 0x10000, RZ ;  /* 0x000100009f9f7824 */ /* 0x000fe200078e00ff */
[----:B------:R-:W-:Y:S01]  /*2c80*/  SHF.L.U32 R45, R45, 0x10, RZ ;  /* 0x000000102d2d7819 */ /* 0x000fe200000006ff */
[----:B------:R-:W-:Y:S01]  /*2c90*/  FADD.FTZ R167, R180, R167 ;  /* 0x000000a7b4a77221 */ /* 0x000fe20000010000 */
[----:B------:R-:W-:Y:S01]  /*2ca0*/  PRMT R46, R50, 0x7632, R46 ;  /* 0x00007632322e7816 */ /* 0x000fe2000000002e */
[----:B------:R-:W-:Y:S01]  /*2cb0*/  IMAD.U32 R180, R54, 0x10000, RZ ;  /* 0x0001000036b47824 */ /* 0x000fe200078e00ff */
[----:B------:R-:W-:Y:S01]  /*2cc0*/  PRMT R181, R123, 0x7632, R181 ;  /* 0x000076327bb57816 */ /* 0x000fe200000000b5 */
[----:B------:R-:W-:Y:S01]  /*2cd0*/  FADD.FTZ R45, R122, R45 ;  /* 0x0000002d7a2d7221 */ /* 0x000fe20000010000 */
[----:B------:R-:W-:Y:S01]  /*2ce0*/  PRMT R47, R51, 0x7632, R47 ;  /* 0x00007632332f7816 */ /* 0x000fe2000000002f */
[----:B------:R-:W-:Y:S01]  /*2cf0*/  FADD.FTZ R167, R180, R167 ;  /* 0x000000a7b4a77221 */ /* 0x000fe20000010000 */
[----:B------:R-:W-:-:S02]  /*2d00*/  SHF.L.U32 R123, R123, 0x10, RZ ;  /* 0x000000107b7b7819 */ /* 0x000fc400000006ff */
[----:B------:R-:W-:Y:S01]  /*2d10*/  SHF.L.U32 R216, R51, 0x10, RZ ;  /* 0x0000001033d87819 */ /* 0x000fe200000006ff */
[----:B------:R-:W-:Y:S01]  /*2d20*/  IMAD.U32 R47, R47, 0x10000, RZ ;  /* 0x000100002f2f7824 */ /* 0x000fe200078e00ff */
[----:B------:R-:W-:Y:S02]  /*2d30*/  SHF.L.U32 R46, R46, 0x10, RZ ;  /* 0x000000102e2e7819 */ /* 0x000fe400000006ff */
[----:B------:R-:W-:Y:S01]  /*2d40*/  SHF.L.U32 R122, R53, 0x10, RZ ;  /* 0x00000010357a7819 */ /* 0x000fe200000006ff */
[----:B------:R-:W-:Y:S01]  /*2d50*/  FADD.FTZ R216, R216, R123 ;  /* 0x0000007bd8d87221 */ /* 0x000fe20000010000 */
[----:B------:R-:W-:Y:S01]  /*2d60*/  SHF.L.U32 R218, R181, 0x10, RZ ;  /* 0x00000010b5da7819 */ /* 0x000fe200000006ff */
[----:B------:R-:W-:Y:S01]  /*2d70*/  FADD.FTZ R46, R159, R46 ;  /* 0x0000002e9f2e7221 */ /* 0x000fe20000010000 */
[----:B------:R-:W-:Y:S02]  /*2d80*/  IMAD.U32 R123, R184, 0x10000, RZ ;  /* 0x00010000b87b7824 */ /* 0x000fe400078e00ff */
        /* <DEDUP_REMOVED lines=10> */
[----:B------:R-:W-:Y:S01]  /*2e30*/  FADD.FTZ R182, R123, R46 ;  /* 0x0000002e7bb67221 */ /* 0x000fe20000010000 */
[----:B------:R-:W-:Y:S02]  /*2e40*/  FADD.FTZ R184, R184, R45 ;  /* 0x0000002db8b87221 */ /* 0x000fe40000010000 */
[----:B------:R-:W-:Y:S01]  /*2e50*/  FADD.FTZ R186, R121, R44 ;  /* 0x0000002c79ba7221 */ /* 0x000fe20000010000 */
[----:B------:R-:W-:-:S02]  /*2e60*/  F2FP.BF16.F32.PACK_AB R47, R180, R181 ;  /* 0x000000b5b42f723e */ /* 0x000fc400000010ff */
[----:B------:R-:W-:Y:S02]  /*2e70*/  F2FP.BF16.F32.PACK_AB R46, R182, R167 ;  /* 0x000000a7b62e723e */ /* 0x000fe400000010ff */
[----:B------:R-:W-:Y:S02]  /*2e80*/  F2FP.BF16.F32.PACK_AB R45, R184, R159 ;  /* 0x0000009fb82d723e */ /* 0x000fe400000010ff */
[----:B------:R-:W-:-:S07]  /*2e90*/  F2FP.BF16.F32.PACK_AB R44, R186, R151 ;  /* 0x00000097ba2c723e */ /* 0x000fce00000010ff */
.L_x_154:
[----:B------:R-:W0:Y:S02]  /*2ea0*/  @P3 LDC.64 R120, c[0x0][0x3a8] ;  /* 0x0000ea00ff783b82 */ /* 0x000e240000000a00 */
[----:B0-----:R-:W-:-:S04]  /*2eb0*/  @P3 IMAD.WIDE.U32 R120, R215, 0x10, R120 ;  /* 0x00000010d7783825 */ /* 0x001fc800078e0078 */
[----:B------:R-:W-:Y:S01]  /*2ec0*/  VIADD R215, R215, 0x20 ;  /* 0x00000020d7d77836 */ /* 0x000fe20000000000 */
[----:B------:R2:W-:Y:S06]  /*2ed0*/  @P3 STG.E.128 desc[UR6][R120.64], R44 ;  /* 0x0000002c78003986 */ /* 0x0005ec000c101d06 */
.L_x_151:
[----:B------:R-:W-:Y:S05]  /*2ee0*/  BSYNC.RECONVERGENT B0 ;  /* 0x0000000000007941 */ /* 0x000fea0003800200 */
.L_x_150:
[----:B------:R-:W-:Y:S01]  /*2ef0*/  ISETP.GE.U32.AND P0, PT, R147, 0x80, PT ;  /* 0x000000809300780c */ /* 0x000fe20003f06070 */
[----:B------:R-:W-:Y:S01]  /*2f00*/  BSSY.RECONVERGENT B0, `(.L_x_156) ;  /* 0x00000a9000007945 */ /* 0x000fe20003800200 */
[----:B------:R-:W-:-:S11]  /*2f10*/  LOP3.LUT R148, R148, 0xfffffbff, RZ, 0xc0, !PT ;  /* 0xfffffbff94947812 */ /* 0x000fd600078ec0ff */
[----:B------:R-:W-:Y:S01]  /*2f20*/  @P0 LOP3.LUT R148, R148, 0x400, RZ, 0xfc, !PT ;  /* 0x0000040094940812 */ /* 0x000fe200078efcff */
[----:B------:R-:W-:Y:S06]  /*2f30*/  @!P0 BRA `(.L_x_157) ;  /* 0x0000000800948947 */ /* 0x000fec0003800000 */
[----:B------:R-:W-:Y:S01]  /*2f40*/  ISETP.NE.U32.AND P0, PT, RZ, UR12, PT ;  /* 0x0000000cff007c0c */ /* 0x000fe2000bf05070 */
[----:B------:R-:W3:Y:S01]  /*2f50*/  LDC.64 R122, c[0x0][0x390] ;  /* 0x0000e400ff7a7b82 */ /* 0x000ee20000000a00 */
[----:B------:R-:W-:Y:S02]  /*2f60*/  ISETP.NE.U32.AND P1, PT, RZ, UR10, PT ;  /* 0x0000000aff007c0c */ /* 0x000fe4000bf25070 */
[----:B------:R-:W-:Y:S02]  /*2f70*/  ISETP.NE.AND.EX P0, PT, RZ, UR13, PT, P0 ;  /* 0x0000000dff007c0c */ /* 0x000fe4000bf05300 */
[----:B------:R-:W-:-:S11]  /*2f80*/  ISETP.NE.AND.EX P1, PT, RZ, UR11, PT, P1 ;  /* 0x0000000bff007c0c */ /* 0x000fd6000bf25310 */
[----:B------:R-:W4:Y:S08]  /*2f90*/  @P0 LDC.64 R178, c[0x0][0x3a0] ;  /* 0x0000e800ffb20b82 */ /* 0x000f300000000a00 */
[----:B012---:R-:W0:Y:S01]  /*2fa0*/  @P1 LDC.64 R120, c[0x0][0x398] ;  /* 0x0000e600ff781b82 */ /* 0x007e220000000a00 */
[----:B---3--:R-:W-:-:S04]  /*2fb0*/  IMAD.WIDE.U32 R122, R215, 0x10, R122 ;  /* 0x00000010d77a7825 */ /* 0x008fc800078e007a */
[----:B----4-:R-:W-:-:S05]  /*2fc0*/  @P0 IMAD.WIDE.U32 R178, R215, 0x10, R178 ;  /* 0x00000010d7b20825 */ /* 0x010fca00078e00b2 */
        /* <DEDUP_REMOVED lines=27> */
.L_x_159:
[----:B-----5:R-:W-:Y:S01]  /*3180*/  PRMT R47, R122, 0x7632, R47 ;  /* 0x000076327a2f7816 */ /* 0x020fe2000000002f */
        /* <DEDUP_REMOVED lines=9> */
[----:B------:R-:W-:Y:S01]  /*3220*/  FADD.FTZ R152, R45, R120 ;  /* 0x000000782d987221 */ /* 0x000fe20000010000 */
[----:B------:R-:W-:Y:S01]  /*3230*/  SHF.L.U32 R179, R177, 0x10, RZ ;  /* 0x00000010b1b37819 */ /* 0x000fe200000006ff */
[----:B------:R-:W-:Y:S01]  /*3240*/  IMAD.U32 R123, R123, 0x10000, RZ ;  /* 0x000100007b7b7824 */ /* 0x000fe200078e00ff */
[----:B------:R-:W-:Y:S01]  /*3250*/  SHF.L.U32 R121, R121, 0x10, RZ ;  /* 0x0000001079797819 */ /* 0x000fe200000006ff */
[----:B------:R-:W-:Y:S01]  /*3260*/  IMAD.U32 R44, R44, 0x10000, RZ ;  /* 0x000100002c2c7824 */ /* 0x000fe200078e00ff */
[----:B------:R-:W-:-:S02]  /*3270*/  SHF.L.U32 R160, R53, 0x10, RZ ;  /* 0x0000001035a07819 */ /* 0x000fc400000006ff */
        /* <DEDUP_REMOVED lines=17> */
.L_x_158:
[----:B------:R-:W-:-:S04]  /*3390*/  UISETP.NE.U32.AND UP0, UPT, UR12, URZ, UPT ;  /* 0x000000ff0c00728c */ /* 0x000fc8000bf05070 */
[----:B------:R-:W-:-:S09]  /*33a0*/  UISETP.NE.AND.EX UP0, UPT, UR13, URZ, UPT, UP0 ;  /* 0x000000ff0d00728c */ /* 0x000fd2000bf05300 */
[----:B------:R-:W-:Y:S05]  /*33b0*/  BRA.U UP0, `(.L_x_161) ;  /* 0x0000000100947547 */ /* 0x000fea000b800000 */
[----:B-----5:R-:W-:Y:S01]  /*33c0*/  PRMT R173, R120, 0x7632, R173 ;  /* 0x0000763278ad7816 */ /* 0x020fe200000000ad */
[----:B------:R-:W-:Y:S01]  /*33d0*/  IMAD.U32 R47, R50, 0x10000, RZ ;  /* 0x00010000322f7824 */ /* 0x000fe200078e00ff */
[----:B------:R-:W-:Y:S02]  /*33e0*/  SHF.L.U32 R120, R120, 0x10, RZ ;  /* 0x0000001078787819 */ /* 0x000fe400000006ff */
[C---:B------:R-:W-:Y:S01]  /*33f0*/  PRMT R177, R122.reuse, 0x7632, R177 ;  /* 0x000076327ab17816 */ /* 0x040fe200000000b1 */
[----:B------:R-:W-:Y:S01]  /*3400*/  IMAD.U32 R122, R122, 0x10000, RZ ;  /* 0x000100007a7a7824 */ /* 0x000fe200078e00ff */
[----:B------:R-:W-:Y:S01]  /*3410*/  SHF.L.U32 R45, R48, 0x10, RZ ;  /* 0x00000010302d7819 */ /* 0x000fe200000006ff */
[----:B------:R-:W-:Y:S01]  /*3420*/  IMAD.U32 R179, R173, 0x10000, RZ ;  /* 0x00010000adb37824 */ /* 0x000fe200078e00ff */
[----:B------:R-:W-:Y:S01]  /*3430*/  PRMT R46, R50, 0x7632, R46 ;  /* 0x00007632322e7816 */ /* 0x000fe2000000002e */
[----:B------:R-:W-:Y:S01]  /*3440*/  FADD.FTZ R168, R47, R122 ;  /* 0x0000007a2fa87221 */ /* 0x000fe20000010000 */
[----:B------:R-:W-:Y:S01]  /*3450*/  PRMT R175, R121, 0x7632, R175 ;  /* 0x0000763279af7816 */ /* 0x000fe200000000af */
[----:B------:R-:W-:Y:S01]  /*3460*/  FADD.FTZ R152, R45, R120 ;  /* 0x000000782d987221 */ /* 0x000fe20000010000 */
[----:B------:R-:W-:-:S02]  /*3470*/  PRMT R178, R123, 0x7632, R178 ;  /* 0x000076327bb27816 */ /* 0x000fc400000000b2 */
[----:B------:R-:W-:Y:S02]  /*3480*/  PRMT R44, R48, 0x7632, R44 ;  /* 0x00007632302c7816 */ /* 0x000fe4000000002c */
[----:B------:R-:W-:Y:S01]  /*3490*/  PRMT R45, R49, 0x7632, R45 ;  /* 0x00007632312d7816 */ /* 0x000fe2000000002d */
[----:B------:R-:W-:Y:S01]  /*34a0*/  IMAD.U32 R214, R178, 0x10000, RZ ;  /* 0x00010000b2d67824 */ /* 0x000fe200078e00ff */
[----:B------:R-:W-:Y:S02]  /*34b0*/  PRMT R47, R51, 0x7632, R47 ;  /* 0x00007632332f7816 */ /* 0x000fe4000000002f */
[----:B------:R-:W-:Y:S01]  /*34c0*/  SHF.L.U32 R177, R177, 0x10, RZ ;  /* 0x00000010b1b17819 */ /* 0x000fe200000006ff */
[----:B------:R-:W-:Y:S01]  /*34d0*/  IMAD.U32 R45, R45, 0x10000, RZ ;  /* 0x000100002d2d7824 */ /* 0x000fe200078e00ff */
[----:B------:R-:W-:Y:S02]  /*34e0*/  SHF.L.U32 R46, R46, 0x10, RZ ;  /* 0x000000102e2e7819 */ /* 0x000fe400000006ff */
        /* <DEDUP_REMOVED lines=18> */
.L_x_161:
[C---:B-----5:R-:W-:Y:S01]  /*3610*/  PRMT R152, R121.reuse, 0x7632, R152 ;  /* 0x0000763279987816 */ /* 0x060fe20000000098 */
[----:B------:R-:W-:Y:S01]  /*3620*/  IMAD.U32 R121, R121, 0x10000, RZ ;  /* 0x0001000079797824 */ /* 0x000fe200078e00ff */
[----:B------:R-:W-:Y:S01]  /*3630*/  SHF.L.U32 R44, R49, 0x10, RZ ;  /* 0x00000010312c7819 */ /* 0x000fe200000006ff */
[----:B------:R-:W-:Y:S01]  /*3640*/  IMAD.U32 R216, R51, 0x10000, RZ ;  /* 0x0001000033d87824 */ /* 0x000fe200078e00ff */
[----:B------:R-:W-:Y:S01]  /*3650*/  PRMT R46, R120, 0x7632, R46 ;  /* 0x00007632782e7816 */ /* 0x000fe2000000002e */
[----:B------:R-:W-:Y:S01]  /*3660*/  IMAD.U32 R152, R152, 0x10000, RZ ;  /* 0x0001000098987824 */ /* 0x000fe200078e00ff */
[----:B------:R-:W-:Y:S01]  /*3670*/  SHF.L.U32 R120, R120, 0x10, RZ ;  /* 0x0000001078787819 */ /* 0x000fe200000006ff */
[----:B------:R-:W-:Y:S01]  /*3680*/  FADD.FTZ R160, R44, R121 ;  /* 0x000000792ca07221 */ /* 0x000fe20000010000 */
[----:B------:R-:W-:Y:S01]  /*3690*/  PRMT R44, R48, 0x7632, R44 ;  /* 0x00007632302c7816 */ /* 0x000fe2000000002c */
[----:B------:R-:W-:Y:S01]  /*36a0*/  IMAD.U32 R214, R214, 0x10000, RZ ;  /* 0x00010000d6d67824 */ /* 0x000fe200078e00ff */
        /* <DEDUP_REMOVED lines=8> */
[----:B------:R-:W-:Y:S02]  /*3730*/  SHF.L.U32 R121, R50, 0x10, RZ ;  /* 0x0000001032797819 */ /* 0x000fe400000006ff */
[----:B------:R-:W-:-:S02]  /*3740*/  PRMT R178, R123, 0x7632, R178 ;  /* 0x000076327bb27816 */ /* 0x000fc400000000b2 */
[----:B------:R-:W-:Y:S01]  /*3750*/  PRMT R46, R50, 0x7632, R46 ;  /* 0x00007632322e7816 */ /* 0x000fe2000000002e */
[----:B------:R-:W-:Y:S01]  /*3760*/  FADD.FTZ R122, R121, R122 ;  /* 0x0000007a797a7221 */ /* 0x000fe20000010000 */
[----:B------:R-:W-:Y:S01]  /*3770*/  PRMT R47, R51, 0x7632, R47 ;  /* 0x00007632332f7816 */ /* 0x000fe2000000002f */
[----:B------:R-:W-:Y:S01]  /*3780*/  IMAD.U32 R121, R52, 0x10000, RZ ;  /* 0x0001000034797824 */ /* 0x000fe200078e00ff */
[----:B------:R-:W-:Y:S01]  /*3790*/  SHF.L.U32 R45, R45, 0x10, RZ ;  /* 0x000000102d2d7819 */ /* 0x000fe200000006ff */
[----:B------:R-:W-:Y:S01]  /*37a0*/  IMAD.U32 R46, R46, 0x10000, RZ ;  /* 0x000100002e2e7824 */ /* 0x000fe200078e00ff */
        /* <DEDUP_REMOVED lines=17> */
[----:B------:R-:W-:Y:S01]  /*38c0*/  FADD.FTZ R173, R120, R47 ;  /* 0x0000002f78ad7221 */ /* 0x000fe20000010000 */
[----:B------:R-:W-:Y:S01]  /*38d0*/  FADD.FTZ R178, R121, R216 ;  /* 0x000000d879b27221 */ /* 0x000fe20000010000 */
[----:B------:R-:W-:Y:S01]  /*38e0*/  FADD.FTZ R175, R175, R46 ;  /* 0x0000002eafaf7221 */ /* 0x000fe20000010000 */
[----:B------:R-:W-:Y:S01]  /*38f0*/  FADD.FTZ R177, R214, R45 ;  /* 0x0000002dd6b17221 */ /* 0x000fe20000010000 */
[----:B------:R-:W-:-:S02]  /*3900*/  FADD.FTZ R179, R179, R44 ;  /* 0x0000002cb3b37221 */ /* 0x000fc40000010000 */
[----:B------:R-:W-:Y:S02]  /*3910*/  F2FP.BF16.F32.PACK_AB R47, R173, R178 ;  /* 0x000000b2ad2f723e */ /* 0x000fe400000010ff */
[----:B------:R-:W-:Y:S02]  /*3920*/  F2FP.BF16.F32.PACK_AB R46, R175, R168 ;  /* 0x000000a8af2e723e */ /* 0x000fe400000010ff */
[----:B------:R-:W-:Y:S02]  /*3930*/  F2FP.BF16.F32.PACK_AB R45, R177, R160 ;  /* 0x000000a0b12d723e */ /* 0x000fe400000010ff */
[----:B------:R-:W-:-:S07]  /*3940*/  F2FP.BF16.F32.PACK_AB R44, R179, R152 ;  /* 0x00000098b32c723e */ /* 0x000fce00000010ff */
.L_x_160:
[----:B------:R-:W0:Y:S02]  /*3950*/  @P3 LDC.64 R120, c[0x0][0x3a8] ;  /* 0x0000ea00ff783b82 */ /* 0x000e240000000a00 */
[C---:B0-----:R-:W-:Y:S01]  /*3960*/  @P3 IMAD.WIDE.U32 R120, R215.reuse, 0x10, R120 ;  /* 0x00000010d7783825 */ /* 0x041fe200078e0078 */
[----:B------:R-:W-:-:S04]  /*3970*/  IADD3 R215, PT, PT, R215, 0x20, RZ ;  /* 0x00000020d7d77810 */ /* 0x000fc80007ffe0ff */
[----:B------:R3:W-:Y:S03]  /*3980*/  @P3 STG.E.128 desc[UR6][R120.64], R44 ;  /* 0x0000002c78003986 */ /* 0x0007e6000c101d06 */
.L_x_157:
[----:B------:R-:W-:Y:S05]  /*3990*/  BSYNC.RECONVERGENT B0 ;  /* 0x0000000000007941 */ /* 0x000fea0003800200 */
.L_x_156:
[----:B------:R-:W-:Y:S01]  /*39a0*/  ISETP.GE.U32.AND P0, PT, R147, 0xa0, PT ;  /* 0x000000a09300780c */ /* 0x000fe20003f06070 */
[----:B------:R-:W-:Y:S01]  /*39b0*/  BSSY.RECONVERGENT B0, `(.L_x_162) ;  /* 0x00000a9000007945 */ /* 0x000fe20003800200 */
[----:B------:R-:W-:-:S11]  /*39c0*/  LOP3.LUT R148, R148, 0xffffff7f, RZ, 0xc0, !PT ;  /* 0xffffff7f94947812 */ /* 0x000fd600078ec0ff */
[----:B------:R-:W-:Y:S01]  /*39d0*/  @P0 LOP3.LUT R148, R148, 0x80, RZ, 0xfc, !PT ;  /* 0x0000008094940812 */ /* 0x000fe200078efcff */
[----:B------:R-:W-:Y:S06]  /*39e0*/  @!P0 BRA `(.L_x_163) ;  /* 0x0000000800948947 */ /* 0x000fec0003800000 */
[----:B------:R-:W-:Y:S01]  /*39f0*/  ISETP.NE.U32.AND P0, PT, RZ, UR10, PT ;  /* 0x0000000aff007c0c */ /* 0x000fe2000bf05070 */
[----:B0123--:R-:W0:Y:S03]  /*3a00*/  LDC.64 R120, c[0x0][0x390] ;  /* 0x0000e400ff787b82 */ /* 0x00fe260000000a00 */
[----:B------:R-:W-:-:S13]  /*3a10*/  ISETP.NE.AND.EX P0, PT, RZ, UR11, PT, P0 ;  /* 0x0000000bff007c0c */ /* 0x000fda000bf05300 */
[----:B------:R-:W1:Y:S02]  /*3a20*/  @P0 LDC.64 R218, c[0x0][0x398] ;  /* 0x0000e600ffda0b82 */ /* 0x000e640000000a00 */
[----:B-1----:R-:W-:-:S05]  /*3a30*/  @P0 IMAD.WIDE.U32 R218, R215, 0x10, R218 ;  /* 0x00000010d7da0825 */ /* 0x002fca00078e00da */
[----:B------:R1:W5:Y:S01]  /*3a40*/  @P0 LDG.E.128 R48, desc[UR6][R218.64] ;  /* 0x00000006da300981 */ /* 0x000362000c1e1d00 */
[----:B------:R-:W-:-:S04]  /*3a50*/  ISETP.NE.U32.AND P0, PT, RZ, UR12, PT ;  /* 0x0000000cff007c0c */ /* 0x000fc8000bf05070 */
[----:B------:R-:W-:-:S13]  /*3a60*/  ISETP.NE.AND.EX P0, PT, RZ, UR13, PT, P0 ;  /* 0x0000000dff007c0c */ /* 0x000fda000bf05300 */
[----:B------:R-:W2:Y:S01]  /*3a70*/  @P0 LDC.64 R216, c[0x0][0x3a0] ;  /* 0x0000e800ffd80b82 */ /* 0x000ea20000000a00 */
[----:B0-----:R-:W-:-:S06]  /*3a80*/  IMAD.WIDE.U32 R120, R215, 0x10, R120 ;  /* 0x00000010d7787825 */ /* 0x001fcc00078e0078 */
[----:B------:R-:W5:Y:S01]  /*3a90*/  LDG.E.128 R120, desc[UR6][R120.64] ;  /* 0x0000000678787981 */ /* 0x000f62000c1e1d00 */
[----:B--2---:R-:W-:-:S05]  /*3aa0*/  @P0 IMAD.WIDE.U32 R216, R215, 0x10, R216 ;  /* 0x00000010d7d80825 */ /* 0x004fca00078e00d8 */
[----:B------:R-:W2:Y:S01]  /*3ab0*/  @P0 LDG.E.128 R52, desc[UR6][R216.64] ;  /* 0x00000006d8340981 */ /* 0x000ea2000c1e1d00 */
[----:B------:R-:W-:-:S04]  /*3ac0*/  UISETP.NE.U32.AND UP0, UPT, UR10, URZ, UPT ;  /* 0x000000ff0a00728c */ /* 0x000fc8000bf05070 */
[----:B------:R-:W-:Y:S01]  /*3ad0*/  UISETP.NE.AND.EX UP0, UPT, UR11, URZ, UPT, UP0 ;  /* 0x000000ff0b00728c */ /* 0x000fe2000bf05300 */
[----:B--2---:R-:W-:Y:S02]  /*3ae0*/  PRMT R174, R55, 0x7632, R174 ;  /* 0x0000763237ae7816 */ /* 0x004fe400000000ae */
[----:B------:R-:W-:Y:S02]  /*3af0*/  PRMT R176, R54, 0x7632, R176 ;  /* 0x0000763236b07816 */ /* 0x000fe400000000b0 */
[----:B------:R-:W-:Y:S02]  /*3b00*/  PRMT R198, R53, 0x7632, R198 ;  /* 0x0000763235c67816 */ /* 0x000fe400000000c6 */
[----:B------:R-:W-:Y:S02]  /*3b10*/  PRMT R193, R52, 0x7632, R193 ;  /* 0x0000763234c17816 */ /* 0x000fe400000000c1 */
[----:B-1----:R-:W-:Y:S05]  /*3b20*/  BRA.U UP0, `(.L_x_164) ;  /* 0x0000000100c47547 */ /* 0x002fea000b800000 */
        /* <DEDUP_REMOVED lines=16> */
.L_x_165:
[C---:B-----5:R-:W-:Y:S01]  /*3c30*/  PRMT R46, R120.reuse, 0x7632, R46 ;  /* 0x00007632782e7816 */ /* 0x060fe2000000002e */
[----:B------:R-:W-:Y:S01]  /*3c40*/  IMAD.U32 R44, R53, 0x10000, RZ ;  /* 0x00010000352c7824 */ /* 0x000fe200078e00ff */
[----:B------:R-:W-:Y:S01]  /*3c50*/  SHF.L.U32 R120, R120, 0x10, RZ ;  /* 0x0000001078787819 */ /* 0x000fe200000006ff */
[----:B------:R-:W-:Y:S01]  /*3c60*/  IMAD.U32 R174, R174, 0x10000, RZ ;  /* 0x00010000aeae7824 */ /* 0x000fe200078e00ff */
[----:B------:R-:W-:Y:S02]  /*3c70*/  PRMT R200, R122, 0x7632, R200 ;  /* 0x000076327ac87816 */ /* 0x000fe400000000c8 */
[----:B------:R-:W-:Y:S02]  /*3c80*/  SHF.L.U32 R153, R52, 0x10, RZ ;  /* 0x0000001034997819 */ /* 0x000fe400000006ff */
[C---:B------:R-:W-:Y:S01]  /*3c90*/  PRMT R47, R121.reuse, 0x7632, R47 ;  /* 0x00007632792f7816 */ /* 0x040fe2000000002f */
[----:B------:R-:W-:Y:S01]  /*3ca0*/  IMAD.U32 R121, R121, 0x10000, RZ ;  /* 0x0001000079797824 */ /* 0x000fe200078e00ff */
[----:B------:R-:W-:Y:S01]  /*3cb0*/  SHF.L.U32 R122, R122, 0x10, RZ ;  /* 0x000000107a7a7819 */ /* 0x000fe200000006ff */
[----:B------:R-:W-:Y:S01]  /*3cc0*/  FADD.FTZ R153, R153, R120 ;  /* 0x0000007899997221 */ /* 0x000fe20000010000 */
[----:B------:R-:W-:Y:S01]  /*3cd0*/  SHF.L.U32 R169, R54, 0x10, RZ ;  /* 0x0000001036a97819 */ /* 0x000fe200000006ff */
[----:B------:R-:W-:Y:S01]  /*3ce0*/  FADD.FTZ R161, R44, R121 ;  /* 0x000000792ca17221 */ /* 0x000fe20000010000 */
[----:B------:R-:W-:Y:S01]  /*3cf0*/  PRMT R214, R123, 0x7632, R214 ;  /* 0x000076327bd67816 */ /* 0x000fe200000000d6 */
[----:B------:R-:W-:Y:S01]  /*3d00*/  IMAD.U32 R121, R200, 0x10000, RZ ;  /* 0x00010000c8797824 */ /* 0x000fe200078e00ff */
[----:B------:R-:W-:Y:S01]  /*3d10*/  SHF.L.U32 R176, R176, 0x10, RZ ;  /* 0x00000010b0b07819 */ /* 0x000fe200000006ff */
[----:B------:R-:W-:Y:S01]  /*3d20*/  FADD.FTZ R169, R169, R122 ;  /* 0x0000007aa9a97221 */ /* 0x000fe20000010000 */
[----:B------:R-:W-:Y:S01]  /*3d30*/  SHF.L.U32 R217, R214, 0x10, RZ ;  /* 0x00000010d6d97819 */ /* 0x000fe200000006ff */
[----:B------:R-:W-:Y:S01]  /*3d40*/  IMAD.U32 R44, R193, 0x10000, RZ ;  /* 0x00010000c12c7824 */ /* 0x000fe200078e00ff */
[----:B------:R-:W-:-:S02]  /*3d50*/  SHF.L.U32 R120, R47, 0x10, RZ ;  /* 0x000000102f787819 */ /* 0x000fc400000006ff */
[----:B------:R-:W-:Y:S01]  /*3d60*/  SHF.L.U32 R123, R123, 0x10, RZ ;  /* 0x000000107b7b7819 */ /* 0x000fe200000006ff */
[----:B------:R-:W-:Y:S01]  /*3d70*/  FADD.FTZ R200, R217, R174 ;  /* 0x000000aed9c87221 */ /* 0x000fe20000010000 */
[----:B------:R-:W-:Y:S01]  /*3d80*/  SHF.L.U32 R45, R198, 0x10, RZ ;  /* 0x00000010c62d7819 */ /* 0x000fe200000006ff */
[----:B------:R-:W-:Y:S01]  /*3d90*/  FADD.FTZ R198, R121, R176 ;  /* 0x000000b079c67221 */ /* 0x000fe20000010000 */
[----:B------:R-:W-:Y:S02]  /*3da0*/  SHF.L.U32 R122, R55, 0x10, RZ ;  /* 0x00000010377a7819 */ /* 0x000fe400000006ff */
        /* <DEDUP_REMOVED lines=9> */
.L_x_164:
[----:B------:R-:W-:-:S04]  /*3e40*/  UISETP.NE.U32.AND UP0, UPT, UR12, URZ, UPT ;  /* 0x000000ff0c00728c */ /* 0x000fc8000bf05070 */
[----:B------:R-:W-:-:S09]  /*3e50*/  UISETP.NE.AND.EX UP0, UPT, UR13, URZ, UPT, UP0 ;  /* 0x000000ff0d00728c */ /* 0x000fd2000bf05300 */
[----:B------:R-:W-:Y:S05]  /*3e60*/  BRA.U UP0, `(.L_x_167) ;  /* 0x0000000100947547 */ /* 0x000fea000b800000 */
[----:B-----5:R-:W-:Y:S01]  /*3e70*/  PRMT R176, R121, 0x7632, R176 ;  /* 0x0000763279b07816 */ /* 0x020fe200000000b0 */
[----:B------:R-:W-:Y:S01]  /*3e80*/  IMAD.U32 R200, R123, 0x10000, RZ ;  /* 0x000100007bc87824 */ /* 0x000fe200078e00ff */
[----:B------:R-:W-:Y:S01]  /*3e90*/  SHF.L.U32 R121, R121, 0x10, RZ ;  /* 0x0000001079797819 */ /* 0x000fe200000006ff */
[----:B------:R-:W-:Y:S01]  /*3ea0*/  IMAD.U32 R153, R48, 0x10000, RZ ;  /* 0x0001000030997824 */ /* 0x000fe200078e00ff */
[----:B------:R-:W-:Y:S01]  /*3eb0*/  SHF.L.U32 R44, R49, 0x10, RZ ;  /* 0x00000010312c7819 */ /* 0x000fe200000006ff */
[----:B------:R-:W-:Y:S01]  /*3ec0*/  IMAD.U32 R176, R176, 0x10000, RZ ;  /* 0x00010000b0b07824 */ /* 0x000fe200078e00ff */
[----:B------:R-:W-:Y:S02]  /*3ed0*/  PRMT R198, R123, 0x7632, R198 ;  /* 0x000076327bc67816 */ /* 0x000fe400000000c6 */
[----:B------:R-:W-:Y:S01]  /*3ee0*/  PRMT R45, R49, 0x7632, R45 ;  /* 0x00007632312d7816 */ /* 0x000fe2000000002d */
[----:B------:R-:W-:Y:S01]  /*3ef0*/  FADD.FTZ R161, R44, R121 ;  /* 0x000000792ca17221 */ /* 0x000fe20000010000 */
[----:B------:R-:W-:-:S02]  /*3f00*/  PRMT R47, R51, 0x7632, R47 ;  /* 0x00007632332f7816 */ /* 0x000fc4000000002f */
[C---:B------:R-:W-:Y:S01]  /*3f10*/  PRMT R174, R120.reuse, 0x7632, R174 ;  /* 0x0000763278ae7816 */ /* 0x040fe200000000ae */
[----:B------:R-:W-:Y:S01]  /*3f20*/  IMAD.U32 R120, R120, 0x10000, RZ ;  /* 0x0001000078787824 */ /* 0x000fe200078e00ff */
[----:B------:R-:W-:Y:S01]  /*3f30*/  PRMT R193, R122, 0x7632, R193 ;  /* 0x000076327ac17816 */ /* 0x000fe200000000c1 */
[----:B------:R-:W-:Y:S01]  /*3f40*/  IMAD.U32 R47, R47, 0x10000, RZ ;  /* 0x000100002f2f7824 */ /* 0x000fe200078e00ff */
[----:B------:R-:W-:Y:S01]  /*3f50*/  PRMT R44, R48, 0x7632, R44 ;  /* 0x00007632302c7816 */ /* 0x000fe2000000002c */
[----:B------:R-:W-:Y:S01]  /*3f60*/  FADD.FTZ R153, R153, R120 ;  /* 0x0000007899997221 */ /* 0x000fe20000010000 */
[----:B------:R-:W-:Y:S02]  /*3f70*/  PRMT R46, R50, 0x7632, R46 ;  /* 0x00007632322e7816 */ /* 0x000fe4000000002e */
[----:B------:R-:W-:Y:S01]  /*3f80*/  SHF.L.U32 R217, R51, 0x10, RZ ;  /* 0x0000001033d97819 */ /* 0x000fe200000006ff */
[----:B------:R-:W-:Y:S01]  /*3f90*/  IMAD.U32 R44, R44, 0x10000, RZ ;  /* 0x000100002c2c7824 */ /* 0x000fe200078e00ff */
[----:B------:R-:W-:-:S02]  /*3fa0*/  SHF.L.U32 R198, R198, 0x10, RZ ;  /* 0x00000010c6c67819 */ /* 0x000fc400000006ff */
[----:B------:R-:W-:Y:S02]  /*3fb0*/  SHF.L.U32 R45, R45, 0x10, RZ ;  /* 0x000000102d2d7819 */ /* 0x000fe400000006ff */
        /* <DEDUP_REMOVED lines=8> */
[----:B------:R-:W-:Y:S01]  /*4040*/  FADD.FTZ R169, R169, R122 ;  /* 0x0000007aa9a97221 */ /* 0x000fe20000010000 */
[----:B------:R-:W-:Y:S01]  /*4050*/  FADD.FTZ R176, R121, R44 ;  /* 0x0000002c79b07221 */ /* 0x000fe20000010000 */
[----:B------:R-:W-:Y:S01]  /*4060*/  F2FP.BF16.F32.PACK_AB R45, R174, R161 ;  /* 0x000000a1ae2d723e */ /* 0x000fe200000010ff */
[----:B------:R-:W-:Y:S01]  /*4070*/  FADD.FTZ R198, R123, R46 ;  /* 0x0000002e7bc67221 */ /* 0x000fe20000010000 */
[----:B------:R-:W-:-:S02]  /*4080*/  F2FP.BF16.F32.PACK_AB R47, R200, R193 ;  /* 0x000000c1c82f723e */ /* 0x000fc400000010ff */
[----:B------:R-:W-:Y:S02]  /*4090*/  F2FP.BF16.F32.PACK_AB R44, R176, R153 ;  /* 0x00000099b02c723e */ /* 0x000fe400000010ff */
[----:B------:R-:W-:Y:S01]  /*40a0*/  F2FP.BF16.F32.PACK_AB R46, R198, R169 ;  /* 0x000000a9c62e723e */ /* 0x000fe200000010ff */
[----:B------:R-:W-:Y:S06]  /*40b0*/  BRA `(.L_x_166) ;  /* 0x0000000000d07947 */ /* 0x000fec0003800000 */
.L_x_167:
        /* <DEDUP_REMOVED lines=9> */
[----:B------:R-:W-:Y:S01]  /*4150*/  SHF.L.U32 R169, R122, 0x10, RZ ;  /* 0x000000107aa97819 */ /* 0x000fe200000006ff */
[----:B------:R-:W-:Y:S01]  /*4160*/  FADD.FTZ R120, R45, R120 ;  /* 0x000000782d787221 */ /* 0x000fe20000010000 */
[----:B------:R-:W-:-:S02]  /*4170*/  PRMT R45, R49, 0x7632, R45 ;  /* 0x00007632312d7816 */ /* 0x000fc4000000002d */
[----:B------:R-:W-:Y:S02]  /*4180*/  SHF.L.U32 R44, R44, 0x10, RZ ;  /* 0x000000102c2c7819 */ /* 0x000fe400000006ff */
[----:B------:R-:W-:Y:S01]  /*4190*/  SHF.L.U32 R200, R50, 0x10, RZ ;  /* 0x0000001032c87819 */ /* 0x000fe200000006ff */
[----:B------:R-:W-:Y:S01]  /*41a0*/  IMAD.U32 R45, R45, 0x10000, RZ ;  /* 0x000100002d2d7824 */ /* 0x000fe200078e00ff */
[----:B------:R-:W-:Y:S01]  /*41b0*/  PRMT R161, R122, 0x7632, R161 ;  /* 0x000076327aa17816 */ /* 0x000fe200000000a1 */
[----:B------:R-:W-:Y:S01]  /*41c0*/  FADD.FTZ R44, R47, R44 ;  /* 0x0000002c2f2c7221 */ /* 0x000fe20000010000 */
[----:B------:R-:W-:Y:S01]  /*41d0*/  SHF.L.U32 R122, R153, 0x10, RZ ;  /* 0x00000010997a7819 */ /* 0x000fe200000006ff */
[----:B------:R-:W-:Y:S01]  /*41e0*/  FADD.FTZ R169, R200, R169 ;  /* 0x000000a9c8a97221 */ /* 0x000fe20000010000 */
[----:B------:R-:W-:Y:S02]  /*41f0*/  PRMT R46, R50, 0x7632, R46 ;  /* 0x00007632322e7816 */ /* 0x000fe4000000002e */
[----:B------:R-:W-:Y:S01]  /*4200*/  PRMT R214, R123, 0x7632, R214 ;  /* 0x000076327bd67816 */ /* 0x000fe200000000d6 */
[----:B------:R-:W-:Y:S01]  /*4210*/  FADD.FTZ R45, R122, R45 ;  /* 0x0000002d7a2d7221 */ /* 0x000fe20000010000 */
[----:B------:R-:W-:Y:S01]  /*4220*/  PRMT R47, R51, 0x7632, R47 ;  /* 0x00007632332f7816 */ /* 0x000fe2000000002f */
[----:B------:R-:W-:Y:S01]  /*4230*/  IMAD.U32 R122, R53, 0x10000, RZ ;  /* 0x00010000357a7824 */ /* 0x000fe200078e00ff */
[----:B------:R-:W-:Y:S01]  /*4240*/  SHF.L.U32 R161, R161, 0x10, RZ ;  /* 0x00000010a1a17819 */ /* 0x000fe200000006ff */
        /* <DEDUP_REMOVED lines=27> */
.L_x_166:
[----:B------:R-:W0:Y:S02]  /*4400*/  @P3 LDC.64 R120, c[0x0][0x3a8] ;  /* 0x0000ea00ff783b82 */ /* 0x000e240000000a00 */
[C---:B0-----:R-:W-:Y:S01]  /*4410*/  @P3 IMAD.WIDE.U32 R120, R215.reuse, 0x10, R120 ;  /* 0x00000010d7783825 */ /* 0x041fe200078e0078 */
[----:B------:R-:W-:-:S04]  /*4420*/  IADD3 R215, PT, PT, R215, 0x20, RZ ;  /* 0x00000020d7d77810 */ /* 0x000fc80007ffe0ff */
[----:B------:R4:W-:Y:S03]  /*4430*/  @P3 STG.E.128 desc[UR6][R120.64], R44 ;  /* 0x0000002c78003986 */ /* 0x0009e6000c101d06 */
.L_x_163:
[----:B------:R-:W-:Y:S05]  /*4440*/  BSYNC.RECONVERGENT B0 ;  /* 0x0000000000007941 */ /* 0x000fea0003800200 */
.L_x_162:
        /* <DEDUP_REMOVED lines=10> */
[----:B------:R-:W2:Y:S01]  /*44f0*/  @P0 LDG.E.128 R48, desc[UR6][R218.64] ;  /* 0x00000006da300981 */ /* 0x000ea2000c1e1d00 */
[----:B------:R-:W-:-:S04]  /*4500*/  ISETP.NE.U32.AND P0, PT, RZ, UR12, PT ;  /* 0x0000000cff007c0c */ /* 0x000fc8000bf05070 */
[----:B------:R-:W-:-:S13]  /*4510*/  ISETP.NE.AND.EX P0, PT, RZ, UR13, PT, P0 ;  /* 0x0000000dff007c0c */ /* 0x000fda000bf05300 */
[----:B------:R-:W1:Y:S01]  /*4520*/  @P0 LDC.64 R216, c[0x0][0x3a0] ;  /* 0x0000e800ffd80b82 */ /* 0x000e620000000a00 */
[----:B0-----:R-:W-:-:S06]  /*4530*/  IMAD.WIDE.U32 R120, R215, 0x10, R120 ;  /* 0x00000010d7787825 */ /* 0x001fcc00078e0078 */
[----:B------:R-:W5:Y:S01]  /*4540*/  LDG.E.128 R120, desc[UR6][R120.64] ;  /* 0x0000000678787981 */ /* 0x000f62000c1e1d00 */
[----:B-1----:R-:W-:-:S05]  /*4550*/  @P0 IMAD.WIDE.U32 R216, R215, 0x10, R216 ;  /* 0x00000010d7d80825 */ /* 0x002fca00078e00d8 */
[----:B------:R-:W3:Y:S01]  /*4560*/  @P0 LDG.E.128 R52, desc[UR6][R216.64] ;  /* 0x00000006d8340981 */ /* 0x000ee2000c1e1d00 */
[----:B------:R-:W-:-:S04]  /*4570*/  UISETP.NE.U32.AND UP0, UPT, UR10, URZ, UPT ;  /* 0x000000ff0a00728c */ /* 0x000fc8000bf05070 */
[----:B------:R-:W-:Y:S01]  /*4580*/  UISETP.NE.AND.EX UP0, UPT, UR11, URZ, UPT, UP0 ;  /* 0x000000ff0b00728c */ /* 0x000fe2000bf05300 */
[----:B--2---:R-:W-:Y:S02]  /*4590*/  PRMT R202, R51, 0x7632, R202 ;  /* 0x0000763233ca7816 */ /* 0x004fe400000000ca */
[----:B------:R-:W-:Y:S02]  /*45a0*/  PRMT R154, R50, 0x7632, R154 ;  /* 0x00007632329a7816 */ /* 0x000fe4000000009a */
[----:B------:R-:W-:Y:S02]  /*45b0*/  PRMT R162, R49, 0x7632, R162 ;  /* 0x0000763231a27816 */ /* 0x000fe400000000a2 */
[----:B------:R-:W-:Y:S02]  /*45c0*/  PRMT R170, R48, 0x7632, R170 ;  /* 0x0000763230aa7816 */ /* 0x000fe400000000aa */
[----:B---3--:R-:W-:Y:S02]  /*45d0*/  PRMT R195, R55, 0x7632, R195 ;  /* 0x0000763237c37816 */ /* 0x008fe400000000c3 */
[----:B------:R-:W-:-:S02]  /*45e0*/  PRMT R197, R54, 0x7632, R197 ;  /* 0x0000763236c57816 */ /* 0x000fc400000000c5 */
[----:B------:R-:W-:Y:S02]  /*45f0*/  PRMT R201, R53, 0x7632, R201 ;  /* 0x0000763235c97816 */ /* 0x000fe400000000c9 */
[----:B------:R-:W-:Y:S01]  /*4600*/  PRMT R199, R52, 0x7632, R199 ;  /* 0x0000763234c77816 */ /* 0x000fe200000000c7 */
[----:B------:R-:W-:Y:S06]  /*4610*/  BRA.U UP0, `(.L_x_170) ;  /* 0x0000000100c47547 */ /* 0x000fec000b800000 */
[----:B------:R-:W-:-:S04]  /*4620*/  UISETP.NE.U32.AND UP0, UPT, UR12, URZ, UPT ;  /* 0x000000ff0c00728c */ /* 0x000fc8000bf05070 */
[----:B------:R-:W-:-:S09]  /*4630*/  UISETP.NE.AND.EX UP0, UPT, UR13, URZ, UPT, UP0 ;  /* 0x000000ff0d00728c */ /* 0x000fd2000bf05300 */
[----:B------:R-:W-:Y:S05]  /*4640*/  BRA.U UP0, `(.L_x_171) ;  /* 0x0000000100347547 */ /* 0x000fea000b800000 */
[C---:B-----5:R-:W-:Y:S01]  /*4650*/  PRMT R195, R120.reuse, 0x7632, R195 ;  /* 0x0000763278c37816 */ /* 0x060fe200000000c3 */
[----:B------:R-:W-:Y:S01]  /*4660*/  IMAD.U32 R154, R120, 0x10000, RZ ;  /* 0x00010000789a7824 */ /* 0x000fe200078e00ff */
[----:B------:R-:W-:Y:S02]  /*4670*/  PRMT R197, R121, 0x7632, R197 ;  /* 0x0000763279c57816 */ /* 0x000fe400000000c5 */
[C---:B------:R-:W-:Y:S01]  /*4680*/  PRMT R199, R122.reuse, 0x7632, R199 ;  /* 0x000076327ac77816 */ /* 0x040fe200000000c7 */
        /* <DEDUP_REMOVED lines=9> */
.L_x_171:
[----:B-----5:R-:W-:Y:S01]  /*4720*/  PRMT R202, R122, 0x7632, R202 ;  /* 0x000076327aca7816 */ /* 0x020fe200000000ca */
[----:B------:R-:W-:Y:S01]  /*4730*/  IMAD.U32 R162, R53, 0x10000, RZ ;  /* 0x0001000035a27824 */ /* 0x000fe200078e00ff */
[C---:B------:R-:W-:Y:S01]  /*4740*/  PRMT R46, R120.reuse, 0x7632, R46 ;  /* 0x00007632782e7816 */ /* 0x040fe2000000002e */
[----:B------:R-:W-:Y:S01]  /*4750*/  IMAD.U32 R120, R120, 0x10000, RZ ;  /* 0x0001000078787824 */ /* 0x000fe200078e00ff */
[----:B------:R-:W-:Y:S02]  /*4760*/  SHF.L.U32 R122, R122, 0x10, RZ ;  /* 0x000000107a7a7819 */ /* 0x000fe400000006ff */
[----:B------:R-:W-:Y:S02]  /*4770*/  SHF.L.U32 R45, R52, 0x10, RZ ;  /* 0x00000010342d7819 */ /* 0x000fe400000006ff */
[----:B------:R-:W-:Y:S02]  /*4780*/  SHF.L.U32 R217, R54, 0x10, RZ ;  /* 0x0000001036d97819 */ /* 0x000fe400000006ff */
        /* <DEDUP_REMOVED lines=10> */
[----:B------:R-:W-:Y:S01]  /*4830*/  FADD.FTZ R202, R214, R195 ;  /* 0x000000c3d6ca7221 */ /* 0x000fe20000010000 */
        /* <DEDUP_REMOVED lines=15> */
.L_x_170:
[----:B------:R-:W-:-:S04]  /*4930*/  UISETP.NE.U32.AND UP0, UPT, UR12, URZ, UPT ;  /* 0x000000ff0c00728c */ /* 0x000fc8000bf05070 */
[----:B------:R-:W-:-:S09]  /*4940*/  UISETP.NE.AND.EX UP0, UPT, UR13, URZ, UPT, UP0 ;  /* 0x000000ff0d00728c */ /* 0x000fd2000bf05300 */
[----:B------:R-:W-:Y:S05]  /*4950*/  BRA.U UP0, `(.L_x_173) ;  /* 0x0000000100907547 */ /* 0x000fea000b800000 */
[C---:B-----5:R-:W-:Y:S01]  /*4960*/  PRMT R47, R120.reuse, 0x7632, R47 ;  /* 0x00007632782f7816 */ /* 0x060fe2000000002f */
[----:B------:R-:W-:Y:S01]  /*4970*/  IMAD.U32 R120, R120, 0x10000, RZ ;  /* 0x0001000078787824 */ /* 0x000fe200078e00ff */
[----:B------:R-:W-:Y:S01]  /*4980*/  SHF.L.U32 R45, R48, 0x10, RZ ;  /* 0x00000010302d7819 */ /* 0x000fe200000006ff */
[----:B------:R-:W-:Y:S01]  /*4990*/  IMAD.U32 R162, R49, 0x10000, RZ ;  /* 0x0001000031a27824 */ /* 0x000fe200078e00ff */
[----:B------:R-:W-:Y:S02]  /*49a0*/  PRMT R195, R121, 0x7632, R195 ;  /* 0x0000763279c37816 */ /* 0x000fe400000000c3 */
[C---:B------:R-:W-:Y:S01]  /*49b0*/  PRMT R197, R122.reuse, 0x7632, R197 ;  /* 0x000076327ac57816 */ /* 0x040fe200000000c5 */
[----:B------:R-:W-:Y:S01]  /*49c0*/  FADD.FTZ R154, R45, R120 ;  /* 0x000000782d9a7221 */ /* 0x000fe20000010000 */
[----:B------:R-:W-:Y:S02]  /*49d0*/  SHF.L.U32 R121, R121, 0x10, RZ ;  /* 0x0000001079797819 */ /* 0x000fe400000006ff */
[----:B------:R-:W-:-:S02]  /*49e0*/  SHF.L.U32 R122, R122, 0x10, RZ ;  /* 0x000000107a7a7819 */ /* 0x000fc400000006ff */
[----:B------:R-:W-:Y:S01]  /*49f0*/  SHF.L.U32 R199, R50, 0x10, RZ ;  /* 0x0000001032c77819 */ /* 0x000fe200000006ff */
        /* <DEDUP_REMOVED lines=18> */
[----:B------:R-:W-:Y:S02]  /*4b20*/  SHF.L.U32 R44, R44, 0x10, RZ ;  /* 0x000000102c2c7819 */ /* 0x000fe400000006ff */
[----:B------:R-:W-:Y:S01]  /*4b30*/  F2FP.BF16.F32.PACK_AB R46, R199, R170 ;  /* 0x000000aac72e723e */ /* 0x000fe200000010ff */
[----:B------:R-:W-:Y:S02]  /*4b40*/  FADD.FTZ R197, R120, R45 ;  /* 0x0000002d78c57221 */ /* 0x000fe40000010000 */
[----:B------:R-:W-:Y:S01]  /*4b50*/  FADD.FTZ R195, R47, R44 ;  /* 0x0000002c2fc37221 */ /* 0x000fe20000010000 */
[----:B------:R-:W-:Y:S02]  /*4b60*/  F2FP.BF16.F32.PACK_AB R47, R202, R201 ;  /* 0x000000c9ca2f723e */ /* 0x000fe400000010ff */
[----:B------:R-:W-:Y:S02]  /*4b70*/  F2FP.BF16.F32.PACK_AB R45, R197, R162 ;  /* 0x000000a2c52d723e */ /* 0x000fe400000010ff */
[----:B------:R-:W-:Y:S01]  /*4b80*/  F2FP.BF16.F32.PACK_AB R44, R195, R154 ;  /* 0x0000009ac32c723e */ /* 0x000fe200000010ff */
[----:B------:R-:W-:Y:S06]  /*4b90*/  BRA `(.L_x_172) ;  /* 0x0000000000c07947 */ /* 0x000fec0003800000 */
.L_x_173:
        /* <DEDUP_REMOVED lines=8> */
[----:B------:R-:W-:Y:S02]  /*4c20*/  SHF.L.U32 R45, R44, 0x10, RZ ;  /* 0x000000102c2d7819 */ /* 0x000fe400000006ff */
[----:B------:R-:W-:-:S02]  /*4c30*/  SHF.L.U32 R162, R162, 0x10, RZ ;  /* 0x00000010a2a27819 */ /* 0x000fc400000006ff */
[----:B------:R-:W-:Y:S01]  /*4c40*/  SHF.L.U32 R220, R51, 0x10, RZ ;  /* 0x0000001033dc7819 */ /* 0x000fe200000006ff */
[----:B------:R-:W-:Y:S01]  /*4c50*/  FADD.FTZ R44, R45, R170 ;  /* 0x000000aa2d2c7221 */ /* 0x000fe20000010000 */
[----:B------:R-:W-:Y:S02]  /*4c60*/  SHF.L.U32 R47, R46, 0x10, RZ ;  /* 0x000000102e2f7819 */ /* 0x000fe400000006ff */
[----:B------:R-:W-:Y:S01]  /*4c70*/  PRMT R214, R122, 0x7632, R214 ;  /* 0x000076327ad67816 */ /* 0x000fe200000000d6 */
[----:B------:R-:W-:Y:S01]  /*4c80*/  FADD.FTZ R220, R220, R217 ;  /* 0x000000d9dcdc7221 */ /* 0x000fe20000010000 */
[----:B------:R-:W-:Y:S01]  /*4c90*/  SHF.L.U32 R216, R122, 0x10, RZ ;  /* 0x000000107ad87819 */ /* 0x000fe200000006ff */
[----:B------:R-:W-:Y:S01]  /*4ca0*/  FADD.FTZ R45, R47, R162 ;  /* 0x000000a22f2d7221 */ /* 0x000fe20000010000 */
[----:B------:R-:W-:Y:S01]  /*4cb0*/  SHF.L.U32 R121, R121, 0x10, RZ ;  /* 0x0000001079797819 */ /* 0x000fe200000006ff */
[----:B------:R-:W-:Y:S01]  /*4cc0*/  IMAD.U32 R47, R52, 0x10000, RZ ;  /* 0x00010000342f7824 */ /* 0x000fe200078e00ff */
[----:B------:R-:W-:-:S02]  /*4cd0*/  SHF.L.U32 R122, R49, 0x10, RZ ;  /* 0x00000010317a7819 */ /* 0x000fc400000006ff */
[----:B------:R-:W-:Y:S01]  /*4ce0*/  PRMT R218, R123, 0x7632, R218 ;  /* 0x000076327bda7816 */ /* 0x000fe200000000da */
        /* <DEDUP_REMOVED lines=10> */
[----:B------:R-:W-:Y:S01]  /*4d90*/  IMAD.U32 R121, R195, 0x10000, RZ ;  /* 0x00010000c3797824 */ /* 0x000fe200078e00ff */
        /* <DEDUP_REMOVED lines=16> */
.L_x_172:
[----:B------:R-:W0:Y:S02]  /*4ea0*/  @P3 LDC.64 R120, c[0x0][0x3a8] ;  /* 0x0000ea00ff783b82 */ /* 0x000e240000000a00 */
[----:B0-----:R-:W-:-:S04]  /*4eb0*/  @P3 IMAD.WIDE.U32 R120, R215, 0x10, R120 ;  /* 0x00000010d7783825 */ /* 0x001fc800078e0078 */
[----:B------:R-:W-:Y:S01]  /*4ec0*/  VIADD R215, R215, 0x20 ;  /* 0x00000020d7d77836 */ /* 0x000fe20000000000 */
[----:B------:R0:W-:Y:S06]  /*4ed0*/  @P3 STG.E.128 desc[UR6][R120.64], R44 ;  /* 0x0000002c78003986 */ /* 0x0001ec000c101d06 */
.L_x_169:
[----:B------:R-:W-:Y:S05]  /*4ee0*/  BSYNC.RECONVERGENT B0 ;  /* 0x0000000000007941 */ /* 0x000fea0003800200 */
.L_x_168:
        /* <DEDUP_REMOVED lines=23> */
[----:B---3--:R-:W-:Y:S02]  /*5060*/  PRMT R203, R55, 0x7632, R203 ;  /* 0x0000763237cb7816 */ /* 0x008fe400000000cb */
[----:B------:R-:W-:Y:S02]  /*5070*/  PRMT R204, R54, 0x7632, R204 ;  /* 0x0000763236cc7816 */ /* 0x000fe400000000cc */
[----:B------:R-:W-:-:S02]  /*5080*/  PRMT R208, R53, 0x7632, R208 ;  /* 0x0000763235d07816 */ /* 0x000fc400000000d0 */
        /* <DEDUP_REMOVED lines=18> */
.L_x_177:
        /* <DEDUP_REMOVED lines=33> */
.L_x_176:
[----:B------:R-:W-:-:S04]  /*53c0*/  UISETP.NE.U32.AND UP0, UPT, UR12, URZ, UPT ;  /* 0x000000ff0c00728c */ /* 0x000fc8000bf05070 */
[----:B------:R-:W-:-:S09]  /*53d0*/  UISETP.NE.AND.EX UP0, UPT, UR13, URZ, UPT, UP0 ;  /* 0x000000ff0d00728c */ /* 0x000fd2000bf05300 */
[----:B------:R-:W-:Y:S05]  /*53e0*/  BRA.U UP0, `(.L_x_179) ;  /* 0x0000000100887547 */ /* 0x000fea000b800000 */
        /* <DEDUP_REMOVED lines=12> */
[----:B------:R-:W-:-:S02]  /*54b0*/  PRMT R44, R48, 0x7632, R44 ;  /* 0x00007632302c7816 */ /* 0x000fc4000000002c */
        /* <DEDUP_REMOVED lines=11> */
[----:B------:R-:W-:Y:S02]  /*5570*/  SHF.L.U32 R217, R203, 0x10, RZ ;  /* 0x00000010cbd97819 */ /* 0x000fe400000006ff */
[----:B------:R-:W-:Y:S01]  /*5580*/  SHF.L.U32 R47, R46, 0x10, RZ ;  /* 0x000000102e2f7819 */ /* 0x000fe200000006ff */
[----:B------:R-:W-:Y:S01]  /*5590*/  FADD.FTZ R203, R120, R123 ;  /* 0x0000007b78cb7221 */ /* 0x000fe20000010000 */
[----:B------:R-:W-:Y:S01]  /*55a0*/  F2FP.BF16.F32.PACK_AB R46, R208, R171 ;  /* 0x000000abd02e723e */ /* 0x000fe200000010ff */
[----:B------:R-:W-:Y:S01]  /*55b0*/  FADD.FTZ R210, R217, R210 ;  /* 0x000000d2d9d27221 */ /* 0x000fe20000010000 */
[----:B------:R-:W-:Y:S01]  /*55c0*/  F2FP.BF16.F32.PACK_AB R44, R204, R155 ;  /* 0x0000009bcc2c723e */ /* 0x000fe200000010ff */
[----:B------:R-:W-:-:S03]  /*55d0*/  FADD.FTZ R206, R47, R206 ;  /* 0x000000ce2fce7221 */ /* 0x000fc60000010000 */
[----:B------:R-:W-:Y:S02]  /*55e0*/  F2FP.BF16.F32.PACK_AB R47, R210, R203 ;  /* 0x000000cbd22f723e */ /* 0x000fe400000010ff */
[----:B------:R-:W-:Y:S01]  /*55f0*/  F2FP.BF16.F32.PACK_AB R45, R206, R163 ;  /* 0x000000a3ce2d723e */ /* 0x000fe200000010ff */
[----:B------:R-:W-:Y:S06]  /*5600*/  BRA `(.L_x_178) ;  /* 0x0000000000c87947 */ /* 0x000fec0003800000 */
.L_x_179:
[----:B-----5:R-:W-:Y:S01]  /*5610*/  PRMT R46, R121, 0x7632, R46 ;  /* 0x00007632792e7816 */ /* 0x020fe2000000002e */
[----:B------:R-:W-:Y:S01]  /*5620*/  IMAD.U32 R44, R49, 0x10000, RZ ;  /* 0x00010000312c7824 */ /* 0x000fe200078e00ff */
[----:B------:R-:W-:Y:S01]  /*5630*/  SHF.L.U32 R121, R121, 0x10, RZ ;  /* 0x0000001079797819 */ /* 0x000fe200000006ff */
[----:B------:R-:W-:Y:S01]  /*5640*/  IMAD.U32 R217, R51, 0x10000, RZ ;  /* 0x0001000033d97824 */ /* 0x000fe200078e00ff */
[----:B------:R-:W-:Y:S01]  /*5650*/  PRMT R45, R120, 0x7632, R45 ;  /* 0x00007632782d7816 */ /* 0x000fe2000000002d */
[----:B------:R-:W-:Y:S01]  /*5660*/  IMAD.U32 R46, R46, 0x10000, RZ ;  /* 0x000100002e2e7824 */ /* 0x000fe200078e00ff */
[----:B------:R-:W-:Y:S01]  /*5670*/  PRMT R171, R123, 0x7632, R171 ;  /* 0x000076327bab7816 */ /* 0x000fe200000000ab */
[----:B------:R-:W-:Y:S01]  /*5680*/  FADD.FTZ R121, R44, R121 ;  /* 0x000000792c797221 */ /* 0x000fe20000010000 */
[----:B------:R-:W-:Y:S02]  /*5690*/  PRMT R44, R48, 0x7632, R44 ;  /* 0x00007632302c7816 */ /* 0x000fe4000000002c */
[----:B------:R-:W-:-:S02]  /*56a0*/  SHF.L.U32 R45, R45, 0x10, RZ ;  /* 0x000000102d2d7819 */ /* 0x000fc400000006ff */
[----:B------:R-:W-:Y:S02]  /*56b0*/  SHF.L.U32 R44, R44, 0x10, RZ ;  /* 0x000000102c2c7819 */ /* 0x000fe400000006ff */
[----:B------:R-:W-:Y:S02]  /*56c0*/  SHF.L.U32 R216, R123, 0x10, RZ ;  /* 0x000000107bd87819 */ /* 0x000fe400000006ff */
[----:B------:R-:W-:Y:S01]  /*56d0*/  SHF.L.U32 R123, R214, 0x10, RZ ;  /* 0x00000010d67b7819 */ /* 0x000fe200000006ff */
[----:B------:R-:W-:Y:S01]  /*56e0*/  FADD.FTZ R44, R45, R44 ;  /* 0x0000002c2d2c7221 */ /* 0x000fe20000010000 */
[----:B------:R-:W-:Y:S01]  /*56f0*/  SHF.L.U32 R120, R120, 0x10, RZ ;  /* 0x0000001078787819 */ /* 0x000fe200000006ff */
[----:B------:R-:W-:Y:S01]  /*5700*/  FADD.FTZ R216, R217, R216 ;  /* 0x000000d8d9d87221 */ /* 0x000fe20000010000 */
[----:B------:R-:W-:Y:S01]  /*5710*/  PRMT R155, R122, 0x7632, R155 ;  /* 0x000076327a9b7816 */ /* 0x000fe2000000009b */
[----:B------:R-:W-:Y:S01]  /*5720*/  FADD.FTZ R123, R46, R123 ;  /* 0x0000007b2e7b7221 */ /* 0x000fe20000010000 */
[----:B------:R-:W-:-:S02]  /*5730*/  SHF.L.U32 R47, R48, 0x10, RZ ;  /* 0x00000010302f7819 */ /* 0x000fc400000006ff */
[----:B------:R-:W-:Y:S02]  /*5740*/  PRMT R45, R50, 0x7632, R45 ;  /* 0x00007632322d7816 */ /* 0x000fe4000000002d */
[----:B------:R-:W-:Y:S01]  /*5750*/  SHF.L.U32 R214, R210, 0x10, RZ ;  /* 0x00000010d2d67819 */ /* 0x000fe200000006ff */
[----:B------:R-:W-:Y:S01]  /*5760*/  FADD.FTZ R47, R47, R120 ;  /* 0x000000782f2f7221 */ /* 0x000fe20000010000 */
        /* <DEDUP_REMOVED lines=22> */
[----:B------:R-:W-:Y:S01]  /*58d0*/  FADD.FTZ R206, R46, R123 ;  /* 0x0000007b2ece7221 */ /* 0x000fe20000010000 */
[----:B------:R-:W-:Y:S01]  /*58e0*/  FADD.FTZ R204, R47, R44 ;  /* 0x0000002c2fcc7221 */ /* 0x000fe20000010000 */
[----:B------:R-:W-:Y:S02]  /*58f0*/  F2FP.BF16.F32.PACK_AB R46, R208, R171 ;  /* 0x000000abd02e723e */ /* 0x000fe400000010ff */
[----:B------:R-:W-:Y:S02]  /*5900*/  F2FP.BF16.F32.PACK_AB R47, R210, R203 ;  /* 0x000000cbd22f723e */ /* 0x000fe400000010ff */
[----:B------:R-:W-:-:S02]  /*5910*/  F2FP.BF16.F32.PACK_AB R45, R206, R163 ;  /* 0x000000a3ce2d723e */ /* 0x000fc400000010ff */
[----:B------:R-:W-:-:S07]  /*5920*/  F2FP.BF16.F32.PACK_AB R44, R204, R155 ;  /* 0x0000009bcc2c723e */ /* 0x000fce00000010ff */
.L_x_178:
[----:B------:R-:W0:Y:S02]  /*5930*/  @P3 LDC.64 R120, c[0x0][0x3a8] ;  /* 0x0000ea00ff783b82 */ /* 0x000e240000000a00 */
[C---:B0-----:R-:W-:Y:S01]  /*5940*/  @P3 IMAD.WIDE.U32 R120, R215.reuse, 0x10, R120 ;  /* 0x00000010d7783825 */ /* 0x041fe200078e0078 */
[----:B------:R-:W-:-:S04]  /*5950*/  IADD3 R215, PT, PT, R215, 0x20, RZ ;  /* 0x00000020d7d77810 */ /* 0x000fc80007ffe0ff */
[----:B------:R0:W-:Y:S03]  /*5960*/  @P3 STG.E.128 desc[UR6][R120.64], R44 ;  /* 0x0000002c78003986 */ /* 0x0001e6000c101d06 */
.L_x_175:
[----:B------:R-:W-:Y:S05]  /*5970*/  BSYNC.RECONVERGENT B0 ;  /* 0x0000000000007941 */ /* 0x000fea0003800200 */
.L_x_174:
[----:B------:R-:W-:Y:S01]  /*5980*/  ISETP.GE.U32.AND P0, PT, R147, 0x100, PT ;  /* 0x000001009300780c */ /* 0x000fe20003f06070 */
[----:B------:R-:W-:Y:S01]  /*5990*/  BSSY.RECONVERGENT B0, `(.L_x_180) ;  /* 0x00000a8000007945 */ /* 0x000fe20003800200 */
[----:B------:R-:W-:-:S11]  /*59a0*/  LOP3.LUT R148, R148, 0xffffffef, RZ, 0xc0, !PT ;  /* 0xffffffef94947812 */ /* 0x000fd600078ec0ff */
[----:B------:R-:W-:Y:S01]  /*59b0*/  @P0 LOP3.LUT R148, R148, 0x10, RZ, 0xfc, !PT ;  /* 0x0000001094940812 */ /* 0x000fe200078efcff */
[----:B------:R-:W-:Y:S06]  /*59c0*/  @!P0 BRA `(.L_x_181) ;  /* 0x0000000800908947 */ /* 0x000fec0003800000 */
[----:B------:R-:W-:-:S04]  /*59d0*/  ISETP.NE.U32.AND P0, PT, RZ, UR10, PT ;  /* 0x0000000aff007c0c */ /* 0x000fc8000bf05070 */
[----:B------:R-:W-:-:S13]  /*59e0*/  ISETP.NE.AND.EX P0, PT, RZ, UR11, PT, P0 ;  /* 0x0000000bff007c0c */ /* 0x000fda000bf05300 */
[----:B01234-:R-:W0:Y:S02]  /*59f0*/  @P0 LDC.64 R120, c[0x0][0x398] ;  /* 0x0000e600ff780b82 */ /* 0x01fe240000000a00 */
[----:B0-----:R-:W-:-:S05]  /*5a00*/  @P0 IMAD.WIDE.U32 R218, R215, 0x10, R120 ;  /* 0x00000010d7da0825 */ /* 0x001fca00078e0078 */
[----:B------:R0:W5:Y:S01]  /*5a10*/  @P0 LDG.E.128 R48, desc[UR6][R218.64] ;  /* 0x00000006da300981 */ /* 0x000162000c1e1d00 */
[----:B------:R-:W-:-:S04]  /*5a20*/  ISETP.NE.U32.AND P0, PT, RZ, UR12, PT ;  /* 0x0000000cff007c0c */ /* 0x000fc8000bf05070 */
[----:B------:R-:W-:-:S13]  /*5a30*/  ISETP.NE.AND.EX P0, PT, RZ, UR13, PT, P0 ;  /* 0x0000000dff007c0c */ /* 0x000fda000bf05300 */
[----:B------:R-:W1:Y:S02]  /*5a40*/  @P0 LDC.64 R120, c[0x0][0x3a0] ;  /* 0x0000e800ff780b82 */ /* 0x000e640000000a00 */
[----:B-1----:R-:W-:-:S06]  /*5a50*/  @P0 IMAD.WIDE.U32 R216, R215, 0x10, R120 ;  /* 0x00000010d7d80825 */ /* 0x002fcc00078e0078 */
[----:B------:R-:W1:Y:S01]  /*5a60*/  LDC.64 R120, c[0x0][0x390] ;  /* 0x0000e400ff787b82 */ /* 0x000e620000000a00 */
[----:B------:R-:W2:Y:S01]  /*5a70*/  @P0 LDG.E.128 R52, desc[UR6][R216.64] ;  /* 0x00000006d8340981 */ /* 0x000ea2000c1e1d00 */
[----:B-1----:R-:W-:-:S06]  /*5a80*/  IMAD.WIDE.U32 R120, R215, 0x10, R120 ;  /* 0x00000010d7787825 */ /* 0x002fcc00078e0078 */
[----:B------:R-:W5:Y:S01]  /*5a90*/  LDG.E.128 R120, desc[UR6][R120.64] ;  /* 0x0000000678787981 */ /* 0x000f62000c1e1d00 */
        /* <DEDUP_REMOVED lines=10> */
[C---:B-----5:R-:W-:Y:S01]  /*5b40*/  PRMT R209, R122.reuse, 0x7632, R209 ;  /* 0x000076327ad17816 */ /* 0x060fe200000000d1 */
[----:B------:R-:W-:Y:S01]  /*5b50*/  IMAD.U32 R172, R122, 0x10000, RZ ;  /* 0x000100007aac7824 */ /* 0x000fe200078e00ff */
[C---:B------:R-:W-:Y:S02]  /*5b60*/  PRMT R205, R120.reuse, 0x7632, R205 ;  /* 0x0000763278cd7816 */ /* 0x040fe400000000cd */
        /* <DEDUP_REMOVED lines=10> */
.L_x_183:
[C---:B-----5:R-:W-:Y:S01]  /*5c10*/  PRMT R46, R120.reuse, 0x7632, R46 ;  /* 0x00007632782e7816 */ /* 0x060fe2000000002e */
[----:B------:R-:W-:Y:S01]  /*5c20*/  IMAD.U32 R205, R205, 0x10000, RZ ;  /* 0x00010000cdcd7824 */ /* 0x000fe200078e00ff */
[----:B------:R-:W-:Y:S02]  /*5c30*/  SHF.L.U32 R120, R120, 0x10, RZ ;  /* 0x0000001078787819 */ /* 0x000fe400000006ff */
[C---:B------:R-:W-:Y:S01]  /*5c40*/  PRMT R212, R122.reuse, 0x7632, R212 ;  /* 0x000076327ad47816 */ /* 0x040fe200000000d4 */
[----:B------:R-:W-:Y:S01]  /*5c50*/  IMAD.U32 R122, R122, 0x10000, RZ ;  /* 0x000100007a7a7824 */ /* 0x000fe200078e00ff */
        /* <DEDUP_REMOVED lines=28> */
.L_x_182:
[----:B------:R-:W-:-:S04]  /*5e20*/  UISETP.NE.U32.AND UP0, UPT, UR12, URZ, UPT ;  /* 0x000000ff0c00728c */ /* 0x000fc8000bf05070 */
[----:B------:R-:W-:-:S09]  /*5e30*/  UISETP.NE.AND.EX UP0, UPT, UR13, URZ, UPT, UP0 ;  /* 0x000000ff0d00728c */ /* 0x000fd2000bf05300 */
[----:B------:R-:W-:Y:S05]  /*5e40*/  BRA.U UP0, `(.L_x_185) ;  /* 0x0000000100947547 */ /* 0x000fea000b800000 */
[C---:B-----5:R-:W-:Y:S02]  /*5e50*/  PRMT R205, R120.reuse, 0x7632, R205 ;  /* 0x0000763278cd7816 */ /* 0x060fe400000000cd */
[----:B------:R-:W-:Y:S02]  /*5e60*/  SHF.L.U32 R120, R120, 0x10, RZ ;  /* 0x0000001078787819 */ /* 0x000fe400000006ff */
[C---:B------:R-:W-:Y:S01]  /*5e70*/  PRMT R209, R122.reuse, 0x7632, R209 ;  /* 0x000076327ad17816 */ /* 0x040fe200000000d1 */
[----:B------:R-:W-:Y:S01]  /*5e80*/  IMAD.U32 R122, R122, 0x10000, RZ ;  /* 0x000100007a7a7824 */ /* 0x000fe200078e00ff */
[----:B------:R-:W-:Y:S02]  /*5e90*/  SHF.L.U32 R45, R48, 0x10, RZ ;  /* 0x00000010302d7819 */ /* 0x000fe400000006ff */
[----:B------:R-:W-:Y:S01]  /*5ea0*/  SHF.L.U32 R47, R50, 0x10, RZ ;  /* 0x00000010322f7819 */ /* 0x000fe200000006ff */
        /* <DEDUP_REMOVED lines=8> */
[----:B------:R-:W-:Y:S02]  /*5f30*/  PRMT R46, R50, 0x7632, R46 ;  /* 0x00007632322e7816 */ /* 0x000fe4000000002e */
[----:B------:R-:W-:Y:S01]  /*5f40*/  PRMT R47, R51, 0x7632, R47 ;  /* 0x00007632332f7816 */ /* 0x000fe2000000002f */
[----:B------:R-:W-:Y:S01]  /*5f50*/  IMAD.U32 R45, R45, 0x10000, RZ ;  /* 0x000100002d2d7824 */ /* 0x000fe200078e00ff */
[----:B------:R-:W-:Y:S02]  /*5f60*/  SHF.L.U32 R121, R121, 0x10, RZ ;  /* 0x0000001079797819 */ /* 0x000fe400000006ff */
[----:B------:R-:W-:Y:S02]  /*5f70*/  SHF.L.U32 R164, R49, 0x10, RZ ;  /* 0x0000001031a47819 */ /* 0x000fe400000006ff */
        /* <DEDUP_REMOVED lines=18> */
.L_x_185:
[C---:B-----5:R-:W-:Y:S01]  /*60a0*/  PRMT R156, R121.reuse, 0x7632, R156 ;  /* 0x00007632799c7816 */ /* 0x060fe2000000009c */
[----:B------:R-:W-:Y:S01]  /*60b0*/  IMAD.U32 R45, R48, 0x10000, RZ ;  /* 0x00010000302d7824 */ /* 0x000fe200078e00ff */
[----:B------:R-:W-:Y:S01]  /*60c0*/  SHF.L.U32 R121, R121, 0x10, RZ ;  /* 0x0000001079797819 */ /* 0x000fe200000006ff */
[----:B------:R-:W-:Y:S01]  /*60d0*/  IMAD.U32 R217, R54, 0x10000, RZ ;  /* 0x0001000036d97824 */ /* 0x000fe200078e00ff */
[----:B------:R-:W-:Y:S01]  /*60e0*/  SHF.L.U32 R44, R49, 0x10, RZ ;  /* 0x00000010312c7819 */ /* 0x000fe200000006ff */
[----:B------:R-:W-:Y:S01]  /*60f0*/  IMAD.U32 R156, R156, 0x10000, RZ ;  /* 0x000100009c9c7824 */ /* 0x000fe200078e00ff */
[C---:B------:R-:W-:Y:S02]  /*6100*/  PRMT R46, R120.reuse, 0x7632, R46 ;  /* 0x00007632782e7816 */ /* 0x040fe4000000002e */
[----:B------:R-:W-:Y:S01]  /*6110*/  SHF.L.U32 R120, R120, 0x10, RZ ;  /* 0x0000001078787819 */ /* 0x000fe200000006ff */
[----:B------:R-:W-:Y:S01]  /*6120*/  FADD.FTZ R164, R44, R121 ;  /* 0x000000792ca47221 */ /* 0x000fe20000010000 */
[----:B------:R-:W-:Y:S01]  /*6130*/  PRMT R44, R48, 0x7632, R44 ;  /* 0x00007632302c7816 */ /* 0x000fe2000000002c */
[----:B------:R-:W-:Y:S01]  /*6140*/  IMAD.U32 R121, R50, 0x10000, RZ ;  /* 0x0001000032797824 */ /* 0x000fe200078e00ff */
[----:B------:R-:W-:Y:S01]  /*6150*/  SHF.L.U32 R47, R46, 0x10, RZ ;  /* 0x000000102e2f7819 */ /* 0x000fe200000006ff */
[----:B------:R-:W-:Y:S01]  /*6160*/  FADD.FTZ R120, R45, R120 ;  /* 0x000000782d787221 */ /* 0x000fe20000010000 */
[----:B------:R-:W-:-:S02]  /*6170*/  SHF.L.U32 R44, R44, 0x10, RZ ;  /* 0x000000102c2c7819 */ /* 0x000fc400000006ff */
[C---:B------:R-:W-:Y:S02]  /*6180*/  PRMT R172, R122.reuse, 0x7632, R172 ;  /* 0x000076327aac7816 */ /* 0x040fe400000000ac */
[----:B------:R-:W-:Y:S01]  /*6190*/  SHF.L.U32 R122, R122, 0x10, RZ ;  /* 0x000000107a7a7819 */ /* 0x000fe200000006ff */
[----:B------:R-:W-:Y:S01]  /*61a0*/  FADD.FTZ R44, R47, R44 ;  /* 0x0000002c2f2c7221 */ /* 0x000fe20000010000 */
[----:B------:R-:W-:Y:S02]  /*61b0*/  PRMT R212, R123, 0x7632, R212 ;  /* 0x000076327bd47816 */ /* 0x000fe400000000d4 */
[----:B------:R-:W-:Y:S01]  /*61c0*/  PRMT R45, R49, 0x7632, R45 ;  /* 0x00007632312d7816 */ /* 0x000fe2000000002d */
[----:B------:R-:W-:Y:S01]  /*61d0*/  FADD.FTZ R122, R121, R122 ;  /* 0x0000007a797a7221 */ /* 0x000fe20000010000 */
[----:B------:R-:W-:Y:S01]  /*61e0*/  PRMT R47, R51, 0x7632, R47 ;  /* 0x00007632332f7816 */ /* 0x000fe2000000002f */
[----:B------:R-:W-:Y:S01]  /*61f0*/  IMAD.U32 R212, R212, 0x10000, RZ ;  /* 0x00010000d4d47824 */ /* 0x000fe200078e00ff */
[----:B------:R-:W-:-:S02]  /*6200*/  PRMT R46, R50, 0x7632, R46 ;  /* 0x00007632322e7816 */ /* 0x000fc4000000002e */
[----:B------:R-:W-:Y:S02]  /*6210*/  SHF.L.U32 R45, R45, 0x10, RZ ;  /* 0x000000102d2d7819 */ /* 0x000fe400000006ff */
        /* <DEDUP_REMOVED lines=22> */
[----:B------:R-:W-:Y:S01]  /*6380*/  FADD.FTZ R207, R120, R45 ;  /* 0x0000002d78cf7221 */ /* 0x000fe20000010000 */
[----:B------:R-:W-:Y:S01]  /*6390*/  FADD.FTZ R205, R205, R44 ;  /* 0x0000002ccdcd7221 */ /* 0x000fe20000010000 */
[----:B------:R-:W-:-:S02]  /*63a0*/  F2FP.BF16.F32.PACK_AB R46, R209, R172 ;  /* 0x000000acd12e723e */ /* 0x000fc400000010ff */
[----:B------:R-:W-:Y:S02]  /*63b0*/  F2FP.BF16.F32.PACK_AB R47, R212, R211 ;  /* 0x000000d3d42f723e */ /* 0x000fe400000010ff */
[----:B------:R-:W-:Y:S02]  /*63c0*/  F2FP.BF16.F32.PACK_AB R45, R207, R164 ;  /* 0x000000a4cf2d723e */ /* 0x000fe400000010ff */
[----:B------:R-:W-:-:S07]  /*63d0*/  F2FP.BF16.F32.PACK_AB R44, R205, R156 ;  /* 0x0000009ccd2c723e */ /* 0x000fce00000010ff */
.L_x_184:
[----:B------:R-:W0:Y:S02]  /*63e0*/  @P3 LDC.64 R120, c[0x0][0x3a8] ;  /* 0x0000ea00ff783b82 */ /* 0x000e240000000a00 */
[----:B0-----:R-:W-:-:S05]  /*63f0*/  @P3 IMAD.WIDE.U32 R120, R215, 0x10, R120 ;  /* 0x00000010d7783825 */ /* 0x001fca00078e0078 */
[----:B------:R0:W-:Y:S02]  /*6400*/  @P3 STG.E.128 desc[UR6][R120.64], R44 ;  /* 0x0000002c78003986 */ /* 0x0001e4000c101d06 */
.L_x_181:
[----:B------:R-:W-:Y:S05]  /*6410*/  BSYNC.RECONVERGENT B0 ;  /* 0x0000000000007941 */ /* 0x000fea0003800200 */
.L_x_180:
[----:B01234-:R-:W-:Y:S01]  /*6420*/  FADD.FTZ R121, RZ, R149 ;  /* 0x00000095ff797221 */ /* 0x01ffe20000010000 */
[C---:B------:R-:W-:Y:S01]  /*6430*/  ISETP.GE.U32.AND P4, PT, R147.reuse, 0x20, PT ;  /* 0x000000209300780c */ /* 0x040fe20003f86070 */
[----:B------:R-:W-:Y:S01]  /*6440*/  UMOV UR4, 0xffffffff ;  /* 0xffffffff00047882 */ /* 0x000fe20000000000 */
[C---:B------:R-:W-:Y:S01]  /*6450*/  ISETP.GT.U32.AND P2, PT, R147.reuse, 0x3f, PT ;  /* 0x0000003f9300780c */ /* 0x040fe20003f44070 */
[----:B------:R-:W-:Y:S01]  /*6460*/  FADD.FTZ R120, R190, R121 ;  /* 0x00000079be787221 */ /* 0x000fe20000010000 */
[C---:B------:R-:W-:Y:S02]  /*6470*/  ISETP.GT.U32.AND P1, PT, R147.reuse, 0x5f, PT ;  /* 0x0000005f9300780c */ /* 0x040fe40003f24070 */
[----:B------:R-:W-:Y:S01]  /*6480*/  ISETP.GT.U32.AND P0, PT, R147, 0x7f, PT ;  /* 0x0000007f9300780c */ /* 0x000fe20003f04070 */
[----:B------:R-:W-:Y:S01]  /*6490*/  FADD.FTZ R121, R157, R120 ;  /* 0x000000789d797221 */ /* 0x000fe20000010000 */
[----:B------:R-:W-:Y:S02]  /*64a0*/  ISETP.GT.U32.AND P5, PT, R147, 0x9f, PT ;  /* 0x0000009f9300780c */ /* 0x000fe40003fa4070 */
[----:B------:R-:W-:Y:S01]  /*64b0*/  LOP3.LUT R148, R148, 0xfffffffe, RZ, 0xc0, !PT ;  /* 0xfffffffe94947812 */ /* 0x000fe200078ec0ff */
[----:B------:R-:W-:-:S04]  /*64c0*/  FADD.FTZ R120, R192, R121 ;  /* 0x00000079c0787221 */ /* 0x000fc80000010000 */
[----:B------:R-:W-:-:S04]  /*64d0*/  FADD.FTZ R121, R165, R120 ;  /* 0x00000078a5797221 */ /* 0x000fc80000010000 */
[----:B------:R-:W-:Y:S02]  /*64e0*/  FADD.FTZ R121, R194, R121 ;  /* 0x00000079c2797221 */ /* 0x000fe40000010000 */
[----:B------:R-:W-:Y:S02]  /*64f0*/  @P5 LOP3.LUT R148, R148, 0x1, RZ, 0xfc, !PT ;  /* 0x0000000194945812 */ /* 0x000fe400078efcff */
[----:B------:R-:W-:Y:S02]  /*6500*/  FADD.FTZ R120, R196, R121 ;  /* 0x00000079c4787221 */ /* 0x000fe40000010000 */
[----:B------:R-:W-:Y:S02]  /*6510*/  LOP3.LUT R148, R148, 0xfffffffd, RZ, 0xc0, !PT ;  /* 0xfffffffd94947812 */ /* 0x000fe400078ec0ff */
[----:B------:R-:W-:-:S05]  /*6520*/  FADD.FTZ R120, R191, R120 ;  /* 0x00000078bf787221 */ /* 0x000fca0000010000 */
        /* <DEDUP_REMOVED lines=60> */
[----:B------:R-:W-:-:S04]  /*68f0*/  FADD.FTZ R123, R207, R120 ;  /* 0x00000078cf7b7221 */ /* 0x000fc80000010000 */
[----:B------:R-:W-:-:S04]  /*6900*/  FADD.FTZ R120, R172, R123 ;  /* 0x0000007bac787221 */ /* 0x000fc80000010000 */
[----:B------:R-:W-:-:S04]  /*6910*/  FADD.FTZ R120, R209, R120 ;  /* 0x00000078d1787221 */ /* 0x000fc80000010000 */
[----:B------:R-:W-:-:S04]  /*6920*/  FADD.FTZ R123, R211, R120 ;  /* 0x00000078d37b7221 */ /* 0x000fc80000010000 */
[----:B------:R-:W-:Y:S01]  /*6930*/  @P5 FADD.FTZ R121, R212, R123 ;  /* 0x0000007bd4795221 */ /* 0x000fe20000010000 */
[----:B------:R-:W-:Y:S01]  /*6940*/  ISETP.NE.AND P5, PT, R146, RZ, PT ;  /* 0x000000ff9200720c */ /* 0x000fe20003fa5270 */
[----:B------:R-:W-:-:S12]  /*6950*/  BRA.DIV UR4, `(.L_x_186) ;  /* 0x00000026042c7947 */ /* 0x000fd8000b800000 */
        /* <DEDUP_REMOVED lines=14> */
[--C-:B------:R-:W-:Y:S01]  /*6a40*/  FADD.FTZ R121, R190, -R215.reuse ;  /* 0x800000d7be797221 */ /* 0x100fe20000010000 */
[--C-:B------:R-:W-:Y:S01]  /*6a50*/  FADD.FTZ R123, R157, -R215.reuse ;  /* 0x800000d79d7b7221 */ /* 0x100fe20000010000 */
[--C-:B------:R-:W-:Y:S01]  /*6a60*/  FADD.FTZ R122, R189, -R215.reuse ;  /* 0x800000d7bd7a7221 */ /* 0x100fe20000010000 */
[----:B------:R-:W-:Y:S01]  /*6a70*/  FFMA.FTZ R120, R120, R120, RZ ;  /* 0x0000007878787223 */ /* 0x000fe200000100ff */
[----:B------:R-:W-:-:S03]  /*6a80*/  FADD.FTZ R216, R158, -R215 ;  /* 0x800000d79ed87221 */ /* 0x000fc60000010000 */
[----:B------:R-:W-:Y:S01]  /*6a90*/  FFMA.FTZ R120, R121, R121, R120 ;  /* 0x0000007979787223 */ /* 0x000fe20000010078 */
        /* <DEDUP_REMOVED lines=9> */
[----:B------:R-:W-:-:S04]  /*6b30*/  FFMA.FTZ R120, R123, R123, R120 ;  /* 0x0000007b7b787223 */ /* 0x000fc80000010078 */
[----:B------:R-:W-:Y:S01]  /*6b40*/  FFMA.FTZ R120, R121, R121, R120 ;  /* 0x0000007979787223 */ /* 0x000fe20000010078 */
[----:B------:R-:W-:-:S04]  /*6b50*/  FADD.FTZ R121, R150, -R215 ;  /* 0x800000d796797221 */ /* 0x000fc80000010000 */
[----:B------:R-:W-:-:S05]  /*6b60*/  FSEL R120, R120, RZ, P4 ;  /* 0x000000ff78787208 */ /* 0x000fca0002000000 */
[----:B------:R-:W-:-:S04]  /*6b70*/  FFMA.FTZ R121, R121, R121, R120 ;  /* 0x0000007979797223 */ /* 0x000fc80000010078 */
        /* <DEDUP_REMOVED lines=12> */
[----:B------:R-:W-:Y:S01]  /*6c40*/  @P2 FFMA.FTZ R120, R122, R122, R121 ;  /* 0x0000007a7a782223 */ /* 0x000fe20000010079 */
[--C-:B------:R-:W-:Y:S01]  /*6c50*/  FADD.FTZ R121, R151, -R215.reuse ;  /* 0x800000d797797221 */ /* 0x100fe20000010000 */
[----:B------:R-:W-:-:S03]  /*6c60*/  FADD.FTZ R122, R186, -R215 ;  /* 0x800000d7ba7a7221 */ /* 0x000fc60000010000 */
        /* <DEDUP_REMOVED lines=47> */
[----:B------:R-:W-:Y:S01]  /*6f60*/  FADD.FTZ R122, R195, -R215 ;  /* 0x800000d7c37a7221 */ /* 0x000fe20000010000 */
[----:B------:R-:W-:Y:S02]  /*6f70*/  ISETP.GT.U32.AND P6, PT, R147, 0xbf, PT ;  /* 0x000000bf9300780c */ /* 0x000fe40003fc4070 */
        /* <DEDUP_REMOVED lines=56> */
.L_x_215:
[----:B------:R-:W-:Y:S01]  /*7300*/  FMUL.FTZ R218, R215, R215 ;  /* 0x000000d7d7da7220 */ /* 0x000fe20000410000 */
[----:B------:R-:W-:Y:S01]  /*7310*/  LOP3.LUT P0, RZ, R148, 0x800, RZ, 0xc0, !PT ;  /* 0x0000080094ff7812 */ /* 0x000fe2000780c0ff */
[----:B-1----:R-:W-:Y:S01]  /*7320*/  FADD.FTZ R219, R216, R217 ;  /* 0x000000d9d8db7221 */ /* 0x002fe20000010000 */
[----:B------:R-:W1:Y:S01]  /*7330*/  @!P5 LDC.64 R122, c[0x0][0x3c0] ;  /* 0x0000f000ff7adb82 */ /* 0x000e620000000a00 */
[----:B------:R-:W-:Y:S01]  /*7340*/  BSSY.RECONVERGENT B0, `(.L_x_187) ;  /* 0x000003c000007945 */ /* 0x000fe20003800200 */
[----:B------:R-:W-:Y:S01]  /*7350*/  FSEL R217, R218, RZ, P0 ;  /* 0x000000ffdad97208 */ /* 0x000fe20000000000 */
[----:B------:R-:W-:Y:S01]  /*7360*/  FFMA.FTZ R214, R219, R214, UR5 ;  /* 0x00000005dbd67e23 */ /* 0x000fe200080100d6 */
[----:B0-----:R-:W-:-:S03]  /*7370*/  FSEL R216, R215, RZ, !P0 ;  /* 0x000000ffd7d87208 */ /* 0x001fc60004000000 */
[----:B------:R-:W-:Y:S01]  /*7380*/  FADD.FTZ R217, R214, R217 ;  /* 0x000000d9d6d97221 */ /* 0x000fe20000010000 */
[----:B------:R-:W0:Y:S05]  /*7390*/  @!P5 LDC.64 R120, c[0x0][0x3c8] ;  /* 0x0000f200ff78db82 */ /* 0x000e2a0000000a00 */
[----:B------:R-:W2:Y:S01]  /*73a0*/  MUFU.RSQ R217, R217 ;  /* 0x000000d900d97308 */ /* 0x000ea20000001400 */
[----:B-1----:R-:W-:-:S05]  /*73b0*/  @!P5 IMAD.WIDE R122, R145, 0x4, R122 ;  /* 0x00000004917ad825 */ /* 0x002fca00078e027a */
[----:B------:R1:W-:Y:S01]  /*73c0*/  @!P5 STG.E desc[UR6][R122.64], R215 ;  /* 0x000000d77a00d986 */ /* 0x0003e2000c101906 */
[----:B0-----:R-:W-:-:S05]  /*73d0*/  @!P5 IMAD.WIDE R120, R145, 0x4, R120 ;  /* 0x000000049178d825 */ /* 0x001fca00078e0278 */
[----:B--2---:R1:W-:Y:S01]  /*73e0*/  @!P5 STG.E desc[UR6][R120.64], R217 ;  /* 0x000000d97800d986 */ /* 0x0043e2000c101906 */
[----:B------:R-:W-:Y:S05]  /*73f0*/  @!P4 BRA `(.L_x_188) ;  /* 0x0000000000c0c947 */ /* 0x000fea0003800000 */
[--C-:B------:R-:W-:Y:S01]  /*7400*/  FADD.FTZ R214, R165, -R216.reuse ;  /* 0x800000d8a5d67221 */ /* 0x100fe20000010000 */
[--C-:B-1----:R-:W-:Y:S01]  /*7410*/  FADD.FTZ R122, R157, -R216.reuse ;  /* 0x800000d89d7a7221 */ /* 0x102fe20000010000 */
[----:B------:R-:W-:Y:S01]  /*7420*/  IMAD.U32 R215, R69, 0x10000, RZ ;  /* 0x0001000045d77824 */ /* 0x000fe200078e00ff */
[----:B------:R-:W-:Y:S01]  /*7430*/  SHF.L.U32 R219, R65, 0x10, RZ ;  /* 0x0000001041db7819 */ /* 0x000fe200000006ff */
[--C-:B------:R-:W-:Y:S01]  /*7440*/  FADD.FTZ R218, R196, -R216.reuse ;  /* 0x800000d8c4da7221 */ /* 0x100fe20000010000 */
[----:B------:R-:W-:Y:S01]  /*7450*/  SHF.L.U32 R221, R70, 0x10, RZ ;  /* 0x0000001046dd7819 */ /* 0x000fe200000006ff */
[C---:B------:R-:W-:Y:S01]  /*7460*/  FMUL.FTZ R214, R217.reuse, R214 ;  /* 0x000000d6d9d67220 */ /* 0x040fe20000410000 */
[----:B------:R-:W-:Y:S01]  /*7470*/  SHF.L.U32 R223, R66, 0x10, RZ ;  /* 0x0000001042df7819 */ /* 0x000fe200000006ff */
[C---:B------:R-:W-:Y:S01]  /*7480*/  FMUL.FTZ R122, R217.reuse, R122 ;  /* 0x0000007ad97a7220 */ /* 0x040fe20000410000 */
[----:B------:R-:W-:Y:S01]  /*7490*/  FMUL.FTZ R220, R217, R218 ;  /* 0x000000dad9dc7220 */ /* 0x000fe20000410000 */
[----:B------:R-:W-:Y:S01]  /*74a0*/  SHF.L.U32 R227, R67, 0x10, RZ ;  /* 0x0000001043e37819 */ /* 0x000fe200000006ff */
[--C-:B------:R-:W-:Y:S01]  /*74b0*/  FADD.FTZ R120, R149, -R216.reuse ;  /* 0x800000d895787221 */ /* 0x100fe20000010000 */
[----:B------:R-:W-:Y:S01]  /*74c0*/  FFMA.FTZ R218, R122, R215, R219 ;  /* 0x000000d77ada7223 */ /* 0x000fe200000100db */
[----:B------:R-:W-:Y:S01]  /*74d0*/  FFMA.FTZ R223, R214, R221, R223 ;  /* 0x000000ddd6df7223 */ /* 0x000fe200000100df */
[----:B------:R-:W-:Y:S01]  /*74e0*/  IMAD.U32 R225, R71, 0x10000, RZ ;  /* 0x0001000047e17824 */ /* 0x000fe200078e00ff */
[----:B------:R-:W0:Y:S01]  /*74f0*/  LDC.64 R214, c[0x0][0x428] ;  /* 0x00010a00ffd67b82 */ /* 0x000e220000000a00 */
[----:B------:R-:W-:Y:S01]  /*7500*/  SHF.L.U32 R121, R68, 0x10, RZ ;  /* 0x0000001044797819 */ /* 0x000fe200000006ff */
[----:B------:R-:W-:Y:S01]  /*7510*/  FMUL.FTZ R120, R217, R120 ;  /* 0x00000078d9787220 */ /* 0x000fe20000410000 */
[----:B------:R-:W-:Y:S01]  /*7520*/  SHF.L.U32 R123, R64, 0x10, RZ ;  /* 0x00000010407b7819 */ /* 0x000fe200000006ff */
[----:B------:R-:W-:Y:S01]  /*7530*/  FFMA.FTZ R224, R220, R225, R227 ;  /* 0x000000e1dce07223 */ /* 0x000fe200000100e3 */
[--C-:B------:R-:W-:Y:S01]  /*7540*/  FADD.FTZ R220, R192, -R216.reuse ;  /* 0x800000d8c0dc7221 */ /* 0x100fe20000010000 */
[--C-:B------:R-:W-:Y:S01]  /*7550*/  FADD.FTZ R122, R190, -R216.reuse ;  /* 0x800000d8be7a7221 */ /* 0x100fe20000010000 */
[--C-:B------:R-:W-:Y:S01]  /*7560*/  FADD.FTZ R222, R194, -R216.reuse ;  /* 0x800000d8c2de7221 */ /* 0x100fe20000010000 */
[----:B------:R-:W-:Y:S01]  /*7570*/  FADD.FTZ R226, R191, -R216 ;  /* 0x800000d8bfe27221 */ /* 0x000fe20000010000 */
[----:B------:R-:W-:Y:S01]  /*7580*/  FFMA.FTZ R120, R120, R121, R123 ;  /* 0x0000007978787223 */ /* 0x000fe2000001007b */
[----:B------:R-:W-:Y:S01]  /*7590*/  SHF.L.U32 R221, R4, 0x10, RZ ;  /* 0x0000001004dd7819 */ /* 0x000fe200000006ff */
[----:B------:R-:W-:Y:S01]  /*75a0*/  IMAD.U32 R219, R3, 0x10000, RZ ;  /* 0x0001000003db7824 */ /* 0x000fe200078e00ff */
[----:B------:R-:W-:Y:S01]  /*75b0*/  SHF.L.U32 R121, R0, 0x10, RZ ;  /* 0x0000001000797819 */ /* 0x000fe200000006ff */
[----:B------:R-:W-:Y:S01]  /*75c0*/  FMUL.FTZ R220, R217, R220 ;  /* 0x000000dcd9dc7220 */ /* 0x000fe20000410000 */
[----:B------:R-:W-:Y:S01]  /*75d0*/  SHF.L.U32 R123, R2, 0x10, RZ ;  /* 0x00000010027b7819 */ /* 0x000fe200000006ff */
[----:B------:R-:W-:Y:S01]  /*75e0*/  IMAD.U32 R229, R7, 0x10000, RZ ;  /* 0x0001000007e57824 */ /* 0x000fe200078e00ff */
[----:B------:R-:W-:Y:S01]  /*75f0*/  SHF.L.U32 R225, R5, 0x10, RZ ;  /* 0x0000001005e17819 */ /* 0x000fe200000006ff */
[C---:B------:R-:W-:Y:S01]  /*7600*/  FMUL.FTZ R226, R217.reuse, R226 ;  /* 0x000000e2d9e27220 */ /* 0x040fe20000410000 */
[----:B------:R-:W-:Y:S01]  /*7610*/  SHF.L.U32 R227, R6, 0x10, RZ ;  /* 0x0000001006e37819 */ /* 0x000fe200000006ff */
[C---:B------:R-:W-:Y:S01]  /*7620*/  FMUL.FTZ R222, R217.reuse, R222 ;  /* 0x000000ded9de7220 */ /* 0x040fe20000410000 */
[----:B------:R-:W-:Y:S01]  /*7630*/  SHF.L.U32 R231, R8, 0x10, RZ ;  /* 0x0000001008e77819 */ /* 0x000fe200000006ff */
[----:B------:R-:W-:Y:S01]  /*7640*/  FMUL.FTZ R122, R217, R122 ;  /* 0x0000007ad97a7220 */ /* 0x000fe20000410000 */
[----:B------:R-:W-:Y:S01]  /*7650*/  FFMA.FTZ R221, R220, R219, R221 ;  /* 0x000000dbdcdd7223 */ /* 0x000fe200000100dd */
[----:B------:R-:W-:Y:S01]  /*7660*/  FFMA.FTZ R222, R222, R225, R227 ;  /* 0x000000e1dede7223 */ /* 0x000fe200000100e3 */
[----:B0-----:R-:W-:-:S04]  /*7670*/  IMAD.WIDE.U32 R214, R213, 0x10, R214 ;  /* 0x00000010d5d67825 */ /* 0x001fc800078e00d6 */
[----:B------:R-:W-:Y:S01]  /*7680*/  FFMA.FTZ R229, R226, R229, R231 ;  /* 0x000000e5e2e57223 */ /* 0x000fe200000100e7 */
[----:B------:R-:W-:Y:S01]  /*7690*/  FFMA.FTZ R219, R122, R121, R123 ;  /* 0x000000797adb7223 */ /* 0x000fe2000001007b */
[----:B------:R-:W-:Y:S02]  /*76a0*/  F2FP.BF16.F32.PACK_AB R121, R221, R218 ;  /* 0x000000dadd79723e */ /* 0x000fe400000010ff */
[----:B------:R-:W-:Y:S02]  /*76b0*/  F2FP.BF16.F32.PACK_AB R122, R222, R223 ;  /* 0x000000dfde7a723e */ /* 0x000fe400000010ff */
[----:B------:R-:W-:Y:S02]  /*76c0*/  F2FP.BF16.F32.PACK_AB R123, R229, R224 ;  /* 0x000000e0e57b723e */ /* 0x000fe400000010ff */
[----:B------:R-:W-:Y:S02]  /*76d0*/  F2FP.BF16.F32.PACK_AB R120, R219, R120 ;  /* 0x00000078db78723e */ /* 0x000fe400000010ff */
[----:B------:R-:W-:-:S03]  /*76e0*/  IADD3 R213, PT, PT, R213, 0x20, RZ ;  /* 0x00000020d5d57810 */ /* 0x000fc60007ffe0ff */
[----:B------:R0:W-:Y:S04]  /*76f0*/  STG.E.128 desc[UR6][R214.64], R120 ;  /* 0x00000078d6007986 */ /* 0x0001e8000c101d06 */
.L_x_188:
[----:B------:R-:W-:Y:S05]  /*7700*/  BSYNC.RECONVERGENT B0 ;  /* 0x0000000000007941 */ /* 0x000fea0003800200 */
.L_x_187:
[----:B------:R-:W-:Y:S01]  /*7710*/  ISETP.GE.U32.AND P0, PT, R147, 0x40, PT ;  /* 0x000000409300780c */ /* 0x000fe20003f06070 */
[----:B------:R-:W-:-:S12]  /*7720*/  BSSY.RECONVERGENT B0, `(.L_x_189) ;  /* 0x0000032000007945 */ /* 0x000fd80003800200 */
[----:B------:R-:W-:Y:S05]  /*7730*/  @!P0 BRA `(.L_x_190) ;  /* 0x0000000000c08947 */ /* 0x000fea0003800000 */
[--C-:B0-----:R-:W-:Y:S01]  /*7740*/  FADD.FTZ R214, R166, -R216.reuse ;  /* 0x800000d8a6d67221 */ /* 0x101fe20000010000 */
[--C-:B-1----:R-:W-:Y:S01]  /*7750*/  FADD.FTZ R122, R158, -R216.reuse ;  /* 0x800000d89e7a7221 */ /* 0x102fe20000010000 */
[----:B------:R-:W-:Y:S01]  /*7760*/  SHF.L.U32 R215, R117, 0x10, RZ ;  /* 0x0000001075d77819 */ /* 0x000fe200000006ff */
[--C-:B------:R-:W-:Y:S01]  /*7770*/  FADD.FTZ R218, R188, -R216.reuse ;  /* 0x800000d8bcda7221 */ /* 0x100fe20000010000 */
[----:B------:R-:W-:Y:S01]  /*7780*/  SHF.L.U32 R219, R113, 0x10, RZ ;  /* 0x0000001071db7819 */ /* 0x000fe200000006ff */
[C---:B------:R-:W-:Y:S01]  /*7790*/  FMUL.FTZ R214, R217.reuse, R214 ;  /* 0x000000d6d9d67220 */ /* 0x040fe20000410000 */
[----:B------:R-:W-:Y:S01]  /*77a0*/  SHF.L.U32 R221, R118, 0x10, RZ ;  /* 0x0000001076dd7819 */ /* 0x000fe200000006ff */
[----:B------:R-:W-:Y:S02]  /*77b0*/  IMAD.U32 R223, R114, 0x10000, RZ ;  /* 0x0001000072df7824 */ /* 0x000fe400078e00ff */
[C---:B------:R-:W-:Y:S01]  /*77c0*/  FMUL.FTZ R122, R217.reuse, R122 ;  /* 0x0000007ad97a7220 */ /* 0x040fe20000410000 */
[----:B------:R-:W-:Y:S01]  /*77d0*/  FMUL.FTZ R220, R217, R218 ;  /* 0x000000dad9dc7220 */ /* 0x000fe20000410000 */
[----:B------:R-:W-:Y:S01]  /*77e0*/  SHF.L.U32 R225, R119, 0x10, RZ ;  /* 0x0000001077e17819 */ /* 0x000fe200000006ff */
[----:B------:R-:W-:Y:S01]  /*77f0*/  FFMA.FTZ R223, R214, R221, R223 ;  /* 0x000000ddd6df7223 */ /* 0x000fe200000100df */
[----:B------:R-:W-:Y:S01]  /*7800*/  FFMA.FTZ R218, R122, R215, R219 ;  /* 0x000000d77ada7223 */ /* 0x000fe200000100db */
[----:B------:R-:W-:Y:S01]  /*7810*/  SHF.L.U32 R227, R115, 0x10, RZ ;  /* 0x0000001073e37819 */ /* 0x000fe200000006ff */
[----:B------:R-:W0:Y:S01]  /*7820*/  LDC.64 R214, c[0x0][0x428] ;  /* 0x00010a00ffd67b82 */ /* 0x000e220000000a00 */
[----:B------:R-:W-:Y:S01]  /*7830*/  FADD.FTZ R120, R150, -R216 ;  /* 0x800000d896787221 */ /* 0x000fe20000010000 */
[----:B------:R-:W-:Y:S01]  /*7840*/  SHF.L.U32 R121, R116, 0x10, RZ ;  /* 0x0000001074797819 */ /* 0x000fe200000006ff */
[----:B------:R-:W-:-:S02]  /*7850*/  IMAD.U32 R123, R112, 0x10000, RZ ;  /* 0x00010000707b7824 */ /* 0x000fc400078e00ff */
[----:B------:R-:W-:Y:S01]  /*7860*/  FFMA.FTZ R224, R220, R225, R227 ;  /* 0x000000e1dce07223 */ /* 0x000fe200000100e3 */
[----:B------:R-:W-:Y:S01]  /*7870*/  FMUL.FTZ R120, R217, R120 ;  /* 0x00000078d9787220 */ /* 0x000fe20000410000 */
[--C-:B------:R-:W-:Y:S01]  /*7880*/  FADD.FTZ R220, R187, -R216.reuse ;  /* 0x800000d8bbdc7221 */ /* 0x100fe20000010000 */
[--C-:B------:R-:W-:Y:S01]  /*7890*/  FADD.FTZ R122, R189, -R216.reuse ;  /* 0x800000d8bd7a7221 */ /* 0x100fe20000010000 */
[--C-:B------:R-:W-:Y:S01]  /*78a0*/  FADD.FTZ R222, R185, -R216.reuse ;  /* 0x800000d8b9de7221 */ /* 0x100fe20000010000 */
[----:B------:R-:W-:Y:S01]  /*78b0*/  FADD.FTZ R226, R183, -R216 ;  /* 0x800000d8b7e27221 */ /* 0x000fe20000010000 */
[----:B------:R-:W-:Y:S01]  /*78c0*/  FFMA.FTZ R120, R120, R121, R123 ;  /* 0x0000007978787223 */ /* 0x000fe2000001007b */
[----:B------:R-:W-:Y:S01]  /*78d0*/  SHF.L.U32 R219, R11, 0x10, RZ ;  /* 0x000000100bdb7819 */ /* 0x000fe200000006ff */
[----:B------:R-:W-:Y:S01]  /*78e0*/  FMUL.FTZ R220, R217, R220 ;  /* 0x000000dcd9dc7220 */ /* 0x000fe20000410000 */
[----:B------:R-:W-:Y:S01]  /*78f0*/  SHF.L.U32 R221, R12, 0x10, RZ ;  /* 0x000000100cdd7819 */ /* 0x000fe200000006ff */
[----:B------:R-:W-:Y:S01]  /*7900*/  IMAD.U32 R123, R10, 0x10000, RZ ;  /* 0x000100000a7b7824 */ /* 0x000fe200078e00ff */
[----:B------:R-:W-:Y:S01]  /*7910*/  SHF.L.U32 R121, R9, 0x10, RZ ;  /* 0x0000001009797819 */ /* 0x000fe200000006ff */
[----:B------:R-:W-:Y:S01]  /*7920*/  IMAD.U32 R227, R14, 0x10000, RZ ;  /* 0x000100000ee37824 */ /* 0x000fe200078e00ff */
[----:B------:R-:W-:Y:S01]  /*7930*/  SHF.L.U32 R225, R13, 0x10, RZ ;  /* 0x000000100de17819 */ /* 0x000fe200000006ff */
[----:B------:R-:W-:Y:S01]  /*7940*/  FMUL.FTZ R226, R217, R226 ;  /* 0x000000e2d9e27220 */ /* 0x000fe20000410000 */
        /* <DEDUP_REMOVED lines=15> */
.L_x_190:
[----:B------:R-:W-:Y:S05]  /*7a40*/  BSYNC.RECONVERGENT B0 ;  /* 0x0000000000007941 */ /* 0x000fea0003800200 */
.L_x_189:
[----:B------:R-:W-:Y:S01]  /*7a50*/  ISETP.GE.U32.AND P0, PT, R147, 0x60, PT ;  /* 0x000000609300780c */ /* 0x000fe20003f06070 */
[----:B------:R-:W-:-:S12]  /*7a60*/  BSSY.RECONVERGENT B0, `(.L_x_191) ;  /* 0x0000032000007945 */ /* 0x000fd80003800200 */
[----:B------:R-:W-:Y:S05]  /*7a70*/  @!P0 BRA `(.L_x_192) ;  /* 0x0000000000c08947 */ /* 0x000fea0003800000 */
[--C-:B0-2---:R-:W-:Y:S01]  /*7a80*/  FADD.FTZ R214, R167, -R216.reuse ;  /* 0x800000d8a7d67221 */ /* 0x105fe20000010000 */
        /* <DEDUP_REMOVED lines=41> */
[----:B------:R-:W-:Y:S01]  /*7d20*/  F2FP.BF16.F32.PACK_AB R121, R221, R218 ;  /* 0x000000dadd79723e */ /* 0x000fe200000010ff */
[----:B------:R-:W-:Y:S01]  /*7d30*/  VIADD R213, R213, 0x20 ;  /* 0x00000020d5d57836 */ /* 0x000fe20000000000 */
[----:B------:R-:W-:Y:S02]  /*7d40*/  F2FP.BF16.F32.PACK_AB R122, R222, R223 ;  /* 0x000000dfde7a723e */ /* 0x000fe400000010ff */
[----:B------:R-:W-:Y:S02]  /*7d50*/  F2FP.BF16.F32.PACK_AB R123, R229, R224 ;  /* 0x000000e0e57b723e */ /* 0x000fe400000010ff */
[----:B------:R-:W-:-:S05]  /*7d60*/  F2FP.BF16.F32.PACK_AB R120, R219, R120 ;  /* 0x00000078db78723e */ /* 0x000fca00000010ff */
[----:B------:R3:W-:Y:S02]  /*7d70*/  STG.E.128 desc[UR6][R214.64], R120 ;  /* 0x00000078d6007986 */ /* 0x0007e4000c101d06 */
.L_x_192:
[----:B------:R-:W-:Y:S05]  /*7d80*/  BSYNC.RECONVERGENT B0 ;  /* 0x0000000000007941 */ /* 0x000fea0003800200 */
.L_x_191:
[----:B------:R-:W-:Y:S01]  /*7d90*/  ISETP.GE.U32.AND P0, PT, R147, 0x80, PT ;  /* 0x000000809300780c */ /* 0x000fe20003f06070 */
[----:B------:R-:W-:-:S12]  /*7da0*/  BSSY.RECONVERGENT B0, `(.L_x_193) ;  /* 0x0000032000007945 */ /* 0x000fd80003800200 */
[----:B------:R-:W-:Y:S05]  /*7db0*/  @!P0 BRA `(.L_x_194) ;  /* 0x0000000000c08947 */ /* 0x000fea0003800000 */
[--C-:B0-23--:R-:W-:Y:S01]  /*7dc0*/  FADD.FTZ R214, R168, -R216.reuse ;  /* 0x800000d8a8d67221 */ /* 0x10dfe20000010000 */
[--C-:B-1----:R-:W-:Y:S01]  /*7dd0*/  FADD.FTZ R122, R160, -R216.reuse ;  /* 0x800000d8a07a7221 */ /* 0x102fe20000010000 */
[----:B------:R-:W-:Y:S01]  /*7de0*/  SHF.L.U32 R215, R101, 0x10, RZ ;  /* 0x0000001065d77819 */ /* 0x000fe200000006ff */
[--C-:B------:R-:W-:Y:S01]  /*7df0*/  FADD.FTZ R218, R178, -R216.reuse ;  /* 0x800000d8b2da7221 */ /* 0x100fe20000010000 */
[----:B------:R-:W-:Y:S01]  /*7e00*/  SHF.L.U32 R221, R102, 0x10, RZ ;  /* 0x0000001066dd7819 */ /* 0x000fe200000006ff */
[----:B------:R-:W-:Y:S01]  /*7e10*/  FMUL.FTZ R214, R217, R214 ;  /* 0x000000d6d9d67220 */ /* 0x000fe20000410000 */
[----:B------:R-:W-:Y:S01]  /*7e20*/  SHF.L.U32 R223, R98, 0x10, RZ ;  /* 0x0000001062df7819 */ /* 0x000fe200000006ff */
[----:B------:R-:W-:Y:S02]  /*7e30*/  IMAD.U32 R219, R97, 0x10000, RZ ;  /* 0x0001000061db7824 */ /* 0x000fe400078e00ff */
[C---:B------:R-:W-:Y:S01]  /*7e40*/  FMUL.FTZ R122, R217.reuse, R122 ;  /* 0x0000007ad97a7220 */ /* 0x040fe20000410000 */
[----:B------:R-:W-:Y:S01]  /*7e50*/  FMUL.FTZ R220, R217, R218 ;  /* 0x000000dad9dc7220 */ /* 0x000fe20000410000 */
[----:B------:R-:W-:Y:S01]  /*7e60*/  SHF.L.U32 R225, R103, 0x10, RZ ;  /* 0x0000001067e17819 */ /* 0x000fe200000006ff */
[----:B------:R-:W-:Y:S01]  /*7e70*/  FFMA.FTZ R223, R214, R221, R223 ;  /* 0x000000ddd6df7223 */ /* 0x000fe200000100df */
[----:B------:R-:W-:Y:S01]  /*7e80*/  FFMA.FTZ R218, R122, R215, R219 ;  /* 0x000000d77ada7223 */ /* 0x000fe200000100db */
[--C-:B------:R-:W-:Y:S01]  /*7e90*/  FADD.FTZ R120, R152, -R216.reuse ;  /* 0x800000d898787221 */ /* 0x100fe20000010000 */
[----:B------:R-:W0:Y:S01]  /*7ea0*/  LDC.64 R214, c[0x0][0x428] ;  /* 0x00010a00ffd67b82 */ /* 0x000e220000000a00 */
[----:B------:R-:W-:Y:S01]  /*7eb0*/  IMAD.U32 R227, R99, 0x10000, RZ ;  /* 0x0001000063e37824 */ /* 0x000fe200078e00ff */
        /* <DEDUP_REMOVED lines=18> */
[----:B------:R-:W-:Y:S01]  /*7fe0*/  FMUL.FTZ R222, R217, R222 ;  /* 0x000000ded9de7220 */ /* 0x000fe20000410000 */
        /* <DEDUP_REMOVED lines=13> */
.L_x_194:
[----:B------:R-:W-:Y:S05]  /*80c0*/  BSYNC.RECONVERGENT B0 ;  /* 0x0000000000007941 */ /* 0x000fea0003800200 */
.L_x_193:
[----:B------:R-:W-:Y:S01]  /*80d0*/  ISETP.GE.U32.AND P0, PT, R147, 0xa0, PT ;  /* 0x000000a09300780c */ /* 0x000fe20003f06070 */
[----:B------:R-:W-:-:S12]  /*80e0*/  BSSY.RECONVERGENT B0, `(.L_x_195) ;  /* 0x0000032000007945 */ /* 0x000fd80003800200 */
[----:B------:R-:W-:Y:S05]  /*80f0*/  @!P0 BRA `(.L_x_196) ;  /* 0x0000000000c08947 */ /* 0x000fea0003800000 */
[--C-:B0-234-:R-:W-:Y:S01]  /*8100*/  FADD.FTZ R214, R169, -R216.reuse ;  /* 0x800000d8a9d67221 */ /* 0x11dfe20000010000 */
        /* <DEDUP_REMOVED lines=47> */
.L_x_196:
[----:B------:R-:W-:Y:S05]  /*8400*/  BSYNC.RECONVERGENT B0 ;  /* 0x0000000000007941 */ /* 0x000fea0003800200 */
.L_x_195:
[----:B------:R-:W-:Y:S01]  /*8410*/  ISETP.GE.U32.AND P0, PT, R147, 0xc0, PT ;  /* 0x000000c09300780c */ /* 0x000fe20003f06070 */
[----:B------:R-:W-:-:S12]  /*8420*/  BSSY.RECONVERGENT B0, `(.L_x_197) ;  /* 0x0000032000007945 */ /* 0x000fd80003800200 */
[----:B------:R-:W-:Y:S05]  /*8430*/  @!P0 BRA `(.L_x_198) ;  /* 0x0000000000c08947 */ /* 0x000fea0003800000 */
[--C-:B0-234-:R-:W-:Y:S01]  /*8440*/  FADD.FTZ R214, R170, -R216.reuse ;  /* 0x800000d8aad67221 */ /* 0x11dfe20000010000 */
        /* <DEDUP_REMOVED lines=47> */
.L_x_198:
[----:B------:R-:W-:Y:S05]  /*8740*/  BSYNC.RECONVERGENT B0 ;  /* 0x0000000000007941 */ /* 0x000fea0003800200 */
.L_x_197:
        /* <DEDUP_REMOVED lines=51> */
.L_x_200:
[----:B------:R-:W-:Y:S05]  /*8a80*/  BSYNC.RECONVERGENT B0 ;  /* 0x0000000000007941 */ /* 0x000fea0003800200 */
.L_x_199:
[----:B------:R-:W-:Y:S01]  /*8a90*/  ISETP.GE.U32.AND P0, PT, R147, 0x100, PT ;  /* 0x000001009300780c */ /* 0x000fe20003f06070 */
[----:B------:R-:W-:-:S12]  /*8aa0*/  BSSY.RECONVERGENT B0, `(.L_x_201) ;  /* 0x0000031000007945 */ /* 0x000fd80003800200 */
[----:B------:R-:W-:Y:S05]  /*8ab0*/  @!P0 BRA `(.L_x_202) ;  /* 0x0000000000bc8947 */ /* 0x000fea0003800000 */
[----:B01234-:R-:W0:Y:S01]  /*8ac0*/  LDC.64 R120, c[0x0][0x428] ;  /* 0x00010a00ff787b82 */ /* 0x01fe220000000a00 */
[--C-:B------:R-:W-:Y:S01]  /*8ad0*/  FADD.FTZ R122, R156, -R216.reuse ;  /* 0x800000d89c7a7221 */ /* 0x100fe20000010000 */
[--C-:B------:R-:W-:Y:S01]  /*8ae0*/  FADD.FTZ R218, R164, -R216.reuse ;  /* 0x800000d8a4da7221 */ /* 0x100fe20000010000 */
[--C-:B------:R-:W-:Y:S01]  /*8af0*/  FADD.FTZ R222, R172, -R216.reuse ;  /* 0x800000d8acde7221 */ /* 0x100fe20000010000 */
[--C-:B------:R-:W-:Y:S01]  /*8b00*/  FADD.FTZ R214, R205, -R216.reuse ;  /* 0x800000d8cdd67221 */ /* 0x100fe20000010000 */
[--C-:B------:R-:W-:Y:S01]  /*8b10*/  FADD.FTZ R220, R207, -R216.reuse ;  /* 0x800000d8cfdc7221 */ /* 0x100fe20000010000 */
[--C-:B------:R-:W-:Y:S01]  /*8b20*/  FADD.FTZ R224, R209, -R216.reuse ;  /* 0x800000d8d1e07221 */ /* 0x100fe20000010000 */
[--C-:B------:R-:W-:Y:S01]  /*8b30*/  FADD.FTZ R226, R211, -R216.reuse ;  /* 0x800000d8d3e27221 */ /* 0x100fe20000010000 */
[----:B------:R-:W-:Y:S01]  /*8b40*/  FADD.FTZ R216, R212, -R216 ;  /* 0x800000d8d4d87221 */ /* 0x000fe20000010000 */
[----:B------:R-:W-:Y:S01]  /*8b50*/  SHF.L.U32 R123, R60, 0x10, RZ ;  /* 0x000000103c7b7819 */ /* 0x000fe200000006ff */
[----:B------:R-:W-:Y:S01]  /*8b60*/  IMAD.U32 R221, R57, 0x10000, RZ ;  /* 0x0001000039dd7824 */ /* 0x000fe200078e00ff */
[----:B------:R-:W-:Y:S01]  /*8b70*/  SHF.L.U32 R215, R56, 0x10, RZ ;  /* 0x0000001038d77819 */ /* 0x000fe200000006ff */
[----:B------:R-:W-:Y:S01]  /*8b80*/  FMUL.FTZ R122, R217, R122 ;  /* 0x0000007ad97a7220 */ /* 0x000fe20000410000 */
[----:B------:R-:W-:Y:S01]  /*8b90*/  SHF.L.U32 R219, R61, 0x10, RZ ;  /* 0x000000103ddb7819 */ /* 0x000fe200000006ff */
[C---:B------:R-:W-:Y:S01]  /*8ba0*/  FMUL.FTZ R218, R217.reuse, R218 ;  /* 0x000000dad9da7220 */ /* 0x040fe20000410000 */
[----:B------:R-:W-:Y:S01]  /*8bb0*/  SHF.L.U32 R223, R62, 0x10, RZ ;  /* 0x000000103edf7819 */ /* 0x000fe200000006ff */
[C---:B------:R-:W-:Y:S01]  /*8bc0*/  FMUL.FTZ R222, R217.reuse, R222 ;  /* 0x000000ded9de7220 */ /* 0x040fe20000410000 */
[----:B------:R-:W-:Y:S01]  /*8bd0*/  SHF.L.U32 R225, R58, 0x10, RZ ;  /* 0x000000103ae17819 */ /* 0x000fe200000006ff */
[C---:B------:R-:W-:Y:S01]  /*8be0*/  FMUL.FTZ R228, R217.reuse, R216 ;  /* 0x000000d8d9e47220 */ /* 0x040fe20000410000 */
[----:B------:R-:W-:Y:S01]  /*8bf0*/  FFMA.FTZ R216, R122, R123, R215 ;  /* 0x0000007b7ad87223 */ /* 0x000fe200000100d7 */
[----:B------:R-:W-:Y:S01]  /*8c00*/  FFMA.FTZ R218, R218, R219, R221 ;  /* 0x000000dbdada7223 */ /* 0x000fe200000100dd */
[C---:B------:R-:W-:Y:S01]  /*8c10*/  FMUL.FTZ R214, R217.reuse, R214 ;  /* 0x000000d6d9d67220 */ /* 0x040fe20000410000 */
[C---:B------:R-:W-:Y:S01]  /*8c20*/  FMUL.FTZ R220, R217.reuse, R220 ;  /* 0x000000dcd9dc7220 */ /* 0x040fe20000410000 */
[C---:B------:R-:W-:Y:S01]  /*8c30*/  FMUL.FTZ R224, R217.reuse, R224 ;  /* 0x000000e0d9e07220 */ /* 0x040fe20000410000 */
[----:B------:R-:W-:Y:S01]  /*8c40*/  FMUL.FTZ R226, R217, R226 ;  /* 0x000000e2d9e27220 */ /* 0x000fe20000410000 */
[----:B------:R-:W-:Y:S01]  /*8c50*/  FFMA.FTZ R122, R222, R223, R225 ;  /* 0x000000dfde7a7223 */ /* 0x000fe200000100e1 */
[----:B------:R-:W-:Y:S01]  /*8c60*/  SHF.L.U32 R219, R140, 0x10, RZ ;  /* 0x000000108cdb7819 */ /* 0x000fe200000006ff */
[----:B------:R-:W-:Y:S01]  /*8c70*/  IMAD.U32 R217, R139, 0x10000, RZ ;  /* 0x000100008bd97824 */ /* 0x000fe200078e00ff */
[----:B------:R-:W-:Y:S01]  /*8c80*/  SHF.L.U32 R123, R137, 0x10, RZ ;  /* 0x00000010897b7819 */ /* 0x000fe200000006ff */
[----:B------:R-:W-:Y:S01]  /*8c90*/  IMAD.U32 R229, R143, 0x10000, RZ ;  /* 0x000100008fe57824 */ /* 0x000fe200078e00ff */
[----:B------:R-:W-:Y:S01]  /*8ca0*/  SHF.L.U32 R221, R141, 0x10, RZ ;  /* 0x000000108ddd7819 */ /* 0x000fe200000006ff */
[----:B------:R-:W-:Y:S01]  /*8cb0*/  IMAD.U32 R215, R138, 0x10000, RZ ;  /* 0x000100008ad77824 */ /* 0x000fe200078e00ff */
[----:B------:R-:W-:Y:S01]  /*8cc0*/  SHF.L.U32 R225, R63, 0x10, RZ ;  /* 0x000000103fe17819 */ /* 0x000fe200000006ff */
[----:B------:R-:W-:Y:S01]  /*8cd0*/  FFMA.FTZ R219, R220, R217, R219 ;  /* 0x000000d9dcdb7223 */ /* 0x000fe200000100db */
[----:B------:R-:W-:Y:S01]  /*8ce0*/  SHF.L.U32 R227, R59, 0x10, RZ ;  /* 0x000000103be37819 */ /* 0x000fe200000006ff */
[----:B------:R-:W-:Y:S01]  /*8cf0*/  FFMA.FTZ R217, R214, R123, R215 ;  /* 0x0000007bd6d97223 */ /* 0x000fe200000100d7 */
[----:B------:R-:W-:Y:S01]  /*8d00*/  SHF.L.U32 R231, R144, 0x10, RZ ;  /* 0x0000001090e77819 */ /* 0x000fe200000006ff */
[----:B0-----:R-:W-:Y:S01]  /*8d10*/  IMAD.WIDE.U32 R214, R213, 0x10, R120 ;  /* 0x00000010d5d67825 */ /* 0x001fe200078e0078 */
[----:B------:R-:W-:-:S03]  /*8d20*/  SHF.L.U32 R223, R142, 0x10, RZ ;  /* 0x000000108edf7819 */ /* 0x000fc600000006ff */
[----:B------:R-:W-:Y:S01]  /*8d30*/  FFMA.FTZ R225, R226, R225, R227 ;  /* 0x000000e1e2e17223 */ /* 0x000fe200000100e3 */
[----:B------:R-:W-:Y:S01]  /*8d40*/  F2FP.BF16.F32.PACK_AB R121, R219, R218 ;  /* 0x000000dadb79723e */ /* 0x000fe200000010ff */
[----:B------:R-:W-:Y:S01]  /*8d50*/  FFMA.FTZ R228, R228, R229, R231 ;  /* 0x000000e5e4e47223 */ /* 0x000fe200000100e7 */
[----:B------:R-:W-:Y:S01]  /*8d60*/  F2FP.BF16.F32.PACK_AB R120, R217, R216 ;  /* 0x000000d8d978723e */ /* 0x000fe200000010ff */
[----:B------:R-:W-:-:S03]  /*8d70*/  FFMA.FTZ R221, R224, R221, R223 ;  /* 0x000000dde0dd7223 */ /* 0x000fc600000100df */
[----:B------:R-:W-:Y:S02]  /*8d80*/  F2FP.BF16.F32.PACK_AB R123, R228, R225 ;  /* 0x000000e1e47b723e */ /* 0x000fe400000010ff */
[----:B------:R-:W-:-:S05]  /*8d90*/  F2FP.BF16.F32.PACK_AB R122, R221, R122 ;  /* 0x0000007add7a723e */ /* 0x000fca00000010ff */
[----:B------:R0:W-:Y:S02]  /*8da0*/  STG.E.128 desc[UR6][R214.64], R120 ;  /* 0x00000078d6007986 */ /* 0x0001e4000c101d06 */
.L_x_202:
[----:B------:R-:W-:Y:S05]  /*8db0*/  BSYNC.RECONVERGENT B0 ;  /* 0x0000000000007941 */ /* 0x000fea0003800200 */
.L_x_201:
[----:B01234-:R-:W0:Y:S02]  /*8dc0*/  LDC.64 R120, c[0x0][0x380] ;  /* 0x0000e000ff787b82 */ /* 0x01fe240000000a00 */
[----:B0-----:R-:W-:-:S04]  /*8dd0*/  LEA R145, R120, R145, 0x2 ;  /* 0x0000009178917211 */ /* 0x001fc800078e10ff */
[----:B------:R-:W-:-:S13]  /*8de0*/  ISETP.GE.AND P0, PT, R145, R121, PT ;  /* 0x000000799100720c */ /* 0x000fda0003f06270 */
[----:B------:R-:W-:Y:S05]  /*8df0*/  @!P0 BRA `(.L_x_203) ;  /* 0xffffff8000488947 */ /* 0x000fea000383ffff */
[----:B------:R-:W-:Y:S05]  /*8e00*/  EXIT ;  /* 0x000000000000794d */ /* 0x000fea0003800000 */
.L_x_186:
[----:B------:R-:W-:Y:S01]  /*8e10*/  HFMA2 R220, -RZ, RZ, 0, 5.9604644775390625e-08 ;  /* 0x00000001ffdc7431 */ /* 0x000fe200000001ff */
[----:B------:R-:W-:Y:S01]  /*8e20*/  BSSY B0, `(.L_x_204) ;  /* 0x0000007000007945 */ /* 0x000fe20003800000 */
[----:B------:R-:W-:Y:S01]  /*8e30*/  MOV R221, R121 ;  /* 0x0000007900dd7202 */ /* 0x000fe20000000f00 */
[----:B------:R-:W-:Y:S01]  /*8e40*/  IMAD.MOV.U32 R223, RZ, RZ, 0x1f ;  /* 0x0000001fffdf7424 */ /* 0x000fe200078e00ff */
[----:B------:R-:W-:-:S07]  /*8e50*/  MOV R218, 0xffffffff ;  /* 0xffffffff00da7802 */ /* 0x000fce0000000f00 */
[----:B------:R-:W-:Y:S05]  /*8e60*/  WARPSYNC.COLLECTIVE R218, `(.L_x_205) ;  /* 0x00000000da087348 */ /* 0x000fea0003c00000 */
[----:B------:R0:W1:Y:S02]  /*8e70*/  SHFL.BFLY P6, R219, R221, R220, R223 ;  /* 0x0c0000dcdddb7389 */ /* 0x00006400000c00df */
[----:B01----:R-:W-:Y:S05]  /*8e80*/  ENDCOLLECTIVE ;  /* 0x000000000000791b */ /* 0x003fea0003800000 */
.L_x_205:
[----:B------:R-:W-:Y:S05]  /*8e90*/  BSYNC B0 ;  /* 0x0000000000007941 */ /* 0x000fea0003800000 */
.L_x_204:
[----:B------:R-:W-:Y:S01]  /*8ea0*/  MOV R120, R219 ;  /* 0x000000db00787202 */ /* 0x000fe20000000f00 */
[----:B------:R-:W-:Y:S02]  /*8eb0*/  IMAD.MOV.U32 R220, RZ, RZ, 0x2 ;  /* 0x00000002ffdc7424 */ /* 0x000fe400078e00ff */
[----:B------:R-:W-:Y:S01]  /*8ec0*/  HFMA2 R223, -RZ, RZ, 0, 1.847743988037109375e-06 ;  /* 0x0000001fffdf7431 */ /* 0x000fe200000001ff */
[----:B------:R-:W-:Y:S01]  /*8ed0*/  MOV R218, 0xffffffff ;  /* 0xffffffff00da7802 */ /* 0x000fe20000000f00 */
[----:B------:R-:W0:Y:S01]  /*8ee0*/  LDC R214, c[0x0][0x400] ;  /* 0x00010000ffd67b82 */ /* 0x000e220000000800 */
[----:B------:R-:W-:-:S05]  /*8ef0*/  FADD.FTZ R122, R121, R120 ;  /* 0x00000078797a7221 */ /* 0x000fca0000010000 */
[----:B------:R-:W-:-:S07]  /*8f00*/  MOV R221, R122 ;  /* 0x0000007a00dd7202 */ /* 0x000fce0000000f00 */
[----:B0-----:R-:W-:Y:S05]  /*8f10*/  WARPSYNC.COLLECTIVE R218, `(.L_x_206) ;  /* 0x00000000da087348 */ /* 0x001fea0003c00000 */
[----:B------:R1:W2:Y:S02]  /*8f20*/  SHFL.BFLY P6, R219, R221, R220, R223 ;  /* 0x0c0000dcdddb7389 */ /* 0x0002a400000c00df */
[----:B012---:R-:W-:Y:S05]  /*8f30*/  ENDCOLLECTIVE ;  /* 0x000000000000791b */ /* 0x007fea0003800000 */
.L_x_206:
[----:B------:R-:W-:Y:S01]  /*8f40*/  HFMA2 R220, -RZ, RZ, 0, 2.384185791015625e-07 ;  /* 0x00000004ffdc7431 */ /* 0x000fe200000001ff */
[----:B------:R-:W-:-:S05]  /*8f50*/  MOV R123, R219 ;  /* 0x000000db007b7202 */ /* 0x000fca0000000f00 */
[----:B------:R-:W-:-:S04]  /*8f60*/  FADD.FTZ R123, R122, R123 ;  /* 0x0000007b7a7b7221 */ /* 0x000fc80000010000 */
[----:B------:R-:W-:-:S07]  /*8f70*/  IMAD.MOV.U32 R221, RZ, RZ, R123 ;  /* 0x000000ffffdd7224 */ /* 0x000fce00078e007b */
[----:B------:R-:W-:Y:S05]  /*8f80*/  WARPSYNC.COLLECTIVE R218, `(.L_x_207) ;  /* 0x00000000da087348 */ /* 0x000fea0003c00000 */
[----:B------:R0:W1:Y:S02]  /*8f90*/  SHFL.BFLY P6, R219, R221, R220, R223 ;  /* 0x0c0000dcdddb7389 */ /* 0x00006400000c00df */
[----:B01----:R-:W-:Y:S05]  /*8fa0*/  ENDCOLLECTIVE ;  /* 0x000000000000791b */ /* 0x003fea0003800000 */
.L_x_207:
[----:B------:R-:W-:Y:S01]  /*8fb0*/  IMAD.MOV.U32 R220, RZ, RZ, 0x8 ;  /* 0x00000008ffdc7424 */ /* 0x000fe200078e00ff */
[----:B------:R-:W-:-:S05]  /*8fc0*/  MOV R120, R219 ;  /* 0x000000db00787202 */ /* 0x000fca0000000f00 */
[----:B------:R-:W-:-:S05]  /*8fd0*/  FADD.FTZ R216, R123, R120 ;  /* 0x000000787bd87221 */ /* 0x000fca0000010000 */
[----:B------:R-:W-:-:S07]  /*8fe0*/  MOV R221, R216 ;  /* 0x000000d800dd7202 */ /* 0x000fce0000000f00 */
[----:B------:R-:W-:Y:S05]  /*8ff0*/  WARPSYNC.COLLECTIVE R218, `(.L_x_208) ;  /* 0x00000000da087348 */ /* 0x000fea0003c00000 */
[----:B------:R0:W1:Y:S02]  /*9000*/  SHFL.BFLY P6, R219, R221, R220, R223 ;  /* 0x0c0000dcdddb7389 */ /* 0x00006400000c00df */
[----:B01----:R-:W-:Y:S05]  /*9010*/  ENDCOLLECTIVE ;  /* 0x000000000000791b */ /* 0x003fea0003800000 */
.L_x_208:
[----:B------:R-:W-:Y:S01]  /*9020*/  HFMA2 R220, -RZ, RZ, 0, 9.5367431640625e-07 ;  /* 0x00000010ffdc7431 */ /* 0x000fe200000001ff */
[----:B------:R-:W-:-:S05]  /*9030*/  MOV R215, R219 ;  /* 0x000000db00d77202 */ /* 0x000fca0000000f00 */
[----:B------:R-:W-:-:S05]  /*9040*/  FADD.FTZ R217, R216, R215 ;  /* 0x000000d7d8d97221 */ /* 0x000fca0000010000 */
[----:B------:R-:W-:-:S07]  /*9050*/  MOV R221, R217 ;  /* 0x000000d900dd7202 */ /* 0x000fce0000000f00 */
[----:B------:R-:W-:Y:S05]  /*9060*/  WARPSYNC.COLLECTIVE R218, `(.L_x_209) ;  /* 0x00000000da087348 */ /* 0x000fea0003c00000 */
[----:B------:R0:W1:Y:S02]  /*9070*/  SHFL.BFLY P6, R219, R221, R220, R223 ;  /* 0x0c0000dcdddb7389 */ /* 0x00006400000c00df */
[----:B01----:R-:W-:Y:S05]  /*9080*/  ENDCOLLECTIVE ;  /* 0x000000000000791b */ /* 0x003fea0003800000 */
.L_x_209:
[----:B------:R-:W-:Y:S02]  /*9090*/  HFMA2 R220, -RZ, RZ, 0, 5.9604644775390625e-08 ;  /* 0x00000001ffdc7431 */ /* 0x000fe400000001ff */
[----:B------:R-:W-:Y:S01]  /*90a0*/  IMAD.MOV.U32 R120, RZ, RZ, R219 ;  /* 0x000000ffff787224 */ /* 0x000fe200078e00db */
[----:B------:R-:W-:-:S03]  /*90b0*/  ISETP.GT.U32.AND P6, PT, R147, 0x9f, PT ;  /* 0x0000009f9300780c */ /* 0x000fc60003fc4070 */
[----:B------:R-:W-:-:S04]  /*90c0*/  FADD.FTZ R215, R217, R120 ;  /* 0x00000078d9d77221 */ /* 0x000fc80000010000 */
[----:B------:R-:W-:-:S04]  /*90d0*/  FMUL.FTZ R215, R215, R214 ;  /* 0x000000d6d7d77220 */ /* 0x000fc80000410000 */
[--C-:B------:R-:W-:Y:S01]  /*90e0*/  FADD.FTZ R120, R149, -R215.reuse ;  /* 0x800000d795787221 */ /* 0x100fe20000010000 */
[--C-:B------:R-:W-:Y:S01]  /*90f0*/  FADD.FTZ R121, R190, -R215.reuse ;  /* 0x800000d7be797221 */ /* 0x100fe20000010000 */
[----:B------:R-:W-:Y:S02]  /*9100*/  FADD.FTZ R122, R189, -R215 ;  /* 0x800000d7bd7a7221 */ /* 0x000fe40000010000 */
        /* <DEDUP_REMOVED lines=15> */
[----:B------:R-:W-:-:S05]  /*9200*/  FSEL R120, R120, RZ, P4 ;  /* 0x000000ff78787208 */ /* 0x000fca0002000000 */
        /* <DEDUP_REMOVED lines=113> */
[----:B------:R-:W-:-:S07]  /*9920*/  MOV R221, R120 ;  /* 0x0000007800dd7202 */ /* 0x000fce0000000f00 */
[----:B------:R-:W-:Y:S05]  /*9930*/  WARPSYNC.COLLECTIVE R218, `(.L_x_210) ;  /* 0x00000000da087348 */ /* 0x000fea0003c00000 */
[----:B------:R0:W1:Y:S02]  /*9940*/  SHFL.BFLY P6, R219, R221, R220, R223 ;  /* 0x0c0000dcdddb7389 */ /* 0x00006400000c00df */
[----:B01----:R-:W-:Y:S05]  /*9950*/  ENDCOLLECTIVE ;  /* 0x000000000000791b */ /* 0x003fea0003800000 */
.L_x_210:
[----:B------:R-:W-:Y:S01]  /*9960*/  HFMA2 R220, -RZ, RZ, 0, 1.1920928955078125e-07 ;  /* 0x00000002ffdc7431 */ /* 0x000fe200000001ff */
[----:B------:R-:W-:-:S05]  /*9970*/  MOV R121, R219 ;  /* 0x000000db00797202 */ /* 0x000fca0000000f00 */
[----:B------:R-:W-:-:S04]  /*9980*/  FADD.FTZ R121, R120, R121 ;  /* 0x0000007978797221 */ /* 0x000fc80000010000 */
[----:B------:R-:W-:-:S07]  /*9990*/  IMAD.MOV.U32 R221, RZ, RZ, R121 ;  /* 0x000000ffffdd7224 */ /* 0x000fce00078e0079 */
[----:B------:R-:W-:Y:S05]  /*99a0*/  WARPSYNC.COLLECTIVE R218, `(.L_x_211) ;  /* 0x00000000da087348 */ /* 0x000fea0003c00000 */
[----:B------:R0:W1:Y:S02]  /*99b0*/  SHFL.BFLY P6, R219, R221, R220, R223 ;  /* 0x0c0000dcdddb7389 */ /* 0x00006400000c00df */
[----:B01----:R-:W-:Y:S05]  /*99c0*/  ENDCOLLECTIVE ;  /* 0x000000000000791b */ /* 0x003fea0003800000 */
.L_x_211:
[----:B------:R-:W-:Y:S01]  /*99d0*/  IMAD.MOV.U32 R220, RZ, RZ, 0x4 ;  /* 0x00000004ffdc7424 */ /* 0x000fe200078e00ff */
[----:B------:R-:W-:-:S05]  /*99e0*/  MOV R122, R219 ;  /* 0x000000db007a7202 */ /* 0x000fca0000000f00 */
[----:B------:R-:W-:-:S05]  /*99f0*/  FADD.FTZ R122, R121, R122 ;  /* 0x0000007a797a7221 */ /* 0x000fca0000010000 */
[----:B------:R-:W-:-:S07]  /*9a00*/  MOV R221, R122 ;  /* 0x0000007a00dd7202 */ /* 0x000fce0000000f00 */
[----:B------:R-:W-:Y:S05]  /*9a10*/  WARPSYNC.COLLECTIVE R218, `(.L_x_212) ;  /* 0x00000000da087348 */ /* 0x000fea0003c00000 */
[----:B------:R0:W1:Y:S02]  /*9a20*/  SHFL.BFLY P6, R219, R221, R220, R223 ;  /* 0x0c0000dcdddb7389 */ /* 0x00006400000c00df */
[----:B01----:R-:W-:Y:S05]  /*9a30*/  ENDCOLLECTIVE ;  /* 0x000000000000791b */ /* 0x003fea0003800000 */
.L_x_212:
[----:B------:R-:W-:Y:S01]  /*9a40*/  HFMA2 R220, -RZ, RZ, 0, 4.76837158203125e-07 ;  /* 0x00000008ffdc7431 */ /* 0x000fe200000001ff */
[----:B------:R-:W-:-:S05]  /*9a50*/  MOV R123, R219 ;  /* 0x000000db007b7202 */ /* 0x000fca0000000f00 */
[----:B------:R-:W-:-:S05]  /*9a60*/  FADD.FTZ R123, R122, R123 ;  /* 0x0000007b7a7b7221 */ /* 0x000fca0000010000 */
[----:B------:R-:W-:-:S07]  /*9a70*/  MOV R221, R123 ;  /* 0x0000007b00dd7202 */ /* 0x000fce0000000f00 */
[----:B------:R-:W-:Y:S05]  /*9a80*/  WARPSYNC.COLLECTIVE R218, `(.L_x_213) ;  /* 0x00000000da087348 */ /* 0x000fea0003c00000 */
[----:B------:R0:W1:Y:S02]  /*9a90*/  SHFL.BFLY P6, R219, R221, R220, R223 ;  /* 0x0c0000dcdddb7389 */ /* 0x00006400000c00df */
[----:B01----:R-:W-:Y:S05]  /*9aa0*/  ENDCOLLECTIVE ;  /* 0x000000000000791b */ /* 0x003fea0003800000 */
.L_x_213:
[----:B------:R-:W-:Y:S02]  /*9ab0*/  HFMA2 R220, -RZ, RZ, 0, 9.5367431640625e-07 ;  /* 0x00000010ffdc7431 */ /* 0x000fe400000001ff */
[----:B------:R-:W-:-:S04]  /*9ac0*/  IMAD.MOV.U32 R216, RZ, RZ, R219 ;  /* 0x000000ffffd87224 */ /* 0x000fc800078e00db */
[----:B------:R-:W-:-:S05]  /*9ad0*/  FADD.FTZ R216, R123, R216 ;  /* 0x000000d87bd87221 */ /* 0x000fca0000010000 */
[----:B------:R-:W-:-:S07]  /*9ae0*/  MOV R221, R216 ;  /* 0x000000d800dd7202 */ /* 0x000fce0000000f00 */
[----:B------:R-:W-:Y:S05]  /*9af0*/  WARPSYNC.COLLECTIVE R218, `(.L_x_214) ;  /* 0x00000000da087348 */ /* 0x000fea0003c00000 */
[----:B------:R0:W1:Y:S02]  /*9b00*/  SHFL.BFLY P6, R219, R221, R220, R223 ;  /* 0x0c0000dcdddb7389 */ /* 0x00006400000c00df */
[----:B01----:R-:W-:Y:S05]  /*9b10*/  ENDCOLLECTIVE ;  /* 0x000000000000791b */ /* 0x003fea0003800000 */
.L_x_214:
[----:B------:R-:W-:Y:S01]  /*9b20*/  MOV R217, R219 ;  /* 0x000000db00d97202 */ /* 0x000fe20000000f00 */
[----:B------:R-:W-:Y:S06]  /*9b30*/  BRA `(.L_x_215) ;  /* 0xffffffd400f07947 */ /* 0x000fec000383ffff */
.L_x_216:
        /* <DEDUP_REMOVED lines=12> */
.L_x_43854:


//--------------------- .text._ZN10layer_norm31ln_parallel_residual_fwd_kernelINS_13Kernel_traitsI13__nv_bfloat16S2_S2_S2_fjLj2048ELj1ELj4ELj1ELj16ENS_18Kernel_traits_baseILj2048ES2_S2_S2_S2_fjLj128EEEEELb0ELb1ELb1EEEvNS_9FwdParamsE --------------------------
	.section	.text._ZN10layer_norm31ln_parallel_residual_fwd_kernelINS_13Kernel_traitsI13__nv_bfloat16S2_S2_S2_fjLj2048ELj1ELj4ELj1ELj16ENS_18Kernel_traits_baseILj2048ES2_S2_S2_S2_fjLj128EEEEELb0ELb1ELb1EEEvNS_9FwdParamsE,"ax",@progbits
	.align	128
        .global         _ZN10layer_norm31ln_parallel_residual_fwd_kernelINS_13Kernel_traitsI13__nv_bfloat16S2_S2_S2_fjLj2048ELj1ELj4ELj1ELj16ENS_18Kernel_traits_baseILj2048ES2_S2_S2_S2_fjLj128EEEEELb0ELb1ELb1EEEvNS_9FwdParamsE
        .type           _ZN10layer_norm31ln_parallel_residual_fwd_kernelINS_13Kernel_traitsI13__nv_bfloat16S2_S2_S2_fjLj2048ELj1ELj4ELj1ELj16ENS_18Kernel_traits_baseILj2048ES2_S2_S2_S2_fjLj128EEEEELb0ELb1ELb1EEEvNS_9FwdParamsE,@function
        .size           _ZN10layer_norm31ln_parallel_residual_fwd_kernelINS_13Kernel_traitsI13__nv_bfloat16S2_S2_S2_fjLj2048ELj1ELj4ELj1ELj16ENS_18Kernel_traits_baseILj2048ES2_S2_S2_S2_fjLj128EEEEELb0ELb1ELb1EEEvNS_9FwdParamsE,(.L_x_43855 - _ZN10layer_norm31ln_parallel_residual_fwd_kernelINS_13Kernel_traitsI13__nv_bfloat16S2_S2_S2_fjLj2048ELj1ELj4ELj1ELj16ENS_18Kernel_traits_baseILj2048ES2_S2_S2_S2_fjLj128EEEEELb0ELb1ELb1EEEvNS_9FwdParamsE)
        .other          _ZN10layer_norm31ln_parallel_residual_fwd_kernelINS_13Kernel_traitsI13__nv_bfloat16S2_S2_S2_fjLj2048ELj1ELj4ELj1ELj16ENS_18Kernel_traits_baseILj2048ES2_S2_S2_S2_fjLj128EEEEELb0ELb1ELb1EEEvNS_9FwdParamsE,@"STO_CUDA_ENTRY STV_DEFAULT"
_ZN10layer_norm31ln_parallel_residual_fwd_kernelINS_13Kernel_traitsI13__nv_bfloat16S2_S2_S2_fjLj2048ELj1ELj4ELj1ELj16ENS_18Kernel_traits_baseILj2048ES2_S2_S2_S2_fjLj128EEEEELb0ELb1ELb1EEEvNS_9FwdParamsE:
.text._ZN10layer_norm31ln_parallel_residual_fwd_kernelINS_13Kernel_traitsI13__nv_bfloat16S2_S2_S2_fjLj2048ELj1ELj4ELj1ELj16ENS_18Kernel_traits_baseILj2048ES2_S2_S2_S2_fjLj128EEEEELb0ELb1ELb1EEEvNS_9FwdParamsE:
[----:B------:R-:W-:Y:S01]  /*0000*/  LDC R1, c[0x0][0x37c] ;  /* 0x0000df00ff017b82 */ /* 0x000fe20000000800 */
[----:B------:R-:W0:Y:S01]  /*0010*/  S2R R0, SR_TID.X ;  /* 0x0000000000007919 */ /* 0x000e220000002100 */
[----:B------:R-:W1:Y:S06]  /*0020*/  LDCU.64 UR10, c[0x0][0x438] ;  /* 0x00008700ff0a77ac */ /* 0x000e6c0008000a00 */
[----:B------:R-:W2:Y:S01]  /*0030*/  S2UR UR4, SR_CTAID.X ;  /* 0x00000000000479c3 */ /* 0x000ea20000002500 */
[----:B------:R-:W3:Y:S01]  /*0040*/  LDCU.64 UR8, c[0x0][0x3a0] ;  /* 0x00007400ff0877ac */ /* 0x000ee20008000a00 */
[----:B------:R-:W4:Y:S06]  /*0050*/  LDCU.64 UR6, c[0x0][0x358] ;  /* 0x00006b00ff0677ac */ /* 0x000f2c0008000a00 */
[----:B------:R-:W3:Y:S01]  /*0060*/  LDC.64 R6, c[0x0][0x398] ;  /* 0x0000e600ff067b82 */ /* 0x000ee20000000a00 */
[----:B-1----:R-:W-:-:S04]  /*0070*/  UISETP.NE.U32.AND UP0, UPT, UR10, URZ, UPT ;  /* 0x000000ff0a00728c */ /* 0x002fc8000bf05070 */
[----:B------:R-:W-:Y:S02]  /*0080*/  UISETP.NE.AND.EX UP0, UPT, UR11, URZ, UPT, UP0 ;  /* 0x000000ff0b00728c */ /* 0x000fe4000bf05300 */
[----:B--2---:R-:W-:Y:S01]  /*0090*/  USHF.L.U32 UR4, UR4, 0x2, URZ ;  /* 0x0000000204047899 */ /* 0x004fe200080006ff */
[----:B0-----:R-:W-:Y:S02]  /*00a0*/  SHF.R.U32.HI R162, RZ, 0x5, R0 ;  /* 0x00000005ffa27819 */ /* 0x001fe40000011600 */
[----:B---3--:R-:W-:Y:S02]  /*00b0*/  LOP3.LUT P0, RZ, R6, UR8, RZ, 0xfc, !PT ;  /* 0x0000000806ff7c12 */ /* 0x008fe4000f80fcff */
[----:B------:R-:W-:Y:S02]  /*00c0*/  LOP3.LUT R0, R0, 0x1f, RZ, 0xc0, !PT ;  /* 0x0000001f00007812 */ /* 0x000fe400078ec0ff */
[----:B------:R-:W-:Y:S02]  /*00d0*/  LOP3.LUT P0, RZ, R7, UR9, RZ, 0xfc, P0 ;  /* 0x0000000907ff7c12 */ /* 0x000fe4000800fcff */
[----:B------:R-:W-:Y:S01]  /*00e0*/  LOP3.LUT R162, R162, UR4, RZ, 0xfc, !PT ;  /* 0x00000004a2a27c12 */ /* 0x000fe2000f8efcff */
[----:B----4-:R-:W-:Y:S10]  /*00f0*/  BRA.U !UP0, `(.L_x_217) ;  /* 0x0000000108547547 */ /* 0x010ff4000b800000 */
        /* <DEDUP_REMOVED lines=21> */
.L_x_217:
[----:B------:R-:W0:Y:S02]  /*0250*/  LDC.64 R2, c[0x0][0x3d0] ;  /* 0x0000f400ff027b82 */ /* 0x000e240000000a00 */
[----:B0-----:R-:W-:-:S05]  /*0260*/  IMAD.WIDE.U32 R2, R0, 0x10, R2 ;  /* 0x0000001000027825 */ /* 0x001fca00078e0002 */
        /* <DEDUP_REMOVED lines=24> */
.L_x_218:
[----:B------:R-:W1:Y:S02]  /*03f0*/  LDCU UR4, c[0x0][0x384] ;  /* 0x00007080ff0477ac */ /* 0x000e640008000800 */
[----:B-1----:R-:W-:-:S13]  /*0400*/  ISETP.GE.AND P1, PT, R162, UR4, PT ;  /* 0x00000004a2007c0c */ /* 0x002fda000bf26270 */
[----:B------:R-:W-:Y:S05]  /*0410*/  @P1 EXIT ;  /* 0x000000000000194d */ /* 0x000fea0003800000 */
[----:B------:R-:W1:Y:S01]  /*0420*/  LDCU.U8 UR4, c[0x0][0x410] ;  /* 0x00008200ff0477ac */ /* 0x000e620008000000 */
[----:B------:R-:W-:Y:S02]  /*0430*/  ISETP.NE.U32.AND P1, PT, R6, RZ, PT ;  /* 0x000000ff0600720c */ /* 0x000fe40003f25070 */
[----:B0----5:R-:W-:Y:S01]  /*0440*/  PRMT R2, R103, 0x7632, R2 ;  /* 0x0000763267027816 */ /* 0x021fe20000000002 */
[----:B------:R-:W0:Y:S01]  /*0450*/  LDCU UR5, c[0x0][0x388] ;  /* 0x00007100ff0577ac */ /* 0x000e220008000800 */
[----:B------:R-:W-:Y:S02]  /*0460*/  ISETP.NE.AND.EX P1, PT, R7, RZ, PT, P1 ;  /* 0x000000ff0700720c */ /* 0x000fe40003f25310 */
        /* <DEDUP_REMOVED lines=60> */
[----:B-1----:R-:W-:-:S02]  /*0830*/  ISETP.NE.AND P3, PT, RZ, UR4, PT ;  /* 0x00000004ff007c0c */ /* 0x002fc4000bf65270 */
[----:B------:R-:W-:Y:S02]  /*0840*/  PRMT R156, R74, 0x7632, R156 ;  /* 0x000076324a9c7816 */ /* 0x000fe4000000009c */
[----:B------:R-:W-:Y:S02]  /*0850*/  PRMT R157, R42, 0x7632, R157 ;  /* 0x000076322a9d7816 */ /* 0x000fe4000000009d */
[----:B------:R-:W-:Y:S02]  /*0860*/  PRMT R158, R73, 0x7632, R158 ;  /* 0x00007632499e7816 */ /* 0x000fe4000000009e */
[----:B------:R-:W-:Y:S02]  /*0870*/  PRMT R159, R41, 0x7632, R159 ;  /* 0x00007632299f7816 */ /* 0x000fe4000000009f */
[----:B------:R-:W-:Y:S02]  /*0880*/  PRMT R160, R72, 0x7632, R160 ;  /* 0x0000763248a07816 */ /* 0x000fe400000000a0 */
[----:B0-234-:R-:W-:-:S07]  /*0890*/  PRMT R161, R40, 0x7632, R161 ;  /* 0x0000763228a17816 */ /* 0x01dfce00000000a1 */
.L_x_252:
[----:B------:R-:W-:Y:S01]  /*08a0*/  ISETP.NE.U32.AND P2, PT, RZ, UR10, PT ;  /* 0x0000000aff007c0c */ /* 0x000fe2000bf45070 */
[----:B--2---:R-:W0:Y:S01]  /*08b0*/  LDC.64 R124, c[0x0][0x390] ;  /* 0x0000e400ff7c7b82 */ /* 0x004e220000000a00 */
[----:B------:R-:W-:Y:S02]  /*08c0*/  IMAD R116, R162, UR5, RZ ;  /* 0x00000005a2747c24 */ /* 0x000fe4000f8e02ff */
[----:B------:R-:W-:-:S03]  /*08d0*/  ISETP.NE.AND.EX P2, PT, RZ, UR11, PT, P2 ;  /* 0x0000000bff007c0c */ /* 0x000fc6000bf45320 */
[----:B------:R-:W-:Y:S02]  /*08e0*/  SHF.R.S32.HI R117, RZ, 0x1f, R116 ;  /* 0x0000001fff757819 */ /* 0x000fe40000011474 */
[----:B------:R-:W1:Y:S02]  /*08f0*/  @P1 LDC.64 R122, c[0x0][0x398] ;  /* 0x0000e600ff7a1b82 */ /* 0x000e640000000a00 */
[----:B------:R-:W-:-:S04]  /*0900*/  LEA.HI R117, R117, R116, RZ, 0x3 ;  /* 0x0000007475757211 */ /* 0x000fc800078f18ff */
[----:B------:R-:W-:Y:S02]  /*0910*/  LEA.HI.SX32 R120, R117, R0, 0x1d ;  /* 0x0000000075787211 */ /* 0x000fe400078feaff */
[----:B------:R-:W2:Y:S03]  /*0920*/  @P2 LDC.64 R126, c[0x0][0x3a0] ;  /* 0x0000e800ff7e2b82 */ /* 0x000ea60000000a00 */
[----:B0-----:R-:W-:-:S06]  /*0930*/  IMAD.WIDE.U32 R116, R120, 0x10, R124 ;  /* 0x0000001078747825 */ /* 0x001fcc00078e007c */
[----:B------:R-:W5:Y:S01]  /*0940*/  LDG.E.128 R116, desc[UR6][R116.64] ;  /* 0x0000000674747981 */ /* 0x000f62000c1e1d00 */
[----:B-1----:R-:W-:-:S05]  /*0950*/  @P1 IMAD.WIDE.U32 R122, R120, 0x10, R122 ;  /* 0x00000010787a1825 */ /* 0x002fca00078e007a */
[----:B------:R0:W5:Y:S01]  /*0960*/  @P1 LDG.E.128 R108, desc[UR6][R122.64] ;  /* 0x000000067a6c1981 */ /* 0x000162000c1e1d00 */
[----:B--2---:R-:W-:-:S05]  /*0970*/  @P2 IMAD.WIDE.U32 R126, R120, 0x10, R126 ;  /* 0x00000010787e2825 */ /* 0x004fca00078e007e */
[----:B------:R-:W2:Y:S02]  /*0980*/  @P2 LDG.E.128 R104, desc[UR6][R126.64] ;  /* 0x000000067e682981 */ /* 0x000ea4000c1e1d00 */
[----:B--2---:R-:W-:Y:S02]  /*0990*/  PRMT R121, R107, 0x7632, R121 ;  /* 0x000076326b797816 */ /* 0x004fe40000000079 */
[----:B------:R-:W-:Y:S02]  /*09a0*/  PRMT R128, R106, 0x7632, R128 ;  /* 0x000076326a807816 */ /* 0x000fe40000000080 */
[----:B------:R-:W-:Y:S02]  /*09b0*/  PRMT R129, R105, 0x7632, R129 ;  /* 0x0000763269817816 */ /* 0x000fe40000000081 */
[----:B------:R-:W-:Y:S01]  /*09c0*/  PRMT R130, R104, 0x7632, R130 ;  /* 0x0000763268827816 */ /* 0x000fe20000000082 */
[----:B0-----:R-:W-:Y:S06]  /*09d0*/  @!P1 BRA `(.L_x_219) ;  /* 0x00000004005c9947 */ /* 0x001fec0003800000 */
[----:B-----5:R-:W-:Y:S02]  /*09e0*/  PRMT R112, R111, 0x7632, R112 ;  /* 0x000076326f707816 */ /* 0x020fe40000000070 */
[----:B------:R-:W-:Y:S02]  /*09f0*/  PRMT R113, R110, 0x7632, R113 ;  /* 0x000076326e717816 */ /* 0x000fe40000000071 */
[----:B------:R-:W-:Y:S02]  /*0a00*/  PRMT R114, R109, 0x7632, R114 ;  /* 0x000076326d727816 */ /* 0x000fe40000000072 */
[----:B------:R-:W-:Y:S01]  /*0a10*/  PRMT R115, R108, 0x7632, R115 ;  /* 0x000076326c737816 */ /* 0x000fe20000000073 */
[----:B------:R-:W-:Y:S06]  /*0a20*/  @!P2 BRA `(.L_x_220) ;  /* 0x0000000000c4a947 */ /* 0x000fec0003800000 */
[C---:B------:R-:W-:Y:S01]  /*0a30*/  PRMT R122, R116.reuse, 0x7632, R122 ;  /* 0x00007632747a7816 */ /* 0x040fe2000000007a */
[----:B------:R-:W-:Y:S01]  /*0a40*/  IMAD.U32 R132, R119, 0x10000, RZ ;  /* 0x0001000077847824 */ /* 0x000fe200078e00ff */
[----:B------:R-:W-:Y:S01]  /*0a50*/  PRMT R123, R117, 0x7632, R123 ;  /* 0x00007632757b7816 */ /* 0x000fe2000000007b */
[----:B------:R-:W-:Y:S01]  /*0a60*/  IMAD.U32 R133, R111, 0x10000, RZ ;  /* 0x000100006f857824 */ /* 0x000fe200078e00ff */
[----:B------:R-:W-:Y:S02]  /*0a70*/  SHF.L.U32 R126, R117, 0x10, RZ ;  /* 0x00000010757e7819 */ /* 0x000fe400000006ff */
[----:B------:R-:W-:Y:S01]  /*0a80*/  SHF.L.U32 R116, R116, 0x10, RZ ;  /* 0x0000001074747819 */ /* 0x000fe200000006ff */
        /* <DEDUP_REMOVED lines=43> */
.L_x_220:
[C---:B------:R-:W-:Y:S01]  /*0d40*/  PRMT R122, R117.reuse, 0x7632, R122 ;  /* 0x00007632757a7816 */ /* 0x040fe2000000007a */
[----:B------:R-:W-:Y:S01]  /*0d50*/  IMAD.U32 R169, R110, 0x10000, RZ ;  /* 0x000100006ea97824 */ /* 0x000fe200078e00ff */
[----:B------:R-:W-:Y:S01]  /*0d60*/  SHF.L.U32 R212, R117, 0x10, RZ ;  /* 0x0000001075d47819 */ /* 0x000fe200000006ff */
[----:B------:R-:W-:Y:S01]  /*0d70*/  IMAD.U32 R112, R112, 0x10000, RZ ;  /* 0x0001000070707824 */ /* 0x000fe200078e00ff */
[C---:B------:R-:W-:Y:S01]  /*0d80*/  PRMT R121, R116.reuse, 0x7632, R121 ;  /* 0x0000763274797816 */ /* 0x040fe20000000079 */
[----:B------:R-:W-:Y:S01]  /*0d90*/  IMAD.U32 R116, R116, 0x10000, RZ ;  /* 0x0001000074747824 */ /* 0x000fe200078e00ff */
[----:B------:R-:W-:Y:S02]  /*0da0*/  SHF.L.U32 R117, R108, 0x10, RZ ;  /* 0x000000106c757819 */ /* 0x000fe400000006ff */
[----:B------:R-:W-:Y:S01]  /*0db0*/  PRMT R128, R118, 0x7632, R128 ;  /* 0x0000763276807816 */ /* 0x000fe20000000080 */
[----:B------:R-:W-:Y:S01]  /*0dc0*/  IMAD.U32 R121, R121, 0x10000, RZ ;  /* 0x0001000079797824 */ /* 0x000fe200078e00ff */
[----:B------:R-:W-:Y:S01]  /*0dd0*/  PRMT R129, R119, 0x7632, R129 ;  /* 0x0000763277817816 */ /* 0x000fe20000000081 */
[----:B------:R-:W-:Y:S01]  /*0de0*/  FADD.FTZ R126, R116, R117 ;  /* 0x00000075747e7221 */ /* 0x000fe20000010000 */
[----:B------:R-:W-:-:S02]  /*0df0*/  SHF.L.U32 R118, R118, 0x10, RZ ;  /* 0x0000001076767819 */ /* 0x000fc400000006ff */
        /* <DEDUP_REMOVED lines=21> */
.L_x_219:
[----:B------:R-:W-:Y:S05]  /*0f50*/  @!P2 BRA `(.L_x_222) ;  /* 0x000000000084a947 */ /* 0x000fea0003800000 */
[----:B-----5:R-:W-:Y:S01]  /*0f60*/  PRMT R112, R116, 0x7632, R112 ;  /* 0x0000763274707816 */ /* 0x020fe20000000070 */
        /* <DEDUP_REMOVED lines=32> */
.L_x_222:
[----:B-----5:R-:W-:Y:S01]  /*1170*/  PRMT R189, R116, 0x7632, R189 ;  /* 0x0000763274bd7816 */ /* 0x020fe200000000bd */
[----:B------:R-:W-:Y:S01]  /*1180*/  IMAD.U32 R214, R119, 0x10000, RZ ;  /* 0x0001000077d67824 */ /* 0x000fe200078e00ff */
[----:B------:R-:W-:Y:S02]  /*1190*/  PRMT R127, R117, 0x7632, R127 ;  /* 0x00007632757f7816 */ /* 0x000fe4000000007f */
[----:B------:R-:W-:Y:S02]  /*11a0*/  PRMT R128, R118, 0x7632, R128 ;  /* 0x0000763276807816 */ /* 0x000fe40000000080 */
[----:B------:R-:W-:Y:S02]  /*11b0*/  PRMT R130, R119, 0x7632, R130 ;  /* 0x0000763277827816 */ /* 0x000fe40000000082 */
[----:B------:R-:W-:Y:S02]  /*11c0*/  SHF.L.U32 R126, R116, 0x10, RZ ;  /* 0x00000010747e7819 */ /* 0x000fe400000006ff */
[----:B------:R-:W-:-:S02]  /*11d0*/  SHF.L.U32 R212, R117, 0x10, RZ ;  /* 0x0000001075d47819 */ /* 0x000fc400000006ff */
[----:B------:R-:W-:Y:S02]  /*11e0*/  SHF.L.U32 R169, R118, 0x10, RZ ;  /* 0x0000001076a97819 */ /* 0x000fe400000006ff */
[----:B------:R-:W-:Y:S02]  /*11f0*/  SHF.L.U32 R189, R189, 0x10, RZ ;  /* 0x00000010bdbd7819 */ /* 0x000fe400000006ff */
[----:B------:R-:W-:Y:S02]  /*1200*/  SHF.L.U32 R127, R127, 0x10, RZ ;  /* 0x000000107f7f7819 */ /* 0x000fe400000006ff */
[----:B------:R-:W-:Y:S02]  /*1210*/  SHF.L.U32 R128, R128, 0x10, RZ ;  /* 0x0000001080807819 */ /* 0x000fe400000006ff */
[----:B------:R-:W-:-:S07]  /*1220*/  SHF.L.U32 R130, R130, 0x10, RZ ;  /* 0x0000001082827819 */ /* 0x000fce00000006ff */
.L_x_221:
[----:B------:R-:W0:Y:S01]  /*1230*/  @P0 LDC.64 R122, c[0x0][0x3a8] ;  /* 0x0000ea00ff7a0b82 */ /* 0x000e220000000a00 */
[----:B------:R-:W-:-:S07]  /*1240*/  VIADD R121, R120, 0x20 ;  /* 0x0000002078797836 */ /* 0x000fce0000000000 */
[----:B------:R-:W1:Y:S08]  /*1250*/  @P1 LDC.64 R132, c[0x0][0x398] ;  /* 0x0000e600ff841b82 */ /* 0x000e700000000a00 */
[----:B------:R-:W2:Y:S01]  /*1260*/  @P2 LDC.64 R134, c[0x0][0x3a0] ;  /* 0x0000e800ff862b82 */ /* 0x000ea20000000a00 */
[----:B------:R-:W-:-:S04]  /*1270*/  IMAD.WIDE.U32 R116, R121, 0x10, R124 ;  /* 0x0000001079747825 */ /* 0x000fc800078e007c */
[----:B0-----:R-:W-:-:S05]  /*1280*/  @P0 IMAD.WIDE.U32 R122, R120, 0x10, R122 ;  /* 0x00000010787a0825 */ /* 0x001fca00078e007a */
[----:B------:R0:W-:Y:S01]  /*1290*/  @P0 STG.E.128 desc[UR6][R122.64], R112 ;  /* 0x000000707a000986 */ /* 0x0001e2000c101d06 */
[----:B-1----:R-:W-:-:S03]  /*12a0*/  @P1 IMAD.WIDE.U32 R132, R121, 0x10, R132 ;  /* 0x0000001079841825 */ /* 0x002fc600078e0084 */
[----:B------:R-:W5:Y:S04]  /*12b0*/  LDG.E.128 R116, desc[UR6][R116.64] ;  /* 0x0000000674747981 */ /* 0x000f68000c1e1d00 */
[----:B------:R-:W3:Y:S01]  /*12c0*/  @P1 LDG.E.128 R108, desc[UR6][R132.64] ;  /* 0x00000006846c1981 */ /* 0x000ee2000c1e1d00 */
[----:B--2---:R-:W-:-:S05]  /*12d0*/  @P2 IMAD.WIDE.U32 R134, R121, 0x10, R134 ;  /* 0x0000001079862825 */ /* 0x004fca00078e0086 */
[----:B------:R-:W0:Y:S01]  /*12e0*/  @P2 LDG.E.128 R104, desc[UR6][R134.64] ;  /* 0x0000000686682981 */ /* 0x000e22000c1e1d00 */
[----:B------:R-:W-:-:S04]  /*12f0*/  UISETP.NE.U32.AND UP0, UPT, UR12, URZ, UPT ;  /* 0x000000ff0c00728c */ /* 0x000fc8000bf05070 */
[----:B------:R-:W-:Y:S01]  /*1300*/  UISETP.NE.AND.EX UP0, UPT, UR13, URZ, UPT, UP0 ;  /* 0x000000ff0d00728c */ /* 0x000fe2000bf05300 */
[----:B---3--:R-:W-:Y:S02]  /*1310*/  PRMT R129, R111, 0x7632, R129 ;  /* 0x000076326f817816 */ /* 0x008fe40000000081 */
[----:B------:R-:W-:Y:S02]  /*1320*/  PRMT R131, R110, 0x7632, R131 ;  /* 0x000076326e837816 */ /* 0x000fe40000000083 */
[----:B------:R-:W-:Y:S02]  /*1330*/  PRMT R163, R109, 0x7632, R163 ;  /* 0x000076326da37816 */ /* 0x000fe400000000a3 */
[----:B------:R-:W-:Y:S02]  /*1340*/  PRMT R164, R108, 0x7632, R164 ;  /* 0x000076326ca47816 */ /* 0x000fe400000000a4 */
[----:B0-----:R-:W-:Y:S02]  /*1350*/  PRMT R122, R107, 0x7632, R122 ;  /* 0x000076326b7a7816 */ /* 0x001fe4000000007a */
[----:B------:R-:W-:-:S02]  /*1360*/  PRMT R123, R106, 0x7632, R123 ;  /* 0x000076326a7b7816 */ /* 0x000fc4000000007b */
[----:B------:R-:W-:Y:S02]  /*1370*/  PRMT R132, R105, 0x7632, R132 ;  /* 0x0000763269847816 */ /* 0x000fe40000000084 */
[----:B------:R-:W-:Y:S01]  /*1380*/  PRMT R133, R104, 0x7632, R133 ;  /* 0x0000763268857816 */ /* 0x000fe20000000085 */
[----:B------:R-:W-:Y:S06]  /*1390*/  BRA.U UP0, `(.L_x_223) ;  /* 0x0000000100c47547 */ /* 0x000fec000b800000 */
[----:B------:R-:W-:-:S04]  /*13a0*/  UISETP.NE.U32.AND UP1, UPT, UR10, URZ, UPT ;  /* 0x000000ff0a00728c */ /* 0x000fc8000bf25070 */
[----:B------:R-:W-:-:S09]  /*13b0*/  UISETP.NE.AND.EX UP1, UPT, UR11, URZ, UPT, UP1 ;  /* 0x000000ff0b00728c */ /* 0x000fd2000bf25310 */
[----:B------:R-:W-:Y:S05]  /*13c0*/  BRA.U UP1, `(.L_x_224) ;  /* 0x0000000101347547 */ /* 0x000fea000b800000 */
[----:B-----5:R-:W-:Y:S02]  /*13d0*/  PRMT R165, R116, 0x7632, R165 ;  /* 0x0000763274a57816 */ /* 0x020fe400000000a5 */
        /* <DEDUP_REMOVED lines=9> */
[----:B------:R-:W-:Y:S02]  /*1470*/  SHF.L.U32 R131, R131, 0x10, RZ ;  /* 0x0000001083837819 */ /* 0x000fe400000006ff */
[----:B------:R-:W-:Y:S01]  /*1480*/  SHF.L.U32 R134, R134, 0x10, RZ ;  /* 0x0000001086867819 */ /* 0x000fe200000006ff */
[----:B------:R-:W-:Y:S06]  /*1490*/  BRA `(.L_x_225) ;  /* 0x0000000400d47947 */ /* 0x000fec0003800000 */
.L_x_224:
[C---:B-----5:R-:W-:Y:S01]  /*14a0*/  PRMT R112, R116.reuse, 0x7632, R112 ;  /* 0x0000763274707816 */ /* 0x060fe20000000070 */
[----:B------:R-:W-:Y:S01]  /*14b0*/  IMAD.U32 R210, R107, 0x10000, RZ ;  /* 0x000100006bd27824 */ /* 0x000fe200078e00ff */
[----:B------:R-:W-:Y:S02]  /*14c0*/  SHF.L.U32 R116, R116, 0x10, RZ ;  /* 0x0000001074747819 */ /* 0x000fe400000006ff */
[----:B------:R-:W-:Y:S02]  /*14d0*/  SHF.L.U32 R167, R104, 0x10, RZ ;  /* 0x0000001068a77819 */ /* 0x000fe400000006ff */
[----:B------:R-:W-:Y:S02]  /*14e0*/  PRMT R114, R118, 0x7632, R114 ;  /* 0x0000763276727816 */ /* 0x000fe40000000072 */
[----:B------:R-:W-:Y:S01]  /*14f0*/  PRMT R131, R119, 0x7632, R131 ;  /* 0x0000763277837816 */ /* 0x000fe20000000083 */
[----:B------:R-:W-:Y:S01]  /*1500*/  FADD.FTZ R167, R167, R116 ;  /* 0x00000074a7a77221 */ /* 0x000fe20000010000 */
[C---:B------:R-:W-:Y:S01]  /*1510*/  PRMT R113, R117.reuse, 0x7632, R113 ;  /* 0x0000763275717816 */ /* 0x040fe20000000071 */
        /* <DEDUP_REMOVED lines=18> */
[----:B------:R-:W-:Y:S01]  /*1640*/  F2FP.BF16.F32.PACK_AB R115, R134, R210 ;  /* 0x000000d28673723e */ /* 0x000fe200000010ff */
[----:B------:R-:W-:Y:S02]  /*1650*/  FADD.FTZ R129, R114, R129 ;  /* 0x0000008172817221 */ /* 0x000fe40000010000 */
[----:B------:R-:W-:Y:S01]  /*1660*/  FADD.FTZ R165, R112, R133 ;  /* 0x0000008570a57221 */ /* 0x000fe20000010000 */
[----:B------:R-:W-:Y:S02]  /*1670*/  F2FP.BF16.F32.PACK_AB R114, R131, R202 ;  /* 0x000000ca8372723e */ /* 0x000fe400000010ff */
[----:B------:R-:W-:-:S02]  /*1680*/  F2FP.BF16.F32.PACK_AB R113, R129, R208 ;  /* 0x000000d08171723e */ /* 0x000fc400000010ff */
[----:B------:R-:W-:Y:S01]  /*1690*/  F2FP.BF16.F32.PACK_AB R112, R165, R167 ;  /* 0x000000a7a570723e */ /* 0x000fe200000010ff */
[----:B------:R-:W-:Y:S06]  /*16a0*/  BRA `(.L_x_225) ;  /* 0x0000000400507947 */ /* 0x000fec0003800000 */
.L_x_223:
[----:B------:R-:W-:-:S04]  /*16b0*/  UISETP.NE.U32.AND UP1, UPT, UR10, URZ, UPT ;  /* 0x000000ff0a00728c */ /* 0x000fc8000bf25070 */
[----:B------:R-:W-:-:S09]  /*16c0*/  UISETP.NE.AND.EX UP1, UPT, UR11, URZ, UPT, UP1 ;  /* 0x000000ff0b00728c */ /* 0x000fd2000bf25310 */
[----:B------:R-:W-:Y:S05]  /*16d0*/  BRA.U UP1, `(.L_x_226) ;  /* 0x0000000101847547 */ /* 0x000fea000b800000 */
[C---:B-----5:R-:W-:Y:S01]  /*16e0*/  PRMT R112, R116.reuse, 0x7632, R112 ;  /* 0x0000763274707816 */ /* 0x060fe20000000070 */
[----:B------:R-:W-:Y:S01]  /*16f0*/  IMAD.U32 R116, R116, 0x10000, RZ ;  /* 0x0001000074747824 */ /* 0x000fe200078e00ff */
[----:B------:R-:W-:Y:S01]  /*1700*/  SHF.L.U32 R167, R108, 0x10, RZ ;  /* 0x000000106ca77819 */ /* 0x000fe200000006ff */
[----:B------:R-:W-:Y:S01]  /*1710*/  IMAD.U32 R129, R129, 0x10000, RZ ;  /* 0x0001000081817824 */ /* 0x000fe200078e00ff */
[----:B------:R-:W-:Y:S01]  /*1720*/  PRMT R114, R118, 0x7632, R114 ;  /* 0x0000763276727816 */ /* 0x000fe20000000072 */
[----:B------:R-:W-:Y:S01]  /*1730*/  IMAD.U32 R115, R110, 0x10000, RZ ;  /* 0x000100006e737824 */ /* 0x000fe200078e00ff */
[----:B------:R-:W-:Y:S01]  /*1740*/  PRMT R122, R119, 0x7632, R122 ;  /* 0x00007632777a7816 */ /* 0x000fe2000000007a */
[----:B------:R-:W-:Y:S01]  /*1750*/  FADD.FTZ R167, R167, R116 ;  /* 0x00000074a7a77221 */ /* 0x000fe20000010000 */
[----:B------:R-:W-:Y:S01]  /*1760*/  PRMT R113, R117, 0x7632, R113 ;  /* 0x0000763275717816 */ /* 0x000fe20000000071 */
[----:B------:R-:W-:Y:S01]  /*1770*/  IMAD.U32 R165, R112, 0x10000, RZ ;  /* 0x0001000070a57824 */ /* 0x000fe200078e00ff */
[----:B------:R-:W-:-:S02]  /*1780*/  SHF.L.U32 R122, R122, 0x10, RZ ;  /* 0x000000107a7a7819 */ /* 0x000fc400000006ff */
[----:B------:R-:W-:Y:S02]  /*1790*/  SHF.L.U32 R116, R114, 0x10, RZ ;  /* 0x0000001072747819 */ /* 0x000fe400000006ff */
        /* <DEDUP_REMOVED lines=21> */
.L_x_226:
        /* <DEDUP_REMOVED lines=9> */
[----:B------:R-:W-:-:S02]  /*1980*/  SHF.L.U32 R116, R109, 0x10, RZ ;  /* 0x000000106d747819 */ /* 0x000fc400000006ff */
[----:B------:R-:W-:Y:S01]  /*1990*/  SHF.L.U32 R112, R112, 0x10, RZ ;  /* 0x0000001070707819 */ /* 0x000fe200000006ff */
[----:B------:R-:W-:Y:S01]  /*19a0*/  FADD.FTZ R164, R164, R165 ;  /* 0x000000a5a4a47221 */ /* 0x000fe20000010000 */
[----:B------:R-:W-:Y:S01]  /*19b0*/  PRMT R134, R118, 0x7632, R134 ;  /* 0x0000763276867816 */ /* 0x000fe20000000086 */
[----:B------:R-:W-:Y:S01]  /*19c0*/  FADD.FTZ R116, R116, R117 ;  /* 0x0000007574747221 */ /* 0x000fe20000010000 */
[----:B------:R-:W-:Y:S01]  /*19d0*/  PRMT R135, R119, 0x7632, R135 ;  /* 0x0000763277877816 */ /* 0x000fe20000000087 */
[----:B------:R-:W-:Y:S01]  /*19e0*/  FADD.FTZ R115, R112, R115 ;  /* 0x0000007370737221 */ /* 0x000fe20000010000 */
[----:B------:R-:W-:Y:S01]  /*19f0*/  SHF.L.U32 R118, R118, 0x10, RZ ;  /* 0x0000001076767819 */ /* 0x000fe200000006ff */
[----:B------:R-:W-:Y:S01]  /*1a00*/  IMAD.U32 R134, R134, 0x10000, RZ ;  /* 0x0001000086867824 */ /* 0x000fe200078e00ff */
[----:B------:R-:W-:Y:S02]  /*1a10*/  SHF.L.U32 R119, R110, 0x10, RZ ;  /* 0x000000106e777819 */ /* 0x000fe400000006ff */
        /* <DEDUP_REMOVED lines=23> */
[----:B------:R-:W-:Y:S02]  /*1b90*/  FADD.FTZ R129, R129, R114 ;  /* 0x0000007281817221 */ /* 0x000fe40000010000 */
[----:B------:R-:W-:Y:S01]  /*1ba0*/  FADD.FTZ R165, R112, R115 ;  /* 0x0000007370a57221 */ /* 0x000fe20000010000 */
[----:B------:R-:W-:Y:S02]  /*1bb0*/  F2FP.BF16.F32.PACK_AB R115, R134, R210 ;  /* 0x000000d28673723e */ /* 0x000fe400000010ff */
[----:B------:R-:W-:Y:S02]  /*1bc0*/  F2FP.BF16.F32.PACK_AB R114, R131, R202 ;  /* 0x000000ca8372723e */ /* 0x000fe400000010ff */
[----:B------:R-:W-:Y:S02]  /*1bd0*/  F2FP.BF16.F32.PACK_AB R113, R129, R208 ;  /* 0x000000d08171723e */ /* 0x000fe400000010ff */
[----:B------:R-:W-:-:S07]  /*1be0*/  F2FP.BF16.F32.PACK_AB R112, R165, R167 ;  /* 0x000000a7a570723e */ /* 0x000fce00000010ff */
.L_x_225:
[----:B------:R-:W0:Y:S01]  /*1bf0*/  @P0 LDC.64 R132, c[0x0][0x3a8] ;  /* 0x0000ea00ff840b82 */ /* 0x000e220000000a00 */
[----:B------:R-:W-:-:S07]  /*1c00*/  VIADD R122, R120, 0x40 ;  /* 0x00000040787a7836 */ /* 0x000fce0000000000 */
[----:B------:R-:W1:Y:S08]  /*1c10*/  @P1 LDC.64 R118, c[0x0][0x398] ;  /* 0x0000e600ff761b82 */ /* 0x000e700000000a00 */
[----:B------:R-:W2:Y:S01]  /*1c20*/  @P2 LDC.64 R116, c[0x0][0x3a0] ;  /* 0x0000e800ff742b82 */ /* 0x000ea20000000a00 */
[----:B0-----:R-:W-:-:S05]  /*1c30*/  @P0 IMAD.WIDE.U32 R132, R121, 0x10, R132 ;  /* 0x0000001079840825 */ /* 0x001fca00078e0084 */
[----:B------:R0:W-:Y:S01]  /*1c40*/  @P0 STG.E.128 desc[UR6][R132.64], R112 ;  /* 0x0000007084000986 */ /* 0x0001e2000c101d06 */
[----:B-1----:R-:W-:-:S05]  /*1c50*/  @P1 IMAD.WIDE.U32 R170, R122, 0x10, R118 ;  /* 0x000000107aaa1825 */ /* 0x002fca00078e0076 */
[----:B------:R-:W3:Y:S01]  /*1c60*/  @P1 LDG.E.128 R108, desc[UR6][R170.64] ;  /* 0x00000006aa6c1981 */ /* 0x000ee2000c1e1d00 */
[----:B--2---:R-:W-:-:S04]  /*1c70*/  @P2 IMAD.WIDE.U32 R172, R122, 0x10, R116 ;  /* 0x000000107aac2825 */ /* 0x004fc800078e0074 */
[----:B------:R-:W-:Y:S01]  /*1c80*/  IMAD.WIDE.U32 R116, R122, 0x10, R124 ;  /* 0x000000107a747825 */ /* 0x000fe200078e007c */
[----:B------:R-:W2:Y:S05]  /*1c90*/  @P2 LDG.E.128 R104, desc[UR6][R172.64] ;  /* 0x00000006ac682981 */ /* 0x000eaa000c1e1d00 */
[----:B------:R-:W5:Y:S01]  /*1ca0*/  LDG.E.128 R116, desc[UR6][R116.64] ;  /* 0x0000000674747981 */ /* 0x000f62000c1e1d00 */
[----:B---3--:R-:W-:Y:S02]  /*1cb0*/  PRMT R123, R111, 0x7632, R123 ;  /* 0x000076326f7b7816 */ /* 0x008fe4000000007b */
[----:B------:R-:W-:Y:S02]  /*1cc0*/  PRMT R135, R110, 0x7632, R135 ;  /* 0x000076326e877816 */ /* 0x000fe40000000087 */
[----:B------:R-:W-:-:S02]  /*1cd0*/  PRMT R164, R109, 0x7632, R164 ;  /* 0x000076326da47816 */ /* 0x000fc400000000a4 */
[----:B------:R-:W-:Y:S02]  /*1ce0*/  PRMT R166, R108, 0x7632, R166 ;  /* 0x000076326ca67816 */ /* 0x000fe400000000a6 */
[----:B--2---:R-:W-:Y:S02]  /*1cf0*/  PRMT R168, R107, 0x7632, R168 ;  /* 0x000076326ba87816 */ /* 0x004fe400000000a8 */
[----:B------:R-:W-:Y:S02]  /*1d00*/  PRMT R174, R106, 0x7632, R174 ;  /* 0x000076326aae7816 */ /* 0x000fe400000000ae */
[----:B0-----:R-:W-:Y:S02]  /*1d10*/  PRMT R132, R105, 0x7632, R132 ;  /* 0x0000763269847816 */ /* 0x001fe40000000084 */
[----:B------:R-:W-:Y:S01]  /*1d20*/  PRMT R133, R104, 0x7632, R133 ;  /* 0x0000763268857816 */ /* 0x000fe20000000085 */
[----:B------:R-:W-:Y:S06]  /*1d30*/  BRA.U UP0, `(.L_x_227) ;  /* 0x0000000100bc7547 */ /* 0x000fec000b800000 */
        /* <DEDUP_REMOVED lines=14> */
.L_x_228:
[----:B-----5:R-:W-:Y:S01]  /*1e20*/  PRMT R112, R116, 0x7632, R112 ;  /* 0x0000763274707816 */ /* 0x020fe20000000070 */
[----:B------:R-:W-:Y:S01]  /*1e30*/  IMAD.U32 R206, R107, 0x10000, RZ ;  /* 0x000100006bce7824 */ /* 0x000fe200078e00ff */
[C---:B------:R-:W-:Y:S01]  /*1e40*/  PRMT R113, R117.reuse, 0x7632, R113 ;  /* 0x0000763275717816 */ /* 0x040fe20000000071 */
[----:B------:R-:W-:Y:S01]  /*1e50*/  IMAD.U32 R117, R117, 0x10000, RZ ;  /* 0x0001000075757824 */ /* 0x000fe200078e00ff */
[----:B------:R-:W-:Y:S02]  /*1e60*/  PRMT R114, R118, 0x7632, R114 ;  /* 0x0000763276727816 */ /* 0x000fe40000000072 */
[C---:B------:R-:W-:Y:S01]  /*1e70*/  PRMT R123, R119.reuse, 0x7632, R123 ;  /* 0x00007632777b7816 */ /* 0x040fe2000000007b */
[----:B------:R-:W-:Y:S01]  /*1e80*/  IMAD.U32 R119, R119, 0x10000, RZ ;  /* 0x0001000077777824 */ /* 0x000fe200078e00ff */
        /* <DEDUP_REMOVED lines=10> */
[----:B------:R-:W-:Y:S01]  /*1f30*/  FADD.FTZ R194, R115, R118 ;  /* 0x0000007673c27221 */ /* 0x000fe20000010000 */
[----:B------:R-:W-:Y:S02]  /*1f40*/  SHF.L.U32 R174, R174, 0x10, RZ ;  /* 0x00000010aeae7819 */ /* 0x000fe400000006ff */
[----:B------:R-:W-:-:S02]  /*1f50*/  SHF.L.U32 R168, R168, 0x10, RZ ;  /* 0x00000010a8a87819 */ /* 0x000fc400000006ff */
[----:B------:R-:W-:Y:S02]  /*1f60*/  SHF.L.U32 R123, R123, 0x10, RZ ;  /* 0x000000107b7b7819 */ /* 0x000fe400000006ff */
        /* <DEDUP_REMOVED lines=12> */
.L_x_227:
        /* <DEDUP_REMOVED lines=22> */
[----:B------:R-:W-:Y:S02]  /*2190*/  SHF.L.U32 R132, R132, 0x10, RZ ;  /* 0x0000001084847819 */ /* 0x000fe400000006ff */
[----:B------:R-:W-:Y:S01]  /*21a0*/  SHF.L.U32 R114, R113, 0x10, RZ ;  /* 0x0000001071727819 */ /* 0x000fe200000006ff */
[----:B------:R-:W-:Y:S02]  /*21b0*/  IMAD.U32 R113, R112, 0x10000, RZ ;  /* 0x0001000070717824 */ /* 0x000fe400078e00ff */
[----:B------:R-:W-:Y:S01]  /*21c0*/  FADD.FTZ R206, R206, R119 ;  /* 0x00000077cece7221 */ /* 0x000fe20000010000 */
[----:B------:R-:W-:Y:S01]  /*21d0*/  FADD.FTZ R178, R132, R123 ;  /* 0x0000007b84b27221 */ /* 0x000fe20000010000 */
[----:B------:R-:W-:Y:S01]  /*21e0*/  FADD.FTZ R133, R114, R133 ;  /* 0x0000008572857221 */ /* 0x000fe20000010000 */
[----:B------:R-:W-:Y:S01]  /*21f0*/  FADD.FTZ R135, R113, R166 ;  /* 0x000000a671877221 */ /* 0x000fe20000010000 */
[----:B------:R-:W-:-:S02]  /*2200*/  F2FP.BF16.F32.PACK_AB R114, R183, R194 ;  /* 0x000000c2b772723e */ /* 0x000fc400000010ff */
[----:B------:R-:W-:Y:S02]  /*2210*/  F2FP.BF16.F32.PACK_AB R115, R178, R206 ;  /* 0x000000ceb273723e */ /* 0x000fe400000010ff */
[----:B------:R-:W-:Y:S02]  /*2220*/  F2FP.BF16.F32.PACK_AB R113, R133, R204 ;  /* 0x000000cc8571723e */ /* 0x000fe400000010ff */
[----:B------:R-:W-:Y:S01]  /*2230*/  F2FP.BF16.F32.PACK_AB R112, R135, R163 ;  /* 0x000000a38770723e */ /* 0x000fe200000010ff */
[----:B------:R-:W-:Y:S06]  /*2240*/  BRA `(.L_x_229) ;  /* 0x0000000000c07947 */ /* 0x000fec0003800000 */
.L_x_230:
[C---:B-----5:R-:W-:Y:S01]  /*2250*/  PRMT R112, R116.reuse, 0x7632, R112 ;  /* 0x0000763274707816 */ /* 0x060fe20000000070 */
[----:B------:R-:W-:Y:S01]  /*2260*/  IMAD.U32 R172, R119, 0x10000, RZ ;  /* 0x0001000077ac7824 */ /* 0x000fe200078e00ff */
[----:B------:R-:W-:Y:S01]  /*2270*/  SHF.L.U32 R116, R116, 0x10, RZ ;  /* 0x0000001074747819 */ /* 0x000fe200000006ff */
[----:B------:R-:W-:Y:S01]  /*2280*/  IMAD.U32 R173, R111, 0x10000, RZ ;  /* 0x000100006fad7824 */ /* 0x000fe200078e00ff */
[----:B------:R-:W-:Y:S02]  /*2290*/  SHF.L.U32 R113, R108, 0x10, RZ ;  /* 0x000000106c717819 */ /* 0x000fe400000006ff */
[----:B------:R-:W-:Y:S01]  /*22a0*/  PRMT R114, R117, 0x7632, R114 ;  /* 0x0000763275727816 */ /* 0x000fe20000000072 */
[----:B------:R-:W-:Y:S01]  /*22b0*/  FADD.FTZ R172, R173, R172 ;  /* 0x000000acadac7221 */ /* 0x000fe20000010000 */
[----:B------:R-:W-:Y:S01]  /*22c0*/  SHF.L.U32 R115, R166, 0x10, RZ ;  /* 0x00000010a6737819 */ /* 0x000fe200000006ff */
[----:B------:R-:W-:Y:S01]  /*22d0*/  FADD.FTZ R113, R113, R116 ;  /* 0x0000007471717221 */ /* 0x000fe20000010000 */
[----:B------:R-:W-:-:S02]  /*22e0*/  SHF.L.U32 R112, R112, 0x10, RZ ;  /* 0x0000001070707819 */ /* 0x000fc400000006ff */
[----:B------:R-:W-:Y:S02]  /*22f0*/  SHF.L.U32 R117, R117, 0x10, RZ ;  /* 0x0000001075757819 */ /* 0x000fe400000006ff */
[----:B------:R-:W-:Y:S01]  /*2300*/  PRMT R163, R118, 0x7632, R163 ;  /* 0x0000763276a37816 */ /* 0x000fe200000000a3 */
[----:B------:R-:W-:Y:S01]  /*2310*/  FADD.FTZ R115, R112, R115 ;  /* 0x0000007370737221 */ /* 0x000fe20000010000 */
[----:B------:R-:W-:Y:S02]  /*2320*/  SHF.L.U32 R116, R109, 0x10, RZ ;  /* 0x000000106d747819 */ /* 0x000fe400000006ff */
[----:B------:R-:W-:Y:S01]  /*2330*/  PRMT R170, R119, 0x7632, R170 ;  /* 0x0000763277aa7816 */ /* 0x000fe200000000aa */
        /* <DEDUP_REMOVED lines=33> */
.L_x_229:
        /* <DEDUP_REMOVED lines=35> */
.L_x_232:
        /* <DEDUP_REMOVED lines=9> */
[C---:B------:R-:W-:Y:S01]  /*2810*/  PRMT R132, R119.reuse, 0x7632, R132 ;  /* 0x0000763277847816 */ /* 0x040fe20000000084 */
        /* <DEDUP_REMOVED lines=10> */
[----:B------:R-:W-:Y:S02]  /*28c0*/  SHF.L.U32 R117, R132, 0x10, RZ ;  /* 0x0000001084757819 */ /* 0x000fe400000006ff */
        /* <DEDUP_REMOVED lines=12> */
.L_x_231:
[----:B------:R-:W-:Y:S05]  /*2990*/  BRA.U UP1, `(.L_x_234) ;  /* 0x0000000101847547 */ /* 0x000fea000b800000 */
[C---:B-----5:R-:W-:Y:S01]  /*29a0*/  PRMT R114, R117.reuse, 0x7632, R114 ;  /* 0x0000763275727816 */ /* 0x060fe20000000072 */
[----:B------:R-:W-:Y:S01]  /*29b0*/  IMAD.U32 R171, R110, 0x10000, RZ ;  /* 0x000100006eab7824 */ /* 0x000fe200078e00ff */
[C---:B------:R-:W-:Y:S01]  /*29c0*/  PRMT R112, R116.reuse, 0x7632, R112 ;  /* 0x0000763274707816 */ /* 0x040fe20000000070 */
[----:B------:R-:W-:Y:S01]  /*29d0*/  IMAD.U32 R116, R116, 0x10000, RZ ;  /* 0x0001000074747824 */ /* 0x000fe200078e00ff */
[----:B------:R-:W-:Y:S01]  /*29e0*/  SHF.L.U32 R117, R117, 0x10, RZ ;  /* 0x0000001075757819 */ /* 0x000fe200000006ff */
[----:B------:R-:W-:Y:S01]  /*29f0*/  IMAD.U32 R132, R132, 0x10000, RZ ;  /* 0x0001000084847824 */ /* 0x000fe200078e00ff */
[----:B------:R-:W-:Y:S01]  /*2a00*/  SHF.L.U32 R113, R108, 0x10, RZ ;  /* 0x000000106c717819 */ /* 0x000fe200000006ff */
[----:B------:R-:W-:Y:S01]  /*2a10*/  IMAD.U32 R187, R112, 0x10000, RZ ;  /* 0x0001000070bb7824 */ /* 0x000fe200078e00ff */
[----:B------:R-:W-:Y:S02]  /*2a20*/  SHF.L.U32 R198, R109, 0x10, RZ ;  /* 0x000000106dc67819 */ /* 0x000fe400000006ff */
[----:B------:R-:W-:Y:S01]  /*2a30*/  PRMT R115, R118, 0x7632, R115 ;  /* 0x0000763276737816 */ /* 0x000fe20000000073 */
[----:B------:R-:W-:Y:S01]  /*2a40*/  FADD.FTZ R196, R113, R116 ;  /* 0x0000007471c47221 */ /* 0x000fe20000010000 */
[----:B------:R-:W-:Y:S01]  /*2a50*/  PRMT R170, R119, 0x7632, R170 ;  /* 0x0000763277aa7816 */ /* 0x000fe200000000aa */
        /* <DEDUP_REMOVED lines=8> */
[----:B------:R-:W-:Y:S02]  /*2ae0*/  SHF.L.U32 R200, R111, 0x10, RZ ;  /* 0x000000106fc87819 */ /* 0x000fe400000006ff */
[----:B------:R-:W-:-:S02]  /*2af0*/  SHF.L.U32 R117, R170, 0x10, RZ ;  /* 0x00000010aa757819 */ /* 0x000fc400000006ff */
[----:B------:R-:W-:Y:S01]  /*2b00*/  SHF.L.U32 R115, R115, 0x10, RZ ;  /* 0x0000001073737819 */ /* 0x000fe200000006ff */
[----:B------:R-:W-:Y:S01]  /*2b10*/  FADD.FTZ R200, R200, R119 ;  /* 0x00000077c8c87221 */ /* 0x000fe20000010000 */
        /* <DEDUP_REMOVED lines=9> */
.L_x_234:
[C---:B-----5:R-:W-:Y:S01]  /*2bb0*/  PRMT R112, R116.reuse, 0x7632, R112 ;  /* 0x0000763274707816 */ /* 0x060fe20000000070 */
[----:B------:R-:W-:Y:S01]  /*2bc0*/  IMAD.U32 R175, R119, 0x10000, RZ ;  /* 0x0001000077af7824 */ /* 0x000fe200078e00ff */
[----:B------:R-:W-:Y:S02]  /*2bd0*/  SHF.L.U32 R116, R116, 0x10, RZ ;  /* 0x0000001074747819 */ /* 0x000fe400000006ff */
[----:B------:R-:W-:Y:S02]  /*2be0*/  SHF.L.U32 R113, R108, 0x10, RZ ;  /* 0x000000106c717819 */ /* 0x000fe400000006ff */
[----:B------:R-:W-:Y:S02]  /*2bf0*/  PRMT R114, R117, 0x7632, R114 ;  /* 0x0000763275727816 */ /* 0x000fe40000000072 */
[C---:B------:R-:W-:Y:S01]  /*2c00*/  PRMT R172, R118.reuse, 0x7632, R172 ;  /* 0x0000763276ac7816 */ /* 0x040fe200000000ac */
[----:B------:R-:W-:Y:S01]  /*2c10*/  FADD.FTZ R113, R113, R116 ;  /* 0x0000007471717221 */ /* 0x000fe20000010000 */
[----:B------:R-:W-:-:S02]  /*2c20*/  SHF.L.U32 R118, R118, 0x10, RZ ;  /* 0x0000001076767819 */ /* 0x000fc400000006ff */
[----:B------:R-:W-:Y:S01]  /*2c30*/  SHF.L.U32 R173, R110, 0x10, RZ ;  /* 0x000000106ead7819 */ /* 0x000fe200000006ff */
[----:B------:R-:W-:Y:S01]  /*2c40*/  IMAD.U32 R172, R172, 0x10000, RZ ;  /* 0x00010000acac7824 */ /* 0x000fe200078e00ff */
[----:B------:R-:W-:Y:S02]  /*2c50*/  PRMT R174, R119, 0x7632, R174 ;  /* 0x0000763277ae7816 */ /* 0x000fe400000000ae */
[----:B------:R-:W-:Y:S01]  /*2c60*/  SHF.L.U32 R115, R168, 0x10, RZ ;  /* 0x00000010a8737819 */ /* 0x000fe200000006ff */
[----:B------:R-:W-:Y:S01]  /*2c70*/  FADD.FTZ R118, R173, R118 ;  /* 0x00000076ad767221 */ /* 0x000fe20000010000 */
        /* <DEDUP_REMOVED lines=35> */
.L_x_233:
        /* <DEDUP_REMOVED lines=35> */
.L_x_236:
[C---:B-----5:R-:W-:Y:S01]  /*30e0*/  PRMT R112, R116.reuse, 0x7632, R112 ;  /* 0x0000763274707816 */ /* 0x060fe20000000070 */
[----:B------:R-:W-:Y:S01]  /*30f0*/  IMAD.U32 R236, R107, 0x10000, RZ ;  /* 0x000100006bec7824 */ /* 0x000fe200078e00ff */
[----:B------:R-:W-:Y:S02]  /*3100*/  SHF.L.U32 R116, R116, 0x10, RZ ;  /* 0x0000001074747819 */ /* 0x000fe400000006ff */
[----:B------:R-:W-:Y:S02]  /*3110*/  SHF.L.U32 R113, R104, 0x10, RZ ;  /* 0x0000001068717819 */ /* 0x000fe400000006ff */
[C---:B------:R-:W-:Y:S01]  /*3120*/  PRMT R114, R117.reuse, 0x7632, R114 ;  /* 0x0000763275727816 */ /* 0x040fe20000000072 */
[----:B------:R-:W-:Y:S01]  /*3130*/  IMAD.U32 R117, R117, 0x10000, RZ ;  /* 0x0001000075757824 */ /* 0x000fe200078e00ff */
[C---:B------:R-:W-:Y:S01]  /*3140*/  PRMT R115, R118.reuse, 0x7632, R115 ;  /* 0x0000763276737816 */ /* 0x040fe20000000073 */
[----:B------:R-:W-:Y:S01]  /*3150*/  FADD.FTZ R248, R113, R116 ;  /* 0x0000007471f87221 */ /* 0x000fe20000010000 */
[C---:B------:R-:W-:Y:S01]  /*3160*/  PRMT R132, R119.reuse, 0x7632, R132 ;  /* 0x0000763277847816 */ /* 0x040fe20000000084 */
        /* <DEDUP_REMOVED lines=24> */
.L_x_235:
        /* <DEDUP_REMOVED lines=34> */
.L_x_238:
[C---:B-----5:R-:W-:Y:S01]  /*3510*/  PRMT R112, R116.reuse, 0x7632, R112 ;  /* 0x0000763274707816 */ /* 0x060fe20000000070 */
[----:B------:R-:W-:Y:S01]  /*3520*/  IMAD.U32 R176, R119, 0x10000, RZ ;  /* 0x0001000077b07824 */ /* 0x000fe200078e00ff */
[----:B------:R-:W-:Y:S01]  /*3530*/  SHF.L.U32 R116, R116, 0x10, RZ ;  /* 0x0000001074747819 */ /* 0x000fe200000006ff */
[----:B------:R-:W-:Y:S01]  /*3540*/  IMAD.U32 R177, R111, 0x10000, RZ ;  /* 0x000100006fb17824 */ /* 0x000fe200078e00ff */
[----:B------:R-:W-:Y:S02]  /*3550*/  PRMT R114, R117, 0x7632, R114 ;  /* 0x0000763275727816 */ /* 0x000fe40000000072 */
[----:B------:R-:W-:Y:S01]  /*3560*/  SHF.L.U32 R113, R108, 0x10, RZ ;  /* 0x000000106c717819 */ /* 0x000fe200000006ff */
[----:B------:R-:W-:Y:S01]  /*3570*/  FADD.FTZ R176, R177, R176 ;  /* 0x000000b0b1b07221 */ /* 0x000fe20000010000 */
[----:B------:R-:W-:Y:S02]  /*3580*/  PRMT R172, R118, 0x7632, R172 ;  /* 0x0000763276ac7816 */ /* 0x000fe400000000ac */
[----:B------:R-:W-:Y:S01]  /*3590*/  PRMT R173, R119, 0x7632, R173 ;  /* 0x0000763277ad7816 */ /* 0x000fe200000000ad */
[----:B------:R-:W-:Y:S01]  /*35a0*/  FADD.FTZ R113, R113, R116 ;  /* 0x0000007471717221 */ /* 0x000fe20000010000 */
[----:B------:R-:W-:Y:S01]  /*35b0*/  SHF.L.U32 R115, R166, 0x10, RZ ;  /* 0x00000010a6737819 */ /* 0x000fe200000006ff */
        /* <DEDUP_REMOVED lines=36> */
[----:B------:R-:W-:-:S07]  /*3800*/  F2FP.BF16.F32.PACK_AB R112, R188, R248 ;  /* 0x000000f8bc70723e */ /* 0x000fce00000010ff */
.L_x_237:
        /* <DEDUP_REMOVED lines=35> */
.L_x_240:
[C---:B-----5:R-:W-:Y:S01]  /*3a40*/  PRMT R112, R116.reuse, 0x7632, R112 ;  /* 0x0000763274707816 */ /* 0x060fe20000000070 */
[----:B------:R-:W-:Y:S01]  /*3a50*/  IMAD.U32 R186, R107, 0x10000, RZ ;  /* 0x000100006bba7824 */ /* 0x000fe200078e00ff */
[C---:B------:R-:W-:Y:S01]  /*3a60*/  PRMT R114, R117.reuse, 0x7632, R114 ;  /* 0x0000763275727816 */ /* 0x040fe20000000072 */
[----:B------:R-:W-:Y:S01]  /*3a70*/  IMAD.U32 R117, R117, 0x10000, RZ ;  /* 0x0001000075757824 */ /* 0x000fe200078e00ff */
[----:B------:R-:W-:Y:S02]  /*3a80*/  SHF.L.U32 R182, R105, 0x10, RZ ;  /* 0x0000001069b67819 */ /* 0x000fe400000006ff */
[----:B------:R-:W-:Y:S02]  /*3a90*/  SHF.L.U32 R116, R116, 0x10, RZ ;  /* 0x0000001074747819 */ /* 0x000fe400000006ff */
[----:B------:R-:W-:Y:S01]  /*3aa0*/  SHF.L.U32 R113, R104, 0x10, RZ ;  /* 0x0000001068717819 */ /* 0x000fe200000006ff */
[----:B------:R-:W-:Y:S01]  /*3ab0*/  FADD.FTZ R182, R182, R117 ;  /* 0x00000075b6b67221 */ /* 0x000fe20000010000 */
[C---:B------:R-:W-:Y:S01]  /*3ac0*/  PRMT R132, R119.reuse, 0x7632, R132 ;  /* 0x0000763277847816 */ /* 0x040fe20000000084 */
[----:B------:R-:W-:Y:S01]  /*3ad0*/  IMAD.U32 R119, R119, 0x10000, RZ ;  /* 0x0001000077777824 */ /* 0x000fe200078e00ff */
        /* <DEDUP_REMOVED lines=23> */
.L_x_239:
        /* <DEDUP_REMOVED lines=34> */
.L_x_242:
        /* <DEDUP_REMOVED lines=10> */
[----:B------:R-:W-:Y:S02]  /*3f10*/  PRMT R172, R118, 0x7632, R172 ;  /* 0x0000763276ac7816 */ /* 0x000fe400000000ac */
[----:B------:R-:W-:Y:S01]  /*3f20*/  PRMT R173, R119, 0x7632, R173 ;  /* 0x0000763277ad7816 */ /* 0x000fe200000000ad */
[----:B------:R-:W-:Y:S01]  /*3f30*/  FADD.FTZ R116, R116, R117 ;  /* 0x0000007574747221 */ /* 0x000fe20000010000 */
[----:B------:R-:W-:Y:S01]  /*3f40*/  SHF.L.U32 R115, R166, 0x10, RZ ;  /* 0x00000010a6737819 */ /* 0x000fe200000006ff */
[----:B------:R-:W-:Y:S01]  /*3f50*/  IMAD.U32 R172, R172, 0x10000, RZ ;  /* 0x00010000acac7824 */ /* 0x000fe200078e00ff */
        /* <DEDUP_REMOVED lines=26> */
[----:B------:R-:W-:Y:S01]  /*4100*/  FADD.FTZ R184, R184, R119 ;  /* 0x00000077b8b87221 */ /* 0x000fe20000010000 */
[----:B------:R-:W-:Y:S02]  /*4110*/  FADD.FTZ R232, R113, R114 ;  /* 0x0000007271e87221 */ /* 0x000fe40000010000 */
[----:B------:R-:W-:Y:S01]  /*4120*/  FADD.FTZ R180, R171, R112 ;  /* 0x00000070abb47221 */ /* 0x000fe20000010000 */
[----:B------:R-:W-:Y:S02]  /*4130*/  F2FP.BF16.F32.PACK_AB R115, R228, R186 ;  /* 0x000000bae473723e */ /* 0x000fe400000010ff */
[----:B------:R-:W-:Y:S02]  /*4140*/  F2FP.BF16.F32.PACK_AB R114, R184, R234 ;  /* 0x000000eab872723e */ /* 0x000fe400000010ff */
[----:B------:R-:W-:-:S02]  /*4150*/  F2FP.BF16.F32.PACK_AB R113, R232, R182 ;  /* 0x000000b6e871723e */ /* 0x000fc400000010ff */
[----:B------:R-:W-:-:S07]  /*4160*/  F2FP.BF16.F32.PACK_AB R112, R180, R240 ;  /* 0x000000f0b470723e */ /* 0x000fce00000010ff */
.L_x_241:
        /* <DEDUP_REMOVED lines=14> */
[----:B--2---:R-:W-:-:S02]  /*4250*/  PRMT R132, R107, 0x7632, R132 ;  /* 0x000076326b847816 */ /* 0x004fc40000000084 */
[----:B------:R-:W-:Y:S02]  /*4260*/  PRMT R164, R106, 0x7632, R164 ;  /* 0x000076326aa47816 */ /* 0x000fe400000000a4 */
[----:B------:R-:W-:Y:S02]  /*4270*/  PRMT R179, R105, 0x7632, R179 ;  /* 0x0000763269b37816 */ /* 0x000fe400000000b3 */
[----:B------:R-:W-:Y:S01]  /*4280*/  PRMT R166, R104, 0x7632, R166 ;  /* 0x0000763268a67816 */ /* 0x000fe200000000a6 */
[----:B0-----:R-:W-:Y:S06]  /*4290*/  BRA.U UP0, `(.L_x_243) ;  /* 0x0000000100bc7547 */ /* 0x001fec000b800000 */
        /* <DEDUP_REMOVED lines=14> */
.L_x_244:
[C---:B-----5:R-:W-:Y:S02]  /*4380*/  PRMT R112, R116.reuse, 0x7632, R112 ;  /* 0x0000763274707816 */ /* 0x060fe40000000070 */
        /* <DEDUP_REMOVED lines=32> */
.L_x_243:
[----:B------:R-:W-:Y:S05]  /*4590*/  BRA.U UP1, `(.L_x_246) ;  /* 0x0000000101947547 */ /* 0x000fea000b800000 */
[----:B-----5:R-:W-:Y:S01]  /*45a0*/  PRMT R166, R118, 0x7632, R166 ;  /* 0x0000763276a67816 */ /* 0x020fe200000000a6 */
[----:B------:R-:W-:Y:S01]  /*45b0*/  IMAD.U32 R115, R110, 0x10000, RZ ;  /* 0x000100006e737824 */ /* 0x000fe200078e00ff */
[----:B------:R-:W-:Y:S02]  /*45c0*/  SHF.L.U32 R118, R118, 0x10, RZ ;  /* 0x0000001076767819 */ /* 0x000fe400000006ff */
[C---:B------:R-:W-:Y:S01]  /*45d0*/  PRMT R132, R116.reuse, 0x7632, R132 ;  /* 0x0000763274847816 */ /* 0x040fe20000000084 */
[----:B------:R-:W-:Y:S01]  /*45e0*/  IMAD.U32 R116, R116, 0x10000, RZ ;  /* 0x0001000074747824 */ /* 0x000fe200078e00ff */
[----:B------:R-:W-:Y:S01]  /*45f0*/  SHF.L.U32 R113, R108, 0x10, RZ ;  /* 0x000000106c717819 */ /* 0x000fe200000006ff */
[----:B------:R-:W-:Y:S01]  /*4600*/  FADD.FTZ R226, R115, R118 ;  /* 0x0000007673e27221 */ /* 0x000fe20000010000 */
[C---:B------:R-:W-:Y:S02]  /*4610*/  PRMT R164, R117.reuse, 0x7632, R164 ;  /* 0x0000763275a47816 */ /* 0x040fe400000000a4 */
[----:B------:R-:W-:Y:S01]  /*4620*/  SHF.L.U32 R117, R117, 0x10, RZ ;  /* 0x0000001075757819 */ /* 0x000fe200000006ff */
[----:B------:R-:W-:Y:S01]  /*4630*/  FADD.FTZ R230, R113, R116 ;  /* 0x0000007471e67221 */ /* 0x000fe20000010000 */
[----:B------:R-:W-:-:S02]  /*4640*/  SHF.L.U32 R172, R109, 0x10, RZ ;  /* 0x000000106dac7819 */ /* 0x000fc400000006ff */
[----:B------:R-:W-:Y:S02]  /*4650*/  PRMT R170, R119, 0x7632, R170 ;  /* 0x0000763277aa7816 */ /* 0x000fe400000000aa */
[----:B------:R-:W-:Y:S01]  /*4660*/  PRMT R115, R111, 0x7632, R115 ;  /* 0x000076326f737816 */ /* 0x000fe20000000073 */
[----:B------:R-:W-:Y:S01]  /*4670*/  FADD.FTZ R172, R172, R117 ;  /* 0x00000075acac7221 */ /* 0x000fe20000010000 */
[----:B------:R-:W-:Y:S02]  /*4680*/  PRMT R112, R108, 0x7632, R112 ;  /* 0x000076326c707816 */ /* 0x000fe40000000070 */
[----:B------:R-:W-:Y:S02]  /*4690*/  PRMT R113, R109, 0x7632, R113 ;  /* 0x000076326d717816 */ /* 0x000fe40000000071 */
[----:B------:R-:W-:Y:S01]  /*46a0*/  PRMT R114, R110, 0x7632, R114 ;  /* 0x000076326e727816 */ /* 0x000fe20000000072 */
[----:B------:R-:W-:Y:S01]  /*46b0*/  IMAD.U32 R112, R112, 0x10000, RZ ;  /* 0x0001000070707824 */ /* 0x000fe200078e00ff */
[----:B------:R-:W-:-:S02]  /*46c0*/  SHF.L.U32 R170, R170, 0x10, RZ ;  /* 0x00000010aaaa7819 */ /* 0x000fc400000006ff */
[----:B------:R-:W-:Y:S02]  /*46d0*/  SHF.L.U32 R115, R115, 0x10, RZ ;  /* 0x0000001073737819 */ /* 0x000fe400000006ff */
[----:B------:R-:W-:Y:S01]  /*46e0*/  SHF.L.U32 R171, R119, 0x10, RZ ;  /* 0x0000001077ab7819 */ /* 0x000fe200000006ff */
        /* <DEDUP_REMOVED lines=16> */
.L_x_246:
[----:B-----5:R-:W-:Y:S01]  /*47f0*/  PRMT R114, R116, 0x7632, R114 ;  /* 0x0000763274727816 */ /* 0x020fe20000000072 */
[C---:B------:R-:W-:Y:S01]  /*4800*/  IMAD.U32 R176, R119.reuse, 0x10000, RZ ;  /* 0x0001000077b07824 */ /* 0x040fe200078e00ff */
[----:B------:R-:W-:Y:S02]  /*4810*/  PRMT R112, R108, 0x7632, R112 ;  /* 0x000076326c707816 */ /* 0x000fe40000000070 */
[----:B------:R-:W-:Y:S02]  /*4820*/  SHF.L.U32 R116, R116, 0x10, RZ ;  /* 0x0000001074747819 */ /* 0x000fe400000006ff */
[----:B------:R-:W-:Y:S01]  /*4830*/  SHF.L.U32 R113, R108, 0x10, RZ ;  /* 0x000000106c717819 */ /* 0x000fe200000006ff */
[----:B------:R-:W-:Y:S01]  /*4840*/  IMAD.U32 R112, R112, 0x10000, RZ ;  /* 0x0001000070707824 */ /* 0x000fe200078e00ff */
[----:B------:R-:W-:Y:S02]  /*4850*/  PRMT R173, R119, 0x7632, R173 ;  /* 0x0000763277ad7816 */ /* 0x000fe400000000ad */
[----:B------:R-:W-:Y:S01]  /*4860*/  SHF.L.U32 R172, R118, 0x10, RZ ;  /* 0x0000001076ac7819 */ /* 0x000fe200000006ff */
[----:B------:R-:W-:Y:S01]  /*4870*/  FADD.FTZ R116, R113, R116 ;  /* 0x0000007471747221 */ /* 0x000fe20000010000 */
[----:B------:R-:W-:-:S02]  /*4880*/  SHF.L.U32 R119, R110, 0x10, RZ ;  /* 0x000000106e777819 */ /* 0x000fc400000006ff */
[----:B------:R-:W-:Y:S02]  /*4890*/  SHF.L.U32 R115, R114, 0x10, RZ ;  /* 0x0000001072737819 */ /* 0x000fe400000006ff */
[----:B------:R-:W-:Y:S01]  /*48a0*/  PRMT R170, R117, 0x7632, R170 ;  /* 0x0000763275aa7816 */ /* 0x000fe200000000aa */
[----:B------:R-:W-:Y:S01]  /*48b0*/  FADD.FTZ R119, R119, R172 ;  /* 0x000000ac77777221 */ /* 0x000fe20000010000 */
[----:B------:R-:W-:Y:S01]  /*48c0*/  PRMT R171, R118, 0x7632, R171 ;  /* 0x0000763276ab7816 */ /* 0x000fe200000000ab */
[----:B------:R-:W-:Y:S01]  /*48d0*/  FADD.FTZ R112, R115, R112 ;  /* 0x0000007073707221 */ /* 0x000fe20000010000 */
[----:B------:R-:W-:Y:S02]  /*48e0*/  SHF.L.U32 R117, R117, 0x10, RZ ;  /* 0x0000001075757819 */ /* 0x000fe400000006ff */
[----:B------:R-:W-:Y:S01]  /*48f0*/  SHF.L.U32 R118, R109, 0x10, RZ ;  /* 0x000000106d767819 */ /* 0x000fe200000006ff */
[----:B------:R-:W-:Y:S01]  /*4900*/  IMAD.U32 R114, R171, 0x10000, RZ ;  /* 0x00010000ab727824 */ /* 0x000fe200078e00ff */
[----:B------:R-:W-:-:S02]  /*4910*/  PRMT R113, R109, 0x7632, R113 ;  /* 0x000076326d717816 */ /* 0x000fc40000000071 */
        /* <DEDUP_REMOVED lines=31> */
.L_x_245:
        /* <DEDUP_REMOVED lines=15> */
[----:B--2---:R-:W-:Y:S02]  /*4c00*/  PRMT R124, R107, 0x7632, R124 ;  /* 0x000076326b7c7816 */ /* 0x004fe4000000007c */
        /* <DEDUP_REMOVED lines=18> */
.L_x_248:
        /* <DEDUP_REMOVED lines=8> */
[----:B------:R-:W-:Y:S02]  /*4db0*/  SHF.L.U32 R124, R124, 0x10, RZ ;  /* 0x000000107c7c7819 */ /* 0x000fe400000006ff */
        /* <DEDUP_REMOVED lines=24> */
.L_x_247:
[----:B------:R-:W-:Y:S05]  /*4f40*/  BRA.U UP1, `(.L_x_250) ;  /* 0x0000000101887547 */ /* 0x000fea000b800000 */
[----:B-----5:R-:W-:Y:S01]  /*4f50*/  PRMT R124, R118, 0x7632, R124 ;  /* 0x00007632767c7816 */ /* 0x020fe2000000007c */
[----:B------:R-:W-:Y:S01]  /*4f60*/  IMAD.U32 R125, R110, 0x10000, RZ ;  /* 0x000100006e7d7824 */ /* 0x000fe200078e00ff */
[----:B------:R-:W-:Y:S01]  /*4f70*/  SHF.L.U32 R118, R118, 0x10, RZ ;  /* 0x0000001076767819 */ /* 0x000fe200000006ff */
[----:B------:R-:W-:Y:S01]  /*4f80*/  IMAD.U32 R218, R111, 0x10000, RZ ;  /* 0x000100006fda7824 */ /* 0x000fe200078e00ff */
[C---:B------:R-:W-:Y:S01]  /*4f90*/  PRMT R113, R116.reuse, 0x7632, R113 ;  /* 0x0000763274717816 */ /* 0x040fe20000000071 */
[----:B------:R-:W-:Y:S01]  /*4fa0*/  IMAD.U32 R116, R116, 0x10000, RZ ;  /* 0x0001000074747824 */ /* 0x000fe200078e00ff */
[----:B------:R-:W-:Y:S01]  /*4fb0*/  PRMT R114, R117, 0x7632, R114 ;  /* 0x0000763275727816 */ /* 0x000fe20000000072 */
[----:B------:R-:W-:Y:S01]  /*4fc0*/  FADD.FTZ R222, R125, R118 ;  /* 0x000000767dde7221 */ /* 0x000fe20000010000 */
[----:B------:R-:W-:Y:S02]  /*4fd0*/  PRMT R171, R119, 0x7632, R171 ;  /* 0x0000763277ab7816 */ /* 0x000fe400000000ab */
        /* <DEDUP_REMOVED lines=13> */
[----:B------:R-:W-:Y:S02]  /*50b0*/  SHF.L.U32 R124, R124, 0x10, RZ ;  /* 0x000000107c7c7819 */ /* 0x000fe400000006ff */
[----:B------:R-:W-:Y:S01]  /*50c0*/  SHF.L.U32 R118, R114, 0x10, RZ ;  /* 0x0000001072767819 */ /* 0x000fe200000006ff */
[----:B------:R-:W-:Y:S02]  /*50d0*/  IMAD.U32 R114, R113, 0x10000, RZ ;  /* 0x0001000071727824 */ /* 0x000fe400078e00ff */
[----:B------:R-:W-:Y:S01]  /*50e0*/  FADD.FTZ R220, R171, R112 ;  /* 0x00000070abdc7221 */ /* 0x000fe20000010000 */
[----:B------:R-:W-:Y:S01]  /*50f0*/  FADD.FTZ R216, R124, R177 ;  /* 0x000000b17cd87221 */ /* 0x000fe20000010000 */
[----:B------:R-:W-:Y:S01]  /*5100*/  FADD.FTZ R179, R118, R179 ;  /* 0x000000b376b37221 */ /* 0x000fe20000010000 */
[----:B------:R-:W-:-:S02]  /*5110*/  FADD.FTZ R181, R114, R181 ;  /* 0x000000b572b57221 */ /* 0x000fc40000010000 */
[----:B------:R-:W-:Y:S02]  /*5120*/  F2FP.BF16.F32.PACK_AB R115, R220, R218 ;  /* 0x000000dadc73723e */ /* 0x000fe400000010ff */
[----:B------:R-:W-:Y:S02]  /*5130*/  F2FP.BF16.F32.PACK_AB R114, R216, R222 ;  /* 0x000000ded872723e */ /* 0x000fe400000010ff */
[----:B------:R-:W-:Y:S02]  /*5140*/  F2FP.BF16.F32.PACK_AB R113, R179, R164 ;  /* 0x000000a4b371723e */ /* 0x000fe400000010ff */
[----:B------:R-:W-:Y:S01]  /*5150*/  F2FP.BF16.F32.PACK_AB R112, R181, R116 ;  /* 0x00000074b570723e */ /* 0x000fe200000010ff */
[----:B------:R-:W-:Y:S06]  /*5160*/  BRA `(.L_x_249) ;  /* 0x0000000000d07947 */ /* 0x000fec0003800000 */
.L_x_250:
[C---:B-----5:R-:W-:Y:S01]  /*5170*/  PRMT R164, R117.reuse, 0x7632, R164 ;  /* 0x0000763275a47816 */ /* 0x060fe200000000a4 */
[----:B------:R-:W-:Y:S01]  /*5180*/  IMAD.U32 R179, R118, 0x10000, RZ ;  /* 0x0001000076b37824 */ /* 0x000fe200078e00ff */
[----:B------:R-:W-:Y:S02]  /*5190*/  SHF.L.U32 R117, R117, 0x10, RZ ;  /* 0x0000001075757819 */ /* 0x000fe400000006ff */
[----:B------:R-:W-:Y:S02]  /*51a0*/  SHF.L.U32 R112, R109, 0x10, RZ ;  /* 0x000000106d707819 */ /* 0x000fe400000006ff */
[----:B------:R-:W-:Y:S02]  /*51b0*/  PRMT R114, R116, 0x7632, R114 ;  /* 0x0000763274727816 */ /* 0x000fe40000000072 */
[----:B------:R-:W-:Y:S01]  /*51c0*/  PRMT R177, R118, 0x7632, R177 ;  /* 0x0000763276b17816 */ /* 0x000fe200000000b1 */
[----:B------:R-:W-:Y:S01]  /*51d0*/  FADD.FTZ R118, R112, R117 ;  /* 0x0000007570767221 */ /* 0x000fe20000010000 */
[----:B------:R-:W-:-:S02]  /*51e0*/  SHF.L.U32 R116, R116, 0x10, RZ ;  /* 0x0000001074747819 */ /* 0x000fc400000006ff */
[C---:B------:R-:W-:Y:S02]  /*51f0*/  SHF.L.U32 R113, R108.reuse, 0x10, RZ ;  /* 0x000000106c717819 */ /* 0x040fe400000006ff */
[----:B------:R-:W-:Y:S02]  /*5200*/  PRMT R112, R108, 0x7632, R112 ;  /* 0x000076326c707816 */ /* 0x000fe40000000070 */
[----:B------:R-:W-:Y:S01]  /*5210*/  SHF.L.U32 R115, R114, 0x10, RZ ;  /* 0x0000001072737819 */ /* 0x000fe200000006ff */
[----:B------:R-:W-:Y:S01]  /*5220*/  FADD.FTZ R116, R113, R116 ;  /* 0x0000007471747221 */ /* 0x000fe20000010000 */
[----:B------:R-:W-:Y:S01]  /*5230*/  PRMT R113, R109, 0x7632, R113 ;  /* 0x000076326d717816 */ /* 0x000fe20000000071 */
[----:B------:R-:W-:Y:S01]  /*5240*/  IMAD.U32 R112, R112, 0x10000, RZ ;  /* 0x0001000070707824 */ /* 0x000fe200078e00ff */
[C---:B------:R-:W-:Y:S02]  /*5250*/  PRMT R181, R119.reuse, 0x7632, R181 ;  /* 0x0000763277b57816 */ /* 0x040fe400000000b5 */
[----:B------:R-:W-:Y:S01]  /*5260*/  SHF.L.U32 R119, R119, 0x10, RZ ;  /* 0x0000001077777819 */ /* 0x000fe200000006ff */
[----:B------:R-:W-:Y:S01]  /*5270*/  FADD.FTZ R112, R115, R112 ;  /* 0x0000007073707221 */ /* 0x000fe20000010000 */
[----:B------:R-:W-:-:S02]  /*5280*/  SHF.L.U32 R218, R111, 0x10, RZ ;  /* 0x000000106fda7819 */ /* 0x000fc400000006ff */
[----:B------:R-:W-:Y:S02]  /*5290*/  SHF.L.U32 R164, R164, 0x10, RZ ;  /* 0x00000010a4a47819 */ /* 0x000fe400000006ff */
        /* <DEDUP_REMOVED lines=32> */
[----:B------:R-:W-:-:S07]  /*54a0*/  F2FP.BF16.F32.PACK_AB R112, R181, R116 ;  /* 0x00000074b570723e */ /* 0x000fce00000010ff */
.L_x_249:
[----:B------:R-:W-:Y:S01]  /*54b0*/  FADD.FTZ R118, RZ, R126 ;  /* 0x0000007eff767221 */ /* 0x000fe20000010000 */
[----:B------:R-:W-:Y:S01]  /*54c0*/  UMOV UR4, 0xffffffff ;  /* 0xffffffff00047882 */ /* 0x000fe20000000000 */
[----:B------:R-:W-:Y:S02]  /*54d0*/  ISETP.NE.AND P2, PT, R0, RZ, PT ;  /* 0x000000ff0000720c */ /* 0x000fe40003f45270 */
        /* <DEDUP_REMOVED lines=24> */
[----:B------:R-:W-:Y:S02]  /*5660*/  FADD.FTZ R117, R118, R187 ;  /* 0x000000bb76757221 */ /* 0x000fe40000010000 */
[----:B------:R-:W0:Y:S02]  /*5670*/  @P0 LDC.64 R118, c[0x0][0x3a8] ;  /* 0x0000ea00ff760b82 */ /* 0x000e240000000a00 */
[----:B------:R-:W-:-:S04]  /*5680*/  FADD.FTZ R117, R117, R198 ;  /* 0x000000c675757221 */ /* 0x000fc80000010000 */
[----:B------:R-:W-:-:S04]  /*5690*/  FADD.FTZ R117, R117, R250 ;  /* 0x000000fa75757221 */ /* 0x000fc80000010000 */
[----:B------:R-:W-:-:S04]  /*56a0*/  FADD.FTZ R117, R117, R252 ;  /* 0x000000fc75757221 */ /* 0x000fc80000010000 */
[----:B------:R-:W-:-:S04]  /*56b0*/  FADD.FTZ R117, R117, R174 ;  /* 0x000000ae75757221 */ /* 0x000fc80000010000 */
[----:B------:R-:W-:-:S04]  /*56c0*/  FADD.FTZ R117, R117, R200 ;  /* 0x000000c875757221 */ /* 0x000fc80000010000 */
[----:B------:R-:W-:Y:S01]  /*56d0*/  FADD.FTZ R117, R117, R246 ;  /* 0x000000f675757221 */ /* 0x000fe20000010000 */
[----:B0-----:R-:W-:-:S04]  /*56e0*/  @P0 IMAD.WIDE.U32 R118, R191, 0x10, R118 ;  /* 0x00000010bf760825 */ /* 0x001fc800078e0076 */
[----:B------:R-:W-:Y:S01]  /*56f0*/  FADD.FTZ R117, R117, R248 ;  /* 0x000000f875757221 */ /* 0x000fe20000010000 */
[----:B------:R0:W-:Y:S03]  /*5700*/  @P0 STG.E.128 desc[UR6][R118.64], R112 ;  /* 0x0000007076000986 */ /* 0x0001e6000c101d06 */
        /* <DEDUP_REMOVED lines=31> */
[----:B0-----:R-:W-:Y:S06]  /*5900*/  BRA.DIV UR4, `(.L_x_251) ;  /* 0x0000002204607947 */ /* 0x001fec000b800000 */
[----:B------:R-:W0:Y:S02]  /*5910*/  SHFL.BFLY PT, R118, R117, 0x1, 0x1f ;  /* 0x0c201f0075767f89 */ /* 0x000e2400000e0000 */
[----:B0-----:R-:W-:-:S05]  /*5920*/  FADD.FTZ R119, R117, R118 ;  /* 0x0000007675777221 */ /* 0x001fca0000010000 */
[----:B------:R-:W0:Y:S02]  /*5930*/  SHFL.BFLY PT, R118, R119, 0x2, 0x1f ;  /* 0x0c401f0077767f89 */ /* 0x000e2400000e0000 */
[----:B0-----:R-:W-:-:S05]  /*5940*/  FADD.FTZ R124, R119, R118 ;  /* 0x00000076777c7221 */ /* 0x001fca0000010000 */
[----:B------:R-:W0:Y:S02]  /*5950*/  SHFL.BFLY PT, R125, R124, 0x4, 0x1f ;  /* 0x0c801f007c7d7f89 */ /* 0x000e2400000e0000 */
[----:B0-----:R-:W-:-:S05]  /*5960*/  FADD.FTZ R125, R124, R125 ;  /* 0x0000007d7c7d7221 */ /* 0x001fca0000010000 */
[----:B------:R-:W0:Y:S02]  /*5970*/  SHFL.BFLY PT, R118, R125, 0x8, 0x1f ;  /* 0x0d001f007d767f89 */ /* 0x000e2400000e0000 */
[----:B0-----:R-:W-:Y:S02]  /*5980*/  FADD.FTZ R171, R125, R118 ;  /* 0x000000767dab7221 */ /* 0x001fe40000010000 */
[----:B------:R-:W0:Y:S03]  /*5990*/  LDC R118, c[0x0][0x400] ;  /* 0x00010000ff767b82 */ /* 0x000e260000000800 */
[----:B------:R-:W1:Y:S02]  /*59a0*/  SHFL.BFLY PT, R173, R171, 0x10, 0x1f ;  /* 0x0e001f00abad7f89 */ /* 0x000e6400000e0000 */
[----:B-1----:R-:W-:-:S04]  /*59b0*/  FADD.FTZ R173, R171, R173 ;  /* 0x000000adabad7221 */ /* 0x002fc80000010000 */
[----:B0-----:R-:W-:-:S04]  /*59c0*/  FMUL.FTZ R221, R173, R118 ;  /* 0x00000076addd7220 */ /* 0x001fc80000410000 */
[C---:B------:R-:W-:Y:S01]  /*59d0*/  FADD.FTZ R117, -R221.reuse, R126 ;  /* 0x0000007edd757221 */ /* 0x040fe20000010100 */
[C---:B------:R-:W-:Y:S01]  /*59e0*/  FADD.FTZ R119, -R221.reuse, R189 ;  /* 0x000000bddd777221 */ /* 0x040fe20000010100 */
[----:B------:R-:W-:Y:S02]  /*59f0*/  FADD.FTZ R124, -R221, R212 ;  /* 0x000000d4dd7c7221 */ /* 0x000fe40000010100 */
[----:B------:R-:W-:-:S04]  /*5a00*/  FFMA.FTZ R117, R117, R117, RZ ;  /* 0x0000007575757223 */ /* 0x000fc800000100ff */
[----:B------:R-:W-:Y:S01]  /*5a10*/  FFMA.FTZ R117, R119, R119, R117 ;  /* 0x0000007777757223 */ /* 0x000fe20000010075 */
[----:B------:R-:W-:-:S03]  /*5a20*/  FADD.FTZ R119, -R221, R127 ;  /* 0x0000007fdd777221 */ /* 0x000fc60000010100 */
        /* <DEDUP_REMOVED lines=131> */
.L_x_264:
[----:B------:R-:W-:Y:S01]  /*6260*/  FMUL.FTZ R117, R221, R221 ;  /* 0x000000dddd757220 */ /* 0x000fe20000410000 */
[----:B-1----:R-:W-:Y:S01]  /*6270*/  FADD.FTZ R173, R171, R173 ;  /* 0x000000adabad7221 */ /* 0x002fe20000010000 */
[----:B0-----:R-:W-:Y:S01]  /*6280*/  SHF.L.U32 R171, R72, 0x10, RZ ;  /* 0x0000001048ab7819 */ /* 0x001fe200000006ff */
[----:B------:R-:W-:Y:S01]  /*6290*/  IMAD.U32 R124, R40, 0x10000, RZ ;  /* 0x00010000287c7824 */ /* 0x000fe200078e00ff */
[----:B------:R-:W-:Y:S01]  /*62a0*/  SHF.L.U32 R217, R161, 0x10, RZ ;  /* 0x00000010a1d97819 */ /* 0x000fe200000006ff */
[----:B------:R-:W-:Y:S01]  /*62b0*/  FFMA.FTZ R223, R173, R118, UR8 ;  /* 0x00000008addf7e23 */ /* 0x000fe20008010076 */
[----:B------:R-:W-:Y:S01]  /*62c0*/  FSEL R117, R117, RZ, P3 ;  /* 0x000000ff75757208 */ /* 0x000fe20001800000 */
[----:B------:R-:W-:Y:S01]  /*62d0*/  IMAD.U32 R219, R157, 0x10000, RZ ;  /* 0x000100009ddb7824 */ /* 0x000fe200078e00ff */
[----:B------:R-:W-:Y:S01]  /*62e0*/  FSEL R173, R221, RZ, !P3 ;  /* 0x000000ffddad7208 */ /* 0x000fe20005800000 */
[----:B------:R-:W-:Y:S01]  /*62f0*/  IMAD.U32 R199, R137, 0x10000, RZ ;  /* 0x0001000089c77824 */ /* 0x000fe200078e00ff */
[----:B------:R-:W-:Y:S01]  /*6300*/  SHF.L.U32 R213, R153, 0x10, RZ ;  /* 0x0000001099d57819 */ /* 0x000fe200000006ff */
[----:B------:R-:W-:Y:S01]  /*6310*/  FADD.FTZ R223, R223, R117 ;  /* 0x00000075dfdf7221 */ /* 0x000fe20000010000 */
[----:B------:R-:W-:Y:S01]  /*6320*/  SHF.L.U32 R215, R149, 0x10, RZ ;  /* 0x0000001095d77819 */ /* 0x000fe200000006ff */
[C---:B------:R-:W-:Y:S01]  /*6330*/  FADD.FTZ R177, -R173.reuse, R126 ;  /* 0x0000007eadb17221 */ /* 0x040fe20000010100 */
[C---:B------:R-:W-:Y:S01]  /*6340*/  FADD.FTZ R125, -R173.reuse, R127 ;  /* 0x0000007fad7d7221 */ /* 0x040fe20000010100 */
[C---:B------:R-:W-:Y:S01]  /*6350*/  FADD.FTZ R127, -R173.reuse, R130 ;  /* 0x00000082ad7f7221 */ /* 0x040fe20000010100 */
[C---:B------:R-:W-:Y:S01]  /*6360*/  FADD.FTZ R130, -R173.reuse, R165 ;  /* 0x000000a5ad827221 */ /* 0x040fe20000010100 */
[----:B------:R-:W0:Y:S01]  /*6370*/  MUFU.RSQ R223, R223 ;  /* 0x000000df00df7308 */ /* 0x000e220000001400 */
[C---:B------:R-:W-:Y:S01]  /*6380*/  FADD.FTZ R165, -R173.reuse, R202 ;  /* 0x000000caada57221 */ /* 0x040fe20000010100 */
        /* <DEDUP_REMOVED lines=15> */
[----:B------:R-:W-:Y:S01]  /*6480*/  FADD.FTZ R129, -R173, R129 ;  /* 0x00000081ad817221 */ /* 0x000fe20000010100 */
[----:B0-----:R-:W-:Y:S01]  /*6490*/  FMUL.FTZ R177, R223, R177 ;  /* 0x000000b1dfb17220 */ /* 0x001fe20000410000 */
[C---:B------:R-:W-:Y:S01]  /*64a0*/  FADD.FTZ R210, -R173.reuse, R210 ;  /* 0x000000d2add27221 */ /* 0x040fe20000010100 */
[C---:B------:R-:W-:Y:S01]  /*64b0*/  FADD.FTZ R163, -R173.reuse, R163 ;  /* 0x000000a3ada37221 */ /* 0x040fe20000010100 */
[----:B------:R-:W-:Y:S01]  /*64c0*/  FADD.FTZ R204, -R173, R204 ;  /* 0x000000ccadcc7221 */ /* 0x000fe20000010100 */
[----:B------:R-:W-:Y:S01]  /*64d0*/  FFMA.FTZ R124, R177, R124, R171 ;  /* 0x0000007cb17c7223 */ /* 0x000fe200000100ab */
        /* <DEDUP_REMOVED lines=50> */
[----:B------:R-:W-:Y:S01]  /*6800*/  SHF.L.U32 R183, R158, 0x10, RZ ;  /* 0x000000109eb77819 */ /* 0x000fe200000006ff */
[----:B------:R-:W-:Y:S01]  /*6810*/  FFMA.FTZ R217, R126, R217, R171 ;  /* 0x000000d97ed97223 */ /* 0x000fe200000100ab */
[----:B------:R-:W-:Y:S01]  /*6820*/  FFMA.FTZ R125, R212, R173, R177 ;  /* 0x000000add47d7223 */ /* 0x000fe200000100b1 */
[----:B------:R-:W-:Y:S01]  /*6830*/  FFMA.FTZ R126, R169, R187, R189 ;  /* 0x000000bba97e7223 */ /* 0x000fe200000100bd */
[----:B------:R-:W-:Y:S01]  /*6840*/  SHF.L.U32 R169, R156, 0x10, RZ ;  /* 0x000000109ca97819 */ /* 0x000fe200000006ff */
[----:B------:R-:W-:Y:S01]  /*6850*/  FFMA.FTZ R212, R179, R181, R183 ;  /* 0x000000b5b3d47223 */ /* 0x000fe200000100b7 */
[----:B------:R-:W-:Y:S01]  /*6860*/  SHF.L.U32 R171, R43, 0x10, RZ ;  /* 0x000000102bab7819 */ /* 0x000fe200000006ff */
[----:B------:R-:W-:Y:S01]  /*6870*/  FMUL.FTZ R128, R223, R128 ;  /* 0x00000080df807220 */ /* 0x000fe20000410000 */
[----:B------:R-:W-:Y:S01]  /*6880*/  SHF.L.U32 R173, R75, 0x10, RZ ;  /* 0x000000104bad7819 */ /* 0x000fe200000006ff */
[C---:B------:R-:W-:Y:S01]  /*6890*/  FMUL.FTZ R214, R223.reuse, R214 ;  /* 0x000000d6dfd67220 */ /* 0x040fe20000410000 */
[----:B------:R-:W-:Y:S01]  /*68a0*/  SHF.L.U32 R183, R44, 0x10, RZ ;  /* 0x000000102cb77819 */ /* 0x000fe200000006ff */
[----:B------:R-:W-:Y:S01]  /*68b0*/  FMUL.FTZ R167, R223, R167 ;  /* 0x000000a7dfa77220 */ /* 0x000fe20000410000 */
[----:B------:R-:W-:Y:S01]  /*68c0*/  SHF.L.U32 R187, R76, 0x10, RZ ;  /* 0x000000104cbb7819 */ /* 0x000fe200000006ff */
[----:B------:R-:W-:Y:S01]  /*68d0*/  IMAD.U32 R181, R154, 0x10000, RZ ;  /* 0x000100009ab57824 */ /* 0x000fe200078e00ff */
[----:B------:R-:W-:Y:S01]  /*68e0*/  SHF.L.U32 R179, R155, 0x10, RZ ;  /* 0x000000109bb37819 */ /* 0x000fe200000006ff */
[----:B------:R-:W-:Y:S01]  /*68f0*/  FMUL.FTZ R177, R223, R127 ;  /* 0x0000007fdfb17220 */ /* 0x000fe20000410000 */
[----:B------:R-:W-:Y:S01]  /*6900*/  FFMA.FTZ R219, R128, R219, R169 ;  /* 0x000000db80db7223 */ /* 0x000fe200000100a9 */
[----:B------:R-:W-:Y:S01]  /*6910*/  FFMA.FTZ R127, R214, R171, R173 ;  /* 0x000000abd67f7223 */ /* 0x000fe200000100ad */
[----:B------:R-:W-:Y:S01]  /*6920*/  FFMA.FTZ R128, R167, R183, R187 ;  /* 0x000000b7a7807223 */ /* 0x000fe200000100bb */
        /* <DEDUP_REMOVED lines=8> */
[C---:B------:R-:W-:Y:S01]  /*69b0*/  FMUL.FTZ R208, R223.reuse, R208 ;  /* 0x000000d0dfd07220 */ /* 0x040fe20000410000 */
[----:B------:R-:W-:Y:S01]  /*69c0*/  SHF.L.U32 R179, R150, 0x10, RZ ;  /* 0x0000001096b37819 */ /* 0x000fe200000006ff */
[C---:B------:R-:W-:Y:S01]  /*69d0*/  FMUL.FTZ R165, R223.reuse, R165 ;  /* 0x000000a5dfa57220 */ /* 0x040fe20000410000 */
        /* <DEDUP_REMOVED lines=29> */
[----:B------:R-:W-:Y:S01]  /*6bb0*/  SHF.L.U32 R173, R82, 0x10, RZ ;  /* 0x0000001052ad7819 */ /* 0x000fe200000006ff */
[----:B------:R-:W-:-:S02]  /*6bc0*/  IMAD.U32 R171, R50, 0x10000, RZ ;  /* 0x0001000032ab7824 */ /* 0x000fc400078e00ff */
[----:B------:R-:W-:Y:S01]  /*6bd0*/  FMUL.FTZ R135, R223, R135 ;  /* 0x00000087df877220 */ /* 0x000fe20000410000 */
[----:B------:R-:W-:Y:S01]  /*6be0*/  FFMA.FTZ R207, R134, R207, R163 ;  /* 0x000000cf86cf7223 */ /* 0x000fe200000100a3 */
[----:B------:R-:W-:Y:S01]  /*6bf0*/  FFMA.FTZ R204, R204, R165, R167 ;  /* 0x000000a5cccc7223 */ /* 0x000fe200000100a7 */
[----:B------:R-:W-:Y:S01]  /*6c00*/  FFMA.FTZ R209, R133, R209, R169 ;  /* 0x000000d185d17223 */ /* 0x000fe200000100a9 */
[----:B------:R-:W-:Y:S01]  /*6c10*/  FFMA.FTZ R134, R135, R171, R173 ;  /* 0x000000ab87867223 */ /* 0x000fe200000100ad */
[----:B------:R-:W-:Y:S01]  /*6c20*/  SHF.L.U32 R211, R141, 0x10, RZ ;  /* 0x000000108dd37819 */ /* 0x000fe200000006ff */
[C---:B------:R-:W-:Y:S01]  /*6c30*/  FMUL.FTZ R194, R223.reuse, R194 ;  /* 0x000000c2dfc27220 */ /* 0x040fe20000410000 */
[----:B------:R-:W-:Y:S01]  /*6c40*/  SHF.L.U32 R133, R140, 0x10, RZ ;  /* 0x000000108c857819 */ /* 0x000fe200000006ff */
[----:B------:R-:W-:Y:S01]  /*6c50*/  FMUL.FTZ R117, R223, R117 ;  /* 0x00000075df757220 */ /* 0x000fe20000410000 */
[----:B------:R-:W-:Y:S01]  /*6c60*/  SHF.L.U32 R167, R139, 0x10, RZ ;  /* 0x000000108ba77819 */ /* 0x000fe200000006ff */
[C---:B------:R-:W-:Y:S01]  /*6c70*/  FMUL.FTZ R119, R223.reuse, R119 ;  /* 0x00000077df777220 */ /* 0x040fe20000410000 */
[----:B------:R-:W-:Y:S01]  /*6c80*/  SHF.L.U32 R169, R138, 0x10, RZ ;  /* 0x000000108aa97819 */ /* 0x000fe200000006ff */
[----:B------:R-:W-:Y:S01]  /*6c90*/  FMUL.FTZ R135, R223, R206 ;  /* 0x000000cedf877220 */ /* 0x000fe20000410000 */
[----:B------:R-:W-:Y:S01]  /*6ca0*/  SHF.L.U32 R171, R52, 0x10, RZ ;  /* 0x0000001034ab7819 */ /* 0x000fe200000006ff */
[----:B------:R-:W-:Y:S01]  /*6cb0*/  FFMA.FTZ R211, R194, R211, R133 ;  /* 0x000000d3c2d37223 */ /* 0x000fe20000010085 */
[----:B------:R-:W-:Y:S01]  /*6cc0*/  SHF.L.U32 R173, R84, 0x10, RZ ;  /* 0x0000001054ad7819 */ /* 0x000fe200000006ff */
[----:B------:R-:W-:Y:S01]  /*6cd0*/  FFMA.FTZ R206, R117, R167, R169 ;  /* 0x000000a775ce7223 */ /* 0x000fe200000100a9 */
[----:B------:R-:W-:Y:S01]  /*6ce0*/  SHF.L.U32 R117, R136, 0x10, RZ ;  /* 0x0000001088757819 */ /* 0x000fe200000006ff */
[----:B------:R-:W-:Y:S01]  /*6cf0*/  FMUL.FTZ R196, R223, R196 ;  /* 0x000000c4dfc47220 */ /* 0x000fe20000410000 */
[----:B------:R-:W-:Y:S01]  /*6d00*/  SHF.L.U32 R163, R51, 0x10, RZ ;  /* 0x0000001033a37819 */ /* 0x000fe200000006ff */
[----:B------:R-:W-:Y:S01]  /*6d10*/  FFMA.FTZ R194, R119, R171, R173 ;  /* 0x000000ab77c27223 */ /* 0x000fe200000100ad */
[----:B------:R-:W-:Y:S01]  /*6d20*/  SHF.L.U32 R119, R53, 0x10, RZ ;  /* 0x0000001035777819 */ /* 0x000fe200000006ff */
[----:B------:R-:W-:Y:S01]  /*6d30*/  IMAD.U32 R165, R83, 0x10000, RZ ;  /* 0x0001000053a57824 */ /* 0x000fe200078e00ff */
[----:B------:R-:W-:Y:S01]  /*6d40*/  SHF.L.U32 R133, R85, 0x10, RZ ;  /* 0x0000001055857819 */ /* 0x000fe200000006ff */
[----:B------:R-:W-:Y:S01]  /*6d50*/  FMUL.FTZ R198, R223, R198 ;  /* 0x000000c6dfc67220 */ /* 0x000fe20000410000 */
[----:B------:R-:W-:Y:S01]  /*6d60*/  FFMA.FTZ R199, R196, R199, R117 ;  /* 0x000000c7c4c77223 */ /* 0x000fe20000010075 */
[----:B------:R-:W-:Y:S01]  /*6d70*/  FFMA.FTZ R135, R135, R163, R165 ;  /* 0x000000a387877223 */ /* 0x000fe200000100a5 */
[----:B------:R-:W-:Y:S01]  /*6d80*/  SHF.L.U32 R203, R37, 0x10, RZ ;  /* 0x0000001025cb7819 */ /* 0x000fe200000006ff */
[----:B------:R-:W-:Y:S01]  /*6d90*/  FFMA.FTZ R196, R198, R119, R133 ;  /* 0x00000077c6c47223 */ /* 0x000fe20000010085 */
[----:B------:R-:W-:Y:S01]  /*6da0*/  SHF.L.U32 R117, R36, 0x10, RZ ;  /* 0x0000001024757819 */ /* 0x000fe200000006ff */
[----:B------:R-:W-:Y:S01]  /*6db0*/  FMUL.FTZ R174, R223, R174 ;  /* 0x000000aedfae7220 */ /* 0x000fe20000410000 */
[----:B------:R-:W-:Y:S01]  /*6dc0*/  SHF.L.U32 R163, R39, 0x10, RZ ;  /* 0x0000001027a37819 */ /* 0x000fe200000006ff */
[----:B------:R-:W-:Y:S01]  /*6dd0*/  IMAD.U32 R165, R38, 0x10000, RZ ;  /* 0x0001000026a57824 */ /* 0x000fe200078e00ff */
[----:B------:R-:W-:Y:S01]  /*6de0*/  SHF.L.U32 R133, R87, 0x10, RZ ;  /* 0x0000001057857819 */ /* 0x000fe200000006ff */
[----:B------:R-:W-:Y:S01]  /*6df0*/  FMUL.FTZ R201, R223, R250 ;  /* 0x000000fadfc97220 */ /* 0x000fe20000410000 */
[----:B------:R-:W-:-:S02]  /*6e00*/  IMAD.U32 R119, R55, 0x10000, RZ ;  /* 0x0001000037777824 */ /* 0x000fc400078e00ff */
        /* <DEDUP_REMOVED lines=11> */
[----:B------:R-:W-:Y:S01]  /*6ec0*/  SHF.L.U32 R133, R89, 0x10, RZ ;  /* 0x0000001059857819 */ /* 0x000fe200000006ff */
[----:B------:R-:W-:Y:S01]  /*6ed0*/  FMUL.FTZ R190, R223, R190 ;  /* 0x000000bedfbe7220 */ /* 0x000fe20000410000 */
        /* <DEDUP_REMOVED lines=21> */
[C---:B------:R-:W-:Y:S01]  /*7030*/  FMUL.FTZ R182, R223.reuse, R232 ;  /* 0x000000e8dfb67220 */ /* 0x040fe20000410000 */
[----:B------:R-:W-:Y:S01]  /*7040*/  SHF.L.U32 R167, R54, 0x10, RZ ;  /* 0x0000001036a77819 */ /* 0x000fe200000006ff */
        /* <DEDUP_REMOVED lines=8> */
[C---:B------:R-:W-:Y:S01]  /*70d0*/  FMUL.FTZ R184, R223.reuse, R184 ;  /* 0x000000b8dfb87220 */ /* 0x040fe20000410000 */
[C---:B------:R-:W-:Y:S01]  /*70e0*/  FMUL.FTZ R186, R223.reuse, R186 ;  /* 0x000000badfba7220 */ /* 0x040fe20000410000 */
[----:B------:R-:W-:Y:S01]  /*70f0*/  FFMA.FTZ R198, R252, R167, R169 ;  /* 0x000000a7fcc67223 */ /* 0x000fe200000100a9 */
[----:B------:R-:W-:Y:S01]  /*7100*/  FMUL.FTZ R169, R223, R230 ;  /* 0x000000e6dfa97220 */ /* 0x000fe20000410000 */
        /* <DEDUP_REMOVED lines=30> */
[----:B------:R-:W-:Y:S01]  /*72f0*/  FFMA.FTZ R178, R163, R224, R226 ;  /* 0x000000e0a3b27223 */ /* 0x000fe200000100e2 */
[----:B------:R-:W-:Y:S01]  /*7300*/  SHF.L.U32 R117, R9, 0x10, RZ ;  /* 0x0000001009757819 */ /* 0x000fe200000006ff */
[----:B------:R-:W0:Y:S01]  /*7310*/  @!P2 LDC.64 R132, c[0x0][0x3c0] ;  /* 0x0000f000ff84ab82 */ /* 0x000e220000000a00 */
[----:B------:R-:W-:Y:S01]  /*7320*/  FFMA.FTZ R163, R165, R228, R230 ;  /* 0x000000e4a5a37223 */ /* 0x000fe200000100e6 */
[----:B------:R-:W-:Y:S01]  /*7330*/  FMUL.FTZ R116, R223, R116 ;  /* 0x00000074df747220 */ /* 0x000fe20000410000 */
[----:B------:R-:W-:-:S02]  /*7340*/  IMAD.U32 R165, R8, 0x10000, RZ ;  /* 0x0001000008a57824 */ /* 0x000fc400078e00ff */
[----:B------:R-:W-:Y:S01]  /*7350*/  FMUL.FTZ R167, R223, R164 ;  /* 0x000000a4dfa77220 */ /* 0x000fe20000410000 */
[----:B------:R-:W-:Y:S01]  /*7360*/  SHF.L.U32 R224, R69, 0x10, RZ ;  /* 0x0000001045e07819 */ /* 0x000fe200000006ff */
[----:B------:R-:W-:Y:S01]  /*7370*/  FMUL.FTZ R166, R223, R166 ;  /* 0x000000a6dfa67220 */ /* 0x000fe20000410000 */
[----:B------:R-:W-:Y:S01]  /*7380*/  FFMA.FTZ R164, R116, R117, R165 ;  /* 0x0000007574a47223 */ /* 0x000fe200000100a5 */
[----:B------:R-:W1:Y:S01]  /*7390*/  @!P2 LDC.64 R118, c[0x0][0x3c8] ;  /* 0x0000f200ff76ab82 */ /* 0x000e620000000a00 */
[----:B------:R-:W-:Y:S01]  /*73a0*/  SHF.L.U32 R226, R101, 0x10, RZ ;  /* 0x0000001065e27819 */ /* 0x000fe200000006ff */
[----:B------:R-:W-:Y:S01]  /*73b0*/  IMAD.U32 R229, R70, 0x10000, RZ ;  /* 0x0001000046e57824 */ /* 0x000fe200078e00ff */
[----:B------:R-:W-:Y:S01]  /*73c0*/  SHF.L.U32 R225, R7, 0x10, RZ ;  /* 0x0000001007e17819 */ /* 0x000fe200000006ff */
[----:B------:R-:W-:Y:S01]  /*73d0*/  FMUL.FTZ R222, R223, R222 ;  /* 0x000000dedfde7220 */ /* 0x000fe20000410000 */
[----:B------:R-:W-:Y:S01]  /*73e0*/  SHF.L.U32 R227, R6, 0x10, RZ ;  /* 0x0000001006e37819 */ /* 0x000fe200000006ff */
[----:B------:R-:W-:Y:S01]  /*73f0*/  FFMA.FTZ R165, R167, R224, R226 ;  /* 0x000000e0a7a57223 */ /* 0x000fe200000100e2 */
[----:B------:R-:W-:Y:S01]  /*7400*/  SHF.L.U32 R231, R102, 0x10, RZ ;  /* 0x0000001066e77819 */ /* 0x000fe200000006ff */
[----:B------:R-:W2:Y:S01]  /*7410*/  LDC.64 R116, c[0x0][0x428] ;  /* 0x00010a00ff747b82 */ /* 0x000ea20000000a00 */
[----:B------:R-:W-:Y:S01]  /*7420*/  FMUL.FTZ R216, R223, R216 ;  /* 0x000000d8dfd87220 */ /* 0x000fe20000410000 */
[----:B------:R-:W-:Y:S01]  /*7430*/  FFMA.FTZ R166, R166, R225, R227 ;  /* 0x000000e1a6a67223 */ /* 0x000fe200000100e3 */
[----:B------:R-:W-:Y:S01]  /*7440*/  SHF.L.U32 R225, R5, 0x10, RZ ;  /* 0x0000001005e17819 */ /* 0x000fe200000006ff */
[----:B------:R-:W-:Y:S01]  /*7450*/  FFMA.FTZ R167, R222, R229, R231 ;  /* 0x000000e5dea77223 */ /* 0x000fe200000100e7 */
[----:B------:R-:W-:Y:S01]  /*7460*/  SHF.L.U32 R227, R4, 0x10, RZ ;  /* 0x0000001004e37819 */ /* 0x000fe200000006ff */
[----:B------:R-:W-:Y:S01]  /*7470*/  IMAD.U32 R231, R103, 0x10000, RZ ;  /* 0x0001000067e77824 */ /* 0x000fe200078e00ff */
[----:B------:R-:W-:Y:S01]  /*7480*/  SHF.L.U32 R229, R71, 0x10, RZ ;  /* 0x0000001047e57819 */ /* 0x000fe200000006ff */
[----:B0-----:R-:W-:Y:S01]  /*7490*/  @!P2 IMAD.WIDE R132, R162, 0x4, R132 ;  /* 0x00000004a284a825 */ /* 0x001fe200078e0284 */
[----:B------:R-:W-:-:S03]  /*74a0*/  SHF.L.U32 R233, R3, 0x10, RZ ;  /* 0x0000001003e97819 */ /* 0x000fc600000006ff */
[C---:B------:R-:W-:Y:S01]  /*74b0*/  FMUL.FTZ R218, R223.reuse, R218 ;  /* 0x000000dadfda7220 */ /* 0x040fe20000410000 */
[----:B------:R-:W-:Y:S01]  /*74c0*/  SHF.L.U32 R235, R2, 0x10, RZ ;  /* 0x0000001002eb7819 */ /* 0x000fe200000006ff */
[C---:B------:R-:W-:Y:S01]  /*74d0*/  FMUL.FTZ R220, R223.reuse, R220 ;  /* 0x000000dcdfdc7220 */ /* 0x040fe20000410000 */
[----:B------:R-:W-:Y:S01]  /*74e0*/  FFMA.FTZ R216, R216, R225, R227 ;  /* 0x000000e1d8d87223 */ /* 0x000fe200000100e3 */
[----:B------:R-:W-:Y:S01]  /*74f0*/  FFMA.FTZ R225, R218, R229, R231 ;  /* 0x000000e5dae17223 */ /* 0x000fe200000100e7 */
[----:B------:R0:W-:Y:S01]  /*7500*/  @!P2 STG.E desc[UR6][R132.64], R221 ;  /* 0x000000dd8400a986 */ /* 0x0001e2000c101906 */
[----:B------:R-:W-:Y:S01]  /*7510*/  FFMA.FTZ R218, R220, R233, R235 ;  /* 0x000000e9dcda7223 */ /* 0x000fe200000100eb */
[----:B------:R-:W-:Y:S01]  /*7520*/  F2FP.BF16.F32.PACK_AB R131, R210, R131 ;  /* 0x00000083d283723e */ /* 0x000fe200000010ff */
[----:B------:R-:W-:Y:S01]  /*7530*/  FMUL.FTZ R193, R223, R242 ;  /* 0x000000f2dfc17220 */ /* 0x000fe20000410000 */
[----:B------:R-:W-:Y:S01]  /*7540*/  F2FP.BF16.F32.PACK_AB R134, R211, R134 ;  /* 0x00000086d386723e */ /* 0x000fe200000010ff */
[----:B------:R-:W-:Y:S01]  /*7550*/  FMUL.FTZ R205, R223, R246 ;  /* 0x000000f6dfcd7220 */ /* 0x000fe20000410000 */
[----:B------:R-:W-:Y:S01]  /*7560*/  SHF.L.U32 R248, R30, 0x10, RZ ;  /* 0x000000101ef87819 */ /* 0x000fe200000006ff */
[----:B------:R-:W-:Y:S01]  /*7570*/  IMAD.U32 R246, R31, 0x10000, RZ ;  /* 0x000100001ff67824 */ /* 0x000fe200078e00ff */
[----:B------:R-:W-:Y:S01]  /*7580*/  SHF.L.U32 R242, R27, 0x10, RZ ;  /* 0x000000101bf27819 */ /* 0x000fe200000006ff */
[----:B--2---:R-:W-:Y:S01]  /*7590*/  IMAD.WIDE.U32 R210, R175, 0x10, R116 ;  /* 0x00000010afd27825 */ /* 0x004fe200078e0074 */
[----:B------:R-:W-:-:S03]  /*75a0*/  SHF.L.U32 R244, R26, 0x10, RZ ;  /* 0x000000101af47819 */ /* 0x000fc600000006ff */
[----:B------:R-:W-:Y:S01]  /*75b0*/  FMUL.FTZ R197, R223, R238 ;  /* 0x000000eedfc57220 */ /* 0x000fe20000410000 */
[----:B------:R-:W-:Y:S01]  /*75c0*/  SHF.L.U32 R236, R61, 0x10, RZ ;  /* 0x000000103dec7819 */ /* 0x000fe200000006ff */
[----:B0-----:R-:W-:Y:S01]  /*75d0*/  IMAD.WIDE.U32 R220, R120, 0x10, R116 ;  /* 0x0000001078dc7825 */ /* 0x001fe200078e0074 */
[----:B------:R-:W-:-:S03]  /*75e0*/  F2FP.BF16.F32.PACK_AB R120, R189, R174 ;  /* 0x000000aebd78723e */ /* 0x000fc600000010ff */
[----:B------:R-:W-:Y:S01]  /*75f0*/  FMUL.FTZ R183, R223, R234 ;  /* 0x000000eadfb77220 */ /* 0x000fe20000410000 */
[----:B------:R-:W0:Y:S01]  /*7600*/  LDC.64 R174, c[0x0][0x380] ;  /* 0x0000e000ffae7b82 */ /* 0x000e220000000a00 */
[----:B------:R-:W-:Y:S01]  /*7610*/  SHF.L.U32 R232, R19, 0x10, RZ ;  /* 0x0000001013e87819 */ /* 0x000fe200000006ff */
[----:B------:R-:W-:Y:S01]  /*7620*/  IMAD.U32 R238, R93, 0x10000, RZ ;  /* 0x000100005dee7824 */ /* 0x000fe200078e00ff */
[----:B------:R-:W-:Y:S01]  /*7630*/  SHF.L.U32 R250, R35, 0x10, RZ ;  /* 0x0000001023fa7819 */ /* 0x000fe200000006ff */
[----:B------:R-:W-:Y:S01]  /*7640*/  IMAD.U32 R234, R18, 0x10000, RZ ;  /* 0x0001000012ea7824 */ /* 0x000fe200078e00ff */
[----:B------:R-:W-:Y:S01]  /*7650*/  SHF.L.U32 R252, R34, 0x10, RZ ;  /* 0x0000001022fc7819 */ /* 0x000fe200000006ff */
[----:B------:R-:W-:Y:S01]  /*7660*/  FFMA.FTZ R193, R193, R246, R248 ;  /* 0x000000f6c1c17223 */ /* 0x000fe200000100f8 */
[----:B------:R-:W-:Y:S01]  /*7670*/  FMUL.FTZ R179, R223, R240 ;  /* 0x000000f0dfb37220 */ /* 0x000fe20000410000 */
[----:B------:R-:W-:Y:S01]  /*7680*/  FFMA.FTZ R197, R197, R242, R244 ;  /* 0x000000f2c5c57223 */ /* 0x000fe200000100f4 */
[----:B-1----:R-:W-:Y:S01]  /*7690*/  @!P2 IMAD.WIDE R118, R162, 0x4, R118 ;  /* 0x00000004a276a825 */ /* 0x002fe200078e0276 */
[----:B------:R-:W-:-:S03]  /*76a0*/  SHF.L.U32 R248, R92, 0x10, RZ ;  /* 0x000000105cf87819 */ /* 0x000fc600000006ff */
[----:B------:R-:W-:Y:S01]  /*76b0*/  FFMA.FTZ R181, R181, R236, R238 ;  /* 0x000000ecb5b57223 */ /* 0x000fe200000100ee */
[----:B------:R-:W-:Y:S01]  /*76c0*/  SHF.L.U32 R240, R62, 0x10, RZ ;  /* 0x000000103ef07819 */ /* 0x000fe200000006ff */
[----:B------:R-:W-:Y:S01]  /*76d0*/  FFMA.FTZ R187, R187, R232, R234 ;  /* 0x000000e8bbbb7223 */ /* 0x000fe200000100ea */
[----:B------:R-:W-:Y:S01]  /*76e0*/  SHF.L.U32 R242, R94, 0x10, RZ ;  /* 0x000000105ef27819 */ /* 0x000fe200000006ff */
[----:B------:R-:W-:Y:S01]  /*76f0*/  IMAD.U32 R246, R60, 0x10000, RZ ;  /* 0x000100003cf67824 */ /* 0x000fe200078e00ff */
[----:B------:R-:W-:Y:S01]  /*7700*/  SHF.L.U32 R236, R64, 0x10, RZ ;  /* 0x0000001040ec7819 */ /* 0x000fe200000006ff */
[----:B------:R-:W-:Y:S01]  /*7710*/  IMAD.U32 R234, R98, 0x10000, RZ ;  /* 0x0001000062ea7824 */ /* 0x000fe200078e00ff */
[----:B------:R-:W-:Y:S01]  /*7720*/  SHF.L.U32 R238, R96, 0x10, RZ ;  /* 0x0000001060ee7819 */ /* 0x000fe200000006ff */
[----:B------:R-:W-:Y:S01]  /*7730*/  FFMA.FTZ R205, R205, R250, R252 ;  /* 0x000000facdcd7223 */ /* 0x000fe200000100fc */
[----:B------:R-:W-:Y:S01]  /*7740*/  SHF.L.U32 R232, R66, 0x10, RZ ;  /* 0x0000001042e87819 */ /* 0x000fe200000006ff */
[----:B------:R1:W-:Y:S01]  /*7750*/  @!P2 STG.E desc[UR6][R118.64], R223 ;  /* 0x000000df7600a986 */ /* 0x0003e2000c101906 */
[----:B------:R-:W-:Y:S01]  /*7760*/  F2FP.BF16.F32.PACK_AB R127, R214, R127 ;  /* 0x0000007fd67f723e */ /* 0x000fe200000010ff */
[----:B------:R-:W-:Y:S01]  /*7770*/  FFMA.FTZ R179, R179, R246, R248 ;  /* 0x000000f6b3b37223 */ /* 0x000fe200000100f8 */
[----:B------:R-:W-:Y:S01]  /*7780*/  F2FP.BF16.F32.PACK_AB R126, R219, R126 ;  /* 0x0000007edb7e723e */ /* 0x000fe200000010ff */
[----:B------:R-:W-:Y:S01]  /*7790*/  FFMA.FTZ R183, R183, R240, R242 ;  /* 0x000000f0b7b77223 */ /* 0x000fe200000100f2 */
[----:B------:R-:W-:Y:S01]  /*77a0*/  F2FP.BF16.F32.PACK_AB R125, R212, R125 ;  /* 0x0000007dd47d723e */ /* 0x000fe200000010ff */
[----:B------:R-:W-:Y:S01]  /*77b0*/  FFMA.FTZ R169, R169, R236, R238 ;  /* 0x000000eca9a97223 */ /* 0x000fe200000100ee */
[----:B------:R-:W-:Y:S01]  /*77c0*/  F2FP.BF16.F32.PACK_AB R124, R217, R124 ;  /* 0x0000007cd97c723e */ /* 0x000fe200000010ff */
[----:B------:R-:W-:Y:S01]  /*77d0*/  FFMA.FTZ R173, R173, R232, R234 ;  /* 0x000000e8adad7223 */ /* 0x000fe200000100ea */
[----:B------:R-:W-:Y:S01]  /*77e0*/  F2FP.BF16.F32.PACK_AB R130, R215, R130 ;  /* 0x00000082d782723e */ /* 0x000fe200000010ff */
[--C-:B------:R-:W-:Y:S01]  /*77f0*/  IMAD.WIDE.U32 R226, R122, 0x10, R116.reuse ;  /* 0x000000107ae27825 */ /* 0x100fe200078e0074 */
[----:B------:R-:W-:Y:S01]  /*7800*/  F2FP.BF16.F32.PACK_AB R129, R208, R129 ;  /* 0x00000081d081723e */ /* 0x000fe200000010ff */
[----:B------:R2:W-:Y:S01]  /*7810*/  STG.E.128 desc[UR6][R220.64], R124 ;  /* 0x0000007cdc007986 */ /* 0x0005e2000c101d06 */
[----:B------:R-:W-:Y:S01]  /*7820*/  F2FP.BF16.F32.PACK_AB R128, R213, R128 ;  /* 0x00000080d580723e */ /* 0x000fe200000010ff */
[----:B-1----:R-:W-:Y:S01]  /*7830*/  IMAD.WIDE.U32 R222, R121, 0x10, R116 ;  /* 0x0000001079de7825 */ /* 0x002fe200078e0074 */
[----:B------:R-:W-:-:S02]  /*7840*/  F2FP.BF16.F32.PACK_AB R135, R206, R135 ;  /* 0x00000087ce87723e */ /* 0x000fc400000010ff */
[----:B------:R-:W-:Y:S01]  /*7850*/  F2FP.BF16.F32.PACK_AB R133, R209, R204 ;  /* 0x000000ccd185723e */ /* 0x000fe200000010ff */
[--C-:B------:R-:W-:Y:S01]  /*7860*/  IMAD.WIDE.U32 R208, R168, 0x10, R116.reuse ;  /* 0x00000010a8d07825 */ /* 0x100fe200078e0074 */
[----:B------:R-:W-:Y:S01]  /*7870*/  F2FP.BF16.F32.PACK_AB R132, R207, R202 ;  /* 0x000000cacf84723e */ /* 0x000fe200000010ff */
[----:B------:R1:W-:Y:S01]  /*7880*/  STG.E.128 desc[UR6][R222.64], R128 ;  /* 0x00000080de007986 */ /* 0x0003e2000c101d06 */
[----:B------:R-:W-:Y:S01]  /*7890*/  F2FP.BF16.F32.PACK_AB R119, R205, R200 ;  /* 0x000000c8cd77723e */ /* 0x000fe200000010ff */
[--C-:B------:R-:W-:Y:S01]  /*78a0*/  IMAD.WIDE.U32 R206, R123, 0x10, R116.reuse ;  /* 0x000000107bce7825 */ /* 0x100fe200078e0074 */
[----:B------:R-:W-:Y:S01]  /*78b0*/  F2FP.BF16.F32.PACK_AB R118, R203, R198 ;  /* 0x000000c6cb76723e */ /* 0x000fe200000010ff */
[----:B------:R3:W-:Y:S01]  /*78c0*/  STG.E.128 desc[UR6][R226.64], R132 ;  /* 0x00000084e2007986 */ /* 0x0007e2000c101d06 */
[----:B------:R-:W-:Y:S01]  /*78d0*/  F2FP.BF16.F32.PACK_AB R123, R197, R192 ;  /* 0x000000c0c57b723e */ /* 0x000fe200000010ff */
[----:B------:R-:W-:Y:S01]  /*78e0*/  IMAD.WIDE.U32 R212, R185, 0x10, R116 ;  /* 0x00000010b9d47825 */ /* 0x000fe200078e0074 */
[----:B------:R-:W-:-:S02]  /*78f0*/  F2FP.BF16.F32.PACK_AB R122, R195, R190 ;  /* 0x000000bec37a723e */ /* 0x000fc400000010ff */
[----:B------:R-:W-:Y:S01]  /*7900*/  F2FP.BF16.F32.PACK_AB R121, R193, R188 ;  /* 0x000000bcc179723e */ /* 0x000fe200000010ff */
[----:B------:R-:W-:Y:S01]  /*7910*/  IMAD.WIDE.U32 R214, R191, 0x10, R116 ;  /* 0x00000010bfd67825 */ /* 0x000fe200078e0074 */
[----:B------:R-:W-:Y:S02]  /*7920*/  F2FP.BF16.F32.PACK_AB R117, R201, R196 ;  /* 0x000000c4c975723e */ /* 0x000fe400000010ff */
[----:B------:R-:W-:Y:S02]  /*7930*/  F2FP.BF16.F32.PACK_AB R116, R199, R194 ;  /* 0x000000c2c774723e */ /* 0x000fe400000010ff */
[----:B--2---:R-:W-:Y:S02]  /*7940*/  F2FP.BF16.F32.PACK_AB R127, R187, R186 ;  /* 0x000000babb7f723e */ /* 0x004fe400000010ff */
[----:B------:R-:W-:Y:S01]  /*7950*/  F2FP.BF16.F32.PACK_AB R126, R184, R183 ;  /* 0x000000b7b87e723e */ /* 0x000fe200000010ff */
[----:B------:R2:W-:Y:S01]  /*7960*/  STG.E.128 desc[UR6][R206.64], R116 ;  /* 0x00000074ce007986 */ /* 0x0005e2000c101d06 */
[----:B------:R-:W-:-:S02]  /*7970*/  F2FP.BF16.F32.PACK_AB R125, R182, R181 ;  /* 0x000000b5b67d723e */ /* 0x000fc400000010ff */
[----:B------:R-:W-:Y:S01]  /*7980*/  F2FP.BF16.F32.PACK_AB R124, R180, R179 ;  /* 0x000000b3b47c723e */ /* 0x000fe200000010ff */
[----:B------:R2:W-:Y:S01]  /*7990*/  STG.E.128 desc[UR6][R208.64], R120 ;  /* 0x00000078d0007986 */ /* 0x0005e2000c101d06 */
[----:B-1----:R-:W-:Y:S02]  /*79a0*/  F2FP.BF16.F32.PACK_AB R131, R178, R177 ;  /* 0x000000b1b283723e */ /* 0x002fe400000010ff */
[----:B------:R-:W-:Y:S01]  /*79b0*/  F2FP.BF16.F32.PACK_AB R130, R176, R173 ;  /* 0x000000adb082723e */ /* 0x000fe200000010ff */
[----:B------:R2:W-:Y:S01]  /*79c0*/  STG.E.128 desc[UR6][R210.64], R124 ;  /* 0x0000007cd2007986 */ /* 0x0005e2000c101d06 */
[----:B------:R-:W-:Y:S02]  /*79d0*/  F2FP.BF16.F32.PACK_AB R129, R172, R171 ;  /* 0x000000abac81723e */ /* 0x000fe400000010ff */
[----:B------:R-:W-:Y:S02]  /*79e0*/  F2FP.BF16.F32.PACK_AB R128, R170, R169 ;  /* 0x000000a9aa80723e */ /* 0x000fe400000010ff */
[----:B---3--:R-:W-:-:S02]  /*79f0*/  F2FP.BF16.F32.PACK_AB R135, R218, R225 ;  /* 0x000000e1da87723e */ /* 0x008fc400000010ff */
[----:B------:R-:W-:Y:S01]  /*7a00*/  F2FP.BF16.F32.PACK_AB R134, R216, R167 ;  /* 0x000000a7d886723e */ /* 0x000fe200000010ff */
[----:B------:R2:W-:Y:S01]  /*7a10*/  STG.E.128 desc[UR6][R212.64], R128 ;  /* 0x00000080d4007986 */ /* 0x0005e2000c101d06 */
[----:B------:R-:W-:Y:S02]  /*7a20*/  F2FP.BF16.F32.PACK_AB R133, R166, R165 ;  /* 0x000000a5a685723e */ /* 0x000fe400000010ff */
[----:B------:R-:W-:Y:S02]  /*7a30*/  F2FP.BF16.F32.PACK_AB R132, R164, R163 ;  /* 0x000000a3a484723e */ /* 0x000fe400000010ff */
[----:B0-----:R-:W-:-:S03]  /*7a40*/  LEA R162, R174, R162, 0x2 ;  /* 0x000000a2aea27211 */ /* 0x001fc600078e10ff */
[----:B------:R2:W-:Y:S01]  /*7a50*/  STG.E.128 desc[UR6][R214.64], R132 ;  /* 0x00000084d6007986 */ /* 0x0005e2000c101d06 */
[----:B------:R-:W-:-:S13]  /*7a60*/  ISETP.GE.AND P2, PT, R162, R175, PT ;  /* 0x000000afa200720c */ /* 0x000fda0003f46270 */
[----:B------:R-:W-:Y:S05]  /*7a70*/  @!P2 BRA `(.L_x_252) ;  /* 0xffffff8c0088a947 */ /* 0x000fea000383ffff */
[----:B------:R-:W-:Y:S05]  /*7a80*/  EXIT ;  /* 0x000000000000794d */ /* 0x000fea0003800000 */
.L_x_251:
        /* <DEDUP_REMOVED lines=8> */
.L_x_254:
[----:B------:R-:W-:Y:S05]  /*7b10*/  BSYNC B0 ;  /* 0x0000000000007941 */ /* 0x000fea0003800000 */
.L_x_253:
[----:B------:R-:W-:Y:S01]  /*7b20*/  MOV R118, R173 ;  /* 0x000000ad00767202 */ /* 0x000fe20000000f00 */
[----:B------:R-:W-:Y:S01]  /*7b30*/  HFMA2 R195, -RZ, RZ, 0, 1.1920928955078125e-07 ;  /* 0x00000002ffc37431 */ /* 0x000fe200000001ff */
[----:B------:R-:W-:Y:S01]  /*7b40*/  MOV R197, 0x1f ;  /* 0x0000001f00c57802 */ /* 0x000fe20000000f00 */
[----:B------:R-:W-:Y:S02]  /*7b50*/  IMAD.MOV.U32 R177, RZ, RZ, -0x1 ;  /* 0xffffffffffb17424 */ /* 0x000fe400078e00ff */
[----:B------:R-:W-:-:S05]  /*7b60*/  FADD.FTZ R119, R117, R118 ;  /* 0x0000007675777221 */ /* 0x000fca0000010000 */
[----:B------:R-:W-:-:S07]  /*7b70*/  MOV R193, R119 ;  /* 0x0000007700c17202 */ /* 0x000fce0000000f00 */
[----:B------:R-:W-:Y:S05]  /*7b80*/  WARPSYNC.COLLECTIVE R177, `(.L_x_255) ;  /* 0x00000000b1087348 */ /* 0x000fea0003c00000 */
[----:B------:R0:W1:Y:S02]  /*7b90*/  SHFL.BFLY P4, R173, R193, R195, R197 ;  /* 0x0c0000c3c1ad7389 */ /* 0x00006400000800c5 */
[----:B01----:R-:W-:Y:S05]  /*7ba0*/  ENDCOLLECTIVE ;  /* 0x000000000000791b */ /* 0x003fea0003800000 */
.L_x_255:
[----:B------:R-:W-:Y:S01]  /*7bb0*/  HFMA2 R195, -RZ, RZ, 0, 2.384185791015625e-07 ;  /* 0x00000004ffc37431 */ /* 0x000fe200000001ff */
[----:B------:R-:W-:-:S05]  /*7bc0*/  MOV R118, R173 ;  /* 0x000000ad00767202 */ /* 0x000fca0000000f00 */
[----:B------:R-:W-:-:S05]  /*7bd0*/  FADD.FTZ R124, R119, R118 ;  /* 0x00000076777c7221 */ /* 0x000fca0000010000 */
[----:B------:R-:W-:-:S07]  /*7be0*/  MOV R193, R124 ;  /* 0x0000007c00c17202 */ /* 0x000fce0000000f00 */
[----:B------:R-:W-:Y:S05]  /*7bf0*/  WARPSYNC.COLLECTIVE R177, `(.L_x_256) ;  /* 0x00000000b1087348 */ /* 0x000fea0003c00000 */
[----:B------:R0:W1:Y:S02]  /*7c00*/  SHFL.BFLY P4, R173, R193, R195, R197 ;  /* 0x0c0000c3c1ad7389 */ /* 0x00006400000800c5 */
[----:B01----:R-:W-:Y:S05]  /*7c10*/  ENDCOLLECTIVE ;  /* 0x000000000000791b */ /* 0x003fea0003800000 */
.L_x_256:
[----:B------:R-:W-:Y:S01]  /*7c20*/  IMAD.MOV.U32 R195, RZ, RZ, 0x8 ;  /* 0x00000008ffc37424 */ /* 0x000fe200078e00ff */
[----:B------:R-:W-:-:S05]  /*7c30*/  MOV R125, R173 ;  /* 0x000000ad007d7202 */ /* 0x000fca0000000f00 */
[----:B------:R-:W-:-:S05]  /*7c40*/  FADD.FTZ R125, R124, R125 ;  /* 0x0000007d7c7d7221 */ /* 0x000fca0000010000 */
[----:B------:R-:W-:-:S07]  /*7c50*/  MOV R193, R125 ;  /* 0x0000007d00c17202 */ /* 0x000fce0000000f00 */
[----:B------:R-:W-:Y:S05]  /*7c60*/  WARPSYNC.COLLECTIVE R177, `(.L_x_257) ;  /* 0x00000000b1087348 */ /* 0x000fea0003c00000 */
[----:B------:R0:W1:Y:S02]  /*7c70*/  SHFL.BFLY P4, R173, R193, R195, R197 ;  /* 0x0c0000c3c1ad7389 */ /* 0x00006400000800c5 */
[----:B01----:R-:W-:Y:S05]  /*7c80*/  ENDCOLLECTIVE ;  /* 0x000000000000791b */ /* 0x003fea0003800000 */
.L_x_257:
[----:B------:R-:W-:Y:S01]  /*7c90*/  HFMA2 R195, -RZ, RZ, 0, 9.5367431640625e-07 ;  /* 0x00000010ffc37431 */ /* 0x000fe200000001ff */
[----:B------:R-:W-:-:S05]  /*7ca0*/  MOV R118, R173 ;  /* 0x000000ad00767202 */ /* 0x000fca0000000f00 */
[----:B------:R-:W-:Y:S02]  /*7cb0*/  FADD.FTZ R171, R125, R118 ;  /* 0x000000767dab7221 */ /* 0x000fe40000010000 */
[----:B------:R-:W0:Y:S03]  /*7cc0*/  LDC R118, c[0x0][0x400] ;  /* 0x00010000ff767b82 */ /* 0x000e260000000800 */
[----:B------:R-:W-:-:S07]  /*7cd0*/  MOV R193, R171 ;  /* 0x000000ab00c17202 */ /* 0x000fce0000000f00 */
[----:B0-----:R-:W-:Y:S05]  /*7ce0*/  WARPSYNC.COLLECTIVE R177, `(.L_x_258) ;  /* 0x00000000b1087348 */ /* 0x001fea0003c00000 */
[----:B------:R1:W2:Y:S02]  /*7cf0*/  SHFL.BFLY P4, R173, R193, R195, R197 ;  /* 0x0c0000c3c1ad7389 */ /* 0x0002a400000800c5 */
[----:B012---:R-:W-:Y:S05]  /*7d00*/  ENDCOLLECTIVE ;  /* 0x000000000000791b */ /* 0x007fea0003800000 */
.L_x_258:
[----:B------:R-:W-:Y:S02]  /*7d10*/  HFMA2 R195, -RZ, RZ, 0, 5.9604644775390625e-08 ;  /* 0x00000001ffc37431 */ /* 0x000fe400000001ff */
[----:B------:R-:W-:-:S04]  /*7d20*/  FADD.FTZ R171, R171, R173 ;  /* 0x000000adabab7221 */ /* 0x000fc80000010000 */
[----:B------:R-:W-:-:S04]  /*7d30*/  FMUL.FTZ R221, R171, R118 ;  /* 0x00000076abdd7220 */ /* 0x000fc80000410000 */
[C---:B------:R-:W-:Y:S01]  /*7d40*/  FADD.FTZ R117, -R221.reuse, R126 ;  /* 0x0000007edd757221 */ /* 0x040fe20000010100 */
[----:B------:R-:W-:-:S03]  /*7d50*/  FADD.FTZ R124, -R221, R189 ;  /* 0x000000bddd7c7221 */ /* 0x000fc60000010100 */
        /* <DEDUP_REMOVED lines=125> */
[----:B------:R-:W-:-:S05]  /*8530*/  FFMA.FTZ R117, R124, R124, R117 ;  /* 0x0000007c7c757223 */ /* 0x000fca0000010075 */
[----:B------:R-:W-:-:S07]  /*8540*/  MOV R193, R117 ;  /* 0x0000007500c17202 */ /* 0x000fce0000000f00 */
[----:B------:R-:W-:Y:S05]  /*8550*/  WARPSYNC.COLLECTIVE R177, `(.L_x_259) ;  /* 0x00000000b1087348 */ /* 0x000fea0003c00000 */
[----:B------:R0:W1:Y:S02]  /*8560*/  SHFL.BFLY P4, R173, R193, R195, R197 ;  /* 0x0c0000c3c1ad7389 */ /* 0x00006400000800c5 */
[----:B01----:R-:W-:Y:S05]  /*8570*/  ENDCOLLECTIVE ;  /* 0x000000000000791b */ /* 0x003fea0003800000 */
.L_x_259:
[----:B------:R-:W-:Y:S02]  /*8580*/  HFMA2 R195, -RZ, RZ, 0, 1.1920928955078125e-07 ;  /* 0x00000002ffc37431 */ /* 0x000fe400000001ff */
[----:B------:R-:W-:-:S04]  /*8590*/  IMAD.MOV.U32 R124, RZ, RZ, R173 ;  /* 0x000000ffff7c7224 */ /* 0x000fc800078e00ad */
[----:B------:R-:W-:-:S05]  /*85a0*/  FADD.FTZ R124, R117, R124 ;  /* 0x0000007c757c7221 */ /* 0x000fca0000010000 */
[----:B------:R-:W-:-:S07]  /*85b0*/  MOV R193, R124 ;  /* 0x0000007c00c17202 */ /* 0x000fce0000000f00 */
[----:B------:R-:W-:Y:S05]  /*85c0*/  WARPSYNC.COLLECTIVE R177, `(.L_x_260) ;  /* 0x00000000b1087348 */ /* 0x000fea0003c00000 */
[----:B------:R0:W1:Y:S02]  /*85d0*/  SHFL.BFLY P4, R173, R193, R195, R197 ;  /* 0x0c0000c3c1ad7389 */ /* 0x00006400000800c5 */
[----:B01----:R-:W-:Y:S05]  /*85e0*/  ENDCOLLECTIVE ;  /* 0x000000000000791b */ /* 0x003fea0003800000 */
.L_x_260:
[----:B------:R-:W-:Y:S01]  /*85f0*/  HFMA2 R195, -RZ, RZ, 0, 2.384185791015625e-07 ;  /* 0x00000004ffc37431 */ /* 0x000fe200000001ff */
[----:B------:R-:W-:-:S05]  /*8600*/  MOV R119, R173 ;  /* 0x000000ad00777202 */ /* 0x000fca0000000f00 */
[----:B------:R-:W-:-:S05]  /*8610*/  FADD.FTZ R119, R124, R119 ;  /* 0x000000777c777221 */ /* 0x000fca0000010000 */
[----:B------:R-:W-:-:S07]  /*8620*/  MOV R193, R119 ;  /* 0x0000007700c17202 */ /* 0x000fce0000000f00 */
[----:B------:R-:W-:Y:S05]  /*8630*/  WARPSYNC.COLLECTIVE R177, `(.L_x_261) ;  /* 0x00000000b1087348 */ /* 0x000fea0003c00000 */
[----:B------:R0:W1:Y:S02]  /*8640*/  SHFL.BFLY P4, R173, R193, R195, R197 ;  /* 0x0c0000c3c1ad7389 */ /* 0x00006400000800c5 */
[----:B01----:R-:W-:Y:S05]  /*8650*/  ENDCOLLECTIVE ;  /* 0x000000000000791b */ /* 0x003fea0003800000 */
.L_x_261:
[----:B------:R-:W-:Y:S02]  /*8660*/  HFMA2 R195, -RZ, RZ, 0, 4.76837158203125e-07 ;  /* 0x00000008ffc37431 */ /* 0x000fe400000001ff */
[----:B------:R-:W-:-:S04]  /*8670*/  IMAD.MOV.U32 R125, RZ, RZ, R173 ;  /* 0x000000ffff7d7224 */ /* 0x000fc800078e00ad */
[----:B------:R-:W-:-:S05]  /*8680*/  FADD.FTZ R125, R119, R125 ;  /* 0x0000007d777d7221 */ /* 0x000fca0000010000 */
[----:B------:R-:W-:-:S07]  /*8690*/  MOV R193, R125 ;  /* 0x0000007d00c17202 */ /* 0x000fce0000000f00 */
[----:B------:R-:W-:Y:S05]  /*86a0*/  WARPSYNC.COLLECTIVE R177, `(.L_x_262) ;  /* 0x00000000b1087348 */ /* 0x000fea0003c00000 */
[----:B------:R0:W1:Y:S02]  /*86b0*/  SHFL.BFLY P4, R173, R193, R195, R197 ;  /* 0x0c0000c3c1ad7389 */ /* 0x00006400000800c5 */
[----:B01----:R-:W-:Y:S05]  /*86c0*/  ENDCOLLECTIVE ;  /* 0x000000000000791b */ /* 0x003fea0003800000 */
.L_x_262:
[----:B------:R-:W-:Y:S01]  /*86d0*/  HFMA2 R195, -RZ, RZ, 0, 9.5367431640625e-07 ;  /* 0x00000010ffc37431 */ /* 0x000fe200000001ff */
[----:B------:R-:W-:-:S05]  /*86e0*/  MOV R171, R173 ;  /* 0x000000ad00ab7202 */ /* 0x000fca0000000f00 */
[----:B------:R-:W-:-:S05]  /*86f0*/  FADD.FTZ R171, R125, R171 ;  /* 0x000000ab7dab7221 */ /* 0x000fca0000010000 */
[----:B------:R-:W-:-:S07]  /*8700*/  MOV R193, R171 ;  /* 0x000000ab00c17202 */ /* 0x000fce0000000f00 */
[----:B------:R-:W-:Y:S05]  /*8710*/  WARPSYNC.COLLECTIVE R177, `(.L_x_263) ;  /* 0x00000000b1087348 */ /* 0x000fea0003c00000 */
[----:B------:R0:W1:Y:S02]  /*8720*/  SHFL.BFLY P4, R173, R193, R195, R197 ;  /* 0x0c0000c3c1ad7389 */ /* 0x00006400000800c5 */
[----:B01----:R-:W-:Y:S05]  /*8730*/  ENDCOLLECTIVE ;  /* 0x000000000000791b */ /* 0x003fea0003800000 */
.L_x_263:
[----:B------:R-:W-:Y:S05]  /*8740*/  BRA `(.L_x_264) ;  /* 0xffffffd800c47947 */ /* 0x000fea000383ffff */
.L_x_265:
        /* <DEDUP_REMOVED lines=11> */
.L_x_43855:


//--------------------- .text._ZN10layer_norm31ln_parallel_residual_fwd_kernelINS_13Kernel_traitsI13__nv_bfloat16S2_S2_S2_fjLj2048ELj1ELj4ELj1ELj16ENS_18Kernel_traits_baseILj2048ES2_S2_S2_S2_fjLj128EEEEELb1ELb0ELb0EEEvNS_9FwdParamsE --------------------------
	.section	.text._ZN10layer_norm31ln_parallel_residual_fwd_kernelINS_13Kernel_traitsI13__nv_bfloat16S2_S2_S2_fjLj2048ELj1ELj4ELj1ELj16ENS_18Kernel_traits_baseILj2048ES2_S2_S2_S2_fjLj128EEEEELb1ELb0ELb0EEEvNS_9FwdParamsE,"ax",@progbits
	.align	128
        .global         _ZN10layer_norm31ln_parallel_residual_fwd_kernelINS_13Kernel_traitsI13__nv_bfloat16S2_S2_S2_fjLj2048ELj1ELj4ELj1ELj16ENS_18Kernel_traits_baseILj2048ES2_S2_S2_S2_fjLj128EEEEELb1ELb0ELb0EEEvNS_9FwdParamsE
        .type           _ZN10layer_norm31ln_parallel_residual_fwd_kernelINS_13Kernel_traitsI13__nv_bfloat16S2_S2_S2_fjLj2048ELj1ELj4ELj1ELj16ENS_18Kernel_traits_baseILj2048ES2_S2_S2_S2_fjLj128EEEEELb1ELb0ELb0EEEvNS_9FwdParamsE,@function
        .size           _ZN10layer_norm31ln_parallel_residual_fwd_kernelINS_13Kernel_traitsI13__nv_bfloat16S2_S2_S2_fjLj2048ELj1ELj4ELj1ELj16ENS_18Kernel_traits_baseILj2048ES2_S2_S2_S2_fjLj128EEEEELb1ELb0ELb0EEEvNS_9FwdParamsE,(.L_x_43856 - _ZN10layer_norm31ln_parallel_residual_fwd_kernelINS_13Kernel_traitsI13__nv_bfloat16S2_S2_S2_fjLj2048ELj1ELj4ELj1ELj16ENS_18Kernel_traits_baseILj2048ES2_S2_S2_S2_fjLj128EEEEELb1ELb0ELb0EEEvNS_9FwdParamsE)
        .other          _ZN10layer_norm31ln_parallel_residual_fwd_kernelINS_13Kernel_traitsI13__nv_bfloat16S2_S2_S2_fjLj2048ELj1ELj4ELj1ELj16ENS_18Kernel_traits_baseILj2048ES2_S2_S2_S2_fjLj128EEEEELb1ELb0ELb0EEEvNS_9FwdParamsE,@"STO_CUDA_ENTRY STV_DEFAULT"
_ZN10layer_norm31ln_parallel_residual_fwd_kernelINS_13Kernel_traitsI13__nv_bfloat16S2_S2_S2_fjLj2048ELj1ELj4ELj1ELj16ENS_18Kernel_traits_baseILj2048ES2_S2_S2_S2_fjLj128EEEEELb1ELb0ELb0EEEvNS_9FwdParamsE:
.text._ZN10layer_norm31ln_parallel_residual_fwd_kernelINS_13Kernel_traitsI13__nv_bfloat16S2_S2_S2_fjLj2048ELj1ELj4ELj1ELj16ENS_18Kernel_traits_baseILj2048ES2_S2_S2_S2_fjLj128EEEEELb1ELb0ELb0EEEvNS_9FwdParamsE:
[----:B------:R-:W0:Y:S01]  /*0000*/  LDC R1, c[0x0][0x37c] ;  /* 0x0000df00ff017b82 */ /* 0x000e220000000800 */
[----:B------:R-:W1:Y:S07]  /*0010*/  LDCU.U8 UR4, c[0x0][0x464] ;  /* 0x00008c80ff0477ac */ /* 0x000e6e0008000000 */
[----:B------:R-:W2:Y:S01]  /*0020*/  LDC R0, c[0x0][0x458] ;  /* 0x00011600ff007b82 */ /* 0x000ea20000000800 */
[----:B0-----:R-:W-:Y:S01]  /*0030*/  VIADD R1, R1, 0xfffffde8 ;  /* 0xfffffde801017836 */ /* 0x001fe20000000000 */
[----:B------:R-:W0:Y:S06]  /*0040*/  LDCU.64 UR6, c[0x0][0x358] ;  /* 0x00006b00ff0677ac */ /* 0x000e2c0008000a00 */
[----:B------:R-:W3:Y:S01]  /*0050*/  LDC R19, c[0x0][0x45c] ;  /* 0x00011700ff137b82 */ /* 0x000ee20000000800 */
[----:B------:R-:W4:Y:S07]  /*0060*/  S2R R24, SR_TID.X ;  /* 0x0000000000187919 */ /* 0x000f2e0000002100 */
[----:B------:R-:W4:Y:S01]  /*0070*/  LDC R6, c[0x0][0x388] ;  /* 0x0000e200ff067b82 */ /* 0x000f220000000800 */
[----:B-1----:R-:W-:Y:S01]  /*0080*/  ISETP.NE.AND P0, PT, RZ, UR4, PT ;  /* 0x00000004ff007c0c */ /* 0x002fe2000bf05270 */
[----:B------:R-:W1:-:S12]  /*0090*/  LDCU.64 UR4, c[0x0][0x450] ;  /* 0x00008a00ff0477ac */ /* 0x000e580008000a00 */
[----:B--2---:R-:W-:Y:S01]  /*00a0*/  @P0 IMAD.MOV.U32 R4, RZ, RZ, R0 ;  /* 0x000000ffff040224 */ /* 0x004fe200078e0000 */
[----:B------:R-:W2:Y:S01]  /*00b0*/  @P0 LDC R7, c[0x0][0x460] ;  /* 0x00011800ff070b82 */ /* 0x000ea20000000800 */
[----:B---3--:R-:W-:-:S06]  /*00c0*/  @P0 MOV R5, R19 ;  /* 0x0000001300050202 */ /* 0x008fcc0000000f00 */
[----:B0-----:R-:W2:Y:S01]  /*00d0*/  @P0 LDG.E.64 R4, desc[UR6][R4.64] ;  /* 0x0000000604040981 */ /* 0x001ea2000c1e1b00 */
[----:B-1----:R-:W-:Y:S02]  /*00e0*/  IMAD.U32 R52, RZ, RZ, UR4 ;  /* 0x00000004ff347e24 */ /* 0x002fe4000f8e00ff */
[----:B------:R-:W-:Y:S01]  /*00f0*/  IMAD.U32 R53, RZ, RZ, UR5 ;  /* 0x00000005ff357e24 */ /* 0x000fe2000f8e00ff */
[----:B------:R-:W0:Y:S05]  /*0100*/  LDCU.64 UR4, c[0x0][0x438] ;  /* 0x00008700ff0477ac */ /* 0x000e2a0008000a00 */
[----:B------:R-:W5:Y:S01]  /*0110*/  @P0 LDG.E.64 R52, desc[UR6][R52.64] ;  /* 0x0000000634340981 */ /* 0x000f62000c1e1b00 */
[----:B----4-:R-:W-:Y:S01]  /*0120*/  LOP3.LUT R2, R24, 0x1f, RZ, 0xc0, !PT ;  /* 0x0000001f18027812 */ /* 0x010fe200078ec0ff */
[----:B------:R-:W-:Y:S01]  /*0130*/  BSSY.RECONVERGENT B0, `(.L_x_266) ;  /* 0x000020c000007945 */ /* 0x000fe20003800200 */
[----:B------:R-:W-:-:S04]  /*0140*/  SHF.R.S32.HI R3, RZ, 0x1f, R6 ;  /* 0x0000001fff037819 */ /* 0x000fc80000011406 */
[----:B------:R-:W-:Y:S01]  /*0150*/  LEA.HI R3, R3, R6, RZ, 0x3 ;  /* 0x0000000603037211 */ /* 0x000fe200078f18ff */
[----:B0-----:R-:W-:-:S04]  /*0160*/  UISETP.NE.U32.AND UP0, UPT, UR4, URZ, UPT ;  /* 0x000000ff0400728c */ /* 0x001fc8000bf05070 */
[----:B------:R-:W-:Y:S01]  /*0170*/  UISETP.NE.AND.EX UP0, UPT, UR5, URZ, UPT, UP0 ;  /* 0x000000ff0500728c */ /* 0x000fe2000bf05300 */
[----:B--2---:R-:W-:Y:S02]  /*0180*/  @P0 IADD3 R0, P1, PT, R4, R7, RZ ;  /* 0x0000000704000210 */ /* 0x004fe40007f3e0ff */
[----:B------:R-:W-:Y:S02]  /*0190*/  LOP3.LUT R4, R2, 0x1f, RZ, 0x3c, !PT ;  /* 0x0000001f02047812 */ /* 0x000fe400078e3cff */
[----:B------:R-:W-:Y:S02]  /*01a0*/  @P0 IADD3.X R19, PT, PT, RZ, R5, RZ, P1, !PT ;  /* 0x00000005ff130210 */ /* 0x000fe40000ffe4ff */
[----:B------:R-:W-:Y:S02]  /*01b0*/  LEA.HI.SX32 R27, R3, R4, 0x1d ;  /* 0x00000004031b7211 */ /* 0x000fe400078feaff */
[--C-:B------:R-:W-:Y:S02]  /*01c0*/  SHF.R.U64 R26, R0, 0x2, R19.reuse ;  /* 0x00000002001a7819 */ /* 0x100fe40000001213 */
[----:B------:R-:W-:Y:S01]  /*01d0*/  SHF.R.U32.HI R19, RZ, 0x2, R19 ;  /* 0x00000002ff137819 */ /* 0x000fe20000011613 */
[----:B------:R-:W-:Y:S06]  /*01e0*/  BRA.U UP0, `(.L_x_267) ;  /* 0x0000001100287547 */ /* 0x000fec000b800000 */
        /* <DEDUP_REMOVED lines=11> */
[----:B------:R-:W-:-:S02]  /*02a0*/  ISETP.GE.U32.AND P1, PT, R27, 0xc0, PT ;  /* 0x000000c01b00780c */ /* 0x000fc40003f26070 */
[----:B------:R-:W-:-:S03]  /*02b0*/  LOP3.LUT R25, R25, 0xfffff7ff, RZ, 0xc0, !PT ;  /* 0xfffff7ff19197812 */ /* 0x000fc600078ec0ff */
        /* <DEDUP_REMOVED lines=10> */
[----:B---3--:R-:W-:-:S07]  /*0360*/  @P5 IMAD.WIDE.U32 R10, R2, 0x10, R10 ;  /* 0x00000010020a5825 */ /* 0x008fce00078e000a */
[----:B------:R-:W3:Y:S01]  /*0370*/  LDC.64 R20, c[0x0][0x3d8] ;  /* 0x0000f600ff147b82 */ /* 0x000ee20000000a00 */
[----:B------:R-:W-:-:S07]  /*0380*/  @P5 VIADD R2, R2, 0x20 ;  /* 0x0000002002025836 */ /* 0x000fce0000000000 */
[----:B------:R-:W1:Y:S01]  /*0390*/  LDC.64 R22, c[0x0][0x3d0] ;  /* 0x0000f400ff167b82 */ /* 0x000e620000000a00 */
[----:B0-----:R-:W-:-:S07]  /*03a0*/  @P4 IMAD.WIDE.U32 R12, R2, 0x10, R12 ;  /* 0x00000010020c4825 */ /* 0x001fce00078e000c */
[----:B------:R-:W0:Y:S01]  /*03b0*/  LDC.64 R28, c[0x0][0x3d8] ;  /* 0x0000f600ff1c7b82 */ /* 0x000e220000000a00 */
[----:B----4-:R-:W-:-:S07]  /*03c0*/  @P4 IMAD.WIDE.U32 R14, R2, 0x10, R14 ;  /* 0x00000010020e4825 */ /* 0x010fce00078e000e */
[----:B------:R-:W4:Y:S01]  /*03d0*/  LDC.64 R30, c[0x0][0x3d0] ;  /* 0x0000f400ff1e7b82 */ /* 0x000f220000000a00 */
[----:B------:R-:W-:-:S07]  /*03e0*/  @P4 VIADD R2, R2, 0x20 ;  /* 0x0000002002024836 */ /* 0x000fce0000000000 */
[----:B------:R-:W4:Y:S01]  /*03f0*/  LDC.64 R32, c[0x0][0x3d8] ;  /* 0x0000f600ff207b82 */ /* 0x000f220000000a00 */
[----:B--2---:R-:W-:-:S07]  /*0400*/  @P3 IMAD.WIDE.U32 R16, R2, 0x10, R16 ;  /* 0x0000001002103825 */ /* 0x004fce00078e0010 */
[----:B------:R-:W2:Y:S01]  /*0410*/  LDC.64 R34, c[0x0][0x3d0] ;  /* 0x0000f400ff227b82 */ /* 0x000ea20000000a00 */
[C---:B---3--:R-:W-:Y:S01]  /*0420*/  @P3 IMAD.WIDE.U32 R20, R2.reuse, 0x10, R20 ;  /* 0x0000001002143825 */ /* 0x048fe200078e0014 */
[----:B------:R-:W-:Y:S01]  /*0430*/  @P3 IADD3 R2, PT, PT, R2, 0x20, RZ ;  /* 0x0000002002023810 */ /* 0x000fe20007ffe0ff */
[----:B------:R3:W5:Y:S05]  /*0440*/  @P6 LDG.E.128 R228, desc[UR6][R6.64] ;  /* 0x0000000606e46981 */ /* 0x00076a000c1e1d00 */
[----:B------:R-:W3:Y:S01]  /*0450*/  LDC.64 R36, c[0x0][0x3d8] ;  /* 0x0000f600ff247b82 */ /* 0x000ee20000000a00 */
[----:B------:R-:W-:Y:S01]  /*0460*/  ISETP.GE.U32.AND P0, PT, R27, 0xe0, PT ;  /* 0x000000e01b00780c */ /* 0x000fe20003f06070 */
[----:B-1----:R-:W-:Y:S01]  /*0470*/  @P2 IMAD.WIDE.U32 R22, R2, 0x10, R22 ;  /* 0x0000001002162825 */ /* 0x002fe200078e0016 */
[----:B------:R1:W5:Y:S01]  /*0480*/  @P4 LDG.E.128 R216, desc[UR6][R12.64] ;  /* 0x000000060cd84981 */ /* 0x000362000c1e1d00 */
[----:B------:R-:W-:-:S02]  /*0490*/  @P5 MOV R139, RZ ;  /* 0x000000ff008b5202 */ /* 0x000fc40000000f00 */
[C---:B0-----:R-:W-:Y:S01]  /*04a0*/  @P2 IMAD.WIDE.U32 R28, R2.reuse, 0x10, R28 ;  /* 0x00000010021c2825 */ /* 0x041fe200078e001c */
[----:B------:R1:W5:Y:S03]  /*04b0*/  @P4 LDG.E.128 R212, desc[UR6][R14.64] ;  /* 0x000000060ed44981 */ /* 0x000366000c1e1d00 */
[----:B------:R-:W-:Y:S01]  /*04c0*/  HFMA2 R150, -RZ, RZ, 0, 0 ;  /* 0x00000000ff967431 */ /* 0x000fe200000001ff */
[----:B------:R-:W-:Y:S01]  /*04d0*/  @P6 LOP3.LUT R25, R25, 0x800, RZ, 0xfc, !PT ;  /* 0x0000080019196812 */ /* 0x000fe200078efcff */
[----:B------:R-:W-:Y:S01]  /*04e0*/  @P2 VIADD R2, R2, 0x20 ;  /* 0x0000002002022836 */ /* 0x000fe20000000000 */
[----:B------:R1:W5:Y:S03]  /*04f0*/  @P3 LDG.E.128 R208, desc[UR6][R16.64] ;  /* 0x0000000610d03981 */ /* 0x000366000c1e1d00 */
[C---:B----4-:R-:W-:Y:S01]  /*0500*/  @P1 IMAD.WIDE.U32 R30, R2.reuse, 0x10, R30 ;  /* 0x00000010021e1825 */ /* 0x050fe200078e001e */
[----:B------:R1:W5:Y:S03]  /*0510*/  @P3 LDG.E.128 R204, desc[UR6][R20.64] ;  /* 0x0000000614cc3981 */ /* 0x000366000c1e1d00 */
[C---:B------:R-:W-:Y:S01]  /*0520*/  @P1 IMAD.WIDE.U32 R32, R2.reuse, 0x10, R32 ;  /* 0x0000001002201825 */ /* 0x040fe200078e0020 */
[----:B------:R1:W5:Y:S03]  /*0530*/  @P2 LDG.E.128 R200, desc[UR6][R22.64] ;  /* 0x0000000616c82981 */ /* 0x000366000c1e1d00 */
[----:B------:R-:W-:Y:S01]  /*0540*/  @P1 VIADD R2, R2, 0x20 ;  /* 0x0000002002021836 */ /* 0x000fe20000000000 */
[----:B------:R1:W5:Y:S03]  /*0550*/  @P2 LDG.E.128 R196, desc[UR6][R28.64] ;  /* 0x000000061cc42981 */ /* 0x000366000c1e1d00 */
[C---:B--2---:R-:W-:Y:S01]  /*0560*/  @P0 IMAD.WIDE.U32 R34, R2.reuse, 0x10, R34 ;  /* 0x0000001002220825 */ /* 0x044fe200078e0022 */
[----:B------:R1:W5:Y:S03]  /*0570*/  @P1 LDG.E.128 R192, desc[UR6][R30.64] ;  /* 0x000000061ec01981 */ /* 0x000366000c1e1d00 */
[----:B---3--:R-:W-:Y:S01]  /*0580*/  @P0 IMAD.WIDE.U32 R36, R2, 0x10, R36 ;  /* 0x0000001002240825 */ /* 0x008fe200078e0024 */
[----:B------:R1:W5:Y:S04]  /*0590*/  @P1 LDG.E.128 R188, desc[UR6][R32.64] ;  /* 0x0000000620bc1981 */ /* 0x000368000c1e1d00 */
[----:B------:R1:W5:Y:S04]  /*05a0*/  @P0 LDG.E.128 R184, desc[UR6][R34.64] ;  /* 0x0000000622b80981 */ /* 0x000368000c1e1d00 */
[----:B------:R1:W5:Y:S04]  /*05b0*/  @P0 LDG.E.128 R180, desc[UR6][R36.64] ;  /* 0x0000000624b40981 */ /* 0x000368000c1e1d00 */
[----:B------:R1:W5:Y:S04]  /*05c0*/  @P5 LDG.E.128 R224, desc[UR6][R8.64] ;  /* 0x0000000608e05981 */ /* 0x000368000c1e1d00 */
[----:B------:R1:W5:Y:S01]  /*05d0*/  @P5 LDG.E.128 R220, desc[UR6][R10.64] ;  /* 0x000000060adc5981 */ /* 0x000362000c1e1d00 */
[----:B------:R-:W-:Y:S01]  /*05e0*/  ISETP.GE.U32.AND P5, PT, R27, 0x100, PT ;  /* 0x000001001b00780c */ /* 0x000fe20003fa6070 */
[----:B------:R-:W-:Y:S01]  /*05f0*/  IMAD.MOV.U32 R158, RZ, RZ, RZ ;  /* 0x000000ffff9e7224 */ /* 0x000fe200078e00ff */
[----:B------:R-:W-:Y:S01]  /*0600*/  CS2R R156, SRZ ;  /* 0x00000000009c7805 */ /* 0x000fe2000001ff00 */
[----:B------:R-:W-:Y:S01]  /*0610*/  IMAD.MOV.U32 R154, RZ, RZ, RZ ;  /* 0x000000ffff9a7224 */ /* 0x000fe200078e00ff */
[----:B------:R-:W-:-:S02]  /*0620*/  CS2R R152, SRZ ;  /* 0x0000000000987805 */ /* 0x000fc4000001ff00 */
[----:B------:R-:W-:Y:S01]  /*0630*/  CS2R R148, SRZ ;  /* 0x0000000000947805 */ /* 0x000fe2000001ff00 */
[----:B------:R-:W-:Y:S01]  /*0640*/  IMAD.MOV.U32 R146, RZ, RZ, RZ ;  /* 0x000000ffff927224 */ /* 0x000fe200078e00ff */
[----:B------:R-:W-:Y:S01]  /*0650*/  CS2R R144, SRZ ;  /* 0x0000000000907805 */ /* 0x000fe2000001ff00 */
[----:B------:R-:W-:Y:S01]  /*0660*/  IMAD.MOV.U32 R142, RZ, RZ, RZ ;  /* 0x000000ffff8e7224 */ /* 0x000fe200078e00ff */
[----:B------:R-:W-:Y:S02]  /*0670*/  CS2R R140, SRZ ;  /* 0x00000000008c7805 */ /* 0x000fe4000001ff00 */
[----:B------:R-:W-:Y:S02]  /*0680*/  MOV R138, RZ ;  /* 0x000000ff008a7202 */ /* 0x000fe40000000f00 */
[----:B------:R-:W-:Y:S01]  /*0690*/  CS2R R136, SRZ ;  /* 0x0000000000887805 */ /* 0x000fe2000001ff00 */
[----:B------:R-:W-:Y:S01]  /*06a0*/  IMAD.MOV.U32 R94, RZ, RZ, RZ ;  /* 0x000000ffff5e7224 */ /* 0x000fe200078e00ff */
        /* <DEDUP_REMOVED lines=14> */
[----:B------:R-:W-:Y:S01]  /*0790*/  CS2R R64, SRZ ;  /* 0x0000000000407805 */ /* 0x000fe2000001ff00 */
[----:B------:R-:W-:Y:S01]  /*07a0*/  @P6 IMAD.MOV.U32 R95, RZ, RZ, RZ ;  /* 0x000000ffff5f6224 */ /* 0x000fe200078e00ff */
[----:B------:R-:W-:Y:S01]  /*07b0*/  @P4 MOV R143, RZ ;  /* 0x000000ff008f4202 */ /* 0x000fe20000000f00 */
[----:B------:R-:W-:Y:S01]  /*07c0*/  @P3 IMAD.MOV.U32 R147, RZ, RZ, RZ ;  /* 0x000000ffff933224 */ /* 0x000fe200078e00ff */
[----:B------:R-:W-:Y:S01]  /*07d0*/  @P1 MOV R155, RZ ;  /* 0x000000ff009b1202 */ /* 0x000fe20000000f00 */
[----:B------:R-:W-:Y:S02]  /*07e0*/  @P2 IMAD.MOV.U32 R151, RZ, RZ, RZ ;  /* 0x000000ffff972224 */ /* 0x000fe400078e00ff */
[----:B------:R-:W-:Y:S02]  /*07f0*/  @P0 IMAD.MOV.U32 R159, RZ, RZ, RZ ;  /* 0x000000ffff9f0224 */ /* 0x000fe400078e00ff */
[----:B------:R-:W-:Y:S01]  /*0800*/  @P0 VIADD R2, R2, 0x20 ;  /* 0x0000002002020836 */ /* 0x000fe20000000000 */
[----:B-1----:R-:W-:Y:S06]  /*0810*/  @!P5 BRA `(.L_x_269) ;  /* 0x000000180074d947 */ /* 0x002fec0003800000 */
        /* <DEDUP_REMOVED lines=11> */
[----:B------:R-:W-:Y:S01]  /*08d0*/  CS2R R152, SRZ ;  /* 0x0000000000987805 */ /* 0x000fe2000001ff00 */
[----:B------:R-:W-:Y:S01]  /*08e0*/  IMAD.MOV.U32 R150, RZ, RZ, RZ ;  /* 0x000000ffff967224 */ /* 0x000fe200078e00ff */
[----:B------:R-:W-:-:S02]  /*08f0*/  CS2R R148, SRZ ;  /* 0x0000000000947805 */ /* 0x000fc4000001ff00 */
[----:B------:R-:W-:Y:S02]  /*0900*/  MOV R146, RZ ;  /* 0x000000ff00927202 */ /* 0x000fe40000000f00 */
[----:B------:R-:W-:Y:S01]  /*0910*/  CS2R R144, SRZ ;  /* 0x0000000000907805 */ /* 0x000fe2000001ff00 */
[----:B------:R-:W-:Y:S01]  /*0920*/  IMAD.MOV.U32 R142, RZ, RZ, RZ ;  /* 0x000000ffff8e7224 */ /* 0x000fe200078e00ff */
[----:B------:R-:W-:Y:S01]  /*0930*/  CS2R R140, SRZ ;  /* 0x00000000008c7805 */ /* 0x000fe2000001ff00 */
[----:B------:R-:W-:Y:S01]  /*0940*/  IMAD.MOV.U32 R138, RZ, RZ, RZ ;  /* 0x000000ffff8a7224 */ /* 0x000fe200078e00ff */
[----:B------:R-:W-:Y:S02]  /*0950*/  CS2R R136, SRZ ;  /* 0x0000000000887805 */ /* 0x000fe4000001ff00 */
[----:B------:R-:W-:Y:S02]  /*0960*/  MOV R94, RZ ;  /* 0x000000ff005e7202 */ /* 0x000fe40000000f00 */
        /* <DEDUP_REMOVED lines=16> */
[----:B------:R-:W-:Y:S01]  /*0a70*/  CS2R R64, SRZ ;  /* 0x0000000000407805 */ /* 0x000fe2000001ff00 */
[----:B------:R-:W-:Y:S06]  /*0a80*/  BRA `(.L_x_269) ;  /* 0x0000001400d87947 */ /* 0x000fec0003800000 */
.L_x_268:
[C---:B------:R-:W-:Y:S01]  /*0a90*/  ISETP.GE.U32.AND P6, PT, R27.reuse, 0x20, PT ;  /* 0x000000201b00780c */ /* 0x040fe20003fc6070 */
[----:B------:R-:W0:Y:S01]  /*0aa0*/  LDC.64 R6, c[0x0][0x3d0] ;  /* 0x0000f400ff067b82 */ /* 0x000e220000000a00 */
[C---:B------:R-:W-:Y:S02]  /*0ab0*/  ISETP.GE.U32.AND P5, PT, R27.reuse, 0x40, PT ;  /* 0x000000401b00780c */ /* 0x040fe40003fa6070 */
[C---:B------:R-:W-:Y:S02]  /*0ac0*/  ISETP.GE.U32.AND P4, PT, R27.reuse, 0x60, PT ;  /* 0x000000601b00780c */ /* 0x040fe40003f86070 */
[C---:B------:R-:W-:Y:S02]  /*0ad0*/  ISETP.GE.U32.AND P3, PT, R27.reuse, 0x80, PT ;  /* 0x000000801b00780c */ /* 0x040fe40003f66070 */
[----:B------:R-:W-:Y:S01]  /*0ae0*/  ISETP.GE.U32.AND P2, PT, R27, 0xa0, PT ;  /* 0x000000a01b00780c */ /* 0x000fe20003f46070 */
[----:B------:R-:W1:Y:S01]  /*0af0*/  LDC.64 R8, c[0x0][0x3d8] ;  /* 0x0000f600ff087b82 */ /* 0x000e620000000a00 */
[----:B------:R-:W-:-:S07]  /*0b00*/  LOP3.LUT R25, R25, 0xfffff7ff, RZ, 0xc0, !PT ;  /* 0xfffff7ff19197812 */ /* 0x000fce00078ec0ff */
[----:B------:R-:W2:Y:S08]  /*0b10*/  LDC.64 R10, c[0x0][0x3d0] ;  /* 0x0000f400ff0a7b82 */ /* 0x000eb00000000a00 */
[----:B------:R-:W3:Y:S08]  /*0b20*/  @P6 LDC.64 R4, c[0x0][0x440] ;  /* 0x00011000ff046b82 */ /* 0x000ef00000000a00 */
[----:B------:R-:W4:Y:S01]  /*0b30*/  LDC.64 R12, c[0x0][0x3d8] ;  /* 0x0000f600ff0c7b82 */ /* 0x000f220000000a00 */
[----:B------:R-:W-:Y:S01]  /*0b40*/  ISETP.GE.U32.AND P1, PT, R27, 0xc0, PT ;  /* 0x000000c01b00780c */ /* 0x000fe20003f26070 */
[----:B0-----:R-:W-:-:S06]  /*0b50*/  @P6 IMAD.WIDE.U32 R6, R2, 0x10, R6 ;  /* 0x0000001002066825 */ /* 0x001fcc00078e0006 */
[----:B------:R-:W0:Y:S08]  /*0b60*/  LDC.64 R16, c[0x0][0x3d0] ;  /* 0x0000f400ff107b82 */ /* 0x000e300000000a00 */
[----:B------:R-:W0:Y:S01]  /*0b70*/  LDC.64 R20, c[0x0][0x3d8] ;  /* 0x0000f600ff147b82 */ /* 0x000e220000000a00 */
[----:B------:R-:W-:Y:S01]  /*0b80*/  ISETP.GE.U32.AND P0, PT, R27, 0xe0, PT ;  /* 0x000000e01b00780c */ /* 0x000fe20003f06070 */
[C---:B-1----:R-:W-:Y:S01]  /*0b90*/  @P6 IMAD.WIDE.U32 R8, R2.reuse, 0x10, R8 ;  /* 0x0000001002086825 */ /* 0x042fe200078e0008 */
[----:B------:R1:W5:Y:S05]  /*0ba0*/  @P6 LDG.E.128 R232, desc[UR6][R6.64] ;  /* 0x0000000606e86981 */ /* 0x00036a000c1e1d00 */
[----:B------:R-:W0:Y:S08]  /*0bb0*/  LDC.64 R28, c[0x0][0x3d0] ;  /* 0x0000f400ff1c7b82 */ /* 0x000e300000000a00 */
[----:B------:R-:W0:Y:S08]  /*0bc0*/  @P5 LDC.64 R14, c[0x0][0x440] ;  /* 0x00011000ff0e5b82 */ /* 0x000e300000000a00 */
[----:B------:R-:W0:Y:S08]  /*0bd0*/  @P4 LDC.64 R22, c[0x0][0x440] ;  /* 0x00011000ff164b82 */ /* 0x000e300000000a00 */
[----:B------:R-:W0:Y:S08]  /*0be0*/  LDC.64 R30, c[0x0][0x3d8] ;  /* 0x0000f600ff1e7b82 */ /* 0x000e300000000a00 */
[----:B------:R-:W0:Y:S01]  /*0bf0*/  @P3 LDC.64 R32, c[0x0][0x440] ;  /* 0x00011000ff203b82 */ /* 0x000e220000000a00 */
[C---:B---3--:R-:W-:Y:S01]  /*0c00*/  @P6 IMAD.WIDE.U32 R4, R2.reuse, 0x10, R4 ;  /* 0x0000001002046825 */ /* 0x048fe200078e0004 */
[----:B------:R-:W-:Y:S01]  /*0c10*/  @P6 LOP3.LUT R2, R2, 0x20, RZ, 0xfc, !PT ;  /* 0x0000002002026812 */ /* 0x000fe200078efcff */
[----:B------:R3:W5:Y:S05]  /*0c20*/  @P6 LDG.E.128 R228, desc[UR6][R8.64] ;  /* 0x0000000608e46981 */ /* 0x00076a000c1e1d00 */
[----:B------:R-:W0:Y:S08]  /*0c30*/  LDC.64 R34, c[0x0][0x3d0] ;  /* 0x0000f400ff227b82 */ /* 0x000e300000000a00 */
[----:B------:R-:W0:Y:S08]  /*0c40*/  LDC.64 R36, c[0x0][0x3d8] ;  /* 0x0000f600ff247b82 */ /* 0x000e300000000a00 */
[----:B------:R-:W0:Y:S08]  /*0c50*/  LDC.64 R38, c[0x0][0x3d8] ;  /* 0x0000f600ff267b82 */ /* 0x000e300000000a00 */
[----:B------:R-:W0:Y:S08]  /*0c60*/  LDC.64 R42, c[0x0][0x3d0] ;  /* 0x0000f400ff2a7b82 */ /* 0x000e300000000a00 */
[----:B------:R-:W0:Y:S01]  /*0c70*/  LDC.64 R44, c[0x0][0x3d8] ;  /* 0x0000f600ff2c7b82 */ /* 0x000e220000000a00 */
[----:B------:R-:W-:Y:S01]  /*0c80*/  @P5 MOV R139, RZ ;  /* 0x000000ff008b5202 */ /* 0x000fe20000000f00 */
[----:B------:R-:W-:Y:S01]  /*0c90*/  HFMA2 R150, -RZ, RZ, 0, 0 ;  /* 0x00000000ff967431 */ /* 0x000fe200000001ff */
[----:B------:R-:W-:-:S05]  /*0ca0*/  @P6 LOP3.LUT R25, R25, 0x800, RZ, 0xfc, !PT ;  /* 0x0000080019196812 */ /* 0x000fca00078efcff */
[----:B-1----:R-:W1:Y:S01]  /*0cb0*/  @P2 LDC.64 R6, c[0x0][0x440] ;  /* 0x00011000ff062b82 */ /* 0x002e620000000a00 */
[C---:B--2---:R-:W-:Y:S01]  /*0cc0*/  @P5 IMAD.WIDE.U32 R10, R2.reuse, 0x10, R10 ;  /* 0x00000010020a5825 */ /* 0x044fe200078e000a */
[----:B------:R2:W5:Y:S03]  /*0cd0*/  @P6 LD.E.128 R64, desc[UR6][R4.64] ;  /* 0x0000000604406980 */ /* 0x000566000c101d00 */
[C---:B----4-:R-:W-:Y:S01]  /*0ce0*/  @P5 IMAD.WIDE.U32 R12, R2.reuse, 0x10, R12 ;  /* 0x00000010020c5825 */ /* 0x050fe200078e000c */
[----:B------:R4:W5:Y:S02]  /*0cf0*/  @P5 LDG.E.128 R224, desc[UR6][R10.64] ;  /* 0x000000060ae05981 */ /* 0x000964000c1e1d00 */
[----:B---3--:R-:W3:Y:S01]  /*0d00*/  LDC.64 R8, c[0x0][0x3d0] ;  /* 0x0000f400ff087b82 */ /* 0x008ee20000000a00 */
[C---:B0-----:R-:W-:Y:S01]  /*0d10*/  @P5 IMAD.WIDE.U32 R14, R2.reuse, 0x10, R14 ;  /* 0x00000010020e5825 */ /* 0x041fe200078e000e */
[----:B------:R4:W5:Y:S06]  /*0d20*/  @P5 LDG.E.128 R220, desc[UR6][R12.64] ;  /* 0x000000060cdc5981 */ /* 0x00096c000c1e1d00 */
[----:B------:R-:W0:Y:S01]  /*0d30*/  @P1 LDC.64 R40, c[0x0][0x440] ;  /* 0x00011000ff281b82 */ /* 0x000e220000000a00 */
[----:B------:R-:W-:Y:S01]  /*0d40*/  @P5 VIADD R2, R2, 0x20 ;  /* 0x0000002002025836 */ /* 0x000fe20000000000 */
[----:B------:R4:W5:Y:S03]  /*0d50*/  @P5 LD.E.128 R68, desc[UR6][R14.64] ;  /* 0x000000060e445980 */ /* 0x000966000c101d00 */
[----:B------:R-:W-:-:S03]  /*0d60*/  @P4 IMAD.WIDE.U32 R16, R2, 0x10, R16 ;  /* 0x0000001002104825 */ /* 0x000fc600078e0010 */
[----:B--2---:R-:W2:Y:S01]  /*0d70*/  @P0 LDC.64 R4, c[0x0][0x440] ;  /* 0x00011000ff040b82 */ /* 0x004ea20000000a00 */
        /* <DEDUP_REMOVED lines=9> */
[C---:B------:R-:W-:Y:S01]  /*0e10*/  @P3 IMAD.WIDE.U32 R32, R2.reuse, 0x10, R32 ;  /* 0x0000001002203825 */ /* 0x040fe200078e0020 */
[----:B------:R-:W-:Y:S01]  /*0e20*/  @P3 IADD3 R2, PT, PT, R2, 0x20, RZ ;  /* 0x0000002002023810 */ /* 0x000fe20007ffe0ff */
[----:B------:R4:W5:Y:S04]  /*0e30*/  @P3 LDG.E.128 R204, desc[UR6][R30.64] ;  /* 0x000000061ecc3981 */ /* 0x000968000c1e1d00 */
[C---:B------:R-:W-:Y:S01]  /*0e40*/  @P2 IMAD.WIDE.U32 R34, R2.reuse, 0x10, R34 ;  /* 0x0000001002222825 */ /* 0x040fe200078e0022 */
[----:B------:R4:W5:Y:S03]  /*0e50*/  @P3 LD.E.128 R76, desc[UR6][R32.64] ;  /* 0x00000006204c3980 */ /* 0x000966000c101d00 */
[C---:B------:R-:W-:Y:S01]  /*0e60*/  @P2 IMAD.WIDE.U32 R36, R2.reuse, 0x10, R36 ;  /* 0x0000001002242825 */ /* 0x040fe200078e0024 */
[----:B------:R4:W5:Y:S03]  /*0e70*/  @P2 LDG.E.128 R200, desc[UR6][R34.64] ;  /* 0x0000000622c82981 */ /* 0x000966000c1e1d00 */
[C---:B-1----:R-:W-:Y:S01]  /*0e80*/  @P2 IMAD.WIDE.U32 R6, R2.reuse, 0x10, R6 ;  /* 0x0000001002062825 */ /* 0x042fe200078e0006 */
[----:B------:R4:W5:Y:S03]  /*0e90*/  @P2 LDG.E.128 R196, desc[UR6][R36.64] ;  /* 0x0000000624c42981 */ /* 0x000966000c1e1d00 */
[----:B------:R-:W-:Y:S01]  /*0ea0*/  @P2 VIADD R2, R2, 0x20 ;  /* 0x0000002002022836 */ /* 0x000fe20000000000 */
[----:B------:R4:W5:Y:S03]  /*0eb0*/  @P2 LD.E.128 R80, desc[UR6][R6.64] ;  /* 0x0000000606502980 */ /* 0x000966000c101d00 */
[----:B---3--:R-:W-:-:S04]  /*0ec0*/  @P1 IMAD.WIDE.U32 R8, R2, 0x10, R8 ;  /* 0x0000001002081825 */ /* 0x008fc800078e0008 */
[C---:B------:R-:W-:Y:S01]  /*0ed0*/  @P1 IMAD.WIDE.U32 R38, R2.reuse, 0x10, R38 ;  /* 0x0000001002261825 */ /* 0x040fe200078e0026 */
        /* <DEDUP_REMOVED lines=24> */
[----:B------:R-:W-:Y:S01]  /*1060*/  CS2R R92, SRZ ;  /* 0x00000000005c7805 */ /* 0x000fe2000001ff00 */
[----:B------:R-:W-:Y:S01]  /*1070*/  @P6 IMAD.MOV.U32 R95, RZ, RZ, RZ ;  /* 0x000000ffff5f6224 */ /* 0x000fe200078e00ff */
[----:B------:R-:W-:Y:S01]  /*1080*/  @P4 MOV R143, RZ ;  /* 0x000000ff008f4202 */ /* 0x000fe20000000f00 */
[----:B------:R-:W-:Y:S01]  /*1090*/  @P3 IMAD.MOV.U32 R147, RZ, RZ, RZ ;  /* 0x000000ffff933224 */ /* 0x000fe200078e00ff */
[----:B------:R-:W-:Y:S01]  /*10a0*/  @P1 MOV R155, RZ ;  /* 0x000000ff009b1202 */ /* 0x000fe20000000f00 */
[----:B------:R-:W-:-:S02]  /*10b0*/  @P2 IMAD.MOV.U32 R151, RZ, RZ, RZ ;  /* 0x000000ffff972224 */ /* 0x000fc400078e00ff */
[----:B------:R-:W-:Y:S02]  /*10c0*/  @P0 IMAD.MOV.U32 R159, RZ, RZ, RZ ;  /* 0x000000ffff9f0224 */ /* 0x000fe400078e00ff */
[----:B------:R-:W-:Y:S01]  /*10d0*/  @P0 VIADD R2, R2, 0x20 ;  /* 0x0000002002020836 */ /* 0x000fe20000000000 */
[----:B----4-:R-:W-:Y:S06]  /*10e0*/  @!P5 BRA `(.L_x_269) ;  /* 0x000000100040d947 */ /* 0x010fec0003800000 */
        /* <DEDUP_REMOVED lines=24> */
[----:B------:R-:W-:Y:S01]  /*1270*/  CS2R R92, SRZ ;  /* 0x00000000005c7805 */ /* 0x000fe2000001ff00 */
[----:B------:R-:W-:Y:S06]  /*1280*/  BRA `(.L_x_269) ;  /* 0x0000000c00d87947 */ /* 0x000fec0003800000 */
.L_x_267:
[----:B------:R-:W0:Y:S02]  /*1290*/  LDCU.64 UR4, c[0x0][0x440] ;  /* 0x00008800ff0477ac */ /* 0x000e240008000a00 */
[----:B0-----:R-:W-:-:S04]  /*12a0*/  UISETP.NE.U32.AND UP0, UPT, UR4, URZ, UPT ;  /* 0x000000ff0400728c */ /* 0x001fc8000bf05070 */
[----:B------:R-:W-:-:S09]  /*12b0*/  UISETP.NE.AND.EX UP0, UPT, UR5, URZ, UPT, UP0 ;  /* 0x000000ff0500728c */ /* 0x000fd2000bf05300 */
[----:B------:R-:W-:Y:S05]  /*12c0*/  BRA.U !UP0, `(.L_x_270) ;  /* 0x0000000508cc7547 */ /* 0x000fea000b800000 */
[C---:B------:R-:W-:Y:S01]  /*12d0*/  ISETP.GE.U32.AND P0, PT, R27.reuse, 0x20, PT ;  /* 0x000000201b00780c */ /* 0x040fe20003f06070 */
[----:B------:R-:W0:Y:S01]  /*12e0*/  LDC.64 R6, c[0x0][0x3d0] ;  /* 0x0000f400ff067b82 */ /* 0x000e220000000a00 */
[C---:B------:R-:W-:Y:S02]  /*12f0*/  ISETP.GE.U32.AND P1, PT, R27.reuse, 0x40, PT ;  /* 0x000000401b00780c */ /* 0x040fe40003f26070 */
[----:B------:R-:W-:Y:S02]  /*1300*/  ISETP.GE.U32.AND P2, PT, R27, 0x60, PT ;  /* 0x000000601b00780c */ /* 0x000fe40003f46070 */
[----:B------:R-:W-:-:S03]  /*1310*/  LOP3.LUT R25, R25, 0xfffff7ff, RZ, 0xc0, !PT ;  /* 0xfffff7ff19197812 */ /* 0x000fc600078ec0ff */
[----:B------:R-:W1:Y:S08]  /*1320*/  LDC.64 R8, c[0x0][0x3d8] ;  /* 0x0000f600ff087b82 */ /* 0x000e700000000a00 */
[----:B------:R-:W2:Y:S01]  /*1330*/  LDC.64 R12, c[0x0][0x3d0] ;  /* 0x0000f400ff0c7b82 */ /* 0x000ea20000000a00 */
[----:B------:R-:W-:-:S07]  /*1340*/  ISETP.GE.U32.AND P3, PT, R27, 0x80, PT ;  /* 0x000000801b00780c */ /* 0x000fce0003f66070 */
[----:B------:R-:W3:Y:S01]  /*1350*/  LDC.64 R16, c[0x0][0x3d8] ;  /* 0x0000f600ff107b82 */ /* 0x000ee20000000a00 */
[----:B------:R-:W-:Y:S01]  /*1360*/  ISETP.GE.U32.AND P4, PT, R27, 0xa0, PT ;  /* 0x000000a01b00780c */ /* 0x000fe20003f86070 */
[----:B0-----:R-:W-:-:S06]  /*1370*/  @P0 IMAD.WIDE.U32 R6, R2, 0x10, R6 ;  /* 0x0000001002060825 */ /* 0x001fcc00078e0006 */
[----:B------:R-:W0:Y:S01]  /*1380*/  LDC.64 R22, c[0x0][0x3d0] ;  /* 0x0000f400ff167b82 */ /* 0x000e220000000a00 */
[----:B-1----:R-:W-:-:S07]  /*1390*/  @P0 IMAD.WIDE.U32 R8, R2, 0x10, R8 ;  /* 0x0000001002080825 */ /* 0x002fce00078e0008 */
[----:B------:R-:W1:Y:S01]  /*13a0*/  LDC.64 R30, c[0x0][0x3d8] ;  /* 0x0000f600ff1e7b82 */ /* 0x000e620000000a00 */
[----:B------:R-:W-:Y:S01]  /*13b0*/  ISETP.GE.U32.AND P5, PT, R27, 0xc0, PT ;  /* 0x000000c01b00780c */ /* 0x000fe20003fa6070 */
[----:B------:R-:W5:Y:S01]  /*13c0*/  @P0 LDG.E.128 R232, desc[UR6][R6.64] ;  /* 0x0000000606e80981 */ /* 0x000f62000c1e1d00 */
[----:B------:R-:W-:-:S03]  /*13d0*/  @P0 LOP3.LUT R25, R25, 0x800, RZ, 0xfc, !PT ;  /* 0x0000080019190812 */ /* 0x000fc600078efcff */
[----:B------:R-:W5:Y:S02]  /*13e0*/  @P0 LDG.E.128 R228, desc[UR6][R8.64] ;  /* 0x0000000608e40981 */ /* 0x000f64000c1e1d00 */
[----:B------:R-:W4:Y:S08]  /*13f0*/  @P0 LDC.64 R4, c[0x0][0x438] ;  /* 0x00010e00ff040b82 */ /* 0x000f300000000a00 */
[----:B------:R-:W2:Y:S08]  /*1400*/  @P0 LDC.64 R10, c[0x0][0x440] ;  /* 0x00011000ff0a0b82 */ /* 0x000eb00000000a00 */
[----:B------:R-:W3:Y:S08]  /*1410*/  @P1 LDC.64 R14, c[0x0][0x438] ;  /* 0x00010e00ff0e1b82 */ /* 0x000ef00000000a00 */
[----:B------:R-:W0:Y:S01]  /*1420*/  @P1 LDC.64 R20, c[0x0][0x440] ;  /* 0x00011000ff141b82 */ /* 0x000e220000000a00 */
[----:B----4-:R-:W-:-:S05]  /*1430*/  @P0 IMAD.WIDE.U32 R4, R2, 0x10, R4 ;  /* 0x0000001002040825 */ /* 0x010fca00078e0004 */
[----:B------:R4:W5:Y:S02]  /*1440*/  @P0 LD.E.128 R92, desc[UR6][R4.64] ;  /* 0x00000006045c0980 */ /* 0x000964000c101d00 */
[----:B------:R-:W1:Y:S01]  /*1450*/  @P2 LDC.64 R28, c[0x0][0x438] ;  /* 0x00010e00ff1c2b82 */ /* 0x000e620000000a00 */
[C---:B--2---:R-:W-:Y:S01]  /*1460*/  @P0 IMAD.WIDE.U32 R10, R2.reuse, 0x10, R10 ;  /* 0x00000010020a0825 */ /* 0x044fe200078e000a */
[----:B------:R-:W-:-:S04]  /*1470*/  @P0 LOP3.LUT R2, R2, 0x20, RZ, 0xfc, !PT ;  /* 0x0000002002020812 */ /* 0x000fc800078efcff */
[----:B------:R2:W5:Y:S02]  /*1480*/  @P0 LD.E.128 R64, desc[UR6][R10.64] ;  /* 0x000000060a400980 */ /* 0x000564000c101d00 */
[----:B------:R-:W1:Y:S01]  /*1490*/  @P2 LDC.64 R32, c[0x0][0x440] ;  /* 0x00011000ff202b82 */ /* 0x000e620000000a00 */
[----:B------:R-:W-:Y:S01]  /*14a0*/  @P1 IMAD.WIDE.U32 R12, R2, 0x10, R12 ;  /* 0x00000010020c1825 */ /* 0x000fe200078e000c */
[----:B------:R-:W-:-:S03]  /*14b0*/  ISETP.GE.U32.AND P0, PT, R27, 0xe0, PT ;  /* 0x000000e01b00780c */ /* 0x000fc60003f06070 */
[C---:B---3--:R-:W-:Y:S01]  /*14c0*/  @P1 IMAD.WIDE.U32 R14, R2.reuse, 0x10, R14 ;  /* 0x00000010020e1825 */ /* 0x048fe200078e000e */
[----:B------:R3:W5:Y:S02]  /*14d0*/  @P1 LDG.E.128 R224, desc[UR6][R12.64] ;  /* 0x000000060ce01981 */ /* 0x000764000c1e1d00 */
[----:B----4-:R-:W4:Y:S01]  /*14e0*/  LDC.64 R4, c[0x0][0x3d0] ;  /* 0x0000f400ff047b82 */ /* 0x010f220000000a00 */
[C---:B------:R-:W-:Y:S01]  /*14f0*/  @P1 IMAD.WIDE.U32 R16, R2.reuse, 0x10, R16 ;  /* 0x0000001002101825 */ /* 0x040fe200078e0010 */
[----:B------:R3:W5:Y:S06]  /*1500*/  @P1 LD.E.128 R136, desc[UR6][R14.64] ;  /* 0x000000060e881980 */ /* 0x00076c000c101d00 */
[----:B------:R-:W4:Y:S01]  /*1510*/  LDC.64 R8, c[0x0][0x3d8] ;  /* 0x0000f600ff087b82 */ /* 0x000f220000000a00 */
[C---:B0-----:R-:W-:Y:S01]  /*1520*/  @P1 IMAD.WIDE.U32 R20, R2.reuse, 0x10, R20 ;  /* 0x0000001002141825 */ /* 0x041fe200078e0014 */
[----:B------:R0:W5:Y:S06]  /*1530*/  @P1 LDG.E.128 R220, desc[UR6][R16.64] ;  /* 0x0000000610dc1981 */ /* 0x00016c000c1e1d00 */
[----:B------:R-:W4:Y:S01]  /*1540*/  @P3 LDC.64 R6, c[0x0][0x438] ;  /* 0x00010e00ff063b82 */ /* 0x000f220000000a00 */
[----:B------:R-:W-:Y:S01]  /*1550*/  @P1 VIADD R2, R2, 0x20 ;  /* 0x0000002002021836 */ /* 0x000fe20000000000 */
[----:B------:R0:W5:Y:S06]  /*1560*/  @P1 LD.E.128 R68, desc[UR6][R20.64] ;  /* 0x0000000614441980 */ /* 0x00016c000c101d00 */
[----:B--2---:R-:W2:Y:S01]  /*1570*/  @P3 LDC.64 R10, c[0x0][0x440] ;  /* 0x00011000ff0a3b82 */ /* 0x004ea20000000a00 */
[----:B------:R-:W-:-:S07]  /*1580*/  @P2 IMAD.WIDE.U32 R22, R2, 0x10, R22 ;  /* 0x0000001002162825 */ /* 0x000fce00078e0016 */
[----:B------:R-:W2:Y:S01]  /*1590*/  LDC.64 R34, c[0x0][0x3d0] ;  /* 0x0000f400ff227b82 */ /* 0x000ea20000000a00 */
[C---:B-1----:R-:W-:Y:S01]  /*15a0*/  @P2 IMAD.WIDE.U32 R28, R2.reuse, 0x10, R28 ;  /* 0x00000010021c2825 */ /* 0x042fe200078e001c */
[----:B------:R1:W5:Y:S06]  /*15b0*/  @P2 LDG.E.128 R216, desc[UR6][R22.64] ;  /* 0x0000000616d82981 */ /* 0x00036c000c1e1d00 */
[----:B------:R-:W2:Y:S01]  /*15c0*/  LDC.64 R36, c[0x0][0x3d8] ;  /* 0x0000f600ff247b82 */ /* 0x000ea20000000a00 */
[C---:B------:R-:W-:Y:S01]  /*15d0*/  @P2 IMAD.WIDE.U32 R30, R2.reuse, 0x10, R30 ;  /* 0x00000010021e2825 */ /* 0x040fe200078e001e */
[----:B------:R1:W5:Y:S04]  /*15e0*/  @P2 LD.E.128 R140, desc[UR6][R28.64] ;  /* 0x000000061c8c2980 */ /* 0x000368000c101d00 */
[----:B------:R4:W5:Y:S02]  /*15f0*/  @P2 LDG.E.128 R212, desc[UR6][R30.64] ;  /* 0x000000061ed42981 */ /* 0x000964000c1e1d00 */
[----:B---3--:R-:W3:Y:S08]  /*1600*/  @P4 LDC.64 R12, c[0x0][0x438] ;  /* 0x00010e00ff0c4b82 */ /* 0x008ef00000000a00 */
[----:B------:R-:W3:Y:S08]  /*1610*/  @P4 LDC.64 R14, c[0x0][0x440] ;  /* 0x00011000ff0e4b82 */ /* 0x000ef00000000a00 */
[----:B0-----:R-:W0:Y:S08]  /*1620*/  LDC.64 R16, c[0x0][0x3d0] ;  /* 0x0000f400ff107b82 */ /* 0x001e300000000a00 */
[----:B------:R-:W0:Y:S08]  /*1630*/  @P5 LDC.64 R20, c[0x0][0x438] ;  /* 0x00010e00ff145b82 */ /* 0x000e300000000a00 */
[----:B------:R-:W0:Y:S08]  /*1640*/  LDC.64 R38, c[0x0][0x3d8] ;  /* 0x0000f600ff267b82 */ /* 0x000e300000000a00 */
[----:B------:R-:W0:Y:S01]  /*1650*/  @P5 LDC.64 R40, c[0x0][0x440] ;  /* 0x00011000ff285b82 */ /* 0x000e220000000a00 */
[----:B------:R-:W-:-:S07]  /*1660*/  @P2 IMAD.WIDE.U32 R32, R2, 0x10, R32 ;  /* 0x0000001002202825 */ /* 0x000fce00078e0020 */
[----:B------:R-:W0:Y:S01]  /*1670*/  LDC.64 R42, c[0x0][0x3d0] ;  /* 0x0000f400ff2a7b82 */ /* 0x000e220000000a00 */
[----:B------:R-:W-:Y:S01]  /*1680*/  @P2 VIADD R2, R2, 0x20 ;  /* 0x0000002002022836 */ /* 0x000fe20000000000 */
[----:B------:R0:W5:Y:S06]  /*1690*/  @P2 LD.E.128 R72, desc[UR6][R32.64] ;  /* 0x0000000620482980 */ /* 0x00016c000c101d00 */
[----:B-1----:R-:W1:Y:S08]  /*16a0*/  @P0 LDC.64 R22, c[0x0][0x438] ;  /* 0x00010e00ff160b82 */ /* 0x002e700000000a00 */
[----:B------:R-:W1:Y:S08]  /*16b0*/  LDC.64 R28, c[0x0][0x3d8] ;  /* 0x0000f600ff1c7b82 */ /* 0x000e700000000a00 */
[----:B----4-:R-:W4:Y:S01]  /*16c0*/  @P0 LDC.64 R30, c[0x0][0x440] ;  /* 0x00011000ff1e0b82 */ /* 0x010f220000000a00 */
[----:B------:R-:W-:-:S04]  /*16d0*/  @P3 IMAD.WIDE.U32 R4, R2, 0x10, R4 ;  /* 0x0000001002043825 */ /* 0x000fc800078e0004 */
[C---:B------:R-:W-:Y:S01]  /*16e0*/  @P3 IMAD.WIDE.U32 R6, R2.reuse, 0x10, R6 ;  /* 0x0000001002063825 */ /* 0x040fe200078e0006 */
[----:B------:R0:W5:Y:S03]  /*16f0*/  @P3 LDG.E.128 R208, desc[UR6][R4.64] ;  /* 0x0000000604d03981 */ /* 0x000166000c1e1d00 */
[C---:B------:R-:W-:Y:S01]  /*1700*/  @P3 IMAD.WIDE.U32 R8, R2.reuse, 0x10, R8 ;  /* 0x0000001002083825 */ /* 0x040fe200078e0008 */
[----:B------:R0:W5:Y:S03]  /*1710*/  @P3 LD.E.128 R144, desc[UR6][R6.64] ;  /* 0x0000000606903980 */ /* 0x000166000c101d00 */
[C---:B--2---:R-:W-:Y:S01]  /*1720*/  @P3 IMAD.WIDE.U32 R10, R2.reuse, 0x10, R10 ;  /* 0x00000010020a3825 */ /* 0x044fe200078e000a */
[----:B------:R-:W-:Y:S01]  /*1730*/  @P3 IADD3 R2, PT, PT, R2, 0x20, RZ ;  /* 0x0000002002023810 */ /* 0x000fe20007ffe0ff */
[----:B------:R2:W5:Y:S04]  /*1740*/  @P3 LDG.E.128 R204, desc[UR6][R8.64] ;  /* 0x0000000608cc3981 */ /* 0x000568000c1e1d00 */
[C---:B------:R-:W-:Y:S01]  /*1750*/  @P4 IMAD.WIDE.U32 R34, R2.reuse, 0x10, R34 ;  /* 0x0000001002224825 */ /* 0x040fe200078e0022 */
[----:B------:R2:W5:Y:S03]  /*1760*/  @P3 LD.E.128 R76, desc[UR6][R10.64] ;  /* 0x000000060a4c3980 */ /* 0x000566000c101d00 */
[C---:B---3--:R-:W-:Y:S01]  /*1770*/  @P4 IMAD.WIDE.U32 R12, R2.reuse, 0x10, R12 ;  /* 0x00000010020c4825 */ /* 0x048fe200078e000c */
[----:B------:R2:W5:Y:S03]  /*1780*/  @P4 LDG.E.128 R200, desc[UR6][R34.64] ;  /* 0x0000000622c84981 */ /* 0x000566000c1e1d00 */
[C---:B------:R-:W-:Y:S01]  /*1790*/  @P4 IMAD.WIDE.U32 R36, R2.reuse, 0x10, R36 ;  /* 0x0000001002244825 */ /* 0x040fe200078e0024 */
[----:B------:R2:W5:Y:S03]  /*17a0*/  @P4 LD.E.128 R148, desc[UR6][R12.64] ;  /* 0x000000060c944980 */ /* 0x000566000c101d00 */
[C---:B------:R-:W-:Y:S01]  /*17b0*/  @P4 IMAD.WIDE.U32 R14, R2.reuse, 0x10, R14 ;  /* 0x00000010020e4825 */ /* 0x040fe200078e000e */
[----:B------:R2:W5:Y:S03]  /*17c0*/  @P4 LDG.E.128 R196, desc[UR6][R36.64] ;  /* 0x0000000624c44981 */ /* 0x000566000c1e1d00 */
[----:B------:R-:W-:Y:S01]  /*17d0*/  @P4 VIADD R2, R2, 0x20 ;  /* 0x0000002002024836 */ /* 0x000fe20000000000 */
[----:B------:R2:W5:Y:S03]  /*17e0*/  @P4 LD.E.128 R80, desc[UR6][R14.64] ;  /* 0x000000060e504980 */ /* 0x000566000c101d00 */
[----:B0-----:R-:W-:-:S04]  /*17f0*/  @P5 IMAD.WIDE.U32 R16, R2, 0x10, R16 ;  /* 0x0000001002105825 */ /* 0x001fc800078e0010 */
[C---:B------:R-:W-:Y:S01]  /*1800*/  @P5 IMAD.WIDE.U32 R20, R2.reuse, 0x10, R20 ;  /* 0x0000001002145825 */ /* 0x040fe200078e0014 */
[----:B------:R2:W5:Y:S03]  /*1810*/  @P5 LDG.E.128 R192, desc[UR6][R16.64] ;  /* 0x0000000610c05981 */ /* 0x000566000c1e1d00 */
[C---:B------:R-:W-:Y:S01]  /*1820*/  @P5 IMAD.WIDE.U32 R38, R2.reuse, 0x10, R38 ;  /* 0x0000001002265825 */ /* 0x040fe200078e0026 */
[----:B------:R2:W5:Y:S03]  /*1830*/  @P5 LD.E.128 R152, desc[UR6][R20.64] ;  /* 0x0000000614985980 */ /* 0x000566000c101d00 */
[C---:B------:R-:W-:Y:S01]  /*1840*/  @P5 IMAD.WIDE.U32 R40, R2.reuse, 0x10, R40 ;  /* 0x0000001002285825 */ /* 0x040fe200078e0028 */
[----:B------:R2:W5:Y:S03]  /*1850*/  @P5 LDG.E.128 R188, desc[UR6][R38.64] ;  /* 0x0000000626bc5981 */ /* 0x000566000c1e1d00 */
[----:B------:R-:W-:Y:S01]  /*1860*/  @P5 VIADD R2, R2, 0x20 ;  /* 0x0000002002025836 */ /* 0x000fe20000000000 */
[----:B------:R2:W5:Y:S03]  /*1870*/  @P5 LD.E.128 R84, desc[UR6][R40.64] ;  /* 0x0000000628545980 */ /* 0x000566000c101d00 */
[----:B------:R-:W-:-:S04]  /*1880*/  @P0 IMAD.WIDE.U32 R42, R2, 0x10, R42 ;  /* 0x00000010022a0825 */ /* 0x000fc800078e002a */
[C---:B-1----:R-:W-:Y:S01]  /*1890*/  @P0 IMAD.WIDE.U32 R22, R2.reuse, 0x10, R22 ;  /* 0x0000001002160825 */ /* 0x042fe200078e0016 */
[----:B------:R2:W5:Y:S03]  /*18a0*/  @P0 LDG.E.128 R184, desc[UR6][R42.64] ;  /* 0x000000062ab80981 */ /* 0x000566000c1e1d00 */
[C---:B------:R-:W-:Y:S01]  /*18b0*/  @P0 IMAD.WIDE.U32 R28, R2.reuse, 0x10, R28 ;  /* 0x00000010021c0825 */ /* 0x040fe200078e001c */
[----:B------:R2:W5:Y:S03]  /*18c0*/  @P0 LD.E.128 R156, desc[UR6][R22.64] ;  /* 0x00000006169c0980 */ /* 0x000566000c101d00 */
[----:B----4-:R-:W-:Y:S01]  /*18d0*/  @P0 IMAD.WIDE.U32 R30, R2, 0x10, R30 ;  /* 0x00000010021e0825 */ /* 0x010fe200078e001e */
[----:B------:R2:W5:Y:S04]  /*18e0*/  @P0 LDG.E.128 R180, desc[UR6][R28.64] ;  /* 0x000000061cb40981 */ /* 0x000568000c1e1d00 */
[----:B------:R2:W5:Y:S01]  /*18f0*/  @P0 LD.E.128 R88, desc[UR6][R30.64] ;  /* 0x000000061e580980 */ /* 0x000562000c101d00 */
[----:B------:R-:W-:-:S02]  /*1900*/  ISETP.GE.U32.AND P1, PT, R27, 0x100, PT ;  /* 0x000001001b00780c */ /* 0x000fc40003f26070 */
[----:B------:R-:W-:-:S11]  /*1910*/  @P0 IADD3 R2, PT, PT, R2, 0x20, RZ ;  /* 0x0000002002020810 */ /* 0x000fd60007ffe0ff */
[----:B--2---:R-:W-:Y:S05]  /*1920*/  @!P1 BRA `(.L_x_269) ;  /* 0x0000000800309947 */ /* 0x004fea0003800000 */
        /* <DEDUP_REMOVED lines=13> */
.L_x_270:
        /* <DEDUP_REMOVED lines=16> */
[C---:B---3--:R-:W-:Y:S01]  /*1b00*/  @P6 IMAD.WIDE.U32 R6, R2.reuse, 0x10, R6 ;  /* 0x0000001002066825 */ /* 0x048fe200078e0006 */
[----:B------:R3:W5:Y:S05]  /*1b10*/  @P6 LDG.E.128 R232, desc[UR6][R4.64] ;  /* 0x0000000604e86981 */ /* 0x00076a000c1e1d00 */
[----:B------:R-:W0:Y:S08]  /*1b20*/  LDC.64 R28, c[0x0][0x3d0] ;  /* 0x0000f400ff1c7b82 */ /* 0x000e300000000a00 */
[----:B------:R-:W4:Y:S08]  /*1b30*/  @P5 LDC.64 R12, c[0x0][0x438] ;  /* 0x00010e00ff0c5b82 */ /* 0x000f300000000a00 */
[----:B------:R-:W0:Y:S08]  /*1b40*/  @P4 LDC.64 R20, c[0x0][0x438] ;  /* 0x00010e00ff144b82 */ /* 0x000e300000000a00 */
[----:B------:R-:W0:Y:S08]  /*1b50*/  LDC.64 R32, c[0x0][0x3d8] ;  /* 0x0000f600ff207b82 */ /* 0x000e300000000a00 */
[----:B------:R-:W0:Y:S01]  /*1b60*/  @P3 LDC.64 R30, c[0x0][0x438] ;  /* 0x00010e00ff1e3b82 */ /* 0x000e220000000a00 */
[C---:B-1----:R-:W-:Y:S01]  /*1b70*/  @P6 IMAD.WIDE.U32 R8, R2.reuse, 0x10, R8 ;  /* 0x0000001002086825 */ /* 0x042fe200078e0008 */
[----:B------:R-:W-:Y:S01]  /*1b80*/  @P6 LOP3.LUT R2, R2, 0x20, RZ, 0xfc, !PT ;  /* 0x0000002002026812 */ /* 0x000fe200078efcff */
[----:B------:R1:W5:Y:S05]  /*1b90*/  @P6 LD.E.128 R92, desc[UR6][R6.64] ;  /* 0x00000006065c6980 */ /* 0x00036a000c101d00 */
        /* <DEDUP_REMOVED lines=8> */
[----:B---3--:R-:W3:Y:S01]  /*1c20*/  @P2 LDC.64 R4, c[0x0][0x438] ;  /* 0x00010e00ff042b82 */ /* 0x008ee20000000a00 */
[C---:B--2---:R-:W-:Y:S01]  /*1c30*/  @P5 IMAD.WIDE.U32 R10, R2.reuse, 0x10, R10 ;  /* 0x00000010020a5825 */ /* 0x044fe200078e000a */
[----:B------:R2:W5:Y:S03]  /*1c40*/  @P6 LDG.E.128 R228, desc[UR6][R8.64] ;  /* 0x0000000608e46981 */ /* 0x000566000c1e1d00 */
[C---:B----4-:R-:W-:Y:S01]  /*1c50*/  @P5 IMAD.WIDE.U32 R12, R2.reuse, 0x10, R12 ;  /* 0x00000010020c5825 */ /* 0x050fe200078e000c */
[----:B------:R4:W5:Y:S02]  /*1c60*/  @P5 LDG.E.128 R224, desc[UR6][R10.64] ;  /* 0x000000060ae05981 */ /* 0x000964000c1e1d00 */
[----:B-1----:R-:W1:Y:S01]  /*1c70*/  LDC.64 R6, c[0x0][0x3d0] ;  /* 0x0000f400ff067b82 */ /* 0x002e620000000a00 */
[C---:B------:R-:W-:Y:S01]  /*1c80*/  @P5 IMAD.WIDE.U32 R14, R2.reuse, 0x10, R14 ;  /* 0x00000010020e5825 */ /* 0x040fe200078e000e */
[----:B------:R4:W5:Y:S06]  /*1c90*/  @P5 LD.E.128 R136, desc[UR6][R12.64] ;  /* 0x000000060c885980 */ /* 0x00096c000c101d00 */
[----:B------:R-:W4:Y:S01]  /*1ca0*/  @P1 LDC.64 R38, c[0x0][0x438] ;  /* 0x00010e00ff261b82 */ /* 0x000f220000000a00 */
[----:B------:R-:W-:Y:S01]  /*1cb0*/  @P5 VIADD R2, R2, 0x20 ;  /* 0x0000002002025836 */ /* 0x000fe20000000000 */
[----:B------:R1:W5:Y:S03]  /*1cc0*/  @P5 LDG.E.128 R220, desc[UR6][R14.64] ;  /* 0x000000060edc5981 */ /* 0x000366000c1e1d00 */
[----:B0-----:R-:W-:-:S03]  /*1cd0*/  @P4 IMAD.WIDE.U32 R16, R2, 0x10, R16 ;  /* 0x0000001002104825 */ /* 0x001fc600078e0010 */
[----:B--2---:R-:W0:Y:S01]  /*1ce0*/  @P0 LDC.64 R8, c[0x0][0x438] ;  /* 0x00010e00ff080b82 */ /* 0x004e220000000a00 */
[C---:B------:R-:W-:Y:S01]  /*1cf0*/  @P4 IMAD.WIDE.U32 R20, R2.reuse, 0x10, R20 ;  /* 0x0000001002144825 */ /* 0x040fe200078e0014 */
[----:B------:R2:W5:Y:S03]  /*1d00*/  @P4 LDG.E.128 R216, desc[UR6][R16.64] ;  /* 0x0000000610d84981 */ /* 0x000566000c1e1d00 */
[C---:B------:R-:W-:Y:S01]  /*1d10*/  @P4 IMAD.WIDE.U32 R22, R2.reuse, 0x10, R22 ;  /* 0x0000001002164825 */ /* 0x040fe200078e0016 */
[----:B------:R2:W5:Y:S03]  /*1d20*/  @P4 LD.E.128 R140, desc[UR6][R20.64] ;  /* 0x00000006148c4980 */ /* 0x000566000c101d00 */
[----:B------:R-:W-:Y:S01]  /*1d30*/  @P4 VIADD R2, R2, 0x20 ;  /* 0x0000002002024836 */ /* 0x000fe20000000000 */
[----:B------:R2:W5:Y:S03]  /*1d40*/  @P4 LDG.E.128 R212, desc[UR6][R22.64] ;  /* 0x0000000616d44981 */ /* 0x000566000c1e1d00 */
[----:B------:R-:W-:-:S04]  /*1d50*/  @P3 IMAD.WIDE.U32 R28, R2, 0x10, R28 ;  /* 0x00000010021c3825 */ /* 0x000fc800078e001c */
[C---:B------:R-:W-:Y:S01]  /*1d60*/  @P3 IMAD.WIDE.U32 R30, R2.reuse, 0x10, R30 ;  /* 0x00000010021e3825 */ /* 0x040fe200078e001e */
[----:B------:R2:W5:Y:S03]  /*1d70*/  @P3 LDG.E.128 R208, desc[UR6][R28.64] ;  /* 0x000000061cd03981 */ /* 0x000566000c1e1d00 */
[C---:B------:R-:W-:Y:S01]  /*1d80*/  @P3 IMAD.WIDE.U32 R32, R2.reuse, 0x10, R32 ;  /* 0x0000001002203825 */ /* 0x040fe200078e0020 */
[----:B------:R-:W-:Y:S01]  /*1d90*/  @P3 IADD3 R2, PT, PT, R2, 0x20, RZ ;  /* 0x0000002002023810 */ /* 0x000fe20007ffe0ff */
[----:B------:R2:W5:Y:S04]  /*1da0*/  @P3 LD.E.128 R144, desc[UR6][R30.64] ;  /* 0x000000061e903980 */ /* 0x000568000c101d00 */
[C---:B------:R-:W-:Y:S01]  /*1db0*/  @P2 IMAD.WIDE.U32 R34, R2.reuse, 0x10, R34 ;  /* 0x0000001002222825 */ /* 0x040fe200078e0022 */
[----:B------:R2:W5:Y:S03]  /*1dc0*/  @P3 LDG.E.128 R204, desc[UR6][R32.64] ;  /* 0x0000000620cc3981 */ /* 0x000566000c1e1d00 */
[C---:B---3--:R-:W-:Y:S01]  /*1dd0*/  @P2 IMAD.WIDE.U32 R4, R2.reuse, 0x10, R4 ;  /* 0x0000001002042825 */ /* 0x048fe200078e0004 */
[----:B------:R2:W5:Y:S03]  /*1de0*/  @P2 LDG.E.128 R200, desc[UR6][R34.64] ;  /* 0x0000000622c82981 */ /* 0x000566000c1e1d00 */
[C---:B------:R-:W-:Y:S01]  /*1df0*/  @P2 IMAD.WIDE.U32 R36, R2.reuse, 0x10, R36 ;  /* 0x0000001002242825 */ /* 0x040fe200078e0024 */
[----:B------:R2:W5:Y:S03]  /*1e00*/  @P2 LD.E.128 R148, desc[UR6][R4.64] ;  /* 0x0000000604942980 */ /* 0x000566000c101d00 */
[----:B------:R-:W-:Y:S01]  /*1e10*/  @P2 VIADD R2, R2, 0x20 ;  /* 0x0000002002022836 */ /* 0x000fe20000000000 */
[----:B------:R2:W5:Y:S03]  /*1e20*/  @P2 LDG.E.128 R196, desc[UR6][R36.64] ;  /* 0x0000000624c42981 */ /* 0x000566000c1e1d00 */
[----:B-1----:R-:W-:-:S04]  /*1e30*/  @P1 IMAD.WIDE.U32 R6, R2, 0x10, R6 ;  /* 0x0000001002061825 */ /* 0x002fc800078e0006 */
[C---:B----4-:R-:W-:Y:S01]  /*1e40*/  @P1 IMAD.WIDE.U32 R38, R2.reuse, 0x10, R38 ;  /* 0x0000001002261825 */ /* 0x050fe200078e0026 */
[----:B------:R2:W5:Y:S03]  /*1e50*/  @P1 LDG.E.128 R192, desc[UR6][R6.64] ;  /* 0x0000000606c01981 */ /* 0x000566000c1e1d00 */
[C---:B------:R-:W-:Y:S01]  /*1e60*/  @P1 IMAD.WIDE.U32 R40, R2.reuse, 0x10, R40 ;  /* 0x0000001002281825 */ /* 0x040fe200078e0028 */
[----:B------:R2:W5:Y:S03]  /*1e70*/  @P1 LD.E.128 R152, desc[UR6][R38.64] ;  /* 0x0000000626981980 */ /* 0x000566000c101d00 */
[----:B------:R-:W-:Y:S01]  /*1e80*/  @P1 VIADD R2, R2, 0x20 ;  /* 0x0000002002021836 */ /* 0x000fe20000000000 */
[----:B------:R2:W5:Y:S03]  /*1e90*/  @P1 LDG.E.128 R188, desc[UR6][R40.64] ;  /* 0x0000000628bc1981 */ /* 0x000566000c1e1d00 */
[----:B------:R-:W-:-:S04]  /*1ea0*/  @P0 IMAD.WIDE.U32 R42, R2, 0x10, R42 ;  /* 0x00000010022a0825 */ /* 0x000fc800078e002a */
[C---:B0-----:R-:W-:Y:S01]  /*1eb0*/  @P0 IMAD.WIDE.U32 R8, R2.reuse, 0x10, R8 ;  /* 0x0000001002080825 */ /* 0x041fe200078e0008 */
[----:B------:R2:W5:Y:S03]  /*1ec0*/  @P0 LDG.E.128 R184, desc[UR6][R42.64] ;  /* 0x000000062ab80981 */ /* 0x000566000c1e1d00 */
[----:B------:R-:W-:Y:S01]  /*1ed0*/  @P0 IMAD.WIDE.U32 R44, R2, 0x10, R44 ;  /* 0x00000010022c0825 */ /* 0x000fe200078e002c */
[----:B------:R2:W5:Y:S04]  /*1ee0*/  @P0 LD.E.128 R156, desc[UR6][R8.64] ;  /* 0x00000006089c0980 */ /* 0x000568000c101d00 */
        /* <DEDUP_REMOVED lines=22> */
[----:B--2---:R-:W-:Y:S06]  /*2050*/  @!P5 BRA `(.L_x_269) ;  /* 0x000000000064d947 */ /* 0x004fec0003800000 */
        /* <DEDUP_REMOVED lines=24> */
[----:B------:R-:W-:-:S07]  /*21e0*/  CS2R R64, SRZ ;  /* 0x0000000000407805 */ /* 0x000fce000001ff00 */
.L_x_269:
[----:B------:R-:W-:Y:S05]  /*21f0*/  BSYNC.RECONVERGENT B0 ;  /* 0x0000000000007941 */ /* 0x000fea0003800200 */
.L_x_266:
        /* <DEDUP_REMOVED lines=8> */
[----:B------:R-:W1:Y:S01]  /*2280*/  LDC R3, c[0x0][0x360] ;  /* 0x0000d800ff037b82 */ /* 0x000e620000000800 */
[----:B------:R-:W-:Y:S01]  /*2290*/  PRMT R252, R183, 0x7632, R252 ;  /* 0x00007632b7fc7816 */ /* 0x000fe200000000fc */
[----:B------:R-:W-:Y:S01]  /*22a0*/  VIADD R6, R52, 0x9e3779b9 ;  /* 0x9e3779b934067836 */ /* 0x000fe20000000000 */
[----:B------:R2:W-:Y:S01]  /*22b0*/  STL [R1+0x210], R243 ;  /* 0x000210f301007387 */ /* 0x0005e20000100800 */
[----:B------:R-:W-:Y:S01]  /*22c0*/  PRMT R251, R159, 0x7632, R251 ;  /* 0x000076329ffb7816 */ /* 0x000fe200000000fb */
[----:B------:R-:W-:Y:S01]  /*22d0*/  IMAD R8, R26, -0x2daee0ad, RZ ;  /* 0xd2511f531a087824 */ /* 0x000fe200078e02ff */
[----:B------:R-:W-:Y:S01]  /*22e0*/  PRMT R248, R187, 0x7632, R248 ;  /* 0x00007632bbf87816 */ /* 0x000fe200000000f8 */
[----:B------:R3:W-:Y:S01]  /*22f0*/  STL [R1+0x20c], R229 ;  /* 0x00020ce501007387 */ /* 0x0007e20000100800 */
[----:B------:R-:W-:Y:S01]  /*2300*/  PRMT R247, R90, 0x7632, R247 ;  /* 0x000076325af77816 */ /* 0x000fe200000000f7 */
[----:B------:R-:W-:Y:S01]  /*2310*/  VIADD R9, R53, 0xbb67ae85 ;  /* 0xbb67ae8535097836 */ /* 0x000fe20000000000 */
[----:B0-----:R-:W-:Y:S01]  /*2320*/  PRMT R65, R163, 0x7632, R65 ;  /* 0x00007632a3417816 */ /* 0x001fe20000000041 */
[----:B------:R0:W-:Y:S01]  /*2330*/  STL [R1+0x208], R242 ;  /* 0x000208f201007387 */ /* 0x0001e20000100800 */
[----:B------:R-:W-:Y:S01]  /*2340*/  PRMT R246, R182, 0x7632, R246 ;  /* 0x00007632b6f67816 */ /* 0x000fe200000000f6 */
[----:B------:R-:W4:Y:S01]  /*2350*/  LDCU UR12, c[0x0][0x388] ;  /* 0x00007100ff0c77ac */ /* 0x000f220008000800 */
[----:B------:R-:W-:Y:S01]  /*2360*/  LOP3.LUT R21, R0, 0x3, RZ, 0xc0, !PT ;  /* 0x0000000300157812 */ /* 0x000fe200078ec0ff */
[----:B------:R0:W-:Y:S01]  /*2370*/  STL [R1+0x204], R93 ;  /* 0x0002045d01007387 */ /* 0x0001e20000100800 */
[----:B------:R-:W-:Y:S01]  /*2380*/  PRMT R236, R158, 0x7632, R236 ;  /* 0x000076329eec7816 */ /* 0x000fe200000000ec */
[----:B------:R-:W0:Y:S02]  /*2390*/  LDCU.U8 UR10, c[0x0][0x410] ;  /* 0x00008200ff0a77ac */ /* 0x000e240008000000 */
[----:B------:R4:W-:Y:S01]  /*23a0*/  STL [R1+0x200], R241 ;  /* 0x000200f101007387 */ /* 0x0009e20000100800 */
[----:B------:R-:W-:Y:S01]  /*23b0*/  PRMT R167, R186, 0x7632, R167 ;  /* 0x00007632baa77816 */ /* 0x000fe200000000a7 */
[----:B------:R-:W0:Y:S02]  /*23c0*/  LDCU UR11, c[0x0][0x448] ;  /* 0x00008900ff0b77ac */ /* 0x000e240008000800 */
[----:B------:R4:W-:Y:S01]  /*23d0*/  STL [R1+0x1fc], R233 ;  /* 0x0001fce901007387 */ /* 0x0009e20000100800 */
[----:B-1----:R-:W-:Y:S01]  /*23e0*/  IMAD R24, R3, UR5, R24 ;  /* 0x0000000503187c24 */ /* 0x002fe2000f8e0218 */
[----:B--2---:R-:W-:Y:S01]  /*23f0*/  PRMT R243, R175, 0x7632, R243 ;  /* 0x00007632aff37816 */ /* 0x004fe200000000f3 */
[----:B------:R-:W-:Y:S01]  /*2400*/  IMAD.HI.U32 R3, R26, -0x2daee0ad, RZ ;  /* 0xd2511f531a037827 */ /* 0x000fe200078e00ff */
[----:B------:R1:W-:Y:S01]  /*2410*/  STL [R1+0x1f8], R240 ;  /* 0x0001f8f001007387 */ /* 0x0003e20000100800 */
[----:B---3--:R-:W-:Y:S01]  /*2420*/  PRMT R229, R171, 0x7632, R229 ;  /* 0x00007632abe57816 */ /* 0x008fe200000000e5 */
[----:B------:R-:W2:Y:S01]  /*2430*/  LDCU.64 UR4, c[0x0][0x398] ;  /* 0x00007300ff0477ac */ /* 0x000ea20008000a00 */
[----:B0-----:R-:W-:Y:S01]  /*2440*/  PRMT R242, R179, 0x7632, R242 ;  /* 0x00007632b3f27816 */ /* 0x001fe200000000f2 */
[----:B------:R0:W-:Y:S01]  /*2450*/  STL [R1+0x1f4], R64 ;  /* 0x0001f44001007387 */ /* 0x0001e20000100800 */
[----:B------:R-:W-:Y:S01]  /*2460*/  PRMT R93, R162, 0x7632, R93 ;  /* 0x00007632a25d7816 */ /* 0x000fe2000000005d */
[----:B------:R-:W-:Y:S01]  /*2470*/  IMAD.HI.U32 R2, R24, -0x326172a9, RZ ;  /* 0xcd9e8d5718027827 */ /* 0x000fe200078e00ff */
[----:B----4-:R-:W-:Y:S01]  /*2480*/  PRMT R241, R174, 0x7632, R241 ;  /* 0x00007632aef17816 */ /* 0x010fe200000000f1 */
[----:B------:R3:W-:Y:S01]  /*2490*/  STL [R1+0x1f0], R239 ;  /* 0x0001f0ef01007387 */ /* 0x0007e20000100800 */
[----:B------:R-:W-:Y:S01]  /*24a0*/  PRMT R233, R170, 0x7632, R233 ;  /* 0x00007632aae97816 */ /* 0x000fe200000000e9 */
[----:B------:R-:W-:Y:S01]  /*24b0*/  IMAD R5, R24, -0x326172a9, RZ ;  /* 0xcd9e8d5718057824 */ /* 0x000fe200078e02ff */
[----:B-1----:R-:W-:Y:S01]  /*24c0*/  PRMT R240, R178, 0x7632, R240 ;  /* 0x00007632b2f07816 */ /* 0x002fe200000000f0 */
[----:B------:R1:W-:Y:S01]  /*24d0*/  STL [R1+0x1ec], R228 ;  /* 0x0001ece401007387 */ /* 0x0003e20000100800 */
[----:B------:R-:W-:Y:S01]  /*24e0*/  LOP3.LUT R3, R3, R53, RZ, 0x3c, !PT ;  /* 0x0000003503037212 */ /* 0x000fe200078e3cff */
[----:B------:R-:W4:Y:S01]  /*24f0*/  LDCU.64 UR8, c[0x0][0x3a0] ;  /* 0x00007400ff0877ac */ /* 0x000f220008000a00 */
[----:B0-----:R-:W-:Y:S01]  /*2500*/  PRMT R64, R161, 0x7632, R64 ;  /* 0x00007632a1407816 */ /* 0x001fe20000000040 */
[----:B------:R0:W-:Y:S01]  /*2510*/  STL [R1+0x1e8], R238 ;  /* 0x0001e8ee01007387 */ /* 0x0001e20000100800 */
[----:B------:R-:W-:Y:S01]  /*2520*/  LOP3.LUT R2, R19, R2, R52, 0x96, !PT ;  /* 0x0000000213027212 */ /* 0x000fe200078e9634 */
[----:B------:R-:W-:-:S02]  /*2530*/  IMAD.HI.U32 R4, R3, -0x326172a9, RZ ;  /* 0xcd9e8d5703047827 */ /* 0x000fc400078e00ff */
[----:B------:R2:W-:Y:S01]  /*2540*/  STL [R1+0x1e4], R92 ;  /* 0x0001e45c01007387 */ /* 0x0005e20000100800 */
[----:B---3--:R-:W-:Y:S01]  /*2550*/  PRMT R239, R173, 0x7632, R239 ;  /* 0x00007632adef7816 */ /* 0x008fe200000000ef */
[----:B------:R-:W-:Y:S01]  /*2560*/  IMAD.HI.U32 R7, R2, -0x2daee0ad, RZ ;  /* 0xd2511f5302077827 */ /* 0x000fe200078e00ff */
[----:B-1----:R-:W-:Y:S01]  /*2570*/  PRMT R228, R169, 0x7632, R228 ;  /* 0x00007632a9e47816 */ /* 0x002fe200000000e4 */
[----:B------:R1:W-:Y:S01]  /*2580*/  STL [R1+0x1e0], R237 ;  /* 0x0001e0ed01007387 */ /* 0x0003e20000100800 */
[----:B------:R-:W-:Y:S01]  /*2590*/  PRMT R166, R89, 0x7632, R166 ;  /* 0x0000763259a67816 */ /* 0x000fe200000000a6 */
[----:B------:R-:W-:Y:S01]  /*25a0*/  IMAD R3, R3, -0x326172a9, RZ ;  /* 0xcd9e8d5703037824 */ /* 0x000fe200078e02ff */
[----:B0-----:R-:W-:Y:S01]  /*25b0*/  PRMT R238, R177, 0x7632, R238 ;  /* 0x00007632b1ee7816 */ /* 0x001fe200000000ee */
[----:B------:R0:W-:Y:S01]  /*25c0*/  STL [R1+0x1dc], R232 ;  /* 0x0001dce801007387 */ /* 0x0001e20000100800 */
[----:B------:R-:W-:Y:S02]  /*25d0*/  PRMT R165, R181, 0x7632, R165 ;  /* 0x00007632b5a57816 */ /* 0x000fe400000000a5 */
[----:B--2---:R-:W-:Y:S01]  /*25e0*/  PRMT R92, R160, 0x7632, R92 ;  /* 0x00007632a05c7816 */ /* 0x004fe2000000005c */
[----:B------:R-:W-:Y:S01]  /*25f0*/  STL [R1+0x1d8], R27 ;  /* 0x0001d81b01007387 */ /* 0x000fe20000100800 */
[----:B------:R-:W-:-:S02]  /*2600*/  PRMT R164, R157, 0x7632, R164 ;  /* 0x000076329da47816 */ /* 0x000fc400000000a4 */
[----:B------:R-:W-:Y:S01]  /*2610*/  PRMT R133, R185, 0x7632, R133 ;  /* 0x00007632b9857816 */ /* 0x000fe20000000085 */
[----:B------:R-:W-:Y:S01]  /*2620*/  STL [R1+0x1d4], R25 ;  /* 0x0001d41901007387 */ /* 0x000fe20000100800 */
[----:B------:R-:W-:Y:S02]  /*2630*/  PRMT R132, R88, 0x7632, R132 ;  /* 0x0000763258847816 */ /* 0x000fe40000000084 */
[----:B------:R-:W-:Y:S01]  /*2640*/  PRMT R131, R180, 0x7632, R131 ;  /* 0x00007632b4837816 */ /* 0x000fe20000000083 */
[----:B------:R2:W-:Y:S01]  /*2650*/  STL.S16 [R1+0x1d0], R65 ;  /* 0x0001d04101007387 */ /* 0x0005e20000100600 */
[----:B------:R-:W-:Y:S02]  /*2660*/  PRMT R130, R156, 0x7632, R130 ;  /* 0x000076329c827816 */ /* 0x000fe40000000082 */
[----:B------:R-:W-:Y:S01]  /*2670*/  LOP3.LUT R4, R6, R5, R4, 0x96, !PT ;  /* 0x0000000506047212 */ /* 0x000fe200078e9604 */
[----:B------:R-:W-:Y:S01]  /*2680*/  VIADD R5, R52, 0x3c6ef372 ;  /* 0x3c6ef37234057836 */ /* 0x000fe20000000000 */
[----:B-1----:R-:W-:-:S02]  /*2690*/  PRMT R237, R172, 0x7632, R237 ;  /* 0x00007632aced7816 */ /* 0x002fc400000000ed */
[----:B0-----:R-:W-:Y:S01]  /*26a0*/  PRMT R232, R168, 0x7632, R232 ;  /* 0x00007632a8e87816 */ /* 0x001fe200000000e8 */
[----:B------:R-:W-:Y:S01]  /*26b0*/  IMAD.HI.U32 R6, R4, -0x2daee0ad, RZ ;  /* 0xd2511f5304067827 */ /* 0x000fe200078e00ff */
[----:B------:R-:W-:Y:S01]  /*26c0*/  PRMT R129, R184, 0x7632, R129 ;  /* 0x00007632b8817816 */ /* 0x000fe20000000081 */
[----:B--2---:R-:W2:Y:S01]  /*26d0*/  LDL.LU R65, [R1+0x214] ;  /* 0x0002140001417983 */ /* 0x004ea20000300800 */
[----:B------:R-:W-:Y:S02]  /*26e0*/  PRMT R128, R87, 0x7632, R128 ;  /* 0x0000763257807816 */ /* 0x000fe40000000080 */
[----:B------:R-:W-:Y:S01]  /*26f0*/  LOP3.LUT R7, R9, R8, R7, 0x96, !PT ;  /* 0x0000000809077212 */ /* 0x000fe200078e9607 */
[----:B------:R0:W-:Y:S01]  /*2700*/  STL.S16 [R1+0x1cc], R243 ;  /* 0x0001ccf301007387 */ /* 0x0001e20000100600 */
[----:B------:R-:W-:Y:S01]  /*2710*/  PRMT R27, R176, 0x7632, R27 ;  /* 0x00007632b01b7816 */ /* 0x000fe2000000001b */
[----:B------:R-:W-:Y:S01]  /*2720*/  IMAD R9, R2, -0x2daee0ad, RZ ;  /* 0xd2511f5302097824 */ /* 0x000fe200078e02ff */
[----:B------:R-:W-:Y:S01]  /*2730*/  PRMT R25, R91, 0x7632, R25 ;  /* 0x000076325b197816 */ /* 0x000fe20000000019 */
[----:B------:R-:W-:Y:S01]  /*2740*/  IMAD.HI.U32 R2, R7, -0x326172a9, RZ ;  /* 0xcd9e8d5707027827 */ /* 0x000fe200078e00ff */
[----:B------:R-:W-:-:S02]  /*2750*/  PRMT R127, R191, 0x7632, R127 ;  /* 0x00007632bf7f7816 */ /* 0x000fc4000000007f */
[----:B------:R-:W-:Y:S02]  /*2760*/  PRMT R126, R155, 0x7632, R126 ;  /* 0x000076329b7e7816 */ /* 0x000fe4000000007e */
[----:B------:R-:W-:Y:S01]  /*2770*/  PRMT R125, R195, 0x7632, R125 ;  /* 0x00007632c37d7816 */ /* 0x000fe2000000007d */
[----:B0-----:R-:W3:Y:S01]  /*2780*/  LDL.LU R243, [R1+0x210] ;  /* 0x0002100001f37983 */ /* 0x001ee20000300800 */
[----:B------:R-:W-:Y:S02]  /*2790*/  PRMT R124, R86, 0x7632, R124 ;  /* 0x00007632567c7816 */ /* 0x000fe4000000007c */
[----:B------:R-:W-:Y:S01]  /*27a0*/  IADD3 R8, PT, PT, R53, 0x76cf5d0a, RZ ;  /* 0x76cf5d0a35087810 */ /* 0x000fe20007ffe0ff */
[----:B------:R0:W-:Y:S01]  /*27b0*/  STL.S16 [R1+0x1c8], R229 ;  /* 0x0001c8e501007387 */ /* 0x0001e20000100600 */
[----:B------:R-:W-:Y:S02]  /*27c0*/  PRMT R123, R190, 0x7632, R123 ;  /* 0x00007632be7b7816 */ /* 0x000fe4000000007b */
[----:B------:R-:W-:-:S02]  /*27d0*/  PRMT R122, R154, 0x7632, R122 ;  /* 0x000076329a7a7816 */ /* 0x000fc4000000007a */
[----:B------:R-:W-:Y:S02]  /*27e0*/  PRMT R121, R194, 0x7632, R121 ;  /* 0x00007632c2797816 */ /* 0x000fe40000000079 */
[----:B------:R-:W-:Y:S02]  /*27f0*/  PRMT R120, R85, 0x7632, R120 ;  /* 0x0000763255787816 */ /* 0x000fe40000000078 */
[----:B------:R-:W-:Y:S01]  /*2800*/  LOP3.LUT R6, R8, R9, R6, 0x96, !PT ;  /* 0x0000000908067212 */ /* 0x000fe200078e9606 */
[----:B0-----:R-:W3:Y:S01]  /*2810*/  LDL.LU R229, [R1+0x20c] ;  /* 0x00020c0001e57983 */ /* 0x001ee20000300800 */
[----:B------:R-:W-:Y:S01]  /*2820*/  PRMT R119, R189, 0x7632, R119 ;  /* 0x00007632bd777816 */ /* 0x000fe20000000077 */
[----:B------:R-:W-:Y:S01]  /*2830*/  IMAD R8, R4, -0x2daee0ad, RZ ;  /* 0xd2511f5304087824 */ /* 0x000fe200078e02ff */
[----:B------:R-:W-:Y:S01]  /*2840*/  PRMT R118, R153, 0x7632, R118 ;  /* 0x0000763299767816 */ /* 0x000fe20000000076 */
[----:B------:R0:W-:Y:S01]  /*2850*/  STL.S16 [R1+0x1c4], R242 ;  /* 0x0001c4f201007387 */ /* 0x0001e20000100600 */
[----:B------:R-:W-:Y:S01]  /*2860*/  LOP3.LUT R2, R5, R3, R2, 0x96, !PT ;  /* 0x0000000305027212 */ /* 0x000fe200078e9602 */
[----:B------:R-:W-:Y:S01]  /*2870*/  VIADD R5, R52, 0xdaa66d2b ;  /* 0xdaa66d2b34057836 */ /* 0x000fe20000000000 */
[----:B------:R-:W-:Y:S01]  /*2880*/  PRMT R117, R193, 0x7632, R117 ;  /* 0x00007632c1757816 */ /* 0x000fe20000000075 */
[----:B------:R-:W-:Y:S01]  /*2890*/  IMAD R4, R7, -0x326172a9, RZ ;  /* 0xcd9e8d5707047824 */ /* 0x000fe200078e02ff */
[----:B------:R-:W-:Y:S01]  /*28a0*/  PRMT R116, R84, 0x7632, R116 ;  /* 0x0000763254747816 */ /* 0x000fe20000000074 */
[----:B------:R-:W-:Y:S01]  /*28b0*/  IMAD.HI.U32 R3, R6, -0x326172a9, RZ ;  /* 0xcd9e8d5706037827 */ /* 0x000fe200078e00ff */
[----:B------:R-:W-:-:S02]  /*28c0*/  PRMT R115, R188, 0x7632, R115 ;  /* 0x00007632bc737816 */ /* 0x000fc40000000073 */
[----:B------:R-:W-:Y:S01]  /*28d0*/  PRMT R114, R152, 0x7632, R114 ;  /* 0x0000763298727816 */ /* 0x000fe20000000072 */
[----:B0-----:R-:W4:Y:S01]  /*28e0*/  LDL.LU R242, [R1+0x208] ;  /* 0x0002080001f27983 */ /* 0x001f220000300800 */
[----:B------:R-:W-:Y:S01]  /*28f0*/  PRMT R113, R192, 0x7632, R113 ;  /* 0x00007632c0717816 */ /* 0x000fe20000000071 */
[----:B------:R-:W-:Y:S01]  /*2900*/  IMAD.HI.U32 R7, R2, -0x2daee0ad, RZ ;  /* 0xd2511f5302077827 */ /* 0x000fe200078e00ff */
[----:B------:R-:W-:Y:S01]  /*2910*/  PRMT R112, R83, 0x7632, R112 ;  /* 0x0000763253707816 */ /* 0x000fe20000000070 */
[----:B------:R0:W-:Y:S01]  /*2920*/  STL.S16 [R1+0x1c0], R93 ;  /* 0x0001c05d01007387 */ /* 0x0001e20000100600 */
[----:B------:R-:W-:Y:S02]  /*2930*/  IADD3 R9, PT, PT, R53, 0x32370b8f, RZ ;  /* 0x32370b8f35097810 */ /* 0x000fe40007ffe0ff */
[----:B------:R-:W-:Y:S02]  /*2940*/  PRMT R111, R199, 0x7632, R111 ;  /* 0x00007632c76f7816 */ /* 0x000fe4000000006f */
[----:B------:R-:W-:-:S02]  /*2950*/  PRMT R110, R151, 0x7632, R110 ;  /* 0x00007632976e7816 */ /* 0x000fc4000000006e */
[----:B------:R-:W-:Y:S01]  /*2960*/  LOP3.LUT R3, R5, R4, R3, 0x96, !PT ;  /* 0x0000000405037212 */ /* 0x000fe200078e9603 */
[----:B------:R-:W-:Y:S01]  /*2970*/  IMAD R5, R6, -0x326172a9, RZ ;  /* 0xcd9e8d5706057824 */ /* 0x000fe200078e02ff */
[----:B------:R-:W-:Y:S01]  /*2980*/  PRMT R109, R203, 0x7632, R109 ;  /* 0x00007632cb6d7816 */ /* 0x000fe2000000006d */
[----:B0-----:R-:W4:Y:S01]  /*2990*/  LDL.LU R93, [R1+0x204] ;  /* 0x00020400015d7983 */ /* 0x001f220000300800 */
[----:B------:R-:W-:Y:S01]  /*29a0*/  PRMT R108, R82, 0x7632, R108 ;  /* 0x00007632526c7816 */ /* 0x000fe2000000006c */
[----:B------:R-:W-:Y:S01]  /*29b0*/  IMAD.HI.U32 R6, R3, -0x2daee0ad, RZ ;  /* 0xd2511f5303067827 */ /* 0x000fe200078e00ff */
[----:B------:R-:W-:Y:S01]  /*29c0*/  LOP3.LUT R7, R9, R8, R7, 0x96, !PT ;  /* 0x0000000809077212 */ /* 0x000fe200078e9607 */
[----:B------:R0:W-:Y:S01]  /*29d0*/  STL.S16 [R1+0x1bc], R241 ;  /* 0x0001bcf101007387 */ /* 0x0001e20000100600 */
[----:B------:R-:W-:Y:S01]  /*29e0*/  PRMT R107, R198, 0x7632, R107 ;  /* 0x00007632c66b7816 */ /* 0x000fe2000000006b */
        /* <DEDUP_REMOVED lines=8> */
[----:B------:R-:W-:Y:S01]  /*2a70*/  VIADD R4, R52, 0x78dde6e4 ;  /* 0x78dde6e434047836 */ /* 0x000fe20000000000 */
[----:B------:R-:W-:Y:S02]  /*2a80*/  PRMT R102, R149, 0x7632, R102 ;  /* 0x0000763295667816 */ /* 0x000fe40000000066 */
[----:B------:R0:W-:Y:S01]  /*2a90*/  STL.S16 [R1+0x1b8], R233 ;  /* 0x0001b8e901007387 */ /* 0x0001e20000100600 */
[----:B------:R-:W-:Y:S02]  /*2aa0*/  PRMT R101, R201, 0x7632, R101 ;  /* 0x00007632c9657816 */ /* 0x000fe40000000065 */
[----:B------:R-:W-:Y:S02]  /*2ab0*/  PRMT R100, R80, 0x7632, R100 ;  /* 0x0000763250647816 */ /* 0x000fe40000000064 */
[----:B------:R-:W-:Y:S01]  /*2ac0*/  LOP3.LUT R6, R8, R9, R6, 0x96, !PT ;  /* 0x0000000908067212 */ /* 0x000fe200078e9606 */
[----:B------:R-:W-:Y:S01]  /*2ad0*/  IMAD R8, R3, -0x2daee0ad, RZ ;  /* 0xd2511f5303087824 */ /* 0x000fe200078e02ff */
[----:B------:R-:W-:Y:S01]  /*2ae0*/  PRMT R99, R196, 0x7632, R99 ;  /* 0x00007632c4637816 */ /* 0x000fe20000000063 */
[----:B------:R-:W-:Y:S01]  /*2af0*/  VIADD R9, R53, 0xa9066899 ;  /* 0xa906689935097836 */ /* 0x000fe20000000000 */
[----:B------:R-:W-:Y:S01]  /*2b00*/  PRMT R98, R148, 0x7632, R98 ;  /* 0x0000763294627816 */ /* 0x000fe20000000062 */
[----:B0-----:R-:W4:Y:S01]  /*2b10*/  LDL.LU R233, [R1+0x1fc] ;  /* 0x0001fc0001e97983 */ /* 0x001f220000300800 */
[----:B------:R-:W-:Y:S01]  /*2b20*/  LOP3.LUT R2, R4, R5, R2, 0x96, !PT ;  /* 0x0000000504027212 */ /* 0x000fe200078e9602 */
[----:B------:R-:W-:Y:S01]  /*2b30*/  IMAD R4, R7, -0x326172a9, RZ ;  /* 0xcd9e8d5707047824 */ /* 0x000fe200078e02ff */
[----:B------:R-:W-:Y:S01]  /*2b40*/  PRMT R97, R200, 0x7632, R97 ;  /* 0x00007632c8617816 */ /* 0x000fe20000000061 */
[----:B------:R0:W-:Y:S01]  /*2b50*/  STL.S16 [R1+0x1b4], R240 ;  /* 0x0001b4f001007387 */ /* 0x0001e20000100600 */
[----:B------:R-:W-:Y:S01]  /*2b60*/  PRMT R96, R79, 0x7632, R96 ;  /* 0x000076324f607816 */ /* 0x000fe20000000060 */
[----:B------:R-:W-:Y:S01]  /*2b70*/  IMAD.HI.U32 R3, R6, -0x326172a9, RZ ;  /* 0xcd9e8d5706037827 */ /* 0x000fe200078e00ff */
[----:B------:R-:W-:-:S02]  /*2b80*/  PRMT R63, R207, 0x7632, R63 ;  /* 0x00007632cf3f7816 */ /* 0x000fc4000000003f */
[----:B------:R-:W-:Y:S01]  /*2b90*/  PRMT R62, R147, 0x7632, R62 ;  /* 0x00007632933e7816 */ /* 0x000fe2000000003e */
[----:B------:R-:W-:Y:S01]  /*2ba0*/  IMAD.HI.U32 R7, R2, -0x2daee0ad, RZ ;  /* 0xd2511f5302077827 */ /* 0x000fe200078e00ff */
[----:B------:R-:W-:Y:S01]  /*2bb0*/  IADD3 R5, PT, PT, R52, 0x1715609d, RZ ;  /* 0x1715609d34057810 */ /* 0x000fe20007ffe0ff */
[----:B0-----:R-:W4:Y:S01]  /*2bc0*/  LDL.LU R240, [R1+0x1f8] ;  /* 0x0001f80001f07983 */ /* 0x001f220000300800 */
[----:B------:R-:W-:Y:S02]  /*2bd0*/  PRMT R61, R211, 0x7632, R61 ;  /* 0x00007632d33d7816 */ /* 0x000fe4000000003d */
[----:B------:R-:W-:Y:S01]  /*2be0*/  PRMT R60, R78, 0x7632, R60 ;  /* 0x000076324e3c7816 */ /* 0x000fe2000000003c */
[----:B------:R0:W-:Y:S01]  /*2bf0*/  STL.S16 [R1+0x1b0], R64 ;  /* 0x0001b04001007387 */ /* 0x0001e20000100600 */
[----:B------:R-:W-:Y:S02]  /*2c00*/  PRMT R59, R206, 0x7632, R59 ;  /* 0x00007632ce3b7816 */ /* 0x000fe4000000003b */
[----:B------:R-:W-:-:S02]  /*2c10*/  PRMT R58, R146, 0x7632, R58 ;  /* 0x00007632923a7816 */ /* 0x000fc4000000003a */
[----:B------:R-:W-:Y:S01]  /*2c20*/  LOP3.LUT R3, R5, R4, R3, 0x96, !PT ;  /* 0x0000000405037212 */ /* 0x000fe200078e9603 */
[----:B------:R-:W-:Y:S01]  /*2c30*/  IMAD R5, R6, -0x326172a9, RZ ;  /* 0xcd9e8d5706057824 */ /* 0x000fe200078e02ff */
[----:B------:R-:W-:Y:S02]  /*2c40*/  PRMT R57, R210, 0x7632, R57 ;  /* 0x00007632d2397816 */ /* 0x000fe40000000039 */
[----:B------:R-:W-:Y:S01]  /*2c50*/  PRMT R56, R77, 0x7632, R56 ;  /* 0x000076324d387816 */ /* 0x000fe20000000038 */
[----:B0-----:R-:W4:Y:S01]  /*2c60*/  LDL.LU R64, [R1+0x1f4] ;  /* 0x0001f40001407983 */ /* 0x001f220000300800 */
[----:B------:R-:W-:Y:S01]  /*2c70*/  LOP3.LUT R7, R9, R8, R7, 0x96, !PT ;  /* 0x0000000809077212 */ /* 0x000fe200078e9607 */
[----:B------:R-:W-:Y:S01]  /*2c80*/  VIADD R8, R53, 0x646e171e ;  /* 0x646e171e35087836 */ /* 0x000fe20000000000 */
[----:B------:R-:W-:Y:S01]  /*2c90*/  PRMT R55, R205, 0x7632, R55 ;  /* 0x00007632cd377816 */ /* 0x000fe20000000037 */
[----:B------:R0:W-:Y:S01]  /*2ca0*/  STL.S16 [R1+0x1ac], R239 ;  /* 0x0001acef01007387 */ /* 0x0001e20000100600 */
[----:B------:R-:W-:Y:S01]  /*2cb0*/  PRMT R54, R145, 0x7632, R54 ;  /* 0x0000763291367816 */ /* 0x000fe20000000036 */
[----:B------:R-:W-:Y:S01]  /*2cc0*/  IMAD R9, R2, -0x2daee0ad, RZ ;  /* 0xd2511f5302097824 */ /* 0x000fe200078e02ff */
[----:B------:R-:W-:Y:S01]  /*2cd0*/  PRMT R51, R209, 0x7632, R51 ;  /* 0x00007632d1337816 */ /* 0x000fe20000000033 */
[----:B------:R-:W-:Y:S01]  /*2ce0*/  IMAD.HI.U32 R6, R3, -0x2daee0ad, RZ ;  /* 0xd2511f5303067827 */ /* 0x000fe200078e00ff */
[----:B------:R-:W-:-:S02]  /*2cf0*/  PRMT R50, R76, 0x7632, R50 ;  /* 0x000076324c327816 */ /* 0x000fc40000000032 */
[----:B------:R-:W-:Y:S01]  /*2d00*/  PRMT R49, R204, 0x7632, R49 ;  /* 0x00007632cc317816 */ /* 0x000fe20000000031 */
[----:B------:R-:W-:Y:S01]  /*2d10*/  IMAD.HI.U32 R2, R7, -0x326172a9, RZ ;  /* 0xcd9e8d5707027827 */ /* 0x000fe200078e00ff */
[----:B------:R-:W-:Y:S01]  /*2d20*/  PRMT R48, R144, 0x7632, R48 ;  /* 0x0000763290307816 */ /* 0x000fe20000000030 */
[----:B0-----:R-:W4:Y:S01]  /*2d30*/  LDL.LU R239, [R1+0x1f0] ;  /* 0x0001f00001ef7983 */ /* 0x001f220000300800 */
[----:B------:R-:W-:Y:S02]  /*2d40*/  IADD3 R4, PT, PT, R52, -0x4ab325aa, RZ ;  /* 0xb54cda5634047810 */ /* 0x000fe40007ffe0ff */
[----:B------:R-:W-:Y:S01]  /*2d50*/  PRMT R47, R208, 0x7632, R47 ;  /* 0x00007632d02f7816 */ /* 0x000fe2000000002f */
[----:B------:R0:W-:Y:S01]  /*2d60*/  STL.S16 [R1+0x1a8], R228 ;  /* 0x0001a8e401007387 */ /* 0x0001e20000100600 */
[----:B------:R-:W-:Y:S02]  /*2d70*/  PRMT R46, R75, 0x7632, R46 ;  /* 0x000076324b2e7816 */ /* 0x000fe4000000002e */
[----:B------:R-:W-:Y:S01]  /*2d80*/  LOP3.LUT R6, R8, R9, R6, 0x96, !PT ;  /* 0x0000000908067212 */ /* 0x000fe200078e9606 */
[----:B------:R-:W-:Y:S01]  /*2d90*/  IMAD R8, R3, -0x2daee0ad, RZ ;  /* 0xd2511f5303087824 */ /* 0x000fe200078e02ff */
[----:B------:R-:W-:Y:S01]  /*2da0*/  PRMT R45, R215, 0x7632, R45 ;  /* 0x00007632d72d7816 */ /* 0x000fe2000000002d */
[----:B------:R-:W-:Y:S01]  /*2db0*/  VIADD R9, R53, 0x1fd5c5a3 ;  /* 0x1fd5c5a335097836 */ /* 0x000fe20000000000 */
[----:B------:R-:W-:Y:S01]  /*2dc0*/  PRMT R44, R143, 0x7632, R44 ;  /* 0x000076328f2c7816 */ /* 0x000fe2000000002c */
[----:B------:R-:W-:Y:S01]  /*2dd0*/  IMAD.HI.U32 R3, R6, -0x326172a9, RZ ;  /* 0xcd9e8d5706037827 */ /* 0x000fe200078e00ff */
[----:B------:R-:W-:Y:S01]  /*2de0*/  LOP3.LUT R2, R4, R5, R2, 0x96, !PT ;  /* 0x0000000504027212 */ /* 0x000fe200078e9602 */
[----:B0-----:R-:W4:Y:S01]  /*2df0*/  LDL.LU R228, [R1+0x1ec] ;  /* 0x0001ec0001e47983 */ /* 0x001f220000300800 */
[----:B------:R-:W-:Y:S01]  /*2e00*/  PRMT R43, R219, 0x7632, R43 ;  /* 0x00007632db2b7816 */ /* 0x000fe2000000002b */
[----:B------:R-:W-:-:S02]  /*2e10*/  VIADD R5, R52, 0x5384540f ;  /* 0x5384540f34057836 */ /* 0x000fc40000000000 */
[----:B------:R0:W-:Y:S01]  /*2e20*/  STL.S16 [R1+0x1a4], R238 ;  /* 0x0001a4ee01007387 */ /* 0x0001e20000100600 */
[----:B------:R-:W-:Y:S01]  /*2e30*/  PRMT R42, R74, 0x7632, R42 ;  /* 0x000076324a2a7816 */ /* 0x000fe2000000002a */
[----:B------:R-:W-:Y:S01]  /*2e40*/  IMAD R4, R7, -0x326172a9, RZ ;  /* 0xcd9e8d5707047824 */ /* 0x000fe200078e02ff */
[----:B------:R-:W-:Y:S01]  /*2e50*/  PRMT R41, R214, 0x7632, R41 ;  /* 0x00007632d6297816 */ /* 0x000fe20000000029 */
[----:B------:R-:W-:Y:S01]  /*2e60*/  IMAD.HI.U32 R7, R2, -0x2daee0ad, RZ ;  /* 0xd2511f5302077827 */ /* 0x000fe200078e00ff */
[----:B------:R-:W-:Y:S02]  /*2e70*/  PRMT R40, R142, 0x7632, R40 ;  /* 0x000076328e287816 */ /* 0x000fe40000000028 */
[----:B------:R-:W-:Y:S01]  /*2e80*/  PRMT R39, R218, 0x7632, R39 ;  /* 0x00007632da277816 */ /* 0x000fe20000000027 */
[----:B------:R-:W-:Y:S01]  /*2e90*/  IMAD R6, R6, -0x326172a9, RZ ;  /* 0xcd9e8d5706067824 */ /* 0x000fe200078e02ff */
[----:B------:R-:W-:Y:S01]  /*2ea0*/  PRMT R38, R73, 0x7632, R38 ;  /* 0x0000763249267816 */ /* 0x000fe20000000026 */
[----:B0-----:R-:W4:Y:S01]  /*2eb0*/  LDL.LU R238, [R1+0x1e8] ;  /* 0x0001e80001ee7983 */ /* 0x001f220000300800 */
[----:B------:R-:W-:-:S02]  /*2ec0*/  PRMT R37, R213, 0x7632, R37 ;  /* 0x00007632d5257816 */ /* 0x000fc40000000025 */
[----:B------:R-:W-:Y:S01]  /*2ed0*/  PRMT R36, R141, 0x7632, R36 ;  /* 0x000076328d247816 */ /* 0x000fe20000000024 */
[----:B------:R0:W-:Y:S01]  /*2ee0*/  STL.S16 [R1+0x1a0], R92 ;  /* 0x0001a05c01007387 */ /* 0x0001e20000100600 */
[----:B------:R-:W-:Y:S01]  /*2ef0*/  LOP3.LUT R3, R5, R4, R3, 0x96, !PT ;  /* 0x0000000405037212 */ /* 0x000fe200078e9603 */
[----:B------:R-:W-:Y:S01]  /*2f00*/  IMAD R5, R2, -0x2daee0ad, RZ ;  /* 0xd2511f5302057824 */ /* 0x000fe200078e02ff */
[----:B------:R-:W-:Y:S01]  /*2f10*/  PRMT R35, R217, 0x7632, R35 ;  /* 0x00007632d9237816 */ /* 0x000fe20000000023 */
[----:B------:R-:W-:Y:S01]  /*2f20*/  VIADD R2, R52, 0xf1bbcdc8 ;  /* 0xf1bbcdc834027836 */ /* 0x000fe20000000000 */
[----:B------:R-:W-:Y:S01]  /*2f30*/  PRMT R34, R72, 0x7632, R34 ;  /* 0x0000763248227816 */ /* 0x000fe20000000022 */
[----:B------:R-:W-:Y:S01]  /*2f40*/  IMAD.HI.U32 R20, R3, -0x2daee0ad, RZ ;  /* 0xd2511f5303147827 */ /* 0x000fe200078e00ff */
[----:B------:R-:W-:Y:S02]  /*2f50*/  LOP3.LUT R7, R9, R8, R7, 0x96, !PT ;  /* 0x0000000809077212 */ /* 0x000fe400078e9607 */
[----:B------:R-:W-:Y:S01]  /*2f60*/  PRMT R33, R212, 0x7632, R33 ;  /* 0x00007632d4217816 */ /* 0x000fe20000000021 */
[----:B0-----:R-:W4:Y:S01]  /*2f70*/  LDL.LU R92, [R1+0x1e4] ;  /* 0x0001e400015c7983 */ /* 0x001f220000300800 */
[----:B------:R-:W-:Y:S01]  /*2f80*/  PRMT R32, R140, 0x7632, R32 ;  /* 0x000076328c207816 */ /* 0x000fe20000000020 */
[----:B------:R-:W-:Y:S01]  /*2f90*/  IMAD.HI.U32 R135, R7, -0x326172a9, RZ ;  /* 0xcd9e8d5707877827 */ /* 0x000fe200078e00ff */
[----:B------:R-:W-:Y:S01]  /*2fa0*/  PRMT R31, R216, 0x7632, R31 ;  /* 0x00007632d81f7816 */ /* 0x000fe2000000001f */
[----:B------:R0:W-:Y:S01]  /*2fb0*/  STL.S16 [R1+0x19c], R237 ;  /* 0x00019ced01007387 */ /* 0x0001e20000100600 */
[----:B------:R-:W-:Y:S01]  /*2fc0*/  PRMT R30, R71, 0x7632, R30 ;  /* 0x00007632471e7816 */ /* 0x000fe2000000001e */
[----:B------:R-:W-:Y:S01]  /*2fd0*/  IMAD R3, R3, -0x2daee0ad, RZ ;  /* 0xd2511f5303037824 */ /* 0x000fe200078e02ff */
[----:B------:R-:W-:-:S02]  /*2fe0*/  IADD3 R4, PT, PT, R53, -0x24c28bd8, RZ ;  /* 0xdb3d742835047810 */ /* 0x000fc40007ffe0ff */
[----:B------:R-:W-:Y:S02]  /*2ff0*/  PRMT R29, R223, 0x7632, R29 ;  /* 0x00007632df1d7816 */ /* 0x000fe4000000001d */
[----:B------:R-:W-:Y:S02]  /*3000*/  PRMT R28, R139, 0x7632, R28 ;  /* 0x000076328b1c7816 */ /* 0x000fe4000000001c */
[----:B------:R-:W-:Y:S01]  /*3010*/  PRMT R18, R227, 0x7632, R18 ;  /* 0x00007632e3127816 */ /* 0x000fe20000000012 */
[----:B0-----:R-:W4:Y:S01]  /*3020*/  LDL.LU R237, [R1+0x1e0] ;  /* 0x0001e00001ed7983 */ /* 0x001f220000300800 */
[----:B------:R-:W-:Y:S02]  /*3030*/  PRMT R17, R70, 0x7632, R17 ;  /* 0x0000763246117816 */ /* 0x000fe40000000011 */
[----:B------:R-:W-:Y:S01]  /*3040*/  LOP3.LUT R20, R4, R5, R20, 0x96, !PT ;  /* 0x0000000504147212 */ /* 0x000fe200078e9614 */
[----:B------:R0:W-:Y:S01]  /*3050*/  STL.S16 [R1+0x198], R232 ;  /* 0x000198e801007387 */ /* 0x0001e20000100600 */
[----:B------:R-:W-:Y:S01]  /*3060*/  PRMT R16, R222, 0x7632, R16 ;  /* 0x00007632de107816 */ /* 0x000fe20000000010 */
[----:B------:R-:W-:Y:S01]  /*3070*/  VIADD R5, R52, 0x8ff34781 ;  /* 0x8ff3478134057836 */ /* 0x000fe20000000000 */
[----:B------:R-:W-:Y:S01]  /*3080*/  PRMT R15, R138, 0x7632, R15 ;  /* 0x000076328a0f7816 */ /* 0x000fe2000000000f */
[----:B------:R-:W-:Y:S01]  /*3090*/  IMAD R4, R7, -0x326172a9, RZ ;  /* 0xcd9e8d5707047824 */ /* 0x000fe200078e02ff */
[----:B------:R-:W-:Y:S01]  /*30a0*/  LOP3.LUT R135, R2, R6, R135, 0x96, !PT ;  /* 0x0000000602877212 */ /* 0x000fe200078e9687 */
        /* <DEDUP_REMOVED lines=8> */
[----:B------:R-:W-:Y:S02]  /*3130*/  PRMT R10, R225, 0x7632, R10 ;  /* 0x00007632e10a7816 */ /* 0x000fe4000000000a */
[----:B------:R-:W-:Y:S02]  /*3140*/  PRMT R9, R68, 0x7632, R9 ;  /* 0x0000763244097816 */ /* 0x000fe40000000009 */
[----:B------:R-:W-:-:S02]  /*3150*/  IADD3 R2, PT, PT, R53, -0x695add53, RZ ;  /* 0x96a522ad35027810 */ /* 0x000fc40007ffe0ff */
[----:B------:R-:W-:Y:S02]  /*3160*/  PRMT R8, R220, 0x7632, R8 ;  /* 0x00007632dc087816 */ /* 0x000fe40000000008 */
[----:B------:R-:W-:Y:S01]  /*3170*/  PRMT R7, R136, 0x7632, R7 ;  /* 0x0000763288077816 */ /* 0x000fe20000000007 */
[----:B0-----:R0:W5:Y:S01]  /*3180*/  LDL.LU R27, [R1+0x1d8] ;  /* 0x0001d800011b7983 */ /* 0x0011620000300800 */
[----:B------:R-:W-:Y:S02]  /*3190*/  LOP3.LUT R23, R5, R4, R23, 0x96, !PT ;  /* 0x0000000405177212 */ /* 0x000fe400078e9617 */
[----:B------:R-:W-:Y:S01]  /*31a0*/  PRMT R6, R224, 0x7632, R6 ;  /* 0x00007632e0067816 */ /* 0x000fe20000000006 */
[----:B------:R1:W-:Y:S01]  /*31b0*/  STL.S16 [R1+0x190], R25 ;  /* 0x0001901901007387 */ /* 0x0003e20000100600 */
[----:B------:R-:W-:-:S03]  /*31c0*/  LOP3.LUT R22, R2, R3, R22, 0x96, !PT ;  /* 0x0000000302167212 */ /* 0x000fc600078e9616 */
[----:B-1----:R0:W5:Y:S04]  /*31d0*/  LDL.LU R25, [R1+0x1d4] ;  /* 0x0001d40001197983 */ /* 0x0021680000300800 */
[----:B------:R-:W-:Y:S04]  /*31e0*/  STL.S16 [R1+0x18c], R252 ;  /* 0x00018cfc01007387 */ /* 0x000fe80000100600 */
        /* <DEDUP_REMOVED lines=104> */
[----:B------:R-:W-:Y:S01]  /*3870*/  IMAD R20, R20, -0x326172a9, RZ ;  /* 0xcd9e8d5714147824 */ /* 0x000fe200078e02ff */
[----:B------:R-:W-:Y:S01]  /*3880*/  PRMT R250, R230, 0x7632, R250 ;  /* 0x00007632e6fa7816 */ /* 0x000fe200000000fa */
[----:B------:R-:W-:Y:S01]  /*3890*/  IMAD R135, R135, -0x2daee0ad, RZ ;  /* 0xd2511f5387877824 */ /* 0x000fe200078e02ff */
[----:B------:R-:W-:Y:S01]  /*38a0*/  PRMT R249, R94, 0x7632, R249 ;  /* 0x000076325ef97816 */ /* 0x000fe200000000f9 */
[----:B-1----:R-:W-:Y:S01]  /*38b0*/  IMAD.MOV.U32 R18, RZ, RZ, RZ ;  /* 0x000000ffff127224 */ /* 0x002fe200078e00ff */
[----:B------:R-:W-:-:S02]  /*38c0*/  PRMT R245, R234, 0x7632, R245 ;  /* 0x00007632eaf57816 */ /* 0x000fc400000000f5 */
[----:B--2---:R-:W-:Y:S02]  /*38d0*/  PRMT R244, R65, 0x7632, R244 ;  /* 0x0000763241f47816 */ /* 0x004fe400000000f4 */
[----:B---3--:R-:W-:Y:S02]  /*38e0*/  PRMT R243, R229, 0x7632, R243 ;  /* 0x00007632e5f37816 */ /* 0x008fe400000000f3 */
[----:B----4-:R-:W-:Y:S02]  /*38f0*/  PRMT R242, R93, 0x7632, R242 ;  /* 0x000076325df27816 */ /* 0x010fe400000000f2 */
[----:B------:R-:W-:Y:S02]  /*3900*/  PRMT R241, R233, 0x7632, R241 ;  /* 0x00007632e9f17816 */ /* 0x000fe400000000f1 */
[----:B------:R-:W-:Y:S02]  /*3910*/  PRMT R240, R64, 0x7632, R240 ;  /* 0x0000763240f07816 */ /* 0x000fe400000000f0 */
[----:B------:R-:W-:-:S02]  /*3920*/  PRMT R239, R228, 0x7632, R239 ;  /* 0x00007632e4ef7816 */ /* 0x000fc400000000ef */
[----:B------:R-:W-:Y:S02]  /*3930*/  PRMT R238, R92, 0x7632, R238 ;  /* 0x000076325cee7816 */ /* 0x000fe400000000ee */
[----:B0-----:R-:W-:-:S07]  /*3940*/  PRMT R237, R232, 0x7632, R237 ;  /* 0x00007632e8ed7816 */ /* 0x001fce00000000ed */
.L_x_1287:
[----:B------:R-:W0:Y:S01]  /*3950*/  S2R R97, SR_TID.X ;  /* 0x0000000000617919 */ /* 0x000e220000002100 */
[----:B------:R-:W-:Y:S01]  /*3960*/  IMAD R17, R134, UR12, RZ ;  /* 0x0000000c86117c24 */ /* 0x000fe2000f8e02ff */
[----:B-----5:R-:W-:Y:S01]  /*3970*/  LOP3.LUT P0, RZ, R25, 0x800, RZ, 0xc0, !PT ;  /* 0x0000080019ff7812 */ /* 0x020fe2000780c0ff */
[----:B------:R-:W-:Y:S03]  /*3980*/  BSSY.RECONVERGENT B0, `(.L_x_271) ;  /* 0x00009b2000007945 */ /* 0x000fe60003800200 */
        /* <DEDUP_REMOVED lines=14> */
[----:B-1----:R-:W1:Y:S02]  /*3a70*/  @P1 LDC.64 R28, c[0x0][0x3a0] ;  /* 0x0000e800ff1c1b82 */ /* 0x002e640000000a00 */
[----:B-1----:R-:W-:-:S05]  /*3a80*/  @P1 IMAD.WIDE.U32 R28, R17, 0x10, R28 ;  /* 0x00000010111c1825 */ /* 0x002fca00078e001c */
[----:B------:R0:W5:Y:S02]  /*3a90*/  @P1 LDG.E.128 R56, desc[UR6][R28.64] ;  /* 0x000000061c381981 */ /* 0x000164000c1e1d00 */
[----:B0-----:R-:W-:-:S05]  /*3aa0*/  IMAD.WIDE.U32 R28, R17, 0x10, R44 ;  /* 0x00000010111c7825 */ /* 0x001fca00078e002c */
[----:B------:R0:W5:Y:S01]  /*3ab0*/  LDG.E.128 R96, desc[UR6][R28.64] ;  /* 0x000000061c607981 */ /* 0x000162000c1e1d00 */
[----:B------:R-:W-:-:S04]  /*3ac0*/  UISETP.NE.U32.AND UP0, UPT, UR4, URZ, UPT ;  /* 0x000000ff0400728c */ /* 0x000fc8000bf05070 */
[----:B------:R-:W-:-:S09]  /*3ad0*/  UISETP.NE.AND.EX UP0, UPT, UR5, URZ, UPT, UP0 ;  /* 0x000000ff0500728c */ /* 0x000fd2000bf05300 */
[----:B0-----:R-:W-:Y:S05]  /*3ae0*/  BRA.U UP0, `(.L_x_273) ;  /* 0x0000003100ac7547 */ /* 0x001fea000b800000 */
[----:B------:R-:W-:Y:S01]  /*3af0*/  ISETP.NE.AND P2, PT, R21, 0x1, PT ;  /* 0x000000011500780c */ /* 0x000fe20003f45270 */
[----:B------:R-:W-:Y:S01]  /*3b00*/  BSSY.RECONVERGENT B1, `(.L_x_274) ;  /* 0x0000059000017945 */ /* 0x000fe20003800200 */
[----:B------:R-:W-:Y:S02]  /*3b10*/  HFMA2 R28, -RZ, RZ, 0, 1.1920928955078125e-07 ;  /* 0x00000002ff1c7431 */ /* 0x000fe400000001ff */
[----:B------:R-:W-:Y:S02]  /*3b20*/  IMAD.MOV.U32 R16, RZ, RZ, R20 ;  /* 0x000000ffff107224 */ /* 0x000fe400078e0014 */
[----:B------:R-:W-:-:S07]  /*3b30*/  IMAD.MOV.U32 R100, RZ, RZ, R135 ;  /* 0x000000ffff647224 */ /* 0x000fce00078e0087 */
[----:B------:R-:W-:Y:S05]  /*3b40*/  @!P2 BRA `(.L_x_275) ;  /* 0x000000040050a947 */ /* 0x000fea0003800000 */
[----:B------:R-:W-:-:S13]  /*3b50*/  ISETP.NE.AND P2, PT, R21, 0x3, PT ;  /* 0x000000031500780c */ /* 0x000fda0003f45270 */
[----:B------:R-:W-:Y:S05]  /*3b60*/  @!P2 BRA `(.L_x_276) ;  /* 0x000000000020a947 */ /* 0x000fea0003800000 */
[----:B------:R-:W-:-:S13]  /*3b70*/  ISETP.NE.AND P2, PT, R21, 0x2, PT ;  /* 0x000000021500780c */ /* 0x000fda0003f45270 */
[----:B------:R-:W-:Y:S01]  /*3b80*/  @!P2 MOV R28, 0x3 ;  /* 0x00000003001ca802 */ /* 0x000fe20000000f00 */
[----:B------:R-:W-:Y:S01]  /*3b90*/  @!P2 IMAD.MOV.U32 R100, RZ, RZ, R135 ;  /* 0x000000ffff64a224 */ /* 0x000fe200078e0087 */
[----:B------:R-:W-:Y:S01]  /*3ba0*/  @P2 MOV R100, R135 ;  /* 0x0000008700642202 */ /* 0x000fe20000000f00 */
[----:B------:R-:W-:Y:S02]  /*3bb0*/  @!P2 IMAD.MOV.U32 R16, RZ, RZ, R22 ;  /* 0x000000ffff10a224 */ /* 0x000fe400078e0016 */
[----:B------:R-:W-:Y:S02]  /*3bc0*/  @P2 VIADD R28, R21, 0x1 ;  /* 0x00000001151c2836 */ /* 0x000fe40000000000 */
[----:B------:R-:W-:Y:S01]  /*3bd0*/  @P2 IMAD.MOV.U32 R16, RZ, RZ, R23 ;  /* 0x000000ffff102224 */ /* 0x000fe200078e0017 */
[----:B------:R-:W-:Y:S06]  /*3be0*/  BRA `(.L_x_275) ;  /* 0x0000000400287947 */ /* 0x000fec0003800000 */
.L_x_276:
[----:B------:R-:W-:Y:S01]  /*3bf0*/  IADD3 R26, PT, PT, R26, 0x1, RZ ;  /* 0x000000011a1a7810 */ /* 0x000fe20007ffe0ff */
[----:B------:R-:W-:Y:S03]  /*3c00*/  BSSY.RECONVERGENT B2, `(.L_x_277) ;  /* 0x000000c000027945 */ /* 0x000fe60003800200 */
[C---:B------:R-:W-:Y:S01]  /*3c10*/  ISETP.NE.AND P2, PT, R26.reuse, RZ, PT ;  /* 0x000000ff1a00720c */ /* 0x040fe20003f45270 */
[----:B------:R-:W-:-:S12]  /*3c20*/  IMAD.WIDE.U32 R22, R26, -0x2daee0ad, RZ ;  /* 0xd2511f531a167825 */ /* 0x000fd800078e00ff */
[----:B------:R-:W-:Y:S05]  /*3c30*/  @P2 BRA `(.L_x_278) ;  /* 0x0000000000202947 */ /* 0x000fea0003800000 */
[----:B------:R-:W-:-:S05]  /*3c40*/  VIADD R19, R19, 0x1 ;  /* 0x0000000113137836 */ /* 0x000fca0000000000 */
[----:B------:R-:W-:-:S13]  /*3c50*/  ISETP.NE.AND P2, PT, R19, RZ, PT ;  /* 0x000000ff1300720c */ /* 0x000fda0003f45270 */
[----:B------:R-:W-:Y:S01]  /*3c60*/  @!P2 VIADD R24, R24, 0x1 ;  /* 0x000000011818a836 */ /* 0x000fe20000000000 */
[----:B------:R-:W-:Y:S02]  /*3c70*/  @!P2 IADD3 R16, PT, PT, R18, 0x1, RZ ;  /* 0x000000011210a810 */ /* 0x000fe40007ffe0ff */
[----:B------:R-:W-:Y:S02]  /*3c80*/  @!P2 MOV R19, RZ ;  /* 0x000000ff0013a202 */ /* 0x000fe40000000f00 */
[----:B------:R-:W-:-:S13]  /*3c90*/  ISETP.NE.AND P3, PT, R24, RZ, !P2 ;  /* 0x000000ff1800720c */ /* 0x000fda0005765270 */
[----:B------:R-:W-:-:S04]  /*3ca0*/  @P3 IMAD.MOV R16, RZ, RZ, R18 ;  /* 0x000000ffff103224 */ /* 0x000fc800078e0212 */
[----:B------:R-:W-:-:S07]  /*3cb0*/  @!P2 IMAD.MOV.U32 R18, RZ, RZ, R16 ;  /* 0x000000ffff12a224 */ /* 0x000fce00078e0010 */
.L_x_278:
[----:B------:R-:W-:Y:S05]  /*3cc0*/  BSYNC.RECONVERGENT B2 ;  /* 0x0000000000027941 */ /* 0x000fea0003800200 */
.L_x_277:
[----:B------:R-:W-:Y:S01]  /*3cd0*/  LOP3.LUT R20, R18, R23, R53, 0x96, !PT ;  /* 0x0000001712147212 */ /* 0x000fe200078e9635 */
[----:B------:R-:W-:-:S04]  /*3ce0*/  IMAD.WIDE.U32 R28, R24, -0x326172a9, RZ ;  /* 0xcd9e8d57181c7825 */ /* 0x000fc800078e00ff */
[----:B------:R-:W-:Y:S01]  /*3cf0*/  VIADD R23, R52, 0x9e3779b9 ;  /* 0x9e3779b934177836 */ /* 0x000fe20000000000 */
[----:B------:R-:W-:Y:S01]  /*3d00*/  LOP3.LUT R29, R19, R29, R52, 0x96, !PT ;  /* 0x0000001d131d7212 */ /* 0x000fe200078e9634 */
[----:B------:R-:W-:-:S04]  /*3d10*/  IMAD.WIDE.U32 R20, R20, -0x326172a9, RZ ;  /* 0xcd9e8d5714147825 */ /* 0x000fc800078e00ff */
[----:B------:R-:W-:Y:S01]  /*3d20*/  VIADD R16, R53, 0xbb67ae85 ;  /* 0xbb67ae8535107836 */ /* 0x000fe20000000000 */
[----:B------:R-:W-:Y:S01]  /*3d30*/  LOP3.LUT R23, R23, R28, R21, 0x96, !PT ;  /* 0x0000001c17177212 */ /* 0x000fe200078e9615 */
[----:B------:R-:W-:Y:S01]  /*3d40*/  IMAD.WIDE.U32 R28, R29, -0x2daee0ad, RZ ;  /* 0xd2511f531d1c7825 */ /* 0x000fe200078e00ff */
[----:B------:R-:W-:-:S04]  /*3d50*/  IADD3 R21, PT, PT, R53, 0x76cf5d0a, RZ ;  /* 0x76cf5d0a35157810 */ /* 0x000fc80007ffe0ff */
[----:B------:R-:W-:Y:S01]  /*3d60*/  LOP3.LUT R29, R16, R22, R29, 0x96, !PT ;  /* 0x00000016101d7212 */ /* 0x000fe200078e961d */
[----:B------:R-:W-:-:S04]  /*3d70*/  IMAD.WIDE.U32 R22, R23, -0x2daee0ad, RZ ;  /* 0xd2511f5317167825 */ /* 0x000fc800078e00ff */
[----:B------:R-:W-:Y:S01]  /*3d80*/  VIADD R16, R52, 0x3c6ef372 ;  /* 0x3c6ef37234107836 */ /* 0x000fe20000000000 */
[----:B------:R-:W-:Y:S01]  /*3d90*/  LOP3.LUT R21, R21, R28, R23, 0x96, !PT ;  /* 0x0000001c15157212 */ /* 0x000fe200078e9617 */
[----:B------:R-:W-:-:S05]  /*3da0*/  IMAD.WIDE.U32 R28, R29, -0x326172a9, RZ ;  /* 0xcd9e8d571d1c7825 */ /* 0x000fca00078e00ff */
[----:B------:R-:W-:Y:S01]  /*3db0*/  LOP3.LUT R29, R16, R20, R29, 0x96, !PT ;  /* 0x00000014101d7212 */ /* 0x000fe200078e961d */
[----:B------:R-:W-:-:S04]  /*3dc0*/  IMAD.WIDE.U32 R20, R21, -0x326172a9, RZ ;  /* 0xcd9e8d5715147825 */ /* 0x000fc800078e00ff */
[----:B------:R-:W-:-:S05]  /*3dd0*/  VIADD R16, R52, 0xdaa66d2b ;  /* 0xdaa66d2b34107836 */ /* 0x000fca0000000000 */
[----:B------:R-:W-:Y:S01]  /*3de0*/  LOP3.LUT R21, R16, R28, R21, 0x96, !PT ;  /* 0x0000001c10157212 */ /* 0x000fe200078e9615 */
[----:B------:R-:W-:Y:S01]  /*3df0*/  IMAD.WIDE.U32 R28, R29, -0x2daee0ad, RZ ;  /* 0xd2511f531d1c7825 */ /* 0x000fe200078e00ff */
[----:B------:R-:W-:-:S04]  /*3e00*/  IADD3 R16, PT, PT, R53, 0x32370b8f, RZ ;  /* 0x32370b8f35107810 */ /* 0x000fc80007ffe0ff */
[----:B------:R-:W-:Y:S01]  /*3e10*/  LOP3.LUT R22, R16, R22, R29, 0x96, !PT ;  /* 0x0000001610167212 */ /* 0x000fe200078e961d */
[----:B------:R-:W-:-:S04]  /*3e20*/  VIADD R16, R52, 0x78dde6e4 ;  /* 0x78dde6e434107836 */ /* 0x000fc80000000000 */
[----:B------:R-:W-:-:S05]  /*3e30*/  IMAD.WIDE.U32 R22, R22, -0x326172a9, RZ ;  /* 0xcd9e8d5716167825 */ /* 0x000fca00078e00ff */
[----:B------:R-:W-:Y:S01]  /*3e40*/  LOP3.LUT R23, R16, R20, R23, 0x96, !PT ;  /* 0x0000001410177212 */ /* 0x000fe200078e9617 */
[----:B------:R-:W-:-:S04]  /*3e50*/  IMAD.WIDE.U32 R20, R21, -0x2daee0ad, RZ ;  /* 0xd2511f5315147825 */ /* 0x000fc800078e00ff */
[----:B------:R-:W-:-:S05]  /*3e60*/  VIADD R16, R53, 0xed9eba14 ;  /* 0xed9eba1435107836 */ /* 0x000fca0000000000 */
[----:B------:R-:W-:Y:S02]  /*3e70*/  LOP3.LUT R28, R16, R28, R21, 0x96, !PT ;  /* 0x0000001c101c7212 */ /* 0x000fe400078e9615 */
[----:B------:R-:W-:-:S03]  /*3e80*/  IADD3 R16, PT, PT, R52, 0x1715609d, RZ ;  /* 0x1715609d34107810 */ /* 0x000fc60007ffe0ff */
[----:B------:R-:W-:-:S05]  /*3e90*/  IMAD.WIDE.U32 R28, R28, -0x326172a9, RZ ;  /* 0xcd9e8d571c1c7825 */ /* 0x000fca00078e00ff */
[----:B------:R-:W-:Y:S01]  /*3ea0*/  LOP3.LUT R29, R16, R22, R29, 0x96, !PT ;  /* 0x00000016101d7212 */ /* 0x000fe200078e961d */
[----:B------:R-:W-:-:S04]  /*3eb0*/  IMAD.WIDE.U32 R22, R23, -0x2daee0ad, RZ ;  /* 0xd2511f5317167825 */ /* 0x000fc800078e00ff */
[----:B------:R-:W-:-:S05]  /*3ec0*/  VIADD R16, R53, 0xa9066899 ;  /* 0xa906689935107836 */ /* 0x000fca0000000000 */
[----:B------:R-:W-:Y:S01]  /*3ed0*/  LOP3.LUT R20, R16, R20, R23, 0x96, !PT ;  /* 0x0000001410147212 */ /* 0x000fe200078e9617 */
[----:B------:R-:W-:-:S04]  /*3ee0*/  VIADD R16, R52, 0xb54cda56 ;  /* 0xb54cda5634107836 */ /* 0x000fc80000000000 */
[----:B------:R-:W-:-:S05]  /*3ef0*/  IMAD.WIDE.U32 R20, R20, -0x326172a9, RZ ;  /* 0xcd9e8d5714147825 */ /* 0x000fca00078e00ff */
        /* <DEDUP_REMOVED lines=10> */
[----:B------:R-:W-:-:S03]  /*3fa0*/  IADD3 R16, PT, PT, R52, -0xe443238, RZ ;  /* 0xf1bbcdc834107810 */ /* 0x000fc60007ffe0ff */
[----:B------:R-:W-:-:S05]  /*3fb0*/  IMAD.WIDE.U32 R28, R28, -0x326172a9, RZ ;  /* 0xcd9e8d571c1c7825 */ /* 0x000fca00078e00ff */
[----:B------:R-:W-:Y:S01]  /*3fc0*/  LOP3.LUT R29, R16, R22, R29, 0x96, !PT ;  /* 0x00000016101d7212 */ /* 0x000fe200078e961d */
[----:B------:R-:W-:-:S04]  /*3fd0*/  IMAD.WIDE.U32 R22, R23, -0x2daee0ad, RZ ;  /* 0xd2511f5317167825 */ /* 0x000fc800078e00ff */
[----:B------:R-:W-:-:S05]  /*3fe0*/  VIADD R16, R53, 0xdb3d7428 ;  /* 0xdb3d742835107836 */ /* 0x000fca0000000000 */
[----:B------:R-:W-:Y:S01]  /*3ff0*/  LOP3.LUT R20, R16, R20, R23, 0x96, !PT ;  /* 0x0000001410147212 */ /* 0x000fe200078e9617 */
[----:B------:R-:W-:Y:S01]  /*4000*/  VIADD R23, R52, 0x8ff34781 ;  /* 0x8ff3478134177836 */ /* 0x000fe20000000000 */
[----:B------:R-:W-:-:S03]  /*4010*/  IADD3 R16, PT, PT, R53, -0x695add53, RZ ;  /* 0x96a522ad35107810 */ /* 0x000fc60007ffe0ff */
[----:B------:R-:W-:-:S05]  /*4020*/  IMAD.WIDE.U32 R20, R20, -0x326172a9, RZ ;  /* 0xcd9e8d5714147825 */ /* 0x000fca00078e00ff */
[----:B------:R-:W-:Y:S01]  /*4030*/  LOP3.LUT R23, R23, R28, R21, 0x96, !PT ;  /* 0x0000001c17177212 */ /* 0x000fe200078e9615 */
[----:B------:R-:W-:-:S04]  /*4040*/  IMAD.WIDE.U32 R28, R29, -0x2daee0ad, RZ ;  /* 0xd2511f531d1c7825 */ /* 0x000fc800078e00ff */
[----:B------:R-:W-:Y:S02]  /*4050*/  IMAD.MOV.U32 R100, RZ, RZ, R28 ;  /* 0x000000ffff647224 */ /* 0x000fe400078e001c */
[----:B------:R-:W-:Y:S01]  /*4060*/  HFMA2 R28, -RZ, RZ, 0, 0 ;  /* 0x00000000ff1c7431 */ /* 0x000fe200000001ff */
[----:B------:R-:W-:Y:S01]  /*4070*/  LOP3.LUT R22, R16, R22, R29, 0x96, !PT ;  /* 0x0000001610167212 */ /* 0x000fe200078e961d */
[----:B------:R-:W-:-:S07]  /*4080*/  IMAD.MOV.U32 R16, RZ, RZ, R135 ;  /* 0x000000ffff107224 */ /* 0x000fce00078e0087 */
.L_x_275:
[----:B------:R-:W-:Y:S05]  /*4090*/  BSYNC.RECONVERGENT B1 ;  /* 0x0000000000017941 */ /* 0x000fea0003800200 */
.L_x_274:
[----:B------:R-:W0:Y:S01]  /*40a0*/  LDC R166, c[0x0][0x408] ;  /* 0x00010200ffa67b82 */ /* 0x000e220000000800 */
[----:B------:R-:W-:Y:S01]  /*40b0*/  I2FP.F32.U32 R16, R16 ;  /* 0x0000001000107245 */ /* 0x000fe20000201000 */
[----:B------:R-:W-:Y:S01]  /*40c0*/  IMAD.MOV.U32 R236, RZ, RZ, 0x2f800000 ;  /* 0x2f800000ffec7424 */ /* 0x000fe200078e00ff */
[----:B------:R-:W-:Y:S01]  /*40d0*/  ISETP.NE.AND P3, PT, R28, 0x1, PT ;  /* 0x000000011c00780c */ /* 0x000fe20003f65270 */
[----:B-----5:R-:W-:Y:S01]  /*40e0*/  IMAD.U32 R21, R96, 0x10000, RZ ;  /* 0x0001000060157824 */ /* 0x020fe200078e00ff */
[----:B------:R-:W-:Y:S01]  /*40f0*/  LOP3.LUT R25, R25, 0xffffffef, RZ, 0xc0, !PT ;  /* 0xffffffef19197812 */ /* 0x000fe200078ec0ff */
[----:B------:R-:W-:Y:S01]  /*4100*/  FFMA.FTZ R16, R16, R236, 1.1641532182693481445e-10 ;  /* 0x2f00000010107423 */ /* 0x000fe200000100ec */
[----:B------:R-:W-:Y:S01]  /*4110*/  BSSY.RECONVERGENT B1, `(.L_x_279) ;  /* 0x0000060000017945 */ /* 0x000fe20003800200 */
[----:B------:R-:W1:Y:S01]  /*4120*/  LDC R167, c[0x0][0x404] ;  /* 0x00010100ffa77b82 */ /* 0x000e620000000800 */
[----:B------:R-:W-:Y:S01]  /*4130*/  PRMT R44, R96, 0x7632, R44 ;  /* 0x00007632602c7816 */ /* 0x000fe2000000002c */
[----:B------:R-:W-:-:S02]  /*4140*/  IMAD.MOV.U32 R29, RZ, RZ, 0x2 ;  /* 0x00000002ff1d7424 */ /* 0x000fc400078e00ff */
[----:B0-----:R-:W-:Y:S01]  /*4150*/  FMUL.FTZ R21, R21, R166 ;  /* 0x000000a615157220 */ /* 0x001fe20000410000 */
[----:B-1----:R-:W-:-:S04]  /*4160*/  FSETP.GTU.FTZ.AND P2, PT, R16, R167, PT ;  /* 0x000000a71000720b */ /* 0x002fc80003f5c000 */
[----:B------:R-:W-:Y:S02]  /*4170*/  FSEL R16, R21, RZ, !P2 ;  /* 0x000000ff15107208 */ /* 0x000fe40005000000 */
[----:B------:R-:W-:Y:S02]  /*4180*/  PLOP3.LUT P2, PT, P2, PT, PT, 0x8, 0x80 ;  /* 0x000000000080781c */ /* 0x000fe4000174e170 */
[----:B------:R-:W-:-:S05]  /*4190*/  @P1 SHF.L.U32 R21, R56, 0x10, RZ ;  /* 0x0000001038151819 */ /* 0x000fca00000006ff */
[----:B------:R-:W-:Y:S01]  /*41a0*/  @P1 FADD.FTZ R16, R21, R16 ;  /* 0x0000001015101221 */ /* 0x000fe20000010000 */
[----:B------:R-:W-:-:S04]  /*41b0*/  IMAD.MOV.U32 R21, RZ, RZ, R20 ;  /* 0x000000ffff157224 */ /* 0x000fc800078e0014 */
[----:B------:R-:W-:Y:S02]  /*41c0*/  F2FP.BF16.F32.PACK_AB R101, RZ, R16 ;  /* 0x00000010ff65723e */ /* 0x000fe400000010ff */
[----:B------:R-:W-:Y:S01]  /*41d0*/  @P2 LOP3.LUT R25, R25, 0x10, RZ, 0xfc, !PT ;  /* 0x0000001019192812 */ /* 0x000fe200078efcff */
[----:B------:R-:W-:Y:S06]  /*41e0*/  @!P3 BRA `(.L_x_280) ;  /* 0x000000040048b947 */ /* 0x000fec0003800000 */
[----:B------:R-:W-:-:S13]  /*41f0*/  ISETP.NE.AND P2, PT, R28, 0x3, PT ;  /* 0x000000031c00780c */ /* 0x000fda0003f45270 */
[----:B------:R-:W-:Y:S05]  /*4200*/  @!P2 BRA `(.L_x_281) ;  /* 0x000000000018a947 */ /* 0x000fea0003800000 */
[----:B------:R-:W-:-:S13]  /*4210*/  ISETP.NE.AND P2, PT, R28, 0x2, PT ;  /* 0x000000021c00780c */ /* 0x000fda0003f45270 */
[----:B------:R-:W-:Y:S01]  /*4220*/  @!P2 MOV R29, 0x3 ;  /* 0x00000003001da802 */ /* 0x000fe20000000f00 */
[----:B------:R-:W-:Y:S01]  /*4230*/  @!P2 IMAD.MOV.U32 R21, RZ, RZ, R22 ;  /* 0x000000ffff15a224 */ /* 0x000fe200078e0016 */
[----:B------:R-:W-:Y:S01]  /*4240*/  @P2 MOV R21, R23 ;  /* 0x0000001700152202 */ /* 0x000fe20000000f00 */
[----:B------:R-:W-:Y:S01]  /*4250*/  @P2 VIADD R29, R28, 0x1 ;  /* 0x000000011c1d2836 */ /* 0x000fe20000000000 */
[----:B------:R-:W-:Y:S06]  /*4260*/  BRA `(.L_x_280) ;  /* 0x0000000400287947 */ /* 0x000fec0003800000 */
.L_x_281:
[----:B------:R-:W-:Y:S01]  /*4270*/  VIADD R26, R26, 0x1 ;  /* 0x000000011a1a7836 */ /* 0x000fe20000000000 */
[----:B------:R-:W-:Y:S03]  /*4280*/  BSSY.RECONVERGENT B2, `(.L_x_282) ;  /* 0x000000c000027945 */ /* 0x000fe60003800200 */
[C---:B------:R-:W-:Y:S01]  /*4290*/  IMAD.WIDE.U32 R22, R26.reuse, -0x2daee0ad, RZ ;  /* 0xd2511f531a167825 */ /* 0x040fe200078e00ff */
[----:B------:R-:W-:-:S13]  /*42a0*/  ISETP.NE.AND P2, PT, R26, RZ, PT ;  /* 0x000000ff1a00720c */ /* 0x000fda0003f45270 */
[----:B------:R-:W-:Y:S05]  /*42b0*/  @P2 BRA `(.L_x_283) ;  /* 0x0000000000202947 */ /* 0x000fea0003800000 */
[----:B------:R-:W-:-:S05]  /*42c0*/  VIADD R19, R19, 0x1 ;  /* 0x0000000113137836 */ /* 0x000fca0000000000 */
[----:B------:R-:W-:-:S13]  /*42d0*/  ISETP.NE.AND P2, PT, R19, RZ, PT ;  /* 0x000000ff1300720c */ /* 0x000fda0003f45270 */
[----:B------:R-:W-:Y:S01]  /*42e0*/  @!P2 IADD3 R24, PT, PT, R24, 0x1, RZ ;  /* 0x000000011818a810 */ /* 0x000fe20007ffe0ff */
[----:B------:R-:W-:Y:S02]  /*42f0*/  @!P2 VIADD R20, R18, 0x1 ;  /* 0x000000011214a836 */ /* 0x000fe40000000000 */
[----:B------:R-:W-:Y:S01]  /*4300*/  @!P2 IMAD.MOV.U32 R19, RZ, RZ, RZ ;  /* 0x000000ffff13a224 */ /* 0x000fe200078e00ff */
[----:B------:R-:W-:-:S13]  /*4310*/  ISETP.NE.AND P3, PT, R24, RZ, !P2 ;  /* 0x000000ff1800720c */ /* 0x000fda0005765270 */
[----:B------:R-:W-:-:S05]  /*4320*/  @P3 IMAD.MOV R20, RZ, RZ, R18 ;  /* 0x000000ffff143224 */ /* 0x000fca00078e0212 */
[----:B------:R-:W-:-:S07]  /*4330*/  @!P2 MOV R18, R20 ;  /* 0x000000140012a202 */ /* 0x000fce0000000f00 */
.L_x_283:
[----:B------:R-:W-:Y:S05]  /*4340*/  BSYNC.RECONVERGENT B2 ;  /* 0x0000000000027941 */ /* 0x000fea0003800200 */
.L_x_282:
[----:B------:R-:W-:Y:S01]  /*4350*/  LOP3.LUT R20, R18, R23, R53, 0x96, !PT ;  /* 0x0000001712147212 */ /* 0x000fe200078e9635 */
[----:B------:R-:W-:-:S04]  /*4360*/  IMAD.WIDE.U32 R28, R24, -0x326172a9, RZ ;  /* 0xcd9e8d57181c7825 */ /* 0x000fc800078e00ff */
[----:B------:R-:W-:Y:S01]  /*4370*/  VIADD R23, R52, 0x9e3779b9 ;  /* 0x9e3779b934177836 */ /* 0x000fe20000000000 */
[----:B------:R-:W-:Y:S01]  /*4380*/  LOP3.LUT R29, R19, R29, R52, 0x96, !PT ;  /* 0x0000001d131d7212 */ /* 0x000fe200078e9634 */
[----:B------:R-:W-:-:S05]  /*4390*/  IMAD.WIDE.U32 R20, R20, -0x326172a9, RZ ;  /* 0xcd9e8d5714147825 */ /* 0x000fca00078e00ff */
[----:B------:R-:W-:Y:S01]  /*43a0*/  LOP3.LUT R23, R23, R28, R21, 0x96, !PT ;  /* 0x0000001c17177212 */ /* 0x000fe200078e9615 */
[----:B------:R-:W-:Y:S01]  /*43b0*/  IMAD.WIDE.U32 R28, R29, -0x2daee0ad, RZ ;  /* 0xd2511f531d1c7825 */ /* 0x000fe200078e00ff */
[----:B------:R-:W-:-:S04]  /*43c0*/  IADD3 R21, PT, PT, R53, -0x4498517b, RZ ;  /* 0xbb67ae8535157810 */ /* 0x000fc80007ffe0ff */
[----:B------:R-:W-:Y:S01]  /*43d0*/  LOP3.LUT R29, R21, R22, R29, 0x96, !PT ;  /* 0x00000016151d7212 */ /* 0x000fe200078e961d */
[----:B------:R-:W-:-:S04]  /*43e0*/  IMAD.WIDE.U32 R22, R23, -0x2daee0ad, RZ ;  /* 0xd2511f5317167825 */ /* 0x000fc800078e00ff */
[----:B------:R-:W-:-:S05]  /*43f0*/  VIADD R21, R53, 0x76cf5d0a ;  /* 0x76cf5d0a35157836 */ /* 0x000fca0000000000 */
[----:B------:R-:W-:Y:S01]  /*4400*/  LOP3.LUT R21, R21, R28, R23, 0x96, !PT ;  /* 0x0000001c15157212 */ /* 0x000fe200078e9617 */
[----:B------:R-:W-:-:S04]  /*4410*/  IMAD.WIDE.U32 R28, R29, -0x326172a9, RZ ;  /* 0xcd9e8d571d1c7825 */ /* 0x000fc800078e00ff */
[----:B------:R-:W-:-:S05]  /*4420*/  VIADD R23, R52, 0x3c6ef372 ;  /* 0x3c6ef37234177836 */ /* 0x000fca0000000000 */
[----:B------:R-:W-:Y:S01]  /*4430*/  LOP3.LUT R29, R23, R20, R29, 0x96, !PT ;  /* 0x00000014171d7212 */ /* 0x000fe200078e961d */
[----:B------:R-:W-:Y:S01]  /*4440*/  IMAD.WIDE.U32 R20, R21, -0x326172a9, RZ ;  /* 0xcd9e8d5715147825 */ /* 0x000fe200078e00ff */
[----:B------:R-:W-:-:S04]  /*4450*/  IADD3 R23, PT, PT, R52, -0x255992d5, RZ ;  /* 0xdaa66d2b34177810 */ /* 0x000fc80007ffe0ff */
        /* <DEDUP_REMOVED lines=8> */
[----:B------:R-:W-:-:S04]  /*44e0*/  IADD3 R29, PT, PT, R53, -0x126145ec, RZ ;  /* 0xed9eba14351d7810 */ /* 0x000fc80007ffe0ff */
        /* <DEDUP_REMOVED lines=31> */
[----:B------:R-:W-:Y:S01]  /*46e0*/  IMAD.MOV.U32 R21, RZ, RZ, R100 ;  /* 0x000000ffff157224 */ /* 0x000fe200078e0064 */
[----:B------:R-:W-:Y:S01]  /*46f0*/  MOV R100, R28 ;  /* 0x0000001c00647202 */ /* 0x000fe20000000f00 */
[----:B------:R-:W-:-:S07]  /*4700*/  IMAD.MOV.U32 R29, RZ, RZ, RZ ;  /* 0x000000ffff1d7224 */ /* 0x000fce00078e00ff */
.L_x_280:
[----:B------:R-:W-:Y:S05]  /*4710*/  BSYNC.RECONVERGENT B1 ;  /* 0x0000000000017941 */ /* 0x000fea0003800200 */
.L_x_279:
[----:B------:R-:W-:Y:S01]  /*4720*/  I2FP.F32.U32 R21, R21 ;  /* 0x0000001500157245 */ /* 0x000fe20000201000 */
[----:B------:R-:W-:Y:S01]  /*4730*/  IMAD.U32 R28, R44, 0x10000, RZ ;  /* 0x000100002c1c7824 */ /* 0x000fe200078e00ff */
[----:B------:R-:W-:Y:S01]  /*4740*/  ISETP.NE.AND P3, PT, R29, 0x1, PT ;  /* 0x000000011d00780c */ /* 0x000fe20003f65270 */
[----:B------:R-:W-:Y:S01]  /*4750*/  BSSY.RECONVERGENT B1, `(.L_x_284) ;  /* 0x0000061000017945 */ /* 0x000fe20003800200 */
[----:B------:R-:W-:Y:S01]  /*4760*/  LOP3.LUT R25, R25, 0xfffffff7, RZ, 0xc0, !PT ;  /* 0xfffffff719197812 */ /* 0x000fe200078ec0ff */
[----:B------:R-:W-:Y:S01]  /*4770*/  FFMA.FTZ R21, R21, R236, 1.1641532182693481445e-10 ;  /* 0x2f00000015157423 */ /* 0x000fe200000100ec */
[----:B------:R-:W-:Y:S01]  /*4780*/  FMUL.FTZ R28, R28, R166 ;  /* 0x000000a61c1c7220 */ /* 0x000fe20000410000 */
[----:B------:R-:W-:-:S03]  /*4790*/  IMAD.MOV.U32 R44, RZ, RZ, 0x2 ;  /* 0x00000002ff2c7424 */ /* 0x000fc600078e00ff */
[----:B------:R-:W-:Y:S02]  /*47a0*/  FSETP.GTU.FTZ.AND P2, PT, R21, R167, PT ;  /* 0x000000a71500720b */ /* 0x000fe40003f5c000 */
[----:B------:R-:W-:Y:S02]  /*47b0*/  @P1 PRMT R21, R56, 0x7632, R21 ;  /* 0x0000763238151816 */ /* 0x000fe40000000015 */
        /* <DEDUP_REMOVED lines=16> */
.L_x_286:
        /* <DEDUP_REMOVED lines=13> */
.L_x_288:
[----:B------:R-:W-:Y:S05]  /*4990*/  BSYNC.RECONVERGENT B2 ;  /* 0x0000000000027941 */ /* 0x000fea0003800200 */
.L_x_287:
        /* <DEDUP_REMOVED lines=21> */
[----:B------:R-:W-:-:S05]  /*4af0*/  LOP3.LUT R23, R23, R22, R45, 0x96, !PT ;  /* 0x0000001617177212 */ /* 0x000fca00078e962d */
[----:B------:R-:W-:-:S05]  /*4b00*/  IMAD.WIDE.U32 R22, R23, -0x326172a9, RZ ;  /* 0xcd9e8d5717167825 */ /* 0x000fca00078e00ff */
[----:B------:R-:W-:Y:S01]  /*4b10*/  LOP3.LUT R23, R29, R20, R23, 0x96, !PT ;  /* 0x000000141d177212 */ /* 0x000fe200078e9617 */
[----:B------:R-:W-:Y:S01]  /*4b20*/  IMAD.WIDE.U32 R20, R21, -0x2daee0ad, RZ ;  /* 0xd2511f5315147825 */ /* 0x000fe200078e00ff */
[----:B------:R-:W-:-:S04]  /*4b30*/  IADD3 R29, PT, PT, R53, -0x126145ec, RZ ;  /* 0xed9eba14351d7810 */ /* 0x000fc80007ffe0ff */
[----:B------:R-:W-:Y:S01]  /*4b40*/  LOP3.LUT R44, R29, R44, R21, 0x96, !PT ;  /* 0x0000002c1d2c7212 */ /* 0x000fe200078e9615 */
[C---:B------:R-:W-:Y:S02]  /*4b50*/  VIADD R21, R52.reuse, 0x1715609d ;  /* 0x1715609d34157836 */ /* 0x040fe40000000000 */
[----:B------:R-:W-:Y:S02]  /*4b60*/  VIADD R29, R52, 0x5384540f ;  /* 0x5384540f341d7836 */ /* 0x000fe40000000000 */
        /* <DEDUP_REMOVED lines=10> */
[----:B------:R-:W-:-:S05]  /*4c10*/  LOP3.LUT R23, R23, R22, R45, 0x96, !PT ;  /* 0x0000001617177212 */ /* 0x000fca00078e962d */
        /* <DEDUP_REMOVED lines=20> */
.L_x_285:
[----:B------:R-:W-:Y:S05]  /*4d60*/  BSYNC.RECONVERGENT B1 ;  /* 0x0000000000017941 */ /* 0x000fea0003800200 */
.L_x_284:
[----:B------:R-:W-:Y:S01]  /*4d70*/  I2FP.F32.U32 R21, R21 ;  /* 0x0000001500157245 */ /* 0x000fe20000201000 */
[----:B------:R-:W-:Y:S01]  /*4d80*/  BSSY.RECONVERGENT B1, `(.L_x_289) ;  /* 0x0000063000017945 */ /* 0x000fe20003800200 */
[----:B------:R-:W-:Y:S01]  /*4d90*/  ISETP.NE.AND P2, PT, R44, 0x1, PT ;  /* 0x000000012c00780c */ /* 0x000fe20003f45270 */
[----:B------:R-:W-:Y:S01]  /*4da0*/  IMAD.MOV.U32 R45, RZ, RZ, 0x2 ;  /* 0x00000002ff2d7424 */ /* 0x000fe200078e00ff */
[----:B------:R-:W-:Y:S01]  /*4db0*/  LOP3.LUT R25, R25, 0xfffffffb, RZ, 0xc0, !PT ;  /* 0xfffffffb19197812 */ /* 0x000fe200078ec0ff */
[----:B------:R-:W-:-:S05]  /*4dc0*/  FFMA.FTZ R21, R21, R236, 1.1641532182693481445e-10 ;  /* 0x2f00000015157423 */ /* 0x000fca00000100ec */
[----:B------:R-:W-:Y:S01]  /*4dd0*/  FSETP.GTU.FTZ.AND P3, PT, R21, R167, PT ;  /* 0x000000a71500720b */ /* 0x000fe20003f7c000 */
[C---:B------:R-:W-:Y:S01]  /*4de0*/  IMAD.U32 R21, R97.reuse, 0x10000, RZ ;  /* 0x0001000061157824 */ /* 0x040fe200078e00ff */
[----:B------:R-:W-:-:S03]  /*4df0*/  PRMT R97, R97, 0x7632, R97 ;  /* 0x0000763261617816 */ /* 0x000fc60000000061 */
[----:B------:R-:W-:-:S05]  /*4e00*/  FMUL.FTZ R21, R21, R166 ;  /* 0x000000a615157220 */ /* 0x000fca0000410000 */
        /* <DEDUP_REMOVED lines=16> */
.L_x_291:
        /* <DEDUP_REMOVED lines=13> */
.L_x_293:
[----:B------:R-:W-:Y:S05]  /*4fe0*/  BSYNC.RECONVERGENT B2 ;  /* 0x0000000000027941 */ /* 0x000fea0003800200 */
.L_x_292:
        /* <DEDUP_REMOVED lines=60> */
.L_x_290:
[----:B------:R-:W-:Y:S05]  /*53b0*/  BSYNC.RECONVERGENT B1 ;  /* 0x0000000000017941 */ /* 0x000fea0003800200 */
.L_x_289:
[----:B------:R-:W-:Y:S01]  /*53c0*/  I2FP.F32.U32 R21, R21 ;  /* 0x0000001500157245 */ /* 0x000fe20000201000 */
[----:B------:R-:W-:Y:S01]  /*53d0*/  IMAD.U32 R44, R97, 0x10000, RZ ;  /* 0x00010000612c7824 */ /* 0x000fe200078e00ff */
[----:B------:R-:W-:Y:S01]  /*53e0*/  LOP3.LUT R25, R25, 0xfffffffd, RZ, 0xc0, !PT ;  /* 0xfffffffd19197812 */ /* 0x000fe200078ec0ff */
[----:B------:R-:W-:Y:S01]  /*53f0*/  BSSY.RECONVERGENT B1, `(.L_x_294) ;  /* 0x0000061000017945 */ /* 0x000fe20003800200 */
[----:B------:R-:W-:Y:S02]  /*5400*/  IMAD.MOV.U32 R110, RZ, RZ, 0x2 ;  /* 0x00000002ff6e7424 */ /* 0x000fe400078e00ff */
[----:B------:R-:W-:Y:S01]  /*5410*/  FFMA.FTZ R21, R21, R236, 1.1641532182693481445e-10 ;  /* 0x2f00000015157423 */ /* 0x000fe200000100ec */
[----:B------:R-:W-:-:S04]  /*5420*/  FMUL.FTZ R44, R44, R166 ;  /* 0x000000a62c2c7220 */ /* 0x000fc80000410000 */
        /* <DEDUP_REMOVED lines=8> */
[----:B------:R-:W-:Y:S02]  /*54b0*/  @P2 LOP3.LUT R25, R25, 0x2, RZ, 0xfc, !PT ;  /* 0x0000000219192812 */ /* 0x000fe400078efcff */
[----:B------:R-:W-:-:S13]  /*54c0*/  ISETP.NE.AND P2, PT, R45, 0x1, PT ;  /* 0x000000012d00780c */ /* 0x000fda0003f45270 */
[----:B------:R-:W-:Y:S05]  /*54d0*/  @!P2 BRA `(.L_x_295) ;  /* 0x000000040048a947 */ /* 0x000fea0003800000 */
        /* <DEDUP_REMOVED lines=8> */
.L_x_296:
        /* <DEDUP_REMOVED lines=13> */
.L_x_298:
[----:B------:R-:W-:Y:S05]  /*5630*/  BSYNC.RECONVERGENT B2 ;  /* 0x0000000000027941 */ /* 0x000fea0003800200 */
.L_x_297:
        /* <DEDUP_REMOVED lines=60> */
.L_x_295:
[----:B------:R-:W-:Y:S05]  /*5a00*/  BSYNC.RECONVERGENT B1 ;  /* 0x0000000000017941 */ /* 0x000fea0003800200 */
.L_x_294:
[----:B------:R-:W-:Y:S01]  /*5a10*/  I2FP.F32.U32 R21, R21 ;  /* 0x0000001500157245 */ /* 0x000fe20000201000 */
[----:B------:R-:W-:Y:S01]  /*5a20*/  IMAD.U32 R45, R98, 0x10000, RZ ;  /* 0x00010000622d7824 */ /* 0x000fe200078e00ff */
[----:B------:R-:W-:Y:S01]  /*5a30*/  ISETP.NE.AND P3, PT, R110, 0x1, PT ;  /* 0x000000016e00780c */ /* 0x000fe20003f65270 */
[----:B------:R-:W-:Y:S01]  /*5a40*/  BSSY.RECONVERGENT B1, `(.L_x_299) ;  /* 0x000005f000017945 */ /* 0x000fe20003800200 */
[----:B------:R-:W-:Y:S01]  /*5a50*/  PRMT R98, R98, 0x7632, R98 ;  /* 0x0000763262627816 */ /* 0x000fe20000000062 */
[----:B------:R-:W-:Y:S01]  /*5a60*/  FFMA.FTZ R21, R21, R236, 1.1641532182693481445e-10 ;  /* 0x2f00000015157423 */ /* 0x000fe200000100ec */
[----:B------:R-:W-:Y:S01]  /*5a70*/  FMUL.FTZ R45, R45, R166 ;  /* 0x000000a62d2d7220 */ /* 0x000fe20000410000 */
[----:B------:R-:W-:-:S03]  /*5a80*/  IMAD.MOV.U32 R111, RZ, RZ, 0x2 ;  /* 0x00000002ff6f7424 */ /* 0x000fc600078e00ff */
[----:B------:R-:W-:Y:S02]  /*5a90*/  FSETP.GTU.FTZ.AND P2, PT, R21, R167, PT ;  /* 0x000000a71500720b */ /* 0x000fe40003f5c000 */
[----:B------:R-:W-:Y:S02]  /*5aa0*/  @P1 SHF.L.U32 R21, R58, 0x10, RZ ;  /* 0x000000103a151819 */ /* 0x000fe400000006ff */
[----:B------:R-:W-:Y:S02]  /*5ab0*/  FSEL R45, R45, RZ, !P2 ;  /* 0x000000ff2d2d7208 */ /* 0x000fe40005000000 */
[----:B------:R-:W-:-:S03]  /*5ac0*/  PLOP3.LUT P2, PT, P2, PT, PT, 0x8, 0x80 ;  /* 0x000000000080781c */ /* 0x000fc6000174e170 */
[----:B------:R-:W-:Y:S01]  /*5ad0*/  @P1 FADD.FTZ R45, R21, R45 ;  /* 0x0000002d152d1221 */ /* 0x000fe20000010000 */
[----:B------:R-:W-:-:S04]  /*5ae0*/  IMAD.MOV.U32 R21, RZ, RZ, R20 ;  /* 0x000000ffff157224 */ /* 0x000fc800078e0014 */
[----:B------:R-:W-:Y:S01]  /*5af0*/  F2FP.BF16.F32.PACK_AB R103, RZ, R45 ;  /* 0x0000002dff67723e */ /* 0x000fe200000010ff */
        /* <DEDUP_REMOVED lines=9> */
.L_x_301:
        /* <DEDUP_REMOVED lines=13> */
.L_x_303:
[----:B------:R-:W-:Y:S05]  /*5c60*/  BSYNC.RECONVERGENT B2 ;  /* 0x0000000000027941 */ /* 0x000fea0003800200 */
.L_x_302:
        /* <DEDUP_REMOVED lines=60> */
.L_x_300:
[----:B------:R-:W-:Y:S05]  /*6030*/  BSYNC.RECONVERGENT B1 ;  /* 0x0000000000017941 */ /* 0x000fea0003800200 */
.L_x_299:
[----:B------:R-:W-:Y:S01]  /*6040*/  I2FP.F32.U32 R21, R21 ;  /* 0x0000001500157245 */ /* 0x000fe20000201000 */
[----:B------:R-:W-:Y:S01]  /*6050*/  IMAD.U32 R98, R98, 0x10000, RZ ;  /* 0x0001000062627824 */ /* 0x000fe200078e00ff */
[----:B------:R-:W-:Y:S01]  /*6060*/  ISETP.NE.AND P4, PT, R111, 0x1, PT ;  /* 0x000000016f00780c */ /* 0x000fe20003f85270 */
[----:B------:R-:W-:Y:S02]  /*6070*/  BSSY.RECONVERGENT B1, `(.L_x_304) ;  /* 0x000005f000017945 */ /* 0x000fe40003800200 */
[----:B------:R-:W-:Y:S01]  /*6080*/  FFMA.FTZ R21, R21, R236, 1.1641532182693481445e-10 ;  /* 0x2f00000015157423 */ /* 0x000fe200000100ec */
[----:B------:R-:W-:Y:S01]  /*6090*/  FMUL.FTZ R110, R98, R166 ;  /* 0x000000a6626e7220 */ /* 0x000fe20000410000 */
[----:B------:R-:W-:-:S03]  /*60a0*/  IMAD.MOV.U32 R98, RZ, RZ, 0x2 ;  /* 0x00000002ff627424 */ /* 0x000fc600078e00ff */
[----:B------:R-:W-:Y:S02]  /*60b0*/  FSETP.GTU.FTZ.AND P3, PT, R21, R167, PT ;  /* 0x000000a71500720b */ /* 0x000fe40003f7c000 */
[----:B------:R-:W-:Y:S02]  /*60c0*/  @P1 PRMT R21, R58, 0x7632, R21 ;  /* 0x000076323a151816 */ /* 0x000fe40000000015 */
[----:B------:R-:W-:Y:S02]  /*60d0*/  FSEL R110, R110, RZ, !P3 ;  /* 0x000000ff6e6e7208 */ /* 0x000fe40005800000 */
[----:B------:R-:W-:Y:S02]  /*60e0*/  @P1 SHF.L.U32 R21, R21, 0x10, RZ ;  /* 0x0000001015151819 */ /* 0x000fe400000006ff */
        /* <DEDUP_REMOVED lines=13> */
.L_x_306:
        /* <DEDUP_REMOVED lines=13> */
.L_x_308:
[----:B------:R-:W-:Y:S05]  /*6290*/  BSYNC.RECONVERGENT B2 ;  /* 0x0000000000027941 */ /* 0x000fea0003800200 */
.L_x_307:
        /* <DEDUP_REMOVED lines=45> */
[----:B------:R-:W-:Y:S02]  /*6570*/  VIADD R21, R52, 0xf1bbcdc8 ;  /* 0xf1bbcdc834157836 */ /* 0x000fe40000000000 */
[----:B------:R-:W-:Y:S02]  /*6580*/  IMAD.MOV.U32 R98, RZ, RZ, RZ ;  /* 0x000000ffff627224 */ /* 0x000fe400078e00ff */
        /* <DEDUP_REMOVED lines=12> */
[----:B------:R-:W-:-:S07]  /*6650*/  MOV R100, R164 ;  /* 0x000000a400647202 */ /* 0x000fce0000000f00 */
.L_x_305:
[----:B------:R-:W-:Y:S05]  /*6660*/  BSYNC.RECONVERGENT B1 ;  /* 0x0000000000017941 */ /* 0x000fea0003800200 */
.L_x_304:
[----:B------:R-:W-:Y:S01]  /*6670*/  I2FP.F32.U32 R21, R21 ;  /* 0x0000001500157245 */ /* 0x000fe20000201000 */
[C---:B------:R-:W-:Y:S01]  /*6680*/  IMAD.U32 R111, R99.reuse, 0x10000, RZ ;  /* 0x00010000636f7824 */ /* 0x040fe200078e00ff */
[----:B------:R-:W-:Y:S01]  /*6690*/  ISETP.NE.AND P5, PT, R98, 0x1, PT ;  /* 0x000000016200780c */ /* 0x000fe20003fa5270 */
[----:B------:R-:W-:Y:S01]  /*66a0*/  BSSY.RECONVERGENT B1, `(.L_x_309) ;  /* 0x000005f000017945 */ /* 0x000fe20003800200 */
[----:B------:R-:W-:Y:S01]  /*66b0*/  PRMT R126, R99, 0x7632, R126 ;  /* 0x00007632637e7816 */ /* 0x000fe2000000007e */
[----:B------:R-:W-:Y:S01]  /*66c0*/  FFMA.FTZ R21, R21, R236, 1.1641532182693481445e-10 ;  /* 0x2f00000015157423 */ /* 0x000fe200000100ec */
[----:B------:R-:W-:Y:S01]  /*66d0*/  FMUL.FTZ R111, R111, R166 ;  /* 0x000000a66f6f7220 */ /* 0x000fe20000410000 */
[----:B------:R-:W-:-:S03]  /*66e0*/  IMAD.MOV.U32 R99, RZ, RZ, R20 ;  /* 0x000000ffff637224 */ /* 0x000fc600078e0014 */
[----:B------:R-:W-:Y:S02]  /*66f0*/  FSETP.GTU.FTZ.AND P4, PT, R21, R167, PT ;  /* 0x000000a71500720b */ /* 0x000fe40003f9c000 */
[----:B------:R-:W-:Y:S02]  /*6700*/  @P1 SHF.L.U32 R21, R59, 0x10, RZ ;  /* 0x000000103b151819 */ /* 0x000fe400000006ff */
[----:B------:R-:W-:Y:S02]  /*6710*/  FSEL R111, R111, RZ, !P4 ;  /* 0x000000ff6f6f7208 */ /* 0x000fe40006000000 */
[----:B------:R-:W-:-:S03]  /*6720*/  PLOP3.LUT P4, PT, P4, PT, PT, 0x8, 0x80 ;  /* 0x000000000080781c */ /* 0x000fc6000278e170 */
[----:B------:R-:W-:Y:S01]  /*6730*/  @P1 FADD.FTZ R111, R21, R111 ;  /* 0x0000006f156f1221 */ /* 0x000fe20000010000 */
[----:B------:R-:W-:-:S04]  /*6740*/  IMAD.MOV.U32 R21, RZ, RZ, 0x2 ;  /* 0x00000002ff157424 */ /* 0x000fc800078e00ff */
        /* <DEDUP_REMOVED lines=10> */
.L_x_311:
        /* <DEDUP_REMOVED lines=13> */
.L_x_313:
[----:B------:R-:W-:Y:S05]  /*68c0*/  BSYNC.RECONVERGENT B2 ;  /* 0x0000000000027941 */ /* 0x000fea0003800200 */
.L_x_312:
        /* <DEDUP_REMOVED lines=60> */
.L_x_310:
[----:B------:R-:W-:Y:S05]  /*6c90*/  BSYNC.RECONVERGENT B1 ;  /* 0x0000000000017941 */ /* 0x000fea0003800200 */
.L_x_309:
[----:B------:R-:W-:Y:S01]  /*6ca0*/  I2FP.F32.U32 R98, R99 ;  /* 0x0000006300627245 */ /* 0x000fe20000201000 */
[----:B------:R-:W-:Y:S01]  /*6cb0*/  IMAD.U32 R126, R126, 0x10000, RZ ;  /* 0x000100007e7e7824 */ /* 0x000fe200078e00ff */
[----:B------:R-:W-:Y:S02]  /*6cc0*/  PRMT R97, R102, 0x5410, R97 ;  /* 0x0000541066617816 */ /* 0x000fe40000000061 */
[----:B------:R-:W-:Y:S01]  /*6cd0*/  PRMT R96, R101, 0x5410, R96 ;  /* 0x0000541065607816 */ /* 0x000fe20000000060 */
[----:B------:R-:W-:Y:S01]  /*6ce0*/  FFMA.FTZ R98, R98, R236, 1.1641532182693481445e-10 ;  /* 0x2f00000062627423 */ /* 0x000fe200000100ec */
[----:B------:R-:W-:-:S04]  /*6cf0*/  FMUL.FTZ R126, R126, R166 ;  /* 0x000000a67e7e7220 */ /* 0x000fc80000410000 */
[----:B------:R-:W-:Y:S02]  /*6d00*/  FSETP.GTU.FTZ.AND P5, PT, R98, R167, PT ;  /* 0x000000a76200720b */ /* 0x000fe40003fbc000 */
[----:B------:R-:W-:Y:S02]  /*6d10*/  @P1 PRMT R98, R59, 0x7632, R98 ;  /* 0x000076323b621816 */ /* 0x000fe40000000062 */
[----:B------:R-:W-:Y:S02]  /*6d20*/  FSEL R126, R126, RZ, !P5 ;  /* 0x000000ff7e7e7208 */ /* 0x000fe40006800000 */
[----:B------:R-:W-:Y:S02]  /*6d30*/  @P1 SHF.L.U32 R98, R98, 0x10, RZ ;  /* 0x0000001062621819 */ /* 0x000fe400000006ff */
[----:B------:R-:W-:-:S03]  /*6d40*/  PLOP3.LUT P5, PT, P5, PT, PT, 0x8, 0x80 ;  /* 0x000000000080781c */ /* 0x000fc60002fae170 */
[----:B------:R-:W-:Y:S01]  /*6d50*/  @P1 FADD.FTZ R126, R98, R126 ;  /* 0x0000007e627e1221 */ /* 0x000fe20000010000 */
[----:B------:R-:W-:-:S04]  /*6d60*/  PRMT R98, R103, 0x5410, R135 ;  /* 0x0000541067627816 */ /* 0x000fc80000000087 */
[----:B------:R-:W-:-:S04]  /*6d70*/  F2FP.BF16.F32.PACK_AB R99, RZ, R126 ;  /* 0x0000007eff63723e */ /* 0x000fc800000010ff */
[----:B------:R-:W-:Y:S01]  /*6d80*/  PRMT R99, R164, 0x5410, R99 ;  /* 0x00005410a4637816 */ /* 0x000fe20000000063 */
[----:B------:R-:W-:Y:S06]  /*6d90*/  BRA `(.L_x_314) ;  /* 0x00000064000c7947 */ /* 0x000fec0003800000 */
.L_x_273:
[----:B------:R-:W-:Y:S01]  /*6da0*/  ISETP.NE.AND P2, PT, R21, 0x1, PT ;  /* 0x000000011500780c */ /* 0x000fe20003f45270 */
[----:B------:R-:W-:Y:S01]  /*6db0*/  BSSY.RECONVERGENT B1, `(.L_x_315) ;  /* 0x000005a000017945 */ /* 0x000fe20003800200 */
[----:B------:R-:W-:Y:S01]  /*6dc0*/  IMAD.MOV.U32 R8, RZ, RZ, 0x2 ;  /* 0x00000002ff087424 */ /* 0x000fe200078e00ff */
[----:B------:R-:W-:Y:S01]  /*6dd0*/  MOV R100, R135 ;  /* 0x0000008700647202 */ /* 0x000fe20000000f00 */
[----:B------:R-:W-:-:S09]  /*6de0*/  IMAD.MOV.U32 R9, RZ, RZ, R20 ;  /* 0x000000ffff097224 */ /* 0x000fd200078e0014 */
[----:B------:R-:W-:Y:S05]  /*6df0*/  @!P2 BRA `(.L_x_316) ;  /* 0x000000040054a947 */ /* 0x000fea0003800000 */
[----:B------:R-:W-:-:S13]  /*6e00*/  ISETP.NE.AND P2, PT, R21, 0x3, PT ;  /* 0x000000031500780c */ /* 0x000fda0003f45270 */
[----:B------:R-:W-:Y:S05]  /*6e10*/  @!P2 BRA `(.L_x_317) ;  /* 0x000000000020a947 */ /* 0x000fea0003800000 */
[----:B------:R-:W-:-:S13]  /*6e20*/  ISETP.NE.AND P2, PT, R21, 0x2, PT ;  /* 0x000000021500780c */ /* 0x000fda0003f45270 */
[----:B------:R-:W-:Y:S01]  /*6e30*/  @!P2 IMAD.MOV.U32 R8, RZ, RZ, 0x3 ;  /* 0x00000003ff08a424 */ /* 0x000fe200078e00ff */
[----:B------:R-:W-:Y:S01]  /*6e40*/  @!P2 MOV R100, R135 ;  /* 0x000000870064a202 */ /* 0x000fe20000000f00 */
[----:B------:R-:W-:Y:S01]  /*6e50*/  @!P2 IMAD.MOV.U32 R9, RZ, RZ, R22 ;  /* 0x000000ffff09a224 */ /* 0x000fe200078e0016 */
[----:B------:R-:W-:Y:S01]  /*6e60*/  @P2 MOV R9, R23 ;  /* 0x0000001700092202 */ /* 0x000fe20000000f00 */
[----:B------:R-:W-:Y:S02]  /*6e70*/  @P2 VIADD R8, R21, 0x1 ;  /* 0x0000000115082836 */ /* 0x000fe40000000000 */
[----:B------:R-:W-:Y:S01]  /*6e80*/  @P2 IMAD.MOV.U32 R100, RZ, RZ, R135 ;  /* 0x000000ffff642224 */ /* 0x000fe200078e0087 */
[----:B------:R-:W-:Y:S06]  /*6e90*/  BRA `(.L_x_316) ;  /* 0x00000004002c7947 */ /* 0x000fec0003800000 */
.L_x_317:
        /* <DEDUP_REMOVED lines=13> */
.L_x_319:
[----:B------:R-:W-:Y:S05]  /*6f70*/  BSYNC.RECONVERGENT B2 ;  /* 0x0000000000027941 */ /* 0x000fea0003800200 */
.L_x_318:
[----:B------:R-:W-:Y:S01]  /*6f80*/  LOP3.LUT R10, R18, R13, R53, 0x96, !PT ;  /* 0x0000000d120a7212 */ /* 0x000fe200078e9635 */
[----:B------:R-:W-:Y:S01]  /*6f90*/  IMAD.WIDE.U32 R8, R24, -0x326172a9, RZ ;  /* 0xcd9e8d5718087825 */ /* 0x000fe200078e00ff */
[----:B------:R-:W-:-:S03]  /*6fa0*/  IADD3 R23, PT, PT, R52, -0x700cb87f, RZ ;  /* 0x8ff3478134177810 */ /* 0x000fc60007ffe0ff */
        /* <DEDUP_REMOVED lines=49> */
[----:B------:R-:W-:-:S05]  /*72c0*/  LOP3.LUT R11, R11, R10, R13, 0x96, !PT ;  /* 0x0000000a0b0b7212 */ /* 0x000fca00078e960d */
[----:B------:R-:W-:-:S04]  /*72d0*/  IMAD.WIDE.U32 R10, R11, -0x326172a9, RZ ;  /* 0xcd9e8d570b0a7825 */ /* 0x000fc800078e00ff */
[----:B------:R-:W-:Y:S01]  /*72e0*/  IMAD.MOV.U32 R20, RZ, RZ, R10 ;  /* 0x000000ffff147224 */ /* 0x000fe200078e000a */
[----:B------:R-:W-:Y:S01]  /*72f0*/  LOP3.LUT R23, R23, R8, R11, 0x96, !PT ;  /* 0x0000000817177212 */ /* 0x000fe200078e960b */
[----:B------:R-:W-:-:S05]  /*7300*/  IMAD.WIDE.U32 R8, R9, -0x2daee0ad, RZ ;  /* 0xd2511f5309087825 */ /* 0x000fca00078e00ff */
[----:B------:R-:W-:Y:S01]  /*7310*/  LOP3.LUT R22, R22, R12, R9, 0x96, !PT ;  /* 0x0000000c16167212 */ /* 0x000fe200078e9609 */
[----:B------:R-:W-:Y:S01]  /*7320*/  IMAD.MOV.U32 R9, RZ, RZ, R135 ;  /* 0x000000ffff097224 */ /* 0x000fe200078e0087 */
[----:B------:R-:W-:Y:S01]  /*7330*/  MOV R100, R8 ;  /* 0x0000000800647202 */ /* 0x000fe20000000f00 */
[----:B------:R-:W-:-:S07]  /*7340*/  IMAD.MOV.U32 R8, RZ, RZ, RZ ;  /* 0x000000ffff087224 */ /* 0x000fce00078e00ff */
.L_x_316:
[----:B------:R-:W-:Y:S05]  /*7350*/  BSYNC.RECONVERGENT B1 ;  /* 0x0000000000017941 */ /* 0x000fea0003800200 */
.L_x_315:
[----:B------:R-:W0:Y:S01]  /*7360*/  LDC R166, c[0x0][0x404] ;  /* 0x00010100ffa67b82 */ /* 0x000e220000000800 */
[----:B------:R-:W-:Y:S01]  /*7370*/  I2FP.F32.U32 R9, R9 ;  /* 0x0000000900097245 */ /* 0x000fe20000201000 */
[----:B------:R-:W-:Y:S01]  /*7380*/  HFMA2 R167, -RZ, RZ, 0.1171875, 0 ;  /* 0x2f800000ffa77431 */ /* 0x000fe200000001ff */
[----:B------:R-:W-:Y:S01]  /*7390*/  ISETP.NE.AND P3, PT, R8, 0x1, PT ;  /* 0x000000010800780c */ /* 0x000fe20003f65270 */
[C---:B-----5:R-:W-:Y:S01]  /*73a0*/  IMAD.U32 R15, R96.reuse, 0x10000, RZ ;  /* 0x00010000600f7824 */ /* 0x060fe200078e00ff */
[----:B------:R-:W-:Y:S01]  /*73b0*/  LOP3.LUT R25, R25, 0xffffffef, RZ, 0xc0, !PT ;  /* 0xffffffef19197812 */ /* 0x000fe200078ec0ff */
[----:B------:R-:W-:Y:S01]  /*73c0*/  BSSY.RECONVERGENT B1, `(.L_x_320) ;  /* 0x000005f000017945 */ /* 0x000fe20003800200 */
[----:B------:R-:W-:Y:S01]  /*73d0*/  FFMA.FTZ R9, R9, R167, 1.1641532182693481445e-10 ;  /* 0x2f00000009097423 */ /* 0x000fe200000100a7 */
[----:B------:R-:W1:Y:S01]  /*73e0*/  LDC R135, c[0x0][0x408] ;  /* 0x00010200ff877b82 */ /* 0x000e620000000800 */
[----:B------:R-:W-:Y:S01]  /*73f0*/  PRMT R14, R96, 0x7632, R14 ;  /* 0x00007632600e7816 */ /* 0x000fe2000000000e */
[----:B------:R-:W-:-:S02]  /*7400*/  IMAD.MOV.U32 R10, RZ, RZ, 0x2 ;  /* 0x00000002ff0a7424 */ /* 0x000fc400078e00ff */
[----:B0-----:R-:W-:Y:S02]  /*7410*/  FSETP.GTU.FTZ.AND P2, PT, R9, R166, PT ;  /* 0x000000a60900720b */ /* 0x001fe40003f5c000 */
[----:B------:R-:W-:Y:S02]  /*7420*/  MOV R9, R20 ;  /* 0x0000001400097202 */ /* 0x000fe40000000f00 */
[----:B------:R-:W-:Y:S01]  /*7430*/  PLOP3.LUT P4, PT, P2, PT, PT, 0x8, 0x80 ;  /* 0x000000000080781c */ /* 0x000fe2000178e170 */
[----:B-1----:R-:W-:-:S05]  /*7440*/  FMUL.FTZ R15, R15, R135 ;  /* 0x000000870f0f7220 */ /* 0x002fca0000410000 */
[----:B------:R-:W-:-:S07]  /*7450*/  FSEL R15, R15, RZ, !P2 ;  /* 0x000000ff0f0f7208 */ /* 0x000fce0005000000 */
[----:B------:R-:W-:Y:S01]  /*7460*/  @P4 LOP3.LUT R25, R25, 0x10, RZ, 0xfc, !PT ;  /* 0x0000001019194812 */ /* 0x000fe200078efcff */
[----:B------:R-:W-:Y:S06]  /*7470*/  @!P3 BRA `(.L_x_321) ;  /* 0x00000004004cb947 */ /* 0x000fec0003800000 */
[----:B------:R-:W-:-:S13]  /*7480*/  ISETP.NE.AND P2, PT, R8, 0x3, PT ;  /* 0x000000030800780c */ /* 0x000fda0003f45270 */
[----:B------:R-:W-:Y:S05]  /*7490*/  @!P2 BRA `(.L_x_322) ;  /* 0x000000000018a947 */ /* 0x000fea0003800000 */
[----:B------:R-:W-:-:S13]  /*74a0*/  ISETP.NE.AND P2, PT, R8, 0x2, PT ;  /* 0x000000020800780c */ /* 0x000fda0003f45270 */
[----:B------:R-:W-:Y:S01]  /*74b0*/  @!P2 IMAD.MOV.U32 R10, RZ, RZ, 0x3 ;  /* 0x00000003ff0aa424 */ /* 0x000fe200078e00ff */
[----:B------:R-:W-:Y:S01]  /*74c0*/  @!P2 MOV R9, R22 ;  /* 0x000000160009a202 */ /* 0x000fe20000000f00 */
[----:B------:R-:W-:Y:S02]  /*74d0*/  @P2 VIADD R10, R8, 0x1 ;  /* 0x00000001080a2836 */ /* 0x000fe40000000000 */
[----:B------:R-:W-:Y:S01]  /*74e0*/  @P2 IMAD.MOV.U32 R9, RZ, RZ, R23 ;  /* 0x000000ffff092224 */ /* 0x000fe200078e0017 */
[----:B------:R-:W-:Y:S06]  /*74f0*/  BRA `(.L_x_321) ;  /* 0x00000004002c7947 */ /* 0x000fec0003800000 */
.L_x_322:
[----:B------:R-:W-:Y:S01]  /*7500*/  VIADD R26, R26, 0x1 ;  /* 0x000000011a1a7836 */ /* 0x000fe20000000000 */
[----:B------:R-:W-:Y:S03]  /*7510*/  BSSY.RECONVERGENT B2, `(.L_x_323) ;  /* 0x000000c000027945 */ /* 0x000fe60003800200 */
[C---:B------:R-:W-:Y:S01]  /*7520*/  IMAD.WIDE.U32 R12, R26.reuse, -0x2daee0ad, RZ ;  /* 0xd2511f531a0c7825 */ /* 0x040fe200078e00ff */
[----:B------:R-:W-:-:S13]  /*7530*/  ISETP.NE.AND P2, PT, R26, RZ, PT ;  /* 0x000000ff1a00720c */ /* 0x000fda0003f45270 */
[----:B------:R-:W-:Y:S05]  /*7540*/  @P2 BRA `(.L_x_324) ;  /* 0x0000000000202947 */ /* 0x000fea0003800000 */
[----:B------:R-:W-:-:S04]  /*7550*/  IADD3 R19, PT, PT, R19, 0x1, RZ ;  /* 0x0000000113137810 */ /* 0x000fc80007ffe0ff */
[----:B------:R-:W-:-:S13]  /*7560*/  ISETP.NE.AND P2, PT, R19, RZ, PT ;  /* 0x000000ff1300720c */ /* 0x000fda0003f45270 */
[----:B------:R-:W-:Y:S02]  /*7570*/  @!P2 VIADD R24, R24, 0x1 ;  /* 0x000000011818a836 */ /* 0x000fe40000000000 */
[----:B------:R-:W-:Y:S02]  /*7580*/  @!P2 VIADD R8, R18, 0x1 ;  /* 0x000000011208a836 */ /* 0x000fe40000000000 */
[----:B------:R-:W-:Y:S01]  /*7590*/  @!P2 IMAD.MOV.U32 R19, RZ, RZ, RZ ;  /* 0x000000ffff13a224 */ /* 0x000fe200078e00ff */
[----:B------:R-:W-:-:S13]  /*75a0*/  ISETP.NE.AND P3, PT, R24, RZ, !P2 ;  /* 0x000000ff1800720c */ /* 0x000fda0005765270 */
[----:B------:R-:W-:-:S05]  /*75b0*/  @P3 IADD3 R8, PT, PT, R18, RZ, RZ ;  /* 0x000000ff12083210 */ /* 0x000fca0007ffe0ff */
[----:B------:R-:W-:-:S07]  /*75c0*/  @!P2 IMAD.MOV.U32 R18, RZ, RZ, R8 ;  /* 0x000000ffff12a224 */ /* 0x000fce00078e0008 */
.L_x_324:
[----:B------:R-:W-:Y:S05]  /*75d0*/  BSYNC.RECONVERGENT B2 ;  /* 0x0000000000027941 */ /* 0x000fea0003800200 */
.L_x_323:
[----:B------:R-:W-:Y:S01]  /*75e0*/  LOP3.LUT R10, R18, R13, R53, 0x96, !PT ;  /* 0x0000000d120a7212 */ /* 0x000fe200078e9635 */
[----:B------:R-:W-:Y:S01]  /*75f0*/  IMAD.WIDE.U32 R8, R24, -0x326172a9, RZ ;  /* 0xcd9e8d5718087825 */ /* 0x000fe200078e00ff */
[----:B------:R-:W-:-:S03]  /*7600*/  IADD3 R13, PT, PT, R52, -0x61c88647, RZ ;  /* 0x9e3779b9340d7810 */ /* 0x000fc60007ffe0ff */
[----:B------:R-:W-:Y:S01]  /*7610*/  IMAD.WIDE.U32 R10, R10, -0x326172a9, RZ ;  /* 0xcd9e8d570a0a7825 */ /* 0x000fe200078e00ff */
[----:B------:R-:W-:-:S03]  /*7620*/  LOP3.LUT R9, R19, R9, R52, 0x96, !PT ;  /* 0x0000000913097212 */ /* 0x000fc600078e9634 */
[----:B------:R-:W-:Y:S01]  /*7630*/  VIADD R23, R52, 0x8ff34781 ;  /* 0x8ff3478134177836 */ /* 0x000fe20000000000 */
[----:B------:R-:W-:Y:S01]  /*7640*/  LOP3.LUT R13, R13, R8, R11, 0x96, !PT ;  /* 0x000000080d0d7212 */ /* 0x000fe200078e960b */
[----:B------:R-:W-:-:S04]  /*7650*/  IMAD.WIDE.U32 R8, R9, -0x2daee0ad, RZ ;  /* 0xd2511f5309087825 */ /* 0x000fc800078e00ff */
[C---:B------:R-:W-:Y:S02]  /*7660*/  VIADD R11, R53.reuse, 0xbb67ae85 ;  /* 0xbb67ae85350b7836 */ /* 0x040fe40000000000 */
[----:B------:R-:W-:-:S03]  /*7670*/  VIADD R22, R53, 0x96a522ad ;  /* 0x96a522ad35167836 */ /* 0x000fc60000000000 */
[----:B------:R-:W-:Y:S01]  /*7680*/  LOP3.LUT R9, R11, R12, R9, 0x96, !PT ;  /* 0x0000000c0b097212 */ /* 0x000fe200078e9609 */
[----:B------:R-:W-:-:S04]  /*7690*/  IMAD.WIDE.U32 R12, R13, -0x2daee0ad, RZ ;  /* 0xd2511f530d0c7825 */ /* 0x000fc800078e00ff */
[----:B------:R-:W-:-:S05]  /*76a0*/  VIADD R11, R53, 0x76cf5d0a ;  /* 0x76cf5d0a350b7836 */ /* 0x000fca0000000000 */
[----:B------:R-:W-:Y:S01]  /*76b0*/  LOP3.LUT R11, R11, R8, R13, 0x96, !PT ;  /* 0x000000080b0b7212 */ /* 0x000fe200078e960d */
[----:B------:R-:W-:Y:S01]  /*76c0*/  IMAD.WIDE.U32 R8, R9, -0x326172a9, RZ ;  /* 0xcd9e8d5709087825 */ /* 0x000fe200078e00ff */
[----:B------:R-:W-:-:S04]  /*76d0*/  IADD3 R13, PT, PT, R52, 0x3c6ef372, RZ ;  /* 0x3c6ef372340d7810 */ /* 0x000fc80007ffe0ff */
[----:B------:R-:W-:Y:S01]  /*76e0*/  LOP3.LUT R9, R13, R10, R9, 0x96, !PT ;  /* 0x0000000a0d097212 */ /* 0x000fe200078e9609 */
[----:B------:R-:W-:-:S04]  /*76f0*/  IMAD.WIDE.U32 R10, R11, -0x326172a9, RZ ;  /* 0xcd9e8d570b0a7825 */ /* 0x000fc800078e00ff */
[----:B------:R-:W-:-:S05]  /*7700*/  VIADD R13, R52, 0xdaa66d2b ;  /* 0xdaa66d2b340d7836 */ /* 0x000fca0000000000 */
        /* <DEDUP_REMOVED lines=33> */
[----:B------:R-:W-:-:S05]  /*7920*/  LOP3.LUT R11, R11, R10, R13, 0x96, !PT ;  /* 0x0000000a0b0b7212 */ /* 0x000fca00078e960d */
[----:B------:R-:W-:-:S05]  /*7930*/  IMAD.WIDE.U32 R10, R11, -0x326172a9, RZ ;  /* 0xcd9e8d570b0a7825 */ /* 0x000fca00078e00ff */
[----:B------:R-:W-:Y:S01]  /*7940*/  LOP3.LUT R23, R23, R8, R11, 0x96, !PT ;  /* 0x0000000817177212 */ /* 0x000fe200078e960b */
[----:B------:R-:W-:Y:S01]  /*7950*/  IMAD.WIDE.U32 R8, R9, -0x2daee0ad, RZ ;  /* 0xd2511f5309087825 */ /* 0x000fe200078e00ff */
[----:B------:R-:W-:-:S03]  /*7960*/  MOV R20, R10 ;  /* 0x0000000a00147202 */ /* 0x000fc60000000f00 */
[----:B------:R-:W-:Y:S01]  /*7970*/  HFMA2 R10, -RZ, RZ, 0, 0 ;  /* 0x00000000ff0a7431 */ /* 0x000fe200000001ff */
[----:B------:R-:W-:Y:S01]  /*7980*/  LOP3.LUT R22, R22, R12, R9, 0x96, !PT ;  /* 0x0000000c16167212 */ /* 0x000fe200078e9609 */
[----:B------:R-:W-:Y:S02]  /*7990*/  IMAD.MOV.U32 R9, RZ, RZ, R100 ;  /* 0x000000ffff097224 */ /* 0x000fe400078e0064 */
[----:B------:R-:W-:-:S07]  /*79a0*/  IMAD.MOV.U32 R100, RZ, RZ, R8 ;  /* 0x000000ffff647224 */ /* 0x000fce00078e0008 */
.L_x_321:
[----:B------:R-:W-:Y:S05]  /*79b0*/  BSYNC.RECONVERGENT B1 ;  /* 0x0000000000017941 */ /* 0x000fea0003800200 */
.L_x_320:
[----:B------:R-:W-:Y:S01]  /*79c0*/  I2FP.F32.U32 R8, R9 ;  /* 0x0000000900087245 */ /* 0x000fe20000201000 */
[----:B------:R-:W-:Y:S01]  /*79d0*/  @P1 IMAD.U32 R16, R56, 0x10000, RZ ;  /* 0x0001000038101824 */ /* 0x000fe200078e00ff */
[----:B------:R-:W-:Y:S01]  /*79e0*/  ISETP.NE.AND P3, PT, R10, 0x1, PT ;  /* 0x000000010a00780c */ /* 0x000fe20003f65270 */
[----:B------:R-:W-:Y:S01]  /*79f0*/  BSSY.RECONVERGENT B1, `(.L_x_325) ;  /* 0x0000061000017945 */ /* 0x000fe20003800200 */
[----:B------:R-:W-:Y:S02]  /*7a00*/  IMAD.MOV.U32 R9, RZ, RZ, R20 ;  /* 0x000000ffff097224 */ /* 0x000fe400078e0014 */
[----:B------:R-:W-:-:S05]  /*7a10*/  FFMA.FTZ R8, R8, R167, 1.1641532182693481445e-10 ;  /* 0x2f00000008087423 */ /* 0x000fca00000100a7 */
[----:B------:R-:W-:Y:S01]  /*7a20*/  FSETP.GTU.FTZ.AND P2, PT, R8, R166, PT ;  /* 0x000000a60800720b */ /* 0x000fe20003f5c000 */
[----:B------:R-:W-:-:S04]  /*7a30*/  IMAD.U32 R8, R60, 0x10000, RZ ;  /* 0x000100003c087824 */ /* 0x000fc800078e00ff */
[----:B------:R-:W-:-:S05]  /*7a40*/  FMUL.FTZ R8, R8, R135 ;  /* 0x0000008708087220 */ /* 0x000fca0000410000 */
[----:B------:R-:W-:-:S05]  /*7a50*/  FSEL R8, R8, RZ, !P2 ;  /* 0x000000ff08087208 */ /* 0x000fca0005000000 */
[----:B------:R-:W-:Y:S01]  /*7a60*/  FADD.FTZ R15, R15, R8 ;  /* 0x000000080f0f7221 */ /* 0x000fe20000010000 */
[----:B------:R-:W-:-:S03]  /*7a70*/  IMAD.MOV.U32 R8, RZ, RZ, 0x2 ;  /* 0x00000002ff087424 */ /* 0x000fc600078e00ff */
[----:B------:R-:W-:Y:S01]  /*7a80*/  @P1 FADD.FTZ R16, R16, R15 ;  /* 0x0000000f10101221 */ /* 0x000fe20000010000 */
[----:B------:R-:W-:Y:S02]  /*7a90*/  @!P1 MOV R16, R15 ;  /* 0x0000000f00109202 */ /* 0x000fe40000000f00 */
[----:B------:R-:W-:Y:S02]  /*7aa0*/  SEL R15, RZ, 0x1, P2 ;  /* 0x00000001ff0f7807 */ /* 0x000fe40001000000 */
        /* <DEDUP_REMOVED lines=10> */
.L_x_327:
        /* <DEDUP_REMOVED lines=13> */
.L_x_329:
[----:B------:R-:W-:Y:S05]  /*7c20*/  BSYNC.RECONVERGENT B2 ;  /* 0x0000000000027941 */ /* 0x000fea0003800200 */
.L_x_328:
        /* <DEDUP_REMOVED lines=57> */
[----:B------:R-:W-:Y:S02]  /*7fc0*/  LOP3.LUT R22, R22, R12, R9, 0x96, !PT ;  /* 0x0000000c16167212 */ /* 0x000fe400078e9609 */
[----:B------:R-:W-:Y:S01]  /*7fd0*/  MOV R9, R100 ;  /* 0x0000006400097202 */ /* 0x000fe20000000f00 */
[----:B------:R-:W-:Y:S02]  /*7fe0*/  IMAD.MOV.U32 R100, RZ, RZ, R8 ;  /* 0x000000ffff647224 */ /* 0x000fe400078e0008 */
[----:B------:R-:W-:-:S07]  /*7ff0*/  IMAD.MOV.U32 R8, RZ, RZ, RZ ;  /* 0x000000ffff087224 */ /* 0x000fce00078e00ff */
.L_x_326:
[----:B------:R-:W-:Y:S05]  /*8000*/  BSYNC.RECONVERGENT B1 ;  /* 0x0000000000017941 */ /* 0x000fea0003800200 */
.L_x_325:
[----:B------:R-:W-:Y:S01]  /*8010*/  I2FP.F32.U32 R9, R9 ;  /* 0x0000000900097245 */ /* 0x000fe20000201000 */
[----:B------:R-:W-:Y:S01]  /*8020*/  BSSY.RECONVERGENT B1, `(.L_x_330) ;  /* 0x0000060000017945 */ /* 0x000fe20003800200 */
[----:B------:R-:W-:Y:S01]  /*8030*/  ISETP.NE.AND P3, PT, R8, 0x1, PT ;  /* 0x000000010800780c */ /* 0x000fe20003f65270 */
[----:B------:R-:W-:Y:S01]  /*8040*/  IMAD.MOV.U32 R10, RZ, RZ, 0x2 ;  /* 0x00000002ff0a7424 */ /* 0x000fe200078e00ff */
[----:B------:R-:W-:Y:S01]  /*8050*/  SHF.L.U32 R14, R14, 0x10, RZ ;  /* 0x000000100e0e7819 */ /* 0x000fe200000006ff */
[----:B------:R-:W-:Y:S01]  /*8060*/  FFMA.FTZ R9, R9, R167, 1.1641532182693481445e-10 ;  /* 0x2f00000009097423 */ /* 0x000fe200000100a7 */
[----:B------:R-:W-:-:S03]  /*8070*/  LOP3.LUT R25, R25, 0xfffffff7, RZ, 0xc0, !PT ;  /* 0xfffffff719197812 */ /* 0x000fc600078ec0ff */
[----:B------:R-:W-:Y:S01]  /*8080*/  FMUL.FTZ R14, R14, R135 ;  /* 0x000000870e0e7220 */ /* 0x000fe20000410000 */
[----:B------:R-:W-:Y:S01]  /*8090*/  FSETP.GTU.FTZ.AND P2, PT, R9, R166, PT ;  /* 0x000000a60900720b */ /* 0x000fe20003f5c000 */
[----:B------:R-:W-:-:S03]  /*80a0*/  IMAD.MOV.U32 R9, RZ, RZ, R20 ;  /* 0x000000ffff097224 */ /* 0x000fc600078e0014 */
[----:B------:R-:W-:Y:S02]  /*80b0*/  PLOP3.LUT P4, PT, P2, PT, PT, 0x8, 0x80 ;  /* 0x000000000080781c */ /* 0x000fe4000178e170 */
[----:B------:R-:W-:-:S11]  /*80c0*/  FSEL R14, R14, RZ, !P2 ;  /* 0x000000ff0e0e7208 */ /* 0x000fd60005000000 */
        /* <DEDUP_REMOVED lines=10> */
.L_x_332:
        /* <DEDUP_REMOVED lines=13> */
.L_x_334:
[----:B------:R-:W-:Y:S05]  /*8240*/  BSYNC.RECONVERGENT B2 ;  /* 0x0000000000027941 */ /* 0x000fea0003800200 */
.L_x_333:
        /* <DEDUP_REMOVED lines=56> */
[----:B------:R-:W-:-:S04]  /*85d0*/  IMAD.WIDE.U32 R8, R9, -0x2daee0ad, RZ ;  /* 0xd2511f5309087825 */ /* 0x000fc800078e00ff */
[----:B------:R-:W-:Y:S01]  /*85e0*/  IMAD.MOV.U32 R10, RZ, RZ, RZ ;  /* 0x000000ffff0a7224 */ /* 0x000fe200078e00ff */
[----:B------:R-:W-:Y:S02]  /*85f0*/  LOP3.LUT R22, R22, R12, R9, 0x96, !PT ;  /* 0x0000000c16167212 */ /* 0x000fe400078e9609 */
[----:B------:R-:W-:Y:S01]  /*8600*/  MOV R9, R100 ;  /* 0x0000006400097202 */ /* 0x000fe20000000f00 */
[----:B------:R-:W-:-:S07]  /*8610*/  IMAD.MOV.U32 R100, RZ, RZ, R8 ;  /* 0x000000ffff647224 */ /* 0x000fce00078e0008 */
.L_x_331:
[----:B------:R-:W-:Y:S05]  /*8620*/  BSYNC.RECONVERGENT B1 ;  /* 0x0000000000017941 */ /* 0x000fea0003800200 */
.L_x_330:
[----:B------:R-:W-:Y:S01]  /*8630*/  I2FP.F32.U32 R8, R9 ;  /* 0x0000000900087245 */ /* 0x000fe20000201000 */
[----:B------:R-:W-:Y:S01]  /*8640*/  BSSY.RECONVERGENT B1, `(.L_x_335) ;  /* 0x0000065000017945 */ /* 0x000fe20003800200 */
[----:B------:R-:W-:Y:S01]  /*8650*/  ISETP.NE.AND P3, PT, R10, 0x1, PT ;  /* 0x000000010a00780c */ /* 0x000fe20003f65270 */
[----:B------:R-:W-:Y:S02]  /*8660*/  IMAD.MOV.U32 R9, RZ, RZ, R20 ;  /* 0x000000ffff097224 */ /* 0x000fe400078e0014 */
[----:B------:R-:W-:-:S05]  /*8670*/  FFMA.FTZ R8, R8, R167, 1.1641532182693481445e-10 ;  /* 0x2f00000008087423 */ /* 0x000fca00000100a7 */
[----:B------:R-:W-:Y:S02]  /*8680*/  FSETP.GTU.FTZ.AND P2, PT, R8, R166, PT ;  /* 0x000000a60800720b */ /* 0x000fe40003f5c000 */
[----:B------:R-:W-:-:S04]  /*8690*/  PRMT R8, R60, 0x7632, R8 ;  /* 0x000076323c087816 */ /* 0x000fc80000000008 */
[----:B------:R-:W-:-:S05]  /*86a0*/  SHF.L.U32 R8, R8, 0x10, RZ ;  /* 0x0000001008087819 */ /* 0x000fca00000006ff */
[----:B------:R-:W-:-:S05]  /*86b0*/  FMUL.FTZ R8, R8, R135 ;  /* 0x0000008708087220 */ /* 0x000fca0000410000 */
[----:B------:R-:W-:-:S05]  /*86c0*/  FSEL R8, R8, RZ, !P2 ;  /* 0x000000ff08087208 */ /* 0x000fca0005000000 */
[--C-:B------:R-:W-:Y:S01]  /*86d0*/  FADD.FTZ R14, R14, R8.reuse ;  /* 0x000000080e0e7221 */ /* 0x100fe20000010000 */
[----:B------:R-:W-:-:S05]  /*86e0*/  @P1 PRMT R8, R56, 0x7632, R8 ;  /* 0x0000763238081816 */ /* 0x000fca0000000008 */
[----:B------:R-:W-:-:S04]  /*86f0*/  @P1 IMAD.U32 R8, R8, 0x10000, RZ ;  /* 0x0001000008081824 */ /* 0x000fc800078e00ff */
[----:B------:R-:W-:Y:S01]  /*8700*/  @P1 FADD.FTZ R28, R14, R8 ;  /* 0x000000080e1c1221 */ /* 0x000fe20000010000 */
[----:B------:R-:W-:Y:S02]  /*8710*/  @!P1 IMAD.MOV.U32 R28, RZ, RZ, R14 ;  /* 0x000000ffff1c9224 */ /* 0x000fe400078e000e */
[----:B------:R-:W-:Y:S01]  /*8720*/  HFMA2 R8, -RZ, RZ, 0, 1.1920928955078125e-07 ;  /* 0x00000002ff087431 */ /* 0x000fe200000001ff */
[----:B------:R-:W-:Y:S02]  /*8730*/  SEL R14, RZ, 0x1, P2 ;  /* 0x00000001ff0e7807 */ /* 0x000fe40001000000 */
[----:B------:R-:W-:Y:S01]  /*8740*/  F2FP.BF16.F32.PACK_AB R101, RZ, R28 ;  /* 0x0000001cff65723e */ /* 0x000fe200000010ff */
[----:B------:R-:W-:Y:S06]  /*8750*/  @!P3 BRA `(.L_x_336) ;  /* 0x00000004004cb947 */ /* 0x000fec0003800000 */
[----:B------:R-:W-:-:S13]  /*8760*/  ISETP.NE.AND P2, PT, R10, 0x3, PT ;  /* 0x000000030a00780c */ /* 0x000fda0003f45270 */
[----:B------:R-:W-:Y:S05]  /*8770*/  @!P2 BRA `(.L_x_337) ;  /* 0x000000000018a947 */ /* 0x000fea0003800000 */
[----:B------:R-:W-:-:S13]  /*8780*/  ISETP.NE.AND P2, PT, R10, 0x2, PT ;  /* 0x000000020a00780c */ /* 0x000fda0003f45270 */
[----:B------:R-:W-:Y:S01]  /*8790*/  @!P2 IMAD.MOV.U32 R8, RZ, RZ, 0x3 ;  /* 0x00000003ff08a424 */ /* 0x000fe200078e00ff */
[----:B------:R-:W-:Y:S01]  /*87a0*/  @P2 IADD3 R8, PT, PT, R10, 0x1, RZ ;  /* 0x000000010a082810 */ /* 0x000fe20007ffe0ff */
[----:B------:R-:W-:Y:S02]  /*87b0*/  @!P2 IMAD.MOV.U32 R9, RZ, RZ, R22 ;  /* 0x000000ffff09a224 */ /* 0x000fe400078e0016 */
[----:B------:R-:W-:Y:S01]  /*87c0*/  @P2 IMAD.MOV.U32 R9, RZ, RZ, R23 ;  /* 0x000000ffff092224 */ /* 0x000fe200078e0017 */
[----:B------:R-:W-:Y:S06]  /*87d0*/  BRA `(.L_x_336) ;  /* 0x00000004002c7947 */ /* 0x000fec0003800000 */
.L_x_337:
        /* <DEDUP_REMOVED lines=13> */
.L_x_339:
[----:B------:R-:W-:Y:S05]  /*88b0*/  BSYNC.RECONVERGENT B2 ;  /* 0x0000000000027941 */ /* 0x000fea0003800200 */
.L_x_338:
        /* <DEDUP_REMOVED lines=61> */
.L_x_336:
[----:B------:R-:W-:Y:S05]  /*8c90*/  BSYNC.RECONVERGENT B1 ;  /* 0x0000000000017941 */ /* 0x000fea0003800200 */
.L_x_335:
[----:B------:R-:W-:Y:S01]  /*8ca0*/  I2FP.F32.U32 R9, R9 ;  /* 0x0000000900097245 */ /* 0x000fe20000201000 */
[----:B------:R-:W-:Y:S01]  /*8cb0*/  BSSY.RECONVERGENT B1, `(.L_x_340) ;  /* 0x0000061000017945 */ /* 0x000fe20003800200 */
[----:B------:R-:W-:Y:S01]  /*8cc0*/  ISETP.NE.AND P2, PT, R8, 0x1, PT ;  /* 0x000000010800780c */ /* 0x000fe20003f45270 */
[----:B------:R-:W-:Y:S01]  /*8cd0*/  HFMA2 R10, -RZ, RZ, 0, 1.1920928955078125e-07 ;  /* 0x00000002ff0a7431 */ /* 0x000fe200000001ff */
[----:B------:R-:W-:Y:S01]  /*8ce0*/  LOP3.LUT R25, R25, 0xfffffffb, RZ, 0xc0, !PT ;  /* 0xfffffffb19197812 */ /* 0x000fe200078ec0ff */
[----:B------:R-:W-:Y:S01]  /*8cf0*/  FFMA.FTZ R9, R9, R167, 1.1641532182693481445e-10 ;  /* 0x2f00000009097423 */ /* 0x000fe200000100a7 */
[----:B------:R-:W-:-:S04]  /*8d00*/  PRMT R44, R97, 0x7632, R44 ;  /* 0x00007632612c7816 */ /* 0x000fc8000000002c */
[----:B------:R-:W-:Y:S01]  /*8d10*/  FSETP.GTU.FTZ.AND P3, PT, R9, R166, PT ;  /* 0x000000a60900720b */ /* 0x000fe20003f7c000 */
[----:B------:R-:W-:-:S04]  /*8d20*/  IMAD.U32 R9, R97, 0x10000, RZ ;  /* 0x0001000061097824 */ /* 0x000fc800078e00ff */
[----:B------:R-:W-:-:S05]  /*8d30*/  FMUL.FTZ R9, R9, R135 ;  /* 0x0000008709097220 */ /* 0x000fca0000410000 */
[----:B------:R-:W-:Y:S01]  /*8d40*/  FSEL R21, R9, RZ, !P3 ;  /* 0x000000ff09157208 */ /* 0x000fe20005800000 */
[----:B------:R-:W-:Y:S01]  /*8d50*/  IMAD.MOV.U32 R9, RZ, RZ, R20 ;  /* 0x000000ffff097224 */ /* 0x000fe200078e0014 */
[----:B------:R-:W-:-:S13]  /*8d60*/  PLOP3.LUT P3, PT, P3, PT, PT, 0x8, 0x80 ;  /* 0x000000000080781c */ /* 0x000fda0001f6e170 */
[----:B------:R-:W-:Y:S01]  /*8d70*/  @P3 LOP3.LUT R25, R25, 0x4, RZ, 0xfc, !PT ;  /* 0x0000000419193812 */ /* 0x000fe200078efcff */
        /* <DEDUP_REMOVED lines=9> */
.L_x_342:
        /* <DEDUP_REMOVED lines=13> */
.L_x_344:
[----:B------:R-:W-:Y:S05]  /*8ee0*/  BSYNC.RECONVERGENT B2 ;  /* 0x0000000000027941 */ /* 0x000fea0003800200 */
.L_x_343:
        /* <DEDUP_REMOVED lines=58> */
[----:B------:R-:W-:Y:S01]  /*9290*/  LOP3.LUT R22, R22, R12, R9, 0x96, !PT ;  /* 0x0000000c16167212 */ /* 0x000fe200078e9609 */
[----:B------:R-:W-:Y:S01]  /*92a0*/  IMAD.MOV.U32 R9, RZ, RZ, R100 ;  /* 0x000000ffff097224 */ /* 0x000fe200078e0064 */
[----:B------:R-:W-:-:S07]  /*92b0*/  MOV R100, R8 ;  /* 0x0000000800647202 */ /* 0x000fce0000000f00 */
.L_x_341:
[----:B------:R-:W-:Y:S05]  /*92c0*/  BSYNC.RECONVERGENT B1 ;  /* 0x0000000000017941 */ /* 0x000fea0003800200 */
.L_x_340:
[----:B------:R-:W-:Y:S01]  /*92d0*/  I2FP.F32.U32 R8, R9 ;  /* 0x0000000900087245 */ /* 0x000fe20000201000 */
[----:B------:R-:W-:Y:S01]  /*92e0*/  BSSY.RECONVERGENT B1, `(.L_x_345) ;  /* 0x0000063000017945 */ /* 0x000fe20003800200 */
[----:B------:R-:W-:Y:S02]  /*92f0*/  @P1 SHF.L.U32 R29, R57, 0x10, RZ ;  /* 0x00000010391d1819 */ /* 0x000fe400000006ff */
[----:B------:R-:W-:Y:S01]  /*9300*/  MOV R9, R20 ;  /* 0x0000001400097202 */ /* 0x000fe20000000f00 */
[----:B------:R-:W-:-:S05]  /*9310*/  FFMA.FTZ R8, R8, R167, 1.1641532182693481445e-10 ;  /* 0x2f00000008087423 */ /* 0x000fca00000100a7 */
[----:B------:R-:W-:Y:S01]  /*9320*/  FSETP.GTU.FTZ.AND P2, PT, R8, R166, PT ;  /* 0x000000a60800720b */ /* 0x000fe20003f5c000 */
[----:B------:R-:W-:-:S03]  /*9330*/  IMAD.U32 R8, R61, 0x10000, RZ ;  /* 0x000100003d087824 */ /* 0x000fc600078e00ff */
[----:B------:R-:W-:Y:S01]  /*9340*/  SEL R13, RZ, 0x1, P2 ;  /* 0x00000001ff0d7807 */ /* 0x000fe20001000000 */
[----:B------:R-:W-:-:S05]  /*9350*/  FMUL.FTZ R8, R8, R135 ;  /* 0x0000008708087220 */ /* 0x000fca0000410000 */
[----:B------:R-:W-:Y:S02]  /*9360*/  FSEL R8, R8, RZ, !P2 ;  /* 0x000000ff08087208 */ /* 0x000fe40005000000 */
[----:B------:R-:W-:-:S03]  /*9370*/  ISETP.NE.AND P2, PT, R10, 0x1, PT ;  /* 0x000000010a00780c */ /* 0x000fc60003f45270 */
[----:B------:R-:W-:Y:S01]  /*9380*/  FADD.FTZ R21, R21, R8 ;  /* 0x0000000815157221 */ /* 0x000fe20000010000 */
[----:B------:R-:W-:-:S03]  /*9390*/  IMAD.MOV.U32 R8, RZ, RZ, 0x2 ;  /* 0x00000002ff087424 */ /* 0x000fc600078e00ff */
[--C-:B------:R-:W-:Y:S01]  /*93a0*/  @P1 FADD.FTZ R29, R29, R21.reuse ;  /* 0x000000151d1d1221 */ /* 0x100fe20000010000 */
[----:B------:R-:W-:-:S05]  /*93b0*/  @!P1 IMAD.MOV.U32 R29, RZ, RZ, R21 ;  /* 0x000000ffff1d9224 */ /* 0x000fca00078e0015 */
[----:B------:R-:W-:Y:S01]  /*93c0*/  F2FP.BF16.F32.PACK_AB R97, RZ, R29 ;  /* 0x0000001dff61723e */ /* 0x000fe200000010ff */
        /* <DEDUP_REMOVED lines=9> */
.L_x_347:
        /* <DEDUP_REMOVED lines=13> */
.L_x_349:
[----:B------:R-:W-:Y:S05]  /*9530*/  BSYNC.RECONVERGENT B2 ;  /* 0x0000000000027941 */ /* 0x000fea0003800200 */
.L_x_348:
[----:B------:R-:W-:Y:S01]  /*9540*/  LOP3.LUT R10, R18, R21, R53, 0x96, !PT ;  /* 0x00000015120a7212 */ /* 0x000fe200078e9635 */
[----:B------:R-:W-:Y:S01]  /*9550*/  IMAD.WIDE.U32 R8, R24, -0x326172a9, RZ ;  /* 0xcd9e8d5718087825 */ /* 0x000fe200078e00ff */
[C---:B------:R-:W-:Y:S02]  /*9560*/  IADD3 R21, PT, PT, R52.reuse, -0x61c88647, RZ ;  /* 0x9e3779b934157810 */ /* 0x040fe40007ffe0ff */
[----:B------:R-:W-:Y:S01]  /*9570*/  IADD3 R12, PT, PT, R52, 0x3c6ef372, RZ ;  /* 0x3c6ef372340c7810 */ /* 0x000fe20007ffe0ff */
[----:B------:R-:W-:Y:S01]  /*9580*/  IMAD.WIDE.U32 R10, R10, -0x326172a9, RZ ;  /* 0xcd9e8d570a0a7825 */ /* 0x000fe200078e00ff */
[----:B------:R-:W-:Y:S02]  /*9590*/  LOP3.LUT R9, R19, R9, R52, 0x96, !PT ;  /* 0x0000000913097212 */ /* 0x000fe400078e9634 */
[----:B------:R-:W-:Y:S02]  /*95a0*/  IADD3 R22, PT, PT, R52, 0x5384540f, RZ ;  /* 0x5384540f34167810 */ /* 0x000fe40007ffe0ff */
[----:B------:R-:W-:Y:S01]  /*95b0*/  LOP3.LUT R21, R21, R8, R11, 0x96, !PT ;  /* 0x0000000815157212 */ /* 0x000fe200078e960b */
[----:B------:R-:W-:-:S04]  /*95c0*/  IMAD.WIDE.U32 R8, R9, -0x2daee0ad, RZ ;  /* 0xd2511f5309087825 */ /* 0x000fc800078e00ff */
[----:B------:R-:W-:-:S05]  /*95d0*/  VIADD R11, R53, 0xbb67ae85 ;  /* 0xbb67ae85350b7836 */ /* 0x000fca0000000000 */
[----:B------:R-:W-:Y:S01]  /*95e0*/  LOP3.LUT R9, R11, R20, R9, 0x96, !PT ;  /* 0x000000140b097212 */ /* 0x000fe200078e9609 */
[----:B------:R-:W-:-:S04]  /*95f0*/  IMAD.WIDE.U32 R20, R21, -0x2daee0ad, RZ ;  /* 0xd2511f5315147825 */ /* 0x000fc800078e00ff */
[----:B------:R-:W-:-:S05]  /*9600*/  VIADD R11, R53, 0x76cf5d0a ;  /* 0x76cf5d0a350b7836 */ /* 0x000fca0000000000 */
[----:B------:R-:W-:Y:S01]  /*9610*/  LOP3.LUT R11, R11, R8, R21, 0x96, !PT ;  /* 0x000000080b0b7212 */ /* 0x000fe200078e9615 */
[----:B------:R-:W-:-:S05]  /*9620*/  IMAD.WIDE.U32 R8, R9, -0x326172a9, RZ ;  /* 0xcd9e8d5709087825 */ /* 0x000fca00078e00ff */
[----:B------:R-:W-:Y:S01]  /*9630*/  LOP3.LUT R9, R12, R10, R9, 0x96, !PT ;  /* 0x0000000a0c097212 */ /* 0x000fe200078e9609 */
[----:B------:R-:W-:-:S04]  /*9640*/  IMAD.WIDE.U32 R10, R11, -0x326172a9, RZ ;  /* 0xcd9e8d570b0a7825 */ /* 0x000fc800078e00ff */
[----:B------:R-:W-:-:S05]  /*9650*/  VIADD R12, R52, 0xdaa66d2b ;  /* 0xdaa66d2b340c7836 */ /* 0x000fca0000000000 */
[----:B------:R-:W-:Y:S01]  /*9660*/  LOP3.LUT R11, R12, R8, R11, 0x96, !PT ;  /* 0x000000080c0b7212 */ /* 0x000fe200078e960b */
[----:B------:R-:W-:-:S04]  /*9670*/  IMAD.WIDE.U32 R8, R9, -0x2daee0ad, RZ ;  /* 0xd2511f5309087825 */ /* 0x000fc800078e00ff */
[----:B------:R-:W-:-:S05]  /*9680*/  VIADD R12, R53, 0x32370b8f ;  /* 0x32370b8f350c7836 */ /* 0x000fca0000000000 */
[----:B------:R-:W-:Y:S01]  /*9690*/  LOP3.LUT R20, R12, R20, R9, 0x96, !PT ;  /* 0x000000140c147212 */ /* 0x000fe200078e9609 */
[C---:B------:R-:W-:Y:S01]  /*96a0*/  VIADD R12, R52.reuse, 0xb54cda56 ;  /* 0xb54cda56340c7836 */ /* 0x040fe20000000000 */
        /* <DEDUP_REMOVED lines=20> */
[----:B------:R-:W-:-:S04]  /*97f0*/  IMAD.WIDE.U32 R10, R11, -0x2daee0ad, RZ ;  /* 0xd2511f530b0a7825 */ /* 0x000fc800078e00ff */
[----:B------:R-:W-:Y:S01]  /*9800*/  IMAD.WIDE.U32 R22, R22, -0x2daee0ad, RZ ;  /* 0xd2511f5316167825 */ /* 0x000fe200078e00ff */
[----:B------:R-:W-:-:S03]  /*9810*/  LOP3.LUT R9, R9, R8, R11, 0x96, !PT ;  /* 0x0000000809097212 */ /* 0x000fc600078e960b */
[----:B------:R-:W-:Y:S02]  /*9820*/  VIADD R11, R52, 0xf1bbcdc8 ;  /* 0xf1bbcdc8340b7836 */ /* 0x000fe40000000000 */
[----:B------:R-:W-:-:S05]  /*9830*/  IMAD.WIDE.U32 R8, R9, -0x326172a9, RZ ;  /* 0xcd9e8d5709087825 */ /* 0x000fca00078e00ff */
[----:B------:R-:W-:Y:S02]  /*9840*/  LOP3.LUT R9, R11, R20, R9, 0x96, !PT ;  /* 0x000000140b097212 */ /* 0x000fe400078e9609 */
[----:B------:R-:W-:-:S04]  /*9850*/  IADD3 R11, PT, PT, R53, -0x24c28bd8, RZ ;  /* 0xdb3d7428350b7810 */ /* 0x000fc80007ffe0ff */
[----:B------:R-:W-:Y:S01]  /*9860*/  LOP3.LUT R11, R11, R10, R23, 0x96, !PT ;  /* 0x0000000a0b0b7212 */ /* 0x000fe200078e9617 */
[----:B------:R-:W-:-:S04]  /*9870*/  VIADD R23, R52, 0x8ff34781 ;  /* 0x8ff3478134177836 */ /* 0x000fc80000000000 */
[----:B------:R-:W-:-:S05]  /*9880*/  IMAD.WIDE.U32 R10, R11, -0x326172a9, RZ ;  /* 0xcd9e8d570b0a7825 */ /* 0x000fca00078e00ff */
[----:B------:R-:W-:Y:S01]  /*9890*/  LOP3.LUT R23, R23, R8, R11, 0x96, !PT ;  /* 0x0000000817177212 */ /* 0x000fe200078e960b */
[----:B------:R-:W-:Y:S01]  /*98a0*/  IMAD.WIDE.U32 R8, R9, -0x2daee0ad, RZ ;  /* 0xd2511f5309087825 */ /* 0x000fe200078e00ff */
[----:B------:R-:W-:-:S03]  /*98b0*/  MOV R20, R10 ;  /* 0x0000000a00147202 */ /* 0x000fc60000000f00 */
[----:B------:R-:W-:-:S05]  /*98c0*/  VIADD R11, R53, 0x96a522ad ;  /* 0x96a522ad350b7836 */ /* 0x000fca0000000000 */
[----:B------:R-:W-:Y:S01]  /*98d0*/  LOP3.LUT R22, R11, R22, R9, 0x96, !PT ;  /* 0x000000160b167212 */ /* 0x000fe200078e9609 */
[----:B------:R-:W-:Y:S02]  /*98e0*/  IMAD.MOV.U32 R9, RZ, RZ, R100 ;  /* 0x000000ffff097224 */ /* 0x000fe400078e0064 */
[----:B------:R-:W-:Y:S02]  /*98f0*/  IMAD.MOV.U32 R100, RZ, RZ, R8 ;  /* 0x000000ffff647224 */ /* 0x000fe400078e0008 */
[----:B------:R-:W-:-:S07]  /*9900*/  HFMA2 R8, -RZ, RZ, 0, 0 ;  /* 0x00000000ff087431 */ /* 0x000fce00000001ff */
.L_x_346:
[----:B------:R-:W-:Y:S05]  /*9910*/  BSYNC.RECONVERGENT B1 ;  /* 0x0000000000017941 */ /* 0x000fea0003800200 */
.L_x_345:
        /* <DEDUP_REMOVED lines=8> */
[----:B------:R-:W-:Y:S02]  /*99a0*/  MOV R9, R20 ;  /* 0x0000001400097202 */ /* 0x000fe40000000f00 */
[----:B------:R-:W-:Y:S02]  /*99b0*/  FSEL R12, R12, RZ, !P2 ;  /* 0x000000ff0c0c7208 */ /* 0x000fe40005000000 */
[----:B------:R-:W-:-:S13]  /*99c0*/  PLOP3.LUT P2, PT, P2, PT, PT, 0x8, 0x80 ;  /* 0x000000000080781c */ /* 0x000fda000174e170 */
[----:B------:R-:W-:Y:S02]  /*99d0*/  @P2 LOP3.LUT R25, R25, 0x2, RZ, 0xfc, !PT ;  /* 0x0000000219192812 */ /* 0x000fe400078efcff */
[----:B------:R-:W-:-:S13]  /*99e0*/  ISETP.NE.AND P2, PT, R8, 0x1, PT ;  /* 0x000000010800780c */ /* 0x000fda0003f45270 */
[----:B------:R-:W-:Y:S05]  /*99f0*/  @!P2 BRA `(.L_x_351) ;  /* 0x00000004004ca947 */ /* 0x000fea0003800000 */
        /* <DEDUP_REMOVED lines=8> */
.L_x_352:
        /* <DEDUP_REMOVED lines=13> */
.L_x_354:
[----:B------:R-:W-:Y:S05]  /*9b50*/  BSYNC.RECONVERGENT B2 ;  /* 0x0000000000027941 */ /* 0x000fea0003800200 */
.L_x_353:
[----:B------:R-:W-:Y:S01]  /*9b60*/  LOP3.LUT R10, R18, R21, R53, 0x96, !PT ;  /* 0x00000015120a7212 */ /* 0x000fe200078e9635 */
[----:B------:R-:W-:Y:S01]  /*9b70*/  IMAD.WIDE.U32 R8, R24, -0x326172a9, RZ ;  /* 0xcd9e8d5718087825 */ /* 0x000fe200078e00ff */
[C---:B------:R-:W-:Y:S02]  /*9b80*/  IADD3 R21, PT, PT, R52.reuse, -0x61c88647, RZ ;  /* 0x9e3779b934157810 */ /* 0x040fe40007ffe0ff */
[----:B------:R-:W-:Y:S01]  /*9b90*/  IADD3 R22, PT, PT, R52, 0x5384540f, RZ ;  /* 0x5384540f34167810 */ /* 0x000fe20007ffe0ff */
[----:B------:R-:W-:Y:S01]  /*9ba0*/  IMAD.WIDE.U32 R10, R10, -0x326172a9, RZ ;  /* 0xcd9e8d570a0a7825 */ /* 0x000fe200078e00ff */
[----:B------:R-:W-:-:S04]  /*9bb0*/  LOP3.LUT R9, R19, R9, R52, 0x96, !PT ;  /* 0x0000000913097212 */ /* 0x000fc800078e9634 */
        /* <DEDUP_REMOVED lines=50> */
[----:B------:R-:W-:Y:S02]  /*9ee0*/  HFMA2 R10, -RZ, RZ, 0, 0 ;  /* 0x00000000ff0a7431 */ /* 0x000fe400000001ff */
[----:B------:R-:W-:-:S05]  /*9ef0*/  VIADD R11, R53, 0x96a522ad ;  /* 0x96a522ad350b7836 */ /* 0x000fca0000000000 */
[----:B------:R-:W-:Y:S01]  /*9f00*/  LOP3.LUT R22, R11, R22, R9, 0x96, !PT ;  /* 0x000000160b167212 */ /* 0x000fe200078e9609 */
[----:B------:R-:W-:Y:S02]  /*9f10*/  IMAD.MOV.U32 R9, RZ, RZ, R100 ;  /* 0x000000ffff097224 */ /* 0x000fe400078e0064 */
[----:B------:R-:W-:-:S07]  /*9f20*/  IMAD.MOV.U32 R100, RZ, RZ, R8 ;  /* 0x000000ffff647224 */ /* 0x000fce00078e0008 */
.L_x_351:
[----:B------:R-:W-:Y:S05]  /*9f30*/  BSYNC.RECONVERGENT B1 ;  /* 0x0000000000017941 */ /* 0x000fea0003800200 */
.L_x_350:
[----:B------:R-:W-:Y:S01]  /*9f40*/  I2FP.F32.U32 R8, R9 ;  /* 0x0000000900087245 */ /* 0x000fe20000201000 */
[----:B------:R-:W-:Y:S01]  /*9f50*/  BSSY.RECONVERGENT B1, `(.L_x_355) ;  /* 0x0000065000017945 */ /* 0x000fe20003800200 */
[----:B------:R-:W-:-:S03]  /*9f60*/  IMAD.MOV.U32 R9, RZ, RZ, R20 ;  /* 0x000000ffff097224 */ /* 0x000fc600078e0014 */
[----:B------:R-:W-:-:S05]  /*9f70*/  FFMA.FTZ R8, R8, R167, 1.1641532182693481445e-10 ;  /* 0x2f00000008087423 */ /* 0x000fca00000100a7 */
[----:B------:R-:W-:Y:S02]  /*9f80*/  FSETP.GTU.FTZ.AND P2, PT, R8, R166, PT ;  /* 0x000000a60800720b */ /* 0x000fe40003f5c000 */
[----:B------:R-:W-:-:S05]  /*9f90*/  PRMT R8, R61, 0x7632, R8 ;  /* 0x000076323d087816 */ /* 0x000fca0000000008 */
[----:B------:R-:W-:-:S04]  /*9fa0*/  IMAD.U32 R8, R8, 0x10000, RZ ;  /* 0x0001000008087824 */ /* 0x000fc800078e00ff */
[----:B------:R-:W-:-:S05]  /*9fb0*/  FMUL.FTZ R8, R8, R135 ;  /* 0x0000008708087220 */ /* 0x000fca0000410000 */
[----:B------:R-:W-:-:S05]  /*9fc0*/  FSEL R8, R8, RZ, !P2 ;  /* 0x000000ff08087208 */ /* 0x000fca0005000000 */
[--C-:B------:R-:W-:Y:S01]  /*9fd0*/  FADD.FTZ R12, R12, R8.reuse ;  /* 0x000000080c0c7221 */ /* 0x100fe20000010000 */
[----:B------:R-:W-:-:S05]  /*9fe0*/  @P1 PRMT R8, R57, 0x7632, R8 ;  /* 0x0000763239081816 */ /* 0x000fca0000000008 */
[----:B------:R-:W-:-:S04]  /*9ff0*/  @P1 IMAD.U32 R8, R8, 0x10000, RZ ;  /* 0x0001000008081824 */ /* 0x000fc800078e00ff */
[----:B------:R-:W-:Y:S01]  /*a000*/  @P1 FADD.FTZ R44, R12, R8 ;  /* 0x000000080c2c1221 */ /* 0x000fe20000010000 */
[----:B------:R-:W-:Y:S01]  /*a010*/  @!P1 MOV R44, R12 ;  /* 0x0000000c002c9202 */ /* 0x000fe20000000f00 */
[----:B------:R-:W-:Y:S01]  /*a020*/  IMAD.MOV.U32 R8, RZ, RZ, 0x2 ;  /* 0x00000002ff087424 */ /* 0x000fe200078e00ff */
[----:B------:R-:W-:Y:S02]  /*a030*/  SEL R12, RZ, 0x1, P2 ;  /* 0x00000001ff0c7807 */ /* 0x000fe40001000000 */
[----:B------:R-:W-:Y:S02]  /*a040*/  ISETP.NE.AND P2, PT, R10, 0x1, PT ;  /* 0x000000010a00780c */ /* 0x000fe40003f45270 */
[----:B------:R-:W-:-:S11]  /*a050*/  F2FP.BF16.F32.PACK_AB R102, RZ, R44 ;  /* 0x0000002cff66723e */ /* 0x000fd600000010ff */
        /* <DEDUP_REMOVED lines=9> */
.L_x_357:
        /* <DEDUP_REMOVED lines=13> */
.L_x_359:
[----:B------:R-:W-:Y:S05]  /*a1c0*/  BSYNC.RECONVERGENT B2 ;  /* 0x0000000000027941 */ /* 0x000fea0003800200 */
.L_x_358:
        /* <DEDUP_REMOVED lines=44> */
[----:B------:R-:W-:Y:S01]  /*a490*/  IMAD.WIDE.U32 R22, R22, -0x2daee0ad, RZ ;  /* 0xd2511f5316167825 */ /* 0x000fe200078e00ff */
[----:B------:R-:W-:-:S03]  /*a4a0*/  LOP3.LUT R9, R9, R8, R11, 0x96, !PT ;  /* 0x0000000809097212 */ /* 0x000fc600078e960b */
[----:B------:R-:W-:Y:S02]  /*a4b0*/  VIADD R11, R52, 0xf1bbcdc8 ;  /* 0xf1bbcdc8340b7836 */ /* 0x000fe40000000000 */
[----:B------:R-:W-:-:S05]  /*a4c0*/  IMAD.WIDE.U32 R8, R9, -0x326172a9, RZ ;  /* 0xcd9e8d5709087825 */ /* 0x000fca00078e00ff */
[----:B------:R-:W-:Y:S01]  /*a4d0*/  LOP3.LUT R9, R11, R20, R9, 0x96, !PT ;  /* 0x000000140b097212 */ /* 0x000fe200078e9609 */
[----:B------:R-:W-:-:S05]  /*a4e0*/  VIADD R11, R53, 0xdb3d7428 ;  /* 0xdb3d7428350b7836 */ /* 0x000fca0000000000 */
[----:B------:R-:W-:Y:S02]  /*a4f0*/  LOP3.LUT R11, R11, R10, R23, 0x96, !PT ;  /* 0x0000000a0b0b7212 */ /* 0x000fe400078e9617 */
[----:B------:R-:W-:-:S03]  /*a500*/  IADD3 R23, PT, PT, R52, -0x700cb87f, RZ ;  /* 0x8ff3478134177810 */ /* 0x000fc60007ffe0ff */
[----:B------:R-:W-:-:S04]  /*a510*/  IMAD.WIDE.U32 R10, R11, -0x326172a9, RZ ;  /* 0xcd9e8d570b0a7825 */ /* 0x000fc800078e00ff */
[----:B------:R-:W-:Y:S01]  /*a520*/  IMAD.MOV.U32 R20, RZ, RZ, R10 ;  /* 0x000000ffff147224 */ /* 0x000fe200078e000a */
[----:B------:R-:W-:Y:S01]  /*a530*/  LOP3.LUT R23, R23, R8, R11, 0x96, !PT ;  /* 0x0000000817177212 */ /* 0x000fe200078e960b */
[----:B------:R-:W-:-:S04]  /*a540*/  IMAD.WIDE.U32 R8, R9, -0x2daee0ad, RZ ;  /* 0xd2511f5309087825 */ /* 0x000fc800078e00ff */
[----:B------:R-:W-:-:S05]  /*a550*/  VIADD R11, R53, 0x96a522ad ;  /* 0x96a522ad350b7836 */ /* 0x000fca0000000000 */
[----:B------:R-:W-:Y:S02]  /*a560*/  LOP3.LUT R22, R11, R22, R9, 0x96, !PT ;  /* 0x000000160b167212 */ /* 0x000fe400078e9609 */
[----:B------:R-:W-:Y:S01]  /*a570*/  MOV R9, R100 ;  /* 0x0000006400097202 */ /* 0x000fe20000000f00 */
[----:B------:R-:W-:Y:S02]  /*a580*/  IMAD.MOV.U32 R100, RZ, RZ, R8 ;  /* 0x000000ffff647224 */ /* 0x000fe400078e0008 */
[----:B------:R-:W-:-:S07]  /*a590*/  IMAD.MOV.U32 R8, RZ, RZ, RZ ;  /* 0x000000ffff087224 */ /* 0x000fce00078e00ff */
.L_x_356:
[----:B------:R-:W-:Y:S05]  /*a5a0*/  BSYNC.RECONVERGENT B1 ;  /* 0x0000000000017941 */ /* 0x000fea0003800200 */
.L_x_355:
[----:B------:R-:W-:Y:S01]  /*a5b0*/  I2FP.F32.U32 R9, R9 ;  /* 0x0000000900097245 */ /* 0x000fe20000201000 */
[----:B------:R-:W-:Y:S01]  /*a5c0*/  BSSY.RECONVERGENT B1, `(.L_x_360) ;  /* 0x000005f000017945 */ /* 0x000fe20003800200 */
[----:B------:R-:W-:Y:S01]  /*a5d0*/  ISETP.NE.AND P3, PT, R8, 0x1, PT ;  /* 0x000000010800780c */ /* 0x000fe20003f65270 */
[----:B------:R-:W-:Y:S01]  /*a5e0*/  IMAD.MOV.U32 R10, RZ, RZ, 0x2 ;  /* 0x00000002ff0a7424 */ /* 0x000fe200078e00ff */
[C---:B------:R-:W-:Y:S01]  /*a5f0*/  SHF.L.U32 R45, R98.reuse, 0x10, RZ ;  /* 0x00000010622d7819 */ /* 0x040fe200000006ff */
[----:B------:R-:W-:Y:S01]  /*a600*/  FFMA.FTZ R9, R9, R167, 1.1641532182693481445e-10 ;  /* 0x2f00000009097423 */ /* 0x000fe200000100a7 */
[----:B------:R-:W-:-:S03]  /*a610*/  PRMT R103, R98, 0x7632, R103 ;  /* 0x0000763262677816 */ /* 0x000fc60000000067 */
[----:B------:R-:W-:Y:S01]  /*a620*/  FMUL.FTZ R45, R45, R135 ;  /* 0x000000872d2d7220 */ /* 0x000fe20000410000 */
[----:B------:R-:W-:Y:S01]  /*a630*/  FSETP.GTU.FTZ.AND P2, PT, R9, R166, PT ;  /* 0x000000a60900720b */ /* 0x000fe20003f5c000 */
[----:B------:R-:W-:-:S03]  /*a640*/  IMAD.MOV.U32 R9, RZ, RZ, R20 ;  /* 0x000000ffff097224 */ /* 0x000fc600078e0014 */
[----:B------:R-:W-:Y:S02]  /*a650*/  FSEL R45, R45, RZ, !P2 ;  /* 0x000000ff2d2d7208 */ /* 0x000fe40005000000 */
[----:B------:R-:W-:Y:S01]  /*a660*/  PLOP3.LUT P2, PT, P2, PT, PT, 0x8, 0x80 ;  /* 0x000000000080781c */ /* 0x000fe2000174e170 */
[----:B------:R-:W-:-:S12]  /*a670*/  @!P3 BRA `(.L_x_361) ;  /* 0x00000004004cb947 */ /* 0x000fd80003800000 */
        /* <DEDUP_REMOVED lines=8> */
.L_x_362:
        /* <DEDUP_REMOVED lines=13> */
.L_x_364:
[----:B------:R-:W-:Y:S05]  /*a7d0*/  BSYNC.RECONVERGENT B2 ;  /* 0x0000000000027941 */ /* 0x000fea0003800200 */
.L_x_363:
        /* <DEDUP_REMOVED lines=56> */
[----:B------:R-:W-:Y:S02]  /*ab60*/  VIADD R11, R53, 0x96a522ad ;  /* 0x96a522ad350b7836 */ /* 0x000fe40000000000 */
[----:B------:R-:W-:-:S03]  /*ab70*/  IMAD.MOV.U32 R10, RZ, RZ, RZ ;  /* 0x000000ffff0a7224 */ /* 0x000fc600078e00ff */
[----:B------:R-:W-:Y:S02]  /*ab80*/  LOP3.LUT R22, R11, R22, R9, 0x96, !PT ;  /* 0x000000160b167212 */ /* 0x000fe400078e9609 */
[----:B------:R-:W-:Y:S01]  /*ab90*/  MOV R9, R100 ;  /* 0x0000006400097202 */ /* 0x000fe20000000f00 */
[----:B------:R-:W-:-:S07]  /*aba0*/  IMAD.MOV.U32 R100, RZ, RZ, R8 ;  /* 0x000000ffff647224 */ /* 0x000fce00078e0008 */
.L_x_361:
[----:B------:R-:W-:Y:S05]  /*abb0*/  BSYNC.RECONVERGENT B1 ;  /* 0x0000000000017941 */ /* 0x000fea0003800200 */
.L_x_360:
[----:B------:R-:W-:Y:S01]  /*abc0*/  I2FP.F32.U32 R8, R9 ;  /* 0x0000000900087245 */ /* 0x000fe20000201000 */
[----:B------:R-:W-:Y:S01]  /*abd0*/  BSSY.RECONVERGENT B1, `(.L_x_365) ;  /* 0x0000062000017945 */ /* 0x000fe20003800200 */
[----:B------:R-:W-:-:S03]  /*abe0*/  SHF.L.U32 R9, R62, 0x10, RZ ;  /* 0x000000103e097819 */ /* 0x000fc600000006ff */
[----:B------:R-:W-:Y:S02]  /*abf0*/  FFMA.FTZ R8, R8, R167, 1.1641532182693481445e-10 ;  /* 0x2f00000008087423 */ /* 0x000fe400000100a7 */
[----:B------:R-:W-:-:S03]  /*ac00*/  FMUL.FTZ R9, R9, R135 ;  /* 0x0000008709097220 */ /* 0x000fc60000410000 */
[----:B------:R-:W-:-:S04]  /*ac10*/  FSETP.GTU.FTZ.AND P3, PT, R8, R166, PT ;  /* 0x000000a60800720b */ /* 0x000fc80003f7c000 */
[----:B------:R-:W-:Y:S01]  /*ac20*/  FSEL R8, R9, RZ, !P3 ;  /* 0x000000ff09087208 */ /* 0x000fe20005800000 */
[----:B------:R-:W-:Y:S01]  /*ac30*/  IMAD.MOV.U32 R9, RZ, RZ, R20 ;  /* 0x000000ffff097224 */ /* 0x000fe200078e0014 */
[----:B------:R-:W-:Y:S02]  /*ac40*/  SEL R11, RZ, 0x1, P3 ;  /* 0x00000001ff0b7807 */ /* 0x000fe40001800000 */
[----:B------:R-:W-:Y:S01]  /*ac50*/  ISETP.NE.AND P3, PT, R10, 0x1, PT ;  /* 0x000000010a00780c */ /* 0x000fe20003f65270 */
[----:B------:R-:W-:Y:S01]  /*ac60*/  FADD.FTZ R8, R45, R8 ;  /* 0x000000082d087221 */ /* 0x000fe20000010000 */
[----:B------:R-:W-:-:S04]  /*ac70*/  @P1 IMAD.U32 R45, R58, 0x10000, RZ ;  /* 0x000100003a2d1824 */ /* 0x000fc800078e00ff */
[--C-:B------:R-:W-:Y:S01]  /*ac80*/  @P1 FADD.FTZ R45, R45, R8.reuse ;  /* 0x000000082d2d1221 */ /* 0x100fe20000010000 */
[----:B------:R-:W-:Y:S02]  /*ac90*/  @!P1 IMAD.MOV.U32 R45, RZ, RZ, R8 ;  /* 0x000000ffff2d9224 */ /* 0x000fe400078e0008 */
[----:B------:R-:W-:-:S03]  /*aca0*/  HFMA2 R8, -RZ, RZ, 0, 1.1920928955078125e-07 ;  /* 0x00000002ff087431 */ /* 0x000fc600000001ff */
        /* <DEDUP_REMOVED lines=10> */
.L_x_367:
        /* <DEDUP_REMOVED lines=13> */
.L_x_369:
[----:B------:R-:W-:Y:S05]  /*ae20*/  BSYNC.RECONVERGENT B2 ;  /* 0x0000000000027941 */ /* 0x000fea0003800200 */
.L_x_368:
        /* <DEDUP_REMOVED lines=21> */
[C---:B------:R-:W-:Y:S01]  /*af80*/  VIADD R9, R52.reuse, 0x78dde6e4 ;  /* 0x78dde6e434097836 */ /* 0x040fe20000000000 */
[----:B------:R-:W-:-:S03]  /*af90*/  IADD3 R10, PT, PT, R52, 0x1715609d, RZ ;  /* 0x1715609d340a7810 */ /* 0x000fc60007ffe0ff */
[----:B------:R-:W-:-:S05]  /*afa0*/  IMAD.WIDE.U32 R22, R22, -0x326172a9, RZ ;  /* 0xcd9e8d5716167825 */ /* 0x000fca00078e00ff */
[----:B------:R-:W-:Y:S01]  /*afb0*/  LOP3.LUT R23, R9, R20, R23, 0x96, !PT ;  /* 0x0000001409177212 */ /* 0x000fe200078e9617 */
[----:B------:R-:W-:-:S04]  /*afc0*/  IMAD.WIDE.U32 R20, R21, -0x2daee0ad, RZ ;  /* 0xd2511f5315147825 */ /* 0x000fc800078e00ff */
[----:B------:R-:W-:-:S05]  /*afd0*/  VIADD R9, R53, 0xed9eba14 ;  /* 0xed9eba1435097836 */ /* 0x000fca0000000000 */
        /* <DEDUP_REMOVED lines=12> */
[C---:B------:R-:W-:Y:S01]  /*b0a0*/  VIADD R9, R52.reuse, 0x5384540f ;  /* 0x5384540f34097836 */ /* 0x040fe20000000000 */
        /* <DEDUP_REMOVED lines=15> */
[----:B------:R-:W-:-:S05]  /*b1a0*/  IMAD.WIDE.U32 R8, R9, -0x2daee0ad, RZ ;  /* 0xd2511f5309087825 */ /* 0x000fca00078e00ff */
[----:B------:R-:W-:Y:S01]  /*b1b0*/  LOP3.LUT R22, R10, R22, R9, 0x96, !PT ;  /* 0x000000160a167212 */ /* 0x000fe200078e9609 */
[----:B------:R-:W-:Y:S02]  /*b1c0*/  IMAD.MOV.U32 R9, RZ, RZ, R100 ;  /* 0x000000ffff097224 */ /* 0x000fe400078e0064 */
[----:B------:R-:W-:Y:S02]  /*b1d0*/  IMAD.MOV.U32 R100, RZ, RZ, R8 ;  /* 0x000000ffff647224 */ /* 0x000fe400078e0008 */
[----:B------:R-:W-:-:S07]  /*b1e0*/  HFMA2 R8, -RZ, RZ, 0, 0 ;  /* 0x00000000ff087431 */ /* 0x000fce00000001ff */
.L_x_366:
[----:B------:R-:W-:Y:S05]  /*b1f0*/  BSYNC.RECONVERGENT B1 ;  /* 0x0000000000017941 */ /* 0x000fea0003800200 */
.L_x_365:
[----:B------:R-:W-:Y:S01]  /*b200*/  I2FP.F32.U32 R9, R9 ;  /* 0x0000000900097245 */ /* 0x000fe20000201000 */
[----:B------:R-:W-:Y:S01]  /*b210*/  IMAD.U32 R103, R103, 0x10000, RZ ;  /* 0x0001000067677824 */ /* 0x000fe200078e00ff */
[----:B------:R-:W-:Y:S01]  /*b220*/  ISETP.NE.AND P4, PT, R8, 0x1, PT ;  /* 0x000000010800780c */ /* 0x000fe20003f85270 */
[----:B------:R-:W-:Y:S01]  /*b230*/  BSSY.RECONVERGENT B1, `(.L_x_370) ;  /* 0x000005b000017945 */ /* 0x000fe20003800200 */
[----:B------:R-:W-:Y:S02]  /*b240*/  IMAD.MOV.U32 R21, RZ, RZ, 0x2 ;  /* 0x00000002ff157424 */ /* 0x000fe400078e00ff */
[----:B------:R-:W-:Y:S01]  /*b250*/  FFMA.FTZ R9, R9, R167, 1.1641532182693481445e-10 ;  /* 0x2f00000009097423 */ /* 0x000fe200000100a7 */
[----:B------:R-:W-:-:S04]  /*b260*/  FMUL.FTZ R10, R103, R135 ;  /* 0x00000087670a7220 */ /* 0x000fc80000410000 */
[----:B------:R-:W-:Y:S02]  /*b270*/  FSETP.GTU.FTZ.AND P3, PT, R9, R166, PT ;  /* 0x000000a60900720b */ /* 0x000fe40003f7c000 */
[----:B------:R-:W-:Y:S02]  /*b280*/  MOV R9, R20 ;  /* 0x0000001400097202 */ /* 0x000fe40000000f00 */
[----:B------:R-:W-:Y:S02]  /*b290*/  FSEL R10, R10, RZ, !P3 ;  /* 0x000000ff0a0a7208 */ /* 0x000fe40005800000 */
[----:B------:R-:W-:Y:S01]  /*b2a0*/  PLOP3.LUT P3, PT, P3, PT, PT, 0x8, 0x80 ;  /* 0x000000000080781c */ /* 0x000fe20001f6e170 */
[----:B------:R-:W-:-:S12]  /*b2b0*/  @!P4 BRA `(.L_x_371) ;  /* 0x000000040048c947 */ /* 0x000fd80003800000 */
        /* <DEDUP_REMOVED lines=8> */
.L_x_372:
        /* <DEDUP_REMOVED lines=13> */
.L_x_374:
[----:B------:R-:W-:Y:S05]  /*b410*/  BSYNC.RECONVERGENT B2 ;  /* 0x0000000000027941 */ /* 0x000fea0003800200 */
.L_x_373:
[----:B------:R-:W-:Y:S01]  /*b420*/  LOP3.LUT R20, R18, R23, R53, 0x96, !PT ;  /* 0x0000001712147212 */ /* 0x000fe200078e9635 */
[----:B------:R-:W-:Y:S01]  /*b430*/  IMAD.WIDE.U32 R8, R24, -0x326172a9, RZ ;  /* 0xcd9e8d5718087825 */ /* 0x000fe200078e00ff */
[----:B------:R-:W-:-:S03]  /*b440*/  IADD3 R23, PT, PT, R52, -0x61c88647, RZ ;  /* 0x9e3779b934177810 */ /* 0x000fc60007ffe0ff */
        /* <DEDUP_REMOVED lines=54> */
[----:B------:R-:W-:Y:S01]  /*b7b0*/  IMAD.MOV.U32 R21, RZ, RZ, RZ ;  /* 0x000000ffff157224 */ /* 0x000fe200078e00ff */
[----:B------:R-:W-:Y:S01]  /*b7c0*/  MOV R9, R100 ;  /* 0x0000006400097202 */ /* 0x000fe20000000f00 */
[----:B------:R-:W-:-:S07]  /*b7d0*/  IMAD.MOV.U32 R100, RZ, RZ, R8 ;  /* 0x000000ffff647224 */ /* 0x000fce00078e0008 */
.L_x_371:
[----:B------:R-:W-:Y:S05]  /*b7e0*/  BSYNC.RECONVERGENT B1 ;  /* 0x0000000000017941 */ /* 0x000fea0003800200 */
.L_x_370:
[----:B------:R-:W-:Y:S01]  /*b7f0*/  I2FP.F32.U32 R8, R9 ;  /* 0x0000000900087245 */ /* 0x000fe20000201000 */
[----:B------:R-:W-:Y:S01]  /*b800*/  BSSY.RECONVERGENT B1, `(.L_x_375) ;  /* 0x0000064000017945 */ /* 0x000fe20003800200 */
[----:B------:R-:W-:-:S03]  /*b810*/  IMAD.MOV.U32 R9, RZ, RZ, R20 ;  /* 0x000000ffff097224 */ /* 0x000fc600078e0014 */
        /* <DEDUP_REMOVED lines=10> */
[----:B------:R-:W-:Y:S01]  /*b8c0*/  @!P1 IMAD.MOV.U32 R110, RZ, RZ, R10 ;  /* 0x000000ffff6e9224 */ /* 0x000fe200078e000a */
[----:B------:R-:W-:Y:S01]  /*b8d0*/  SEL R10, RZ, 0x1, P4 ;  /* 0x00000001ff0a7807 */ /* 0x000fe20002000000 */
[----:B------:R-:W-:Y:S01]  /*b8e0*/  HFMA2 R8, -RZ, RZ, 0, 1.1920928955078125e-07 ;  /* 0x00000002ff087431 */ /* 0x000fe200000001ff */
[----:B------:R-:W-:Y:S02]  /*b8f0*/  ISETP.NE.AND P4, PT, R21, 0x1, PT ;  /* 0x000000011500780c */ /* 0x000fe40003f85270 */
[----:B------:R-:W-:-:S11]  /*b900*/  F2FP.BF16.F32.PACK_AB R103, RZ, R110 ;  /* 0x0000006eff67723e */ /* 0x000fd600000010ff */
[----:B------:R-:W-:Y:S05]  /*b910*/  @!P4 BRA `(.L_x_376) ;  /* 0x000000040048c947 */ /* 0x000fea0003800000 */
        /* <DEDUP_REMOVED lines=8> */
.L_x_377:
        /* <DEDUP_REMOVED lines=13> */
.L_x_379:
[----:B------:R-:W-:Y:S05]  /*ba70*/  BSYNC.RECONVERGENT B2 ;  /* 0x0000000000027941 */ /* 0x000fea0003800200 */
.L_x_378:
        /* <DEDUP_REMOVED lines=57> */
[----:B------:R-:W-:Y:S02]  /*be10*/  IMAD.MOV.U32 R9, RZ, RZ, R100 ;  /* 0x000000ffff097224 */ /* 0x000fe400078e0064 */
[----:B------:R-:W-:Y:S02]  /*be20*/  IMAD.MOV.U32 R100, RZ, RZ, R8 ;  /* 0x000000ffff647224 */ /* 0x000fe400078e0008 */
[----:B------:R-:W-:-:S07]  /*be30*/  HFMA2 R8, -RZ, RZ, 0, 0 ;  /* 0x00000000ff087431 */ /* 0x000fce00000001ff */
.L_x_376:
[----:B------:R-:W-:Y:S05]  /*be40*/  BSYNC.RECONVERGENT B1 ;  /* 0x0000000000017941 */ /* 0x000fea0003800200 */
.L_x_375:
[----:B------:R-:W-:Y:S01]  /*be50*/  I2FP.F32.U32 R9, R9 ;  /* 0x0000000900097245 */ /* 0x000fe20000201000 */
[----:B------:R-:W-:Y:S01]  /*be60*/  BSSY.RECONVERGENT B1, `(.L_x_380) ;  /* 0x000005e000017945 */ /* 0x000fe20003800200 */
[----:B------:R-:W-:Y:S01]  /*be70*/  ISETP.NE.AND P5, PT, R8, 0x1, PT ;  /* 0x000000010800780c */ /* 0x000fe20003fa5270 */
[----:B------:R-:W-:Y:S01]  /*be80*/  IMAD.MOV.U32 R21, RZ, RZ, 0x2 ;  /* 0x00000002ff157424 */ /* 0x000fe200078e00ff */
[----:B------:R-:W-:Y:S01]  /*be90*/  PRMT R126, R99, 0x7632, R126 ;  /* 0x00007632637e7816 */ /* 0x000fe2000000007e */
[----:B------:R-:W-:-:S05]  /*bea0*/  FFMA.FTZ R9, R9, R167, 1.1641532182693481445e-10 ;  /* 0x2f00000009097423 */ /* 0x000fca00000100a7 */
[----:B------:R-:W-:Y:S01]  /*beb0*/  FSETP.GTU.FTZ.AND P4, PT, R9, R166, PT ;  /* 0x000000a60900720b */ /* 0x000fe20003f9c000 */
[----:B------:R-:W-:-:S04]  /*bec0*/  IMAD.U32 R9, R99, 0x10000, RZ ;  /* 0x0001000063097824 */ /* 0x000fc800078e00ff */
[----:B------:R-:W-:-:S05]  /*bed0*/  FMUL.FTZ R9, R9, R135 ;  /* 0x0000008709097220 */ /* 0x000fca0000410000 */
[----:B------:R-:W-:Y:S02]  /*bee0*/  FSEL R99, R9, RZ, !P4 ;  /* 0x000000ff09637208 */ /* 0x000fe40006000000 */
[----:B------:R-:W-:Y:S02]  /*bef0*/  PLOP3.LUT P4, PT, P4, PT, PT, 0x8, 0x80 ;  /* 0x000000000080781c */ /* 0x000fe4000278e170 */
[----:B------:R-:W-:Y:S01]  /*bf00*/  MOV R9, R20 ;  /* 0x0000001400097202 */ /* 0x000fe20000000f00 */
[----:B------:R-:W-:Y:S10]  /*bf10*/  @!P5 BRA `(.L_x_381) ;  /* 0x000000040048d947 */ /* 0x000ff40003800000 */
        /* <DEDUP_REMOVED lines=8> */
.L_x_382:
        /* <DEDUP_REMOVED lines=13> */
.L_x_384:
[----:B------:R-:W-:Y:S05]  /*c070*/  BSYNC.RECONVERGENT B2 ;  /* 0x0000000000027941 */ /* 0x000fea0003800200 */
.L_x_383:
        /* <DEDUP_REMOVED lines=60> */
.L_x_381:
[----:B------:R-:W-:Y:S05]  /*c440*/  BSYNC.RECONVERGENT B1 ;  /* 0x0000000000017941 */ /* 0x000fea0003800200 */
.L_x_380:
[----:B------:R-:W-:Y:S01]  /*c450*/  I2FP.F32.U32 R8, R9 ;  /* 0x0000000900087245 */ /* 0x000fe20000201000 */
[----:B------:R-:W-:Y:S01]  /*c460*/  @P1 IMAD.U32 R111, R59, 0x10000, RZ ;  /* 0x000100003b6f1824 */ /* 0x000fe200078e00ff */
[----:B------:R-:W-:Y:S01]  /*c470*/  SHF.L.U32 R9, R63, 0x10, RZ ;  /* 0x000000103f097819 */ /* 0x000fe200000006ff */
[----:B------:R-:W-:Y:S01]  /*c480*/  BSSY.RECONVERGENT B1, `(.L_x_385) ;  /* 0x0000060000017945 */ /* 0x000fe20003800200 */
[----:B------:R-:W-:Y:S02]  /*c490*/  HFMA2 R164, -RZ, RZ, 0, 1.1920928955078125e-07 ;  /* 0x00000002ffa47431 */ /* 0x000fe400000001ff */
[----:B------:R-:W-:Y:S01]  /*c4a0*/  FFMA.FTZ R8, R8, R167, 1.1641532182693481445e-10 ;  /* 0x2f00000008087423 */ /* 0x000fe200000100a7 */
[----:B------:R-:W-:-:S04]  /*c4b0*/  FMUL.FTZ R9, R9, R135 ;  /* 0x0000008709097220 */ /* 0x000fc80000410000 */
[----:B------:R-:W-:-:S04]  /*c4c0*/  FSETP.GTU.FTZ.AND P5, PT, R8, R166, PT ;  /* 0x000000a60800720b */ /* 0x000fc80003fbc000 */
[----:B------:R-:W-:Y:S02]  /*c4d0*/  FSEL R8, R9, RZ, !P5 ;  /* 0x000000ff09087208 */ /* 0x000fe40006800000 */
[----:B------:R-:W-:Y:S02]  /*c4e0*/  SEL R9, RZ, 0x1, P5 ;  /* 0x00000001ff097807 */ /* 0x000fe40002800000 */
[----:B------:R-:W-:Y:S01]  /*c4f0*/  ISETP.NE.AND P5, PT, R21, 0x1, PT ;  /* 0x000000011500780c */ /* 0x000fe20003fa5270 */
[----:B------:R-:W-:Y:S01]  /*c500*/  FADD.FTZ R99, R99, R8 ;  /* 0x0000000863637221 */ /* 0x000fe20000010000 */
[----:B------:R-:W-:-:S03]  /*c510*/  IMAD.MOV.U32 R8, RZ, RZ, R20 ;  /* 0x000000ffff087224 */ /* 0x000fc600078e0014 */
[--C-:B------:R-:W-:Y:S01]  /*c520*/  @P1 FADD.FTZ R111, R111, R99.reuse ;  /* 0x000000636f6f1221 */ /* 0x100fe20000010000 */
[----:B------:R-:W-:-:S05]  /*c530*/  @!P1 IMAD.MOV.U32 R111, RZ, RZ, R99 ;  /* 0x000000ffff6f9224 */ /* 0x000fca00078e0063 */
[----:B------:R-:W-:Y:S02]  /*c540*/  F2FP.BF16.F32.PACK_AB R99, RZ, R111 ;  /* 0x0000006fff63723e */ /* 0x000fe400000010ff */
        /* <DEDUP_REMOVED lines=9> */
.L_x_387:
        /* <DEDUP_REMOVED lines=13> */
.L_x_389:
[----:B------:R-:W-:Y:S05]  /*c6b0*/  BSYNC.RECONVERGENT B2 ;  /* 0x0000000000027941 */ /* 0x000fea0003800200 */
.L_x_388:
        /* <DEDUP_REMOVED lines=60> */
.L_x_386:
[----:B------:R-:W-:Y:S05]  /*ca80*/  BSYNC.RECONVERGENT B1 ;  /* 0x0000000000017941 */ /* 0x000fea0003800200 */
.L_x_385:
[----:B------:R-:W-:Y:S01]  /*ca90*/  I2FP.F32.U32 R8, R8 ;  /* 0x0000000800087245 */ /* 0x000fe20000201000 */
[----:B------:R-:W-:Y:S01]  /*caa0*/  IMAD.U32 R126, R126, 0x10000, RZ ;  /* 0x000100007e7e7824 */ /* 0x000fe200078e00ff */
[----:B------:R-:W-:Y:S01]  /*cab0*/  ISETP.NE.AND P6, PT, R164, 0x1, PT ;  /* 0x00000001a400780c */ /* 0x000fe20003fc5270 */
[----:B------:R-:W-:Y:S01]  /*cac0*/  BSSY.RECONVERGENT B1, `(.L_x_390) ;  /* 0x000005e000017945 */ /* 0x000fe20003800200 */
[----:B------:R-:W-:Y:S02]  /*cad0*/  IMAD.MOV.U32 R21, RZ, RZ, 0x2 ;  /* 0x00000002ff157424 */ /* 0x000fe400078e00ff */
[----:B------:R-:W-:-:S05]  /*cae0*/  FFMA.FTZ R8, R8, R167, 1.1641532182693481445e-10 ;  /* 0x2f00000008087423 */ /* 0x000fca00000100a7 */
[----:B------:R-:W-:Y:S01]  /*caf0*/  FSETP.GTU.FTZ.AND P5, PT, R8, R166, PT ;  /* 0x000000a60800720b */ /* 0x000fe20003fbc000 */
[----:B------:R-:W-:Y:S01]  /*cb00*/  FMUL.FTZ R8, R126, R135 ;  /* 0x000000877e087220 */ /* 0x000fe20000410000 */
[----:B------:R-:W-:-:S04]  /*cb10*/  MOV R126, R20 ;  /* 0x00000014007e7202 */ /* 0x000fc80000000f00 */
        /* <DEDUP_REMOVED lines=11> */
.L_x_392:
[----:B------:R-:W-:Y:S01]  /*cbd0*/  VIADD R26, R26, 0x1 ;  /* 0x000000011a1a7836 */ /* 0x000fe20000000000 */
[----:B------:R-:W-:Y:S03]  /*cbe0*/  BSSY.RECONVERGENT B2, `(.L_x_393) ;  /* 0x000000f000027945 */ /* 0x000fe60003800200 */
[C---:B------:R-:W-:Y:S01]  /*cbf0*/  IMAD.WIDE.U32 R22, R26.reuse, -0x2daee0ad, RZ ;  /* 0xd2511f531a167825 */ /* 0x040fe200078e00ff */
[----:B------:R-:W-:-:S13]  /*cc00*/  ISETP.NE.AND P6, PT, R26, RZ, PT ;  /* 0x000000ff1a00720c */ /* 0x000fda0003fc5270 */
[----:B------:R-:W-:Y:S05]  /*cc10*/  @P6 BRA `(.L_x_394) ;  /* 0x00000000002c6947 */ /* 0x000fea0003800000 */
[----:B------:R-:W-:Y:S02]  /*cc20*/  IADD3 R19, PT, PT, R19, 0x1, RZ ;  /* 0x0000000113137810 */ /* 0x000fe40007ffe0ff */
[----:B------:R-:W-:Y:S02]  /*cc30*/  LOP3.LUT R25, R25, 0xffffdfff, RZ, 0xc0, !PT ;  /* 0xffffdfff19197812 */ /* 0x000fe400078ec0ff */
[----:B------:R-:W-:Y:S02]  /*cc40*/  ISETP.NE.AND P6, PT, R19, RZ, PT ;  /* 0x000000ff1300720c */ /* 0x000fe40003fc5270 */
[----:B------:R-:W-:-:S11]  /*cc50*/  @P0 LOP3.LUT R25, R25, 0x2000, RZ, 0xfc, !PT ;  /* 0x0000200019190812 */ /* 0x000fd600078efcff */
[----:B------:R-:W-:Y:S02]  /*cc60*/  @!P6 VIADD R24, R24, 0x1 ;  /* 0x000000011818e836 */ /* 0x000fe40000000000 */
[----:B------:R-:W-:Y:S02]  /*cc70*/  @!P6 VIADD R20, R18, 0x1 ;  /* 0x000000011214e836 */ /* 0x000fe40000000000 */
[----:B------:R-:W-:Y:S01]  /*cc80*/  @!P6 IMAD.MOV.U32 R19, RZ, RZ, RZ ;  /* 0x000000ffff13e224 */ /* 0x000fe200078e00ff */
[----:B------:R-:W-:-:S13]  /*cc90*/  ISETP.NE.AND P0, PT, R24, RZ, !P6 ;  /* 0x000000ff1800720c */ /* 0x000fda0007705270 */
[----:B------:R-:W-:Y:S02]  /*cca0*/  @P0 IADD3 R20, PT, PT, R18, RZ, RZ ;  /* 0x000000ff12140210 */ /* 0x000fe40007ffe0ff */
[----:B------:R-:W-:-:S03]  /*ccb0*/  LOP3.LUT P0, RZ, R25, 0x2000, RZ, 0xc0, !PT ;  /* 0x0000200019ff7812 */ /* 0x000fc6000780c0ff */
[----:B------:R-:W-:-:S10]  /*ccc0*/  @!P6 IMAD.MOV.U32 R18, RZ, RZ, R20 ;  /* 0x000000ffff12e224 */ /* 0x000fd400078e0014 */
.L_x_394:
[----:B------:R-:W-:Y:S05]  /*ccd0*/  BSYNC.RECONVERGENT B2 ;  /* 0x0000000000027941 */ /* 0x000fea0003800200 */
.L_x_393:
        /* <DEDUP_REMOVED lines=46> */
[----:B------:R-:W-:-:S03]  /*cfc0*/  MOV R126, R100 ;  /* 0x00000064007e7202 */ /* 0x000fc60000000f00 */
        /* <DEDUP_REMOVED lines=9> */
[----:B------:R-:W-:Y:S02]  /*d060*/  VIADD R21, R53, 0x96a522ad ;  /* 0x96a522ad35157836 */ /* 0x000fe40000000000 */
[----:B------:R-:W-:-:S03]  /*d070*/  IMAD.MOV.U32 R100, RZ, RZ, R164 ;  /* 0x000000ffff647224 */ /* 0x000fc600078e00a4 */
[----:B------:R-:W-:Y:S01]  /*d080*/  LOP3.LUT R22, R21, R22, R165, 0x96, !PT ;  /* 0x0000001615167212 */ /* 0x000fe200078e96a5 */
[----:B------:R-:W-:-:S07]  /*d090*/  IMAD.MOV.U32 R21, RZ, RZ, RZ ;  /* 0x000000ffff157224 */ /* 0x000fce00078e00ff */
.L_x_391:
[----:B------:R-:W-:Y:S05]  /*d0a0*/  BSYNC.RECONVERGENT B1 ;  /* 0x0000000000017941 */ /* 0x000fea0003800200 */
.L_x_390:
[----:B------:R-:W-:Y:S02]  /*d0b0*/  I2FP.F32.U32 R126, R126 ;  /* 0x0000007e007e7245 */ /* 0x000fe40000201000 */
[----:B------:R-:W-:Y:S02]  /*d0c0*/  PRMT R98, R98, 0x5410, R103 ;  /* 0x0000541062627816 */ /* 0x000fe40000000067 */
[----:B------:R-:W-:Y:S01]  /*d0d0*/  PRMT R97, R97, 0x5410, R102 ;  /* 0x0000541061617816 */ /* 0x000fe20000000066 */
[----:B------:R-:W-:Y:S01]  /*d0e0*/  FFMA.FTZ R126, R126, R167, 1.1641532182693481445e-10 ;  /* 0x2f0000007e7e7423 */ /* 0x000fe200000100a7 */
[----:B------:R-:W-:-:S04]  /*d0f0*/  PRMT R96, R96, 0x5410, R101 ;  /* 0x0000541060607816 */ /* 0x000fc80000000065 */
        /* <DEDUP_REMOVED lines=10> */
[----:B------:R-:W-:-:S04]  /*d1a0*/  SEL R8, RZ, 0x1, P6 ;  /* 0x00000001ff087807 */ /* 0x000fc80003000000 */
[----:B------:R-:W-:-:S04]  /*d1b0*/  F2FP.BF16.F32.PACK_AB R135, RZ, R126 ;  /* 0x0000007eff87723e */ /* 0x000fc800000010ff */
[----:B------:R-:W-:-:S07]  /*d1c0*/  PRMT R99, R99, 0x5410, R135 ;  /* 0x0000541063637816 */ /* 0x000fce0000000087 */
.L_x_314:
[----:B------:R-:W0:Y:S01]  /*d1d0*/  LDC.64 R102, c[0x0][0x3a8] ;  /* 0x0000ea00ff667b82 */ /* 0x000e220000000a00 */
[C---:B------:R-:W-:Y:S02]  /*d1e0*/  LOP3.LUT P6, RZ, R25.reuse, 0x8, RZ, 0xc0, !PT ;  /* 0x0000000819ff7812 */ /* 0x040fe400078cc0ff */
[----:B------:R-:W-:Y:S01]  /*d1f0*/  LOP3.LUT P1, RZ, R25, 0x10, RZ, 0xc0, !PT ;  /* 0x0000001019ff7812 */ /* 0x000fe2000782c0ff */
[----:B0-----:R-:W-:-:S05]  /*d200*/  IMAD.WIDE.U32 R102, R17, 0x10, R102 ;  /* 0x0000001011667825 */ /* 0x001fca00078e0066 */
[----:B------:R0:W-:Y:S02]  /*d210*/  STG.E.128 desc[UR6][R102.64], R96 ;  /* 0x0000006066007986 */ /* 0x0001e4000c101d06 */
[----:B0-----:R-:W-:Y:S02]  /*d220*/  SEL R96, RZ, 0x1000000, !P5 ;  /* 0x01000000ff607807 */ /* 0x001fe40006800000 */
[----:B------:R-:W-:Y:S02]  /*d230*/  SEL R97, RZ, 0x10000, !P4 ;  /* 0x00010000ff617807 */ /* 0x000fe40006000000 */
[----:B------:R-:W-:Y:S02]  /*d240*/  SEL R98, RZ, 0x100, !P3 ;  /* 0x00000100ff627807 */ /* 0x000fe40005800000 */
[----:B------:R-:W-:Y:S02]  /*d250*/  LOP3.LUT P5, RZ, R25, 0x4, RZ, 0xc0, !PT ;  /* 0x0000000419ff7812 */ /* 0x000fe400078ac0ff */
[----:B------:R-:W-:-:S02]  /*d260*/  LOP3.LUT R96, R98, R96, R97, 0xfe, !PT ;  /* 0x0000006062607212 */ /* 0x000fc400078efe61 */
[----:B------:R-:W-:Y:S02]  /*d270*/  SEL R97, RZ, 0x1, !P2 ;  /* 0x00000001ff617807 */ /* 0x000fe40005000000 */
[----:B------:R-:W-:Y:S02]  /*d280*/  LOP3.LUT P4, RZ, R25, 0x2, RZ, 0xc0, !PT ;  /* 0x0000000219ff7812 */ /* 0x000fe4000788c0ff */
[----:B------:R-:W-:Y:S02]  /*d290*/  LOP3.LUT R97, R96, R97, RZ, 0xfc, !PT ;  /* 0x0000006160617212 */ /* 0x000fe400078efcff */
[----:B------:R-:W-:Y:S02]  /*d2a0*/  SEL R96, RZ, 0x1000000, !P4 ;  /* 0x01000000ff607807 */ /* 0x000fe40006000000 */
[----:B------:R-:W-:Y:S02]  /*d2b0*/  SEL R98, RZ, 0x10000, !P5 ;  /* 0x00010000ff627807 */ /* 0x000fe40006800000 */
[----:B------:R-:W-:-:S04]  /*d2c0*/  SEL R99, RZ, 0x100, !P6 ;  /* 0x00000100ff637807 */ /* 0x000fc80007000000 */
[----:B------:R-:W-:Y:S02]  /*d2d0*/  LOP3.LUT R96, R99, R96, R98, 0xfe, !PT ;  /* 0x0000006063607212 */ /* 0x000fe400078efe62 */
[----:B------:R-:W-:-:S04]  /*d2e0*/  SEL R98, RZ, 0x1, !P1 ;  /* 0x00000001ff627807 */ /* 0x000fc80004800000 */
[----:B------:R-:W-:Y:S02]  /*d2f0*/  LOP3.LUT R96, R96, R98, RZ, 0xfc, !PT ;  /* 0x0000006260607212 */ /* 0x000fe400078efcff */
[----:B------:R-:W0:Y:S02]  /*d300*/  LDC.64 R98, c[0x0][0x3b0] ;  /* 0x0000ec00ff627b82 */ /* 0x000e240000000a00 */
[----:B0-----:R-:W-:-:S05]  /*d310*/  IMAD.WIDE.U32 R98, R17, 0x8, R98 ;  /* 0x0000000811627825 */ /* 0x001fca00078e0062 */
[----:B------:R0:W-:Y:S01]  /*d320*/  STG.E.64 desc[UR6][R98.64], R96 ;  /* 0x0000006062007986 */ /* 0x0001e2000c101b06 */
[----:B------:R-:W-:Y:S05]  /*d330*/  @!P0 BRA `(.L_x_395) ;  /* 0x0000000000508947 */ /* 0x000fea0003800000 */
[----:B0-----:R-:W-:Y:S02]  /*d340*/  SHF.L.U32 R96, R9, 0x10, RZ ;  /* 0x0000001009607819 */ /* 0x001fe400000006ff */
[----:B------:R-:W-:Y:S02]  /*d350*/  LOP3.LUT R97, R8, 0xffff, RZ, 0xc0, !PT ;  /* 0x0000ffff08617812 */ /* 0x000fe400078ec0ff */
[----:B------:R-:W-:Y:S02]  /*d360*/  LOP3.LUT R96, R96, 0xff0000, RZ, 0xc0, !PT ;  /* 0x00ff000060607812 */ /* 0x000fe400078ec0ff */
[----:B------:R-:W-:Y:S02]  /*d370*/  PRMT R101, R10, 0x7104, RZ ;  /* 0x000071040a657816 */ /* 0x000fe400000000ff */
[----:B------:R-:W-:Y:S02]  /*d380*/  PRMT R96, R96, 0x4210, R97 ;  /* 0x0000421060607816 */ /* 0x000fe40000000061 */
[----:B------:R-:W-:-:S02]  /*d390*/  LOP3.LUT R98, R13, 0xff, RZ, 0xc0, !PT ;  /* 0x000000ff0d627812 */ /* 0x000fc400078ec0ff */
[----:B------:R-:W-:Y:S02]  /*d3a0*/  LOP3.LUT R101, R96, 0xff00, R101, 0xf8, !PT ;  /* 0x0000ff0060657812 */ /* 0x000fe400078ef865 */
[----:B------:R-:W-:Y:S01]  /*d3b0*/  LOP3.LUT R96, R12, 0xff, RZ, 0xc0, !PT ;  /* 0x000000ff0c607812 */ /* 0x000fe200078ec0ff */
[----:B------:R-:W-:Y:S01]  /*d3c0*/  IMAD.WIDE.U32 R98, R98, 0x10000, RZ ;  /* 0x0001000062627825 */ /* 0x000fe200078e00ff */
[----:B------:R-:W-:Y:S02]  /*d3d0*/  LOP3.LUT R102, R14, 0xff, RZ, 0xc0, !PT ;  /* 0x000000ff0e667812 */ /* 0x000fe400078ec0ff */
[----:B------:R-:W-:Y:S01]  /*d3e0*/  LOP3.LUT R101, R101, 0xff, R11, 0xf8, !PT ;  /* 0x000000ff65657812 */ /* 0x000fe200078ef80b */
[----:B------:R-:W-:-:S04]  /*d3f0*/  IMAD.WIDE.U32 R96, R96, 0x1000000, RZ ;  /* 0x0100000060607825 */ /* 0x000fc800078e00ff */
[----:B------:R-:W-:Y:S01]  /*d400*/  IMAD.WIDE.U32 R102, R102, 0x100, RZ ;  /* 0x0000010066667825 */ /* 0x000fe200078e00ff */
[----:B------:R-:W-:Y:S02]  /*d410*/  LOP3.LUT R97, R99, R101, R97, 0xfe, !PT ;  /* 0x0000006563617212 */ /* 0x000fe400078efe61 */
[----:B------:R-:W-:Y:S02]  /*d420*/  LOP3.LUT R96, R102, R96, R98, 0xfe, !PT ;  /* 0x0000006066607212 */ /* 0x000fe400078efe62 */
[----:B------:R-:W0:Y:S01]  /*d430*/  LDC.64 R98, c[0x0][0x3b8] ;  /* 0x0000ee00ff627b82 */ /* 0x000e220000000a00 */
[----:B------:R-:W-:Y:S02]  /*d440*/  LOP3.LUT R97, R97, R103, RZ, 0xfc, !PT ;  /* 0x0000006761617212 */ /* 0x000fe400078efcff */
[----:B------:R-:W-:Y:S01]  /*d450*/  LOP3.LUT R96, R96, 0xff, R15, 0xf8, !PT ;  /* 0x000000ff60607812 */ /* 0x000fe200078ef80f */
[----:B0-----:R-:W-:-:S05]  /*d460*/  IMAD.WIDE.U32 R98, R17, 0x8, R98 ;  /* 0x0000000811627825 */ /* 0x001fca00078e0062 */
[----:B------:R1:W-:Y:S02]  /*d470*/  STG.E.64 desc[UR6][R98.64], R96 ;  /* 0x0000006062007986 */ /* 0x0003e4000c101b06 */
.L_x_395:
[----:B------:R-:W-:Y:S02]  /*d480*/  IMAD.MOV.U32 R135, RZ, RZ, R100 ;  /* 0x000000ffff877224 */ /* 0x000fe400078e0064 */
[----:B------:R-:W-:-:S07]  /*d490*/  VIADD R100, R17, 0x20 ;  /* 0x0000002011647836 */ /* 0x000fce0000000000 */
.L_x_272:
[----:B------:R-:W-:Y:S05]  /*d4a0*/  BSYNC.RECONVERGENT B0 ;  /* 0x0000000000007941 */ /* 0x000fea0003800200 */
.L_x_271:
[----:B------:R-:W-:Y:S01]  /*d4b0*/  ISETP.GE.U32.AND P0, PT, R27, 0x40, PT ;  /* 0x000000401b00780c */ /* 0x000fe20003f06070 */
[----:B------:R-:W-:Y:S01]  /*d4c0*/  BSSY.RECONVERGENT B0, `(.L_x_396) ;  /* 0x00009ab000007945 */ /* 0x000fe20003800200 */
[----:B------:R-:W-:-:S11]  /*d4d0*/  LOP3.LUT R25, R25, 0xffffefff, RZ, 0xc0, !PT ;  /* 0xffffefff19197812 */ /* 0x000fd600078ec0ff */
[----:B------:R-:W-:Y:S01]  /*d4e0*/  @P0 LOP3.LUT R25, R25, 0x1000, RZ, 0xfc, !PT ;  /* 0x0000100019190812 */ /* 0x000fe200078efcff */
[----:B------:R-:W-:Y:S06]  /*d4f0*/  @!P0 BRA `(.L_x_397) ;  /* 0x00000098009c8947 */ /* 0x000fec0003800000 */
[----:B------:R-:W-:Y:S01]  /*d500*/  ISETP.NE.U32.AND P0, PT, RZ, UR4, PT ;  /* 0x00000004ff007c0c */ /* 0x000fe2000bf05070 */
[----:B------:R-:W2:Y:S01]  /*d510*/  LDC.64 R46, c[0x0][0x390] ;  /* 0x0000e400ff2e7b82 */ /* 0x000ea20000000a00 */
[----:B------:R-:W-:Y:S02]  /*d520*/  ISETP.NE.U32.AND P1, PT, RZ, UR8, PT ;  /* 0x00000008ff007c0c */ /* 0x000fe4000bf25070 */
[----:B------:R-:W-:Y:S02]  /*d530*/  ISETP.NE.AND.EX P0, PT, RZ, UR5, PT, P0 ;  /* 0x00000005ff007c0c */ /* 0x000fe4000bf05300 */
[----:B------:R-:W-:-:S11]  /*d540*/  ISETP.NE.AND.EX P1, PT, RZ, UR9, PT, P1 ;  /* 0x00000009ff007c0c */ /* 0x000fd6000bf25310 */
[----:B------:R-:W3:Y:S02]  /*d550*/  @P0 LDC.64 R30, c[0x0][0x398] ;  /* 0x0000e600ff1e0b82 */ /* 0x000ee40000000a00 */
[----:B---3--:R-:W-:-:S05]  /*d560*/  @P0 IMAD.WIDE.U32 R30, R100, 0x10, R30 ;  /* 0x00000010641e0825 */ /* 0x008fca00078e001e */
[----:B------:R3:W5:Y:S02]  /*d570*/  @P0 LDG.E.128 R60, desc[UR6][R30.64] ;  /* 0x000000061e3c0981 */ /* 0x000764000c1e1d00 */
[----:B---3--:R-:W3:Y:S02]  /*d580*/  @P1 LDC.64 R30, c[0x0][0x3a0] ;  /* 0x0000e800ff1e1b82 */ /* 0x008ee40000000a00 */
[----:B---3--:R-:W-:-:S05]  /*d590*/  @P1 IMAD.WIDE.U32 R30, R100, 0x10, R30 ;  /* 0x00000010641e1825 */ /* 0x008fca00078e001e */
[----:B------:R2:W5:Y:S02]  /*d5a0*/  @P1 LDG.E.128 R56, desc[UR6][R30.64] ;  /* 0x000000061e381981 */ /* 0x000564000c1e1d00 */
[----:B--2---:R-:W-:-:S05]  /*d5b0*/  IMAD.WIDE.U32 R30, R100, 0x10, R46 ;  /* 0x00000010641e7825 */ /* 0x004fca00078e002e */
[----:B01----:R0:W5:Y:S01]  /*d5c0*/  LDG.E.128 R96, desc[UR6][R30.64] ;  /* 0x000000061e607981 */ /* 0x003162000c1e1d00 */
[----:B------:R-:W-:Y:S05]  /*d5d0*/  @!P0 BRA `(.L_x_398) ;  /* 0x0000006400088947 */ /* 0x000fea0003800000 */
        /* <DEDUP_REMOVED lines=16> */
.L_x_401:
        /* <DEDUP_REMOVED lines=13> */
.L_x_403:
[----:B------:R-:W-:Y:S05]  /*d7b0*/  BSYNC.RECONVERGENT B2 ;  /* 0x0000000000027941 */ /* 0x000fea0003800200 */
.L_x_402:
        /* <DEDUP_REMOVED lines=9> */
[----:B------:R-:W-:-:S03]  /*d850*/  IADD3 R11, PT, PT, R53, 0x76cf5d0a, RZ ;  /* 0x76cf5d0a350b7810 */ /* 0x000fc60007ffe0ff */
[----:B------:R-:W-:Y:S01]  /*d860*/  VIADD R23, R52, 0x8ff34781 ;  /* 0x8ff3478134177836 */ /* 0x000fe20000000000 */
        /* <DEDUP_REMOVED lines=42> */
[----:B------:R-:W-:-:S03]  /*db10*/  MOV R7, R135 ;  /* 0x0000008700077202 */ /* 0x000fc60000000f00 */
[----:B------:R-:W-:-:S04]  /*db20*/  IMAD.WIDE.U32 R10, R10, -0x326172a9, RZ ;  /* 0xcd9e8d570a0a7825 */ /* 0x000fc800078e00ff */
[----:B------:R-:W-:Y:S01]  /*db30*/  IMAD.MOV.U32 R20, RZ, RZ, R10 ;  /* 0x000000ffff147224 */ /* 0x000fe200078e000a */
[----:B------:R-:W-:Y:S01]  /*db40*/  LOP3.LUT R23, R23, R8, R11, 0x96, !PT ;  /* 0x0000000817177212 */ /* 0x000fe200078e960b */
[----:B------:R-:W-:-:S04]  /*db50*/  IMAD.WIDE.U32 R8, R9, -0x2daee0ad, RZ ;  /* 0xd2511f5309087825 */ /* 0x000fc800078e00ff */
[----:B------:R-:W-:Y:S01]  /*db60*/  IMAD.MOV.U32 R101, RZ, RZ, R8 ;  /* 0x000000ffff657224 */ /* 0x000fe200078e0008 */
[----:B------:R-:W-:Y:S01]  /*db70*/  LOP3.LUT R22, R22, R12, R9, 0x96, !PT ;  /* 0x0000000c16167212 */ /* 0x000fe200078e9609 */
[----:B------:R-:W-:-:S07]  /*db80*/  IMAD.MOV.U32 R9, RZ, RZ, RZ ;  /* 0x000000ffff097224 */ /* 0x000fce00078e00ff */
.L_x_400:
[----:B------:R-:W-:Y:S05]  /*db90*/  BSYNC.RECONVERGENT B1 ;  /* 0x0000000000017941 */ /* 0x000fea0003800200 */
.L_x_399:
[----:B------:R-:W1:Y:S01]  /*dba0*/  LDC R166, c[0x0][0x404] ;  /* 0x00010100ffa67b82 */ /* 0x000e620000000800 */
[----:B------:R-:W-:Y:S01]  /*dbb0*/  I2FP.F32.U32 R7, R7 ;  /* 0x0000000700077245 */ /* 0x000fe20000201000 */
[----:B------:R-:W-:Y:S01]  /*dbc0*/  IMAD.MOV.U32 R167, RZ, RZ, 0x2f800000 ;  /* 0x2f800000ffa77424 */ /* 0x000fe200078e00ff */
[----:B------:R-:W-:Y:S01]  /*dbd0*/  ISETP.NE.AND P3, PT, R9, 0x1, PT ;  /* 0x000000010900780c */ /* 0x000fe20003f65270 */
[----:B------:R-:W-:Y:S01]  /*dbe0*/  BSSY.RECONVERGENT B1, `(.L_x_404) ;  /* 0x0000061000017945 */ /* 0x000fe20003800200 */
[----:B------:R-:W-:Y:S01]  /*dbf0*/  LOP3.LUT R25, R25, 0xffffffef, RZ, 0xc0, !PT ;  /* 0xffffffef19197812 */ /* 0x000fe200078ec0ff */
[----:B------:R-:W-:Y:S01]  /*dc00*/  FFMA.FTZ R7, R7, R167, 1.1641532182693481445e-10 ;  /* 0x2f00000007077423 */ /* 0x000fe200000100a7 */
[----:B-----5:R-:W-:Y:S01]  /*dc10*/  PRMT R14, R96, 0x7632, R14 ;  /* 0x00007632600e7816 */ /* 0x020fe2000000000e */
[----:B------:R-:W2:Y:S01]  /*dc20*/  LDC R135, c[0x0][0x408] ;  /* 0x00010200ff877b82 */ /* 0x000ea20000000800 */
[----:B------:R-:W-:Y:S02]  /*dc30*/  IMAD.MOV.U32 R8, RZ, RZ, 0x2 ;  /* 0x00000002ff087424 */ /* 0x000fe400078e00ff */
[----:B------:R-:W-:Y:S01]  /*dc40*/  IMAD.MOV.U32 R10, RZ, RZ, R20 ;  /* 0x000000ffff0a7224 */ /* 0x000fe200078e0014 */
[----:B-1----:R-:W-:-:S02]  /*dc50*/  FSETP.GTU.FTZ.AND P2, PT, R7, R166, PT ;  /* 0x000000a60700720b */ /* 0x002fc40003f5c000 */
[----:B------:R-:W-:Y:S02]  /*dc60*/  SHF.L.U32 R7, R96, 0x10, RZ ;  /* 0x0000001060077819 */ /* 0x000fe400000006ff */
[----:B------:R-:W-:-:S03]  /*dc70*/  PLOP3.LUT P4, PT, P2, PT, PT, 0x8, 0x80 ;  /* 0x000000000080781c */ /* 0x000fc6000178e170 */
[----:B--2---:R-:W-:-:S05]  /*dc80*/  FMUL.FTZ R7, R7, R135 ;  /* 0x0000008707077220 */ /* 0x004fca0000410000 */
[----:B------:R-:W-:-:S05]  /*dc90*/  FSEL R7, R7, RZ, !P2 ;  /* 0x000000ff07077208 */ /* 0x000fca0005000000 */
        /* <DEDUP_REMOVED lines=10> */
.L_x_406:
        /* <DEDUP_REMOVED lines=13> */
.L_x_408:
[----:B------:R-:W-:Y:S05]  /*de10*/  BSYNC.RECONVERGENT B2 ;  /* 0x0000000000027941 */ /* 0x000fea0003800200 */
.L_x_407:
        /* <DEDUP_REMOVED lines=56> */
[----:B------:R-:W-:Y:S01]  /*e1a0*/  IMAD.WIDE.U32 R8, R9, -0x2daee0ad, RZ ;  /* 0xd2511f5309087825 */ /* 0x000fe200078e00ff */
[----:B------:R-:W-:-:S03]  /*e1b0*/  MOV R10, R101 ;  /* 0x00000065000a7202 */ /* 0x000fc60000000f00 */
[----:B------:R-:W-:Y:S01]  /*e1c0*/  IMAD.MOV.U32 R101, RZ, RZ, R8 ;  /* 0x000000ffff657224 */ /* 0x000fe200078e0008 */
[----:B------:R-:W-:Y:S01]  /*e1d0*/  LOP3.LUT R22, R22, R12, R9, 0x96, !PT ;  /* 0x0000000c16167212 */ /* 0x000fe200078e9609 */
[----:B------:R-:W-:-:S07]  /*e1e0*/  IMAD.MOV.U32 R8, RZ, RZ, RZ ;  /* 0x000000ffff087224 */ /* 0x000fce00078e00ff */
.L_x_405:
[----:B------:R-:W-:Y:S05]  /*e1f0*/  BSYNC.RECONVERGENT B1 ;  /* 0x0000000000017941 */ /* 0x000fea0003800200 */
.L_x_404:
[----:B------:R-:W-:Y:S01]  /*e200*/  I2FP.F32.U32 R9, R10 ;  /* 0x0000000a00097245 */ /* 0x000fe20000201000 */
[----:B------:R-:W-:Y:S01]  /*e210*/  BSSY.RECONVERGENT B1, `(.L_x_409) ;  /* 0x0000063000017945 */ /* 0x000fe20003800200 */
[----:B------:R-:W-:Y:S01]  /*e220*/  ISETP.NE.AND P3, PT, R8, 0x1, PT ;  /* 0x000000010800780c */ /* 0x000fe20003f65270 */
[----:B------:R-:W-:Y:S02]  /*e230*/  HFMA2 R10, -RZ, RZ, 0, 1.1920928955078125e-07 ;  /* 0x00000002ff0a7431 */ /* 0x000fe400000001ff */
[----:B------:R-:W-:-:S05]  /*e240*/  FFMA.FTZ R9, R9, R167, 1.1641532182693481445e-10 ;  /* 0x2f00000009097423 */ /* 0x000fca00000100a7 */
[----:B------:R-:W-:Y:S02]  /*e250*/  FSETP.GTU.FTZ.AND P2, PT, R9, R166, PT ;  /* 0x000000a60900720b */ /* 0x000fe40003f5c000 */
[----:B------:R-:W-:Y:S02]  /*e260*/  SHF.L.U32 R9, R60, 0x10, RZ ;  /* 0x000000103c097819 */ /* 0x000fe400000006ff */
[----:B------:R-:W-:-:S03]  /*e270*/  SEL R15, RZ, 0x1, P2 ;  /* 0x00000001ff0f7807 */ /* 0x000fc60001000000 */
[----:B------:R-:W-:-:S05]  /*e280*/  FMUL.FTZ R9, R9, R135 ;  /* 0x0000008709097220 */ /* 0x000fca0000410000 */
[----:B------:R-:W-:-:S05]  /*e290*/  FSEL R9, R9, RZ, !P2 ;  /* 0x000000ff09097208 */ /* 0x000fca0005000000 */
[----:B------:R-:W-:Y:S01]  /*e2a0*/  FADD.FTZ R9, R7, R9 ;  /* 0x0000000907097221 */ /* 0x000fe20000010000 */
[----:B------:R-:W-:-:S04]  /*e2b0*/  @P1 IMAD.U32 R7, R56, 0x10000, RZ ;  /* 0x0001000038071824 */ /* 0x000fc800078e00ff */
[--C-:B------:R-:W-:Y:S01]  /*e2c0*/  @P1 FADD.FTZ R7, R7, R9.reuse ;  /* 0x0000000907071221 */ /* 0x100fe20000010000 */
[----:B------:R-:W-:Y:S02]  /*e2d0*/  @!P1 IMAD.MOV.U32 R7, RZ, RZ, R9 ;  /* 0x000000ffff079224 */ /* 0x000fe400078e0009 */
[----:B------:R-:W-:-:S03]  /*e2e0*/  IMAD.MOV.U32 R9, RZ, RZ, R20 ;  /* 0x000000ffff097224 */ /* 0x000fc600078e0014 */
        /* <DEDUP_REMOVED lines=10> */
.L_x_411:
        /* <DEDUP_REMOVED lines=13> */
.L_x_413:
[----:B------:R-:W-:Y:S05]  /*e460*/  BSYNC.RECONVERGENT B2 ;  /* 0x0000000000027941 */ /* 0x000fea0003800200 */
.L_x_412:
        /* <DEDUP_REMOVED lines=61> */
.L_x_410:
[----:B------:R-:W-:Y:S05]  /*e840*/  BSYNC.RECONVERGENT B1 ;  /* 0x0000000000017941 */ /* 0x000fea0003800200 */
.L_x_409:
[----:B------:R-:W-:Y:S01]  /*e850*/  I2FP.F32.U32 R8, R9 ;  /* 0x0000000900087245 */ /* 0x000fe20000201000 */
[----:B------:R-:W-:Y:S01]  /*e860*/  IMAD.U32 R14, R14, 0x10000, RZ ;  /* 0x000100000e0e7824 */ /* 0x000fe200078e00ff */
[----:B------:R-:W-:Y:S01]  /*e870*/  ISETP.NE.AND P2, PT, R10, 0x1, PT ;  /* 0x000000010a00780c */ /* 0x000fe20003f45270 */
[----:B------:R-:W-:Y:S01]  /*e880*/  BSSY.RECONVERGENT B1, `(.L_x_414) ;  /* 0x000005e000017945 */ /* 0x000fe20003800200 */
[----:B------:R-:W-:Y:S01]  /*e890*/  LOP3.LUT R25, R25, 0xfffffff7, RZ, 0xc0, !PT ;  /* 0xfffffff719197812 */ /* 0x000fe200078ec0ff */
[----:B------:R-:W-:Y:S01]  /*e8a0*/  FFMA.FTZ R8, R8, R167, 1.1641532182693481445e-10 ;  /* 0x2f00000008087423 */ /* 0x000fe200000100a7 */
[----:B------:R-:W-:Y:S01]  /*e8b0*/  FMUL.FTZ R14, R14, R135 ;  /* 0x000000870e0e7220 */ /* 0x000fe20000410000 */
[----:B------:R-:W-:-:S03]  /*e8c0*/  IMAD.MOV.U32 R9, RZ, RZ, R20 ;  /* 0x000000ffff097224 */ /* 0x000fc600078e0014 */
[----:B------:R-:W-:Y:S01]  /*e8d0*/  FSETP.GTU.FTZ.AND P3, PT, R8, R166, PT ;  /* 0x000000a60800720b */ /* 0x000fe20003f7c000 */
[----:B------:R-:W-:-:S03]  /*e8e0*/  HFMA2 R8, -RZ, RZ, 0, 1.1920928955078125e-07 ;  /* 0x00000002ff087431 */ /* 0x000fc600000001ff */
[----:B------:R-:W-:Y:S02]  /*e8f0*/  FSEL R14, R14, RZ, !P3 ;  /* 0x000000ff0e0e7208 */ /* 0x000fe40005800000 */
        /* <DEDUP_REMOVED lines=11> */
.L_x_416:
        /* <DEDUP_REMOVED lines=13> */
.L_x_418:
[----:B------:R-:W-:Y:S05]  /*ea80*/  BSYNC.RECONVERGENT B2 ;  /* 0x0000000000027941 */ /* 0x000fea0003800200 */
.L_x_417:
        /* <DEDUP_REMOVED lines=61> */
.L_x_415:
[----:B------:R-:W-:Y:S05]  /*ee60*/  BSYNC.RECONVERGENT B1 ;  /* 0x0000000000017941 */ /* 0x000fea0003800200 */
.L_x_414:
[----:B------:R-:W-:Y:S01]  /*ee70*/  I2FP.F32.U32 R9, R9 ;  /* 0x0000000900097245 */ /* 0x000fe20000201000 */
[----:B------:R-:W-:Y:S01]  /*ee80*/  BSSY.RECONVERGENT B1, `(.L_x_419) ;  /* 0x0000065000017945 */ /* 0x000fe20003800200 */
[----:B------:R-:W-:-:S03]  /*ee90*/  IMAD.MOV.U32 R10, RZ, RZ, 0x2 ;  /* 0x00000002ff0a7424 */ /* 0x000fc600078e00ff */
[----:B------:R-:W-:-:S05]  /*eea0*/  FFMA.FTZ R9, R9, R167, 1.1641532182693481445e-10 ;  /* 0x2f00000009097423 */ /* 0x000fca00000100a7 */
[----:B------:R-:W-:Y:S02]  /*eeb0*/  FSETP.GTU.FTZ.AND P2, PT, R9, R166, PT ;  /* 0x000000a60900720b */ /* 0x000fe40003f5c000 */
[----:B------:R-:W-:-:S05]  /*eec0*/  PRMT R9, R60, 0x7632, R9 ;  /* 0x000076323c097816 */ /* 0x000fca0000000009 */
[----:B------:R-:W-:-:S04]  /*eed0*/  IMAD.U32 R9, R9, 0x10000, RZ ;  /* 0x0001000009097824 */ /* 0x000fc800078e00ff */
[----:B------:R-:W-:-:S05]  /*eee0*/  FMUL.FTZ R9, R9, R135 ;  /* 0x0000008709097220 */ /* 0x000fca0000410000 */
[----:B------:R-:W-:-:S05]  /*eef0*/  FSEL R9, R9, RZ, !P2 ;  /* 0x000000ff09097208 */ /* 0x000fca0005000000 */
[--C-:B------:R-:W-:Y:S01]  /*ef00*/  FADD.FTZ R14, R14, R9.reuse ;  /* 0x000000090e0e7221 */ /* 0x100fe20000010000 */
[----:B------:R-:W-:-:S04]  /*ef10*/  @P1 PRMT R9, R56, 0x7632, R9 ;  /* 0x0000763238091816 */ /* 0x000fc80000000009 */
[----:B------:R-:W-:-:S05]  /*ef20*/  @P1 SHF.L.U32 R9, R9, 0x10, RZ ;  /* 0x0000001009091819 */ /* 0x000fca00000006ff */
[----:B0-----:R-:W-:Y:S01]  /*ef30*/  @P1 FADD.FTZ R30, R14, R9 ;  /* 0x000000090e1e1221 */ /* 0x001fe20000010000 */
[----:B------:R-:W-:Y:S01]  /*ef40*/  @!P1 IMAD.MOV.U32 R30, RZ, RZ, R14 ;  /* 0x000000ffff1e9224 */ /* 0x000fe200078e000e */
[----:B------:R-:W-:Y:S02]  /*ef50*/  SEL R14, RZ, 0x1, P2 ;  /* 0x00000001ff0e7807 */ /* 0x000fe40001000000 */
[----:B------:R-:W-:Y:S02]  /*ef60*/  ISETP.NE.AND P2, PT, R8, 0x1, PT ;  /* 0x000000010800780c */ /* 0x000fe40003f45270 */
[----:B------:R-:W-:Y:S02]  /*ef70*/  F2FP.BF16.F32.PACK_AB R102, RZ, R30 ;  /* 0x0000001eff66723e */ /* 0x000fe400000010ff */
[----:B------:R-:W-:-:S09]  /*ef80*/  MOV R9, R20 ;  /* 0x0000001400097202 */ /* 0x000fd20000000f00 */
        /* <DEDUP_REMOVED lines=9> */
.L_x_421:
        /* <DEDUP_REMOVED lines=13> */
.L_x_423:
[----:B------:R-:W-:Y:S05]  /*f0f0*/  BSYNC.RECONVERGENT B2 ;  /* 0x0000000000027941 */ /* 0x000fea0003800200 */
.L_x_422:
        /* <DEDUP_REMOVED lines=61> */
.L_x_420:
[----:B------:R-:W-:Y:S05]  /*f4d0*/  BSYNC.RECONVERGENT B1 ;  /* 0x0000000000017941 */ /* 0x000fea0003800200 */
.L_x_419:
[----:B------:R-:W-:Y:S01]  /*f4e0*/  I2FP.F32.U32 R8, R9 ;  /* 0x0000000900087245 */ /* 0x000fe20000201000 */
[----:B------:R-:W-:Y:S01]  /*f4f0*/  BSSY.RECONVERGENT B1, `(.L_x_424) ;  /* 0x0000061000017945 */ /* 0x000fe20003800200 */
[----:B------:R-:W-:Y:S01]  /*f500*/  LOP3.LUT R25, R25, 0xfffffffb, RZ, 0xc0, !PT ;  /* 0xfffffffb19197812 */ /* 0x000fe200078ec0ff */
[----:B------:R-:W-:Y:S01]  /*f510*/  IMAD.MOV.U32 R12, RZ, RZ, 0x2 ;  /* 0x00000002ff0c7424 */ /* 0x000fe200078e00ff */
[----:B------:R-:W-:Y:S01]  /*f520*/  PRMT R9, R97, 0x7632, R9 ;  /* 0x0000763261097816 */ /* 0x000fe20000000009 */
[----:B------:R-:W-:Y:S01]  /*f530*/  FFMA.FTZ R8, R8, R167, 1.1641532182693481445e-10 ;  /* 0x2f00000008087423 */ /* 0x000fe200000100a7 */
[----:B------:R-:W-:-:S04]  /*f540*/  MOV R11, R20 ;  /* 0x00000014000b7202 */ /* 0x000fc80000000f00 */
[----:B------:R-:W-:Y:S01]  /*f550*/  FSETP.GTU.FTZ.AND P2, PT, R8, R166, PT ;  /* 0x000000a60800720b */ /* 0x000fe20003f5c000 */
[----:B------:R-:W-:-:S04]  /*f560*/  IMAD.U32 R8, R97, 0x10000, RZ ;  /* 0x0001000061087824 */ /* 0x000fc800078e00ff */
[----:B------:R-:W-:-:S05]  /*f570*/  FMUL.FTZ R8, R8, R135 ;  /* 0x0000008708087220 */ /* 0x000fca0000410000 */
        /* <DEDUP_REMOVED lines=13> */
.L_x_426:
        /* <DEDUP_REMOVED lines=13> */
.L_x_428:
[----:B------:R-:W-:Y:S05]  /*f720*/  BSYNC.RECONVERGENT B2 ;  /* 0x0000000000027941 */ /* 0x000fea0003800200 */
.L_x_427:
        /* <DEDUP_REMOVED lines=61> */
.L_x_425:
[----:B------:R-:W-:Y:S05]  /*fb00*/  BSYNC.RECONVERGENT B1 ;  /* 0x0000000000017941 */ /* 0x000fea0003800200 */
.L_x_424:
[----:B------:R-:W-:Y:S01]  /*fb10*/  I2FP.F32.U32 R10, R11 ;  /* 0x0000000b000a7245 */ /* 0x000fe20000201000 */
[----:B------:R-:W-:Y:S01]  /*fb20*/  IMAD.U32 R11, R61, 0x10000, RZ ;  /* 0x000100003d0b7824 */ /* 0x000fe200078e00ff */
[----:B------:R-:W-:Y:S01]  /*fb30*/  BSSY.RECONVERGENT B1, `(.L_x_429) ;  /* 0x0000061000017945 */ /* 0x000fe20003800200 */
[----:B------:R-:W-:Y:S02]  /*fb40*/  @P1 IMAD.U32 R31, R57, 0x10000, RZ ;  /* 0x00010000391f1824 */ /* 0x000fe400078e00ff */
[----:B------:R-:W-:Y:S01]  /*fb50*/  FFMA.FTZ R10, R10, R167, 1.1641532182693481445e-10 ;  /* 0x2f0000000a0a7423 */ /* 0x000fe200000100a7 */
[----:B------:R-:W-:-:S04]  /*fb60*/  FMUL.FTZ R11, R11, R135 ;  /* 0x000000870b0b7220 */ /* 0x000fc80000410000 */
[----:B------:R-:W-:Y:S01]  /*fb70*/  FSETP.GTU.FTZ.AND P2, PT, R10, R166, PT ;  /* 0x000000a60a00720b */ /* 0x000fe20003f5c000 */
[----:B------:R-:W-:-:S03]  /*fb80*/  IMAD.MOV.U32 R10, RZ, RZ, 0x2 ;  /* 0x00000002ff0a7424 */ /* 0x000fc600078e00ff */
[----:B------:R-:W-:Y:S02]  /*fb90*/  FSEL R11, R11, RZ, !P2 ;  /* 0x000000ff0b0b7208 */ /* 0x000fe40005000000 */
[----:B------:R-:W-:Y:S02]  /*fba0*/  SEL R13, RZ, 0x1, P2 ;  /* 0x00000001ff0d7807 */ /* 0x000fe40001000000 */
[----:B------:R-:W-:Y:S01]  /*fbb0*/  ISETP.NE.AND P2, PT, R12, 0x1, PT ;  /* 0x000000010c00780c */ /* 0x000fe20003f45270 */
[----:B------:R-:W-:Y:S01]  /*fbc0*/  FADD.FTZ R8, R8, R11 ;  /* 0x0000000b08087221 */ /* 0x000fe20000010000 */
[----:B------:R-:W-:-:S03]  /*fbd0*/  IMAD.MOV.U32 R11, RZ, RZ, R20 ;  /* 0x000000ffff0b7224 */ /* 0x000fc600078e0014 */
[----:B------:R-:W-:Y:S01]  /*fbe0*/  @P1 FADD.FTZ R31, R31, R8 ;  /* 0x000000081f1f1221 */ /* 0x000fe20000010000 */
[----:B------:R-:W-:-:S04]  /*fbf0*/  @!P1 MOV R31, R8 ;  /* 0x00000008001f9202 */ /* 0x000fc80000000f00 */
[----:B------:R-:W-:-:S03]  /*fc00*/  F2FP.BF16.F32.PACK_AB R8, RZ, R31 ;  /* 0x0000001fff08723e */ /* 0x000fc600000010ff */
        /* <DEDUP_REMOVED lines=9> */
.L_x_431:
        /* <DEDUP_REMOVED lines=13> */
.L_x_433:
[----:B------:R-:W-:Y:S05]  /*fd70*/  BSYNC.RECONVERGENT B2 ;  /* 0x0000000000027941 */ /* 0x000fea0003800200 */
.L_x_432:
[----:B------:R-:W-:Y:S01]  /*fd80*/  LOP3.LUT R20, R18, R23, R53, 0x96, !PT ;  /* 0x0000001712147212 */ /* 0x000fe200078e9635 */
[----:B------:R-:W-:Y:S01]  /*fd90*/  IMAD.WIDE.U32 R10, R24, -0x326172a9, RZ ;  /* 0xcd9e8d57180a7825 */ /* 0x000fe200078e00ff */
[----:B------:R-:W-:-:S03]  /*fda0*/  IADD3 R12, PT, PT, R53, -0x4498517b, RZ ;  /* 0xbb67ae85350c7810 */ /* 0x000fc60007ffe0ff */
[----:B------:R-:W-:Y:S01]  /*fdb0*/  VIADD R23, R52, 0x9e3779b9 ;  /* 0x9e3779b934177836 */ /* 0x000fe20000000000 */
[----:B------:R-:W-:Y:S01]  /*fdc0*/  LOP3.LUT R11, R19, R11, R52, 0x96, !PT ;  /* 0x0000000b130b7212 */ /* 0x000fe200078e9634 */
[----:B------:R-:W-:-:S05]  /*fdd0*/  IMAD.WIDE.U32 R20, R20, -0x326172a9, RZ ;  /* 0xcd9e8d5714147825 */ /* 0x000fca00078e00ff */
[----:B------:R-:W-:Y:S01]  /*fde0*/  LOP3.LUT R23, R23, R10, R21, 0x96, !PT ;  /* 0x0000000a17177212 */ /* 0x000fe200078e9615 */
[----:B------:R-:W-:-:S04]  /*fdf0*/  IMAD.WIDE.U32 R10, R11, -0x2daee0ad, RZ ;  /* 0xd2511f530b0a7825 */ /* 0x000fc800078e00ff */
[----:B------:R-:W-:Y:S01]  /*fe00*/  VIADD R21, R53, 0x76cf5d0a ;  /* 0x76cf5d0a35157836 */ /* 0x000fe20000000000 */
        /* <DEDUP_REMOVED lines=12> */
[C---:B------:R-:W-:Y:S02]  /*fed0*/  VIADD R11, R52.reuse, 0x78dde6e4 ;  /* 0x78dde6e4340b7836 */ /* 0x040fe40000000000 */
[----:B------:R-:W-:Y:S02]  /*fee0*/  VIADD R12, R52, 0x1715609d ;  /* 0x1715609d340c7836 */ /* 0x000fe40000000000 */
        /* <DEDUP_REMOVED lines=21> */
[----:B------:R-:W-:-:S04]  /*10040*/  IADD3 R11, PT, PT, R53, 0x1fd5c5a3, RZ ;  /* 0x1fd5c5a3350b7810 */ /* 0x000fc80007ffe0ff */
        /* <DEDUP_REMOVED lines=12> */
[----:B------:R-:W-:Y:S01]  /*10110*/  IMAD.MOV.U32 R11, RZ, RZ, R101 ;  /* 0x000000ffff0b7224 */ /* 0x000fe200078e0065 */
[----:B------:R-:W-:Y:S01]  /*10120*/  MOV R101, R10 ;  /* 0x0000000a00657202 */ /* 0x000fe20000000f00 */
[----:B------:R-:W-:-:S07]  /*10130*/  IMAD.MOV.U32 R10, RZ, RZ, RZ ;  /* 0x000000ffff0a7224 */ /* 0x000fce00078e00ff */
.L_x_430:
[----:B------:R-:W-:Y:S05]  /*10140*/  BSYNC.RECONVERGENT B1 ;  /* 0x0000000000017941 */ /* 0x000fea0003800200 */
.L_x_429:
[----:B------:R-:W-:Y:S01]  /*10150*/  I2FP.F32.U32 R11, R11 ;  /* 0x0000000b000b7245 */ /* 0x000fe20000201000 */
[----:B------:R-:W-:Y:S01]  /*10160*/  IMAD.U32 R9, R9, 0x10000, RZ ;  /* 0x0001000009097824 */ /* 0x000fe200078e00ff */
[----:B------:R-:W-:Y:S01]  /*10170*/  LOP3.LUT R25, R25, 0xfffffffd, RZ, 0xc0, !PT ;  /* 0xfffffffd19197812 */ /* 0x000fe200078ec0ff */
[----:B------:R-:W-:Y:S01]  /*10180*/  BSSY.RECONVERGENT B1, `(.L_x_434) ;  /* 0x000005d000017945 */ /* 0x000fe20003800200 */
[----:B------:R-:W-:Y:S02]  /*10190*/  IMAD.MOV.U32 R12, RZ, RZ, R20 ;  /* 0x000000ffff0c7224 */ /* 0x000fe400078e0014 */
[----:B------:R-:W-:Y:S01]  /*101a0*/  FFMA.FTZ R11, R11, R167, 1.1641532182693481445e-10 ;  /* 0x2f0000000b0b7423 */ /* 0x000fe200000100a7 */
[----:B------:R-:W-:-:S04]  /*101b0*/  FMUL.FTZ R9, R9, R135 ;  /* 0x0000008709097220 */ /* 0x000fc80000410000 */
[----:B------:R-:W-:Y:S01]  /*101c0*/  FSETP.GTU.FTZ.AND P2, PT, R11, R166, PT ;  /* 0x000000a60b00720b */ /* 0x000fe20003f5c000 */
[----:B------:R-:W-:-:S03]  /*101d0*/  HFMA2 R11, -RZ, RZ, 0, 1.1920928955078125e-07 ;  /* 0x00000002ff0b7431 */ /* 0x000fc600000001ff */
        /* <DEDUP_REMOVED lines=13> */
.L_x_436:
        /* <DEDUP_REMOVED lines=13> */
.L_x_438:
[----:B------:R-:W-:Y:S05]  /*10380*/  BSYNC.RECONVERGENT B2 ;  /* 0x0000000000027941 */ /* 0x000fea0003800200 */
.L_x_437:
        /* <DEDUP_REMOVED lines=57> */
[----:B------:R-:W-:Y:S02]  /*10720*/  HFMA2 R11, -RZ, RZ, 0, 0 ;  /* 0x00000000ff0b7431 */ /* 0x000fe400000001ff */
[----:B------:R-:W-:Y:S02]  /*10730*/  IMAD.MOV.U32 R12, RZ, RZ, R101 ;  /* 0x000000ffff0c7224 */ /* 0x000fe400078e0065 */
[----:B------:R-:W-:-:S07]  /*10740*/  IMAD.MOV.U32 R101, RZ, RZ, R10 ;  /* 0x000000ffff657224 */ /* 0x000fce00078e000a */
.L_x_435:
[----:B------:R-:W-:Y:S05]  /*10750*/  BSYNC.RECONVERGENT B1 ;  /* 0x0000000000017941 */ /* 0x000fea0003800200 */
.L_x_434:
[----:B------:R-:W-:Y:S01]  /*10760*/  I2FP.F32.U32 R10, R12 ;  /* 0x0000000c000a7245 */ /* 0x000fe20000201000 */
[----:B------:R-:W-:Y:S04]  /*10770*/  BSSY.RECONVERGENT B1, `(.L_x_439) ;  /* 0x0000064000017945 */ /* 0x000fe80003800200 */
[----:B------:R-:W-:-:S05]  /*10780*/  FFMA.FTZ R10, R10, R167, 1.1641532182693481445e-10 ;  /* 0x2f0000000a0a7423 */ /* 0x000fca00000100a7 */
[----:B------:R-:W-:Y:S02]  /*10790*/  FSETP.GTU.FTZ.AND P2, PT, R10, R166, PT ;  /* 0x000000a60a00720b */ /* 0x000fe40003f5c000 */
[----:B------:R-:W-:Y:S02]  /*107a0*/  PRMT R10, R61, 0x7632, R10 ;  /* 0x000076323d0a7816 */ /* 0x000fe4000000000a */
[----:B------:R-:W-:-:S03]  /*107b0*/  SEL R12, RZ, 0x1, P2 ;  /* 0x00000001ff0c7807 */ /* 0x000fc60001000000 */
[----:B------:R-:W-:-:S04]  /*107c0*/  IMAD.U32 R10, R10, 0x10000, RZ ;  /* 0x000100000a0a7824 */ /* 0x000fc800078e00ff */
[----:B------:R-:W-:-:S05]  /*107d0*/  FMUL.FTZ R10, R10, R135 ;  /* 0x000000870a0a7220 */ /* 0x000fca0000410000 */
[----:B------:R-:W-:Y:S02]  /*107e0*/  FSEL R10, R10, RZ, !P2 ;  /* 0x000000ff0a0a7208 */ /* 0x000fe40005000000 */
[----:B------:R-:W-:-:S03]  /*107f0*/  ISETP.NE.AND P2, PT, R11, 0x1, PT ;  /* 0x000000010b00780c */ /* 0x000fc60003f45270 */
[--C-:B------:R-:W-:Y:S01]  /*10800*/  FADD.FTZ R9, R9, R10.reuse ;  /* 0x0000000a09097221 */ /* 0x100fe20000010000 */
[----:B------:R-:W-:-:S05]  /*10810*/  @P1 PRMT R10, R57, 0x7632, R10 ;  /* 0x00007632390a1816 */ /* 0x000fca000000000a */
[----:B------:R-:W-:-:S04]  /*10820*/  @P1 IMAD.U32 R10, R10, 0x10000, RZ ;  /* 0x000100000a0a1824 */ /* 0x000fc800078e00ff */
[----:B------:R-:W-:Y:S01]  /*10830*/  @P1 FADD.FTZ R46, R9, R10 ;  /* 0x0000000a092e1221 */ /* 0x000fe20000010000 */
[----:B------:R-:W-:Y:S01]  /*10840*/  @!P1 MOV R46, R9 ;  /* 0x00000009002e9202 */ /* 0x000fe20000000f00 */
[----:B------:R-:W-:Y:S02]  /*10850*/  IMAD.MOV.U32 R10, RZ, RZ, 0x2 ;  /* 0x00000002ff0a7424 */ /* 0x000fe400078e00ff */
[----:B------:R-:W-:Y:S01]  /*10860*/  IMAD.MOV.U32 R9, RZ, RZ, R20 ;  /* 0x000000ffff097224 */ /* 0x000fe200078e0014 */
        /* <DEDUP_REMOVED lines=10> */
.L_x_441:
        /* <DEDUP_REMOVED lines=13> */
.L_x_443:
[----:B------:R-:W-:Y:S05]  /*109e0*/  BSYNC.RECONVERGENT B2 ;  /* 0x0000000000027941 */ /* 0x000fea0003800200 */
.L_x_442:
        /* <DEDUP_REMOVED lines=60> */
.L_x_440:
[----:B------:R-:W-:Y:S05]  /*10db0*/  BSYNC.RECONVERGENT B1 ;  /* 0x0000000000017941 */ /* 0x000fea0003800200 */
.L_x_439:
[----:B------:R-:W-:Y:S01]  /*10dc0*/  I2FP.F32.U32 R9, R9 ;  /* 0x0000000900097245 */ /* 0x000fe20000201000 */
[----:B------:R-:W-:Y:S01]  /*10dd0*/  IMAD.U32 R47, R98, 0x10000, RZ ;  /* 0x00010000622f7824 */ /* 0x000fe200078e00ff */
[----:B------:R-:W-:Y:S01]  /*10de0*/  ISETP.NE.AND P3, PT, R10, 0x1, PT ;  /* 0x000000010a00780c */ /* 0x000fe20003f65270 */
[----:B------:R-:W-:Y:S01]  /*10df0*/  BSSY.RECONVERGENT B1, `(.L_x_444) ;  /* 0x000005c000017945 */ /* 0x000fe20003800200 */
[----:B------:R-:W-:Y:S02]  /*10e00*/  HFMA2 R21, -RZ, RZ, 0, 1.1920928955078125e-07 ;  /* 0x00000002ff157431 */ /* 0x000fe400000001ff */
[----:B------:R-:W-:Y:S01]  /*10e10*/  FFMA.FTZ R9, R9, R167, 1.1641532182693481445e-10 ;  /* 0x2f00000009097423 */ /* 0x000fe200000100a7 */
[----:B------:R-:W-:Y:S01]  /*10e20*/  FMUL.FTZ R47, R47, R135 ;  /* 0x000000872f2f7220 */ /* 0x000fe20000410000 */
[----:B------:R-:W-:-:S03]  /*10e30*/  IMAD.MOV.U32 R11, RZ, RZ, R20 ;  /* 0x000000ffff0b7224 */ /* 0x000fc600078e0014 */
[----:B------:R-:W-:Y:S02]  /*10e40*/  FSETP.GTU.FTZ.AND P2, PT, R9, R166, PT ;  /* 0x000000a60900720b */ /* 0x000fe40003f5c000 */
[----:B------:R-:W-:Y:S02]  /*10e50*/  PRMT R9, R98, 0x7632, R9 ;  /* 0x0000763262097816 */ /* 0x000fe40000000009 */
[----:B------:R-:W-:Y:S02]  /*10e60*/  FSEL R47, R47, RZ, !P2 ;  /* 0x000000ff2f2f7208 */ /* 0x000fe40005000000 */
[----:B------:R-:W-:Y:S01]  /*10e70*/  PLOP3.LUT P2, PT, P2, PT, PT, 0x8, 0x80 ;  /* 0x000000000080781c */ /* 0x000fe2000174e170 */
[----:B------:R-:W-:-:S12]  /*10e80*/  @!P3 BRA `(.L_x_445) ;  /* 0x000000040048b947 */ /* 0x000fd80003800000 */
        /* <DEDUP_REMOVED lines=8> */
.L_x_446:
        /* <DEDUP_REMOVED lines=13> */
.L_x_448:
[----:B------:R-:W-:Y:S05]  /*10fe0*/  BSYNC.RECONVERGENT B2 ;  /* 0x0000000000027941 */ /* 0x000fea0003800200 */
.L_x_447:
        /* <DEDUP_REMOVED lines=57> */
[----:B------:R-:W-:Y:S02]  /*11380*/  HFMA2 R21, -RZ, RZ, 0, 0 ;  /* 0x00000000ff157431 */ /* 0x000fe400000001ff */
[----:B------:R-:W-:Y:S02]  /*11390*/  IMAD.MOV.U32 R11, RZ, RZ, R101 ;  /* 0x000000ffff0b7224 */ /* 0x000fe400078e0065 */
[----:B------:R-:W-:-:S07]  /*113a0*/  IMAD.MOV.U32 R101, RZ, RZ, R10 ;  /* 0x000000ffff657224 */ /* 0x000fce00078e000a */
.L_x_445:
[----:B------:R-:W-:Y:S05]  /*113b0*/  BSYNC.RECONVERGENT B1 ;  /* 0x0000000000017941 */ /* 0x000fea0003800200 */
.L_x_444:
[----:B------:R-:W-:Y:S01]  /*113c0*/  I2FP.F32.U32 R10, R11 ;  /* 0x0000000b000a7245 */ /* 0x000fe20000201000 */
[----:B------:R-:W-:Y:S01]  /*113d0*/  IMAD.U32 R11, R62, 0x10000, RZ ;  /* 0x000100003e0b7824 */ /* 0x000fe200078e00ff */
[----:B------:R-:W-:Y:S01]  /*113e0*/  BSSY.RECONVERGENT B1, `(.L_x_449) ;  /* 0x0000061000017945 */ /* 0x000fe20003800200 */
[----:B------:R-:W-:Y:S02]  /*113f0*/  IMAD.MOV.U32 R103, RZ, RZ, 0x2 ;  /* 0x00000002ff677424 */ /* 0x000fe400078e00ff */
[----:B------:R-:W-:Y:S01]  /*11400*/  FFMA.FTZ R10, R10, R167, 1.1641532182693481445e-10 ;  /* 0x2f0000000a0a7423 */ /* 0x000fe200000100a7 */
[----:B------:R-:W-:-:S04]  /*11410*/  FMUL.FTZ R11, R11, R135 ;  /* 0x000000870b0b7220 */ /* 0x000fc80000410000 */
[----:B------:R-:W-:-:S04]  /*11420*/  FSETP.GTU.FTZ.AND P3, PT, R10, R166, PT ;  /* 0x000000a60a00720b */ /* 0x000fc80003f7c000 */
[----:B------:R-:W-:Y:S02]  /*11430*/  FSEL R10, R11, RZ, !P3 ;  /* 0x000000ff0b0a7208 */ /* 0x000fe40005800000 */
[----:B------:R-:W-:Y:S02]  /*11440*/  SEL R11, RZ, 0x1, P3 ;  /* 0x00000001ff0b7807 */ /* 0x000fe40001800000 */
[----:B------:R-:W-:Y:S01]  /*11450*/  ISETP.NE.AND P3, PT, R21, 0x1, PT ;  /* 0x000000011500780c */ /* 0x000fe20003f65270 */
[----:B------:R-:W-:Y:S01]  /*11460*/  FADD.FTZ R10, R47, R10 ;  /* 0x0000000a2f0a7221 */ /* 0x000fe20000010000 */
[----:B------:R-:W-:-:S04]  /*11470*/  @P1 IMAD.U32 R47, R58, 0x10000, RZ ;  /* 0x000100003a2f1824 */ /* 0x000fc800078e00ff */
[----:B------:R-:W-:Y:S01]  /*11480*/  @P1 FADD.FTZ R47, R47, R10 ;  /* 0x0000000a2f2f1221 */ /* 0x000fe20000010000 */
[----:B------:R-:W-:Y:S01]  /*11490*/  @!P1 MOV R47, R10 ;  /* 0x0000000a002f9202 */ /* 0x000fe20000000f00 */
[----:B------:R-:W-:-:S03]  /*114a0*/  IMAD.MOV.U32 R10, RZ, RZ, R20 ;  /* 0x000000ffff0a7224 */ /* 0x000fc600078e0014 */
[----:B------:R-:W-:Y:S02]  /*114b0*/  F2FP.BF16.F32.PACK_AB R98, RZ, R47 ;  /* 0x0000002fff62723e */ /* 0x000fe400000010ff */
        /* <DEDUP_REMOVED lines=9> */
.L_x_451:
        /* <DEDUP_REMOVED lines=13> */
.L_x_453:
[----:B------:R-:W-:Y:S05]  /*11620*/  BSYNC.RECONVERGENT B2 ;  /* 0x0000000000027941 */ /* 0x000fea0003800200 */
.L_x_452:
[----:B------:R-:W-:Y:S01]  /*11630*/  LOP3.LUT R20, R18, R23, R53, 0x96, !PT ;  /* 0x0000001712147212 */ /* 0x000fe200078e9635 */
[----:B------:R-:W-:Y:S01]  /*11640*/  IMAD.WIDE.U32 R112, R24, -0x326172a9, RZ ;  /* 0xcd9e8d5718707825 */ /* 0x000fe200078e00ff */
[----:B------:R-:W-:-:S03]  /*11650*/  IADD3 R10, PT, PT, R53, -0x4498517b, RZ ;  /* 0xbb67ae85350a7810 */ /* 0x000fc60007ffe0ff */
[----:B------:R-:W-:Y:S01]  /*11660*/  VIADD R23, R52, 0x9e3779b9 ;  /* 0x9e3779b934177836 */ /* 0x000fe20000000000 */
[----:B------:R-:W-:Y:S01]  /*11670*/  LOP3.LUT R113, R19, R113, R52, 0x96, !PT ;  /* 0x0000007113717212 */ /* 0x000fe200078e9634 */
[----:B------:R-:W-:-:S04]  /*11680*/  IMAD.WIDE.U32 R20, R20, -0x326172a9, RZ ;  /* 0xcd9e8d5714147825 */ /* 0x000fc800078e00ff */
[----:B------:R-:W-:Y:S01]  /*11690*/  IMAD.MOV.U32 R103, RZ, RZ, RZ ;  /* 0x000000ffff677224 */ /* 0x000fe200078e00ff */
        /* <DEDUP_REMOVED lines=52> */
[----:B------:R-:W-:-:S07]  /*119e0*/  MOV R101, R112 ;  /* 0x0000007000657202 */ /* 0x000fce0000000f00 */
.L_x_450:
[----:B------:R-:W-:Y:S05]  /*119f0*/  BSYNC.RECONVERGENT B1 ;  /* 0x0000000000017941 */ /* 0x000fea0003800200 */
.L_x_449:
[----:B------:R-:W-:Y:S01]  /*11a00*/  I2FP.F32.U32 R10, R10 ;  /* 0x0000000a000a7245 */ /* 0x000fe20000201000 */
[----:B------:R-:W-:Y:S01]  /*11a10*/  IMAD.U32 R9, R9, 0x10000, RZ ;  /* 0x0001000009097824 */ /* 0x000fe200078e00ff */
[----:B------:R-:W-:Y:S01]  /*11a20*/  ISETP.NE.AND P4, PT, R103, 0x1, PT ;  /* 0x000000016700780c */ /* 0x000fe20003f85270 */
[----:B------:R-:W-:Y:S01]  /*11a30*/  BSSY.RECONVERGENT B1, `(.L_x_454) ;  /* 0x000005b000017945 */ /* 0x000fe20003800200 */
[----:B------:R-:W-:Y:S02]  /*11a40*/  HFMA2 R21, -RZ, RZ, 0, 1.1920928955078125e-07 ;  /* 0x00000002ff157431 */ /* 0x000fe400000001ff */
[----:B------:R-:W-:Y:S01]  /*11a50*/  FFMA.FTZ R10, R10, R167, 1.1641532182693481445e-10 ;  /* 0x2f0000000a0a7423 */ /* 0x000fe200000100a7 */
[----:B------:R-:W-:-:S04]  /*11a60*/  FMUL.FTZ R9, R9, R135 ;  /* 0x0000008709097220 */ /* 0x000fc80000410000 */
        /* <DEDUP_REMOVED lines=13> */
.L_x_456:
        /* <DEDUP_REMOVED lines=13> */
.L_x_458:
[----:B------:R-:W-:Y:S05]  /*11c10*/  BSYNC.RECONVERGENT B2 ;  /* 0x0000000000027941 */ /* 0x000fea0003800200 */
.L_x_457:
        /* <DEDUP_REMOVED lines=56> */
[----:B------:R-:W-:Y:S01]  /*11fa0*/  HFMA2 R21, -RZ, RZ, 0, 0 ;  /* 0x00000000ff157431 */ /* 0x000fe200000001ff */
[----:B------:R-:W-:Y:S01]  /*11fb0*/  LOP3.LUT R22, R10, R22, R113, 0x96, !PT ;  /* 0x000000160a167212 */ /* 0x000fe200078e9671 */
[----:B------:R-:W-:Y:S02]  /*11fc0*/  IMAD.MOV.U32 R10, RZ, RZ, R101 ;  /* 0x000000ffff0a7224 */ /* 0x000fe400078e0065 */
[----:B------:R-:W-:-:S07]  /*11fd0*/  IMAD.MOV.U32 R101, RZ, RZ, R112 ;  /* 0x000000ffff657224 */ /* 0x000fce00078e0070 */
.L_x_455:
[----:B------:R-:W-:Y:S05]  /*11fe0*/  BSYNC.RECONVERGENT B1 ;  /* 0x0000000000017941 */ /* 0x000fea0003800200 */
.L_x_454:
        /* <DEDUP_REMOVED lines=13> */
[----:B------:R-:W-:Y:S02]  /*120c0*/  SEL R10, RZ, 0x1, P4 ;  /* 0x00000001ff0a7807 */ /* 0x000fe40002000000 */
[----:B------:R-:W-:Y:S02]  /*120d0*/  ISETP.NE.AND P4, PT, R21, 0x1, PT ;  /* 0x000000011500780c */ /* 0x000fe40003f85270 */
[----:B------:R-:W-:Y:S01]  /*120e0*/  @!P1 MOV R112, R9 ;  /* 0x0000000900709202 */ /* 0x000fe20000000f00 */
[----:B------:R-:W-:-:S03]  /*120f0*/  IMAD.MOV.U32 R9, RZ, RZ, R20 ;  /* 0x000000ffff097224 */ /* 0x000fc600078e0014 */
[----:B------:R-:W-:-:S07]  /*12100*/  F2FP.BF16.F32.PACK_AB R103, RZ, R112 ;  /* 0x00000070ff67723e */ /* 0x000fce00000010ff */
        /* <DEDUP_REMOVED lines=9> */
.L_x_461:
        /* <DEDUP_REMOVED lines=13> */
.L_x_463:
[----:B------:R-:W-:Y:S05]  /*12270*/  BSYNC.RECONVERGENT B2 ;  /* 0x0000000000027941 */ /* 0x000fea0003800200 */
.L_x_462:
        /* <DEDUP_REMOVED lines=60> */
.L_x_460:
[----:B------:R-:W-:Y:S05]  /*12640*/  BSYNC.RECONVERGENT B1 ;  /* 0x0000000000017941 */ /* 0x000fea0003800200 */
.L_x_459:
[----:B------:R-:W-:Y:S01]  /*12650*/  I2FP.F32.U32 R9, R9 ;  /* 0x0000000900097245 */ /* 0x000fe20000201000 */
[----:B------:R-:W-:Y:S01]  /*12660*/  BSSY.RECONVERGENT B1, `(.L_x_464) ;  /* 0x000005e000017945 */ /* 0x000fe20003800200 */
[----:B------:R-:W-:Y:S01]  /*12670*/  ISETP.NE.AND P5, PT, R113, 0x1, PT ;  /* 0x000000017100780c */ /* 0x000fe20003fa5270 */
[----:B------:R-:W-:Y:S01]  /*12680*/  HFMA2 R165, -RZ, RZ, 0, 1.1920928955078125e-07 ;  /* 0x00000002ffa57431 */ /* 0x000fe200000001ff */
[----:B------:R-:W-:Y:S01]  /*12690*/  PRMT R127, R99, 0x7632, R127 ;  /* 0x00007632637f7816 */ /* 0x000fe2000000007f */
[----:B------:R-:W-:Y:S01]  /*126a0*/  FFMA.FTZ R9, R9, R167, 1.1641532182693481445e-10 ;  /* 0x2f00000009097423 */ /* 0x000fe200000100a7 */
[----:B------:R-:W-:-:S04]  /*126b0*/  IMAD.MOV.U32 R21, RZ, RZ, R20 ;  /* 0x000000ffff157224 */ /* 0x000fc800078e0014 */
[----:B------:R-:W-:Y:S01]  /*126c0*/  FSETP.GTU.FTZ.AND P4, PT, R9, R166, PT ;  /* 0x000000a60900720b */ /* 0x000fe20003f9c000 */
[----:B------:R-:W-:-:S04]  /*126d0*/  IMAD.U32 R9, R99, 0x10000, RZ ;  /* 0x0001000063097824 */ /* 0x000fc800078e00ff */
[----:B------:R-:W-:-:S05]  /*126e0*/  FMUL.FTZ R9, R9, R135 ;  /* 0x0000008709097220 */ /* 0x000fca0000410000 */
        /* <DEDUP_REMOVED lines=11> */
.L_x_466:
        /* <DEDUP_REMOVED lines=13> */
.L_x_468:
[----:B------:R-:W-:Y:S05]  /*12870*/  BSYNC.RECONVERGENT B2 ;  /* 0x0000000000027941 */ /* 0x000fea0003800200 */
.L_x_467:
[----:B------:R-:W-:Y:S01]  /*12880*/  LOP3.LUT R20, R18, R23, R53, 0x96, !PT ;  /* 0x0000001712147212 */ /* 0x000fe200078e9635 */
[----:B------:R-:W-:-:S04]  /*12890*/  IMAD.WIDE.U32 R164, R24, -0x326172a9, RZ ;  /* 0xcd9e8d5718a47825 */ /* 0x000fc800078e00ff */
        /* <DEDUP_REMOVED lines=58> */
.L_x_465:
[----:B------:R-:W-:Y:S05]  /*12c40*/  BSYNC.RECONVERGENT B1 ;  /* 0x0000000000017941 */ /* 0x000fea0003800200 */
.L_x_464:
[----:B------:R-:W-:Y:S01]  /*12c50*/  I2FP.F32.U32 R21, R21 ;  /* 0x0000001500157245 */ /* 0x000fe20000201000 */
[----:B------:R-:W-:Y:S01]  /*12c60*/  IMAD.U32 R99, R63, 0x10000, RZ ;  /* 0x000100003f637824 */ /* 0x000fe200078e00ff */
[----:B------:R-:W-:Y:S01]  /*12c70*/  BSSY.RECONVERGENT B1, `(.L_x_469) ;  /* 0x0000062000017945 */ /* 0x000fe20003800200 */
[----:B------:R-:W-:Y:S02]  /*12c80*/  @P1 IMAD.U32 R113, R59, 0x10000, RZ ;  /* 0x000100003b711824 */ /* 0x000fe400078e00ff */
[----:B------:R-:W-:Y:S01]  /*12c90*/  FFMA.FTZ R21, R21, R167, 1.1641532182693481445e-10 ;  /* 0x2f00000015157423 */ /* 0x000fe200000100a7 */
[----:B------:R-:W-:Y:S01]  /*12ca0*/  FMUL.FTZ R99, R99, R135 ;  /* 0x0000008763637220 */ /* 0x000fe20000410000 */
[----:B------:R-:W-:-:S03]  /*12cb0*/  IMAD.MOV.U32 R164, RZ, RZ, 0x2 ;  /* 0x00000002ffa47424 */ /* 0x000fc600078e00ff */
[----:B------:R-:W-:-:S04]  /*12cc0*/  FSETP.GTU.FTZ.AND P5, PT, R21, R166, PT ;  /* 0x000000a61500720b */ /* 0x000fc80003fbc000 */
[----:B------:R-:W-:Y:S02]  /*12cd0*/  FSEL R99, R99, RZ, !P5 ;  /* 0x000000ff63637208 */ /* 0x000fe40006800000 */
[----:B------:R-:W-:Y:S02]  /*12ce0*/  SEL R21, RZ, 0x1, P5 ;  /* 0x00000001ff157807 */ /* 0x000fe40002800000 */
[----:B------:R-:W-:Y:S01]  /*12cf0*/  ISETP.NE.AND P5, PT, R165, 0x1, PT ;  /* 0x00000001a500780c */ /* 0x000fe20003fa5270 */
[----:B------:R-:W-:-:S04]  /*12d00*/  FADD.FTZ R9, R9, R99 ;  /* 0x0000006309097221 */ /* 0x000fc80000010000 */
[--C-:B------:R-:W-:Y:S01]  /*12d10*/  @P1 FADD.FTZ R113, R113, R9.reuse ;  /* 0x0000000971711221 */ /* 0x100fe20000010000 */
[----:B------:R-:W-:Y:S02]  /*12d20*/  @!P1 MOV R113, R9 ;  /* 0x0000000900719202 */ /* 0x000fe40000000f00 */
[----:B------:R-:W-:Y:S01]  /*12d30*/  PRMT R9, R21, 0x7610, R9 ;  /* 0x0000761015097816 */ /* 0x000fe20000000009 */
[----:B------:R-:W-:Y:S01]  /*12d40*/  IMAD.MOV.U32 R21, RZ, RZ, R20 ;  /* 0x000000ffff157224 */ /* 0x000fe200078e0014 */
        /* <DEDUP_REMOVED lines=10> */
.L_x_471:
        /* <DEDUP_REMOVED lines=13> */
.L_x_473:
[----:B------:R-:W-:Y:S05]  /*12ec0*/  BSYNC.RECONVERGENT B2 ;  /* 0x0000000000027941 */ /* 0x000fea0003800200 */
.L_x_472:
        /* <DEDUP_REMOVED lines=60> */
.L_x_470:
[----:B------:R-:W-:Y:S05]  /*13290*/  BSYNC.RECONVERGENT B1 ;  /* 0x0000000000017941 */ /* 0x000fea0003800200 */
.L_x_469:
[----:B------:R-:W-:Y:S01]  /*132a0*/  I2FP.F32.U32 R21, R21 ;  /* 0x0000001500157245 */ /* 0x000fe20000201000 */
[----:B------:R-:W-:Y:S01]  /*132b0*/  IMAD.U32 R127, R127, 0x10000, RZ ;  /* 0x000100007f7f7824 */ /* 0x000fe200078e00ff */
[----:B------:R-:W-:Y:S01]  /*132c0*/  ISETP.NE.AND P6, PT, R164, 0x1, PT ;  /* 0x00000001a400780c */ /* 0x000fe20003fc5270 */
[----:B------:R-:W-:Y:S01]  /*132d0*/  BSSY.RECONVERGENT B1, `(.L_x_474) ;  /* 0x000005e000017945 */ /* 0x000fe20003800200 */
[----:B------:R-:W-:Y:S02]  /*132e0*/  IMAD.MOV.U32 R165, RZ, RZ, R20 ;  /* 0x000000ffffa57224 */ /* 0x000fe400078e0014 */
[----:B------:R-:W-:Y:S01]  /*132f0*/  FFMA.FTZ R21, R21, R167, 1.1641532182693481445e-10 ;  /* 0x2f00000015157423 */ /* 0x000fe200000100a7 */
[----:B------:R-:W-:-:S04]  /*13300*/  FMUL.FTZ R127, R127, R135 ;  /* 0x000000877f7f7220 */ /* 0x000fc80000410000 */
[----:B------:R-:W-:Y:S01]  /*13310*/  FSETP.GTU.FTZ.AND P5, PT, R21, R166, PT ;  /* 0x000000a61500720b */ /* 0x000fe20003fbc000 */
[----:B------:R-:W-:-:S03]  /*13320*/  HFMA2 R21, -RZ, RZ, 0, 1.1920928955078125e-07 ;  /* 0x00000002ff157431 */ /* 0x000fc600000001ff */
        /* <DEDUP_REMOVED lines=11> */
.L_x_476:
[----:B------:R-:W-:Y:S01]  /*133e0*/  IADD3 R26, PT, PT, R26, 0x1, RZ ;  /* 0x000000011a1a7810 */ /* 0x000fe20007ffe0ff */
[----:B------:R-:W-:Y:S03]  /*133f0*/  BSSY.RECONVERGENT B2, `(.L_x_477) ;  /* 0x000000f000027945 */ /* 0x000fe60003800200 */
[C---:B------:R-:W-:Y:S01]  /*13400*/  ISETP.NE.AND P6, PT, R26.reuse, RZ, PT ;  /* 0x000000ff1a00720c */ /* 0x040fe20003fc5270 */
[----:B------:R-:W-:-:S12]  /*13410*/  IMAD.WIDE.U32 R22, R26, -0x2daee0ad, RZ ;  /* 0xd2511f531a167825 */ /* 0x000fd800078e00ff */
[----:B------:R-:W-:Y:S05]  /*13420*/  @P6 BRA `(.L_x_478) ;  /* 0x00000000002c6947 */ /* 0x000fea0003800000 */
[----:B------:R-:W-:Y:S01]  /*13430*/  VIADD R19, R19, 0x1 ;  /* 0x0000000113137836 */ /* 0x000fe20000000000 */
[----:B------:R-:W-:-:S04]  /*13440*/  LOP3.LUT R25, R25, 0xffffdfff, RZ, 0xc0, !PT ;  /* 0xffffdfff19197812 */ /* 0x000fc800078ec0ff */
[----:B------:R-:W-:Y:S02]  /*13450*/  ISETP.NE.AND P6, PT, R19, RZ, PT ;  /* 0x000000ff1300720c */ /* 0x000fe40003fc5270 */
[----:B------:R-:W-:-:S11]  /*13460*/  @P0 LOP3.LUT R25, R25, 0x2000, RZ, 0xfc, !PT ;  /* 0x0000200019190812 */ /* 0x000fd600078efcff */
[----:B------:R-:W-:Y:S01]  /*13470*/  @!P6 VIADD R24, R24, 0x1 ;  /* 0x000000011818e836 */ /* 0x000fe20000000000 */
[----:B------:R-:W-:Y:S02]  /*13480*/  @!P6 IADD3 R20, PT, PT, R18, 0x1, RZ ;  /* 0x000000011214e810 */ /* 0x000fe40007ffe0ff */
[----:B------:R-:W-:Y:S02]  /*13490*/  @!P6 MOV R19, RZ ;  /* 0x000000ff0013e202 */ /* 0x000fe40000000f00 */
[----:B------:R-:W-:-:S13]  /*134a0*/  ISETP.NE.AND P0, PT, R24, RZ, !P6 ;  /* 0x000000ff1800720c */ /* 0x000fda0007705270 */
[----:B------:R-:W-:Y:S01]  /*134b0*/  @P0 IMAD.MOV R20, RZ, RZ, R18 ;  /* 0x000000ffff140224 */ /* 0x000fe200078e0212 */
[----:B------:R-:W-:-:S03]  /*134c0*/  LOP3.LUT P0, RZ, R25, 0x2000, RZ, 0xc0, !PT ;  /* 0x0000200019ff7812 */ /* 0x000fc6000780c0ff */
[----:B------:R-:W-:-:S10]  /*134d0*/  @!P6 IMAD.MOV.U32 R18, RZ, RZ, R20 ;  /* 0x000000ffff12e224 */ /* 0x000fd400078e0014 */
.L_x_478:
[----:B------:R-:W-:Y:S05]  /*134e0*/  BSYNC.RECONVERGENT B2 ;  /* 0x0000000000027941 */ /* 0x000fea0003800200 */
.L_x_477:
        /* <DEDUP_REMOVED lines=60> */
.L_x_475:
[----:B------:R-:W-:Y:S05]  /*138b0*/  BSYNC.RECONVERGENT B1 ;  /* 0x0000000000017941 */ /* 0x000fea0003800200 */
.L_x_474:
[----:B------:R-:W-:Y:S02]  /*138c0*/  I2FP.F32.U32 R164, R165 ;  /* 0x000000a500a47245 */ /* 0x000fe40000201000 */
[----:B------:R-:W-:Y:S02]  /*138d0*/  PRMT R97, R8, 0x5410, R97 ;  /* 0x0000541008617816 */ /* 0x000fe40000000061 */
[----:B------:R-:W-:Y:S01]  /*138e0*/  PRMT R98, R98, 0x5410, R103 ;  /* 0x0000541062627816 */ /* 0x000fe20000000067 */
[----:B------:R-:W-:Y:S01]  /*138f0*/  FFMA.FTZ R164, R164, R167, 1.1641532182693481445e-10 ;  /* 0x2f000000a4a47423 */ /* 0x000fe200000100a7 */
[----:B------:R-:W-:-:S04]  /*13900*/  PRMT R96, R96, 0x5410, R102 ;  /* 0x0000541060607816 */ /* 0x000fc80000000066 */
[----:B------:R-:W-:Y:S02]  /*13910*/  FSETP.GTU.FTZ.AND P6, PT, R164, R166, PT ;  /* 0x000000a6a400720b */ /* 0x000fe40003fdc000 */
[----:B------:R-:W-:-:S05]  /*13920*/  PRMT R164, R63, 0x7632, R164 ;  /* 0x000076323fa47816 */ /* 0x000fca00000000a4 */
[----:B------:R-:W-:-:S04]  /*13930*/  IMAD.U32 R164, R164, 0x10000, RZ ;  /* 0x00010000a4a47824 */ /* 0x000fc800078e00ff */
[----:B------:R-:W-:-:S05]  /*13940*/  FMUL.FTZ R164, R164, R135 ;  /* 0x00000087a4a47220 */ /* 0x000fca0000410000 */
[----:B------:R-:W-:Y:S02]  /*13950*/  FSEL R135, R164, RZ, !P6 ;  /* 0x000000ffa4877208 */ /* 0x000fe40007000000 */
[----:B------:R-:W-:-:S03]  /*13960*/  SEL R164, RZ, 0x1, P6 ;  /* 0x00000001ffa47807 */ /* 0x000fc60003000000 */
[----:B------:R-:W-:Y:S01]  /*13970*/  FADD.FTZ R135, R127, R135 ;  /* 0x000000877f877221 */ /* 0x000fe20000010000 */
[----:B------:R-:W-:Y:S02]  /*13980*/  @P1 PRMT R127, R59, 0x7632, R127 ;  /* 0x000076323b7f1816 */ /* 0x000fe4000000007f */
[----:B------:R-:W-:-:S03]  /*13990*/  PRMT R8, R164, 0x7610, R8 ;  /* 0x00007610a4087816 */ /* 0x000fc60000000008 */
[----:B------:R-:W-:-:S04]  /*139a0*/  @P1 IMAD.U32 R127, R127, 0x10000, RZ ;  /* 0x000100007f7f1824 */ /* 0x000fc800078e00ff */
[----:B------:R-:W-:Y:S01]  /*139b0*/  @P1 FADD.FTZ R127, R135, R127 ;  /* 0x0000007f877f1221 */ /* 0x000fe20000010000 */
[----:B------:R-:W-:-:S04]  /*139c0*/  @!P1 MOV R127, R135 ;  /* 0x00000087007f9202 */ /* 0x000fc80000000f00 */
[----:B------:R-:W-:-:S04]  /*139d0*/  F2FP.BF16.F32.PACK_AB R135, RZ, R127 ;  /* 0x0000007fff87723e */ /* 0x000fc800000010ff */
[----:B------:R-:W-:Y:S01]  /*139e0*/  PRMT R99, R99, 0x5410, R135 ;  /* 0x0000541063637816 */ /* 0x000fe20000000087 */
[----:B------:R-:W-:Y:S06]  /*139f0*/  BRA `(.L_x_479) ;  /* 0x0000003000a87947 */ /* 0x000fec0003800000 */
.L_x_398:
[----:B------:R-:W-:Y:S01]  /*13a00*/  ISETP.NE.AND P2, PT, R21, 0x1, PT ;  /* 0x000000011500780c */ /* 0x000fe20003f45270 */
[----:B------:R-:W-:Y:S01]  /*13a10*/  BSSY.RECONVERGENT B1, `(.L_x_480) ;  /* 0x0000059000017945 */ /* 0x000fe20003800200 */
[----:B0-----:R-:W-:Y:S01]  /*13a20*/  IMAD.MOV.U32 R30, RZ, RZ, 0x2 ;  /* 0x00000002ff1e7424 */ /* 0x001fe200078e00ff */
        /* <DEDUP_REMOVED lines=13> */
.L_x_482:
        /* <DEDUP_REMOVED lines=13> */
.L_x_484:
[----:B------:R-:W-:Y:S05]  /*13bd0*/  BSYNC.RECONVERGENT B2 ;  /* 0x0000000000027941 */ /* 0x000fea0003800200 */
.L_x_483:
        /* <DEDUP_REMOVED lines=56> */
[----:B------:R-:W-:Y:S01]  /*13f60*/  IMAD.MOV.U32 R101, RZ, RZ, R30 ;  /* 0x000000ffff657224 */ /* 0x000fe200078e001e */
[----:B------:R-:W-:Y:S01]  /*13f70*/  LOP3.LUT R22, R7, R22, R31, 0x96, !PT ;  /* 0x0000001607167212 */ /* 0x000fe200078e961f */
[----:B------:R-:W-:Y:S01]  /*13f80*/  IMAD.MOV.U32 R30, RZ, RZ, RZ ;  /* 0x000000ffff1e7224 */ /* 0x000fe200078e00ff */
[----:B------:R-:W-:-:S07]  /*13f90*/  MOV R7, R135 ;  /* 0x0000008700077202 */ /* 0x000fce0000000f00 */
.L_x_481:
[----:B------:R-:W-:Y:S05]  /*13fa0*/  BSYNC.RECONVERGENT B1 ;  /* 0x0000000000017941 */ /* 0x000fea0003800200 */
.L_x_480:
[----:B------:R-:W0:Y:S01]  /*13fb0*/  LDC R166, c[0x0][0x408] ;  /* 0x00010200ffa67b82 */ /* 0x000e220000000800 */
[----:B------:R-:W-:Y:S01]  /*13fc0*/  I2FP.F32.U32 R7, R7 ;  /* 0x0000000700077245 */ /* 0x000fe20000201000 */
[----:B------:R-:W-:Y:S01]  /*13fd0*/  IMAD.MOV.U32 R236, RZ, RZ, 0x2f800000 ;  /* 0x2f800000ffec7424 */ /* 0x000fe200078e00ff */
[----:B-----5:R-:W-:Y:S01]  /*13fe0*/  SHF.L.U32 R21, R96, 0x10, RZ ;  /* 0x0000001060157819 */ /* 0x020fe200000006ff */
[----:B------:R-:W-:Y:S01]  /*13ff0*/  BSSY.RECONVERGENT B1, `(.L_x_485) ;  /* 0x0000063000017945 */ /* 0x000fe20003800200 */
[----:B------:R-:W-:Y:S01]  /*14000*/  ISETP.NE.AND P3, PT, R30, 0x1, PT ;  /* 0x000000011e00780c */ /* 0x000fe20003f65270 */
[----:B------:R-:W-:Y:S01]  /*14010*/  FFMA.FTZ R7, R7, R236, 1.1641532182693481445e-10 ;  /* 0x2f00000007077423 */ /* 0x000fe200000100ec */
[----:B------:R-:W-:Y:S01]  /*14020*/  LOP3.LUT R25, R25, 0xffffffef, RZ, 0xc0, !PT ;  /* 0xffffffef19197812 */ /* 0x000fe200078ec0ff */
[----:B------:R-:W1:Y:S01]  /*14030*/  LDC R167, c[0x0][0x404] ;  /* 0x00010100ffa77b82 */ /* 0x000e620000000800 */
[----:B------:R-:W-:Y:S01]  /*14040*/  PRMT R46, R96, 0x7632, R46 ;  /* 0x00007632602e7816 */ /* 0x000fe2000000002e */
[----:B------:R-:W-:-:S02]  /*14050*/  IMAD.MOV.U32 R31, RZ, RZ, 0x2 ;  /* 0x00000002ff1f7424 */ /* 0x000fc400078e00ff */
[----:B0-----:R-:W-:Y:S01]  /*14060*/  FMUL.FTZ R21, R21, R166 ;  /* 0x000000a615157220 */ /* 0x001fe20000410000 */
[----:B-1----:R-:W-:-:S04]  /*14070*/  FSETP.GTU.FTZ.AND P2, PT, R7, R167, PT ;  /* 0x000000a70700720b */ /* 0x002fc80003f5c000 */
[----:B------:R-:W-:Y:S01]  /*14080*/  FSEL R7, R21, RZ, !P2 ;  /* 0x000000ff15077208 */ /* 0x000fe20005000000 */
[----:B------:R-:W-:Y:S01]  /*14090*/  @P1 IMAD.U32 R21, R56, 0x10000, RZ ;  /* 0x0001000038151824 */ /* 0x000fe200078e00ff */
[----:B------:R-:W-:-:S03]  /*140a0*/  PLOP3.LUT P2, PT, P2, PT, PT, 0x8, 0x80 ;  /* 0x000000000080781c */ /* 0x000fc6000174e170 */
[----:B------:R-:W-:Y:S01]  /*140b0*/  @P1 FADD.FTZ R7, R21, R7 ;  /* 0x0000000715071221 */ /* 0x000fe20000010000 */
[----:B------:R-:W-:-:S04]  /*140c0*/  MOV R21, R20 ;  /* 0x0000001400157202 */ /* 0x000fc80000000f00 */
[----:B------:R-:W-:-:S05]  /*140d0*/  F2FP.BF16.F32.PACK_AB R102, RZ, R7 ;  /* 0x00000007ff66723e */ /* 0x000fca00000010ff */
        /* <DEDUP_REMOVED lines=10> */
.L_x_487:
        /* <DEDUP_REMOVED lines=13> */
.L_x_489:
[----:B------:R-:W-:Y:S05]  /*14250*/  BSYNC.RECONVERGENT B2 ;  /* 0x0000000000027941 */ /* 0x000fea0003800200 */
.L_x_488:
        /* <DEDUP_REMOVED lines=60> */
.L_x_486:
[----:B------:R-:W-:Y:S05]  /*14620*/  BSYNC.RECONVERGENT B1 ;  /* 0x0000000000017941 */ /* 0x000fea0003800200 */
.L_x_485:
[----:B------:R-:W-:Y:S01]  /*14630*/  I2FP.F32.U32 R21, R21 ;  /* 0x0000001500157245 */ /* 0x000fe20000201000 */
[----:B------:R-:W-:Y:S01]  /*14640*/  BSSY.RECONVERGENT B1, `(.L_x_490) ;  /* 0x0000063000017945 */ /* 0x000fe20003800200 */
[----:B------:R-:W-:Y:S01]  /*14650*/  SHF.L.U32 R30, R46, 0x10, RZ ;  /* 0x000000102e1e7819 */ /* 0x000fe200000006ff */
[----:B------:R-:W-:Y:S01]  /*14660*/  IMAD.MOV.U32 R46, RZ, RZ, 0x2 ;  /* 0x00000002ff2e7424 */ /* 0x000fe200078e00ff */
[----:B------:R-:W-:Y:S01]  /*14670*/  ISETP.NE.AND P2, PT, R31, 0x1, PT ;  /* 0x000000011f00780c */ /* 0x000fe20003f45270 */
[----:B------:R-:W-:Y:S01]  /*14680*/  FFMA.FTZ R21, R21, R236, 1.1641532182693481445e-10 ;  /* 0x2f00000015157423 */ /* 0x000fe200000100ec */
[----:B------:R-:W-:Y:S01]  /*14690*/  LOP3.LUT R25, R25, 0xfffffff7, RZ, 0xc0, !PT ;  /* 0xfffffff719197812 */ /* 0x000fe200078ec0ff */
[----:B------:R-:W-:-:S03]  /*146a0*/  FMUL.FTZ R30, R30, R166 ;  /* 0x000000a61e1e7220 */ /* 0x000fc60000410000 */
[----:B------:R-:W-:Y:S02]  /*146b0*/  FSETP.GTU.FTZ.AND P3, PT, R21, R167, PT ;  /* 0x000000a71500720b */ /* 0x000fe40003f7c000 */
[----:B------:R-:W-:Y:S02]  /*146c0*/  @P1 PRMT R21, R56, 0x7632, R21 ;  /* 0x0000763238151816 */ /* 0x000fe40000000015 */
[----:B------:R-:W-:Y:S02]  /*146d0*/  FSEL R30, R30, RZ, !P3 ;  /* 0x000000ff1e1e7208 */ /* 0x000fe40005800000 */
[----:B------:R-:W-:Y:S01]  /*146e0*/  PLOP3.LUT P3, PT, P3, PT, PT, 0x8, 0x80 ;  /* 0x000000000080781c */ /* 0x000fe20001f6e170 */
[----:B------:R-:W-:-:S04]  /*146f0*/  @P1 IMAD.U32 R21, R21, 0x10000, RZ ;  /* 0x0001000015151824 */ /* 0x000fc800078e00ff */
[----:B------:R-:W-:Y:S01]  /*14700*/  @P1 FADD.FTZ R30, R21, R30 ;  /* 0x0000001e151e1221 */ /* 0x000fe20000010000 */
[----:B------:R-:W-:-:S04]  /*14710*/  MOV R21, R20 ;  /* 0x0000001400157202 */ /* 0x000fc80000000f00 */
[----:B------:R-:W-:-:S03]  /*14720*/  F2FP.BF16.F32.PACK_AB R96, RZ, R30 ;  /* 0x0000001eff60723e */ /* 0x000fc600000010ff */
        /* <DEDUP_REMOVED lines=10> */
.L_x_492:
        /* <DEDUP_REMOVED lines=13> */
.L_x_494:
[----:B------:R-:W-:Y:S05]  /*148a0*/  BSYNC.RECONVERGENT B2 ;  /* 0x0000000000027941 */ /* 0x000fea0003800200 */
.L_x_493:
        /* <DEDUP_REMOVED lines=57> */
[----:B------:R-:W-:Y:S01]  /*14c40*/  MOV R21, R101 ;  /* 0x0000006500157202 */ /* 0x000fe20000000f00 */
[----:B------:R-:W-:Y:S02]  /*14c50*/  IMAD.MOV.U32 R101, RZ, RZ, R46 ;  /* 0x000000ffff657224 */ /* 0x000fe400078e002e */
[----:B------:R-:W-:-:S07]  /*14c60*/  IMAD.MOV.U32 R46, RZ, RZ, RZ ;  /* 0x000000ffff2e7224 */ /* 0x000fce00078e00ff */
.L_x_491:
[----:B------:R-:W-:Y:S05]  /*14c70*/  BSYNC.RECONVERGENT B1 ;  /* 0x0000000000017941 */ /* 0x000fea0003800200 */
.L_x_490:
[----:B------:R-:W-:Y:S01]  /*14c80*/  I2FP.F32.U32 R21, R21 ;  /* 0x0000001500157245 */ /* 0x000fe20000201000 */
[----:B------:R-:W-:Y:S01]  /*14c90*/  BSSY.RECONVERGENT B1, `(.L_x_495) ;  /* 0x0000063000017945 */ /* 0x000fe20003800200 */
[----:B------:R-:W-:Y:S01]  /*14ca0*/  LOP3.LUT R25, R25, 0xfffffffb, RZ, 0xc0, !PT ;  /* 0xfffffffb19197812 */ /* 0x000fe200078ec0ff */
[----:B------:R-:W-:Y:S01]  /*14cb0*/  IMAD.MOV.U32 R47, RZ, RZ, 0x2 ;  /* 0x00000002ff2f7424 */ /* 0x000fe200078e00ff */
[----:B------:R-:W-:Y:S01]  /*14cc0*/  PRMT R103, R97, 0x7632, R103 ;  /* 0x0000763261677816 */ /* 0x000fe20000000067 */
[----:B------:R-:W-:-:S05]  /*14cd0*/  FFMA.FTZ R21, R21, R236, 1.1641532182693481445e-10 ;  /* 0x2f00000015157423 */ /* 0x000fca00000100ec */
[----:B------:R-:W-:Y:S02]  /*14ce0*/  FSETP.GTU.FTZ.AND P2, PT, R21, R167, PT ;  /* 0x000000a71500720b */ /* 0x000fe40003f5c000 */
[----:B------:R-:W-:-:S05]  /*14cf0*/  SHF.L.U32 R21, R97, 0x10, RZ ;  /* 0x0000001061157819 */ /* 0x000fca00000006ff */
[----:B------:R-:W-:-:S05]  /*14d00*/  FMUL.FTZ R21, R21, R166 ;  /* 0x000000a615157220 */ /* 0x000fca0000410000 */
[----:B------:R-:W-:Y:S01]  /*14d10*/  FSEL R31, R21, RZ, !P2 ;  /* 0x000000ff151f7208 */ /* 0x000fe20005000000 */
[----:B------:R-:W-:Y:S01]  /*14d20*/  @P1 IMAD.U32 R21, R57, 0x10000, RZ ;  /* 0x0001000039151824 */ /* 0x000fe200078e00ff */
[----:B------:R-:W-:-:S03]  /*14d30*/  PLOP3.LUT P2, PT, P2, PT, PT, 0x8, 0x80 ;  /* 0x000000000080781c */ /* 0x000fc6000174e170 */
[----:B------:R-:W-:Y:S01]  /*14d40*/  @P1 FADD.FTZ R31, R21, R31 ;  /* 0x0000001f151f1221 */ /* 0x000fe20000010000 */
[----:B------:R-:W-:-:S04]  /*14d50*/  MOV R21, R20 ;  /* 0x0000001400157202 */ /* 0x000fc80000000f00 */
[----:B------:R-:W-:-:S05]  /*14d60*/  F2FP.BF16.F32.PACK_AB R97, RZ, R31 ;  /* 0x0000001fff61723e */ /* 0x000fca00000010ff */
        /* <DEDUP_REMOVED lines=11> */
.L_x_497:
        /* <DEDUP_REMOVED lines=13> */
.L_x_499:
[----:B------:R-:W-:Y:S05]  /*14ef0*/  BSYNC.RECONVERGENT B2 ;  /* 0x0000000000027941 */ /* 0x000fea0003800200 */
.L_x_498:
        /* <DEDUP_REMOVED lines=60> */
.L_x_496:
[----:B------:R-:W-:Y:S05]  /*152c0*/  BSYNC.RECONVERGENT B1 ;  /* 0x0000000000017941 */ /* 0x000fea0003800200 */
.L_x_495:
[----:B------:R-:W-:Y:S01]  /*152d0*/  I2FP.F32.U32 R21, R21 ;  /* 0x0000001500157245 */ /* 0x000fe20000201000 */
[----:B------:R-:W-:Y:S01]  /*152e0*/  BSSY.RECONVERGENT B1, `(.L_x_500) ;  /* 0x0000063000017945 */ /* 0x000fe20003800200 */
[----:B------:R-:W-:Y:S01]  /*152f0*/  SHF.L.U32 R46, R103, 0x10, RZ ;  /* 0x00000010672e7819 */ /* 0x000fe200000006ff */
[----:B------:R-:W-:Y:S01]  /*15300*/  IMAD.MOV.U32 R112, RZ, RZ, 0x2 ;  /* 0x00000002ff707424 */ /* 0x000fe200078e00ff */
[----:B------:R-:W-:Y:S01]  /*15310*/  LOP3.LUT R25, R25, 0xfffffffd, RZ, 0xc0, !PT ;  /* 0xfffffffd19197812 */ /* 0x000fe200078ec0ff */
[----:B------:R-:W-:Y:S02]  /*15320*/  FFMA.FTZ R21, R21, R236, 1.1641532182693481445e-10 ;  /* 0x2f00000015157423 */ /* 0x000fe400000100ec */
        /* <DEDUP_REMOVED lines=20> */
.L_x_502:
        /* <DEDUP_REMOVED lines=13> */
.L_x_504:
[----:B------:R-:W-:Y:S05]  /*15540*/  BSYNC.RECONVERGENT B2 ;  /* 0x0000000000027941 */ /* 0x000fea0003800200 */
.L_x_503:
        /* <DEDUP_REMOVED lines=60> */
.L_x_501:
[----:B------:R-:W-:Y:S05]  /*15910*/  BSYNC.RECONVERGENT B1 ;  /* 0x0000000000017941 */ /* 0x000fea0003800200 */
.L_x_500:
[----:B------:R-:W-:Y:S01]  /*15920*/  I2FP.F32.U32 R21, R21 ;  /* 0x0000001500157245 */ /* 0x000fe20000201000 */
[----:B------:R-:W-:Y:S01]  /*15930*/  BSSY.RECONVERGENT B1, `(.L_x_505) ;  /* 0x0000061000017945 */ /* 0x000fe20003800200 */
[----:B------:R-:W-:Y:S01]  /*15940*/  SHF.L.U32 R47, R98, 0x10, RZ ;  /* 0x00000010622f7819 */ /* 0x000fe200000006ff */
[----:B------:R-:W-:Y:S01]  /*15950*/  IMAD.MOV.U32 R113, RZ, RZ, 0x2 ;  /* 0x00000002ff717424 */ /* 0x000fe200078e00ff */
[----:B------:R-:W-:Y:S01]  /*15960*/  ISETP.NE.AND P3, PT, R112, 0x1, PT ;  /* 0x000000017000780c */ /* 0x000fe20003f65270 */
[----:B------:R-:W-:Y:S01]  /*15970*/  FFMA.FTZ R21, R21, R236, 1.1641532182693481445e-10 ;  /* 0x2f00000015157423 */ /* 0x000fe200000100ec */
[----:B------:R-:W-:Y:S01]  /*15980*/  PRMT R127, R98, 0x7632, R127 ;  /* 0x00007632627f7816 */ /* 0x000fe2000000007f */
[----:B------:R-:W-:-:S03]  /*15990*/  FMUL.FTZ R47, R47, R166 ;  /* 0x000000a62f2f7220 */ /* 0x000fc60000410000 */
[----:B------:R-:W-:Y:S01]  /*159a0*/  FSETP.GTU.FTZ.AND P2, PT, R21, R167, PT ;  /* 0x000000a71500720b */ /* 0x000fe20003f5c000 */
[----:B------:R-:W-:-:S03]  /*159b0*/  @P1 IMAD.U32 R21, R58, 0x10000, RZ ;  /* 0x000100003a151824 */ /* 0x000fc600078e00ff */
[----:B------:R-:W-:Y:S02]  /*159c0*/  FSEL R47, R47, RZ, !P2 ;  /* 0x000000ff2f2f7208 */ /* 0x000fe40005000000 */
[----:B------:R-:W-:-:S03]  /*159d0*/  PLOP3.LUT P2, PT, P2, PT, PT, 0x8, 0x80 ;  /* 0x000000000080781c */ /* 0x000fc6000174e170 */
[----:B------:R-:W-:Y:S01]  /*159e0*/  @P1 FADD.FTZ R47, R21, R47 ;  /* 0x0000002f152f1221 */ /* 0x000fe20000010000 */
[----:B------:R-:W-:-:S04]  /*159f0*/  MOV R21, R20 ;  /* 0x0000001400157202 */ /* 0x000fc80000000f00 */
        /* <DEDUP_REMOVED lines=10> */
.L_x_507:
        /* <DEDUP_REMOVED lines=13> */
.L_x_509:
[----:B------:R-:W-:Y:S05]  /*15b70*/  BSYNC.RECONVERGENT B2 ;  /* 0x0000000000027941 */ /* 0x000fea0003800200 */
.L_x_508:
        /* <DEDUP_REMOVED lines=60> */
.L_x_506:
[----:B------:R-:W-:Y:S05]  /*15f40*/  BSYNC.RECONVERGENT B1 ;  /* 0x0000000000017941 */ /* 0x000fea0003800200 */
.L_x_505:
[----:B------:R-:W-:Y:S01]  /*15f50*/  I2FP.F32.U32 R21, R21 ;  /* 0x0000001500157245 */ /* 0x000fe20000201000 */
[----:B------:R-:W-:Y:S01]  /*15f60*/  BSSY.RECONVERGENT B1, `(.L_x_510) ;  /* 0x0000061000017945 */ /* 0x000fe20003800200 */
[----:B------:R-:W-:Y:S01]  /*15f70*/  SHF.L.U32 R112, R127, 0x10, RZ ;  /* 0x000000107f707819 */ /* 0x000fe200000006ff */
[----:B------:R-:W-:Y:S01]  /*15f80*/  IMAD.MOV.U32 R164, RZ, RZ, 0x2 ;  /* 0x00000002ffa47424 */ /* 0x000fe200078e00ff */
[----:B------:R-:W-:Y:S01]  /*15f90*/  ISETP.NE.AND P4, PT, R113, 0x1, PT ;  /* 0x000000017100780c */ /* 0x000fe20003f85270 */
        /* <DEDUP_REMOVED lines=19> */
.L_x_512:
        /* <DEDUP_REMOVED lines=13> */
.L_x_514:
[----:B------:R-:W-:Y:S05]  /*161a0*/  BSYNC.RECONVERGENT B2 ;  /* 0x0000000000027941 */ /* 0x000fea0003800200 */
.L_x_513:
        /* <DEDUP_REMOVED lines=60> */
.L_x_511:
[----:B------:R-:W-:Y:S05]  /*16570*/  BSYNC.RECONVERGENT B1 ;  /* 0x0000000000017941 */ /* 0x000fea0003800200 */
.L_x_510:
[----:B------:R-:W-:Y:S01]  /*16580*/  I2FP.F32.U32 R21, R21 ;  /* 0x0000001500157245 */ /* 0x000fe20000201000 */
[----:B------:R-:W-:Y:S01]  /*16590*/  BSSY.RECONVERGENT B1, `(.L_x_515) ;  /* 0x0000061000017945 */ /* 0x000fe20003800200 */
[----:B------:R-:W-:Y:S02]  /*165a0*/  SHF.L.U32 R113, R99, 0x10, RZ ;  /* 0x0000001063717819 */ /* 0x000fe400000006ff */
[----:B------:R-:W-:Y:S01]  /*165b0*/  ISETP.NE.AND P5, PT, R164, 0x1, PT ;  /* 0x00000001a400780c */ /* 0x000fe20003fa5270 */
[----:B------:R-:W-:Y:S01]  /*165c0*/  FFMA.FTZ R21, R21, R236, 1.1641532182693481445e-10 ;  /* 0x2f00000015157423 */ /* 0x000fe200000100ec */
[----:B------:R-:W-:Y:S01]  /*165d0*/  PRMT R127, R99, 0x7632, R127 ;  /* 0x00007632637f7816 */ /* 0x000fe2000000007f */
[----:B------:R-:W-:Y:S01]  /*165e0*/  FMUL.FTZ R113, R113, R166 ;  /* 0x000000a671717220 */ /* 0x000fe20000410000 */
[----:B------:R-:W-:Y:S02]  /*165f0*/  MOV R165, R20 ;  /* 0x0000001400a57202 */ /* 0x000fe40000000f00 */
[----:B------:R-:W-:Y:S01]  /*16600*/  FSETP.GTU.FTZ.AND P4, PT, R21, R167, PT ;  /* 0x000000a71500720b */ /* 0x000fe20003f9c000 */
[----:B------:R-:W-:-:S03]  /*16610*/  @P1 IMAD.U32 R21, R59, 0x10000, RZ ;  /* 0x000100003b151824 */ /* 0x000fc600078e00ff */
        /* <DEDUP_REMOVED lines=14> */
.L_x_517:
        /* <DEDUP_REMOVED lines=13> */
.L_x_519:
[----:B------:R-:W-:Y:S05]  /*167d0*/  BSYNC.RECONVERGENT B2 ;  /* 0x0000000000027941 */ /* 0x000fea0003800200 */
.L_x_518:
        /* <DEDUP_REMOVED lines=60> */
.L_x_516:
[----:B------:R-:W-:Y:S05]  /*16ba0*/  BSYNC.RECONVERGENT B1 ;  /* 0x0000000000017941 */ /* 0x000fea0003800200 */
.L_x_515:
[----:B------:R-:W-:Y:S02]  /*16bb0*/  I2FP.F32.U32 R164, R165 ;  /* 0x000000a500a47245 */ /* 0x000fe40000201000 */
[----:B------:R-:W-:Y:S02]  /*16bc0*/  SHF.L.U32 R127, R127, 0x10, RZ ;  /* 0x000000107f7f7819 */ /* 0x000fe400000006ff */
[----:B------:R-:W-:Y:S01]  /*16bd0*/  PRMT R98, R98, 0x5410, R135 ;  /* 0x0000541062627816 */ /* 0x000fe20000000087 */
[----:B------:R-:W-:Y:S01]  /*16be0*/  FFMA.FTZ R164, R164, R236, 1.1641532182693481445e-10 ;  /* 0x2f000000a4a47423 */ /* 0x000fe200000100ec */
[----:B------:R-:W-:Y:S01]  /*16bf0*/  PRMT R97, R97, 0x5410, R103 ;  /* 0x0000541061617816 */ /* 0x000fe20000000067 */
[----:B------:R-:W-:Y:S01]  /*16c00*/  FMUL.FTZ R127, R127, R166 ;  /* 0x000000a67f7f7220 */ /* 0x000fe20000410000 */
[----:B------:R-:W-:Y:S02]  /*16c10*/  PRMT R96, R102, 0x5410, R96 ;  /* 0x0000541066607816 */ /* 0x000fe40000000060 */
[----:B------:R-:W-:-:S02]  /*16c20*/  FSETP.GTU.FTZ.AND P5, PT, R164, R167, PT ;  /* 0x000000a7a400720b */ /* 0x000fc40003fbc000 */
[----:B------:R-:W-:Y:S02]  /*16c30*/  @P1 PRMT R164, R59, 0x7632, R164 ;  /* 0x000076323ba41816 */ /* 0x000fe400000000a4 */
[----:B------:R-:W-:Y:S02]  /*16c40*/  FSEL R127, R127, RZ, !P5 ;  /* 0x000000ff7f7f7208 */ /* 0x000fe40006800000 */
[----:B------:R-:W-:Y:S01]  /*16c50*/  PLOP3.LUT P5, PT, P5, PT, PT, 0x8, 0x80 ;  /* 0x000000000080781c */ /* 0x000fe20002fae170 */
[----:B------:R-:W-:-:S04]  /*16c60*/  @P1 IMAD.U32 R164, R164, 0x10000, RZ ;  /* 0x00010000a4a41824 */ /* 0x000fc800078e00ff */
[----:B------:R-:W-:-:S05]  /*16c70*/  @P1 FADD.FTZ R127, R164, R127 ;  /* 0x0000007fa47f1221 */ /* 0x000fca0000010000 */
[----:B------:R-:W-:-:S04]  /*16c80*/  F2FP.BF16.F32.PACK_AB R164, RZ, R127 ;  /* 0x0000007fffa4723e */ /* 0x000fc800000010ff */
[----:B------:R-:W-:-:S07]  /*16c90*/  PRMT R99, R99, 0x5410, R164 ;  /* 0x0000541063637816 */ /* 0x000fce00000000a4 */
.L_x_479:
        /* <DEDUP_REMOVED lines=8> */
[----:B------:R-:W-:Y:S02]  /*16d20*/  SEL R99, RZ, 0x1, !P2 ;  /* 0x00000001ff637807 */ /* 0x000fe40005000000 */
[----:B------:R-:W-:-:S02]  /*16d30*/  LOP3.LUT R96, R98, R96, R97, 0xfe, !PT ;  /* 0x0000006062607212 */ /* 0x000fc400078efe61 */
[C---:B------:R-:W-:Y:S02]  /*16d40*/  LOP3.LUT P5, RZ, R25.reuse, 0x4, RZ, 0xc0, !PT ;  /* 0x0000000419ff7812 */ /* 0x040fe400078ac0ff */
        /* <DEDUP_REMOVED lines=12> */
[----:B0-----:R-:W-:Y:S01]  /*16e10*/  IMAD.U32 R96, R9, 0x10000, RZ ;  /* 0x0001000009607824 */ /* 0x001fe200078e00ff */
[----:B------:R-:W-:Y:S02]  /*16e20*/  LOP3.LUT R97, R8, 0xffff, RZ, 0xc0, !PT ;  /* 0x0000ffff08617812 */ /* 0x000fe400078ec0ff */
[----:B------:R-:W-:Y:S02]  /*16e30*/  PRMT R135, R10, 0x7104, RZ ;  /* 0x000071040a877816 */ /* 0x000fe400000000ff */
[----:B------:R-:W-:Y:S02]  /*16e40*/  LOP3.LUT R96, R96, 0xff0000, RZ, 0xc0, !PT ;  /* 0x00ff000060607812 */ /* 0x000fe400078ec0ff */
[----:B------:R-:W-:Y:S02]  /*16e50*/  LOP3.LUT R98, R13, 0xff, RZ, 0xc0, !PT ;  /* 0x000000ff0d627812 */ /* 0x000fe400078ec0ff */
[----:B------:R-:W-:Y:S02]  /*16e60*/  PRMT R96, R96, 0x4210, R97 ;  /* 0x0000421060607816 */ /* 0x000fe40000000061 */
[----:B------:R-:W-:Y:S01]  /*16e70*/  LOP3.LUT R102, R14, 0xff, RZ, 0xc0, !PT ;  /* 0x000000ff0e667812 */ /* 0x000fe200078ec0ff */
[----:B------:R-:W-:Y:S01]  /*16e80*/  IMAD.WIDE.U32 R98, R98, 0x10000, RZ ;  /* 0x0001000062627825 */ /* 0x000fe200078e00ff */
[----:B------:R-:W-:-:S02]  /*16e90*/  LOP3.LUT R135, R96, 0xff00, R135, 0xf8, !PT ;  /* 0x0000ff0060877812 */ /* 0x000fc400078ef887 */
[----:B------:R-:W-:Y:S01]  /*16ea0*/  LOP3.LUT R96, R12, 0xff, RZ, 0xc0, !PT ;  /* 0x000000ff0c607812 */ /* 0x000fe200078ec0ff */
[----:B------:R-:W-:Y:S01]  /*16eb0*/  IMAD.WIDE.U32 R102, R102, 0x100, RZ ;  /* 0x0000010066667825 */ /* 0x000fe200078e00ff */
[----:B------:R-:W-:-:S03]  /*16ec0*/  LOP3.LUT R135, R135, 0xff, R11, 0xf8, !PT ;  /* 0x000000ff87877812 */ /* 0x000fc600078ef80b */
[----:B------:R-:W-:-:S05]  /*16ed0*/  IMAD.WIDE.U32 R96, R96, 0x1000000, RZ ;  /* 0x0100000060607825 */ /* 0x000fca00078e00ff */
[----:B------:R-:W-:Y:S02]  /*16ee0*/  LOP3.LUT R97, R99, R135, R97, 0xfe, !PT ;  /* 0x0000008763617212 */ /* 0x000fe400078efe61 */
[----:B------:R-:W-:Y:S02]  /*16ef0*/  LOP3.LUT R96, R102, R96, R98, 0xfe, !PT ;  /* 0x0000006066607212 */ /* 0x000fe400078efe62 */
[----:B------:R-:W0:Y:S01]  /*16f00*/  LDC.64 R98, c[0x0][0x3b8] ;  /* 0x0000ee00ff627b82 */ /* 0x000e220000000a00 */
[----:B------:R-:W-:Y:S02]  /*16f10*/  LOP3.LUT R97, R97, R103, RZ, 0xfc, !PT ;  /* 0x0000006761617212 */ /* 0x000fe400078efcff */
[----:B------:R-:W-:Y:S01]  /*16f20*/  LOP3.LUT R96, R96, 0xff, R15, 0xf8, !PT ;  /* 0x000000ff60607812 */ /* 0x000fe200078ef80f */
[----:B0-----:R-:W-:-:S05]  /*16f30*/  IMAD.WIDE.U32 R98, R100, 0x8, R98 ;  /* 0x0000000864627825 */ /* 0x001fca00078e0062 */
[----:B------:R1:W-:Y:S02]  /*16f40*/  STG.E.64 desc[UR6][R98.64], R96 ;  /* 0x0000006062007986 */ /* 0x0003e4000c101b06 */
.L_x_520:
[----:B------:R-:W-:Y:S01]  /*16f50*/  MOV R135, R101 ;  /* 0x0000006500877202 */ /* 0x000fe20000000f00 */
[----:B------:R-:W-:-:S07]  /*16f60*/  VIADD R100, R100, 0x20 ;  /* 0x0000002064647836 */ /* 0x000fce0000000000 */
.L_x_397:
[----:B------:R-:W-:Y:S05]  /*16f70*/  BSYNC.RECONVERGENT B0 ;  /* 0x0000000000007941 */ /* 0x000fea0003800200 */
.L_x_396:
        /* <DEDUP_REMOVED lines=30> */
[--C-:B------:R-:W-:Y:S01]  /*17160*/  @!P2 IMAD.MOV.U32 R101, RZ, RZ, R135.reuse ;  /* 0x000000ffff65a224 */ /* 0x100fe200078e0087 */
[----:B------:R-:W-:Y:S01]  /*17170*/  @P2 IADD3 R9, PT, PT, R21, 0x1, RZ ;  /* 0x0000000115092810 */ /* 0x000fe20007ffe0ff */
[----:B------:R-:W-:Y:S02]  /*17180*/  @P2 IMAD.MOV.U32 R101, RZ, RZ, R135 ;  /* 0x000000ffff652224 */ /* 0x000fe400078e0087 */
[----:B------:R-:W-:Y:S01]  /*17190*/  @P2 IMAD.MOV.U32 R6, RZ, RZ, R23 ;  /* 0x000000ffff062224 */ /* 0x000fe200078e0017 */
[----:B------:R-:W-:Y:S06]  /*171a0*/  BRA `(.L_x_525) ;  /* 0x00000004002c7947 */ /* 0x000fec0003800000 */
.L_x_526:
        /* <DEDUP_REMOVED lines=13> */
.L_x_528:
[----:B------:R-:W-:Y:S05]  /*17280*/  BSYNC.RECONVERGENT B2 ;  /* 0x0000000000027941 */ /* 0x000fea0003800200 */
.L_x_527:
        /* <DEDUP_REMOVED lines=53> */
[----:B------:R-:W-:-:S04]  /*175e0*/  IMAD.MOV.U32 R6, RZ, RZ, R135 ;  /* 0x000000ffff067224 */ /* 0x000fc800078e0087 */
[----:B------:R-:W-:-:S05]  /*175f0*/  IMAD.WIDE.U32 R10, R10, -0x326172a9, RZ ;  /* 0xcd9e8d570a0a7825 */ /* 0x000fca00078e00ff */
[----:B------:R-:W-:Y:S01]  /*17600*/  LOP3.LUT R23, R23, R8, R11, 0x96, !PT ;  /* 0x0000000817177212 */ /* 0x000fe200078e960b */
[----:B------:R-:W-:Y:S01]  /*17610*/  IMAD.WIDE.U32 R8, R9, -0x2daee0ad, RZ ;  /* 0xd2511f5309087825 */ /* 0x000fe200078e00ff */
[----:B------:R-:W-:-:S03]  /*17620*/  MOV R20, R10 ;  /* 0x0000000a00147202 */ /* 0x000fc60000000f00 */
[----:B------:R-:W-:Y:S01]  /*17630*/  IMAD.MOV.U32 R101, RZ, RZ, R8 ;  /* 0x000000ffff657224 */ /* 0x000fe200078e0008 */
[----:B------:R-:W-:Y:S01]  /*17640*/  LOP3.LUT R22, R22, R12, R9, 0x96, !PT ;  /* 0x0000000c16167212 */ /* 0x000fe200078e9609 */
[----:B------:R-:W-:-:S07]  /*17650*/  HFMA2 R9, -RZ, RZ, 0, 0 ;  /* 0x00000000ff097431 */ /* 0x000fce00000001ff */
.L_x_525:
[----:B------:R-:W-:Y:S05]  /*17660*/  BSYNC.RECONVERGENT B1 ;  /* 0x0000000000017941 */ /* 0x000fea0003800200 */
.L_x_524:
[----:B------:R-:W1:Y:S01]  /*17670*/  LDC R166, c[0x0][0x404] ;  /* 0x00010100ffa67b82 */ /* 0x000e620000000800 */
[----:B------:R-:W-:Y:S01]  /*17680*/  I2FP.F32.U32 R6, R6 ;  /* 0x0000000600067245 */ /* 0x000fe20000201000 */
[----:B------:R-:W-:Y:S01]  /*17690*/  IMAD.MOV.U32 R167, RZ, RZ, 0x2f800000 ;  /* 0x2f800000ffa77424 */ /* 0x000fe200078e00ff */
[----:B------:R-:W-:Y:S01]  /*176a0*/  ISETP.NE.AND P2, PT, R9, 0x1, PT ;  /* 0x000000010900780c */ /* 0x000fe20003f45270 */
[----:B------:R-:W-:Y:S01]  /*176b0*/  BSSY.RECONVERGENT B1, `(.L_x_529) ;  /* 0x0000061000017945 */ /* 0x000fe20003800200 */
[----:B------:R-:W-:Y:S01]  /*176c0*/  LOP3.LUT R25, R25, 0xffffffef, RZ, 0xc0, !PT ;  /* 0xffffffef19197812 */ /* 0x000fe200078ec0ff */
[----:B------:R-:W-:Y:S01]  /*176d0*/  FFMA.FTZ R6, R6, R167, 1.1641532182693481445e-10 ;  /* 0x2f00000006067423 */ /* 0x000fe200000100a7 */
[----:B------:R-:W-:Y:S01]  /*176e0*/  HFMA2 R8, -RZ, RZ, 0, 1.1920928955078125e-07 ;  /* 0x00000002ff087431 */ /* 0x000fe200000001ff */
[----:B------:R-:W2:Y:S01]  /*176f0*/  LDC R135, c[0x0][0x408] ;  /* 0x00010200ff877b82 */ /* 0x000ea20000000800 */
[----:B-----5:R-:W-:Y:S01]  /*17700*/  PRMT R14, R96, 0x7632, R14 ;  /* 0x00007632600e7816 */ /* 0x020fe2000000000e */
[----:B------:R-:W-:Y:S01]  /*17710*/  IMAD.MOV.U32 R10, RZ, RZ, R20 ;  /* 0x000000ffff0a7224 */ /* 0x000fe200078e0014 */
[----:B-1----:R-:W-:Y:S01]  /*17720*/  FSETP.GTU.FTZ.AND P3, PT, R6, R166, PT ;  /* 0x000000a60600720b */ /* 0x002fe20003f7c000 */
[----:B------:R-:W-:-:S04]  /*17730*/  IMAD.U32 R6, R96, 0x10000, RZ ;  /* 0x0001000060067824 */ /* 0x000fc800078e00ff */
[----:B--2---:R-:W-:-:S05]  /*17740*/  FMUL.FTZ R6, R6, R135 ;  /* 0x0000008706067220 */ /* 0x004fca0000410000 */
        /* <DEDUP_REMOVED lines=12> */
.L_x_531:
        /* <DEDUP_REMOVED lines=13> */
.L_x_533:
[----:B------:R-:W-:Y:S05]  /*178e0*/  BSYNC.RECONVERGENT B2 ;  /* 0x0000000000027941 */ /* 0x000fea0003800200 */
.L_x_532:
        /* <DEDUP_REMOVED lines=57> */
[----:B------:R-:W-:Y:S01]  /*17c80*/  IMAD.MOV.U32 R10, RZ, RZ, R101 ;  /* 0x000000ffff0a7224 */ /* 0x000fe200078e0065 */
[----:B------:R-:W-:Y:S01]  /*17c90*/  MOV R101, R8 ;  /* 0x0000000800657202 */ /* 0x000fe20000000f00 */
[----:B------:R-:W-:Y:S01]  /*17ca0*/  IMAD.MOV.U32 R8, RZ, RZ, RZ ;  /* 0x000000ffff087224 */ /* 0x000fe200078e00ff */
[----:B------:R-:W-:-:S07]  /*17cb0*/  LOP3.LUT R22, R22, R12, R9, 0x96, !PT ;  /* 0x0000000c16167212 */ /* 0x000fce00078e9609 */
.L_x_530:
[----:B------:R-:W-:Y:S05]  /*17cc0*/  BSYNC.RECONVERGENT B1 ;  /* 0x0000000000017941 */ /* 0x000fea0003800200 */
.L_x_529:
[----:B------:R-:W-:Y:S01]  /*17cd0*/  I2FP.F32.U32 R9, R10 ;  /* 0x0000000a00097245 */ /* 0x000fe20000201000 */
[----:B------:R-:W-:Y:S01]  /*17ce0*/  BSSY.RECONVERGENT B1, `(.L_x_534) ;  /* 0x0000063000017945 */ /* 0x000fe20003800200 */
[----:B------:R-:W-:-:S03]  /*17cf0*/  IMAD.MOV.U32 R10, RZ, RZ, 0x2 ;  /* 0x00000002ff0a7424 */ /* 0x000fc600078e00ff */
        /* <DEDUP_REMOVED lines=8> */
[----:B------:R-:W-:-:S05]  /*17d80*/  @P1 SHF.L.U32 R6, R56, 0x10, RZ ;  /* 0x0000001038061819 */ /* 0x000fca00000006ff */
[--C-:B------:R-:W-:Y:S01]  /*17d90*/  @P1 FADD.FTZ R6, R6, R9.reuse ;  /* 0x0000000906061221 */ /* 0x100fe20000010000 */
[----:B------:R-:W-:Y:S01]  /*17da0*/  @!P1 IMAD.MOV.U32 R6, RZ, RZ, R9 ;  /* 0x000000ffff069224 */ /* 0x000fe200078e0009 */
        /* <DEDUP_REMOVED lines=11> */
.L_x_536:
        /* <DEDUP_REMOVED lines=13> */
.L_x_538:
[----:B------:R-:W-:Y:S05]  /*17f30*/  BSYNC.RECONVERGENT B2 ;  /* 0x0000000000027941 */ /* 0x000fea0003800200 */
.L_x_537:
        /* <DEDUP_REMOVED lines=61> */
.L_x_535:
[----:B------:R-:W-:Y:S05]  /*18310*/  BSYNC.RECONVERGENT B1 ;  /* 0x0000000000017941 */ /* 0x000fea0003800200 */
.L_x_534:
[----:B------:R-:W-:Y:S01]  /*18320*/  I2FP.F32.U32 R8, R9 ;  /* 0x0000000900087245 */ /* 0x000fe20000201000 */
[----:B------:R-:W-:Y:S01]  /*18330*/  IMAD.U32 R14, R14, 0x10000, RZ ;  /* 0x000100000e0e7824 */ /* 0x000fe200078e00ff */
[----:B------:R-:W-:Y:S01]  /*18340*/  LOP3.LUT R25, R25, 0xfffffff7, RZ, 0xc0, !PT ;  /* 0xfffffff719197812 */ /* 0x000fe200078ec0ff */
[----:B------:R-:W-:Y:S01]  /*18350*/  BSSY.RECONVERGENT B1, `(.L_x_539) ;  /* 0x000005e000017945 */ /* 0x000fe20003800200 */
[----:B------:R-:W-:Y:S01]  /*18360*/  MOV R9, R20 ;  /* 0x0000001400097202 */ /* 0x000fe20000000f00 */
[----:B------:R-:W-:Y:S01]  /*18370*/  FFMA.FTZ R8, R8, R167, 1.1641532182693481445e-10 ;  /* 0x2f00000008087423 */ /* 0x000fe200000100a7 */
[----:B------:R-:W-:-:S04]  /*18380*/  FMUL.FTZ R14, R14, R135 ;  /* 0x000000870e0e7220 */ /* 0x000fc80000410000 */
[----:B------:R-:W-:Y:S01]  /*18390*/  FSETP.GTU.FTZ.AND P2, PT, R8, R166, PT ;  /* 0x000000a60800720b */ /* 0x000fe20003f5c000 */
[----:B------:R-:W-:-:S03]  /*183a0*/  IMAD.MOV.U32 R8, RZ, RZ, 0x2 ;  /* 0x00000002ff087424 */ /* 0x000fc600078e00ff */
        /* <DEDUP_REMOVED lines=13> */
.L_x_541:
        /* <DEDUP_REMOVED lines=13> */
.L_x_543:
[----:B------:R-:W-:Y:S05]  /*18550*/  BSYNC.RECONVERGENT B2 ;  /* 0x0000000000027941 */ /* 0x000fea0003800200 */
.L_x_542:
        /* <DEDUP_REMOVED lines=56> */
[----:B------:R-:W-:-:S04]  /*188e0*/  MOV R20, R10 ;  /* 0x0000000a00147202 */ /* 0x000fc80000000f00 */
[----:B------:R-:W-:Y:S01]  /*188f0*/  LOP3.LUT R22, R22, R12, R9, 0x96, !PT ;  /* 0x0000000c16167212 */ /* 0x000fe200078e9609 */
[----:B------:R-:W-:Y:S02]  /*18900*/  IMAD.MOV.U32 R9, RZ, RZ, R101 ;  /* 0x000000ffff097224 */ /* 0x000fe400078e0065 */
[----:B------:R-:W-:Y:S02]  /*18910*/  IMAD.MOV.U32 R101, RZ, RZ, R8 ;  /* 0x000000ffff657224 */ /* 0x000fe400078e0008 */
[----:B------:R-:W-:-:S07]  /*18920*/  HFMA2 R8, -RZ, RZ, 0, 0 ;  /* 0x00000000ff087431 */ /* 0x000fce00000001ff */
.L_x_540:
[----:B------:R-:W-:Y:S05]  /*18930*/  BSYNC.RECONVERGENT B1 ;  /* 0x0000000000017941 */ /* 0x000fea0003800200 */
.L_x_539:
        /* <DEDUP_REMOVED lines=12> */
[----:B0-----:R-:W-:Y:S01]  /*18a00*/  @P1 FADD.FTZ R32, R14, R9 ;  /* 0x000000090e201221 */ /* 0x001fe20000010000 */
[----:B------:R-:W-:Y:S01]  /*18a10*/  @!P1 MOV R32, R14 ;  /* 0x0000000e00209202 */ /* 0x000fe20000000f00 */
[----:B------:R-:W-:Y:S01]  /*18a20*/  IMAD.MOV.U32 R9, RZ, RZ, R20 ;  /* 0x000000ffff097224 */ /* 0x000fe200078e0014 */
        /* <DEDUP_REMOVED lines=12> */
.L_x_546:
        /* <DEDUP_REMOVED lines=13> */
.L_x_548:
[----:B------:R-:W-:Y:S05]  /*18bc0*/  BSYNC.RECONVERGENT B2 ;  /* 0x0000000000027941 */ /* 0x000fea0003800200 */
.L_x_547:
        /* <DEDUP_REMOVED lines=61> */
.L_x_545:
[----:B------:R-:W-:Y:S05]  /*18fa0*/  BSYNC.RECONVERGENT B1 ;  /* 0x0000000000017941 */ /* 0x000fea0003800200 */
.L_x_544:
[----:B------:R-:W-:Y:S01]  /*18fb0*/  I2FP.F32.U32 R8, R9 ;  /* 0x0000000900087245 */ /* 0x000fe20000201000 */
[----:B------:R-:W-:Y:S01]  /*18fc0*/  BSSY.RECONVERGENT B1, `(.L_x_549) ;  /* 0x0000061000017945 */ /* 0x000fe20003800200 */
[----:B------:R-:W-:Y:S01]  /*18fd0*/  LOP3.LUT R25, R25, 0xfffffffb, RZ, 0xc0, !PT ;  /* 0xfffffffb19197812 */ /* 0x000fe200078ec0ff */
[----:B------:R-:W-:Y:S01]  /*18fe0*/  IMAD.MOV.U32 R12, RZ, RZ, 0x2 ;  /* 0x00000002ff0c7424 */ /* 0x000fe200078e00ff */
[----:B------:R-:W-:Y:S01]  /*18ff0*/  PRMT R9, R97, 0x7632, R9 ;  /* 0x0000763261097816 */ /* 0x000fe20000000009 */
[----:B------:R-:W-:Y:S01]  /*19000*/  FFMA.FTZ R8, R8, R167, 1.1641532182693481445e-10 ;  /* 0x2f00000008087423 */ /* 0x000fe200000100a7 */
[----:B------:R-:W-:-:S04]  /*19010*/  IMAD.MOV.U32 R11, RZ, RZ, R20 ;  /* 0x000000ffff0b7224 */ /* 0x000fc800078e0014 */
[----:B------:R-:W-:Y:S02]  /*19020*/  FSETP.GTU.FTZ.AND P2, PT, R8, R166, PT ;  /* 0x000000a60800720b */ /* 0x000fe40003f5c000 */
[----:B------:R-:W-:-:S05]  /*19030*/  SHF.L.U32 R8, R97, 0x10, RZ ;  /* 0x0000001061087819 */ /* 0x000fca00000006ff */
        /* <DEDUP_REMOVED lines=14> */
.L_x_551:
        /* <DEDUP_REMOVED lines=13> */
.L_x_553:
[----:B------:R-:W-:Y:S05]  /*191f0*/  BSYNC.RECONVERGENT B2 ;  /* 0x0000000000027941 */ /* 0x000fea0003800200 */
.L_x_552:
        /* <DEDUP_REMOVED lines=61> */
.L_x_550:
[----:B------:R-:W-:Y:S05]  /*195d0*/  BSYNC.RECONVERGENT B1 ;  /* 0x0000000000017941 */ /* 0x000fea0003800200 */
.L_x_549:
[----:B------:R-:W-:Y:S01]  /*195e0*/  I2FP.F32.U32 R10, R11 ;  /* 0x0000000b000a7245 */ /* 0x000fe20000201000 */
[----:B------:R-:W-:Y:S01]  /*195f0*/  @P1 IMAD.U32 R33, R57, 0x10000, RZ ;  /* 0x0001000039211824 */ /* 0x000fe200078e00ff */
[----:B------:R-:W-:Y:S01]  /*19600*/  SHF.L.U32 R11, R61, 0x10, RZ ;  /* 0x000000103d0b7819 */ /* 0x000fe200000006ff */
[----:B------:R-:W-:Y:S02]  /*19610*/  BSSY.RECONVERGENT B1, `(.L_x_554) ;  /* 0x0000060000017945 */ /* 0x000fe40003800200 */
[----:B------:R-:W-:Y:S02]  /*19620*/  FFMA.FTZ R10, R10, R167, 1.1641532182693481445e-10 ;  /* 0x2f0000000a0a7423 */ /* 0x000fe400000100a7 */
[----:B------:R-:W-:-:S03]  /*19630*/  FMUL.FTZ R11, R11, R135 ;  /* 0x000000870b0b7220 */ /* 0x000fc60000410000 */
[----:B------:R-:W-:Y:S01]  /*19640*/  FSETP.GTU.FTZ.AND P2, PT, R10, R166, PT ;  /* 0x000000a60a00720b */ /* 0x000fe20003f5c000 */
[----:B------:R-:W-:-:S03]  /*19650*/  HFMA2 R10, -RZ, RZ, 0, 1.1920928955078125e-07 ;  /* 0x00000002ff0a7431 */ /* 0x000fc600000001ff */
        /* <DEDUP_REMOVED lines=17> */
.L_x_556:
        /* <DEDUP_REMOVED lines=13> */
.L_x_558:
[----:B------:R-:W-:Y:S05]  /*19840*/  BSYNC.RECONVERGENT B2 ;  /* 0x0000000000027941 */ /* 0x000fea0003800200 */
.L_x_557:
        /* <DEDUP_REMOVED lines=60> */
.L_x_555:
[----:B------:R-:W-:Y:S05]  /*19c10*/  BSYNC.RECONVERGENT B1 ;  /* 0x0000000000017941 */ /* 0x000fea0003800200 */
.L_x_554:
        /* <DEDUP_REMOVED lines=22> */
.L_x_561:
        /* <DEDUP_REMOVED lines=13> */
.L_x_563:
[----:B------:R-:W-:Y:S05]  /*19e50*/  BSYNC.RECONVERGENT B2 ;  /* 0x0000000000027941 */ /* 0x000fea0003800200 */
.L_x_562:
        /* <DEDUP_REMOVED lines=51> */
[----:B------:R-:W-:Y:S02]  /*1a190*/  VIADD R23, R52, 0x8ff34781 ;  /* 0x8ff3478134177836 */ /* 0x000fe40000000000 */
[----:B------:R-:W-:Y:S02]  /*1a1a0*/  VIADD R12, R53, 0x96a522ad ;  /* 0x96a522ad350c7836 */ /* 0x000fe40000000000 */
[----:B------:R-:W-:-:S05]  /*1a1b0*/  IMAD.WIDE.U32 R20, R20, -0x326172a9, RZ ;  /* 0xcd9e8d5714147825 */ /* 0x000fca00078e00ff */
[----:B------:R-:W-:Y:S01]  /*1a1c0*/  LOP3.LUT R23, R23, R10, R21, 0x96, !PT ;  /* 0x0000000a17177212 */ /* 0x000fe200078e9615 */
[----:B------:R-:W-:-:S05]  /*1a1d0*/  IMAD.WIDE.U32 R10, R11, -0x2daee0ad, RZ ;  /* 0xd2511f530b0a7825 */ /* 0x000fca00078e00ff */
[----:B------:R-:W-:Y:S01]  /*1a1e0*/  LOP3.LUT R22, R12, R22, R11, 0x96, !PT ;  /* 0x000000160c167212 */ /* 0x000fe200078e960b */
[----:B------:R-:W-:Y:S01]  /*1a1f0*/  IMAD.MOV.U32 R11, RZ, RZ, RZ ;  /* 0x000000ffff0b7224 */ /* 0x000fe200078e00ff */
[----:B------:R-:W-:Y:S01]  /*1a200*/  MOV R12, R101 ;  /* 0x00000065000c7202 */ /* 0x000fe20000000f00 */
[----:B------:R-:W-:-:S07]  /*1a210*/  IMAD.MOV.U32 R101, RZ, RZ, R10 ;  /* 0x000000ffff657224 */ /* 0x000fce00078e000a */
.L_x_560:
[----:B------:R-:W-:Y:S05]  /*1a220*/  BSYNC.RECONVERGENT B1 ;  /* 0x0000000000017941 */ /* 0x000fea0003800200 */
.L_x_559:
[----:B------:R-:W-:Y:S01]  /*1a230*/  I2FP.F32.U32 R10, R12 ;  /* 0x0000000c000a7245 */ /* 0x000fe20000201000 */
[----:B------:R-:W-:Y:S04]  /*1a240*/  BSSY.RECONVERGENT B1, `(.L_x_564) ;  /* 0x0000064000017945 */ /* 0x000fe80003800200 */
[----:B------:R-:W-:-:S05]  /*1a250*/  FFMA.FTZ R10, R10, R167, 1.1641532182693481445e-10 ;  /* 0x2f0000000a0a7423 */ /* 0x000fca00000100a7 */
[----:B------:R-:W-:Y:S02]  /*1a260*/  FSETP.GTU.FTZ.AND P2, PT, R10, R166, PT ;  /* 0x000000a60a00720b */ /* 0x000fe40003f5c000 */
[----:B------:R-:W-:Y:S02]  /*1a270*/  PRMT R10, R61, 0x7632, R10 ;  /* 0x000076323d0a7816 */ /* 0x000fe4000000000a */
[----:B------:R-:W-:Y:S02]  /*1a280*/  SEL R12, RZ, 0x1, P2 ;  /* 0x00000001ff0c7807 */ /* 0x000fe40001000000 */
[----:B------:R-:W-:-:S05]  /*1a290*/  SHF.L.U32 R10, R10, 0x10, RZ ;  /* 0x000000100a0a7819 */ /* 0x000fca00000006ff */
[----:B------:R-:W-:-:S05]  /*1a2a0*/  FMUL.FTZ R10, R10, R135 ;  /* 0x000000870a0a7220 */ /* 0x000fca0000410000 */
[----:B------:R-:W-:Y:S02]  /*1a2b0*/  FSEL R10, R10, RZ, !P2 ;  /* 0x000000ff0a0a7208 */ /* 0x000fe40005000000 */
[----:B------:R-:W-:-:S03]  /*1a2c0*/  ISETP.NE.AND P2, PT, R11, 0x1, PT ;  /* 0x000000010b00780c */ /* 0x000fc60003f45270 */
[--C-:B------:R-:W-:Y:S01]  /*1a2d0*/  FADD.FTZ R9, R9, R10.reuse ;  /* 0x0000000a09097221 */ /* 0x100fe20000010000 */
[----:B------:R-:W-:-:S05]  /*1a2e0*/  @P1 PRMT R10, R57, 0x7632, R10 ;  /* 0x00007632390a1816 */ /* 0x000fca000000000a */
[----:B------:R-:W-:-:S04]  /*1a2f0*/  @P1 IMAD.U32 R10, R10, 0x10000, RZ ;  /* 0x000100000a0a1824 */ /* 0x000fc800078e00ff */
[----:B------:R-:W-:Y:S01]  /*1a300*/  @P1 FADD.FTZ R48, R9, R10 ;  /* 0x0000000a09301221 */ /* 0x000fe20000010000 */
[----:B------:R-:W-:Y:S02]  /*1a310*/  @!P1 IMAD.MOV.U32 R48, RZ, RZ, R9 ;  /* 0x000000ffff309224 */ /* 0x000fe400078e0009 */
[----:B------:R-:W-:Y:S02]  /*1a320*/  HFMA2 R10, -RZ, RZ, 0, 1.1920928955078125e-07 ;  /* 0x00000002ff0a7431 */ /* 0x000fe400000001ff */
[----:B------:R-:W-:Y:S01]  /*1a330*/  IMAD.MOV.U32 R9, RZ, RZ, R20 ;  /* 0x000000ffff097224 */ /* 0x000fe200078e0014 */
        /* <DEDUP_REMOVED lines=10> */
.L_x_566:
        /* <DEDUP_REMOVED lines=13> */
.L_x_568:
[----:B------:R-:W-:Y:S05]  /*1a4b0*/  BSYNC.RECONVERGENT B2 ;  /* 0x0000000000027941 */ /* 0x000fea0003800200 */
.L_x_567:
        /* <DEDUP_REMOVED lines=60> */
.L_x_565:
[----:B------:R-:W-:Y:S05]  /*1a880*/  BSYNC.RECONVERGENT B1 ;  /* 0x0000000000017941 */ /* 0x000fea0003800200 */
.L_x_564:
[----:B------:R-:W-:Y:S01]  /*1a890*/  I2FP.F32.U32 R9, R9 ;  /* 0x0000000900097245 */ /* 0x000fe20000201000 */
[----:B------:R-:W-:Y:S01]  /*1a8a0*/  IMAD.U32 R49, R98, 0x10000, RZ ;  /* 0x0001000062317824 */ /* 0x000fe200078e00ff */
[----:B------:R-:W-:Y:S01]  /*1a8b0*/  ISETP.NE.AND P3, PT, R10, 0x1, PT ;  /* 0x000000010a00780c */ /* 0x000fe20003f65270 */
[----:B------:R-:W-:Y:S01]  /*1a8c0*/  BSSY.RECONVERGENT B1, `(.L_x_569) ;  /* 0x000005c000017945 */ /* 0x000fe20003800200 */
[----:B------:R-:W-:Y:S02]  /*1a8d0*/  IMAD.MOV.U32 R21, RZ, RZ, 0x2 ;  /* 0x00000002ff157424 */ /* 0x000fe400078e00ff */
[----:B------:R-:W-:Y:S01]  /*1a8e0*/  FFMA.FTZ R9, R9, R167, 1.1641532182693481445e-10 ;  /* 0x2f00000009097423 */ /* 0x000fe200000100a7 */
[----:B------:R-:W-:Y:S01]  /*1a8f0*/  FMUL.FTZ R49, R49, R135 ;  /* 0x0000008731317220 */ /* 0x000fe20000410000 */
[----:B------:R-:W-:-:S03]  /*1a900*/  MOV R11, R20 ;  /* 0x00000014000b7202 */ /* 0x000fc60000000f00 */
        /* <DEDUP_REMOVED lines=13> */
.L_x_571:
        /* <DEDUP_REMOVED lines=13> */
.L_x_573:
[----:B------:R-:W-:Y:S05]  /*1aab0*/  BSYNC.RECONVERGENT B2 ;  /* 0x0000000000027941 */ /* 0x000fea0003800200 */
.L_x_572:
        /* <DEDUP_REMOVED lines=60> */
.L_x_570:
[----:B------:R-:W-:Y:S05]  /*1ae80*/  BSYNC.RECONVERGENT B1 ;  /* 0x0000000000017941 */ /* 0x000fea0003800200 */
.L_x_569:
[----:B------:R-:W-:Y:S01]  /*1ae90*/  I2FP.F32.U32 R10, R11 ;  /* 0x0000000b000a7245 */ /* 0x000fe20000201000 */
[----:B------:R-:W-:Y:S01]  /*1aea0*/  BSSY.RECONVERGENT B1, `(.L_x_574) ;  /* 0x0000062000017945 */ /* 0x000fe20003800200 */
[----:B------:R-:W-:Y:S01]  /*1aeb0*/  SHF.L.U32 R11, R62, 0x10, RZ ;  /* 0x000000103e0b7819 */ /* 0x000fe200000006ff */
[----:B------:R-:W-:Y:S02]  /*1aec0*/  HFMA2 R103, -RZ, RZ, 0, 1.1920928955078125e-07 ;  /* 0x00000002ff677431 */ /* 0x000fe400000001ff */
[----:B------:R-:W-:Y:S02]  /*1aed0*/  FFMA.FTZ R10, R10, R167, 1.1641532182693481445e-10 ;  /* 0x2f0000000a0a7423 */ /* 0x000fe400000100a7 */
[----:B------:R-:W-:-:S03]  /*1aee0*/  FMUL.FTZ R11, R11, R135 ;  /* 0x000000870b0b7220 */ /* 0x000fc60000410000 */
[----:B------:R-:W-:-:S04]  /*1aef0*/  FSETP.GTU.FTZ.AND P3, PT, R10, R166, PT ;  /* 0x000000a60a00720b */ /* 0x000fc80003f7c000 */
[----:B------:R-:W-:Y:S02]  /*1af00*/  FSEL R10, R11, RZ, !P3 ;  /* 0x000000ff0b0a7208 */ /* 0x000fe40005800000 */
[----:B------:R-:W-:Y:S02]  /*1af10*/  SEL R11, RZ, 0x1, P3 ;  /* 0x00000001ff0b7807 */ /* 0x000fe40001800000 */
[----:B------:R-:W-:Y:S01]  /*1af20*/  ISETP.NE.AND P3, PT, R21, 0x1, PT ;  /* 0x000000011500780c */ /* 0x000fe20003f65270 */
        /* <DEDUP_REMOVED lines=15> */
.L_x_576:
        /* <DEDUP_REMOVED lines=13> */
.L_x_578:
[----:B------:R-:W-:Y:S05]  /*1b0f0*/  BSYNC.RECONVERGENT B2 ;  /* 0x0000000000027941 */ /* 0x000fea0003800200 */
.L_x_577:
[----:B------:R-:W-:Y:S01]  /*1b100*/  LOP3.LUT R20, R18, R23, R53, 0x96, !PT ;  /* 0x0000001712147212 */ /* 0x000fe200078e9635 */
[----:B------:R-:W-:-:S04]  /*1b110*/  IMAD.WIDE.U32 R114, R24, -0x326172a9, RZ ;  /* 0xcd9e8d5718727825 */ /* 0x000fc800078e00ff */
[----:B------:R-:W-:Y:S02]  /*1b120*/  HFMA2 R103, -RZ, RZ, 0, 0 ;  /* 0x00000000ff677431 */ /* 0x000fe400000001ff */
        /* <DEDUP_REMOVED lines=56> */
[----:B------:R-:W-:-:S07]  /*1b4b0*/  IMAD.MOV.U32 R101, RZ, RZ, R114 ;  /* 0x000000ffff657224 */ /* 0x000fce00078e0072 */
.L_x_575:
[----:B------:R-:W-:Y:S05]  /*1b4c0*/  BSYNC.RECONVERGENT B1 ;  /* 0x0000000000017941 */ /* 0x000fea0003800200 */
.L_x_574:
        /* <DEDUP_REMOVED lines=20> */
.L_x_581:
        /* <DEDUP_REMOVED lines=13> */
.L_x_583:
[----:B------:R-:W-:Y:S05]  /*1b6e0*/  BSYNC.RECONVERGENT B2 ;  /* 0x0000000000027941 */ /* 0x000fea0003800200 */
.L_x_582:
        /* <DEDUP_REMOVED lines=55> */
[----:B------:R-:W-:-:S04]  /*1ba60*/  IMAD.WIDE.U32 R114, R115, -0x2daee0ad, RZ ;  /* 0xd2511f5373727825 */ /* 0x000fc800078e00ff */
[----:B------:R-:W-:Y:S01]  /*1ba70*/  IMAD.MOV.U32 R21, RZ, RZ, RZ ;  /* 0x000000ffff157224 */ /* 0x000fe200078e00ff */
[----:B------:R-:W-:Y:S02]  /*1ba80*/  LOP3.LUT R22, R10, R22, R115, 0x96, !PT ;  /* 0x000000160a167212 */ /* 0x000fe400078e9673 */
[----:B------:R-:W-:Y:S01]  /*1ba90*/  MOV R10, R101 ;  /* 0x00000065000a7202 */ /* 0x000fe20000000f00 */
[----:B------:R-:W-:-:S07]  /*1baa0*/  IMAD.MOV.U32 R101, RZ, RZ, R114 ;  /* 0x000000ffff657224 */ /* 0x000fce00078e0072 */
.L_x_580:
[----:B------:R-:W-:Y:S05]  /*1bab0*/  BSYNC.RECONVERGENT B1 ;  /* 0x0000000000017941 */ /* 0x000fea0003800200 */
.L_x_579:
[----:B------:R-:W-:Y:S01]  /*1bac0*/  I2FP.F32.U32 R10, R10 ;  /* 0x0000000a000a7245 */ /* 0x000fe20000201000 */
[----:B------:R-:W-:Y:S01]  /*1bad0*/  BSSY.RECONVERGENT B1, `(.L_x_584) ;  /* 0x0000064000017945 */ /* 0x000fe20003800200 */
[----:B------:R-:W-:-:S03]  /*1bae0*/  HFMA2 R115, -RZ, RZ, 0, 1.1920928955078125e-07 ;  /* 0x00000002ff737431 */ /* 0x000fc600000001ff */
        /* <DEDUP_REMOVED lines=10> */
[----:B------:R-:W-:Y:S01]  /*1bb90*/  SEL R10, RZ, 0x1, P4 ;  /* 0x00000001ff0a7807 */ /* 0x000fe20002000000 */
[----:B------:R-:W-:Y:S01]  /*1bba0*/  @!P1 IMAD.MOV.U32 R114, RZ, RZ, R9 ;  /* 0x000000ffff729224 */ /* 0x000fe200078e0009 */
[----:B------:R-:W-:Y:S01]  /*1bbb0*/  ISETP.NE.AND P4, PT, R21, 0x1, PT ;  /* 0x000000011500780c */ /* 0x000fe20003f85270 */
[----:B------:R-:W-:-:S03]  /*1bbc0*/  IMAD.MOV.U32 R9, RZ, RZ, R20 ;  /* 0x000000ffff097224 */ /* 0x000fc600078e0014 */
[----:B------:R-:W-:-:S09]  /*1bbd0*/  F2FP.BF16.F32.PACK_AB R103, RZ, R114 ;  /* 0x00000072ff67723e */ /* 0x000fd200000010ff */
        /* <DEDUP_REMOVED lines=9> */
.L_x_586:
        /* <DEDUP_REMOVED lines=13> */
.L_x_588:
[----:B------:R-:W-:Y:S05]  /*1bd40*/  BSYNC.RECONVERGENT B2 ;  /* 0x0000000000027941 */ /* 0x000fea0003800200 */
.L_x_587:
        /* <DEDUP_REMOVED lines=60> */
.L_x_585:
[----:B------:R-:W-:Y:S05]  /*1c110*/  BSYNC.RECONVERGENT B1 ;  /* 0x0000000000017941 */ /* 0x000fea0003800200 */
.L_x_584:
[----:B------:R-:W-:Y:S01]  /*1c120*/  I2FP.F32.U32 R9, R9 ;  /* 0x0000000900097245 */ /* 0x000fe20000201000 */
[----:B------:R-:W-:Y:S01]  /*1c130*/  BSSY.RECONVERGENT B1, `(.L_x_589) ;  /* 0x000005e000017945 */ /* 0x000fe20003800200 */
[----:B------:R-:W-:Y:S01]  /*1c140*/  ISETP.NE.AND P5, PT, R115, 0x1, PT ;  /* 0x000000017300780c */ /* 0x000fe20003fa5270 */
        /* <DEDUP_REMOVED lines=18> */
.L_x_591:
        /* <DEDUP_REMOVED lines=13> */
.L_x_593:
[----:B------:R-:W-:Y:S05]  /*1c340*/  BSYNC.RECONVERGENT B2 ;  /* 0x0000000000027941 */ /* 0x000fea0003800200 */
.L_x_592:
        /* <DEDUP_REMOVED lines=60> */
.L_x_590:
[----:B------:R-:W-:Y:S05]  /*1c710*/  BSYNC.RECONVERGENT B1 ;  /* 0x0000000000017941 */ /* 0x000fea0003800200 */
.L_x_589:
        /* <DEDUP_REMOVED lines=11> */
[----:B------:R-:W-:-:S04]  /*1c7d0*/  FADD.FTZ R9, R9, R99 ;  /* 0x0000006309097221 */ /* 0x000fc80000010000 */
[--C-:B------:R-:W-:Y:S01]  /*1c7e0*/  @P1 FADD.FTZ R115, R115, R9.reuse ;  /* 0x0000000973731221 */ /* 0x100fe20000010000 */
[--C-:B------:R-:W-:Y:S01]  /*1c7f0*/  @!P1 IMAD.MOV.U32 R115, RZ, RZ, R9.reuse ;  /* 0x000000ffff739224 */ /* 0x100fe200078e0009 */
[----:B------:R-:W-:Y:S01]  /*1c800*/  PRMT R9, R21, 0x7610, R9 ;  /* 0x0000761015097816 */ /* 0x000fe20000000009 */
[----:B------:R-:W-:-:S03]  /*1c810*/  IMAD.MOV.U32 R21, RZ, RZ, R20 ;  /* 0x000000ffff157224 */ /* 0x000fc600078e0014 */
        /* <DEDUP_REMOVED lines=10> */
.L_x_596:
        /* <DEDUP_REMOVED lines=13> */
.L_x_598:
[----:B------:R-:W-:Y:S05]  /*1c990*/  BSYNC.RECONVERGENT B2 ;  /* 0x0000000000027941 */ /* 0x000fea0003800200 */
.L_x_597:
        /* <DEDUP_REMOVED lines=60> */
.L_x_595:
[----:B------:R-:W-:Y:S05]  /*1cd60*/  BSYNC.RECONVERGENT B1 ;  /* 0x0000000000017941 */ /* 0x000fea0003800200 */
.L_x_594:
[----:B------:R-:W-:Y:S01]  /*1cd70*/  I2FP.F32.U32 R21, R21 ;  /* 0x0000001500157245 */ /* 0x000fe20000201000 */
[----:B------:R-:W-:Y:S01]  /*1cd80*/  IMAD.U32 R128, R128, 0x10000, RZ ;  /* 0x0001000080807824 */ /* 0x000fe200078e00ff */
[----:B------:R-:W-:Y:S01]  /*1cd90*/  ISETP.NE.AND P6, PT, R164, 0x1, PT ;  /* 0x00000001a400780c */ /* 0x000fe20003fc5270 */
[----:B------:R-:W-:Y:S01]  /*1cda0*/  BSSY.RECONVERGENT B1, `(.L_x_599) ;  /* 0x000005e000017945 */ /* 0x000fe20003800200 */
[----:B------:R-:W-:Y:S01]  /*1cdb0*/  MOV R165, R20 ;  /* 0x0000001400a57202 */ /* 0x000fe20000000f00 */
[----:B------:R-:W-:Y:S01]  /*1cdc0*/  FFMA.FTZ R21, R21, R167, 1.1641532182693481445e-10 ;  /* 0x2f00000015157423 */ /* 0x000fe200000100a7 */
[----:B------:R-:W-:-:S04]  /*1cdd0*/  FMUL.FTZ R128, R128, R135 ;  /* 0x0000008780807220 */ /* 0x000fc80000410000 */
[----:B------:R-:W-:Y:S01]  /*1cde0*/  FSETP.GTU.FTZ.AND P5, PT, R21, R166, PT ;  /* 0x000000a61500720b */ /* 0x000fe20003fbc000 */
[----:B------:R-:W-:-:S03]  /*1cdf0*/  IMAD.MOV.U32 R21, RZ, RZ, 0x2 ;  /* 0x00000002ff157424 */ /* 0x000fc600078e00ff */
        /* <DEDUP_REMOVED lines=11> */
.L_x_601:
        /* <DEDUP_REMOVED lines=16> */
.L_x_603:
[----:B------:R-:W-:Y:S05]  /*1cfb0*/  BSYNC.RECONVERGENT B2 ;  /* 0x0000000000027941 */ /* 0x000fea0003800200 */
.L_x_602:
        /* <DEDUP_REMOVED lines=60> */
.L_x_600:
[----:B------:R-:W-:Y:S05]  /*1d380*/  BSYNC.RECONVERGENT B1 ;  /* 0x0000000000017941 */ /* 0x000fea0003800200 */
.L_x_599:
        /* <DEDUP_REMOVED lines=16> */
[----:B------:R-:W-:-:S05]  /*1d490*/  @!P1 IMAD.MOV.U32 R128, RZ, RZ, R135 ;  /* 0x000000ffff809224 */ /* 0x000fca00078e0087 */
[----:B------:R-:W-:-:S04]  /*1d4a0*/  F2FP.BF16.F32.PACK_AB R135, RZ, R128 ;  /* 0x00000080ff87723e */ /* 0x000fc800000010ff */
[----:B------:R-:W-:Y:S01]  /*1d4b0*/  PRMT R99, R99, 0x5410, R135 ;  /* 0x0000541063637816 */ /* 0x000fe20000000087 */
[----:B------:R-:W-:Y:S06]  /*1d4c0*/  BRA `(.L_x_604) ;  /* 0x0000003000a87947 */ /* 0x000fec0003800000 */
.L_x_523:
[----:B------:R-:W-:Y:S01]  /*1d4d0*/  ISETP.NE.AND P2, PT, R21, 0x1, PT ;  /* 0x000000011500780c */ /* 0x000fe20003f45270 */
[----:B------:R-:W-:Y:S01]  /*1d4e0*/  BSSY.RECONVERGENT B1, `(.L_x_605) ;  /* 0x0000059000017945 */ /* 0x000fe20003800200 */
[----:B0-----:R-:W-:Y:S02]  /*1d4f0*/  HFMA2 R32, -RZ, RZ, 0, 1.1920928955078125e-07 ;  /* 0x00000002ff207431 */ /* 0x001fe400000001ff */
        /* <DEDUP_REMOVED lines=13> */
.L_x_607:
        /* <DEDUP_REMOVED lines=13> */
.L_x_609:
[----:B------:R-:W-:Y:S05]  /*1d6a0*/  BSYNC.RECONVERGENT B2 ;  /* 0x0000000000027941 */ /* 0x000fea0003800200 */
.L_x_608:
        /* <DEDUP_REMOVED lines=60> */
.L_x_606:
[----:B------:R-:W-:Y:S05]  /*1da70*/  BSYNC.RECONVERGENT B1 ;  /* 0x0000000000017941 */ /* 0x000fea0003800200 */
.L_x_605:
        /* <DEDUP_REMOVED lines=29> */
.L_x_612:
        /* <DEDUP_REMOVED lines=13> */
.L_x_614:
[----:B------:R-:W-:Y:S05]  /*1dd20*/  BSYNC.RECONVERGENT B2 ;  /* 0x0000000000027941 */ /* 0x000fea0003800200 */
.L_x_613:
        /* <DEDUP_REMOVED lines=60> */
.L_x_611:
[----:B------:R-:W-:Y:S05]  /*1e0f0*/  BSYNC.RECONVERGENT B1 ;  /* 0x0000000000017941 */ /* 0x000fea0003800200 */
.L_x_610:
        /* <DEDUP_REMOVED lines=26> */
.L_x_617:
        /* <DEDUP_REMOVED lines=13> */
.L_x_619:
[----:B------:R-:W-:Y:S05]  /*1e370*/  BSYNC.RECONVERGENT B2 ;  /* 0x0000000000027941 */ /* 0x000fea0003800200 */
.L_x_618:
        /* <DEDUP_REMOVED lines=60> */
.L_x_616:
[----:B------:R-:W-:Y:S05]  /*1e740*/  BSYNC.RECONVERGENT B1 ;  /* 0x0000000000017941 */ /* 0x000fea0003800200 */
.L_x_615:
[----:B------:R-:W-:Y:S01]  /*1e750*/  I2FP.F32.U32 R21, R21 ;  /* 0x0000001500157245 */ /* 0x000fe20000201000 */
[----:B------:R-:W-:Y:S01]  /*1e760*/  IMAD.U32 R33, R97, 0x10000, RZ ;  /* 0x0001000061217824 */ /* 0x000fe200078e00ff */
[----:B------:R-:W-:Y:S01]  /*1e770*/  LOP3.LUT R25, R25, 0xfffffffb, RZ, 0xc0, !PT ;  /* 0xfffffffb19197812 */ /* 0x000fe200078ec0ff */
        /* <DEDUP_REMOVED lines=11> */
[----:B------:R-:W-:-:S05]  /*1e830*/  F2FP.BF16.F32.PACK_AB R97, RZ, R33 ;  /* 0x00000021ff61723e */ /* 0x000fca00000010ff */
        /* <DEDUP_REMOVED lines=11> */
.L_x_622:
        /* <DEDUP_REMOVED lines=13> */
.L_x_624:
[----:B------:R-:W-:Y:S05]  /*1e9c0*/  BSYNC.RECONVERGENT B2 ;  /* 0x0000000000027941 */ /* 0x000fea0003800200 */
.L_x_623:
        /* <DEDUP_REMOVED lines=60> */
.L_x_621:
[----:B------:R-:W-:Y:S05]  /*1ed90*/  BSYNC.RECONVERGENT B1 ;  /* 0x0000000000017941 */ /* 0x000fea0003800200 */
.L_x_620:
        /* <DEDUP_REMOVED lines=26> */
.L_x_627:
        /* <DEDUP_REMOVED lines=13> */
.L_x_629:
[----:B------:R-:W-:Y:S05]  /*1f010*/  BSYNC.RECONVERGENT B2 ;  /* 0x0000000000027941 */ /* 0x000fea0003800200 */
.L_x_628:
        /* <DEDUP_REMOVED lines=60> */
.L_x_626:
[----:B------:R-:W-:Y:S05]  /*1f3e0*/  BSYNC.RECONVERGENT B1 ;  /* 0x0000000000017941 */ /* 0x000fea0003800200 */
.L_x_625:
        /* <DEDUP_REMOVED lines=24> */
.L_x_632:
        /* <DEDUP_REMOVED lines=13> */
.L_x_634:
[----:B------:R-:W-:Y:S05]  /*1f640*/  BSYNC.RECONVERGENT B2 ;  /* 0x0000000000027941 */ /* 0x000fea0003800200 */
.L_x_633:
        /* <DEDUP_REMOVED lines=60> */
.L_x_631:
[----:B------:R-:W-:Y:S05]  /*1fa10*/  BSYNC.RECONVERGENT B1 ;  /* 0x0000000000017941 */ /* 0x000fea0003800200 */
.L_x_630:
        /* <DEDUP_REMOVED lines=24> */
.L_x_637:
        /* <DEDUP_REMOVED lines=13> */
.L_x_639:
[----:B------:R-:W-:Y:S05]  /*1fc70*/  BSYNC.RECONVERGENT B2 ;  /* 0x0000000000027941 */ /* 0x000fea0003800200 */
.L_x_638:
        /* <DEDUP_REMOVED lines=60> */
.L_x_636:
[----:B------:R-:W-:Y:S05]  /*20040*/  BSYNC.RECONVERGENT B1 ;  /* 0x0000000000017941 */ /* 0x000fea0003800200 */
.L_x_635:
        /* <DEDUP_REMOVED lines=24> */
.L_x_642:
        /* <DEDUP_REMOVED lines=13> */
.L_x_644:
[----:B------:R-:W-:Y:S05]  /*202a0*/  BSYNC.RECONVERGENT B2 ;  /* 0x0000000000027941 */ /* 0x000fea0003800200 */
.L_x_643:
        /* <DEDUP_REMOVED lines=60> */
.L_x_641:
[----:B------:R-:W-:Y:S05]  /*20670*/  BSYNC.RECONVERGENT B1 ;  /* 0x0000000000017941 */ /* 0x000fea0003800200 */
.L_x_640:
[----:B------:R-:W-:Y:S01]  /*20680*/  I2FP.F32.U32 R164, R165 ;  /* 0x000000a500a47245 */ /* 0x000fe20000201000 */
[----:B------:R-:W-:Y:S01]  /*20690*/  IMAD.U32 R128, R128, 0x10000, RZ ;  /* 0x0001000080807824 */ /* 0x000fe200078e00ff */
[----:B------:R-:W-:Y:S02]  /*206a0*/  PRMT R98, R98, 0x5410, R135 ;  /* 0x0000541062627816 */ /* 0x000fe40000000087 */
[----:B------:R-:W-:Y:S01]  /*206b0*/  PRMT R97, R97, 0x5410, R103 ;  /* 0x0000541061617816 */ /* 0x000fe20000000067 */
[----:B------:R-:W-:Y:S01]  /*206c0*/  FFMA.FTZ R164, R164, R236, 1.1641532182693481445e-10 ;  /* 0x2f000000a4a47423 */ /* 0x000fe200000100ec */
[----:B------:R-:W-:Y:S01]  /*206d0*/  FMUL.FTZ R128, R128, R166 ;  /* 0x000000a680807220 */ /* 0x000fe20000410000 */
[----:B------:R-:W-:-:S03]  /*206e0*/  PRMT R96, R102, 0x5410, R96 ;  /* 0x0000541066607816 */ /* 0x000fc60000000060 */
[----:B------:R-:W-:Y:S02]  /*206f0*/  FSETP.GTU.FTZ.AND P5, PT, R164, R167, PT ;  /* 0x000000a7a400720b */ /* 0x000fe40003fbc000 */
[----:B------:R-:W-:Y:S02]  /*20700*/  @P1 PRMT R164, R59, 0x7632, R164 ;  /* 0x000076323ba41816 */ /* 0x000fe400000000a4 */
[----:B------:R-:W-:Y:S02]  /*20710*/  FSEL R128, R128, RZ, !P5 ;  /* 0x000000ff80807208 */ /* 0x000fe40006800000 */
[----:B------:R-:W-:Y:S02]  /*20720*/  @P1 SHF.L.U32 R164, R164, 0x10, RZ ;  /* 0x00000010a4a41819 */ /* 0x000fe400000006ff */
[----:B------:R-:W-:-:S03]  /*20730*/  PLOP3.LUT P5, PT, P5, PT, PT, 0x8, 0x80 ;  /* 0x000000000080781c */ /* 0x000fc60002fae170 */
[----:B------:R-:W-:-:S05]  /*20740*/  @P1 FADD.FTZ R128, R164, R128 ;  /* 0x00000080a4801221 */ /* 0x000fca0000010000 */
[----:B------:R-:W-:-:S04]  /*20750*/  F2FP.BF16.F32.PACK_AB R164, RZ, R128 ;  /* 0x00000080ffa4723e */ /* 0x000fc800000010ff */
[----:B------:R-:W-:-:S07]  /*20760*/  PRMT R99, R99, 0x5410, R164 ;  /* 0x0000541063637816 */ /* 0x000fce00000000a4 */
.L_x_604:
        /* <DEDUP_REMOVED lines=43> */
.L_x_645:
[----:B------:R-:W-:Y:S01]  /*20a20*/  IMAD.MOV.U32 R135, RZ, RZ, R101 ;  /* 0x000000ffff877224 */ /* 0x000fe200078e0065 */
[----:B------:R-:W-:-:S07]  /*20a30*/  IADD3 R100, PT, PT, R100, 0x20, RZ ;  /* 0x0000002064647810 */ /* 0x000fce0007ffe0ff */
.L_x_522:
[----:B------:R-:W-:Y:S05]  /*20a40*/  BSYNC.RECONVERGENT B0 ;  /* 0x0000000000007941 */ /* 0x000fea0003800200 */
.L_x_521:
        /* <DEDUP_REMOVED lines=35> */
.L_x_651:
        /* <DEDUP_REMOVED lines=13> */
.L_x_653:
[----:B------:R-:W-:Y:S05]  /*20d50*/  BSYNC.RECONVERGENT B2 ;  /* 0x0000000000027941 */ /* 0x000fea0003800200 */
.L_x_652:
[----:B------:R-:W-:Y:S01]  /*20d60*/  LOP3.LUT R10, R18, R13, R53, 0x96, !PT ;  /* 0x0000000d120a7212 */ /* 0x000fe200078e9635 */
[----:B------:R-:W-:Y:S01]  /*20d70*/  IMAD.WIDE.U32 R8, R24, -0x326172a9, RZ ;  /* 0xcd9e8d5718087825 */ /* 0x000fe200078e00ff */
[----:B------:R-:W-:Y:S02]  /*20d80*/  IADD3 R5, PT, PT, R53, -0x4498517b, RZ ;  /* 0xbb67ae8535057810 */ /* 0x000fe40007ffe0ff */
[C---:B------:R-:W-:Y:S01]  /*20d90*/  IADD3 R23, PT, PT, R52.reuse, -0x700cb87f, RZ ;  /* 0x8ff3478134177810 */ /* 0x040fe20007ffe0ff */
[----:B------:R-:W-:Y:S01]  /*20da0*/  VIADD R13, R52, 0x9e3779b9 ;  /* 0x9e3779b9340d7836 */ /* 0x000fe20000000000 */
        /* <DEDUP_REMOVED lines=48> */
[----:B------:R-:W-:-:S04]  /*210b0*/  IMAD.MOV.U32 R5, RZ, RZ, R135 ;  /* 0x000000ffff057224 */ /* 0x000fc800078e0087 */
[----:B------:R-:W-:-:S04]  /*210c0*/  IMAD.WIDE.U32 R10, R10, -0x326172a9, RZ ;  /* 0xcd9e8d570a0a7825 */ /* 0x000fc800078e00ff */
[----:B------:R-:W-:Y:S01]  /*210d0*/  IMAD.MOV.U32 R20, RZ, RZ, R10 ;  /* 0x000000ffff147224 */ /* 0x000fe200078e000a */
[----:B------:R-:W-:Y:S01]  /*210e0*/  LOP3.LUT R23, R23, R8, R11, 0x96, !PT ;  /* 0x0000000817177212 */ /* 0x000fe200078e960b */
[----:B------:R-:W-:-:S05]  /*210f0*/  IMAD.WIDE.U32 R8, R9, -0x2daee0ad, RZ ;  /* 0xd2511f5309087825 */ /* 0x000fca00078e00ff */
[----:B------:R-:W-:Y:S01]  /*21100*/  LOP3.LUT R22, R22, R12, R9, 0x96, !PT ;  /* 0x0000000c16167212 */ /* 0x000fe200078e9609 */
[----:B------:R-:W-:Y:S01]  /*21110*/  IMAD.MOV.U32 R9, RZ, RZ, RZ ;  /* 0x000000ffff097224 */ /* 0x000fe200078e00ff */
[----:B------:R-:W-:-:S07]  /*21120*/  MOV R101, R8 ;  /* 0x0000000800657202 */ /* 0x000fce0000000f00 */
.L_x_650:
[----:B------:R-:W-:Y:S05]  /*21130*/  BSYNC.RECONVERGENT B1 ;  /* 0x0000000000017941 */ /* 0x000fea0003800200 */
.L_x_649:
[----:B------:R-:W1:Y:S01]  /*21140*/  LDC R166, c[0x0][0x404] ;  /* 0x00010100ffa67b82 */ /* 0x000e620000000800 */
[----:B------:R-:W-:Y:S01]  /*21150*/  I2FP.F32.U32 R5, R5 ;  /* 0x0000000500057245 */ /* 0x000fe20000201000 */
[----:B------:R-:W-:Y:S01]  /*21160*/  HFMA2 R167, -RZ, RZ, 0.1171875, 0 ;  /* 0x2f800000ffa77431 */ /* 0x000fe200000001ff */
[----:B------:R-:W-:Y:S01]  /*21170*/  LOP3.LUT R25, R25, 0xffffffef, RZ, 0xc0, !PT ;  /* 0xffffffef19197812 */ /* 0x000fe200078ec0ff */
[----:B------:R-:W-:Y:S01]  /*21180*/  BSSY.RECONVERGENT B1, `(.L_x_654) ;  /* 0x0000061000017945 */ /* 0x000fe20003800200 */
[----:B-----5:R-:W-:Y:S01]  /*21190*/  PRMT R14, R96, 0x7632, R14 ;  /* 0x00007632600e7816 */ /* 0x020fe2000000000e */
[----:B------:R-:W-:Y:S02]  /*211a0*/  IMAD.MOV.U32 R8, RZ, RZ, 0x2 ;  /* 0x00000002ff087424 */ /* 0x000fe400078e00ff */
[----:B------:R-:W-:Y:S01]  /*211b0*/  FFMA.FTZ R5, R5, R167, 1.1641532182693481445e-10 ;  /* 0x2f00000005057423 */ /* 0x000fe200000100a7 */
[----:B------:R-:W2:Y:S01]  /*211c0*/  LDC R135, c[0x0][0x408] ;  /* 0x00010200ff877b82 */ /* 0x000ea20000000800 */
[----:B------:R-:W-:-:S03]  /*211d0*/  MOV R10, R20 ;  /* 0x00000014000a7202 */ /* 0x000fc60000000f00 */
[----:B-1----:R-:W-:Y:S01]  /*211e0*/  FSETP.GTU.FTZ.AND P2, PT, R5, R166, PT ;  /* 0x000000a60500720b */ /* 0x002fe20003f5c000 */
[----:B------:R-:W-:-:S04]  /*211f0*/  IMAD.U32 R5, R96, 0x10000, RZ ;  /* 0x0001000060057824 */ /* 0x000fc800078e00ff */
[----:B--2---:R-:W-:-:S05]  /*21200*/  FMUL.FTZ R5, R5, R135 ;  /* 0x0000008705057220 */ /* 0x004fca0000410000 */
        /* <DEDUP_REMOVED lines=13> */
.L_x_656:
        /* <DEDUP_REMOVED lines=13> */
.L_x_658:
[----:B------:R-:W-:Y:S05]  /*213b0*/  BSYNC.RECONVERGENT B2 ;  /* 0x0000000000027941 */ /* 0x000fea0003800200 */
.L_x_657:
        /* <DEDUP_REMOVED lines=57> */
[----:B------:R-:W-:Y:S01]  /*21750*/  IMAD.MOV.U32 R10, RZ, RZ, R101 ;  /* 0x000000ffff0a7224 */ /* 0x000fe200078e0065 */
[----:B------:R-:W-:Y:S01]  /*21760*/  LOP3.LUT R22, R22, R12, R9, 0x96, !PT ;  /* 0x0000000c16167212 */ /* 0x000fe200078e9609 */
[----:B------:R-:W-:Y:S02]  /*21770*/  IMAD.MOV.U32 R101, RZ, RZ, R8 ;  /* 0x000000ffff657224 */ /* 0x000fe400078e0008 */
[----:B------:R-:W-:-:S07]  /*21780*/  HFMA2 R8, -RZ, RZ, 0, 0 ;  /* 0x00000000ff087431 */ /* 0x000fce00000001ff */
.L_x_655:
[----:B------:R-:W-:Y:S05]  /*21790*/  BSYNC.RECONVERGENT B1 ;  /* 0x0000000000017941 */ /* 0x000fea0003800200 */
.L_x_654:
[----:B------:R-:W-:Y:S01]  /*217a0*/  I2FP.F32.U32 R9, R10 ;  /* 0x0000000a00097245 */ /* 0x000fe20000201000 */
[----:B------:R-:W-:Y:S01]  /*217b0*/  IMAD.U32 R10, R60, 0x10000, RZ ;  /* 0x000100003c0a7824 */ /* 0x000fe200078e00ff */
[----:B------:R-:W-:Y:S03]  /*217c0*/  BSSY.RECONVERGENT B1, `(.L_x_659) ;  /* 0x0000062000017945 */ /* 0x000fe60003800200 */
[----:B------:R-:W-:Y:S01]  /*217d0*/  FFMA.FTZ R9, R9, R167, 1.1641532182693481445e-10 ;  /* 0x2f00000009097423 */ /* 0x000fe200000100a7 */
[----:B------:R-:W-:-:S04]  /*217e0*/  FMUL.FTZ R10, R10, R135 ;  /* 0x000000870a0a7220 */ /* 0x000fc80000410000 */
[----:B------:R-:W-:-:S04]  /*217f0*/  FSETP.GTU.FTZ.AND P2, PT, R9, R166, PT ;  /* 0x000000a60900720b */ /* 0x000fc80003f5c000 */
[----:B------:R-:W-:Y:S01]  /*21800*/  FSEL R9, R10, RZ, !P2 ;  /* 0x000000ff0a097208 */ /* 0x000fe20005000000 */
[----:B------:R-:W-:Y:S01]  /*21810*/  IMAD.MOV.U32 R10, RZ, RZ, 0x2 ;  /* 0x00000002ff0a7424 */ /* 0x000fe200078e00ff */
        /* <DEDUP_REMOVED lines=17> */
.L_x_661:
        /* <DEDUP_REMOVED lines=13> */
.L_x_663:
[----:B------:R-:W-:Y:S05]  /*21a00*/  BSYNC.RECONVERGENT B2 ;  /* 0x0000000000027941 */ /* 0x000fea0003800200 */
.L_x_662:
        /* <DEDUP_REMOVED lines=61> */
.L_x_660:
[----:B------:R-:W-:Y:S05]  /*21de0*/  BSYNC.RECONVERGENT B1 ;  /* 0x0000000000017941 */ /* 0x000fea0003800200 */
.L_x_659:
[----:B------:R-:W-:Y:S01]  /*21df0*/  I2FP.F32.U32 R8, R9 ;  /* 0x0000000900087245 */ /* 0x000fe20000201000 */
[----:B------:R-:W-:Y:S01]  /*21e00*/  BSSY.RECONVERGENT B1, `(.L_x_664) ;  /* 0x0000060000017945 */ /* 0x000fe20003800200 */
[----:B------:R-:W-:Y:S01]  /*21e10*/  SHF.L.U32 R14, R14, 0x10, RZ ;  /* 0x000000100e0e7819 */ /* 0x000fe200000006ff */
[----:B------:R-:W-:Y:S01]  /*21e20*/  IMAD.MOV.U32 R9, RZ, RZ, R20 ;  /* 0x000000ffff097224 */ /* 0x000fe200078e0014 */
[----:B------:R-:W-:Y:S01]  /*21e30*/  LOP3.LUT R25, R25, 0xfffffff7, RZ, 0xc0, !PT ;  /* 0xfffffff719197812 */ /* 0x000fe200078ec0ff */
[----:B------:R-:W-:Y:S02]  /*21e40*/  FFMA.FTZ R8, R8, R167, 1.1641532182693481445e-10 ;  /* 0x2f00000008087423 */ /* 0x000fe400000100a7 */
[----:B------:R-:W-:-:S03]  /*21e50*/  FMUL.FTZ R14, R14, R135 ;  /* 0x000000870e0e7220 */ /* 0x000fc60000410000 */
        /* <DEDUP_REMOVED lines=15> */
.L_x_666:
        /* <DEDUP_REMOVED lines=13> */
.L_x_668:
[----:B------:R-:W-:Y:S05]  /*22020*/  BSYNC.RECONVERGENT B2 ;  /* 0x0000000000027941 */ /* 0x000fea0003800200 */
.L_x_667:
        /* <DEDUP_REMOVED lines=61> */
.L_x_665:
[----:B------:R-:W-:Y:S05]  /*22400*/  BSYNC.RECONVERGENT B1 ;  /* 0x0000000000017941 */ /* 0x000fea0003800200 */
.L_x_664:
        /* <DEDUP_REMOVED lines=12> */
[----:B0-----:R-:W-:Y:S01]  /*224d0*/  @P1 FADD.FTZ R34, R14, R9 ;  /* 0x000000090e221221 */ /* 0x001fe20000010000 */
[----:B------:R-:W-:Y:S01]  /*224e0*/  @!P1 IMAD.MOV.U32 R34, RZ, RZ, R14 ;  /* 0x000000ffff229224 */ /* 0x000fe200078e000e */
[----:B------:R-:W-:Y:S01]  /*224f0*/  SEL R14, RZ, 0x1, P2 ;  /* 0x00000001ff0e7807 */ /* 0x000fe20001000000 */
[----:B------:R-:W-:Y:S01]  /*22500*/  IMAD.MOV.U32 R9, RZ, RZ, R20 ;  /* 0x000000ffff097224 */ /* 0x000fe200078e0014 */
        /* <DEDUP_REMOVED lines=11> */
.L_x_671:
        /* <DEDUP_REMOVED lines=13> */
.L_x_673:
[----:B------:R-:W-:Y:S05]  /*22690*/  BSYNC.RECONVERGENT B2 ;  /* 0x0000000000027941 */ /* 0x000fea0003800200 */
.L_x_672:
        /* <DEDUP_REMOVED lines=61> */
.L_x_670:
[----:B------:R-:W-:Y:S05]  /*22a70*/  BSYNC.RECONVERGENT B1 ;  /* 0x0000000000017941 */ /* 0x000fea0003800200 */
.L_x_669:
[----:B------:R-:W-:Y:S01]  /*22a80*/  I2FP.F32.U32 R8, R9 ;  /* 0x0000000900087245 */ /* 0x000fe20000201000 */
[----:B------:R-:W-:Y:S01]  /*22a90*/  BSSY.RECONVERGENT B1, `(.L_x_674) ;  /* 0x0000061000017945 */ /* 0x000fe20003800200 */
[----:B------:R-:W-:Y:S01]  /*22aa0*/  LOP3.LUT R25, R25, 0xfffffffb, RZ, 0xc0, !PT ;  /* 0xfffffffb19197812 */ /* 0x000fe200078ec0ff */
        /* <DEDUP_REMOVED lines=20> */
.L_x_676:
        /* <DEDUP_REMOVED lines=13> */
.L_x_678:
[----:B------:R-:W-:Y:S05]  /*22cc0*/  BSYNC.RECONVERGENT B2 ;  /* 0x0000000000027941 */ /* 0x000fea0003800200 */
.L_x_677:
        /* <DEDUP_REMOVED lines=44> */
[----:B------:R-:W-:Y:S01]  /*22f90*/  IMAD.WIDE.U32 R22, R22, -0x2daee0ad, RZ ;  /* 0xd2511f5316167825 */ /* 0x000fe200078e00ff */
[----:B------:R-:W-:Y:S02]  /*22fa0*/  LOP3.LUT R11, R11, R10, R13, 0x96, !PT ;  /* 0x0000000a0b0b7212 */ /* 0x000fe400078e960d */
[----:B------:R-:W-:-:S03]  /*22fb0*/  IADD3 R13, PT, PT, R52, -0xe443238, RZ ;  /* 0xf1bbcdc8340d7810 */ /* 0x000fc60007ffe0ff */
[----:B------:R-:W-:-:S05]  /*22fc0*/  IMAD.WIDE.U32 R10, R11, -0x326172a9, RZ ;  /* 0xcd9e8d570b0a7825 */ /* 0x000fca00078e00ff */
[----:B------:R-:W-:Y:S01]  /*22fd0*/  LOP3.LUT R11, R13, R20, R11, 0x96, !PT ;  /* 0x000000140d0b7212 */ /* 0x000fe200078e960b */
[----:B------:R-:W-:-:S05]  /*22fe0*/  VIADD R13, R53, 0xdb3d7428 ;  /* 0xdb3d7428350d7836 */ /* 0x000fca0000000000 */
[----:B------:R-:W-:Y:S01]  /*22ff0*/  LOP3.LUT R13, R13, R12, R23, 0x96, !PT ;  /* 0x0000000c0d0d7212 */ /* 0x000fe200078e9617 */
[----:B------:R-:W-:-:S04]  /*23000*/  VIADD R23, R52, 0x8ff34781 ;  /* 0x8ff3478134177836 */ /* 0x000fc80000000000 */
[----:B------:R-:W-:-:S04]  /*23010*/  IMAD.WIDE.U32 R12, R13, -0x326172a9, RZ ;  /* 0xcd9e8d570d0c7825 */ /* 0x000fc800078e00ff */
[----:B------:R-:W-:Y:S01]  /*23020*/  IMAD.MOV.U32 R20, RZ, RZ, R12 ;  /* 0x000000ffff147224 */ /* 0x000fe200078e000c */
[----:B------:R-:W-:Y:S01]  /*23030*/  LOP3.LUT R23, R23, R10, R13, 0x96, !PT ;  /* 0x0000000a17177212 */ /* 0x000fe200078e960d */
[----:B------:R-:W-:Y:S01]  /*23040*/  IMAD.WIDE.U32 R10, R11, -0x2daee0ad, RZ ;  /* 0xd2511f530b0a7825 */ /* 0x000fe200078e00ff */
[----:B------:R-:W-:-:S03]  /*23050*/  IADD3 R13, PT, PT, R53, -0x695add53, RZ ;  /* 0x96a522ad350d7810 */ /* 0x000fc60007ffe0ff */
[----:B------:R-:W-:Y:S01]  /*23060*/  IMAD.MOV.U32 R12, RZ, RZ, RZ ;  /* 0x000000ffff0c7224 */ /* 0x000fe200078e00ff */
[----:B------:R-:W-:Y:S01]  /*23070*/  LOP3.LUT R22, R13, R22, R11, 0x96, !PT ;  /* 0x000000160d167212 */ /* 0x000fe200078e960b */
[----:B------:R-:W-:Y:S01]  /*23080*/  IMAD.MOV.U32 R11, RZ, RZ, R101 ;  /* 0x000000ffff0b7224 */ /* 0x000fe200078e0065 */
[----:B------:R-:W-:-:S07]  /*23090*/  MOV R101, R10 ;  /* 0x0000000a00657202 */ /* 0x000fce0000000f00 */
.L_x_675:
[----:B------:R-:W-:Y:S05]  /*230a0*/  BSYNC.RECONVERGENT B1 ;  /* 0x0000000000017941 */ /* 0x000fea0003800200 */
.L_x_674:
[----:B------:R-:W-:Y:S01]  /*230b0*/  I2FP.F32.U32 R10, R11 ;  /* 0x0000000b000a7245 */ /* 0x000fe20000201000 */
[----:B------:R-:W-:Y:S01]  /*230c0*/  IMAD.U32 R11, R61, 0x10000, RZ ;  /* 0x000100003d0b7824 */ /* 0x000fe200078e00ff */
[----:B------:R-:W-:Y:S01]  /*230d0*/  @P1 SHF.L.U32 R35, R57, 0x10, RZ ;  /* 0x0000001039231819 */ /* 0x000fe200000006ff */
[----:B------:R-:W-:Y:S02]  /*230e0*/  BSSY.RECONVERGENT B1, `(.L_x_679) ;  /* 0x0000060000017945 */ /* 0x000fe40003800200 */
        /* <DEDUP_REMOVED lines=8> */
[----:B------:R-:W-:-:S03]  /*23170*/  MOV R11, R20 ;  /* 0x00000014000b7202 */ /* 0x000fc60000000f00 */
        /* <DEDUP_REMOVED lines=12> */
.L_x_681:
        /* <DEDUP_REMOVED lines=13> */
.L_x_683:
[----:B------:R-:W-:Y:S05]  /*23310*/  BSYNC.RECONVERGENT B2 ;  /* 0x0000000000027941 */ /* 0x000fea0003800200 */
.L_x_682:
        /* <DEDUP_REMOVED lines=56> */
[----:B------:R-:W-:Y:S02]  /*236a0*/  LOP3.LUT R22, R12, R22, R11, 0x96, !PT ;  /* 0x000000160c167212 */ /* 0x000fe400078e960b */
[----:B------:R-:W-:Y:S01]  /*236b0*/  MOV R11, R101 ;  /* 0x00000065000b7202 */ /* 0x000fe20000000f00 */
[----:B------:R-:W-:Y:S02]  /*236c0*/  IMAD.MOV.U32 R101, RZ, RZ, R10 ;  /* 0x000000ffff657224 */ /* 0x000fe400078e000a */
[----:B------:R-:W-:-:S07]  /*236d0*/  IMAD.MOV.U32 R10, RZ, RZ, RZ ;  /* 0x000000ffff0a7224 */ /* 0x000fce00078e00ff */
.L_x_680:
[----:B------:R-:W-:Y:S05]  /*236e0*/  BSYNC.RECONVERGENT B1 ;  /* 0x0000000000017941 */ /* 0x000fea0003800200 */
.L_x_679:
        /* <DEDUP_REMOVED lines=22> */
.L_x_686:
        /* <DEDUP_REMOVED lines=13> */
.L_x_688:
[----:B------:R-:W-:Y:S05]  /*23920*/  BSYNC.RECONVERGENT B2 ;  /* 0x0000000000027941 */ /* 0x000fea0003800200 */
.L_x_687:
        /* <DEDUP_REMOVED lines=60> */
.L_x_685:
[----:B------:R-:W-:Y:S05]  /*23cf0*/  BSYNC.RECONVERGENT B1 ;  /* 0x0000000000017941 */ /* 0x000fea0003800200 */
.L_x_684:
        /* <DEDUP_REMOVED lines=11> */
[----:B------:R-:W-:-:S04]  /*23db0*/  @P1 PRMT R10, R57, 0x7632, R10 ;  /* 0x00007632390a1816 */ /* 0x000fc8000000000a */
[----:B------:R-:W-:-:S05]  /*23dc0*/  @P1 SHF.L.U32 R10, R10, 0x10, RZ ;  /* 0x000000100a0a1819 */ /* 0x000fca00000006ff */
[----:B------:R-:W-:Y:S01]  /*23dd0*/  @P1 FADD.FTZ R50, R9, R10 ;  /* 0x0000000a09321221 */ /* 0x000fe20000010000 */
[----:B------:R-:W-:Y:S01]  /*23de0*/  @!P1 IMAD.MOV.U32 R50, RZ, RZ, R9 ;  /* 0x000000ffff329224 */ /* 0x000fe200078e0009 */
[----:B------:R-:W-:Y:S01]  /*23df0*/  MOV R9, R20 ;  /* 0x0000001400097202 */ /* 0x000fe20000000f00 */
[----:B------:R-:W-:-:S03]  /*23e00*/  IMAD.MOV.U32 R10, RZ, RZ, 0x2 ;  /* 0x00000002ff0a7424 */ /* 0x000fc600078e00ff */
        /* <DEDUP_REMOVED lines=10> */
.L_x_691:
        /* <DEDUP_REMOVED lines=13> */
.L_x_693:
[----:B------:R-:W-:Y:S05]  /*23f80*/  BSYNC.RECONVERGENT B2 ;  /* 0x0000000000027941 */ /* 0x000fea0003800200 */
.L_x_692:
        /* <DEDUP_REMOVED lines=60> */
.L_x_690:
[----:B------:R-:W-:Y:S05]  /*24350*/  BSYNC.RECONVERGENT B1 ;  /* 0x0000000000017941 */ /* 0x000fea0003800200 */
.L_x_689:
[----:B------:R-:W-:Y:S01]  /*24360*/  I2FP.F32.U32 R9, R9 ;  /* 0x0000000900097245 */ /* 0x000fe20000201000 */
[----:B------:R-:W-:Y:S01]  /*24370*/  BSSY.RECONVERGENT B1, `(.L_x_694) ;  /* 0x000005e000017945 */ /* 0x000fe20003800200 */
[----:B------:R-:W-:Y:S01]  /*24380*/  ISETP.NE.AND P3, PT, R10, 0x1, PT ;  /* 0x000000010a00780c */ /* 0x000fe20003f65270 */
[----:B------:R-:W-:Y:S01]  /*24390*/  IMAD.MOV.U32 R21, RZ, RZ, 0x2 ;  /* 0x00000002ff157424 */ /* 0x000fe200078e00ff */
[----:B------:R-:W-:Y:S01]  /*243a0*/  SHF.L.U32 R51, R98, 0x10, RZ ;  /* 0x0000001062337819 */ /* 0x000fe200000006ff */
[----:B------:R-:W-:Y:S01]  /*243b0*/  FFMA.FTZ R9, R9, R167, 1.1641532182693481445e-10 ;  /* 0x2f00000009097423 */ /* 0x000fe200000100a7 */
[----:B------:R-:W-:-:S03]  /*243c0*/  IMAD.MOV.U32 R11, RZ, RZ, R20 ;  /* 0x000000ffff0b7224 */ /* 0x000fc600078e0014 */
[----:B------:R-:W-:Y:S01]  /*243d0*/  FMUL.FTZ R51, R51, R135 ;  /* 0x0000008733337220 */ /* 0x000fe20000410000 */
        /* <DEDUP_REMOVED lines=13> */
.L_x_696:
        /* <DEDUP_REMOVED lines=13> */
.L_x_698:
[----:B------:R-:W-:Y:S05]  /*24580*/  BSYNC.RECONVERGENT B2 ;  /* 0x0000000000027941 */ /* 0x000fea0003800200 */
.L_x_697:
        /* <DEDUP_REMOVED lines=60> */
.L_x_695:
[----:B------:R-:W-:Y:S05]  /*24950*/  BSYNC.RECONVERGENT B1 ;  /* 0x0000000000017941 */ /* 0x000fea0003800200 */
.L_x_694:
        /* <DEDUP_REMOVED lines=25> */
.L_x_701:
        /* <DEDUP_REMOVED lines=13> */
.L_x_703:
[----:B------:R-:W-:Y:S05]  /*24bc0*/  BSYNC.RECONVERGENT B2 ;  /* 0x0000000000027941 */ /* 0x000fea0003800200 */
.L_x_702:
        /* <DEDUP_REMOVED lines=12> */
[----:B------:R-:W-:Y:S01]  /*24c90*/  IMAD.MOV.U32 R103, RZ, RZ, RZ ;  /* 0x000000ffff677224 */ /* 0x000fe200078e00ff */
        /* <DEDUP_REMOVED lines=46> */
[----:B------:R-:W-:-:S07]  /*24f80*/  IMAD.MOV.U32 R101, RZ, RZ, R116 ;  /* 0x000000ffff657224 */ /* 0x000fce00078e0074 */
.L_x_700:
[----:B------:R-:W-:Y:S05]  /*24f90*/  BSYNC.RECONVERGENT B1 ;  /* 0x0000000000017941 */ /* 0x000fea0003800200 */
.L_x_699:
[----:B------:R-:W-:Y:S01]  /*24fa0*/  I2FP.F32.U32 R10, R10 ;  /* 0x0000000a000a7245 */ /* 0x000fe20000201000 */
[----:B------:R-:W-:Y:S01]  /*24fb0*/  BSSY.RECONVERGENT B1, `(.L_x_704) ;  /* 0x000005d000017945 */ /* 0x000fe20003800200 */
[----:B------:R-:W-:Y:S01]  /*24fc0*/  ISETP.NE.AND P4, PT, R103, 0x1, PT ;  /* 0x000000016700780c */ /* 0x000fe20003f85270 */
[----:B------:R-:W-:Y:S01]  /*24fd0*/  IMAD.MOV.U32 R21, RZ, RZ, 0x2 ;  /* 0x00000002ff157424 */ /* 0x000fe200078e00ff */
[----:B------:R-:W-:Y:S01]  /*24fe0*/  SHF.L.U32 R9, R9, 0x10, RZ ;  /* 0x0000001009097819 */ /* 0x000fe200000006ff */
[----:B------:R-:W-:-:S04]  /*24ff0*/  FFMA.FTZ R10, R10, R167, 1.1641532182693481445e-10 ;  /* 0x2f0000000a0a7423 */ /* 0x000fc800000100a7 */
        /* <DEDUP_REMOVED lines=14> */
.L_x_706:
        /* <DEDUP_REMOVED lines=13> */
.L_x_708:
[----:B------:R-:W-:Y:S05]  /*251b0*/  BSYNC.RECONVERGENT B2 ;  /* 0x0000000000027941 */ /* 0x000fea0003800200 */
.L_x_707:
        /* <DEDUP_REMOVED lines=56> */
[----:B------:R-:W-:Y:S01]  /*25540*/  IMAD.MOV.U32 R21, RZ, RZ, RZ ;  /* 0x000000ffff157224 */ /* 0x000fe200078e00ff */
[----:B------:R-:W-:Y:S01]  /*25550*/  LOP3.LUT R22, R10, R22, R117, 0x96, !PT ;  /* 0x000000160a167212 */ /* 0x000fe200078e9675 */
[----:B------:R-:W-:Y:S01]  /*25560*/  IMAD.MOV.U32 R10, RZ, RZ, R101 ;  /* 0x000000ffff0a7224 */ /* 0x000fe200078e0065 */
[----:B------:R-:W-:-:S07]  /*25570*/  MOV R101, R116 ;  /* 0x0000007400657202 */ /* 0x000fce0000000f00 */
.L_x_705:
[----:B------:R-:W-:Y:S05]  /*25580*/  BSYNC.RECONVERGENT B1 ;  /* 0x0000000000017941 */ /* 0x000fea0003800200 */
.L_x_704:
        /* <DEDUP_REMOVED lines=12> */
[----:B------:R-:W-:Y:S01]  /*25650*/  @P1 FADD.FTZ R116, R9, R10 ;  /* 0x0000000a09741221 */ /* 0x000fe20000010000 */
[----:B------:R-:W-:Y:S01]  /*25660*/  SEL R10, RZ, 0x1, P4 ;  /* 0x00000001ff0a7807 */ /* 0x000fe20002000000 */
[----:B------:R-:W-:Y:S01]  /*25670*/  @!P1 IMAD.MOV.U32 R116, RZ, RZ, R9 ;  /* 0x000000ffff749224 */ /* 0x000fe200078e0009 */
[----:B------:R-:W-:Y:S02]  /*25680*/  ISETP.NE.AND P4, PT, R21, 0x1, PT ;  /* 0x000000011500780c */ /* 0x000fe40003f85270 */
[----:B------:R-:W-:Y:S02]  /*25690*/  MOV R9, R20 ;  /* 0x0000001400097202 */ /* 0x000fe40000000f00 */
[----:B------:R-:W-:-:S09]  /*256a0*/  F2FP.BF16.F32.PACK_AB R103, RZ, R116 ;  /* 0x00000074ff67723e */ /* 0x000fd200000010ff */
        /* <DEDUP_REMOVED lines=9> */
.L_x_711:
        /* <DEDUP_REMOVED lines=13> */
.L_x_713:
[----:B------:R-:W-:Y:S05]  /*25810*/  BSYNC.RECONVERGENT B2 ;  /* 0x0000000000027941 */ /* 0x000fea0003800200 */
.L_x_712:
        /* <DEDUP_REMOVED lines=60> */
.L_x_710:
[----:B------:R-:W-:Y:S05]  /*25be0*/  BSYNC.RECONVERGENT B1 ;  /* 0x0000000000017941 */ /* 0x000fea0003800200 */
.L_x_709:
[----:B------:R-:W-:Y:S01]  /*25bf0*/  I2FP.F32.U32 R9, R9 ;  /* 0x0000000900097245 */ /* 0x000fe20000201000 */
[----:B------:R-:W-:Y:S01]  /*25c00*/  BSSY.RECONVERGENT B1, `(.L_x_714) ;  /* 0x000005e000017945 */ /* 0x000fe20003800200 */
[----:B------:R-:W-:Y:S01]  /*25c10*/  ISETP.NE.AND P5, PT, R117, 0x1, PT ;  /* 0x000000017500780c */ /* 0x000fe20003fa5270 */
        /* <DEDUP_REMOVED lines=18> */
.L_x_716:
        /* <DEDUP_REMOVED lines=13> */
.L_x_718:
[----:B------:R-:W-:Y:S05]  /*25e10*/  BSYNC.RECONVERGENT B2 ;  /* 0x0000000000027941 */ /* 0x000fea0003800200 */
.L_x_717:
        /* <DEDUP_REMOVED lines=60> */
.L_x_715:
[----:B------:R-:W-:Y:S05]  /*261e0*/  BSYNC.RECONVERGENT B1 ;  /* 0x0000000000017941 */ /* 0x000fea0003800200 */
.L_x_714:
[----:B------:R-:W-:Y:S01]  /*261f0*/  I2FP.F32.U32 R21, R21 ;  /* 0x0000001500157245 */ /* 0x000fe20000201000 */
[----:B------:R-:W-:Y:S01]  /*26200*/  IMAD.U32 R99, R63, 0x10000, RZ ;  /* 0x000100003f637824 */ /* 0x000fe200078e00ff */
[----:B------:R-:W-:Y:S01]  /*26210*/  @P1 SHF.L.U32 R117, R59, 0x10, RZ ;  /* 0x000000103b751819 */ /* 0x000fe200000006ff */
        /* <DEDUP_REMOVED lines=11> */
[----:B------:R-:W-:Y:S02]  /*262d0*/  PRMT R9, R21, 0x7610, R9 ;  /* 0x0000761015097816 */ /* 0x000fe40000000009 */
[----:B------:R-:W-:Y:S02]  /*262e0*/  MOV R21, R20 ;  /* 0x0000001400157202 */ /* 0x000fe40000000f00 */
        /* <DEDUP_REMOVED lines=10> */
.L_x_721:
        /* <DEDUP_REMOVED lines=13> */
.L_x_723:
[----:B------:R-:W-:Y:S05]  /*26460*/  BSYNC.RECONVERGENT B2 ;  /* 0x0000000000027941 */ /* 0x000fea0003800200 */
.L_x_722:
        /* <DEDUP_REMOVED lines=60> */
.L_x_720:
[----:B------:R-:W-:Y:S05]  /*26830*/  BSYNC.RECONVERGENT B1 ;  /* 0x0000000000017941 */ /* 0x000fea0003800200 */
.L_x_719:
[----:B------:R-:W-:Y:S01]  /*26840*/  I2FP.F32.U32 R21, R21 ;  /* 0x0000001500157245 */ /* 0x000fe20000201000 */
[----:B------:R-:W-:Y:S01]  /*26850*/  BSSY.RECONVERGENT B1, `(.L_x_724) ;  /* 0x0000060000017945 */ /* 0x000fe20003800200 */
[----:B------:R-:W-:Y:S01]  /*26860*/  ISETP.NE.AND P6, PT, R164, 0x1, PT ;  /* 0x00000001a400780c */ /* 0x000fe20003fc5270 */
[----:B------:R-:W-:Y:S01]  /*26870*/  IMAD.MOV.U32 R165, RZ, RZ, R20 ;  /* 0x000000ffffa57224 */ /* 0x000fe200078e0014 */
[----:B------:R-:W-:Y:S01]  /*26880*/  SHF.L.U32 R129, R129, 0x10, RZ ;  /* 0x0000001081817819 */ /* 0x000fe200000006ff */
[----:B------:R-:W-:-:S04]  /*26890*/  FFMA.FTZ R21, R21, R167, 1.1641532182693481445e-10 ;  /* 0x2f00000015157423 */ /* 0x000fc800000100a7 */
[----:B------:R-:W-:Y:S01]  /*268a0*/  FMUL.FTZ R129, R129, R135 ;  /* 0x0000008781817220 */ /* 0x000fe20000410000 */
        /* <DEDUP_REMOVED lines=13> */
.L_x_726:
[----:B------:R-:W-:Y:S01]  /*26980*/  VIADD R26, R26, 0x1 ;  /* 0x000000011a1a7836 */ /* 0x000fe20000000000 */
[----:B------:R-:W-:Y:S03]  /*26990*/  BSSY.RECONVERGENT B2, `(.L_x_727) ;  /* 0x000000f000027945 */ /* 0x000fe60003800200 */
[C---:B------:R-:W-:Y:S01]  /*269a0*/  IMAD.WIDE.U32 R22, R26.reuse, -0x2daee0ad, RZ ;  /* 0xd2511f531a167825 */ /* 0x040fe200078e00ff */
[----:B------:R-:W-:-:S13]  /*269b0*/  ISETP.NE.AND P6, PT, R26, RZ, PT ;  /* 0x000000ff1a00720c */ /* 0x000fda0003fc5270 */
[----:B------:R-:W-:Y:S05]  /*269c0*/  @P6 BRA `(.L_x_728) ;  /* 0x00000000002c6947 */ /* 0x000fea0003800000 */
[----:B------:R-:W-:Y:S01]  /*269d0*/  VIADD R19, R19, 0x1 ;  /* 0x0000000113137836 */ /* 0x000fe20000000000 */
[----:B------:R-:W-:-:S04]  /*269e0*/  LOP3.LUT R25, R25, 0xffffdfff, RZ, 0xc0, !PT ;  /* 0xffffdfff19197812 */ /* 0x000fc800078ec0ff */
[----:B------:R-:W-:Y:S02]  /*269f0*/  ISETP.NE.AND P6, PT, R19, RZ, PT ;  /* 0x000000ff1300720c */ /* 0x000fe40003fc5270 */
[----:B------:R-:W-:-:S11]  /*26a00*/  @P0 LOP3.LUT R25, R25, 0x2000, RZ, 0xfc, !PT ;  /* 0x0000200019190812 */ /* 0x000fd600078efcff */
[----:B------:R-:W-:Y:S01]  /*26a10*/  @!P6 IADD3 R24, PT, PT, R24, 0x1, RZ ;  /* 0x000000011818e810 */ /* 0x000fe20007ffe0ff */
[----:B------:R-:W-:Y:S02]  /*26a20*/  @!P6 VIADD R20, R18, 0x1 ;  /* 0x000000011214e836 */ /* 0x000fe40000000000 */
[----:B------:R-:W-:Y:S01]  /*26a30*/  @!P6 IMAD.MOV.U32 R19, RZ, RZ, RZ ;  /* 0x000000ffff13e224 */ /* 0x000fe200078e00ff */
[----:B------:R-:W-:-:S13]  /*26a40*/  ISETP.NE.AND P0, PT, R24, RZ, !P6 ;  /* 0x000000ff1800720c */ /* 0x000fda0007705270 */
[----:B------:R-:W-:Y:S01]  /*26a50*/  @P0 IMAD.MOV R20, RZ, RZ, R18 ;  /* 0x000000ffff140224 */ /* 0x000fe200078e0212 */
[----:B------:R-:W-:-:S04]  /*26a60*/  LOP3.LUT P0, RZ, R25, 0x2000, RZ, 0xc0, !PT ;  /* 0x0000200019ff7812 */ /* 0x000fc8000780c0ff */
[----:B------:R-:W-:-:S09]  /*26a70*/  @!P6 MOV R18, R20 ;  /* 0x000000140012e202 */ /* 0x000fd20000000f00 */
.L_x_728:
[----:B------:R-:W-:Y:S05]  /*26a80*/  BSYNC.RECONVERGENT B2 ;  /* 0x0000000000027941 */ /* 0x000fea0003800200 */
.L_x_727:
        /* <DEDUP_REMOVED lines=60> */
.L_x_725:
[----:B------:R-:W-:Y:S05]  /*26e50*/  BSYNC.RECONVERGENT B1 ;  /* 0x0000000000017941 */ /* 0x000fea0003800200 */
.L_x_724:
        /* <DEDUP_REMOVED lines=13> */
[----:B------:R-:W-:Y:S02]  /*26f30*/  PRMT R8, R164, 0x7610, R8 ;  /* 0x00007610a4087816 */ /* 0x000fe40000000008 */
[----:B------:R-:W-:-:S05]  /*26f40*/  @P1 SHF.L.U32 R129, R129, 0x10, RZ ;  /* 0x0000001081811819 */ /* 0x000fca00000006ff */
[----:B------:R-:W-:Y:S01]  /*26f50*/  @P1 FADD.FTZ R129, R135, R129 ;  /* 0x0000008187811221 */ /* 0x000fe20000010000 */
[----:B------:R-:W-:-:S05]  /*26f60*/  @!P1 IMAD.MOV.U32 R129, RZ, RZ, R135 ;  /* 0x000000ffff819224 */ /* 0x000fca00078e0087 */
[----:B------:R-:W-:-:S04]  /*26f70*/  F2FP.BF16.F32.PACK_AB R135, RZ, R129 ;  /* 0x00000081ff87723e */ /* 0x000fc800000010ff */
[----:B------:R-:W-:Y:S01]  /*26f80*/  PRMT R99, R99, 0x5410, R135 ;  /* 0x0000541063637816 */ /* 0x000fe20000000087 */
[----:B------:R-:W-:Y:S06]  /*26f90*/  BRA `(.L_x_729) ;  /* 0x0000003000a87947 */ /* 0x000fec0003800000 */
.L_x_648:
        /* <DEDUP_REMOVED lines=10> */
[----:B------:R-:W-:Y:S01]  /*27040*/  @P2 IADD3 R34, PT, PT, R21, 0x1, RZ ;  /* 0x0000000115222810 */ /* 0x000fe20007ffe0ff */
[----:B------:R-:W-:Y:S01]  /*27050*/  @!P2 IMAD.MOV.U32 R5, RZ, RZ, R22 ;  /* 0x000000ffff05a224 */ /* 0x000fe200078e0016 */
[----:B------:R-:W-:Y:S01]  /*27060*/  @P2 MOV R5, R23 ;  /* 0x0000001700052202 */ /* 0x000fe20000000f00 */
[--C-:B------:R-:W-:Y:S02]  /*27070*/  @!P2 IMAD.MOV.U32 R101, RZ, RZ, R135.reuse ;  /* 0x000000ffff65a224 */ /* 0x100fe400078e0087 */
[----:B------:R-:W-:Y:S01]  /*27080*/  @P2 IMAD.MOV.U32 R101, RZ, RZ, R135 ;  /* 0x000000ffff652224 */ /* 0x000fe200078e0087 */
[----:B------:R-:W-:Y:S06]  /*27090*/  BRA `(.L_x_731) ;  /* 0x0000000400287947 */ /* 0x000fec0003800000 */
.L_x_732:
        /* <DEDUP_REMOVED lines=13> */
.L_x_734:
[----:B------:R-:W-:Y:S05]  /*27170*/  BSYNC.RECONVERGENT B2 ;  /* 0x0000000000027941 */ /* 0x000fea0003800200 */
.L_x_733:
        /* <DEDUP_REMOVED lines=57> */
[----:B------:R-:W-:Y:S01]  /*27510*/  IMAD.MOV.U32 R5, RZ, RZ, R135 ;  /* 0x000000ffff057224 */ /* 0x000fe200078e0087 */
[----:B------:R-:W-:Y:S01]  /*27520*/  MOV R101, R34 ;  /* 0x0000002200657202 */ /* 0x000fe20000000f00 */
[----:B------:R-:W-:-:S07]  /*27530*/  IMAD.MOV.U32 R34, RZ, RZ, RZ ;  /* 0x000000ffff227224 */ /* 0x000fce00078e00ff */
.L_x_731:
[----:B------:R-:W-:Y:S05]  /*27540*/  BSYNC.RECONVERGENT B1 ;  /* 0x0000000000017941 */ /* 0x000fea0003800200 */
.L_x_730:
[----:B------:R-:W0:Y:S01]  /*27550*/  LDC R166, c[0x0][0x408] ;  /* 0x00010200ffa67b82 */ /* 0x000e220000000800 */
[----:B------:R-:W-:Y:S01]  /*27560*/  I2FP.F32.U32 R5, R5 ;  /* 0x0000000500057245 */ /* 0x000fe20000201000 */
[----:B------:R-:W-:Y:S02]  /*27570*/  HFMA2 R236, -RZ, RZ, 0.1171875, 0 ;  /* 0x2f800000ffec7431 */ /* 0x000fe400000001ff */
[C---:B-----5:R-:W-:Y:S01]  /*27580*/  IMAD.U32 R21, R96.reuse, 0x10000, RZ ;  /* 0x0001000060157824 */ /* 0x060fe200078e00ff */
[----:B------:R-:W-:Y:S01]  /*27590*/  LOP3.LUT R25, R25, 0xffffffef, RZ, 0xc0, !PT ;  /* 0xffffffef19197812 */ /* 0x000fe200078ec0ff */
[----:B------:R-:W-:Y:S01]  /*275a0*/  BSSY.RECONVERGENT B1, `(.L_x_735) ;  /* 0x0000062000017945 */ /* 0x000fe20003800200 */
[----:B------:R-:W-:Y:S02]  /*275b0*/  HFMA2 R35, -RZ, RZ, 0, 1.1920928955078125e-07 ;  /* 0x00000002ff237431 */ /* 0x000fe400000001ff */
[----:B------:R-:W-:Y:S01]  /*275c0*/  FFMA.FTZ R5, R5, R236, 1.1641532182693481445e-10 ;  /* 0x2f00000005057423 */ /* 0x000fe200000100ec */
[----:B------:R-:W1:Y:S01]  /*275d0*/  LDC R167, c[0x0][0x404] ;  /* 0x00010100ffa77b82 */ /* 0x000e620000000800 */
[----:B------:R-:W-:Y:S01]  /*275e0*/  PRMT R50, R96, 0x7632, R50 ;  /* 0x0000763260327816 */ /* 0x000fe20000000032 */
[----:B0-----:R-:W-:-:S02]  /*275f0*/  FMUL.FTZ R21, R21, R166 ;  /* 0x000000a615157220 */ /* 0x001fc40000410000 */
[----:B-1----:R-:W-:-:S04]  /*27600*/  FSETP.GTU.FTZ.AND P2, PT, R5, R167, PT ;  /* 0x000000a70500720b */ /* 0x002fc80003f5c000 */
[----:B------:R-:W-:Y:S01]  /*27610*/  FSEL R5, R21, RZ, !P2 ;  /* 0x000000ff15057208 */ /* 0x000fe20005000000 */
[----:B------:R-:W-:Y:S01]  /*27620*/  @P1 IMAD.U32 R21, R56, 0x10000, RZ ;  /* 0x0001000038151824 */ /* 0x000fe200078e00ff */
        /* <DEDUP_REMOVED lines=15> */
.L_x_737:
        /* <DEDUP_REMOVED lines=13> */
.L_x_739:
[----:B------:R-:W-:Y:S05]  /*277f0*/  BSYNC.RECONVERGENT B2 ;  /* 0x0000000000027941 */ /* 0x000fea0003800200 */
.L_x_738:
        /* <DEDUP_REMOVED lines=60> */
.L_x_736:
[----:B------:R-:W-:Y:S05]  /*27bc0*/  BSYNC.RECONVERGENT B1 ;  /* 0x0000000000017941 */ /* 0x000fea0003800200 */
.L_x_735:
[----:B------:R-:W-:Y:S01]  /*27bd0*/  I2FP.F32.U32 R21, R21 ;  /* 0x0000001500157245 */ /* 0x000fe20000201000 */
[----:B------:R-:W-:Y:S01]  /*27be0*/  IMAD.U32 R34, R50, 0x10000, RZ ;  /* 0x0001000032227824 */ /* 0x000fe200078e00ff */
[----:B------:R-:W-:Y:S01]  /*27bf0*/  LOP3.LUT R25, R25, 0xfffffff7, RZ, 0xc0, !PT ;  /* 0xfffffff719197812 */ /* 0x000fe200078ec0ff */
[----:B------:R-:W-:Y:S01]  /*27c00*/  BSSY.RECONVERGENT B1, `(.L_x_740) ;  /* 0x0000061000017945 */ /* 0x000fe20003800200 */
[----:B------:R-:W-:Y:S02]  /*27c10*/  HFMA2 R50, -RZ, RZ, 0, 1.1920928955078125e-07 ;  /* 0x00000002ff327431 */ /* 0x000fe400000001ff */
[----:B------:R-:W-:Y:S01]  /*27c20*/  FFMA.FTZ R21, R21, R236, 1.1641532182693481445e-10 ;  /* 0x2f00000015157423 */ /* 0x000fe200000100ec */
[----:B------:R-:W-:-:S04]  /*27c30*/  FMUL.FTZ R34, R34, R166 ;  /* 0x000000a622227220 */ /* 0x000fc80000410000 */
[----:B------:R-:W-:Y:S02]  /*27c40*/  FSETP.GTU.FTZ.AND P2, PT, R21, R167, PT ;  /* 0x000000a71500720b */ /* 0x000fe40003f5c000 */
[----:B------:R-:W-:Y:S02]  /*27c50*/  @P1 PRMT R21, R56, 0x7632, R21 ;  /* 0x0000763238151816 */ /* 0x000fe40000000015 */
[----:B------:R-:W-:Y:S02]  /*27c60*/  FSEL R34, R34, RZ, !P2 ;  /* 0x000000ff22227208 */ /* 0x000fe40005000000 */
[----:B------:R-:W-:Y:S01]  /*27c70*/  PLOP3.LUT P2, PT, P2, PT, PT, 0x8, 0x80 ;  /* 0x000000000080781c */ /* 0x000fe2000174e170 */
[----:B------:R-:W-:-:S04]  /*27c80*/  @P1 IMAD.U32 R21, R21, 0x10000, RZ ;  /* 0x0001000015151824 */ /* 0x000fc800078e00ff */
[----:B------:R-:W-:Y:S01]  /*27c90*/  @P1 FADD.FTZ R34, R21, R34 ;  /* 0x0000002215221221 */ /* 0x000fe20000010000 */
[----:B------:R-:W-:-:S04]  /*27ca0*/  IMAD.MOV.U32 R21, RZ, RZ, R20 ;  /* 0x000000ffff157224 */ /* 0x000fc800078e0014 */
        /* <DEDUP_REMOVED lines=12> */
.L_x_742:
        /* <DEDUP_REMOVED lines=13> */
.L_x_744:
[----:B------:R-:W-:Y:S05]  /*27e40*/  BSYNC.RECONVERGENT B2 ;  /* 0x0000000000027941 */ /* 0x000fea0003800200 */
.L_x_743:
        /* <DEDUP_REMOVED lines=60> */
.L_x_741:
[----:B------:R-:W-:Y:S05]  /*28210*/  BSYNC.RECONVERGENT B1 ;  /* 0x0000000000017941 */ /* 0x000fea0003800200 */
.L_x_740:
[----:B------:R-:W-:Y:S01]  /*28220*/  I2FP.F32.U32 R21, R21 ;  /* 0x0000001500157245 */ /* 0x000fe20000201000 */
[----:B------:R-:W-:Y:S01]  /*28230*/  IMAD.U32 R35, R97, 0x10000, RZ ;  /* 0x0001000061237824 */ /* 0x000fe200078e00ff */
[----:B------:R-:W-:Y:S01]  /*28240*/  LOP3.LUT R25, R25, 0xfffffffb, RZ, 0xc0, !PT ;  /* 0xfffffffb19197812 */ /* 0x000fe200078ec0ff */
[----:B------:R-:W-:Y:S01]  /*28250*/  BSSY.RECONVERGENT B1, `(.L_x_745) ;  /* 0x0000061000017945 */ /* 0x000fe20003800200 */
[----:B------:R-:W-:Y:S02]  /*28260*/  HFMA2 R51, -RZ, RZ, 0, 1.1920928955078125e-07 ;  /* 0x00000002ff337431 */ /* 0x000fe400000001ff */
[----:B------:R-:W-:Y:S01]  /*28270*/  FFMA.FTZ R21, R21, R236, 1.1641532182693481445e-10 ;  /* 0x2f00000015157423 */ /* 0x000fe200000100ec */
[----:B------:R-:W-:Y:S01]  /*28280*/  FMUL.FTZ R35, R35, R166 ;  /* 0x000000a623237220 */ /* 0x000fe20000410000 */
[----:B------:R-:W-:-:S03]  /*28290*/  PRMT R103, R97, 0x7632, R103 ;  /* 0x0000763261677816 */ /* 0x000fc60000000067 */
[----:B------:R-:W-:Y:S01]  /*282a0*/  FSETP.GTU.FTZ.AND P2, PT, R21, R167, PT ;  /* 0x000000a71500720b */ /* 0x000fe20003f5c000 */
[----:B------:R-:W-:-:S03]  /*282b0*/  @P1 IMAD.U32 R21, R57, 0x10000, RZ ;  /* 0x0001000039151824 */ /* 0x000fc600078e00ff */
        /* <DEDUP_REMOVED lines=16> */
.L_x_747:
        /* <DEDUP_REMOVED lines=13> */
.L_x_749:
[----:B------:R-:W-:Y:S05]  /*28490*/  BSYNC.RECONVERGENT B2 ;  /* 0x0000000000027941 */ /* 0x000fea0003800200 */
.L_x_748:
        /* <DEDUP_REMOVED lines=60> */
.L_x_746:
[----:B------:R-:W-:Y:S05]  /*28860*/  BSYNC.RECONVERGENT B1 ;  /* 0x0000000000017941 */ /* 0x000fea0003800200 */
.L_x_745:
        /* <DEDUP_REMOVED lines=26> */
.L_x_752:
        /* <DEDUP_REMOVED lines=13> */
.L_x_754:
[----:B------:R-:W-:Y:S05]  /*28ae0*/  BSYNC.RECONVERGENT B2 ;  /* 0x0000000000027941 */ /* 0x000fea0003800200 */
.L_x_753:
        /* <DEDUP_REMOVED lines=60> */
.L_x_751:
[----:B------:R-:W-:Y:S05]  /*28eb0*/  BSYNC.RECONVERGENT B1 ;  /* 0x0000000000017941 */ /* 0x000fea0003800200 */
.L_x_750:
[----:B------:R-:W-:Y:S01]  /*28ec0*/  I2FP.F32.U32 R21, R21 ;  /* 0x0000001500157245 */ /* 0x000fe20000201000 */
[----:B------:R-:W-:Y:S01]  /*28ed0*/  IMAD.U32 R51, R98, 0x10000, RZ ;  /* 0x0001000062337824 */ /* 0x000fe200078e00ff */
[----:B------:R-:W-:Y:S01]  /*28ee0*/  ISETP.NE.AND P3, PT, R116, 0x1, PT ;  /* 0x000000017400780c */ /* 0x000fe20003f65270 */
        /* <DEDUP_REMOVED lines=21> */
.L_x_757:
        /* <DEDUP_REMOVED lines=13> */
.L_x_759:
[----:B------:R-:W-:Y:S05]  /*29110*/  BSYNC.RECONVERGENT B2 ;  /* 0x0000000000027941 */ /* 0x000fea0003800200 */
.L_x_758:
        /* <DEDUP_REMOVED lines=60> */
.L_x_756:
[----:B------:R-:W-:Y:S05]  /*294e0*/  BSYNC.RECONVERGENT B1 ;  /* 0x0000000000017941 */ /* 0x000fea0003800200 */
.L_x_755:
[----:B------:R-:W-:Y:S01]  /*294f0*/  I2FP.F32.U32 R21, R21 ;  /* 0x0000001500157245 */ /* 0x000fe20000201000 */
[----:B------:R-:W-:Y:S01]  /*29500*/  IMAD.U32 R116, R129, 0x10000, RZ ;  /* 0x0001000081747824 */ /* 0x000fe200078e00ff */
[----:B------:R-:W-:Y:S01]  /*29510*/  ISETP.NE.AND P4, PT, R117, 0x1, PT ;  /* 0x000000017500780c */ /* 0x000fe20003f85270 */
        /* <DEDUP_REMOVED lines=21> */
.L_x_762:
        /* <DEDUP_REMOVED lines=13> */
.L_x_764:
[----:B------:R-:W-:Y:S05]  /*29740*/  BSYNC.RECONVERGENT B2 ;  /* 0x0000000000027941 */ /* 0x000fea0003800200 */
.L_x_763:
        /* <DEDUP_REMOVED lines=60> */
.L_x_761:
[----:B------:R-:W-:Y:S05]  /*29b10*/  BSYNC.RECONVERGENT B1 ;  /* 0x0000000000017941 */ /* 0x000fea0003800200 */
.L_x_760:
        /* <DEDUP_REMOVED lines=8> */
[----:B------:R-:W-:Y:S01]  /*29ba0*/  FSETP.GTU.FTZ.AND P4, PT, R21, R167, PT ;  /* 0x000000a71500720b */ /* 0x000fe20003f9c000 */
[----:B------:R-:W-:-:S03]  /*29bb0*/  @P1 IMAD.U32 R21, R59, 0x10000, RZ ;  /* 0x000100003b151824 */ /* 0x000fc600078e00ff */
[----:B------:R-:W-:Y:S02]  /*29bc0*/  FSEL R117, R117, RZ, !P4 ;  /* 0x000000ff75757208 */ /* 0x000fe40006000000 */
[----:B------:R-:W-:-:S03]  /*29bd0*/  PLOP3.LUT P4, PT, P4, PT, PT, 0x8, 0x80 ;  /* 0x000000000080781c */ /* 0x000fc6000278e170 */
[----:B------:R-:W-:Y:S01]  /*29be0*/  @P1 FADD.FTZ R117, R21, R117 ;  /* 0x0000007515751221 */ /* 0x000fe20000010000 */
[----:B------:R-:W-:-:S04]  /*29bf0*/  HFMA2 R21, -RZ, RZ, 0, 1.1920928955078125e-07 ;  /* 0x00000002ff157431 */ /* 0x000fc800000001ff */
        /* <DEDUP_REMOVED lines=10> */
.L_x_767:
        /* <DEDUP_REMOVED lines=13> */
.L_x_769:
[----:B------:R-:W-:Y:S05]  /*29d70*/  BSYNC.RECONVERGENT B2 ;  /* 0x0000000000027941 */ /* 0x000fea0003800200 */
.L_x_768:
        /* <DEDUP_REMOVED lines=60> */
.L_x_766:
[----:B------:R-:W-:Y:S05]  /*2a140*/  BSYNC.RECONVERGENT B1 ;  /* 0x0000000000017941 */ /* 0x000fea0003800200 */
.L_x_765:
        /* <DEDUP_REMOVED lines=10> */
[----:B------:R-:W-:Y:S01]  /*2a1f0*/  PLOP3.LUT P5, PT, P5, PT, PT, 0x8, 0x80 ;  /* 0x000000000080781c */ /* 0x000fe20002fae170 */
[----:B------:R-:W-:-:S04]  /*2a200*/  @P1 IMAD.U32 R164, R164, 0x10000, RZ ;  /* 0x00010000a4a41824 */ /* 0x000fc800078e00ff */
[----:B------:R-:W-:-:S05]  /*2a210*/  @P1 FADD.FTZ R129, R164, R129 ;  /* 0x00000081a4811221 */ /* 0x000fca0000010000 */
[----:B------:R-:W-:-:S04]  /*2a220*/  F2FP.BF16.F32.PACK_AB R164, RZ, R129 ;  /* 0x00000081ffa4723e */ /* 0x000fc800000010ff */
[----:B------:R-:W-:-:S07]  /*2a230*/  PRMT R99, R99, 0x5410, R164 ;  /* 0x0000541063637816 */ /* 0x000fce00000000a4 */
.L_x_729:
        /* <DEDUP_REMOVED lines=43> */
.L_x_770:
[----:B------:R-:W-:Y:S02]  /*2a4f0*/  IMAD.MOV.U32 R135, RZ, RZ, R101 ;  /* 0x000000ffff877224 */ /* 0x000fe400078e0065 */
[----:B------:R-:W-:-:S07]  /*2a500*/  VIADD R100, R100, 0x20 ;  /* 0x0000002064647836 */ /* 0x000fce0000000000 */
.L_x_647:
[----:B------:R-:W-:Y:S05]  /*2a510*/  BSYNC.RECONVERGENT B0 ;  /* 0x0000000000007941 */ /* 0x000fea0003800200 */
.L_x_646:
        /* <DEDUP_REMOVED lines=35> */
.L_x_776:
        /* <DEDUP_REMOVED lines=13> */
.L_x_778:
[----:B------:R-:W-:Y:S05]  /*2a820*/  BSYNC.RECONVERGENT B2 ;  /* 0x0000000000027941 */ /* 0x000fea0003800200 */
.L_x_777:
        /* <DEDUP_REMOVED lines=61> */
.L_x_775:
[----:B------:R-:W-:Y:S05]  /*2ac00*/  BSYNC.RECONVERGENT B1 ;  /* 0x0000000000017941 */ /* 0x000fea0003800200 */
.L_x_774:
[----:B------:R-:W1:Y:S01]  /*2ac10*/  LDC R166, c[0x0][0x404] ;  /* 0x00010100ffa67b82 */ /* 0x000e620000000800 */
[----:B------:R-:W-:Y:S01]  /*2ac20*/  I2FP.F32.U32 R4, R4 ;  /* 0x0000000400047245 */ /* 0x000fe20000201000 */
[----:B------:R-:W-:Y:S01]  /*2ac30*/  IMAD.MOV.U32 R167, RZ, RZ, 0x2f800000 ;  /* 0x2f800000ffa77424 */ /* 0x000fe200078e00ff */
[----:B-----5:R-:W-:Y:S01]  /*2ac40*/  SHF.L.U32 R8, R96, 0x10, RZ ;  /* 0x0000001060087819 */ /* 0x020fe200000006ff */
[----:B------:R-:W-:Y:S01]  /*2ac50*/  BSSY.RECONVERGENT B1, `(.L_x_779) ;  /* 0x0000061000017945 */ /* 0x000fe20003800200 */
[----:B------:R-:W-:Y:S01]  /*2ac60*/  LOP3.LUT R25, R25, 0xffffffef, RZ, 0xc0, !PT ;  /* 0xffffffef19197812 */ /* 0x000fe200078ec0ff */
[----:B------:R-:W-:Y:S01]  /*2ac70*/  FFMA.FTZ R4, R4, R167, 1.1641532182693481445e-10 ;  /* 0x2f00000004047423 */ /* 0x000fe200000100a7 */
[----:B------:R-:W-:Y:S01]  /*2ac80*/  PRMT R14, R96, 0x7632, R14 ;  /* 0x00007632600e7816 */ /* 0x000fe2000000000e */
[----:B------:R-:W2:Y:S01]  /*2ac90*/  LDC R135, c[0x0][0x408] ;  /* 0x00010200ff877b82 */ /* 0x000ea20000000800 */
[----:B------:R-:W-:Y:S02]  /*2aca0*/  IMAD.MOV.U32 R10, RZ, RZ, R20 ;  /* 0x000000ffff0a7224 */ /* 0x000fe400078e0014 */
[----:B-1----:R-:W-:Y:S01]  /*2acb0*/  FSETP.GTU.FTZ.AND P2, PT, R4, R166, PT ;  /* 0x000000a60400720b */ /* 0x002fe20003f5c000 */
[----:B--2---:R-:W-:Y:S01]  /*2acc0*/  FMUL.FTZ R4, R8, R135 ;  /* 0x0000008708047220 */ /* 0x004fe20000410000 */
[----:B------:R-:W-:-:S04]  /*2acd0*/  IMAD.MOV.U32 R8, RZ, RZ, 0x2 ;  /* 0x00000002ff087424 */ /* 0x000fc800078e00ff */
        /* <DEDUP_REMOVED lines=13> */
.L_x_781:
        /* <DEDUP_REMOVED lines=13> */
.L_x_783:
[----:B------:R-:W-:Y:S05]  /*2ae80*/  BSYNC.RECONVERGENT B2 ;  /* 0x0000000000027941 */ /* 0x000fea0003800200 */
.L_x_782:
        /* <DEDUP_REMOVED lines=61> */
.L_x_780:
[----:B------:R-:W-:Y:S05]  /*2b260*/  BSYNC.RECONVERGENT B1 ;  /* 0x0000000000017941 */ /* 0x000fea0003800200 */
.L_x_779:
[----:B------:R-:W-:Y:S01]  /*2b270*/  I2FP.F32.U32 R9, R10 ;  /* 0x0000000a00097245 */ /* 0x000fe20000201000 */
[----:B------:R-:W-:Y:S01]  /*2b280*/  BSSY.RECONVERGENT B1, `(.L_x_784) ;  /* 0x0000063000017945 */ /* 0x000fe20003800200 */
[----:B------:R-:W-:-:S03]  /*2b290*/  SHF.L.U32 R10, R60, 0x10, RZ ;  /* 0x000000103c0a7819 */ /* 0x000fc600000006ff */
[----:B------:R-:W-:Y:S02]  /*2b2a0*/  FFMA.FTZ R9, R9, R167, 1.1641532182693481445e-10 ;  /* 0x2f00000009097423 */ /* 0x000fe400000100a7 */
[----:B------:R-:W-:-:S03]  /*2b2b0*/  FMUL.FTZ R10, R10, R135 ;  /* 0x000000870a0a7220 */ /* 0x000fc60000410000 */
[----:B------:R-:W-:-:S04]  /*2b2c0*/  FSETP.GTU.FTZ.AND P2, PT, R9, R166, PT ;  /* 0x000000a60900720b */ /* 0x000fc80003f5c000 */
[----:B------:R-:W-:Y:S01]  /*2b2d0*/  FSEL R9, R10, RZ, !P2 ;  /* 0x000000ff0a097208 */ /* 0x000fe20005000000 */
[----:B------:R-:W-:Y:S01]  /*2b2e0*/  HFMA2 R10, -RZ, RZ, 0, 1.1920928955078125e-07 ;  /* 0x00000002ff0a7431 */ /* 0x000fe200000001ff */
        /* <DEDUP_REMOVED lines=17> */
.L_x_786:
        /* <DEDUP_REMOVED lines=13> */
.L_x_788:
[----:B------:R-:W-:Y:S05]  /*2b4d0*/  BSYNC.RECONVERGENT B2 ;  /* 0x0000000000027941 */ /* 0x000fea0003800200 */
.L_x_787:
        /* <DEDUP_REMOVED lines=61> */
.L_x_785:
[----:B------:R-:W-:Y:S05]  /*2b8b0*/  BSYNC.RECONVERGENT B1 ;  /* 0x0000000000017941 */ /* 0x000fea0003800200 */
.L_x_784:
        /* <DEDUP_REMOVED lines=22> */
.L_x_791:
        /* <DEDUP_REMOVED lines=13> */
.L_x_793:
[----:B------:R-:W-:Y:S05]  /*2baf0*/  BSYNC.RECONVERGENT B2 ;  /* 0x0000000000027941 */ /* 0x000fea0003800200 */
.L_x_792:
        /* <DEDUP_REMOVED lines=61> */
.L_x_790:
[----:B------:R-:W-:Y:S05]  /*2bed0*/  BSYNC.RECONVERGENT B1 ;  /* 0x0000000000017941 */ /* 0x000fea0003800200 */
.L_x_789:
        /* <DEDUP_REMOVED lines=27> */
.L_x_796:
        /* <DEDUP_REMOVED lines=13> */
.L_x_798:
[----:B------:R-:W-:Y:S05]  /*2c160*/  BSYNC.RECONVERGENT B2 ;  /* 0x0000000000027941 */ /* 0x000fea0003800200 */
.L_x_797:
        /* <DEDUP_REMOVED lines=61> */
.L_x_795:
[----:B------:R-:W-:Y:S05]  /*2c540*/  BSYNC.RECONVERGENT B1 ;  /* 0x0000000000017941 */ /* 0x000fea0003800200 */
.L_x_794:
        /* <DEDUP_REMOVED lines=23> */
.L_x_801:
        /* <DEDUP_REMOVED lines=13> */
.L_x_803:
[----:B------:R-:W-:Y:S05]  /*2c790*/  BSYNC.RECONVERGENT B2 ;  /* 0x0000000000027941 */ /* 0x000fea0003800200 */
.L_x_802:
        /* <DEDUP_REMOVED lines=61> */
.L_x_800:
[----:B------:R-:W-:Y:S05]  /*2cb70*/  BSYNC.RECONVERGENT B1 ;  /* 0x0000000000017941 */ /* 0x000fea0003800200 */
.L_x_799:
        /* <DEDUP_REMOVED lines=25> */
.L_x_806:
        /* <DEDUP_REMOVED lines=13> */
.L_x_808:
[----:B------:R-:W-:Y:S05]  /*2cde0*/  BSYNC.RECONVERGENT B2 ;  /* 0x0000000000027941 */ /* 0x000fea0003800200 */
.L_x_807:
        /* <DEDUP_REMOVED lines=60> */
.L_x_805:
[----:B------:R-:W-:Y:S05]  /*2d1b0*/  BSYNC.RECONVERGENT B1 ;  /* 0x0000000000017941 */ /* 0x000fea0003800200 */
.L_x_804:
        /* <DEDUP_REMOVED lines=22> */
.L_x_811:
        /* <DEDUP_REMOVED lines=13> */
.L_x_813:
[----:B------:R-:W-:Y:S05]  /*2d3f0*/  BSYNC.RECONVERGENT B2 ;  /* 0x0000000000027941 */ /* 0x000fea0003800200 */
.L_x_812:
        /* <DEDUP_REMOVED lines=60> */
.L_x_810:
[----:B------:R-:W-:Y:S05]  /*2d7c0*/  BSYNC.RECONVERGENT B1 ;  /* 0x0000000000017941 */ /* 0x000fea0003800200 */
.L_x_809:
        /* <DEDUP_REMOVED lines=27> */
.L_x_816:
        /* <DEDUP_REMOVED lines=13> */
.L_x_818:
[----:B------:R-:W-:Y:S05]  /*2da50*/  BSYNC.RECONVERGENT B2 ;  /* 0x0000000000027941 */ /* 0x000fea0003800200 */
.L_x_817:
        /* <DEDUP_REMOVED lines=60> */
.L_x_815:
[----:B------:R-:W-:Y:S05]  /*2de20*/  BSYNC.RECONVERGENT B1 ;  /* 0x0000000000017941 */ /* 0x000fea0003800200 */
.L_x_814:
        /* <DEDUP_REMOVED lines=21> */
.L_x_821:
        /* <DEDUP_REMOVED lines=13> */
.L_x_823:
[----:B------:R-:W-:Y:S05]  /*2e050*/  BSYNC.RECONVERGENT B2 ;  /* 0x0000000000027941 */ /* 0x000fea0003800200 */
.L_x_822:
        /* <DEDUP_REMOVED lines=60> */
.L_x_820:
[----:B------:R-:W-:Y:S05]  /*2e420*/  BSYNC.RECONVERGENT B1 ;  /* 0x0000000000017941 */ /* 0x000fea0003800200 */
.L_x_819:
        /* <DEDUP_REMOVED lines=25> */
.L_x_826:
        /* <DEDUP_REMOVED lines=13> */
.L_x_828:
[----:B------:R-:W-:Y:S05]  /*2e690*/  BSYNC.RECONVERGENT B2 ;  /* 0x0000000000027941 */ /* 0x000fea0003800200 */
.L_x_827:
        /* <DEDUP_REMOVED lines=60> */
.L_x_825:
[----:B------:R-:W-:Y:S05]  /*2ea60*/  BSYNC.RECONVERGENT B1 ;  /* 0x0000000000017941 */ /* 0x000fea0003800200 */
.L_x_824:
        /* <DEDUP_REMOVED lines=20> */
.L_x_831:
        /* <DEDUP_REMOVED lines=13> */
.L_x_833:
[----:B------:R-:W-:Y:S05]  /*2ec80*/  BSYNC.RECONVERGENT B2 ;  /* 0x0000000000027941 */ /* 0x000fea0003800200 */
.L_x_832:
        /* <DEDUP_REMOVED lines=60> */
.L_x_830:
[----:B------:R-:W-:Y:S05]  /*2f050*/  BSYNC.RECONVERGENT B1 ;  /* 0x0000000000017941 */ /* 0x000fea0003800200 */
.L_x_829:
        /* <DEDUP_REMOVED lines=27> */
.L_x_836:
        /* <DEDUP_REMOVED lines=13> */
.L_x_838:
[----:B------:R-:W-:Y:S05]  /*2f2e0*/  BSYNC.RECONVERGENT B2 ;  /* 0x0000000000027941 */ /* 0x000fea0003800200 */
.L_x_837:
        /* <DEDUP_REMOVED lines=60> */
.L_x_835:
[----:B------:R-:W-:Y:S05]  /*2f6b0*/  BSYNC.RECONVERGENT B1 ;  /* 0x0000000000017941 */ /* 0x000fea0003800200 */
.L_x_834:
        /* <DEDUP_REMOVED lines=21> */
.L_x_841:
        /* <DEDUP_REMOVED lines=13> */
.L_x_843:
[----:B------:R-:W-:Y:S05]  /*2f8e0*/  BSYNC.RECONVERGENT B2 ;  /* 0x0000000000027941 */ /* 0x000fea0003800200 */
.L_x_842:
        /* <DEDUP_REMOVED lines=60> */
.L_x_840:
[----:B------:R-:W-:Y:S05]  /*2fcb0*/  BSYNC.RECONVERGENT B1 ;  /* 0x0000000000017941 */ /* 0x000fea0003800200 */
.L_x_839:
        /* <DEDUP_REMOVED lines=26> */
.L_x_846:
        /* <DEDUP_REMOVED lines=13> */
.L_x_848:
[----:B------:R-:W-:Y:S05]  /*2ff30*/  BSYNC.RECONVERGENT B2 ;  /* 0x0000000000027941 */ /* 0x000fea0003800200 */
.L_x_847:
        /* <DEDUP_REMOVED lines=60> */
.L_x_845:
[----:B------:R-:W-:Y:S05]  /*30300*/  BSYNC.RECONVERGENT B1 ;  /* 0x0000000000017941 */ /* 0x000fea0003800200 */
.L_x_844:
        /* <DEDUP_REMOVED lines=20> */
.L_x_851:
        /* <DEDUP_REMOVED lines=16> */
.L_x_853:
[----:B------:R-:W-:Y:S05]  /*30550*/  BSYNC.RECONVERGENT B2 ;  /* 0x0000000000027941 */ /* 0x000fea0003800200 */
.L_x_852:
        /* <DEDUP_REMOVED lines=60> */
.L_x_850:
[----:B------:R-:W-:Y:S05]  /*30920*/  BSYNC.RECONVERGENT B1 ;  /* 0x0000000000017941 */ /* 0x000fea0003800200 */
.L_x_849:
        /* <DEDUP_REMOVED lines=20> */
.L_x_773:
        /* <DEDUP_REMOVED lines=16> */
.L_x_857:
        /* <DEDUP_REMOVED lines=13> */
.L_x_859:
[----:B------:R-:W-:Y:S05]  /*30c40*/  BSYNC.RECONVERGENT B2 ;  /* 0x0000000000027941 */ /* 0x000fea0003800200 */
.L_x_858:
        /* <DEDUP_REMOVED lines=60> */
.L_x_856:
[----:B------:R-:W-:Y:S05]  /*31010*/  BSYNC.RECONVERGENT B1 ;  /* 0x0000000000017941 */ /* 0x000fea0003800200 */
.L_x_855:
[----:B------:R-:W0:Y:S01]  /*31020*/  LDC R166, c[0x0][0x408] ;  /* 0x00010200ffa67b82 */ /* 0x000e220000000800 */
[----:B------:R-:W-:Y:S01]  /*31030*/  I2FP.F32.U32 R4, R4 ;  /* 0x0000000400047245 */ /* 0x000fe20000201000 */
[----:B------:R-:W-:Y:S01]  /*31040*/  IMAD.MOV.U32 R236, RZ, RZ, 0x2f800000 ;  /* 0x2f800000ffec7424 */ /* 0x000fe200078e00ff */
[----:B-----5:R-:W-:Y:S01]  /*31050*/  SHF.L.U32 R21, R96, 0x10, RZ ;  /* 0x0000001060157819 */ /* 0x020fe200000006ff */
[----:B------:R-:W-:Y:S01]  /*31060*/  BSSY.RECONVERGENT B1, `(.L_x_860) ;  /* 0x0000063000017945 */ /* 0x000fe20003800200 */
[----:B------:R-:W-:Y:S01]  /*31070*/  LOP3.LUT R25, R25, 0xffffffef, RZ, 0xc0, !PT ;  /* 0xffffffef19197812 */ /* 0x000fe200078ec0ff */
[----:B------:R-:W-:Y:S01]  /*31080*/  FFMA.FTZ R4, R4, R236, 1.1641532182693481445e-10 ;  /* 0x2f00000004047423 */ /* 0x000fe200000100ec */
[----:B------:R-:W-:Y:S01]  /*31090*/  PRMT R54, R96, 0x7632, R54 ;  /* 0x0000763260367816 */ /* 0x000fe20000000036 */
[----:B------:R-:W1:Y:S01]  /*310a0*/  LDC R167, c[0x0][0x404] ;  /* 0x00010100ffa77b82 */ /* 0x000e620000000800 */
[----:B------:R-:W-:Y:S02]  /*310b0*/  IMAD.MOV.U32 R37, RZ, RZ, 0x2 ;  /* 0x00000002ff257424 */ /* 0x000fe400078e00ff */
        /* <DEDUP_REMOVED lines=19> */
.L_x_862:
        /* <DEDUP_REMOVED lines=13> */
.L_x_864:
[----:B------:R-:W-:Y:S05]  /*312c0*/  BSYNC.RECONVERGENT B2 ;  /* 0x0000000000027941 */ /* 0x000fea0003800200 */
.L_x_863:
        /* <DEDUP_REMOVED lines=60> */
.L_x_861:
[----:B------:R-:W-:Y:S05]  /*31690*/  BSYNC.RECONVERGENT B1 ;  /* 0x0000000000017941 */ /* 0x000fea0003800200 */
.L_x_860:
        /* <DEDUP_REMOVED lines=26> */
.L_x_867:
        /* <DEDUP_REMOVED lines=13> */
.L_x_869:
[----:B------:R-:W-:Y:S05]  /*31910*/  BSYNC.RECONVERGENT B2 ;  /* 0x0000000000027941 */ /* 0x000fea0003800200 */
.L_x_868:
        /* <DEDUP_REMOVED lines=60> */
.L_x_866:
[----:B------:R-:W-:Y:S05]  /*31ce0*/  BSYNC.RECONVERGENT B1 ;  /* 0x0000000000017941 */ /* 0x000fea0003800200 */
.L_x_865:
[----:B------:R-:W-:Y:S01]  /*31cf0*/  I2FP.F32.U32 R21, R21 ;  /* 0x0000001500157245 */ /* 0x000fe20000201000 */
[----:B------:R-:W-:Y:S01]  /*31d00*/  BSSY.RECONVERGENT B1, `(.L_x_870) ;  /* 0x0000063000017945 */ /* 0x000fe20003800200 */
[----:B------:R-:W-:Y:S01]  /*31d10*/  SHF.L.U32 R37, R97, 0x10, RZ ;  /* 0x0000001061257819 */ /* 0x000fe200000006ff */
[----:B------:R-:W-:Y:S01]  /*31d20*/  IMAD.MOV.U32 R55, RZ, RZ, 0x2 ;  /* 0x00000002ff377424 */ /* 0x000fe200078e00ff */
[----:B------:R-:W-:Y:S01]  /*31d30*/  LOP3.LUT R25, R25, 0xfffffffb, RZ, 0xc0, !PT ;  /* 0xfffffffb19197812 */ /* 0x000fe200078ec0ff */
        /* <DEDUP_REMOVED lines=21> */
.L_x_872:
        /* <DEDUP_REMOVED lines=13> */
.L_x_874:
[----:B------:R-:W-:Y:S05]  /*31f60*/  BSYNC.RECONVERGENT B2 ;  /* 0x0000000000027941 */ /* 0x000fea0003800200 */
.L_x_873:
        /* <DEDUP_REMOVED lines=60> */
.L_x_871:
[----:B------:R-:W-:Y:S05]  /*32330*/  BSYNC.RECONVERGENT B1 ;  /* 0x0000000000017941 */ /* 0x000fea0003800200 */
.L_x_870:
        /* <DEDUP_REMOVED lines=26> */
.L_x_877:
        /* <DEDUP_REMOVED lines=13> */
.L_x_879:
[----:B------:R-:W-:Y:S05]  /*325b0*/  BSYNC.RECONVERGENT B2 ;  /* 0x0000000000027941 */ /* 0x000fea0003800200 */
.L_x_878:
        /* <DEDUP_REMOVED lines=60> */
.L_x_876:
[----:B------:R-:W-:Y:S05]  /*32980*/  BSYNC.RECONVERGENT B1 ;  /* 0x0000000000017941 */ /* 0x000fea0003800200 */
.L_x_875:
        /* <DEDUP_REMOVED lines=24> */
.L_x_882:
        /* <DEDUP_REMOVED lines=13> */
.L_x_884:
[----:B------:R-:W-:Y:S05]  /*32be0*/  BSYNC.RECONVERGENT B2 ;  /* 0x0000000000027941 */ /* 0x000fea0003800200 */
.L_x_883:
        /* <DEDUP_REMOVED lines=60> */
.L_x_881:
[----:B------:R-:W-:Y:S05]  /*32fb0*/  BSYNC.RECONVERGENT B1 ;  /* 0x0000000000017941 */ /* 0x000fea0003800200 */
.L_x_880:
        /* <DEDUP_REMOVED lines=24> */
.L_x_887:
        /* <DEDUP_REMOVED lines=13> */
.L_x_889:
[----:B------:R-:W-:Y:S05]  /*33210*/  BSYNC.RECONVERGENT B2 ;  /* 0x0000000000027941 */ /* 0x000fea0003800200 */
.L_x_888:
        /* <DEDUP_REMOVED lines=60> */
.L_x_886:
[----:B------:R-:W-:Y:S05]  /*335e0*/  BSYNC.RECONVERGENT B1 ;  /* 0x0000000000017941 */ /* 0x000fea0003800200 */
.L_x_885:
        /* <DEDUP_REMOVED lines=24> */
.L_x_892:
        /* <DEDUP_REMOVED lines=13> */
.L_x_894:
[----:B------:R-:W-:Y:S05]  /*33840*/  BSYNC.RECONVERGENT B2 ;  /* 0x0000000000027941 */ /* 0x000fea0003800200 */
.L_x_893:
        /* <DEDUP_REMOVED lines=60> */
.L_x_891:
[----:B------:R-:W-:Y:S05]  /*33c10*/  BSYNC.RECONVERGENT B1 ;  /* 0x0000000000017941 */ /* 0x000fea0003800200 */
.L_x_890:
        /* <DEDUP_REMOVED lines=15> */
.L_x_854:
        /* <DEDUP_REMOVED lines=43> */
.L_x_895:
[----:B------:R-:W-:Y:S01]  /*33fc0*/  MOV R135, R101 ;  /* 0x0000006500877202 */ /* 0x000fe20000000f00 */
[----:B------:R-:W-:-:S07]  /*33fd0*/  VIADD R100, R100, 0x20 ;  /* 0x0000002064647836 */ /* 0x000fce0000000000 */
.L_x_772:
[----:B------:R-:W-:Y:S05]  /*33fe0*/  BSYNC.RECONVERGENT B0 ;  /* 0x0000000000007941 */ /* 0x000fea0003800200 */
.L_x_771:
        /* <DEDUP_REMOVED lines=35> */
.L_x_901:
        /* <DEDUP_REMOVED lines=13> */
.L_x_903:
[----:B------:R-:W-:Y:S05]  /*342f0*/  BSYNC.RECONVERGENT B2 ;  /* 0x0000000000027941 */ /* 0x000fea0003800200 */
.L_x_902:
        /* <DEDUP_REMOVED lines=61> */
.L_x_900:
[----:B------:R-:W-:Y:S05]  /*346d0*/  BSYNC.RECONVERGENT B1 ;  /* 0x0000000000017941 */ /* 0x000fea0003800200 */
.L_x_899:
[----:B------:R-:W1:Y:S01]  /*346e0*/  LDC R166, c[0x0][0x404] ;  /* 0x00010100ffa67b82 */ /* 0x000e620000000800 */
[----:B------:R-:W-:Y:S01]  /*346f0*/  I2FP.F32.U32 R3, R3 ;  /* 0x0000000300037245 */ /* 0x000fe20000201000 */
[----:B------:R-:W-:Y:S01]  /*34700*/  IMAD.MOV.U32 R167, RZ, RZ, 0x2f800000 ;  /* 0x2f800000ffa77424 */ /* 0x000fe200078e00ff */
[----:B------:R-:W-:Y:S01]  /*34710*/  LOP3.LUT R25, R25, 0xffffffef, RZ, 0xc0, !PT ;  /* 0xffffffef19197812 */ /* 0x000fe200078ec0ff */
[C---:B-----5:R-:W-:Y:S01]  /*34720*/  IMAD.U32 R8, R96.reuse, 0x10000, RZ ;  /* 0x0001000060087824 */ /* 0x060fe200078e00ff */
[----:B------:R-:W-:Y:S01]  /*34730*/  BSSY.RECONVERGENT B1, `(.L_x_904) ;  /* 0x0000060000017945 */ /* 0x000fe20003800200 */
[----:B------:R-:W-:Y:S01]  /*34740*/  FFMA.FTZ R3, R3, R167, 1.1641532182693481445e-10 ;  /* 0x2f00000003037423 */ /* 0x000fe200000100a7 */
[----:B------:R-:W-:Y:S01]  /*34750*/  PRMT R14, R96, 0x7632, R14 ;  /* 0x00007632600e7816 */ /* 0x000fe2000000000e */
[----:B------:R-:W2:Y:S01]  /*34760*/  LDC R135, c[0x0][0x408] ;  /* 0x00010200ff877b82 */ /* 0x000ea20000000800 */
[----:B------:R-:W-:Y:S02]  /*34770*/  IMAD.MOV.U32 R10, RZ, RZ, R20 ;  /* 0x000000ffff0a7224 */ /* 0x000fe400078e0014 */
[----:B-1----:R-:W-:Y:S01]  /*34780*/  FSETP.GTU.FTZ.AND P2, PT, R3, R166, PT ;  /* 0x000000a60300720b */ /* 0x002fe20003f5c000 */
[----:B--2---:R-:W-:Y:S01]  /*34790*/  FMUL.FTZ R3, R8, R135 ;  /* 0x0000008708037220 */ /* 0x004fe20000410000 */
[----:B------:R-:W-:-:S04]  /*347a0*/  HFMA2 R8, -RZ, RZ, 0, 1.1920928955078125e-07 ;  /* 0x00000002ff087431 */ /* 0x000fc800000001ff */
        /* <DEDUP_REMOVED lines=13> */
.L_x_906:
        /* <DEDUP_REMOVED lines=13> */
.L_x_908:
[----:B------:R-:W-:Y:S05]  /*34950*/  BSYNC.RECONVERGENT B2 ;  /* 0x0000000000027941 */ /* 0x000fea0003800200 */
.L_x_907:
        /* <DEDUP_REMOVED lines=61> */
.L_x_905:
[----:B------:R-:W-:Y:S05]  /*34d30*/  BSYNC.RECONVERGENT B1 ;  /* 0x0000000000017941 */ /* 0x000fea0003800200 */
.L_x_904:
        /* <DEDUP_REMOVED lines=25> */
.L_x_911:
        /* <DEDUP_REMOVED lines=13> */
.L_x_913:
[----:B------:R-:W-:Y:S05]  /*34fa0*/  BSYNC.RECONVERGENT B2 ;  /* 0x0000000000027941 */ /* 0x000fea0003800200 */
.L_x_912:
        /* <DEDUP_REMOVED lines=61> */
.L_x_910:
[----:B------:R-:W-:Y:S05]  /*35380*/  BSYNC.RECONVERGENT B1 ;  /* 0x0000000000017941 */ /* 0x000fea0003800200 */
.L_x_909:
        /* <DEDUP_REMOVED lines=22> */
.L_x_916:
        /* <DEDUP_REMOVED lines=13> */
.L_x_918:
[----:B------:R-:W-:Y:S05]  /*355c0*/  BSYNC.RECONVERGENT B2 ;  /* 0x0000000000027941 */ /* 0x000fea0003800200 */
.L_x_917:
        /* <DEDUP_REMOVED lines=61> */
.L_x_915:
[----:B------:R-:W-:Y:S05]  /*359a0*/  BSYNC.RECONVERGENT B1 ;  /* 0x0000000000017941 */ /* 0x000fea0003800200 */
.L_x_914:
        /* <DEDUP_REMOVED lines=27> */
.L_x_921:
        /* <DEDUP_REMOVED lines=13> */
.L_x_923:
[----:B------:R-:W-:Y:S05]  /*35c30*/  BSYNC.RECONVERGENT B2 ;  /* 0x0000000000027941 */ /* 0x000fea0003800200 */
.L_x_922:
        /* <DEDUP_REMOVED lines=61> */
.L_x_920:
[----:B------:R-:W-:Y:S05]  /*36010*/  BSYNC.RECONVERGENT B1 ;  /* 0x0000000000017941 */ /* 0x000fea0003800200 */
.L_x_919:
        /* <DEDUP_REMOVED lines=23> */
.L_x_926:
        /* <DEDUP_REMOVED lines=13> */
.L_x_928:
[----:B------:R-:W-:Y:S05]  /*36260*/  BSYNC.RECONVERGENT B2 ;  /* 0x0000000000027941 */ /* 0x000fea0003800200 */
.L_x_927:
        /* <DEDUP_REMOVED lines=61> */
.L_x_925:
[----:B------:R-:W-:Y:S05]  /*36640*/  BSYNC.RECONVERGENT B1 ;  /* 0x0000000000017941 */ /* 0x000fea0003800200 */
.L_x_924:
        /* <DEDUP_REMOVED lines=25> */
.L_x_931:
        /* <DEDUP_REMOVED lines=13> */
.L_x_933:
[----:B------:R-:W-:Y:S05]  /*368b0*/  BSYNC.RECONVERGENT B2 ;  /* 0x0000000000027941 */ /* 0x000fea0003800200 */
.L_x_932:
        /* <DEDUP_REMOVED lines=60> */
.L_x_930:
[----:B------:R-:W-:Y:S05]  /*36c80*/  BSYNC.RECONVERGENT B1 ;  /* 0x0000000000017941 */ /* 0x000fea0003800200 */
.L_x_929:
        /* <DEDUP_REMOVED lines=22> */
.L_x_936:
        /* <DEDUP_REMOVED lines=13> */
.L_x_938:
[----:B------:R-:W-:Y:S05]  /*36ec0*/  BSYNC.RECONVERGENT B2 ;  /* 0x0000000000027941 */ /* 0x000fea0003800200 */
.L_x_937:
        /* <DEDUP_REMOVED lines=60> */
.L_x_935:
[----:B------:R-:W-:Y:S05]  /*37290*/  BSYNC.RECONVERGENT B1 ;  /* 0x0000000000017941 */ /* 0x000fea0003800200 */
.L_x_934:
        /* <DEDUP_REMOVED lines=27> */
.L_x_941:
        /* <DEDUP_REMOVED lines=13> */
.L_x_943:
[----:B------:R-:W-:Y:S05]  /*37520*/  BSYNC.RECONVERGENT B2 ;  /* 0x0000000000027941 */ /* 0x000fea0003800200 */
.L_x_942:
        /* <DEDUP_REMOVED lines=60> */
.L_x_940:
[----:B------:R-:W-:Y:S05]  /*378f0*/  BSYNC.RECONVERGENT B1 ;  /* 0x0000000000017941 */ /* 0x000fea0003800200 */
.L_x_939:
        /* <DEDUP_REMOVED lines=8> */
[----:B------:R-:W-:Y:S02]  /*37980*/  PRMT R9, R98, 0x7632, R9 ;  /* 0x0000763262097816 */ /* 0x000fe40000000009 */
        /* <DEDUP_REMOVED lines=12> */
.L_x_946:
        /* <DEDUP_REMOVED lines=13> */
.L_x_948:
[----:B------:R-:W-:Y:S05]  /*37b20*/  BSYNC.RECONVERGENT B2 ;  /* 0x0000000000027941 */ /* 0x000fea0003800200 */
.L_x_947:
        /* <DEDUP_REMOVED lines=60> */
.L_x_945:
[----:B------:R-:W-:Y:S05]  /*37ef0*/  BSYNC.RECONVERGENT B1 ;  /* 0x0000000000017941 */ /* 0x000fea0003800200 */
.L_x_944:
        /* <DEDUP_REMOVED lines=25> */
.L_x_951:
        /* <DEDUP_REMOVED lines=13> */
.L_x_953:
[----:B------:R-:W-:Y:S05]  /*38160*/  BSYNC.RECONVERGENT B2 ;  /* 0x0000000000027941 */ /* 0x000fea0003800200 */
.L_x_952:
        /* <DEDUP_REMOVED lines=60> */
.L_x_950:
[----:B------:R-:W-:Y:S05]  /*38530*/  BSYNC.RECONVERGENT B1 ;  /* 0x0000000000017941 */ /* 0x000fea0003800200 */
.L_x_949:
        /* <DEDUP_REMOVED lines=20> */
.L_x_956:
        /* <DEDUP_REMOVED lines=13> */
.L_x_958:
[----:B------:R-:W-:Y:S05]  /*38750*/  BSYNC.RECONVERGENT B2 ;  /* 0x0000000000027941 */ /* 0x000fea0003800200 */
.L_x_957:
        /* <DEDUP_REMOVED lines=60> */
.L_x_955:
[----:B------:R-:W-:Y:S05]  /*38b20*/  BSYNC.RECONVERGENT B1 ;  /* 0x0000000000017941 */ /* 0x000fea0003800200 */
.L_x_954:
        /* <DEDUP_REMOVED lines=27> */
.L_x_961:
        /* <DEDUP_REMOVED lines=13> */
.L_x_963:
[----:B------:R-:W-:Y:S05]  /*38db0*/  BSYNC.RECONVERGENT B2 ;  /* 0x0000000000027941 */ /* 0x000fea0003800200 */
.L_x_962:
        /* <DEDUP_REMOVED lines=60> */
.L_x_960:
[----:B------:R-:W-:Y:S05]  /*39180*/  BSYNC.RECONVERGENT B1 ;  /* 0x0000000000017941 */ /* 0x000fea0003800200 */
.L_x_959:
        /* <DEDUP_REMOVED lines=21> */
.L_x_966:
        /* <DEDUP_REMOVED lines=13> */
.L_x_968:
[----:B------:R-:W-:Y:S05]  /*393b0*/  BSYNC.RECONVERGENT B2 ;  /* 0x0000000000027941 */ /* 0x000fea0003800200 */
.L_x_967:
        /* <DEDUP_REMOVED lines=60> */
.L_x_965:
[----:B------:R-:W-:Y:S05]  /*39780*/  BSYNC.RECONVERGENT B1 ;  /* 0x0000000000017941 */ /* 0x000fea0003800200 */
.L_x_964:
        /* <DEDUP_REMOVED lines=26> */
.L_x_971:
        /* <DEDUP_REMOVED lines=13> */
.L_x_973:
[----:B------:R-:W-:Y:S05]  /*39a00*/  BSYNC.RECONVERGENT B2 ;  /* 0x0000000000027941 */ /* 0x000fea0003800200 */
.L_x_972:
        /* <DEDUP_REMOVED lines=60> */
.L_x_970:
[----:B------:R-:W-:Y:S05]  /*39dd0*/  BSYNC.RECONVERGENT B1 ;  /* 0x0000000000017941 */ /* 0x000fea0003800200 */
.L_x_969:
        /* <DEDUP_REMOVED lines=20> */
.L_x_976:
        /* <DEDUP_REMOVED lines=16> */
.L_x_978:
[----:B------:R-:W-:Y:S05]  /*3a020*/  BSYNC.RECONVERGENT B2 ;  /* 0x0000000000027941 */ /* 0x000fea0003800200 */
.L_x_977:
        /* <DEDUP_REMOVED lines=60> */
.L_x_975:
[----:B------:R-:W-:Y:S05]  /*3a3f0*/  BSYNC.RECONVERGENT B1 ;  /* 0x0000000000017941 */ /* 0x000fea0003800200 */
.L_x_974:
        /* <DEDUP_REMOVED lines=20> */
.L_x_898:
        /* <DEDUP_REMOVED lines=9> */
[----:B------:R-:W-:Y:S01]  /*3a5d0*/  @!P2 MOV R38, 0x3 ;  /* 0x000000030026a802 */ /* 0x000fe20000000f00 */
[----:B------:R-:W-:Y:S01]  /*3a5e0*/  @P2 VIADD R38, R21, 0x1 ;  /* 0x0000000115262836 */ /* 0x000fe20000000000 */
[----:B------:R-:W-:Y:S01]  /*3a5f0*/  @!P2 MOV R101, R135 ;  /* 0x000000870065a202 */ /* 0x000fe20000000f00 */
[----:B------:R-:W-:Y:S01]  /*3a600*/  @P2 IMAD.MOV.U32 R101, RZ, RZ, R135 ;  /* 0x000000ffff652224 */ /* 0x000fe200078e0087 */
[----:B------:R-:W-:Y:S01]  /*3a610*/  @!P2 MOV R3, R22 ;  /* 0x000000160003a202 */ /* 0x000fe20000000f00 */
[----:B------:R-:W-:Y:S01]  /*3a620*/  @P2 IMAD.MOV.U32 R3, RZ, RZ, R23 ;  /* 0x000000ffff032224 */ /* 0x000fe200078e0017 */
[----:B------:R-:W-:Y:S06]  /*3a630*/  BRA `(.L_x_981) ;  /* 0x0000000400287947 */ /* 0x000fec0003800000 */
.L_x_982:
[----:B------:R-:W-:Y:S01]  /*3a640*/  IADD3 R26, PT, PT, R26, 0x1, RZ ;  /* 0x000000011a1a7810 */ /* 0x000fe20007ffe0ff */
[----:B------:R-:W-:Y:S03]  /*3a650*/  BSSY.RECONVERGENT B2, `(.L_x_983) ;  /* 0x000000c000027945 */ /* 0x000fe60003800200 */
[C---:B------:R-:W-:Y:S01]  /*3a660*/  ISETP.NE.AND P2, PT, R26.reuse, RZ, PT ;  /* 0x000000ff1a00720c */ /* 0x040fe20003f45270 */
[----:B------:R-:W-:-:S12]  /*3a670*/  IMAD.WIDE.U32 R22, R26, -0x2daee0ad, RZ ;  /* 0xd2511f531a167825 */ /* 0x000fd800078e00ff */
[----:B------:R-:W-:Y:S05]  /*3a680*/  @P2 BRA `(.L_x_984) ;  /* 0x0000000000202947 */ /* 0x000fea0003800000 */
[----:B------:R-:W-:-:S05]  /*3a690*/  VIADD R19, R19, 0x1 ;  /* 0x0000000113137836 */ /* 0x000fca0000000000 */
[----:B------:R-:W-:-:S13]  /*3a6a0*/  ISETP.NE.AND P2, PT, R19, RZ, PT ;  /* 0x000000ff1300720c */ /* 0x000fda0003f45270 */
[----:B------:R-:W-:Y:S01]  /*3a6b0*/  @!P2 IADD3 R24, PT, PT, R24, 0x1, RZ ;  /* 0x000000011818a810 */ /* 0x000fe20007ffe0ff */
[----:B------:R-:W-:Y:S01]  /*3a6c0*/  @!P2 VIADD R3, R18, 0x1 ;  /* 0x000000011203a836 */ /* 0x000fe20000000000 */
[----:B------:R-:W-:Y:S02]  /*3a6d0*/  @!P2 MOV R19, RZ ;  /* 0x000000ff0013a202 */ /* 0x000fe40000000f00 */
[----:B------:R-:W-:-:S13]  /*3a6e0*/  ISETP.NE.AND P3, PT, R24, RZ, !P2 ;  /* 0x000000ff1800720c */ /* 0x000fda0005765270 */
[----:B------:R-:W-:-:S05]  /*3a6f0*/  @P3 IADD3 R3, PT, PT, R18, RZ, RZ ;  /* 0x000000ff12033210 */ /* 0x000fca0007ffe0ff */
[----:B------:R-:W-:-:S07]  /*3a700*/  @!P2 IMAD.MOV.U32 R18, RZ, RZ, R3 ;  /* 0x000000ffff12a224 */ /* 0x000fce00078e0003 */
.L_x_984:
[----:B------:R-:W-:Y:S05]  /*3a710*/  BSYNC.RECONVERGENT B2 ;  /* 0x0000000000027941 */ /* 0x000fea0003800200 */
.L_x_983:
        /* <DEDUP_REMOVED lines=60> */
.L_x_981:
[----:B------:R-:W-:Y:S05]  /*3aae0*/  BSYNC.RECONVERGENT B1 ;  /* 0x0000000000017941 */ /* 0x000fea0003800200 */
.L_x_980:
[----:B------:R-:W0:Y:S01]  /*3aaf0*/  LDC R166, c[0x0][0x408] ;  /* 0x00010200ffa67b82 */ /* 0x000e220000000800 */
[----:B------:R-:W-:Y:S01]  /*3ab00*/  I2FP.F32.U32 R3, R3 ;  /* 0x0000000300037245 */ /* 0x000fe20000201000 */
[----:B------:R-:W-:Y:S02]  /*3ab10*/  HFMA2 R236, -RZ, RZ, 0.1171875, 0 ;  /* 0x2f800000ffec7431 */ /* 0x000fe400000001ff */
[C---:B-----5:R-:W-:Y:S01]  /*3ab20*/  IMAD.U32 R21, R96.reuse, 0x10000, RZ ;  /* 0x0001000060157824 */ /* 0x060fe200078e00ff */
[----:B------:R-:W-:Y:S01]  /*3ab30*/  LOP3.LUT R25, R25, 0xffffffef, RZ, 0xc0, !PT ;  /* 0xffffffef19197812 */ /* 0x000fe200078ec0ff */
[----:B------:R-:W-:Y:S01]  /*3ab40*/  BSSY.RECONVERGENT B1, `(.L_x_985) ;  /* 0x0000062000017945 */ /* 0x000fe20003800200 */
[----:B------:R-:W-:Y:S01]  /*3ab50*/  PRMT R102, R96, 0x7632, R102 ;  /* 0x0000763260667816 */ /* 0x000fe20000000066 */
[----:B------:R-:W-:Y:S01]  /*3ab60*/  FFMA.FTZ R3, R3, R236, 1.1641532182693481445e-10 ;  /* 0x2f00000003037423 */ /* 0x000fe200000100ec */
[----:B------:R-:W1:Y:S01]  /*3ab70*/  LDC R167, c[0x0][0x404] ;  /* 0x00010100ffa77b82 */ /* 0x000e620000000800 */
[----:B------:R-:W-:-:S02]  /*3ab80*/  IMAD.MOV.U32 R39, RZ, RZ, 0x2 ;  /* 0x00000002ff277424 */ /* 0x000fc400078e00ff */
[----:B0-----:R-:W-:Y:S01]  /*3ab90*/  FMUL.FTZ R21, R21, R166 ;  /* 0x000000a615157220 */ /* 0x001fe20000410000 */
[----:B-1----:R-:W-:-:S04]  /*3aba0*/  FSETP.GTU.FTZ.AND P2, PT, R3, R167, PT ;  /* 0x000000a70300720b */ /* 0x002fc80003f5c000 */
[----:B------:R-:W-:Y:S02]  /*3abb0*/  FSEL R3, R21, RZ, !P2 ;  /* 0x000000ff15037208 */ /* 0x000fe40005000000 */
[----:B------:R-:W-:Y:S02]  /*3abc0*/  PLOP3.LUT P2, PT, P2, PT, PT, 0x8, 0x80 ;  /* 0x000000000080781c */ /* 0x000fe4000174e170 */
[----:B------:R-:W-:-:S05]  /*3abd0*/  @P1 SHF.L.U32 R21, R56, 0x10, RZ ;  /* 0x0000001038151819 */ /* 0x000fca00000006ff */
[----:B------:R-:W-:Y:S01]  /*3abe0*/  @P1 FADD.FTZ R3, R21, R3 ;  /* 0x0000000315031221 */ /* 0x000fe20000010000 */
[----:B------:R-:W-:-:S04]  /*3abf0*/  MOV R21, R20 ;  /* 0x0000001400157202 */ /* 0x000fc80000000f00 */
[----:B------:R-:W-:Y:S02]  /*3ac00*/  F2FP.BF16.F32.PACK_AB R96, RZ, R3 ;  /* 0x00000003ff60723e */ /* 0x000fe400000010ff */
        /* <DEDUP_REMOVED lines=10> */
[----:B------:R-:W-:Y:S06]  /*3acb0*/  BRA `(.L_x_986) ;  /* 0x0000000400287947 */ /* 0x000fec0003800000 */
.L_x_987:
[----:B------:R-:W-:Y:S01]  /*3acc0*/  VIADD R26, R26, 0x1 ;  /* 0x000000011a1a7836 */ /* 0x000fe20000000000 */
[----:B------:R-:W-:Y:S03]  /*3acd0*/  BSSY.RECONVERGENT B2, `(.L_x_988) ;  /* 0x000000c000027945 */ /* 0x000fe60003800200 */
[C---:B------:R-:W-:Y:S01]  /*3ace0*/  IMAD.WIDE.U32 R22, R26.reuse, -0x2daee0ad, RZ ;  /* 0xd2511f531a167825 */ /* 0x040fe200078e00ff */
[----:B------:R-:W-:-:S13]  /*3acf0*/  ISETP.NE.AND P2, PT, R26, RZ, PT ;  /* 0x000000ff1a00720c */ /* 0x000fda0003f45270 */
[----:B------:R-:W-:Y:S05]  /*3ad00*/  @P2 BRA `(.L_x_989) ;  /* 0x0000000000202947 */ /* 0x000fea0003800000 */
[----:B------:R-:W-:-:S04]  /*3ad10*/  IADD3 R19, PT, PT, R19, 0x1, RZ ;  /* 0x0000000113137810 */ /* 0x000fc80007ffe0ff */
[----:B------:R-:W-:-:S13]  /*3ad20*/  ISETP.NE.AND P2, PT, R19, RZ, PT ;  /* 0x000000ff1300720c */ /* 0x000fda0003f45270 */
[----:B------:R-:W-:Y:S01]  /*3ad30*/  @!P2 VIADD R24, R24, 0x1 ;  /* 0x000000011818a836 */ /* 0x000fe20000000000 */
[----:B------:R-:W-:Y:S01]  /*3ad40*/  @!P2 IADD3 R20, PT, PT, R18, 0x1, RZ ;  /* 0x000000011214a810 */ /* 0x000fe20007ffe0ff */
[----:B------:R-:W-:-:S03]  /*3ad50*/  @!P2 IMAD.MOV.U32 R19, RZ, RZ, RZ ;  /* 0x000000ffff13a224 */ /* 0x000fc600078e00ff */
[----:B------:R-:W-:-:S13]  /*3ad60*/  ISETP.NE.AND P3, PT, R24, RZ, !P2 ;  /* 0x000000ff1800720c */ /* 0x000fda0005765270 */
[----:B------:R-:W-:-:S05]  /*3ad70*/  @P3 IMAD.MOV R20, RZ, RZ, R18 ;  /* 0x000000ffff143224 */ /* 0x000fca00078e0212 */
[----:B------:R-:W-:-:S07]  /*3ad80*/  @!P2 MOV R18, R20 ;  /* 0x000000140012a202 */ /* 0x000fce0000000f00 */
.L_x_989:
[----:B------:R-:W-:Y:S05]  /*3ad90*/  BSYNC.RECONVERGENT B2 ;  /* 0x0000000000027941 */ /* 0x000fea0003800200 */
.L_x_988:
        /* <DEDUP_REMOVED lines=57> */
[----:B------:R-:W-:Y:S01]  /*3b130*/  HFMA2 R39, -RZ, RZ, 0, 0 ;  /* 0x00000000ff277431 */ /* 0x000fe200000001ff */
[----:B------:R-:W-:Y:S01]  /*3b140*/  MOV R21, R101 ;  /* 0x0000006500157202 */ /* 0x000fe20000000f00 */
[----:B------:R-:W-:-:S07]  /*3b150*/  IMAD.MOV.U32 R101, RZ, RZ, R38 ;  /* 0x000000ffff657224 */ /* 0x000fce00078e0026 */
.L_x_986:
[----:B------:R-:W-:Y:S05]  /*3b160*/  BSYNC.RECONVERGENT B1 ;  /* 0x0000000000017941 */ /* 0x000fea0003800200 */
.L_x_985:
        /* <DEDUP_REMOVED lines=26> */
.L_x_992:
        /* <DEDUP_REMOVED lines=13> */
.L_x_994:
[----:B------:R-:W-:Y:S05]  /*3b3e0*/  BSYNC.RECONVERGENT B2 ;  /* 0x0000000000027941 */ /* 0x000fea0003800200 */
.L_x_993:
        /* <DEDUP_REMOVED lines=26> */
[----:B------:R-:W-:Y:S02]  /*3b590*/  LOP3.LUT R104, R39, R104, R21, 0x96, !PT ;  /* 0x0000006827687212 */ /* 0x000fe400078e9615 */
[C---:B------:R-:W-:Y:S02]  /*3b5a0*/  IADD3 R21, PT, PT, R52.reuse, 0x1715609d, RZ ;  /* 0x1715609d34157810 */ /* 0x040fe40007ffe0ff */
[----:B------:R-:W-:Y:S01]  /*3b5b0*/  IADD3 R39, PT, PT, R52, 0x5384540f, RZ ;  /* 0x5384540f34277810 */ /* 0x000fe20007ffe0ff */
        /* <DEDUP_REMOVED lines=28> */
[----:B------:R-:W-:Y:S01]  /*3b780*/  MOV R21, R101 ;  /* 0x0000006500157202 */ /* 0x000fe20000000f00 */
[----:B------:R-:W-:Y:S02]  /*3b790*/  IMAD.MOV.U32 R101, RZ, RZ, R104 ;  /* 0x000000ffff657224 */ /* 0x000fe400078e0068 */
[----:B------:R-:W-:-:S07]  /*3b7a0*/  HFMA2 R104, -RZ, RZ, 0, 0 ;  /* 0x00000000ff687431 */ /* 0x000fce00000001ff */
.L_x_991:
[----:B------:R-:W-:Y:S05]  /*3b7b0*/  BSYNC.RECONVERGENT B1 ;  /* 0x0000000000017941 */ /* 0x000fea0003800200 */
.L_x_990:
        /* <DEDUP_REMOVED lines=26> */
.L_x_997:
        /* <DEDUP_REMOVED lines=13> */
.L_x_999:
[----:B------:R-:W-:Y:S05]  /*3ba30*/  BSYNC.RECONVERGENT B2 ;  /* 0x0000000000027941 */ /* 0x000fea0003800200 */
.L_x_998:
        /* <DEDUP_REMOVED lines=60> */
.L_x_996:
[----:B------:R-:W-:Y:S05]  /*3be00*/  BSYNC.RECONVERGENT B1 ;  /* 0x0000000000017941 */ /* 0x000fea0003800200 */
.L_x_995:
        /* <DEDUP_REMOVED lines=26> */
.L_x_1002:
        /* <DEDUP_REMOVED lines=13> */
.L_x_1004:
[----:B------:R-:W-:Y:S05]  /*3c080*/  BSYNC.RECONVERGENT B2 ;  /* 0x0000000000027941 */ /* 0x000fea0003800200 */
.L_x_1003:
        /* <DEDUP_REMOVED lines=60> */
.L_x_1001:
[----:B------:R-:W-:Y:S05]  /*3c450*/  BSYNC.RECONVERGENT B1 ;  /* 0x0000000000017941 */ /* 0x000fea0003800200 */
.L_x_1000:
        /* <DEDUP_REMOVED lines=24> */
.L_x_1007:
        /* <DEDUP_REMOVED lines=13> */
.L_x_1009:
[----:B------:R-:W-:Y:S05]  /*3c6b0*/  BSYNC.RECONVERGENT B2 ;  /* 0x0000000000027941 */ /* 0x000fea0003800200 */
.L_x_1008:
        /* <DEDUP_REMOVED lines=60> */
.L_x_1006:
[----:B------:R-:W-:Y:S05]  /*3ca80*/  BSYNC.RECONVERGENT B1 ;  /* 0x0000000000017941 */ /* 0x000fea0003800200 */
.L_x_1005:
        /* <DEDUP_REMOVED lines=24> */
.L_x_1012:
        /* <DEDUP_REMOVED lines=13> */
.L_x_1014:
[----:B------:R-:W-:Y:S05]  /*3cce0*/  BSYNC.RECONVERGENT B2 ;  /* 0x0000000000027941 */ /* 0x000fea0003800200 */
.L_x_1013:
        /* <DEDUP_REMOVED lines=60> */
.L_x_1011:
[----:B------:R-:W-:Y:S05]  /*3d0b0*/  BSYNC.RECONVERGENT B1 ;  /* 0x0000000000017941 */ /* 0x000fea0003800200 */
.L_x_1010:
[----:B------:R-:W-:Y:S01]  /*3d0c0*/  I2FP.F32.U32 R21, R21 ;  /* 0x0000001500157245 */ /* 0x000fe20000201000 */
[C---:B------:R-:W-:Y:S01]  /*3d0d0*/  IMAD.U32 R121, R99.reuse, 0x10000, RZ ;  /* 0x0001000063797824 */ /* 0x040fe200078e00ff */
[----:B------:R-:W-:Y:S01]  /*3d0e0*/  ISETP.NE.AND P5, PT, R164, 0x1, PT ;  /* 0x00000001a400780c */ /* 0x000fe20003fa5270 */
[----:B------:R-:W-:Y:S01]  /*3d0f0*/  BSSY.RECONVERGENT B1, `(.L_x_1015) ;  /* 0x000005f000017945 */ /* 0x000fe20003800200 */
[----:B------:R-:W-:Y:S01]  /*3d100*/  PRMT R131, R99, 0x7632, R131 ;  /* 0x0000763263837816 */ /* 0x000fe20000000083 */
[----:B------:R-:W-:Y:S01]  /*3d110*/  FFMA.FTZ R21, R21, R236, 1.1641532182693481445e-10 ;  /* 0x2f00000015157423 */ /* 0x000fe200000100ec */
[----:B------:R-:W-:Y:S01]  /*3d120*/  FMUL.FTZ R121, R121, R166 ;  /* 0x000000a679797220 */ /* 0x000fe20000410000 */
[----:B------:R-:W-:-:S03]  /*3d130*/  MOV R165, R20 ;  /* 0x0000001400a57202 */ /* 0x000fc60000000f00 */
        /* <DEDUP_REMOVED lines=16> */
.L_x_1017:
        /* <DEDUP_REMOVED lines=13> */
.L_x_1019:
[----:B------:R-:W-:Y:S05]  /*3d310*/  BSYNC.RECONVERGENT B2 ;  /* 0x0000000000027941 */ /* 0x000fea0003800200 */
.L_x_1018:
        /* <DEDUP_REMOVED lines=60> */
.L_x_1016:
[----:B------:R-:W-:Y:S05]  /*3d6e0*/  BSYNC.RECONVERGENT B1 ;  /* 0x0000000000017941 */ /* 0x000fea0003800200 */
.L_x_1015:
        /* <DEDUP_REMOVED lines=15> */
.L_x_979:
        /* <DEDUP_REMOVED lines=8> */
[C---:B------:R-:W-:Y:S02]  /*3d860*/  LOP3.LUT P5, RZ, R25.reuse, 0x4, RZ, 0xc0, !PT ;  /* 0x0000000419ff7812 */ /* 0x040fe400078ac0ff */
[----:B------:R-:W-:-:S02]  /*3d870*/  LOP3.LUT P4, RZ, R25, 0x2, RZ, 0xc0, !PT ;  /* 0x0000000219ff7812 */ /* 0x000fc4000788c0ff */
[----:B------:R-:W-:Y:S02]  /*3d880*/  LOP3.LUT R97, R99, R97, R98, 0xfe, !PT ;  /* 0x0000006163617212 */ /* 0x000fe400078efe62 */
[----:B------:R-:W-:Y:S02]  /*3d890*/  SEL R96, RZ, 0x1000000, !P4 ;  /* 0x01000000ff607807 */ /* 0x000fe40006000000 */
[----:B------:R-:W-:Y:S02]  /*3d8a0*/  SEL R98, RZ, 0x10000, !P5 ;  /* 0x00010000ff627807 */ /* 0x000fe40006800000 */
[----:B------:R-:W-:Y:S02]  /*3d8b0*/  SEL R102, RZ, 0x100, !P6 ;  /* 0x00000100ff667807 */ /* 0x000fe40007000000 */
[----:B------:R-:W-:Y:S02]  /*3d8c0*/  SEL R99, RZ, 0x1, !P2 ;  /* 0x00000001ff637807 */ /* 0x000fe40005000000 */
[----:B------:R-:W-:-:S02]  /*3d8d0*/  LOP3.LUT R96, R102, R96, R98, 0xfe, !PT ;  /* 0x0000006066607212 */ /* 0x000fc400078efe62 */
[----:B------:R-:W-:Y:S02]  /*3d8e0*/  SEL R98, RZ, 0x1, !P1 ;  /* 0x00000001ff627807 */ /* 0x000fe40004800000 */
[----:B------:R-:W-:Y:S02]  /*3d8f0*/  LOP3.LUT R97, R97, R99, RZ, 0xfc, !PT ;  /* 0x0000006361617212 */ /* 0x000fe400078efcff */
        /* <DEDUP_REMOVED lines=25> */
.L_x_1020:
[----:B------:R-:W-:Y:S01]  /*3da90*/  MOV R135, R101 ;  /* 0x0000006500877202 */ /* 0x000fe20000000f00 */
[----:B------:R-:W-:-:S07]  /*3daa0*/  VIADD R100, R100, 0x20 ;  /* 0x0000002064647836 */ /* 0x000fce0000000000 */
.L_x_897:
[----:B------:R-:W-:Y:S05]  /*3dab0*/  BSYNC.RECONVERGENT B0 ;  /* 0x0000000000007941 */ /* 0x000fea0003800200 */
.L_x_896:
        /* <DEDUP_REMOVED lines=21> */
[----:B------:R-:W-:Y:S02]  /*3dc10*/  HFMA2 R9, -RZ, RZ, 0, 1.1920928955078125e-07 ;  /* 0x00000002ff097431 */ /* 0x000fe400000001ff */
[----:B------:R-:W-:Y:S01]  /*3dc20*/  IMAD.MOV.U32 R2, RZ, RZ, R20 ;  /* 0x000000ffff027224 */ /* 0x000fe200078e0014 */
[----:B------:R-:W-:-:S08]  /*3dc30*/  MOV R101, R135 ;  /* 0x0000008700657202 */ /* 0x000fd00000000f00 */
        /* <DEDUP_REMOVED lines=8> */
[----:B------:R-:W-:Y:S01]  /*3dcc0*/  @!P2 IMAD.MOV.U32 R2, RZ, RZ, R22 ;  /* 0x000000ffff02a224 */ /* 0x000fe200078e0016 */
[----:B------:R-:W-:Y:S01]  /*3dcd0*/  @P2 MOV R2, R23 ;  /* 0x0000001700022202 */ /* 0x000fe20000000f00 */
[----:B------:R-:W-:Y:S06]  /*3dce0*/  BRA `(.L_x_1025) ;  /* 0x00000004002c7947 */ /* 0x000fec0003800000 */
.L_x_1026:
        /* <DEDUP_REMOVED lines=13> */
.L_x_1028:
[----:B------:R-:W-:Y:S05]  /*3ddc0*/  BSYNC.RECONVERGENT B2 ;  /* 0x0000000000027941 */ /* 0x000fea0003800200 */
.L_x_1027:
[----:B------:R-:W-:Y:S01]  /*3ddd0*/  LOP3.LUT R10, R18, R13, R53, 0x96, !PT ;  /* 0x0000000d120a7212 */ /* 0x000fe200078e9635 */
[----:B------:R-:W-:Y:S01]  /*3dde0*/  IMAD.WIDE.U32 R8, R24, -0x326172a9, RZ ;  /* 0xcd9e8d5718087825 */ /* 0x000fe200078e00ff */
[C---:B------:R-:W-:Y:S02]  /*3ddf0*/  IADD3 R13, PT, PT, R52.reuse, -0x61c88647, RZ ;  /* 0x9e3779b9340d7810 */ /* 0x040fe40007ffe0ff */
[----:B------:R-:W-:Y:S01]  /*3de00*/  IADD3 R23, PT, PT, R52, -0x700cb87f, RZ ;  /* 0x8ff3478134177810 */ /* 0x000fe20007ffe0ff */
[----:B------:R-:W-:Y:S01]  /*3de10*/  IMAD.WIDE.U32 R10, R10, -0x326172a9, RZ ;  /* 0xcd9e8d570a0a7825 */ /* 0x000fe200078e00ff */
[----:B------:R-:W-:-:S03]  /*3de20*/  LOP3.LUT R9, R19, R9, R52, 0x96, !PT ;  /* 0x0000000913097212 */ /* 0x000fc600078e9634 */
        /* <DEDUP_REMOVED lines=48> */
[----:B------:R-:W-:-:S05]  /*3e130*/  IMAD.WIDE.U32 R10, R10, -0x326172a9, RZ ;  /* 0xcd9e8d570a0a7825 */ /* 0x000fca00078e00ff */
[----:B------:R-:W-:Y:S01]  /*3e140*/  LOP3.LUT R23, R23, R8, R11, 0x96, !PT ;  /* 0x0000000817177212 */ /* 0x000fe200078e960b */
[----:B------:R-:W-:Y:S01]  /*3e150*/  IMAD.WIDE.U32 R8, R9, -0x2daee0ad, RZ ;  /* 0xd2511f5309087825 */ /* 0x000fe200078e00ff */
[----:B------:R-:W-:-:S03]  /*3e160*/  MOV R20, R10 ;  /* 0x0000000a00147202 */ /* 0x000fc60000000f00 */
[----:B------:R-:W-:Y:S01]  /*3e170*/  IMAD.MOV.U32 R101, RZ, RZ, R8 ;  /* 0x000000ffff657224 */ /* 0x000fe200078e0008 */
[----:B------:R-:W-:Y:S01]  /*3e180*/  LOP3.LUT R22, R22, R12, R9, 0x96, !PT ;  /* 0x0000000c16167212 */ /* 0x000fe200078e9609 */
[----:B------:R-:W-:-:S07]  /*3e190*/  IMAD.MOV.U32 R9, RZ, RZ, RZ ;  /* 0x000000ffff097224 */ /* 0x000fce00078e00ff */
.L_x_1025:
[----:B------:R-:W-:Y:S05]  /*3e1a0*/  BSYNC.RECONVERGENT B1 ;  /* 0x0000000000017941 */ /* 0x000fea0003800200 */
.L_x_1024:
[----:B------:R-:W1:Y:S01]  /*3e1b0*/  LDC R166, c[0x0][0x404] ;  /* 0x00010100ffa67b82 */ /* 0x000e620000000800 */
[----:B------:R-:W-:Y:S01]  /*3e1c0*/  I2FP.F32.U32 R2, R2 ;  /* 0x0000000200027245 */ /* 0x000fe20000201000 */
[----:B------:R-:W-:Y:S02]  /*3e1d0*/  HFMA2 R167, -RZ, RZ, 0.1171875, 0 ;  /* 0x2f800000ffa77431 */ /* 0x000fe400000001ff */
[C---:B-----5:R-:W-:Y:S01]  /*3e1e0*/  IMAD.U32 R8, R96.reuse, 0x10000, RZ ;  /* 0x0001000060087824 */ /* 0x060fe200078e00ff */
[----:B------:R-:W-:Y:S01]  /*3e1f0*/  LOP3.LUT R25, R25, 0xffffffef, RZ, 0xc0, !PT ;  /* 0xffffffef19197812 */ /* 0x000fe200078ec0ff */
[----:B------:R-:W-:Y:S01]  /*3e200*/  BSSY.RECONVERGENT B1, `(.L_x_1029) ;  /* 0x0000060000017945 */ /* 0x000fe20003800200 */
[----:B------:R-:W-:Y:S01]  /*3e210*/  PRMT R14, R96, 0x7632, R14 ;  /* 0x00007632600e7816 */ /* 0x000fe2000000000e */
[----:B------:R-:W-:Y:S01]  /*3e220*/  FFMA.FTZ R2, R2, R167, 1.1641532182693481445e-10 ;  /* 0x2f00000002027423 */ /* 0x000fe200000100a7 */
[----:B------:R-:W2:Y:S01]  /*3e230*/  LDC R135, c[0x0][0x408] ;  /* 0x00010200ff877b82 */ /* 0x000ea20000000800 */
[----:B------:R-:W-:-:S03]  /*3e240*/  IMAD.MOV.U32 R10, RZ, RZ, R20 ;  /* 0x000000ffff0a7224 */ /* 0x000fc600078e0014 */
        /* <DEDUP_REMOVED lines=15> */
[----:B------:R-:W-:Y:S06]  /*3e340*/  BRA `(.L_x_1030) ;  /* 0x00000004002c7947 */ /* 0x000fec0003800000 */
.L_x_1031:
        /* <DEDUP_REMOVED lines=13> */
.L_x_1033:
[----:B------:R-:W-:Y:S05]  /*3e420*/  BSYNC.RECONVERGENT B2 ;  /* 0x0000000000027941 */ /* 0x000fea0003800200 */
.L_x_1032:
        /* <DEDUP_REMOVED lines=52> */
[----:B------:R-:W-:-:S05]  /*3e770*/  LOP3.LUT R11, R11, R10, R13, 0x96, !PT ;  /* 0x0000000a0b0b7212 */ /* 0x000fca00078e960d */
[----:B------:R-:W-:-:S04]  /*3e780*/  IMAD.WIDE.U32 R10, R11, -0x326172a9, RZ ;  /* 0xcd9e8d570b0a7825 */ /* 0x000fc800078e00ff */
[----:B------:R-:W-:Y:S01]  /*3e790*/  IMAD.MOV.U32 R20, RZ, RZ, R10 ;  /* 0x000000ffff147224 */ /* 0x000fe200078e000a */
[----:B------:R-:W-:Y:S01]  /*3e7a0*/  LOP3.LUT R23, R23, R8, R11, 0x96, !PT ;  /* 0x0000000817177212 */ /* 0x000fe200078e960b */
[----:B------:R-:W-:Y:S01]  /*3e7b0*/  IMAD.WIDE.U32 R8, R9, -0x2daee0ad, RZ ;  /* 0xd2511f5309087825 */ /* 0x000fe200078e00ff */
[----:B------:R-:W-:-:S03]  /*3e7c0*/  MOV R10, R101 ;  /* 0x00000065000a7202 */ /* 0x000fc60000000f00 */
[----:B------:R-:W-:Y:S02]  /*3e7d0*/  IMAD.MOV.U32 R101, RZ, RZ, R8 ;  /* 0x000000ffff657224 */ /* 0x000fe400078e0008 */
[----:B------:R-:W-:Y:S01]  /*3e7e0*/  HFMA2 R8, -RZ, RZ, 0, 0 ;  /* 0x00000000ff087431 */ /* 0x000fe200000001ff */
[----:B------:R-:W-:-:S07]  /*3e7f0*/  LOP3.LUT R22, R22, R12, R9, 0x96, !PT ;  /* 0x0000000c16167212 */ /* 0x000fce00078e9609 */
.L_x_1030:
[----:B------:R-:W-:Y:S05]  /*3e800*/  BSYNC.RECONVERGENT B1 ;  /* 0x0000000000017941 */ /* 0x000fea0003800200 */
.L_x_1029:
[----:B------:R-:W-:Y:S01]  /*3e810*/  I2FP.F32.U32 R9, R10 ;  /* 0x0000000a00097245 */ /* 0x000fe20000201000 */
[----:B------:R-:W-:Y:S01]  /*3e820*/  IMAD.U32 R10, R60, 0x10000, RZ ;  /* 0x000100003c0a7824 */ /* 0x000fe200078e00ff */
[----:B------:R-:W-:Y:S03]  /*3e830*/  BSSY.RECONVERGENT B1, `(.L_x_1034) ;  /* 0x0000062000017945 */ /* 0x000fe60003800200 */
[----:B------:R-:W-:Y:S01]  /*3e840*/  FFMA.FTZ R9, R9, R167, 1.1641532182693481445e-10 ;  /* 0x2f00000009097423 */ /* 0x000fe200000100a7 */
[----:B------:R-:W-:-:S04]  /*3e850*/  FMUL.FTZ R10, R10, R135 ;  /* 0x000000870a0a7220 */ /* 0x000fc80000410000 */
[----:B------:R-:W-:-:S04]  /*3e860*/  FSETP.GTU.FTZ.AND P2, PT, R9, R166, PT ;  /* 0x000000a60900720b */ /* 0x000fc80003f5c000 */
[----:B------:R-:W-:Y:S02]  /*3e870*/  FSEL R9, R10, RZ, !P2 ;  /* 0x000000ff0a097208 */ /* 0x000fe40005000000 */
[----:B------:R-:W-:Y:S02]  /*3e880*/  SEL R15, RZ, 0x1, P2 ;  /* 0x00000001ff0f7807 */ /* 0x000fe40001000000 */
[----:B------:R-:W-:Y:S01]  /*3e890*/  ISETP.NE.AND P2, PT, R8, 0x1, PT ;  /* 0x000000010800780c */ /* 0x000fe20003f45270 */
[----:B------:R-:W-:Y:S01]  /*3e8a0*/  FADD.FTZ R9, R2, R9 ;  /* 0x0000000902097221 */ /* 0x000fe20000010000 */
[----:B------:R-:W-:Y:S02]  /*3e8b0*/  @P1 SHF.L.U32 R2, R56, 0x10, RZ ;  /* 0x0000001038021819 */ /* 0x000fe400000006ff */
[----:B------:R-:W-:-:S03]  /*3e8c0*/  MOV R10, 0x2 ;  /* 0x00000002000a7802 */ /* 0x000fc60000000f00 */
        /* <DEDUP_REMOVED lines=13> */
.L_x_1036:
        /* <DEDUP_REMOVED lines=13> */
.L_x_1038:
[----:B------:R-:W-:Y:S05]  /*3ea70*/  BSYNC.RECONVERGENT B2 ;  /* 0x0000000000027941 */ /* 0x000fea0003800200 */
.L_x_1037:
        /* <DEDUP_REMOVED lines=56> */
[----:B------:R-:W-:-:S04]  /*3ee00*/  IMAD.WIDE.U32 R8, R9, -0x2daee0ad, RZ ;  /* 0xd2511f5309087825 */ /* 0x000fc800078e00ff */
[----:B------:R-:W-:Y:S01]  /*3ee10*/  HFMA2 R10, -RZ, RZ, 0, 0 ;  /* 0x00000000ff0a7431 */ /* 0x000fe200000001ff */
[----:B------:R-:W-:Y:S02]  /*3ee20*/  LOP3.LUT R22, R22, R12, R9, 0x96, !PT ;  /* 0x0000000c16167212 */ /* 0x000fe400078e9609 */
[----:B------:R-:W-:Y:S01]  /*3ee30*/  MOV R9, R101 ;  /* 0x0000006500097202 */ /* 0x000fe20000000f00 */
[----:B------:R-:W-:-:S07]  /*3ee40*/  IMAD.MOV.U32 R101, RZ, RZ, R8 ;  /* 0x000000ffff657224 */ /* 0x000fce00078e0008 */
.L_x_1035:
[----:B------:R-:W-:Y:S05]  /*3ee50*/  BSYNC.RECONVERGENT B1 ;  /* 0x0000000000017941 */ /* 0x000fea0003800200 */
.L_x_1034:
        /* <DEDUP_REMOVED lines=22> */
.L_x_1041:
        /* <DEDUP_REMOVED lines=13> */
.L_x_1043:
[----:B------:R-:W-:Y:S05]  /*3f090*/  BSYNC.RECONVERGENT B2 ;  /* 0x0000000000027941 */ /* 0x000fea0003800200 */
.L_x_1042:
        /* <DEDUP_REMOVED lines=60> */
[----:B------:R-:W-:-:S07]  /*3f460*/  HFMA2 R8, -RZ, RZ, 0, 0 ;  /* 0x00000000ff087431 */ /* 0x000fce00000001ff */
.L_x_1040:
[----:B------:R-:W-:Y:S05]  /*3f470*/  BSYNC.RECONVERGENT B1 ;  /* 0x0000000000017941 */ /* 0x000fea0003800200 */
.L_x_1039:
[----:B------:R-:W-:Y:S01]  /*3f480*/  I2FP.F32.U32 R9, R9 ;  /* 0x0000000900097245 */ /* 0x000fe20000201000 */
[----:B------:R-:W-:Y:S01]  /*3f490*/  BSSY.RECONVERGENT B1, `(.L_x_1044) ;  /* 0x0000065000017945 */ /* 0x000fe20003800200 */
[----:B------:R-:W-:-:S03]  /*3f4a0*/  MOV R10, 0x2 ;  /* 0x00000002000a7802 */ /* 0x000fc60000000f00 */
        /* <DEDUP_REMOVED lines=24> */
.L_x_1046:
        /* <DEDUP_REMOVED lines=13> */
.L_x_1048:
[----:B------:R-:W-:Y:S05]  /*3f700*/  BSYNC.RECONVERGENT B2 ;  /* 0x0000000000027941 */ /* 0x000fea0003800200 */
.L_x_1047:
        /* <DEDUP_REMOVED lines=61> */
.L_x_1045:
[----:B------:R-:W-:Y:S05]  /*3fae0*/  BSYNC.RECONVERGENT B1 ;  /* 0x0000000000017941 */ /* 0x000fea0003800200 */
.L_x_1044:
        /* <DEDUP_REMOVED lines=23> */
.L_x_1051:
        /* <DEDUP_REMOVED lines=13> */
.L_x_1053:
[----:B------:R-:W-:Y:S05]  /*3fd30*/  BSYNC.RECONVERGENT B2 ;  /* 0x0000000000027941 */ /* 0x000fea0003800200 */
.L_x_1052:
        /* <DEDUP_REMOVED lines=52> */
[----:B------:R-:W-:-:S04]  /*40080*/  IMAD.WIDE.U32 R12, R13, -0x326172a9, RZ ;  /* 0xcd9e8d570d0c7825 */ /* 0x000fc800078e00ff */
[----:B------:R-:W-:Y:S01]  /*40090*/  IMAD.MOV.U32 R20, RZ, RZ, R12 ;  /* 0x000000ffff147224 */ /* 0x000fe200078e000c */
[----:B------:R-:W-:Y:S01]  /*400a0*/  LOP3.LUT R23, R23, R10, R13, 0x96, !PT ;  /* 0x0000000a17177212 */ /* 0x000fe200078e960d */
[----:B------:R-:W-:Y:S01]  /*400b0*/  IMAD.WIDE.U32 R10, R11, -0x2daee0ad, RZ ;  /* 0xd2511f530b0a7825 */ /* 0x000fe200078e00ff */
[----:B------:R-:W-:-:S03]  /*400c0*/  IADD3 R13, PT, PT, R53, -0x695add53, RZ ;  /* 0x96a522ad350d7810 */ /* 0x000fc60007ffe0ff */
[----:B------:R-:W-:Y:S01]  /*400d0*/  HFMA2 R12, -RZ, RZ, 0, 0 ;  /* 0x00000000ff0c7431 */ /* 0x000fe200000001ff */
[----:B------:R-:W-:Y:S02]  /*400e0*/  LOP3.LUT R22, R13, R22, R11, 0x96, !PT ;  /* 0x000000160d167212 */ /* 0x000fe400078e960b */
[----:B------:R-:W-:Y:S01]  /*400f0*/  MOV R11, R101 ;  /* 0x00000065000b7202 */ /* 0x000fe20000000f00 */
[----:B------:R-:W-:-:S07]  /*40100*/  IMAD.MOV.U32 R101, RZ, RZ, R10 ;  /* 0x000000ffff657224 */ /* 0x000fce00078e000a */
.L_x_1050:
[----:B------:R-:W-:Y:S05]  /*40110*/  BSYNC.RECONVERGENT B1 ;  /* 0x0000000000017941 */ /* 0x000fea0003800200 */
.L_x_1049:
[----:B------:R-:W-:Y:S01]  /*40120*/  I2FP.F32.U32 R10, R11 ;  /* 0x0000000b000a7245 */ /* 0x000fe20000201000 */
[----:B------:R-:W-:Y:S01]  /*40130*/  IMAD.U32 R11, R61, 0x10000, RZ ;  /* 0x000100003d0b7824 */ /* 0x000fe200078e00ff */
[----:B------:R-:W-:Y:S01]  /*40140*/  @P1 SHF.L.U32 R41, R57, 0x10, RZ ;  /* 0x0000001039291819 */ /* 0x000fe200000006ff */
[----:B------:R-:W-:Y:S02]  /*40150*/  BSSY.RECONVERGENT B1, `(.L_x_1054) ;  /* 0x0000060000017945 */ /* 0x000fe40003800200 */
[----:B------:R-:W-:Y:S01]  /*40160*/  FFMA.FTZ R10, R10, R167, 1.1641532182693481445e-10 ;  /* 0x2f0000000a0a7423 */ /* 0x000fe200000100a7 */
[----:B------:R-:W-:-:S04]  /*40170*/  FMUL.FTZ R11, R11, R135 ;  /* 0x000000870b0b7220 */ /* 0x000fc80000410000 */
[----:B------:R-:W-:Y:S02]  /*40180*/  FSETP.GTU.FTZ.AND P2, PT, R10, R166, PT ;  /* 0x000000a60a00720b */ /* 0x000fe40003f5c000 */
[----:B------:R-:W-:Y:S02]  /*40190*/  MOV R10, 0x2 ;  /* 0x00000002000a7802 */ /* 0x000fe40000000f00 */
        /* <DEDUP_REMOVED lines=17> */
.L_x_1056:
        /* <DEDUP_REMOVED lines=13> */
.L_x_1058:
[----:B------:R-:W-:Y:S05]  /*40380*/  BSYNC.RECONVERGENT B2 ;  /* 0x0000000000027941 */ /* 0x000fea0003800200 */
.L_x_1057:
        /* <DEDUP_REMOVED lines=60> */
.L_x_1055:
[----:B------:R-:W-:Y:S05]  /*40750*/  BSYNC.RECONVERGENT B1 ;  /* 0x0000000000017941 */ /* 0x000fea0003800200 */
.L_x_1054:
[----:B------:R-:W-:Y:S01]  /*40760*/  I2FP.F32.U32 R11, R11 ;  /* 0x0000000b000b7245 */ /* 0x000fe20000201000 */
[----:B------:R-:W-:Y:S01]  /*40770*/  BSSY.RECONVERGENT B1, `(.L_x_1059) ;  /* 0x000005f000017945 */ /* 0x000fe20003800200 */
[----:B------:R-:W-:Y:S02]  /*40780*/  SHF.L.U32 R9, R9, 0x10, RZ ;  /* 0x0000001009097819 */ /* 0x000fe400000006ff */
[----:B------:R-:W-:Y:S01]  /*40790*/  LOP3.LUT R25, R25, 0xfffffffd, RZ, 0xc0, !PT ;  /* 0xfffffffd19197812 */ /* 0x000fe200078ec0ff */
[----:B------:R-:W-:Y:S01]  /*407a0*/  FFMA.FTZ R11, R11, R167, 1.1641532182693481445e-10 ;  /* 0x2f0000000b0b7423 */ /* 0x000fe200000100a7 */
[----:B------:R-:W-:Y:S01]  /*407b0*/  MOV R12, R20 ;  /* 0x00000014000c7202 */ /* 0x000fe20000000f00 */
        /* <DEDUP_REMOVED lines=16> */
.L_x_1061:
        /* <DEDUP_REMOVED lines=13> */
.L_x_1063:
[----:B------:R-:W-:Y:S05]  /*40990*/  BSYNC.RECONVERGENT B2 ;  /* 0x0000000000027941 */ /* 0x000fea0003800200 */
.L_x_1062:
[----:B------:R-:W-:Y:S01]  /*409a0*/  LOP3.LUT R20, R18, R23, R53, 0x96, !PT ;  /* 0x0000001712147212 */ /* 0x000fe200078e9635 */
[----:B------:R-:W-:Y:S01]  /*409b0*/  IMAD.WIDE.U32 R10, R24, -0x326172a9, RZ ;  /* 0xcd9e8d57180a7825 */ /* 0x000fe200078e00ff */
[----:B------:R-:W-:-:S03]  /*409c0*/  IADD3 R23, PT, PT, R52, -0x61c88647, RZ ;  /* 0x9e3779b934177810 */ /* 0x000fc60007ffe0ff */
[----:B------:R-:W-:Y:S01]  /*409d0*/  IMAD.WIDE.U32 R20, R20, -0x326172a9, RZ ;  /* 0xcd9e8d5714147825 */ /* 0x000fe200078e00ff */
[----:B------:R-:W-:-:S03]  /*409e0*/  LOP3.LUT R11, R19, R11, R52, 0x96, !PT ;  /* 0x0000000b130b7212 */ /* 0x000fc600078e9634 */
        /* <DEDUP_REMOVED lines=34> */
[C---:B------:R-:W-:Y:S02]  /*40c10*/  IADD3 R11, PT, PT, R52.reuse, 0x5384540f, RZ ;  /* 0x5384540f340b7810 */ /* 0x040fe40007ffe0ff */
[----:B------:R-:W-:Y:S01]  /*40c20*/  IADD3 R12, PT, PT, R52, -0xe443238, RZ ;  /* 0xf1bbcdc8340c7810 */ /* 0x000fe20007ffe0ff */
        /* <DEDUP_REMOVED lines=16> */
[----:B------:R-:W-:Y:S01]  /*40d30*/  HFMA2 R11, -RZ, RZ, 0, 0 ;  /* 0x00000000ff0b7431 */ /* 0x000fe200000001ff */
[----:B------:R-:W-:Y:S01]  /*40d40*/  MOV R12, R101 ;  /* 0x00000065000c7202 */ /* 0x000fe20000000f00 */
[----:B------:R-:W-:-:S07]  /*40d50*/  IMAD.MOV.U32 R101, RZ, RZ, R10 ;  /* 0x000000ffff657224 */ /* 0x000fce00078e000a */
.L_x_1060:
[----:B------:R-:W-:Y:S05]  /*40d60*/  BSYNC.RECONVERGENT B1 ;  /* 0x0000000000017941 */ /* 0x000fea0003800200 */
.L_x_1059:
        /* <DEDUP_REMOVED lines=15> */
[----:B------:R-:W-:Y:S01]  /*40e60*/  MOV R10, 0x2 ;  /* 0x00000002000a7802 */ /* 0x000fe20000000f00 */
        /* <DEDUP_REMOVED lines=11> */
.L_x_1066:
        /* <DEDUP_REMOVED lines=13> */
.L_x_1068:
[----:B------:R-:W-:Y:S05]  /*40ff0*/  BSYNC.RECONVERGENT B2 ;  /* 0x0000000000027941 */ /* 0x000fea0003800200 */
.L_x_1067:
        /* <DEDUP_REMOVED lines=60> */
.L_x_1065:
[----:B------:R-:W-:Y:S05]  /*413c0*/  BSYNC.RECONVERGENT B1 ;  /* 0x0000000000017941 */ /* 0x000fea0003800200 */
.L_x_1064:
[----:B------:R-:W-:Y:S01]  /*413d0*/  I2FP.F32.U32 R9, R9 ;  /* 0x0000000900097245 */ /* 0x000fe20000201000 */
[----:B------:R-:W-:Y:S01]  /*413e0*/  BSSY.RECONVERGENT B1, `(.L_x_1069) ;  /* 0x000005e000017945 */ /* 0x000fe20003800200 */
[----:B------:R-:W-:Y:S01]  /*413f0*/  ISETP.NE.AND P3, PT, R10, 0x1, PT ;  /* 0x000000010a00780c */ /* 0x000fe20003f65270 */
[----:B------:R-:W-:Y:S01]  /*41400*/  IMAD.MOV.U32 R21, RZ, RZ, 0x2 ;  /* 0x00000002ff157424 */ /* 0x000fe200078e00ff */
[----:B------:R-:W-:Y:S01]  /*41410*/  SHF.L.U32 R11, R98, 0x10, RZ ;  /* 0x00000010620b7819 */ /* 0x000fe200000006ff */
[----:B------:R-:W-:-:S04]  /*41420*/  FFMA.FTZ R9, R9, R167, 1.1641532182693481445e-10 ;  /* 0x2f00000009097423 */ /* 0x000fc800000100a7 */
[----:B------:R-:W-:Y:S01]  /*41430*/  FMUL.FTZ R11, R11, R135 ;  /* 0x000000870b0b7220 */ /* 0x000fe20000410000 */
        /* <DEDUP_REMOVED lines=14> */
.L_x_1071:
        /* <DEDUP_REMOVED lines=13> */
.L_x_1073:
[----:B------:R-:W-:Y:S05]  /*415f0*/  BSYNC.RECONVERGENT B2 ;  /* 0x0000000000027941 */ /* 0x000fea0003800200 */
.L_x_1072:
        /* <DEDUP_REMOVED lines=60> */
.L_x_1070:
[----:B------:R-:W-:Y:S05]  /*419c0*/  BSYNC.RECONVERGENT B1 ;  /* 0x0000000000017941 */ /* 0x000fea0003800200 */
.L_x_1069:
[----:B------:R-:W-:Y:S01]  /*419d0*/  I2FP.F32.U32 R10, R11 ;  /* 0x0000000b000a7245 */ /* 0x000fe20000201000 */
[----:B------:R-:W-:Y:S01]  /*419e0*/  IMAD.U32 R11, R62, 0x10000, RZ ;  /* 0x000100003e0b7824 */ /* 0x000fe200078e00ff */
[----:B------:R-:W-:Y:S01]  /*419f0*/  @P1 SHF.L.U32 R107, R58, 0x10, RZ ;  /* 0x000000103a6b1819 */ /* 0x000fe200000006ff */
[----:B------:R-:W-:Y:S01]  /*41a00*/  BSSY.RECONVERGENT B1, `(.L_x_1074) ;  /* 0x0000060000017945 */ /* 0x000fe20003800200 */
[----:B------:R-:W-:Y:S01]  /*41a10*/  MOV R103, 0x2 ;  /* 0x0000000200677802 */ /* 0x000fe20000000f00 */
        /* <DEDUP_REMOVED lines=20> */
.L_x_1076:
        /* <DEDUP_REMOVED lines=13> */
.L_x_1078:
[----:B------:R-:W-:Y:S05]  /*41c30*/  BSYNC.RECONVERGENT B2 ;  /* 0x0000000000027941 */ /* 0x000fea0003800200 */
.L_x_1077:
        /* <DEDUP_REMOVED lines=60> */
.L_x_1075:
[----:B------:R-:W-:Y:S05]  /*42000*/  BSYNC.RECONVERGENT B1 ;  /* 0x0000000000017941 */ /* 0x000fea0003800200 */
.L_x_1074:
        /* <DEDUP_REMOVED lines=20> */
.L_x_1081:
        /* <DEDUP_REMOVED lines=13> */
.L_x_1083:
[----:B------:R-:W-:Y:S05]  /*42220*/  BSYNC.RECONVERGENT B2 ;  /* 0x0000000000027941 */ /* 0x000fea0003800200 */
.L_x_1082:
        /* <DEDUP_REMOVED lines=57> */
[----:B------:R-:W-:Y:S02]  /*425c0*/  LOP3.LUT R22, R10, R22, R123, 0x96, !PT ;  /* 0x000000160a167212 */ /* 0x000fe400078e967b */
[----:B------:R-:W-:Y:S01]  /*425d0*/  MOV R10, R101 ;  /* 0x00000065000a7202 */ /* 0x000fe20000000f00 */
[----:B------:R-:W-:-:S07]  /*425e0*/  IMAD.MOV.U32 R101, RZ, RZ, R122 ;  /* 0x000000ffff657224 */ /* 0x000fce00078e007a */
.L_x_1080:
[----:B------:R-:W-:Y:S05]  /*425f0*/  BSYNC.RECONVERGENT B1 ;  /* 0x0000000000017941 */ /* 0x000fea0003800200 */
.L_x_1079:
        /* <DEDUP_REMOVED lines=27> */
.L_x_1086:
        /* <DEDUP_REMOVED lines=13> */
.L_x_1088:
[----:B------:R-:W-:Y:S05]  /*42880*/  BSYNC.RECONVERGENT B2 ;  /* 0x0000000000027941 */ /* 0x000fea0003800200 */
.L_x_1087:
        /* <DEDUP_REMOVED lines=60> */
.L_x_1085:
[----:B------:R-:W-:Y:S05]  /*42c50*/  BSYNC.RECONVERGENT B1 ;  /* 0x0000000000017941 */ /* 0x000fea0003800200 */
.L_x_1084:
[----:B------:R-:W-:Y:S01]  /*42c60*/  I2FP.F32.U32 R9, R9 ;  /* 0x0000000900097245 */ /* 0x000fe20000201000 */
[----:B------:R-:W-:Y:S01]  /*42c70*/  BSSY.RECONVERGENT B1, `(.L_x_1089) ;  /* 0x000005e000017945 */ /* 0x000fe20003800200 */
[----:B------:R-:W-:Y:S01]  /*42c80*/  ISETP.NE.AND P5, PT, R123, 0x1, PT ;  /* 0x000000017b00780c */ /* 0x000fe20003fa5270 */
[----:B------:R-:W-:Y:S01]  /*42c90*/  IMAD.MOV.U32 R165, RZ, RZ, 0x2 ;  /* 0x00000002ffa57424 */ /* 0x000fe200078e00ff */
[----:B------:R-:W-:Y:S01]  /*42ca0*/  PRMT R132, R99, 0x7632, R132 ;  /* 0x0000763263847816 */ /* 0x000fe20000000084 */
[----:B------:R-:W-:Y:S01]  /*42cb0*/  FFMA.FTZ R9, R9, R167, 1.1641532182693481445e-10 ;  /* 0x2f00000009097423 */ /* 0x000fe200000100a7 */
[----:B------:R-:W-:-:S04]  /*42cc0*/  MOV R21, R20 ;  /* 0x0000001400157202 */ /* 0x000fc80000000f00 */
        /* <DEDUP_REMOVED lines=14> */
.L_x_1091:
        /* <DEDUP_REMOVED lines=13> */
.L_x_1093:
[----:B------:R-:W-:Y:S05]  /*42e80*/  BSYNC.RECONVERGENT B2 ;  /* 0x0000000000027941 */ /* 0x000fea0003800200 */
.L_x_1092:
        /* <DEDUP_REMOVED lines=60> */
.L_x_1090:
[----:B------:R-:W-:Y:S05]  /*43250*/  BSYNC.RECONVERGENT B1 ;  /* 0x0000000000017941 */ /* 0x000fea0003800200 */
.L_x_1089:
        /* <DEDUP_REMOVED lines=26> */
.L_x_1096:
        /* <DEDUP_REMOVED lines=13> */
.L_x_1098:
[----:B------:R-:W-:Y:S05]  /*434d0*/  BSYNC.RECONVERGENT B2 ;  /* 0x0000000000027941 */ /* 0x000fea0003800200 */
.L_x_1097:
        /* <DEDUP_REMOVED lines=57> */
[----:B------:R-:W-:Y:S01]  /*43870*/  IMAD.MOV.U32 R21, RZ, RZ, R101 ;  /* 0x000000ffff157224 */ /* 0x000fe200078e0065 */
[----:B------:R-:W-:Y:S01]  /*43880*/  MOV R101, R164 ;  /* 0x000000a400657202 */ /* 0x000fe20000000f00 */
[----:B------:R-:W-:-:S07]  /*43890*/  IMAD.MOV.U32 R164, RZ, RZ, RZ ;  /* 0x000000ffffa47224 */ /* 0x000fce00078e00ff */
.L_x_1095:
[----:B------:R-:W-:Y:S05]  /*438a0*/  BSYNC.RECONVERGENT B1 ;  /* 0x0000000000017941 */ /* 0x000fea0003800200 */
.L_x_1094:
[----:B------:R-:W-:Y:S01]  /*438b0*/  I2FP.F32.U32 R21, R21 ;  /* 0x0000001500157245 */ /* 0x000fe20000201000 */
[----:B------:R-:W-:Y:S01]  /*438c0*/  BSSY.RECONVERGENT B1, `(.L_x_1099) ;  /* 0x0000060000017945 */ /* 0x000fe20003800200 */
[----:B------:R-:W-:Y:S02]  /*438d0*/  ISETP.NE.AND P6, PT, R164, 0x1, PT ;  /* 0x00000001a400780c */ /* 0x000fe40003fc5270 */
[----:B------:R-:W-:Y:S01]  /*438e0*/  SHF.L.U32 R132, R132, 0x10, RZ ;  /* 0x0000001084847819 */ /* 0x000fe200000006ff */
[----:B------:R-:W-:Y:S01]  /*438f0*/  FFMA.FTZ R21, R21, R167, 1.1641532182693481445e-10 ;  /* 0x2f00000015157423 */ /* 0x000fe200000100a7 */
[----:B------:R-:W-:-:S03]  /*43900*/  MOV R165, R20 ;  /* 0x0000001400a57202 */ /* 0x000fc60000000f00 */
        /* <DEDUP_REMOVED lines=14> */
.L_x_1101:
        /* <DEDUP_REMOVED lines=9> */
[----:B------:R-:W-:Y:S01]  /*43a80*/  @!P6 VIADD R24, R24, 0x1 ;  /* 0x000000011818e836 */ /* 0x000fe20000000000 */
[----:B------:R-:W-:Y:S01]  /*43a90*/  @!P6 IADD3 R20, PT, PT, R18, 0x1, RZ ;  /* 0x000000011214e810 */ /* 0x000fe20007ffe0ff */
[----:B------:R-:W-:-:S03]  /*43aa0*/  @!P6 IMAD.MOV.U32 R19, RZ, RZ, RZ ;  /* 0x000000ffff13e224 */ /* 0x000fc600078e00ff */
[----:B------:R-:W-:-:S13]  /*43ab0*/  ISETP.NE.AND P0, PT, R24, RZ, !P6 ;  /* 0x000000ff1800720c */ /* 0x000fda0007705270 */
[----:B------:R-:W-:Y:S01]  /*43ac0*/  @P0 IMAD.MOV R20, RZ, RZ, R18 ;  /* 0x000000ffff140224 */ /* 0x000fe200078e0212 */
[----:B------:R-:W-:-:S04]  /*43ad0*/  LOP3.LUT P0, RZ, R25, 0x2000, RZ, 0xc0, !PT ;  /* 0x0000200019ff7812 */ /* 0x000fc8000780c0ff */
[----:B------:R-:W-:-:S09]  /*43ae0*/  @!P6 MOV R18, R20 ;  /* 0x000000140012e202 */ /* 0x000fd20000000f00 */
.L_x_1103:
[----:B------:R-:W-:Y:S05]  /*43af0*/  BSYNC.RECONVERGENT B2 ;  /* 0x0000000000027941 */ /* 0x000fea0003800200 */
.L_x_1102:
        /* <DEDUP_REMOVED lines=60> */
.L_x_1100:
[----:B------:R-:W-:Y:S05]  /*43ec0*/  BSYNC.RECONVERGENT B1 ;  /* 0x0000000000017941 */ /* 0x000fea0003800200 */
.L_x_1099:
        /* <DEDUP_REMOVED lines=20> */
.L_x_1023:
[----:B------:R-:W-:Y:S01]  /*44010*/  ISETP.NE.AND P2, PT, R21, 0x1, PT ;  /* 0x000000011500780c */ /* 0x000fe20003f45270 */
[----:B------:R-:W-:Y:S01]  /*44020*/  BSSY.RECONVERGENT B1, `(.L_x_1105) ;  /* 0x0000059000017945 */ /* 0x000fe20003800200 */
[----:B0-----:R-:W-:Y:S01]  /*44030*/  MOV R40, 0x2 ;  /* 0x0000000200287802 */ /* 0x001fe20000000f00 */
[----:B------:R-:W-:Y:S01]  /*44040*/  IMAD.MOV.U32 R2, RZ, RZ, R20 ;  /* 0x000000ffff027224 */ /* 0x000fe200078e0014 */
[----:B------:R-:W-:-:S09]  /*44050*/  MOV R101, R135 ;  /* 0x0000008700657202 */ /* 0x000fd20000000f00 */
        /* <DEDUP_REMOVED lines=11> */
.L_x_1107:
        /* <DEDUP_REMOVED lines=13> */
.L_x_1109:
[----:B------:R-:W-:Y:S05]  /*441e0*/  BSYNC.RECONVERGENT B2 ;  /* 0x0000000000027941 */ /* 0x000fea0003800200 */
.L_x_1108:
        /* <DEDUP_REMOVED lines=55> */
[----:B------:R-:W-:-:S03]  /*44560*/  IMAD.WIDE.U32 R40, R41, -0x2daee0ad, RZ ;  /* 0xd2511f5329287825 */ /* 0x000fc600078e00ff */
[----:B------:R-:W-:Y:S01]  /*44570*/  MOV R101, R40 ;  /* 0x0000002800657202 */ /* 0x000fe20000000f00 */
[----:B------:R-:W-:Y:S01]  /*44580*/  HFMA2 R40, -RZ, RZ, 0, 0 ;  /* 0x00000000ff287431 */ /* 0x000fe200000001ff */
[----:B------:R-:W-:Y:S01]  /*44590*/  LOP3.LUT R22, R2, R22, R41, 0x96, !PT ;  /* 0x0000001602167212 */ /* 0x000fe200078e9629 */
[----:B------:R-:W-:-:S07]  /*445a0*/  IMAD.MOV.U32 R2, RZ, RZ, R135 ;  /* 0x000000ffff027224 */ /* 0x000fce00078e0087 */
.L_x_1106:
[----:B------:R-:W-:Y:S05]  /*445b0*/  BSYNC.RECONVERGENT B1 ;  /* 0x0000000000017941 */ /* 0x000fea0003800200 */
.L_x_1105:
[----:B------:R-:W0:Y:S01]  /*445c0*/  LDC R166, c[0x0][0x408] ;  /* 0x00010200ffa67b82 */ /* 0x000e220000000800 */
[----:B------:R-:W-:Y:S01]  /*445d0*/  I2FP.F32.U32 R2, R2 ;  /* 0x0000000200027245 */ /* 0x000fe20000201000 */
[----:B------:R-:W-:Y:S01]  /*445e0*/  IMAD.MOV.U32 R236, RZ, RZ, 0x2f800000 ;  /* 0x2f800000ffec7424 */ /* 0x000fe200078e00ff */
[----:B-----5:R-:W-:Y:S01]  /*445f0*/  SHF.L.U32 R21, R96, 0x10, RZ ;  /* 0x0000001060157819 */ /* 0x020fe200000006ff */
[----:B------:R-:W-:Y:S01]  /*44600*/  BSSY.RECONVERGENT B1, `(.L_x_1110) ;  /* 0x0000063000017945 */ /* 0x000fe20003800200 */
[----:B------:R-:W-:Y:S01]  /*44610*/  LOP3.LUT R25, R25, 0xffffffef, RZ, 0xc0, !PT ;  /* 0xffffffef19197812 */ /* 0x000fe200078ec0ff */
[----:B------:R-:W-:Y:S01]  /*44620*/  FFMA.FTZ R2, R2, R236, 1.1641532182693481445e-10 ;  /* 0x2f00000002027423 */ /* 0x000fe200000100ec */
[----:B------:R-:W-:Y:S01]  /*44630*/  HFMA2 R41, -RZ, RZ, 0, 1.1920928955078125e-07 ;  /* 0x00000002ff297431 */ /* 0x000fe200000001ff */
[----:B------:R-:W1:Y:S01]  /*44640*/  LDC R167, c[0x0][0x404] ;  /* 0x00010100ffa77b82 */ /* 0x000e620000000800 */
[----:B------:R-:W-:Y:S01]  /*44650*/  PRMT R102, R96, 0x7632, R102 ;  /* 0x0000763260667816 */ /* 0x000fe20000000066 */
[----:B0-----:R-:W-:Y:S01]  /*44660*/  FMUL.FTZ R21, R21, R166 ;  /* 0x000000a615157220 */ /* 0x001fe20000410000 */
        /* <DEDUP_REMOVED lines=18> */
.L_x_1112:
        /* <DEDUP_REMOVED lines=13> */
.L_x_1114:
[----:B------:R-:W-:Y:S05]  /*44860*/  BSYNC.RECONVERGENT B2 ;  /* 0x0000000000027941 */ /* 0x000fea0003800200 */
.L_x_1113:
        /* <DEDUP_REMOVED lines=60> */
.L_x_1111:
[----:B------:R-:W-:Y:S05]  /*44c30*/  BSYNC.RECONVERGENT B1 ;  /* 0x0000000000017941 */ /* 0x000fea0003800200 */
.L_x_1110:
[----:B------:R-:W-:Y:S01]  /*44c40*/  I2FP.F32.U32 R21, R21 ;  /* 0x0000001500157245 */ /* 0x000fe20000201000 */
[----:B------:R-:W-:Y:S01]  /*44c50*/  BSSY.RECONVERGENT B1, `(.L_x_1115) ;  /* 0x0000063000017945 */ /* 0x000fe20003800200 */
[----:B------:R-:W-:Y:S01]  /*44c60*/  SHF.L.U32 R40, R102, 0x10, RZ ;  /* 0x0000001066287819 */ /* 0x000fe200000006ff */
[----:B------:R-:W-:Y:S01]  /*44c70*/  HFMA2 R106, -RZ, RZ, 0, 1.1920928955078125e-07 ;  /* 0x00000002ff6a7431 */ /* 0x000fe200000001ff */
        /* <DEDUP_REMOVED lines=22> */
.L_x_1117:
        /* <DEDUP_REMOVED lines=13> */
.L_x_1119:
[----:B------:R-:W-:Y:S05]  /*44eb0*/  BSYNC.RECONVERGENT B2 ;  /* 0x0000000000027941 */ /* 0x000fea0003800200 */
.L_x_1118:
        /* <DEDUP_REMOVED lines=60> */
.L_x_1116:
[----:B------:R-:W-:Y:S05]  /*45280*/  BSYNC.RECONVERGENT B1 ;  /* 0x0000000000017941 */ /* 0x000fea0003800200 */
.L_x_1115:
[----:B------:R-:W-:Y:S01]  /*45290*/  I2FP.F32.U32 R21, R21 ;  /* 0x0000001500157245 */ /* 0x000fe20000201000 */
[----:B------:R-:W-:Y:S01]  /*452a0*/  BSSY.RECONVERGENT B1, `(.L_x_1120) ;  /* 0x0000063000017945 */ /* 0x000fe20003800200 */
[----:B------:R-:W-:Y:S01]  /*452b0*/  SHF.L.U32 R41, R97, 0x10, RZ ;  /* 0x0000001061297819 */ /* 0x000fe200000006ff */
[----:B------:R-:W-:Y:S01]  /*452c0*/  HFMA2 R107, -RZ, RZ, 0, 1.1920928955078125e-07 ;  /* 0x00000002ff6b7431 */ /* 0x000fe200000001ff */
        /* <DEDUP_REMOVED lines=22> */
.L_x_1122:
        /* <DEDUP_REMOVED lines=13> */
.L_x_1124:
[----:B------:R-:W-:Y:S05]  /*45500*/  BSYNC.RECONVERGENT B2 ;  /* 0x0000000000027941 */ /* 0x000fea0003800200 */
.L_x_1123:
        /* <DEDUP_REMOVED lines=60> */
.L_x_1121:
[----:B------:R-:W-:Y:S05]  /*458d0*/  BSYNC.RECONVERGENT B1 ;  /* 0x0000000000017941 */ /* 0x000fea0003800200 */
.L_x_1120:
        /* <DEDUP_REMOVED lines=26> */
.L_x_1127:
        /* <DEDUP_REMOVED lines=13> */
.L_x_1129:
[----:B------:R-:W-:Y:S05]  /*45b50*/  BSYNC.RECONVERGENT B2 ;  /* 0x0000000000027941 */ /* 0x000fea0003800200 */
.L_x_1128:
        /* <DEDUP_REMOVED lines=60> */
.L_x_1126:
[----:B------:R-:W-:Y:S05]  /*45f20*/  BSYNC.RECONVERGENT B1 ;  /* 0x0000000000017941 */ /* 0x000fea0003800200 */
.L_x_1125:
[----:B------:R-:W-:Y:S01]  /*45f30*/  I2FP.F32.U32 R21, R21 ;  /* 0x0000001500157245 */ /* 0x000fe20000201000 */
[----:B------:R-:W-:Y:S01]  /*45f40*/  BSSY.RECONVERGENT B1, `(.L_x_1130) ;  /* 0x0000061000017945 */ /* 0x000fe20003800200 */
[----:B------:R-:W-:Y:S01]  /*45f50*/  SHF.L.U32 R107, R98, 0x10, RZ ;  /* 0x00000010626b7819 */ /* 0x000fe200000006ff */
[----:B------:R-:W-:Y:S01]  /*45f60*/  HFMA2 R123, -RZ, RZ, 0, 1.1920928955078125e-07 ;  /* 0x00000002ff7b7431 */ /* 0x000fe200000001ff */
        /* <DEDUP_REMOVED lines=20> */
.L_x_1132:
        /* <DEDUP_REMOVED lines=13> */
.L_x_1134:
[----:B------:R-:W-:Y:S05]  /*46180*/  BSYNC.RECONVERGENT B2 ;  /* 0x0000000000027941 */ /* 0x000fea0003800200 */
.L_x_1133:
        /* <DEDUP_REMOVED lines=60> */
.L_x_1131:
[----:B------:R-:W-:Y:S05]  /*46550*/  BSYNC.RECONVERGENT B1 ;  /* 0x0000000000017941 */ /* 0x000fea0003800200 */
.L_x_1130:
[----:B------:R-:W-:Y:S01]  /*46560*/  I2FP.F32.U32 R21, R21 ;  /* 0x0000001500157245 */ /* 0x000fe20000201000 */
[----:B------:R-:W-:Y:S01]  /*46570*/  BSSY.RECONVERGENT B1, `(.L_x_1135) ;  /* 0x0000061000017945 */ /* 0x000fe20003800200 */
[----:B------:R-:W-:Y:S01]  /*46580*/  SHF.L.U32 R122, R132, 0x10, RZ ;  /* 0x00000010847a7819 */ /* 0x000fe200000006ff */
[----:B------:R-:W-:Y:S01]  /*46590*/  HFMA2 R164, -RZ, RZ, 0, 1.1920928955078125e-07 ;  /* 0x00000002ffa47431 */ /* 0x000fe200000001ff */
        /* <DEDUP_REMOVED lines=20> */
.L_x_1137:
        /* <DEDUP_REMOVED lines=13> */
.L_x_1139:
[----:B------:R-:W-:Y:S05]  /*467b0*/  BSYNC.RECONVERGENT B2 ;  /* 0x0000000000027941 */ /* 0x000fea0003800200 */
.L_x_1138:
        /* <DEDUP_REMOVED lines=60> */
.L_x_1136:
[----:B------:R-:W-:Y:S05]  /*46b80*/  BSYNC.RECONVERGENT B1 ;  /* 0x0000000000017941 */ /* 0x000fea0003800200 */
.L_x_1135:
[----:B------:R-:W-:Y:S01]  /*46b90*/  I2FP.F32.U32 R21, R21 ;  /* 0x0000001500157245 */ /* 0x000fe20000201000 */
[----:B------:R-:W-:Y:S01]  /*46ba0*/  BSSY.RECONVERGENT B1, `(.L_x_1140) ;  /* 0x0000061000017945 */ /* 0x000fe20003800200 */
[----:B------:R-:W-:Y:S01]  /*46bb0*/  SHF.L.U32 R123, R99, 0x10, RZ ;  /* 0x00000010637b7819 */ /* 0x000fe200000006ff */
[----:B------:R-:W-:Y:S01]  /*46bc0*/  IMAD.MOV.U32 R165, RZ, RZ, R20 ;  /* 0x000000ffffa57224 */ /* 0x000fe200078e0014 */
        /* <DEDUP_REMOVED lines=20> */
.L_x_1142:
        /* <DEDUP_REMOVED lines=13> */
.L_x_1144:
[----:B------:R-:W-:Y:S05]  /*46de0*/  BSYNC.RECONVERGENT B2 ;  /* 0x0000000000027941 */ /* 0x000fea0003800200 */
.L_x_1143:
        /* <DEDUP_REMOVED lines=60> */
.L_x_1141:
[----:B------:R-:W-:Y:S05]  /*471b0*/  BSYNC.RECONVERGENT B1 ;  /* 0x0000000000017941 */ /* 0x000fea0003800200 */
.L_x_1140:
        /* <DEDUP_REMOVED lines=15> */
.L_x_1104:
        /* <DEDUP_REMOVED lines=43> */
.L_x_1145:
[----:B------:R-:W-:Y:S01]  /*47560*/  IMAD.MOV.U32 R135, RZ, RZ, R101 ;  /* 0x000000ffff877224 */ /* 0x000fe200078e0065 */
[----:B------:R-:W-:-:S07]  /*47570*/  IADD3 R100, PT, PT, R100, 0x20, RZ ;  /* 0x0000002064647810 */ /* 0x000fce0007ffe0ff */
.L_x_1022:
[----:B------:R-:W-:Y:S05]  /*47580*/  BSYNC.RECONVERGENT B0 ;  /* 0x0000000000007941 */ /* 0x000fea0003800200 */
.L_x_1021:
        /* <DEDUP_REMOVED lines=35> */
.L_x_1151:
        /* <DEDUP_REMOVED lines=13> */
.L_x_1153:
[----:B------:R-:W-:Y:S05]  /*47890*/  BSYNC.RECONVERGENT B2 ;  /* 0x0000000000027941 */ /* 0x000fea0003800200 */
.L_x_1152:
[----:B------:R-:W-:Y:S01]  /*478a0*/  LOP3.LUT R10, R18, R13, R53, 0x96, !PT ;  /* 0x0000000d120a7212 */ /* 0x000fe200078e9635 */
[----:B------:R-:W-:Y:S01]  /*478b0*/  IMAD.WIDE.U32 R8, R24, -0x326172a9, RZ ;  /* 0xcd9e8d5718087825 */ /* 0x000fe200078e00ff */
[C---:B------:R-:W-:Y:S02]  /*478c0*/  IADD3 R0, PT, PT, R53.reuse, -0x4498517b, RZ ;  /* 0xbb67ae8535007810 */ /* 0x040fe40007ffe0ff */
[----:B------:R-:W-:Y:S01]  /*478d0*/  IADD3 R22, PT, PT, R53, -0x695add53, RZ ;  /* 0x96a522ad35167810 */ /* 0x000fe20007ffe0ff */
        /* <DEDUP_REMOVED lines=48> */
[----:B------:R-:W-:Y:S02]  /*47be0*/  LOP3.LUT R10, R0, R10, R13, 0x96, !PT ;  /* 0x0000000a000a7212 */ /* 0x000fe400078e960d */
[----:B------:R-:W-:-:S03]  /*47bf0*/  MOV R0, R135 ;  /* 0x0000008700007202 */ /* 0x000fc60000000f00 */
[----:B------:R-:W-:-:S04]  /*47c00*/  IMAD.WIDE.U32 R10, R10, -0x326172a9, RZ ;  /* 0xcd9e8d570a0a7825 */ /* 0x000fc800078e00ff */
[----:B------:R-:W-:Y:S01]  /*47c10*/  IMAD.MOV.U32 R20, RZ, RZ, R10 ;  /* 0x000000ffff147224 */ /* 0x000fe200078e000a */
[----:B------:R-:W-:Y:S01]  /*47c20*/  LOP3.LUT R23, R23, R8, R11, 0x96, !PT ;  /* 0x0000000817177212 */ /* 0x000fe200078e960b */
[----:B------:R-:W-:-:S04]  /*47c30*/  IMAD.WIDE.U32 R8, R9, -0x2daee0ad, RZ ;  /* 0xd2511f5309087825 */ /* 0x000fc800078e00ff */
[----:B------:R-:W-:Y:S01]  /*47c40*/  IMAD.MOV.U32 R10, RZ, RZ, RZ ;  /* 0x000000ffff0a7224 */ /* 0x000fe200078e00ff */
[----:B------:R-:W-:-:S07]  /*47c50*/  LOP3.LUT R22, R22, R12, R9, 0x96, !PT ;  /* 0x0000000c16167212 */ /* 0x000fce00078e9609 */
.L_x_1150:
[----:B------:R-:W-:Y:S05]  /*47c60*/  BSYNC.RECONVERGENT B1 ;  /* 0x0000000000017941 */ /* 0x000fea0003800200 */
.L_x_1149:
[----:B------:R-:W1:Y:S01]  /*47c70*/  LDC R166, c[0x0][0x404] ;  /* 0x00010100ffa67b82 */ /* 0x000e620000000800 */
[----:B------:R-:W-:Y:S01]  /*47c80*/  I2FP.F32.U32 R0, R0 ;  /* 0x0000000000007245 */ /* 0x000fe20000201000 */
[----:B------:R-:W-:Y:S02]  /*47c90*/  HFMA2 R167, -RZ, RZ, 0.1171875, 0 ;  /* 0x2f800000ffa77431 */ /* 0x000fe400000001ff */
[----:B-----5:R-:W-:Y:S01]  /*47ca0*/  IMAD.U32 R9, R96, 0x10000, RZ ;  /* 0x0001000060097824 */ /* 0x020fe200078e00ff */
[----:B------:R-:W-:Y:S01]  /*47cb0*/  LOP3.LUT R25, R25, 0xffffffef, RZ, 0xc0, !PT ;  /* 0xffffffef19197812 */ /* 0x000fe200078ec0ff */
[----:B------:R-:W-:Y:S01]  /*47cc0*/  BSSY.RECONVERGENT B1, `(.L_x_1154) ;  /* 0x0000060000017945 */ /* 0x000fe20003800200 */
[----:B------:R-:W-:Y:S02]  /*47cd0*/  HFMA2 R12, -RZ, RZ, 0, 1.1920928955078125e-07 ;  /* 0x00000002ff0c7431 */ /* 0x000fe400000001ff */
[----:B------:R-:W-:Y:S01]  /*47ce0*/  FFMA.FTZ R0, R0, R167, 1.1641532182693481445e-10 ;  /* 0x2f00000000007423 */ /* 0x000fe200000100a7 */
[----:B------:R-:W2:Y:S01]  /*47cf0*/  LDC R135, c[0x0][0x408] ;  /* 0x00010200ff877b82 */ /* 0x000ea20000000800 */
[----:B------:R-:W-:-:S03]  /*47d00*/  IMAD.MOV.U32 R11, RZ, RZ, R20 ;  /* 0x000000ffff0b7224 */ /* 0x000fc600078e0014 */
[----:B-1----:R-:W-:Y:S01]  /*47d10*/  FSETP.GTU.FTZ.AND P2, PT, R0, R166, PT ;  /* 0x000000a60000720b */ /* 0x002fe20003f5c000 */
[----:B--2---:R-:W-:Y:S01]  /*47d20*/  FMUL.FTZ R0, R9, R135 ;  /* 0x0000008709007220 */ /* 0x004fe20000410000 */
[----:B------:R-:W-:-:S04]  /*47d30*/  PRMT R9, R96, 0x7632, R9 ;  /* 0x0000763260097816 */ /* 0x000fc80000000009 */
        /* <DEDUP_REMOVED lines=13> */
.L_x_1156:
        /* <DEDUP_REMOVED lines=13> */
.L_x_1158:
[----:B------:R-:W-:Y:S05]  /*47ee0*/  BSYNC.RECONVERGENT B2 ;  /* 0x0000000000027941 */ /* 0x000fea0003800200 */
.L_x_1157:
        /* <DEDUP_REMOVED lines=61> */
.L_x_1155:
[----:B------:R-:W-:Y:S05]  /*482c0*/  BSYNC.RECONVERGENT B1 ;  /* 0x0000000000017941 */ /* 0x000fea0003800200 */
.L_x_1154:
[----:B------:R-:W-:Y:S01]  /*482d0*/  I2FP.F32.U32 R10, R11 ;  /* 0x0000000b000a7245 */ /* 0x000fe20000201000 */
[----:B------:R-:W-:Y:S01]  /*482e0*/  IMAD.U32 R11, R60, 0x10000, RZ ;  /* 0x000100003c0b7824 */ /* 0x000fe200078e00ff */
[----:B------:R-:W-:Y:S03]  /*482f0*/  BSSY.RECONVERGENT B1, `(.L_x_1159) ;  /* 0x0000062000017945 */ /* 0x000fe60003800200 */
[----:B------:R-:W-:Y:S01]  /*48300*/  FFMA.FTZ R10, R10, R167, 1.1641532182693481445e-10 ;  /* 0x2f0000000a0a7423 */ /* 0x000fe200000100a7 */
[----:B------:R-:W-:-:S04]  /*48310*/  FMUL.FTZ R11, R11, R135 ;  /* 0x000000870b0b7220 */ /* 0x000fc80000410000 */
[----:B------:R-:W-:-:S04]  /*48320*/  FSETP.GTU.FTZ.AND P2, PT, R10, R166, PT ;  /* 0x000000a60a00720b */ /* 0x000fc80003f5c000 */
[----:B------:R-:W-:Y:S01]  /*48330*/  FSEL R10, R11, RZ, !P2 ;  /* 0x000000ff0b0a7208 */ /* 0x000fe20005000000 */
[----:B------:R-:W-:Y:S01]  /*48340*/  IMAD.MOV.U32 R11, RZ, RZ, R20 ;  /* 0x000000ffff0b7224 */ /* 0x000fe200078e0014 */
[----:B------:R-:W-:Y:S02]  /*48350*/  SEL R15, RZ, 0x1, P2 ;  /* 0x00000001ff0f7807 */ /* 0x000fe40001000000 */
[----:B------:R-:W-:Y:S01]  /*48360*/  ISETP.NE.AND P2, PT, R12, 0x1, PT ;  /* 0x000000010c00780c */ /* 0x000fe20003f45270 */
[----:B------:R-:W-:Y:S01]  /*48370*/  FADD.FTZ R10, R0, R10 ;  /* 0x0000000a000a7221 */ /* 0x000fe20000010000 */
[----:B------:R-:W-:-:S05]  /*48380*/  @P1 SHF.L.U32 R0, R56, 0x10, RZ ;  /* 0x0000001038001819 */ /* 0x000fca00000006ff */
[--C-:B------:R-:W-:Y:S01]  /*48390*/  @P1 FADD.FTZ R0, R0, R10.reuse ;  /* 0x0000000a00001221 */ /* 0x100fe20000010000 */
[----:B------:R-:W-:Y:S01]  /*483a0*/  @!P1 IMAD.MOV.U32 R0, RZ, RZ, R10 ;  /* 0x000000ffff009224 */ /* 0x000fe200078e000a */
[----:B------:R-:W-:-:S04]  /*483b0*/  MOV R10, 0x2 ;  /* 0x00000002000a7802 */ /* 0x000fc80000000f00 */
        /* <DEDUP_REMOVED lines=10> */
.L_x_1161:
        /* <DEDUP_REMOVED lines=13> */
.L_x_1163:
[----:B------:R-:W-:Y:S05]  /*48530*/  BSYNC.RECONVERGENT B2 ;  /* 0x0000000000027941 */ /* 0x000fea0003800200 */
.L_x_1162:
        /* <DEDUP_REMOVED lines=56> */
[----:B------:R-:W-:-:S04]  /*488c0*/  IADD3 R13, PT, PT, R53, -0x695add53, RZ ;  /* 0x96a522ad350d7810 */ /* 0x000fc80007ffe0ff */
[----:B------:R-:W-:Y:S02]  /*488d0*/  LOP3.LUT R22, R13, R22, R11, 0x96, !PT ;  /* 0x000000160d167212 */ /* 0x000fe400078e960b */
[----:B------:R-:W-:Y:S01]  /*488e0*/  MOV R11, R8 ;  /* 0x00000008000b7202 */ /* 0x000fe20000000f00 */
[----:B------:R-:W-:Y:S02]  /*488f0*/  IMAD.MOV.U32 R8, RZ, RZ, R10 ;  /* 0x000000ffff087224 */ /* 0x000fe400078e000a */
[----:B------:R-:W-:-:S07]  /*48900*/  HFMA2 R10, -RZ, RZ, 0, 0 ;  /* 0x00000000ff0a7431 */ /* 0x000fce00000001ff */
.L_x_1160:
[----:B------:R-:W-:Y:S05]  /*48910*/  BSYNC.RECONVERGENT B1 ;  /* 0x0000000000017941 */ /* 0x000fea0003800200 */
.L_x_1159:
        /* <DEDUP_REMOVED lines=22> */
.L_x_1166:
        /* <DEDUP_REMOVED lines=13> */
.L_x_1168:
[----:B------:R-:W-:Y:S05]  /*48b50*/  BSYNC.RECONVERGENT B2 ;  /* 0x0000000000027941 */ /* 0x000fea0003800200 */
.L_x_1167:
        /* <DEDUP_REMOVED lines=56> */
[----:B------:R-:W-:Y:S02]  /*48ee0*/  IADD3 R13, PT, PT, R53, -0x695add53, RZ ;  /* 0x96a522ad350d7810 */ /* 0x000fe40007ffe0ff */
[----:B------:R-:W-:Y:S01]  /*48ef0*/  MOV R12, R8 ;  /* 0x00000008000c7202 */ /* 0x000fe20000000f00 */
[----:B------:R-:W-:Y:S01]  /*48f00*/  IMAD.MOV.U32 R8, RZ, RZ, R10 ;  /* 0x000000ffff087224 */ /* 0x000fe200078e000a */
[----:B------:R-:W-:Y:S01]  /*48f10*/  LOP3.LUT R22, R13, R22, R11, 0x96, !PT ;  /* 0x000000160d167212 */ /* 0x000fe200078e960b */
[----:B------:R-:W-:-:S07]  /*48f20*/  HFMA2 R11, -RZ, RZ, 0, 0 ;  /* 0x00000000ff0b7431 */ /* 0x000fce00000001ff */
.L_x_1165:
[----:B------:R-:W-:Y:S05]  /*48f30*/  BSYNC.RECONVERGENT B1 ;  /* 0x0000000000017941 */ /* 0x000fea0003800200 */
.L_x_1164:
        /* <DEDUP_REMOVED lines=13> */
[----:B0-----:R-:W-:Y:S01]  /*49010*/  @P1 FADD.FTZ R42, R9, R10 ;  /* 0x0000000a092a1221 */ /* 0x001fe20000010000 */
        /* <DEDUP_REMOVED lines=13> */
.L_x_1171:
        /* <DEDUP_REMOVED lines=13> */
.L_x_1173:
[----:B------:R-:W-:Y:S05]  /*491c0*/  BSYNC.RECONVERGENT B2 ;  /* 0x0000000000027941 */ /* 0x000fea0003800200 */
.L_x_1172:
        /* <DEDUP_REMOVED lines=51> */
[----:B------:R-:W-:Y:S01]  /*49500*/  VIADD R23, R52, 0x8ff34781 ;  /* 0x8ff3478134177836 */ /* 0x000fe20000000000 */
[----:B------:R-:W-:-:S03]  /*49510*/  IADD3 R9, PT, PT, R53, -0x695add53, RZ ;  /* 0x96a522ad35097810 */ /* 0x000fc60007ffe0ff */
        /* <DEDUP_REMOVED lines=8> */
.L_x_1170:
[----:B------:R-:W-:Y:S05]  /*495a0*/  BSYNC.RECONVERGENT B1 ;  /* 0x0000000000017941 */ /* 0x000fea0003800200 */
.L_x_1169:
[----:B------:R-:W-:Y:S01]  /*495b0*/  I2FP.F32.U32 R9, R9 ;  /* 0x0000000900097245 */ /* 0x000fe20000201000 */
[----:B------:R-:W-:Y:S01]  /*495c0*/  IMAD.U32 R43, R97, 0x10000, RZ ;  /* 0x00010000612b7824 */ /* 0x000fe200078e00ff */
[----:B------:R-:W-:Y:S01]  /*495d0*/  LOP3.LUT R25, R25, 0xfffffffb, RZ, 0xc0, !PT ;  /* 0xfffffffb19197812 */ /* 0x000fe200078ec0ff */
        /* <DEDUP_REMOVED lines=20> */
.L_x_1176:
        /* <DEDUP_REMOVED lines=13> */
.L_x_1178:
[----:B------:R-:W-:Y:S05]  /*497f0*/  BSYNC.RECONVERGENT B2 ;  /* 0x0000000000027941 */ /* 0x000fea0003800200 */
.L_x_1177:
        /* <DEDUP_REMOVED lines=61> */
.L_x_1175:
[----:B------:R-:W-:Y:S05]  /*49bd0*/  BSYNC.RECONVERGENT B1 ;  /* 0x0000000000017941 */ /* 0x000fea0003800200 */
.L_x_1174:
        /* <DEDUP_REMOVED lines=25> */
.L_x_1181:
        /* <DEDUP_REMOVED lines=13> */
.L_x_1183:
[----:B------:R-:W-:Y:S05]  /*49e40*/  BSYNC.RECONVERGENT B2 ;  /* 0x0000000000027941 */ /* 0x000fea0003800200 */
.L_x_1182:
        /* <DEDUP_REMOVED lines=60> */
.L_x_1180:
[----:B------:R-:W-:Y:S05]  /*4a210*/  BSYNC.RECONVERGENT B1 ;  /* 0x0000000000017941 */ /* 0x000fea0003800200 */
.L_x_1179:
        /* <DEDUP_REMOVED lines=22> */
.L_x_1186:
        /* <DEDUP_REMOVED lines=13> */
.L_x_1188:
[----:B------:R-:W-:Y:S05]  /*4a450*/  BSYNC.RECONVERGENT B2 ;  /* 0x0000000000027941 */ /* 0x000fea0003800200 */
.L_x_1187:
        /* <DEDUP_REMOVED lines=60> */
.L_x_1185:
[----:B------:R-:W-:Y:S05]  /*4a820*/  BSYNC.RECONVERGENT B1 ;  /* 0x0000000000017941 */ /* 0x000fea0003800200 */
.L_x_1184:
        /* <DEDUP_REMOVED lines=27> */
.L_x_1191:
        /* <DEDUP_REMOVED lines=13> */
.L_x_1193:
[----:B------:R-:W-:Y:S05]  /*4aab0*/  BSYNC.RECONVERGENT B2 ;  /* 0x0000000000027941 */ /* 0x000fea0003800200 */
.L_x_1192:
        /* <DEDUP_REMOVED lines=60> */
.L_x_1190:
[----:B------:R-:W-:Y:S05]  /*4ae80*/  BSYNC.RECONVERGENT B1 ;  /* 0x0000000000017941 */ /* 0x000fea0003800200 */
.L_x_1189:
        /* <DEDUP_REMOVED lines=21> */
.L_x_1196:
        /* <DEDUP_REMOVED lines=13> */
.L_x_1198:
[----:B------:R-:W-:Y:S05]  /*4b0b0*/  BSYNC.RECONVERGENT B2 ;  /* 0x0000000000027941 */ /* 0x000fea0003800200 */
.L_x_1197:
        /* <DEDUP_REMOVED lines=60> */
.L_x_1195:
[----:B------:R-:W-:Y:S05]  /*4b480*/  BSYNC.RECONVERGENT B1 ;  /* 0x0000000000017941 */ /* 0x000fea0003800200 */
.L_x_1194:
        /* <DEDUP_REMOVED lines=25> */
.L_x_1201:
        /* <DEDUP_REMOVED lines=13> */
.L_x_1203:
[----:B------:R-:W-:Y:S05]  /*4b6f0*/  BSYNC.RECONVERGENT B2 ;  /* 0x0000000000027941 */ /* 0x000fea0003800200 */
.L_x_1202:
        /* <DEDUP_REMOVED lines=60> */
.L_x_1200:
[----:B------:R-:W-:Y:S05]  /*4bac0*/  BSYNC.RECONVERGENT B1 ;  /* 0x0000000000017941 */ /* 0x000fea0003800200 */
.L_x_1199:
        /* <DEDUP_REMOVED lines=20> */
.L_x_1206:
        /* <DEDUP_REMOVED lines=13> */
.L_x_1208:
[----:B------:R-:W-:Y:S05]  /*4bce0*/  BSYNC.RECONVERGENT B2 ;  /* 0x0000000000027941 */ /* 0x000fea0003800200 */
.L_x_1207:
        /* <DEDUP_REMOVED lines=60> */
.L_x_1205:
[----:B------:R-:W-:Y:S05]  /*4c0b0*/  BSYNC.RECONVERGENT B1 ;  /* 0x0000000000017941 */ /* 0x000fea0003800200 */
.L_x_1204:
        /* <DEDUP_REMOVED lines=27> */
.L_x_1211:
        /* <DEDUP_REMOVED lines=13> */
.L_x_1213:
[----:B------:R-:W-:Y:S05]  /*4c340*/  BSYNC.RECONVERGENT B2 ;  /* 0x0000000000027941 */ /* 0x000fea0003800200 */
.L_x_1212:
        /* <DEDUP_REMOVED lines=60> */
.L_x_1210:
[----:B------:R-:W-:Y:S05]  /*4c710*/  BSYNC.RECONVERGENT B1 ;  /* 0x0000000000017941 */ /* 0x000fea0003800200 */
.L_x_1209:
        /* <DEDUP_REMOVED lines=21> */
.L_x_1216:
        /* <DEDUP_REMOVED lines=13> */
.L_x_1218:
[----:B------:R-:W-:Y:S05]  /*4c940*/  BSYNC.RECONVERGENT B2 ;  /* 0x0000000000027941 */ /* 0x000fea0003800200 */
.L_x_1217:
        /* <DEDUP_REMOVED lines=60> */
.L_x_1215:
[----:B------:R-:W-:Y:S05]  /*4cd10*/  BSYNC.RECONVERGENT B1 ;  /* 0x0000000000017941 */ /* 0x000fea0003800200 */
.L_x_1214:
        /* <DEDUP_REMOVED lines=26> */
.L_x_1221:
        /* <DEDUP_REMOVED lines=13> */
.L_x_1223:
[----:B------:R-:W-:Y:S05]  /*4cf90*/  BSYNC.RECONVERGENT B2 ;  /* 0x0000000000027941 */ /* 0x000fea0003800200 */
.L_x_1222:
        /* <DEDUP_REMOVED lines=60> */
.L_x_1220:
[----:B------:R-:W-:Y:S05]  /*4d360*/  BSYNC.RECONVERGENT B1 ;  /* 0x0000000000017941 */ /* 0x000fea0003800200 */
.L_x_1219:
        /* <DEDUP_REMOVED lines=20> */
.L_x_1226:
        /* <DEDUP_REMOVED lines=16> */
.L_x_1228:
[----:B------:R-:W-:Y:S05]  /*4d5b0*/  BSYNC.RECONVERGENT B2 ;  /* 0x0000000000027941 */ /* 0x000fea0003800200 */
.L_x_1227:
        /* <DEDUP_REMOVED lines=60> */
.L_x_1225:
[----:B------:R-:W-:Y:S05]  /*4d980*/  BSYNC.RECONVERGENT B1 ;  /* 0x0000000000017941 */ /* 0x000fea0003800200 */
.L_x_1224:
[----:B------:R-:W-:Y:S02]  /*4d990*/  I2FP.F32.U32 R164, R165 ;  /* 0x000000a500a47245 */ /* 0x000fe40000201000 */
[----:B------:R-:W-:Y:S02]  /*4d9a0*/  PRMT R98, R98, 0x5410, R103 ;  /* 0x0000541062627816 */ /* 0x000fe40000000067 */
[----:B------:R-:W-:Y:S01]  /*4d9b0*/  PRMT R97, R97, 0x5410, R102 ;  /* 0x0000541061617816 */ /* 0x000fe20000000066 */
[----:B------:R-:W-:Y:S01]  /*4d9c0*/  FFMA.FTZ R164, R164, R167, 1.1641532182693481445e-10 ;  /* 0x2f000000a4a47423 */ /* 0x000fe200000100a7 */
[----:B------:R-:W-:-:S04]  /*4d9d0*/  PRMT R96, R96, 0x5410, R101 ;  /* 0x0000541060607816 */ /* 0x000fc80000000065 */
[----:B------:R-:W-:Y:S02]  /*4d9e0*/  FSETP.GTU.FTZ.AND P6, PT, R164, R166, PT ;  /* 0x000000a6a400720b */ /* 0x000fe40003fdc000 */
[----:B------:R-:W-:Y:S02]  /*4d9f0*/  PRMT R164, R63, 0x7632, R164 ;  /* 0x000076323fa47816 */ /* 0x000fe400000000a4 */
[----:B------:R-:W-:-:S03]  /*4da00*/  SEL R165, RZ, 0x1, P6 ;  /* 0x00000001ffa57807 */ /* 0x000fc60003000000 */
[----:B------:R-:W-:-:S04]  /*4da10*/  IMAD.U32 R164, R164, 0x10000, RZ ;  /* 0x00010000a4a47824 */ /* 0x000fc800078e00ff */
[----:B------:R-:W-:-:S05]  /*4da20*/  FMUL.FTZ R164, R164, R135 ;  /* 0x00000087a4a47220 */ /* 0x000fca0000410000 */
[----:B------:R-:W-:-:S05]  /*4da30*/  FSEL R135, R164, RZ, !P6 ;  /* 0x000000ffa4877208 */ /* 0x000fca0007000000 */
[----:B------:R-:W-:Y:S01]  /*4da40*/  FADD.FTZ R135, R133, R135 ;  /* 0x0000008785877221 */ /* 0x000fe20000010000 */
[----:B------:R-:W-:-:S04]  /*4da50*/  @P1 PRMT R133, R59, 0x7632, R133 ;  /* 0x000076323b851816 */ /* 0x000fc80000000085 */
[----:B------:R-:W-:-:S05]  /*4da60*/  @P1 SHF.L.U32 R133, R133, 0x10, RZ ;  /* 0x0000001085851819 */ /* 0x000fca00000006ff */
[----:B------:R-:W-:Y:S01]  /*4da70*/  @P1 FADD.FTZ R133, R135, R133 ;  /* 0x0000008587851221 */ /* 0x000fe20000010000 */
[----:B------:R-:W-:Y:S01]  /*4da80*/  @!P1 IMAD.MOV.U32 R133, RZ, RZ, R135 ;  /* 0x000000ffff859224 */ /* 0x000fe200078e0087 */
[----:B------:R-:W-:Y:S02]  /*4da90*/  MOV R135, R8 ;  /* 0x0000000800877202 */ /* 0x000fe40000000f00 */
[----:B------:R-:W-:Y:S02]  /*4daa0*/  PRMT R8, R165, 0x7610, R8 ;  /* 0x00007610a5087816 */ /* 0x000fe40000000008 */
[----:B------:R-:W-:-:S04]  /*4dab0*/  F2FP.BF16.F32.PACK_AB R164, RZ, R133 ;  /* 0x00000085ffa4723e */ /* 0x000fc800000010ff */
[----:B------:R-:W-:Y:S01]  /*4dac0*/  PRMT R99, R99, 0x5410, R164 ;  /* 0x0000541063637816 */ /* 0x000fe200000000a4 */
[----:B------:R-:W-:Y:S06]  /*4dad0*/  BRA `(.L_x_1229) ;  /* 0x0000003000ac7947 */ /* 0x000fec0003800000 */
.L_x_1148:
        /* <DEDUP_REMOVED lines=16> */
.L_x_1232:
        /* <DEDUP_REMOVED lines=13> */
.L_x_1234:
[----:B------:R-:W-:Y:S05]  /*4dcb0*/  BSYNC.RECONVERGENT B2 ;  /* 0x0000000000027941 */ /* 0x000fea0003800200 */
.L_x_1233:
        /* <DEDUP_REMOVED lines=60> */
.L_x_1231:
[----:B------:R-:W-:Y:S05]  /*4e080*/  BSYNC.RECONVERGENT B1 ;  /* 0x0000000000017941 */ /* 0x000fea0003800200 */
.L_x_1230:
        /* <DEDUP_REMOVED lines=29> */
.L_x_1237:
        /* <DEDUP_REMOVED lines=13> */
.L_x_1239:
[----:B------:R-:W-:Y:S05]  /*4e330*/  BSYNC.RECONVERGENT B2 ;  /* 0x0000000000027941 */ /* 0x000fea0003800200 */
.L_x_1238:
        /* <DEDUP_REMOVED lines=60> */
.L_x_1236:
[----:B------:R-:W-:Y:S05]  /*4e700*/  BSYNC.RECONVERGENT B1 ;  /* 0x0000000000017941 */ /* 0x000fea0003800200 */
.L_x_1235:
        /* <DEDUP_REMOVED lines=26> */
.L_x_1242:
        /* <DEDUP_REMOVED lines=13> */
.L_x_1244:
[----:B------:R-:W-:Y:S05]  /*4e980*/  BSYNC.RECONVERGENT B2 ;  /* 0x0000000000027941 */ /* 0x000fea0003800200 */
.L_x_1243:
        /* <DEDUP_REMOVED lines=60> */
.L_x_1241:
[----:B------:R-:W-:Y:S05]  /*4ed50*/  BSYNC.RECONVERGENT B1 ;  /* 0x0000000000017941 */ /* 0x000fea0003800200 */
.L_x_1240:
        /* <DEDUP_REMOVED lines=26> */
.L_x_1247:
        /* <DEDUP_REMOVED lines=13> */
.L_x_1249:
[----:B------:R-:W-:Y:S05]  /*4efd0*/  BSYNC.RECONVERGENT B2 ;  /* 0x0000000000027941 */ /* 0x000fea0003800200 */
.L_x_1248:
        /* <DEDUP_REMOVED lines=60> */
.L_x_1246:
[----:B------:R-:W-:Y:S05]  /*4f3a0*/  BSYNC.RECONVERGENT B1 ;  /* 0x0000000000017941 */ /* 0x000fea0003800200 */
.L_x_1245:
        /* <DEDUP_REMOVED lines=26> */
.L_x_1252:
        /* <DEDUP_REMOVED lines=13> */
.L_x_1254:
[----:B------:R-:W-:Y:S05]  /*4f620*/  BSYNC.RECONVERGENT B2 ;  /* 0x0000000000027941 */ /* 0x000fea0003800200 */
.L_x_1253:
        /* <DEDUP_REMOVED lines=60> */
.L_x_1251:
[----:B------:R-:W-:Y:S05]  /*4f9f0*/  BSYNC.RECONVERGENT B1 ;  /* 0x0000000000017941 */ /* 0x000fea0003800200 */
.L_x_1250:
        /* <DEDUP_REMOVED lines=24> */
.L_x_1257:
        /* <DEDUP_REMOVED lines=13> */
.L_x_1259:
[----:B------:R-:W-:Y:S05]  /*4fc50*/  BSYNC.RECONVERGENT B2 ;  /* 0x0000000000027941 */ /* 0x000fea0003800200 */
.L_x_1258:
        /* <DEDUP_REMOVED lines=60> */
.L_x_1256:
[----:B------:R-:W-:Y:S05]  /*50020*/  BSYNC.RECONVERGENT B1 ;  /* 0x0000000000017941 */ /* 0x000fea0003800200 */
.L_x_1255:
        /* <DEDUP_REMOVED lines=24> */
.L_x_1262:
        /* <DEDUP_REMOVED lines=13> */
.L_x_1264:
[----:B------:R-:W-:Y:S05]  /*50280*/  BSYNC.RECONVERGENT B2 ;  /* 0x0000000000027941 */ /* 0x000fea0003800200 */
.L_x_1263:
        /* <DEDUP_REMOVED lines=60> */
.L_x_1261:
[----:B------:R-:W-:Y:S05]  /*50650*/  BSYNC.RECONVERGENT B1 ;  /* 0x0000000000017941 */ /* 0x000fea0003800200 */
.L_x_1260:
        /* <DEDUP_REMOVED lines=24> */
.L_x_1267:
        /* <DEDUP_REMOVED lines=13> */
.L_x_1269:
[----:B------:R-:W-:Y:S05]  /*508b0*/  BSYNC.RECONVERGENT B2 ;  /* 0x0000000000027941 */ /* 0x000fea0003800200 */
.L_x_1268:
        /* <DEDUP_REMOVED lines=60> */
.L_x_1266:
[----:B------:R-:W-:Y:S05]  /*50c80*/  BSYNC.RECONVERGENT B1 ;  /* 0x0000000000017941 */ /* 0x000fea0003800200 */
.L_x_1265:
[----:B------:R-:W-:Y:S01]  /*50c90*/  I2FP.F32.U32 R164, R165 ;  /* 0x000000a500a47245 */ /* 0x000fe20000201000 */
[----:B------:R-:W-:Y:S01]  /*50ca0*/  IMAD.U32 R133, R133, 0x10000, RZ ;  /* 0x0001000085857824 */ /* 0x000fe200078e00ff */
[----:B------:R-:W-:Y:S02]  /*50cb0*/  PRMT R98, R98, 0x5410, R166 ;  /* 0x0000541062627816 */ /* 0x000fe400000000a6 */
[----:B------:R-:W-:Y:S01]  /*50cc0*/  PRMT R97, R97, 0x5410, R103 ;  /* 0x0000541061617816 */ /* 0x000fe20000000067 */
[----:B------:R-:W-:Y:S01]  /*50cd0*/  FFMA.FTZ R164, R164, R236, 1.1641532182693481445e-10 ;  /* 0x2f000000a4a47423 */ /* 0x000fe200000100ec */
[----:B------:R-:W-:Y:S01]  /*50ce0*/  FMUL.FTZ R133, R133, R135 ;  /* 0x0000008785857220 */ /* 0x000fe20000410000 */
[----:B------:R-:W-:Y:S02]  /*50cf0*/  @P1 PRMT R135, R59, 0x7632, R135 ;  /* 0x000076323b871816 */ /* 0x000fe40000000087 */
[----:B------:R-:W-:Y:S02]  /*50d00*/  PRMT R96, R96, 0x5410, R101 ;  /* 0x0000541060607816 */ /* 0x000fe40000000065 */
[----:B------:R-:W-:-:S02]  /*50d10*/  FSETP.GTU.FTZ.AND P5, PT, R164, R167, PT ;  /* 0x000000a7a400720b */ /* 0x000fc40003fbc000 */
[----:B------:R-:W-:Y:S02]  /*50d20*/  @P1 SHF.L.U32 R135, R135, 0x10, RZ ;  /* 0x0000001087871819 */ /* 0x000fe400000006ff */
[----:B------:R-:W-:Y:S02]  /*50d30*/  FSEL R133, R133, RZ, !P5 ;  /* 0x000000ff85857208 */ /* 0x000fe40006800000 */
[----:B------:R-:W-:-:S03]  /*50d40*/  PLOP3.LUT P5, PT, P5, PT, PT, 0x8, 0x80 ;  /* 0x000000000080781c */ /* 0x000fc60002fae170 */
[----:B------:R-:W-:Y:S01]  /*50d50*/  @P1 FADD.FTZ R133, R135, R133 ;  /* 0x0000008587851221 */ /* 0x000fe20000010000 */
[----:B------:R-:W-:-:S04]  /*50d60*/  IMAD.MOV.U32 R135, RZ, RZ, R102 ;  /* 0x000000ffff877224 */ /* 0x000fc800078e0066 */
[----:B------:R-:W-:-:S04]  /*50d70*/  F2FP.BF16.F32.PACK_AB R164, RZ, R133 ;  /* 0x00000085ffa4723e */ /* 0x000fc800000010ff */
[----:B------:R-:W-:-:S07]  /*50d80*/  PRMT R99, R99, 0x5410, R164 ;  /* 0x0000541063637816 */ /* 0x000fce00000000a4 */
.L_x_1229:
[----:B------:R-:W0:Y:S01]  /*50d90*/  LDC.64 R102, c[0x0][0x3a8] ;  /* 0x0000ea00ff667b82 */ /* 0x000e220000000a00 */
[C---:B------:R-:W-:Y:S02]  /*50da0*/  LOP3.LUT P6, RZ, R25.reuse, 0x8, RZ, 0xc0, !PT ;  /* 0x0000000819ff7812 */ /* 0x040fe400078cc0ff */
[----:B------:R-:W-:Y:S02]  /*50db0*/  LOP3.LUT P1, RZ, R25, 0x10, RZ, 0xc0, !PT ;  /* 0x0000001019ff7812 */ /* 0x000fe4000782c0ff */
[----:B------:R-:W-:Y:S01]  /*50dc0*/  SEL R101, RZ, 0x100, !P6 ;  /* 0x00000100ff657807 */ /* 0x000fe20007000000 */
        /* <DEDUP_REMOVED lines=11> */
[----:B------:R-:W-:Y:S02]  /*50e80*/  LOP3.LUT R96, R101, R96, R98, 0xfe, !PT ;  /* 0x0000006065607212 */ /* 0x000fe400078efe62 */
[----:B------:R-:W-:-:S02]  /*50e90*/  SEL R98, RZ, 0x1, !P1 ;  /* 0x00000001ff627807 */ /* 0x000fc40004800000 */
[----:B------:R-:W-:Y:S02]  /*50ea0*/  LOP3.LUT R97, R97, R99, RZ, 0xfc, !PT ;  /* 0x0000006361617212 */ /* 0x000fe400078efcff */
[----:B------:R-:W-:Y:S02]  /*50eb0*/  LOP3.LUT R96, R96, R98, RZ, 0xfc, !PT ;  /* 0x0000006260607212 */ /* 0x000fe400078efcff */
[----:B------:R-:W0:Y:S02]  /*50ec0*/  LDC.64 R98, c[0x0][0x3b0] ;  /* 0x0000ec00ff627b82 */ /* 0x000e240000000a00 */
[----:B0-----:R-:W-:-:S05]  /*50ed0*/  IMAD.WIDE.U32 R98, R100, 0x8, R98 ;  /* 0x0000000864627825 */ /* 0x001fca00078e0062 */
[----:B------:R2:W-:Y:S01]  /*50ee0*/  STG.E.64 desc[UR6][R98.64], R96 ;  /* 0x0000006062007986 */ /* 0x0005e2000c101b06 */
[----:B------:R-:W-:Y:S05]  /*50ef0*/  @!P0 BRA `(.L_x_1147) ;  /* 0x0000000000508947 */ /* 0x000fea0003800000 */
[----:B--2---:R-:W-:Y:S02]  /*50f00*/  SHF.L.U32 R96, R9, 0x10, RZ ;  /* 0x0000001009607819 */ /* 0x004fe400000006ff */
        /* <DEDUP_REMOVED lines=19> */
.L_x_1147:
[----:B------:R-:W-:Y:S05]  /*51040*/  BSYNC.RECONVERGENT B0 ;  /* 0x0000000000007941 */ /* 0x000fea0003800200 */
.L_x_1146:
[----:B0123--:R-:W-:Y:S01]  /*51050*/  FADD.FTZ R96, RZ, R16 ;  /* 0x00000010ff607221 */ /* 0x00ffe20000010000 */
[C---:B------:R-:W-:Y:S01]  /*51060*/  ISETP.GE.U32.AND P5, PT, R27.reuse, 0x20, PT ;  /* 0x000000201b00780c */ /* 0x040fe20003fa6070 */
[----:B------:R-:W0:Y:S01]  /*51070*/  S2R R101, SR_TID.X ;  /* 0x0000000000657919 */ /* 0x000e220000002100 */
[C---:B------:R-:W-:Y:S01]  /*51080*/  ISETP.GT.U32.AND P4, PT, R27.reuse, 0x3f, PT ;  /* 0x0000003f1b00780c */ /* 0x040fe20003f84070 */
        /* <DEDUP_REMOVED lines=80> */
[----:B------:R-:W-:Y:S01]  /*51590*/  LOP3.LUT P6, RZ, R25, 0x2, RZ, 0xc0, !PT ;  /* 0x0000000219ff7812 */ /* 0x000fe200078cc0ff */
        /* <DEDUP_REMOVED lines=46> */
[----:B------:R-:W-:Y:S02]  /*51880*/  LOP3.LUT P4, RZ, R25, 0x1, RZ, 0xc0, !PT ;  /* 0x0000000119ff7812 */ /* 0x000fe4000788c0ff */
        /* <DEDUP_REMOVED lines=103> */
.L_x_1299:
        /* <DEDUP_REMOVED lines=17> */
[----:B------:R-:W2:Y:S04]  /*52010*/  LDL R100, [R1+0x8] ;  /* 0x0000080001647983 */ /* 0x000ea80000100800 */
[----:B------:R-:W3:Y:S04]  /*52020*/  LDL R246, [R1+0x4] ;  /* 0x0000040001f67983 */ /* 0x000ee80000100800 */
[----:B------:R-:W4:Y:S04]  /*52030*/  LDL R166, [R1+0x10] ;  /* 0x0000100001a67983 */ /* 0x000f280000100800 */
[----:B------:R-:W5:Y:S04]  /*52040*/  LDL R236, [R1+0xc] ;  /* 0x00000c0001ec7983 */ /* 0x000f680000100800 */
[----:B------:R-:W5:Y:S01]  /*52050*/  LDL R167, [R1] ;  /* 0x0000000001a77983 */ /* 0x000f620000100800 */
        /* <DEDUP_REMOVED lines=10> */
[--C-:B0-----:R-:W-:Y:S01]  /*52100*/  FADD.FTZ R102, R45, -R165.reuse ;  /* 0x800000a52d667221 */ /* 0x101fe20000010000 */
[----:B------:R-:W-:Y:S02]  /*52110*/  IMAD.U32 R101, R234, 0x10000, RZ ;  /* 0x00010000ea657824 */ /* 0x000fe400078e00ff */
[----:B------:R-:W-:Y:S01]  /*52120*/  FADD.FTZ R247, R110, -R165 ;  /* 0x800000a56ef77221 */ /* 0x000fe20000010000 */
[----:B------:R-:W-:-:S03]  /*52130*/  FMUL.FTZ R102, R164, R102 ;  /* 0x00000066a4667220 */ /* 0x000fc60000410000 */
[----:B------:R-:W-:Y:S01]  /*52140*/  FMUL.FTZ R247, R164, R247 ;  /* 0x000000f7a4f77220 */ /* 0x000fe20000410000 */
[----:B------:R-:W-:Y:S02]  /*52150*/  SHF.L.U32 R251, R64, 0x10, RZ ;  /* 0x0000001040fb7819 */ /* 0x000fe400000006ff */
[----:B--2---:R-:W-:Y:S01]  /*52160*/  SHF.L.U32 R100, R100, 0x10, RZ ;  /* 0x0000001064647819 */ /* 0x004fe200000006ff */
[----:B---3--:R-:W-:Y:S01]  /*52170*/  IMAD.U32 R99, R246, 0x10000, RZ ;  /* 0x00010000f6637824 */ /* 0x008fe200078e00ff */
[----:B----4-:R-:W-:-:S03]  /*52180*/  SHF.L.U32 R98, R166, 0x10, RZ ;  /* 0x00000010a6627819 */ /* 0x010fc600000006ff */
[----:B------:R-:W-:Y:S01]  /*52190*/  FFMA.FTZ R99, R248, R99, R100 ;  /* 0x00000063f8637223 */ /* 0x000fe20000010064 */
[----:B-----5:R-:W-:Y:S01]  /*521a0*/  IMAD.U32 R97, R236, 0x10000, RZ ;  /* 0x00010000ec617824 */ /* 0x020fe200078e00ff */
[----:B------:R-:W-:-:S03]  /*521b0*/  SHF.L.U32 R100, R94, 0x10, RZ ;  /* 0x000000105e647819 */ /* 0x000fc600000006ff */
[----:B------:R-:W-:Y:S01]  /*521c0*/  FFMA.FTZ R248, R248, R97, R98 ;  /* 0x00000061f8f87223 */ /* 0x000fe20000010062 */
[----:B------:R-:W-:Y:S01]  /*521d0*/  SHF.L.U32 R98, R66, 0x10, RZ ;  /* 0x0000001042627819 */ /* 0x000fe200000006ff */
[----:B------:R-:W-:Y:S02]  /*521e0*/  IMAD.U32 R97, R230, 0x10000, RZ ;  /* 0x00010000e6617824 */ /* 0x000fe400078e00ff */
[C---:B------:R-:W-:Y:S01]  /*521f0*/  FFMA.FTZ R101, R102.reuse, R101, R100 ;  /* 0x0000006566657223 */ /* 0x040fe20000010064 */
[----:B------:R-:W-:Y:S01]  /*52200*/  SHF.L.U32 R166, R249, 0x10, RZ ;  /* 0x00000010f9a67819 */ /* 0x000fe200000006ff */
[----:B------:R-:W-:Y:S01]  /*52210*/  FFMA.FTZ R102, R102, R97, R98 ;  /* 0x0000006166667223 */ /* 0x000fe20000010062 */
[----:B------:R-:W-:Y:S01]  /*52220*/  IMAD.U32 R98, R245, 0x10000, RZ ;  /* 0x00010000f5627824 */ /* 0x000fe200078e00ff */
[----:B------:R-:W-:Y:S01]  /*52230*/  SHF.L.U32 R100, R167, 0x10, RZ ;  /* 0x00000010a7647819 */ /* 0x000fe200000006ff */
[----:B------:R-:W-:Y:S02]  /*52240*/  IMAD.U32 R97, R250, 0x10000, RZ ;  /* 0x00010000fa617824 */ /* 0x000fe400078e00ff */
[----:B------:R-:W-:Y:S01]  /*52250*/  FADD.FTZ R236, R29, -R165 ;  /* 0x800000a51dec7221 */ /* 0x000fe20000010000 */
[----:B------:R-:W-:Y:S01]  /*52260*/  FFMA.FTZ R98, R247, R98, R166 ;  /* 0x00000062f7627223 */ /* 0x000fe200000100a6 */
[----:B------:R-:W-:Y:S01]  /*52270*/  SHF.L.U32 R167, R93, 0x10, RZ ;  /* 0x000000105da77819 */ /* 0x000fe200000006ff */
[----:B------:R-:W-:Y:S01]  /*52280*/  FFMA.FTZ R247, R247, R97, R100 ;  /* 0x00000061f7f77223 */ /* 0x000fe20000010064 */
[----:B------:R-:W-:Y:S01]  /*52290*/  FMUL.FTZ R236, R164, R236 ;  /* 0x000000eca4ec7220 */ /* 0x000fe20000410000 */
[----:B------:R-:W-:Y:S01]  /*522a0*/  IMAD.U32 R100, R233, 0x10000, RZ ;  /* 0x00010000e9647824 */ /* 0x000fe200078e00ff */
[----:B------:R-:W-:Y:S01]  /*522b0*/  SHF.L.U32 R166, R65, 0x10, RZ ;  /* 0x0000001041a67819 */ /* 0x000fe200000006ff */
[----:B------:R-:W-:-:S02]  /*522c0*/  IMAD.U32 R97, R229, 0x10000, RZ ;  /* 0x00010000e5617824 */ /* 0x000fc400078e00ff */
[----:B------:R-:W-:Y:S01]  /*522d0*/  FADD.FTZ R246, R44, -R165 ;  /* 0x800000a52cf67221 */ /* 0x000fe20000010000 */
[C---:B------:R-:W-:Y:S01]  /*522e0*/  FFMA.FTZ R100, R236.reuse, R100, R167 ;  /* 0x00000064ec647223 */ /* 0x040fe200000100a7 */
[----:B------:R-:W-:Y:S01]  /*522f0*/  FFMA.FTZ R236, R236, R97, R166 ;  /* 0x00000061ecec7223 */ /* 0x000fe200000100a6 */
[----:B------:R-:W-:Y:S01]  /*52300*/  SHF.L.U32 R166, R242, 0x10, RZ ;  /* 0x00000010f2a67819 */ /* 0x000fe200000006ff */
[----:B------:R-:W-:Y:S01]  /*52310*/  FMUL.FTZ R246, R164, R246 ;  /* 0x000000f6a4f67220 */ /* 0x000fe20000410000 */
[----:B------:R-:W-:Y:S01]  /*52320*/  IMAD.U32 R97, R241, 0x10000, RZ ;  /* 0x00010000f1617824 */ /* 0x000fe200078e00ff */
[----:B------:R-:W-:-:S03]  /*52330*/  SHF.L.U32 R167, R244, 0x10, RZ ;  /* 0x00000010f4a77819 */ /* 0x000fc600000006ff */
[----:B------:R-:W-:Y:S01]  /*52340*/  FFMA.FTZ R97, R246, R97, R166 ;  /* 0x00000061f6617223 */ /* 0x000fe200000100a6 */
[----:B------:R-:W-:-:S04]  /*52350*/  IMAD.U32 R166, R243, 0x10000, RZ ;  /* 0x00010000f3a67824 */ /* 0x000fc800078e00ff */
[----:B------:R-:W-:Y:S01]  /*52360*/  FFMA.FTZ R246, R246, R166, R167 ;  /* 0x000000a6f6f67223 */ /* 0x000fe200000100a7 */
[----:B------:R-:W-:Y:S01]  /*52370*/  FADD.FTZ R166, R16, -R165 ;  /* 0x800000a510a67221 */ /* 0x000fe20000010000 */
[----:B------:R-:W-:Y:S01]  /*52380*/  F2FP.BF16.F32.PACK_AB R99, R99, R96 ;  /* 0x000000606363723e */ /* 0x000fe200000010ff */
[----:B------:R-:W-:Y:S01]  /*52390*/  IMAD.U32 R96, R232, 0x10000, RZ ;  /* 0x00010000e8607824 */ /* 0x000fe200078e00ff */
[----:B------:R-:W-:Y:S01]  /*523a0*/  SHF.L.U32 R167, R92, 0x10, RZ ;  /* 0x000000105ca77819 */ /* 0x000fe200000006ff */
[----:B------:R-:W-:-:S04]  /*523b0*/  FMUL.FTZ R166, R164, R166 ;  /* 0x000000a6a4a67220 */ /* 0x000fc80000410000 */
[----:B------:R-:W-:Y:S01]  /*523c0*/  FFMA.FTZ R96, R166, R96, R167 ;  /* 0x00000060a6607223 */ /* 0x000fe200000100a7 */
[----:B------:R-:W-:Y:S01]  /*523d0*/  IMAD.U32 R167, R228, 0x10000, RZ ;  /* 0x00010000e4a77824 */ /* 0x000fe200078e00ff */
[----:B------:R-:W-:-:S03]  /*523e0*/  F2FP.BF16.F32.PACK_AB R98, R98, R101 ;  /* 0x000000656262723e */ /* 0x000fc600000010ff */
[----:B------:R-:W-:Y:S01]  /*523f0*/  FFMA.FTZ R166, R166, R167, R251 ;  /* 0x000000a7a6a67223 */ /* 0x000fe200000100fb */
[----:B------:R-:W-:Y:S01]  /*52400*/  FADD.FTZ R167, R28, -R165 ;  /* 0x800000a51ca77221 */ /* 0x000fe20000010000 */
[----:B------:R-:W-:Y:S01]  /*52410*/  F2FP.BF16.F32.PACK_AB R97, R97, R100 ;  /* 0x000000646161723e */ /* 0x000fe200000010ff */
[----:B------:R-:W-:Y:S01]  /*52420*/  IMAD.U32 R100, R237, 0x10000, RZ ;  /* 0x00010000ed647824 */ /* 0x000fe200078e00ff */
[----:B------:R-:W-:Y:S01]  /*52430*/  SHF.L.U32 R101, R238, 0x10, RZ ;  /* 0x00000010ee657819 */ /* 0x000fe200000006ff */
[----:B------:R-:W-:Y:S01]  /*52440*/  FMUL.FTZ R167, R164, R167 ;  /* 0x000000a7a4a77220 */ /* 0x000fe20000410000 */
        /* <DEDUP_REMOVED lines=15> */
[----:B------:R-:W-:-:S07]  /*52540*/  VIADD R17, R17, 0x20 ;  /* 0x0000002011117836 */ /* 0x000fce0000000000 */
.L_x_1272:
[----:B------:R-:W-:Y:S05]  /*52550*/  BSYNC.RECONVERGENT B0 ;  /* 0x0000000000007941 */ /* 0x000fea0003800200 */
.L_x_1271:
[----:B------:R-:W-:Y:S01]  /*52560*/  LOP3.LUT P0, RZ, R25, 0x1000, RZ, 0xc0, !PT ;  /* 0x0000100019ff7812 */ /* 0x000fe2000780c0ff */
[----:B------:R-:W-:-:S12]  /*52570*/  BSSY.RECONVERGENT B0, `(.L_x_1273) ;  /* 0x0000061000007945 */ /* 0x000fd80003800200 */
[----:B------:R-:W-:Y:S05]  /*52580*/  @!P0 BRA `(.L_x_1274) ;  /* 0x00000004007c8947 */ /* 0x000fea0003800000 */
[----:B------:R-:W3:Y:S01]  /*52590*/  LDL R166, [R1+0x44] ;  /* 0x0000440001a67983 */ /* 0x000ee20000100800 */
[----:B--2---:R-:W-:-:S03]  /*525a0*/  FADD.FTZ R103, R113, -R165 ;  /* 0x800000a571677221 */ /* 0x004fc60000010000 */
[----:B------:R-:W2:Y:S04]  /*525b0*/  LDL R100, [R1+0x48] ;  /* 0x0000480001647983 */ /* 0x000ea80000100800 */
[----:B0-----:R-:W4:Y:S04]  /*525c0*/  LDL R102, [R1+0x4c] ;  /* 0x00004c0001667983 */ /* 0x001f280000100800 */
[----:B------:R-:W5:Y:S01]  /*525d0*/  LDL R101, [R1+0x50] ;  /* 0x0000500001657983 */ /* 0x000f620000100800 */
[----:B-1----:R-:W-:Y:S01]  /*525e0*/  SHF.L.U32 R96, R227, 0x10, RZ ;  /* 0x00000010e3607819 */ /* 0x002fe200000006ff */
[----:B------:R-:W-:Y:S01]  /*525f0*/  FMUL.FTZ R103, R164, R103 ;  /* 0x00000067a4677220 */ /* 0x000fe20000410000 */
[----:B------:R-:W-:Y:S01]  /*52600*/  IMAD.U32 R99, R139, 0x10000, RZ ;  /* 0x000100008b637824 */ /* 0x000fe200078e00ff */
[----:B------:R-:W5:Y:S01]  /*52610*/  LDL R246, [R1+0x34] ;  /* 0x0000340001f67983 */ /* 0x000f620000100800 */
[----:B------:R-:W-:Y:S01]  /*52620*/  SHF.L.U32 R97, R223, 0x10, RZ ;  /* 0x00000010df617819 */ /* 0x000fe200000006ff */
[----:B------:R-:W-:-:S02]  /*52630*/  IMAD.U32 R98, R71, 0x10000, RZ ;  /* 0x0001000047627824 */ /* 0x000fc400078e00ff */
[----:B------:R-:W-:Y:S01]  /*52640*/  FFMA.FTZ R96, R103, R96, R99 ;  /* 0x0000006067607223 */ /* 0x000fe20000010063 */
[----:B------:R-:W5:Y:S01]  /*52650*/  LDL R236, [R1+0x3c] ;  /* 0x00003c0001ec7983 */ /* 0x000f620000100800 */
[--C-:B------:R-:W-:Y:S01]  /*52660*/  FADD.FTZ R248, R127, -R165.reuse ;  /* 0x800000a57ff87221 */ /* 0x100fe20000010000 */
[----:B------:R-:W-:Y:S02]  /*52670*/  FFMA.FTZ R103, R103, R97, R98 ;  /* 0x0000006167677223 */ /* 0x000fe40000010062 */
[----:B------:R-:W5:Y:S01]  /*52680*/  LDL R167, [R1+0x40] ;  /* 0x0000400001a77983 */ /* 0x000f620000100800 */
[----:B------:R-:W-:Y:S01]  /*52690*/  FMUL.FTZ R248, R164, R248 ;  /* 0x000000f8a4f87220 */ /* 0x000fe20000410000 */
[----:B------:R-:W-:Y:S02]  /*526a0*/  FADD.FTZ R247, R112, -R165 ;  /* 0x800000a570f77221 */ /* 0x000fe40000010000 */
[----:B------:R-:W5:Y:S04]  /*526b0*/  LDL R252, [R1+0x2c] ;  /* 0x00002c0001fc7983 */ /* 0x000f680000100800 */
[----:B------:R-:W5:Y:S01]  /*526c0*/  LDL R251, [R1+0x30] ;  /* 0x0000300001fb7983 */ /* 0x000f620000100800 */
[----:B---3--:R-:W-:-:S03]  /*526d0*/  SHF.L.U32 R99, R166, 0x10, RZ ;  /* 0x00000010a6637819 */ /* 0x008fc600000006ff */
[----:B------:R-:W3:Y:S01]  /*526e0*/  LDL R166, [R1+0x38] ;  /* 0x0000380001a67983 */ /* 0x000ee20000100800 */
[----:B--2---:R-:W-:Y:S01]  /*526f0*/  IMAD.U32 R100, R100, 0x10000, RZ ;  /* 0x0001000064647824 */ /* 0x004fe200078e00ff */
[----:B----4-:R-:W-:Y:S01]  /*52700*/  SHF.L.U32 R97, R102, 0x10, RZ ;  /* 0x0000001066617819 */ /* 0x010fe200000006ff */
[----:B------:R-:W-:Y:S01]  /*52710*/  FADD.FTZ R102, R47, -R165 ;  /* 0x800000a52f667221 */ /* 0x000fe20000010000 */
[----:B-----5:R-:W-:Y:S02]  /*52720*/  IMAD.U32 R98, R101, 0x10000, RZ ;  /* 0x0001000065627824 */ /* 0x020fe400078e00ff */
[----:B------:R-:W-:Y:S01]  /*52730*/  FFMA.FTZ R99, R248, R99, R100 ;  /* 0x00000063f8637223 */ /* 0x000fe20000010064 */
[----:B------:R-:W-:Y:S01]  /*52740*/  SHF.L.U32 R101, R226, 0x10, RZ ;  /* 0x00000010e2657819 */ /* 0x000fe200000006ff */
[----:B------:R-:W-:Y:S01]  /*52750*/  FMUL.FTZ R102, R164, R102 ;  /* 0x00000066a4667220 */ /* 0x000fe20000410000 */
[----:B------:R-:W-:Y:S01]  /*52760*/  FFMA.FTZ R248, R248, R97, R98 ;  /* 0x00000061f8f87223 */ /* 0x000fe20000010062 */
[----:B------:R-:W-:Y:S01]  /*52770*/  IMAD.U32 R100, R138, 0x10000, RZ ;  /* 0x000100008a647824 */ /* 0x000fe200078e00ff */
[----:B------:R-:W-:Y:S01]  /*52780*/  SHF.L.U32 R97, R222, 0x10, RZ ;  /* 0x00000010de617819 */ /* 0x000fe200000006ff */
[----:B------:R-:W-:-:S02]  /*52790*/  IMAD.U32 R98, R70, 0x10000, RZ ;  /* 0x0001000046627824 */ /* 0x000fc400078e00ff */
[C---:B------:R-:W-:Y:S02]  /*527a0*/  FFMA.FTZ R101, R102.reuse, R101, R100 ;  /* 0x0000006566657223 */ /* 0x040fe40000010064 */
[----:B------:R-:W-:Y:S01]  /*527b0*/  FFMA.FTZ R102, R102, R97, R98 ;  /* 0x0000006166667223 */ /* 0x000fe20000010062 */
[----:B------:R-:W-:Y:S01]  /*527c0*/  SHF.L.U32 R98, R246, 0x10, RZ ;  /* 0x00000010f6627819 */ /* 0x000fe200000006ff */
[----:B------:R-:W-:Y:S01]  /*527d0*/  FMUL.FTZ R247, R164, R247 ;  /* 0x000000f7a4f77220 */ /* 0x000fe20000410000 */
[----:B------:R-:W-:Y:S01]  /*527e0*/  SHF.L.U32 R97, R236, 0x10, RZ ;  /* 0x00000010ec617819 */ /* 0x000fe200000006ff */
[----:B------:R-:W-:Y:S02]  /*527f0*/  IMAD.U32 R100, R167, 0x10000, RZ ;  /* 0x00010000a7647824 */ /* 0x000fe400078e00ff */
[----:B------:R-:W-:Y:S01]  /*52800*/  FADD.FTZ R236, R31, -R165 ;  /* 0x800000a51fec7221 */ /* 0x000fe20000010000 */
[----:B------:R-:W-:-:S03]  /*52810*/  IMAD.U32 R167, R137, 0x10000, RZ ;  /* 0x0001000089a77824 */ /* 0x000fc600078e00ff */
[----:B------:R-:W-:Y:S01]  /*52820*/  FMUL.FTZ R236, R164, R236 ;  /* 0x000000eca4ec7220 */ /* 0x000fe20000410000 */
[----:B---3--:R-:W-:-:S04]  /*52830*/  IMAD.U32 R166, R166, 0x10000, RZ ;  /* 0x00010000a6a67824 */ /* 0x008fc800078e00ff */
        /* <DEDUP_REMOVED lines=11> */
[----:B------:R-:W-:Y:S02]  /*528f0*/  F2FP.BF16.F32.PACK_AB R99, R99, R96 ;  /* 0x000000606363723e */ /* 0x000fe400000010ff */
[----:B------:R-:W-:Y:S02]  /*52900*/  SHF.L.U32 R96, R224, 0x10, RZ ;  /* 0x00000010e0607819 */ /* 0x000fe400000006ff */
[----:B------:R-:W-:Y:S02]  /*52910*/  F2FP.BF16.F32.PACK_AB R98, R98, R101 ;  /* 0x000000656262723e */ /* 0x000fe400000010ff */
[----:B------:R-:W4:Y:S01]  /*52920*/  LDL R101, [R1+0x18] ;  /* 0x0000180001657983 */ /* 0x000f220000100800 */
[----:B---3--:R-:W-:Y:S01]  /*52930*/  SHF.L.U32 R97, R166, 0x10, RZ ;  /* 0x00000010a6617819 */ /* 0x008fe200000006ff */
[----:B--2---:R-:W-:Y:S02]  /*52940*/  IMAD.U32 R166, R167, 0x10000, RZ ;  /* 0x00010000a7a67824 */ /* 0x004fe400078e00ff */
[----:B------:R-:W-:-:S02]  /*52950*/  IMAD.U32 R167, R251, 0x10000, RZ ;  /* 0x00010000fba77824 */ /* 0x000fc400078e00ff */
[----:B------:R-:W-:Y:S01]  /*52960*/  FFMA.FTZ R97, R246, R97, R166 ;  /* 0x00000061f6617223 */ /* 0x000fe200000100a6 */
[----:B------:R-:W-:Y:S01]  /*52970*/  SHF.L.U32 R166, R252, 0x10, RZ ;  /* 0x00000010fca67819 */ /* 0x000fe200000006ff */
[----:B------:R-:W-:Y:S01]  /*52980*/  IMAD.U32 R251, R68, 0x10000, RZ ;  /* 0x0001000044fb7824 */ /* 0x000fe200078e00ff */
[----:B------:R-:W2:Y:S03]  /*52990*/  LDL R252, [R1+0x20] ;  /* 0x0000200001fc7983 */ /* 0x000ea60000100800 */
[----:B------:R-:W-:Y:S01]  /*529a0*/  FFMA.FTZ R246, R246, R166, R167 ;  /* 0x000000a6f6f67223 */ /* 0x000fe200000100a7 */
[----:B------:R-:W-:Y:S01]  /*529b0*/  FADD.FTZ R166, R7, -R165 ;  /* 0x800000a507a67221 */ /* 0x000fe20000010000 */
[----:B------:R-:W-:-:S03]  /*529c0*/  IMAD.U32 R167, R136, 0x10000, RZ ;  /* 0x0001000088a77824 */ /* 0x000fc600078e00ff */
        /* <DEDUP_REMOVED lines=8> */
[----:B----4-:R-:W-:-:S03]  /*52a50*/  IMAD.U32 R101, R101, 0x10000, RZ ;  /* 0x0001000065657824 */ /* 0x010fc600078e00ff */
[----:B------:R-:W-:Y:S01]  /*52a60*/  FMUL.FTZ R167, R164, R167 ;  /* 0x000000a7a4a77220 */ /* 0x000fe20000410000 */
[----:B------:R-:W-:Y:S02]  /*52a70*/  F2FP.BF16.F32.PACK_AB R103, R248, R103 ;  /* 0x00000067f867723e */ /* 0x000fe400000010ff */
[----:B------:R-:W-:Y:S02]  /*52a80*/  F2FP.BF16.F32.PACK_AB R102, R247, R102 ;  /* 0x00000066f766723e */ /* 0x000fe400000010ff */
[----:B---3--:R-:W-:-:S05]  /*52a90*/  SHF.L.U32 R100, R100, 0x10, RZ ;  /* 0x0000001064647819 */ /* 0x008fca00000006ff */
[----:B------:R-:W-:Y:S01]  /*52aa0*/  FFMA.FTZ R100, R167, R100, R101 ;  /* 0x00000064a7647223 */ /* 0x000fe20000010065 */
[----:B-----5:R-:W-:Y:S01]  /*52ab0*/  SHF.L.U32 R101, R251, 0x10, RZ ;  /* 0x00000010fb657819 */ /* 0x020fe200000006ff */
[----:B--2---:R-:W-:-:S03]  /*52ac0*/  IMAD.U32 R251, R252, 0x10000, RZ ;  /* 0x00010000fcfb7824 */ /* 0x004fc600078e00ff */
[----:B------:R-:W-:Y:S01]  /*52ad0*/  F2FP.BF16.F32.PACK_AB R96, R100, R96 ;  /* 0x000000606460723e */ /* 0x000fe200000010ff */
        /* <DEDUP_REMOVED lines=10> */
.L_x_1274:
[----:B------:R-:W-:Y:S05]  /*52b80*/  BSYNC.RECONVERGENT B0 ;  /* 0x0000000000007941 */ /* 0x000fea0003800200 */
.L_x_1273:
[----:B------:R-:W-:Y:S01]  /*52b90*/  LOP3.LUT P0, RZ, R25, 0x400, RZ, 0xc0, !PT ;  /* 0x0000040019ff7812 */ /* 0x000fe2000780c0ff */
[----:B------:R-:W-:-:S12]  /*52ba0*/  BSSY.RECONVERGENT B0, `(.L_x_1275) ;  /* 0x0000061000007945 */ /* 0x000fd80003800200 */
[----:B------:R-:W-:Y:S05]  /*52bb0*/  @!P0 BRA `(.L_x_1276) ;  /* 0x00000004007c8947 */ /* 0x000fea0003800000 */
[----:B------:R-:W4:Y:S01]  /*52bc0*/  LDL R166, [R1+0x84] ;  /* 0x0000840001a67983 */ /* 0x000f220000100800 */
[----:B--23--:R-:W-:-:S03]  /*52bd0*/  FADD.FTZ R103, R115, -R165 ;  /* 0x800000a573677221 */ /* 0x00cfc60000010000 */
[----:B------:R-:W2:Y:S04]  /*52be0*/  LDL R100, [R1+0x88] ;  /* 0x0000880001647983 */ /* 0x000ea80000100800 */
[----:B------:R-:W3:Y:S01]  /*52bf0*/  LDL R101, [R1+0x90] ;  /* 0x0000900001657983 */ /* 0x000ee20000100800 */
[----:B------:R-:W-:-:S03]  /*52c00*/  SHF.L.U32 R99, R143, 0x10, RZ ;  /* 0x000000108f637819 */ /* 0x000fc600000006ff */
[----:B0-----:R-:W5:Y:S01]  /*52c10*/  LDL R102, [R1+0x8c] ;  /* 0x00008c0001667983 */ /* 0x001f620000100800 */
        /* <DEDUP_REMOVED lines=12> */
[----:B----4-:R-:W-:-:S03]  /*52ce0*/  IMAD.U32 R99, R166, 0x10000, RZ ;  /* 0x00010000a6637824 */ /* 0x010fc600078e00ff */
[----:B------:R-:W4:Y:S01]  /*52cf0*/  LDL R166, [R1+0x78] ;  /* 0x0000780001a67983 */ /* 0x000f220000100800 */
[----:B------:R-:W-:Y:S01]  /*52d00*/  FFMA.FTZ R103, R103, R97, R98 ;  /* 0x0000006167677223 */ /* 0x000fe20000010062 */
[----:B--2---:R-:W-:Y:S01]  /*52d10*/  SHF.L.U32 R100, R100, 0x10, RZ ;  /* 0x0000001064647819 */ /* 0x004fe200000006ff */
[----:B------:R-:W-:Y:S01]  /*52d20*/  FMUL.FTZ R248, R164, R248 ;  /* 0x000000f8a4f87220 */ /* 0x000fe20000410000 */
[----:B---3--:R-:W-:-:S03]  /*52d30*/  SHF.L.U32 R98, R101, 0x10, RZ ;  /* 0x0000001065627819 */ /* 0x008fc600000006ff */
[----:B------:R-:W-:Y:S01]  /*52d40*/  FFMA.FTZ R99, R248, R99, R100 ;  /* 0x00000063f8637223 */ /* 0x000fe20000010064 */
[----:B-----5:R-:W-:Y:S02]  /*52d50*/  IMAD.U32 R97, R102, 0x10000, RZ ;  /* 0x0001000066617824 */ /* 0x020fe400078e00ff */
[----:B------:R-:W-:Y:S01]  /*52d60*/  FADD.FTZ R102, R49, -R165 ;  /* 0x800000a531667221 */ /* 0x000fe20000010000 */
[----:B------:R-:W-:Y:S01]  /*52d70*/  SHF.L.U32 R100, R142, 0x10, RZ ;  /* 0x000000108e647819 */ /* 0x000fe200000006ff */
[----:B------:R-:W-:Y:S02]  /*52d80*/  IMAD.U32 R101, R218, 0x10000, RZ ;  /* 0x00010000da657824 */ /* 0x000fe400078e00ff */
[----:B------:R-:W-:Y:S01]  /*52d90*/  FFMA.FTZ R248, R248, R97, R98 ;  /* 0x00000061f8f87223 */ /* 0x000fe20000010062 */
[----:B------:R-:W-:Y:S01]  /*52da0*/  FMUL.FTZ R102, R164, R102 ;  /* 0x00000066a4667220 */ /* 0x000fe20000410000 */
[----:B------:R-:W-:Y:S01]  /*52db0*/  SHF.L.U32 R98, R74, 0x10, RZ ;  /* 0x000000104a627819 */ /* 0x000fe200000006ff */
[----:B------:R-:W-:-:S02]  /*52dc0*/  IMAD.U32 R97, R214, 0x10000, RZ ;  /* 0x00010000d6617824 */ /* 0x000fc400078e00ff */
[----:B------:R-:W-:Y:S01]  /*52dd0*/  FFMA.FTZ R101, R102, R101, R100 ;  /* 0x0000006566657223 */ /* 0x000fe20000010064 */
[----:B------:R-:W-:Y:S01]  /*52de0*/  FMUL.FTZ R247, R164, R247 ;  /* 0x000000f7a4f77220 */ /* 0x000fe20000410000 */
[----:B------:R-:W-:Y:S01]  /*52df0*/  FFMA.FTZ R102, R102, R97, R98 ;  /* 0x0000006166667223 */ /* 0x000fe20000010062 */
        /* <DEDUP_REMOVED lines=9> */
[----:B------:R-:W-:Y:S01]  /*52e90*/  IMAD.U32 R100, R217, 0x10000, RZ ;  /* 0x00010000d9647824 */ /* 0x000fe200078e00ff */
[----:B------:R-:W-:Y:S01]  /*52ea0*/  SHF.L.U32 R166, R73, 0x10, RZ ;  /* 0x0000001049a67819 */ /* 0x000fe200000006ff */
[----:B------:R-:W-:Y:S02]  /*52eb0*/  IMAD.U32 R97, R213, 0x10000, RZ ;  /* 0x00010000d5617824 */ /* 0x000fe400078e00ff */
        /* <DEDUP_REMOVED lines=10> */
[----:B---3--:R-:W-:Y:S01]  /*52f60*/  IMAD.U32 R97, R166, 0x10000, RZ ;  /* 0x00010000a6617824 */ /* 0x008fe200078e00ff */
[----:B--2---:R-:W-:Y:S02]  /*52f70*/  SHF.L.U32 R166, R167, 0x10, RZ ;  /* 0x00000010a7a67819 */ /* 0x004fe400000006ff */
[----:B------:R-:W-:-:S03]  /*52f80*/  SHF.L.U32 R167, R251, 0x10, RZ ;  /* 0x00000010fba77819 */ /* 0x000fc600000006ff */
[----:B------:R-:W-:Y:S01]  /*52f90*/  FFMA.FTZ R97, R246, R97, R166 ;  /* 0x00000061f6617223 */ /* 0x000fe200000100a6 */
[----:B------:R-:W-:Y:S01]  /*52fa0*/  IMAD.U32 R166, R252, 0x10000, RZ ;  /* 0x00010000fca67824 */ /* 0x000fe200078e00ff */
[----:B------:R-:W-:Y:S01]  /*52fb0*/  SHF.L.U32 R251, R72, 0x10, RZ ;  /* 0x0000001048fb7819 */ /* 0x000fe200000006ff */
[----:B------:R-:W2:Y:S02]  /*52fc0*/  LDL R252, [R1+0x60] ;  /* 0x0000600001fc7983 */ /* 0x000ea40000100800 */
[----:B------:R-:W-:Y:S01]  /*52fd0*/  FFMA.FTZ R246, R246, R166, R167 ;  /* 0x000000a6f6f67223 */ /* 0x000fe200000100a7 */
[----:B------:R-:W-:Y:S01]  /*52fe0*/  FADD.FTZ R166, R6, -R165 ;  /* 0x800000a506a67221 */ /* 0x000fe20000010000 */
[----:B------:R-:W-:-:S03]  /*52ff0*/  SHF.L.U32 R167, R140, 0x10, RZ ;  /* 0x000000108ca77819 */ /* 0x000fc600000006ff */
[----:B------:R-:W-:Y:S01]  /*53000*/  FMUL.FTZ R166, R164, R166 ;  /* 0x000000a6a4a67220 */ /* 0x000fe20000410000 */
[----:B------:R-:W-:Y:S02]  /*53010*/  F2FP.BF16.F32.PACK_AB R97, R97, R100 ;  /* 0x000000646161723e */ /* 0x000fe400000010ff */
[----:B------:R-:W3:Y:S01]  /*53020*/  LDL R100, [R1+0x54] ;  /* 0x0000540001647983 */ /* 0x000ee20000100800 */
[----:B------:R-:W-:Y:S01]  /*53030*/  FFMA.FTZ R96, R166, R96, R167 ;  /* 0x00000060a6607223 */ /* 0x000fe200000100a7 */
[----:B------:R-:W-:-:S04]  /*53040*/  IMAD.U32 R167, R212, 0x10000, RZ ;  /* 0x00010000d4a77824 */ /* 0x000fc800078e00ff */
[----:B------:R-:W-:Y:S02]  /*53050*/  FFMA.FTZ R166, R166, R167, R251 ;  /* 0x000000a7a6a67223 */ /* 0x000fe400000100fb */
[----:B------:R-:W5:Y:S01]  /*53060*/  LDL R251, [R1+0x5c] ;  /* 0x00005c0001fb7983 */ /* 0x000f620000100800 */
[----:B------:R-:W-:Y:S01]  /*53070*/  FADD.FTZ R167, R32, -R165 ;  /* 0x800000a520a77221 */ /* 0x000fe20000010000 */
[----:B----4-:R-:W-:-:S03]  /*53080*/  SHF.L.U32 R101, R101, 0x10, RZ ;  /* 0x0000001065657819 */ /* 0x010fc600000006ff */
[----:B------:R-:W-:Y:S01]  /*53090*/  FMUL.FTZ R167, R164, R167 ;  /* 0x000000a7a4a77220 */ /* 0x000fe20000410000 */
[----:B------:R-:W-:Y:S02]  /*530a0*/  F2FP.BF16.F32.PACK_AB R103, R248, R103 ;  /* 0x00000067f867723e */ /* 0x000fe400000010ff */
[----:B------:R-:W-:Y:S01]  /*530b0*/  F2FP.BF16.F32.PACK_AB R102, R247, R102 ;  /* 0x00000066f766723e */ /* 0x000fe200000010ff */
[----:B---3--:R-:W-:-:S04]  /*530c0*/  IMAD.U32 R100, R100, 0x10000, RZ ;  /* 0x0001000064647824 */ /* 0x008fc800078e00ff */
        /* <DEDUP_REMOVED lines=13> */
[----:B------:R-:W-:-:S07]  /*531a0*/  VIADD R17, R17, 0x20 ;  /* 0x0000002011117836 */ /* 0x000fce0000000000 */
.L_x_1276:
[----:B------:R-:W-:Y:S05]  /*531b0*/  BSYNC.RECONVERGENT B0 ;  /* 0x0000000000007941 */ /* 0x000fea0003800200 */
.L_x_1275:
[----:B------:R-:W-:Y:S01]  /*531c0*/  LOP3.LUT P0, RZ, R25, 0x200, RZ, 0xc0, !PT ;  /* 0x0000020019ff7812 */ /* 0x000fe2000780c0ff */
[----:B------:R-:W-:-:S12]  /*531d0*/  BSSY.RECONVERGENT B0, `(.L_x_1277) ;  /* 0x0000061000007945 */ /* 0x000fd80003800200 */
[----:B------:R-:W-:Y:S05]  /*531e0*/  @!P0 BRA `(.L_x_1278) ;  /* 0x00000004007c8947 */ /* 0x000fea0003800000 */
[----:B------:R-:W5:Y:S01]  /*531f0*/  LDL R166, [R1+0xc4] ;  /* 0x0000c40001a67983 */ /* 0x000f620000100800 */
[----:B--234-:R-:W-:-:S03]  /*53200*/  FADD.FTZ R103, R117, -R165 ;  /* 0x800000a575677221 */ /* 0x01cfc60000010000 */
[----:B------:R-:W2:Y:S04]  /*53210*/  LDL R100, [R1+0xc8] ;  /* 0x0000c80001647983 */ /* 0x000ea80000100800 */
[----:B0-----:R-:W3:Y:S04]  /*53220*/  LDL R102, [R1+0xcc] ;  /* 0x0000cc0001667983 */ /* 0x001ee80000100800 */
[----:B------:R-:W4:Y:S01]  /*53230*/  LDL R101, [R1+0xd0] ;  /* 0x0000d00001657983 */ /* 0x000f220000100800 */
[----:B-1----:R-:W-:Y:S01]  /*53240*/  SHF.L.U32 R96, R211, 0x10, RZ ;  /* 0x00000010d3607819 */ /* 0x002fe200000006ff */
[----:B------:R-:W-:Y:S01]  /*53250*/  FMUL.FTZ R103, R164, R103 ;  /* 0x00000067a4677220 */ /* 0x000fe20000410000 */
[----:B------:R-:W-:Y:S01]  /*53260*/  IMAD.U32 R99, R147, 0x10000, RZ ;  /* 0x0001000093637824 */ /* 0x000fe200078e00ff */
[----:B------:R-:W4:Y:S01]  /*53270*/  LDL R246, [R1+0xb4] ;  /* 0x0000b40001f67983 */ /* 0x000f220000100800 */
[----:B------:R-:W-:Y:S01]  /*53280*/  SHF.L.U32 R97, R207, 0x10, RZ ;  /* 0x00000010cf617819 */ /* 0x000fe200000006ff */
[----:B------:R-:W-:-:S02]  /*53290*/  IMAD.U32 R98, R79, 0x10000, RZ ;  /* 0x000100004f627824 */ /* 0x000fc400078e00ff */
[----:B------:R-:W-:Y:S01]  /*532a0*/  FFMA.FTZ R96, R103, R96, R99 ;  /* 0x0000006067607223 */ /* 0x000fe20000010063 */
[----:B------:R-:W4:Y:S01]  /*532b0*/  LDL R236, [R1+0xbc] ;  /* 0x0000bc0001ec7983 */ /* 0x000f220000100800 */
[--C-:B------:R-:W-:Y:S01]  /*532c0*/  FADD.FTZ R248, R129, -R165.reuse ;  /* 0x800000a581f87221 */ /* 0x100fe20000010000 */
[----:B------:R-:W-:Y:S02]  /*532d0*/  FFMA.FTZ R103, R103, R97, R98 ;  /* 0x0000006167677223 */ /* 0x000fe40000010062 */
[----:B------:R-:W4:Y:S01]  /*532e0*/  LDL R167, [R1+0xc0] ;  /* 0x0000c00001a77983 */ /* 0x000f220000100800 */
[----:B------:R-:W-:Y:S01]  /*532f0*/  FMUL.FTZ R248, R164, R248 ;  /* 0x000000f8a4f87220 */ /* 0x000fe20000410000 */
[----:B------:R-:W-:Y:S02]  /*53300*/  FADD.FTZ R247, R116, -R165 ;  /* 0x800000a574f77221 */ /* 0x000fe40000010000 */
[----:B------:R-:W4:Y:S04]  /*53310*/  LDL R252, [R1+0xac] ;  /* 0x0000ac0001fc7983 */ /* 0x000f280000100800 */
[----:B------:R-:W4:Y:S01]  /*53320*/  LDL R251, [R1+0xb0] ;  /* 0x0000b00001fb7983 */ /* 0x000f220000100800 */
[----:B-----5:R-:W-:-:S03]  /*53330*/  SHF.L.U32 R99, R166, 0x10, RZ ;  /* 0x00000010a6637819 */ /* 0x020fc600000006ff */
[----:B------:R-:W5:Y:S01]  /*53340*/  LDL R166, [R1+0xb8] ;  /* 0x0000b80001a67983 */ /* 0x000f620000100800 */
[----:B--2---:R-:W-:Y:S01]  /*53350*/  IMAD.U32 R100, R100, 0x10000, RZ ;  /* 0x0001000064647824 */ /* 0x004fe200078e00ff */
[----:B---3--:R-:W-:Y:S01]  /*53360*/  SHF.L.U32 R97, R102, 0x10, RZ ;  /* 0x0000001066617819 */ /* 0x008fe200000006ff */
[----:B------:R-:W-:Y:S01]  /*53370*/  FADD.FTZ R102, R51, -R165 ;  /* 0x800000a533667221 */ /* 0x000fe20000010000 */
[----:B----4-:R-:W-:Y:S02]  /*53380*/  IMAD.U32 R98, R101, 0x10000, RZ ;  /* 0x0001000065627824 */ /* 0x010fe400078e00ff */
        /* <DEDUP_REMOVED lines=16> */
[----:B-----5:R-:W-:-:S04]  /*53490*/  IMAD.U32 R166, R166, 0x10000, RZ ;  /* 0x00010000a6a67824 */ /* 0x020fc800078e00ff */
        /* <DEDUP_REMOVED lines=52> */
.L_x_1278:
[----:B------:R-:W-:Y:S05]  /*537e0*/  BSYNC.RECONVERGENT B0 ;  /* 0x0000000000007941 */ /* 0x000fea0003800200 */
.L_x_1277:
[----:B------:R-:W-:Y:S01]  /*537f0*/  LOP3.LUT P0, RZ, R25, 0x100, RZ, 0xc0, !PT ;  /* 0x0000010019ff7812 */ /* 0x000fe2000780c0ff */
[----:B------:R-:W-:-:S12]  /*53800*/  BSSY.RECONVERGENT B0, `(.L_x_1279) ;  /* 0x0000061000007945 */ /* 0x000fd80003800200 */
[----:B------:R-:W-:Y:S05]  /*53810*/  @!P0 BRA `(.L_x_1280) ;  /* 0x00000004007c8947 */ /* 0x000fea0003800000 */
[----:B------:R-:W5:Y:S01]  /*53820*/  LDL R166, [R1+0x104] ;  /* 0x0001040001a67983 */ /* 0x000f620000100800 */
[----:B0-234-:R-:W-:-:S03]  /*53830*/  FADD.FTZ R103, R119, -R165 ;  /* 0x800000a577677221 */ /* 0x01dfc60000010000 */
[----:B------:R-:W2:Y:S04]  /*53840*/  LDL R100, [R1+0x108] ;  /* 0x0001080001647983 */ /* 0x000ea80000100800 */
        /* <DEDUP_REMOVED lines=15> */
[----:B-----5:R-:W-:-:S03]  /*53940*/  IMAD.U32 R99, R166, 0x10000, RZ ;  /* 0x00010000a6637824 */ /* 0x020fc600078e00ff */
[----:B------:R-:W5:Y:S01]  /*53950*/  LDL R166, [R1+0xf8] ;  /* 0x0000f80001a67983 */ /* 0x000f620000100800 */
[----:B------:R-:W-:Y:S01]  /*53960*/  FFMA.FTZ R103, R103, R97, R98 ;  /* 0x0000006167677223 */ /* 0x000fe20000010062 */
[----:B--2---:R-:W-:Y:S01]  /*53970*/  SHF.L.U32 R100, R100, 0x10, RZ ;  /* 0x0000001064647819 */ /* 0x004fe200000006ff */
[----:B------:R-:W-:Y:S01]  /*53980*/  FMUL.FTZ R248, R164, R248 ;  /* 0x000000f8a4f87220 */ /* 0x000fe20000410000 */
[----:B---3--:R-:W-:-:S03]  /*53990*/  SHF.L.U32 R98, R101, 0x10, RZ ;  /* 0x0000001065627819 */ /* 0x008fc600000006ff */
[----:B------:R-:W-:Y:S01]  /*539a0*/  FFMA.FTZ R99, R248, R99, R100 ;  /* 0x00000063f8637223 */ /* 0x000fe20000010064 */
[----:B----4-:R-:W-:Y:S02]  /*539b0*/  IMAD.U32 R97, R102, 0x10000, RZ ;  /* 0x0001000066617824 */ /* 0x010fe400078e00ff */
        /* <DEDUP_REMOVED lines=69> */
.L_x_1280:
[----:B------:R-:W-:Y:S05]  /*53e10*/  BSYNC.RECONVERGENT B0 ;  /* 0x0000000000007941 */ /* 0x000fea0003800200 */
.L_x_1279:
[----:B------:R-:W-:Y:S01]  /*53e20*/  LOP3.LUT P0, RZ, R25, 0x80, RZ, 0xc0, !PT ;  /* 0x0000008019ff7812 */ /* 0x000fe2000780c0ff */
[----:B------:R-:W-:-:S12]  /*53e30*/  BSSY.RECONVERGENT B0, `(.L_x_1281) ;  /* 0x0000061000007945 */ /* 0x000fd80003800200 */
[----:B------:R-:W-:Y:S05]  /*53e40*/  @!P0 BRA `(.L_x_1282) ;  /* 0x00000004007c8947 */ /* 0x000fea0003800000 */
[----:B------:R-:W5:Y:S01]  /*53e50*/  LDL R166, [R1+0x144] ;  /* 0x0001440001a67983 */ /* 0x000f620000100800 */
[----:B0-234-:R-:W-:-:S03]  /*53e60*/  FADD.FTZ R103, R121, -R165 ;  /* 0x800000a579677221 */ /* 0x01dfc60000010000 */
[----:B------:R-:W2:Y:S04]  /*53e70*/  LDL R100, [R1+0x148] ;  /* 0x0001480001647983 */ /* 0x000ea80000100800 */
[----:B------:R-:W3:Y:S04]  /*53e80*/  LDL R102, [R1+0x14c] ;  /* 0x00014c0001667983 */ /* 0x000ee80000100800 */
        /* <DEDUP_REMOVED lines=91> */
.L_x_1282:
[----:B------:R-:W-:Y:S05]  /*54440*/  BSYNC.RECONVERGENT B0 ;  /* 0x0000000000007941 */ /* 0x000fea0003800200 */
.L_x_1281:
        /* <DEDUP_REMOVED lines=98> */
.L_x_1284:
[----:B------:R-:W-:Y:S05]  /*54a70*/  BSYNC.RECONVERGENT B0 ;  /* 0x0000000000007941 */ /* 0x000fea0003800200 */
.L_x_1283:
[----:B------:R-:W-:Y:S01]  /*54a80*/  LOP3.LUT P0, RZ, R25, 0x20, RZ, 0xc0, !PT ;  /* 0x0000002019ff7812 */ /* 0x000fe2000780c0ff */
[----:B------:R-:W-:-:S12]  /*54a90*/  BSSY.RECONVERGENT B0, `(.L_x_1285) ;  /* 0x0000060000007945 */ /* 0x000fd80003800200 */
[----:B------:R-:W-:Y:S05]  /*54aa0*/  @!P0 BRA `(.L_x_1286) ;  /* 0x0000000400788947 */ /* 0x000fea0003800000 */
[----:B0-234-:R-:W2:Y:S04]  /*54ab0*/  LDL R103, [R1+0x194] ;  /* 0x0001940001677983 */ /* 0x01dea80000100800 */
[----:B------:R-:W3:Y:S04]  /*54ac0*/  LDL R101, [R1+0x198] ;  /* 0x0001980001657983 */ /* 0x000ee80000100800 */
[----:B------:R-:W4:Y:S01]  /*54ad0*/  LDL R102, [R1+0x19c] ;  /* 0x00019c0001667983 */ /* 0x000f220000100800 */
[----:B------:R-:W-:-:S03]  /*54ae0*/  FADD.FTZ R167, R0, -R165 ;  /* 0x800000a500a77221 */ /* 0x000fc60000010000 */
[----:B------:R-:W5:Y:S01]  /*54af0*/  LDL R100, [R1+0x1a0] ;  /* 0x0001a00001647983 */ /* 0x000f620000100800 */
[----:B-1----:R-:W-:Y:S01]  /*54b00*/  SHF.L.U32 R96, R176, 0x10, RZ ;  /* 0x00000010b0607819 */ /* 0x002fe200000006ff */
[----:B------:R-:W-:Y:S01]  /*54b10*/  FMUL.FTZ R167, R164, R167 ;  /* 0x000000a7a4a77220 */ /* 0x000fe20000410000 */
[----:B------:R-:W-:Y:S01]  /*54b20*/  IMAD.U32 R99, R168, 0x10000, RZ ;  /* 0x00010000a8637824 */ /* 0x000fe200078e00ff */
[----:B------:R-:W-:Y:S01]  /*54b30*/  SHF.L.U32 R97, R172, 0x10, RZ ;  /* 0x00000010ac617819 */ /* 0x000fe200000006ff */
[----:B------:R-:W-:Y:S01]  /*54b40*/  IMAD.U32 R98, R160, 0x10000, RZ ;  /* 0x00010000a0627824 */ /* 0x000fe200078e00ff */
[----:B------:R-:W5:Y:S01]  /*54b50*/  LDL R247, [R1+0x1a4] ;  /* 0x0001a40001f77983 */ /* 0x000f620000100800 */
[C---:B------:R-:W-:Y:S01]  /*54b60*/  FFMA.FTZ R96, R167.reuse, R96, R99 ;  /* 0x00000060a7607223 */ /* 0x040fe20000010063 */
[--C-:B------:R-:W-:Y:S01]  /*54b70*/  FADD.FTZ R166, R42, -R165.reuse ;  /* 0x800000a52aa67221 */ /* 0x100fe20000010000 */
[----:B------:R-:W-:Y:S01]  /*54b80*/  FFMA.FTZ R167, R167, R97, R98 ;  /* 0x00000061a7a77223 */ /* 0x000fe20000010062 */
[--C-:B------:R-:W-:Y:S01]  /*54b90*/  FADD.FTZ R246, R43, -R165.reuse ;  /* 0x800000a52bf67221 */ /* 0x100fe20000010000 */
[----:B------:R-:W-:Y:S01]  /*54ba0*/  FADD.FTZ R236, R108, -R165 ;  /* 0x800000a56cec7221 */ /* 0x000fe20000010000 */
[----:B------:R-:W-:Y:S01]  /*54bb0*/  FMUL.FTZ R166, R164, R166 ;  /* 0x000000a6a4a67220 */ /* 0x000fe20000410000 */
[----:B------:R-:W5:Y:S04]  /*54bc0*/  LDL R252, [R1+0x1b8] ;  /* 0x0001b80001fc7983 */ /* 0x000f680000100800 */
[----:B------:R-:W5:Y:S01]  /*54bd0*/  LDL R251, [R1+0x1bc] ;  /* 0x0001bc0001fb7983 */ /* 0x000f620000100800 */
[----:B--2---:R-:W-:-:S03]  /*54be0*/  SHF.L.U32 R248, R103, 0x10, RZ ;  /* 0x0000001067f87819 */ /* 0x004fc600000006ff */
[----:B------:R-:W2:Y:S01]  /*54bf0*/  LDL R103, [R1+0x1ac] ;  /* 0x0001ac0001677983 */ /* 0x000ea20000100800 */
[----:B---3--:R-:W-:-:S03]  /*54c00*/  IMAD.U32 R99, R101, 0x10000, RZ ;  /* 0x0001000065637824 */ /* 0x008fc600078e00ff */
[----:B------:R-:W3:Y:S01]  /*54c10*/  LDL R101, [R1+0x1a8] ;  /* 0x0001a80001657983 */ /* 0x000ee20000100800 */
[----:B----4-:R-:W-:-:S03]  /*54c20*/  SHF.L.U32 R97, R102, 0x10, RZ ;  /* 0x0000001066617819 */ /* 0x010fc600000006ff */
[----:B------:R-:W4:Y:S01]  /*54c30*/  LDL R102, [R1+0x1b0] ;  /* 0x0001b00001667983 */ /* 0x000f220000100800 */
[----:B-----5:R-:W-:Y:S02]  /*54c40*/  IMAD.U32 R98, R100, 0x10000, RZ ;  /* 0x0001000064627824 */ /* 0x020fe400078e00ff */
[----:B------:R-:W-:Y:S01]  /*54c50*/  FFMA.FTZ R248, R166, R248, R99 ;  /* 0x000000f8a6f87223 */ /* 0x000fe20000010063 */
[----:B------:R-:W-:Y:S01]  /*54c60*/  SHF.L.U32 R100, R177, 0x10, RZ ;  /* 0x00000010b1647819 */ /* 0x000fe200000006ff */
[----:B------:R-:W-:Y:S01]  /*54c70*/  FMUL.FTZ R246, R164, R246 ;  /* 0x000000f6a4f67220 */ /* 0x000fe20000410000 */
[----:B------:R-:W-:Y:S01]  /*54c80*/  FFMA.FTZ R166, R166, R97, R98 ;  /* 0x00000061a6a67223 */ /* 0x000fe20000010062 */
[----:B------:R-:W-:Y:S01]  /*54c90*/  IMAD.U32 R99, R169, 0x10000, RZ ;  /* 0x00010000a9637824 */ /* 0x000fe200078e00ff */
[----:B------:R-:W-:Y:S01]  /*54ca0*/  SHF.L.U32 R97, R173, 0x10, RZ ;  /* 0x00000010ad617819 */ /* 0x000fe200000006ff */
[----:B------:R-:W-:Y:S02]  /*54cb0*/  IMAD.U32 R98, R161, 0x10000, RZ ;  /* 0x00010000a1627824 */ /* 0x000fe400078e00ff */
[----:B------:R-:W-:-:S02]  /*54cc0*/  FFMA.FTZ R100, R246, R100, R99 ;  /* 0x00000064f6647223 */ /* 0x000fc40000010063 */
[----:B------:R-:W-:Y:S01]  /*54cd0*/  FFMA.FTZ R246, R246, R97, R98 ;  /* 0x00000061f6f67223 */ /* 0x000fe20000010062 */
[----:B------:R-:W-:Y:S01]  /*54ce0*/  SHF.L.U32 R97, R247, 0x10, RZ ;  /* 0x00000010f7617819 */ /* 0x000fe200000006ff */
[----:B------:R-:W-:Y:S01]  /*54cf0*/  FMUL.FTZ R236, R164, R236 ;  /* 0x000000eca4ec7220 */ /* 0x000fe20000410000 */
[----:B------:R-:W-:-:S04]  /*54d00*/  FADD.FTZ R247, R109, -R165 ;  /* 0x800000a56df77221 */ /* 0x000fc80000010000 */
[----:B------:R-:W-:Y:S01]  /*54d10*/  FMUL.FTZ R247, R164, R247 ;  /* 0x000000f7a4f77220 */ /* 0x000fe20000410000 */
[----:B--2---:R-:W-:Y:S02]  /*54d20*/  SHF.L.U32 R98, R103, 0x10, RZ ;  /* 0x0000001067627819 */ /* 0x004fe400000006ff */
[----:B------:R-:W2:Y:S01]  /*54d30*/  LDL R103, [R1+0x1c0] ;  /* 0x0001c00001677983 */ /* 0x000ea20000100800 */
[----:B---3--:R-:W-:Y:S02]  /*54d40*/  IMAD.U32 R101, R101, 0x10000, RZ ;  /* 0x0001000065657824 */ /* 0x008fe400078e00ff */
[----:B----4-:R-:W-:Y:S02]  /*54d50*/  IMAD.U32 R99, R102, 0x10000, RZ ;  /* 0x0001000066637824 */ /* 0x010fe400078e00ff */
[----:B------:R-:W-:Y:S01]  /*54d60*/  FFMA.FTZ R97, R236, R97, R101 ;  /* 0x00000061ec617223 */ /* 0x000fe20000010065 */
[----:B------:R-:W-:Y:S01]  /*54d70*/  SHF.L.U32 R101, R178, 0x10, RZ ;  /* 0x00000010b2657819 */ /* 0x000fe200000006ff */
[----:B------:R-:W-:-:S02]  /*54d80*/  IMAD.U32 R102, R170, 0x10000, RZ ;  /* 0x00010000aa667824 */ /* 0x000fc400078e00ff */
[----:B------:R-:W-:Y:S01]  /*54d90*/  FFMA.FTZ R236, R236, R98, R99 ;  /* 0x00000062ecec7223 */ /* 0x000fe20000010063 */
[----:B------:R-:W-:Y:S01]  /*54da0*/  SHF.L.U32 R98, R174, 0x10, RZ ;  /* 0x00000010ae627819 */ /* 0x000fe200000006ff */
[----:B------:R-:W-:Y:S02]  /*54db0*/  IMAD.U32 R99, R162, 0x10000, RZ ;  /* 0x00010000a2637824 */ /* 0x000fe400078e00ff */
[C---:B------:R-:W-:Y:S02]  /*54dc0*/  FFMA.FTZ R101, R247.reuse, R101, R102 ;  /* 0x00000065f7657223 */ /* 0x040fe40000010066 */
[----:B------:R-:W-:Y:S02]  /*54dd0*/  FFMA.FTZ R247, R247, R98, R99 ;  /* 0x00000062f7f77223 */ /* 0x000fe40000010063 */
[----:B------:R-:W3:Y:S01]  /*54de0*/  LDL R99, [R1+0x1b4] ;  /* 0x0001b40001637983 */ /* 0x000ee20000100800 */
[----:B------:R-:W-:-:S04]  /*54df0*/  FADD.FTZ R102, R124, -R165 ;  /* 0x800000a57c667221 */ /* 0x000fc80000010000 */
[----:B------:R-:W-:Y:S01]  /*54e00*/  FMUL.FTZ R102, R164, R102 ;  /* 0x00000066a4667220 */ /* 0x000fe20000410000 */
[----:B--2---:R-:W-:Y:S01]  /*54e10*/  IMAD.U32 R103, R103, 0x10000, RZ ;  /* 0x0001000067677824 */ /* 0x004fe200078e00ff */
[----:B---3--:R-:W-:Y:S01]  /*54e20*/  SHF.L.U32 R98, R99, 0x10, RZ ;  /* 0x0000001063627819 */ /* 0x008fe200000006ff */
[----:B------:R-:W-:-:S04]  /*54e30*/  IMAD.U32 R99, R252, 0x10000, RZ ;  /* 0x00010000fc637824 */ /* 0x000fc800078e00ff */
[----:B------:R-:W-:Y:S01]  /*54e40*/  FFMA.FTZ R98, R102, R98, R99 ;  /* 0x0000006266627223 */ /* 0x000fe20000010063 */
[----:B------:R-:W-:-:S05]  /*54e50*/  SHF.L.U32 R99, R251, 0x10, RZ ;  /* 0x00000010fb637819 */ /* 0x000fca00000006ff */
[----:B------:R-:W-:Y:S01]  /*54e60*/  FFMA.FTZ R102, R102, R99, R103 ;  /* 0x0000006366667223 */ /* 0x000fe20000010067 */
[--C-:B------:R-:W-:Y:S01]  /*54e70*/  FADD.FTZ R103, R125, -R165.reuse ;  /* 0x800000a57d677221 */ /* 0x100fe20000010000 */
[----:B------:R-:W-:Y:S01]  /*54e80*/  FADD.FTZ R165, R133, -R165 ;  /* 0x800000a585a57221 */ /* 0x000fe20000010000 */
[----:B------:R-:W-:Y:S02]  /*54e90*/  F2FP.BF16.F32.PACK_AB R98, R98, R101 ;  /* 0x000000656262723e */ /* 0x000fe400000010ff */
[C---:B------:R-:W-:Y:S01]  /*54ea0*/  FMUL.FTZ R103, R164.reuse, R103 ;  /* 0x00000067a4677220 */ /* 0x040fe20000410000 */
[----:B------:R-:W-:Y:S01]  /*54eb0*/  FMUL.FTZ R164, R164, R165 ;  /* 0x000000a5a4a47220 */ /* 0x000fe20000410000 */
[----:B------:R-:W2:Y:S04]  /*54ec0*/  LDL R101, [R1+0x1c8] ;  /* 0x0001c80001657983 */ /* 0x000ea80000100800 */
[----:B------:R-:W3:Y:S01]  /*54ed0*/  LDL R165, [R1+0x1c4] ;  /* 0x0001c40001a57983 */ /* 0x000ee20000100800 */
[----:B------:R-:W-:Y:S01]  /*54ee0*/  SHF.L.U32 R99, R179, 0x10, RZ ;  /* 0x00000010b3637819 */ /* 0x000fe200000006ff */
[----:B------:R-:W-:-:S02]  /*54ef0*/  IMAD.U32 R251, R171, 0x10000, RZ ;  /* 0x00010000abfb7824 */ /* 0x000fc400078e00ff */
[----:B------:R-:W-:Y:S02]  /*54f00*/  IMAD.U32 R252, R163, 0x10000, RZ ;  /* 0x00010000a3fc7824 */ /* 0x000fe400078e00ff */
[----:B------:R-:W-:Y:S01]  /*54f10*/  FFMA.FTZ R99, R103, R99, R251 ;  /* 0x0000006367637223 */ /* 0x000fe200000100fb */
[----:B------:R-:W-:-:S05]  /*54f20*/  SHF.L.U32 R251, R175, 0x10, RZ ;  /* 0x00000010affb7819 */ /* 0x000fca00000006ff */
[----:B------:R-:W-:Y:S02]  /*54f30*/  FFMA.FTZ R103, R103, R251, R252 ;  /* 0x000000fb67677223 */ /* 0x000fe400000100fc */
[----:B------:R-:W4:Y:S04]  /*54f40*/  LDL R251, [R1+0x1cc] ;  /* 0x0001cc0001fb7983 */ /* 0x000f280000100800 */
[----:B------:R-:W5:Y:S01]  /*54f50*/  LDL R252, [R1+0x1d0] ;  /* 0x0001d00001fc7983 */ /* 0x000f620000100800 */
[----:B------:R-:W-:Y:S02]  /*54f60*/  F2FP.BF16.F32.PACK_AB R97, R97, R100 ;  /* 0x000000646161723e */ /* 0x000fe400000010ff */
[----:B------:R-:W-:Y:S02]  /*54f70*/  F2FP.BF16.F32.PACK_AB R96, R248, R96 ;  /* 0x00000060f860723e */ /* 0x000fe400000010ff */
[----:B------:R-:W-:Y:S01]  /*54f80*/  F2FP.BF16.F32.PACK_AB R102, R102, R247 ;  /* 0x000000f76666723e */ /* 0x000fe200000010ff */
[----:B--2---:R-:W-:Y:S01]  /*54f90*/  IMAD.U32 R100, R101, 0x10000, RZ ;  /* 0x0001000065647824 */ /* 0x004fe200078e00ff */
[----:B---3--:R-:W-:-:S05]  /*54fa0*/  SHF.L.U32 R165, R165, 0x10, RZ ;  /* 0x00000010a5a57819 */ /* 0x008fca00000006ff */
[----:B------:R-:W-:Y:S02]  /*54fb0*/  FFMA.FTZ R165, R164, R165, R100 ;  /* 0x000000a5a4a57223 */ /* 0x000fe40000010064 */
[----:B------:R-:W0:Y:S03]  /*54fc0*/  LDC.64 R100, c[0x0][0x428] ;  /* 0x00010a00ff647b82 */ /* 0x000e260000000a00 */
[----:B------:R-:W-:Y:S01]  /*54fd0*/  F2FP.BF16.F32.PACK_AB R99, R165, R99 ;  /* 0x00000063a563723e */ /* 0x000fe200000010ff */
[----:B0-----:R-:W-:-:S05]  /*54fe0*/  IMAD.WIDE.U32 R100, R17, 0x10, R100 ;  /* 0x0000001011647825 */ /* 0x001fca00078e0064 */
[----:B------:R0:W-:Y:S02]  /*54ff0*/  STG.E.128 desc[UR6][R100.64], R96 ;  /* 0x0000006064007986 */ /* 0x0001e4000c101d06 */
[----:B0-----:R-:W0:Y:S01]  /*55000*/  LDC.64 R96, c[0x0][0x430] ;  /* 0x00010c00ff607b82 */ /* 0x001e220000000a00 */
[----:B----4-:R-:W-:Y:S01]  /*55010*/  SHF.L.U32 R98, R251, 0x10, RZ ;  /* 0x00000010fb627819 */ /* 0x010fe200000006ff */
[----:B-----5:R-:W-:-:S04]  /*55020*/  IMAD.U32 R99, R252, 0x10000, RZ ;  /* 0x00010000fc637824 */ /* 0x020fc800078e00ff */
[----:B------:R-:W-:Y:S01]  /*55030*/  FFMA.FTZ R98, R164, R98, R99 ;  /* 0x00000062a4627223 */ /* 0x000fe20000010063 */
[----:B------:R-:W-:Y:S02]  /*55040*/  F2FP.BF16.F32.PACK_AB R101, R236, R246 ;  /* 0x000000f6ec65723e */ /* 0x000fe400000010ff */
[----:B------:R-:W-:Y:S02]  /*55050*/  F2FP.BF16.F32.PACK_AB R100, R166, R167 ;  /* 0x000000a7a664723e */ /* 0x000fe400000010ff */
[----:B------:R-:W-:Y:S01]  /*55060*/  F2FP.BF16.F32.PACK_AB R103, R98, R103 ;  /* 0x000000676267723e */ /* 0x000fe200000010ff */
[----:B0-----:R-:W-:-:S05]  /*55070*/  IMAD.WIDE.U32 R96, R17, 0x10, R96 ;  /* 0x0000001011607825 */ /* 0x001fca00078e0060 */
[----:B------:R0:W-:Y:S02]  /*55080*/  STG.E.128 desc[UR6][R96.64], R100 ;  /* 0x0000006460007986 */ /* 0x0001e4000c101d06 */
.L_x_1286:
[----:B------:R-:W-:Y:S05]  /*55090*/  BSYNC.RECONVERGENT B0 ;  /* 0x0000000000007941 */ /* 0x000fea0003800200 */
.L_x_1285:
[----:B01234-:R-:W0:Y:S02]  /*550a0*/  LDC.64 R96, c[0x0][0x380] ;  /* 0x0000e000ff607b82 */ /* 0x01fe240000000a00 */
[----:B0-----:R-:W-:-:S04]  /*550b0*/  LEA R134, R96, R134, 0x2 ;  /* 0x0000008660867211 */ /* 0x001fc800078e10ff */
[----:B------:R-:W-:-:S13]  /*550c0*/  ISETP.GE.AND P0, PT, R134, R97, PT ;  /* 0x000000618600720c */ /* 0x000fda0003f06270 */
[----:B------:R-:W-:Y:S05]  /*550d0*/  @!P0 BRA `(.L_x_1287) ;  /* 0xfffffae8001c8947 */ /* 0x000fea000383ffff */
[----:B------:R-:W-:Y:S05]  /*550e0*/  EXIT ;  /* 0x000000000000794d */ /* 0x000fea0003800000 */
.L_x_1270:
[----:B------:R-:W-:Y:S01]  /*550f0*/  HFMA2 R100, -RZ, RZ, 0, 5.9604644775390625e-08 ;  /* 0x00000001ff647431 */ /* 0x000fe200000001ff */
[----:B------:R-:W-:Y:S01]  /*55100*/  BSSY B0, `(.L_x_1288) ;  /* 0x0000007000007945 */ /* 0x000fe20003800000 */
[----:B------:R-:W-:Y:S01]  /*55110*/  IMAD.MOV.U32 R103, RZ, RZ, R96 ;  /* 0x000000ffff677224 */ /* 0x000fe200078e0060 */
[----:B------:R-:W-:Y:S01]  /*55120*/  MOV R97, 0xffffffff ;  /* 0xffffffff00617802 */ /* 0x000fe20000000f00 */
[----:B------:R-:W-:-:S07]  /*55130*/  IMAD.MOV.U32 R98, RZ, RZ, 0x1f ;  /* 0x0000001fff627424 */ /* 0x000fce00078e00ff */
[----:B------:R-:W-:Y:S05]  /*55140*/  WARPSYNC.COLLECTIVE R97, `(.L_x_1289) ;  /* 0x0000000061087348 */ /* 0x000fea0003c00000 */
[----:B------:R0:W1:Y:S02]  /*55150*/  SHFL.BFLY P6, R97, R103, R100, R98 ;  /* 0x0c00006467617389 */ /* 0x00006400000c0062 */
[----:B01----:R-:W-:Y:S05]  /*55160*/  ENDCOLLECTIVE ;  /* 0x000000000000791b */ /* 0x003fea0003800000 */
.L_x_1289:
[----:B------:R-:W-:Y:S05]  /*55170*/  BSYNC B0 ;  /* 0x0000000000007941 */ /* 0x000fea0003800000 */
.L_x_1288:
[----:B------:R-:W-:Y:S01]  /*55180*/  FADD.FTZ R96, R96, R97 ;  /* 0x0000006160607221 */ /* 0x000fe20000010000 */
[----:B------:R-:W-:Y:S01]  /*55190*/  MOV R97, 0xffffffff ;  /* 0xffffffff00617802 */ /* 0x000fe20000000f00 */
[----:B------:R-:W-:Y:S02]  /*551a0*/  HFMA2 R100, -RZ, RZ, 0, 1.1920928955078125e-07 ;  /* 0x00000002ff647431 */ /* 0x000fe400000001ff */
[----:B------:R-:W-:Y:S02]  /*551b0*/  IMAD.MOV.U32 R98, RZ, RZ, 0x1f ;  /* 0x0000001fff627424 */ /* 0x000fe400078e00ff */
[----:B------:R-:W-:-:S07]  /*551c0*/  IMAD.MOV.U32 R103, RZ, RZ, R96 ;  /* 0x000000ffff677224 */ /* 0x000fce00078e0060 */
[----:B------:R-:W-:Y:S05]  /*551d0*/  WARPSYNC.COLLECTIVE R97, `(.L_x_1290) ;  /* 0x0000000061087348 */ /* 0x000fea0003c00000 */
[----:B------:R0:W1:Y:S02]  /*551e0*/  SHFL.BFLY P6, R97, R103, R100, R98 ;  /* 0x0c00006467617389 */ /* 0x00006400000c0062 */
[----:B01----:R-:W-:Y:S05]  /*551f0*/  ENDCOLLECTIVE ;  /* 0x000000000000791b */ /* 0x003fea0003800000 */
.L_x_1290:
[----:B------:R-:W-:Y:S02]  /*55200*/  HFMA2 R100, -RZ, RZ, 0, 2.384185791015625e-07 ;  /* 0x00000004ff647431 */ /* 0x000fe400000001ff */
[----:B------:R-:W-:Y:S01]  /*55210*/  FADD.FTZ R96, R96, R97 ;  /* 0x0000006160607221 */ /* 0x000fe20000010000 */
[----:B------:R-:W-:-:S03]  /*55220*/  IMAD.MOV.U32 R97, RZ, RZ, -0x1 ;  /* 0xffffffffff617424 */ /* 0x000fc600078e00ff */
[----:B------:R-:W-:-:S07]  /*55230*/  IMAD.MOV.U32 R103, RZ, RZ, R96 ;  /* 0x000000ffff677224 */ /* 0x000fce00078e0060 */
[----:B------:R-:W-:Y:S05]  /*55240*/  WARPSYNC.COLLECTIVE R97, `(.L_x_1291) ;  /* 0x0000000061087348 */ /* 0x000fea0003c00000 */
[----:B------:R0:W1:Y:S02]  /*55250*/  SHFL.BFLY P6, R97, R103, R100, R98 ;  /* 0x0c00006467617389 */ /* 0x00006400000c0062 */
[----:B01----:R-:W-:Y:S05]  /*55260*/  ENDCOLLECTIVE ;  /* 0x000000000000791b */ /* 0x003fea0003800000 */
.L_x_1291:
[----:B------:R-:W-:Y:S02]  /*55270*/  IMAD.MOV.U32 R100, RZ, RZ, 0x8 ;  /* 0x00000008ff647424 */ /* 0x000fe400078e00ff */
[----:B------:R-:W-:Y:S01]  /*55280*/  FADD.FTZ R96, R96, R97 ;  /* 0x0000006160607221 */ /* 0x000fe20000010000 */
[----:B------:R-:W-:-:S04]  /*55290*/  MOV R97, 0xffffffff ;  /* 0xffffffff00617802 */ /* 0x000fc80000000f00 */
[----:B------:R-:W-:-:S07]  /*552a0*/  MOV R103, R96 ;  /* 0x0000006000677202 */ /* 0x000fce0000000f00 */
[----:B------:R-:W-:Y:S05]  /*552b0*/  WARPSYNC.COLLECTIVE R97, `(.L_x_1292) ;  /* 0x0000000061087348 */ /* 0x000fea0003c00000 */
[----:B------:R0:W1:Y:S02]  /*552c0*/  SHFL.BFLY P6, R97, R103, R100, R98 ;  /* 0x0c00006467617389 */ /* 0x00006400000c0062 */
[----:B01----:R-:W-:Y:S05]  /*552d0*/  ENDCOLLECTIVE ;  /* 0x000000000000791b */ /* 0x003fea0003800000 */
.L_x_1292:
[----:B------:R-:W-:Y:S02]  /*552e0*/  IMAD.MOV.U32 R100, RZ, RZ, 0x10 ;  /* 0x00000010ff647424 */ /* 0x000fe400078e00ff */
[----:B------:R-:W-:Y:S01]  /*552f0*/  IMAD.MOV.U32 R99, RZ, RZ, R97 ;  /* 0x000000ffff637224 */ /* 0x000fe200078e0061 */
[----:B------:R-:W-:-:S03]  /*55300*/  MOV R97, 0xffffffff ;  /* 0xffffffff00617802 */ /* 0x000fc60000000f00 */
[----:B------:R-:W-:Y:S02]  /*55310*/  FADD.FTZ R99, R96, R99 ;  /* 0x0000006360637221 */ /* 0x000fe40000010000 */
[----:B------:R-:W0:Y:S03]  /*55320*/  LDC R96, c[0x0][0x400] ;  /* 0x00010000ff607b82 */ /* 0x000e260000000800 */
[----:B------:R-:W-:-:S07]  /*55330*/  MOV R103, R99 ;  /* 0x0000006300677202 */ /* 0x000fce0000000f00 */
[----:B0-----:R-:W-:Y:S05]  /*55340*/  WARPSYNC.COLLECTIVE R97, `(.L_x_1293) ;  /* 0x0000000061087348 */ /* 0x001fea0003c00000 */
[----:B------:R1:W2:Y:S02]  /*55350*/  SHFL.BFLY P6, R97, R103, R100, R98 ;  /* 0x0c00006467617389 */ /* 0x0002a400000c0062 */
[----:B012---:R-:W-:Y:S05]  /*55360*/  ENDCOLLECTIVE ;  /* 0x000000000000791b */ /* 0x007fea0003800000 */
.L_x_1293:
[----:B------:R-:W-:Y:S02]  /*55370*/  HFMA2 R100, -RZ, RZ, 0, 5.9604644775390625e-08 ;  /* 0x00000001ff647431 */ /* 0x000fe400000001ff */
[----:B------:R-:W-:Y:S01]  /*55380*/  FADD.FTZ R99, R99, R97 ;  /* 0x0000006163637221 */ /* 0x000fe20000010000 */
[----:B------:R-:W-:-:S03]  /*55390*/  LOP3.LUT P6, RZ, R25, 0x2, RZ, 0xc0, !PT ;  /* 0x0000000219ff7812 */ /* 0x000fc600078cc0ff */
        /* <DEDUP_REMOVED lines=132> */
[----:B------:R-:W-:Y:S02]  /*55be0*/  IMAD.MOV.U32 R98, RZ, RZ, 0x1f ;  /* 0x0000001fff627424 */ /* 0x000fe400078e00ff */
[----:B------:R-:W-:-:S07]  /*55bf0*/  IMAD.MOV.U32 R103, RZ, RZ, R102 ;  /* 0x000000ffff677224 */ /* 0x000fce00078e0066 */
[----:B------:R-:W-:Y:S05]  /*55c00*/  WARPSYNC.COLLECTIVE R97, `(.L_x_1294) ;  /* 0x0000000061087348 */ /* 0x000fea0003c00000 */
[----:B------:R0:W1:Y:S02]  /*55c10*/  SHFL.BFLY P6, R97, R103, R100, R98 ;  /* 0x0c00006467617389 */ /* 0x00006400000c0062 */
[----:B01----:R-:W-:Y:S05]  /*55c20*/  ENDCOLLECTIVE ;  /* 0x000000000000791b */ /* 0x003fea0003800000 */
.L_x_1294:
[----:B------:R-:W-:Y:S02]  /*55c30*/  HFMA2 R100, -RZ, RZ, 0, 1.1920928955078125e-07 ;  /* 0x00000002ff647431 */ /* 0x000fe400000001ff */
[----:B------:R-:W-:Y:S01]  /*55c40*/  FADD.FTZ R102, R102, R97 ;  /* 0x0000006166667221 */ /* 0x000fe20000010000 */
[----:B------:R-:W-:-:S03]  /*55c50*/  IMAD.MOV.U32 R97, RZ, RZ, -0x1 ;  /* 0xffffffffff617424 */ /* 0x000fc600078e00ff */
[----:B------:R-:W-:-:S07]  /*55c60*/  IMAD.MOV.U32 R103, RZ, RZ, R102 ;  /* 0x000000ffff677224 */ /* 0x000fce00078e0066 */
[----:B------:R-:W-:Y:S05]  /*55c70*/  WARPSYNC.COLLECTIVE R97, `(.L_x_1295) ;  /* 0x0000000061087348 */ /* 0x000fea0003c00000 */
[----:B------:R0:W1:Y:S02]  /*55c80*/  SHFL.BFLY P6, R97, R103, R100, R98 ;  /* 0x0c00006467617389 */ /* 0x00006400000c0062 */
[----:B01----:R-:W-:Y:S05]  /*55c90*/  ENDCOLLECTIVE ;  /* 0x000000000000791b */ /* 0x003fea0003800000 */
.L_x_1295:
[----:B------:R-:W-:Y:S02]  /*55ca0*/  IMAD.MOV.U32 R100, RZ, RZ, 0x4 ;  /* 0x00000004ff647424 */ /* 0x000fe400078e00ff */
[----:B------:R-:W-:Y:S01]  /*55cb0*/  FADD.FTZ R102, R102, R97 ;  /* 0x0000006166667221 */ /* 0x000fe20000010000 */
[----:B------:R-:W-:-:S04]  /*55cc0*/  MOV R97, 0xffffffff ;  /* 0xffffffff00617802 */ /* 0x000fc80000000f00 */
[----:B------:R-:W-:-:S07]  /*55cd0*/  MOV R103, R102 ;  /* 0x0000006600677202 */ /* 0x000fce0000000f00 */
[----:B------:R-:W-:Y:S05]  /*55ce0*/  WARPSYNC.COLLECTIVE R97, `(.L_x_1296) ;  /* 0x0000000061087348 */ /* 0x000fea0003c00000 */
[----:B------:R0:W1:Y:S02]  /*55cf0*/  SHFL.BFLY P6, R97, R103, R100, R98 ;  /* 0x0c00006467617389 */ /* 0x00006400000c0062 */
[----:B01----:R-:W-:Y:S05]  /*55d00*/  ENDCOLLECTIVE ;  /* 0x000000000000791b */ /* 0x003fea0003800000 */
.L_x_1296:
[----:B------:R-:W-:Y:S02]  /*55d10*/  HFMA2 R100, -RZ, RZ, 0, 4.76837158203125e-07 ;  /* 0x00000008ff647431 */ /* 0x000fe400000001ff */
[----:B------:R-:W-:Y:S01]  /*55d20*/  FADD.FTZ R102, R102, R97 ;  /* 0x0000006166667221 */ /* 0x000fe20000010000 */
[----:B------:R-:W-:-:S03]  /*55d30*/  IMAD.MOV.U32 R97, RZ, RZ, -0x1 ;  /* 0xffffffffff617424 */ /* 0x000fc600078e00ff */
[----:B------:R-:W-:-:S07]  /*55d40*/  IMAD.MOV.U32 R103, RZ, RZ, R102 ;  /* 0x000000ffff677224 */ /* 0x000fce00078e0066 */
[----:B------:R-:W-:Y:S05]  /*55d50*/  WARPSYNC.COLLECTIVE R97, `(.L_x_1297) ;  /* 0x0000000061087348 */ /* 0x000fea0003c00000 */
[----:B------:R0:W1:Y:S02]  /*55d60*/  SHFL.BFLY P6, R97, R103, R100, R98 ;  /* 0x0c00006467617389 */ /* 0x00006400000c0062 */
[----:B01----:R-:W-:Y:S05]  /*55d70*/  ENDCOLLECTIVE ;  /* 0x000000000000791b */ /* 0x003fea0003800000 */
.L_x_1297:
[----:B------:R-:W-:Y:S02]  /*55d80*/  IMAD.MOV.U32 R100, RZ, RZ, 0x10 ;  /* 0x00000010ff647424 */ /* 0x000fe400078e00ff */
[----:B------:R-:W-:Y:S01]  /*55d90*/  FADD.FTZ R102, R102, R97 ;  /* 0x0000006166667221 */ /* 0x000fe20000010000 */
[----:B------:R-:W-:-:S04]  /*55da0*/  MOV R97, 0xffffffff ;  /* 0xffffffff00617802 */ /* 0x000fc80000000f00 */
[----:B------:R-:W-:-:S07]  /*55db0*/  MOV R103, R102 ;  /* 0x0000006600677202 */ /* 0x000fce0000000f00 */
[----:B------:R-:W-:Y:S05]  /*55dc0*/  WARPSYNC.COLLECTIVE R97, `(.L_x_1298) ;  /* 0x0000000061087348 */ /* 0x000fea0003c00000 */
[----:B------:R0:W1:Y:S02]  /*55dd0*/  SHFL.BFLY P6, R97, R103, R100, R98 ;  /* 0x0c00006467617389 */ /* 0x00006400000c0062 */
[----:B01----:R-:W-:Y:S05]  /*55de0*/  ENDCOLLECTIVE ;  /* 0x000000000000791b */ /* 0x003fea0003800000 */
.L_x_1298:
[----:B------:R-:W-:Y:S05]  /*55df0*/  BRA `(.L_x_1299) ;  /* 0xffffffc000407947 */ /* 0x000fea000383ffff */
.L_x_1300:
        /* <DEDUP_REMOVED lines=16> */
.L_x_43856:


//--------------------- .text._ZN10layer_norm31ln_parallel_residual_fwd_kernelINS_13Kernel_traitsI13__nv_bfloat16S2_S2_S2_fjLj2048ELj1ELj4ELj1ELj16ENS_18Kernel_traits_baseILj2048ES2_S2_S2_S2_fjLj128EEEEELb1ELb0ELb1EEEvNS_9FwdParamsE --------------------------
	.section	.text._ZN10layer_norm31ln_parallel_residual_fwd_kernelINS_13Kernel_traitsI13__nv_bfloat16S2_S2_S2_fjLj2048ELj1ELj4ELj1ELj16ENS_18Kernel_traits_baseILj2048ES2_S2_S2_S2_fjLj128EEEEELb1ELb0ELb1EEEvNS_9FwdParamsE,"ax",@progbits
	.align	128
        .global         _ZN10layer_norm31ln_parallel_residual_fwd_kernelINS_13Kernel_traitsI13__nv_bfloat16S2_S2_S2_fjLj2048ELj1ELj4ELj1ELj16ENS_18Kernel_traits_baseILj2048ES2_S2_S2_S2_fjLj128EEEEELb1ELb0ELb1EEEvNS_9FwdParamsE
        .type           _ZN10layer_norm31ln_parallel_residual_fwd_kernelINS_13Kernel_traitsI13__nv_bfloat16S2_S2_S2_fjLj2048ELj1ELj4ELj1ELj16ENS_18Kernel_traits_baseILj2048ES2_S2_S2_S2_fjLj128EEEEELb1ELb0ELb1EEEvNS_9FwdParamsE,@function
        .size           _ZN10layer_norm31ln_parallel_residual_fwd_kernelINS_13Kernel_traitsI13__nv_bfloat16S2_S2_S2_fjLj2048ELj1ELj4ELj1ELj16ENS_18Kernel_traits_baseILj2048ES2_S2_S2_S2_fjLj128EEEEELb1ELb0ELb1EEEvNS_9FwdParamsE,(.L_x_43857 - _ZN10layer_norm31ln_parallel_residual_fwd_kernelINS_13Kernel_traitsI13__nv_bfloat16S2_S2_S2_fjLj2048ELj1ELj4ELj1ELj16ENS_18Kernel_traits_baseILj2048ES2_S2_S2_S2_fjLj128EEEEELb1ELb0ELb1EEEvNS_9FwdParamsE)
        .other          _ZN10layer_norm31ln_parallel_residual_fwd_kernelINS_13Kernel_traitsI13__nv_bfloat16S2_S2_S2_fjLj2048ELj1ELj4ELj1ELj16ENS_18Kernel_traits_baseILj2048ES2_S2_S2_S2_fjLj128EEEEELb1ELb0ELb1EEEvNS_9FwdParamsE,@"STO_CUDA_ENTRY STV_DEFAULT"
_ZN10layer_norm31ln_parallel_residual_fwd_kernelINS_13Kernel_traitsI13__nv_bfloat16S2_S2_S2_fjLj2048ELj1ELj4ELj1ELj16ENS_18Kernel_traits_baseILj2048ES2_S2_S2_S2_fjLj128EEEEELb1ELb0ELb1EEEvNS_9FwdParamsE:
.text._ZN10layer_norm31ln_parallel_residual_fwd_kernelINS_13Kernel_traitsI13__nv_bfloat16S2_S2_S2_fjLj2048ELj1ELj4ELj1ELj16ENS_18Kernel_traits_baseILj2048ES2_S2_S2_S2_fjLj128EEEEELb1ELb0ELb1EEEvNS_9FwdParamsE:
[----:B------:R-:W0:Y:S01]  /*0000*/  LDC R1, c[0x0][0x37c] ;  /* 0x0000df00ff017b82 */ /* 0x000e220000000800 */
[----:B------:R-:W1:Y:S07]  /*0010*/  LDCU.U8 UR8, c[0x0][0x464] ;  /* 0x00008c80ff0877ac */ /* 0x000e6e0008000000 */
[----:B------:R-:W2:Y:S01]  /*0020*/  LDC R164, c[0x0][0x458] ;  /* 0x00011600ffa47b82 */ /* 0x000ea20000000800 */
[----:B0-----:R-:W-:Y:S01]  /*0030*/  VIADD R1, R1, 0xfffffeb0 ;  /* 0xfffffeb001017836 */ /* 0x001fe20000000000 */
[----:B------:R-:W0:Y:S01]  /*0040*/  LDCU.64 UR4, c[0x0][0x450] ;  /* 0x00008a00ff0477ac */ /* 0x000e220008000a00 */
[----:B------:R-:W3:Y:S05]  /*0050*/  LDCU.64 UR6, c[0x0][0x358] ;  /* 0x00006b00ff0677ac */ /* 0x000eea0008000a00 */
[----:B------:R-:W4:Y:S01]  /*0060*/  LDC R165, c[0x0][0x45c] ;  /* 0x00011700ffa57b82 */ /* 0x000f220000000800 */
[----:B-1----:R-:W-:Y:S01]  /*0070*/  ISETP.NE.AND P0, PT, RZ, UR8, PT ;  /* 0x00000008ff007c0c */ /* 0x002fe2000bf05270 */
[----:B------:R-:W1:Y:S01]  /*0080*/  LDCU.64 UR8, c[0x0][0x438] ;  /* 0x00008700ff0877ac */ /* 0x000e620008000a00 */
[----:B0-----:R-:W-:-:S02]  /*0090*/  IMAD.U32 R2, RZ, RZ, UR4 ;  /* 0x00000004ff027e24 */ /* 0x001fc4000f8e00ff */
[----:B------:R-:W-:-:S09]  /*00a0*/  IMAD.U32 R3, RZ, RZ, UR5 ;  /* 0x00000005ff037e24 */ /* 0x000fd2000f8e00ff */
[----:B--2---:R-:W-:Y:S01]  /*00b0*/  @P0 MOV R4, R164 ;  /* 0x000000a400040202 */ /* 0x004fe20000000f00 */
[----:B---3--:R-:W2:Y:S01]  /*00c0*/  @P0 LDG.E.64 R2, desc[UR6][R2.64] ;  /* 0x0000000602020981 */ /* 0x008ea2000c1e1b00 */
[----:B----4-:R-:W-:Y:S01]  /*00d0*/  @P0 IMAD.MOV.U32 R5, RZ, RZ, R165 ;  /* 0x000000ffff050224 */ /* 0x010fe200078e00a5 */
[----:B------:R-:W0:Y:S05]  /*00e0*/  @P0 LDC R7, c[0x0][0x460] ;  /* 0x00011800ff070b82 */ /* 0x000e2a0000000800 */
[----:B------:R-:W0:Y:S01]  /*00f0*/  @P0 LDG.E.64 R4, desc[UR6][R4.64] ;  /* 0x0000000604040981 */ /* 0x000e22000c1e1b00 */
[----:B------:R-:W3:Y:S01]  /*0100*/  S2R R11, SR_TID.X ;  /* 0x00000000000b7919 */ /* 0x000ee20000002100 */
[----:B-1----:R-:W-:-:S04]  /*0110*/  UISETP.NE.U32.AND UP0, UPT, UR8, URZ, UPT ;  /* 0x000000ff0800728c */ /* 0x002fc8000bf05070 */
[----:B------:R-:W-:Y:S01]  /*0120*/  UISETP.NE.AND.EX UP0, UPT, UR9, URZ, UPT, UP0 ;  /* 0x000000ff0900728c */ /* 0x000fe2000bf05300 */
[----:B---3--:R-:W-:Y:S02]  /*0130*/  LOP3.LUT R10, R11, 0x1f, RZ, 0xc0, !PT ;  /* 0x0000001f0b0a7812 */ /* 0x008fe400078ec0ff */
[----:B--2---:R-:W-:Y:S02]  /*0140*/  @P0 R2UR UR4, R2 ;  /* 0x00000000020402ca */ /* 0x004fe400000e0000 */
[----:B------:R-:W-:Y:S02]  /*0150*/  @P0 R2UR UR5, R3 ;  /* 0x00000000030502ca */ /* 0x000fe400000e0000 */
[----:B0-----:R-:W-:-:S05]  /*0160*/  @P0 IADD3 R164, P1, PT, R4, R7, RZ ;  /* 0x0000000704a40210 */ /* 0x001fca0007f3e0ff */
[----:B------:R-:W-:-:S05]  /*0170*/  @P0 IMAD.X R165, RZ, RZ, R5, P1 ;  /* 0x000000ffffa50224 */ /* 0x000fca00008e0605 */
[--C-:B------:R-:W-:Y:S02]  /*0180*/  SHF.R.U64 R0, R164, 0x2, R165.reuse ;  /* 0x00000002a4007819 */ /* 0x100fe400000012a5 */
[----:B------:R-:W-:Y:S01]  /*0190*/  SHF.R.U32.HI R165, RZ, 0x2, R165 ;  /* 0x00000002ffa57819 */ /* 0x000fe200000116a5 */
[----:B------:R-:W-:Y:S06]  /*01a0*/  BRA.U UP0, `(.L_x_1301) ;  /* 0x0000000500a07547 */ /* 0x000fec000b800000 */
        /* <DEDUP_REMOVED lines=57> */
.L_x_1302:
        /* <DEDUP_REMOVED lines=47> */
.L_x_1301:
        /* <DEDUP_REMOVED lines=45> */
.L_x_1304:
        /* <DEDUP_REMOVED lines=46> */
.L_x_1303:
[----:B------:R-:W1:Y:S01]  /*0de0*/  S2UR UR9, SR_CTAID.X ;  /* 0x00000000000979c3 */ /* 0x000e620000002500 */
[----:B------:R-:W2:Y:S01]  /*0df0*/  LDCU UR10, c[0x0][0x384] ;  /* 0x00007080ff0a77ac */ /* 0x000ea20008000800 */
[----:B0-----:R-:W-:Y:S01]  /*0e00*/  SHF.R.U32.HI R2, RZ, 0x5, R11 ;  /* 0x00000005ff027819 */ /* 0x001fe2000001160b */
[----:B-1----:R-:W-:-:S06]  /*0e10*/  USHF.L.U32 UR8, UR9, 0x2, URZ ;  /* 0x0000000209087899 */ /* 0x002fcc00080006ff */
[----:B------:R-:W-:-:S04]  /*0e20*/  LOP3.LUT R3, R2, UR8, RZ, 0xfc, !PT ;  /* 0x0000000802037c12 */ /* 0x000fc8000f8efcff */
[----:B--2---:R-:W-:-:S13]  /*0e30*/  ISETP.GE.AND P0, PT, R3, UR10, PT ;  /* 0x0000000a03007c0c */ /* 0x004fda000bf06270 */
[----:B------:R-:W-:Y:S05]  /*0e40*/  @P0 EXIT ;  /* 0x000000000000094d */ /* 0x000fea0003800000 */
[----:B------:R-:W0:Y:S01]  /*0e50*/  LDC R2, c[0x0][0x360] ;  /* 0x0000d800ff027b82 */ /* 0x000e220000000800 */
[C---:B------:R-:W-:Y:S01]  /*0e60*/  IMAD.HI.U32 R5, R0.reuse, -0x2daee0ad, RZ ;  /* 0xd2511f5300057827 */ /* 0x040fe200078e00ff */
[----:B------:R-:W-:Y:S01]  /*0e70*/  UIADD3 UR8, UPT, UPT, UR4, -0x61c88647, URZ ;  /* 0x9e3779b904087890 */ /* 0x000fe2000fffe0ff */
[----:B-----5:R-:W-:Y:S01]  /*0e80*/  PRMT R152, R71, 0x7632, R152 ;  /* 0x0000763247987816 */ /* 0x020fe20000000098 */
[----:B------:R-:W-:Y:S01]  /*0e90*/  UIADD3 UR10, UPT, UPT, UR4, -0x255992d5, URZ ;  /* 0xdaa66d2b040a7890 */ /* 0x000fe2000fffe0ff */
[----:B------:R-:W-:Y:S01]  /*0ea0*/  IMAD R9, R0, -0x2daee0ad, RZ ;  /* 0xd2511f5300097824 */ /* 0x000fe200078e02ff */
[----:B------:R-:W-:Y:S01]  /*0eb0*/  LOP3.LUT R5, R5, UR5, RZ, 0x3c, !PT ;  /* 0x0000000505057c12 */ /* 0x000fe2000f8e3cff */
[----:B------:R-:W1:Y:S01]  /*0ec0*/  LDCU.64 UR12, c[0x0][0x398] ;  /* 0x00007300ff0c77ac */ /* 0x000e620008000a00 */
[----:B------:R-:W-:Y:S01]  /*0ed0*/  PRMT R151, R103, 0x7632, R151 ;  /* 0x0000763267977816 */ /* 0x000fe20000000097 */
[----:B------:R-:W-:Y:S01]  /*0ee0*/  STL.S16 [R1+0x14c], R152 ;  /* 0x00014c9801007387 */ /* 0x000fe20000100600 */
[----:B------:R-:W-:Y:S01]  /*0ef0*/  PRMT R150, R83, 0x7632, R150 ;  /* 0x0000763253967816 */ /* 0x000fe20000000096 */
[----:B------:R-:W-:Y:S01]  /*0f00*/  IMAD.HI.U32 R6, R5, -0x326172a9, RZ ;  /* 0xcd9e8d5705067827 */ /* 0x000fe200078e00ff */
[----:B------:R-:W-:Y:S01]  /*0f10*/  PRMT R149, R115, 0x7632, R149 ;  /* 0x0000763273957816 */ /* 0x000fe20000000095 */
[----:B------:R-:W-:Y:S01]  /*0f20*/  STL.S16 [R1+0x148], R151 ;  /* 0x0001489701007387 */ /* 0x000fe20000100600 */
[----:B------:R-:W-:Y:S01]  /*0f30*/  PRMT R148, R70, 0x7632, R148 ;  /* 0x0000763246947816 */ /* 0x000fe20000000094 */
[----:B------:R-:W-:Y:S01]  /*0f40*/  IMAD R5, R5, -0x326172a9, RZ ;  /* 0xcd9e8d5705057824 */ /* 0x000fe200078e02ff */
[----:B------:R-:W-:Y:S01]  /*0f50*/  PRMT R147, R102, 0x7632, R147 ;  /* 0x0000763266937816 */ /* 0x000fe20000000093 */
[----:B------:R-:W-:Y:S01]  /*0f60*/  STL.S16 [R1+0x144], R150 ;  /* 0x0001449601007387 */ /* 0x000fe20000100600 */
[----:B------:R-:W-:Y:S01]  /*0f70*/  PRMT R146, R82, 0x7632, R146 ;  /* 0x0000763252927816 */ /* 0x000fe20000000092 */
[----:B------:R-:W-:Y:S01]  /*0f80*/  UIADD3 UR11, UPT, UPT, UR5, 0x646e171e, URZ ;  /* 0x646e171e050b7890 */ /* 0x000fe2000fffe0ff */
[----:B------:R-:W-:Y:S01]  /*0f90*/  PRMT R145, R114, 0x7632, R145 ;  /* 0x0000763272917816 */ /* 0x000fe20000000091 */
[----:B------:R-:W-:Y:S01]  /*0fa0*/  STL.S16 [R1+0x140], R149 ;  /* 0x0001409501007387 */ /* 0x000fe20000100600 */
[----:B------:R-:W-:Y:S01]  /*0fb0*/  PRMT R144, R69, 0x7632, R144 ;  /* 0x0000763245907816 */ /* 0x000fe20000000090 */
[----:B------:R-:W-:Y:S01]  /*0fc0*/  UIADD3 UR14, UPT, UPT, UR4, -0x700cb87f, URZ ;  /* 0x8ff34781040e7890 */ /* 0x000fe2000fffe0ff */
[----:B0-----:R-:W-:Y:S01]  /*0fd0*/  IMAD R2, R2, UR9, R11 ;  /* 0x0000000902027c24 */ /* 0x001fe2000f8e020b */
[----:B------:R-:W-:Y:S01]  /*0fe0*/  UIADD3 UR9, UPT, UPT, UR5, -0x4498517b, URZ ;  /* 0xbb67ae8505097890 */ /* 0x000fe2000fffe0ff */
[----:B------:R-:W-:Y:S01]  /*0ff0*/  STL.S16 [R1+0x13c], R148 ;  /* 0x00013c9401007387 */ /* 0x000fe20000100600 */
[----:B------:R-:W-:Y:S01]  /*1000*/  PRMT R143, R101, 0x7632, R143 ;  /* 0x00007632658f7816 */ /* 0x000fe2000000008f */
[C---:B------:R-:W-:Y:S01]  /*1010*/  IMAD.HI.U32 R4, R2.reuse, -0x326172a9, RZ ;  /* 0xcd9e8d5702047827 */ /* 0x040fe200078e00ff */
[----:B------:R-:W-:Y:S01]  /*1020*/  PRMT R142, R81, 0x7632, R142 ;  /* 0x00007632518e7816 */ /* 0x000fe2000000008e */
[----:B------:R-:W-:Y:S01]  /*1030*/  STL.S16 [R1+0x138], R147 ;  /* 0x0001389301007387 */ /* 0x000fe20000100600 */
[----:B------:R-:W-:Y:S01]  /*1040*/  PRMT R141, R113, 0x7632, R141 ;  /* 0x00007632718d7816 */ /* 0x000fe2000000008d */
[----:B------:R-:W-:Y:S01]  /*1050*/  IMAD R7, R2, -0x326172a9, RZ ;  /* 0xcd9e8d5702077824 */ /* 0x000fe200078e02ff */
[----:B------:R-:W-:Y:S01]  /*1060*/  LOP3.LUT R4, R165, UR4, R4, 0x96, !PT ;  /* 0x00000004a5047c12 */ /* 0x000fe2000f8e9604 */
[----:B------:R-:W-:Y:S01]  /*1070*/  STL.S16 [R1+0x134], R146 ;  /* 0x0001349201007387 */ /* 0x000fe20000100600 */
[----:B------:R-:W-:Y:S01]  /*1080*/  PRMT R140, R179, 0x7632, R140 ;  /* 0x00007632b38c7816 */ /* 0x000fe2000000008c */
[----:B-1----:R-:W-:Y:S01]  /*1090*/  UISETP.NE.U32.AND UP0, UPT, UR12, URZ, UPT ;  /* 0x000000ff0c00728c */ /* 0x002fe2000bf05070 */
[----:B------:R-:W-:Y:S01]  /*10a0*/  LOP3.LUT R6, R7, UR8, R6, 0x96, !PT ;  /* 0x0000000807067c12 */ /* 0x000fe2000f8e9606 */
[C---:B------:R-:W-:Y:S01]  /*10b0*/  IMAD.HI.U32 R8, R4.reuse, -0x2daee0ad, RZ ;  /* 0xd2511f5304087827 */ /* 0x040fe200078e00ff */
[----:B------:R-:W-:Y:S01]  /*10c0*/  UIADD3 UR8, UPT, UPT, UR4, 0x3c6ef372, URZ ;  /* 0x3c6ef37204087890 */ /* 0x000fe2000fffe0ff */
[----:B------:R-:W-:Y:S01]  /*10d0*/  STL.S16 [R1+0x130], R145 ;  /* 0x0001309101007387 */ /* 0x000fe20000100600 */
[----:B------:R-:W-:Y:S01]  /*10e0*/  PRMT R139, R207, 0x7632, R139 ;  /* 0x00007632cf8b7816 */ /* 0x000fe2000000008b */
[----:B------:R-:W-:Y:S01]  /*10f0*/  IMAD R10, R4, -0x2daee0ad, RZ ;  /* 0xd2511f53040a7824 */ /* 0x000fe200078e02ff */
[----:B------:R-:W-:Y:S01]  /*1100*/  LOP3.LUT R8, R9, UR9, R8, 0x96, !PT ;  /* 0x0000000909087c12 */ /* 0x000fe2000f8e9608 */
[----:B------:R-:W-:Y:S01]  /*1110*/  UIADD3 UR9, UPT, UPT, UR5, 0x76cf5d0a, URZ ;  /* 0x76cf5d0a05097890 */ /* 0x000fe2000fffe0ff */
[----:B------:R-:W-:Y:S01]  /*1120*/  IMAD.HI.U32 R7, R6, -0x2daee0ad, RZ ;  /* 0xd2511f5306077827 */ /* 0x000fe200078e00ff */
[----:B------:R-:W-:Y:S01]  /*1130*/  STL.S16 [R1+0x12c], R144 ;  /* 0x00012c9001007387 */ /* 0x000fe20000100600 */
[----:B------:R-:W-:Y:S01]  /*1140*/  PRMT R138, R203, 0x7632, R138 ;  /* 0x00007632cb8a7816 */ /* 0x000fe2000000008a */
[----:B------:R-:W-:Y:S01]  /*1150*/  UISETP.NE.AND.EX UP0, UPT, UR13, URZ, UPT, UP0 ;  /* 0x000000ff0d00728c */ /* 0x000fe2000bf05300 */
[----:B------:R-:W-:Y:S01]  /*1160*/  IMAD.HI.U32 R4, R8, -0x326172a9, RZ ;  /* 0xcd9e8d5708047827 */ /* 0x000fe200078e00ff */
[----:B------:R-:W-:Y:S01]  /*1170*/  LOP3.LUT R7, R10, UR9, R7, 0x96, !PT ;  /* 0x000000090a077c12 */ /* 0x000fe2000f8e9607 */
[----:B------:R-:W-:Y:S01]  /*1180*/  STL.S16 [R1+0x128], R143 ;  /* 0x0001288f01007387 */ /* 0x000fe20000100600 */
[----:B------:R-:W-:Y:S01]  /*1190*/  UIADD3 UR9, UPT, UPT, UR5, 0x32370b8f, URZ ;  /* 0x32370b8f05097890 */ /* 0x000fe2000fffe0ff */
[----:B------:R-:W-:Y:S01]  /*11a0*/  IMAD R8, R8, -0x326172a9, RZ ;  /* 0xcd9e8d5708087824 */ /* 0x000fe200078e02ff */
[----:B------:R-:W-:Y:S01]  /*11b0*/  LOP3.LUT R4, R5, UR8, R4, 0x96, !PT ;  /* 0x0000000805047c12 */ /* 0x000fe2000f8e9604 */
[----:B------:R-:W-:Y:S01]  /*11c0*/  IMAD.HI.U32 R5, R7, -0x326172a9, RZ ;  /* 0xcd9e8d5707057827 */ /* 0x000fe200078e00ff */
[----:B------:R-:W-:Y:S01]  /*11d0*/  STL.S16 [R1+0x124], R142 ;  /* 0x0001248e01007387 */ /* 0x000fe20000100600 */
[----:B------:R-:W-:Y:S01]  /*11e0*/  PRMT R137, R211, 0x7632, R137 ;  /* 0x00007632d3897816 */ /* 0x000fe20000000089 */
[----:B------:R-:W-:Y:S01]  /*11f0*/  UIADD3 UR8, UPT, UPT, UR4, 0x78dde6e4, URZ ;  /* 0x78dde6e404087890 */ /* 0x000fe2000fffe0ff */
[----:B------:R-:W-:Y:S01]  /*1200*/  IMAD R9, R6, -0x2daee0ad, RZ ;  /* 0xd2511f5306097824 */ /* 0x000fe200078e02ff */
[----:B------:R-:W-:Y:S01]  /*1210*/  STL.S16 [R1+0x120], R141 ;  /* 0x0001208d01007387 */ /* 0x000fe20000100600 */
[----:B------:R-:W-:Y:S01]  /*1220*/  IMAD.HI.U32 R6, R4, -0x2daee0ad, RZ ;  /* 0xd2511f5304067827 */ /* 0x000fe200078e00ff */
[----:B------:R-:W-:Y:S01]  /*1230*/  PRMT R136, R178, 0x7632, R136 ;  /* 0x00007632b2887816 */ /* 0x000fe20000000088 */
[----:B------:R-:W-:Y:S01]  /*1240*/  UIADD3 UR13, UPT, UPT, UR5, -0x24c28bd8, URZ ;  /* 0xdb3d7428050d7890 */ /* 0x000fe2000fffe0ff */
[----:B------:R-:W-:Y:S01]  /*1250*/  STL.S16 [R1+0x11c], R140 ;  /* 0x00011c8c01007387 */ /* 0x000fe20000100600 */
[----:B------:R-:W-:Y:S01]  /*1260*/  PRMT R135, R206, 0x7632, R135 ;  /* 0x00007632ce877816 */ /* 0x000fe20000000087 */
[----:B------:R-:W-:Y:S01]  /*1270*/  IMAD R7, R7, -0x326172a9, RZ ;  /* 0xcd9e8d5707077824 */ /* 0x000fe200078e02ff */
[----:B------:R-:W-:Y:S01]  /*1280*/  LOP3.LUT R5, R8, UR10, R5, 0x96, !PT ;  /* 0x0000000a08057c12 */ /* 0x000fe2000f8e9605 */
[----:B------:R-:W-:Y:S01]  /*1290*/  STL.S16 [R1+0x118], R139 ;  /* 0x0001188b01007387 */ /* 0x000fe20000100600 */
[----:B------:R-:W-:Y:S01]  /*12a0*/  PRMT R134, R202, 0x7632, R134 ;  /* 0x00007632ca867816 */ /* 0x000fe20000000086 */
[----:B------:R-:W-:Y:S01]  /*12b0*/  UIADD3 UR10, UPT, UPT, UR4, 0x1715609d, URZ ;  /* 0x1715609d040a7890 */ /* 0x000fe2000fffe0ff */
[----:B------:R-:W-:Y:S01]  /*12c0*/  PRMT R133, R210, 0x7632, R133 ;  /* 0x00007632d2857816 */ /* 0x000fe20000000085 */
[----:B------:R-:W-:Y:S01]  /*12d0*/  STL.S16 [R1+0x114], R138 ;  /* 0x0001148a01007387 */ /* 0x000fe20000100600 */
[----:B------:R-:W-:Y:S01]  /*12e0*/  PRMT R132, R177, 0x7632, R132 ;  /* 0x00007632b1847816 */ /* 0x000fe20000000084 */
[----:B------:R-:W-:Y:S01]  /*12f0*/  IMAD.HI.U32 R8, R5, -0x2daee0ad, RZ ;  /* 0xd2511f5305087827 */ /* 0x000fe200078e00ff */
[----:B------:R-:W-:Y:S01]  /*1300*/  LOP3.LUT R6, R9, UR9, R6, 0x96, !PT ;  /* 0x0000000909067c12 */ /* 0x000fe2000f8e9606 */
[----:B------:R-:W-:Y:S01]  /*1310*/  STL.S16 [R1+0x110], R137 ;  /* 0x0001108901007387 */ /* 0x000fe20000100600 */
[----:B------:R-:W-:Y:S01]  /*1320*/  PRMT R131, R205, 0x7632, R131 ;  /* 0x00007632cd837816 */ /* 0x000fe20000000083 */
[----:B------:R-:W-:Y:S01]  /*1330*/  UIADD3 UR9, UPT, UPT, UR5, -0x126145ec, URZ ;  /* 0xed9eba1405097890 */ /* 0x000fe2000fffe0ff */
[----:B------:R-:W-:Y:S01]  /*1340*/  PRMT R130, R201, 0x7632, R130 ;  /* 0x00007632c9827816 */ /* 0x000fe20000000082 */
[----:B------:R-:W-:Y:S01]  /*1350*/  STL.S16 [R1+0x10c], R136 ;  /* 0x00010c8801007387 */ /* 0x000fe20000100600 */
[----:B------:R-:W-:Y:S01]  /*1360*/  IMAD R9, R4, -0x2daee0ad, RZ ;  /* 0xd2511f5304097824 */ /* 0x000fe200078e02ff */
[----:B------:R-:W-:Y:S01]  /*1370*/  PRMT R129, R209, 0x7632, R129 ;  /* 0x00007632d1817816 */ /* 0x000fe20000000081 */
[----:B------:R-:W-:Y:S01]  /*1380*/  IMAD.HI.U32 R4, R6, -0x326172a9, RZ ;  /* 0xcd9e8d5706047827 */ /* 0x000fe200078e00ff */
[----:B------:R-:W-:Y:S01]  /*1390*/  STL.S16 [R1+0x108], R135 ;  /* 0x0001088701007387 */ /* 0x000fe20000100600 */
[----:B------:R-:W-:Y:S01]  /*13a0*/  PRMT R128, R176, 0x7632, R128 ;  /* 0x00007632b0807816 */ /* 0x000fe20000000080 */
[----:B------:R-:W-:Y:S01]  /*13b0*/  UIADD3 UR12, UPT, UPT, UR4, -0xe443238, URZ ;  /* 0xf1bbcdc8040c7890 */ /* 0x000fe2000fffe0ff */
[----:B------:R-:W-:Y:S01]  /*13c0*/  PRMT R127, R204, 0x7632, R127 ;  /* 0x00007632cc7f7816 */ /* 0x000fe2000000007f */
[----:B------:R-:W-:Y:S01]  /*13d0*/  STL.S16 [R1+0x104], R134 ;  /* 0x0001048601007387 */ /* 0x000fe20000100600 */
[----:B------:R-:W-:Y:S01]  /*13e0*/  PRMT R126, R200, 0x7632, R126 ;  /* 0x00007632c87e7816 */ /* 0x000fe2000000007e */
[----:B------:R-:W-:Y:S01]  /*13f0*/  IMAD R10, R5, -0x2daee0ad, RZ ;  /* 0xd2511f53050a7824 */ /* 0x000fe200078e02ff */
[----:B------:R-:W-:Y:S01]  /*1400*/  PRMT R125, R208, 0x7632, R125 ;  /* 0x00007632d07d7816 */ /* 0x000fe2000000007d */
[----:B------:R-:W-:Y:S01]  /*1410*/  STL.S16 [R1+0x100], R133 ;  /* 0x0001008501007387 */ /* 0x000fe20000100600 */
[----:B------:R-:W-:Y:S01]  /*1420*/  LOP3.LUT R8, R9, UR9, R8, 0x96, !PT ;  /* 0x0000000909087c12 */ /* 0x000fe2000f8e9608 */
[----:B------:R-:W-:Y:S01]  /*1430*/  UIADD3 UR9, UPT, UPT, UR5, -0x56f99767, URZ ;  /* 0xa906689905097890 */ /* 0x000fe2000fffe0ff */
[----:B------:R-:W-:Y:S01]  /*1440*/  PRMT R124, R171, 0x7632, R124 ;  /* 0x00007632ab7c7816 */ /* 0x000fe2000000007c */
[----:B------:R-:W-:Y:S01]  /*1450*/  STL.S16 [R1+0xfc], R132 ;  /* 0x0000fc8401007387 */ /* 0x000fe20000100600 */
[----:B------:R-:W-:-:S02]  /*1460*/  PRMT R123, R215, 0x7632, R123 ;  /* 0x00007632d77b7816 */ /* 0x000fc4000000007b */
[----:B------:R-:W-:Y:S01]  /*1470*/  PRMT R122, R199, 0x7632, R122 ;  /* 0x00007632c77a7816 */ /* 0x000fe2000000007a */
[----:B------:R-:W-:Y:S01]  /*1480*/  STL.S16 [R1+0xf8], R131 ;  /* 0x0000f88301007387 */ /* 0x000fe20000100600 */
[----:B------:R-:W-:Y:S01]  /*1490*/  LOP3.LUT R4, R7, UR8, R4, 0x96, !PT ;  /* 0x0000000807047c12 */ /* 0x000fe2000f8e9604 */
[----:B------:R-:W-:Y:S01]  /*14a0*/  IMAD R7, R6, -0x326172a9, RZ ;  /* 0xcd9e8d5706077824 */ /* 0x000fe200078e02ff */
[----:B------:R-:W-:Y:S01]  /*14b0*/  PRMT R121, R223, 0x7632, R121 ;  /* 0x00007632df797816 */ /* 0x000fe20000000079 */
[----:B------:R-:W-:Y:S01]  /*14c0*/  STL.S16 [R1+0xf4], R130 ;  /* 0x0000f48201007387 */ /* 0x000fe20000100600 */
[----:B------:R-:W-:Y:S01]  /*14d0*/  PRMT R120, R170, 0x7632, R120 ;  /* 0x00007632aa787816 */ /* 0x000fe20000000078 */
[----:B------:R-:W-:Y:S01]  /*14e0*/  IMAD.HI.U32 R6, R8, -0x326172a9, RZ ;  /* 0xcd9e8d5708067827 */ /* 0x000fe200078e00ff */
[----:B------:R-:W-:Y:S01]  /*14f0*/  PRMT R119, R214, 0x7632, R119 ;  /* 0x00007632d6777816 */ /* 0x000fe20000000077 */
[----:B------:R-:W-:Y:S01]  /*1500*/  STL.S16 [R1+0xf0], R129 ;  /* 0x0000f08101007387 */ /* 0x000fe20000100600 */
[----:B------:R-:W-:Y:S01]  /*1510*/  PRMT R118, R198, 0x7632, R118 ;  /* 0x00007632c6767816 */ /* 0x000fe20000000076 */
[----:B------:R-:W-:Y:S01]  /*1520*/  IMAD.HI.U32 R5, R4, -0x2daee0ad, RZ ;  /* 0xd2511f5304057827 */ /* 0x000fe200078e00ff */
[----:B------:R-:W-:Y:S01]  /*1530*/  PRMT R117, R222, 0x7632, R117 ;  /* 0x00007632de757816 */ /* 0x000fe20000000075 */
[----:B------:R-:W-:Y:S01]  /*1540*/  STL.S16 [R1+0xec], R128 ;  /* 0x0000ec8001007387 */ /* 0x000fe20000100600 */
[----:B------:R-:W-:Y:S01]  /*1550*/  PRMT R116, R169, 0x7632, R116 ;  /* 0x00007632a9747816 */ /* 0x000fe20000000074 */
[----:B------:R-:W-:Y:S01]  /*1560*/  UIADD3 UR8, UPT, UPT, UR4, -0x4ab325aa, URZ ;  /* 0xb54cda5604087890 */ /* 0x000fe2000fffe0ff */
        /* <DEDUP_REMOVED lines=11> */
[----:B------:R-:W-:Y:S01]  /*1620*/  UIADD3 UR10, UPT, UPT, UR4, 0x5384540f, URZ ;  /* 0x5384540f040a7890 */ /* 0x000fe2000fffe0ff */
[----:B------:R-:W-:Y:S01]  /*1630*/  LOP3.LUT R5, R10, UR9, R5, 0x96, !PT ;  /* 0x000000090a057c12 */ /* 0x000fe2000f8e9605 */
[----:B------:R-:W-:Y:S01]  /*1640*/  STL.S16 [R1+0xdc], R124 ;  /* 0x0000dc7c01007387 */ /* 0x000fe20000100600 */
[----:B------:R-:W-:Y:S01]  /*1650*/  PRMT R50, R196, 0x7632, R50 ;  /* 0x00007632c4327816 */ /* 0x000fe20000000032 */
        /* <DEDUP_REMOVED lines=11> */
[----:B------:R-:W-:Y:S01]  /*1710*/  LOP3.LUT R9, R10, UR11, R9, 0x96, !PT ;  /* 0x0000000b0a097c12 */ /* 0x000fe2000f8e9609 */
[----:B------:R-:W-:Y:S01]  /*1720*/  UIADD3 UR9, UPT, UPT, UR5, 0x1fd5c5a3, URZ ;  /* 0x1fd5c5a305097890 */ /* 0x000fe2000fffe0ff */
[----:B------:R-:W-:Y:S01]  /*1730*/  PRMT R42, R66, 0x7632, R42 ;  /* 0x00007632422a7816 */ /* 0x000fe2000000002a */
        /* <DEDUP_REMOVED lines=26> */
[----:B------:R-:W0:Y:S01]  /*18e0*/  LDCU UR10, c[0x0][0x404] ;  /* 0x00008080ff0a77ac */ /* 0x000e220008000800 */
[----:B------:R-:W-:Y:S01]  /*18f0*/  PRMT R30, R63, 0x7632, R30 ;  /* 0x000076323f1e7816 */ /* 0x000fe2000000001e */
[----:B------:R-:W-:Y:S01]  /*1900*/  STL.S16 [R1+0xb0], R53 ;  /* 0x0000b03501007387 */ /* 0x000fe20000100600 */
[----:B------:R-:W-:Y:S01]  /*1910*/  PRMT R29, R235, 0x7632, R29 ;  /* 0x00007632eb1d7816 */ /* 0x000fe2000000001d */
[----:B------:R-:W1:Y:S01]  /*1920*/  LDCU UR11, c[0x0][0x408] ;  /* 0x00008100ff0b77ac */ /* 0x000e620008000800 */
[----:B------:R-:W-:Y:S01]  /*1930*/  LOP3.LUT R6, R7, UR9, R6, 0x96, !PT ;  /* 0x0000000907067c12 */ /* 0x000fe2000f8e9606 */
        /* <DEDUP_REMOVED lines=13> */
[----:B------:R-:W-:Y:S01]  /*1a10*/  LOP3.LUT R7, R8, UR13, R7, 0x96, !PT ;  /* 0x0000000d08077c12 */ /* 0x000fe2000f8e9607 */
[----:B------:R-:W2:Y:S01]  /*1a20*/  LDCU.U8 UR13, c[0x0][0x410] ;  /* 0x00008200ff0d77ac */ /* 0x000ea20008000000 */
[----:B------:R-:W-:Y:S01]  /*1a30*/  PRMT R22, R61, 0x7632, R22 ;  /* 0x000076323d167816 */ /* 0x000fe20000000016 */
[----:B------:R-:W-:Y:S01]  /*1a40*/  STL.S16 [R1+0x9c], R48 ;  /* 0x00009c3001007387 */ /* 0x000fe20000100600 */
[----:B------:R-:W-:Y:S01]  /*1a50*/  PRMT R21, R233, 0x7632, R21 ;  /* 0x00007632e9157816 */ /* 0x000fe20000000015 */
[----:B------:R-:W-:Y:S01]  /*1a60*/  IMAD.HI.U32 R44, R7, -0x326172a9, RZ ;  /* 0xcd9e8d57072c7827 */ /* 0x000fe200078e00ff */
[----:B------:R-:W-:Y:S01]  /*1a70*/  PRMT R20, R189, 0x7632, R20 ;  /* 0x00007632bd147816 */ /* 0x000fe20000000014 */
[----:B------:R-:W-:Y:S01]  /*1a80*/  STL.S16 [R1+0x98], R47 ;  /* 0x0000982f01007387 */ /* 0x000fe20000100600 */
[----:B------:R-:W-:-:S02]  /*1a90*/  PRMT R19, R237, 0x7632, R19 ;  /* 0x00007632ed137816 */ /* 0x000fc40000000013 */
[----:B------:R-:W-:Y:S01]  /*1aa0*/  PRMT R18, R60, 0x7632, R18 ;  /* 0x000076323c127816 */ /* 0x000fe20000000012 */
[----:B------:R3:W-:Y:S01]  /*1ab0*/  STL.S16 [R1+0x94], R46 ;  /* 0x0000942e01007387 */ /* 0x0007e20000100600 */
[----:B------:R-:W-:Y:S02]  /*1ac0*/  PRMT R17, R232, 0x7632, R17 ;  /* 0x00007632e8117816 */ /* 0x000fe40000000011 */
[----:B------:R-:W-:Y:S01]  /*1ad0*/  PRMT R16, R188, 0x7632, R16 ;  /* 0x00007632bc107816 */ /* 0x000fe20000000010 */
[----:B------:R-:W-:Y:S01]  /*1ae0*/  STL.S16 [R1+0x90], R45 ;  /* 0x0000902d01007387 */ /* 0x000fe20000100600 */
[----:B------:R-:W-:Y:S02]  /*1af0*/  PRMT R15, R236, 0x7632, R15 ;  /* 0x00007632ec0f7816 */ /* 0x000fe4000000000f */
[----:B------:R-:W-:Y:S01]  /*1b00*/  PRMT R14, R59, 0x7632, R14 ;  /* 0x000076323b0e7816 */ /* 0x000fe2000000000e */
[----:B------:R-:W-:Y:S01]  /*1b10*/  STL.S16 [R1+0x8c], R42 ;  /* 0x00008c2a01007387 */ /* 0x000fe20000100600 */
[----:B------:R-:W-:Y:S01]  /*1b20*/  PRMT R13, R243, 0x7632, R13 ;  /* 0x00007632f30d7816 */ /* 0x000fe2000000000d */
[----:B---3--:R-:W-:Y:S01]  /*1b30*/  IMAD R46, R7, -0x326172a9, RZ ;  /* 0xcd9e8d57072e7824 */ /* 0x008fe200078e02ff */
[----:B------:R-:W-:Y:S01]  /*1b40*/  LOP3.LUT R44, R11, UR14, R44, 0x96, !PT ;  /* 0x0000000e0b2c7c12 */ /* 0x000fe2000f8e962c */
[----:B------:R-:W-:Y:S01]  /*1b50*/  STL.S16 [R1+0x88], R41 ;  /* 0x0000882901007387 */ /* 0x000fe20000100600 */
[----:B------:R-:W-:Y:S01]  /*1b60*/  PRMT R12, R187, 0x7632, R12 ;  /* 0x00007632bb0c7816 */ /* 0x000fe2000000000c */
[----:B------:R-:W3:Y:S01]  /*1b70*/  LDCU UR14, c[0x0][0x448] ;  /* 0x00008900ff0e77ac */ /* 0x000ee20008000800 */
[----:B------:R-:W-:Y:S01]  /*1b80*/  PRMT R11, R247, 0x7632, R11 ;  /* 0x00007632f70b7816 */ /* 0x000fe2000000000b */
[----:B------:R-:W-:Y:S01]  /*1b90*/  STL.S16 [R1+0x84], R40 ;  /* 0x0000842801007387 */ /* 0x000fe20000100600 */
[----:B------:R-:W-:Y:S01]  /*1ba0*/  LOP3.LUT R9, R9, UR12, R4, 0x96, !PT ;  /* 0x0000000c09097c12 */ /* 0x000fe2000f8e9604 */
[----:B------:R-:W-:Y:S01]  /*1bb0*/  IMAD R4, R5, -0x2daee0ad, RZ ;  /* 0xd2511f5305047824 */ /* 0x000fe200078e02ff */
        /* <DEDUP_REMOVED lines=10> */
[----:B------:R-:W-:Y:S01]  /*1c60*/  LOP3.LUT R164, R164, 0x3, RZ, 0xc0, !PT ;  /* 0x00000003a4a47812 */ /* 0x000fe200078ec0ff */
[----:B------:R-:W-:Y:S01]  /*1c70*/  IMAD.MOV.U32 R4, RZ, RZ, R165 ;  /* 0x000000ffff047224 */ /* 0x000fe200078e00a5 */
[----:B------:R-:W-:Y:S01]  /*1c80*/  PRMT R252, R57, 0x7632, R252 ;  /* 0x0000763239fc7816 */ /* 0x000fe200000000fc */
[----:B------:R-:W-:Y:S01]  /*1c90*/  STL.S16 [R1+0x74], R36 ;  /* 0x0000742401007387 */ /* 0x000fe20000100600 */
[----:B------:R-:W-:Y:S01]  /*1ca0*/  PRMT R251, R241, 0x7632, R251 ;  /* 0x00007632f1fb7816 */ /* 0x000fe200000000fb */
[----:B------:R-:W4:Y:S01]  /*1cb0*/  LDCU UR12, c[0x0][0x388] ;  /* 0x00007100ff0c77ac */ /* 0x000f220008000800 */
[----:B------:R-:W-:Y:S01]  /*1cc0*/  PRMT R250, R185, 0x7632, R250 ;  /* 0x00007632b9fa7816 */ /* 0x000fe200000000fa */
[----:B------:R-:W-:Y:S01]  /*1cd0*/  STL.S16 [R1+0x70], R35 ;  /* 0x0000702301007387 */ /* 0x000fe20000100600 */
[----:B------:R-:W-:Y:S01]  /*1ce0*/  PRMT R249, R245, 0x7632, R249 ;  /* 0x00007632f5f97816 */ /* 0x000fe200000000f9 */
[----:B------:R-:W0:Y:S01]  /*1cf0*/  LDCU.64 UR8, c[0x0][0x3a0] ;  /* 0x00007400ff0877ac */ /* 0x000e220008000a00 */
[----:B------:R-:W-:Y:S01]  /*1d00*/  PRMT R248, R56, 0x7632, R248 ;  /* 0x0000763238f87816 */ /* 0x000fe200000000f8 */
[----:B------:R-:W-:Y:S01]  /*1d10*/  STL.S16 [R1+0x6c], R34 ;  /* 0x00006c2201007387 */ /* 0x000fe20000100600 */
[----:B------:R-:W-:-:S02]  /*1d20*/  PLOP3.LUT P0, PT, PT, PT, UP0, 0x80, 0x8 ;  /* 0x000000000008781c */ /* 0x000fc40003f0f008 */
[----:B------:R-:W-:Y:S01]  /*1d30*/  PRMT R219, R240, 0x7632, R219 ;  /* 0x00007632f0db7816 */ /* 0x000fe200000000db */
[----:B------:R-:W-:Y:S01]  /*1d40*/  STL.S16 [R1+0x68], R33 ;  /* 0x0000682101007387 */ /* 0x000fe20000100600 */
[----:B------:R-:W-:Y:S02]  /*1d50*/  PRMT R218, R184, 0x7632, R218 ;  /* 0x00007632b8da7816 */ /* 0x000fe400000000da */
[----:B------:R-:W-:Y:S01]  /*1d60*/  PRMT R217, R244, 0x7632, R217 ;  /* 0x00007632f4d97816 */ /* 0x000fe200000000d9 */
        /* <DEDUP_REMOVED lines=25> */
[----:B------:R1:W-:Y:S02]  /*1f00*/  STL.S16 [R1], R5 ;  /* 0x0000000501007387 */ /* 0x0003e40000100600 */
[----:B01234-:R-:W-:-:S07]  /*1f10*/  HFMA2 R5, -RZ, RZ, 0, 0 ;  /* 0x00000000ff057431 */ /* 0x01ffce00000001ff */
.L_x_2290:
[----:B------:R-:W-:Y:S01]  /*1f20*/  ISETP.NE.U32.AND P1, PT, RZ, UR8, PT ;  /* 0x00000008ff007c0c */ /* 0x000fe2000bf25070 */
[----:B-1----:R-:W0:Y:S01]  /*1f30*/  S2R R20, SR_TID.X ;  /* 0x0000000000147919 */ /* 0x002e220000002100 */
[----:B------:R-:W-:Y:S01]  /*1f40*/  IMAD R130, R3, UR12, RZ ;  /* 0x0000000c03827c24 */ /* 0x000fe2000f8e02ff */
[----:B------:R-:W1:Y:S01]  /*1f50*/  @P0 LDC.64 R18, c[0x0][0x398] ;  /* 0x0000e600ff120b82 */ /* 0x000e620000000a00 */
[----:B------:R-:W-:-:S03]  /*1f60*/  ISETP.NE.AND.EX P1, PT, RZ, UR9, PT, P1 ;  /* 0x00000009ff007c0c */ /* 0x000fc6000bf25310 */
[----:B------:R-:W-:-:S04]  /*1f70*/  SHF.R.S32.HI R15, RZ, 0x1f, R130 ;  /* 0x0000001fff0f7819 */ /* 0x000fc80000011482 */
[----:B------:R-:W2:Y:S01]  /*1f80*/  LDC.64 R166, c[0x0][0x390] ;  /* 0x0000e400ffa67b82 */ /* 0x000ea20000000a00 */
[----:B------:R-:W-:-:S07]  /*1f90*/  LEA.HI R130, R15, R130, RZ, 0x3 ;  /* 0x000000820f827211 */ /* 0x000fce00078f18ff */
[----:B------:R-:W3:Y:S01]  /*1fa0*/  @P1 LDC.64 R16, c[0x0][0x3a0] ;  /* 0x0000e800ff101b82 */ /* 0x000ee20000000a00 */
[----:B0-----:R-:W-:-:S04]  /*1fb0*/  LOP3.LUT R20, R20, 0x1f, RZ, 0xc0, !PT ;  /* 0x0000001f14147812 */ /* 0x001fc800078ec0ff */
[----:B------:R-:W-:-:S03]  /*1fc0*/  LEA.HI.SX32 R130, R130, R20, 0x1d ;  /* 0x0000001482827211 */ /* 0x000fc600078feaff */
[----:B------:R-:W0:Y:S02]  /*1fd0*/  LDC.64 R20, c[0x0][0x398] ;  /* 0x0000e600ff147b82 */ /* 0x000e240000000a00 */
[----:B-1----:R-:W-:-:S04]  /*1fe0*/  @P0 IMAD.WIDE.U32 R18, R130, 0x10, R18 ;  /* 0x0000001082120825 */ /* 0x002fc800078e0012 */
[C---:B---3--:R-:W-:Y:S01]  /*1ff0*/  @P1 IMAD.WIDE.U32 R16, R130.reuse, 0x10, R16 ;  /* 0x0000001082101825 */ /* 0x048fe200078e0010 */
[----:B------:R-:W5:Y:S04]  /*2000*/  @P0 LDG.E.128 R52, desc[UR6][R18.64] ;  /* 0x0000000612340981 */ /* 0x000f68000c1e1d00 */
[----:B------:R2:W5:Y:S02]  /*2010*/  @P1 LDG.E.128 R48, desc[UR6][R16.64] ;  /* 0x0000000610301981 */ /* 0x000564000c1e1d00 */
[----:B--2---:R-:W-:-:S06]  /*2020*/  IMAD.WIDE.U32 R16, R130, 0x10, R166 ;  /* 0x0000001082107825 */ /* 0x004fcc00078e00a6 */
[----:B------:R-:W5:Y:S01]  /*2030*/  LDG.E.128 R16, desc[UR6][R16.64] ;  /* 0x0000000610107981 */ /* 0x000f62000c1e1d00 */
[----:B0-----:R-:W-:Y:S01]  /*2040*/  ISETP.NE.U32.AND P0, PT, R20, RZ, PT ;  /* 0x000000ff1400720c */ /* 0x001fe20003f05070 */
[----:B------:R-:W-:-:S03]  /*2050*/  IMAD.MOV.U32 R135, RZ, RZ, 0x2f800000 ;  /* 0x2f800000ff877424 */ /* 0x000fc600078e00ff */
[----:B------:R-:W-:-:S13]  /*2060*/  ISETP.NE.AND.EX P0, PT, R21, RZ, PT, P0 ;  /* 0x000000ff1500720c */ /* 0x000fda0003f05300 */
[----:B------:R-:W-:Y:S05]  /*2070*/  @P0 BRA `(.L_x_1305) ;  /* 0x00000030009c0947 */ /* 0x000fea0003800000 */
        /* <DEDUP_REMOVED lines=9> */
[----:B------:R-:W-:Y:S02]  /*2110*/  @!P0 IMAD.MOV.U32 R25, RZ, RZ, 0x3 ;  /* 0x00000003ff198424 */ /* 0x000fe400078e00ff */
[----:B------:R-:W-:Y:S01]  /*2120*/  @!P0 IMAD.MOV.U32 R24, RZ, RZ, R156 ;  /* 0x000000ffff188224 */ /* 0x000fe200078e009c */
[----:B------:R-:W-:Y:S01]  /*2130*/  @P0 MOV R24, R156 ;  /* 0x0000009c00180202 */ /* 0x000fe20000000f00 */
[----:B------:R-:W-:Y:S02]  /*2140*/  @!P0 IMAD.MOV.U32 R15, RZ, RZ, R43 ;  /* 0x000000ffff0f8224 */ /* 0x000fe400078e002b */
[----:B------:R-:W-:Y:S02]  /*2150*/  @P0 VIADD R25, R164, 0x1 ;  /* 0x00000001a4190836 */ /* 0x000fe40000000000 */
[----:B------:R-:W-:Y:S01]  /*2160*/  @P0 IMAD.MOV.U32 R15, RZ, RZ, R44 ;  /* 0x000000ffff0f0224 */ /* 0x000fe200078e002c */
[----:B------:R-:W-:Y:S06]  /*2170*/  BRA `(.L_x_1307) ;  /* 0x0000000400247947 */ /* 0x000fec0003800000 */
.L_x_1308:
[----:B------:R-:W-:Y:S01]  /*2180*/  VIADD R0, R0, 0x1 ;  /* 0x0000000100007836 */ /* 0x000fe20000000000 */
[----:B------:R-:W-:Y:S04]  /*2190*/  BSSY.RECONVERGENT B1, `(.L_x_1309) ;  /* 0x000000b000017945 */ /* 0x000fe80003800200 */
        /* <DEDUP_REMOVED lines=8> */
[----:B------:R-:W-:-:S05]  /*2220*/  @P2 IMAD.MOV R15, RZ, RZ, R5 ;  /* 0x000000ffff0f2224 */ /* 0x000fca00078e0205 */
[----:B------:R-:W-:-:S07]  /*2230*/  @!P0 MOV R5, R15 ;  /* 0x0000000f00058202 */ /* 0x000fce0000000f00 */
.L_x_1310:
[----:B------:R-:W-:Y:S05]  /*2240*/  BSYNC.RECONVERGENT B1 ;  /* 0x0000000000017941 */ /* 0x000fea0003800200 */
.L_x_1309:
[----:B------:R-:W-:Y:S01]  /*2250*/  IMAD.WIDE.U32 R22, R0, -0x2daee0ad, RZ ;  /* 0xd2511f5300167825 */ /* 0x000fe200078e00ff */
[----:B------:R-:W-:-:S03]  /*2260*/  UIADD3 UR15, UPT, UPT, UR4, -0x61c88647, URZ ;  /* 0x9e3779b9040f7890 */ /* 0x000fc6000fffe0ff */
[----:B------:R-:W-:Y:S01]  /*2270*/  IMAD.WIDE.U32 R26, R2, -0x326172a9, RZ ;  /* 0xcd9e8d57021a7825 */ /* 0x000fe200078e00ff */
[----:B------:R-:W-:-:S03]  /*2280*/  LOP3.LUT R24, R5, UR5, R23, 0x96, !PT ;  /* 0x0000000505187c12 */ /* 0x000fc6000f8e9617 */
[----:B------:R-:W-:Y:S01]  /*2290*/  IMAD.MOV.U32 R15, RZ, RZ, R156 ;  /* 0x000000ffff0f7224 */ /* 0x000fe200078e009c */
[----:B------:R-:W-:Y:S01]  /*22a0*/  LOP3.LUT R27, R4, UR4, R27, 0x96, !PT ;  /* 0x00000004041b7c12 */ /* 0x000fe2000f8e961b */
[----:B------:R-:W-:-:S05]  /*22b0*/  IMAD.WIDE.U32 R24, R24, -0x326172a9, RZ ;  /* 0xcd9e8d5718187825 */ /* 0x000fca00078e00ff */
[----:B------:R-:W-:Y:S01]  /*22c0*/  LOP3.LUT R23, R26, UR15, R25, 0x96, !PT ;  /* 0x0000000f1a177c12 */ /* 0x000fe2000f8e9619 */
[----:B------:R-:W-:Y:S01]  /*22d0*/  UIADD3 UR15, UPT, UPT, UR5, -0x4498517b, URZ ;  /* 0xbb67ae85050f7890 */ /* 0x000fe2000fffe0ff */
[----:B------:R-:W-:-:S05]  /*22e0*/  IMAD.WIDE.U32 R26, R27, -0x2daee0ad, RZ ;  /* 0xd2511f531b1a7825 */ /* 0x000fca00078e00ff */
[----:B------:R-:W-:Y:S01]  /*22f0*/  LOP3.LUT R27, R22, UR15, R27, 0x96, !PT ;  /* 0x0000000f161b7c12 */ /* 0x000fe2000f8e961b */
[----:B------:R-:W-:Y:S01]  /*2300*/  UIADD3 UR15, UPT, UPT, UR5, 0x76cf5d0a, URZ ;  /* 0x76cf5d0a050f7890 */ /* 0x000fe2000fffe0ff */
[----:B------:R-:W-:-:S05]  /*2310*/  IMAD.WIDE.U32 R22, R23, -0x2daee0ad, RZ ;  /* 0xd2511f5317167825 */ /* 0x000fca00078e00ff */
[----:B------:R-:W-:Y:S01]  /*2320*/  LOP3.LUT R23, R26, UR15, R23, 0x96, !PT ;  /* 0x0000000f1a177c12 */ /* 0x000fe2000f8e9617 */
[----:B------:R-:W-:Y:S01]  /*2330*/  UIADD3 UR15, UPT, UPT, UR4, 0x3c6ef372, URZ ;  /* 0x3c6ef372040f7890 */ /* 0x000fe2000fffe0ff */
[----:B------:R-:W-:-:S05]  /*2340*/  IMAD.WIDE.U32 R26, R27, -0x326172a9, RZ ;  /* 0xcd9e8d571b1a7825 */ /* 0x000fca00078e00ff */
[----:B------:R-:W-:Y:S01]  /*2350*/  LOP3.LUT R24, R24, UR15, R27, 0x96, !PT ;  /* 0x0000000f18187c12 */ /* 0x000fe2000f8e961b */
[----:B------:R-:W-:-:S04]  /*2360*/  UIADD3 UR15, UPT, UPT, UR5, 0x32370b8f, URZ ;  /* 0x32370b8f050f7890 */ /* 0x000fc8000fffe0ff */
[----:B------:R-:W-:-:S05]  /*2370*/  IMAD.WIDE.U32 R24, R24, -0x2daee0ad, RZ ;  /* 0xd2511f5318187825 */ /* 0x000fca00078e00ff */
[----:B------:R-:W-:Y:S01]  /*2380*/  LOP3.LUT R25, R22, UR15, R25, 0x96, !PT ;  /* 0x0000000f16197c12 */ /* 0x000fe2000f8e9619 */
[----:B------:R-:W-:Y:S01]  /*2390*/  UIADD3 UR15, UPT, UPT, UR4, -0x255992d5, URZ ;  /* 0xdaa66d2b040f7890 */ /* 0x000fe2000fffe0ff */
[----:B------:R-:W-:-:S05]  /*23a0*/  IMAD.WIDE.U32 R22, R23, -0x326172a9, RZ ;  /* 0xcd9e8d5717167825 */ /* 0x000fca00078e00ff */
[----:B------:R-:W-:Y:S01]  /*23b0*/  LOP3.LUT R26, R26, UR15, R23, 0x96, !PT ;  /* 0x0000000f1a1a7c12 */ /* 0x000fe2000f8e9617 */
[----:B------:R-:W-:-:S04]  /*23c0*/  UIADD3 UR15, UPT, UPT, UR5, -0x126145ec, URZ ;  /* 0xed9eba14050f7890 */ /* 0x000fc8000fffe0ff */
[----:B------:R-:W-:-:S05]  /*23d0*/  IMAD.WIDE.U32 R26, R26, -0x2daee0ad, RZ ;  /* 0xd2511f531a1a7825 */ /* 0x000fca00078e00ff */
[----:B------:R-:W-:Y:S01]  /*23e0*/  LOP3.LUT R27, R24, UR15, R27, 0x96, !PT ;  /* 0x0000000f181b7c12 */ /* 0x000fe2000f8e961b */
[----:B------:R-:W-:Y:S01]  /*23f0*/  UIADD3 UR15, UPT, UPT, UR4, 0x78dde6e4, URZ ;  /* 0x78dde6e4040f7890 */ /* 0x000fe2000fffe0ff */
        /* <DEDUP_REMOVED lines=14> */
[----:B------:R-:W-:-:S04]  /*24e0*/  UIADD3 UR15, UPT, UPT, UR5, 0x1fd5c5a3, URZ ;  /* 0x1fd5c5a3050f7890 */ /* 0x000fc8000fffe0ff */
[----:B------:R-:W-:-:S05]  /*24f0*/  IMAD.WIDE.U32 R26, R26, -0x2daee0ad, RZ ;  /* 0xd2511f531a1a7825 */ /* 0x000fca00078e00ff */
[----:B------:R-:W-:Y:S01]  /*2500*/  LOP3.LUT R44, R24, UR15, R27, 0x96, !PT ;  /* 0x0000000f182c7c12 */ /* 0x000fe2000f8e961b */
[----:B------:R-:W-:Y:S01]  /*2510*/  UIADD3 UR15, UPT, UPT, UR4, 0x5384540f, URZ ;  /* 0x5384540f040f7890 */ /* 0x000fe2000fffe0ff */
[----:B------:R-:W-:-:S04]  /*2520*/  IMAD.WIDE.U32 R24, R25, -0x326172a9, RZ ;  /* 0xcd9e8d5719187825 */ /* 0x000fc800078e00ff */
[----:B------:R-:W-:Y:S01]  /*2530*/  IMAD.WIDE.U32 R44, R44, -0x326172a9, RZ ;  /* 0xcd9e8d572c2c7825 */ /* 0x000fe200078e00ff */
[----:B------:R-:W-:Y:S01]  /*2540*/  LOP3.LUT R22, R22, UR15, R25, 0x96, !PT ;  /* 0x0000000f16167c12 */ /* 0x000fe2000f8e9619 */
[----:B------:R-:W-:-:S04]  /*2550*/  UIADD3 UR15, UPT, UPT, UR5, -0x24c28bd8, URZ ;  /* 0xdb3d7428050f7890 */ /* 0x000fc8000fffe0ff */
[----:B------:R-:W-:-:S05]  /*2560*/  IMAD.WIDE.U32 R22, R22, -0x2daee0ad, RZ ;  /* 0xd2511f5316167825 */ /* 0x000fca00078e00ff */
[----:B------:R-:W-:Y:S01]  /*2570*/  LOP3.LUT R46, R26, UR15, R23, 0x96, !PT ;  /* 0x0000000f1a2e7c12 */ /* 0x000fe2000f8e9617 */
[----:B------:R-:W-:-:S04]  /*2580*/  UIADD3 UR15, UPT, UPT, UR4, -0xe443238, URZ ;  /* 0xf1bbcdc8040f7890 */ /* 0x000fc8000fffe0ff */
[----:B------:R-:W-:Y:S02]  /*2590*/  IMAD.WIDE.U32 R46, R46, -0x326172a9, RZ ;  /* 0xcd9e8d572e2e7825 */ /* 0x000fe400078e00ff */
[----:B------:R-:W-:Y:S01]  /*25a0*/  LOP3.LUT R24, R24, UR15, R45, 0x96, !PT ;  /* 0x0000000f18187c12 */ /* 0x000fe2000f8e962d */
[----:B------:R-:W-:-:S04]  /*25b0*/  UIADD3 UR15, UPT, UPT, UR5, -0x695add53, URZ ;  /* 0x96a522ad050f7890 */ /* 0x000fc8000fffe0ff */
[----:B------:R-:W-:-:S05]  /*25c0*/  IMAD.WIDE.U32 R24, R24, -0x2daee0ad, RZ ;  /* 0xd2511f5318187825 */ /* 0x000fca00078e00ff */
[----:B------:R-:W-:Y:S01]  /*25d0*/  LOP3.LUT R43, R22, UR15, R25, 0x96, !PT ;  /* 0x0000000f162b7c12 */ /* 0x000fe2000f8e9619 */
[----:B------:R-:W-:Y:S01]  /*25e0*/  UIADD3 UR15, UPT, UPT, UR4, -0x700cb87f, URZ ;  /* 0x8ff34781040f7890 */ /* 0x000fe2000fffe0ff */
[----:B------:R-:W-:-:S05]  /*25f0*/  IMAD.MOV.U32 R25, RZ, RZ, RZ ;  /* 0x000000ffff197224 */ /* 0x000fca00078e00ff */
[----:B------:R-:W-:-:S07]  /*2600*/  LOP3.LUT R44, R44, UR15, R47, 0x96, !PT ;  /* 0x0000000f2c2c7c12 */ /* 0x000fce000f8e962f */
.L_x_1307:
[----:B------:R-:W-:Y:S05]  /*2610*/  BSYNC.RECONVERGENT B0 ;  /* 0x0000000000007941 */ /* 0x000fea0003800200 */
.L_x_1306:
[----:B------:R-:W-:Y:S01]  /*2620*/  I2FP.F32.U32 R15, R15 ;  /* 0x0000000f000f7245 */ /* 0x000fe20000201000 */
[----:B------:R-:W-:Y:S01]  /*2630*/  IMAD.U32 R137, RZ, RZ, UR11 ;  /* 0x0000000bff897e24 */ /* 0x000fe2000f8e00ff */
[----:B------:R-:W-:Y:S01]  /*2640*/  MOV R136, UR10 ;  /* 0x0000000a00887c02 */ /* 0x000fe20008000f00 */
[----:B------:R-:W-:Y:S01]  /*2650*/  BSSY.RECONVERGENT B0, `(.L_x_1311) ;  /* 0x0000063000007945 */ /* 0x000fe20003800200 */
[----:B------:R-:W-:Y:S01]  /*2660*/  ISETP.NE.AND P2, PT, R25, 0x1, PT ;  /* 0x000000011900780c */ /* 0x000fe20003f45270 */
[----:B------:R-:W-:Y:S01]  /*2670*/  FFMA.FTZ R15, R15, R135, 1.1641532182693481445e-10 ;  /* 0x2f0000000f0f7423 */ /* 0x000fe20000010087 */
[----:B------:R-:W-:Y:S01]  /*2680*/  LOP3.LUT R6, R6, 0xfffffff7, RZ, 0xc0, !PT ;  /* 0xfffffff706067812 */ /* 0x000fe200078ec0ff */
[----:B------:R-:W-:Y:S02]  /*2690*/  HFMA2 R22, -RZ, RZ, 0, 1.1920928955078125e-07 ;  /* 0x00000002ff167431 */ /* 0x000fe400000001ff */
[----:B------:R-:W-:Y:S01]  /*26a0*/  IMAD.MOV.U32 R23, RZ, RZ, R46 ;  /* 0x000000ffff177224 */ /* 0x000fe200078e002e */
[----:B------:R-:W-:Y:S01]  /*26b0*/  FSETP.GTU.FTZ.AND P0, PT, R15, R136, PT ;  /* 0x000000880f00720b */ /* 0x000fe20003f1c000 */
[C---:B-----5:R-:W-:Y:S01]  /*26c0*/  IMAD.U32 R15, R16.reuse, 0x10000, RZ ;  /* 0x00010000100f7824 */ /* 0x060fe200078e00ff */
[----:B------:R-:W-:-:S03]  /*26d0*/  PRMT R16, R16, 0x7632, R16 ;  /* 0x0000763210107816 */ /* 0x000fc60000000010 */
[----:B------:R-:W-:-:S05]  /*26e0*/  FMUL.FTZ R15, R15, R137 ;  /* 0x000000890f0f7220 */ /* 0x000fca0000410000 */
[----:B------:R-:W-:Y:S01]  /*26f0*/  FSEL R120, R15, RZ, !P0 ;  /* 0x000000ff0f787208 */ /* 0x000fe20004000000 */
[----:B------:R-:W-:Y:S01]  /*2700*/  @P1 IMAD.U32 R15, R48, 0x10000, RZ ;  /* 0x00010000300f1824 */ /* 0x000fe200078e00ff */
[----:B------:R-:W-:-:S03]  /*2710*/  PLOP3.LUT P0, PT, P0, PT, PT, 0x8, 0x80 ;  /* 0x000000000080781c */ /* 0x000fc6000070e170 */
[----:B------:R-:W-:-:S05]  /*2720*/  @P1 FADD.FTZ R120, R120, R15 ;  /* 0x0000000f78781221 */ /* 0x000fca0000010000 */
        /* <DEDUP_REMOVED lines=11> */
.L_x_1313:
[----:B------:R-:W-:Y:S01]  /*27e0*/  VIADD R0, R0, 0x1 ;  /* 0x0000000100007836 */ /* 0x000fe20000000000 */
[----:B------:R-:W-:Y:S04]  /*27f0*/  BSSY.RECONVERGENT B1, `(.L_x_1314) ;  /* 0x000000b000017945 */ /* 0x000fe80003800200 */
[----:B------:R-:W-:-:S13]  /*2800*/  ISETP.NE.AND P0, PT, R0, RZ, PT ;  /* 0x000000ff0000720c */ /* 0x000fda0003f05270 */
[----:B------:R-:W-:Y:S05]  /*2810*/  @P0 BRA `(.L_x_1315) ;  /* 0x0000000000200947 */ /* 0x000fea0003800000 */
[----:B------:R-:W-:-:S05]  /*2820*/  VIADD R4, R4, 0x1 ;  /* 0x0000000104047836 */ /* 0x000fca0000000000 */
[----:B------:R-:W-:-:S13]  /*2830*/  ISETP.NE.AND P0, PT, R4, RZ, PT ;  /* 0x000000ff0400720c */ /* 0x000fda0003f05270 */
[----:B------:R-:W-:Y:S01]  /*2840*/  @!P0 IADD3 R2, PT, PT, R2, 0x1, RZ ;  /* 0x0000000102028810 */ /* 0x000fe20007ffe0ff */
[----:B------:R-:W-:Y:S01]  /*2850*/  @!P0 VIADD R22, R5, 0x1 ;  /* 0x0000000105168836 */ /* 0x000fe20000000000 */
[----:B------:R-:W-:Y:S02]  /*2860*/  @!P0 MOV R4, RZ ;  /* 0x000000ff00048202 */ /* 0x000fe40000000f00 */
[----:B------:R-:W-:-:S13]  /*2870*/  ISETP.NE.AND P2, PT, R2, RZ, !P0 ;  /* 0x000000ff0200720c */ /* 0x000fda0004745270 */
[----:B------:R-:W-:-:S04]  /*2880*/  @P2 IMAD.MOV R22, RZ, RZ, R5 ;  /* 0x000000ffff162224 */ /* 0x000fc800078e0205 */
[----:B------:R-:W-:-:S07]  /*2890*/  @!P0 IMAD.MOV.U32 R5, RZ, RZ, R22 ;  /* 0x000000ffff058224 */ /* 0x000fce00078e0016 */
.L_x_1315:
[----:B------:R-:W-:Y:S05]  /*28a0*/  BSYNC.RECONVERGENT B1 ;  /* 0x0000000000017941 */ /* 0x000fea0003800200 */
.L_x_1314:
[----:B------:R-:W-:Y:S01]  /*28b0*/  IMAD.WIDE.U32 R26, R0, -0x2daee0ad, RZ ;  /* 0xd2511f53001a7825 */ /* 0x000fe200078e00ff */
[----:B------:R-:W-:-:S03]  /*28c0*/  UIADD3 UR15, UPT, UPT, UR4, -0x61c88647, URZ ;  /* 0x9e3779b9040f7890 */ /* 0x000fc6000fffe0ff */
[----:B------:R-:W-:Y:S01]  /*28d0*/  IMAD.WIDE.U32 R28, R2, -0x326172a9, RZ ;  /* 0xcd9e8d57021c7825 */ /* 0x000fe200078e00ff */
[----:B------:R-:W-:-:S04]  /*28e0*/  LOP3.LUT R22, R5, UR5, R27, 0x96, !PT ;  /* 0x0000000505167c12 */ /* 0x000fc8000f8e961b */
        /* <DEDUP_REMOVED lines=53> */
[----:B------:R-:W-:Y:S02]  /*2c40*/  IMAD.MOV.U32 R23, RZ, RZ, R24 ;  /* 0x000000ffff177224 */ /* 0x000fe400078e0018 */
[----:B------:R-:W-:Y:S02]  /*2c50*/  IMAD.MOV.U32 R24, RZ, RZ, R22 ;  /* 0x000000ffff187224 */ /* 0x000fe400078e0016 */
[----:B------:R-:W-:Y:S01]  /*2c60*/  IMAD.MOV.U32 R22, RZ, RZ, RZ ;  /* 0x000000ffff167224 */ /* 0x000fe200078e00ff */
[----:B------:R-:W-:-:S07]  /*2c70*/  LOP3.LUT R44, R44, UR15, R47, 0x96, !PT ;  /* 0x0000000f2c2c7c12 */ /* 0x000fce000f8e962f */
.L_x_1312:
[----:B------:R-:W-:Y:S05]  /*2c80*/  BSYNC.RECONVERGENT B0 ;  /* 0x0000000000007941 */ /* 0x000fea0003800200 */
.L_x_1311:
[----:B------:R-:W-:Y:S01]  /*2c90*/  I2FP.F32.U32 R23, R23 ;  /* 0x0000001700177245 */ /* 0x000fe20000201000 */
[----:B------:R-:W-:Y:S01]  /*2ca0*/  BSSY.RECONVERGENT B0, `(.L_x_1316) ;  /* 0x0000063000007945 */ /* 0x000fe20003800200 */
[----:B------:R-:W-:Y:S01]  /*2cb0*/  SHF.L.U32 R16, R16, 0x10, RZ ;  /* 0x0000001010107819 */ /* 0x000fe200000006ff */
[----:B------:R-:W-:Y:S01]  /*2cc0*/  IMAD.MOV.U32 R26, RZ, RZ, 0x2 ;  /* 0x00000002ff1a7424 */ /* 0x000fe200078e00ff */
[----:B------:R-:W-:Y:S01]  /*2cd0*/  ISETP.NE.AND P2, PT, R22, 0x1, PT ;  /* 0x000000011600780c */ /* 0x000fe20003f45270 */
[----:B------:R-:W-:Y:S01]  /*2ce0*/  FFMA.FTZ R23, R23, R135, 1.1641532182693481445e-10 ;  /* 0x2f00000017177423 */ /* 0x000fe20000010087 */
[----:B------:R-:W-:Y:S01]  /*2cf0*/  LOP3.LUT R6, R6, 0xfffffffd, RZ, 0xc0, !PT ;  /* 0xfffffffd06067812 */ /* 0x000fe200078ec0ff */
[----:B------:R-:W-:Y:S01]  /*2d00*/  FMUL.FTZ R121, R16, R137 ;  /* 0x0000008910797220 */ /* 0x000fe20000410000 */
[----:B------:R-:W-:Y:S02]  /*2d10*/  @P1 PRMT R16, R48, 0x7632, R16 ;  /* 0x0000763230101816 */ /* 0x000fe40000000010 */
[----:B------:R-:W-:Y:S01]  /*2d20*/  FSETP.GTU.FTZ.AND P0, PT, R23, R136, PT ;  /* 0x000000881700720b */ /* 0x000fe20003f1c000 */
[----:B------:R-:W-:-:S02]  /*2d30*/  IMAD.MOV.U32 R23, RZ, RZ, R46 ;  /* 0x000000ffff177224 */ /* 0x000fc400078e002e */
[----:B------:R-:W-:Y:S01]  /*2d40*/  @P1 IMAD.U32 R16, R16, 0x10000, RZ ;  /* 0x0001000010101824 */ /* 0x000fe200078e00ff */
[----:B------:R-:W-:Y:S02]  /*2d50*/  FSEL R121, R121, RZ, !P0 ;  /* 0x000000ff79797208 */ /* 0x000fe40004000000 */
        /* <DEDUP_REMOVED lines=8> */
[----:B------:R-:W-:Y:S01]  /*2de0*/  @!P0 MOV R26, 0x3 ;  /* 0x00000003001a8802 */ /* 0x000fe20000000f00 */
[----:B------:R-:W-:Y:S02]  /*2df0*/  @!P0 IMAD.MOV.U32 R23, RZ, RZ, R43 ;  /* 0x000000ffff178224 */ /* 0x000fe400078e002b */
[----:B------:R-:W-:Y:S02]  /*2e00*/  @P0 VIADD R26, R22, 0x1 ;  /* 0x00000001161a0836 */ /* 0x000fe40000000000 */
[----:B------:R-:W-:Y:S01]  /*2e10*/  @P0 IMAD.MOV.U32 R23, RZ, RZ, R44 ;  /* 0x000000ffff170224 */ /* 0x000fe200078e002c */
[----:B------:R-:W-:Y:S06]  /*2e20*/  BRA `(.L_x_1317) ;  /* 0x0000000400287947 */ /* 0x000fec0003800000 */
.L_x_1318:
[----:B------:R-:W-:Y:S01]  /*2e30*/  IADD3 R0, PT, PT, R0, 0x1, RZ ;  /* 0x0000000100007810 */ /* 0x000fe20007ffe0ff */
[----:B------:R-:W-:Y:S03]  /*2e40*/  BSSY.RECONVERGENT B1, `(.L_x_1319) ;  /* 0x000000b000017945 */ /* 0x000fe60003800200 */
[----:B------:R-:W-:-:S13]  /*2e50*/  ISETP.NE.AND P0, PT, R0, RZ, PT ;  /* 0x000000ff0000720c */ /* 0x000fda0003f05270 */
[----:B------:R-:W-:Y:S05]  /*2e60*/  @P0 BRA `(.L_x_1320) ;  /* 0x0000000000200947 */ /* 0x000fea0003800000 */
[----:B------:R-:W-:-:S05]  /*2e70*/  VIADD R4, R4, 0x1 ;  /* 0x0000000104047836 */ /* 0x000fca0000000000 */
[----:B------:R-:W-:-:S13]  /*2e80*/  ISETP.NE.AND P0, PT, R4, RZ, PT ;  /* 0x000000ff0400720c */ /* 0x000fda0003f05270 */
[----:B------:R-:W-:Y:S02]  /*2e90*/  @!P0 VIADD R2, R2, 0x1 ;  /* 0x0000000102028836 */ /* 0x000fe40000000000 */
[----:B------:R-:W-:Y:S02]  /*2ea0*/  @!P0 VIADD R22, R5, 0x1 ;  /* 0x0000000105168836 */ /* 0x000fe40000000000 */
[----:B------:R-:W-:Y:S01]  /*2eb0*/  @!P0 IMAD.MOV.U32 R4, RZ, RZ, RZ ;  /* 0x000000ffff048224 */ /* 0x000fe200078e00ff */
[----:B------:R-:W-:-:S13]  /*2ec0*/  ISETP.NE.AND P2, PT, R2, RZ, !P0 ;  /* 0x000000ff0200720c */ /* 0x000fda0004745270 */
[----:B------:R-:W-:-:S05]  /*2ed0*/  @P2 IADD3 R22, PT, PT, R5, RZ, RZ ;  /* 0x000000ff05162210 */ /* 0x000fca0007ffe0ff */
[----:B------:R-:W-:-:S07]  /*2ee0*/  @!P0 IMAD.MOV.U32 R5, RZ, RZ, R22 ;  /* 0x000000ffff058224 */ /* 0x000fce00078e0016 */
.L_x_1320:
[----:B------:R-:W-:Y:S05]  /*2ef0*/  BSYNC.RECONVERGENT B1 ;  /* 0x0000000000017941 */ /* 0x000fea0003800200 */
.L_x_1319:
        /* <DEDUP_REMOVED lines=57> */
[----:B------:R-:W-:Y:S01]  /*3290*/  IMAD.MOV.U32 R23, RZ, RZ, R24 ;  /* 0x000000ffff177224 */ /* 0x000fe200078e0018 */
[----:B------:R-:W-:Y:S01]  /*32a0*/  MOV R24, R22 ;  /* 0x0000001600187202 */ /* 0x000fe20000000f00 */
[----:B------:R-:W-:-:S03]  /*32b0*/  IMAD.MOV.U32 R26, RZ, RZ, RZ ;  /* 0x000000ffff1a7224 */ /* 0x000fc600078e00ff */
[----:B------:R-:W-:-:S07]  /*32c0*/  LOP3.LUT R44, R44, UR15, R47, 0x96, !PT ;  /* 0x0000000f2c2c7c12 */ /* 0x000fce000f8e962f */
.L_x_1317:
[----:B------:R-:W-:Y:S05]  /*32d0*/  BSYNC.RECONVERGENT B0 ;  /* 0x0000000000007941 */ /* 0x000fea0003800200 */
.L_x_1316:
[----:B------:R-:W-:Y:S01]  /*32e0*/  I2FP.F32.U32 R22, R23 ;  /* 0x0000001700167245 */ /* 0x000fe20000201000 */
[----:B------:R-:W-:Y:S01]  /*32f0*/  BSSY.RECONVERGENT B0, `(.L_x_1321) ;  /* 0x0000061000007945 */ /* 0x000fe20003800200 */
[----:B------:R-:W-:Y:S01]  /*3300*/  ISETP.NE.AND P2, PT, R26, 0x1, PT ;  /* 0x000000011a00780c */ /* 0x000fe20003f45270 */
[----:B------:R-:W-:Y:S02]  /*3310*/  HFMA2 R25, -RZ, RZ, 0, 1.1920928955078125e-07 ;  /* 0x00000002ff197431 */ /* 0x000fe400000001ff */
[----:B------:R-:W-:Y:S02]  /*3320*/  IMAD.MOV.U32 R23, RZ, RZ, R46 ;  /* 0x000000ffff177224 */ /* 0x000fe400078e002e */
[----:B------:R-:W-:-:S05]  /*3330*/  FFMA.FTZ R22, R22, R135, 1.1641532182693481445e-10 ;  /* 0x2f00000016167423 */ /* 0x000fca0000010087 */
[----:B------:R-:W-:Y:S01]  /*3340*/  FSETP.GTU.FTZ.AND P0, PT, R22, R136, PT ;  /* 0x000000881600720b */ /* 0x000fe20003f1c000 */
[C---:B------:R-:W-:Y:S01]  /*3350*/  IMAD.U32 R22, R17.reuse, 0x10000, RZ ;  /* 0x0001000011167824 */ /* 0x040fe200078e00ff */
[----:B------:R-:W-:-:S03]  /*3360*/  PRMT R17, R17, 0x7632, R17 ;  /* 0x0000763211117816 */ /* 0x000fc60000000011 */
[----:B------:R-:W-:-:S05]  /*3370*/  FMUL.FTZ R22, R22, R137 ;  /* 0x0000008916167220 */ /* 0x000fca0000410000 */
[----:B------:R-:W-:Y:S01]  /*3380*/  FSEL R122, R22, RZ, !P0 ;  /* 0x000000ff167a7208 */ /* 0x000fe20004000000 */
[----:B------:R-:W-:Y:S01]  /*3390*/  @P1 IMAD.U32 R22, R49, 0x10000, RZ ;  /* 0x0001000031161824 */ /* 0x000fe200078e00ff */
[----:B------:R-:W-:-:S03]  /*33a0*/  PLOP3.LUT P0, PT, P0, PT, PT, 0x8, 0x80 ;  /* 0x000000000080781c */ /* 0x000fc6000070e170 */
[----:B------:R-:W-:-:S05]  /*33b0*/  @P1 FADD.FTZ R122, R122, R22 ;  /* 0x000000167a7a1221 */ /* 0x000fca0000010000 */
        /* <DEDUP_REMOVED lines=10> */
.L_x_1323:
        /* <DEDUP_REMOVED lines=12> */
.L_x_1325:
[----:B------:R-:W-:Y:S05]  /*3520*/  BSYNC.RECONVERGENT B1 ;  /* 0x0000000000017941 */ /* 0x000fea0003800200 */
.L_x_1324:
[----:B------:R-:W-:Y:S01]  /*3530*/  IMAD.WIDE.U32 R28, R0, -0x2daee0ad, RZ ;  /* 0xd2511f53001c7825 */ /* 0x000fe200078e00ff */
[----:B------:R-:W-:-:S03]  /*3540*/  UIADD3 UR15, UPT, UPT, UR4, -0x61c88647, URZ ;  /* 0x9e3779b9040f7890 */ /* 0x000fc6000fffe0ff */
[----:B------:R-:W-:Y:S01]  /*3550*/  IMAD.WIDE.U32 R30, R2, -0x326172a9, RZ ;  /* 0xcd9e8d57021e7825 */ /* 0x000fe200078e00ff */
[----:B------:R-:W-:-:S03]  /*3560*/  LOP3.LUT R26, R5, UR5, R29, 0x96, !PT ;  /* 0x00000005051a7c12 */ /* 0x000fc6000f8e961d */
[----:B------:R-:W-:Y:S01]  /*3570*/  IMAD.MOV.U32 R23, RZ, RZ, R24 ;  /* 0x000000ffff177224 */ /* 0x000fe200078e0018 */
[----:B------:R-:W-:Y:S01]  /*3580*/  LOP3.LUT R31, R4, UR4, R31, 0x96, !PT ;  /* 0x00000004041f7c12 */ /* 0x000fe2000f8e961f */
[----:B------:R-:W-:-:S04]  /*3590*/  IMAD.WIDE.U32 R26, R26, -0x326172a9, RZ ;  /* 0xcd9e8d571a1a7825 */ /* 0x000fc800078e00ff */
[----:B------:R-:W-:Y:S01]  /*35a0*/  IMAD.MOV.U32 R25, RZ, RZ, RZ ;  /* 0x000000ffff197224 */ /* 0x000fe200078e00ff */
        /* <DEDUP_REMOVED lines=48> */
[----:B------:R-:W-:-:S04]  /*38b0*/  IMAD.WIDE.U32 R26, R26, -0x2daee0ad, RZ ;  /* 0xd2511f531a1a7825 */ /* 0x000fc800078e00ff */
[----:B------:R-:W-:Y:S01]  /*38c0*/  IMAD.MOV.U32 R24, RZ, RZ, R26 ;  /* 0x000000ffff187224 */ /* 0x000fe200078e001a */
[----:B------:R-:W-:Y:S01]  /*38d0*/  LOP3.LUT R43, R28, UR15, R27, 0x96, !PT ;  /* 0x0000000f1c2b7c12 */ /* 0x000fe2000f8e961b */
[----:B------:R-:W-:-:S06]  /*38e0*/  UIADD3 UR15, UPT, UPT, UR4, -0x700cb87f, URZ ;  /* 0x8ff34781040f7890 */ /* 0x000fcc000fffe0ff */
[----:B------:R-:W-:-:S07]  /*38f0*/  LOP3.LUT R44, R44, UR15, R47, 0x96, !PT ;  /* 0x0000000f2c2c7c12 */ /* 0x000fce000f8e962f */
.L_x_1322:
[----:B------:R-:W-:Y:S05]  /*3900*/  BSYNC.RECONVERGENT B0 ;  /* 0x0000000000007941 */ /* 0x000fea0003800200 */
.L_x_1321:
[----:B------:R-:W-:Y:S01]  /*3910*/  I2FP.F32.U32 R23, R23 ;  /* 0x0000001700177245 */ /* 0x000fe20000201000 */
[----:B------:R-:W-:Y:S01]  /*3920*/  BSSY.RECONVERGENT B0, `(.L_x_1326) ;  /* 0x0000061000007945 */ /* 0x000fe20003800200 */
[----:B------:R-:W-:Y:S01]  /*3930*/  SHF.L.U32 R17, R17, 0x10, RZ ;  /* 0x0000001011117819 */ /* 0x000fe200000006ff */
[----:B------:R-:W-:Y:S01]  /*3940*/  IMAD.MOV.U32 R26, RZ, RZ, 0x2 ;  /* 0x00000002ff1a7424 */ /* 0x000fe200078e00ff */
[----:B------:R-:W-:Y:S01]  /*3950*/  ISETP.NE.AND P3, PT, R25, 0x1, PT ;  /* 0x000000011900780c */ /* 0x000fe20003f65270 */
[----:B------:R-:W-:Y:S02]  /*3960*/  FFMA.FTZ R23, R23, R135, 1.1641532182693481445e-10 ;  /* 0x2f00000017177423 */ /* 0x000fe40000010087 */
        /* <DEDUP_REMOVED lines=8> */
[----:B------:R-:W-:Y:S01]  /*39f0*/  F2FP.BF16.F32.PACK_AB R17, RZ, R123 ;  /* 0x0000007bff11723e */ /* 0x000fe200000010ff */
        /* <DEDUP_REMOVED lines=9> */
.L_x_1328:
        /* <DEDUP_REMOVED lines=12> */
.L_x_1330:
[----:B------:R-:W-:Y:S05]  /*3b50*/  BSYNC.RECONVERGENT B1 ;  /* 0x0000000000017941 */ /* 0x000fea0003800200 */
.L_x_1329:
        /* <DEDUP_REMOVED lines=58> */
[----:B------:R-:W-:Y:S01]  /*3f00*/  MOV R24, R26 ;  /* 0x0000001a00187202 */ /* 0x000fe20000000f00 */
[----:B------:R-:W-:-:S04]  /*3f10*/  IMAD.MOV.U32 R26, RZ, RZ, RZ ;  /* 0x000000ffff1a7224 */ /* 0x000fc800078e00ff */
[----:B------:R-:W-:-:S07]  /*3f20*/  LOP3.LUT R44, R44, UR15, R47, 0x96, !PT ;  /* 0x0000000f2c2c7c12 */ /* 0x000fce000f8e962f */
.L_x_1327:
[----:B------:R-:W-:Y:S05]  /*3f30*/  BSYNC.RECONVERGENT B0 ;  /* 0x0000000000007941 */ /* 0x000fea0003800200 */
.L_x_1326:
[----:B------:R-:W-:Y:S01]  /*3f40*/  I2FP.F32.U32 R23, R23 ;  /* 0x0000001700177245 */ /* 0x000fe20000201000 */
[----:B------:R-:W-:Y:S01]  /*3f50*/  BSSY.RECONVERGENT B0, `(.L_x_1331) ;  /* 0x0000063000007945 */ /* 0x000fe20003800200 */
[----:B------:R-:W-:Y:S01]  /*3f60*/  ISETP.NE.AND P3, PT, R26, 0x1, PT ;  /* 0x000000011a00780c */ /* 0x000fe20003f65270 */
[----:B------:R-:W-:Y:S01]  /*3f70*/  HFMA2 R27, -RZ, RZ, 0, 1.1920928955078125e-07 ;  /* 0x00000002ff1b7431 */ /* 0x000fe200000001ff */
[----:B------:R-:W-:Y:S01]  /*3f80*/  LOP3.LUT R6, R6, 0xfffffffb, RZ, 0xc0, !PT ;  /* 0xfffffffb06067812 */ /* 0x000fe200078ec0ff */
[----:B------:R-:W-:Y:S01]  /*3f90*/  FFMA.FTZ R23, R23, R135, 1.1641532182693481445e-10 ;  /* 0x2f00000017177423 */ /* 0x000fe20000010087 */
[----:B------:R-:W-:-:S04]  /*3fa0*/  IMAD.MOV.U32 R25, RZ, RZ, R46 ;  /* 0x000000ffff197224 */ /* 0x000fc800078e002e */
        /* <DEDUP_REMOVED lines=19> */
.L_x_1333:
        /* <DEDUP_REMOVED lines=12> */
.L_x_1335:
[----:B------:R-:W-:Y:S05]  /*41a0*/  BSYNC.RECONVERGENT B1 ;  /* 0x0000000000017941 */ /* 0x000fea0003800200 */
.L_x_1334:
        /* <DEDUP_REMOVED lines=58> */
[----:B------:R-:W-:Y:S01]  /*4550*/  UIADD3 UR15, UPT, UPT, UR4, -0x700cb87f, URZ ;  /* 0x8ff34781040f7890 */ /* 0x000fe2000fffe0ff */
[----:B------:R-:W-:-:S05]  /*4560*/  IMAD.MOV.U32 R27, RZ, RZ, RZ ;  /* 0x000000ffff1b7224 */ /* 0x000fca00078e00ff */
[----:B------:R-:W-:-:S07]  /*4570*/  LOP3.LUT R44, R44, UR15, R47, 0x96, !PT ;  /* 0x0000000f2c2c7c12 */ /* 0x000fce000f8e962f */
.L_x_1332:
[----:B------:R-:W-:Y:S05]  /*4580*/  BSYNC.RECONVERGENT B0 ;  /* 0x0000000000007941 */ /* 0x000fea0003800200 */
.L_x_1331:
        /* <DEDUP_REMOVED lines=24> */
.L_x_1338:
        /* <DEDUP_REMOVED lines=12> */
.L_x_1340:
[----:B------:R-:W-:Y:S05]  /*47d0*/  BSYNC.RECONVERGENT B1 ;  /* 0x0000000000017941 */ /* 0x000fea0003800200 */
.L_x_1339:
        /* <DEDUP_REMOVED lines=61> */
.L_x_1337:
[----:B------:R-:W-:Y:S05]  /*4bb0*/  BSYNC.RECONVERGENT B0 ;  /* 0x0000000000007941 */ /* 0x000fea0003800200 */
.L_x_1336:
[----:B------:R-:W-:Y:S01]  /*4bc0*/  I2FP.F32.U32 R25, R25 ;  /* 0x0000001900197245 */ /* 0x000fe20000201000 */
[----:B------:R-:W-:Y:S01]  /*4bd0*/  BSSY.RECONVERGENT B0, `(.L_x_1341) ;  /* 0x0000061000007945 */ /* 0x000fe20003800200 */
[----:B------:R-:W-:Y:S01]  /*4be0*/  ISETP.NE.AND P5, PT, R26, 0x1, PT ;  /* 0x000000011a00780c */ /* 0x000fe20003fa5270 */
[----:B------:R-:W-:Y:S01]  /*4bf0*/  IMAD.MOV.U32 R27, RZ, RZ, R46 ;  /* 0x000000ffff1b7224 */ /* 0x000fe200078e002e */
[----:B------:R-:W-:Y:S01]  /*4c00*/  PRMT R32, R19, 0x7632, R32 ;  /* 0x0000763213207816 */ /* 0x000fe20000000020 */
[----:B------:R-:W-:-:S05]  /*4c10*/  FFMA.FTZ R25, R25, R135, 1.1641532182693481445e-10 ;  /* 0x2f00000019197423 */ /* 0x000fca0000010087 */
[----:B------:R-:W-:Y:S01]  /*4c20*/  FSETP.GTU.FTZ.AND P4, PT, R25, R136, PT ;  /* 0x000000881900720b */ /* 0x000fe20003f9c000 */
[----:B------:R-:W-:-:S04]  /*4c30*/  IMAD.U32 R25, R19, 0x10000, RZ ;  /* 0x0001000013197824 */ /* 0x000fc800078e00ff */
[----:B------:R-:W-:-:S05]  /*4c40*/  FMUL.FTZ R25, R25, R137 ;  /* 0x0000008919197220 */ /* 0x000fca0000410000 */
[----:B------:R-:W-:Y:S01]  /*4c50*/  FSEL R133, R25, RZ, !P4 ;  /* 0x000000ff19857208 */ /* 0x000fe20006000000 */
[----:B------:R-:W-:Y:S01]  /*4c60*/  @P1 IMAD.U32 R25, R51, 0x10000, RZ ;  /* 0x0001000033191824 */ /* 0x000fe200078e00ff */
        /* <DEDUP_REMOVED lines=13> */
.L_x_1343:
        /* <DEDUP_REMOVED lines=12> */
.L_x_1345:
[----:B------:R-:W-:Y:S05]  /*4e00*/  BSYNC.RECONVERGENT B1 ;  /* 0x0000000000017941 */ /* 0x000fea0003800200 */
.L_x_1344:
[----:B------:R-:W-:Y:S01]  /*4e10*/  IMAD.WIDE.U32 R28, R0, -0x2daee0ad, RZ ;  /* 0xd2511f53001c7825 */ /* 0x000fe200078e00ff */
[----:B------:R-:W-:-:S03]  /*4e20*/  UIADD3 UR15, UPT, UPT, UR4, -0x61c88647, URZ ;  /* 0x9e3779b9040f7890 */ /* 0x000fc6000fffe0ff */
[----:B------:R-:W-:Y:S01]  /*4e30*/  IMAD.WIDE.U32 R30, R2, -0x326172a9, RZ ;  /* 0xcd9e8d57021e7825 */ /* 0x000fe200078e00ff */
[----:B------:R-:W-:-:S03]  /*4e40*/  LOP3.LUT R26, R5, UR5, R29, 0x96, !PT ;  /* 0x00000005051a7c12 */ /* 0x000fc6000f8e961d */
[----:B------:R-:W-:Y:S01]  /*4e50*/  IMAD.MOV.U32 R25, RZ, RZ, RZ ;  /* 0x000000ffff197224 */ /* 0x000fe200078e00ff */
        /* <DEDUP_REMOVED lines=54> */
[----:B------:R-:W-:-:S03]  /*51c0*/  IMAD.MOV.U32 R24, RZ, RZ, R26 ;  /* 0x000000ffff187224 */ /* 0x000fc600078e001a */
[----:B------:R-:W-:-:S07]  /*51d0*/  LOP3.LUT R44, R44, UR15, R47, 0x96, !PT ;  /* 0x0000000f2c2c7c12 */ /* 0x000fce000f8e962f */
.L_x_1342:
[----:B------:R-:W-:Y:S05]  /*51e0*/  BSYNC.RECONVERGENT B0 ;  /* 0x0000000000007941 */ /* 0x000fea0003800200 */
.L_x_1341:
        /* <DEDUP_REMOVED lines=14> */
[----:B------:R-:W-:Y:S01]  /*52d0*/  PRMT R19, R19, 0x5410, R26 ;  /* 0x0000541013137816 */ /* 0x000fe2000000001a */
[----:B------:R-:W-:Y:S06]  /*52e0*/  BRA `(.L_x_1346) ;  /* 0x0000006000d47947 */ /* 0x000fec0003800000 */
.L_x_1305:
        /* <DEDUP_REMOVED lines=16> */
.L_x_1349:
        /* <DEDUP_REMOVED lines=12> */
.L_x_1351:
[----:B------:R-:W-:Y:S05]  /*54b0*/  BSYNC.RECONVERGENT B1 ;  /* 0x0000000000017941 */ /* 0x000fea0003800200 */
.L_x_1350:
        /* <DEDUP_REMOVED lines=60> */
.L_x_1348:
[----:B------:R-:W-:Y:S05]  /*5880*/  BSYNC.RECONVERGENT B0 ;  /* 0x0000000000007941 */ /* 0x000fea0003800200 */
.L_x_1347:
[----:B------:R-:W-:Y:S01]  /*5890*/  I2FP.F32.U32 R10, R7 ;  /* 0x00000007000a7245 */ /* 0x000fe20000201000 */
[----:B------:R-:W-:Y:S01]  /*58a0*/  IMAD.U32 R137, RZ, RZ, UR11 ;  /* 0x0000000bff897e24 */ /* 0x000fe2000f8e00ff */
[----:B------:R-:W-:Y:S01]  /*58b0*/  MOV R136, UR10 ;  /* 0x0000000a00887c02 */ /* 0x000fe20008000f00 */
[----:B------:R-:W-:Y:S01]  /*58c0*/  BSSY.RECONVERGENT B0, `(.L_x_1352) ;  /* 0x0000060000007945 */ /* 0x000fe20003800200 */
[----:B------:R-:W-:Y:S01]  /*58d0*/  ISETP.NE.AND P2, PT, R8, 0x1, PT ;  /* 0x000000010800780c */ /* 0x000fe20003f45270 */
[----:B------:R-:W-:Y:S01]  /*58e0*/  FFMA.FTZ R7, R10, R135, 1.1641532182693481445e-10 ;  /* 0x2f0000000a077423 */ /* 0x000fe20000010087 */
[----:B------:R-:W-:Y:S01]  /*58f0*/  LOP3.LUT R6, R6, 0xfffffff7, RZ, 0xc0, !PT ;  /* 0xfffffff706067812 */ /* 0x000fe200078ec0ff */
[----:B------:R-:W-:Y:S01]  /*5900*/  IMAD.MOV.U32 R10, RZ, RZ, 0x2 ;  /* 0x00000002ff0a7424 */ /* 0x000fe200078e00ff */
[C---:B-----5:R-:W-:Y:S02]  /*5910*/  PRMT R14, R16.reuse, 0x7632, R14 ;  /* 0x00007632100e7816 */ /* 0x060fe4000000000e */
[----:B------:R-:W-:Y:S01]  /*5920*/  FSETP.GTU.FTZ.AND P0, PT, R7, R136, PT ;  /* 0x000000880700720b */ /* 0x000fe20003f1c000 */
[----:B------:R-:W-:Y:S01]  /*5930*/  IMAD.U32 R7, R16, 0x10000, RZ ;  /* 0x0001000010077824 */ /* 0x000fe200078e00ff */
[----:B------:R-:W-:-:S02]  /*5940*/  MOV R9, R46 ;  /* 0x0000002e00097202 */ /* 0x000fc40000000f00 */
[----:B------:R-:W-:Y:S01]  /*5950*/  PLOP3.LUT P3, PT, P0, PT, PT, 0x8, 0x80 ;  /* 0x000000000080781c */ /* 0x000fe2000076e170 */
[----:B------:R-:W-:-:S05]  /*5960*/  FMUL.FTZ R7, R7, R137 ;  /* 0x0000008907077220 */ /* 0x000fca0000410000 */
[----:B------:R-:W-:-:S07]  /*5970*/  FSEL R7, R7, RZ, !P0 ;  /* 0x000000ff07077208 */ /* 0x000fce0004000000 */
[----:B------:R-:W-:Y:S01]  /*5980*/  @P3 LOP3.LUT R6, R6, 0x8, RZ, 0xfc, !PT ;  /* 0x0000000806063812 */ /* 0x000fe200078efcff */
[----:B------:R-:W-:Y:S06]  /*5990*/  @!P2 BRA `(.L_x_1353) ;  /* 0x000000040048a947 */ /* 0x000fec0003800000 */
[----:B------:R-:W-:-:S13]  /*59a0*/  ISETP.NE.AND P0, PT, R8, 0x3, PT ;  /* 0x000000030800780c */ /* 0x000fda0003f05270 */
[----:B------:R-:W-:Y:S05]  /*59b0*/  @!P0 BRA `(.L_x_1354) ;  /* 0x0000000000188947 */ /* 0x000fea0003800000 */
[----:B------:R-:W-:-:S13]  /*59c0*/  ISETP.NE.AND P0, PT, R8, 0x2, PT ;  /* 0x000000020800780c */ /* 0x000fda0003f05270 */
[----:B------:R-:W-:Y:S02]  /*59d0*/  @!P0 IMAD.MOV.U32 R10, RZ, RZ, 0x3 ;  /* 0x00000003ff0a8424 */ /* 0x000fe400078e00ff */
[----:B------:R-:W-:Y:S01]  /*59e0*/  @!P0 IMAD.MOV.U32 R9, RZ, RZ, R43 ;  /* 0x000000ffff098224 */ /* 0x000fe200078e002b */
[----:B------:R-:W-:Y:S01]  /*59f0*/  @P0 MOV R9, R44 ;  /* 0x0000002c00090202 */ /* 0x000fe20000000f00 */
[----:B------:R-:W-:Y:S01]  /*5a00*/  @P0 VIADD R10, R8, 0x1 ;  /* 0x00000001080a0836 */ /* 0x000fe20000000000 */
[----:B------:R-:W-:Y:S06]  /*5a10*/  BRA `(.L_x_1353) ;  /* 0x0000000400287947 */ /* 0x000fec0003800000 */
.L_x_1354:
[----:B------:R-:W-:Y:S01]  /*5a20*/  VIADD R0, R0, 0x1 ;  /* 0x0000000100007836 */ /* 0x000fe20000000000 */
[----:B------:R-:W-:Y:S04]  /*5a30*/  BSSY.RECONVERGENT B1, `(.L_x_1355) ;  /* 0x000000b000017945 */ /* 0x000fe80003800200 */
[----:B------:R-:W-:-:S13]  /*5a40*/  ISETP.NE.AND P0, PT, R0, RZ, PT ;  /* 0x000000ff0000720c */ /* 0x000fda0003f05270 */
[----:B------:R-:W-:Y:S05]  /*5a50*/  @P0 BRA `(.L_x_1356) ;  /* 0x0000000000200947 */ /* 0x000fea0003800000 */
[----:B------:R-:W-:-:S05]  /*5a60*/  VIADD R4, R4, 0x1 ;  /* 0x0000000104047836 */ /* 0x000fca0000000000 */
[----:B------:R-:W-:-:S13]  /*5a70*/  ISETP.NE.AND P0, PT, R4, RZ, PT ;  /* 0x000000ff0400720c */ /* 0x000fda0003f05270 */
[----:B------:R-:W-:Y:S01]  /*5a80*/  @!P0 VIADD R2, R2, 0x1 ;  /* 0x0000000102028836 */ /* 0x000fe20000000000 */
[----:B------:R-:W-:Y:S01]  /*5a90*/  @!P0 IADD3 R8, PT, PT, R5, 0x1, RZ ;  /* 0x0000000105088810 */ /* 0x000fe20007ffe0ff */
[----:B------:R-:W-:-:S03]  /*5aa0*/  @!P0 IMAD.MOV.U32 R4, RZ, RZ, RZ ;  /* 0x000000ffff048224 */ /* 0x000fc600078e00ff */
[----:B------:R-:W-:-:S13]  /*5ab0*/  ISETP.NE.AND P2, PT, R2, RZ, !P0 ;  /* 0x000000ff0200720c */ /* 0x000fda0004745270 */
[----:B------:R-:W-:-:S04]  /*5ac0*/  @P2 IMAD.MOV R8, RZ, RZ, R5 ;  /* 0x000000ffff082224 */ /* 0x000fc800078e0205 */
[----:B------:R-:W-:-:S07]  /*5ad0*/  @!P0 IMAD.MOV.U32 R5, RZ, RZ, R8 ;  /* 0x000000ffff058224 */ /* 0x000fce00078e0008 */
.L_x_1356:
[----:B------:R-:W-:Y:S05]  /*5ae0*/  BSYNC.RECONVERGENT B1 ;  /* 0x0000000000017941 */ /* 0x000fea0003800200 */
.L_x_1355:
        /* <DEDUP_REMOVED lines=58> */
[----:B------:R-:W-:Y:S02]  /*5e90*/  IMAD.MOV.U32 R24, RZ, RZ, R8 ;  /* 0x000000ffff187224 */ /* 0x000fe400078e0008 */
[----:B------:R-:W-:Y:S02]  /*5ea0*/  IMAD.MOV.U32 R10, RZ, RZ, RZ ;  /* 0x000000ffff0a7224 */ /* 0x000fe400078e00ff */
[----:B------:R-:W-:-:S07]  /*5eb0*/  LOP3.LUT R44, R44, UR15, R47, 0x96, !PT ;  /* 0x0000000f2c2c7c12 */ /* 0x000fce000f8e962f */
.L_x_1353:
[----:B------:R-:W-:Y:S05]  /*5ec0*/  BSYNC.RECONVERGENT B0 ;  /* 0x0000000000007941 */ /* 0x000fea0003800200 */
.L_x_1352:
[----:B------:R-:W-:Y:S01]  /*5ed0*/  I2FP.F32.U32 R8, R9 ;  /* 0x0000000900087245 */ /* 0x000fe20000201000 */
[----:B------:R-:W-:Y:S01]  /*5ee0*/  BSSY.RECONVERGENT B0, `(.L_x_1357) ;  /* 0x0000062000007945 */ /* 0x000fe20003800200 */
[----:B------:R-:W-:Y:S01]  /*5ef0*/  ISETP.NE.AND P2, PT, R10, 0x1, PT ;  /* 0x000000010a00780c */ /* 0x000fe20003f45270 */
[----:B------:R-:W-:Y:S01]  /*5f00*/  IMAD.MOV.U32 R9, RZ, RZ, R46 ;  /* 0x000000ffff097224 */ /* 0x000fe200078e002e */
[----:B------:R-:W-:Y:S01]  /*5f10*/  @P1 SHF.L.U32 R120, R48, 0x10, RZ ;  /* 0x0000001030781819 */ /* 0x000fe200000006ff */
[----:B------:R-:W-:-:S05]  /*5f20*/  FFMA.FTZ R8, R8, R135, 1.1641532182693481445e-10 ;  /* 0x2f00000008087423 */ /* 0x000fca0000010087 */
[----:B------:R-:W-:Y:S01]  /*5f30*/  FSETP.GTU.FTZ.AND P0, PT, R8, R136, PT ;  /* 0x000000880800720b */ /* 0x000fe20003f1c000 */
[----:B------:R-:W-:-:S04]  /*5f40*/  IMAD.U32 R8, R52, 0x10000, RZ ;  /* 0x0001000034087824 */ /* 0x000fc800078e00ff */
[----:B------:R-:W-:-:S05]  /*5f50*/  FMUL.FTZ R8, R8, R137 ;  /* 0x0000008908087220 */ /* 0x000fca0000410000 */
[----:B------:R-:W-:-:S05]  /*5f60*/  FSEL R8, R8, RZ, !P0 ;  /* 0x000000ff08087208 */ /* 0x000fca0004000000 */
[----:B------:R-:W-:Y:S01]  /*5f70*/  FADD.FTZ R7, R7, R8 ;  /* 0x0000000807077221 */ /* 0x000fe20000010000 */
[----:B------:R-:W-:-:S03]  /*5f80*/  IMAD.MOV.U32 R8, RZ, RZ, 0x2 ;  /* 0x00000002ff087424 */ /* 0x000fc600078e00ff */
[--C-:B------:R-:W-:Y:S01]  /*5f90*/  @P1 FADD.FTZ R120, R120, R7.reuse ;  /* 0x0000000778781221 */ /* 0x100fe20000010000 */
[----:B------:R-:W-:Y:S01]  /*5fa0*/  @!P1 IMAD.MOV.U32 R120, RZ, RZ, R7 ;  /* 0x000000ffff789224 */ /* 0x000fe200078e0007 */
[----:B------:R-:W-:-:S04]  /*5fb0*/  SEL R7, RZ, 0x1, P0 ;  /* 0x00000001ff077807 */ /* 0x000fc80000000000 */
        /* <DEDUP_REMOVED lines=10> */
.L_x_1359:
        /* <DEDUP_REMOVED lines=12> */
.L_x_1361:
[----:B------:R-:W-:Y:S05]  /*6120*/  BSYNC.RECONVERGENT B1 ;  /* 0x0000000000017941 */ /* 0x000fea0003800200 */
.L_x_1360:
        /* <DEDUP_REMOVED lines=61> */
.L_x_1358:
[----:B------:R-:W-:Y:S05]  /*6500*/  BSYNC.RECONVERGENT B0 ;  /* 0x0000000000007941 */ /* 0x000fea0003800200 */
.L_x_1357:
        /* <DEDUP_REMOVED lines=9> */
[----:B------:R-:W-:Y:S02]  /*65a0*/  MOV R9, R46 ;  /* 0x0000002e00097202 */ /* 0x000fe40000000f00 */
[----:B------:R-:W-:Y:S02]  /*65b0*/  PLOP3.LUT P3, PT, P0, PT, PT, 0x8, 0x80 ;  /* 0x000000000080781c */ /* 0x000fe4000076e170 */
[----:B------:R-:W-:-:S11]  /*65c0*/  FSEL R14, R14, RZ, !P0 ;  /* 0x000000ff0e0e7208 */ /* 0x000fd60004000000 */
        /* <DEDUP_REMOVED lines=10> */
.L_x_1364:
        /* <DEDUP_REMOVED lines=12> */
.L_x_1366:
[----:B------:R-:W-:Y:S05]  /*6730*/  BSYNC.RECONVERGENT B1 ;  /* 0x0000000000017941 */ /* 0x000fea0003800200 */
.L_x_1365:
        /* <DEDUP_REMOVED lines=50> */
[----:B------:R-:W-:Y:S01]  /*6a60*/  UIADD3 UR15, UPT, UPT, UR4, -0xe443238, URZ ;  /* 0xf1bbcdc8040f7890 */ /* 0x000fe2000fffe0ff */
[----:B------:R-:W-:-:S03]  /*6a70*/  IMAD.MOV.U32 R11, RZ, RZ, RZ ;  /* 0x000000ffff0b7224 */ /* 0x000fc600078e00ff */
[----:B------:R-:W-:Y:S02]  /*6a80*/  IMAD.WIDE.U32 R46, R46, -0x326172a9, RZ ;  /* 0xcd9e8d572e2e7825 */ /* 0x000fe400078e00ff */
[----:B------:R-:W-:Y:S01]  /*6a90*/  LOP3.LUT R8, R8, UR15, R45, 0x96, !PT ;  /* 0x0000000f08087c12 */ /* 0x000fe2000f8e962d */
[----:B------:R-:W-:-:S04]  /*6aa0*/  UIADD3 UR15, UPT, UPT, UR5, -0x695add53, URZ ;  /* 0x96a522ad050f7890 */ /* 0x000fc8000fffe0ff */
[----:B------:R-:W-:-:S05]  /*6ab0*/  IMAD.WIDE.U32 R8, R8, -0x2daee0ad, RZ ;  /* 0xd2511f5308087825 */ /* 0x000fca00078e00ff */
[----:B------:R-:W-:Y:S01]  /*6ac0*/  LOP3.LUT R43, R10, UR15, R9, 0x96, !PT ;  /* 0x0000000f0a2b7c12 */ /* 0x000fe2000f8e9609 */
[----:B------:R-:W-:Y:S01]  /*6ad0*/  UIADD3 UR15, UPT, UPT, UR4, -0x700cb87f, URZ ;  /* 0x8ff34781040f7890 */ /* 0x000fe2000fffe0ff */
[----:B------:R-:W-:Y:S01]  /*6ae0*/  MOV R9, R24 ;  /* 0x0000001800097202 */ /* 0x000fe20000000f00 */
[----:B------:R-:W-:-:S04]  /*6af0*/  IMAD.MOV.U32 R24, RZ, RZ, R8 ;  /* 0x000000ffff187224 */ /* 0x000fc800078e0008 */
[----:B------:R-:W-:-:S07]  /*6b00*/  LOP3.LUT R44, R44, UR15, R47, 0x96, !PT ;  /* 0x0000000f2c2c7c12 */ /* 0x000fce000f8e962f */
.L_x_1363:
[----:B------:R-:W-:Y:S05]  /*6b10*/  BSYNC.RECONVERGENT B0 ;  /* 0x0000000000007941 */ /* 0x000fea0003800200 */
.L_x_1362:
[----:B------:R-:W-:Y:S01]  /*6b20*/  I2FP.F32.U32 R8, R9 ;  /* 0x0000000900087245 */ /* 0x000fe20000201000 */
[----:B------:R-:W-:Y:S01]  /*6b30*/  BSSY.RECONVERGENT B0, `(.L_x_1367) ;  /* 0x0000064000007945 */ /* 0x000fe20003800200 */
[----:B------:R-:W-:Y:S01]  /*6b40*/  ISETP.NE.AND P2, PT, R11, 0x1, PT ;  /* 0x000000010b00780c */ /* 0x000fe20003f45270 */
[----:B------:R-:W-:Y:S02]  /*6b50*/  IMAD.MOV.U32 R10, RZ, RZ, 0x2 ;  /* 0x00000002ff0a7424 */ /* 0x000fe400078e00ff */
[----:B------:R-:W-:Y:S01]  /*6b60*/  FFMA.FTZ R8, R8, R135, 1.1641532182693481445e-10 ;  /* 0x2f00000008087423 */ /* 0x000fe20000010087 */
[----:B------:R-:W-:-:S04]  /*6b70*/  IMAD.MOV.U32 R9, RZ, RZ, R46 ;  /* 0x000000ffff097224 */ /* 0x000fc800078e002e */
        /* <DEDUP_REMOVED lines=21> */
.L_x_1369:
        /* <DEDUP_REMOVED lines=12> */
.L_x_1371:
[----:B------:R-:W-:Y:S05]  /*6d90*/  BSYNC.RECONVERGENT B1 ;  /* 0x0000000000017941 */ /* 0x000fea0003800200 */
.L_x_1370:
        /* <DEDUP_REMOVED lines=61> */
.L_x_1368:
[----:B------:R-:W-:Y:S05]  /*7170*/  BSYNC.RECONVERGENT B0 ;  /* 0x0000000000007941 */ /* 0x000fea0003800200 */
.L_x_1367:
        /* <DEDUP_REMOVED lines=8> */
[----:B------:R-:W-:-:S03]  /*7200*/  IMAD.U32 R9, R17, 0x10000, RZ ;  /* 0x0001000011097824 */ /* 0x000fc600078e00ff */
[----:B------:R-:W-:Y:S01]  /*7210*/  PLOP3.LUT P0, PT, P2, PT, PT, 0x8, 0x80 ;  /* 0x000000000080781c */ /* 0x000fe2000170e170 */
[----:B------:R-:W-:-:S05]  /*7220*/  FMUL.FTZ R9, R9, R137 ;  /* 0x0000008909097220 */ /* 0x000fca0000410000 */
[----:B------:R-:W-:Y:S01]  /*7230*/  FSEL R9, R9, RZ, !P2 ;  /* 0x000000ff09097208 */ /* 0x000fe20005000000 */
        /* <DEDUP_REMOVED lines=9> */
.L_x_1374:
        /* <DEDUP_REMOVED lines=12> */
.L_x_1376:
[----:B------:R-:W-:Y:S05]  /*7390*/  BSYNC.RECONVERGENT B1 ;  /* 0x0000000000017941 */ /* 0x000fea0003800200 */
.L_x_1375:
        /* <DEDUP_REMOVED lines=61> */
.L_x_1373:
[----:B------:R-:W-:Y:S05]  /*7770*/  BSYNC.RECONVERGENT B0 ;  /* 0x0000000000007941 */ /* 0x000fea0003800200 */
.L_x_1372:
        /* <DEDUP_REMOVED lines=25> */
.L_x_1379:
        /* <DEDUP_REMOVED lines=12> */
.L_x_1381:
[----:B------:R-:W-:Y:S05]  /*79d0*/  BSYNC.RECONVERGENT B1 ;  /* 0x0000000000017941 */ /* 0x000fea0003800200 */
.L_x_1380:
        /* <DEDUP_REMOVED lines=61> */
.L_x_1378:
[----:B------:R-:W-:Y:S05]  /*7db0*/  BSYNC.RECONVERGENT B0 ;  /* 0x0000000000007941 */ /* 0x000fea0003800200 */
.L_x_1377:
[----:B------:R-:W-:Y:S01]  /*7dc0*/  ISETP.NE.AND P4, PT, R10, 0x1, PT ;  /* 0x000000010a00780c */ /* 0x000fe20003f85270 */
[----:B------:R-:W-:Y:S01]  /*7dd0*/  IMAD.U32 R14, R14, 0x10000, RZ ;  /* 0x000100000e0e7824 */ /* 0x000fe200078e00ff */
[----:B------:R-:W-:Y:S01]  /*7de0*/  I2FP.F32.U32 R11, R11 ;  /* 0x0000000b000b7245 */ /* 0x000fe20000201000 */
[----:B------:R-:W-:Y:S01]  /*7df0*/  BSSY.RECONVERGENT B0, `(.L_x_1382) ;  /* 0x000005b000007945 */ /* 0x000fe20003800200 */
[----:B------:R-:W-:Y:S02]  /*7e00*/  IMAD.MOV.U32 R13, RZ, RZ, 0x2 ;  /* 0x00000002ff0d7424 */ /* 0x000fe400078e00ff */
[----:B------:R-:W-:Y:S01]  /*7e10*/  FMUL.FTZ R14, R14, R137 ;  /* 0x000000890e0e7220 */ /* 0x000fe20000410000 */
[----:B------:R-:W-:-:S05]  /*7e20*/  FFMA.FTZ R11, R11, R135, 1.1641532182693481445e-10 ;  /* 0x2f0000000b0b7423 */ /* 0x000fca0000010087 */
[----:B------:R-:W-:Y:S02]  /*7e30*/  FSETP.GTU.FTZ.AND P3, PT, R11, R136, PT ;  /* 0x000000880b00720b */ /* 0x000fe40003f7c000 */
[----:B------:R-:W-:Y:S02]  /*7e40*/  MOV R11, R46 ;  /* 0x0000002e000b7202 */ /* 0x000fe40000000f00 */
[----:B------:R-:W-:Y:S02]  /*7e50*/  PLOP3.LUT P2, PT, P3, PT, PT, 0x8, 0x80 ;  /* 0x000000000080781c */ /* 0x000fe40001f4e170 */
[----:B------:R-:W-:Y:S01]  /*7e60*/  FSEL R14, R14, RZ, !P3 ;  /* 0x000000ff0e0e7208 */ /* 0x000fe20005800000 */
[----:B------:R-:W-:Y:S10]  /*7e70*/  @!P4 BRA `(.L_x_1383) ;  /* 0x000000040048c947 */ /* 0x000ff40003800000 */
        /* <DEDUP_REMOVED lines=8> */
.L_x_1384:
        /* <DEDUP_REMOVED lines=12> */
.L_x_1386:
[----:B------:R-:W-:Y:S05]  /*7fc0*/  BSYNC.RECONVERGENT B1 ;  /* 0x0000000000017941 */ /* 0x000fea0003800200 */
.L_x_1385:
        /* <DEDUP_REMOVED lines=61> */
.L_x_1383:
[----:B------:R-:W-:Y:S05]  /*83a0*/  BSYNC.RECONVERGENT B0 ;  /* 0x0000000000007941 */ /* 0x000fea0003800200 */
.L_x_1382:
        /* <DEDUP_REMOVED lines=27> */
.L_x_1389:
        /* <DEDUP_REMOVED lines=12> */
.L_x_1391:
[----:B------:R-:W-:Y:S05]  /*8620*/  BSYNC.RECONVERGENT B1 ;  /* 0x0000000000017941 */ /* 0x000fea0003800200 */
.L_x_1390:
        /* <DEDUP_REMOVED lines=61> */
.L_x_1388:
[----:B------:R-:W-:Y:S05]  /*8a00*/  BSYNC.RECONVERGENT B0 ;  /* 0x0000000000007941 */ /* 0x000fea0003800200 */
.L_x_1387:
[----:B------:R-:W-:Y:S01]  /*8a10*/  I2FP.F32.U32 R11, R11 ;  /* 0x0000000b000b7245 */ /* 0x000fe20000201000 */
[----:B------:R-:W-:Y:S01]  /*8a20*/  BSSY.RECONVERGENT B0, `(.L_x_1392) ;  /* 0x0000060000007945 */ /* 0x000fe20003800200 */
[----:B------:R-:W-:Y:S01]  /*8a30*/  ISETP.NE.AND P3, PT, R12, 0x1, PT ;  /* 0x000000010c00780c */ /* 0x000fe20003f65270 */
[----:B------:R-:W-:Y:S01]  /*8a40*/  IMAD.MOV.U32 R23, RZ, RZ, 0x2 ;  /* 0x00000002ff177424 */ /* 0x000fe200078e00ff */
[----:B------:R-:W-:Y:S01]  /*8a50*/  LOP3.LUT R6, R6, 0xfffffffb, RZ, 0xc0, !PT ;  /* 0xfffffffb06067812 */ /* 0x000fe200078ec0ff */
[----:B------:R-:W-:Y:S01]  /*8a60*/  FFMA.FTZ R11, R11, R135, 1.1641532182693481445e-10 ;  /* 0x2f0000000b0b7423 */ /* 0x000fe20000010087 */
[C---:B------:R-:W-:Y:S02]  /*8a70*/  PRMT R14, R18.reuse, 0x7632, R14 ;  /* 0x00007632120e7816 */ /* 0x040fe4000000000e */
[----:B------:R-:W-:Y:S02]  /*8a80*/  MOV R13, R46 ;  /* 0x0000002e000d7202 */ /* 0x000fe40000000f00 */
[----:B------:R-:W-:Y:S01]  /*8a90*/  FSETP.GTU.FTZ.AND P4, PT, R11, R136, PT ;  /* 0x000000880b00720b */ /* 0x000fe20003f9c000 */
[----:B------:R-:W-:-:S04]  /*8aa0*/  IMAD.U32 R11, R18, 0x10000, RZ ;  /* 0x00010000120b7824 */ /* 0x000fc800078e00ff */
[----:B------:R-:W-:-:S05]  /*8ab0*/  FMUL.FTZ R11, R11, R137 ;  /* 0x000000890b0b7220 */ /* 0x000fca0000410000 */
[----:B------:R-:W-:Y:S02]  /*8ac0*/  FSEL R11, R11, RZ, !P4 ;  /* 0x000000ff0b0b7208 */ /* 0x000fe40006000000 */
[----:B------:R-:W-:-:S13]  /*8ad0*/  PLOP3.LUT P4, PT, P4, PT, PT, 0x8, 0x80 ;  /* 0x000000000080781c */ /* 0x000fda000278e170 */
        /* <DEDUP_REMOVED lines=10> */
.L_x_1394:
        /* <DEDUP_REMOVED lines=12> */
.L_x_1396:
[----:B------:R-:W-:Y:S05]  /*8c40*/  BSYNC.RECONVERGENT B1 ;  /* 0x0000000000017941 */ /* 0x000fea0003800200 */
.L_x_1395:
        /* <DEDUP_REMOVED lines=61> */
.L_x_1393:
[----:B------:R-:W-:Y:S05]  /*9020*/  BSYNC.RECONVERGENT B0 ;  /* 0x0000000000007941 */ /* 0x000fea0003800200 */
.L_x_1392:
[----:B------:R-:W-:Y:S01]  /*9030*/  I2FP.F32.U32 R12, R13 ;  /* 0x0000000d000c7245 */ /* 0x000fe20000201000 */
[----:B------:R-:W-:Y:S01]  /*9040*/  BSSY.RECONVERGENT B0, `(.L_x_1397) ;  /* 0x0000062000007945 */ /* 0x000fe20003800200 */
[----:B------:R-:W-:Y:S01]  /*9050*/  @P1 SHF.L.U32 R131, R50, 0x10, RZ ;  /* 0x0000001032831819 */ /* 0x000fe200000006ff */
        /* <DEDUP_REMOVED lines=22> */
.L_x_1399:
        /* <DEDUP_REMOVED lines=12> */
.L_x_1401:
[----:B------:R-:W-:Y:S05]  /*9280*/  BSYNC.RECONVERGENT B1 ;  /* 0x0000000000017941 */ /* 0x000fea0003800200 */
.L_x_1400:
        /* <DEDUP_REMOVED lines=61> */
.L_x_1398:
[----:B------:R-:W-:Y:S05]  /*9660*/  BSYNC.RECONVERGENT B0 ;  /* 0x0000000000007941 */ /* 0x000fea0003800200 */
.L_x_1397:
        /* <DEDUP_REMOVED lines=20> */
.L_x_1404:
        /* <DEDUP_REMOVED lines=12> */
.L_x_1406:
[----:B------:R-:W-:Y:S05]  /*9870*/  BSYNC.RECONVERGENT B1 ;  /* 0x0000000000017941 */ /* 0x000fea0003800200 */
.L_x_1405:
        /* <DEDUP_REMOVED lines=61> */
.L_x_1403:
[----:B------:R-:W-:Y:S05]  /*9c50*/  BSYNC.RECONVERGENT B0 ;  /* 0x0000000000007941 */ /* 0x000fea0003800200 */
.L_x_1402:
[----:B------:R-:W-:Y:S01]  /*9c60*/  I2FP.F32.U32 R12, R13 ;  /* 0x0000000d000c7245 */ /* 0x000fe20000201000 */
[----:B------:R-:W-:Y:S01]  /*9c70*/  BSSY.RECONVERGENT B0, `(.L_x_1407) ;  /* 0x0000064000007945 */ /* 0x000fe20003800200 */
[----:B------:R-:W-:Y:S02]  /*9c80*/  IMAD.MOV.U32 R25, RZ, RZ, 0x2 ;  /* 0x00000002ff197424 */ /* 0x000fe400078e00ff */
[----:B------:R-:W-:Y:S02]  /*9c90*/  IMAD.MOV.U32 R13, RZ, RZ, R46 ;  /* 0x000000ffff0d7224 */ /* 0x000fe400078e002e */
        /* <DEDUP_REMOVED lines=12> */
[----:B------:R-:W-:-:S04]  /*9d60*/  ISETP.NE.AND P4, PT, R26, 0x1, PT ;  /* 0x000000011a00780c */ /* 0x000fc80003f85270 */
[----:B------:R-:W-:-:S09]  /*9d70*/  F2FP.BF16.F32.PACK_AB R23, RZ, R132 ;  /* 0x00000084ff17723e */ /* 0x000fd200000010ff */
        /* <DEDUP_REMOVED lines=9> */
.L_x_1409:
        /* <DEDUP_REMOVED lines=12> */
.L_x_1411:
[----:B------:R-:W-:Y:S05]  /*9ed0*/  BSYNC.RECONVERGENT B1 ;  /* 0x0000000000017941 */ /* 0x000fea0003800200 */
.L_x_1410:
        /* <DEDUP_REMOVED lines=59> */
[----:B------:R-:W-:-:S05]  /*a290*/  MOV R24, R26 ;  /* 0x0000001a00187202 */ /* 0x000fca0000000f00 */
[----:B------:R-:W-:-:S07]  /*a2a0*/  LOP3.LUT R44, R44, UR15, R47, 0x96, !PT ;  /* 0x0000000f2c2c7c12 */ /* 0x000fce000f8e962f */
.L_x_1408:
[----:B------:R-:W-:Y:S05]  /*a2b0*/  BSYNC.RECONVERGENT B0 ;  /* 0x0000000000007941 */ /* 0x000fea0003800200 */
.L_x_1407:
[----:B------:R-:W-:Y:S01]  /*a2c0*/  I2FP.F32.U32 R13, R13 ;  /* 0x0000000d000d7245 */ /* 0x000fe20000201000 */
[----:B------:R-:W-:Y:S01]  /*a2d0*/  BSSY.RECONVERGENT B0, `(.L_x_1412) ;  /* 0x000005e000007945 */ /* 0x000fe20003800200 */
[----:B------:R-:W-:Y:S01]  /*a2e0*/  ISETP.NE.AND P5, PT, R25, 0x1, PT ;  /* 0x000000011900780c */ /* 0x000fe20003fa5270 */
[----:B------:R-:W-:Y:S01]  /*a2f0*/  IMAD.MOV.U32 R27, RZ, RZ, 0x2 ;  /* 0x00000002ff1b7424 */ /* 0x000fe200078e00ff */
[----:B------:R-:W-:Y:S01]  /*a300*/  PRMT R14, R19, 0x7632, R14 ;  /* 0x00007632130e7816 */ /* 0x000fe2000000000e */
[----:B------:R-:W-:-:S05]  /*a310*/  FFMA.FTZ R13, R13, R135, 1.1641532182693481445e-10 ;  /* 0x2f0000000d0d7423 */ /* 0x000fca0000010087 */
[----:B------:R-:W-:Y:S01]  /*a320*/  FSETP.GTU.FTZ.AND P4, PT, R13, R136, PT ;  /* 0x000000880d00720b */ /* 0x000fe20003f9c000 */
[----:B------:R-:W-:Y:S01]  /*a330*/  IMAD.U32 R13, R19, 0x10000, RZ ;  /* 0x00010000130d7824 */ /* 0x000fe200078e00ff */
[----:B------:R-:W-:-:S03]  /*a340*/  MOV R19, R46 ;  /* 0x0000002e00137202 */ /* 0x000fc60000000f00 */
[----:B------:R-:W-:-:S05]  /*a350*/  FMUL.FTZ R13, R13, R137 ;  /* 0x000000890d0d7220 */ /* 0x000fca0000410000 */
        /* <DEDUP_REMOVED lines=11> */
.L_x_1414:
        /* <DEDUP_REMOVED lines=12> */
.L_x_1416:
[----:B------:R-:W-:Y:S05]  /*a4d0*/  BSYNC.RECONVERGENT B1 ;  /* 0x0000000000017941 */ /* 0x000fea0003800200 */
.L_x_1415:
[----:B------:R-:W-:Y:S01]  /*a4e0*/  IMAD.WIDE.U32 R28, R0, -0x2daee0ad, RZ ;  /* 0xd2511f53001c7825 */ /* 0x000fe200078e00ff */
[----:B------:R-:W-:Y:S01]  /*a4f0*/  UIADD3 UR15, UPT, UPT, UR4, -0x61c88647, URZ ;  /* 0x9e3779b9040f7890 */ /* 0x000fe2000fffe0ff */
[----:B------:R-:W-:Y:S02]  /*a500*/  MOV R19, R24 ;  /* 0x0000001800137202 */ /* 0x000fe40000000f00 */
        /* <DEDUP_REMOVED lines=58> */
.L_x_1413:
[----:B------:R-:W-:Y:S05]  /*a8b0*/  BSYNC.RECONVERGENT B0 ;  /* 0x0000000000007941 */ /* 0x000fea0003800200 */
.L_x_1412:
[----:B------:R-:W-:Y:S01]  /*a8c0*/  I2FP.F32.U32 R19, R19 ;  /* 0x0000001300137245 */ /* 0x000fe20000201000 */
[----:B------:R-:W-:Y:S01]  /*a8d0*/  BSSY.RECONVERGENT B0, `(.L_x_1417) ;  /* 0x0000062000007945 */ /* 0x000fe20003800200 */
[----:B------:R-:W-:Y:S01]  /*a8e0*/  @P1 SHF.L.U32 R133, R51, 0x10, RZ ;  /* 0x0000001033851819 */ /* 0x000fe200000006ff */
[----:B------:R-:W-:Y:S02]  /*a8f0*/  IMAD.MOV.U32 R26, RZ, RZ, 0x2 ;  /* 0x00000002ff1a7424 */ /* 0x000fe400078e00ff */
[----:B------:R-:W-:Y:S01]  /*a900*/  FFMA.FTZ R19, R19, R135, 1.1641532182693481445e-10 ;  /* 0x2f00000013137423 */ /* 0x000fe20000010087 */
[----:B------:R-:W-:-:S04]  /*a910*/  IMAD.MOV.U32 R25, RZ, RZ, R46 ;  /* 0x000000ffff197224 */ /* 0x000fc800078e002e */
[----:B------:R-:W-:Y:S01]  /*a920*/  FSETP.GTU.FTZ.AND P5, PT, R19, R136, PT ;  /* 0x000000881300720b */ /* 0x000fe20003fbc000 */
[----:B------:R-:W-:-:S04]  /*a930*/  IMAD.U32 R19, R55, 0x10000, RZ ;  /* 0x0001000037137824 */ /* 0x000fc800078e00ff */
[----:B------:R-:W-:-:S05]  /*a940*/  FMUL.FTZ R19, R19, R137 ;  /* 0x0000008913137220 */ /* 0x000fca0000410000 */
[----:B------:R-:W-:-:S05]  /*a950*/  FSEL R19, R19, RZ, !P5 ;  /* 0x000000ff13137208 */ /* 0x000fca0006800000 */
[----:B------:R-:W-:-:S04]  /*a960*/  FADD.FTZ R13, R13, R19 ;  /* 0x000000130d0d7221 */ /* 0x000fc80000010000 */
        /* <DEDUP_REMOVED lines=14> */
.L_x_1419:
        /* <DEDUP_REMOVED lines=12> */
.L_x_1421:
[----:B------:R-:W-:Y:S05]  /*ab10*/  BSYNC.RECONVERGENT B1 ;  /* 0x0000000000017941 */ /* 0x000fea0003800200 */
.L_x_1420:
        /* <DEDUP_REMOVED lines=61> */
.L_x_1418:
[----:B------:R-:W-:Y:S05]  /*aef0*/  BSYNC.RECONVERGENT B0 ;  /* 0x0000000000007941 */ /* 0x000fea0003800200 */
.L_x_1417:
        /* <DEDUP_REMOVED lines=20> */
.L_x_1424:
[----:B------:R-:W-:Y:S01]  /*b040*/  VIADD R0, R0, 0x1 ;  /* 0x0000000100007836 */ /* 0x000fe20000000000 */
[----:B------:R-:W-:Y:S04]  /*b050*/  BSSY.RECONVERGENT B1, `(.L_x_1425) ;  /* 0x000000e000017945 */ /* 0x000fe80003800200 */
[----:B------:R-:W-:-:S13]  /*b060*/  ISETP.NE.AND P6, PT, R0, RZ, PT ;  /* 0x000000ff0000720c */ /* 0x000fda0003fc5270 */
[----:B------:R-:W-:Y:S05]  /*b070*/  @P6 BRA `(.L_x_1426) ;  /* 0x00000000002c6947 */ /* 0x000fea0003800000 */
[----:B------:R-:W-:Y:S01]  /*b080*/  VIADD R4, R4, 0x1 ;  /* 0x0000000104047836 */ /* 0x000fe20000000000 */
[----:B------:R-:W-:-:S04]  /*b090*/  LOP3.LUT R6, R6, 0xffffffdf, RZ, 0xc0, !PT ;  /* 0xffffffdf06067812 */ /* 0x000fc800078ec0ff */
[----:B------:R-:W-:Y:S02]  /*b0a0*/  ISETP.NE.AND P6, PT, R4, RZ, PT ;  /* 0x000000ff0400720c */ /* 0x000fe40003fc5270 */
[----:B------:R-:W-:-:S11]  /*b0b0*/  @P0 LOP3.LUT R6, R6, 0x20, RZ, 0xfc, !PT ;  /* 0x0000002006060812 */ /* 0x000fd600078efcff */
[----:B------:R-:W-:Y:S01]  /*b0c0*/  @!P6 VIADD R2, R2, 0x1 ;  /* 0x000000010202e836 */ /* 0x000fe20000000000 */
[----:B------:R-:W-:Y:S01]  /*b0d0*/  @!P6 IADD3 R25, PT, PT, R5, 0x1, RZ ;  /* 0x000000010519e810 */ /* 0x000fe20007ffe0ff */
[----:B------:R-:W-:-:S03]  /*b0e0*/  @!P6 IMAD.MOV.U32 R4, RZ, RZ, RZ ;  /* 0x000000ffff04e224 */ /* 0x000fc600078e00ff */
[----:B------:R-:W-:-:S13]  /*b0f0*/  ISETP.NE.AND P0, PT, R2, RZ, !P6 ;  /* 0x000000ff0200720c */ /* 0x000fda0007705270 */
[----:B------:R-:W-:Y:S01]  /*b100*/  @P0 IMAD.MOV R25, RZ, RZ, R5 ;  /* 0x000000ffff190224 */ /* 0x000fe200078e0205 */
[----:B------:R-:W-:-:S03]  /*b110*/  LOP3.LUT P0, RZ, R6, 0x20, RZ, 0xc0, !PT ;  /* 0x0000002006ff7812 */ /* 0x000fc6000780c0ff */
[----:B------:R-:W-:-:S10]  /*b120*/  @!P6 IMAD.MOV.U32 R5, RZ, RZ, R25 ;  /* 0x000000ffff05e224 */ /* 0x000fd400078e0019 */
.L_x_1426:
[----:B------:R-:W-:Y:S05]  /*b130*/  BSYNC.RECONVERGENT B1 ;  /* 0x0000000000017941 */ /* 0x000fea0003800200 */
.L_x_1425:
        /* <DEDUP_REMOVED lines=61> */
.L_x_1423:
[----:B------:R-:W-:Y:S05]  /*b510*/  BSYNC.RECONVERGENT B0 ;  /* 0x0000000000007941 */ /* 0x000fea0003800200 */
.L_x_1422:
        /* <DEDUP_REMOVED lines=16> */
[----:B------:R-:W-:-:S04]  /*b620*/  F2FP.BF16.F32.PACK_AB R26, RZ, R134 ;  /* 0x00000086ff1a723e */ /* 0x000fc800000010ff */
[----:B------:R-:W-:-:S07]  /*b630*/  PRMT R19, R19, 0x5410, R26 ;  /* 0x0000541013137816 */ /* 0x000fce000000001a */
.L_x_1346:
[----:B------:R-:W0:Y:S01]  /*b640*/  LDC.64 R174, c[0x0][0x3a8] ;  /* 0x0000ea00ffae7b82 */ /* 0x000e220000000a00 */
[----:B------:R-:W-:Y:S02]  /*b650*/  SEL R26, RZ, 0x10000, !P4 ;  /* 0x00010000ff1a7807 */ /* 0x000fe40006000000 */
[C---:B------:R-:W-:Y:S02]  /*b660*/  LOP3.LUT P4, RZ, R6.reuse, 0x2, RZ, 0xc0, !PT ;  /* 0x0000000206ff7812 */ /* 0x040fe4000788c0ff */
[----:B------:R-:W-:Y:S02]  /*b670*/  SEL R15, RZ, 0x1000000, !P5 ;  /* 0x01000000ff0f7807 */ /* 0x000fe40006800000 */
[C---:B------:R-:W-:Y:S01]  /*b680*/  LOP3.LUT P5, RZ, R6.reuse, 0x4, RZ, 0xc0, !PT ;  /* 0x0000000406ff7812 */ /* 0x040fe200078ac0ff */
[----:B------:R-:W1:Y:S01]  /*b690*/  LDC.64 R172, c[0x0][0x3b0] ;  /* 0x0000ec00ffac7b82 */ /* 0x000e620000000a00 */
[----:B------:R-:W-:Y:S02]  /*b6a0*/  SEL R27, RZ, 0x100, !P3 ;  /* 0x00000100ff1b7807 */ /* 0x000fe40005800000 */
[----:B------:R-:W-:-:S02]  /*b6b0*/  LOP3.LUT P6, RZ, R6, 0x8, RZ, 0xc0, !PT ;  /* 0x0000000806ff7812 */ /* 0x000fc400078cc0ff */
[----:B------:R-:W-:Y:S02]  /*b6c0*/  LOP3.LUT R15, R27, R15, R26, 0xfe, !PT ;  /* 0x0000000f1b0f7212 */ /* 0x000fe400078efe1a */
[----:B------:R-:W-:Y:S01]  /*b6d0*/  ISETP.NE.U32.AND P3, PT, R20, RZ, PT ;  /* 0x000000ff1400720c */ /* 0x000fe20003f65070 */
[----:B0-----:R-:W-:-:S05]  /*b6e0*/  IMAD.WIDE.U32 R22, R130, 0x10, R174 ;  /* 0x0000001082167825 */ /* 0x001fca00078e00ae */
[----:B------:R0:W-:Y:S02]  /*b6f0*/  STG.E.128 desc[UR6][R22.64], R16 ;  /* 0x0000001016007986 */ /* 0x0001e4000c101d06 */
[----:B0-----:R-:W-:Y:S02]  /*b700*/  SEL R16, RZ, 0x1000000, !P2 ;  /* 0x01000000ff107807 */ /* 0x001fe40005000000 */
[----:B------:R-:W-:Y:S02]  /*b710*/  SEL R17, RZ, 0x10000, !P0 ;  /* 0x00010000ff117807 */ /* 0x000fe40004000000 */
[----:B------:R-:W-:Y:S02]  /*b720*/  SEL R18, RZ, 0x100, !P4 ;  /* 0x00000100ff127807 */ /* 0x000fe40006000000 */
[----:B------:R-:W-:Y:S02]  /*b730*/  ISETP.NE.AND.EX P0, PT, R21, RZ, PT, P3 ;  /* 0x000000ff1500720c */ /* 0x000fe40003f05330 */
[----:B------:R-:W-:Y:S01]  /*b740*/  LOP3.LUT R16, R18, R16, R17, 0xfe, !PT ;  /* 0x0000001012107212 */ /* 0x000fe200078efe11 */
[----:B-1----:R-:W-:Y:S01]  /*b750*/  IMAD.WIDE.U32 R18, R130, 0x8, R172 ;  /* 0x0000000882127825 */ /* 0x002fe200078e00ac */
[----:B------:R-:W-:-:S04]  /*b760*/  SEL R17, RZ, 0x1, !P5 ;  /* 0x00000001ff117807 */ /* 0x000fc80006800000 */
[----:B------:R-:W-:Y:S02]  /*b770*/  LOP3.LUT R17, R15, R17, RZ, 0xfc, !PT ;  /* 0x000000110f117212 */ /* 0x000fe400078efcff */
[----:B------:R-:W-:-:S04]  /*b780*/  SEL R15, RZ, 0x1, !P6 ;  /* 0x00000001ff0f7807 */ /* 0x000fc80007000000 */
[----:B------:R-:W-:-:S05]  /*b790*/  LOP3.LUT R16, R16, R15, RZ, 0xfc, !PT ;  /* 0x0000000f10107212 */ /* 0x000fca00078efcff */
[----:B------:R0:W-:Y:S01]  /*b7a0*/  STG.E.64 desc[UR6][R18.64], R16 ;  /* 0x0000001012007986 */ /* 0x0001e2000c101b06 */
[----:B------:R-:W-:Y:S05]  /*b7b0*/  @!P0 BRA `(.L_x_1427) ;  /* 0x0000000000508947 */ /* 0x000fea0003800000 */
[----:B------:R-:W-:Y:S01]  /*b7c0*/  IMAD.U32 R15, R13, 0x10000, RZ ;  /* 0x000100000d0f7824 */ /* 0x000fe200078e00ff */
[----:B0-----:R-:W-:Y:S02]  /*b7d0*/  LOP3.LUT R16, R14, 0xffff, RZ, 0xc0, !PT ;  /* 0x0000ffff0e107812 */ /* 0x001fe400078ec0ff */
[----:B------:R-:W-:Y:S02]  /*b7e0*/  LOP3.LUT R18, R9, 0xff, RZ, 0xc0, !PT ;  /* 0x000000ff09127812 */ /* 0x000fe400078ec0ff */
[----:B------:R-:W-:Y:S02]  /*b7f0*/  LOP3.LUT R15, R15, 0xff0000, RZ, 0xc0, !PT ;  /* 0x00ff00000f0f7812 */ /* 0x000fe400078ec0ff */
[----:B------:R-:W-:Y:S01]  /*b800*/  LOP3.LUT R20, R8, 0xff, RZ, 0xc0, !PT ;  /* 0x000000ff08147812 */ /* 0x000fe200078ec0ff */
[----:B------:R-:W-:Y:S01]  /*b810*/  IMAD.WIDE.U32 R18, R18, 0x10000, RZ ;  /* 0x0001000012127825 */ /* 0x000fe200078e00ff */
[----:B------:R-:W-:Y:S02]  /*b820*/  PRMT R15, R15, 0x4210, R16 ;  /* 0x000042100f0f7816 */ /* 0x000fe40000000010 */
[----:B------:R-:W-:Y:S01]  /*b830*/  PRMT R16, R12, 0x7104, RZ ;  /* 0x000071040c107816 */ /* 0x000fe200000000ff */
[----:B------:R-:W-:-:S03]  /*b840*/  IMAD.WIDE.U32 R20, R20, 0x100, RZ ;  /* 0x0000010014147825 */ /* 0x000fc600078e00ff */
[----:B------:R-:W-:Y:S02]  /*b850*/  LOP3.LUT R15, R15, 0xff00, R16, 0xf8, !PT ;  /* 0x0000ff000f0f7812 */ /* 0x000fe400078ef810 */
[----:B------:R-:W-:Y:S02]  /*b860*/  LOP3.LUT R16, R10, 0xff, RZ, 0xc0, !PT ;  /* 0x000000ff0a107812 */ /* 0x000fe400078ec0ff */
        /* <DEDUP_REMOVED lines=9> */
.L_x_1427:
[----:B-1----:R-:W1:Y:S01]  /*b900*/  @P0 LDC.64 R20, c[0x0][0x398] ;  /* 0x0000e600ff140b82 */ /* 0x002e620000000a00 */
[----:B0-----:R-:W-:-:S07]  /*b910*/  VIADD R17, R130, 0x20 ;  /* 0x0000002082117836 */ /* 0x001fce0000000000 */
[----:B------:R-:W0:Y:S01]  /*b920*/  @P1 LDC.64 R18, c[0x0][0x3a0] ;  /* 0x0000e800ff121b82 */ /* 0x000e220000000a00 */
[----:B-1----:R-:W-:-:S05]  /*b930*/  @P0 IMAD.WIDE.U32 R20, R17, 0x10, R20 ;  /* 0x0000001011140825 */ /* 0x002fca00078e0014 */
[----:B------:R1:W5:Y:S01]  /*b940*/  @P0 LDG.E.128 R52, desc[UR6][R20.64] ;  /* 0x0000000614340981 */ /* 0x000362000c1e1d00 */
[----:B0-----:R-:W-:-:S05]  /*b950*/  @P1 IMAD.WIDE.U32 R18, R17, 0x10, R18 ;  /* 0x0000001011121825 */ /* 0x001fca00078e0012 */
[----:B------:R0:W5:Y:S01]  /*b960*/  @P1 LDG.E.128 R48, desc[UR6][R18.64] ;  /* 0x0000000612301981 */ /* 0x000162000c1e1d00 */
[----:B-1----:R-:W-:-:S06]  /*b970*/  IMAD.WIDE.U32 R20, R17, 0x10, R166 ;  /* 0x0000001011147825 */ /* 0x002fcc00078e00a6 */
[----:B------:R-:W5:Y:S01]  /*b980*/  LDG.E.128 R20, desc[UR6][R20.64] ;  /* 0x0000000614147981 */ /* 0x000f62000c1e1d00 */
        /* <DEDUP_REMOVED lines=10> */
[----:B------:R-:W-:Y:S01]  /*ba30*/  @!P2 IMAD.MOV.U32 R8, RZ, RZ, 0x3 ;  /* 0x00000003ff08a424 */ /* 0x000fe200078e00ff */
[----:B------:R-:W-:Y:S01]  /*ba40*/  @P2 IADD3 R8, PT, PT, R25, 0x1, RZ ;  /* 0x0000000119082810 */ /* 0x000fe20007ffe0ff */
[--C-:B------:R-:W-:Y:S02]  /*ba50*/  @!P2 IMAD.MOV.U32 R16, RZ, RZ, R24.reuse ;  /* 0x000000ffff10a224 */ /* 0x100fe400078e0018 */
[----:B------:R-:W-:Y:S01]  /*ba60*/  @!P2 IMAD.MOV.U32 R7, RZ, RZ, R43 ;  /* 0x000000ffff07a224 */ /* 0x000fe200078e002b */
[----:B------:R-:W-:Y:S01]  /*ba70*/  @P2 MOV R7, R44 ;  /* 0x0000002c00072202 */ /* 0x000fe20000000f00 */
[----:B------:R-:W-:Y:S01]  /*ba80*/  @P2 IMAD.MOV.U32 R16, RZ, RZ, R24 ;  /* 0x000000ffff102224 */ /* 0x000fe200078e0018 */
[----:B------:R-:W-:Y:S06]  /*ba90*/  BRA `(.L_x_1430) ;  /* 0x0000000400287947 */ /* 0x000fec0003800000 */
.L_x_1431:
        /* <DEDUP_REMOVED lines=12> */
.L_x_1433:
[----:B------:R-:W-:Y:S05]  /*bb60*/  BSYNC.RECONVERGENT B1 ;  /* 0x0000000000017941 */ /* 0x000fea0003800200 */
.L_x_1432:
        /* <DEDUP_REMOVED lines=61> */
.L_x_1430:
[----:B------:R-:W-:Y:S05]  /*bf40*/  BSYNC.RECONVERGENT B0 ;  /* 0x0000000000007941 */ /* 0x000fea0003800200 */
.L_x_1429:
[----:B------:R-:W-:Y:S01]  /*bf50*/  I2FP.F32.U32 R7, R7 ;  /* 0x0000000700077245 */ /* 0x000fe20000201000 */
[----:B------:R-:W-:Y:S01]  /*bf60*/  BSSY.RECONVERGENT B0, `(.L_x_1434) ;  /* 0x0000060000007945 */ /* 0x000fe20003800200 */
[----:B------:R-:W-:Y:S01]  /*bf70*/  ISETP.NE.AND P3, PT, R8, 0x1, PT ;  /* 0x000000010800780c */ /* 0x000fe20003f65270 */
[----:B------:R-:W-:Y:S01]  /*bf80*/  HFMA2 R10, -RZ, RZ, 0, 1.1920928955078125e-07 ;  /* 0x00000002ff0a7431 */ /* 0x000fe200000001ff */
[----:B------:R-:W-:Y:S01]  /*bf90*/  LOP3.LUT R6, R6, 0xffffffef, RZ, 0xc0, !PT ;  /* 0xffffffef06067812 */ /* 0x000fe200078ec0ff */
[----:B------:R-:W-:Y:S01]  /*bfa0*/  FFMA.FTZ R7, R7, R135, 1.1641532182693481445e-10 ;  /* 0x2f00000007077423 */ /* 0x000fe20000010087 */
[----:B-----5:R-:W-:Y:S01]  /*bfb0*/  PRMT R14, R20, 0x7632, R14 ;  /* 0x00007632140e7816 */ /* 0x020fe2000000000e */
[----:B------:R-:W-:-:S03]  /*bfc0*/  IMAD.MOV.U32 R9, RZ, RZ, R46 ;  /* 0x000000ffff097224 */ /* 0x000fc600078e002e */
[----:B------:R-:W-:Y:S01]  /*bfd0*/  FSETP.GTU.FTZ.AND P2, PT, R7, R136, PT ;  /* 0x000000880700720b */ /* 0x000fe20003f5c000 */
[----:B------:R-:W-:-:S03]  /*bfe0*/  IMAD.U32 R7, R20, 0x10000, RZ ;  /* 0x0001000014077824 */ /* 0x000fc600078e00ff */
        /* <DEDUP_REMOVED lines=13> */
.L_x_1436:
        /* <DEDUP_REMOVED lines=12> */
.L_x_1438:
[----:B------:R-:W-:Y:S05]  /*c180*/  BSYNC.RECONVERGENT B1 ;  /* 0x0000000000017941 */ /* 0x000fea0003800200 */
.L_x_1437:
        /* <DEDUP_REMOVED lines=61> */
.L_x_1435:
[----:B------:R-:W-:Y:S05]  /*c560*/  BSYNC.RECONVERGENT B0 ;  /* 0x0000000000007941 */ /* 0x000fea0003800200 */
.L_x_1434:
[----:B------:R-:W-:Y:S01]  /*c570*/  I2FP.F32.U32 R8, R9 ;  /* 0x0000000900087245 */ /* 0x000fe20000201000 */
[----:B------:R-:W-:Y:S01]  /*c580*/  @P1 IMAD.U32 R129, R48, 0x10000, RZ ;  /* 0x0001000030811824 */ /* 0x000fe200078e00ff */
[----:B------:R-:W-:Y:S01]  /*c590*/  ISETP.NE.AND P3, PT, R10, 0x1, PT ;  /* 0x000000010a00780c */ /* 0x000fe20003f65270 */
[----:B------:R-:W-:Y:S01]  /*c5a0*/  BSSY.RECONVERGENT B0, `(.L_x_1439) ;  /* 0x0000060000007945 */ /* 0x000fe20003800200 */
[----:B------:R-:W-:Y:S01]  /*c5b0*/  MOV R9, R46 ;  /* 0x0000002e00097202 */ /* 0x000fe20000000f00 */
[----:B------:R-:W-:-:S05]  /*c5c0*/  FFMA.FTZ R8, R8, R135, 1.1641532182693481445e-10 ;  /* 0x2f00000008087423 */ /* 0x000fca0000010087 */
[----:B------:R-:W-:Y:S02]  /*c5d0*/  FSETP.GTU.FTZ.AND P2, PT, R8, R136, PT ;  /* 0x000000880800720b */ /* 0x000fe40003f5c000 */
[----:B------:R-:W-:-:S05]  /*c5e0*/  SHF.L.U32 R8, R52, 0x10, RZ ;  /* 0x0000001034087819 */ /* 0x000fca00000006ff */
        /* <DEDUP_REMOVED lines=17> */
.L_x_1441:
        /* <DEDUP_REMOVED lines=12> */
.L_x_1443:
[----:B------:R-:W-:Y:S05]  /*c7c0*/  BSYNC.RECONVERGENT B1 ;  /* 0x0000000000017941 */ /* 0x000fea0003800200 */
.L_x_1442:
        /* <DEDUP_REMOVED lines=61> */
.L_x_1440:
[----:B------:R-:W-:Y:S05]  /*cba0*/  BSYNC.RECONVERGENT B0 ;  /* 0x0000000000007941 */ /* 0x000fea0003800200 */
.L_x_1439:
[----:B------:R-:W-:Y:S01]  /*cbb0*/  I2FP.F32.U32 R9, R9 ;  /* 0x0000000900097245 */ /* 0x000fe20000201000 */
[----:B------:R-:W-:Y:S01]  /*cbc0*/  IMAD.U32 R14, R14, 0x10000, RZ ;  /* 0x000100000e0e7824 */ /* 0x000fe200078e00ff */
[----:B------:R-:W-:Y:S01]  /*cbd0*/  ISETP.NE.AND P3, PT, R8, 0x1, PT ;  /* 0x000000010800780c */ /* 0x000fe20003f65270 */
[----:B------:R-:W-:Y:S01]  /*cbe0*/  BSSY.RECONVERGENT B0, `(.L_x_1444) ;  /* 0x000005d000007945 */ /* 0x000fe20003800200 */
[----:B------:R-:W-:Y:S01]  /*cbf0*/  LOP3.LUT R6, R6, 0xfffffff7, RZ, 0xc0, !PT ;  /* 0xfffffff706067812 */ /* 0x000fe200078ec0ff */
[----:B------:R-:W-:Y:S01]  /*cc00*/  FFMA.FTZ R9, R9, R135, 1.1641532182693481445e-10 ;  /* 0x2f00000009097423 */ /* 0x000fe20000010087 */
[----:B------:R-:W-:Y:S01]  /*cc10*/  FMUL.FTZ R14, R14, R137 ;  /* 0x000000890e0e7220 */ /* 0x000fe20000410000 */
[----:B------:R-:W-:-:S03]  /*cc20*/  HFMA2 R11, -RZ, RZ, 0, 1.1920928955078125e-07 ;  /* 0x00000002ff0b7431 */ /* 0x000fc600000001ff */
        /* <DEDUP_REMOVED lines=14> */
.L_x_1446:
        /* <DEDUP_REMOVED lines=12> */
.L_x_1448:
[----:B------:R-:W-:Y:S05]  /*cdd0*/  BSYNC.RECONVERGENT B1 ;  /* 0x0000000000017941 */ /* 0x000fea0003800200 */
.L_x_1447:
        /* <DEDUP_REMOVED lines=61> */
.L_x_1445:
[----:B------:R-:W-:Y:S05]  /*d1b0*/  BSYNC.RECONVERGENT B0 ;  /* 0x0000000000007941 */ /* 0x000fea0003800200 */
.L_x_1444:
[----:B------:R-:W-:Y:S01]  /*d1c0*/  I2FP.F32.U32 R8, R9 ;  /* 0x0000000900087245 */ /* 0x000fe20000201000 */
[----:B------:R-:W-:Y:S01]  /*d1d0*/  BSSY.RECONVERGENT B0, `(.L_x_1449) ;  /* 0x0000064000007945 */ /* 0x000fe20003800200 */
[----:B------:R-:W-:Y:S01]  /*d1e0*/  ISETP.NE.AND P3, PT, R11, 0x1, PT ;  /* 0x000000010b00780c */ /* 0x000fe20003f65270 */
[----:B------:R-:W-:Y:S01]  /*d1f0*/  IMAD.MOV.U32 R10, RZ, RZ, 0x2 ;  /* 0x00000002ff0a7424 */ /* 0x000fe200078e00ff */
[----:B------:R-:W-:Y:S01]  /*d200*/  MOV R9, R46 ;  /* 0x0000002e00097202 */ /* 0x000fe20000000f00 */
        /* <DEDUP_REMOVED lines=22> */
.L_x_1451:
        /* <DEDUP_REMOVED lines=12> */
.L_x_1453:
[----:B------:R-:W-:Y:S05]  /*d430*/  BSYNC.RECONVERGENT B1 ;  /* 0x0000000000017941 */ /* 0x000fea0003800200 */
.L_x_1452:
[----:B------:R-:W-:Y:S01]  /*d440*/  IMAD.WIDE.U32 R12, R0, -0x2daee0ad, RZ ;  /* 0xd2511f53000c7825 */ /* 0x000fe200078e00ff */
[----:B------:R-:W-:Y:S01]  /*d450*/  UIADD3 UR15, UPT, UPT, UR4, -0x61c88647, URZ ;  /* 0x9e3779b9040f7890 */ /* 0x000fe2000fffe0ff */
[----:B------:R-:W-:Y:S02]  /*d460*/  MOV R9, R16 ;  /* 0x0000001000097202 */ /* 0x000fe40000000f00 */
[----:B0-----:R-:W-:Y:S01]  /*d470*/  IMAD.WIDE.U32 R18, R2, -0x326172a9, RZ ;  /* 0xcd9e8d5702127825 */ /* 0x001fe200078e00ff */
        /* <DEDUP_REMOVED lines=57> */
.L_x_1450:
[----:B------:R-:W-:Y:S05]  /*d810*/  BSYNC.RECONVERGENT B0 ;  /* 0x0000000000007941 */ /* 0x000fea0003800200 */
.L_x_1449:
[----:B------:R-:W-:Y:S01]  /*d820*/  I2FP.F32.U32 R9, R9 ;  /* 0x0000000900097245 */ /* 0x000fe20000201000 */
[----:B------:R-:W-:Y:S01]  /*d830*/  BSSY.RECONVERGENT B0, `(.L_x_1454) ;  /* 0x0000060000007945 */ /* 0x000fe20003800200 */
[----:B------:R-:W-:Y:S01]  /*d840*/  ISETP.NE.AND P3, PT, R10, 0x1, PT ;  /* 0x000000010a00780c */ /* 0x000fe20003f65270 */
[----:B------:R-:W-:Y:S01]  /*d850*/  HFMA2 R12, -RZ, RZ, 0, 1.1920928955078125e-07 ;  /* 0x00000002ff0c7431 */ /* 0x000fe200000001ff */
[----:B------:R-:W-:Y:S01]  /*d860*/  LOP3.LUT R6, R6, 0xfffffffb, RZ, 0xc0, !PT ;  /* 0xfffffffb06067812 */ /* 0x000fe200078ec0ff */
[----:B------:R-:W-:Y:S01]  /*d870*/  FFMA.FTZ R9, R9, R135, 1.1641532182693481445e-10 ;  /* 0x2f00000009097423 */ /* 0x000fe20000010087 */
[----:B------:R-:W-:Y:S01]  /*d880*/  PRMT R14, R21, 0x7632, R14 ;  /* 0x00007632150e7816 */ /* 0x000fe2000000000e */
        /* <DEDUP_REMOVED lines=16> */
.L_x_1456:
        /* <DEDUP_REMOVED lines=12> */
.L_x_1458:
[----:B------:R-:W-:Y:S05]  /*da50*/  BSYNC.RECONVERGENT B1 ;  /* 0x0000000000017941 */ /* 0x000fea0003800200 */
.L_x_1457:
[----:B------:R-:W-:Y:S01]  /*da60*/  IMAD.WIDE.U32 R12, R0, -0x2daee0ad, RZ ;  /* 0xd2511f53000c7825 */ /* 0x000fe200078e00ff */
[----:B------:R-:W-:-:S03]  /*da70*/  UIADD3 UR15, UPT, UPT, UR4, -0x61c88647, URZ ;  /* 0x9e3779b9040f7890 */ /* 0x000fc6000fffe0ff */
        /* <DEDUP_REMOVED lines=59> */
.L_x_1455:
[----:B------:R-:W-:Y:S05]  /*de30*/  BSYNC.RECONVERGENT B0 ;  /* 0x0000000000007941 */ /* 0x000fea0003800200 */
.L_x_1454:
        /* <DEDUP_REMOVED lines=25> */
.L_x_1461:
        /* <DEDUP_REMOVED lines=12> */
.L_x_1463:
[----:B------:R-:W-:Y:S05]  /*e090*/  BSYNC.RECONVERGENT B1 ;  /* 0x0000000000017941 */ /* 0x000fea0003800200 */
.L_x_1462:
        /* <DEDUP_REMOVED lines=61> */
.L_x_1460:
[----:B------:R-:W-:Y:S05]  /*e470*/  BSYNC.RECONVERGENT B0 ;  /* 0x0000000000007941 */ /* 0x000fea0003800200 */
.L_x_1459:
        /* <DEDUP_REMOVED lines=22> */
.L_x_1466:
        /* <DEDUP_REMOVED lines=12> */
.L_x_1468:
[----:B------:R-:W-:Y:S05]  /*e6a0*/  BSYNC.RECONVERGENT B1 ;  /* 0x0000000000017941 */ /* 0x000fea0003800200 */
.L_x_1467:
        /* <DEDUP_REMOVED lines=61> */
.L_x_1465:
[----:B------:R-:W-:Y:S05]  /*ea80*/  BSYNC.RECONVERGENT B0 ;  /* 0x0000000000007941 */ /* 0x000fea0003800200 */
.L_x_1464:
[----:B------:R-:W-:Y:S01]  /*ea90*/  I2FP.F32.U32 R10, R11 ;  /* 0x0000000b000a7245 */ /* 0x000fe20000201000 */
[----:B------:R-:W-:Y:S01]  /*eaa0*/  BSSY.RECONVERGENT B0, `(.L_x_1469) ;  /* 0x0000064000007945 */ /* 0x000fe20003800200 */
[----:B------:R-:W-:Y:S01]  /*eab0*/  IMAD.MOV.U32 R12, RZ, RZ, 0x2 ;  /* 0x00000002ff0c7424 */ /* 0x000fe200078e00ff */
[----:B------:R-:W-:Y:S02]  /*eac0*/  MOV R11, R46 ;  /* 0x0000002e000b7202 */ /* 0x000fe40000000f00 */
        /* <DEDUP_REMOVED lines=23> */
.L_x_1471:
        /* <DEDUP_REMOVED lines=12> */
.L_x_1473:
[----:B------:R-:W-:Y:S05]  /*ed00*/  BSYNC.RECONVERGENT B1 ;  /* 0x0000000000017941 */ /* 0x000fea0003800200 */
.L_x_1472:
[----:B0-----:R-:W-:Y:S01]  /*ed10*/  IMAD.WIDE.U32 R18, R0, -0x2daee0ad, RZ ;  /* 0xd2511f5300127825 */ /* 0x001fe200078e00ff */
        /* <DEDUP_REMOVED lines=60> */
.L_x_1470:
[----:B------:R-:W-:Y:S05]  /*f0e0*/  BSYNC.RECONVERGENT B0 ;  /* 0x0000000000007941 */ /* 0x000fea0003800200 */
.L_x_1469:
[----:B------:R-:W-:Y:S01]  /*f0f0*/  I2FP.F32.U32 R11, R11 ;  /* 0x0000000b000b7245 */ /* 0x000fe20000201000 */
[----:B------:R-:W-:Y:S01]  /*f100*/  BSSY.RECONVERGENT B0, `(.L_x_1474) ;  /* 0x000005e000007945 */ /* 0x000fe20003800200 */
[----:B------:R-:W-:Y:S01]  /*f110*/  ISETP.NE.AND P3, PT, R12, 0x1, PT ;  /* 0x000000010c00780c */ /* 0x000fe20003f65270 */
[----:B0-----:R-:W-:Y:S01]  /*f120*/  HFMA2 R18, -RZ, RZ, 0, 1.1920928955078125e-07 ;  /* 0x00000002ff127431 */ /* 0x001fe200000001ff */
        /* <DEDUP_REMOVED lines=17> */
.L_x_1476:
        /* <DEDUP_REMOVED lines=12> */
.L_x_1478:
[----:B------:R-:W-:Y:S05]  /*f300*/  BSYNC.RECONVERGENT B1 ;  /* 0x0000000000017941 */ /* 0x000fea0003800200 */
.L_x_1477:
        /* <DEDUP_REMOVED lines=61> */
.L_x_1475:
[----:B------:R-:W-:Y:S05]  /*f6e0*/  BSYNC.RECONVERGENT B0 ;  /* 0x0000000000007941 */ /* 0x000fea0003800200 */
.L_x_1474:
[----:B------:R-:W-:Y:S01]  /*f6f0*/  I2FP.F32.U32 R12, R13 ;  /* 0x0000000d000c7245 */ /* 0x000fe20000201000 */
[----:B------:R-:W-:Y:S01]  /*f700*/  @P1 IMAD.U32 R125, R50, 0x10000, RZ ;  /* 0x00010000327d1824 */ /* 0x000fe200078e00ff */
[----:B------:R-:W-:Y:S01]  /*f710*/  BSSY.RECONVERGENT B0, `(.L_x_1479) ;  /* 0x0000061000007945 */ /* 0x000fe20003800200 */
[----:B------:R-:W-:Y:S02]  /*f720*/  MOV R13, R46 ;  /* 0x0000002e000d7202 */ /* 0x000fe40000000f00 */
        /* <DEDUP_REMOVED lines=21> */
.L_x_1481:
        /* <DEDUP_REMOVED lines=12> */
.L_x_1483:
[----:B------:R-:W-:Y:S05]  /*f940*/  BSYNC.RECONVERGENT B1 ;  /* 0x0000000000017941 */ /* 0x000fea0003800200 */
.L_x_1482:
        /* <DEDUP_REMOVED lines=61> */
.L_x_1480:
[----:B------:R-:W-:Y:S05]  /*fd20*/  BSYNC.RECONVERGENT B0 ;  /* 0x0000000000007941 */ /* 0x000fea0003800200 */
.L_x_1479:
        /* <DEDUP_REMOVED lines=20> */
.L_x_1486:
        /* <DEDUP_REMOVED lines=12> */
.L_x_1488:
[----:B------:R-:W-:Y:S05]  /*ff30*/  BSYNC.RECONVERGENT B1 ;  /* 0x0000000000017941 */ /* 0x000fea0003800200 */
.L_x_1487:
        /* <DEDUP_REMOVED lines=61> */
.L_x_1485:
[----:B------:R-:W-:Y:S05]  /*10310*/  BSYNC.RECONVERGENT B0 ;  /* 0x0000000000007941 */ /* 0x000fea0003800200 */
.L_x_1484:
        /* <DEDUP_REMOVED lines=27> */
.L_x_1491:
        /* <DEDUP_REMOVED lines=12> */
.L_x_1493:
[----:B------:R-:W-:Y:S05]  /*10590*/  BSYNC.RECONVERGENT B1 ;  /* 0x0000000000017941 */ /* 0x000fea0003800200 */
.L_x_1492:
        /* <DEDUP_REMOVED lines=61> */
.L_x_1490:
[----:B------:R-:W-:Y:S05]  /*10970*/  BSYNC.RECONVERGENT B0 ;  /* 0x0000000000007941 */ /* 0x000fea0003800200 */
.L_x_1489:
[----:B------:R-:W-:Y:S01]  /*10980*/  I2FP.F32.U32 R13, R13 ;  /* 0x0000000d000d7245 */ /* 0x000fe20000201000 */
[----:B------:R-:W-:Y:S01]  /*10990*/  BSSY.RECONVERGENT B0, `(.L_x_1494) ;  /* 0x000005e000007945 */ /* 0x000fe20003800200 */
[----:B------:R-:W-:Y:S01]  /*109a0*/  ISETP.NE.AND P5, PT, R24, 0x1, PT ;  /* 0x000000011800780c */ /* 0x000fe20003fa5270 */
[----:B------:R-:W-:Y:S01]  /*109b0*/  HFMA2 R25, -RZ, RZ, 0, 1.1920928955078125e-07 ;  /* 0x00000002ff197431 */ /* 0x000fe200000001ff */
[----:B------:R-:W-:Y:S01]  /*109c0*/  PRMT R19, R23, 0x7632, R19 ;  /* 0x0000763217137816 */ /* 0x000fe20000000013 */
[----:B------:R-:W-:-:S05]  /*109d0*/  FFMA.FTZ R13, R13, R135, 1.1641532182693481445e-10 ;  /* 0x2f0000000d0d7423 */ /* 0x000fca0000010087 */
[----:B------:R-:W-:Y:S01]  /*109e0*/  FSETP.GTU.FTZ.AND P4, PT, R13, R136, PT ;  /* 0x000000880d00720b */ /* 0x000fe20003f9c000 */
[----:B------:R-:W-:Y:S02]  /*109f0*/  IMAD.U32 R13, R23, 0x10000, RZ ;  /* 0x00010000170d7824 */ /* 0x000fe400078e00ff */
[----:B------:R-:W-:Y:S02]  /*10a00*/  IMAD.MOV.U32 R23, RZ, RZ, R46 ;  /* 0x000000ffff177224 */ /* 0x000fe400078e002e */
        /* <DEDUP_REMOVED lines=12> */
.L_x_1496:
        /* <DEDUP_REMOVED lines=12> */
.L_x_1498:
[----:B------:R-:W-:Y:S05]  /*10b90*/  BSYNC.RECONVERGENT B1 ;  /* 0x0000000000017941 */ /* 0x000fea0003800200 */
.L_x_1497:
        /* <DEDUP_REMOVED lines=61> */
.L_x_1495:
[----:B------:R-:W-:Y:S05]  /*10f70*/  BSYNC.RECONVERGENT B0 ;  /* 0x0000000000007941 */ /* 0x000fea0003800200 */
.L_x_1494:
[----:B------:R-:W-:Y:S01]  /*10f80*/  I2FP.F32.U32 R23, R23 ;  /* 0x0000001700177245 */ /* 0x000fe20000201000 */
[----:B------:R-:W-:Y:S01]  /*10f90*/  @P1 IMAD.U32 R47, R51, 0x10000, RZ ;  /* 0x00010000332f1824 */ /* 0x000fe200078e00ff */
[----:B------:R-:W-:Y:S01]  /*10fa0*/  BSSY.RECONVERGENT B0, `(.L_x_1499) ;  /* 0x0000062000007945 */ /* 0x000fe20003800200 */
[----:B------:R-:W-:Y:S01]  /*10fb0*/  IMAD.MOV.U32 R24, RZ, RZ, 0x2 ;  /* 0x00000002ff187424 */ /* 0x000fe200078e00ff */
[----:B------:R-:W-:Y:S01]  /*10fc0*/  MOV R26, R46 ;  /* 0x0000002e001a7202 */ /* 0x000fe20000000f00 */
[----:B------:R-:W-:-:S05]  /*10fd0*/  FFMA.FTZ R23, R23, R135, 1.1641532182693481445e-10 ;  /* 0x2f00000017177423 */ /* 0x000fca0000010087 */
[----:B------:R-:W-:Y:S02]  /*10fe0*/  FSETP.GTU.FTZ.AND P5, PT, R23, R136, PT ;  /* 0x000000881700720b */ /* 0x000fe40003fbc000 */
[----:B------:R-:W-:-:S05]  /*10ff0*/  SHF.L.U32 R23, R55, 0x10, RZ ;  /* 0x0000001037177819 */ /* 0x000fca00000006ff */
        /* <DEDUP_REMOVED lines=17> */
.L_x_1501:
        /* <DEDUP_REMOVED lines=12> */
.L_x_1503:
[----:B------:R-:W-:Y:S05]  /*111d0*/  BSYNC.RECONVERGENT B1 ;  /* 0x0000000000017941 */ /* 0x000fea0003800200 */
.L_x_1502:
        /* <DEDUP_REMOVED lines=50> */
[----:B------:R-:W-:-:S06]  /*11500*/  UIADD3 UR15, UPT, UPT, UR4, -0xe443238, URZ ;  /* 0xf1bbcdc8040f7890 */ /* 0x000fcc000fffe0ff */
[----:B------:R-:W-:Y:S01]  /*11510*/  LOP3.LUT R24, R24, UR15, R45, 0x96, !PT ;  /* 0x0000000f18187c12 */ /* 0x000fe2000f8e962d */
[----:B------:R-:W-:-:S04]  /*11520*/  UIADD3 UR15, UPT, UPT, UR5, -0x695add53, URZ ;  /* 0x96a522ad050f7890 */ /* 0x000fc8000fffe0ff */
[----:B------:R-:W-:-:S05]  /*11530*/  IMAD.WIDE.U32 R24, R24, -0x2daee0ad, RZ ;  /* 0xd2511f5318187825 */ /* 0x000fca00078e00ff */
[----:B------:R-:W-:Y:S01]  /*11540*/  LOP3.LUT R43, R26, UR15, R25, 0x96, !PT ;  /* 0x0000000f1a2b7c12 */ /* 0x000fe2000f8e9619 */
[----:B------:R-:W-:Y:S01]  /*11550*/  UIADD3 UR15, UPT, UPT, UR4, -0x700cb87f, URZ ;  /* 0x8ff34781040f7890 */ /* 0x000fe2000fffe0ff */
[----:B------:R-:W-:Y:S01]  /*11560*/  MOV R26, R16 ;  /* 0x00000010001a7202 */ /* 0x000fe20000000f00 */
[----:B------:R-:W-:Y:S02]  /*11570*/  IMAD.MOV.U32 R16, RZ, RZ, R24 ;  /* 0x000000ffff107224 */ /* 0x000fe400078e0018 */
[----:B------:R-:W-:-:S04]  /*11580*/  IMAD.WIDE.U32 R24, R28, -0x326172a9, RZ ;  /* 0xcd9e8d571c187825 */ /* 0x000fc800078e00ff */
[----:B------:R-:W-:Y:S01]  /*11590*/  IMAD.MOV.U32 R46, RZ, RZ, R24 ;  /* 0x000000ffff2e7224 */ /* 0x000fe200078e0018 */
[----:B------:R-:W-:Y:S01]  /*115a0*/  LOP3.LUT R44, R44, UR15, R25, 0x96, !PT ;  /* 0x0000000f2c2c7c12 */ /* 0x000fe2000f8e9619 */
[----:B------:R-:W-:-:S07]  /*115b0*/  IMAD.MOV.U32 R24, RZ, RZ, RZ ;  /* 0x000000ffff187224 */ /* 0x000fce00078e00ff */
.L_x_1500:
[----:B------:R-:W-:Y:S05]  /*115c0*/  BSYNC.RECONVERGENT B0 ;  /* 0x0000000000007941 */ /* 0x000fea0003800200 */
.L_x_1499:
        /* <DEDUP_REMOVED lines=8> */
[----:B------:R-:W-:-:S04]  /*11650*/  FSETP.GTU.FTZ.AND P5, PT, R25, R136, PT ;  /* 0x000000881900720b */ /* 0x000fc80003fbc000 */
        /* <DEDUP_REMOVED lines=11> */
.L_x_1506:
[----:B------:R-:W-:Y:S01]  /*11710*/  VIADD R0, R0, 0x1 ;  /* 0x0000000100007836 */ /* 0x000fe20000000000 */
[----:B------:R-:W-:Y:S04]  /*11720*/  BSSY.RECONVERGENT B1, `(.L_x_1507) ;  /* 0x000000e000017945 */ /* 0x000fe80003800200 */
        /* <DEDUP_REMOVED lines=10> */
[----:B------:R-:W-:Y:S01]  /*117d0*/  @P0 IMAD.MOV R24, RZ, RZ, R5 ;  /* 0x000000ffff180224 */ /* 0x000fe200078e0205 */
[----:B------:R-:W-:-:S04]  /*117e0*/  LOP3.LUT P0, RZ, R6, 0x20, RZ, 0xc0, !PT ;  /* 0x0000002006ff7812 */ /* 0x000fc8000780c0ff */
[----:B------:R-:W-:-:S09]  /*117f0*/  @!P6 MOV R5, R24 ;  /* 0x000000180005e202 */ /* 0x000fd20000000f00 */
.L_x_1508:
[----:B------:R-:W-:Y:S05]  /*11800*/  BSYNC.RECONVERGENT B1 ;  /* 0x0000000000017941 */ /* 0x000fea0003800200 */
.L_x_1507:
        /* <DEDUP_REMOVED lines=47> */
[----:B------:R-:W-:Y:S02]  /*11b00*/  UIADD3 UR15, UPT, UPT, UR5, -0x24c28bd8, URZ ;  /* 0xdb3d7428050f7890 */ /* 0x000fe4000fffe0ff */
[----:B------:R-:W-:Y:S02]  /*11b10*/  IMAD.MOV.U32 R29, RZ, RZ, RZ ;  /* 0x000000ffff1d7224 */ /* 0x000fe400078e00ff */
[----:B------:R-:W-:-:S05]  /*11b20*/  IMAD.WIDE.U32 R26, R26, -0x2daee0ad, RZ ;  /* 0xd2511f531a1a7825 */ /* 0x000fca00078e00ff */
[----:B------:R-:W-:Y:S01]  /*11b30*/  LOP3.LUT R28, R28, UR15, R27, 0x96, !PT ;  /* 0x0000000f1c1c7c12 */ /* 0x000fe2000f8e961b */
[----:B------:R-:W-:-:S06]  /*11b40*/  UIADD3 UR15, UPT, UPT, UR4, -0xe443238, URZ ;  /* 0xf1bbcdc8040f7890 */ /* 0x000fcc000fffe0ff */
[----:B------:R-:W-:Y:S01]  /*11b50*/  LOP3.LUT R24, R24, UR15, R45, 0x96, !PT ;  /* 0x0000000f18187c12 */ /* 0x000fe2000f8e962d */
[----:B------:R-:W-:-:S04]  /*11b60*/  UIADD3 UR15, UPT, UPT, UR5, -0x695add53, URZ ;  /* 0x96a522ad050f7890 */ /* 0x000fc8000fffe0ff */
[----:B------:R-:W-:-:S05]  /*11b70*/  IMAD.WIDE.U32 R24, R24, -0x2daee0ad, RZ ;  /* 0xd2511f5318187825 */ /* 0x000fca00078e00ff */
[----:B------:R-:W-:Y:S01]  /*11b80*/  LOP3.LUT R43, R26, UR15, R25, 0x96, !PT ;  /* 0x0000000f1a2b7c12 */ /* 0x000fe2000f8e9619 */
[----:B------:R-:W-:Y:S01]  /*11b90*/  IMAD.MOV.U32 R26, RZ, RZ, R16 ;  /* 0x000000ffff1a7224 */ /* 0x000fe200078e0010 */
[----:B------:R-:W-:Y:S01]  /*11ba0*/  UIADD3 UR15, UPT, UPT, UR4, -0x700cb87f, URZ ;  /* 0x8ff34781040f7890 */ /* 0x000fe2000fffe0ff */
[----:B------:R-:W-:Y:S02]  /*11bb0*/  IMAD.MOV.U32 R16, RZ, RZ, R24 ;  /* 0x000000ffff107224 */ /* 0x000fe400078e0018 */
[----:B------:R-:W-:-:S05]  /*11bc0*/  IMAD.WIDE.U32 R24, R28, -0x326172a9, RZ ;  /* 0xcd9e8d571c187825 */ /* 0x000fca00078e00ff */
[----:B------:R-:W-:Y:S02]  /*11bd0*/  LOP3.LUT R44, R44, UR15, R25, 0x96, !PT ;  /* 0x0000000f2c2c7c12 */ /* 0x000fe4000f8e9619 */
[----:B------:R-:W-:-:S07]  /*11be0*/  MOV R46, R24 ;  /* 0x00000018002e7202 */ /* 0x000fce0000000f00 */
.L_x_1505:
[----:B------:R-:W-:Y:S05]  /*11bf0*/  BSYNC.RECONVERGENT B0 ;  /* 0x0000000000007941 */ /* 0x000fea0003800200 */
.L_x_1504:
        /* <DEDUP_REMOVED lines=14> */
[----:B------:R-:W-:Y:S02]  /*11ce0*/  @!P1 MOV R45, R19 ;  /* 0x00000013002d9202 */ /* 0x000fe40000000f00 */
[----:B------:R-:W-:Y:S02]  /*11cf0*/  SEL R24, RZ, 0x1, P6 ;  /* 0x00000001ff187807 */ /* 0x000fe40003000000 */
[----:B------:R-:W-:Y:S02]  /*11d00*/  F2FP.BF16.F32.PACK_AB R19, RZ, R45 ;  /* 0x0000002dff13723e */ /* 0x000fe400000010ff */
[----:B------:R-:W-:Y:S02]  /*11d10*/  PRMT R14, R24, 0x7610, R14 ;  /* 0x00007610180e7816 */ /* 0x000fe4000000000e */
[----:B------:R-:W-:Y:S01]  /*11d20*/  PRMT R23, R23, 0x5410, R19 ;  /* 0x0000541017177816 */ /* 0x000fe20000000013 */
[----:B------:R-:W-:Y:S06]  /*11d30*/  BRA `(.L_x_1509) ;  /* 0x0000003000a07947 */ /* 0x000fec0003800000 */
.L_x_1428:
[----:B------:R-:W-:Y:S01]  /*11d40*/  ISETP.NE.AND P2, PT, R25, 0x1, PT ;  /* 0x000000011900780c */ /* 0x000fe20003f45270 */
[----:B------:R-:W-:Y:S01]  /*11d50*/  BSSY.RECONVERGENT B0, `(.L_x_1510) ;  /* 0x0000059000007945 */ /* 0x000fe20003800200 */
[----:B------:R-:W-:Y:S02]  /*11d60*/  IMAD.MOV.U32 R26, RZ, RZ, 0x2 ;  /* 0x00000002ff1a7424 */ /* 0x000fe400078e00ff */
[----:B------:R-:W-:Y:S02]  /*11d70*/  IMAD.MOV.U32 R15, RZ, RZ, R46 ;  /* 0x000000ffff0f7224 */ /* 0x000fe400078e002e */
[----:B------:R-:W-:-:S07]  /*11d80*/  IMAD.MOV.U32 R16, RZ, RZ, R24 ;  /* 0x000000ffff107224 */ /* 0x000fce00078e0018 */
[----:B------:R-:W-:Y:S05]  /*11d90*/  @!P2 BRA `(.L_x_1511) ;  /* 0x000000040050a947 */ /* 0x000fea0003800000 */
[----:B------:R-:W-:-:S13]  /*11da0*/  ISETP.NE.AND P2, PT, R25, 0x3, PT ;  /* 0x000000031900780c */ /* 0x000fda0003f45270 */
[----:B------:R-:W-:Y:S05]  /*11db0*/  @!P2 BRA `(.L_x_1512) ;  /* 0x000000000020a947 */ /* 0x000fea0003800000 */
[----:B------:R-:W-:-:S13]  /*11dc0*/  ISETP.NE.AND P2, PT, R25, 0x2, PT ;  /* 0x000000021900780c */ /* 0x000fda0003f45270 */
[----:B------:R-:W-:Y:S01]  /*11dd0*/  @!P2 MOV R26, 0x3 ;  /* 0x00000003001aa802 */ /* 0x000fe20000000f00 */
[--C-:B------:R-:W-:Y:S01]  /*11de0*/  @!P2 IMAD.MOV.U32 R16, RZ, RZ, R24.reuse ;  /* 0x000000ffff10a224 */ /* 0x100fe200078e0018 */
[----:B------:R-:W-:Y:S01]  /*11df0*/  @!P2 MOV R15, R43 ;  /* 0x0000002b000fa202 */ /* 0x000fe20000000f00 */
[----:B------:R-:W-:Y:S02]  /*11e00*/  @P2 VIADD R26, R25, 0x1 ;  /* 0x00000001191a2836 */ /* 0x000fe40000000000 */
[----:B------:R-:W-:Y:S02]  /*11e10*/  @P2 IMAD.MOV.U32 R16, RZ, RZ, R24 ;  /* 0x000000ffff102224 */ /* 0x000fe400078e0018 */
[----:B------:R-:W-:Y:S01]  /*11e20*/  @P2 IMAD.MOV.U32 R15, RZ, RZ, R44 ;  /* 0x000000ffff0f2224 */ /* 0x000fe200078e002c */
[----:B------:R-:W-:Y:S06]  /*11e30*/  BRA `(.L_x_1511) ;  /* 0x0000000400287947 */ /* 0x000fec0003800000 */
.L_x_1512:
        /* <DEDUP_REMOVED lines=12> */
.L_x_1514:
[----:B------:R-:W-:Y:S05]  /*11f00*/  BSYNC.RECONVERGENT B1 ;  /* 0x0000000000017941 */ /* 0x000fea0003800200 */
.L_x_1513:
[----:B------:R-:W-:Y:S01]  /*11f10*/  IMAD.WIDE.U32 R26, R0, -0x2daee0ad, RZ ;  /* 0xd2511f53001a7825 */ /* 0x000fe200078e00ff */
[----:B------:R-:W-:-:S03]  /*11f20*/  UIADD3 UR15, UPT, UPT, UR4, -0x61c88647, URZ ;  /* 0x9e3779b9040f7890 */ /* 0x000fc6000fffe0ff */
[----:B------:R-:W-:Y:S01]  /*11f30*/  IMAD.WIDE.U32 R28, R2, -0x326172a9, RZ ;  /* 0xcd9e8d57021c7825 */ /* 0x000fe200078e00ff */
[----:B0-----:R-:W-:-:S03]  /*11f40*/  LOP3.LUT R18, R5, UR5, R27, 0x96, !PT ;  /* 0x0000000505127c12 */ /* 0x001fc6000f8e961b */
        /* <DEDUP_REMOVED lines=57> */
.L_x_1511:
[----:B------:R-:W-:Y:S05]  /*122e0*/  BSYNC.RECONVERGENT B0 ;  /* 0x0000000000007941 */ /* 0x000fea0003800200 */
.L_x_1510:
[----:B------:R-:W-:Y:S01]  /*122f0*/  I2FP.F32.U32 R15, R15 ;  /* 0x0000000f000f7245 */ /* 0x000fe20000201000 */
[----:B------:R-:W-:Y:S01]  /*12300*/  BSSY.RECONVERGENT B0, `(.L_x_1515) ;  /* 0x0000063000007945 */ /* 0x000fe20003800200 */
[----:B------:R-:W-:Y:S01]  /*12310*/  ISETP.NE.AND P3, PT, R26, 0x1, PT ;  /* 0x000000011a00780c */ /* 0x000fe20003f65270 */
[----:B0-----:R-:W-:Y:S01]  /*12320*/  IMAD.MOV.U32 R18, RZ, RZ, 0x2 ;  /* 0x00000002ff127424 */ /* 0x001fe200078e00ff */
[----:B------:R-:W-:Y:S01]  /*12330*/  LOP3.LUT R6, R6, 0xffffffef, RZ, 0xc0, !PT ;  /* 0xffffffef06067812 */ /* 0x000fe200078ec0ff */
[----:B------:R-:W-:Y:S01]  /*12340*/  FFMA.FTZ R15, R15, R135, 1.1641532182693481445e-10 ;  /* 0x2f0000000f0f7423 */ /* 0x000fe20000010087 */
[----:B------:R-:W-:-:S04]  /*12350*/  IMAD.MOV.U32 R19, RZ, RZ, R46 ;  /* 0x000000ffff137224 */ /* 0x000fc800078e002e */
[----:B------:R-:W-:Y:S02]  /*12360*/  FSETP.GTU.FTZ.AND P2, PT, R15, R136, PT ;  /* 0x000000880f00720b */ /* 0x000fe40003f5c000 */
[C---:B-----5:R-:W-:Y:S02]  /*12370*/  SHF.L.U32 R15, R20.reuse, 0x10, RZ ;  /* 0x00000010140f7819 */ /* 0x060fe400000006ff */
        /* <DEDUP_REMOVED lines=17> */
.L_x_1517:
        /* <DEDUP_REMOVED lines=12> */
.L_x_1519:
[----:B------:R-:W-:Y:S05]  /*12550*/  BSYNC.RECONVERGENT B1 ;  /* 0x0000000000017941 */ /* 0x000fea0003800200 */
.L_x_1518:
        /* <DEDUP_REMOVED lines=61> */
.L_x_1516:
[----:B------:R-:W-:Y:S05]  /*12930*/  BSYNC.RECONVERGENT B0 ;  /* 0x0000000000007941 */ /* 0x000fea0003800200 */
.L_x_1515:
        /* <DEDUP_REMOVED lines=26> */
.L_x_1522:
        /* <DEDUP_REMOVED lines=12> */
.L_x_1524:
[----:B------:R-:W-:Y:S05]  /*12ba0*/  BSYNC.RECONVERGENT B1 ;  /* 0x0000000000017941 */ /* 0x000fea0003800200 */
.L_x_1523:
        /* <DEDUP_REMOVED lines=61> */
.L_x_1521:
[----:B------:R-:W-:Y:S05]  /*12f80*/  BSYNC.RECONVERGENT B0 ;  /* 0x0000000000007941 */ /* 0x000fea0003800200 */
.L_x_1520:
[----:B------:R-:W-:Y:S01]  /*12f90*/  I2FP.F32.U32 R18, R19 ;  /* 0x0000001300127245 */ /* 0x000fe20000201000 */
[----:B------:R-:W-:Y:S01]  /*12fa0*/  BSSY.RECONVERGENT B0, `(.L_x_1525) ;  /* 0x0000063000007945 */ /* 0x000fe20003800200 */
[----:B------:R-:W-:Y:S01]  /*12fb0*/  ISETP.NE.AND P3, PT, R24, 0x1, PT ;  /* 0x000000011800780c */ /* 0x000fe20003f65270 */
[----:B------:R-:W-:Y:S01]  /*12fc0*/  IMAD.MOV.U32 R25, RZ, RZ, 0x2 ;  /* 0x00000002ff197424 */ /* 0x000fe200078e00ff */
[----:B------:R-:W-:Y:S01]  /*12fd0*/  LOP3.LUT R6, R6, 0xfffffffb, RZ, 0xc0, !PT ;  /* 0xfffffffb06067812 */ /* 0x000fe200078ec0ff */
[----:B------:R-:W-:Y:S01]  /*12fe0*/  FFMA.FTZ R18, R18, R135, 1.1641532182693481445e-10 ;  /* 0x2f00000012127423 */ /* 0x000fe20000010087 */
[----:B------:R-:W-:-:S04]  /*12ff0*/  IMAD.MOV.U32 R19, RZ, RZ, R46 ;  /* 0x000000ffff137224 */ /* 0x000fc800078e002e */
[----:B------:R-:W-:Y:S02]  /*13000*/  FSETP.GTU.FTZ.AND P2, PT, R18, R136, PT ;  /* 0x000000881200720b */ /* 0x000fe40003f5c000 */
[C---:B------:R-:W-:Y:S02]  /*13010*/  SHF.L.U32 R18, R21.reuse, 0x10, RZ ;  /* 0x0000001015127819 */ /* 0x040fe400000006ff */
        /* <DEDUP_REMOVED lines=17> */
.L_x_1527:
        /* <DEDUP_REMOVED lines=12> */
.L_x_1529:
[----:B------:R-:W-:Y:S05]  /*131f0*/  BSYNC.RECONVERGENT B1 ;  /* 0x0000000000017941 */ /* 0x000fea0003800200 */
.L_x_1528:
        /* <DEDUP_REMOVED lines=61> */
.L_x_1526:
[----:B------:R-:W-:Y:S05]  /*135d0*/  BSYNC.RECONVERGENT B0 ;  /* 0x0000000000007941 */ /* 0x000fea0003800200 */
.L_x_1525:
        /* <DEDUP_REMOVED lines=26> */
.L_x_1532:
        /* <DEDUP_REMOVED lines=12> */
.L_x_1534:
[----:B------:R-:W-:Y:S05]  /*13840*/  BSYNC.RECONVERGENT B1 ;  /* 0x0000000000017941 */ /* 0x000fea0003800200 */
.L_x_1533:
        /* <DEDUP_REMOVED lines=61> */
.L_x_1531:
[----:B------:R-:W-:Y:S05]  /*13c20*/  BSYNC.RECONVERGENT B0 ;  /* 0x0000000000007941 */ /* 0x000fea0003800200 */
.L_x_1530:
[----:B------:R-:W-:Y:S01]  /*13c30*/  I2FP.F32.U32 R19, R19 ;  /* 0x0000001300137245 */ /* 0x000fe20000201000 */
[----:B------:R-:W-:Y:S01]  /*13c40*/  BSSY.RECONVERGENT B0, `(.L_x_1535) ;  /* 0x0000061000007945 */ /* 0x000fe20003800200 */
[----:B------:R-:W-:Y:S01]  /*13c50*/  ISETP.NE.AND P3, PT, R24, 0x1, PT ;  /* 0x000000011800780c */ /* 0x000fe20003f65270 */
[----:B------:R-:W-:Y:S02]  /*13c60*/  IMAD.MOV.U32 R26, RZ, RZ, 0x2 ;  /* 0x00000002ff1a7424 */ /* 0x000fe400078e00ff */
[----:B------:R-:W-:Y:S01]  /*13c70*/  FFMA.FTZ R19, R19, R135, 1.1641532182693481445e-10 ;  /* 0x2f00000013137423 */ /* 0x000fe20000010087 */
[----:B------:R-:W-:-:S04]  /*13c80*/  IMAD.MOV.U32 R25, RZ, RZ, R46 ;  /* 0x000000ffff197224 */ /* 0x000fc800078e002e */
[----:B------:R-:W-:Y:S02]  /*13c90*/  FSETP.GTU.FTZ.AND P2, PT, R19, R136, PT ;  /* 0x000000881300720b */ /* 0x000fe40003f5c000 */
[----:B------:R-:W-:-:S05]  /*13ca0*/  SHF.L.U32 R19, R22, 0x10, RZ ;  /* 0x0000001016137819 */ /* 0x000fca00000006ff */
[----:B------:R-:W-:-:S05]  /*13cb0*/  FMUL.FTZ R19, R19, R137 ;  /* 0x0000008913137220 */ /* 0x000fca0000410000 */
[----:B------:R-:W-:Y:S01]  /*13cc0*/  FSEL R125, R19, RZ, !P2 ;  /* 0x000000ff137d7208 */ /* 0x000fe20005000000 */
[----:B------:R-:W-:Y:S01]  /*13cd0*/  @P1 IMAD.U32 R19, R50, 0x10000, RZ ;  /* 0x0001000032131824 */ /* 0x000fe200078e00ff */
[----:B------:R-:W-:-:S03]  /*13ce0*/  PLOP3.LUT P2, PT, P2, PT, PT, 0x8, 0x80 ;  /* 0x000000000080781c */ /* 0x000fc6000174e170 */
[----:B------:R-:W-:Y:S01]  /*13cf0*/  @P1 FADD.FTZ R125, R19, R125 ;  /* 0x0000007d137d1221 */ /* 0x000fe20000010000 */
[----:B------:R-:W-:-:S04]  /*13d00*/  PRMT R19, R22, 0x7632, R19 ;  /* 0x0000763216137816 */ /* 0x000fc80000000013 */
        /* <DEDUP_REMOVED lines=10> */
.L_x_1537:
        /* <DEDUP_REMOVED lines=12> */
.L_x_1539:
[----:B------:R-:W-:Y:S05]  /*13e70*/  BSYNC.RECONVERGENT B1 ;  /* 0x0000000000017941 */ /* 0x000fea0003800200 */
.L_x_1538:
        /* <DEDUP_REMOVED lines=61> */
.L_x_1536:
[----:B------:R-:W-:Y:S05]  /*14250*/  BSYNC.RECONVERGENT B0 ;  /* 0x0000000000007941 */ /* 0x000fea0003800200 */
.L_x_1535:
[----:B------:R-:W-:Y:S01]  /*14260*/  I2FP.F32.U32 R24, R25 ;  /* 0x0000001900187245 */ /* 0x000fe20000201000 */
[----:B------:R-:W-:Y:S01]  /*14270*/  IMAD.U32 R19, R19, 0x10000, RZ ;  /* 0x0001000013137824 */ /* 0x000fe200078e00ff */
[----:B------:R-:W-:Y:S01]  /*14280*/  ISETP.NE.AND P4, PT, R26, 0x1, PT ;  /* 0x000000011a00780c */ /* 0x000fe20003f85270 */
[----:B------:R-:W-:Y:S01]  /*14290*/  BSSY.RECONVERGENT B0, `(.L_x_1540) ;  /* 0x000005f000007945 */ /* 0x000fe20003800200 */
[----:B------:R-:W-:Y:S02]  /*142a0*/  IMAD.MOV.U32 R25, RZ, RZ, R46 ;  /* 0x000000ffff197224 */ /* 0x000fe400078e002e */
[----:B------:R-:W-:Y:S01]  /*142b0*/  FFMA.FTZ R24, R24, R135, 1.1641532182693481445e-10 ;  /* 0x2f00000018187423 */ /* 0x000fe20000010087 */
[----:B------:R-:W-:Y:S01]  /*142c0*/  FMUL.FTZ R124, R19, R137 ;  /* 0x00000089137c7220 */ /* 0x000fe20000410000 */
[----:B------:R-:W-:-:S03]  /*142d0*/  @P1 PRMT R19, R50, 0x7632, R19 ;  /* 0x0000763232131816 */ /* 0x000fc60000000013 */
[----:B------:R-:W-:Y:S01]  /*142e0*/  FSETP.GTU.FTZ.AND P3, PT, R24, R136, PT ;  /* 0x000000881800720b */ /* 0x000fe20003f7c000 */
[----:B------:R-:W-:Y:S02]  /*142f0*/  HFMA2 R24, -RZ, RZ, 0, 1.1920928955078125e-07 ;  /* 0x00000002ff187431 */ /* 0x000fe400000001ff */
        /* <DEDUP_REMOVED lines=14> */
.L_x_1542:
        /* <DEDUP_REMOVED lines=12> */
.L_x_1544:
[----:B------:R-:W-:Y:S05]  /*144a0*/  BSYNC.RECONVERGENT B1 ;  /* 0x0000000000017941 */ /* 0x000fea0003800200 */
.L_x_1543:
        /* <DEDUP_REMOVED lines=61> */
.L_x_1541:
[----:B------:R-:W-:Y:S05]  /*14880*/  BSYNC.RECONVERGENT B0 ;  /* 0x0000000000007941 */ /* 0x000fea0003800200 */
.L_x_1540:
        /* <DEDUP_REMOVED lines=24> */
.L_x_1547:
        /* <DEDUP_REMOVED lines=12> */
.L_x_1549:
[----:B------:R-:W-:Y:S05]  /*14ad0*/  BSYNC.RECONVERGENT B1 ;  /* 0x0000000000017941 */ /* 0x000fea0003800200 */
.L_x_1548:
        /* <DEDUP_REMOVED lines=57> */
[----:B------:R-:W-:Y:S01]  /*14e70*/  MOV R16, R24 ;  /* 0x0000001800107202 */ /* 0x000fe20000000f00 */
[----:B------:R-:W-:Y:S01]  /*14e80*/  UIADD3 UR15, UPT, UPT, UR4, -0x700cb87f, URZ ;  /* 0x8ff34781040f7890 */ /* 0x000fe2000fffe0ff */
[----:B------:R-:W-:-:S04]  /*14e90*/  IMAD.WIDE.U32 R24, R28, -0x326172a9, RZ ;  /* 0xcd9e8d571c187825 */ /* 0x000fc800078e00ff */
[----:B------:R-:W-:Y:S01]  /*14ea0*/  IMAD.MOV.U32 R46, RZ, RZ, R24 ;  /* 0x000000ffff2e7224 */ /* 0x000fe200078e0018 */
[----:B------:R-:W-:-:S07]  /*14eb0*/  LOP3.LUT R44, R44, UR15, R25, 0x96, !PT ;  /* 0x0000000f2c2c7c12 */ /* 0x000fce000f8e9619 */
.L_x_1546:
[----:B------:R-:W-:Y:S05]  /*14ec0*/  BSYNC.RECONVERGENT B0 ;  /* 0x0000000000007941 */ /* 0x000fea0003800200 */
.L_x_1545:
        /* <DEDUP_REMOVED lines=15> */
.L_x_1509:
[----:B------:R-:W-:Y:S01]  /*14fc0*/  IMAD.WIDE.U32 R18, R17, 0x10, R174 ;  /* 0x0000001011127825 */ /* 0x000fe200078e00ae */
[----:B------:R-:W-:Y:S02]  /*14fd0*/  SEL R15, RZ, 0x10000, !P4 ;  /* 0x00010000ff0f7807 */ /* 0x000fe40006000000 */
[C---:B------:R-:W-:Y:S02]  /*14fe0*/  LOP3.LUT P4, RZ, R6.reuse, 0x4, RZ, 0xc0, !PT ;  /* 0x0000000406ff7812 */ /* 0x040fe4000788c0ff */
[----:B------:R0:W-:Y:S01]  /*14ff0*/  STG.E.128 desc[UR6][R18.64], R20 ;  /* 0x0000001412007986 */ /* 0x0001e2000c101d06 */
[----:B------:R-:W-:Y:S02]  /*15000*/  LOP3.LUT P6, RZ, R6, 0x10, RZ, 0xc0, !PT ;  /* 0x0000001006ff7812 */ /* 0x000fe400078cc0ff */
[----:B0-----:R-:W-:Y:S02]  /*15010*/  SEL R18, RZ, 0x1000000, !P5 ;  /* 0x01000000ff127807 */ /* 0x001fe40006800000 */
[----:B------:R-:W-:-:S02]  /*15020*/  SEL R19, RZ, 0x100, !P3 ;  /* 0x00000100ff137807 */ /* 0x000fc40005800000 */
[C---:B------:R-:W-:Y:S02]  /*15030*/  LOP3.LUT P5, RZ, R6.reuse, 0x8, RZ, 0xc0, !PT ;  /* 0x0000000806ff7812 */ /* 0x040fe400078ac0ff */
[----:B------:R-:W-:Y:S02]  /*15040*/  LOP3.LUT P3, RZ, R6, 0x2, RZ, 0xc0, !PT ;  /* 0x0000000206ff7812 */ /* 0x000fe4000786c0ff */
[----:B------:R-:W-:Y:S02]  /*15050*/  LOP3.LUT R18, R19, R18, R15, 0xfe, !PT ;  /* 0x0000001213127212 */ /* 0x000fe400078efe0f */
[----:B------:R-:W-:Y:S02]  /*15060*/  SEL R15, RZ, 0x1000000, !P3 ;  /* 0x01000000ff0f7807 */ /* 0x000fe40005800000 */
[----:B------:R-:W-:Y:S02]  /*15070*/  SEL R19, RZ, 0x10000, !P4 ;  /* 0x00010000ff137807 */ /* 0x000fe40006000000 */
[----:B------:R-:W-:-:S04]  /*15080*/  SEL R20, RZ, 0x100, !P5 ;  /* 0x00000100ff147807 */ /* 0x000fc80006800000 */
[----:B------:R-:W-:Y:S01]  /*15090*/  LOP3.LUT R15, R20, R15, R19, 0xfe, !PT ;  /* 0x0000000f140f7212 */ /* 0x000fe200078efe13 */
[----:B------:R-:W-:Y:S01]  /*150a0*/  IMAD.WIDE.U32 R20, R17, 0x8, R172 ;  /* 0x0000000811147825 */ /* 0x000fe200078e00ac */
        /* <DEDUP_REMOVED lines=26> */
.L_x_1550:
[----:B0-----:R-:W0:Y:S01]  /*15250*/  @P0 LDC.64 R20, c[0x0][0x398] ;  /* 0x0000e600ff140b82 */ /* 0x001e220000000a00 */
[----:B------:R-:W-:-:S07]  /*15260*/  VIADD R15, R130, 0x40 ;  /* 0x00000040820f7836 */ /* 0x000fce0000000000 */
[----:B-1----:R-:W1:Y:S01]  /*15270*/  @P1 LDC.64 R18, c[0x0][0x3a0] ;  /* 0x0000e800ff121b82 */ /* 0x002e620000000a00 */
[----:B------:R-:W-:-:S06]  /*15280*/  IMAD.WIDE.U32 R24, R15, 0x10, R166 ;  /* 0x000000100f187825 */ /* 0x000fcc00078e00a6 */
[----:B------:R-:W5:Y:S01]  /*15290*/  LDG.E.128 R24, desc[UR6][R24.64] ;  /* 0x0000000618187981 */ /* 0x000f62000c1e1d00 */
[----:B0-----:R-:W-:-:S05]  /*152a0*/  @P0 IMAD.WIDE.U32 R20, R15, 0x10, R20 ;  /* 0x000000100f140825 */ /* 0x001fca00078e0014 */
[----:B------:R0:W5:Y:S01]  /*152b0*/  @P0 LDG.E.128 R52, desc[UR6][R20.64] ;  /* 0x0000000614340981 */ /* 0x000162000c1e1d00 */
[----:B-1----:R-:W-:-:S05]  /*152c0*/  @P1 IMAD.WIDE.U32 R18, R15, 0x10, R18 ;  /* 0x000000100f121825 */ /* 0x002fca00078e0012 */
[----:B------:R0:W5:Y:S01]  /*152d0*/  @P1 LDG.E.128 R48, desc[UR6][R18.64] ;  /* 0x0000000612301981 */ /* 0x000162000c1e1d00 */
        /* <DEDUP_REMOVED lines=12> */
[----:B------:R-:W-:Y:S02]  /*153a0*/  @!P2 IMAD.MOV.U32 R7, RZ, RZ, R43 ;  /* 0x000000ffff07a224 */ /* 0x000fe400078e002b */
[----:B------:R-:W-:Y:S02]  /*153b0*/  @P2 VIADD R8, R29, 0x1 ;  /* 0x000000011d082836 */ /* 0x000fe40000000000 */
[----:B------:R-:W-:Y:S02]  /*153c0*/  @P2 IMAD.MOV.U32 R28, RZ, RZ, R16 ;  /* 0x000000ffff1c2224 */ /* 0x000fe400078e0010 */
[----:B------:R-:W-:Y:S01]  /*153d0*/  @P2 IMAD.MOV.U32 R7, RZ, RZ, R44 ;  /* 0x000000ffff072224 */ /* 0x000fe200078e002c */
[----:B------:R-:W-:Y:S06]  /*153e0*/  BRA `(.L_x_1553) ;  /* 0x0000000400287947 */ /* 0x000fec0003800000 */
.L_x_1554:
        /* <DEDUP_REMOVED lines=12> */
.L_x_1556:
[----:B------:R-:W-:Y:S05]  /*154b0*/  BSYNC.RECONVERGENT B1 ;  /* 0x0000000000017941 */ /* 0x000fea0003800200 */
.L_x_1555:
        /* <DEDUP_REMOVED lines=56> */
[----:B------:R-:W-:Y:S01]  /*15840*/  UIADD3 UR15, UPT, UPT, UR4, -0x700cb87f, URZ ;  /* 0x8ff34781040f7890 */ /* 0x000fe2000fffe0ff */
[----:B------:R-:W-:-:S04]  /*15850*/  IMAD.WIDE.U32 R8, R9, -0x326172a9, RZ ;  /* 0xcd9e8d5709087825 */ /* 0x000fc800078e00ff */
[----:B------:R-:W-:Y:S01]  /*15860*/  IMAD.MOV.U32 R46, RZ, RZ, R8 ;  /* 0x000000ffff2e7224 */ /* 0x000fe200078e0008 */
[----:B------:R-:W-:Y:S01]  /*15870*/  LOP3.LUT R44, R10, UR15, R9, 0x96, !PT ;  /* 0x0000000f0a2c7c12 */ /* 0x000fe2000f8e9609 */
[----:B------:R-:W-:-:S07]  /*15880*/  IMAD.MOV.U32 R8, RZ, RZ, RZ ;  /* 0x000000ffff087224 */ /* 0x000fce00078e00ff */
.L_x_1553:
[----:B------:R-:W-:Y:S05]  /*15890*/  BSYNC.RECONVERGENT B0 ;  /* 0x0000000000007941 */ /* 0x000fea0003800200 */
.L_x_1552:
[----:B------:R-:W-:Y:S01]  /*158a0*/  I2FP.F32.U32 R7, R7 ;  /* 0x0000000700077245 */ /* 0x000fe20000201000 */
[----:B------:R-:W-:Y:S01]  /*158b0*/  BSSY.RECONVERGENT B0, `(.L_x_1557) ;  /* 0x0000061000007945 */ /* 0x000fe20003800200 */
[----:B------:R-:W-:Y:S01]  /*158c0*/  ISETP.NE.AND P3, PT, R8, 0x1, PT ;  /* 0x000000010800780c */ /* 0x000fe20003f65270 */
[----:B------:R-:W-:Y:S01]  /*158d0*/  IMAD.MOV.U32 R9, RZ, RZ, 0x2 ;  /* 0x00000002ff097424 */ /* 0x000fe200078e00ff */
[----:B------:R-:W-:Y:S01]  /*158e0*/  LOP3.LUT R6, R6, 0xffffffef, RZ, 0xc0, !PT ;  /* 0xffffffef06067812 */ /* 0x000fe200078ec0ff */
[----:B------:R-:W-:Y:S01]  /*158f0*/  FFMA.FTZ R7, R7, R135, 1.1641532182693481445e-10 ;  /* 0x2f00000007077423 */ /* 0x000fe20000010087 */
[----:B------:R-:W-:-:S04]  /*15900*/  MOV R11, R46 ;  /* 0x0000002e000b7202 */ /* 0x000fc80000000f00 */
[----:B------:R-:W-:Y:S01]  /*15910*/  FSETP.GTU.FTZ.AND P2, PT, R7, R136, PT ;  /* 0x000000880700720b */ /* 0x000fe20003f5c000 */
[C---:B-----5:R-:W-:Y:S01]  /*15920*/  IMAD.U32 R7, R24.reuse, 0x10000, RZ ;  /* 0x0001000018077824 */ /* 0x060fe200078e00ff */
[----:B------:R-:W-:Y:S02]  /*15930*/  PRMT R24, R24, 0x7632, R24 ;  /* 0x0000763218187816 */ /* 0x000fe40000000018 */
        /* <DEDUP_REMOVED lines=13> */
.L_x_1559:
        /* <DEDUP_REMOVED lines=12> */
.L_x_1561:
[----:B------:R-:W-:Y:S05]  /*15ad0*/  BSYNC.RECONVERGENT B1 ;  /* 0x0000000000017941 */ /* 0x000fea0003800200 */
.L_x_1560:
        /* <DEDUP_REMOVED lines=52> */
[----:B------:R-:W-:Y:S01]  /*15e20*/  UIADD3 UR15, UPT, UPT, UR5, -0x695add53, URZ ;  /* 0x96a522ad050f7890 */ /* 0x000fe2000fffe0ff */
[----:B------:R-:W-:-:S03]  /*15e30*/  MOV R11, R28 ;  /* 0x0000001c000b7202 */ /* 0x000fc60000000f00 */
[----:B------:R-:W-:-:S04]  /*15e40*/  IMAD.WIDE.U32 R8, R8, -0x2daee0ad, RZ ;  /* 0xd2511f5308087825 */ /* 0x000fc800078e00ff */
[----:B------:R-:W-:Y:S01]  /*15e50*/  IMAD.MOV.U32 R28, RZ, RZ, R8 ;  /* 0x000000ffff1c7224 */ /* 0x000fe200078e0008 */
[----:B------:R-:W-:Y:S01]  /*15e60*/  LOP3.LUT R43, R12, UR15, R9, 0x96, !PT ;  /* 0x0000000f0c2b7c12 */ /* 0x000fe2000f8e9609 */
[----:B------:R-:W-:Y:S01]  /*15e70*/  UIADD3 UR15, UPT, UPT, UR4, -0x700cb87f, URZ ;  /* 0x8ff34781040f7890 */ /* 0x000fe2000fffe0ff */
[----:B------:R-:W-:-:S04]  /*15e80*/  IMAD.WIDE.U32 R8, R13, -0x326172a9, RZ ;  /* 0xcd9e8d570d087825 */ /* 0x000fc800078e00ff */
[----:B------:R-:W-:Y:S01]  /*15e90*/  IMAD.MOV.U32 R46, RZ, RZ, R8 ;  /* 0x000000ffff2e7224 */ /* 0x000fe200078e0008 */
[----:B------:R-:W-:Y:S01]  /*15ea0*/  LOP3.LUT R44, R10, UR15, R9, 0x96, !PT ;  /* 0x0000000f0a2c7c12 */ /* 0x000fe2000f8e9609 */
[----:B------:R-:W-:-:S07]  /*15eb0*/  IMAD.MOV.U32 R9, RZ, RZ, RZ ;  /* 0x000000ffff097224 */ /* 0x000fce00078e00ff */
.L_x_1558:
[----:B------:R-:W-:Y:S05]  /*15ec0*/  BSYNC.RECONVERGENT B0 ;  /* 0x0000000000007941 */ /* 0x000fea0003800200 */
.L_x_1557:
[----:B------:R-:W-:Y:S01]  /*15ed0*/  I2FP.F32.U32 R8, R11 ;  /* 0x0000000b00087245 */ /* 0x000fe20000201000 */
[----:B0-----:R-:W-:Y:S01]  /*15ee0*/  @P1 IMAD.U32 R18, R48, 0x10000, RZ ;  /* 0x0001000030121824 */ /* 0x001fe200078e00ff */
        /* <DEDUP_REMOVED lines=23> */
.L_x_1564:
        /* <DEDUP_REMOVED lines=12> */
.L_x_1566:
[----:B------:R-:W-:Y:S05]  /*16120*/  BSYNC.RECONVERGENT B1 ;  /* 0x0000000000017941 */ /* 0x000fea0003800200 */
.L_x_1565:
        /* <DEDUP_REMOVED lines=62> */
.L_x_1563:
[----:B------:R-:W-:Y:S05]  /*16510*/  BSYNC.RECONVERGENT B0 ;  /* 0x0000000000007941 */ /* 0x000fea0003800200 */
.L_x_1562:
[----:B------:R-:W-:Y:S01]  /*16520*/  I2FP.F32.U32 R9, R11 ;  /* 0x0000000b00097245 */ /* 0x000fe20000201000 */
[----:B------:R-:W-:Y:S01]  /*16530*/  BSSY.RECONVERGENT B0, `(.L_x_1567) ;  /* 0x0000060000007945 */ /* 0x000fe20003800200 */
[----:B------:R-:W-:Y:S01]  /*16540*/  ISETP.NE.AND P3, PT, R8, 0x1, PT ;  /* 0x000000010800780c */ /* 0x000fe20003f65270 */
[----:B------:R-:W-:Y:S01]  /*16550*/  IMAD.MOV.U32 R12, RZ, RZ, 0x2 ;  /* 0x00000002ff0c7424 */ /* 0x000fe200078e00ff */
[----:B------:R-:W-:Y:S01]  /*16560*/  SHF.L.U32 R24, R24, 0x10, RZ ;  /* 0x0000001018187819 */ /* 0x000fe200000006ff */
[----:B------:R-:W-:Y:S01]  /*16570*/  FFMA.FTZ R9, R9, R135, 1.1641532182693481445e-10 ;  /* 0x2f00000009097423 */ /* 0x000fe20000010087 */
[----:B------:R-:W-:Y:S01]  /*16580*/  LOP3.LUT R6, R6, 0xfffffff7, RZ, 0xc0, !PT ;  /* 0xfffffff706067812 */ /* 0x000fe200078ec0ff */
[----:B------:R-:W-:Y:S02]  /*16590*/  IMAD.MOV.U32 R11, RZ, RZ, R46 ;  /* 0x000000ffff0b7224 */ /* 0x000fe400078e002e */
[----:B------:R-:W-:Y:S01]  /*165a0*/  FMUL.FTZ R14, R24, R137 ;  /* 0x00000089180e7220 */ /* 0x000fe20000410000 */
[----:B------:R-:W-:-:S04]  /*165b0*/  FSETP.GTU.FTZ.AND P2, PT, R9, R136, PT ;  /* 0x000000880900720b */ /* 0x000fc80003f5c000 */
        /* <DEDUP_REMOVED lines=12> */
.L_x_1569:
        /* <DEDUP_REMOVED lines=12> */
.L_x_1571:
[----:B------:R-:W-:Y:S05]  /*16740*/  BSYNC.RECONVERGENT B1 ;  /* 0x0000000000017941 */ /* 0x000fea0003800200 */
.L_x_1570:
        /* <DEDUP_REMOVED lines=53> */
[----:B------:R-:W-:-:S03]  /*16aa0*/  IMAD.MOV.U32 R11, RZ, RZ, R28 ;  /* 0x000000ffff0b7224 */ /* 0x000fc600078e001c */
[----:B------:R-:W-:-:S04]  /*16ab0*/  IMAD.WIDE.U32 R8, R8, -0x2daee0ad, RZ ;  /* 0xd2511f5308087825 */ /* 0x000fc800078e00ff */
[----:B------:R-:W-:Y:S01]  /*16ac0*/  IMAD.MOV.U32 R28, RZ, RZ, R8 ;  /* 0x000000ffff1c7224 */ /* 0x000fe200078e0008 */
[----:B------:R-:W-:Y:S01]  /*16ad0*/  LOP3.LUT R43, R12, UR15, R9, 0x96, !PT ;  /* 0x0000000f0c2b7c12 */ /* 0x000fe2000f8e9609 */
[----:B------:R-:W-:Y:S01]  /*16ae0*/  UIADD3 UR15, UPT, UPT, UR4, -0x700cb87f, URZ ;  /* 0x8ff34781040f7890 */ /* 0x000fe2000fffe0ff */
[----:B------:R-:W-:-:S04]  /*16af0*/  IMAD.WIDE.U32 R8, R13, -0x326172a9, RZ ;  /* 0xcd9e8d570d087825 */ /* 0x000fc800078e00ff */
[----:B------:R-:W-:Y:S01]  /*16b00*/  IMAD.MOV.U32 R12, RZ, RZ, RZ ;  /* 0x000000ffff0c7224 */ /* 0x000fe200078e00ff */
[----:B------:R-:W-:Y:S02]  /*16b10*/  LOP3.LUT R44, R10, UR15, R9, 0x96, !PT ;  /* 0x0000000f0a2c7c12 */ /* 0x000fe4000f8e9609 */
[----:B------:R-:W-:-:S07]  /*16b20*/  MOV R46, R8 ;  /* 0x00000008002e7202 */ /* 0x000fce0000000f00 */
.L_x_1568:
[----:B------:R-:W-:Y:S05]  /*16b30*/  BSYNC.RECONVERGENT B0 ;  /* 0x0000000000007941 */ /* 0x000fea0003800200 */
.L_x_1567:
        /* <DEDUP_REMOVED lines=27> */
.L_x_1574:
        /* <DEDUP_REMOVED lines=12> */
.L_x_1576:
[----:B------:R-:W-:Y:S05]  /*16db0*/  BSYNC.RECONVERGENT B1 ;  /* 0x0000000000017941 */ /* 0x000fea0003800200 */
.L_x_1575:
        /* <DEDUP_REMOVED lines=54> */
[----:B------:R-:W-:-:S04]  /*17120*/  IMAD.WIDE.U32 R10, R10, -0x2daee0ad, RZ ;  /* 0xd2511f530a0a7825 */ /* 0x000fc800078e00ff */
[----:B------:R-:W-:Y:S01]  /*17130*/  IMAD.MOV.U32 R28, RZ, RZ, R10 ;  /* 0x000000ffff1c7224 */ /* 0x000fe200078e000a */
[----:B------:R-:W-:Y:S01]  /*17140*/  LOP3.LUT R43, R20, UR15, R11, 0x96, !PT ;  /* 0x0000000f142b7c12 */ /* 0x000fe2000f8e960b */
[----:B------:R-:W-:Y:S01]  /*17150*/  UIADD3 UR15, UPT, UPT, UR4, -0x700cb87f, URZ ;  /* 0x8ff34781040f7890 */ /* 0x000fe2000fffe0ff */
[----:B------:R-:W-:-:S03]  /*17160*/  IMAD.WIDE.U32 R10, R14, -0x326172a9, RZ ;  /* 0xcd9e8d570e0a7825 */ /* 0x000fc600078e00ff */
[----:B------:R-:W-:Y:S01]  /*17170*/  MOV R46, R10 ;  /* 0x0000000a002e7202 */ /* 0x000fe20000000f00 */
[----:B------:R-:W-:Y:S01]  /*17180*/  IMAD.MOV.U32 R10, RZ, RZ, RZ ;  /* 0x000000ffff0a7224 */ /* 0x000fe200078e00ff */
[----:B------:R-:W-:-:S07]  /*17190*/  LOP3.LUT R44, R12, UR15, R11, 0x96, !PT ;  /* 0x0000000f0c2c7c12 */ /* 0x000fce000f8e960b */
.L_x_1573:
[----:B------:R-:W-:Y:S05]  /*171a0*/  BSYNC.RECONVERGENT B0 ;  /* 0x0000000000007941 */ /* 0x000fea0003800200 */
.L_x_1572:
        /* <DEDUP_REMOVED lines=8> */
[C---:B------:R-:W-:Y:S01]  /*17230*/  IMAD.U32 R9, R25.reuse, 0x10000, RZ ;  /* 0x0001000019097824 */ /* 0x040fe200078e00ff */
        /* <DEDUP_REMOVED lines=14> */
.L_x_1579:
        /* <DEDUP_REMOVED lines=12> */
.L_x_1581:
[----:B------:R-:W-:Y:S05]  /*173e0*/  BSYNC.RECONVERGENT B1 ;  /* 0x0000000000017941 */ /* 0x000fea0003800200 */
.L_x_1580:
        /* <DEDUP_REMOVED lines=62> */
.L_x_1578:
[----:B------:R-:W-:Y:S05]  /*177d0*/  BSYNC.RECONVERGENT B0 ;  /* 0x0000000000007941 */ /* 0x000fea0003800200 */
.L_x_1577:
        /* <DEDUP_REMOVED lines=25> */
.L_x_1584:
        /* <DEDUP_REMOVED lines=12> */
.L_x_1586:
[----:B------:R-:W-:Y:S05]  /*17a30*/  BSYNC.RECONVERGENT B1 ;  /* 0x0000000000017941 */ /* 0x000fea0003800200 */
.L_x_1585:
        /* <DEDUP_REMOVED lines=62> */
.L_x_1583:
[----:B------:R-:W-:Y:S05]  /*17e20*/  BSYNC.RECONVERGENT B0 ;  /* 0x0000000000007941 */ /* 0x000fea0003800200 */
.L_x_1582:
        /* <DEDUP_REMOVED lines=8> */
[----:B------:R-:W-:Y:S02]  /*17eb0*/  IMAD.MOV.U32 R13, RZ, RZ, R46 ;  /* 0x000000ffff0d7224 */ /* 0x000fe400078e002e */
[----:B------:R-:W-:-:S04]  /*17ec0*/  FSETP.GTU.FTZ.AND P3, PT, R11, R136, PT ;  /* 0x000000880b00720b */ /* 0x000fc80003f7c000 */
        /* <DEDUP_REMOVED lines=12> */
.L_x_1589:
        /* <DEDUP_REMOVED lines=12> */
.L_x_1591:
[----:B------:R-:W-:Y:S05]  /*18050*/  BSYNC.RECONVERGENT B1 ;  /* 0x0000000000017941 */ /* 0x000fea0003800200 */
.L_x_1590:
        /* <DEDUP_REMOVED lines=62> */
.L_x_1588:
[----:B------:R-:W-:Y:S05]  /*18440*/  BSYNC.RECONVERGENT B0 ;  /* 0x0000000000007941 */ /* 0x000fea0003800200 */
.L_x_1587:
        /* <DEDUP_REMOVED lines=16> */
[----:B------:R-:W-:-:S04]  /*18550*/  @!P1 MOV R21, R14 ;  /* 0x0000000e00159202 */ /* 0x000fc80000000f00 */
[----:B------:R-:W-:-:S07]  /*18560*/  F2FP.BF16.F32.PACK_AB R14, RZ, R21 ;  /* 0x00000015ff0e723e */ /* 0x000fce00000010ff */
        /* <DEDUP_REMOVED lines=9> */
.L_x_1594:
        /* <DEDUP_REMOVED lines=12> */
.L_x_1596:
[----:B------:R-:W-:Y:S05]  /*186c0*/  BSYNC.RECONVERGENT B1 ;  /* 0x0000000000017941 */ /* 0x000fea0003800200 */
.L_x_1595:
        /* <DEDUP_REMOVED lines=62> */
.L_x_1593:
[----:B------:R-:W-:Y:S05]  /*18ab0*/  BSYNC.RECONVERGENT B0 ;  /* 0x0000000000007941 */ /* 0x000fea0003800200 */
.L_x_1592:
[----:B------:R-:W-:Y:S01]  /*18ac0*/  I2FP.F32.U32 R11, R11 ;  /* 0x0000000b000b7245 */ /* 0x000fe20000201000 */
[----:B------:R-:W-:Y:S01]  /*18ad0*/  BSSY.RECONVERGENT B0, `(.L_x_1597) ;  /* 0x000005f000007945 */ /* 0x000fe20003800200 */
[----:B------:R-:W-:Y:S01]  /*18ae0*/  ISETP.NE.AND P3, PT, R12, 0x1, PT ;  /* 0x000000010c00780c */ /* 0x000fe20003f65270 */
[----:B------:R-:W-:Y:S01]  /*18af0*/  IMAD.MOV.U32 R13, RZ, RZ, 0x2 ;  /* 0x00000002ff0d7424 */ /* 0x000fe200078e00ff */
[----:B------:R-:W-:Y:S01]  /*18b00*/  MOV R23, R46 ;  /* 0x0000002e00177202 */ /* 0x000fe20000000f00 */
[----:B------:R-:W-:-:S05]  /*18b10*/  FFMA.FTZ R11, R11, R135, 1.1641532182693481445e-10 ;  /* 0x2f0000000b0b7423 */ /* 0x000fca0000010087 */
[----:B------:R-:W-:Y:S01]  /*18b20*/  FSETP.GTU.FTZ.AND P2, PT, R11, R136, PT ;  /* 0x000000880b00720b */ /* 0x000fe20003f5c000 */
[C---:B------:R-:W-:Y:S01]  /*18b30*/  IMAD.U32 R11, R26.reuse, 0x10000, RZ ;  /* 0x000100001a0b7824 */ /* 0x040fe200078e00ff */
[----:B------:R-:W-:-:S03]  /*18b40*/  PRMT R26, R26, 0x7632, R26 ;  /* 0x000076321a1a7816 */ /* 0x000fc6000000001a */
        /* <DEDUP_REMOVED lines=12> */
.L_x_1599:
        /* <DEDUP_REMOVED lines=12> */
.L_x_1601:
[----:B------:R-:W-:Y:S05]  /*18cd0*/  BSYNC.RECONVERGENT B1 ;  /* 0x0000000000017941 */ /* 0x000fea0003800200 */
.L_x_1600:
        /* <DEDUP_REMOVED lines=62> */
.L_x_1598:
[----:B------:R-:W-:Y:S05]  /*190c0*/  BSYNC.RECONVERGENT B0 ;  /* 0x0000000000007941 */ /* 0x000fea0003800200 */
.L_x_1597:
        /* <DEDUP_REMOVED lines=25> */
.L_x_1604:
        /* <DEDUP_REMOVED lines=12> */
.L_x_1606:
[----:B------:R-:W-:Y:S05]  /*19320*/  BSYNC.RECONVERGENT B1 ;  /* 0x0000000000017941 */ /* 0x000fea0003800200 */
.L_x_1605:
        /* <DEDUP_REMOVED lines=62> */
.L_x_1603:
[----:B------:R-:W-:Y:S05]  /*19710*/  BSYNC.RECONVERGENT B0 ;  /* 0x0000000000007941 */ /* 0x000fea0003800200 */
.L_x_1602:
        /* <DEDUP_REMOVED lines=20> */
.L_x_1609:
        /* <DEDUP_REMOVED lines=12> */
.L_x_1611:
[----:B------:R-:W-:Y:S05]  /*19920*/  BSYNC.RECONVERGENT B1 ;  /* 0x0000000000017941 */ /* 0x000fea0003800200 */
.L_x_1610:
        /* <DEDUP_REMOVED lines=58> */
[----:B------:R-:W-:-:S05]  /*19cd0*/  IMAD.WIDE.U32 R12, R26, -0x326172a9, RZ ;  /* 0xcd9e8d571a0c7825 */ /* 0x000fca00078e00ff */
[----:B------:R-:W-:Y:S01]  /*19ce0*/  LOP3.LUT R44, R24, UR15, R13, 0x96, !PT ;  /* 0x0000000f182c7c12 */ /* 0x000fe2000f8e960d */
[----:B------:R-:W-:Y:S01]  /*19cf0*/  IMAD.MOV.U32 R24, RZ, RZ, RZ ;  /* 0x000000ffff187224 */ /* 0x000fe200078e00ff */
[----:B------:R-:W-:-:S07]  /*19d00*/  MOV R46, R12 ;  /* 0x0000000c002e7202 */ /* 0x000fce0000000f00 */
.L_x_1608:
[----:B------:R-:W-:Y:S05]  /*19d10*/  BSYNC.RECONVERGENT B0 ;  /* 0x0000000000007941 */ /* 0x000fea0003800200 */
.L_x_1607:
[----:B------:R-:W-:Y:S01]  /*19d20*/  I2FP.F32.U32 R12, R25 ;  /* 0x00000019000c7245 */ /* 0x000fe20000201000 */
[----:B------:R-:W-:Y:S01]  /*19d30*/  BSSY.RECONVERGENT B0, `(.L_x_1612) ;  /* 0x0000065000007945 */ /* 0x000fe20003800200 */
[----:B------:R-:W-:Y:S01]  /*19d40*/  @P1 PRMT R13, R50, 0x7632, R13 ;  /* 0x00007632320d1816 */ /* 0x000fe2000000000d */
[----:B------:R-:W-:Y:S02]  /*19d50*/  IMAD.MOV.U32 R26, RZ, RZ, 0x2 ;  /* 0x00000002ff1a7424 */ /* 0x000fe400078e00ff */
[----:B------:R-:W-:Y:S02]  /*19d60*/  FFMA.FTZ R12, R12, R135, 1.1641532182693481445e-10 ;  /* 0x2f0000000c0c7423 */ /* 0x000fe40000010087 */
[----:B------:R-:W-:-:S03]  /*19d70*/  @P1 IMAD.U32 R13, R13, 0x10000, RZ ;  /* 0x000100000d0d1824 */ /* 0x000fc600078e00ff */
[----:B------:R-:W-:Y:S02]  /*19d80*/  FSETP.GTU.FTZ.AND P4, PT, R12, R136, PT ;  /* 0x000000880c00720b */ /* 0x000fe40003f9c000 */
[----:B------:R-:W-:-:S05]  /*19d90*/  PRMT R12, R54, 0x7632, R12 ;  /* 0x00007632360c7816 */ /* 0x000fca000000000c */
[----:B------:R-:W-:-:S04]  /*19da0*/  IMAD.U32 R12, R12, 0x10000, RZ ;  /* 0x000100000c0c7824 */ /* 0x000fc800078e00ff */
[----:B------:R-:W-:-:S05]  /*19db0*/  FMUL.FTZ R12, R12, R137 ;  /* 0x000000890c0c7220 */ /* 0x000fca0000410000 */
[----:B------:R-:W-:-:S05]  /*19dc0*/  FSEL R12, R12, RZ, !P4 ;  /* 0x000000ff0c0c7208 */ /* 0x000fca0006000000 */
[----:B------:R-:W-:-:S04]  /*19dd0*/  FADD.FTZ R12, R23, R12 ;  /* 0x0000000c170c7221 */ /* 0x000fc80000010000 */
[----:B------:R-:W-:Y:S01]  /*19de0*/  @P1 FADD.FTZ R23, R12, R13 ;  /* 0x0000000d0c171221 */ /* 0x000fe20000010000 */
        /* <DEDUP_REMOVED lines=14> */
.L_x_1614:
        /* <DEDUP_REMOVED lines=12> */
.L_x_1616:
[----:B------:R-:W-:Y:S05]  /*19f90*/  BSYNC.RECONVERGENT B1 ;  /* 0x0000000000017941 */ /* 0x000fea0003800200 */
.L_x_1615:
        /* <DEDUP_REMOVED lines=59> */
[----:B------:R-:W-:-:S05]  /*1a350*/  IMAD.WIDE.U32 R30, R24, -0x326172a9, RZ ;  /* 0xcd9e8d57181e7825 */ /* 0x000fca00078e00ff */
[----:B------:R-:W-:Y:S02]  /*1a360*/  LOP3.LUT R44, R36, UR15, R31, 0x96, !PT ;  /* 0x0000000f242c7c12 */ /* 0x000fe4000f8e961f */
[----:B------:R-:W-:-:S07]  /*1a370*/  MOV R46, R30 ;  /* 0x0000001e002e7202 */ /* 0x000fce0000000f00 */
.L_x_1613:
[----:B------:R-:W-:Y:S05]  /*1a380*/  BSYNC.RECONVERGENT B0 ;  /* 0x0000000000007941 */ /* 0x000fea0003800200 */
.L_x_1612:
[----:B------:R-:W-:Y:S01]  /*1a390*/  I2FP.F32.U32 R13, R13 ;  /* 0x0000000d000d7245 */ /* 0x000fe20000201000 */
[----:B------:R-:W-:Y:S01]  /*1a3a0*/  BSSY.RECONVERGENT B0, `(.L_x_1617) ;  /* 0x000005f000007945 */ /* 0x000fe20003800200 */
[----:B------:R-:W-:Y:S02]  /*1a3b0*/  ISETP.NE.AND P5, PT, R26, 0x1, PT ;  /* 0x000000011a00780c */ /* 0x000fe40003fa5270 */
[----:B------:R-:W-:Y:S01]  /*1a3c0*/  PRMT R29, R27, 0x7632, R29 ;  /* 0x000076321b1d7816 */ /* 0x000fe2000000001d */
[----:B------:R-:W-:Y:S01]  /*1a3d0*/  FFMA.FTZ R13, R13, R135, 1.1641532182693481445e-10 ;  /* 0x2f0000000d0d7423 */ /* 0x000fe20000010087 */
[----:B------:R-:W-:-:S04]  /*1a3e0*/  MOV R24, R46 ;  /* 0x0000002e00187202 */ /* 0x000fc80000000f00 */
[----:B------:R-:W-:Y:S01]  /*1a3f0*/  FSETP.GTU.FTZ.AND P4, PT, R13, R136, PT ;  /* 0x000000880d00720b */ /* 0x000fe20003f9c000 */
[----:B------:R-:W-:Y:S02]  /*1a400*/  IMAD.U32 R13, R27, 0x10000, RZ ;  /* 0x000100001b0d7824 */ /* 0x000fe400078e00ff */
[----:B------:R-:W-:Y:S02]  /*1a410*/  IMAD.MOV.U32 R27, RZ, RZ, 0x2 ;  /* 0x00000002ff1b7424 */ /* 0x000fe400078e00ff */
        /* <DEDUP_REMOVED lines=12> */
.L_x_1619:
        /* <DEDUP_REMOVED lines=12> */
.L_x_1621:
[----:B------:R-:W-:Y:S05]  /*1a5a0*/  BSYNC.RECONVERGENT B1 ;  /* 0x0000000000017941 */ /* 0x000fea0003800200 */
.L_x_1620:
        /* <DEDUP_REMOVED lines=62> */
.L_x_1618:
[----:B------:R-:W-:Y:S05]  /*1a990*/  BSYNC.RECONVERGENT B0 ;  /* 0x0000000000007941 */ /* 0x000fea0003800200 */
.L_x_1617:
[----:B------:R-:W-:Y:S01]  /*1a9a0*/  I2FP.F32.U32 R24, R24 ;  /* 0x0000001800187245 */ /* 0x000fe20000201000 */
[----:B------:R-:W-:Y:S01]  /*1a9b0*/  BSSY.RECONVERGENT B0, `(.L_x_1622) ;  /* 0x0000063000007945 */ /* 0x000fe20003800200 */
[----:B------:R-:W-:Y:S01]  /*1a9c0*/  IMAD.MOV.U32 R26, RZ, RZ, 0x2 ;  /* 0x00000002ff1a7424 */ /* 0x000fe200078e00ff */
[----:B------:R-:W-:Y:S02]  /*1a9d0*/  MOV R31, R46 ;  /* 0x0000002e001f7202 */ /* 0x000fe40000000f00 */
[----:B------:R-:W-:-:S05]  /*1a9e0*/  FFMA.FTZ R24, R24, R135, 1.1641532182693481445e-10 ;  /* 0x2f00000018187423 */ /* 0x000fca0000010087 */
[----:B------:R-:W-:Y:S02]  /*1a9f0*/  FSETP.GTU.FTZ.AND P5, PT, R24, R136, PT ;  /* 0x000000881800720b */ /* 0x000fe40003fbc000 */
[----:B------:R-:W-:-:S05]  /*1aa00*/  SHF.L.U32 R24, R55, 0x10, RZ ;  /* 0x0000001037187819 */ /* 0x000fca00000006ff */
[----:B------:R-:W-:-:S05]  /*1aa10*/  FMUL.FTZ R24, R24, R137 ;  /* 0x0000008918187220 */ /* 0x000fca0000410000 */
[----:B------:R-:W-:-:S05]  /*1aa20*/  FSEL R24, R24, RZ, !P5 ;  /* 0x000000ff18187208 */ /* 0x000fca0006800000 */
[----:B------:R-:W-:Y:S01]  /*1aa30*/  FADD.FTZ R13, R13, R24 ;  /* 0x000000180d0d7221 */ /* 0x000fe20000010000 */
[----:B------:R-:W-:-:S04]  /*1aa40*/  @P1 IMAD.U32 R24, R51, 0x10000, RZ ;  /* 0x0001000033181824 */ /* 0x000fc800078e00ff */
        /* <DEDUP_REMOVED lines=14> */
.L_x_1624:
        /* <DEDUP_REMOVED lines=12> */
.L_x_1626:
[----:B------:R-:W-:Y:S05]  /*1abf0*/  BSYNC.RECONVERGENT B1 ;  /* 0x0000000000017941 */ /* 0x000fea0003800200 */
.L_x_1625:
        /* <DEDUP_REMOVED lines=62> */
.L_x_1623:
[----:B------:R-:W-:Y:S05]  /*1afe0*/  BSYNC.RECONVERGENT B0 ;  /* 0x0000000000007941 */ /* 0x000fea0003800200 */
.L_x_1622:
        /* <DEDUP_REMOVED lines=20> */
.L_x_1629:
        /* <DEDUP_REMOVED lines=15> */
.L_x_1631:
[----:B------:R-:W-:Y:S05]  /*1b220*/  BSYNC.RECONVERGENT B1 ;  /* 0x0000000000017941 */ /* 0x000fea0003800200 */
.L_x_1630:
        /* <DEDUP_REMOVED lines=62> */
.L_x_1628:
[----:B------:R-:W-:Y:S05]  /*1b610*/  BSYNC.RECONVERGENT B0 ;  /* 0x0000000000007941 */ /* 0x000fea0003800200 */
.L_x_1627:
[----:B------:R-:W-:Y:S02]  /*1b620*/  I2FP.F32.U32 R26, R31 ;  /* 0x0000001f001a7245 */ /* 0x000fe40000201000 */
[----:B------:R-:W-:Y:S02]  /*1b630*/  @P1 PRMT R27, R51, 0x7632, R27 ;  /* 0x00007632331b1816 */ /* 0x000fe4000000001b */
[----:B------:R-:W-:Y:S01]  /*1b640*/  PRMT R33, R33, 0x5410, R14 ;  /* 0x0000541021217816 */ /* 0x000fe2000000000e */
[----:B------:R-:W-:Y:S01]  /*1b650*/  FFMA.FTZ R26, R26, R135, 1.1641532182693481445e-10 ;  /* 0x2f0000001a1a7423 */ /* 0x000fe20000010087 */
[----:B------:R-:W-:Y:S01]  /*1b660*/  PRMT R34, R34, 0x5410, R25 ;  /* 0x0000541022227816 */ /* 0x000fe20000000019 */
[----:B------:R-:W-:Y:S01]  /*1b670*/  @P1 IMAD.U32 R27, R27, 0x10000, RZ ;  /* 0x000100001b1b1824 */ /* 0x000fe200078e00ff */
[----:B------:R-:W-:Y:S02]  /*1b680*/  PRMT R32, R32, 0x5410, R16 ;  /* 0x0000541020207816 */ /* 0x000fe40000000010 */
[----:B------:R-:W-:-:S02]  /*1b690*/  FSETP.GTU.FTZ.AND P6, PT, R26, R136, PT ;  /* 0x000000881a00720b */ /* 0x000fc40003fdc000 */
[----:B------:R-:W-:-:S05]  /*1b6a0*/  PRMT R26, R55, 0x7632, R26 ;  /* 0x00007632371a7816 */ /* 0x000fca000000001a */
[----:B------:R-:W-:-:S04]  /*1b6b0*/  IMAD.U32 R26, R26, 0x10000, RZ ;  /* 0x000100001a1a7824 */ /* 0x000fc800078e00ff */
[----:B------:R-:W-:-:S05]  /*1b6c0*/  FMUL.FTZ R26, R26, R137 ;  /* 0x000000891a1a7220 */ /* 0x000fca0000410000 */
[----:B------:R-:W-:-:S05]  /*1b6d0*/  FSEL R26, R26, RZ, !P6 ;  /* 0x000000ff1a1a7208 */ /* 0x000fca0007000000 */
[----:B------:R-:W-:-:S04]  /*1b6e0*/  FADD.FTZ R26, R29, R26 ;  /* 0x0000001a1d1a7221 */ /* 0x000fc80000010000 */
[----:B------:R-:W-:Y:S01]  /*1b6f0*/  @P1 FADD.FTZ R29, R26, R27 ;  /* 0x0000001b1a1d1221 */ /* 0x000fe20000010000 */
[----:B------:R-:W-:Y:S02]  /*1b700*/  @!P1 MOV R29, R26 ;  /* 0x0000001a001d9202 */ /* 0x000fe40000000f00 */
[----:B------:R-:W-:Y:S02]  /*1b710*/  SEL R27, RZ, 0x1, P6 ;  /* 0x00000001ff1b7807 */ /* 0x000fe40003000000 */
[----:B------:R-:W-:Y:S02]  /*1b720*/  F2FP.BF16.F32.PACK_AB R26, RZ, R29 ;  /* 0x0000001dff1a723e */ /* 0x000fe400000010ff */
[----:B------:R-:W-:Y:S02]  /*1b730*/  PRMT R14, R27, 0x7610, R14 ;  /* 0x000076101b0e7816 */ /* 0x000fe4000000000e */
[----:B------:R-:W-:Y:S01]  /*1b740*/  PRMT R35, R35, 0x5410, R26 ;  /* 0x0000541023237816 */ /* 0x000fe2000000001a */
[----:B------:R-:W-:Y:S06]  /*1b750*/  BRA `(.L_x_1632) ;  /* 0x0000003000b87947 */ /* 0x000fec0003800000 */
.L_x_1551:
[----:B------:R-:W-:Y:S01]  /*1b760*/  ISETP.NE.AND P2, PT, R29, 0x1, PT ;  /* 0x000000011d00780c */ /* 0x000fe20003f45270 */
[----:B------:R-:W-:Y:S01]  /*1b770*/  BSSY.RECONVERGENT B0, `(.L_x_1633) ;  /* 0x0000059000007945 */ /* 0x000fe20003800200 */
[----:B0-----:R-:W-:Y:S02]  /*1b780*/  IMAD.MOV.U32 R19, RZ, RZ, 0x2 ;  /* 0x00000002ff137424 */ /* 0x001fe400078e00ff */
        /* <DEDUP_REMOVED lines=13> */
.L_x_1635:
        /* <DEDUP_REMOVED lines=12> */
.L_x_1637:
[----:B------:R-:W-:Y:S05]  /*1b920*/  BSYNC.RECONVERGENT B1 ;  /* 0x0000000000017941 */ /* 0x000fea0003800200 */
.L_x_1636:
        /* <DEDUP_REMOVED lines=59> */
[----:B------:R-:W-:Y:S02]  /*1bce0*/  IMAD.MOV.U32 R18, RZ, RZ, R16 ;  /* 0x000000ffff127224 */ /* 0x000fe400078e0010 */
[----:B------:R-:W-:-:S07]  /*1bcf0*/  IMAD.MOV.U32 R19, RZ, RZ, RZ ;  /* 0x000000ffff137224 */ /* 0x000fce00078e00ff */
.L_x_1634:
[----:B------:R-:W-:Y:S05]  /*1bd00*/  BSYNC.RECONVERGENT B0 ;  /* 0x0000000000007941 */ /* 0x000fea0003800200 */
.L_x_1633:
[----:B------:R-:W-:Y:S01]  /*1bd10*/  I2FP.F32.U32 R16, R18 ;  /* 0x0000001200107245 */ /* 0x000fe20000201000 */
[----:B------:R-:W-:Y:S01]  /*1bd20*/  BSSY.RECONVERGENT B0, `(.L_x_1638) ;  /* 0x0000064000007945 */ /* 0x000fe20003800200 */
[----:B------:R-:W-:Y:S01]  /*1bd30*/  ISETP.NE.AND P3, PT, R19, 0x1, PT ;  /* 0x000000011300780c */ /* 0x000fe20003f65270 */
[----:B------:R-:W-:Y:S01]  /*1bd40*/  IMAD.MOV.U32 R20, RZ, RZ, 0x2 ;  /* 0x00000002ff147424 */ /* 0x000fe200078e00ff */
[----:B------:R-:W-:Y:S01]  /*1bd50*/  LOP3.LUT R6, R6, 0xffffffef, RZ, 0xc0, !PT ;  /* 0xffffffef06067812 */ /* 0x000fe200078ec0ff */
[----:B------:R-:W-:-:S05]  /*1bd60*/  FFMA.FTZ R16, R16, R135, 1.1641532182693481445e-10 ;  /* 0x2f00000010107423 */ /* 0x000fca0000010087 */
[----:B------:R-:W-:Y:S02]  /*1bd70*/  FSETP.GTU.FTZ.AND P2, PT, R16, R136, PT ;  /* 0x000000881000720b */ /* 0x000fe40003f5c000 */
[C---:B-----5:R-:W-:Y:S02]  /*1bd80*/  SHF.L.U32 R16, R24.reuse, 0x10, RZ ;  /* 0x0000001018107819 */ /* 0x060fe400000006ff */
[----:B------:R-:W-:-:S03]  /*1bd90*/  PRMT R24, R24, 0x7632, R24 ;  /* 0x0000763218187816 */ /* 0x000fc60000000018 */
[----:B------:R-:W-:-:S05]  /*1bda0*/  FMUL.FTZ R16, R16, R137 ;  /* 0x0000008910107220 */ /* 0x000fca0000410000 */
[----:B------:R-:W-:Y:S01]  /*1bdb0*/  FSEL R18, R16, RZ, !P2 ;  /* 0x000000ff10127208 */ /* 0x000fe20005000000 */
[----:B------:R-:W-:Y:S01]  /*1bdc0*/  @P1 IMAD.U32 R16, R48, 0x10000, RZ ;  /* 0x0001000030101824 */ /* 0x000fe200078e00ff */
[----:B------:R-:W-:-:S03]  /*1bdd0*/  PLOP3.LUT P2, PT, P2, PT, PT, 0x8, 0x80 ;  /* 0x000000000080781c */ /* 0x000fc6000174e170 */
[----:B------:R-:W-:Y:S01]  /*1bde0*/  @P1 FADD.FTZ R18, R16, R18 ;  /* 0x0000001210121221 */ /* 0x000fe20000010000 */
[----:B------:R-:W-:-:S04]  /*1bdf0*/  IMAD.MOV.U32 R16, RZ, RZ, R46 ;  /* 0x000000ffff107224 */ /* 0x000fc800078e002e */
        /* <DEDUP_REMOVED lines=11> */
.L_x_1640:
        /* <DEDUP_REMOVED lines=12> */
.L_x_1642:
[----:B------:R-:W-:Y:S05]  /*1bf70*/  BSYNC.RECONVERGENT B1 ;  /* 0x0000000000017941 */ /* 0x000fea0003800200 */
.L_x_1641:
        /* <DEDUP_REMOVED lines=57> */
[----:B------:R-:W-:Y:S01]  /*1c310*/  MOV R28, R20 ;  /* 0x00000014001c7202 */ /* 0x000fe20000000f00 */
[----:B------:R-:W-:-:S04]  /*1c320*/  IMAD.WIDE.U32 R20, R19, -0x326172a9, RZ ;  /* 0xcd9e8d5713147825 */ /* 0x000fc800078e00ff */
[----:B------:R-:W-:Y:S01]  /*1c330*/  IMAD.MOV.U32 R46, RZ, RZ, R20 ;  /* 0x000000ffff2e7224 */ /* 0x000fe200078e0014 */
[----:B------:R-:W-:Y:S01]  /*1c340*/  LOP3.LUT R44, R22, UR15, R21, 0x96, !PT ;  /* 0x0000000f162c7c12 */ /* 0x000fe2000f8e9615 */
[----:B------:R-:W-:-:S07]  /*1c350*/  IMAD.MOV.U32 R20, RZ, RZ, RZ ;  /* 0x000000ffff147224 */ /* 0x000fce00078e00ff */
.L_x_1639:
[----:B------:R-:W-:Y:S05]  /*1c360*/  BSYNC.RECONVERGENT B0 ;  /* 0x0000000000007941 */ /* 0x000fea0003800200 */
.L_x_1638:
[----:B------:R-:W-:Y:S01]  /*1c370*/  I2FP.F32.U32 R16, R16 ;  /* 0x0000001000107245 */ /* 0x000fe20000201000 */
[----:B------:R-:W-:Y:S01]  /*1c380*/  IMAD.U32 R19, R24, 0x10000, RZ ;  /* 0x0001000018137824 */ /* 0x000fe200078e00ff */
[----:B------:R-:W-:Y:S01]  /*1c390*/  ISETP.NE.AND P3, PT, R20, 0x1, PT ;  /* 0x000000011400780c */ /* 0x000fe20003f65270 */
[----:B------:R-:W-:Y:S01]  /*1c3a0*/  BSSY.RECONVERGENT B0, `(.L_x_1643) ;  /* 0x0000062000007945 */ /* 0x000fe20003800200 */
[----:B------:R-:W-:Y:S01]  /*1c3b0*/  LOP3.LUT R6, R6, 0xfffffff7, RZ, 0xc0, !PT ;  /* 0xfffffff706067812 */ /* 0x000fe200078ec0ff */
[----:B------:R-:W-:Y:S01]  /*1c3c0*/  FFMA.FTZ R16, R16, R135, 1.1641532182693481445e-10 ;  /* 0x2f00000010107423 */ /* 0x000fe20000010087 */
[----:B------:R-:W-:Y:S01]  /*1c3d0*/  FMUL.FTZ R19, R19, R137 ;  /* 0x0000008913137220 */ /* 0x000fe20000410000 */
[----:B------:R-:W-:Y:S02]  /*1c3e0*/  IMAD.MOV.U32 R24, RZ, RZ, 0x2 ;  /* 0x00000002ff187424 */ /* 0x000fe400078e00ff */
[----:B------:R-:W-:Y:S01]  /*1c3f0*/  IMAD.MOV.U32 R23, RZ, RZ, R46 ;  /* 0x000000ffff177224 */ /* 0x000fe200078e002e */
[----:B------:R-:W-:-:S02]  /*1c400*/  FSETP.GTU.FTZ.AND P2, PT, R16, R136, PT ;  /* 0x000000881000720b */ /* 0x000fc40003f5c000 */
[----:B------:R-:W-:Y:S02]  /*1c410*/  @P1 PRMT R16, R48, 0x7632, R16 ;  /* 0x0000763230101816 */ /* 0x000fe40000000010 */
[----:B------:R-:W-:Y:S02]  /*1c420*/  FSEL R19, R19, RZ, !P2 ;  /* 0x000000ff13137208 */ /* 0x000fe40005000000 */
[----:B------:R-:W-:Y:S02]  /*1c430*/  PLOP3.LUT P2, PT, P2, PT, PT, 0x8, 0x80 ;  /* 0x000000000080781c */ /* 0x000fe4000174e170 */
[----:B------:R-:W-:-:S05]  /*1c440*/  @P1 SHF.L.U32 R16, R16, 0x10, RZ ;  /* 0x0000001010101819 */ /* 0x000fca00000006ff */
[----:B------:R-:W-:-:S05]  /*1c450*/  @P1 FADD.FTZ R19, R19, R16 ;  /* 0x0000001013131221 */ /* 0x000fca0000010000 */
[----:B------:R-:W-:Y:S02]  /*1c460*/  F2FP.BF16.F32.PACK_AB R16, RZ, R19 ;  /* 0x00000013ff10723e */ /* 0x000fe400000010ff */
        /* <DEDUP_REMOVED lines=10> */
.L_x_1645:
        /* <DEDUP_REMOVED lines=12> */
.L_x_1647:
[----:B------:R-:W-:Y:S05]  /*1c5d0*/  BSYNC.RECONVERGENT B1 ;  /* 0x0000000000017941 */ /* 0x000fea0003800200 */
.L_x_1646:
        /* <DEDUP_REMOVED lines=62> */
.L_x_1644:
[----:B------:R-:W-:Y:S05]  /*1c9c0*/  BSYNC.RECONVERGENT B0 ;  /* 0x0000000000007941 */ /* 0x000fea0003800200 */
.L_x_1643:
[----:B------:R-:W-:Y:S01]  /*1c9d0*/  I2FP.F32.U32 R20, R23 ;  /* 0x0000001700147245 */ /* 0x000fe20000201000 */
[----:B------:R-:W-:Y:S01]  /*1c9e0*/  @P1 IMAD.U32 R21, R49, 0x10000, RZ ;  /* 0x0001000031151824 */ /* 0x000fe200078e00ff */
[----:B------:R-:W-:Y:S01]  /*1c9f0*/  ISETP.NE.AND P3, PT, R24, 0x1, PT ;  /* 0x000000011800780c */ /* 0x000fe20003f65270 */
[----:B------:R-:W-:Y:S01]  /*1ca00*/  BSSY.RECONVERGENT B0, `(.L_x_1648) ;  /* 0x0000062000007945 */ /* 0x000fe20003800200 */
[----:B------:R-:W-:Y:S01]  /*1ca10*/  LOP3.LUT R6, R6, 0xfffffffb, RZ, 0xc0, !PT ;  /* 0xfffffffb06067812 */ /* 0x000fe200078ec0ff */
[----:B------:R-:W-:Y:S01]  /*1ca20*/  FFMA.FTZ R20, R20, R135, 1.1641532182693481445e-10 ;  /* 0x2f00000014147423 */ /* 0x000fe20000010087 */
[----:B------:R-:W-:-:S04]  /*1ca30*/  HFMA2 R22, -RZ, RZ, 0, 1.1920928955078125e-07 ;  /* 0x00000002ff167431 */ /* 0x000fc800000001ff */
[----:B------:R-:W-:Y:S01]  /*1ca40*/  FSETP.GTU.FTZ.AND P2, PT, R20, R136, PT ;  /* 0x000000881400720b */ /* 0x000fe20003f5c000 */
[----:B------:R-:W-:-:S04]  /*1ca50*/  IMAD.U32 R20, R25, 0x10000, RZ ;  /* 0x0001000019147824 */ /* 0x000fc800078e00ff */
[----:B------:R-:W-:-:S05]  /*1ca60*/  FMUL.FTZ R20, R20, R137 ;  /* 0x0000008914147220 */ /* 0x000fca0000410000 */
[----:B------:R-:W-:Y:S02]  /*1ca70*/  FSEL R20, R20, RZ, !P2 ;  /* 0x000000ff14147208 */ /* 0x000fe40005000000 */
[----:B------:R-:W-:-:S03]  /*1ca80*/  PLOP3.LUT P2, PT, P2, PT, PT, 0x8, 0x80 ;  /* 0x000000000080781c */ /* 0x000fc6000174e170 */
[----:B------:R-:W-:Y:S01]  /*1ca90*/  @P1 FADD.FTZ R20, R21, R20 ;  /* 0x0000001415141221 */ /* 0x000fe20000010000 */
[----:B------:R-:W-:Y:S01]  /*1caa0*/  PRMT R21, R25, 0x7632, R21 ;  /* 0x0000763219157816 */ /* 0x000fe20000000015 */
[----:B------:R-:W-:-:S03]  /*1cab0*/  IMAD.MOV.U32 R25, RZ, RZ, R46 ;  /* 0x000000ffff197224 */ /* 0x000fc600078e002e */
        /* <DEDUP_REMOVED lines=11> */
.L_x_1650:
        /* <DEDUP_REMOVED lines=12> */
.L_x_1652:
[----:B------:R-:W-:Y:S05]  /*1cc30*/  BSYNC.RECONVERGENT B1 ;  /* 0x0000000000017941 */ /* 0x000fea0003800200 */
.L_x_1651:
        /* <DEDUP_REMOVED lines=57> */
[----:B------:R-:W-:Y:S01]  /*1cfd0*/  IMAD.WIDE.U32 R22, R29, -0x326172a9, RZ ;  /* 0xcd9e8d571d167825 */ /* 0x000fe200078e00ff */
[----:B------:R-:W-:-:S03]  /*1cfe0*/  UIADD3 UR15, UPT, UPT, UR4, -0x700cb87f, URZ ;  /* 0x8ff34781040f7890 */ /* 0x000fc6000fffe0ff */
[----:B------:R-:W-:Y:S02]  /*1cff0*/  IMAD.MOV.U32 R46, RZ, RZ, R22 ;  /* 0x000000ffff2e7224 */ /* 0x000fe400078e0016 */
[----:B------:R-:W-:Y:S01]  /*1d000*/  HFMA2 R22, -RZ, RZ, 0, 0 ;  /* 0x00000000ff167431 */ /* 0x000fe200000001ff */
[----:B------:R-:W-:-:S07]  /*1d010*/  LOP3.LUT R44, R24, UR15, R23, 0x96, !PT ;  /* 0x0000000f182c7c12 */ /* 0x000fce000f8e9617 */
.L_x_1649:
[----:B------:R-:W-:Y:S05]  /*1d020*/  BSYNC.RECONVERGENT B0 ;  /* 0x0000000000007941 */ /* 0x000fea0003800200 */
.L_x_1648:
[----:B------:R-:W-:Y:S01]  /*1d030*/  I2FP.F32.U32 R23, R25 ;  /* 0x0000001900177245 */ /* 0x000fe20000201000 */
[----:B------:R-:W-:Y:S01]  /*1d040*/  IMAD.U32 R21, R21, 0x10000, RZ ;  /* 0x0001000015157824 */ /* 0x000fe200078e00ff */
[----:B------:R-:W-:Y:S01]  /*1d050*/  ISETP.NE.AND P2, PT, R22, 0x1, PT ;  /* 0x000000011600780c */ /* 0x000fe20003f45270 */
[----:B------:R-:W-:Y:S01]  /*1d060*/  BSSY.RECONVERGENT B0, `(.L_x_1653) ;  /* 0x0000062000007945 */ /* 0x000fe20003800200 */
[----:B------:R-:W-:Y:S01]  /*1d070*/  LOP3.LUT R6, R6, 0xfffffffd, RZ, 0xc0, !PT ;  /* 0xfffffffd06067812 */ /* 0x000fe200078ec0ff */
[----:B------:R-:W-:Y:S01]  /*1d080*/  FFMA.FTZ R23, R23, R135, 1.1641532182693481445e-10 ;  /* 0x2f00000017177423 */ /* 0x000fe20000010087 */
[----:B------:R-:W-:Y:S01]  /*1d090*/  FMUL.FTZ R21, R21, R137 ;  /* 0x0000008915157220 */ /* 0x000fe20000410000 */
[----:B------:R-:W-:Y:S01]  /*1d0a0*/  IMAD.MOV.U32 R30, RZ, RZ, 0x2 ;  /* 0x00000002ff1e7424 */ /* 0x000fe200078e00ff */
[----:B------:R-:W-:Y:S02]  /*1d0b0*/  MOV R24, R46 ;  /* 0x0000002e00187202 */ /* 0x000fe40000000f00 */
[----:B------:R-:W-:-:S02]  /*1d0c0*/  FSETP.GTU.FTZ.AND P3, PT, R23, R136, PT ;  /* 0x000000881700720b */ /* 0x000fc40003f7c000 */
[----:B------:R-:W-:Y:S02]  /*1d0d0*/  @P1 PRMT R23, R49, 0x7632, R23 ;  /* 0x0000763231171816 */ /* 0x000fe40000000017 */
[----:B------:R-:W-:Y:S02]  /*1d0e0*/  FSEL R21, R21, RZ, !P3 ;  /* 0x000000ff15157208 */ /* 0x000fe40005800000 */
[----:B------:R-:W-:Y:S01]  /*1d0f0*/  PLOP3.LUT P3, PT, P3, PT, PT, 0x8, 0x80 ;  /* 0x000000000080781c */ /* 0x000fe20001f6e170 */
[----:B------:R-:W-:-:S04]  /*1d100*/  @P1 IMAD.U32 R23, R23, 0x10000, RZ ;  /* 0x0001000017171824 */ /* 0x000fc800078e00ff */
[----:B------:R-:W-:-:S05]  /*1d110*/  @P1 FADD.FTZ R21, R21, R23 ;  /* 0x0000001715151221 */ /* 0x000fca0000010000 */
[----:B------:R-:W-:-:S03]  /*1d120*/  F2FP.BF16.F32.PACK_AB R25, RZ, R21 ;  /* 0x00000015ff19723e */ /* 0x000fc600000010ff */
        /* <DEDUP_REMOVED lines=10> */
.L_x_1655:
        /* <DEDUP_REMOVED lines=12> */
.L_x_1657:
[----:B------:R-:W-:Y:S05]  /*1d290*/  BSYNC.RECONVERGENT B1 ;  /* 0x0000000000017941 */ /* 0x000fea0003800200 */
.L_x_1656:
        /* <DEDUP_REMOVED lines=62> */
.L_x_1654:
[----:B------:R-:W-:Y:S05]  /*1d680*/  BSYNC.RECONVERGENT B0 ;  /* 0x0000000000007941 */ /* 0x000fea0003800200 */
.L_x_1653:
[----:B------:R-:W-:Y:S01]  /*1d690*/  I2FP.F32.U32 R22, R24 ;  /* 0x0000001800167245 */ /* 0x000fe20000201000 */
[----:B------:R-:W-:Y:S01]  /*1d6a0*/  @P1 IMAD.U32 R23, R50, 0x10000, RZ ;  /* 0x0001000032171824 */ /* 0x000fe200078e00ff */
[----:B------:R-:W-:Y:S01]  /*1d6b0*/  ISETP.NE.AND P3, PT, R30, 0x1, PT ;  /* 0x000000011e00780c */ /* 0x000fe20003f65270 */
[----:B------:R-:W-:Y:S01]  /*1d6c0*/  BSSY.RECONVERGENT B0, `(.L_x_1658) ;  /* 0x0000060000007945 */ /* 0x000fe20003800200 */
[----:B------:R-:W-:Y:S02]  /*1d6d0*/  IMAD.MOV.U32 R29, RZ, RZ, 0x2 ;  /* 0x00000002ff1d7424 */ /* 0x000fe400078e00ff */
[----:B------:R-:W-:-:S05]  /*1d6e0*/  FFMA.FTZ R22, R22, R135, 1.1641532182693481445e-10 ;  /* 0x2f00000016167423 */ /* 0x000fca0000010087 */
[----:B------:R-:W-:Y:S02]  /*1d6f0*/  FSETP.GTU.FTZ.AND P2, PT, R22, R136, PT ;  /* 0x000000881600720b */ /* 0x000fe40003f5c000 */
[C---:B------:R-:W-:Y:S02]  /*1d700*/  SHF.L.U32 R22, R26.reuse, 0x10, RZ ;  /* 0x000000101a167819 */ /* 0x040fe400000006ff */
[----:B------:R-:W-:-:S03]  /*1d710*/  PRMT R26, R26, 0x7632, R26 ;  /* 0x000076321a1a7816 */ /* 0x000fc6000000001a */
[----:B------:R-:W-:-:S05]  /*1d720*/  FMUL.FTZ R22, R22, R137 ;  /* 0x0000008916167220 */ /* 0x000fca0000410000 */
        /* <DEDUP_REMOVED lines=14> */
.L_x_1660:
        /* <DEDUP_REMOVED lines=12> */
.L_x_1662:
[----:B------:R-:W-:Y:S05]  /*1d8d0*/  BSYNC.RECONVERGENT B1 ;  /* 0x0000000000017941 */ /* 0x000fea0003800200 */
.L_x_1661:
        /* <DEDUP_REMOVED lines=61> */
[----:B------:R-:W-:-:S07]  /*1dcb0*/  LOP3.LUT R44, R36, UR15, R31, 0x96, !PT ;  /* 0x0000000f242c7c12 */ /* 0x000fce000f8e961f */
.L_x_1659:
[----:B------:R-:W-:Y:S05]  /*1dcc0*/  BSYNC.RECONVERGENT B0 ;  /* 0x0000000000007941 */ /* 0x000fea0003800200 */
.L_x_1658:
[----:B------:R-:W-:Y:S01]  /*1dcd0*/  I2FP.F32.U32 R23, R23 ;  /* 0x0000001700177245 */ /* 0x000fe20000201000 */
[----:B------:R-:W-:Y:S01]  /*1dce0*/  BSSY.RECONVERGENT B0, `(.L_x_1663) ;  /* 0x0000062000007945 */ /* 0x000fe20003800200 */
[----:B------:R-:W-:Y:S01]  /*1dcf0*/  ISETP.NE.AND P4, PT, R29, 0x1, PT ;  /* 0x000000011d00780c */ /* 0x000fe20003f85270 */
[----:B------:R-:W-:Y:S01]  /*1dd00*/  IMAD.MOV.U32 R30, RZ, RZ, 0x2 ;  /* 0x00000002ff1e7424 */ /* 0x000fe200078e00ff */
[----:B------:R-:W-:Y:S01]  /*1dd10*/  @P1 PRMT R24, R50, 0x7632, R24 ;  /* 0x0000763232181816 */ /* 0x000fe20000000018 */
[----:B------:R-:W-:-:S03]  /*1dd20*/  FFMA.FTZ R23, R23, R135, 1.1641532182693481445e-10 ;  /* 0x2f00000017177423 */ /* 0x000fc60000010087 */
[----:B------:R-:W-:Y:S02]  /*1dd30*/  @P1 SHF.L.U32 R24, R24, 0x10, RZ ;  /* 0x0000001018181819 */ /* 0x000fe400000006ff */
[----:B------:R-:W-:Y:S01]  /*1dd40*/  FSETP.GTU.FTZ.AND P3, PT, R23, R136, PT ;  /* 0x000000881700720b */ /* 0x000fe20003f7c000 */
[----:B------:R-:W-:-:S04]  /*1dd50*/  IMAD.U32 R23, R26, 0x10000, RZ ;  /* 0x000100001a177824 */ /* 0x000fc800078e00ff */
        /* <DEDUP_REMOVED lines=15> */
.L_x_1665:
        /* <DEDUP_REMOVED lines=12> */
.L_x_1667:
[----:B------:R-:W-:Y:S05]  /*1df10*/  BSYNC.RECONVERGENT B1 ;  /* 0x0000000000017941 */ /* 0x000fea0003800200 */
.L_x_1666:
        /* <DEDUP_REMOVED lines=62> */
.L_x_1664:
[----:B------:R-:W-:Y:S05]  /*1e300*/  BSYNC.RECONVERGENT B0 ;  /* 0x0000000000007941 */ /* 0x000fea0003800200 */
.L_x_1663:
[----:B------:R-:W-:Y:S01]  /*1e310*/  I2FP.F32.U32 R24, R24 ;  /* 0x0000001800187245 */ /* 0x000fe20000201000 */
[----:B------:R-:W-:Y:S01]  /*1e320*/  @P1 IMAD.U32 R29, R51, 0x10000, RZ ;  /* 0x00010000331d1824 */ /* 0x000fe200078e00ff */
[----:B------:R-:W-:Y:S01]  /*1e330*/  ISETP.NE.AND P5, PT, R30, 0x1, PT ;  /* 0x000000011e00780c */ /* 0x000fe20003fa5270 */
[----:B------:R-:W-:Y:S01]  /*1e340*/  BSSY.RECONVERGENT B0, `(.L_x_1668) ;  /* 0x0000060000007945 */ /* 0x000fe20003800200 */
[----:B------:R-:W-:Y:S02]  /*1e350*/  HFMA2 R36, -RZ, RZ, 0, 1.1920928955078125e-07 ;  /* 0x00000002ff247431 */ /* 0x000fe400000001ff */
[----:B------:R-:W-:-:S05]  /*1e360*/  FFMA.FTZ R24, R24, R135, 1.1641532182693481445e-10 ;  /* 0x2f00000018187423 */ /* 0x000fca0000010087 */
[----:B------:R-:W-:Y:S01]  /*1e370*/  FSETP.GTU.FTZ.AND P4, PT, R24, R136, PT ;  /* 0x000000881800720b */ /* 0x000fe20003f9c000 */
[C---:B------:R-:W-:Y:S01]  /*1e380*/  IMAD.U32 R24, R27.reuse, 0x10000, RZ ;  /* 0x000100001b187824 */ /* 0x040fe200078e00ff */
        /* <DEDUP_REMOVED lines=16> */
.L_x_1670:
        /* <DEDUP_REMOVED lines=12> */
.L_x_1672:
[----:B------:R-:W-:Y:S05]  /*1e550*/  BSYNC.RECONVERGENT B1 ;  /* 0x0000000000017941 */ /* 0x000fea0003800200 */
.L_x_1671:
        /* <DEDUP_REMOVED lines=61> */
[----:B------:R-:W-:-:S07]  /*1e930*/  HFMA2 R36, -RZ, RZ, 0, 0 ;  /* 0x00000000ff247431 */ /* 0x000fce00000001ff */
.L_x_1669:
[----:B------:R-:W-:Y:S05]  /*1e940*/  BSYNC.RECONVERGENT B0 ;  /* 0x0000000000007941 */ /* 0x000fea0003800200 */
.L_x_1668:
[----:B------:R-:W-:Y:S01]  /*1e950*/  I2FP.F32.U32 R29, R29 ;  /* 0x0000001d001d7245 */ /* 0x000fe20000201000 */
[----:B------:R-:W-:Y:S01]  /*1e960*/  IMAD.U32 R27, R27, 0x10000, RZ ;  /* 0x000100001b1b7824 */ /* 0x000fe200078e00ff */
[----:B------:R-:W-:Y:S02]  /*1e970*/  PRMT R34, R34, 0x5410, R26 ;  /* 0x0000541022227816 */ /* 0x000fe4000000001a */
[----:B------:R-:W-:Y:S01]  /*1e980*/  PRMT R33, R33, 0x5410, R25 ;  /* 0x0000541021217816 */ /* 0x000fe20000000019 */
[----:B------:R-:W-:Y:S01]  /*1e990*/  FFMA.FTZ R29, R29, R135, 1.1641532182693481445e-10 ;  /* 0x2f0000001d1d7423 */ /* 0x000fe20000010087 */
[----:B------:R-:W-:-:S04]  /*1e9a0*/  PRMT R32, R32, 0x5410, R16 ;  /* 0x0000541020207816 */ /* 0x000fc80000000010 */
[----:B------:R-:W-:Y:S01]  /*1e9b0*/  FSETP.GTU.FTZ.AND P5, PT, R29, R136, PT ;  /* 0x000000881d00720b */ /* 0x000fe20003fbc000 */
[----:B------:R-:W-:Y:S01]  /*1e9c0*/  FMUL.FTZ R29, R27, R137 ;  /* 0x000000891b1d7220 */ /* 0x000fe20000410000 */
[----:B------:R-:W-:-:S04]  /*1e9d0*/  @P1 PRMT R27, R51, 0x7632, R27 ;  /* 0x00007632331b1816 */ /* 0x000fc8000000001b */
[----:B------:R-:W-:Y:S01]  /*1e9e0*/  FSEL R29, R29, RZ, !P5 ;  /* 0x000000ff1d1d7208 */ /* 0x000fe20006800000 */
[----:B------:R-:W-:Y:S01]  /*1e9f0*/  @P1 IMAD.U32 R27, R27, 0x10000, RZ ;  /* 0x000100001b1b1824 */ /* 0x000fe200078e00ff */
[----:B------:R-:W-:-:S03]  /*1ea00*/  PLOP3.LUT P5, PT, P5, PT, PT, 0x8, 0x80 ;  /* 0x000000000080781c */ /* 0x000fc60002fae170 */
[----:B------:R-:W-:-:S05]  /*1ea10*/  @P1 FADD.FTZ R29, R29, R27 ;  /* 0x0000001b1d1d1221 */ /* 0x000fca0000010000 */
[----:B------:R-:W-:-:S04]  /*1ea20*/  F2FP.BF16.F32.PACK_AB R27, RZ, R29 ;  /* 0x0000001dff1b723e */ /* 0x000fc800000010ff */
[----:B------:R-:W-:-:S07]  /*1ea30*/  PRMT R35, R35, 0x5410, R27 ;  /* 0x0000541023237816 */ /* 0x000fce000000001b */
.L_x_1632:
[C---:B------:R-:W-:Y:S01]  /*1ea40*/  IMAD.WIDE.U32 R26, R15.reuse, 0x10, R174 ;  /* 0x000000100f1a7825 */ /* 0x040fe200078e00ae */
[----:B------:R-:W-:Y:S02]  /*1ea50*/  SEL R16, RZ, 0x10000, !P4 ;  /* 0x00010000ff107807 */ /* 0x000fe40006000000 */
[----:B------:R-:W-:Y:S01]  /*1ea60*/  SEL R25, RZ, 0x100, !P3 ;  /* 0x00000100ff197807 */ /* 0x000fe20005800000 */
[----:B------:R-:W-:Y:S01]  /*1ea70*/  IMAD.WIDE.U32 R30, R15, 0x8, R172 ;  /* 0x000000080f1e7825 */ /* 0x000fe200078e00ac */
[----:B------:R0:W-:Y:S01]  /*1ea80*/  STG.E.128 desc[UR6][R26.64], R32 ;  /* 0x000000201a007986 */ /* 0x0001e2000c101d06 */
[C---:B------:R-:W-:Y:S02]  /*1ea90*/  LOP3.LUT P4, RZ, R6.reuse, 0x4, RZ, 0xc0, !PT ;  /* 0x0000000406ff7812 */ /* 0x040fe4000788c0ff */
[C---:B------:R-:W-:Y:S02]  /*1eaa0*/  LOP3.LUT P3, RZ, R6.reuse, 0x2, RZ, 0xc0, !PT ;  /* 0x0000000206ff7812 */ /* 0x040fe4000786c0ff */
[----:B------:R-:W-:-:S02]  /*1eab0*/  LOP3.LUT P6, RZ, R6, 0x10, RZ, 0xc0, !PT ;  /* 0x0000001006ff7812 */ /* 0x000fc400078cc0ff */
[----:B0-----:R-:W-:Y:S02]  /*1eac0*/  SEL R26, RZ, 0x1000000, !P5 ;  /* 0x01000000ff1a7807 */ /* 0x001fe40006800000 */
[----:B------:R-:W-:Y:S02]  /*1ead0*/  LOP3.LUT P5, RZ, R6, 0x8, RZ, 0xc0, !PT ;  /* 0x0000000806ff7812 */ /* 0x000fe400078ac0ff */
[----:B------:R-:W-:Y:S02]  /*1eae0*/  LOP3.LUT R26, R25, R26, R16, 0xfe, !PT ;  /* 0x0000001a191a7212 */ /* 0x000fe400078efe10 */
[----:B------:R-:W-:Y:S02]  /*1eaf0*/  SEL R16, RZ, 0x1000000, !P3 ;  /* 0x01000000ff107807 */ /* 0x000fe40005800000 */
[----:B------:R-:W-:Y:S02]  /*1eb00*/  SEL R25, RZ, 0x10000, !P4 ;  /* 0x00010000ff197807 */ /* 0x000fe40006000000 */
[----:B------:R-:W-:-:S04]  /*1eb10*/  SEL R27, RZ, 0x100, !P5 ;  /* 0x00000100ff1b7807 */ /* 0x000fc80006800000 */
[----:B------:R-:W-:Y:S02]  /*1eb20*/  LOP3.LUT R16, R27, R16, R25, 0xfe, !PT ;  /* 0x000000101b107212 */ /* 0x000fe400078efe19 */
[----:B------:R-:W-:Y:S02]  /*1eb30*/  SEL R27, RZ, 0x1, !P2 ;  /* 0x00000001ff1b7807 */ /* 0x000fe40005000000 */
[----:B------:R-:W-:Y:S02]  /*1eb40*/  SEL R25, RZ, 0x1, !P6 ;  /* 0x00000001ff197807 */ /* 0x000fe40007000000 */
[----:B------:R-:W-:Y:S02]  /*1eb50*/  LOP3.LUT R27, R26, R27, RZ, 0xfc, !PT ;  /* 0x0000001b1a1b7212 */ /* 0x000fe400078efcff */
[----:B------:R-:W-:-:S05]  /*1eb60*/  LOP3.LUT R26, R16, R25, RZ, 0xfc, !PT ;  /* 0x00000019101a7212 */ /* 0x000fca00078efcff */
[----:B------:R0:W-:Y:S01]  /*1eb70*/  STG.E.64 desc[UR6][R30.64], R26 ;  /* 0x0000001a1e007986 */ /* 0x0001e2000c101b06 */
[----:B------:R-:W-:Y:S05]  /*1eb80*/  @!P0 BRA `(.L_x_1673) ;  /* 0x0000000000508947 */ /* 0x000fea0003800000 */
[----:B------:R-:W-:Y:S01]  /*1eb90*/  IMAD.U32 R16, R13, 0x10000, RZ ;  /* 0x000100000d107824 */ /* 0x000fe200078e00ff */
[----:B------:R-:W-:Y:S02]  /*1eba0*/  LOP3.LUT R25, R14, 0xffff, RZ, 0xc0, !PT ;  /* 0x0000ffff0e197812 */ /* 0x000fe400078ec0ff */
[----:B0-----:R-:W-:Y:S02]  /*1ebb0*/  LOP3.LUT R26, R10, 0xff, RZ, 0xc0, !PT ;  /* 0x000000ff0a1a7812 */ /* 0x001fe400078ec0ff */
[----:B------:R-:W-:Y:S02]  /*1ebc0*/  LOP3.LUT R16, R16, 0xff0000, RZ, 0xc0, !PT ;  /* 0x00ff000010107812 */ /* 0x000fe400078ec0ff */
[----:B------:R-:W-:Y:S01]  /*1ebd0*/  LOP3.LUT R30, R9, 0xff, RZ, 0xc0, !PT ;  /* 0x000000ff091e7812 */ /* 0x000fe200078ec0ff */
[----:B------:R-:W-:Y:S01]  /*1ebe0*/  IMAD.WIDE.U32 R26, R26, 0x1000000, RZ ;  /* 0x010000001a1a7825 */ /* 0x000fe200078e00ff */
[----:B------:R-:W-:Y:S02]  /*1ebf0*/  PRMT R16, R16, 0x4210, R25 ;  /* 0x0000421010107816 */ /* 0x000fe40000000019 */
[----:B------:R-:W-:Y:S01]  /*1ec00*/  PRMT R25, R12, 0x7104, RZ ;  /* 0x000071040c197816 */ /* 0x000fe200000000ff */
[----:B------:R-:W-:Y:S01]  /*1ec10*/  IMAD.WIDE.U32 R30, R30, 0x10000, RZ ;  /* 0x000100001e1e7825 */ /* 0x000fe200078e00ff */
[----:B------:R-:W-:-:S02]  /*1ec20*/  LOP3.LUT R32, R8, 0xff, RZ, 0xc0, !PT ;  /* 0x000000ff08207812 */ /* 0x000fc400078ec0ff */
[----:B------:R-:W-:-:S03]  /*1ec30*/  LOP3.LUT R16, R16, 0xff00, R25, 0xf8, !PT ;  /* 0x0000ff0010107812 */ /* 0x000fc600078ef819 */
[----:B------:R-:W-:Y:S01]  /*1ec40*/  IMAD.WIDE.U32 R32, R32, 0x100, RZ ;  /* 0x0000010020207825 */ /* 0x000fe200078e00ff */
[----:B------:R-:W-:-:S04]  /*1ec50*/  LOP3.LUT R16, R16, 0xff, R11, 0xf8, !PT ;  /* 0x000000ff10107812 */ /* 0x000fc800078ef80b */
[----:B------:R-:W-:Y:S02]  /*1ec60*/  LOP3.LUT R16, R31, R16, R27, 0xfe, !PT ;  /* 0x000000101f107212 */ /* 0x000fe400078efe1b */
[----:B------:R-:W-:Y:S02]  /*1ec70*/  LOP3.LUT R30, R32, R26, R30, 0xfe, !PT ;  /* 0x0000001a201e7212 */ /* 0x000fe400078efe1e */
[----:B------:R-:W0:Y:S01]  /*1ec80*/  LDC.64 R26, c[0x0][0x3b8] ;  /* 0x0000ee00ff1a7b82 */ /* 0x000e220000000a00 */
[----:B------:R-:W-:Y:S02]  /*1ec90*/  LOP3.LUT R33, R16, R33, RZ, 0xfc, !PT ;  /* 0x0000002110217212 */ /* 0x000fe400078efcff */
[----:B------:R-:W-:Y:S01]  /*1eca0*/  LOP3.LUT R32, R30, 0xff, R7, 0xf8, !PT ;  /* 0x000000ff1e207812 */ /* 0x000fe200078ef807 */
[----:B0-----:R-:W-:-:S05]  /*1ecb0*/  IMAD.WIDE.U32 R26, R15, 0x8, R26 ;  /* 0x000000080f1a7825 */ /* 0x001fca00078e001a */
[----:B------:R1:W-:Y:S02]  /*1ecc0*/  STG.E.64 desc[UR6][R26.64], R32 ;  /* 0x000000201a007986 */ /* 0x0003e4000c101b06 */
.L_x_1673:
[----:B0-----:R-:W0:Y:S01]  /*1ecd0*/  @P0 LDC.64 R30, c[0x0][0x398] ;  /* 0x0000e600ff1e0b82 */ /* 0x001e220000000a00 */
[----:B------:R-:W-:-:S07]  /*1ece0*/  IADD3 R16, PT, PT, R130, 0x60, RZ ;  /* 0x0000006082107810 */ /* 0x000fce0007ffe0ff */
        /* <DEDUP_REMOVED lines=24> */
.L_x_1677:
        /* <DEDUP_REMOVED lines=12> */
.L_x_1679:
[----:B------:R-:W-:Y:S05]  /*1ef30*/  BSYNC.RECONVERGENT B1 ;  /* 0x0000000000017941 */ /* 0x000fea0003800200 */
.L_x_1678:
        /* <DEDUP_REMOVED lines=61> */
.L_x_1676:
[----:B------:R-:W-:Y:S05]  /*1f310*/  BSYNC.RECONVERGENT B0 ;  /* 0x0000000000007941 */ /* 0x000fea0003800200 */
.L_x_1675:
        /* <DEDUP_REMOVED lines=8> */
[C---:B-----5:R-:W-:Y:S02]  /*1f3a0*/  SHF.L.U32 R7, R32.reuse, 0x10, RZ ;  /* 0x0000001020077819 */ /* 0x060fe400000006ff */
[----:B------:R-:W-:Y:S02]  /*1f3b0*/  PLOP3.LUT P4, PT, P2, PT, PT, 0x8, 0x80 ;  /* 0x000000000080781c */ /* 0x000fe4000178e170 */
[----:B------:R-:W-:Y:S01]  /*1f3c0*/  PRMT R32, R32, 0x7632, R32 ;  /* 0x0000763220207816 */ /* 0x000fe20000000020 */
[----:B------:R-:W-:-:S05]  /*1f3d0*/  FMUL.FTZ R7, R7, R137 ;  /* 0x0000008907077220 */ /* 0x000fca0000410000 */
[----:B------:R-:W-:-:S05]  /*1f3e0*/  FSEL R7, R7, RZ, !P2 ;  /* 0x000000ff07077208 */ /* 0x000fca0005000000 */
        /* <DEDUP_REMOVED lines=10> */
.L_x_1682:
        /* <DEDUP_REMOVED lines=12> */
.L_x_1684:
[----:B------:R-:W-:Y:S05]  /*1f550*/  BSYNC.RECONVERGENT B1 ;  /* 0x0000000000017941 */ /* 0x000fea0003800200 */
.L_x_1683:
        /* <DEDUP_REMOVED lines=62> */
.L_x_1681:
[----:B------:R-:W-:Y:S05]  /*1f940*/  BSYNC.RECONVERGENT B0 ;  /* 0x0000000000007941 */ /* 0x000fea0003800200 */
.L_x_1680:
[----:B------:R-:W-:Y:S01]  /*1f950*/  I2FP.F32.U32 R8, R11 ;  /* 0x0000000b00087245 */ /* 0x000fe20000201000 */
[----:B0-----:R-:W-:Y:S01]  /*1f960*/  @P1 IMAD.U32 R30, R48, 0x10000, RZ ;  /* 0x00010000301e1824 */ /* 0x001fe200078e00ff */
        /* <DEDUP_REMOVED lines=23> */
.L_x_1687:
        /* <DEDUP_REMOVED lines=12> */
.L_x_1689:
[----:B------:R-:W-:Y:S05]  /*1fba0*/  BSYNC.RECONVERGENT B1 ;  /* 0x0000000000017941 */ /* 0x000fea0003800200 */
.L_x_1688:
        /* <DEDUP_REMOVED lines=62> */
.L_x_1686:
[----:B------:R-:W-:Y:S05]  /*1ff90*/  BSYNC.RECONVERGENT B0 ;  /* 0x0000000000007941 */ /* 0x000fea0003800200 */
.L_x_1685:
        /* <DEDUP_REMOVED lines=22> */
.L_x_1692:
        /* <DEDUP_REMOVED lines=12> */
.L_x_1694:
[----:B------:R-:W-:Y:S05]  /*201c0*/  BSYNC.RECONVERGENT B1 ;  /* 0x0000000000017941 */ /* 0x000fea0003800200 */
.L_x_1693:
        /* <DEDUP_REMOVED lines=62> */
.L_x_1691:
[----:B------:R-:W-:Y:S05]  /*205b0*/  BSYNC.RECONVERGENT B0 ;  /* 0x0000000000007941 */ /* 0x000fea0003800200 */
.L_x_1690:
        /* <DEDUP_REMOVED lines=27> */
.L_x_1697:
        /* <DEDUP_REMOVED lines=12> */
.L_x_1699:
[----:B------:R-:W-:Y:S05]  /*20830*/  BSYNC.RECONVERGENT B1 ;  /* 0x0000000000017941 */ /* 0x000fea0003800200 */
.L_x_1698:
        /* <DEDUP_REMOVED lines=62> */
.L_x_1696:
[----:B------:R-:W-:Y:S05]  /*20c20*/  BSYNC.RECONVERGENT B0 ;  /* 0x0000000000007941 */ /* 0x000fea0003800200 */
.L_x_1695:
        /* <DEDUP_REMOVED lines=23> */
.L_x_1702:
        /* <DEDUP_REMOVED lines=12> */
.L_x_1704:
[----:B------:R-:W-:Y:S05]  /*20e60*/  BSYNC.RECONVERGENT B1 ;  /* 0x0000000000017941 */ /* 0x000fea0003800200 */
.L_x_1703:
        /* <DEDUP_REMOVED lines=62> */
.L_x_1701:
[----:B------:R-:W-:Y:S05]  /*21250*/  BSYNC.RECONVERGENT B0 ;  /* 0x0000000000007941 */ /* 0x000fea0003800200 */
.L_x_1700:
        /* <DEDUP_REMOVED lines=25> */
.L_x_1707:
        /* <DEDUP_REMOVED lines=12> */
.L_x_1709:
[----:B------:R-:W-:Y:S05]  /*214b0*/  BSYNC.RECONVERGENT B1 ;  /* 0x0000000000017941 */ /* 0x000fea0003800200 */
.L_x_1708:
        /* <DEDUP_REMOVED lines=62> */
.L_x_1706:
[----:B------:R-:W-:Y:S05]  /*218a0*/  BSYNC.RECONVERGENT B0 ;  /* 0x0000000000007941 */ /* 0x000fea0003800200 */
.L_x_1705:
        /* <DEDUP_REMOVED lines=22> */
.L_x_1712:
        /* <DEDUP_REMOVED lines=12> */
.L_x_1714:
[----:B------:R-:W-:Y:S05]  /*21ad0*/  BSYNC.RECONVERGENT B1 ;  /* 0x0000000000017941 */ /* 0x000fea0003800200 */
.L_x_1713:
        /* <DEDUP_REMOVED lines=62> */
.L_x_1711:
[----:B------:R-:W-:Y:S05]  /*21ec0*/  BSYNC.RECONVERGENT B0 ;  /* 0x0000000000007941 */ /* 0x000fea0003800200 */
.L_x_1710:
[----:B------:R-:W-:Y:S01]  /*21ed0*/  I2FP.F32.U32 R10, R13 ;  /* 0x0000000d000a7245 */ /* 0x000fe20000201000 */
[----:B------:R-:W-:Y:S01]  /*21ee0*/  BSSY.RECONVERGENT B0, `(.L_x_1715) ;  /* 0x0000065000007945 */ /* 0x000fe20003800200 */
[----:B------:R-:W-:Y:S01]  /*21ef0*/  @P1 PRMT R11, R49, 0x7632, R11 ;  /* 0x00007632310b1816 */ /* 0x000fe2000000000b */
[----:B------:R-:W-:Y:S02]  /*21f00*/  IMAD.MOV.U32 R12, RZ, RZ, 0x2 ;  /* 0x00000002ff0c7424 */ /* 0x000fe400078e00ff */
[----:B------:R-:W-:Y:S02]  /*21f10*/  FFMA.FTZ R10, R10, R135, 1.1641532182693481445e-10 ;  /* 0x2f0000000a0a7423 */ /* 0x000fe40000010087 */
[----:B------:R-:W-:-:S03]  /*21f20*/  @P1 IMAD.U32 R11, R11, 0x10000, RZ ;  /* 0x000100000b0b1824 */ /* 0x000fc600078e00ff */
[----:B------:R-:W-:Y:S02]  /*21f30*/  FSETP.GTU.FTZ.AND P2, PT, R10, R136, PT ;  /* 0x000000880a00720b */ /* 0x000fe40003f5c000 */
[----:B------:R-:W-:-:S04]  /*21f40*/  PRMT R10, R53, 0x7632, R10 ;  /* 0x00007632350a7816 */ /* 0x000fc8000000000a */
[----:B------:R-:W-:-:S05]  /*21f50*/  SHF.L.U32 R10, R10, 0x10, RZ ;  /* 0x000000100a0a7819 */ /* 0x000fca00000006ff */
[----:B------:R-:W-:-:S05]  /*21f60*/  FMUL.FTZ R10, R10, R137 ;  /* 0x000000890a0a7220 */ /* 0x000fca0000410000 */
[----:B------:R-:W-:-:S05]  /*21f70*/  FSEL R10, R10, RZ, !P2 ;  /* 0x000000ff0a0a7208 */ /* 0x000fca0005000000 */
[----:B------:R-:W-:-:S04]  /*21f80*/  FADD.FTZ R10, R25, R10 ;  /* 0x0000000a190a7221 */ /* 0x000fc80000010000 */
[----:B------:R-:W-:Y:S01]  /*21f90*/  @P1 FADD.FTZ R25, R10, R11 ;  /* 0x0000000b0a191221 */ /* 0x000fe20000010000 */
        /* <DEDUP_REMOVED lines=14> */
.L_x_1717:
        /* <DEDUP_REMOVED lines=12> */
.L_x_1719:
[----:B------:R-:W-:Y:S05]  /*22140*/  BSYNC.RECONVERGENT B1 ;  /* 0x0000000000017941 */ /* 0x000fea0003800200 */
.L_x_1718:
        /* <DEDUP_REMOVED lines=62> */
.L_x_1716:
[----:B------:R-:W-:Y:S05]  /*22530*/  BSYNC.RECONVERGENT B0 ;  /* 0x0000000000007941 */ /* 0x000fea0003800200 */
.L_x_1715:
[----:B------:R-:W-:Y:S01]  /*22540*/  I2FP.F32.U32 R11, R11 ;  /* 0x0000000b000b7245 */ /* 0x000fe20000201000 */
[----:B------:R-:W-:Y:S01]  /*22550*/  BSSY.RECONVERGENT B0, `(.L_x_1720) ;  /* 0x000005f000007945 */ /* 0x000fe20003800200 */
[----:B------:R-:W-:Y:S01]  /*22560*/  ISETP.NE.AND P3, PT, R12, 0x1, PT ;  /* 0x000000010c00780c */ /* 0x000fe20003f65270 */
[----:B------:R-:W-:Y:S02]  /*22570*/  IMAD.MOV.U32 R13, RZ, RZ, 0x2 ;  /* 0x00000002ff0d7424 */ /* 0x000fe400078e00ff */
[----:B------:R-:W-:Y:S01]  /*22580*/  FFMA.FTZ R11, R11, R135, 1.1641532182693481445e-10 ;  /* 0x2f0000000b0b7423 */ /* 0x000fe20000010087 */
[----:B------:R-:W-:-:S04]  /*22590*/  IMAD.MOV.U32 R27, RZ, RZ, R46 ;  /* 0x000000ffff1b7224 */ /* 0x000fc800078e002e */
[----:B------:R-:W-:Y:S02]  /*225a0*/  FSETP.GTU.FTZ.AND P2, PT, R11, R136, PT ;  /* 0x000000880b00720b */ /* 0x000fe40003f5c000 */
[C---:B------:R-:W-:Y:S02]  /*225b0*/  SHF.L.U32 R11, R34.reuse, 0x10, RZ ;  /* 0x00000010220b7819 */ /* 0x040fe400000006ff */
        /* <DEDUP_REMOVED lines=13> */
.L_x_1722:
        /* <DEDUP_REMOVED lines=12> */
.L_x_1724:
[----:B------:R-:W-:Y:S05]  /*22750*/  BSYNC.RECONVERGENT B1 ;  /* 0x0000000000017941 */ /* 0x000fea0003800200 */
.L_x_1723:
        /* <DEDUP_REMOVED lines=62> */
.L_x_1721:
[----:B------:R-:W-:Y:S05]  /*22b40*/  BSYNC.RECONVERGENT B0 ;  /* 0x0000000000007941 */ /* 0x000fea0003800200 */
.L_x_1720:
[----:B------:R-:W-:Y:S01]  /*22b50*/  I2FP.F32.U32 R12, R27 ;  /* 0x0000001b000c7245 */ /* 0x000fe20000201000 */
[----:B------:R-:W-:Y:S01]  /*22b60*/  @P1 IMAD.U32 R26, R50, 0x10000, RZ ;  /* 0x00010000321a1824 */ /* 0x000fe200078e00ff */
        /* <DEDUP_REMOVED lines=23> */
.L_x_1727:
        /* <DEDUP_REMOVED lines=12> */
.L_x_1729:
[----:B------:R-:W-:Y:S05]  /*22da0*/  BSYNC.RECONVERGENT B1 ;  /* 0x0000000000017941 */ /* 0x000fea0003800200 */
.L_x_1728:
        /* <DEDUP_REMOVED lines=62> */
.L_x_1726:
[----:B------:R-:W-:Y:S05]  /*23190*/  BSYNC.RECONVERGENT B0 ;  /* 0x0000000000007941 */ /* 0x000fea0003800200 */
.L_x_1725:
[----:B------:R-:W-:Y:S01]  /*231a0*/  I2FP.F32.U32 R13, R27 ;  /* 0x0000001b000d7245 */ /* 0x000fe20000201000 */
[----:B------:R-:W-:Y:S01]  /*231b0*/  IMAD.U32 R34, R34, 0x10000, RZ ;  /* 0x0001000022227824 */ /* 0x000fe200078e00ff */
[----:B------:R-:W-:Y:S01]  /*231c0*/  ISETP.NE.AND P4, PT, R12, 0x1, PT ;  /* 0x000000010c00780c */ /* 0x000fe20003f85270 */
[----:B------:R-:W-:Y:S01]  /*231d0*/  BSSY.RECONVERGENT B0, `(.L_x_1730) ;  /* 0x000005c000007945 */ /* 0x000fe20003800200 */
[----:B------:R-:W-:Y:S01]  /*231e0*/  MOV R28, R46 ;  /* 0x0000002e001c7202 */ /* 0x000fe20000000f00 */
[----:B------:R-:W-:Y:S01]  /*231f0*/  FFMA.FTZ R13, R13, R135, 1.1641532182693481445e-10 ;  /* 0x2f0000000d0d7423 */ /* 0x000fe20000010087 */
[----:B------:R-:W-:Y:S01]  /*23200*/  FMUL.FTZ R27, R34, R137 ;  /* 0x00000089221b7220 */ /* 0x000fe20000410000 */
[----:B------:R-:W-:-:S03]  /*23210*/  IMAD.MOV.U32 R34, RZ, RZ, 0x2 ;  /* 0x00000002ff227424 */ /* 0x000fc600078e00ff */
[----:B------:R-:W-:-:S04]  /*23220*/  FSETP.GTU.FTZ.AND P3, PT, R13, R136, PT ;  /* 0x000000880d00720b */ /* 0x000fc80003f7c000 */
        /* <DEDUP_REMOVED lines=11> */
.L_x_1732:
        /* <DEDUP_REMOVED lines=12> */
.L_x_1734:
[----:B------:R-:W-:Y:S05]  /*233a0*/  BSYNC.RECONVERGENT B1 ;  /* 0x0000000000017941 */ /* 0x000fea0003800200 */
.L_x_1733:
[----:B------:R-:W-:Y:S01]  /*233b0*/  IMAD.WIDE.U32 R116, R0, -0x2daee0ad, RZ ;  /* 0xd2511f5300747825 */ /* 0x000fe200078e00ff */
[----:B------:R-:W-:Y:S01]  /*233c0*/  UIADD3 UR15, UPT, UPT, UR4, -0x61c88647, URZ ;  /* 0x9e3779b9040f7890 */ /* 0x000fe2000fffe0ff */
[----:B------:R-:W-:Y:S02]  /*233d0*/  MOV R28, R40 ;  /* 0x00000028001c7202 */ /* 0x000fe40000000f00 */
        /* <DEDUP_REMOVED lines=58> */
[----:B------:R-:W-:-:S07]  /*23780*/  LOP3.LUT R44, R42, UR15, R13, 0x96, !PT ;  /* 0x0000000f2a2c7c12 */ /* 0x000fce000f8e960d */
.L_x_1731:
[----:B------:R-:W-:Y:S05]  /*23790*/  BSYNC.RECONVERGENT B0 ;  /* 0x0000000000007941 */ /* 0x000fea0003800200 */
.L_x_1730:
        /* <DEDUP_REMOVED lines=27> */
.L_x_1737:
        /* <DEDUP_REMOVED lines=12> */
.L_x_1739:
[----:B------:R-:W-:Y:S05]  /*23a10*/  BSYNC.RECONVERGENT B1 ;  /* 0x0000000000017941 */ /* 0x000fea0003800200 */
.L_x_1738:
        /* <DEDUP_REMOVED lines=62> */
.L_x_1736:
[----:B------:R-:W-:Y:S05]  /*23e00*/  BSYNC.RECONVERGENT B0 ;  /* 0x0000000000007941 */ /* 0x000fea0003800200 */
.L_x_1735:
        /* <DEDUP_REMOVED lines=21> */
.L_x_1742:
        /* <DEDUP_REMOVED lines=12> */
.L_x_1744:
[----:B------:R-:W-:Y:S05]  /*24020*/  BSYNC.RECONVERGENT B1 ;  /* 0x0000000000017941 */ /* 0x000fea0003800200 */
.L_x_1743:
        /* <DEDUP_REMOVED lines=62> */
.L_x_1741:
[----:B------:R-:W-:Y:S05]  /*24410*/  BSYNC.RECONVERGENT B0 ;  /* 0x0000000000007941 */ /* 0x000fea0003800200 */
.L_x_1740:
[----:B------:R-:W-:Y:S01]  /*24420*/  I2FP.F32.U32 R28, R28 ;  /* 0x0000001c001c7245 */ /* 0x000fe20000201000 */
[----:B------:R-:W-:Y:S01]  /*24430*/  BSSY.RECONVERGENT B0, `(.L_x_1745) ;  /* 0x0000063000007945 */ /* 0x000fe20003800200 */
[----:B------:R-:W-:Y:S02]  /*24440*/  IMAD.MOV.U32 R116, RZ, RZ, 0x2 ;  /* 0x00000002ff747424 */ /* 0x000fe400078e00ff */
[----:B------:R-:W-:Y:S02]  /*24450*/  IMAD.MOV.U32 R33, RZ, RZ, R46 ;  /* 0x000000ffff217224 */ /* 0x000fe400078e002e */
[----:B------:R-:W-:-:S05]  /*24460*/  FFMA.FTZ R28, R28, R135, 1.1641532182693481445e-10 ;  /* 0x2f0000001c1c7423 */ /* 0x000fca0000010087 */
[----:B------:R-:W-:Y:S01]  /*24470*/  FSETP.GTU.FTZ.AND P5, PT, R28, R136, PT ;  /* 0x000000881c00720b */ /* 0x000fe20003fbc000 */
[----:B------:R-:W-:-:S04]  /*24480*/  IMAD.U32 R28, R55, 0x10000, RZ ;  /* 0x00010000371c7824 */ /* 0x000fc800078e00ff */
[----:B------:R-:W-:-:S05]  /*24490*/  FMUL.FTZ R28, R28, R137 ;  /* 0x000000891c1c7220 */ /* 0x000fca0000410000 */
[----:B------:R-:W-:-:S05]  /*244a0*/  FSEL R28, R28, RZ, !P5 ;  /* 0x000000ff1c1c7208 */ /* 0x000fca0006800000 */
[----:B------:R-:W-:Y:S01]  /*244b0*/  FADD.FTZ R13, R13, R28 ;  /* 0x0000001c0d0d7221 */ /* 0x000fe20000010000 */
[----:B------:R-:W-:-:S04]  /*244c0*/  @P1 IMAD.U32 R28, R51, 0x10000, RZ ;  /* 0x00010000331c1824 */ /* 0x000fc800078e00ff */
        /* <DEDUP_REMOVED lines=14> */
.L_x_1747:
        /* <DEDUP_REMOVED lines=12> */
.L_x_1749:
[----:B------:R-:W-:Y:S05]  /*24670*/  BSYNC.RECONVERGENT B1 ;  /* 0x0000000000017941 */ /* 0x000fea0003800200 */
.L_x_1748:
        /* <DEDUP_REMOVED lines=62> */
.L_x_1746:
[----:B------:R-:W-:Y:S05]  /*24a60*/  BSYNC.RECONVERGENT B0 ;  /* 0x0000000000007941 */ /* 0x000fea0003800200 */
.L_x_1745:
        /* <DEDUP_REMOVED lines=20> */
.L_x_1752:
        /* <DEDUP_REMOVED lines=15> */
.L_x_1754:
[----:B------:R-:W-:Y:S05]  /*24ca0*/  BSYNC.RECONVERGENT B1 ;  /* 0x0000000000017941 */ /* 0x000fea0003800200 */
.L_x_1753:
        /* <DEDUP_REMOVED lines=62> */
.L_x_1751:
[----:B------:R-:W-:Y:S05]  /*25090*/  BSYNC.RECONVERGENT B0 ;  /* 0x0000000000007941 */ /* 0x000fea0003800200 */
.L_x_1750:
[----:B------:R-:W-:Y:S02]  /*250a0*/  I2FP.F32.U32 R35, R35 ;  /* 0x0000002300237245 */ /* 0x000fe40000201000 */
[----:B------:R-:W-:Y:S02]  /*250b0*/  PRMT R37, R14, 0x5410, R37 ;  /* 0x000054100e257816 */ /* 0x000fe40000000025 */
[----:B------:R-:W-:Y:S01]  /*250c0*/  PRMT R36, R36, 0x5410, R39 ;  /* 0x0000541024247816 */ /* 0x000fe20000000027 */
[----:B------:R-:W-:Y:S01]  /*250d0*/  FFMA.FTZ R35, R35, R135, 1.1641532182693481445e-10 ;  /* 0x2f00000023237423 */ /* 0x000fe20000010087 */
[----:B------:R-:W-:-:S04]  /*250e0*/  PRMT R38, R38, 0x5410, R41 ;  /* 0x0000541026267816 */ /* 0x000fc80000000029 */
[----:B------:R-:W-:Y:S02]  /*250f0*/  FSETP.GTU.FTZ.AND P6, PT, R35, R136, PT ;  /* 0x000000882300720b */ /* 0x000fe40003fdc000 */
[----:B------:R-:W-:Y:S02]  /*25100*/  PRMT R35, R55, 0x7632, R35 ;  /* 0x0000763237237816 */ /* 0x000fe40000000023 */
[----:B------:R-:W-:Y:S02]  /*25110*/  SEL R116, RZ, 0x1, P6 ;  /* 0x00000001ff747807 */ /* 0x000fe40003000000 */
[----:B------:R-:W-:Y:S02]  /*25120*/  SHF.L.U32 R35, R35, 0x10, RZ ;  /* 0x0000001023237819 */ /* 0x000fe400000006ff */
[----:B------:R-:W-:-:S03]  /*25130*/  PRMT R14, R116, 0x7610, R14 ;  /* 0x00007610740e7816 */ /* 0x000fc6000000000e */
[----:B------:R-:W-:-:S05]  /*25140*/  FMUL.FTZ R35, R35, R137 ;  /* 0x0000008923237220 */ /* 0x000fca0000410000 */
[----:B------:R-:W-:-:S05]  /*25150*/  FSEL R35, R35, RZ, !P6 ;  /* 0x000000ff23237208 */ /* 0x000fca0007000000 */
[----:B------:R-:W-:Y:S01]  /*25160*/  FADD.FTZ R35, R33, R35 ;  /* 0x0000002321237221 */ /* 0x000fe20000010000 */
[----:B------:R-:W-:-:S05]  /*25170*/  @P1 PRMT R33, R51, 0x7632, R33 ;  /* 0x0000763233211816 */ /* 0x000fca0000000021 */
[----:B------:R-:W-:-:S04]  /*25180*/  @P1 IMAD.U32 R33, R33, 0x10000, RZ ;  /* 0x0001000021211824 */ /* 0x000fc800078e00ff */
[----:B------:R-:W-:Y:S01]  /*25190*/  @P1 FADD.FTZ R33, R35, R33 ;  /* 0x0000002123211221 */ /* 0x000fe20000010000 */
[----:B------:R-:W-:-:S05]  /*251a0*/  @!P1 IMAD.MOV.U32 R33, RZ, RZ, R35 ;  /* 0x000000ffff219224 */ /* 0x000fca00078e0023 */
[----:B------:R-:W-:-:S04]  /*251b0*/  F2FP.BF16.F32.PACK_AB R35, RZ, R33 ;  /* 0x00000021ff23723e */ /* 0x000fc800000010ff */
[----:B------:R-:W-:Y:S01]  /*251c0*/  PRMT R39, R34, 0x5410, R35 ;  /* 0x0000541022277816 */ /* 0x000fe20000000023 */
[----:B------:R-:W-:Y:S06]  /*251d0*/  BRA `(.L_x_1755) ;  /* 0x0000003000b87947 */ /* 0x000fec0003800000 */
.L_x_1674:
        /* <DEDUP_REMOVED lines=16> */
.L_x_1758:
        /* <DEDUP_REMOVED lines=12> */
.L_x_1760:
[----:B------:R-:W-:Y:S05]  /*253a0*/  BSYNC.RECONVERGENT B1 ;  /* 0x0000000000017941 */ /* 0x000fea0003800200 */
.L_x_1759:
        /* <DEDUP_REMOVED lines=61> */
.L_x_1757:
[----:B------:R-:W-:Y:S05]  /*25780*/  BSYNC.RECONVERGENT B0 ;  /* 0x0000000000007941 */ /* 0x000fea0003800200 */
.L_x_1756:
[----:B------:R-:W-:Y:S01]  /*25790*/  I2FP.F32.U32 R25, R25 ;  /* 0x0000001900197245 */ /* 0x000fe20000201000 */
[----:B------:R-:W-:Y:S01]  /*257a0*/  BSSY.RECONVERGENT B0, `(.L_x_1761) ;  /* 0x0000064000007945 */ /* 0x000fe20003800200 */
[----:B------:R-:W-:Y:S01]  /*257b0*/  ISETP.NE.AND P3, PT, R27, 0x1, PT ;  /* 0x000000011b00780c */ /* 0x000fe20003f65270 */
[----:B------:R-:W-:Y:S01]  /*257c0*/  HFMA2 R26, -RZ, RZ, 0, 1.1920928955078125e-07 ;  /* 0x00000002ff1a7431 */ /* 0x000fe200000001ff */
[----:B------:R-:W-:Y:S01]  /*257d0*/  LOP3.LUT R6, R6, 0xffffffef, RZ, 0xc0, !PT ;  /* 0xffffffef06067812 */ /* 0x000fe200078ec0ff */
[----:B------:R-:W-:-:S05]  /*257e0*/  FFMA.FTZ R25, R25, R135, 1.1641532182693481445e-10 ;  /* 0x2f00000019197423 */ /* 0x000fca0000010087 */
[----:B------:R-:W-:Y:S01]  /*257f0*/  FSETP.GTU.FTZ.AND P2, PT, R25, R136, PT ;  /* 0x000000881900720b */ /* 0x000fe20003f5c000 */
[C---:B-----5:R-:W-:Y:S01]  /*25800*/  IMAD.U32 R25, R32.reuse, 0x10000, RZ ;  /* 0x0001000020197824 */ /* 0x060fe200078e00ff */
        /* <DEDUP_REMOVED lines=18> */
.L_x_1763:
        /* <DEDUP_REMOVED lines=12> */
.L_x_1765:
[----:B------:R-:W-:Y:S05]  /*259f0*/  BSYNC.RECONVERGENT B1 ;  /* 0x0000000000017941 */ /* 0x000fea0003800200 */
.L_x_1764:
        /* <DEDUP_REMOVED lines=62> */
.L_x_1762:
[----:B------:R-:W-:Y:S05]  /*25de0*/  BSYNC.RECONVERGENT B0 ;  /* 0x0000000000007941 */ /* 0x000fea0003800200 */
.L_x_1761:
        /* <DEDUP_REMOVED lines=26> */
.L_x_1768:
        /* <DEDUP_REMOVED lines=12> */
.L_x_1770:
[----:B------:R-:W-:Y:S05]  /*26050*/  BSYNC.RECONVERGENT B1 ;  /* 0x0000000000017941 */ /* 0x000fea0003800200 */
.L_x_1769:
        /* <DEDUP_REMOVED lines=62> */
.L_x_1767:
[----:B------:R-:W-:Y:S05]  /*26440*/  BSYNC.RECONVERGENT B0 ;  /* 0x0000000000007941 */ /* 0x000fea0003800200 */
.L_x_1766:
[----:B------:R-:W-:Y:S01]  /*26450*/  I2FP.F32.U32 R25, R25 ;  /* 0x0000001900197245 */ /* 0x000fe20000201000 */
[----:B------:R-:W-:Y:S01]  /*26460*/  BSSY.RECONVERGENT B0, `(.L_x_1771) ;  /* 0x0000064000007945 */ /* 0x000fe20003800200 */
[----:B------:R-:W-:Y:S01]  /*26470*/  ISETP.NE.AND P3, PT, R27, 0x1, PT ;  /* 0x000000011b00780c */ /* 0x000fe20003f65270 */
[----:B------:R-:W-:Y:S01]  /*26480*/  IMAD.MOV.U32 R26, RZ, RZ, 0x2 ;  /* 0x00000002ff1a7424 */ /* 0x000fe200078e00ff */
[----:B------:R-:W-:Y:S01]  /*26490*/  LOP3.LUT R6, R6, 0xfffffffb, RZ, 0xc0, !PT ;  /* 0xfffffffb06067812 */ /* 0x000fe200078ec0ff */
[----:B------:R-:W-:-:S05]  /*264a0*/  FFMA.FTZ R25, R25, R135, 1.1641532182693481445e-10 ;  /* 0x2f00000019197423 */ /* 0x000fca0000010087 */
[----:B------:R-:W-:Y:S02]  /*264b0*/  FSETP.GTU.FTZ.AND P2, PT, R25, R136, PT ;  /* 0x000000881900720b */ /* 0x000fe40003f5c000 */
[C---:B------:R-:W-:Y:S02]  /*264c0*/  SHF.L.U32 R25, R33.reuse, 0x10, RZ ;  /* 0x0000001021197819 */ /* 0x040fe400000006ff */
        /* <DEDUP_REMOVED lines=18> */
.L_x_1773:
        /* <DEDUP_REMOVED lines=12> */
.L_x_1775:
[----:B------:R-:W-:Y:S05]  /*266b0*/  BSYNC.RECONVERGENT B1 ;  /* 0x0000000000017941 */ /* 0x000fea0003800200 */
.L_x_1774:
        /* <DEDUP_REMOVED lines=62> */
.L_x_1772:
[----:B------:R-:W-:Y:S05]  /*26aa0*/  BSYNC.RECONVERGENT B0 ;  /* 0x0000000000007941 */ /* 0x000fea0003800200 */
.L_x_1771:
[----:B------:R-:W-:Y:S01]  /*26ab0*/  I2FP.F32.U32 R25, R25 ;  /* 0x0000001900197245 */ /* 0x000fe20000201000 */
[----:B------:R-:W-:Y:S01]  /*26ac0*/  BSSY.RECONVERGENT B0, `(.L_x_1776) ;  /* 0x0000064000007945 */ /* 0x000fe20003800200 */
[----:B------:R-:W-:Y:S01]  /*26ad0*/  ISETP.NE.AND P2, PT, R26, 0x1, PT ;  /* 0x000000011a00780c */ /* 0x000fe20003f45270 */
[----:B------:R-:W-:Y:S01]  /*26ae0*/  IMAD.MOV.U32 R38, RZ, RZ, 0x2 ;  /* 0x00000002ff267424 */ /* 0x000fe200078e00ff */
[----:B------:R-:W-:Y:S01]  /*26af0*/  @P1 PRMT R27, R49, 0x7632, R27 ;  /* 0x00007632311b1816 */ /* 0x000fe2000000001b */
[----:B------:R-:W-:Y:S01]  /*26b00*/  FFMA.FTZ R25, R25, R135, 1.1641532182693481445e-10 ;  /* 0x2f00000019197423 */ /* 0x000fe20000010087 */
[----:B------:R-:W-:Y:S01]  /*26b10*/  LOP3.LUT R6, R6, 0xfffffffd, RZ, 0xc0, !PT ;  /* 0xfffffffd06067812 */ /* 0x000fe200078ec0ff */
[----:B------:R-:W-:Y:S01]  /*26b20*/  IMAD.MOV.U32 R28, RZ, RZ, R46 ;  /* 0x000000ffff1c7224 */ /* 0x000fe200078e002e */
[----:B------:R-:W-:Y:S02]  /*26b30*/  @P1 SHF.L.U32 R27, R27, 0x10, RZ ;  /* 0x000000101b1b1819 */ /* 0x000fe400000006ff */
[----:B------:R-:W-:Y:S01]  /*26b40*/  FSETP.GTU.FTZ.AND P3, PT, R25, R136, PT ;  /* 0x000000881900720b */ /* 0x000fe20003f7c000 */
[----:B------:R-:W-:-:S04]  /*26b50*/  IMAD.U32 R25, R33, 0x10000, RZ ;  /* 0x0001000021197824 */ /* 0x000fc800078e00ff */
[----:B------:R-:W-:-:S05]  /*26b60*/  FMUL.FTZ R25, R25, R137 ;  /* 0x0000008919197220 */ /* 0x000fca0000410000 */
        /* <DEDUP_REMOVED lines=14> */
.L_x_1778:
        /* <DEDUP_REMOVED lines=12> */
.L_x_1780:
[----:B------:R-:W-:Y:S05]  /*26d10*/  BSYNC.RECONVERGENT B1 ;  /* 0x0000000000017941 */ /* 0x000fea0003800200 */
.L_x_1779:
        /* <DEDUP_REMOVED lines=62> */
.L_x_1777:
[----:B------:R-:W-:Y:S05]  /*27100*/  BSYNC.RECONVERGENT B0 ;  /* 0x0000000000007941 */ /* 0x000fea0003800200 */
.L_x_1776:
[----:B------:R-:W-:Y:S01]  /*27110*/  I2FP.F32.U32 R26, R28 ;  /* 0x0000001c001a7245 */ /* 0x000fe20000201000 */
[----:B------:R-:W-:Y:S01]  /*27120*/  @P1 IMAD.U32 R27, R50, 0x10000, RZ ;  /* 0x00010000321b1824 */ /* 0x000fe200078e00ff */
[----:B------:R-:W-:Y:S01]  /*27130*/  ISETP.NE.AND P3, PT, R38, 0x1, PT ;  /* 0x000000012600780c */ /* 0x000fe20003f65270 */
[----:B------:R-:W-:Y:S01]  /*27140*/  BSSY.RECONVERGENT B0, `(.L_x_1781) ;  /* 0x0000060000007945 */ /* 0x000fe20003800200 */
[----:B------:R-:W-:Y:S02]  /*27150*/  HFMA2 R33, -RZ, RZ, 0, 1.1920928955078125e-07 ;  /* 0x00000002ff217431 */ /* 0x000fe400000001ff */
[----:B------:R-:W-:Y:S01]  /*27160*/  FFMA.FTZ R26, R26, R135, 1.1641532182693481445e-10 ;  /* 0x2f0000001a1a7423 */ /* 0x000fe20000010087 */
[----:B------:R-:W-:-:S04]  /*27170*/  IMAD.MOV.U32 R28, RZ, RZ, R46 ;  /* 0x000000ffff1c7224 */ /* 0x000fc800078e002e */
[----:B------:R-:W-:Y:S01]  /*27180*/  FSETP.GTU.FTZ.AND P2, PT, R26, R136, PT ;  /* 0x000000881a00720b */ /* 0x000fe20003f5c000 */
[----:B------:R-:W-:-:S04]  /*27190*/  IMAD.U32 R26, R34, 0x10000, RZ ;  /* 0x00010000221a7824 */ /* 0x000fc800078e00ff */
[----:B------:R-:W-:-:S05]  /*271a0*/  FMUL.FTZ R26, R26, R137 ;  /* 0x000000891a1a7220 */ /* 0x000fca0000410000 */
[----:B------:R-:W-:Y:S02]  /*271b0*/  FSEL R26, R26, RZ, !P2 ;  /* 0x000000ff1a1a7208 */ /* 0x000fe40005000000 */
        /* <DEDUP_REMOVED lines=13> */
.L_x_1783:
        /* <DEDUP_REMOVED lines=12> */
.L_x_1785:
[----:B------:R-:W-:Y:S05]  /*27350*/  BSYNC.RECONVERGENT B1 ;  /* 0x0000000000017941 */ /* 0x000fea0003800200 */
.L_x_1784:
        /* <DEDUP_REMOVED lines=59> */
[----:B------:R-:W-:Y:S02]  /*27710*/  HFMA2 R33, -RZ, RZ, 0, 0 ;  /* 0x00000000ff217431 */ /* 0x000fe400000001ff */
[----:B------:R-:W-:Y:S01]  /*27720*/  IMAD.MOV.U32 R46, RZ, RZ, R116 ;  /* 0x000000ffff2e7224 */ /* 0x000fe200078e0074 */
[----:B------:R-:W-:-:S07]  /*27730*/  LOP3.LUT R44, R42, UR15, R117, 0x96, !PT ;  /* 0x0000000f2a2c7c12 */ /* 0x000fce000f8e9675 */
.L_x_1782:
[----:B------:R-:W-:Y:S05]  /*27740*/  BSYNC.RECONVERGENT B0 ;  /* 0x0000000000007941 */ /* 0x000fea0003800200 */
.L_x_1781:
        /* <DEDUP_REMOVED lines=24> */
.L_x_1788:
        /* <DEDUP_REMOVED lines=12> */
.L_x_1790:
[----:B------:R-:W-:Y:S05]  /*27990*/  BSYNC.RECONVERGENT B1 ;  /* 0x0000000000017941 */ /* 0x000fea0003800200 */
.L_x_1789:
        /* <DEDUP_REMOVED lines=62> */
.L_x_1787:
[----:B------:R-:W-:Y:S05]  /*27d80*/  BSYNC.RECONVERGENT B0 ;  /* 0x0000000000007941 */ /* 0x000fea0003800200 */
.L_x_1786:
[----:B------:R-:W-:Y:S01]  /*27d90*/  I2FP.F32.U32 R28, R28 ;  /* 0x0000001c001c7245 */ /* 0x000fe20000201000 */
[----:B------:R-:W-:Y:S01]  /*27da0*/  @P1 IMAD.U32 R33, R51, 0x10000, RZ ;  /* 0x0001000033211824 */ /* 0x000fe200078e00ff */
[----:B------:R-:W-:Y:S01]  /*27db0*/  ISETP.NE.AND P5, PT, R116, 0x1, PT ;  /* 0x000000017400780c */ /* 0x000fe20003fa5270 */
[----:B------:R-:W-:Y:S01]  /*27dc0*/  BSSY.RECONVERGENT B0, `(.L_x_1791) ;  /* 0x0000060000007945 */ /* 0x000fe20003800200 */
[----:B------:R-:W-:Y:S02]  /*27dd0*/  IMAD.MOV.U32 R42, RZ, RZ, 0x2 ;  /* 0x00000002ff2a7424 */ /* 0x000fe400078e00ff */
[----:B------:R-:W-:Y:S01]  /*27de0*/  FFMA.FTZ R28, R28, R135, 1.1641532182693481445e-10 ;  /* 0x2f0000001c1c7423 */ /* 0x000fe20000010087 */
[----:B------:R-:W-:-:S04]  /*27df0*/  IMAD.MOV.U32 R118, RZ, RZ, R46 ;  /* 0x000000ffff767224 */ /* 0x000fc800078e002e */
[----:B------:R-:W-:Y:S02]  /*27e00*/  FSETP.GTU.FTZ.AND P4, PT, R28, R136, PT ;  /* 0x000000881c00720b */ /* 0x000fe40003f9c000 */
[----:B------:R-:W-:-:S05]  /*27e10*/  SHF.L.U32 R28, R35, 0x10, RZ ;  /* 0x00000010231c7819 */ /* 0x000fca00000006ff */
        /* <DEDUP_REMOVED lines=15> */
.L_x_1793:
        /* <DEDUP_REMOVED lines=12> */
.L_x_1795:
[----:B------:R-:W-:Y:S05]  /*27fd0*/  BSYNC.RECONVERGENT B1 ;  /* 0x0000000000017941 */ /* 0x000fea0003800200 */
.L_x_1794:
        /* <DEDUP_REMOVED lines=60> */
[----:B------:R-:W-:Y:S01]  /*283a0*/  LOP3.LUT R44, R42, UR15, R117, 0x96, !PT ;  /* 0x0000000f2a2c7c12 */ /* 0x000fe2000f8e9675 */
[----:B------:R-:W-:-:S07]  /*283b0*/  IMAD.MOV.U32 R42, RZ, RZ, RZ ;  /* 0x000000ffff2a7224 */ /* 0x000fce00078e00ff */
.L_x_1792:
[----:B------:R-:W-:Y:S05]  /*283c0*/  BSYNC.RECONVERGENT B0 ;  /* 0x0000000000007941 */ /* 0x000fea0003800200 */
.L_x_1791:
        /* <DEDUP_REMOVED lines=15> */
.L_x_1755:
[----:B------:R-:W-:Y:S01]  /*284c0*/  IMAD.WIDE.U32 R34, R16, 0x10, R174 ;  /* 0x0000001010227825 */ /* 0x000fe200078e00ae */
[----:B------:R-:W-:-:S04]  /*284d0*/  LOP3.LUT P6, RZ, R6, 0x10, RZ, 0xc0, !PT ;  /* 0x0000001006ff7812 */ /* 0x000fc800078cc0ff */
[----:B------:R0:W-:Y:S02]  /*284e0*/  STG.E.128 desc[UR6][R34.64], R36 ;  /* 0x0000002422007986 */ /* 0x0001e4000c101d06 */
[----:B0-----:R-:W-:Y:S02]  /*284f0*/  SEL R35, RZ, 0x1000000, !P5 ;  /* 0x01000000ff237807 */ /* 0x001fe40006800000 */
[----:B------:R-:W-:Y:S02]  /*28500*/  SEL R34, RZ, 0x10000, !P4 ;  /* 0x00010000ff227807 */ /* 0x000fe40006000000 */
[----:B------:R-:W-:Y:S02]  /*28510*/  SEL R36, RZ, 0x100, !P3 ;  /* 0x00000100ff247807 */ /* 0x000fe40005800000 */
[C---:B------:R-:W-:Y:S02]  /*28520*/  LOP3.LUT P5, RZ, R6.reuse, 0x8, RZ, 0xc0, !PT ;  /* 0x0000000806ff7812 */ /* 0x040fe400078ac0ff */
[----:B------:R-:W-:-:S02]  /*28530*/  LOP3.LUT P4, RZ, R6, 0x4, RZ, 0xc0, !PT ;  /* 0x0000000406ff7812 */ /* 0x000fc4000788c0ff */
[----:B------:R-:W-:Y:S02]  /*28540*/  LOP3.LUT P3, RZ, R6, 0x2, RZ, 0xc0, !PT ;  /* 0x0000000206ff7812 */ /* 0x000fe4000786c0ff */
[----:B------:R-:W-:Y:S02]  /*28550*/  LOP3.LUT R35, R36, R35, R34, 0xfe, !PT ;  /* 0x0000002324237212 */ /* 0x000fe400078efe22 */
[----:B------:R-:W-:Y:S02]  /*28560*/  SEL R34, RZ, 0x1000000, !P3 ;  /* 0x01000000ff227807 */ /* 0x000fe40005800000 */
[----:B------:R-:W-:Y:S02]  /*28570*/  SEL R36, RZ, 0x10000, !P4 ;  /* 0x00010000ff247807 */ /* 0x000fe40006000000 */
[----:B------:R-:W-:-:S04]  /*28580*/  SEL R37, RZ, 0x100, !P5 ;  /* 0x00000100ff257807 */ /* 0x000fc80006800000 */
[----:B------:R-:W-:Y:S02]  /*28590*/  LOP3.LUT R34, R37, R34, R36, 0xfe, !PT ;  /* 0x0000002225227212 */ /* 0x000fe400078efe24 */
[----:B------:R-:W-:-:S04]  /*285a0*/  SEL R36, RZ, 0x1, !P2 ;  /* 0x00000001ff247807 */ /* 0x000fc80005000000 */
[----:B------:R-:W-:Y:S02]  /*285b0*/  LOP3.LUT R35, R35, R36, RZ, 0xfc, !PT ;  /* 0x0000002423237212 */ /* 0x000fe400078efcff */
[----:B------:R-:W-:-:S04]  /*285c0*/  SEL R36, RZ, 0x1, !P6 ;  /* 0x00000001ff247807 */ /* 0x000fc80007000000 */
[----:B------:R-:W-:Y:S01]  /*285d0*/  LOP3.LUT R34, R34, R36, RZ, 0xfc, !PT ;  /* 0x0000002422227212 */ /* 0x000fe200078efcff */
[----:B------:R-:W-:-:S05]  /*285e0*/  IMAD.WIDE.U32 R36, R16, 0x8, R172 ;  /* 0x0000000810247825 */ /* 0x000fca00078e00ac */
        /* <DEDUP_REMOVED lines=22> */
.L_x_1796:
[----:B01----:R-:W0:Y:S01]  /*28750*/  @P1 LDC.64 R36, c[0x0][0x3a0] ;  /* 0x0000e800ff241b82 */ /* 0x003e220000000a00 */
[----:B------:R-:W-:-:S07]  /*28760*/  VIADD R34, R130, 0x80 ;  /* 0x0000008082227836 */ /* 0x000fce0000000000 */
[----:B------:R-:W1:Y:S01]  /*28770*/  @P0 LDC.64 R38, c[0x0][0x398] ;  /* 0x0000e600ff260b82 */ /* 0x000e620000000a00 */
[----:B0-----:R-:W-:-:S05]  /*28780*/  @P1 IMAD.WIDE.U32 R36, R34, 0x10, R36 ;  /* 0x0000001022241825 */ /* 0x001fca00078e0024 */
[----:B------:R0:W5:Y:S01]  /*28790*/  @P1 LDG.E.128 R48, desc[UR6][R36.64] ;  /* 0x0000000624301981 */ /* 0x000162000c1e1d00 */
[----:B-1----:R-:W-:-:S05]  /*287a0*/  @P0 IMAD.WIDE.U32 R38, R34, 0x10, R38 ;  /* 0x0000001022260825 */ /* 0x002fca00078e0026 */
[----:B------:R1:W5:Y:S01]  /*287b0*/  @P0 LDG.E.128 R52, desc[UR6][R38.64] ;  /* 0x0000000626340981 */ /* 0x000362000c1e1d00 */
[----:B0-----:R-:W-:-:S06]  /*287c0*/  IMAD.WIDE.U32 R36, R34, 0x10, R166 ;  /* 0x0000001022247825 */ /* 0x001fcc00078e00a6 */
[----:B------:R-:W5:Y:S01]  /*287d0*/  LDG.E.128 R36, desc[UR6][R36.64] ;  /* 0x0000000624247981 */ /* 0x000f62000c1e1d00 */
[----:B-1----:R-:W-:Y:S05]  /*287e0*/  @!P0 BRA `(.L_x_1797) ;  /* 0x0000006400208947 */ /* 0x002fea0003800000 */
        /* <DEDUP_REMOVED lines=16> */
.L_x_1800:
        /* <DEDUP_REMOVED lines=12> */
.L_x_1802:
[----:B------:R-:W-:Y:S05]  /*289b0*/  BSYNC.RECONVERGENT B1 ;  /* 0x0000000000017941 */ /* 0x000fea0003800200 */
.L_x_1801:
        /* <DEDUP_REMOVED lines=59> */
[----:B------:R-:W-:Y:S01]  /*28d70*/  MOV R46, R8 ;  /* 0x00000008002e7202 */ /* 0x000fe20000000f00 */
[----:B------:R-:W-:Y:S01]  /*28d80*/  IMAD.MOV.U32 R8, RZ, RZ, RZ ;  /* 0x000000ffff087224 */ /* 0x000fe200078e00ff */
[----:B------:R-:W-:-:S07]  /*28d90*/  LOP3.LUT R44, R10, UR15, R9, 0x96, !PT ;  /* 0x0000000f0a2c7c12 */ /* 0x000fce000f8e9609 */
.L_x_1799:
[----:B------:R-:W-:Y:S05]  /*28da0*/  BSYNC.RECONVERGENT B0 ;  /* 0x0000000000007941 */ /* 0x000fea0003800200 */
.L_x_1798:
        /* <DEDUP_REMOVED lines=23> */
.L_x_1805:
        /* <DEDUP_REMOVED lines=12> */
.L_x_1807:
[----:B------:R-:W-:Y:S05]  /*28fe0*/  BSYNC.RECONVERGENT B1 ;  /* 0x0000000000017941 */ /* 0x000fea0003800200 */
.L_x_1806:
        /* <DEDUP_REMOVED lines=62> */
.L_x_1804:
[----:B------:R-:W-:Y:S05]  /*293d0*/  BSYNC.RECONVERGENT B0 ;  /* 0x0000000000007941 */ /* 0x000fea0003800200 */
.L_x_1803:
        /* <DEDUP_REMOVED lines=11> */
[----:B------:R-:W-:-:S03]  /*29490*/  MOV R8, 0x2 ;  /* 0x0000000200087802 */ /* 0x000fc60000000f00 */
        /* <DEDUP_REMOVED lines=13> */
.L_x_1810:
        /* <DEDUP_REMOVED lines=12> */
.L_x_1812:
[----:B------:R-:W-:Y:S05]  /*29630*/  BSYNC.RECONVERGENT B1 ;  /* 0x0000000000017941 */ /* 0x000fea0003800200 */
.L_x_1811:
        /* <DEDUP_REMOVED lines=62> */
.L_x_1809:
[----:B------:R-:W-:Y:S05]  /*29a20*/  BSYNC.RECONVERGENT B0 ;  /* 0x0000000000007941 */ /* 0x000fea0003800200 */
.L_x_1808:
        /* <DEDUP_REMOVED lines=22> */
.L_x_1815:
        /* <DEDUP_REMOVED lines=12> */
.L_x_1817:
[----:B------:R-:W-:Y:S05]  /*29c50*/  BSYNC.RECONVERGENT B1 ;  /* 0x0000000000017941 */ /* 0x000fea0003800200 */
.L_x_1816:
        /* <DEDUP_REMOVED lines=62> */
.L_x_1814:
[----:B------:R-:W-:Y:S05]  /*2a040*/  BSYNC.RECONVERGENT B0 ;  /* 0x0000000000007941 */ /* 0x000fea0003800200 */
.L_x_1813:
        /* <DEDUP_REMOVED lines=27> */
.L_x_1820:
        /* <DEDUP_REMOVED lines=12> */
.L_x_1822:
[----:B------:R-:W-:Y:S05]  /*2a2c0*/  BSYNC.RECONVERGENT B1 ;  /* 0x0000000000017941 */ /* 0x000fea0003800200 */
.L_x_1821:
        /* <DEDUP_REMOVED lines=62> */
.L_x_1819:
[----:B------:R-:W-:Y:S05]  /*2a6b0*/  BSYNC.RECONVERGENT B0 ;  /* 0x0000000000007941 */ /* 0x000fea0003800200 */
.L_x_1818:
        /* <DEDUP_REMOVED lines=23> */
.L_x_1825:
        /* <DEDUP_REMOVED lines=12> */
.L_x_1827:
[----:B------:R-:W-:Y:S05]  /*2a8f0*/  BSYNC.RECONVERGENT B1 ;  /* 0x0000000000017941 */ /* 0x000fea0003800200 */
.L_x_1826:
        /* <DEDUP_REMOVED lines=62> */
.L_x_1824:
[----:B------:R-:W-:Y:S05]  /*2ace0*/  BSYNC.RECONVERGENT B0 ;  /* 0x0000000000007941 */ /* 0x000fea0003800200 */
.L_x_1823:
[----:B------:R-:W-:Y:S01]  /*2acf0*/  I2FP.F32.U32 R10, R13 ;  /* 0x0000000d000a7245 */ /* 0x000fe20000201000 */
[----:B------:R-:W-:Y:S01]  /*2ad00*/  BSSY.RECONVERGENT B0, `(.L_x_1828) ;  /* 0x0000063000007945 */ /* 0x000fe20003800200 */
[----:B------:R-:W-:Y:S02]  /*2ad10*/  ISETP.NE.AND P3, PT, R11, 0x1, PT ;  /* 0x000000010b00780c */ /* 0x000fe40003f65270 */
[----:B------:R-:W-:Y:S01]  /*2ad20*/  @P1 SHF.L.U32 R42, R49, 0x10, RZ ;  /* 0x00000010312a1819 */ /* 0x000fe200000006ff */
[----:B------:R-:W-:Y:S01]  /*2ad30*/  FFMA.FTZ R10, R10, R135, 1.1641532182693481445e-10 ;  /* 0x2f0000000a0a7423 */ /* 0x000fe20000010087 */
[----:B------:R-:W-:-:S04]  /*2ad40*/  MOV R13, R46 ;  /* 0x0000002e000d7202 */ /* 0x000fc80000000f00 */
        /* <DEDUP_REMOVED lines=19> */
.L_x_1830:
        /* <DEDUP_REMOVED lines=12> */
.L_x_1832:
[----:B------:R-:W-:Y:S05]  /*2af40*/  BSYNC.RECONVERGENT B1 ;  /* 0x0000000000017941 */ /* 0x000fea0003800200 */
.L_x_1831:
        /* <DEDUP_REMOVED lines=62> */
.L_x_1829:
[----:B------:R-:W-:Y:S05]  /*2b330*/  BSYNC.RECONVERGENT B0 ;  /* 0x0000000000007941 */ /* 0x000fea0003800200 */
.L_x_1828:
        /* <DEDUP_REMOVED lines=22> */
.L_x_1835:
        /* <DEDUP_REMOVED lines=12> */
.L_x_1837:
[----:B------:R-:W-:Y:S05]  /*2b560*/  BSYNC.RECONVERGENT B1 ;  /* 0x0000000000017941 */ /* 0x000fea0003800200 */
.L_x_1836:
        /* <DEDUP_REMOVED lines=62> */
.L_x_1834:
[----:B------:R-:W-:Y:S05]  /*2b950*/  BSYNC.RECONVERGENT B0 ;  /* 0x0000000000007941 */ /* 0x000fea0003800200 */
.L_x_1833:
        /* <DEDUP_REMOVED lines=27> */
.L_x_1840:
[----:B------:R-:W-:Y:S01]  /*2bb10*/  VIADD R0, R0, 0x1 ;  /* 0x0000000100007836 */ /* 0x000fe20000000000 */
[----:B------:R-:W-:Y:S04]  /*2bb20*/  BSSY.RECONVERGENT B1, `(.L_x_1841) ;  /* 0x000000b000017945 */ /* 0x000fe80003800200 */
        /* <DEDUP_REMOVED lines=10> */
.L_x_1842:
[----:B------:R-:W-:Y:S05]  /*2bbd0*/  BSYNC.RECONVERGENT B1 ;  /* 0x0000000000017941 */ /* 0x000fea0003800200 */
.L_x_1841:
        /* <DEDUP_REMOVED lines=62> */
.L_x_1839:
[----:B------:R-:W-:Y:S05]  /*2bfc0*/  BSYNC.RECONVERGENT B0 ;  /* 0x0000000000007941 */ /* 0x000fea0003800200 */
.L_x_1838:
        /* <DEDUP_REMOVED lines=21> */
.L_x_1845:
        /* <DEDUP_REMOVED lines=12> */
.L_x_1847:
[----:B------:R-:W-:Y:S05]  /*2c1e0*/  BSYNC.RECONVERGENT B1 ;  /* 0x0000000000017941 */ /* 0x000fea0003800200 */
.L_x_1846:
        /* <DEDUP_REMOVED lines=62> */
.L_x_1844:
[----:B------:R-:W-:Y:S05]  /*2c5d0*/  BSYNC.RECONVERGENT B0 ;  /* 0x0000000000007941 */ /* 0x000fea0003800200 */
.L_x_1843:
[----:B------:R-:W-:Y:S01]  /*2c5e0*/  I2FP.F32.U32 R12, R37 ;  /* 0x00000025000c7245 */ /* 0x000fe20000201000 */
[----:B------:R-:W-:Y:S01]  /*2c5f0*/  @P1 IMAD.U32 R36, R50, 0x10000, RZ ;  /* 0x0001000032241824 */ /* 0x000fe200078e00ff */
[----:B------:R-:W-:Y:S01]  /*2c600*/  BSSY.RECONVERGENT B0, `(.L_x_1848) ;  /* 0x0000062000007945 */ /* 0x000fe20003800200 */
[----:B------:R-:W-:Y:S02]  /*2c610*/  IMAD.MOV.U32 R37, RZ, RZ, R46 ;  /* 0x000000ffff257224 */ /* 0x000fe400078e002e */
[----:B------:R-:W-:-:S05]  /*2c620*/  FFMA.FTZ R12, R12, R135, 1.1641532182693481445e-10 ;  /* 0x2f0000000c0c7423 */ /* 0x000fca0000010087 */
[----:B------:R-:W-:Y:S02]  /*2c630*/  FSETP.GTU.FTZ.AND P3, PT, R12, R136, PT ;  /* 0x000000880c00720b */ /* 0x000fe40003f7c000 */
[----:B------:R-:W-:-:S05]  /*2c640*/  SHF.L.U32 R12, R54, 0x10, RZ ;  /* 0x00000010360c7819 */ /* 0x000fca00000006ff */
[----:B------:R-:W-:-:S05]  /*2c650*/  FMUL.FTZ R12, R12, R137 ;  /* 0x000000890c0c7220 */ /* 0x000fca0000410000 */
[----:B------:R-:W-:-:S05]  /*2c660*/  FSEL R12, R12, RZ, !P3 ;  /* 0x000000ff0c0c7208 */ /* 0x000fca0005800000 */
[----:B------:R-:W-:Y:S01]  /*2c670*/  FADD.FTZ R11, R11, R12 ;  /* 0x0000000c0b0b7221 */ /* 0x000fe20000010000 */
[----:B------:R-:W-:-:S03]  /*2c680*/  HFMA2 R12, -RZ, RZ, 0, 1.1920928955078125e-07 ;  /* 0x00000002ff0c7431 */ /* 0x000fc600000001ff */
        /* <DEDUP_REMOVED lines=14> */
.L_x_1850:
[----:B------:R-:W-:Y:S01]  /*2c770*/  IADD3 R0, PT, PT, R0, 0x1, RZ ;  /* 0x0000000100007810 */ /* 0x000fe20007ffe0ff */
[----:B------:R-:W-:Y:S03]  /*2c780*/  BSSY.RECONVERGENT B1, `(.L_x_1851) ;  /* 0x000000b000017945 */ /* 0x000fe60003800200 */
[----:B------:R-:W-:-:S13]  /*2c790*/  ISETP.NE.AND P3, PT, R0, RZ, PT ;  /* 0x000000ff0000720c */ /* 0x000fda0003f65270 */
        /* <DEDUP_REMOVED lines=9> */
.L_x_1852:
[----:B------:R-:W-:Y:S05]  /*2c830*/  BSYNC.RECONVERGENT B1 ;  /* 0x0000000000017941 */ /* 0x000fea0003800200 */
.L_x_1851:
        /* <DEDUP_REMOVED lines=62> */
.L_x_1849:
[----:B------:R-:W-:Y:S05]  /*2cc20*/  BSYNC.RECONVERGENT B0 ;  /* 0x0000000000007941 */ /* 0x000fea0003800200 */
.L_x_1848:
        /* <DEDUP_REMOVED lines=20> */
.L_x_1855:
        /* <DEDUP_REMOVED lines=12> */
.L_x_1857:
[----:B------:R-:W-:Y:S05]  /*2ce30*/  BSYNC.RECONVERGENT B1 ;  /* 0x0000000000017941 */ /* 0x000fea0003800200 */
.L_x_1856:
        /* <DEDUP_REMOVED lines=54> */
[----:B------:R-:W-:-:S03]  /*2d1a0*/  IMAD.MOV.U32 R141, RZ, RZ, RZ ;  /* 0x000000ffff8d7224 */ /* 0x000fc600078e00ff */
[----:B------:R-:W-:-:S04]  /*2d1b0*/  IMAD.WIDE.U32 R12, R12, -0x2daee0ad, RZ ;  /* 0xd2511f530c0c7825 */ /* 0x000fc800078e00ff */
[----:B------:R-:W-:Y:S01]  /*2d1c0*/  IMAD.MOV.U32 R139, RZ, RZ, R12 ;  /* 0x000000ffff8b7224 */ /* 0x000fe200078e000c */
[----:B------:R-:W-:Y:S01]  /*2d1d0*/  LOP3.LUT R43, R142, UR15, R13, 0x96, !PT ;  /* 0x0000000f8e2b7c12 */ /* 0x000fe2000f8e960d */
[----:B------:R-:W-:Y:S01]  /*2d1e0*/  UIADD3 UR15, UPT, UPT, UR4, -0x700cb87f, URZ ;  /* 0x8ff34781040f7890 */ /* 0x000fe2000fffe0ff */
[----:B------:R-:W-:-:S05]  /*2d1f0*/  IMAD.WIDE.U32 R12, R44, -0x326172a9, RZ ;  /* 0xcd9e8d572c0c7825 */ /* 0x000fca00078e00ff */
[----:B------:R-:W-:Y:S02]  /*2d200*/  LOP3.LUT R44, R140, UR15, R13, 0x96, !PT ;  /* 0x0000000f8c2c7c12 */ /* 0x000fe4000f8e960d */
[----:B------:R-:W-:-:S07]  /*2d210*/  MOV R46, R12 ;  /* 0x0000000c002e7202 */ /* 0x000fce0000000f00 */
.L_x_1854:
[----:B------:R-:W-:Y:S05]  /*2d220*/  BSYNC.RECONVERGENT B0 ;  /* 0x0000000000007941 */ /* 0x000fea0003800200 */
.L_x_1853:
[----:B------:R-:W-:Y:S01]  /*2d230*/  I2FP.F32.U32 R12, R38 ;  /* 0x00000026000c7245 */ /* 0x000fe20000201000 */
[----:B------:R-:W-:Y:S01]  /*2d240*/  BSSY.RECONVERGENT B0, `(.L_x_1858) ;  /* 0x0000065000007945 */ /* 0x000fe20003800200 */
[----:B------:R-:W-:Y:S01]  /*2d250*/  @P1 PRMT R13, R50, 0x7632, R13 ;  /* 0x00007632320d1816 */ /* 0x000fe2000000000d */
[----:B------:R-:W-:Y:S02]  /*2d260*/  IMAD.MOV.U32 R138, RZ, RZ, 0x2 ;  /* 0x00000002ff8a7424 */ /* 0x000fe400078e00ff */
[----:B------:R-:W-:Y:S01]  /*2d270*/  FFMA.FTZ R12, R12, R135, 1.1641532182693481445e-10 ;  /* 0x2f0000000c0c7423 */ /* 0x000fe20000010087 */
[----:B------:R-:W-:-:S04]  /*2d280*/  @P1 SHF.L.U32 R13, R13, 0x10, RZ ;  /* 0x000000100d0d1819 */ /* 0x000fc800000006ff */
[----:B------:R-:W-:Y:S02]  /*2d290*/  FSETP.GTU.FTZ.AND P4, PT, R12, R136, PT ;  /* 0x000000880c00720b */ /* 0x000fe40003f9c000 */
[----:B------:R-:W-:-:S05]  /*2d2a0*/  PRMT R12, R54, 0x7632, R12 ;  /* 0x00007632360c7816 */ /* 0x000fca000000000c */
[----:B------:R-:W-:-:S04]  /*2d2b0*/  IMAD.U32 R12, R12, 0x10000, RZ ;  /* 0x000100000c0c7824 */ /* 0x000fc800078e00ff */
        /* <DEDUP_REMOVED lines=18> */
.L_x_1860:
        /* <DEDUP_REMOVED lines=12> */
.L_x_1862:
[----:B------:R-:W-:Y:S05]  /*2d4a0*/  BSYNC.RECONVERGENT B1 ;  /* 0x0000000000017941 */ /* 0x000fea0003800200 */
.L_x_1861:
[----:B------:R-:W-:Y:S01]  /*2d4b0*/  IMAD.WIDE.U32 R146, R0, -0x2daee0ad, RZ ;  /* 0xd2511f5300927825 */ /* 0x000fe200078e00ff */
[----:B------:R-:W-:Y:S01]  /*2d4c0*/  UIADD3 UR15, UPT, UPT, UR4, -0x61c88647, URZ ;  /* 0x9e3779b9040f7890 */ /* 0x000fe2000fffe0ff */
[----:B------:R-:W-:Y:S02]  /*2d4d0*/  MOV R13, R139 ;  /* 0x0000008b000d7202 */ /* 0x000fe40000000f00 */
[----:B------:R-:W-:Y:S02]  /*2d4e0*/  HFMA2 R138, -RZ, RZ, 0, 0 ;  /* 0x00000000ff8a7431 */ /* 0x000fe400000001ff */
        /* <DEDUP_REMOVED lines=58> */
.L_x_1859:
[----:B------:R-:W-:Y:S05]  /*2d890*/  BSYNC.RECONVERGENT B0 ;  /* 0x0000000000007941 */ /* 0x000fea0003800200 */
.L_x_1858:
        /* <DEDUP_REMOVED lines=21> */
.L_x_1865:
        /* <DEDUP_REMOVED lines=12> */
.L_x_1867:
[----:B------:R-:W-:Y:S05]  /*2dab0*/  BSYNC.RECONVERGENT B1 ;  /* 0x0000000000017941 */ /* 0x000fea0003800200 */
.L_x_1866:
        /* <DEDUP_REMOVED lines=62> */
.L_x_1864:
[----:B------:R-:W-:Y:S05]  /*2dea0*/  BSYNC.RECONVERGENT B0 ;  /* 0x0000000000007941 */ /* 0x000fea0003800200 */
.L_x_1863:
        /* <DEDUP_REMOVED lines=25> */
.L_x_1870:
        /* <DEDUP_REMOVED lines=12> */
.L_x_1872:
[----:B------:R-:W-:Y:S05]  /*2e100*/  BSYNC.RECONVERGENT B1 ;  /* 0x0000000000017941 */ /* 0x000fea0003800200 */
.L_x_1871:
        /* <DEDUP_REMOVED lines=62> */
.L_x_1869:
[----:B------:R-:W-:Y:S05]  /*2e4f0*/  BSYNC.RECONVERGENT B0 ;  /* 0x0000000000007941 */ /* 0x000fea0003800200 */
.L_x_1868:
        /* <DEDUP_REMOVED lines=20> */
.L_x_1875:
        /* <DEDUP_REMOVED lines=15> */
.L_x_1877:
[----:B------:R-:W-:Y:S05]  /*2e730*/  BSYNC.RECONVERGENT B1 ;  /* 0x0000000000017941 */ /* 0x000fea0003800200 */
.L_x_1876:
        /* <DEDUP_REMOVED lines=62> */
.L_x_1874:
[----:B------:R-:W-:Y:S05]  /*2eb20*/  BSYNC.RECONVERGENT B0 ;  /* 0x0000000000007941 */ /* 0x000fea0003800200 */
.L_x_1873:
        /* <DEDUP_REMOVED lines=20> */
.L_x_1797:
        /* <DEDUP_REMOVED lines=16> */
.L_x_1881:
        /* <DEDUP_REMOVED lines=12> */
.L_x_1883:
[----:B------:R-:W-:Y:S05]  /*2ee30*/  BSYNC.RECONVERGENT B1 ;  /* 0x0000000000017941 */ /* 0x000fea0003800200 */
.L_x_1882:
        /* <DEDUP_REMOVED lines=58> */
[----:B------:R-:W-:Y:S01]  /*2f1e0*/  IMAD.WIDE.U32 R116, R35, -0x326172a9, RZ ;  /* 0xcd9e8d5723747825 */ /* 0x000fe200078e00ff */
[----:B------:R-:W-:-:S03]  /*2f1f0*/  MOV R35, R40 ;  /* 0x0000002800237202 */ /* 0x000fc60000000f00 */
[----:B------:R-:W-:Y:S01]  /*2f200*/  IMAD.MOV.U32 R46, RZ, RZ, R116 ;  /* 0x000000ffff2e7224 */ /* 0x000fe200078e0074 */
[----:B------:R-:W-:-:S07]  /*2f210*/  LOP3.LUT R44, R42, UR15, R117, 0x96, !PT ;  /* 0x0000000f2a2c7c12 */ /* 0x000fce000f8e9675 */
.L_x_1880:
[----:B------:R-:W-:Y:S05]  /*2f220*/  BSYNC.RECONVERGENT B0 ;  /* 0x0000000000007941 */ /* 0x000fea0003800200 */
.L_x_1879:
[----:B------:R-:W-:Y:S01]  /*2f230*/  I2FP.F32.U32 R35, R35 ;  /* 0x0000002300237245 */ /* 0x000fe20000201000 */
[----:B------:R-:W-:Y:S01]  /*2f240*/  BSSY.RECONVERGENT B0, `(.L_x_1884) ;  /* 0x0000064000007945 */ /* 0x000fe20003800200 */
[----:B------:R-:W-:Y:S01]  /*2f250*/  ISETP.NE.AND P3, PT, R41, 0x1, PT ;  /* 0x000000012900780c */ /* 0x000fe20003f65270 */
[----:B------:R-:W-:Y:S01]  /*2f260*/  IMAD.MOV.U32 R42, RZ, RZ, 0x2 ;  /* 0x00000002ff2a7424 */ /* 0x000fe200078e00ff */
[----:B------:R-:W-:Y:S01]  /*2f270*/  LOP3.LUT R6, R6, 0xffffffef, RZ, 0xc0, !PT ;  /* 0xffffffef06067812 */ /* 0x000fe200078ec0ff */
[----:B------:R-:W-:-:S05]  /*2f280*/  FFMA.FTZ R35, R35, R135, 1.1641532182693481445e-10 ;  /* 0x2f00000023237423 */ /* 0x000fca0000010087 */
[----:B------:R-:W-:Y:S01]  /*2f290*/  FSETP.GTU.FTZ.AND P2, PT, R35, R136, PT ;  /* 0x000000882300720b */ /* 0x000fe20003f5c000 */
[C---:B-----5:R-:W-:Y:S01]  /*2f2a0*/  IMAD.U32 R35, R36.reuse, 0x10000, RZ ;  /* 0x0001000024237824 */ /* 0x060fe200078e00ff */
        /* <DEDUP_REMOVED lines=18> */
.L_x_1886:
        /* <DEDUP_REMOVED lines=12> */
.L_x_1888:
[----:B------:R-:W-:Y:S05]  /*2f490*/  BSYNC.RECONVERGENT B1 ;  /* 0x0000000000017941 */ /* 0x000fea0003800200 */
.L_x_1887:
        /* <DEDUP_REMOVED lines=62> */
.L_x_1885:
[----:B------:R-:W-:Y:S05]  /*2f880*/  BSYNC.RECONVERGENT B0 ;  /* 0x0000000000007941 */ /* 0x000fea0003800200 */
.L_x_1884:
        /* <DEDUP_REMOVED lines=26> */
.L_x_1891:
        /* <DEDUP_REMOVED lines=12> */
.L_x_1893:
[----:B------:R-:W-:Y:S05]  /*2faf0*/  BSYNC.RECONVERGENT B1 ;  /* 0x0000000000017941 */ /* 0x000fea0003800200 */
.L_x_1892:
        /* <DEDUP_REMOVED lines=62> */
.L_x_1890:
[----:B------:R-:W-:Y:S05]  /*2fee0*/  BSYNC.RECONVERGENT B0 ;  /* 0x0000000000007941 */ /* 0x000fea0003800200 */
.L_x_1889:
        /* <DEDUP_REMOVED lines=8> */
[----:B------:R-:W-:-:S04]  /*2ff70*/  IMAD.U32 R35, R37, 0x10000, RZ ;  /* 0x0001000025237824 */ /* 0x000fc800078e00ff */
[----:B------:R-:W-:-:S05]  /*2ff80*/  FMUL.FTZ R35, R35, R137 ;  /* 0x0000008923237220 */ /* 0x000fca0000410000 */
[----:B------:R-:W-:Y:S01]  /*2ff90*/  FSEL R42, R35, RZ, !P2 ;  /* 0x000000ff232a7208 */ /* 0x000fe20005000000 */
[----:B------:R-:W-:Y:S01]  /*2ffa0*/  @P1 IMAD.U32 R35, R49, 0x10000, RZ ;  /* 0x0001000031231824 */ /* 0x000fe200078e00ff */
[----:B------:R-:W-:-:S03]  /*2ffb0*/  PLOP3.LUT P2, PT, P2, PT, PT, 0x8, 0x80 ;  /* 0x000000000080781c */ /* 0x000fc6000174e170 */
[----:B------:R-:W-:Y:S01]  /*2ffc0*/  @P1 FADD.FTZ R42, R35, R42 ;  /* 0x0000002a232a1221 */ /* 0x000fe20000010000 */
[----:B------:R-:W-:-:S04]  /*2ffd0*/  PRMT R35, R37, 0x7632, R35 ;  /* 0x0000763225237816 */ /* 0x000fc80000000023 */
        /* <DEDUP_REMOVED lines=11> */
.L_x_1896:
        /* <DEDUP_REMOVED lines=12> */
.L_x_1898:
[----:B------:R-:W-:Y:S05]  /*30150*/  BSYNC.RECONVERGENT B1 ;  /* 0x0000000000017941 */ /* 0x000fea0003800200 */
.L_x_1897:
        /* <DEDUP_REMOVED lines=62> */
.L_x_1895:
[----:B------:R-:W-:Y:S05]  /*30540*/  BSYNC.RECONVERGENT B0 ;  /* 0x0000000000007941 */ /* 0x000fea0003800200 */
.L_x_1894:
        /* <DEDUP_REMOVED lines=26> */
.L_x_1901:
        /* <DEDUP_REMOVED lines=12> */
.L_x_1903:
[----:B------:R-:W-:Y:S05]  /*307b0*/  BSYNC.RECONVERGENT B1 ;  /* 0x0000000000017941 */ /* 0x000fea0003800200 */
.L_x_1902:
        /* <DEDUP_REMOVED lines=62> */
.L_x_1900:
[----:B------:R-:W-:Y:S05]  /*30ba0*/  BSYNC.RECONVERGENT B0 ;  /* 0x0000000000007941 */ /* 0x000fea0003800200 */
.L_x_1899:
        /* <DEDUP_REMOVED lines=24> */
.L_x_1906:
        /* <DEDUP_REMOVED lines=12> */
.L_x_1908:
[----:B------:R-:W-:Y:S05]  /*30df0*/  BSYNC.RECONVERGENT B1 ;  /* 0x0000000000017941 */ /* 0x000fea0003800200 */
.L_x_1907:
        /* <DEDUP_REMOVED lines=62> */
.L_x_1905:
[----:B------:R-:W-:Y:S05]  /*311e0*/  BSYNC.RECONVERGENT B0 ;  /* 0x0000000000007941 */ /* 0x000fea0003800200 */
.L_x_1904:
[----:B------:R-:W-:Y:S01]  /*311f0*/  I2FP.F32.U32 R37, R37 ;  /* 0x0000002500257245 */ /* 0x000fe20000201000 */
[----:B------:R-:W-:Y:S01]  /*31200*/  BSSY.RECONVERGENT B0, `(.L_x_1909) ;  /* 0x0000062000007945 */ /* 0x000fe20003800200 */
[----:B------:R-:W-:Y:S01]  /*31210*/  ISETP.NE.AND P4, PT, R141, 0x1, PT ;  /* 0x000000018d00780c */ /* 0x000fe20003f85270 */
[----:B------:R-:W-:Y:S02]  /*31220*/  HFMA2 R143, -RZ, RZ, 0, 1.1920928955078125e-07 ;  /* 0x00000002ff8f7431 */ /* 0x000fe400000001ff */
[----:B------:R-:W-:-:S05]  /*31230*/  FFMA.FTZ R37, R37, R135, 1.1641532182693481445e-10 ;  /* 0x2f00000025257423 */ /* 0x000fca0000010087 */
[----:B------:R-:W-:Y:S01]  /*31240*/  FSETP.GTU.FTZ.AND P3, PT, R37, R136, PT ;  /* 0x000000882500720b */ /* 0x000fe20003f7c000 */
[----:B------:R-:W-:Y:S01]  /*31250*/  IMAD.U32 R37, R38, 0x10000, RZ ;  /* 0x0001000026257824 */ /* 0x000fe200078e00ff */
[----:B------:R-:W-:-:S03]  /*31260*/  @P1 PRMT R38, R50, 0x7632, R38 ;  /* 0x0000763232261816 */ /* 0x000fc60000000026 */
[----:B------:R-:W-:Y:S02]  /*31270*/  FMUL.FTZ R37, R37, R137 ;  /* 0x0000008925257220 */ /* 0x000fe40000410000 */
        /* <DEDUP_REMOVED lines=15> */
.L_x_1911:
        /* <DEDUP_REMOVED lines=12> */
.L_x_1913:
[----:B------:R-:W-:Y:S05]  /*31430*/  BSYNC.RECONVERGENT B1 ;  /* 0x0000000000017941 */ /* 0x000fea0003800200 */
.L_x_1912:
        /* <DEDUP_REMOVED lines=62> */
.L_x_1910:
[----:B------:R-:W-:Y:S05]  /*31820*/  BSYNC.RECONVERGENT B0 ;  /* 0x0000000000007941 */ /* 0x000fea0003800200 */
.L_x_1909:
[----:B------:R-:W-:Y:S01]  /*31830*/  I2FP.F32.U32 R38, R38 ;  /* 0x0000002600267245 */ /* 0x000fe20000201000 */
[----:B------:R-:W-:Y:S01]  /*31840*/  BSSY.RECONVERGENT B0, `(.L_x_1914) ;  /* 0x0000062000007945 */ /* 0x000fe20003800200 */
[----:B------:R-:W-:Y:S01]  /*31850*/  ISETP.NE.AND P5, PT, R143, 0x1, PT ;  /* 0x000000018f00780c */ /* 0x000fe20003fa5270 */
[----:B------:R-:W-:Y:S01]  /*31860*/  IMAD.MOV.U32 R142, RZ, RZ, 0x2 ;  /* 0x00000002ff8e7424 */ /* 0x000fe200078e00ff */
[----:B------:R-:W-:Y:S01]  /*31870*/  @P1 SHF.L.U32 R141, R51, 0x10, RZ ;  /* 0x00000010338d1819 */ /* 0x000fe200000006ff */
[----:B------:R-:W-:Y:S01]  /*31880*/  FFMA.FTZ R38, R38, R135, 1.1641532182693481445e-10 ;  /* 0x2f00000026267423 */ /* 0x000fe20000010087 */
[----:B------:R-:W-:-:S04]  /*31890*/  IMAD.MOV.U32 R145, RZ, RZ, R46 ;  /* 0x000000ffff917224 */ /* 0x000fc800078e002e */
[----:B------:R-:W-:Y:S01]  /*318a0*/  FSETP.GTU.FTZ.AND P4, PT, R38, R136, PT ;  /* 0x000000882600720b */ /* 0x000fe20003f9c000 */
[C---:B------:R-:W-:Y:S01]  /*318b0*/  IMAD.U32 R38, R39.reuse, 0x10000, RZ ;  /* 0x0001000027267824 */ /* 0x040fe200078e00ff */
[----:B------:R-:W-:-:S03]  /*318c0*/  PRMT R39, R39, 0x7632, R39 ;  /* 0x0000763227277816 */ /* 0x000fc60000000027 */
[----:B------:R-:W-:-:S05]  /*318d0*/  FMUL.FTZ R38, R38, R137 ;  /* 0x0000008926267220 */ /* 0x000fca0000410000 */
        /* <DEDUP_REMOVED lines=13> */
.L_x_1916:
        /* <DEDUP_REMOVED lines=12> */
.L_x_1918:
[----:B------:R-:W-:Y:S05]  /*31a70*/  BSYNC.RECONVERGENT B1 ;  /* 0x0000000000017941 */ /* 0x000fea0003800200 */
.L_x_1917:
        /* <DEDUP_REMOVED lines=62> */
.L_x_1915:
[----:B------:R-:W-:Y:S05]  /*31e60*/  BSYNC.RECONVERGENT B0 ;  /* 0x0000000000007941 */ /* 0x000fea0003800200 */
.L_x_1914:
        /* <DEDUP_REMOVED lines=15> */
.L_x_1878:
        /* <DEDUP_REMOVED lines=41> */
.L_x_1919:
[----:B01----:R-:W0:Y:S01]  /*321f0*/  @P1 LDC.64 R116, c[0x0][0x3a0] ;  /* 0x0000e800ff741b82 */ /* 0x003e220000000a00 */
[----:B------:R-:W-:-:S07]  /*32200*/  IADD3 R138, PT, PT, R130, 0xa0, RZ ;  /* 0x000000a0828a7810 */ /* 0x000fce0007ffe0ff */
        /* <DEDUP_REMOVED lines=24> */
.L_x_1923:
        /* <DEDUP_REMOVED lines=12> */
.L_x_1925:
[----:B------:R-:W-:Y:S05]  /*32450*/  BSYNC.RECONVERGENT B1 ;  /* 0x0000000000017941 */ /* 0x000fea0003800200 */
.L_x_1924:
        /* <DEDUP_REMOVED lines=62> */
.L_x_1922:
[----:B------:R-:W-:Y:S05]  /*32840*/  BSYNC.RECONVERGENT B0 ;  /* 0x0000000000007941 */ /* 0x000fea0003800200 */
.L_x_1921:
[----:B------:R-:W-:Y:S01]  /*32850*/  I2FP.F32.U32 R7, R7 ;  /* 0x0000000700077245 */ /* 0x000fe20000201000 */
[----:B------:R-:W-:Y:S01]  /*32860*/  BSSY.RECONVERGENT B0, `(.L_x_1926) ;  /* 0x0000061000007945 */ /* 0x000fe20003800200 */
[----:B------:R-:W-:Y:S01]  /*32870*/  ISETP.NE.AND P3, PT, R8, 0x1, PT ;  /* 0x000000010800780c */ /* 0x000fe20003f65270 */
[----:B------:R-:W-:Y:S01]  /*32880*/  IMAD.MOV.U32 R9, RZ, RZ, 0x2 ;  /* 0x00000002ff097424 */ /* 0x000fe200078e00ff */
[----:B------:R-:W-:Y:S01]  /*32890*/  LOP3.LUT R6, R6, 0xffffffef, RZ, 0xc0, !PT ;  /* 0xffffffef06067812 */ /* 0x000fe200078ec0ff */
[----:B------:R-:W-:Y:S01]  /*328a0*/  FFMA.FTZ R7, R7, R135, 1.1641532182693481445e-10 ;  /* 0x2f00000007077423 */ /* 0x000fe20000010087 */
[----:B-----5:R-:W-:Y:S01]  /*328b0*/  PRMT R14, R116, 0x7632, R14 ;  /* 0x00007632740e7816 */ /* 0x020fe2000000000e */
[----:B------:R-:W-:-:S03]  /*328c0*/  IMAD.MOV.U32 R11, RZ, RZ, R46 ;  /* 0x000000ffff0b7224 */ /* 0x000fc600078e002e */
[----:B------:R-:W-:Y:S02]  /*328d0*/  FSETP.GTU.FTZ.AND P2, PT, R7, R136, PT ;  /* 0x000000880700720b */ /* 0x000fe40003f5c000 */
[----:B------:R-:W-:Y:S02]  /*328e0*/  SHF.L.U32 R7, R116, 0x10, RZ ;  /* 0x0000001074077819 */ /* 0x000fe400000006ff */
[----:B------:R-:W-:-:S03]  /*328f0*/  PLOP3.LUT P4, PT, P2, PT, PT, 0x8, 0x80 ;  /* 0x000000000080781c */ /* 0x000fc6000178e170 */
[----:B------:R-:W-:-:S05]  /*32900*/  FMUL.FTZ R7, R7, R137 ;  /* 0x0000008907077220 */ /* 0x000fca0000410000 */
        /* <DEDUP_REMOVED lines=11> */
.L_x_1928:
        /* <DEDUP_REMOVED lines=12> */
.L_x_1930:
[----:B------:R-:W-:Y:S05]  /*32a80*/  BSYNC.RECONVERGENT B1 ;  /* 0x0000000000017941 */ /* 0x000fea0003800200 */
.L_x_1929:
        /* <DEDUP_REMOVED lines=62> */
.L_x_1927:
[----:B------:R-:W-:Y:S05]  /*32e70*/  BSYNC.RECONVERGENT B0 ;  /* 0x0000000000007941 */ /* 0x000fea0003800200 */
.L_x_1926:
[----:B------:R-:W-:Y:S01]  /*32e80*/  I2FP.F32.U32 R8, R11 ;  /* 0x0000000b00087245 */ /* 0x000fe20000201000 */
[----:B------:R-:W-:Y:S01]  /*32e90*/  @P1 IMAD.U32 R139, R48, 0x10000, RZ ;  /* 0x00010000308b1824 */ /* 0x000fe200078e00ff */
[----:B------:R-:W-:Y:S01]  /*32ea0*/  ISETP.NE.AND P3, PT, R9, 0x1, PT ;  /* 0x000000010900780c */ /* 0x000fe20003f65270 */
        /* <DEDUP_REMOVED lines=22> */
.L_x_1933:
        /* <DEDUP_REMOVED lines=12> */
.L_x_1935:
[----:B------:R-:W-:Y:S05]  /*330d0*/  BSYNC.RECONVERGENT B1 ;  /* 0x0000000000017941 */ /* 0x000fea0003800200 */
.L_x_1934:
        /* <DEDUP_REMOVED lines=62> */
.L_x_1932:
[----:B------:R-:W-:Y:S05]  /*334c0*/  BSYNC.RECONVERGENT B0 ;  /* 0x0000000000007941 */ /* 0x000fea0003800200 */
.L_x_1931:
[----:B------:R-:W-:Y:S01]  /*334d0*/  I2FP.F32.U32 R9, R11 ;  /* 0x0000000b00097245 */ /* 0x000fe20000201000 */
[----:B------:R-:W-:Y:S01]  /*334e0*/  IMAD.U32 R14, R14, 0x10000, RZ ;  /* 0x000100000e0e7824 */ /* 0x000fe200078e00ff */
[----:B------:R-:W-:Y:S01]  /*334f0*/  ISETP.NE.AND P3, PT, R8, 0x1, PT ;  /* 0x000000010800780c */ /* 0x000fe20003f65270 */
[----:B------:R-:W-:Y:S01]  /*33500*/  BSSY.RECONVERGENT B0, `(.L_x_1936) ;  /* 0x000005e000007945 */ /* 0x000fe20003800200 */
[----:B------:R-:W-:Y:S01]  /*33510*/  LOP3.LUT R6, R6, 0xfffffff7, RZ, 0xc0, !PT ;  /* 0xfffffff706067812 */ /* 0x000fe200078ec0ff */
[----:B------:R-:W-:Y:S01]  /*33520*/  FFMA.FTZ R9, R9, R135, 1.1641532182693481445e-10 ;  /* 0x2f00000009097423 */ /* 0x000fe20000010087 */
[----:B------:R-:W-:Y:S01]  /*33530*/  FMUL.FTZ R14, R14, R137 ;  /* 0x000000890e0e7220 */ /* 0x000fe20000410000 */
[----:B------:R-:W-:Y:S02]  /*33540*/  HFMA2 R12, -RZ, RZ, 0, 1.1920928955078125e-07 ;  /* 0x00000002ff0c7431 */ /* 0x000fe400000001ff */
        /* <DEDUP_REMOVED lines=14> */
.L_x_1938:
        /* <DEDUP_REMOVED lines=12> */
.L_x_1940:
[----:B------:R-:W-:Y:S05]  /*336f0*/  BSYNC.RECONVERGENT B1 ;  /* 0x0000000000017941 */ /* 0x000fea0003800200 */
.L_x_1939:
        /* <DEDUP_REMOVED lines=62> */
.L_x_1937:
[----:B------:R-:W-:Y:S05]  /*33ae0*/  BSYNC.RECONVERGENT B0 ;  /* 0x0000000000007941 */ /* 0x000fea0003800200 */
.L_x_1936:
[----:B------:R-:W-:Y:S01]  /*33af0*/  I2FP.F32.U32 R8, R11 ;  /* 0x0000000b00087245 */ /* 0x000fe20000201000 */
[----:B------:R-:W-:Y:S01]  /*33b00*/  BSSY.RECONVERGENT B0, `(.L_x_1941) ;  /* 0x0000065000007945 */ /* 0x000fe20003800200 */
[----:B------:R-:W-:Y:S01]  /*33b10*/  ISETP.NE.AND P3, PT, R12, 0x1, PT ;  /* 0x000000010c00780c */ /* 0x000fe20003f65270 */
[----:B------:R-:W-:Y:S01]  /*33b20*/  IMAD.MOV.U32 R10, RZ, RZ, 0x2 ;  /* 0x00000002ff0a7424 */ /* 0x000fe200078e00ff */
[----:B------:R-:W-:Y:S01]  /*33b30*/  MOV R9, R46 ;  /* 0x0000002e00097202 */ /* 0x000fe20000000f00 */
        /* <DEDUP_REMOVED lines=22> */
.L_x_1943:
        /* <DEDUP_REMOVED lines=12> */
.L_x_1945:
[----:B------:R-:W-:Y:S05]  /*33d60*/  BSYNC.RECONVERGENT B1 ;  /* 0x0000000000017941 */ /* 0x000fea0003800200 */
.L_x_1944:
        /* <DEDUP_REMOVED lines=62> */
.L_x_1942:
[----:B------:R-:W-:Y:S05]  /*34150*/  BSYNC.RECONVERGENT B0 ;  /* 0x0000000000007941 */ /* 0x000fea0003800200 */
.L_x_1941:
        /* <DEDUP_REMOVED lines=23> */
.L_x_1948:
        /* <DEDUP_REMOVED lines=12> */
.L_x_1950:
[----:B------:R-:W-:Y:S05]  /*34390*/  BSYNC.RECONVERGENT B1 ;  /* 0x0000000000017941 */ /* 0x000fea0003800200 */
.L_x_1949:
        /* <DEDUP_REMOVED lines=62> */
.L_x_1947:
[----:B------:R-:W-:Y:S05]  /*34780*/  BSYNC.RECONVERGENT B0 ;  /* 0x0000000000007941 */ /* 0x000fea0003800200 */
.L_x_1946:
        /* <DEDUP_REMOVED lines=25> */
.L_x_1953:
        /* <DEDUP_REMOVED lines=12> */
.L_x_1955:
[----:B------:R-:W-:Y:S05]  /*349e0*/  BSYNC.RECONVERGENT B1 ;  /* 0x0000000000017941 */ /* 0x000fea0003800200 */
.L_x_1954:
        /* <DEDUP_REMOVED lines=62> */
.L_x_1952:
[----:B------:R-:W-:Y:S05]  /*34dd0*/  BSYNC.RECONVERGENT B0 ;  /* 0x0000000000007941 */ /* 0x000fea0003800200 */
.L_x_1951:
        /* <DEDUP_REMOVED lines=22> */
.L_x_1958:
        /* <DEDUP_REMOVED lines=12> */
.L_x_1960:
[----:B------:R-:W-:Y:S05]  /*35000*/  BSYNC.RECONVERGENT B1 ;  /* 0x0000000000017941 */ /* 0x000fea0003800200 */
.L_x_1959:
        /* <DEDUP_REMOVED lines=50> */
[----:B------:R-:W-:-:S04]  /*35330*/  IMAD.WIDE.U32 R12, R13, -0x326172a9, RZ ;  /* 0xcd9e8d570d0c7825 */ /* 0x000fc800078e00ff */
[----:B------:R-:W-:Y:S01]  /*35340*/  IMAD.MOV.U32 R143, RZ, RZ, RZ ;  /* 0x000000ffff8f7224 */ /* 0x000fe200078e00ff */
        /* <DEDUP_REMOVED lines=9> */
[----:B------:R-:W-:-:S07]  /*353e0*/  LOP3.LUT R44, R12, UR15, R11, 0x96, !PT ;  /* 0x0000000f0c2c7c12 */ /* 0x000fce000f8e960b */
.L_x_1957:
[----:B------:R-:W-:Y:S05]  /*353f0*/  BSYNC.RECONVERGENT B0 ;  /* 0x0000000000007941 */ /* 0x000fea0003800200 */
.L_x_1956:
[----:B------:R-:W-:Y:S01]  /*35400*/  I2FP.F32.U32 R10, R13 ;  /* 0x0000000d000a7245 */ /* 0x000fe20000201000 */
[----:B------:R-:W-:Y:S01]  /*35410*/  BSSY.RECONVERGENT B0, `(.L_x_1961) ;  /* 0x0000065000007945 */ /* 0x000fe20003800200 */
[----:B------:R-:W-:Y:S02]  /*35420*/  HFMA2 R12, -RZ, RZ, 0, 1.1920928955078125e-07 ;  /* 0x00000002ff0c7431 */ /* 0x000fe400000001ff */
        /* <DEDUP_REMOVED lines=24> */
.L_x_1963:
        /* <DEDUP_REMOVED lines=12> */
.L_x_1965:
[----:B------:R-:W-:Y:S05]  /*35670*/  BSYNC.RECONVERGENT B1 ;  /* 0x0000000000017941 */ /* 0x000fea0003800200 */
.L_x_1964:
        /* <DEDUP_REMOVED lines=62> */
.L_x_1962:
[----:B------:R-:W-:Y:S05]  /*35a60*/  BSYNC.RECONVERGENT B0 ;  /* 0x0000000000007941 */ /* 0x000fea0003800200 */
.L_x_1961:
        /* <DEDUP_REMOVED lines=21> */
.L_x_1968:
        /* <DEDUP_REMOVED lines=12> */
.L_x_1970:
[----:B------:R-:W-:Y:S05]  /*35c80*/  BSYNC.RECONVERGENT B1 ;  /* 0x0000000000017941 */ /* 0x000fea0003800200 */
.L_x_1969:
        /* <DEDUP_REMOVED lines=62> */
.L_x_1967:
[----:B------:R-:W-:Y:S05]  /*36070*/  BSYNC.RECONVERGENT B0 ;  /* 0x0000000000007941 */ /* 0x000fea0003800200 */
.L_x_1966:
[----:B------:R-:W-:Y:S01]  /*36080*/  I2FP.F32.U32 R12, R118 ;  /* 0x00000076000c7245 */ /* 0x000fe20000201000 */
[----:B------:R-:W-:Y:S01]  /*36090*/  BSSY.RECONVERGENT B0, `(.L_x_1971) ;  /* 0x0000063000007945 */ /* 0x000fe20003800200 */
[----:B------:R-:W-:Y:S02]  /*360a0*/  @P1 SHF.L.U32 R143, R50, 0x10, RZ ;  /* 0x00000010328f1819 */ /* 0x000fe400000006ff */
[----:B------:R-:W-:Y:S01]  /*360b0*/  MOV R145, R46 ;  /* 0x0000002e00917202 */ /* 0x000fe20000000f00 */
        /* <DEDUP_REMOVED lines=21> */
.L_x_1973:
        /* <DEDUP_REMOVED lines=12> */
.L_x_1975:
[----:B------:R-:W-:Y:S05]  /*362d0*/  BSYNC.RECONVERGENT B1 ;  /* 0x0000000000017941 */ /* 0x000fea0003800200 */
.L_x_1974:
        /* <DEDUP_REMOVED lines=62> */
.L_x_1972:
[----:B------:R-:W-:Y:S05]  /*366c0*/  BSYNC.RECONVERGENT B0 ;  /* 0x0000000000007941 */ /* 0x000fea0003800200 */
.L_x_1971:
        /* <DEDUP_REMOVED lines=20> */
.L_x_1978:
        /* <DEDUP_REMOVED lines=12> */
.L_x_1980:
[----:B------:R-:W-:Y:S05]  /*368d0*/  BSYNC.RECONVERGENT B1 ;  /* 0x0000000000017941 */ /* 0x000fea0003800200 */
.L_x_1979:
        /* <DEDUP_REMOVED lines=62> */
.L_x_1977:
[----:B------:R-:W-:Y:S05]  /*36cc0*/  BSYNC.RECONVERGENT B0 ;  /* 0x0000000000007941 */ /* 0x000fea0003800200 */
.L_x_1976:
        /* <DEDUP_REMOVED lines=27> */
.L_x_1983:
        /* <DEDUP_REMOVED lines=12> */
.L_x_1985:
[----:B------:R-:W-:Y:S05]  /*36f40*/  BSYNC.RECONVERGENT B1 ;  /* 0x0000000000017941 */ /* 0x000fea0003800200 */
.L_x_1984:
        /* <DEDUP_REMOVED lines=62> */
.L_x_1982:
[----:B------:R-:W-:Y:S05]  /*37330*/  BSYNC.RECONVERGENT B0 ;  /* 0x0000000000007941 */ /* 0x000fea0003800200 */
.L_x_1981:
[----:B------:R-:W-:Y:S01]  /*37340*/  I2FP.F32.U32 R13, R13 ;  /* 0x0000000d000d7245 */ /* 0x000fe20000201000 */
[----:B------:R-:W-:Y:S01]  /*37350*/  BSSY.RECONVERGENT B0, `(.L_x_1986) ;  /* 0x000005f000007945 */ /* 0x000fe20003800200 */
[----:B------:R-:W-:Y:S01]  /*37360*/  ISETP.NE.AND P5, PT, R145, 0x1, PT ;  /* 0x000000019100780c */ /* 0x000fe20003fa5270 */
[----:B------:R-:W-:Y:S01]  /*37370*/  IMAD.MOV.U32 R151, RZ, RZ, 0x2 ;  /* 0x00000002ff977424 */ /* 0x000fe200078e00ff */
[----:B------:R-:W-:Y:S01]  /*37380*/  PRMT R146, R119, 0x7632, R146 ;  /* 0x0000763277927816 */ /* 0x000fe20000000092 */
[----:B------:R-:W-:-:S05]  /*37390*/  FFMA.FTZ R13, R13, R135, 1.1641532182693481445e-10 ;  /* 0x2f0000000d0d7423 */ /* 0x000fca0000010087 */
[----:B------:R-:W-:Y:S02]  /*373a0*/  FSETP.GTU.FTZ.AND P4, PT, R13, R136, PT ;  /* 0x000000880d00720b */ /* 0x000fe40003f9c000 */
[----:B------:R-:W-:Y:S01]  /*373b0*/  SHF.L.U32 R13, R119, 0x10, RZ ;  /* 0x00000010770d7819 */ /* 0x000fe200000006ff */
[----:B------:R-:W-:-:S04]  /*373c0*/  IMAD.MOV.U32 R119, RZ, RZ, R46 ;  /* 0x000000ffff777224 */ /* 0x000fc800078e002e */
        /* <DEDUP_REMOVED lines=12> */
.L_x_1988:
        /* <DEDUP_REMOVED lines=12> */
.L_x_1990:
[----:B------:R-:W-:Y:S05]  /*37550*/  BSYNC.RECONVERGENT B1 ;  /* 0x0000000000017941 */ /* 0x000fea0003800200 */
.L_x_1989:
        /* <DEDUP_REMOVED lines=62> */
.L_x_1987:
[----:B------:R-:W-:Y:S05]  /*37940*/  BSYNC.RECONVERGENT B0 ;  /* 0x0000000000007941 */ /* 0x000fea0003800200 */
.L_x_1986:
[----:B------:R-:W-:Y:S01]  /*37950*/  I2FP.F32.U32 R119, R119 ;  /* 0x0000007700777245 */ /* 0x000fe20000201000 */
[----:B------:R-:W-:Y:S01]  /*37960*/  @P1 IMAD.U32 R145, R51, 0x10000, RZ ;  /* 0x0001000033911824 */ /* 0x000fe200078e00ff */
[----:B------:R-:W-:Y:S01]  /*37970*/  BSSY.RECONVERGENT B0, `(.L_x_1991) ;  /* 0x0000062000007945 */ /* 0x000fe20003800200 */
[----:B------:R-:W-:Y:S02]  /*37980*/  HFMA2 R150, -RZ, RZ, 0, 1.1920928955078125e-07 ;  /* 0x00000002ff967431 */ /* 0x000fe400000001ff */
[----:B------:R-:W-:Y:S02]  /*37990*/  IMAD.MOV.U32 R153, RZ, RZ, R46 ;  /* 0x000000ffff997224 */ /* 0x000fe400078e002e */
        /* <DEDUP_REMOVED lines=20> */
.L_x_1993:
        /* <DEDUP_REMOVED lines=12> */
.L_x_1995:
[----:B------:R-:W-:Y:S05]  /*37ba0*/  BSYNC.RECONVERGENT B1 ;  /* 0x0000000000017941 */ /* 0x000fea0003800200 */
.L_x_1994:
        /* <DEDUP_REMOVED lines=62> */
.L_x_1992:
[----:B------:R-:W-:Y:S05]  /*37f90*/  BSYNC.RECONVERGENT B0 ;  /* 0x0000000000007941 */ /* 0x000fea0003800200 */
.L_x_1991:
        /* <DEDUP_REMOVED lines=20> */
.L_x_1998:
[----:B------:R-:W-:Y:S01]  /*380e0*/  IADD3 R0, PT, PT, R0, 0x1, RZ ;  /* 0x0000000100007810 */ /* 0x000fe20007ffe0ff */
[----:B------:R-:W-:Y:S03]  /*380f0*/  BSSY.RECONVERGENT B1, `(.L_x_1999) ;  /* 0x000000e000017945 */ /* 0x000fe60003800200 */
[----:B------:R-:W-:-:S13]  /*38100*/  ISETP.NE.AND P6, PT, R0, RZ, PT ;  /* 0x000000ff0000720c */ /* 0x000fda0003fc5270 */
        /* <DEDUP_REMOVED lines=12> */
.L_x_2000:
[----:B------:R-:W-:Y:S05]  /*381d0*/  BSYNC.RECONVERGENT B1 ;  /* 0x0000000000017941 */ /* 0x000fea0003800200 */
.L_x_1999:
        /* <DEDUP_REMOVED lines=62> */
.L_x_1997:
[----:B------:R-:W-:Y:S05]  /*385c0*/  BSYNC.RECONVERGENT B0 ;  /* 0x0000000000007941 */ /* 0x000fea0003800200 */
.L_x_1996:
        /* <DEDUP_REMOVED lines=8> */
[----:B------:R-:W-:Y:S01]  /*38650*/  IMAD.U32 R150, R150, 0x10000, RZ ;  /* 0x0001000096967824 */ /* 0x000fe200078e00ff */
[----:B------:R-:W-:-:S03]  /*38660*/  PRMT R14, R151, 0x7610, R14 ;  /* 0x00007610970e7816 */ /* 0x000fc6000000000e */
[----:B------:R-:W-:-:S05]  /*38670*/  FMUL.FTZ R150, R150, R137 ;  /* 0x0000008996967220 */ /* 0x000fca0000410000 */
[----:B------:R-:W-:-:S05]  /*38680*/  FSEL R150, R150, RZ, !P6 ;  /* 0x000000ff96967208 */ /* 0x000fca0007000000 */
[----:B------:R-:W-:Y:S01]  /*38690*/  FADD.FTZ R150, R146, R150 ;  /* 0x0000009692967221 */ /* 0x000fe20000010000 */
[----:B------:R-:W-:-:S04]  /*386a0*/  @P1 PRMT R146, R51, 0x7632, R146 ;  /* 0x0000763233921816 */ /* 0x000fc80000000092 */
[----:B------:R-:W-:-:S05]  /*386b0*/  @P1 SHF.L.U32 R146, R146, 0x10, RZ ;  /* 0x0000001092921819 */ /* 0x000fca00000006ff */
[----:B------:R-:W-:Y:S01]  /*386c0*/  @P1 FADD.FTZ R146, R150, R146 ;  /* 0x0000009296921221 */ /* 0x000fe20000010000 */
[----:B------:R-:W-:-:S05]  /*386d0*/  @!P1 IMAD.MOV.U32 R146, RZ, RZ, R150 ;  /* 0x000000ffff929224 */ /* 0x000fca00078e0096 */
[----:B------:R-:W-:-:S04]  /*386e0*/  F2FP.BF16.F32.PACK_AB R150, RZ, R146 ;  /* 0x00000092ff96723e */ /* 0x000fc800000010ff */
[----:B------:R-:W-:Y:S01]  /*386f0*/  PRMT R119, R119, 0x5410, R150 ;  /* 0x0000541077777816 */ /* 0x000fe20000000096 */
[----:B------:R-:W-:Y:S06]  /*38700*/  BRA `(.L_x_2001) ;  /* 0x0000003000bc7947 */ /* 0x000fec0003800000 */
.L_x_1920:
        /* <DEDUP_REMOVED lines=16> */
.L_x_2004:
        /* <DEDUP_REMOVED lines=12> */
.L_x_2006:
[----:B------:R-:W-:Y:S05]  /*388d0*/  BSYNC.RECONVERGENT B1 ;  /* 0x0000000000017941 */ /* 0x000fea0003800200 */
.L_x_2005:
        /* <DEDUP_REMOVED lines=58> */
[----:B------:R-:W-:Y:S02]  /*38c80*/  IMAD.MOV.U32 R46, RZ, RZ, R140 ;  /* 0x000000ffff2e7224 */ /* 0x000fe400078e008c */
[----:B------:R-:W-:Y:S01]  /*38c90*/  HFMA2 R140, -RZ, RZ, 0, 0 ;  /* 0x00000000ff8c7431 */ /* 0x000fe200000001ff */
[----:B------:R-:W-:Y:S01]  /*38ca0*/  LOP3.LUT R44, R142, UR15, R141, 0x96, !PT ;  /* 0x0000000f8e2c7c12 */ /* 0x000fe2000f8e968d */
[----:B------:R-:W-:-:S07]  /*38cb0*/  IMAD.MOV.U32 R141, RZ, RZ, R139 ;  /* 0x000000ffff8d7224 */ /* 0x000fce00078e008b */
.L_x_2003:
[----:B------:R-:W-:Y:S05]  /*38cc0*/  BSYNC.RECONVERGENT B0 ;  /* 0x0000000000007941 */ /* 0x000fea0003800200 */
.L_x_2002:
[----:B------:R-:W-:Y:S01]  /*38cd0*/  I2FP.F32.U32 R139, R141 ;  /* 0x0000008d008b7245 */ /* 0x000fe20000201000 */
[----:B-----5:R-:W-:Y:S01]  /*38ce0*/  @P1 IMAD.U32 R141, R48, 0x10000, RZ ;  /* 0x00010000308d1824 */ /* 0x020fe200078e00ff */
[----:B------:R-:W-:Y:S01]  /*38cf0*/  ISETP.NE.AND P3, PT, R140, 0x1, PT ;  /* 0x000000018c00780c */ /* 0x000fe20003f65270 */
[----:B------:R-:W-:Y:S01]  /*38d00*/  BSSY.RECONVERGENT B0, `(.L_x_2007) ;  /* 0x0000062000007945 */ /* 0x000fe20003800200 */
[----:B------:R-:W-:Y:S01]  /*38d10*/  LOP3.LUT R6, R6, 0xffffffef, RZ, 0xc0, !PT ;  /* 0xffffffef06067812 */ /* 0x000fe200078ec0ff */
[----:B------:R-:W-:Y:S01]  /*38d20*/  FFMA.FTZ R139, R139, R135, 1.1641532182693481445e-10 ;  /* 0x2f0000008b8b7423 */ /* 0x000fe20000010087 */
[----:B------:R-:W-:Y:S02]  /*38d30*/  HFMA2 R144, -RZ, RZ, 0, 1.1920928955078125e-07 ;  /* 0x00000002ff907431 */ /* 0x000fe400000001ff */
[----:B------:R-:W-:Y:S02]  /*38d40*/  IMAD.MOV.U32 R143, RZ, RZ, R46 ;  /* 0x000000ffff8f7224 */ /* 0x000fe400078e002e */
[----:B------:R-:W-:Y:S01]  /*38d50*/  FSETP.GTU.FTZ.AND P2, PT, R139, R136, PT ;  /* 0x000000888b00720b */ /* 0x000fe20003f5c000 */
[C---:B------:R-:W-:Y:S01]  /*38d60*/  IMAD.U32 R139, R116.reuse, 0x10000, RZ ;  /* 0x00010000748b7824 */ /* 0x040fe200078e00ff */
[----:B------:R-:W-:-:S03]  /*38d70*/  PRMT R116, R116, 0x7632, R116 ;  /* 0x0000763274747816 */ /* 0x000fc60000000074 */
        /* <DEDUP_REMOVED lines=15> */
.L_x_2009:
        /* <DEDUP_REMOVED lines=12> */
.L_x_2011:
[----:B------:R-:W-:Y:S05]  /*38f30*/  BSYNC.RECONVERGENT B1 ;  /* 0x0000000000017941 */ /* 0x000fea0003800200 */
.L_x_2010:
        /* <DEDUP_REMOVED lines=62> */
.L_x_2008:
[----:B------:R-:W-:Y:S05]  /*39320*/  BSYNC.RECONVERGENT B0 ;  /* 0x0000000000007941 */ /* 0x000fea0003800200 */
.L_x_2007:
[----:B------:R-:W-:Y:S01]  /*39330*/  I2FP.F32.U32 R140, R143 ;  /* 0x0000008f008c7245 */ /* 0x000fe20000201000 */
[----:B------:R-:W-:Y:S01]  /*39340*/  IMAD.U32 R116, R116, 0x10000, RZ ;  /* 0x0001000074747824 */ /* 0x000fe200078e00ff */
[----:B------:R-:W-:Y:S01]  /*39350*/  ISETP.NE.AND P3, PT, R144, 0x1, PT ;  /* 0x000000019000780c */ /* 0x000fe20003f65270 */
[----:B------:R-:W-:Y:S01]  /*39360*/  BSSY.RECONVERGENT B0, `(.L_x_2012) ;  /* 0x0000062000007945 */ /* 0x000fe20003800200 */
[----:B------:R-:W-:Y:S01]  /*39370*/  LOP3.LUT R6, R6, 0xfffffff7, RZ, 0xc0, !PT ;  /* 0xfffffff706067812 */ /* 0x000fe200078ec0ff */
[----:B------:R-:W-:Y:S01]  /*39380*/  FFMA.FTZ R140, R140, R135, 1.1641532182693481445e-10 ;  /* 0x2f0000008c8c7423 */ /* 0x000fe20000010087 */
[----:B------:R-:W-:Y:S02]  /*39390*/  IMAD.MOV.U32 R142, RZ, RZ, 0x2 ;  /* 0x00000002ff8e7424 */ /* 0x000fe400078e00ff */
[----:B------:R-:W-:Y:S02]  /*393a0*/  IMAD.MOV.U32 R141, RZ, RZ, R46 ;  /* 0x000000ffff8d7224 */ /* 0x000fe400078e002e */
[----:B------:R-:W-:Y:S01]  /*393b0*/  FSETP.GTU.FTZ.AND P2, PT, R140, R136, PT ;  /* 0x000000888c00720b */ /* 0x000fe20003f5c000 */
[----:B------:R-:W-:Y:S01]  /*393c0*/  FMUL.FTZ R140, R116, R137 ;  /* 0x00000089748c7220 */ /* 0x000fe20000410000 */
[----:B------:R-:W-:-:S04]  /*393d0*/  @P1 PRMT R116, R48, 0x7632, R116 ;  /* 0x0000763230741816 */ /* 0x000fc80000000074 */
        /* <DEDUP_REMOVED lines=15> */
.L_x_2014:
        /* <DEDUP_REMOVED lines=12> */
.L_x_2016:
[----:B------:R-:W-:Y:S05]  /*39590*/  BSYNC.RECONVERGENT B1 ;  /* 0x0000000000017941 */ /* 0x000fea0003800200 */
.L_x_2015:
        /* <DEDUP_REMOVED lines=62> */
.L_x_2013:
[----:B------:R-:W-:Y:S05]  /*39980*/  BSYNC.RECONVERGENT B0 ;  /* 0x0000000000007941 */ /* 0x000fea0003800200 */
.L_x_2012:
[----:B------:R-:W-:Y:S01]  /*39990*/  I2FP.F32.U32 R141, R141 ;  /* 0x0000008d008d7245 */ /* 0x000fe20000201000 */
[----:B------:R-:W-:Y:S01]  /*399a0*/  @P1 IMAD.U32 R143, R49, 0x10000, RZ ;  /* 0x00010000318f1824 */ /* 0x000fe200078e00ff */
[----:B------:R-:W-:Y:S01]  /*399b0*/  ISETP.NE.AND P3, PT, R142, 0x1, PT ;  /* 0x000000018e00780c */ /* 0x000fe20003f65270 */
[----:B------:R-:W-:Y:S01]  /*399c0*/  BSSY.RECONVERGENT B0, `(.L_x_2017) ;  /* 0x0000062000007945 */ /* 0x000fe20003800200 */
[----:B------:R-:W-:Y:S01]  /*399d0*/  LOP3.LUT R6, R6, 0xfffffffb, RZ, 0xc0, !PT ;  /* 0xfffffffb06067812 */ /* 0x000fe200078ec0ff */
[----:B------:R-:W-:Y:S01]  /*399e0*/  FFMA.FTZ R141, R141, R135, 1.1641532182693481445e-10 ;  /* 0x2f0000008d8d7423 */ /* 0x000fe20000010087 */
[----:B------:R-:W-:Y:S01]  /*399f0*/  IMAD.MOV.U32 R146, RZ, RZ, 0x2 ;  /* 0x00000002ff927424 */ /* 0x000fe200078e00ff */
[----:B------:R-:W-:-:S03]  /*39a00*/  MOV R145, R46 ;  /* 0x0000002e00917202 */ /* 0x000fc60000000f00 */
[----:B------:R-:W-:Y:S02]  /*39a10*/  FSETP.GTU.FTZ.AND P2, PT, R141, R136, PT ;  /* 0x000000888d00720b */ /* 0x000fe40003f5c000 */
[C---:B------:R-:W-:Y:S02]  /*39a20*/  SHF.L.U32 R141, R117.reuse, 0x10, RZ ;  /* 0x00000010758d7819 */ /* 0x040fe400000006ff */
        /* <DEDUP_REMOVED lines=16> */
.L_x_2019:
        /* <DEDUP_REMOVED lines=12> */
.L_x_2021:
[----:B------:R-:W-:Y:S05]  /*39bf0*/  BSYNC.RECONVERGENT B1 ;  /* 0x0000000000017941 */ /* 0x000fea0003800200 */
.L_x_2020:
[----:B------:R-:W-:Y:S01]  /*39c00*/  IMAD.WIDE.U32 R150, R0, -0x2daee0ad, RZ ;  /* 0xd2511f5300967825 */ /* 0x000fe200078e00ff */
[----:B------:R-:W-:-:S03]  /*39c10*/  UIADD3 UR15, UPT, UPT, UR4, -0x61c88647, URZ ;  /* 0x9e3779b9040f7890 */ /* 0x000fc6000fffe0ff */
        /* <DEDUP_REMOVED lines=59> */
[----:B------:R-:W-:-:S07]  /*39fd0*/  LOP3.LUT R44, R144, UR15, R143, 0x96, !PT ;  /* 0x0000000f902c7c12 */ /* 0x000fce000f8e968f */
.L_x_2018:
[----:B------:R-:W-:Y:S05]  /*39fe0*/  BSYNC.RECONVERGENT B0 ;  /* 0x0000000000007941 */ /* 0x000fea0003800200 */
.L_x_2017:
[----:B------:R-:W-:Y:S01]  /*39ff0*/  I2FP.F32.U32 R142, R145 ;  /* 0x00000091008e7245 */ /* 0x000fe20000201000 */
[----:B------:R-:W-:Y:S01]  /*3a000*/  IMAD.U32 R117, R117, 0x10000, RZ ;  /* 0x0001000075757824 */ /* 0x000fe200078e00ff */
[----:B------:R-:W-:Y:S01]  /*3a010*/  ISETP.NE.AND P2, PT, R146, 0x1, PT ;  /* 0x000000019200780c */ /* 0x000fe20003f45270 */
[----:B------:R-:W-:Y:S01]  /*3a020*/  BSSY.RECONVERGENT B0, `(.L_x_2022) ;  /* 0x0000062000007945 */ /* 0x000fe20003800200 */
[----:B------:R-:W-:Y:S01]  /*3a030*/  LOP3.LUT R6, R6, 0xfffffffd, RZ, 0xc0, !PT ;  /* 0xfffffffd06067812 */ /* 0x000fe200078ec0ff */
[----:B------:R-:W-:Y:S01]  /*3a040*/  FFMA.FTZ R142, R142, R135, 1.1641532182693481445e-10 ;  /* 0x2f0000008e8e7423 */ /* 0x000fe20000010087 */
[----:B------:R-:W-:Y:S02]  /*3a050*/  HFMA2 R144, -RZ, RZ, 0, 1.1920928955078125e-07 ;  /* 0x00000002ff907431 */ /* 0x000fe400000001ff */
[----:B------:R-:W-:Y:S02]  /*3a060*/  IMAD.MOV.U32 R143, RZ, RZ, R46 ;  /* 0x000000ffff8f7224 */ /* 0x000fe400078e002e */
[----:B------:R-:W-:Y:S01]  /*3a070*/  FSETP.GTU.FTZ.AND P3, PT, R142, R136, PT ;  /* 0x000000888e00720b */ /* 0x000fe20003f7c000 */
[----:B------:R-:W-:Y:S01]  /*3a080*/  FMUL.FTZ R142, R117, R137 ;  /* 0x00000089758e7220 */ /* 0x000fe20000410000 */
[----:B------:R-:W-:-:S04]  /*3a090*/  @P1 PRMT R117, R49, 0x7632, R117 ;  /* 0x0000763231751816 */ /* 0x000fc80000000075 */
        /* <DEDUP_REMOVED lines=15> */
.L_x_2024:
        /* <DEDUP_REMOVED lines=12> */
.L_x_2026:
[----:B------:R-:W-:Y:S05]  /*3a250*/  BSYNC.RECONVERGENT B1 ;  /* 0x0000000000017941 */ /* 0x000fea0003800200 */
.L_x_2025:
        /* <DEDUP_REMOVED lines=62> */
.L_x_2023:
[----:B------:R-:W-:Y:S05]  /*3a640*/  BSYNC.RECONVERGENT B0 ;  /* 0x0000000000007941 */ /* 0x000fea0003800200 */
.L_x_2022:
[----:B------:R-:W-:Y:S01]  /*3a650*/  I2FP.F32.U32 R143, R143 ;  /* 0x0000008f008f7245 */ /* 0x000fe20000201000 */
[----:B------:R-:W-:Y:S01]  /*3a660*/  BSSY.RECONVERGENT B0, `(.L_x_2027) ;  /* 0x0000062000007945 */ /* 0x000fe20003800200 */
[----:B------:R-:W-:Y:S01]  /*3a670*/  ISETP.NE.AND P3, PT, R144, 0x1, PT ;  /* 0x000000019000780c */ /* 0x000fe20003f65270 */
[----:B------:R-:W-:Y:S01]  /*3a680*/  IMAD.MOV.U32 R152, RZ, RZ, 0x2 ;  /* 0x00000002ff987424 */ /* 0x000fe200078e00ff */
[----:B------:R-:W-:Y:S01]  /*3a690*/  @P1 SHF.L.U32 R145, R50, 0x10, RZ ;  /* 0x0000001032911819 */ /* 0x000fe200000006ff */
[----:B------:R-:W-:Y:S01]  /*3a6a0*/  FFMA.FTZ R143, R143, R135, 1.1641532182693481445e-10 ;  /* 0x2f0000008f8f7423 */ /* 0x000fe20000010087 */
[----:B------:R-:W-:Y:S01]  /*3a6b0*/  PRMT R146, R118, 0x7632, R146 ;  /* 0x0000763276927816 */ /* 0x000fe20000000092 */
[----:B------:R-:W-:-:S03]  /*3a6c0*/  IMAD.MOV.U32 R151, RZ, RZ, R46 ;  /* 0x000000ffff977224 */ /* 0x000fc600078e002e */
[----:B------:R-:W-:Y:S01]  /*3a6d0*/  FSETP.GTU.FTZ.AND P2, PT, R143, R136, PT ;  /* 0x000000888f00720b */ /* 0x000fe20003f5c000 */
[----:B------:R-:W-:-:S04]  /*3a6e0*/  IMAD.U32 R143, R118, 0x10000, RZ ;  /* 0x00010000768f7824 */ /* 0x000fc800078e00ff */
        /* <DEDUP_REMOVED lines=14> */
.L_x_2029:
        /* <DEDUP_REMOVED lines=12> */
.L_x_2031:
[----:B------:R-:W-:Y:S05]  /*3a890*/  BSYNC.RECONVERGENT B1 ;  /* 0x0000000000017941 */ /* 0x000fea0003800200 */
.L_x_2030:
        /* <DEDUP_REMOVED lines=62> */
.L_x_2028:
[----:B------:R-:W-:Y:S05]  /*3ac80*/  BSYNC.RECONVERGENT B0 ;  /* 0x0000000000007941 */ /* 0x000fea0003800200 */
.L_x_2027:
[----:B------:R-:W-:Y:S01]  /*3ac90*/  I2FP.F32.U32 R144, R151 ;  /* 0x0000009700907245 */ /* 0x000fe20000201000 */
[----:B------:R-:W-:Y:S01]  /*3aca0*/  BSSY.RECONVERGENT B0, `(.L_x_2032) ;  /* 0x0000062000007945 */ /* 0x000fe20003800200 */
[----:B------:R-:W-:Y:S01]  /*3acb0*/  ISETP.NE.AND P4, PT, R152, 0x1, PT ;  /* 0x000000019800780c */ /* 0x000fe20003f85270 */
[----:B------:R-:W-:Y:S01]  /*3acc0*/  IMAD.MOV.U32 R153, RZ, RZ, 0x2 ;  /* 0x00000002ff997424 */ /* 0x000fe200078e00ff */
[----:B------:R-:W-:Y:S01]  /*3acd0*/  @P1 PRMT R145, R50, 0x7632, R145 ;  /* 0x0000763232911816 */ /* 0x000fe20000000091 */
[----:B------:R-:W-:-:S04]  /*3ace0*/  FFMA.FTZ R144, R144, R135, 1.1641532182693481445e-10 ;  /* 0x2f00000090907423 */ /* 0x000fc80000010087 */
[----:B------:R-:W-:Y:S01]  /*3acf0*/  @P1 IMAD.U32 R145, R145, 0x10000, RZ ;  /* 0x0001000091911824 */ /* 0x000fe200078e00ff */
[----:B------:R-:W-:Y:S02]  /*3ad00*/  FSETP.GTU.FTZ.AND P3, PT, R144, R136, PT ;  /* 0x000000889000720b */ /* 0x000fe40003f7c000 */
[----:B------:R-:W-:-:S05]  /*3ad10*/  SHF.L.U32 R144, R146, 0x10, RZ ;  /* 0x0000001092907819 */ /* 0x000fca00000006ff */
        /* <DEDUP_REMOVED lines=15> */
.L_x_2034:
        /* <DEDUP_REMOVED lines=12> */
.L_x_2036:
[----:B------:R-:W-:Y:S05]  /*3aed0*/  BSYNC.RECONVERGENT B1 ;  /* 0x0000000000017941 */ /* 0x000fea0003800200 */
.L_x_2035:
        /* <DEDUP_REMOVED lines=62> */
.L_x_2033:
[----:B------:R-:W-:Y:S05]  /*3b2c0*/  BSYNC.RECONVERGENT B0 ;  /* 0x0000000000007941 */ /* 0x000fea0003800200 */
.L_x_2032:
        /* <DEDUP_REMOVED lines=24> */
.L_x_2039:
        /* <DEDUP_REMOVED lines=12> */
.L_x_2041:
[----:B------:R-:W-:Y:S05]  /*3b510*/  BSYNC.RECONVERGENT B1 ;  /* 0x0000000000017941 */ /* 0x000fea0003800200 */
.L_x_2040:
        /* <DEDUP_REMOVED lines=62> */
.L_x_2038:
[----:B------:R-:W-:Y:S05]  /*3b900*/  BSYNC.RECONVERGENT B0 ;  /* 0x0000000000007941 */ /* 0x000fea0003800200 */
.L_x_2037:
        /* <DEDUP_REMOVED lines=15> */
.L_x_2001:
        /* <DEDUP_REMOVED lines=41> */
.L_x_2042:
        /* <DEDUP_REMOVED lines=26> */
.L_x_2046:
        /* <DEDUP_REMOVED lines=12> */
.L_x_2048:
[----:B------:R-:W-:Y:S05]  /*3bef0*/  BSYNC.RECONVERGENT B1 ;  /* 0x0000000000017941 */ /* 0x000fea0003800200 */
.L_x_2047:
        /* <DEDUP_REMOVED lines=60> */
[----:B------:R-:W-:Y:S01]  /*3c2c0*/  LOP3.LUT R44, R10, UR15, R9, 0x96, !PT ;  /* 0x0000000f0a2c7c12 */ /* 0x000fe2000f8e9609 */
[----:B------:R-:W-:-:S07]  /*3c2d0*/  IMAD.MOV.U32 R8, RZ, RZ, RZ ;  /* 0x000000ffff087224 */ /* 0x000fce00078e00ff */
.L_x_2045:
[----:B------:R-:W-:Y:S05]  /*3c2e0*/  BSYNC.RECONVERGENT B0 ;  /* 0x0000000000007941 */ /* 0x000fea0003800200 */
.L_x_2044:
        /* <DEDUP_REMOVED lines=23> */
.L_x_2051:
        /* <DEDUP_REMOVED lines=12> */
.L_x_2053:
[----:B------:R-:W-:Y:S05]  /*3c520*/  BSYNC.RECONVERGENT B1 ;  /* 0x0000000000017941 */ /* 0x000fea0003800200 */
.L_x_2052:
        /* <DEDUP_REMOVED lines=62> */
.L_x_2050:
[----:B------:R-:W-:Y:S05]  /*3c910*/  BSYNC.RECONVERGENT B0 ;  /* 0x0000000000007941 */ /* 0x000fea0003800200 */
.L_x_2049:
        /* <DEDUP_REMOVED lines=25> */
.L_x_2056:
        /* <DEDUP_REMOVED lines=12> */
.L_x_2058:
[----:B------:R-:W-:Y:S05]  /*3cb70*/  BSYNC.RECONVERGENT B1 ;  /* 0x0000000000017941 */ /* 0x000fea0003800200 */
.L_x_2057:
        /* <DEDUP_REMOVED lines=62> */
.L_x_2055:
[----:B------:R-:W-:Y:S05]  /*3cf60*/  BSYNC.RECONVERGENT B0 ;  /* 0x0000000000007941 */ /* 0x000fea0003800200 */
.L_x_2054:
        /* <DEDUP_REMOVED lines=22> */
.L_x_2061:
        /* <DEDUP_REMOVED lines=12> */
.L_x_2063:
[----:B------:R-:W-:Y:S05]  /*3d190*/  BSYNC.RECONVERGENT B1 ;  /* 0x0000000000017941 */ /* 0x000fea0003800200 */
.L_x_2062:
        /* <DEDUP_REMOVED lines=62> */
.L_x_2060:
[----:B------:R-:W-:Y:S05]  /*3d580*/  BSYNC.RECONVERGENT B0 ;  /* 0x0000000000007941 */ /* 0x000fea0003800200 */
.L_x_2059:
        /* <DEDUP_REMOVED lines=27> */
.L_x_2066:
        /* <DEDUP_REMOVED lines=12> */
.L_x_2068:
[----:B------:R-:W-:Y:S05]  /*3d800*/  BSYNC.RECONVERGENT B1 ;  /* 0x0000000000017941 */ /* 0x000fea0003800200 */
.L_x_2067:
        /* <DEDUP_REMOVED lines=62> */
.L_x_2065:
[----:B------:R-:W-:Y:S05]  /*3dbf0*/  BSYNC.RECONVERGENT B0 ;  /* 0x0000000000007941 */ /* 0x000fea0003800200 */
.L_x_2064:
        /* <DEDUP_REMOVED lines=23> */
.L_x_2071:
        /* <DEDUP_REMOVED lines=12> */
.L_x_2073:
[----:B------:R-:W-:Y:S05]  /*3de30*/  BSYNC.RECONVERGENT B1 ;  /* 0x0000000000017941 */ /* 0x000fea0003800200 */
.L_x_2072:
        /* <DEDUP_REMOVED lines=62> */
.L_x_2070:
[----:B------:R-:W-:Y:S05]  /*3e220*/  BSYNC.RECONVERGENT B0 ;  /* 0x0000000000007941 */ /* 0x000fea0003800200 */
.L_x_2069:
        /* <DEDUP_REMOVED lines=25> */
.L_x_2076:
        /* <DEDUP_REMOVED lines=12> */
.L_x_2078:
[----:B------:R-:W-:Y:S05]  /*3e480*/  BSYNC.RECONVERGENT B1 ;  /* 0x0000000000017941 */ /* 0x000fea0003800200 */
.L_x_2077:
        /* <DEDUP_REMOVED lines=62> */
.L_x_2075:
[----:B------:R-:W-:Y:S05]  /*3e870*/  BSYNC.RECONVERGENT B0 ;  /* 0x0000000000007941 */ /* 0x000fea0003800200 */
.L_x_2074:
        /* <DEDUP_REMOVED lines=22> */
.L_x_2081:
        /* <DEDUP_REMOVED lines=12> */
.L_x_2083:
[----:B------:R-:W-:Y:S05]  /*3eaa0*/  BSYNC.RECONVERGENT B1 ;  /* 0x0000000000017941 */ /* 0x000fea0003800200 */
.L_x_2082:
        /* <DEDUP_REMOVED lines=62> */
.L_x_2080:
[----:B------:R-:W-:Y:S05]  /*3ee90*/  BSYNC.RECONVERGENT B0 ;  /* 0x0000000000007941 */ /* 0x000fea0003800200 */
.L_x_2079:
[----:B------:R-:W-:Y:S01]  /*3eea0*/  I2FP.F32.U32 R10, R13 ;  /* 0x0000000d000a7245 */ /* 0x000fe20000201000 */
[----:B------:R-:W-:Y:S01]  /*3eeb0*/  BSSY.RECONVERGENT B0, `(.L_x_2084) ;  /* 0x0000065000007945 */ /* 0x000fe20003800200 */
[----:B------:R-:W-:Y:S01]  /*3eec0*/  IMAD.MOV.U32 R12, RZ, RZ, 0x2 ;  /* 0x00000002ff0c7424 */ /* 0x000fe200078e00ff */
[----:B------:R-:W-:Y:S02]  /*3eed0*/  MOV R11, R46 ;  /* 0x0000002e000b7202 */ /* 0x000fe40000000f00 */
        /* <DEDUP_REMOVED lines=23> */
.L_x_2086:
        /* <DEDUP_REMOVED lines=12> */
.L_x_2088:
[----:B------:R-:W-:Y:S05]  /*3f110*/  BSYNC.RECONVERGENT B1 ;  /* 0x0000000000017941 */ /* 0x000fea0003800200 */
.L_x_2087:
        /* <DEDUP_REMOVED lines=62> */
.L_x_2085:
[----:B------:R-:W-:Y:S05]  /*3f500*/  BSYNC.RECONVERGENT B0 ;  /* 0x0000000000007941 */ /* 0x000fea0003800200 */
.L_x_2084:
        /* <DEDUP_REMOVED lines=21> */
.L_x_2091:
        /* <DEDUP_REMOVED lines=12> */
.L_x_2093:
[----:B------:R-:W-:Y:S05]  /*3f720*/  BSYNC.RECONVERGENT B1 ;  /* 0x0000000000017941 */ /* 0x000fea0003800200 */
.L_x_2092:
        /* <DEDUP_REMOVED lines=62> */
.L_x_2090:
[----:B------:R-:W-:Y:S05]  /*3fb10*/  BSYNC.RECONVERGENT B0 ;  /* 0x0000000000007941 */ /* 0x000fea0003800200 */
.L_x_2089:
[----:B------:R-:W-:Y:S01]  /*3fb20*/  I2FP.F32.U32 R12, R118 ;  /* 0x00000076000c7245 */ /* 0x000fe20000201000 */
[----:B------:R-:W-:Y:S01]  /*3fb30*/  IMAD.U32 R118, R54, 0x10000, RZ ;  /* 0x0001000036767824 */ /* 0x000fe200078e00ff */
[----:B------:R-:W-:Y:S01]  /*3fb40*/  BSSY.RECONVERGENT B0, `(.L_x_2094) ;  /* 0x0000063000007945 */ /* 0x000fe20003800200 */
[----:B------:R-:W-:Y:S02]  /*3fb50*/  @P1 IMAD.U32 R152, R50, 0x10000, RZ ;  /* 0x0001000032981824 */ /* 0x000fe400078e00ff */
[----:B------:R-:W-:Y:S01]  /*3fb60*/  FFMA.FTZ R12, R12, R135, 1.1641532182693481445e-10 ;  /* 0x2f0000000c0c7423 */ /* 0x000fe20000010087 */
[----:B------:R-:W-:Y:S01]  /*3fb70*/  FMUL.FTZ R118, R118, R137 ;  /* 0x0000008976767220 */ /* 0x000fe20000410000 */
[----:B------:R-:W-:-:S03]  /*3fb80*/  IMAD.MOV.U32 R155, RZ, RZ, R46 ;  /* 0x000000ffff9b7224 */ /* 0x000fc600078e002e */
        /* <DEDUP_REMOVED lines=8> */
[----:B------:R-:W-:Y:S01]  /*3fc10*/  IMAD.MOV.U32 R12, RZ, RZ, 0x2 ;  /* 0x00000002ff0c7424 */ /* 0x000fe200078e00ff */
        /* <DEDUP_REMOVED lines=10> */
.L_x_2096:
        /* <DEDUP_REMOVED lines=12> */
.L_x_2098:
[----:B------:R-:W-:Y:S05]  /*3fd80*/  BSYNC.RECONVERGENT B1 ;  /* 0x0000000000017941 */ /* 0x000fea0003800200 */
.L_x_2097:
        /* <DEDUP_REMOVED lines=62> */
.L_x_2095:
[----:B------:R-:W-:Y:S05]  /*40170*/  BSYNC.RECONVERGENT B0 ;  /* 0x0000000000007941 */ /* 0x000fea0003800200 */
.L_x_2094:
        /* <DEDUP_REMOVED lines=20> */
.L_x_2101:
        /* <DEDUP_REMOVED lines=12> */
.L_x_2103:
[----:B------:R-:W-:Y:S05]  /*40380*/  BSYNC.RECONVERGENT B1 ;  /* 0x0000000000017941 */ /* 0x000fea0003800200 */
.L_x_2102:
        /* <DEDUP_REMOVED lines=62> */
.L_x_2100:
[----:B------:R-:W-:Y:S05]  /*40770*/  BSYNC.RECONVERGENT B0 ;  /* 0x0000000000007941 */ /* 0x000fea0003800200 */
.L_x_2099:
[----:B------:R-:W-:Y:S01]  /*40780*/  I2FP.F32.U32 R12, R155 ;  /* 0x0000009b000c7245 */ /* 0x000fe20000201000 */
[----:B------:R-:W-:Y:S01]  /*40790*/  BSSY.RECONVERGENT B0, `(.L_x_2104) ;  /* 0x0000065000007945 */ /* 0x000fe20003800200 */
[----:B------:R-:W-:Y:S01]  /*407a0*/  @P1 PRMT R13, R50, 0x7632, R13 ;  /* 0x00007632320d1816 */ /* 0x000fe2000000000d */
[----:B------:R-:W-:Y:S02]  /*407b0*/  HFMA2 R154, -RZ, RZ, 0, 1.1920928955078125e-07 ;  /* 0x00000002ff9a7431 */ /* 0x000fe400000001ff */
        /* <DEDUP_REMOVED lines=23> */
.L_x_2106:
        /* <DEDUP_REMOVED lines=12> */
.L_x_2108:
[----:B------:R-:W-:Y:S05]  /*409f0*/  BSYNC.RECONVERGENT B1 ;  /* 0x0000000000017941 */ /* 0x000fea0003800200 */
.L_x_2107:
        /* <DEDUP_REMOVED lines=62> */
.L_x_2105:
[----:B------:R-:W-:Y:S05]  /*40de0*/  BSYNC.RECONVERGENT B0 ;  /* 0x0000000000007941 */ /* 0x000fea0003800200 */
.L_x_2104:
        /* <DEDUP_REMOVED lines=21> */
.L_x_2111:
        /* <DEDUP_REMOVED lines=12> */
.L_x_2113:
[----:B------:R-:W-:Y:S05]  /*41000*/  BSYNC.RECONVERGENT B1 ;  /* 0x0000000000017941 */ /* 0x000fea0003800200 */
.L_x_2112:
        /* <DEDUP_REMOVED lines=62> */
.L_x_2110:
[----:B------:R-:W-:Y:S05]  /*413f0*/  BSYNC.RECONVERGENT B0 ;  /* 0x0000000000007941 */ /* 0x000fea0003800200 */
.L_x_2109:
[----:B------:R-:W-:Y:S01]  /*41400*/  I2FP.F32.U32 R119, R119 ;  /* 0x0000007700777245 */ /* 0x000fe20000201000 */
[----:B------:R-:W-:Y:S01]  /*41410*/  IMAD.U32 R154, R55, 0x10000, RZ ;  /* 0x00010000379a7824 */ /* 0x000fe200078e00ff */
[----:B------:R-:W-:Y:S01]  /*41420*/  BSSY.RECONVERGENT B0, `(.L_x_2114) ;  /* 0x0000063000007945 */ /* 0x000fe20003800200 */
[----:B------:R-:W-:Y:S01]  /*41430*/  IMAD.MOV.U32 R159, RZ, RZ, 0x2 ;  /* 0x00000002ff9f7424 */ /* 0x000fe200078e00ff */
[----:B------:R-:W-:Y:S01]  /*41440*/  MOV R155, R46 ;  /* 0x0000002e009b7202 */ /* 0x000fe20000000f00 */
        /* <DEDUP_REMOVED lines=9> */
[--C-:B------:R-:W-:Y:S01]  /*414e0*/  @!P1 IMAD.MOV.U32 R154, RZ, RZ, R13.reuse ;  /* 0x000000ffff9a9224 */ /* 0x100fe200078e000d */
        /* <DEDUP_REMOVED lines=11> */
.L_x_2116:
        /* <DEDUP_REMOVED lines=12> */
.L_x_2118:
[----:B------:R-:W-:Y:S05]  /*41660*/  BSYNC.RECONVERGENT B1 ;  /* 0x0000000000017941 */ /* 0x000fea0003800200 */
.L_x_2117:
        /* <DEDUP_REMOVED lines=62> */
.L_x_2115:
[----:B------:R-:W-:Y:S05]  /*41a50*/  BSYNC.RECONVERGENT B0 ;  /* 0x0000000000007941 */ /* 0x000fea0003800200 */
.L_x_2114:
[----:B------:R-:W-:Y:S01]  /*41a60*/  I2FP.F32.U32 R155, R155 ;  /* 0x0000009b009b7245 */ /* 0x000fe20000201000 */
[----:B------:R-:W-:Y:S01]  /*41a70*/  IMAD.U32 R163, R163, 0x10000, RZ ;  /* 0x00010000a3a37824 */ /* 0x000fe200078e00ff */
[----:B------:R-:W-:Y:S01]  /*41a80*/  ISETP.NE.AND P6, PT, R159, 0x1, PT ;  /* 0x000000019f00780c */ /* 0x000fe20003fc5270 */
[----:B------:R-:W-:Y:S01]  /*41a90*/  BSSY.RECONVERGENT B0, `(.L_x_2119) ;  /* 0x000005f000007945 */ /* 0x000fe20003800200 */
[----:B------:R-:W-:Y:S02]  /*41aa0*/  IMAD.MOV.U32 R158, RZ, RZ, 0x2 ;  /* 0x00000002ff9e7424 */ /* 0x000fe400078e00ff */
[----:B------:R-:W-:Y:S01]  /*41ab0*/  FFMA.FTZ R155, R155, R135, 1.1641532182693481445e-10 ;  /* 0x2f0000009b9b7423 */ /* 0x000fe20000010087 */
[----:B------:R-:W-:-:S04]  /*41ac0*/  MOV R161, R46 ;  /* 0x0000002e00a17202 */ /* 0x000fc80000000f00 */
[----:B------:R-:W-:Y:S01]  /*41ad0*/  FSETP.GTU.FTZ.AND P5, PT, R155, R136, PT ;  /* 0x000000889b00720b */ /* 0x000fe20003fbc000 */
        /* <DEDUP_REMOVED lines=12> */
.L_x_2121:
        /* <DEDUP_REMOVED lines=15> */
.L_x_2123:
[----:B------:R-:W-:Y:S05]  /*41c90*/  BSYNC.RECONVERGENT B1 ;  /* 0x0000000000017941 */ /* 0x000fea0003800200 */
.L_x_2122:
        /* <DEDUP_REMOVED lines=62> */
.L_x_2120:
[----:B------:R-:W-:Y:S05]  /*42080*/  BSYNC.RECONVERGENT B0 ;  /* 0x0000000000007941 */ /* 0x000fea0003800200 */
.L_x_2119:
        /* <DEDUP_REMOVED lines=13> */
[----:B------:R-:W-:-:S05]  /*42160*/  @P1 PRMT R155, R51, 0x7632, R155 ;  /* 0x00007632339b1816 */ /* 0x000fca000000009b */
[----:B------:R-:W-:-:S04]  /*42170*/  @P1 IMAD.U32 R155, R155, 0x10000, RZ ;  /* 0x000100009b9b1824 */ /* 0x000fc800078e00ff */
[----:B------:R-:W-:Y:S01]  /*42180*/  @P1 FADD.FTZ R155, R159, R155 ;  /* 0x0000009b9f9b1221 */ /* 0x000fe20000010000 */
[----:B------:R-:W-:-:S04]  /*42190*/  @!P1 MOV R155, R159 ;  /* 0x0000009f009b9202 */ /* 0x000fc80000000f00 */
[----:B------:R-:W-:-:S04]  /*421a0*/  F2FP.BF16.F32.PACK_AB R159, RZ, R155 ;  /* 0x0000009bff9f723e */ /* 0x000fc800000010ff */
[----:B------:R-:W-:Y:S01]  /*421b0*/  PRMT R119, R119, 0x5410, R159 ;  /* 0x0000541077777816 */ /* 0x000fe2000000009f */
[----:B------:R-:W-:Y:S06]  /*421c0*/  BRA `(.L_x_2124) ;  /* 0x0000003000bc7947 */ /* 0x000fec0003800000 */
.L_x_2043:
        /* <DEDUP_REMOVED lines=16> */
.L_x_2127:
        /* <DEDUP_REMOVED lines=12> */
.L_x_2129:
[----:B------:R-:W-:Y:S05]  /*42390*/  BSYNC.RECONVERGENT B1 ;  /* 0x0000000000017941 */ /* 0x000fea0003800200 */
.L_x_2128:
        /* <DEDUP_REMOVED lines=62> */
.L_x_2126:
[----:B------:R-:W-:Y:S05]  /*42780*/  BSYNC.RECONVERGENT B0 ;  /* 0x0000000000007941 */ /* 0x000fea0003800200 */
.L_x_2125:
[----:B------:R-:W-:Y:S01]  /*42790*/  I2FP.F32.U32 R148, R149 ;  /* 0x0000009500947245 */ /* 0x000fe20000201000 */
[----:B-----5:R-:W-:Y:S01]  /*427a0*/  @P1 IMAD.U32 R149, R48, 0x10000, RZ ;  /* 0x0001000030951824 */ /* 0x020fe200078e00ff */
[----:B------:R-:W-:Y:S01]  /*427b0*/  ISETP.NE.AND P3, PT, R151, 0x1, PT ;  /* 0x000000019700780c */ /* 0x000fe20003f65270 */
[----:B------:R-:W-:Y:S01]  /*427c0*/  BSSY.RECONVERGENT B0, `(.L_x_2130) ;  /* 0x0000062000007945 */ /* 0x000fe20003800200 */
[----:B------:R-:W-:Y:S01]  /*427d0*/  LOP3.LUT R6, R6, 0xffffffef, RZ, 0xc0, !PT ;  /* 0xffffffef06067812 */ /* 0x000fe200078ec0ff */
[----:B------:R-:W-:Y:S01]  /*427e0*/  FFMA.FTZ R148, R148, R135, 1.1641532182693481445e-10 ;  /* 0x2f00000094947423 */ /* 0x000fe20000010087 */
[----:B------:R-:W-:-:S04]  /*427f0*/  IMAD.MOV.U32 R150, RZ, RZ, 0x2 ;  /* 0x00000002ff967424 */ /* 0x000fc800078e00ff */
        /* <DEDUP_REMOVED lines=19> */
.L_x_2132:
        /* <DEDUP_REMOVED lines=12> */
.L_x_2134:
[----:B------:R-:W-:Y:S05]  /*429f0*/  BSYNC.RECONVERGENT B1 ;  /* 0x0000000000017941 */ /* 0x000fea0003800200 */
.L_x_2133:
        /* <DEDUP_REMOVED lines=62> */
.L_x_2131:
[----:B------:R-:W-:Y:S05]  /*42de0*/  BSYNC.RECONVERGENT B0 ;  /* 0x0000000000007941 */ /* 0x000fea0003800200 */
.L_x_2130:
        /* <DEDUP_REMOVED lines=26> */
.L_x_2137:
        /* <DEDUP_REMOVED lines=12> */
.L_x_2139:
[----:B------:R-:W-:Y:S05]  /*43050*/  BSYNC.RECONVERGENT B1 ;  /* 0x0000000000017941 */ /* 0x000fea0003800200 */
.L_x_2138:
        /* <DEDUP_REMOVED lines=62> */
.L_x_2136:
[----:B------:R-:W-:Y:S05]  /*43440*/  BSYNC.RECONVERGENT B0 ;  /* 0x0000000000007941 */ /* 0x000fea0003800200 */
.L_x_2135:
[----:B------:R-:W-:Y:S01]  /*43450*/  I2FP.F32.U32 R150, R153 ;  /* 0x0000009900967245 */ /* 0x000fe20000201000 */
[----:B------:R-:W-:Y:S01]  /*43460*/  BSSY.RECONVERGENT B0, `(.L_x_2140) ;  /* 0x0000064000007945 */ /* 0x000fe20003800200 */
[----:B------:R-:W-:Y:S01]  /*43470*/  ISETP.NE.AND P3, PT, R154, 0x1, PT ;  /* 0x000000019a00780c */ /* 0x000fe20003f65270 */
[----:B------:R-:W-:Y:S01]  /*43480*/  IMAD.MOV.U32 R152, RZ, RZ, 0x2 ;  /* 0x00000002ff987424 */ /* 0x000fe200078e00ff */
[----:B------:R-:W-:Y:S01]  /*43490*/  @P1 SHF.L.U32 R151, R49, 0x10, RZ ;  /* 0x0000001031971819 */ /* 0x000fe200000006ff */
[----:B------:R-:W-:Y:S01]  /*434a0*/  FFMA.FTZ R150, R150, R135, 1.1641532182693481445e-10 ;  /* 0x2f00000096967423 */ /* 0x000fe20000010087 */
[----:B------:R-:W-:-:S04]  /*434b0*/  LOP3.LUT R6, R6, 0xfffffffb, RZ, 0xc0, !PT ;  /* 0xfffffffb06067812 */ /* 0x000fc800078ec0ff */
        /* <DEDUP_REMOVED lines=19> */
.L_x_2142:
        /* <DEDUP_REMOVED lines=12> */
.L_x_2144:
[----:B------:R-:W-:Y:S05]  /*436b0*/  BSYNC.RECONVERGENT B1 ;  /* 0x0000000000017941 */ /* 0x000fea0003800200 */
.L_x_2143:
        /* <DEDUP_REMOVED lines=62> */
.L_x_2141:
[----:B------:R-:W-:Y:S05]  /*43aa0*/  BSYNC.RECONVERGENT B0 ;  /* 0x0000000000007941 */ /* 0x000fea0003800200 */
.L_x_2140:
[----:B------:R-:W-:Y:S01]  /*43ab0*/  I2FP.F32.U32 R151, R151 ;  /* 0x0000009700977245 */ /* 0x000fe20000201000 */
[----:B------:R-:W-:Y:S01]  /*43ac0*/  BSSY.RECONVERGENT B0, `(.L_x_2145) ;  /* 0x0000064000007945 */ /* 0x000fe20003800200 */
[----:B------:R-:W-:Y:S01]  /*43ad0*/  SHF.L.U32 R117, R117, 0x10, RZ ;  /* 0x0000001075757819 */ /* 0x000fe200000006ff */
[----:B------:R-:W-:Y:S01]  /*43ae0*/  IMAD.MOV.U32 R158, RZ, RZ, 0x2 ;  /* 0x00000002ff9e7424 */ /* 0x000fe200078e00ff */
[----:B------:R-:W-:Y:S01]  /*43af0*/  ISETP.NE.AND P2, PT, R152, 0x1, PT ;  /* 0x000000019800780c */ /* 0x000fe20003f45270 */
[----:B------:R-:W-:Y:S01]  /*43b00*/  FFMA.FTZ R151, R151, R135, 1.1641532182693481445e-10 ;  /* 0x2f00000097977423 */ /* 0x000fe20000010087 */
[----:B------:R-:W-:Y:S02]  /*43b10*/  LOP3.LUT R6, R6, 0xfffffffd, RZ, 0xc0, !PT ;  /* 0xfffffffd06067812 */ /* 0x000fe400078ec0ff */
[----:B------:R-:W-:Y:S02]  /*43b20*/  MOV R155, R46 ;  /* 0x0000002e009b7202 */ /* 0x000fe40000000f00 */
        /* <DEDUP_REMOVED lines=18> */
.L_x_2147:
        /* <DEDUP_REMOVED lines=12> */
.L_x_2149:
[----:B------:R-:W-:Y:S05]  /*43d10*/  BSYNC.RECONVERGENT B1 ;  /* 0x0000000000017941 */ /* 0x000fea0003800200 */
.L_x_2148:
        /* <DEDUP_REMOVED lines=62> */
.L_x_2146:
[----:B------:R-:W-:Y:S05]  /*44100*/  BSYNC.RECONVERGENT B0 ;  /* 0x0000000000007941 */ /* 0x000fea0003800200 */
.L_x_2145:
        /* <DEDUP_REMOVED lines=24> */
.L_x_2152:
        /* <DEDUP_REMOVED lines=12> */
.L_x_2154:
[----:B------:R-:W-:Y:S05]  /*44350*/  BSYNC.RECONVERGENT B1 ;  /* 0x0000000000017941 */ /* 0x000fea0003800200 */
.L_x_2153:
        /* <DEDUP_REMOVED lines=62> */
.L_x_2151:
[----:B------:R-:W-:Y:S05]  /*44740*/  BSYNC.RECONVERGENT B0 ;  /* 0x0000000000007941 */ /* 0x000fea0003800200 */
.L_x_2150:
        /* <DEDUP_REMOVED lines=8> */
[----:B------:R-:W-:-:S04]  /*447d0*/  @P1 PRMT R118, R50, 0x7632, R118 ;  /* 0x0000763232761816 */ /* 0x000fc80000000076 */
        /* <DEDUP_REMOVED lines=15> */
.L_x_2157:
        /* <DEDUP_REMOVED lines=12> */
.L_x_2159:
[----:B------:R-:W-:Y:S05]  /*44990*/  BSYNC.RECONVERGENT B1 ;  /* 0x0000000000017941 */ /* 0x000fea0003800200 */
.L_x_2158:
        /* <DEDUP_REMOVED lines=62> */
.L_x_2156:
[----:B------:R-:W-:Y:S05]  /*44d80*/  BSYNC.RECONVERGENT B0 ;  /* 0x0000000000007941 */ /* 0x000fea0003800200 */
.L_x_2155:
[----:B------:R-:W-:Y:S01]  /*44d90*/  I2FP.F32.U32 R118, R118 ;  /* 0x0000007600767245 */ /* 0x000fe20000201000 */
[----:B------:R-:W-:Y:S01]  /*44da0*/  BSSY.RECONVERGENT B0, `(.L_x_2160) ;  /* 0x0000062000007945 */ /* 0x000fe20003800200 */
[C---:B------:R-:W-:Y:S01]  /*44db0*/  SHF.L.U32 R154, R119.reuse, 0x10, RZ ;  /* 0x00000010779a7819 */ /* 0x040fe200000006ff */
[----:B------:R-:W-:Y:S01]  /*44dc0*/  IMAD.MOV.U32 R158, RZ, RZ, 0x2 ;  /* 0x00000002ff9e7424 */ /* 0x000fe200078e00ff */
        /* <DEDUP_REMOVED lines=20> */
.L_x_2162:
        /* <DEDUP_REMOVED lines=12> */
.L_x_2164:
[----:B------:R-:W-:Y:S05]  /*44fd0*/  BSYNC.RECONVERGENT B1 ;  /* 0x0000000000017941 */ /* 0x000fea0003800200 */
.L_x_2163:
        /* <DEDUP_REMOVED lines=62> */
.L_x_2161:
[----:B------:R-:W-:Y:S05]  /*453c0*/  BSYNC.RECONVERGENT B0 ;  /* 0x0000000000007941 */ /* 0x000fea0003800200 */
.L_x_2160:
        /* <DEDUP_REMOVED lines=12> */
[----:B------:R-:W-:-:S04]  /*45490*/  PRMT R118, R163, 0x5410, R164 ;  /* 0x00005410a3767816 */ /* 0x000fc800000000a4 */
[----:B------:R-:W-:-:S04]  /*454a0*/  F2FP.BF16.F32.PACK_AB R119, RZ, R155 ;  /* 0x0000009bff77723e */ /* 0x000fc800000010ff */
[----:B------:R-:W-:-:S07]  /*454b0*/  PRMT R119, R165, 0x5410, R119 ;  /* 0x00005410a5777816 */ /* 0x000fce0000000077 */
.L_x_2124:
        /* <DEDUP_REMOVED lines=41> */
.L_x_2165:
        /* <DEDUP_REMOVED lines=26> */
.L_x_2169:
        /* <DEDUP_REMOVED lines=12> */
.L_x_2171:
[----:B------:R-:W-:Y:S05]  /*459b0*/  BSYNC.RECONVERGENT B1 ;  /* 0x0000000000017941 */ /* 0x000fea0003800200 */
.L_x_2170:
        /* <DEDUP_REMOVED lines=62> */
.L_x_2168:
[----:B------:R-:W-:Y:S05]  /*45da0*/  BSYNC.RECONVERGENT B0 ;  /* 0x0000000000007941 */ /* 0x000fea0003800200 */
.L_x_2167:
[----:B------:R-:W-:Y:S01]  /*45db0*/  I2FP.F32.U32 R7, R7 ;  /* 0x0000000700077245 */ /* 0x000fe20000201000 */
[----:B------:R-:W-:Y:S01]  /*45dc0*/  BSSY.RECONVERGENT B0, `(.L_x_2172) ;  /* 0x0000061000007945 */ /* 0x000fe20003800200 */
[----:B------:R-:W-:Y:S01]  /*45dd0*/  ISETP.NE.AND P3, PT, R8, 0x1, PT ;  /* 0x000000010800780c */ /* 0x000fe20003f65270 */
[----:B------:R-:W-:Y:S01]  /*45de0*/  IMAD.MOV.U32 R9, RZ, RZ, 0x2 ;  /* 0x00000002ff097424 */ /* 0x000fe200078e00ff */
[----:B------:R-:W-:Y:S01]  /*45df0*/  LOP3.LUT R6, R6, 0xffffffef, RZ, 0xc0, !PT ;  /* 0xffffffef06067812 */ /* 0x000fe200078ec0ff */
[----:B------:R-:W-:Y:S01]  /*45e00*/  FFMA.FTZ R7, R7, R135, 1.1641532182693481445e-10 ;  /* 0x2f00000007077423 */ /* 0x000fe20000010087 */
[C---:B-----5:R-:W-:Y:S02]  /*45e10*/  PRMT R14, R116.reuse, 0x7632, R14 ;  /* 0x00007632740e7816 */ /* 0x060fe4000000000e */
[----:B------:R-:W-:Y:S02]  /*45e20*/  MOV R11, R46 ;  /* 0x0000002e000b7202 */ /* 0x000fe40000000f00 */
        /* <DEDUP_REMOVED lines=15> */
.L_x_2174:
        /* <DEDUP_REMOVED lines=12> */
.L_x_2176:
[----:B------:R-:W-:Y:S05]  /*45fe0*/  BSYNC.RECONVERGENT B1 ;  /* 0x0000000000017941 */ /* 0x000fea0003800200 */
.L_x_2175:
        /* <DEDUP_REMOVED lines=62> */
.L_x_2173:
[----:B------:R-:W-:Y:S05]  /*463d0*/  BSYNC.RECONVERGENT B0 ;  /* 0x0000000000007941 */ /* 0x000fea0003800200 */
.L_x_2172:
        /* <DEDUP_REMOVED lines=25> */
.L_x_2179:
        /* <DEDUP_REMOVED lines=12> */
.L_x_2181:
[----:B------:R-:W-:Y:S05]  /*46630*/  BSYNC.RECONVERGENT B1 ;  /* 0x0000000000017941 */ /* 0x000fea0003800200 */
.L_x_2180:
        /* <DEDUP_REMOVED lines=62> */
.L_x_2178:
[----:B------:R-:W-:Y:S05]  /*46a20*/  BSYNC.RECONVERGENT B0 ;  /* 0x0000000000007941 */ /* 0x000fea0003800200 */
.L_x_2177:
        /* <DEDUP_REMOVED lines=22> */
.L_x_2184:
        /* <DEDUP_REMOVED lines=12> */
.L_x_2186:
[----:B------:R-:W-:Y:S05]  /*46c50*/  BSYNC.RECONVERGENT B1 ;  /* 0x0000000000017941 */ /* 0x000fea0003800200 */
.L_x_2185:
        /* <DEDUP_REMOVED lines=62> */
.L_x_2183:
[----:B------:R-:W-:Y:S05]  /*47040*/  BSYNC.RECONVERGENT B0 ;  /* 0x0000000000007941 */ /* 0x000fea0003800200 */
.L_x_2182:
[----:B------:R-:W-:Y:S01]  /*47050*/  I2FP.F32.U32 R8, R11 ;  /* 0x0000000b00087245 */ /* 0x000fe20000201000 */
[----:B------:R-:W-:Y:S01]  /*47060*/  BSSY.RECONVERGENT B0, `(.L_x_2187) ;  /* 0x0000065000007945 */ /* 0x000fe20003800200 */
[----:B------:R-:W-:Y:S01]  /*47070*/  ISETP.NE.AND P3, PT, R12, 0x1, PT ;  /* 0x000000010c00780c */ /* 0x000fe20003f65270 */
        /* <DEDUP_REMOVED lines=24> */
.L_x_2189:
        /* <DEDUP_REMOVED lines=12> */
.L_x_2191:
[----:B------:R-:W-:Y:S05]  /*472c0*/  BSYNC.RECONVERGENT B1 ;  /* 0x0000000000017941 */ /* 0x000fea0003800200 */
.L_x_2190:
        /* <DEDUP_REMOVED lines=62> */
.L_x_2188:
[----:B------:R-:W-:Y:S05]  /*476b0*/  BSYNC.RECONVERGENT B0 ;  /* 0x0000000000007941 */ /* 0x000fea0003800200 */
.L_x_2187:
        /* <DEDUP_REMOVED lines=23> */
.L_x_2194:
        /* <DEDUP_REMOVED lines=12> */
.L_x_2196:
[----:B------:R-:W-:Y:S05]  /*478f0*/  BSYNC.RECONVERGENT B1 ;  /* 0x0000000000017941 */ /* 0x000fea0003800200 */
.L_x_2195:
        /* <DEDUP_REMOVED lines=62> */
.L_x_2193:
[----:B------:R-:W-:Y:S05]  /*47ce0*/  BSYNC.RECONVERGENT B0 ;  /* 0x0000000000007941 */ /* 0x000fea0003800200 */
.L_x_2192:
        /* <DEDUP_REMOVED lines=25> */
.L_x_2199:
        /* <DEDUP_REMOVED lines=12> */
.L_x_2201:
[----:B------:R-:W-:Y:S05]  /*47f40*/  BSYNC.RECONVERGENT B1 ;  /* 0x0000000000017941 */ /* 0x000fea0003800200 */
.L_x_2200:
        /* <DEDUP_REMOVED lines=62> */
.L_x_2198:
[----:B------:R-:W-:Y:S05]  /*48330*/  BSYNC.RECONVERGENT B0 ;  /* 0x0000000000007941 */ /* 0x000fea0003800200 */
.L_x_2197:
        /* <DEDUP_REMOVED lines=22> */
.L_x_2204:
        /* <DEDUP_REMOVED lines=12> */
.L_x_2206:
[----:B------:R-:W-:Y:S05]  /*48560*/  BSYNC.RECONVERGENT B1 ;  /* 0x0000000000017941 */ /* 0x000fea0003800200 */
.L_x_2205:
        /* <DEDUP_REMOVED lines=62> */
.L_x_2203:
[----:B------:R-:W-:Y:S05]  /*48950*/  BSYNC.RECONVERGENT B0 ;  /* 0x0000000000007941 */ /* 0x000fea0003800200 */
.L_x_2202:
        /* <DEDUP_REMOVED lines=27> */
.L_x_2209:
        /* <DEDUP_REMOVED lines=12> */
.L_x_2211:
[----:B------:R-:W-:Y:S05]  /*48bd0*/  BSYNC.RECONVERGENT B1 ;  /* 0x0000000000017941 */ /* 0x000fea0003800200 */
.L_x_2210:
        /* <DEDUP_REMOVED lines=62> */
.L_x_2208:
[----:B------:R-:W-:Y:S05]  /*48fc0*/  BSYNC.RECONVERGENT B0 ;  /* 0x0000000000007941 */ /* 0x000fea0003800200 */
.L_x_2207:
        /* <DEDUP_REMOVED lines=21> */
.L_x_2214:
        /* <DEDUP_REMOVED lines=12> */
.L_x_2216:
[----:B------:R-:W-:Y:S05]  /*491e0*/  BSYNC.RECONVERGENT B1 ;  /* 0x0000000000017941 */ /* 0x000fea0003800200 */
.L_x_2215:
        /* <DEDUP_REMOVED lines=62> */
.L_x_2213:
[----:B------:R-:W-:Y:S05]  /*495d0*/  BSYNC.RECONVERGENT B0 ;  /* 0x0000000000007941 */ /* 0x000fea0003800200 */
.L_x_2212:
[----:B------:R-:W-:Y:S01]  /*495e0*/  I2FP.F32.U32 R12, R117 ;  /* 0x00000075000c7245 */ /* 0x000fe20000201000 */
[----:B------:R-:W-:Y:S01]  /*495f0*/  @P1 IMAD.U32 R162, R50, 0x10000, RZ ;  /* 0x0001000032a21824 */ /* 0x000fe200078e00ff */
[----:B------:R-:W-:Y:S01]  /*49600*/  SHF.L.U32 R116, R54, 0x10, RZ ;  /* 0x0000001036747819 */ /* 0x000fe200000006ff */
[----:B------:R-:W-:Y:S01]  /*49610*/  BSSY.RECONVERGENT B0, `(.L_x_2217) ;  /* 0x0000062000007945 */ /* 0x000fe20003800200 */
[----:B------:R-:W-:Y:S02]  /*49620*/  IMAD.MOV.U32 R117, RZ, RZ, R46 ;  /* 0x000000ffff757224 */ /* 0x000fe400078e002e */
        /* <DEDUP_REMOVED lines=10> */
[----:B------:R-:W-:-:S03]  /*496d0*/  HFMA2 R12, -RZ, RZ, 0, 1.1920928955078125e-07 ;  /* 0x00000002ff0c7431 */ /* 0x000fc600000001ff */
        /* <DEDUP_REMOVED lines=10> */
.L_x_2219:
        /* <DEDUP_REMOVED lines=12> */
.L_x_2221:
[----:B------:R-:W-:Y:S05]  /*49840*/  BSYNC.RECONVERGENT B1 ;  /* 0x0000000000017941 */ /* 0x000fea0003800200 */
.L_x_2220:
        /* <DEDUP_REMOVED lines=62> */
.L_x_2218:
[----:B------:R-:W-:Y:S05]  /*49c30*/  BSYNC.RECONVERGENT B0 ;  /* 0x0000000000007941 */ /* 0x000fea0003800200 */
.L_x_2217:
        /* <DEDUP_REMOVED lines=20> */
.L_x_2224:
        /* <DEDUP_REMOVED lines=12> */
.L_x_2226:
[----:B------:R-:W-:Y:S05]  /*49e40*/  BSYNC.RECONVERGENT B1 ;  /* 0x0000000000017941 */ /* 0x000fea0003800200 */
.L_x_2225:
        /* <DEDUP_REMOVED lines=60> */
[----:B------:R-:W-:Y:S02]  /*4a210*/  LOP3.LUT R44, R116, UR15, R13, 0x96, !PT ;  /* 0x0000000f742c7c12 */ /* 0x000fe4000f8e960d */
[----:B------:R-:W-:-:S07]  /*4a220*/  MOV R46, R12 ;  /* 0x0000000c002e7202 */ /* 0x000fce0000000f00 */
.L_x_2223:
[----:B------:R-:W-:Y:S05]  /*4a230*/  BSYNC.RECONVERGENT B0 ;  /* 0x0000000000007941 */ /* 0x000fea0003800200 */
.L_x_2222:
        /* <DEDUP_REMOVED lines=27> */
.L_x_2229:
        /* <DEDUP_REMOVED lines=12> */
.L_x_2231:
[----:B------:R-:W-:Y:S05]  /*4a4b0*/  BSYNC.RECONVERGENT B1 ;  /* 0x0000000000017941 */ /* 0x000fea0003800200 */
.L_x_2230:
[----:B------:R-:W-:Y:S01]  /*4a4c0*/  IMAD.WIDE.U32 R164, R0, -0x2daee0ad, RZ ;  /* 0xd2511f5300a47825 */ /* 0x000fe200078e00ff */
[----:B------:R-:W-:Y:S01]  /*4a4d0*/  UIADD3 UR15, UPT, UPT, UR4, -0x61c88647, URZ ;  /* 0x9e3779b9040f7890 */ /* 0x000fe2000fffe0ff */
[----:B------:R-:W-:Y:S02]  /*4a4e0*/  MOV R13, R156 ;  /* 0x0000009c000d7202 */ /* 0x000fe40000000f00 */
[----:B------:R-:W-:Y:S01]  /*4a4f0*/  IMAD.WIDE.U32 R166, R2, -0x326172a9, RZ ;  /* 0xcd9e8d5702a67825 */ /* 0x000fe200078e00ff */
[----:B------:R-:W-:-:S04]  /*4a500*/  LOP3.LUT R116, R5, UR5, R165, 0x96, !PT ;  /* 0x0000000505747c12 */ /* 0x000fc8000f8e96a5 */
[----:B------:R-:W-:Y:S01]  /*4a510*/  LOP3.LUT R172, R4, UR4, R167, 0x96, !PT ;  /* 0x0000000404ac7c12 */ /* 0x000fe2000f8e96a7 */
[----:B------:R-:W-:-:S04]  /*4a520*/  IMAD.WIDE.U32 R116, R116, -0x326172a9, RZ ;  /* 0xcd9e8d5774747825 */ /* 0x000fc800078e00ff */
[----:B------:R-:W-:Y:S01]  /*4a530*/  IMAD.WIDE.U32 R172, R172, -0x2daee0ad, RZ ;  /* 0xd2511f53acac7825 */ /* 0x000fe200078e00ff */
[----:B------:R-:W-:Y:S01]  /*4a540*/  LOP3.LUT R166, R166, UR15, R117, 0x96, !PT ;  /* 0x0000000fa6a67c12 */ /* 0x000fe2000f8e9675 */
[----:B------:R-:W-:-:S04]  /*4a550*/  UIADD3 UR15, UPT, UPT, UR5, -0x4498517b, URZ ;  /* 0xbb67ae85050f7890 */ /* 0x000fc8000fffe0ff */
[----:B------:R-:W-:Y:S02]  /*4a560*/  IMAD.WIDE.U32 R166, R166, -0x2daee0ad, RZ ;  /* 0xd2511f53a6a67825 */ /* 0x000fe400078e00ff */
[----:B------:R-:W-:Y:S01]  /*4a570*/  LOP3.LUT R164, R164, UR15, R173, 0x96, !PT ;  /* 0x0000000fa4a47c12 */ /* 0x000fe2000f8e96ad */
[----:B------:R-:W-:-:S04]  /*4a580*/  UIADD3 UR15, UPT, UPT, UR5, 0x76cf5d0a, URZ ;  /* 0x76cf5d0a050f7890 */ /* 0x000fc8000fffe0ff */
[----:B------:R-:W-:Y:S02]  /*4a590*/  IMAD.WIDE.U32 R164, R164, -0x326172a9, RZ ;  /* 0xcd9e8d57a4a47825 */ /* 0x000fe400078e00ff */
[----:B------:R-:W-:Y:S01]  /*4a5a0*/  LOP3.LUT R167, R172, UR15, R167, 0x96, !PT ;  /* 0x0000000faca77c12 */ /* 0x000fe2000f8e96a7 */
[----:B------:R-:W-:-:S06]  /*4a5b0*/  UIADD3 UR15, UPT, UPT, UR4, 0x3c6ef372, URZ ;  /* 0x3c6ef372040f7890 */ /* 0x000fcc000fffe0ff */
        /* <DEDUP_REMOVED lines=46> */
.L_x_2228:
[----:B------:R-:W-:Y:S05]  /*4a8a0*/  BSYNC.RECONVERGENT B0 ;  /* 0x0000000000007941 */ /* 0x000fea0003800200 */
.L_x_2227:
        /* <DEDUP_REMOVED lines=21> */
.L_x_2234:
        /* <DEDUP_REMOVED lines=12> */
.L_x_2236:
[----:B------:R-:W-:Y:S05]  /*4aac0*/  BSYNC.RECONVERGENT B1 ;  /* 0x0000000000017941 */ /* 0x000fea0003800200 */
.L_x_2235:
        /* <DEDUP_REMOVED lines=62> */
.L_x_2233:
[----:B------:R-:W-:Y:S05]  /*4aeb0*/  BSYNC.RECONVERGENT B0 ;  /* 0x0000000000007941 */ /* 0x000fea0003800200 */
.L_x_2232:
        /* <DEDUP_REMOVED lines=26> */
.L_x_2239:
        /* <DEDUP_REMOVED lines=12> */
.L_x_2241:
[----:B------:R-:W-:Y:S05]  /*4b120*/  BSYNC.RECONVERGENT B1 ;  /* 0x0000000000017941 */ /* 0x000fea0003800200 */
.L_x_2240:
[----:B------:R-:W-:Y:S01]  /*4b130*/  IMAD.WIDE.U32 R118, R0, -0x2daee0ad, RZ ;  /* 0xd2511f5300767825 */ /* 0x000fe200078e00ff */
[----:B------:R-:W-:-:S03]  /*4b140*/  UIADD3 UR15, UPT, UPT, UR4, -0x61c88647, URZ ;  /* 0x9e3779b9040f7890 */ /* 0x000fc6000fffe0ff */
        /* <DEDUP_REMOVED lines=60> */
.L_x_2238:
[----:B------:R-:W-:Y:S05]  /*4b510*/  BSYNC.RECONVERGENT B0 ;  /* 0x0000000000007941 */ /* 0x000fea0003800200 */
.L_x_2237:
        /* <DEDUP_REMOVED lines=20> */
.L_x_2244:
        /* <DEDUP_REMOVED lines=15> */
.L_x_2246:
[----:B------:R-:W-:Y:S05]  /*4b750*/  BSYNC.RECONVERGENT B1 ;  /* 0x0000000000017941 */ /* 0x000fea0003800200 */
.L_x_2245:
        /* <DEDUP_REMOVED lines=62> */
.L_x_2243:
[----:B------:R-:W-:Y:S05]  /*4bb40*/  BSYNC.RECONVERGENT B0 ;  /* 0x0000000000007941 */ /* 0x000fea0003800200 */
.L_x_2242:
[----:B------:R-:W-:Y:S02]  /*4bb50*/  I2FP.F32.U32 R116, R119 ;  /* 0x0000007700747245 */ /* 0x000fe40000201000 */
[----:B------:R-:W-:Y:S02]  /*4bb60*/  PRMT R118, R174, 0x5410, R14 ;  /* 0x00005410ae767816 */ /* 0x000fe4000000000e */
[----:B------:R-:W-:Y:S01]  /*4bb70*/  PRMT R117, R181, 0x5410, R175 ;  /* 0x00005410b5757816 */ /* 0x000fe200000000af */
        /* <DEDUP_REMOVED lines=12> */
[----:B------:R-:W-:Y:S02]  /*4bc40*/  F2FP.BF16.F32.PACK_AB R119, RZ, R135 ;  /* 0x00000087ff77723e */ /* 0x000fe400000010ff */
[----:B------:R-:W-:Y:S02]  /*4bc50*/  PRMT R14, R116, 0x7610, R14 ;  /* 0x00007610740e7816 */ /* 0x000fe4000000000e */
[----:B------:R-:W-:Y:S02]  /*4bc60*/  PRMT R116, R183, 0x5410, R182 ;  /* 0x00005410b7747816 */ /* 0x000fe400000000b6 */
[----:B------:R-:W-:Y:S01]  /*4bc70*/  PRMT R119, R167, 0x5410, R119 ;  /* 0x00005410a7777816 */ /* 0x000fe20000000077 */
[----:B------:R-:W-:Y:S06]  /*4bc80*/  BRA `(.L_x_2247) ;  /* 0x0000003000bc7947 */ /* 0x000fec0003800000 */
.L_x_2166:
        /* <DEDUP_REMOVED lines=16> */
.L_x_2250:
        /* <DEDUP_REMOVED lines=12> */
.L_x_2252:
[----:B------:R-:W-:Y:S05]  /*4be50*/  BSYNC.RECONVERGENT B1 ;  /* 0x0000000000017941 */ /* 0x000fea0003800200 */
.L_x_2251:
        /* <DEDUP_REMOVED lines=58> */
[----:B------:R-:W-:-:S04]  /*4c200*/  IMAD.WIDE.U32 R158, R44, -0x326172a9, RZ ;  /* 0xcd9e8d572c9e7825 */ /* 0x000fc800078e00ff */
[----:B------:R-:W-:Y:S01]  /*4c210*/  IMAD.MOV.U32 R46, RZ, RZ, R158 ;  /* 0x000000ffff2e7224 */ /* 0x000fe200078e009e */
[----:B------:R-:W-:Y:S02]  /*4c220*/  LOP3.LUT R44, R160, UR15, R159, 0x96, !PT ;  /* 0x0000000fa02c7c12 */ /* 0x000fe4000f8e969f */
[----:B------:R-:W-:-:S07]  /*4c230*/  MOV R159, R162 ;  /* 0x000000a2009f7202 */ /* 0x000fce0000000f00 */
.L_x_2249:
[----:B------:R-:W-:Y:S05]  /*4c240*/  BSYNC.RECONVERGENT B0 ;  /* 0x0000000000007941 */ /* 0x000fea0003800200 */
.L_x_2248:
[----:B------:R-:W-:Y:S01]  /*4c250*/  I2FP.F32.U32 R158, R159 ;  /* 0x0000009f009e7245 */ /* 0x000fe20000201000 */
[----:B------:R-:W-:Y:S01]  /*4c260*/  BSSY.RECONVERGENT B0, `(.L_x_2253) ;  /* 0x0000064000007945 */ /* 0x000fe20003800200 */
[----:B------:R-:W-:Y:S01]  /*4c270*/  ISETP.NE.AND P3, PT, R161, 0x1, PT ;  /* 0x00000001a100780c */ /* 0x000fe20003f65270 */
[----:B------:R-:W-:Y:S01]  /*4c280*/  IMAD.MOV.U32 R160, RZ, RZ, 0x2 ;  /* 0x00000002ffa07424 */ /* 0x000fe200078e00ff */
[----:B-----5:R-:W-:Y:S01]  /*4c290*/  @P1 SHF.L.U32 R159, R48, 0x10, RZ ;  /* 0x00000010309f1819 */ /* 0x020fe200000006ff */
        /* <DEDUP_REMOVED lines=21> */
.L_x_2255:
        /* <DEDUP_REMOVED lines=12> */
.L_x_2257:
[----:B------:R-:W-:Y:S05]  /*4c4b0*/  BSYNC.RECONVERGENT B1 ;  /* 0x0000000000017941 */ /* 0x000fea0003800200 */
.L_x_2256:
        /* <DEDUP_REMOVED lines=62> */
.L_x_2254:
[----:B------:R-:W-:Y:S05]  /*4c8a0*/  BSYNC.RECONVERGENT B0 ;  /* 0x0000000000007941 */ /* 0x000fea0003800200 */
.L_x_2253:
[----:B------:R-:W-:Y:S01]  /*4c8b0*/  I2FP.F32.U32 R159, R159 ;  /* 0x0000009f009f7245 */ /* 0x000fe20000201000 */
[----:B------:R-:W-:Y:S01]  /*4c8c0*/  BSSY.RECONVERGENT B0, `(.L_x_2258) ;  /* 0x0000064000007945 */ /* 0x000fe20003800200 */
[----:B------:R-:W-:Y:S01]  /*4c8d0*/  SHF.L.U32 R116, R116, 0x10, RZ ;  /* 0x0000001074747819 */ /* 0x000fe200000006ff */
[----:B------:R-:W-:Y:S01]  /*4c8e0*/  IMAD.MOV.U32 R162, RZ, RZ, 0x2 ;  /* 0x00000002ffa27424 */ /* 0x000fe200078e00ff */
[----:B------:R-:W-:Y:S01]  /*4c8f0*/  ISETP.NE.AND P3, PT, R160, 0x1, PT ;  /* 0x00000001a000780c */ /* 0x000fe20003f65270 */
[----:B------:R-:W-:Y:S01]  /*4c900*/  FFMA.FTZ R159, R159, R135, 1.1641532182693481445e-10 ;  /* 0x2f0000009f9f7423 */ /* 0x000fe20000010087 */
[----:B------:R-:W-:-:S04]  /*4c910*/  LOP3.LUT R6, R6, 0xfffffff7, RZ, 0xc0, !PT ;  /* 0xfffffff706067812 */ /* 0x000fc800078ec0ff */
[----:B------:R-:W-:Y:S01]  /*4c920*/  FSETP.GTU.FTZ.AND P2, PT, R159, R136, PT ;  /* 0x000000889f00720b */ /* 0x000fe20003f5c000 */
[----:B------:R-:W-:Y:S01]  /*4c930*/  FMUL.FTZ R159, R116, R137 ;  /* 0x00000089749f7220 */ /* 0x000fe20000410000 */
[----:B------:R-:W-:-:S04]  /*4c940*/  @P1 PRMT R116, R48, 0x7632, R116 ;  /* 0x0000763230741816 */ /* 0x000fc80000000074 */
        /* <DEDUP_REMOVED lines=16> */
.L_x_2260:
        /* <DEDUP_REMOVED lines=12> */
.L_x_2262:
[----:B------:R-:W-:Y:S05]  /*4cb10*/  BSYNC.RECONVERGENT B1 ;  /* 0x0000000000017941 */ /* 0x000fea0003800200 */
.L_x_2261:
        /* <DEDUP_REMOVED lines=62> */
.L_x_2259:
[----:B------:R-:W-:Y:S05]  /*4cf00*/  BSYNC.RECONVERGENT B0 ;  /* 0x0000000000007941 */ /* 0x000fea0003800200 */
.L_x_2258:
[----:B------:R-:W-:Y:S01]  /*4cf10*/  I2FP.F32.U32 R116, R116 ;  /* 0x0000007400747245 */ /* 0x000fe20000201000 */
[----:B------:R-:W-:Y:S01]  /*4cf20*/  BSSY.RECONVERGENT B0, `(.L_x_2263) ;  /* 0x0000064000007945 */ /* 0x000fe20003800200 */
[----:B------:R-:W-:Y:S01]  /*4cf30*/  ISETP.NE.AND P3, PT, R162, 0x1, PT ;  /* 0x00000001a200780c */ /* 0x000fe20003f65270 */
[----:B------:R-:W-:Y:S01]  /*4cf40*/  IMAD.MOV.U32 R163, RZ, RZ, R46 ;  /* 0x000000ffffa37224 */ /* 0x000fe200078e002e */
[----:B------:R-:W-:Y:S01]  /*4cf50*/  LOP3.LUT R6, R6, 0xfffffffb, RZ, 0xc0, !PT ;  /* 0xfffffffb06067812 */ /* 0x000fe200078ec0ff */
[----:B------:R-:W-:Y:S01]  /*4cf60*/  FFMA.FTZ R116, R116, R135, 1.1641532182693481445e-10 ;  /* 0x2f00000074747423 */ /* 0x000fe20000010087 */
[----:B------:R-:W-:-:S04]  /*4cf70*/  PRMT R161, R117, 0x7632, R161 ;  /* 0x0000763275a17816 */ /* 0x000fc800000000a1 */
[----:B------:R-:W-:Y:S01]  /*4cf80*/  FSETP.GTU.FTZ.AND P2, PT, R116, R136, PT ;  /* 0x000000887400720b */ /* 0x000fe20003f5c000 */
[----:B------:R-:W-:Y:S02]  /*4cf90*/  IMAD.U32 R116, R117, 0x10000, RZ ;  /* 0x0001000075747824 */ /* 0x000fe400078e00ff */
[----:B------:R-:W-:Y:S02]  /*4cfa0*/  HFMA2 R117, -RZ, RZ, 0, 1.1920928955078125e-07 ;  /* 0x00000002ff757431 */ /* 0x000fe400000001ff */
        /* <DEDUP_REMOVED lines=16> */
.L_x_2265:
        /* <DEDUP_REMOVED lines=12> */
.L_x_2267:
[----:B------:R-:W-:Y:S05]  /*4d170*/  BSYNC.RECONVERGENT B1 ;  /* 0x0000000000017941 */ /* 0x000fea0003800200 */
.L_x_2266:
        /* <DEDUP_REMOVED lines=62> */
.L_x_2264:
[----:B------:R-:W-:Y:S05]  /*4d560*/  BSYNC.RECONVERGENT B0 ;  /* 0x0000000000007941 */ /* 0x000fea0003800200 */
.L_x_2263:
        /* <DEDUP_REMOVED lines=8> */
[----:B------:R-:W-:Y:S02]  /*4d5f0*/  FSETP.GTU.FTZ.AND P3, PT, R116, R136, PT ;  /* 0x000000887400720b */ /* 0x000fe40003f7c000 */
[----:B------:R-:W-:Y:S02]  /*4d600*/  @P1 PRMT R116, R49, 0x7632, R116 ;  /* 0x0000763231741816 */ /* 0x000fe40000000074 */
[----:B------:R-:W-:Y:S02]  /*4d610*/  FSEL R161, R161, RZ, !P3 ;  /* 0x000000ffa1a17208 */ /* 0x000fe40005800000 */
[----:B------:R-:W-:Y:S02]  /*4d620*/  PLOP3.LUT P3, PT, P3, PT, PT, 0x8, 0x80 ;  /* 0x000000000080781c */ /* 0x000fe40001f6e170 */
[----:B------:R-:W-:-:S05]  /*4d630*/  @P1 SHF.L.U32 R116, R116, 0x10, RZ ;  /* 0x0000001074741819 */ /* 0x000fca00000006ff */
[----:B------:R-:W-:Y:S01]  /*4d640*/  @P1 FADD.FTZ R161, R161, R116 ;  /* 0x00000074a1a11221 */ /* 0x000fe20000010000 */
[----:B------:R-:W-:-:S04]  /*4d650*/  IMAD.MOV.U32 R116, RZ, RZ, 0x2 ;  /* 0x00000002ff747424 */ /* 0x000fc800078e00ff */
        /* <DEDUP_REMOVED lines=11> */
.L_x_2270:
        /* <DEDUP_REMOVED lines=12> */
.L_x_2272:
[----:B------:R-:W-:Y:S05]  /*4d7d0*/  BSYNC.RECONVERGENT B1 ;  /* 0x0000000000017941 */ /* 0x000fea0003800200 */
.L_x_2271:
        /* <DEDUP_REMOVED lines=62> */
.L_x_2269:
[----:B------:R-:W-:Y:S05]  /*4dbc0*/  BSYNC.RECONVERGENT B0 ;  /* 0x0000000000007941 */ /* 0x000fea0003800200 */
.L_x_2268:
[----:B------:R-:W-:Y:S01]  /*4dbd0*/  I2FP.F32.U32 R117, R163 ;  /* 0x000000a300757245 */ /* 0x000fe20000201000 */
[----:B------:R-:W-:Y:S01]  /*4dbe0*/  BSSY.RECONVERGENT B0, `(.L_x_2273) ;  /* 0x0000062000007945 */ /* 0x000fe20003800200 */
[----:B------:R-:W-:Y:S02]  /*4dbf0*/  ISETP.NE.AND P3, PT, R116, 0x1, PT ;  /* 0x000000017400780c */ /* 0x000fe40003f65270 */
[----:B------:R-:W-:Y:S01]  /*4dc00*/  MOV R163, R46 ;  /* 0x0000002e00a37202 */ /* 0x000fe20000000f00 */
        /* <DEDUP_REMOVED lines=20> */
.L_x_2275:
        /* <DEDUP_REMOVED lines=12> */
.L_x_2277:
[----:B------:R-:W-:Y:S05]  /*4de10*/  BSYNC.RECONVERGENT B1 ;  /* 0x0000000000017941 */ /* 0x000fea0003800200 */
.L_x_2276:
        /* <DEDUP_REMOVED lines=62> */
.L_x_2274:
[----:B------:R-:W-:Y:S05]  /*4e200*/  BSYNC.RECONVERGENT B0 ;  /* 0x0000000000007941 */ /* 0x000fea0003800200 */
.L_x_2273:
[----:B------:R-:W-:Y:S01]  /*4e210*/  I2FP.F32.U32 R116, R163 ;  /* 0x000000a300747245 */ /* 0x000fe20000201000 */
[----:B------:R-:W-:Y:S01]  /*4e220*/  IMAD.U32 R118, R118, 0x10000, RZ ;  /* 0x0001000076767824 */ /* 0x000fe200078e00ff */
[----:B------:R-:W-:Y:S01]  /*4e230*/  ISETP.NE.AND P4, PT, R117, 0x1, PT ;  /* 0x000000017500780c */ /* 0x000fe20003f85270 */
[----:B------:R-:W-:Y:S02]  /*4e240*/  BSSY.RECONVERGENT B0, `(.L_x_2278) ;  /* 0x0000060000007945 */ /* 0x000fe40003800200 */
[----:B------:R-:W-:Y:S01]  /*4e250*/  FFMA.FTZ R116, R116, R135, 1.1641532182693481445e-10 ;  /* 0x2f00000074747423 */ /* 0x000fe20000010087 */
[----:B------:R-:W-:Y:S01]  /*4e260*/  FMUL.FTZ R163, R118, R137 ;  /* 0x0000008976a37220 */ /* 0x000fe20000410000 */
[----:B------:R-:W-:-:S03]  /*4e270*/  IMAD.MOV.U32 R118, RZ, RZ, R46 ;  /* 0x000000ffff767224 */ /* 0x000fc600078e002e */
[----:B------:R-:W-:Y:S02]  /*4e280*/  FSETP.GTU.FTZ.AND P3, PT, R116, R136, PT ;  /* 0x000000887400720b */ /* 0x000fe40003f7c000 */
[----:B------:R-:W-:Y:S02]  /*4e290*/  @P1 PRMT R116, R50, 0x7632, R116 ;  /* 0x0000763232741816 */ /* 0x000fe40000000074 */
[----:B------:R-:W-:Y:S02]  /*4e2a0*/  FSEL R163, R163, RZ, !P3 ;  /* 0x000000ffa3a37208 */ /* 0x000fe40005800000 */
[----:B------:R-:W-:Y:S01]  /*4e2b0*/  PLOP3.LUT P3, PT, P3, PT, PT, 0x8, 0x80 ;  /* 0x000000000080781c */ /* 0x000fe20001f6e170 */
[----:B------:R-:W-:-:S04]  /*4e2c0*/  @P1 IMAD.U32 R116, R116, 0x10000, RZ ;  /* 0x0001000074741824 */ /* 0x000fc800078e00ff */
        /* <DEDUP_REMOVED lines=12> */
.L_x_2280:
        /* <DEDUP_REMOVED lines=12> */
.L_x_2282:
[----:B------:R-:W-:Y:S05]  /*4e450*/  BSYNC.RECONVERGENT B1 ;  /* 0x0000000000017941 */ /* 0x000fea0003800200 */
.L_x_2281:
[----:B------:R-:W-:Y:S01]  /*4e460*/  IMAD.WIDE.U32 R164, R0, -0x2daee0ad, RZ ;  /* 0xd2511f5300a47825 */ /* 0x000fe200078e00ff */
[----:B------:R-:W-:-:S03]  /*4e470*/  UIADD3 UR15, UPT, UPT, UR4, -0x61c88647, URZ ;  /* 0x9e3779b9040f7890 */ /* 0x000fc6000fffe0ff */
[----:B------:R-:W-:Y:S01]  /*4e480*/  IMAD.WIDE.U32 R166, R2, -0x326172a9, RZ ;  /* 0xcd9e8d5702a67825 */ /* 0x000fe200078e00ff */
[----:B------:R-:W-:-:S03]  /*4e490*/  LOP3.LUT R116, R5, UR5, R165, 0x96, !PT ;  /* 0x0000000505747c12 */ /* 0x000fc6000f8e96a5 */
[----:B------:R-:W-:Y:S01]  /*4e4a0*/  IMAD.MOV.U32 R118, RZ, RZ, R156 ;  /* 0x000000ffff767224 */ /* 0x000fe200078e009c */
        /* <DEDUP_REMOVED lines=57> */
.L_x_2279:
[----:B------:R-:W-:Y:S05]  /*4e840*/  BSYNC.RECONVERGENT B0 ;  /* 0x0000000000007941 */ /* 0x000fea0003800200 */
.L_x_2278:
[----:B------:R-:W-:Y:S01]  /*4e850*/  I2FP.F32.U32 R117, R118 ;  /* 0x0000007600757245 */ /* 0x000fe20000201000 */
[C---:B------:R-:W-:Y:S01]  /*4e860*/  IMAD.U32 R118, R119.reuse, 0x10000, RZ ;  /* 0x0001000077767824 */ /* 0x040fe200078e00ff */
[----:B------:R-:W-:Y:S01]  /*4e870*/  ISETP.NE.AND P5, PT, R116, 0x1, PT ;  /* 0x000000017400780c */ /* 0x000fe20003fa5270 */
[----:B------:R-:W-:Y:S01]  /*4e880*/  BSSY.RECONVERGENT B0, `(.L_x_2283) ;  /* 0x0000060000007945 */ /* 0x000fe20003800200 */
[----:B------:R-:W-:Y:S01]  /*4e890*/  PRMT R216, R119, 0x7632, R216 ;  /* 0x0000763277d87816 */ /* 0x000fe200000000d8 */
[----:B------:R-:W-:Y:S01]  /*4e8a0*/  FFMA.FTZ R117, R117, R135, 1.1641532182693481445e-10 ;  /* 0x2f00000075757423 */ /* 0x000fe20000010087 */
[----:B------:R-:W-:Y:S01]  /*4e8b0*/  FMUL.FTZ R118, R118, R137 ;  /* 0x0000008976767220 */ /* 0x000fe20000410000 */
[----:B------:R-:W-:Y:S02]  /*4e8c0*/  IMAD.MOV.U32 R164, RZ, RZ, 0x2 ;  /* 0x00000002ffa47424 */ /* 0x000fe400078e00ff */
[----:B------:R-:W-:Y:S01]  /*4e8d0*/  IMAD.MOV.U32 R119, RZ, RZ, R46 ;  /* 0x000000ffff777224 */ /* 0x000fe200078e002e */
[----:B------:R-:W-:-:S02]  /*4e8e0*/  FSETP.GTU.FTZ.AND P4, PT, R117, R136, PT ;  /* 0x000000887500720b */ /* 0x000fc40003f9c000 */
[----:B------:R-:W-:Y:S02]  /*4e8f0*/  @P1 SHF.L.U32 R117, R51, 0x10, RZ ;  /* 0x0000001033751819 */ /* 0x000fe400000006ff */
        /* <DEDUP_REMOVED lines=13> */
.L_x_2285:
        /* <DEDUP_REMOVED lines=12> */
.L_x_2287:
[----:B------:R-:W-:Y:S05]  /*4ea90*/  BSYNC.RECONVERGENT B1 ;  /* 0x0000000000017941 */ /* 0x000fea0003800200 */
.L_x_2286:
        /* <DEDUP_REMOVED lines=62> */
.L_x_2284:
[----:B------:R-:W-:Y:S05]  /*4ee80*/  BSYNC.RECONVERGENT B0 ;  /* 0x0000000000007941 */ /* 0x000fea0003800200 */
.L_x_2283:
[----:B------:R-:W-:Y:S02]  /*4ee90*/  I2FP.F32.U32 R116, R119 ;  /* 0x0000007700747245 */ /* 0x000fe40000201000 */
[----:B------:R-:W-:Y:S02]  /*4eea0*/  SHF.L.U32 R216, R216, 0x10, RZ ;  /* 0x00000010d8d87819 */ /* 0x000fe400000006ff */
[----:B------:R-:W-:Y:S01]  /*4eeb0*/  PRMT R118, R174, 0x5410, R175 ;  /* 0x00005410ae767816 */ /* 0x000fe200000000af */
[----:B------:R-:W-:Y:S01]  /*4eec0*/  FFMA.FTZ R116, R116, R135, 1.1641532182693481445e-10 ;  /* 0x2f00000074747423 */ /* 0x000fe20000010087 */
[----:B------:R-:W-:Y:S01]  /*4eed0*/  PRMT R117, R181, 0x5410, R180 ;  /* 0x00005410b5757816 */ /* 0x000fe200000000b4 */
[----:B------:R-:W-:-:S03]  /*4eee0*/  FMUL.FTZ R216, R216, R137 ;  /* 0x00000089d8d87220 */ /* 0x000fc60000410000 */
        /* <DEDUP_REMOVED lines=9> */
.L_x_2247:
[----:B------:R-:W0:Y:S01]  /*4ef80*/  LDC.64 R136, c[0x0][0x3a8] ;  /* 0x0000ea00ff887b82 */ /* 0x000e220000000a00 */
[C---:B------:R-:W-:Y:S02]  /*4ef90*/  LOP3.LUT P6, RZ, R6.reuse, 0x8, RZ, 0xc0, !PT ;  /* 0x0000000806ff7812 */ /* 0x040fe400078cc0ff */
[----:B------:R-:W-:-:S05]  /*4efa0*/  LOP3.LUT P1, RZ, R6, 0x10, RZ, 0xc0, !PT ;  /* 0x0000001006ff7812 */ /* 0x000fca000782c0ff */
[----:B------:R-:W1:Y:S01]  /*4efb0*/  LDC.64 R172, c[0x0][0x3b0] ;  /* 0x0000ec00ffac7b82 */ /* 0x000e620000000a00 */
        /* <DEDUP_REMOVED lines=15> */
[----:B------:R-:W-:Y:S01]  /*4f0b0*/  LOP3.LUT R116, R116, R118, RZ, 0xfc, !PT ;  /* 0x0000007674747212 */ /* 0x000fe200078efcff */
[----:B-1----:R-:W-:-:S05]  /*4f0c0*/  IMAD.WIDE.U32 R118, R157, 0x8, R172 ;  /* 0x000000089d767825 */ /* 0x002fca00078e00ac */
        /* <DEDUP_REMOVED lines=22> */
.L_x_2288:
[----:B01----:R-:W-:Y:S01]  /*4f230*/  FADD.FTZ R116, RZ, R120 ;  /* 0x00000078ff747221 */ /* 0x003fe20000010000 */
[----:B------:R-:W-:-:S03]  /*4f240*/  UMOV UR15, 0xffffffff ;  /* 0xffffffff000f7882 */ /* 0x000fc60000000000 */
        /* <DEDUP_REMOVED lines=53> */
[----:B------:R-:W0:Y:S02]  /*4f5a0*/  S2R R116, SR_TID.X ;  /* 0x0000000000747919 */ /* 0x000e240000002100 */
        /* <DEDUP_REMOVED lines=8> */
[----:B0-----:R-:W-:-:S03]  /*4f630*/  LOP3.LUT P1, RZ, R116, 0x1f, RZ, 0xc0, !PT ;  /* 0x0000001f74ff7812 */ /* 0x001fc6000782c0ff */
[----:B------:R-:W-:-:S04]  /*4f640*/  FADD.FTZ R116, R117, R166 ;  /* 0x000000a675747221 */ /* 0x000fc80000010000 */
[----:B------:R-:W-:Y:S01]  /*4f650*/  FADD.FTZ R116, R116, R135 ;  /* 0x0000008774747221 */ /* 0x000fe20000010000 */
[----:B------:R-:W-:Y:S06]  /*4f660*/  BRA.DIV UR15, `(.L_x_2289) ;  /* 0x0000003a0f087947 */ /* 0x000fec000b800000 */
        /* <DEDUP_REMOVED lines=10> */
[----:B------:R-:W0:Y:S02]  /*4f710*/  LDC R116, c[0x0][0x400] ;  /* 0x00010000ff747b82 */ /* 0x000e240000000800 */
[----:B0-----:R-:W-:-:S04]  /*4f720*/  FMUL.FTZ R182, R117, R116 ;  /* 0x0000007475b67220 */ /* 0x001fc80000410000 */
        /* <DEDUP_REMOVED lines=137> */
.L_x_2302:
[----:B------:R-:W2:Y:S04]  /*4ffc0*/  LDL R173, [R1+0x4] ;  /* 0x0000040001ad7983 */ /* 0x000ea80000100800 */
[----:B------:R-:W3:Y:S04]  /*4ffd0*/  LDL R183, [R1] ;  /* 0x0000000001b77983 */ /* 0x000ee80000100800 */
[----:B------:R-:W4:Y:S01]  /*4ffe0*/  LDL R172, [R1+0x8] ;  /* 0x0000080001ac7983 */ /* 0x000f220000100800 */
[----:B-1----:R-:W-:Y:S01]  /*4fff0*/  FADD.FTZ R117, R136, R117 ;  /* 0x0000007588757221 */ /* 0x002fe20000010000 */
[----:B------:R-:W-:Y:S01]  /*50000*/  ISETP.NE.AND P2, PT, RZ, UR13, PT ;  /* 0x0000000dff007c0c */ /* 0x000fe2000bf45270 */
[----:B------:R-:W-:-:S02]  /*50010*/  IMAD.U32 R118, R184, 0x10000, RZ ;  /* 0x00010000b8767824 */ /* 0x000fc400078e00ff */
[----:B------:R-:W-:Y:S02]  /*50020*/  IMAD.U32 R180, R245, 0x10000, RZ ;  /* 0x00010000f5b47824 */ /* 0x000fe400078e00ff */
[----:B------:R-:W-:Y:S01]  /*50030*/  FFMA.FTZ R117, R117, R116, UR14 ;  /* 0x0000000e75757e23 */ /* 0x000fe20008010074 */
[----:B------:R-:W-:Y:S01]  /*50040*/  FMUL.FTZ R116, R182, R182 ;  /* 0x000000b6b6747220 */ /* 0x000fe20000410000 */
[----:B------:R-:W-:Y:S01]  /*50050*/  SHF.L.U32 R181, R249, 0x10, RZ ;  /* 0x00000010f9b57819 */ /* 0x000fe200000006ff */
[----:B------:R-:W-:Y:S01]  /*50060*/  IMAD.U32 R119, R186, 0x10000, RZ ;  /* 0x00010000ba777824 */ /* 0x000fe200078e00ff */
[----:B------:R-:W5:Y:S02]  /*50070*/  LDL R216, [R1+0x10] ;  /* 0x0000100001d87983 */ /* 0x000f640000100800 */
[----:B------:R-:W-:-:S05]  /*50080*/  FSEL R116, R116, RZ, P2 ;  /* 0x000000ff74747208 */ /* 0x000fca0001000000 */
[----:B------:R-:W-:-:S04]  /*50090*/  FADD.FTZ R116, R117, R116 ;  /* 0x0000007475747221 */ /* 0x000fc80000010000 */
[----:B0-----:R0:W1:Y:S01]  /*500a0*/  MUFU.RSQ R136, R116 ;  /* 0x0000007400887308 */ /* 0x0010620000001400 */
[----:B------:R-:W-:-:S05]  /*500b0*/  FSEL R137, R182, RZ, !P2 ;  /* 0x000000ffb6897208 */ /* 0x000fca0005000000 */
[C---:B------:R-:W-:Y:S01]  /*500c0*/  FADD.FTZ R165, -R137.reuse, R120 ;  /* 0x0000007889a57221 */ /* 0x040fe20000010100 */
[----:B------:R-:W-:Y:S01]  /*500d0*/  SHF.L.U32 R120, R244, 0x10, RZ ;  /* 0x00000010f4787819 */ /* 0x000fe200000006ff */
[----:B------:R-:W-:Y:S01]  /*500e0*/  FADD.FTZ R167, -R137, R121 ;  /* 0x0000007989a77221 */ /* 0x000fe20000010100 */
[----:B------:R-:W-:Y:S01]  /*500f0*/  SHF.L.U32 R117, R56, 0x10, RZ ;  /* 0x0000001038757819 */ /* 0x000fe200000006ff */
[----:B0-----:R-:W-:Y:S02]  /*50100*/  IMAD.U32 R116, R240, 0x10000, RZ ;  /* 0x00010000f0747824 */ /* 0x001fe400078e00ff */
[----:B------:R-:W-:Y:S02]  /*50110*/  IMAD.U32 R121, R217, 0x10000, RZ ;  /* 0x00010000d9797824 */ /* 0x000fe400078e00ff */
[C---:B-1----:R-:W-:Y:S01]  /*50120*/  FMUL.FTZ R165, R136.reuse, R165 ;  /* 0x000000a588a57220 */ /* 0x042fe20000410000 */
[----:B------:R-:W-:-:S03]  /*50130*/  FMUL.FTZ R167, R136, R167 ;  /* 0x000000a788a77220 */ /* 0x000fc60000410000 */
[C---:B------:R-:W-:Y:S01]  /*50140*/  FFMA.FTZ R120, R165.reuse, R120, R118 ;  /* 0x00000078a5787223 */ /* 0x040fe20000010076 */
[----:B------:R-:W-:Y:S01]  /*50150*/  FFMA.FTZ R165, R165, R116, R117 ;  /* 0x00000074a5a57223 */ /* 0x000fe20000010075 */
[----:B------:R-:W-:Y:S01]  /*50160*/  IMAD.U32 R118, R218, 0x10000, RZ ;  /* 0x00010000da767824 */ /* 0x000fe200078e00ff */
[----:B------:R-:W-:Y:S01]  /*50170*/  SHF.L.U32 R116, R219, 0x10, RZ ;  /* 0x00000010db747819 */ /* 0x000fe200000006ff */
[----:B------:R-:W-:Y:S02]  /*50180*/  IMAD.U32 R117, R248, 0x10000, RZ ;  /* 0x00010000f8757824 */ /* 0x000fe400078e00ff */
[----:B------:R-:W-:Y:S01]  /*50190*/  FADD.FTZ R174, -R137, R122 ;  /* 0x0000007a89ae7221 */ /* 0x000fe20000010100 */
[----:B------:R-:W-:Y:S01]  /*501a0*/  FFMA.FTZ R121, R167, R121, R118 ;  /* 0x00000079a7797223 */ /* 0x000fe20000010076 */
[----:B------:R-:W-:Y:S01]  /*501b0*/  SHF.L.U32 R118, R185, 0x10, RZ ;  /* 0x00000010b9767819 */ /* 0x000fe200000006ff */
[----:B------:R-:W-:Y:S01]  /*501c0*/  FFMA.FTZ R167, R167, R116, R117 ;  /* 0x00000074a7a77223 */ /* 0x000fe20000010075 */
[----:B------:R-:W-:Y:S01]  /*501d0*/  FMUL.FTZ R174, R136, R174 ;  /* 0x000000ae88ae7220 */ /* 0x000fe20000410000 */
[----:B------:R-:W-:-:S02]  /*501e0*/  IMAD.U32 R116, R241, 0x10000, RZ ;  /* 0x00010000f1747824 */ /* 0x000fc400078e00ff */
[----:B------:R-:W-:Y:S01]  /*501f0*/  FADD.FTZ R175, -R137, R123 ;  /* 0x0000007b89af7221 */ /* 0x000fe20000010100 */
[----:B------:R-:W-:Y:S02]  /*50200*/  IMAD.U32 R117, R57, 0x10000, RZ ;  /* 0x0001000039757824 */ /* 0x000fe400078e00ff */
[----:B------:R-:W-:Y:S01]  /*50210*/  FFMA.FTZ R180, R174, R180, R118 ;  /* 0x000000b4aeb47223 */ /* 0x000fe20000010076 */
[----:B------:R-:W5:Y:S01]  /*50220*/  LDL R123, [R1+0xc] ;  /* 0x00000c00017b7983 */ /* 0x000f620000100800 */
[----:B------:R-:W-:Y:S01]  /*50230*/  FMUL.FTZ R175, R136, R175 ;  /* 0x000000af88af7220 */ /* 0x000fe20000410000 */
[----:B------:R-:W-:Y:S01]  /*50240*/  FFMA.FTZ R174, R174, R116, R117 ;  /* 0x00000074aeae7223 */ /* 0x000fe20000010075 */
[----:B------:R-:W-:Y:S01]  /*50250*/  IMAD.U32 R118, R250, 0x10000, RZ ;  /* 0x00010000fa767824 */ /* 0x000fe200078e00ff */
[----:B------:R-:W-:Y:S01]  /*50260*/  SHF.L.U32 R117, R252, 0x10, RZ ;  /* 0x00000010fc757819 */ /* 0x000fe200000006ff */
[----:B------:R-:W-:Y:S02]  /*50270*/  IMAD.U32 R116, R251, 0x10000, RZ ;  /* 0x00010000fb747824 */ /* 0x000fe400078e00ff */
[----:B------:R-:W-:Y:S01]  /*50280*/  FADD.FTZ R122, -R137, R131 ;  /* 0x00000083897a7221 */ /* 0x000fe20000010100 */
[----:B------:R-:W-:Y:S01]  /*50290*/  FFMA.FTZ R181, R175, R181, R118 ;  /* 0x000000b5afb57223 */ /* 0x000fe20000010076 */
[----:B------:R-:W-:-:S02]  /*502a0*/  IMAD.U32 R118, R246, 0x10000, RZ ;  /* 0x00010000f6767824 */ /* 0x000fc400078e00ff */
[----:B------:R-:W-:Y:S01]  /*502b0*/  FFMA.FTZ R175, R175, R116, R117 ;  /* 0x00000074afaf7223 */ /* 0x000fe20000010075 */
[----:B------:R-:W-:Y:S01]  /*502c0*/  FMUL.FTZ R122, R136, R122 ;  /* 0x0000007a887a7220 */ /* 0x000fe20000410000 */
[----:B------:R-:W-:Y:S01]  /*502d0*/  SHF.L.U32 R116, R242, 0x10, RZ ;  /* 0x00000010f2747819 */ /* 0x000fe200000006ff */
[----:B------:R-:W-:Y:S02]  /*502e0*/  IMAD.U32 R117, R58, 0x10000, RZ ;  /* 0x000100003a757824 */ /* 0x000fe400078e00ff */
[----:B------:R-:W-:Y:S01]  /*502f0*/  FADD.FTZ R131, -R137, R132 ;  /* 0x0000008489837221 */ /* 0x000fe20000010100 */
[C---:B------:R-:W-:Y:S01]  /*50300*/  FFMA.FTZ R118, R122.reuse, R118, R119 ;  /* 0x000000767a767223 */ /* 0x040fe20000010077 */
[----:B------:R-:W-:Y:S02]  /*50310*/  FFMA.FTZ R122, R122, R116, R117 ;  /* 0x000000747a7a7223 */ /* 0x000fe40000010075 */
[----:B------:R-:W-:Y:S01]  /*50320*/  FMUL.FTZ R131, R136, R131 ;  /* 0x0000008388837220 */ /* 0x000fe20000410000 */
[----:B--2---:R-:W-:-:S02]  /*50330*/  SHF.L.U32 R116, R173, 0x10, RZ ;  /* 0x00000010ad747819 */ /* 0x004fc400000006ff */
[----:B------:R-:W2:Y:S01]  /*50340*/  LDL R173, [R1+0x18] ;  /* 0x0000180001ad7983 */ /* 0x000ea20000100800 */
[----:B---3--:R-:W-:-:S03]  /*50350*/  IMAD.U32 R132, R183, 0x10000, RZ ;  /* 0x00010000b7847824 */ /* 0x008fc600078e00ff */
[----:B------:R-:W3:Y:S01]  /*50360*/  LDL R183, [R1+0x14] ;  /* 0x0000140001b77983 */ /* 0x000ee20000100800 */
[----:B------:R-:W-:Y:S01]  /*50370*/  FFMA.FTZ R132, R131, R132, R116 ;  /* 0x0000008483847223 */ /* 0x000fe20000010074 */
[----:B----4-:R-:W-:Y:S02]  /*50380*/  IMAD.U32 R116, R172, 0x10000, RZ ;  /* 0x00010000ac747824 */ /* 0x010fe400078e00ff */
[----:B------:R-:W4:Y:S01]  /*50390*/  LDL R172, [R1+0x1c] ;  /* 0x00001c0001ac7983 */ /* 0x000f220000100800 */
[----:B------:R-:W-:Y:S01]  /*503a0*/  SHF.L.U32 R119, R247, 0x10, RZ ;  /* 0x00000010f7777819 */ /* 0x000fe200000006ff */
[----:B------:R-:W-:-:S04]  /*503b0*/  FADD.FTZ R134, -R137, R134 ;  /* 0x0000008689867221 */ /* 0x000fc80000010100 */
[C---:B------:R-:W-:Y:S01]  /*503c0*/  FMUL.FTZ R134, R136.reuse, R134 ;  /* 0x0000008688867220 */ /* 0x040fe20000410000 */
[----:B-----5:R-:W-:Y:S02]  /*503d0*/  IMAD.U32 R117, R123, 0x10000, RZ ;  /* 0x000100007b757824 */ /* 0x020fe400078e00ff */
[----:B------:R-:W-:Y:S02]  /*503e0*/  FADD.FTZ R123, -R137, R133 ;  /* 0x00000085897b7221 */ /* 0x000fe40000010100 */
[----:B------:R-:W-:Y:S02]  /*503f0*/  FFMA.FTZ R131, R131, R116, R117 ;  /* 0x0000007483837223 */ /* 0x000fe40000010075 */
[----:B------:R-:W-:Y:S01]  /*50400*/  FMUL.FTZ R123, R136, R123 ;  /* 0x0000007b887b7220 */ /* 0x000fe20000410000 */
[----:B------:R-:W-:Y:S01]  /*50410*/  IMAD.U32 R116, R187, 0x10000, RZ ;  /* 0x00010000bb747824 */ /* 0x000fe200078e00ff */
[----:B------:R-:W-:-:S03]  /*50420*/  SHF.L.U32 R117, R59, 0x10, RZ ;  /* 0x000000103b757819 */ /* 0x000fc600000006ff */
[----:B------:R-:W-:Y:S01]  /*50430*/  FFMA.FTZ R119, R123, R119, R116 ;  /* 0x000000777b777223 */ /* 0x000fe20000010074 */
[----:B------:R-:W-:Y:S02]  /*50440*/  IMAD.U32 R116, R243, 0x10000, RZ ;  /* 0x00010000f3747824 */ /* 0x000fe400078e00ff */
[----:B------:R-:W-:Y:S02]  /*50450*/  IMAD.U32 R133, R216, 0x10000, RZ ;  /* 0x00010000d8857824 */ /* 0x000fe400078e00ff */
[----:B------:R-:W-:Y:S01]  /*50460*/  FFMA.FTZ R123, R123, R116, R117 ;  /* 0x000000747b7b7223 */ /* 0x000fe20000010075 */
[----:B------:R-:W-:Y:S01]  /*50470*/  F2FP.BF16.F32.PACK_AB R118, R132, R118 ;  /* 0x000000768476723e */ /* 0x000fe200000010ff */
[----:B------:R-:W5:Y:S01]  /*50480*/  LDL R216, [R1+0x20] ;  /* 0x0000200001d87983 */ /* 0x000f620000100800 */
[----:B---3--:R-:W-:Y:S01]  /*50490*/  IMAD.U32 R116, R183, 0x10000, RZ ;  /* 0x00010000b7747824 */ /* 0x008fe200078e00ff */
[----:B------:R-:W-:Y:S02]  /*504a0*/  F2FP.BF16.F32.PACK_AB R122, R131, R122 ;  /* 0x0000007a837a723e */ /* 0x000fe400000010ff */
[----:B------:R-:W3:Y:S01]  /*504b0*/  LDL R183, [R1+0x30] ;  /* 0x0000300001b77983 */ /* 0x000ee20000100800 */
[----:B------:R-:W-:Y:S01]  /*504c0*/  FFMA.FTZ R133, R134, R133, R116 ;  /* 0x0000008586857223 */ /* 0x000fe20000010074 */
[----:B--2---:R-:W-:Y:S01]  /*504d0*/  SHF.L.U32 R116, R173, 0x10, RZ ;  /* 0x00000010ad747819 */ /* 0x004fe200000006ff */
[----:B----4-:R-:W-:Y:S01]  /*504e0*/  IMAD.U32 R117, R172, 0x10000, RZ ;  /* 0x00010000ac757824 */ /* 0x010fe200078e00ff */
[----:B------:R-:W2:Y:S01]  /*504f0*/  LDL R131, [R1+0x34] ;  /* 0x0000340001837983 */ /* 0x000ea20000100800 */
[----:B------:R-:W0:Y:S02]  /*50500*/  LDC.64 R172, c[0x0][0x428] ;  /* 0x00010a00ffac7b82 */ /* 0x000e240000000a00 */
[----:B------:R-:W-:-:S06]  /*50510*/  FFMA.FTZ R134, R134, R116, R117 ;  /* 0x0000007486867223 */ /* 0x000fcc0000010075 */
[----:B------:R-:W1:Y:S02]  /*50520*/  @!P1 LDC.64 R116, c[0x0][0x3c0] ;  /* 0x0000f000ff749b82 */ /* 0x000e640000000a00 */
[----:B-1----:R-:W-:-:S05]  /*50530*/  @!P1 IMAD.WIDE R116, R3, 0x4, R116 ;  /* 0x0000000403749825 */ /* 0x002fca00078e0274 */
[----:B------:R1:W-:Y:S02]  /*50540*/  @!P1 STG.E desc[UR6][R116.64], R182 ;  /* 0x000000b674009986 */ /* 0x0003e4000c101906 */
[----:B-1----:R-:W1:Y:S02]  /*50550*/  @!P1 LDC.64 R116, c[0x0][0x3c8] ;  /* 0x0000f200ff749b82 */ /* 0x002e640000000a00 */
[----:B------:R-:W4:Y:S01]  /*50560*/  LDL R182, [R1+0x54] ;  /* 0x0000540001b67983 */ /* 0x000f220000100800 */
[----:B-1----:R-:W-:-:S05]  /*50570*/  @!P1 IMAD.WIDE R116, R3, 0x4, R116 ;  /* 0x0000000403749825 */ /* 0x002fca00078e0274 */
[----:B------:R1:W-:Y:S02]  /*50580*/  @!P1 STG.E desc[UR6][R116.64], R136 ;  /* 0x0000008874009986 */ /* 0x0003e4000c101906 */
[----:B-1----:R-:W-:Y:S02]  /*50590*/  F2FP.BF16.F32.PACK_AB R117, R181, R180 ;  /* 0x000000b4b575723e */ /* 0x002fe400000010ff */
[----:B------:R-:W5:Y:S04]  /*505a0*/  LDL R181, [R1+0x50] ;  /* 0x0000500001b57983 */ /* 0x000f680000100800 */
[----:B------:R-:W3:Y:S01]  /*505b0*/  LDL R180, [R1+0x44] ;  /* 0x0000440001b47983 */ /* 0x000ee20000100800 */
[----:B------:R-:W-:Y:S02]  /*505c0*/  F2FP.BF16.F32.PACK_AB R119, R133, R119 ;  /* 0x000000778577723e */ /* 0x000fe400000010ff */
[----:B------:R-:W1:Y:S01]  /*505d0*/  LDC.64 R132, c[0x0][0x430] ;  /* 0x00010c00ff847b82 */ /* 0x000e620000000a00 */
[----:B------:R-:W-:Y:S01]  /*505e0*/  F2FP.BF16.F32.PACK_AB R116, R121, R120 ;  /* 0x000000787974723e */ /* 0x000fe200000010ff */
[----:B0-----:R-:W-:Y:S01]  /*505f0*/  IMAD.WIDE.U32 R120, R130, 0x10, R172 ;  /* 0x0000001082787825 */ /* 0x001fe200078e00ac */
[----:B------:R-:W-:-:S02]  /*50600*/  F2FP.BF16.F32.PACK_AB R123, R134, R123 ;  /* 0x0000007b867b723e */ /* 0x000fc400000010ff */
[----:B------:R-:W2:Y:S04]  /*50610*/  LDL R134, [R1+0x40] ;  /* 0x0000400001867983 */ /* 0x000ea80000100800 */
[----:B------:R0:W-:Y:S01]  /*50620*/  STG.E.128 desc[UR6][R120.64], R116 ;  /* 0x0000007478007986 */ /* 0x0001e2000c101d06 */
[----:B------:R-:W-:Y:S01]  /*50630*/  FADD.FTZ R125, -R137, R125 ;  /* 0x0000007d897d7221 */ /* 0x000fe20000010100 */
[----:B0-----:R-:W-:Y:S01]  /*50640*/  F2FP.BF16.F32.PACK_AB R121, R175, R174 ;  /* 0x000000aeaf79723e */ /* 0x001fe200000010ff */
[----:B-1----:R-:W-:Y:S01]  /*50650*/  IMAD.WIDE.U32 R116, R130, 0x10, R132 ;  /* 0x0000001082747825 */ /* 0x002fe200078e0084 */
[----:B------:R-:W-:Y:S01]  /*50660*/  F2FP.BF16.F32.PACK_AB R120, R167, R165 ;  /* 0x000000a5a778723e */ /* 0x000fe200000010ff */
[----:B------:R-:W2:Y:S04]  /*50670*/  LDL R130, [R1+0x24] ;  /* 0x0000240001827983 */ /* 0x000ea80000100800 */
[----:B------:R0:W-:Y:S01]  /*50680*/  STG.E.128 desc[UR6][R116.64], R120 ;  /* 0x0000007874007986 */ /* 0x0001e2000c101d06 */
[----:B------:R-:W-:Y:S01]  /*50690*/  SHF.L.U32 R119, R188, 0x10, RZ ;  /* 0x00000010bc777819 */ /* 0x000fe200000006ff */
[----:B------:R-:W-:-:S02]  /*506a0*/  IMAD.U32 R118, R189, 0x10000, RZ ;  /* 0x00010000bd767824 */ /* 0x000fc400078e00ff */
[----:B------:R-:W-:Y:S01]  /*506b0*/  FMUL.FTZ R125, R136, R125 ;  /* 0x0000007d887d7220 */ /* 0x000fe20000410000 */
[C---:B------:R-:W-:Y:S01]  /*506c0*/  FADD.FTZ R47, -R137.reuse, R47 ;  /* 0x0000002f892f7221 */ /* 0x040fe20000010100 */
[----:B------:R-:W2:Y:S04]  /*506d0*/  LDL R175, [R1+0x3c] ;  /* 0x00003c0001af7983 */ /* 0x000ea80000100800 */
[----:B------:R-:W2:Y:S04]  /*506e0*/  LDL R174, [R1+0x48] ;  /* 0x0000480001ae7983 */ /* 0x000ea80000100800 */
[----:B------:R-:W2:Y:S01]  /*506f0*/  LDL R167, [R1+0x4c] ;  /* 0x00004c0001a77983 */ /* 0x000ea20000100800 */
[C---:B------:R-:W-:Y:S01]  /*50700*/  FADD.FTZ R124, -R137.reuse, R124 ;  /* 0x0000007c897c7221 */ /* 0x040fe20000010100 */
[C---:B------:R-:W-:Y:S01]  /*50710*/  FADD.FTZ R45, -R137.reuse, R45 ;  /* 0x0000002d892d7221 */ /* 0x040fe20000010100 */
[C---:B------:R-:W-:Y:S01]  /*50720*/  FADD.FTZ R128, -R137.reuse, R128 ;  /* 0x0000008089807221 */ /* 0x040fe20000010100 */
[----:B------:R-:W2:Y:S01]  /*50730*/  LDL R165, [R1+0x58] ;  /* 0x0000580001a57983 */ /* 0x000ea20000100800 */
[C---:B0-----:R-:W-:Y:S01]  /*50740*/  FADD.FTZ R122, -R137.reuse, R127 ;  /* 0x0000007f897a7221 */ /* 0x041fe20000010100 */
[----:B------:R-:W-:Y:S01]  /*50750*/  FADD.FTZ R123, -R137, R129 ;  /* 0x00000081897b7221 */ /* 0x000fe20000010100 */
[----:B------:R-:W-:-:S02]  /*50760*/  IMAD.U32 R117, R237, 0x10000, RZ ;  /* 0x00010000ed757824 */ /* 0x000fc400078e00ff */
[C---:B------:R-:W-:Y:S01]  /*50770*/  FMUL.FTZ R122, R136.reuse, R122 ;  /* 0x0000007a887a7220 */ /* 0x040fe20000410000 */
[----:B------:R-:W-:Y:S01]  /*50780*/  FMUL.FTZ R123, R136, R123 ;  /* 0x0000007b887b7220 */ /* 0x000fe20000410000 */
[----:B------:R-:W-:Y:S02]  /*50790*/  IMAD.U32 R116, R236, 0x10000, RZ ;  /* 0x00010000ec747824 */ /* 0x000fe400078e00ff */
[----:B------:R-:W-:Y:S01]  /*507a0*/  FFMA.FTZ R117, R122, R117, R118 ;  /* 0x000000757a757223 */ /* 0x000fe20000010076 */
[----:B------:R-:W-:Y:S01]  /*507b0*/  SHF.L.U32 R118, R238, 0x10, RZ ;  /* 0x00000010ee767819 */ /* 0x000fe200000006ff */
[----:B------:R-:W-:Y:S01]  /*507c0*/  FFMA.FTZ R116, R123, R116, R119 ;  /* 0x000000747b747223 */ /* 0x000fe20000010077 */
[----:B------:R-:W-:Y:S02]  /*507d0*/  IMAD.U32 R119, R190, 0x10000, RZ ;  /* 0x00010000be777824 */ /* 0x000fe400078e00ff */
[----:B------:R-:W-:Y:S01]  /*507e0*/  FMUL.FTZ R47, R136, R47 ;  /* 0x0000002f882f7220 */ /* 0x000fe20000410000 */
[----:B------:R-:W-:-:S02]  /*507f0*/  IMAD.U32 R121, R191, 0x10000, RZ ;  /* 0x00010000bf797824 */ /* 0x000fc400078e00ff */
[----:B------:R-:W-:Y:S01]  /*50800*/  FFMA.FTZ R118, R125, R118, R119 ;  /* 0x000000767d767223 */ /* 0x000fe20000010077 */
[----:B------:R-:W-:-:S04]  /*50810*/  IMAD.U32 R119, R239, 0x10000, RZ ;  /* 0x00010000ef777824 */ /* 0x000fc800078e00ff */
[----:B------:R-:W-:Y:S01]  /*50820*/  FFMA.FTZ R119, R47, R119, R121 ;  /* 0x000000772f777223 */ /* 0x000fe20000010079 */
[----:B----4-:R-:W-:Y:S02]  /*50830*/  IMAD.U32 R121, R182, 0x10000, RZ ;  /* 0x00010000b6797824 */ /* 0x010fe400078e00ff */
[----:B------:R-:W4:Y:S01]  /*50840*/  LDL R182, [R1+0x28] ;  /* 0x0000280001b67983 */ /* 0x000f220000100800 */
[----:B-----5:R-:W-:-:S03]  /*50850*/  SHF.L.U32 R129, R181, 0x10, RZ ;  /* 0x00000010b5817819 */ /* 0x020fc600000006ff */
[----:B------:R-:W5:Y:S01]  /*50860*/  LDL R181, [R1+0x2c] ;  /* 0x00002c0001b57983 */ /* 0x000f620000100800 */
[----:B---3--:R-:W-:-:S03]  /*50870*/  SHF.L.U32 R127, R180, 0x10, RZ ;  /* 0x00000010b47f7819 */ /* 0x008fc600000006ff */
[----:B------:R-:W3:Y:S01]  /*50880*/  LDL R180, [R1+0x38] ;  /* 0x0000380001b47983 */ /* 0x000ee20000100800 */
[C---:B------:R-:W-:Y:S01]  /*50890*/  FMUL.FTZ R124, R136.reuse, R124 ;  /* 0x0000007c887c7220 */ /* 0x040fe20000410000 */
[----:B------:R-:W-:Y:S01]  /*508a0*/  FMUL.FTZ R45, R136, R45 ;  /* 0x0000002d882d7220 */ /* 0x000fe20000410000 */
[----:B--2---:R-:W-:-:S03]  /*508b0*/  IMAD.U32 R120, R134, 0x10000, RZ ;  /* 0x0001000086787824 */ /* 0x004fc600078e00ff */
[----:B------:R-:W-:Y:S01]  /*508c0*/  FFMA.FTZ R129, R45, R129, R121 ;  /* 0x000000812d817223 */ /* 0x000fe20000010079 */
[----:B------:R-:W-:Y:S01]  /*508d0*/  IMAD.U32 R131, R131, 0x10000, RZ ;  /* 0x0001000083837824 */ /* 0x000fe200078e00ff */
[----:B------:R-:W2:Y:S01]  /*508e0*/  LDL R134, [R1+0x5c] ;  /* 0x00005c0001867983 */ /* 0x000ea20000100800 */
[----:B------:R-:W-:Y:S01]  /*508f0*/  FFMA.FTZ R120, R124, R120, R127 ;  /* 0x000000787c787223 */ /* 0x000fe2000001007f */
[----:B------:R-:W-:Y:S01]  /*50900*/  FADD.FTZ R127, -R137, R126 ;  /* 0x0000007e897f7221 */ /* 0x000fe20000010100 */
[----:B------:R-:W-:Y:S01]  /*50910*/  FMUL.FTZ R126, R136, R128 ;  /* 0x00000080887e7220 */ /* 0x000fe20000410000 */
[----:B------:R-:W-:Y:S01]  /*50920*/  IMAD.U32 R121, R216, 0x10000, RZ ;  /* 0x00010000d8797824 */ /* 0x000fe200078e00ff */
[----:B------:R-:W-:Y:S01]  /*50930*/  SHF.L.U32 R128, R183, 0x10, RZ ;  /* 0x00000010b7807819 */ /* 0x000fe200000006ff */
[----:B------:R-:W-:-:S04]  /*50940*/  FMUL.FTZ R127, R136, R127 ;  /* 0x0000007f887f7220 */ /* 0x000fc80000410000 */
[----:B------:R-:W-:Y:S01]  /*50950*/  FFMA.FTZ R128, R127, R128, R131 ;  /* 0x000000807f807223 */ /* 0x000fe20000010083 */
[----:B------:R-:W-:Y:S01]  /*50960*/  F2FP.BF16.F32.PACK_AB R118, R120, R118 ;  /* 0x000000767876723e */ /* 0x000fe200000010ff */
[----:B------:R-:W2:Y:S01]  /*50970*/  LDL R131, [R1+0x60] ;  /* 0x0000600001837983 */ /* 0x000ea20000100800 */
[----:B------:R-:W-:-:S04]  /*50980*/  IMAD.U32 R130, R130, 0x10000, RZ ;  /* 0x0001000082827824 */ /* 0x000fc800078e00ff */
[----:B------:R-:W-:Y:S01]  /*50990*/  FFMA.FTZ R121, R126, R121, R130 ;  /* 0x000000797e797223 */ /* 0x000fe20000010082 */
[----:B------:R-:W-:Y:S01]  /*509a0*/  F2FP.BF16.F32.PACK_AB R119, R129, R119 ;  /* 0x000000778177723e */ /* 0x000fe200000010ff */
[----:B------:R-:W2:Y:S01]  /*509b0*/  LDL R130, [R1+0x80] ;  /* 0x0000800001827983 */ /* 0x000ea20000100800 */
[----:B------:R-:W-:Y:S02]  /*509c0*/  F2FP.BF16.F32.PACK_AB R117, R128, R117 ;  /* 0x000000758075723e */ /* 0x000fe400000010ff */
[----:B------:R-:W-:Y:S01]  /*509d0*/  F2FP.BF16.F32.PACK_AB R116, R121, R116 ;  /* 0x000000747974723e */ /* 0x000fe200000010ff */
[----:B------:R-:W-:Y:S01]  /*509e0*/  IMAD.WIDE.U32 R120, R17, 0x10, R172 ;  /* 0x0000001011787825 */ /* 0x000fe200078e00ac */
[----:B------:R-:W2:Y:S04]  /*509f0*/  LDL R129, [R1+0x84] ;  /* 0x0000840001817983 */ /* 0x000ea80000100800 */
[----:B------:R0:W-:Y:S04]  /*50a00*/  STG.E.128 desc[UR6][R120.64], R116 ;  /* 0x0000007478007986 */ /* 0x0001e8000c101d06 */
[----:B------:R-:W2:Y:S01]  /*50a10*/  LDL R128, [R1+0x70] ;  /* 0x0000700001807983 */ /* 0x000ea20000100800 */
[----:B0-----:R-:W-:Y:S01]  /*50a20*/  SHF.L.U32 R116, R232, 0x10, RZ ;  /* 0x00000010e8747819 */ /* 0x001fe200000006ff */
[----:B------:R-:W-:-:S04]  /*50a30*/  IMAD.U32 R117, R60, 0x10000, RZ ;  /* 0x000100003c757824 */ /* 0x000fc800078e00ff */
[----:B------:R-:W-:Y:S01]  /*50a40*/  FFMA.FTZ R116, R123, R116, R117 ;  /* 0x000000747b747223 */ /* 0x000fe20000010075 */
[----:B------:R-:W-:Y:S01]  /*50a50*/  IMAD.U32 R119, R175, 0x10000, RZ ;  /* 0x00010000af777824 */ /* 0x000fe200078e00ff */
[----:B------:R-:W2:Y:S01]  /*50a60*/  LDL R123, [R1+0x64] ;  /* 0x00006400017b7983 */ /* 0x000ea20000100800 */
[----:B------:R-:W-:Y:S02]  /*50a70*/  IMAD.U32 R120, R167, 0x10000, RZ ;  /* 0x00010000a7787824 */ /* 0x000fe400078e00ff */
[----:B----4-:R-:W-:Y:S01]  /*50a80*/  IMAD.U32 R117, R182, 0x10000, RZ ;  /* 0x00010000b6757824 */ /* 0x010fe200078e00ff */
[----:B-----5:R-:W-:-:S05]  /*50a90*/  SHF.L.U32 R118, R181, 0x10, RZ ;  /* 0x00000010b5767819 */ /* 0x020fca00000006ff */
[----:B------:R-:W-:Y:S01]  /*50aa0*/  FFMA.FTZ R126, R126, R117, R118 ;  /* 0x000000757e7e7223 */ /* 0x000fe20000010076 */
[----:B------:R-:W-:Y:S02]  /*50ab0*/  IMAD.U32 R117, R233, 0x10000, RZ ;  /* 0x00010000e9757824 */ /* 0x000fe400078e00ff */
[----:B------:R-:W-:-:S04]  /*50ac0*/  IMAD.U32 R118, R61, 0x10000, RZ ;  /* 0x000100003d767824 */ /* 0x000fc800078e00ff */
[----:B------:R-:W-:Y:S01]  /*50ad0*/  FFMA.FTZ R117, R122, R117, R118 ;  /* 0x000000757a757223 */ /* 0x000fe20000010076 */
[----:B---3--:R-:W-:Y:S01]  /*50ae0*/  SHF.L.U32 R118, R180, 0x10, RZ ;  /* 0x00000010b4767819 */ /* 0x008fe200000006ff */
[----:B------:R-:W-:Y:S01]  /*50af0*/  IMAD.U32 R121, R63, 0x10000, RZ ;  /* 0x000100003f797824 */ /* 0x000fe200078e00ff */
[----:B------:R-:W3:Y:S03]  /*50b00*/  LDL R122, [R1+0x74] ;  /* 0x00007400017a7983 */ /* 0x000ee60000100800 */
[----:B------:R-:W-:Y:S01]  /*50b10*/  FFMA.FTZ R127, R127, R118, R119 ;  /* 0x000000767f7f7223 */ /* 0x000fe20000010077 */
[----:B------:R-:W-:Y:S01]  /*50b20*/  SHF.L.U32 R119, R62, 0x10, RZ ;  /* 0x000000103e777819 */ /* 0x000fe200000006ff */
[----:B------:R-:W-:-:S04]  /*50b30*/  IMAD.U32 R118, R234, 0x10000, RZ ;  /* 0x00010000ea767824 */ /* 0x000fc800078e00ff */
[----:B------:R-:W-:Y:S01]  /*50b40*/  FFMA.FTZ R118, R125, R118, R119 ;  /* 0x000000767d767223 */ /* 0x000fe20000010077 */
[----:B------:R-:W-:Y:S01]  /*50b50*/  IMAD.U32 R119, R174, 0x10000, RZ ;  /* 0x00010000ae777824 */ /* 0x000fe200078e00ff */
[----:B------:R-:W4:Y:S03]  /*50b60*/  LDL R125, [R1+0x90] ;  /* 0x00009000017d7983 */ /* 0x000f260000100800 */
[----:B------:R-:W-:Y:S02]  /*50b70*/  FFMA.FTZ R120, R124, R119, R120 ;  /* 0x000000777c787223 */ /* 0x000fe40000010078 */
[----:B------:R-:W5:Y:S01]  /*50b80*/  LDL R124, [R1+0x94] ;  /* 0x00009400017c7983 */ /* 0x000f620000100800 */
[----:B------:R-:W-:-:S05]  /*50b90*/  SHF.L.U32 R119, R235, 0x10, RZ ;  /* 0x00000010eb777819 */ /* 0x000fca00000006ff */
[----:B------:R-:W-:Y:S01]  /*50ba0*/  FFMA.FTZ R119, R47, R119, R121 ;  /* 0x000000772f777223 */ /* 0x000fe20000010079 */
[----:B--2---:R-:W-:Y:S01]  /*50bb0*/  SHF.L.U32 R121, R134, 0x10, RZ ;  /* 0x0000001086797819 */ /* 0x004fe200000006ff */
[----:B------:R-:W-:Y:S01]  /*50bc0*/  IMAD.U32 R47, R165, 0x10000, RZ ;  /* 0x00010000a52f7824 */ /* 0x000fe200078e00ff */
[----:B------:R-:W-:Y:S01]  /*50bd0*/  F2FP.BF16.F32.PACK_AB R118, R120, R118 ;  /* 0x000000767876723e */ /* 0x000fe200000010ff */
[----:B------:R-:W-:Y:S01]  /*50be0*/  FADD.FTZ R22, -R137, R22 ;  /* 0x0000001689167221 */ /* 0x000fe20000010100 */
[----:B------:R-:W-:Y:S01]  /*50bf0*/  F2FP.BF16.F32.PACK_AB R117, R127, R117 ;  /* 0x000000757f75723e */ /* 0x000fe200000010ff */
[----:B------:R-:W-:Y:S01]  /*50c00*/  FFMA.FTZ R47, R45, R47, R121 ;  /* 0x0000002f2d2f7223 */ /* 0x000fe20000010079 */
[----:B------:R-:W-:Y:S01]  /*50c10*/  F2FP.BF16.F32.PACK_AB R116, R126, R116 ;  /* 0x000000747e74723e */ /* 0x000fe200000010ff */
[----:B------:R-:W-:-:S04]  /*50c20*/  IMAD.WIDE.U32 R120, R17, 0x10, R132 ;  /* 0x0000001011787825 */ /* 0x000fc800078e0084 */
[C---:B------:R-:W-:Y:S01]  /*50c30*/  FADD.FTZ R45, -R137.reuse, R18 ;  /* 0x00000012892d7221 */ /* 0x040fe20000010100 */
[----:B------:R-:W-:Y:S01]  /*50c40*/  FADD.FTZ R23, -R137, R23 ;  /* 0x0000001789177221 */ /* 0x000fe20000010100 */
[----:B------:R-:W-:Y:S01]  /*50c50*/  F2FP.BF16.F32.PACK_AB R119, R47, R119 ;  /* 0x000000772f77723e */ /* 0x000fe200000010ff */
[----:B------:R-:W-:Y:S01]  /*50c60*/  FADD.FTZ R17, -R137, R20 ;  /* 0x0000001489117221 */ /* 0x000fe20000010100 */
[----:B------:R-:W-:Y:S01]  /*50c70*/  SHF.L.U32 R18, R229, 0x10, RZ ;  /* 0x00000010e5127819 */ /* 0x000fe200000006ff */
[----:B------:R-:W-:Y:S02]  /*50c80*/  IMAD.U32 R20, R228, 0x10000, RZ ;  /* 0x00010000e4147824 */ /* 0x000fe400078e00ff */
[C---:B------:R-:W-:Y:S01]  /*50c90*/  FMUL.FTZ R45, R136.reuse, R45 ;  /* 0x0000002d882d7220 */ /* 0x040fe20000410000 */
[----:B------:R0:W-:Y:S01]  /*50ca0*/  STG.E.128 desc[UR6][R120.64], R116 ;  /* 0x0000007478007986 */ /* 0x0001e2000c101d06 */
[----:B------:R-:W-:Y:S01]  /*50cb0*/  FMUL.FTZ R17, R136, R17 ;  /* 0x0000001188117220 */ /* 0x000fe20000410000 */
[----:B------:R-:W-:-:S02]  /*50cc0*/  IMAD.U32 R47, R193, 0x10000, RZ ;  /* 0x00010000c12f7824 */ /* 0x000fc400078e00ff */
[C---:B------:R-:W-:Y:S01]  /*50cd0*/  FADD.FTZ R24, -R137.reuse, R24 ;  /* 0x0000001889187221 */ /* 0x040fe20000010100 */
[C---:B------:R-:W-:Y:S01]  /*50ce0*/  FADD.FTZ R29, -R137.reuse, R29 ;  /* 0x0000001d891d7221 */ /* 0x040fe20000010100 */
[----:B------:R-:W-:Y:S01]  /*50cf0*/  FADD.FTZ R19, -R137, R19 ;  /* 0x0000001389137221 */ /* 0x000fe20000010100 */
[----:B------:R-:W-:Y:S01]  /*50d00*/  FFMA.FTZ R18, R17, R18, R47 ;  /* 0x0000001211127223 */ /* 0x000fe2000001002f */
[----:B------:R-:W-:Y:S01]  /*50d10*/  FMUL.FTZ R47, R136, R22 ;  /* 0x00000016882f7220 */ /* 0x000fe20000410000 */
[----:B------:R-:W-:Y:S01]  /*50d20*/  IMAD.U32 R22, R230, 0x10000, RZ ;  /* 0x00010000e6167824 */ /* 0x000fe200078e00ff */
[----:B------:R-:W2:Y:S04]  /*50d30*/  LDL R127, [R1+0x8c] ;  /* 0x00008c00017f7983 */ /* 0x000ea80000100800 */
[----:B------:R-:W2:Y:S01]  /*50d40*/  LDL R126, [R1+0x98] ;  /* 0x00009800017e7983 */ /* 0x000ea20000100800 */
[C---:B------:R-:W-:Y:S01]  /*50d50*/  FADD.FTZ R32, -R137.reuse, R32 ;  /* 0x0000002089207221 */ /* 0x040fe20000010100 */
[----:B------:R-:W-:-:S02]  /*50d60*/  FADD.FTZ R28, -R137, R28 ;  /* 0x0000001c891c7221 */ /* 0x000fc40000010100 */
[----:B------:R-:W2:Y:S01]  /*50d70*/  LDL R134, [R1+0x130] ;  /* 0x0001300001867983 */ /* 0x000ea20000100800 */
[----:B0-----:R-:W-:-:S04]  /*50d80*/  IMAD.U32 R116, R192, 0x10000, RZ ;  /* 0x00010000c0747824 */ /* 0x001fc800078e00ff */
[----:B------:R-:W-:Y:S01]  /*50d90*/  FFMA.FTZ R20, R45, R20, R116 ;  /* 0x000000142d147223 */ /* 0x000fe20000010074 */
[----:B------:R-:W-:Y:S01]  /*50da0*/  SHF.L.U32 R116, R194, 0x10, RZ ;  /* 0x00000010c2747819 */ /* 0x000fe200000006ff */
[----:B------:R-:W-:Y:S01]  /*50db0*/  FMUL.FTZ R24, R136, R24 ;  /* 0x0000001888187220 */ /* 0x000fe20000410000 */
[----:B------:R-:W-:Y:S02]  /*50dc0*/  IMAD.U32 R119, R130, 0x10000, RZ ;  /* 0x0001000082777824 */ /* 0x000fe400078e00ff */
[----:B------:R-:W-:Y:S02]  /*50dd0*/  IMAD.U32 R118, R129, 0x10000, RZ ;  /* 0x0001000081767824 */ /* 0x000fe400078e00ff */
[----:B------:R-:W-:Y:S01]  /*50de0*/  FFMA.FTZ R22, R47, R22, R116 ;  /* 0x000000162f167223 */ /* 0x000fe20000010074 */
[----:B------:R-:W-:Y:S01]  /*50df0*/  FMUL.FTZ R116, R136, R23 ;  /* 0x0000001788747220 */ /* 0x000fe20000410000 */
[----:B------:R-:W-:Y:S01]  /*50e00*/  SHF.L.U32 R23, R231, 0x10, RZ ;  /* 0x00000010e7177819 */ /* 0x000fe200000006ff */
[----:B------:R-:W-:Y:S01]  /*50e10*/  IMAD.U32 R117, R195, 0x10000, RZ ;  /* 0x00010000c3757824 */ /* 0x000fe200078e00ff */
[----:B------:R-:W2:Y:S04]  /*50e20*/  LDL R130, [R1+0x68] ;  /* 0x0000680001827983 */ /* 0x000ea80000100800 */
[----:B------:R-:W2:Y:S01]  /*50e30*/  LDL R129, [R1+0x6c] ;  /* 0x00006c0001817983 */ /* 0x000ea20000100800 */
[----:B------:R-:W-:Y:S01]  /*50e40*/  FFMA.FTZ R23, R24, R23, R117 ;  /* 0x0000001718177223 */ /* 0x000fe20000010075 */
[----:B----4-:R-:W-:-:S02]  /*50e50*/  IMAD.U32 R120, R125, 0x10000, RZ ;  /* 0x000100007d787824 */ /* 0x010fc400078e00ff */
[----:B------:R-:W4:Y:S01]  /*50e60*/  LDL R125, [R1+0x78] ;  /* 0x00007800017d7983 */ /* 0x000f220000100800 */
[----:B-----5:R-:W-:-:S03]  /*50e70*/  SHF.L.U32 R117, R124, 0x10, RZ ;  /* 0x000000107c757819 */ /* 0x020fc600000006ff */
[----:B------:R-:W5:Y:S01]  /*50e80*/  LDL R124, [R1+0x7c] ;  /* 0x00007c00017c7983 */ /* 0x000f620000100800 */
[----:B------:R-:W-:Y:S01]  /*50e90*/  FMUL.FTZ R29, R136, R29 ;  /* 0x0000001d881d7220 */ /* 0x000fe20000410000 */
[----:B------:R-:W-:Y:S01]  /*50ea0*/  FFMA.FTZ R119, R116, R119, R118 ;  /* 0x0000007774777223 */ /* 0x000fe20000010076 */
[----:B------:R-:W-:Y:S01]  /*50eb0*/  FADD.FTZ R118, -R137, R21 ;  /* 0x0000001589767221 */ /* 0x000fe20000010100 */
[----:B---3--:R-:W-:Y:S01]  /*50ec0*/  SHF.L.U32 R122, R122, 0x10, RZ ;  /* 0x000000107a7a7819 */ /* 0x008fe200000006ff */
[----:B------:R-:W-:Y:S01]  /*50ed0*/  FFMA.FTZ R120, R29, R120, R117 ;  /* 0x000000781d787223 */ /* 0x000fe20000010075 */
[C---:B------:R-:W-:Y:S01]  /*50ee0*/  FMUL.FTZ R117, R136.reuse, R19 ;  /* 0x0000001388757220 */ /* 0x040fe20000410000 */
[----:B------:R-:W-:Y:S01]  /*50ef0*/  FMUL.FTZ R118, R136, R118 ;  /* 0x0000007688767220 */ /* 0x000fe20000410000 */
[----:B------:R-:W-:Y:S02]  /*50f00*/  IMAD.U32 R19, R131, 0x10000, RZ ;  /* 0x0001000083137824 */ /* 0x000fe400078e00ff */
[----:B------:R-:W-:-:S02]  /*50f10*/  IMAD.U32 R21, R128, 0x10000, RZ ;  /* 0x0001000080157824 */ /* 0x000fc400078e00ff */
[----:B------:R-:W-:Y:S01]  /*50f20*/  IMAD.U32 R121, R123, 0x10000, RZ ;  /* 0x000100007b797824 */ /* 0x000fe200078e00ff */
[----:B------:R-:W3:Y:S01]  /*50f30*/  LDL R128, [R1+0x88] ;  /* 0x0000880001807983 */ /* 0x000ee20000100800 */
[----:B------:R-:W-:Y:S02]  /*50f40*/  FFMA.FTZ R21, R118, R21, R122 ;  /* 0x0000001576157223 */ /* 0x000fe4000001007a */
[----:B------:R-:W-:Y:S01]  /*50f50*/  FFMA.FTZ R19, R117, R19, R121 ;  /* 0x0000001375137223 */ /* 0x000fe20000010079 */
[----:B------:R-:W-:Y:S01]  /*50f60*/  F2FP.BF16.F32.PACK_AB R23, R120, R23 ;  /* 0x000000177817723e */ /* 0x000fe200000010ff */
[----:B------:R-:W3:Y:S01]  /*50f70*/  LDL R123, [R1+0x9c] ;  /* 0x00009c00017b7983 */ /* 0x000ee20000100800 */
[----:B------:R-:W-:Y:S02]  /*50f80*/  F2FP.BF16.F32.PACK_AB R21, R21, R18 ;  /* 0x000000121515723e */ /* 0x000fe400000010ff */
[----:B------:R-:W-:Y:S01]  /*50f90*/  F2FP.BF16.F32.PACK_AB R20, R19, R20 ;  /* 0x000000141314723e */ /* 0x000fe200000010ff */
[----:B------:R-:W-:Y:S01]  /*50fa0*/  IMAD.WIDE.U32 R18, R15, 0x10, R172 ;  /* 0x000000100f127825 */ /* 0x000fe200078e00ac */
[----:B------:R-:W-:Y:S01]  /*50fb0*/  F2FP.BF16.F32.PACK_AB R22, R119, R22 ;  /* 0x000000167716723e */ /* 0x000fe200000010ff */
[----:B------:R-:W3:Y:S04]  /*50fc0*/  LDL R120, [R1+0xac] ;  /* 0x0000ac0001787983 */ /* 0x000ee80000100800 */
[----:B------:R0:W-:Y:S04]  /*50fd0*/  STG.E.128 desc[UR6][R18.64], R20 ;  /* 0x0000001412007986 */ /* 0x0001e8000c101d06 */
[----:B------:R-:W3:Y:S04]  /*50fe0*/  LDL R121, [R1+0xa8] ;  /* 0x0000a80001797983 */ /* 0x000ee80000100800 */
[----:B------:R-:W3:Y:S04]  /*50ff0*/  LDL R119, [R1+0xbc] ;  /* 0x0000bc0001777983 */ /* 0x000ee80000100800 */
[----:B------:R-:W3:Y:S01]  /*51000*/  LDL R122, [R1+0xb8] ;  /* 0x0000b800017a7983 */ /* 0x000ee20000100800 */
[----:B------:R-:W-:-:S03]  /*51010*/  FMUL.FTZ R32, R136, R32 ;  /* 0x0000002088207220 */ /* 0x000fc60000410000 */
[----:B------:R-:W3:Y:S01]  /*51020*/  LDL R131, [R1+0x134] ;  /* 0x0001340001837983 */ /* 0x000ee20000100800 */
[----:B0-----:R-:W-:Y:S01]  /*51030*/  SHF.L.U32 R18, R64, 0x10, RZ ;  /* 0x0000001040127819 */ /* 0x001fe200000006ff */
[----:B------:R-:W-:Y:S01]  /*51040*/  IMAD.U32 R20, R224, 0x10000, RZ ;  /* 0x00010000e0147824 */ /* 0x000fe200078e00ff */
[----:B------:R-:W-:-:S03]  /*51050*/  SHF.L.U32 R21, R225, 0x10, RZ ;  /* 0x00000010e1157819 */ /* 0x000fc600000006ff */
[----:B------:R-:W-:Y:S01]  /*51060*/  FFMA.FTZ R20, R45, R20, R18 ;  /* 0x000000142d147223 */ /* 0x000fe20000010012 */
[----:B--2---:R-:W-:Y:S02]  /*51070*/  IMAD.U32 R19, R130, 0x10000, RZ ;  /* 0x0001000082137824 */ /* 0x004fe400078e00ff */
[----:B------:R-:W-:Y:S01]  /*51080*/  IMAD.U32 R18, R65, 0x10000, RZ ;  /* 0x0001000041127824 */ /* 0x000fe200078e00ff */
[----:B------:R-:W2:Y:S01]  /*51090*/  LDL R130, [R1+0x104] ;  /* 0x0001040001827983 */ /* 0x000ea20000100800 */
[----:B------:R-:W-:Y:S02]  /*510a0*/  IMAD.U32 R22, R129, 0x10000, RZ ;  /* 0x0001000081167824 */ /* 0x000fe400078e00ff */
[----:B------:R-:W-:Y:S01]  /*510b0*/  FFMA.FTZ R21, R17, R21, R18 ;  /* 0x0000001511157223 */ /* 0x000fe20000010012 */
[----:B------:R-:W-:Y:S02]  /*510c0*/  IMAD.U32 R45, R127, 0x10000, RZ ;  /* 0x000100007f2d7824 */ /* 0x000fe400078e00ff */
[----:B------:R-:W-:Y:S01]  /*510d0*/  FFMA.FTZ R117, R117, R19, R22 ;  /* 0x0000001375757223 */ /* 0x000fe20000010016 */
[----:B------:R-:W-:Y:S01]  /*510e0*/  IMAD.U32 R17, R66, 0x10000, RZ ;  /* 0x0001000042117824 */ /* 0x000fe200078e00ff */
[----:B------:R-:W2:Y:S01]  /*510f0*/  LDL R129, [R1+0x108] ;  /* 0x0001080001817983 */ /* 0x000ea20000100800 */
[----:B------:R-:W-:-:S03]  /*51100*/  IMAD.U32 R23, R227, 0x10000, RZ ;  /* 0x00010000e3177824 */ /* 0x000fc600078e00ff */
[----:B------:R-:W2:Y:S01]  /*51110*/  LDL R127, [R1+0x118] ;  /* 0x00011800017f7983 */ /* 0x000ea20000100800 */
[----:B----4-:R-:W-:-:S03]  /*51120*/  IMAD.U32 R18, R125, 0x10000, RZ ;  /* 0x000100007d127824 */ /* 0x010fc600078e00ff */
[----:B------:R-:W4:Y:S01]  /*51130*/  LDL R125, [R1+0xa0] ;  /* 0x0000a000017d7983 */ /* 0x000f220000100800 */
[----:B-----5:R-:W-:-:S03]  /*51140*/  SHF.L.U32 R19, R124, 0x10, RZ ;  /* 0x000000107c137819 */ /* 0x020fc600000006ff */
[----:B------:R-:W5:Y:S01]  /*51150*/  LDL R124, [R1+0xa4] ;  /* 0x0000a400017c7983 */ /* 0x000f620000100800 */
[----:B------:R-:W-:Y:S02]  /*51160*/  IMAD.U32 R22, R226, 0x10000, RZ ;  /* 0x00010000e2167824 */ /* 0x000fe400078e00ff */
[----:B------:R-:W-:Y:S02]  /*51170*/  FFMA.FTZ R18, R118, R18, R19 ;  /* 0x0000001276127223 */ /* 0x000fe40000010013 */
[----:B------:R-:W-:Y:S01]  /*51180*/  FFMA.FTZ R22, R47, R22, R17 ;  /* 0x000000162f167223 */ /* 0x000fe20000010011 */
[----:B------:R-:W-:Y:S01]  /*51190*/  SHF.L.U32 R19, R67, 0x10, RZ ;  /* 0x0000001043137819 */ /* 0x000fe200000006ff */
[----:B------:R-:W-:Y:S01]  /*511a0*/  FADD.FTZ R118, -R137, R31 ;  /* 0x0000001f89767221 */ /* 0x000fe20000010100 */
[----:B------:R-:W2:Y:S01]  /*511b0*/  LDL R47, [R1+0xcc] ;  /* 0x0000cc00012f7983 */ /* 0x000ea20000100800 */
[----:B---3--:R-:W-:Y:S02]  /*511c0*/  SHF.L.U32 R17, R128, 0x10, RZ ;  /* 0x0000001080117819 */ /* 0x008fe400000006ff */
[----:B------:R-:W-:Y:S01]  /*511d0*/  FFMA.FTZ R23, R24, R23, R19 ;  /* 0x0000001718177223 */ /* 0x000fe20000010013 */
[----:B------:R-:W-:-:S02]  /*511e0*/  IMAD.U32 R19, R126, 0x10000, RZ ;  /* 0x000100007e137824 */ /* 0x000fc400078e00ff */
[----:B------:R-:W-:Y:S01]  /*511f0*/  FMUL.FTZ R118, R136, R118 ;  /* 0x0000007688767220 */ /* 0x000fe20000410000 */
[----:B------:R-:W3:Y:S01]  /*51200*/  LDL R126, [R1+0xb0] ;  /* 0x0000b000017e7983 */ /* 0x000ee20000100800 */
[----:B------:R-:W-:Y:S01]  /*51210*/  FFMA.FTZ R116, R116, R17, R45 ;  /* 0x0000001174747223 */ /* 0x000fe2000001002d */
[----:B------:R-:W-:Y:S01]  /*51220*/  FADD.FTZ R17, -R137, R30 ;  /* 0x0000001e89117221 */ /* 0x000fe20000010100 */
[----:B------:R-:W-:Y:S01]  /*51230*/  IMAD.U32 R45, R123, 0x10000, RZ ;  /* 0x000100007b2d7824 */ /* 0x000fe200078e00ff */
[----:B------:R-:W-:Y:S01]  /*51240*/  SHF.L.U32 R24, R220, 0x10, RZ ;  /* 0x00000010dc187819 */ /* 0x000fe200000006ff */
[----:B------:R-:W2:Y:S01]  /*51250*/  LDL R123, [R1+0xb4] ;  /* 0x0000b400017b7983 */ /* 0x000ea20000100800 */
[----:B------:R-:W-:Y:S01]  /*51260*/  FMUL.FTZ R17, R136, R17 ;  /* 0x0000001188117220 */ /* 0x000fe20000410000 */
[----:B------:R-:W-:Y:S02]  /*51270*/  IMAD.U32 R30, R196, 0x10000, RZ ;  /* 0x00010000c41e7824 */ /* 0x000fe400078e00ff */
[----:B------:R-:W-:Y:S01]  /*51280*/  FFMA.FTZ R19, R29, R19, R45 ;  /* 0x000000131d137223 */ /* 0x000fe2000001002d */
[----:B------:R-:W-:Y:S01]  /*51290*/  IMAD.U32 R31, R120, 0x10000, RZ ;  /* 0x00010000781f7824 */ /* 0x000fe200078e00ff */
[----:B------:R-:W-:Y:S01]  /*512a0*/  F2FP.BF16.F32.PACK_AB R20, R117, R20 ;  /* 0x000000147514723e */ /* 0x000fe200000010ff */
[C---:B------:R-:W-:Y:S01]  /*512b0*/  FFMA.FTZ R29, R17.reuse, R24, R30 ;  /* 0x00000018111d7223 */ /* 0x040fe2000001001e */
[----:B------:R-:W-:Y:S01]  /*512c0*/  SHF.L.U32 R30, R168, 0x10, RZ ;  /* 0x00000010a81e7819 */ /* 0x000fe200000006ff */
[----:B------:R-:W-:Y:S01]  /*512d0*/  IMAD.U32 R24, R212, 0x10000, RZ ;  /* 0x00010000d4187824 */ /* 0x000fe200078e00ff */
[----:B------:R-:W2:Y:S03]  /*512e0*/  LDL R120, [R1+0xc8] ;  /* 0x0000c80001787983 */ /* 0x000ea60000100800 */
[----:B------:R-:W-:Y:S01]  /*512f0*/  FFMA.FTZ R17, R17, R24, R30 ;  /* 0x0000001811117223 */ /* 0x000fe2000001001e */
[----:B------:R-:W-:Y:S01]  /*51300*/  SHF.L.U32 R24, R121, 0x10, RZ ;  /* 0x0000001079187819 */ /* 0x000fe200000006ff */
[----:B------:R-:W-:Y:S01]  /*51310*/  IMAD.U32 R121, R213, 0x10000, RZ ;  /* 0x00010000d5797824 */ /* 0x000fe200078e00ff */
[----:B------:R-:W-:Y:S01]  /*51320*/  F2FP.BF16.F32.PACK_AB R22, R116, R22 ;  /* 0x000000167416723e */ /* 0x000fe200000010ff */
[----:B------:R-:W2:Y:S04]  /*51330*/  LDL R117, [R1+0xd4] ;  /* 0x0000d40001757983 */ /* 0x000ea80000100800 */
[----:B------:R-:W2:Y:S01]  /*51340*/  LDL R116, [R1+0xd8] ;  /* 0x0000d80001747983 */ /* 0x000ea20000100800 */
[----:B------:R-:W-:Y:S01]  /*51350*/  F2FP.BF16.F32.PACK_AB R21, R18, R21 ;  /* 0x000000151215723e */ /* 0x000fe200000010ff */
[----:B------:R-:W-:-:S02]  /*51360*/  IMAD.U32 R122, R122, 0x10000, RZ ;  /* 0x000100007a7a7824 */ /* 0x000fc400078e00ff */
[----:B------:R-:W2:Y:S01]  /*51370*/  LDL R128, [R1+0x10c] ;  /* 0x00010c0001807983 */ /* 0x000ea20000100800 */
[----:B----4-:R-:W-:-:S03]  /*51380*/  IMAD.U32 R30, R125, 0x10000, RZ ;  /* 0x000100007d1e7824 */ /* 0x010fc600078e00ff */
[----:B------:R-:W4:Y:S01]  /*51390*/  LDL R125, [R1+0xc0] ;  /* 0x0000c000017d7983 */ /* 0x000f220000100800 */
[----:B-----5:R-:W-:-:S03]  /*513a0*/  IMAD.U32 R45, R124, 0x10000, RZ ;  /* 0x000100007c2d7824 */ /* 0x020fc600078e00ff */
[----:B------:R-:W5:Y:S01]  /*513b0*/  LDL R124, [R1+0xc4] ;  /* 0x0000c400017c7983 */ /* 0x000f620000100800 */
[C---:B------:R-:W-:Y:S01]  /*513c0*/  FFMA.FTZ R30, R118.reuse, R30, R45 ;  /* 0x0000001e761e7223 */ /* 0x040fe2000001002d */
[----:B------:R-:W-:Y:S01]  /*513d0*/  FFMA.FTZ R118, R118, R24, R31 ;  /* 0x0000001876767223 */ /* 0x000fe2000001001f */
[----:B------:R-:W-:-:S04]  /*513e0*/  IMAD.U32 R24, R169, 0x10000, RZ ;  /* 0x00010000a9187824 */ /* 0x000fc800078e00ff */
[----:B------:R-:W-:Y:S01]  /*513f0*/  FFMA.FTZ R121, R32, R121, R24 ;  /* 0x0000007920797223 */ /* 0x000fe20000010018 */
[----:B------:R-:W-:Y:S01]  /*51400*/  FADD.FTZ R24, -R137, R25 ;  /* 0x0000001989187221 */ /* 0x000fe20000010100 */
[----:B------:R-:W-:Y:S02]  /*51410*/  SHF.L.U32 R25, R119, 0x10, RZ ;  /* 0x0000001077197819 */ /* 0x000fe400000006ff */
[----:B------:R-:W5:Y:S01]  /*51420*/  LDL R119, [R1+0xd0] ;  /* 0x0000d00001777983 */ /* 0x000f620000100800 */
[----:B------:R-:W-:Y:S01]  /*51430*/  SHF.L.U32 R45, R197, 0x10, RZ ;  /* 0x00000010c52d7819 */ /* 0x000fe200000006ff */
[----:B------:R-:W-:Y:S02]  /*51440*/  IMAD.U32 R31, R221, 0x10000, RZ ;  /* 0x00010000dd1f7824 */ /* 0x000fe400078e00ff */
[----:B------:R-:W-:Y:S02]  /*51450*/  FMUL.FTZ R24, R136, R24 ;  /* 0x0000001888187220 */ /* 0x000fe40000410000 */
[----:B------:R-:W-:Y:S01]  /*51460*/  FFMA.FTZ R31, R32, R31, R45 ;  /* 0x0000001f201f7223 */ /* 0x000fe2000001002d */
[----:B---3--:R-:W-:Y:S01]  /*51470*/  SHF.L.U32 R32, R126, 0x10, RZ ;  /* 0x000000107e207819 */ /* 0x008fe200000006ff */
[----:B--2---:R-:W-:Y:S01]  /*51480*/  IMAD.U32 R45, R123, 0x10000, RZ ;  /* 0x000100007b2d7824 */ /* 0x004fe200078e00ff */
[----:B------:R-:W-:Y:S01]  /*51490*/  F2FP.BF16.F32.PACK_AB R23, R19, R23 ;  /* 0x000000171317723e */ /* 0x000fe200000010ff */
[----:B------:R-:W-:-:S04]  /*514a0*/  IMAD.WIDE.U32 R18, R15, 0x10, R132 ;  /* 0x000000100f127825 */ /* 0x000fc800078e0084 */
[C---:B------:R-:W-:Y:S01]  /*514b0*/  FFMA.FTZ R122, R24.reuse, R122, R25 ;  /* 0x0000007a187a7223 */ /* 0x040fe20000010019 */
[----:B------:R-:W-:Y:S01]  /*514c0*/  FFMA.FTZ R15, R24, R32, R45 ;  /* 0x00000020180f7223 */ /* 0x000fe2000001002d */
[----:B------:R-:W2:Y:S04]  /*514d0*/  LDL R126, [R1+0x110] ;  /* 0x00011000017e7983 */ /* 0x000ea80000100800 */
[----:B------:R-:W3:Y:S04]  /*514e0*/  LDL R45, [R1+0xdc] ;  /* 0x0000dc00012d7983 */ /* 0x000ee80000100800 */
[----:B------:R0:W-:Y:S01]  /*514f0*/  STG.E.128 desc[UR6][R18.64], R20 ;  /* 0x0000001412007986 */ /* 0x0001e2000c101d06 */
[----:B------:R-:W-:Y:S01]  /*51500*/  FADD.FTZ R25, -R137, R26 ;  /* 0x0000001a89197221 */ /* 0x000fe20000010100 */
[----:B------:R-:W-:Y:S01]  /*51510*/  SHF.L.U32 R123, R214, 0x10, RZ ;  /* 0x00000010d67b7819 */ /* 0x000fe200000006ff */
[----:B------:R-:W-:-:S02]  /*51520*/  IMAD.U32 R24, R222, 0x10000, RZ ;  /* 0x00010000de187824 */ /* 0x000fc400078e00ff */
[----:B------:R-:W-:Y:S01]  /*51530*/  FMUL.FTZ R25, R136, R25 ;  /* 0x0000001988197220 */ /* 0x000fe20000410000 */
[----:B0-----:R-:W-:Y:S01]  /*51540*/  FADD.FTZ R20, -R137, R27 ;  /* 0x0000001b89147221 */ /* 0x001fe20000010100 */
[----:B------:R-:W-:Y:S01]  /*51550*/  IMAD.U32 R21, R47, 0x10000, RZ ;  /* 0x000100002f157824 */ /* 0x000fe200078e00ff */
[----:B------:R-:W2:Y:S01]  /*51560*/  LDL R27, [R1+0xec] ;  /* 0x0000ec00011b7983 */ /* 0x000ea20000100800 */
[----:B------:R-:W-:Y:S02]  /*51570*/  IMAD.U32 R22, R198, 0x10000, RZ ;  /* 0x00010000c6167824 */ /* 0x000fe400078e00ff */
[----:B------:R-:W-:Y:S01]  /*51580*/  FMUL.FTZ R20, R136, R20 ;  /* 0x0000001488147220 */ /* 0x000fe20000410000 */
[----:B------:R-:W-:Y:S01]  /*51590*/  IMAD.U32 R19, R170, 0x10000, RZ ;  /* 0x00010000aa137824 */ /* 0x000fe200078e00ff */
[----:B------:R-:W2:Y:S01]  /*515a0*/  LDL R47, [R1+0xe8] ;  /* 0x0000e800012f7983 */ /* 0x000ea20000100800 */
[C---:B------:R-:W-:Y:S02]  /*515b0*/  FFMA.FTZ R22, R25.reuse, R24, R22 ;  /* 0x0000001819167223 */ /* 0x040fe40000010016 */
[----:B------:R-:W-:Y:S01]  /*515c0*/  FFMA.FTZ R123, R25, R123, R19 ;  /* 0x0000007b197b7223 */ /* 0x000fe20000010013 */
[----:B------:R-:W-:Y:S01]  /*515d0*/  SHF.L.U32 R25, R223, 0x10, RZ ;  /* 0x00000010df197819 */ /* 0x000fe200000006ff */
[----:B------:R-:W-:-:S02]  /*515e0*/  IMAD.U32 R19, R199, 0x10000, RZ ;  /* 0x00010000c7137824 */ /* 0x000fc400078e00ff */
[----:B------:R-:W-:Y:S02]  /*515f0*/  IMAD.U32 R26, R117, 0x10000, RZ ;  /* 0x00010000751a7824 */ /* 0x000fe400078e00ff */
[----:B------:R-:W2:Y:S01]  /*51600*/  LDL R117, [R1+0xf8] ;  /* 0x0000f80001757983 */ /* 0x000ea20000100800 */
[----:B----4-:R-:W-:Y:S02]  /*51610*/  IMAD.U32 R18, R125, 0x10000, RZ ;  /* 0x000100007d127824 */ /* 0x010fe400078e00ff */
[----:B------:R-:W-:Y:S02]  /*51620*/  IMAD.U32 R125, R120, 0x10000, RZ ;  /* 0x00010000787d7824 */ /* 0x000fe400078e00ff */
[----:B------:R-:W4:Y:S01]  /*51630*/  LDL R120, [R1+0xe4] ;  /* 0x0000e40001787983 */ /* 0x000f220000100800 */
[----:B-----5:R-:W-:-:S03]  /*51640*/  SHF.L.U32 R23, R124, 0x10, RZ ;  /* 0x000000107c177819 */ /* 0x020fc600000006ff */
[----:B------:R-:W5:Y:S01]  /*51650*/  LDL R124, [R1+0xe0] ;  /* 0x0000e000017c7983 */ /* 0x000f620000100800 */
[----:B------:R-:W-:Y:S01]  /*51660*/  FFMA.FTZ R125, R20, R125, R21 ;  /* 0x0000007d147d7223 */ /* 0x000fe20000010015 */
[----:B------:R-:W-:Y:S01]  /*51670*/  FADD.FTZ R21, -R137, R33 ;  /* 0x0000002189157221 */ /* 0x000fe20000010100 */
[----:B------:R-:W-:Y:S02]  /*51680*/  FMUL.FTZ R33, R136, R28 ;  /* 0x0000001c88217220 */ /* 0x000fe40000410000 */
[----:B------:R-:W5:Y:S02]  /*51690*/  LDL R28, [R1+0xf0] ;  /* 0x0000f000011c7983 */ /* 0x000f640000100800 */
[----:B------:R-:W-:Y:S01]  /*516a0*/  FFMA.FTZ R19, R33, R25, R19 ;  /* 0x0000001921137223 */ /* 0x000fe20000010013 */
[----:B------:R-:W-:Y:S01]  /*516b0*/  SHF.L.U32 R25, R116, 0x10, RZ ;  /* 0x0000001074197819 */ /* 0x000fe200000006ff */
[----:B------:R-:W-:Y:S01]  /*516c0*/  IMAD.U32 R24, R119, 0x10000, RZ ;  /* 0x0001000077187824 */ /* 0x000fe200078e00ff */
[----:B------:R-:W5:Y:S04]  /*516d0*/  LDL R116, [R1+0xfc] ;  /* 0x0000fc0001747983 */ /* 0x000f680000100800 */
[----:B------:R-:W5:Y:S01]  /*516e0*/  LDL R119, [R1+0xf4] ;  /* 0x0000f40001777983 */ /* 0x000f620000100800 */
[----:B------:R-:W-:Y:S01]  /*516f0*/  FFMA.FTZ R18, R20, R18, R23 ;  /* 0x0000001214127223 */ /* 0x000fe20000010017 */
[----:B------:R-:W-:Y:S01]  /*51700*/  SHF.L.U32 R23, R171, 0x10, RZ ;  /* 0x00000010ab177819 */ /* 0x000fe200000006ff */
[----:B------:R-:W-:-:S02]  /*51710*/  IMAD.U32 R20, R215, 0x10000, RZ ;  /* 0x00010000d7147824 */ /* 0x000fc400078e00ff */
[----:B------:R-:W-:Y:S02]  /*51720*/  FMUL.FTZ R21, R136, R21 ;  /* 0x0000001588157220 */ /* 0x000fe40000410000 */
[----:B------:R-:W-:Y:S02]  /*51730*/  FFMA.FTZ R33, R33, R20, R23 ;  /* 0x0000001421217223 */ /* 0x000fe40000010017 */
[----:B------:R-:W-:Y:S01]  /*51740*/  FFMA.FTZ R23, R21, R24, R26 ;  /* 0x0000001815177223 */ /* 0x000fe2000001001a */
[----:B------:R-:W-:Y:S01]  /*51750*/  FADD.FTZ R24, -R137, R40 ;  /* 0x0000002889187221 */ /* 0x000fe20000010100 */
[----:B---3--:R-:W-:Y:S01]  /*51760*/  IMAD.U32 R40, R45, 0x10000, RZ ;  /* 0x000100002d287824 */ /* 0x008fe200078e00ff */
[----:B------:R-:W-:Y:S01]  /*51770*/  SHF.L.U32 R20, R200, 0x10, RZ ;  /* 0x00000010c8147819 */ /* 0x000fe200000006ff */
[----:B------:R-:W-:Y:S02]  /*51780*/  IMAD.U32 R45, R208, 0x10000, RZ ;  /* 0x00010000d02d7824 */ /* 0x000fe400078e00ff */
[----:B------:R-:W-:Y:S01]  /*51790*/  FMUL.FTZ R24, R136, R24 ;  /* 0x0000001888187220 */ /* 0x000fe20000410000 */
[----:B------:R-:W-:Y:S01]  /*517a0*/  FFMA.FTZ R40, R21, R25, R40 ;  /* 0x0000001915287223 */ /* 0x000fe20000010028 */
[----:B------:R-:W-:Y:S01]  /*517b0*/  FADD.FTZ R25, -R137, R41 ;  /* 0x0000002989197221 */ /* 0x000fe20000010100 */
[----:B------:R-:W-:-:S02]  /*517c0*/  IMAD.U32 R21, R204, 0x10000, RZ ;  /* 0x00010000cc157824 */ /* 0x000fc400078e00ff */
[----:B------:R-:W-:Y:S01]  /*517d0*/  FFMA.FTZ R45, R24, R45, R20 ;  /* 0x0000002d182d7223 */ /* 0x000fe20000010014 */
[----:B------:R-:W-:Y:S02]  /*517e0*/  IMAD.U32 R26, R176, 0x10000, RZ ;  /* 0x00010000b01a7824 */ /* 0x000fe400078e00ff */
[----:B------:R-:W-:Y:S02]  /*517f0*/  FMUL.FTZ R25, R136, R25 ;  /* 0x0000001988197220 */ /* 0x000fe40000410000 */
[----:B------:R-:W-:Y:S01]  /*51800*/  FFMA.FTZ R24, R24, R21, R26 ;  /* 0x0000001518187223 */ /* 0x000fe2000001001a */
[----:B------:R-:W-:-:S04]  /*51810*/  FADD.FTZ R26, -R137, R42 ;  /* 0x0000002a891a7221 */ /* 0x000fc80000010100 */
[----:B------:R-:W-:Y:S01]  /*51820*/  FMUL.FTZ R26, R136, R26 ;  /* 0x0000001a881a7220 */ /* 0x000fe20000410000 */
[----:B--2---:R-:W-:Y:S01]  /*51830*/  SHF.L.U32 R21, R27, 0x10, RZ ;  /* 0x000000101b157819 */ /* 0x004fe200000006ff */
[----:B------:R-:W-:Y:S01]  /*51840*/  IMAD.U32 R27, R201, 0x10000, RZ ;  /* 0x00010000c91b7824 */ /* 0x000fe200078e00ff */
[----:B------:R-:W-:Y:S02]  /*51850*/  F2FP.BF16.F32.PACK_AB R23, R23, R19 ;  /* 0x000000131717723e */ /* 0x000fe400000010ff */
[----:B------:R-:W-:Y:S01]  /*51860*/  F2FP.BF16.F32.PACK_AB R22, R18, R22 ;  /* 0x000000161216723e */ /* 0x000fe200000010ff */
[----:B------:R-:W-:Y:S01]  /*51870*/  IMAD.WIDE.U32 R18, R16, 0x10, R172 ;  /* 0x0000001010127825 */ /* 0x000fe200078e00ac */
[----:B------:R-:W-:-:S05]  /*51880*/  PRMT R32, R97, 0x7632, R32 ;  /* 0x0000763261207816 */ /* 0x000fca0000000020 */
[----:B------:R-:W-:Y:S02]  /*51890*/  IMAD.U32 R32, R32, 0x10000, RZ ;  /* 0x0001000020207824 */ /* 0x000fe400078e00ff */
[----:B----4-:R-:W-:Y:S01]  /*518a0*/  IMAD.U32 R20, R120, 0x10000, RZ ;  /* 0x0001000078147824 */ /* 0x010fe200078e00ff */
[----:B-----5:R-:W-:Y:S02]  /*518b0*/  SHF.L.U32 R41, R124, 0x10, RZ ;  /* 0x000000107c297819 */ /* 0x020fe400000006ff */
[----:B------:R-:W2:Y:S03]  /*518c0*/  LDL R124, [R1+0x100] ;  /* 0x00010000017c7983 */ /* 0x000ea60000100800 */
[----:B------:R-:W-:Y:S01]  /*518d0*/  FFMA.FTZ R41, R25, R41, R20 ;  /* 0x0000002919297223 */ /* 0x000fe20000010014 */
[----:B------:R-:W-:Y:S02]  /*518e0*/  IMAD.U32 R20, R47, 0x10000, RZ ;  /* 0x000100002f147824 */ /* 0x000fe400078e00ff */
[----:B------:R-:W-:-:S02]  /*518f0*/  IMAD.U32 R47, R209, 0x10000, RZ ;  /* 0x00010000d12f7824 */ /* 0x000fc400078e00ff */
[----:B------:R-:W-:Y:S01]  /*51900*/  FFMA.FTZ R25, R25, R20, R21 ;  /* 0x0000001419197223 */ /* 0x000fe20000010015 */
[----:B------:R-:W-:Y:S01]  /*51910*/  SHF.L.U32 R20, R205, 0x10, RZ ;  /* 0x00000010cd147819 */ /* 0x000fe200000006ff */
[----:B------:R-:W-:Y:S02]  /*51920*/  IMAD.U32 R21, R177, 0x10000, RZ ;  /* 0x00010000b1157824 */ /* 0x000fe400078e00ff */
[----:B------:R-:W-:Y:S01]  /*51930*/  FFMA.FTZ R47, R26, R47, R27 ;  /* 0x0000002f1a2f7223 */ /* 0x000fe2000001001b */
[----:B------:R-:W-:Y:S02]  /*51940*/  IMAD.U32 R120, R28, 0x10000, RZ ;  /* 0x000100001c787824 */ /* 0x000fe400078e00ff */
[----:B------:R-:W-:Y:S01]  /*51950*/  FADD.FTZ R28, -R137, R35 ;  /* 0x00000023891c7221 */ /* 0x000fe20000010100 */
[----:B------:R-:W-:Y:S01]  /*51960*/  FFMA.FTZ R26, R26, R20, R21 ;  /* 0x000000141a1a7223 */ /* 0x000fe20000010015 */
[----:B------:R-:W-:Y:S01]  /*51970*/  F2FP.BF16.F32.PACK_AB R20, R30, R29 ;  /* 0x0000001d1e14723e */ /* 0x000fe200000010ff */
[----:B------:R-:W-:Y:S01]  /*51980*/  IMAD.U32 R27, R117, 0x10000, RZ ;  /* 0x00010000751b7824 */ /* 0x000fe200078e00ff */
[----:B------:R-:W-:Y:S01]  /*51990*/  F2FP.BF16.F32.PACK_AB R21, R15, R31 ;  /* 0x0000001f0f15723e */ /* 0x000fe200000010ff */
[----:B------:R-:W-:Y:S01]  /*519a0*/  IMAD.U32 R15, R116, 0x10000, RZ ;  /* 0x00010000740f7824 */ /* 0x000fe200078e00ff */
[----:B------:R-:W-:Y:S01]  /*519b0*/  SHF.L.U32 R29, R119, 0x10, RZ ;  /* 0x00000010771d7819 */ /* 0x000fe200000006ff */
[----:B------:R-:W-:Y:S01]  /*519c0*/  FMUL.FTZ R28, R136, R28 ;  /* 0x0000001c881c7220 */ /* 0x000fe20000410000 */
[----:B------:R-:W3:Y:S03]  /*519d0*/  LDL R35, [R1+0x114] ;  /* 0x0001140001237983 */ /* 0x000ee60000100800 */
[C---:B------:R-:W-:Y:S01]  /*519e0*/  FFMA.FTZ R120, R28.reuse, R120, R29 ;  /* 0x000000781c787223 */ /* 0x040fe2000001001d */
[----:B------:R-:W4:Y:S01]  /*519f0*/  LDL R116, [R1+0x11c] ;  /* 0x00011c0001747983 */ /* 0x000f220000100800 */
[----:B------:R-:W-:Y:S01]  /*51a00*/  FFMA.FTZ R27, R28, R27, R15 ;  /* 0x0000001b1c1b7223 */ /* 0x000fe2000001000f */
[----:B------:R-:W-:-:S02]  /*51a10*/  PRMT R28, R108, 0x7632, R28 ;  /* 0x000076326c1c7816 */ /* 0x000fc4000000001c */
[----:B------:R0:W-:Y:S01]  /*51a20*/  STG.E.128 desc[UR6][R18.64], R20 ;  /* 0x0000001412007986 */ /* 0x0001e2000c101d06 */
[----:B------:R-:W-:Y:S02]  /*51a30*/  PRMT R15, R84, 0x7632, R15 ;  /* 0x00007632540f7816 */ /* 0x000fe4000000000f */
[----:B------:R-:W-:Y:S01]  /*51a40*/  PRMT R31, R80, 0x7632, R31 ;  /* 0x00007632501f7816 */ /* 0x000fe2000000001f */
[----:B------:R-:W-:Y:S02]  /*51a50*/  IMAD.U32 R28, R28, 0x10000, RZ ;  /* 0x000100001c1c7824 */ /* 0x000fe400078e00ff */
[----:B------:R-:W-:Y:S02]  /*51a60*/  IMAD.U32 R15, R15, 0x10000, RZ ;  /* 0x000100000f0f7824 */ /* 0x000fe400078e00ff */
[----:B------:R-:W-:Y:S01]  /*51a70*/  IMAD.U32 R31, R31, 0x10000, RZ ;  /* 0x000100001f1f7824 */ /* 0x000fe200078e00ff */
[----:B0-----:R-:W-:Y:S01]  /*51a80*/  PRMT R18, R96, 0x7632, R18 ;  /* 0x0000763260127816 */ /* 0x001fe20000000012 */
[C---:B------:R-:W-:Y:S01]  /*51a90*/  FADD.FTZ R21, -R137.reuse, R149 ;  /* 0x0000009589157221 */ /* 0x040fe20000010100 */
[----:B------:R-:W-:Y:S01]  /*51aa0*/  PRMT R20, R72, 0x7632, R20 ;  /* 0x0000763248147816 */ /* 0x000fe20000000014 */
[----:B------:R-:W-:Y:S01]  /*51ab0*/  FADD.FTZ R23, -R137, R140 ;  /* 0x0000008c89177221 */ /* 0x000fe20000010100 */
[----:B------:R-:W-:Y:S01]  /*51ac0*/  PRMT R22, R112, 0x7632, R22 ;  /* 0x0000763270167816 */ /* 0x000fe20000000016 */
[----:B------:R-:W-:Y:S01]  /*51ad0*/  FMUL.FTZ R21, R136, R21 ;  /* 0x0000001588157220 */ /* 0x000fe20000410000 */
[----:B------:R-:W-:Y:S01]  /*51ae0*/  SHF.L.U32 R18, R18, 0x10, RZ ;  /* 0x0000001012127819 */ /* 0x000fe200000006ff */
[----:B------:R-:W-:Y:S01]  /*51af0*/  IMAD.U32 R20, R20, 0x10000, RZ ;  /* 0x0001000014147824 */ /* 0x000fe200078e00ff */
[----:B------:R-:W-:Y:S01]  /*51b00*/  SHF.L.U32 R22, R22, 0x10, RZ ;  /* 0x0000001016167819 */ /* 0x000fe200000006ff */
[----:B------:R-:W-:Y:S01]  /*51b10*/  FMUL.FTZ R23, R136, R23 ;  /* 0x0000001788177220 */ /* 0x000fe20000410000 */
[C---:B------:R-:W-:Y:S01]  /*51b20*/  FFMA.FTZ R28, R21.reuse, R28, R15 ;  /* 0x0000001c151c7223 */ /* 0x040fe2000001000f */
[----:B------:R-:W-:Y:S01]  /*51b30*/  FFMA.FTZ R15, R21, R18, R20 ;  /* 0x00000012150f7223 */ /* 0x000fe20000010014 */
[----:B------:R-:W-:Y:S01]  /*51b40*/  PRMT R21, R73, 0x7632, R21 ;  /* 0x0000763249157816 */ /* 0x000fe20000000015 */
[----:B------:R-:W-:Y:S01]  /*51b50*/  FFMA.FTZ R31, R23, R22, R31 ;  /* 0x00000016171f7223 */ /* 0x000fe2000001001f */
[C---:B------:R-:W-:Y:S01]  /*51b60*/  FADD.FTZ R22, -R137.reuse, R151 ;  /* 0x0000009789167221 */ /* 0x040fe20000010100 */
[----:B------:R-:W-:Y:S01]  /*51b70*/  FADD.FTZ R117, -R137, R36 ;  /* 0x0000002489757221 */ /* 0x000fe20000010100 */
[----:B------:R-:W-:Y:S01]  /*51b80*/  SHF.L.U32 R21, R21, 0x10, RZ ;  /* 0x0000001015157819 */ /* 0x000fe200000006ff */
[----:B------:R-:W-:-:S02]  /*51b90*/  IMAD.U32 R18, R210, 0x10000, RZ ;  /* 0x00010000d2127824 */ /* 0x000fc400078e00ff */
[----:B------:R-:W-:Y:S01]  /*51ba0*/  FMUL.FTZ R22, R136, R22 ;  /* 0x0000001688167220 */ /* 0x000fe20000410000 */
[----:B------:R-:W-:Y:S02]  /*51bb0*/  IMAD.U32 R20, R202, 0x10000, RZ ;  /* 0x00010000ca147824 */ /* 0x000fe400078e00ff */
[----:B------:R-:W-:Y:S01]  /*51bc0*/  FMUL.FTZ R117, R136, R117 ;  /* 0x0000007588757220 */ /* 0x000fe20000410000 */
[----:B------:R-:W-:Y:S02]  /*51bd0*/  PRMT R19, R100, 0x7632, R19 ;  /* 0x0000763264137816 */ /* 0x000fe40000000013 */
[----:B------:R-:W-:Y:S01]  /*51be0*/  PRMT R30, R68, 0x7632, R30 ;  /* 0x00007632441e7816 */ /* 0x000fe2000000001e */
[----:B------:R-:W-:Y:S01]  /*51bf0*/  FFMA.FTZ R32, R22, R32, R21 ;  /* 0x0000002016207223 */ /* 0x000fe20000010015 */
[----:B------:R-:W-:Y:S01]  /*51c00*/  FFMA.FTZ R18, R117, R18, R20 ;  /* 0x0000001275127223 */ /* 0x000fe20000010014 */
[----:B------:R-:W-:Y:S01]  /*51c10*/  SHF.L.U32 R21, R178, 0x10, RZ ;  /* 0x00000010b2157819 */ /* 0x000fe200000006ff */
[----:B------:R-:W-:Y:S01]  /*51c20*/  IMAD.U32 R20, R206, 0x10000, RZ ;  /* 0x00010000ce147824 */ /* 0x000fe200078e00ff */
[----:B------:R-:W-:Y:S01]  /*51c30*/  SHF.L.U32 R30, R30, 0x10, RZ ;  /* 0x000000101e1e7819 */ /* 0x000fe200000006ff */
[----:B------:R-:W-:-:S02]  /*51c40*/  IMAD.U32 R19, R19, 0x10000, RZ ;  /* 0x0001000013137824 */ /* 0x000fc400078e00ff */
[----:B------:R-:W-:Y:S01]  /*51c50*/  FFMA.FTZ R117, R117, R20, R21 ;  /* 0x0000001475757223 */ /* 0x000fe20000010015 */
[----:B------:R-:W-:Y:S01]  /*51c60*/  SHF.L.U32 R21, R129, 0x10, RZ ;  /* 0x0000001081157819 */ /* 0x000fe200000006ff */
[----:B------:R-:W-:Y:S01]  /*51c70*/  FFMA.FTZ R30, R23, R19, R30 ;  /* 0x00000013171e7223 */ /* 0x000fe2000001001e */
[----:B------:R-:W-:Y:S01]  /*51c80*/  PRMT R19, R109, 0x7632, R19 ;  /* 0x000076326d137816 */ /* 0x000fe20000000013 */
[----:B------:R-:W5:Y:S01]  /*51c90*/  LDL R129, [R1+0x120] ;  /* 0x0001200001817983 */ /* 0x000f620000100800 */
[----:B------:R-:W-:Y:S02]  /*51ca0*/  PRMT R29, R85, 0x7632, R29 ;  /* 0x00007632551d7816 */ /* 0x000fe4000000001d */
[----:B------:R-:W-:-:S03]  /*51cb0*/  SHF.L.U32 R19, R19, 0x10, RZ ;  /* 0x0000001013137819 */ /* 0x000fc600000006ff */
[----:B------:R-:W-:-:S04]  /*51cc0*/  IMAD.U32 R29, R29, 0x10000, RZ ;  /* 0x000100001d1d7824 */ /* 0x000fc800078e00ff */
[----:B------:R-:W-:Y:S01]  /*51cd0*/  FFMA.FTZ R29, R22, R19, R29 ;  /* 0x00000013161d7223 */ /* 0x000fe2000001001d */
[----:B------:R-:W-:Y:S02]  /*51ce0*/  IMAD.U32 R19, R130, 0x10000, RZ ;  /* 0x0001000082137824 */ /* 0x000fe400078e00ff */
[----:B------:R-:W5:Y:S01]  /*51cf0*/  LDL R130, [R1+0x124] ;  /* 0x0001240001827983 */ /* 0x000f620000100800 */
[----:B------:R-:W-:-:S03]  /*51d00*/  IMAD.U32 R22, R128, 0x10000, RZ ;  /* 0x0001000080167824 */ /* 0x000fc600078e00ff */
[----:B------:R-:W5:Y:S01]  /*51d10*/  LDL R128, [R1+0x128] ;  /* 0x0001280001807983 */ /* 0x000f620000100800 */
[C---:B------:R-:W-:Y:S01]  /*51d20*/  FADD.FTZ R119, -R137.reuse, R37 ;  /* 0x0000002589777221 */ /* 0x040fe20000010100 */
[----:B------:R-:W-:-:S03]  /*51d30*/  FADD.FTZ R149, -R137, R38 ;  /* 0x0000002689957221 */ /* 0x000fc60000010100 */
[C---:B------:R-:W-:Y:S01]  /*51d40*/  FMUL.FTZ R119, R136.reuse, R119 ;  /* 0x0000007788777220 */ /* 0x040fe20000410000 */
[----:B------:R-:W-:Y:S01]  /*51d50*/  SHF.L.U32 R20, R203, 0x10, RZ ;  /* 0x00000010cb147819 */ /* 0x000fe200000006ff */
[----:B------:R-:W-:Y:S01]  /*51d60*/  FMUL.FTZ R149, R136, R149 ;  /* 0x0000009588957220 */ /* 0x000fe20000410000 */
[----:B------:R-:W-:Y:S01]  /*51d70*/  SHF.L.U32 R126, R126, 0x10, RZ ;  /* 0x000000107e7e7819 */ /* 0x000fe200000006ff */
[----:B------:R-:W-:-:S04]  /*51d80*/  FADD.FTZ R23, -R137, R139 ;  /* 0x0000008b89177221 */ /* 0x000fc80000010100 */
[----:B------:R-:W-:Y:S01]  /*51d90*/  FMUL.FTZ R23, R136, R23 ;  /* 0x0000001788177220 */ /* 0x000fe20000410000 */
[----:B------:R-:W-:Y:S02]  /*51da0*/  SHF.L.U32 R38, R81, 0x10, RZ ;  /* 0x0000001051267819 */ /* 0x000fe400000006ff */
[----:B------:R-:W-:Y:S01]  /*51db0*/  PRMT R42, R111, 0x7632, R42 ;  /* 0x000076326f2a7816 */ /* 0x000fe2000000002a */
[----:B------:R-:W-:Y:S02]  /*51dc0*/  IMAD.U32 R37, R101, 0x10000, RZ ;  /* 0x0001000065257824 */ /* 0x000fe400078e00ff */
[----:B------:R-:W-:Y:S02]  /*51dd0*/  IMAD.U32 R36, R69, 0x10000, RZ ;  /* 0x0001000045247824 */ /* 0x000fe400078e00ff */
[----:B------:R-:W-:Y:S02]  /*51de0*/  IMAD.U32 R42, R42, 0x10000, RZ ;  /* 0x000100002a2a7824 */ /* 0x000fe400078e00ff */
[----:B--2---:R-:W-:-:S04]  /*51df0*/  IMAD.U32 R124, R124, 0x10000, RZ ;  /* 0x000100007c7c7824 */ /* 0x004fc800078e00ff */
[----:B------:R-:W-:Y:S01]  /*51e00*/  FFMA.FTZ R124, R119, R124, R19 ;  /* 0x0000007c777c7223 */ /* 0x000fe20000010013 */
[----:B------:R-:W-:Y:S02]  /*51e10*/  IMAD.U32 R19, R211, 0x10000, RZ ;  /* 0x00010000d3137824 */ /* 0x000fe400078e00ff */
[----:B------:R-:W-:Y:S01]  /*51e20*/  FFMA.FTZ R119, R119, R21, R22 ;  /* 0x0000001577777223 */ /* 0x000fe20000010016 */
[----:B------:R-:W-:Y:S02]  /*51e30*/  IMAD.U32 R21, R207, 0x10000, RZ ;  /* 0x00010000cf157824 */ /* 0x000fe400078e00ff */
[----:B------:R-:W-:Y:S01]  /*51e40*/  FFMA.FTZ R19, R149, R19, R20 ;  /* 0x0000001395137223 */ /* 0x000fe20000010014 */
[----:B------:R-:W-:Y:S02]  /*51e50*/  IMAD.U32 R22, R179, 0x10000, RZ ;  /* 0x00010000b3167824 */ /* 0x000fe400078e00ff */
[----:B------:R-:W-:Y:S02]  /*51e60*/  FADD.FTZ R20, -R137, R39 ;  /* 0x0000002789147221 */ /* 0x000fe40000010100 */
[----:B------:R-:W-:-:S02]  /*51e70*/  FFMA.FTZ R149, R149, R21, R22 ;  /* 0x0000001595957223 */ /* 0x000fc40000010016 */
[----:B------:R-:W-:Y:S01]  /*51e80*/  FMUL.FTZ R20, R136, R20 ;  /* 0x0000001488147220 */ /* 0x000fe20000410000 */
[----:B------:R-:W-:Y:S02]  /*51e90*/  IMAD.U32 R21, R127, 0x10000, RZ ;  /* 0x000100007f157824 */ /* 0x000fe400078e00ff */
[----:B------:R-:W2:Y:S01]  /*51ea0*/  LDL R127, [R1+0x12c] ;  /* 0x00012c00017f7983 */ /* 0x000ea20000100800 */
[----:B---3--:R-:W-:Y:S01]  /*51eb0*/  IMAD.U32 R35, R35, 0x10000, RZ ;  /* 0x0001000023237824 */ /* 0x008fe200078e00ff */
[----:B----4-:R-:W-:-:S03]  /*51ec0*/  SHF.L.U32 R22, R116, 0x10, RZ ;  /* 0x0000001074167819 */ /* 0x010fc600000006ff */
[----:B------:R-:W-:Y:S01]  /*51ed0*/  FFMA.FTZ R126, R20, R126, R35 ;  /* 0x0000007e147e7223 */ /* 0x000fe20000010023 */
[----:B------:R-:W-:Y:S01]  /*51ee0*/  SHF.L.U32 R35, R100, 0x10, RZ ;  /* 0x0000001064237819 */ /* 0x000fe200000006ff */
[----:B------:R-:W-:Y:S02]  /*51ef0*/  IMAD.U32 R116, R112, 0x10000, RZ ;  /* 0x0001000070747824 */ /* 0x000fe400078e00ff */
[----:B------:R-:W-:Y:S01]  /*51f00*/  FFMA.FTZ R139, R20, R21, R22 ;  /* 0x00000015148b7223 */ /* 0x000fe20000010016 */
[----:B------:R-:W-:Y:S02]  /*51f10*/  IMAD.U32 R21, R80, 0x10000, RZ ;  /* 0x0001000050157824 */ /* 0x000fe400078e00ff */
[----:B------:R-:W-:Y:S02]  /*51f20*/  IMAD.U32 R20, R68, 0x10000, RZ ;  /* 0x0001000044147824 */ /* 0x000fe400078e00ff */
[C---:B------:R-:W-:Y:S02]  /*51f30*/  FFMA.FTZ R116, R23.reuse, R116, R21 ;  /* 0x0000007417747223 */ /* 0x040fe40000010015 */
[----:B------:R-:W-:Y:S01]  /*51f40*/  FFMA.FTZ R35, R23, R35, R20 ;  /* 0x0000002317237223 */ /* 0x000fe20000010014 */
[----:B------:R-:W-:Y:S01]  /*51f50*/  F2FP.BF16.F32.PACK_AB R23, R40, R33 ;  /* 0x000000212817723e */ /* 0x000fe200000010ff */
[----:B------:R-:W-:Y:S01]  /*51f60*/  FADD.FTZ R33, -R137, R141 ;  /* 0x0000008d89217221 */ /* 0x000fe20000010100 */
[----:B------:R-:W-:Y:S01]  /*51f70*/  F2FP.BF16.F32.PACK_AB R20, R118, R17 ;  /* 0x000000117614723e */ /* 0x000fe200000010ff */
[----:B------:R-:W-:Y:S01]  /*51f80*/  IMAD.WIDE.U32 R16, R16, 0x10, R132 ;  /* 0x0000001010107825 */ /* 0x000fe200078e0084 */
[----:B------:R-:W-:-:S03]  /*51f90*/  F2FP.BF16.F32.PACK_AB R22, R125, R123 ;  /* 0x0000007b7d16723e */ /* 0x000fc600000010ff */
[----:B------:R-:W-:Y:S01]  /*51fa0*/  FMUL.FTZ R33, R136, R33 ;  /* 0x0000002188217220 */ /* 0x000fe20000410000 */
[----:B------:R-:W-:Y:S01]  /*51fb0*/  F2FP.BF16.F32.PACK_AB R21, R122, R121 ;  /* 0x000000797a15723e */ /* 0x000fe200000010ff */
[----:B------:R-:W-:Y:S01]  /*51fc0*/  IMAD.U32 R118, R113, 0x10000, RZ ;  /* 0x0001000071767824 */ /* 0x000fe200078e00ff */
[----:B------:R-:W-:Y:S02]  /*51fd0*/  PRMT R40, R86, 0x7632, R40 ;  /* 0x0000763256287816 */ /* 0x000fe40000000028 */
[----:B------:R-:W-:Y:S01]  /*51fe0*/  PRMT R39, R99, 0x7632, R39 ;  /* 0x0000763263277816 */ /* 0x000fe20000000027 */
[C-C-:B------:R-:W-:Y:S01]  /*51ff0*/  FFMA.FTZ R118, R33.reuse, R118, R38.reuse ;  /* 0x0000007621767223 */ /* 0x140fe20000010026 */
[----:B------:R0:W-:Y:S01]  /*52000*/  STG.E.128 desc[UR6][R16.64], R20 ;  /* 0x0000001410007986 */ /* 0x0001e2000c101d06 */
[----:B------:R-:W-:Y:S01]  /*52010*/  PRMT R38, R74, 0x7632, R38 ;  /* 0x000076324a267816 */ /* 0x000fe20000000026 */
[----:B------:R-:W-:Y:S02]  /*52020*/  IMAD.U32 R40, R40, 0x10000, RZ ;  /* 0x0001000028287824 */ /* 0x000fe400078e00ff */
[----:B------:R-:W-:Y:S01]  /*52030*/  FFMA.FTZ R37, R33, R37, R36 ;  /* 0x0000002521257223 */ /* 0x000fe20000010024 */
[----:B------:R-:W-:Y:S01]  /*52040*/  FADD.FTZ R123, -R137, R142 ;  /* 0x0000008e897b7221 */ /* 0x000fe20000010100 */
[----:B------:R-:W-:Y:S01]  /*52050*/  SHF.L.U32 R38, R38, 0x10, RZ ;  /* 0x0000001026267819 */ /* 0x000fe200000006ff */
[----:B------:R-:W3:Y:S01]  /*52060*/  LDL R122, [R1+0x148] ;  /* 0x00014800017a7983 */ /* 0x000ee20000100800 */
[----:B------:R-:W-:-:S02]  /*52070*/  SHF.L.U32 R39, R39, 0x10, RZ ;  /* 0x0000001027277819 */ /* 0x000fc400000006ff */
        /* <DEDUP_REMOVED lines=8> */
[----:B------:R-:W-:Y:S01]  /*52100*/  PRMT R20, R75, 0x7632, R20 ;  /* 0x000076324b147816 */ /* 0x000fe20000000014 */
[----:B------:R-:W-:Y:S02]  /*52110*/  IMAD.U32 R16, R16, 0x10000, RZ ;  /* 0x0001000010107824 */ /* 0x000fe400078e00ff */
[----:B------:R-:W-:Y:S01]  /*52120*/  FMUL.FTZ R21, R136, R21 ;  /* 0x0000001588157220 */ /* 0x000fe20000410000 */
[C---:B------:R-:W-:Y:S01]  /*52130*/  FFMA.FTZ R40, R23.reuse, R22, R40 ;  /* 0x0000001617287223 */ /* 0x040fe20000010028 */
[----:B------:R-:W-:Y:S01]  /*52140*/  FFMA.FTZ R38, R23, R17, R38 ;  /* 0x0000001117267223 */ /* 0x000fe20000010026 */
[----:B------:R-:W-:Y:S01]  /*52150*/  IMAD.U32 R20, R20, 0x10000, RZ ;  /* 0x0001000014147824 */ /* 0x000fe200078e00ff */
[----:B------:R-:W4:Y:S01]  /*52160*/  LDL R23, [R1+0x13c] ;  /* 0x00013c0001177983 */ /* 0x000f220000100800 */
[----:B-----5:R-:W-:-:S03]  /*52170*/  IMAD.U32 R151, R129, 0x10000, RZ ;  /* 0x0001000081977824 */ /* 0x020fc600078e00ff */
[----:B------:R-:W5:Y:S01]  /*52180*/  LDL R129, [R1+0x138] ;  /* 0x0001380001817983 */ /* 0x000f620000100800 */
[C---:B------:R-:W-:Y:S01]  /*52190*/  FFMA.FTZ R42, R21.reuse, R42, R16 ;  /* 0x0000002a152a7223 */ /* 0x040fe20000010010 */
[----:B------:R-:W-:Y:S01]  /*521a0*/  FFMA.FTZ R39, R21, R39, R20 ;  /* 0x0000002715277223 */ /* 0x000fe20000010014 */
[----:B------:R-:W-:Y:S01]  /*521b0*/  PRMT R16, R104, 0x7632, R16 ;  /* 0x0000763268107816 */ /* 0x000fe20000000010 */
[----:B------:R-:W-:Y:S01]  /*521c0*/  FADD.FTZ R21, -R137, R159 ;  /* 0x0000009f89157221 */ /* 0x000fe20000010100 */
[----:B------:R-:W-:Y:S02]  /*521d0*/  PRMT R33, R88, 0x7632, R33 ;  /* 0x0000763258217816 */ /* 0x000fe40000000021 */
[----:B------:R-:W-:Y:S02]  /*521e0*/  PRMT R36, R92, 0x7632, R36 ;  /* 0x000076325c247816 */ /* 0x000fe40000000024 */
[----:B------:R-:W-:Y:S01]  /*521f0*/  PRMT R20, R76, 0x7632, R20 ;  /* 0x000076324c147816 */ /* 0x000fe20000000014 */
[----:B------:R-:W-:Y:S01]  /*52200*/  FMUL.FTZ R21, R136, R21 ;  /* 0x0000001588157220 */ /* 0x000fe20000410000 */
[----:B------:R-:W-:Y:S01]  /*52210*/  SHF.L.U32 R16, R16, 0x10, RZ ;  /* 0x0000001010107819 */ /* 0x000fe200000006ff */
[----:B------:R-:W-:Y:S01]  /*52220*/  IMAD.U32 R33, R33, 0x10000, RZ ;  /* 0x0001000021217824 */ /* 0x000fe200078e00ff */
[----:B------:R-:W-:Y:S01]  /*52230*/  SHF.L.U32 R20, R20, 0x10, RZ ;  /* 0x0000001014147819 */ /* 0x000fe200000006ff */
[----:B------:R-:W-:-:S02]  /*52240*/  IMAD.U32 R36, R36, 0x10000, RZ ;  /* 0x0001000024247824 */ /* 0x000fc400078e00ff */
[----:B------:R-:W-:Y:S01]  /*52250*/  FMUL.FTZ R123, R136, R123 ;  /* 0x0000007b887b7220 */ /* 0x000fe20000410000 */
[----:B------:R-:W-:Y:S02]  /*52260*/  IMAD.U32 R17, R130, 0x10000, RZ ;  /* 0x0001000082117824 */ /* 0x000fe400078e00ff */
[C---:B------:R-:W-:Y:S01]  /*52270*/  FFMA.FTZ R33, R21.reuse, R16, R33 ;  /* 0x0000001015217223 */ /* 0x040fe20000010021 */
[----:B------:R-:W-:Y:S01]  /*52280*/  FFMA.FTZ R36, R21, R36, R20 ;  /* 0x0000002415247223 */ /* 0x000fe20000010014 */
[----:B------:R-:W5:Y:S01]  /*52290*/  LDL R130, [R1+0x140] ;  /* 0x0001400001827983 */ /* 0x000f620000100800 */
[----:B------:R-:W-:Y:S01]  /*522a0*/  FFMA.FTZ R151, R123, R151, R17 ;  /* 0x000000977b977223 */ /* 0x000fe20000010011 */
[----:B------:R-:W-:Y:S02]  /*522b0*/  IMAD.U32 R17, R128, 0x10000, RZ ;  /* 0x0001000080117824 */ /* 0x000fe400078e00ff */
[----:B------:R-:W5:Y:S04]  /*522c0*/  LDL R21, [R1+0x14c] ;  /* 0x00014c0001157983 */ /* 0x000f680000100800 */
[----:B------:R-:W5:Y:S01]  /*522d0*/  LDL R128, [R1+0x144] ;  /* 0x0001440001807983 */ /* 0x000f620000100800 */
[----:B------:R-:W-:Y:S01]  /*522e0*/  FADD.FTZ R125, -R137, R143 ;  /* 0x0000008f897d7221 */ /* 0x000fe20000010100 */
[----:B------:R-:W-:-:S02]  /*522f0*/  IMAD.U32 R22, R114, 0x10000, RZ ;  /* 0x0001000072167824 */ /* 0x000fc400078e00ff */
[----:B------:R-:W-:Y:S02]  /*52300*/  IMAD.U32 R16, R82, 0x10000, RZ ;  /* 0x0001000052107824 */ /* 0x000fe400078e00ff */
[----:B------:R-:W-:Y:S01]  /*52310*/  FMUL.FTZ R125, R136, R125 ;  /* 0x0000007d887d7220 */ /* 0x000fe20000410000 */
[----:B------:R-:W-:-:S03]  /*52320*/  IMAD.U32 R153, R134, 0x10000, RZ ;  /* 0x0001000086997824 */ /* 0x000fc600078e00ff */
[----:B------:R-:W-:Y:S01]  /*52330*/  FFMA.FTZ R22, R125, R22, R16 ;  /* 0x000000167d167223 */ /* 0x000fe20000010010 */
[----:B------:R-:W-:Y:S02]  /*52340*/  SHF.L.U32 R16, R131, 0x10, RZ ;  /* 0x0000001083107819 */ /* 0x000fe400000006ff */
[----:B------:R-:W-:Y:S02]  /*52350*/  F2FP.BF16.F32.PACK_AB R19, R126, R19 ;  /* 0x000000137e13723e */ /* 0x000fe400000010ff */
[----:B------:R-:W-:Y:S02]  /*52360*/  F2FP.BF16.F32.PACK_AB R18, R124, R18 ;  /* 0x000000127c12723e */ /* 0x000fe400000010ff */
[----:B------:R-:W-:-:S04]  /*52370*/  PRMT R121, R106, 0x7632, R121 ;  /* 0x000076326a797816 */ /* 0x000fc80000000079 */
[----:B------:R-:W-:Y:S02]  /*52380*/  SHF.L.U32 R121, R121, 0x10, RZ ;  /* 0x0000001079797819 */ /* 0x000fe400000006ff */
[----:B------:R-:W-:Y:S01]  /*52390*/  PRMT R126, R91, 0x7632, R126 ;  /* 0x000076325b7e7816 */ /* 0x000fe2000000007e */
[----:B------:R-:W-:-:S03]  /*523a0*/  FADD.FTZ R140, -R137, R150 ;  /* 0x00000096898c7221 */ /* 0x000fc60000010100 */
[----:B------:R-:W-:Y:S01]  /*523b0*/  SHF.L.U32 R126, R126, 0x10, RZ ;  /* 0x000000107e7e7819 */ /* 0x000fe200000006ff */
[----:B------:R-:W-:Y:S01]  /*523c0*/  FMUL.FTZ R140, R136, R140 ;  /* 0x0000008c888c7220 */ /* 0x000fe20000410000 */
[----:B------:R-:W-:-:S04]  /*523d0*/  FADD.FTZ R141, -R137, R152 ;  /* 0x00000098898d7221 */ /* 0x000fc80000010100 */
[----:B------:R-:W-:Y:S01]  /*523e0*/  FMUL.FTZ R141, R136, R141 ;  /* 0x0000008d888d7220 */ /* 0x000fe20000410000 */
[C---:B------:R-:W-:Y:S01]  /*523f0*/  FADD.FTZ R143, -R137.reuse, R154 ;  /* 0x0000009a898f7221 */ /* 0x040fe20000010100 */
[----:B------:R-:W-:-:S03]  /*52400*/  FADD.FTZ R158, -R137, R158 ;  /* 0x0000009e899e7221 */ /* 0x000fc60000010100 */
[C---:B------:R-:W-:Y:S01]  /*52410*/  FMUL.FTZ R143, R136.reuse, R143 ;  /* 0x0000008f888f7220 */ /* 0x040fe20000410000 */
[C---:B------:R-:W-:Y:S01]  /*52420*/  FMUL.FTZ R158, R136.reuse, R158 ;  /* 0x0000009e889e7220 */ /* 0x040fe20000410000 */
[----:B------:R-:W-:Y:S01]  /*52430*/  FADD.FTZ R124, -R137, R160 ;  /* 0x000000a0897c7221 */ /* 0x000fe20000010100 */
[----:B------:R-:W-:Y:S02]  /*52440*/  IMAD.U32 R131, R105, 0x10000, RZ ;  /* 0x0001000069837824 */ /* 0x000fe400078e00ff */
[C---:B------:R-:W-:Y:S01]  /*52450*/  FADD.FTZ R162, -R137.reuse, R162 ;  /* 0x000000a289a27221 */ /* 0x040fe20000010100 */
[----:B------:R-:W-:Y:S01]  /*52460*/  FMUL.FTZ R124, R136, R124 ;  /* 0x0000007c887c7220 */ /* 0x000fe20000410000 */
[----:B------:R-:W-:Y:S01]  /*52470*/  FADD.FTZ R166, -R137, R166 ;  /* 0x000000a689a67221 */ /* 0x000fe20000010100 */
[----:B------:R-:W-:Y:S01]  /*52480*/  IMAD.U32 R142, R106, 0x10000, RZ ;  /* 0x000100006a8e7824 */ /* 0x000fe200078e00ff */
[----:B--2---:R-:W-:Y:S01]  /*52490*/  SHF.L.U32 R20, R127, 0x10, RZ ;  /* 0x000000107f147819 */ /* 0x004fe200000006ff */
[----:B------:R-:W-:-:S04]  /*524a0*/  FADD.FTZ R127, -R137, R144 ;  /* 0x00000090897f7221 */ /* 0x000fc80000010100 */
[----:B------:R-:W-:Y:S01]  /*524b0*/  FFMA.FTZ R123, R123, R17, R20 ;  /* 0x000000117b7b7223 */ /* 0x000fe20000010014 */
[----:B------:R-:W-:Y:S01]  /*524c0*/  SHF.L.U32 R17, R102, 0x10, RZ ;  /* 0x0000001066117819 */ /* 0x000fe200000006ff */
[----:B------:R-:W-:Y:S02]  /*524d0*/  IMAD.U32 R20, R70, 0x10000, RZ ;  /* 0x0001000046147824 */ /* 0x000fe400078e00ff */
[----:B------:R-:W-:Y:S02]  /*524e0*/  FMUL.FTZ R127, R136, R127 ;  /* 0x0000007f887f7220 */ /* 0x000fe40000410000 */
[----:B------:R-:W-:Y:S02]  /*524f0*/  FFMA.FTZ R125, R125, R17, R20 ;  /* 0x000000117d7d7223 */ /* 0x000fe40000010014 */
[----:B------:R-:W-:Y:S01]  /*52500*/  FFMA.FTZ R153, R127, R153, R16 ;  /* 0x000000997f997223 */ /* 0x000fe20000010010 */
[----:B------:R-:W-:Y:S01]  /*52510*/  IMAD.U32 R20, R83, 0x10000, RZ ;  /* 0x0001000053147824 */ /* 0x000fe200078e00ff */
[----:B---3--:R-:W-:Y:S01]  /*52520*/  SHF.L.U32 R134, R122, 0x10, RZ ;  /* 0x000000107a867819 */ /* 0x008fe200000006ff */
[----:B----4-:R-:W-:-:S02]  /*52530*/  IMAD.U32 R17, R23, 0x10000, RZ ;  /* 0x0001000017117824 */ /* 0x010fc400078e00ff */
[----:B-----5:R-:W-:Y:S02]  /*52540*/  IMAD.U32 R16, R129, 0x10000, RZ ;  /* 0x0001000081107824 */ /* 0x020fe400078e00ff */
[----:B------:R-:W-:Y:S01]  /*52550*/  FADD.FTZ R129, -R137, R145 ;  /* 0x0000009189817221 */ /* 0x000fe20000010100 */
[----:B------:R-:W-:Y:S01]  /*52560*/  SHF.L.U32 R23, R115, 0x10, RZ ;  /* 0x0000001073177819 */ /* 0x000fe200000006ff */
[----:B------:R-:W-:Y:S02]  /*52570*/  FFMA.FTZ R127, R127, R16, R17 ;  /* 0x000000107f7f7223 */ /* 0x000fe40000010011 */
[----:B------:R-:W-:Y:S01]  /*52580*/  FMUL.FTZ R129, R136, R129 ;  /* 0x0000008188817220 */ /* 0x000fe20000410000 */
[----:B------:R-:W-:Y:S01]  /*52590*/  SHF.L.U32 R17, R71, 0x10, RZ ;  /* 0x0000001047117819 */ /* 0x000fe200000006ff */
[----:B------:R-:W-:Y:S02]  /*525a0*/  IMAD.U32 R16, R103, 0x10000, RZ ;  /* 0x0001000067107824 */ /* 0x000fe400078e00ff */
[----:B------:R-:W-:-:S02]  /*525b0*/  FFMA.FTZ R23, R129, R23, R20 ;  /* 0x0000001781177223 */ /* 0x000fc40000010014 */
[----:B------:R-:W-:Y:S01]  /*525c0*/  FFMA.FTZ R129, R129, R16, R17 ;  /* 0x0000001081817223 */ /* 0x000fe20000010011 */
[----:B------:R-:W-:Y:S01]  /*525d0*/  F2FP.BF16.F32.PACK_AB R16, R41, R45 ;  /* 0x0000002d2910723e */ /* 0x000fe200000010ff */
[----:B------:R-:W-:Y:S01]  /*525e0*/  FADD.FTZ R45, -R137, R146 ;  /* 0x00000092892d7221 */ /* 0x000fe20000010100 */
[----:B------:R-:W-:-:S03]  /*525f0*/  F2FP.BF16.F32.PACK_AB R17, R120, R47 ;  /* 0x0000002f7811723e */ /* 0x000fc600000010ff */
[----:B------:R-:W-:Y:S01]  /*52600*/  FMUL.FTZ R45, R136, R45 ;  /* 0x0000002d882d7220 */ /* 0x000fe20000410000 */
[----:B------:R-:W-:Y:S02]  /*52610*/  IMAD.U32 R155, R130, 0x10000, RZ ;  /* 0x00010000829b7824 */ /* 0x000fe400078e00ff */
[----:B------:R-:W-:Y:S02]  /*52620*/  IMAD.U32 R41, R21, 0x10000, RZ ;  /* 0x0001000015297824 */ /* 0x000fe400078e00ff */
[----:B------:R-:W-:-:S04]  /*52630*/  IMAD.WIDE.U32 R20, R34, 0x10, R172 ;  /* 0x0000001022147825 */ /* 0x000fc800078e00ac */
[----:B------:R-:W-:Y:S02]  /*52640*/  IMAD.U32 R47, R128, 0x10000, RZ ;  /* 0x00010000802f7824 */ /* 0x000fe400078e00ff */
[--C-:B------:R-:W-:Y:S01]  /*52650*/  FFMA.FTZ R134, R45, R134, R41.reuse ;  /* 0x000000862d867223 */ /* 0x100fe20000010029 */
[----:B------:R0:W-:Y:S01]  /*52660*/  STG.E.128 desc[UR6][R20.64], R16 ;  /* 0x0000001014007986 */ /* 0x0001e2000c101d06 */
[----:B------:R-:W-:Y:S01]  /*52670*/  PRMT R41, R77, 0x7632, R41 ;  /* 0x000076324d297816 */ /* 0x000fe20000000029 */
[----:B------:R-:W-:Y:S01]  /*52680*/  FFMA.FTZ R155, R45, R155, R47 ;  /* 0x0000009b2d9b7223 */ /* 0x000fe2000001002f */
[----:B------:R-:W-:-:S03]  /*52690*/  PRMT R45, R94, 0x7632, R45 ;  /* 0x000076325e2d7816 */ /* 0x000fc6000000002d */
[----:B------:R-:W-:Y:S02]  /*526a0*/  IMAD.U32 R41, R41, 0x10000, RZ ;  /* 0x0001000029297824 */ /* 0x000fe400078e00ff */
[----:B------:R-:W-:Y:S01]  /*526b0*/  IMAD.U32 R45, R45, 0x10000, RZ ;  /* 0x000100002d2d7824 */ /* 0x000fe200078e00ff */
[----:B0-----:R-:W-:Y:S01]  /*526c0*/  PRMT R17, R93, 0x7632, R17 ;  /* 0x000076325d117816 */ /* 0x001fe20000000011 */
[C---:B------:R-:W-:Y:S01]  /*526d0*/  FADD.FTZ R21, -R137.reuse, R161 ;  /* 0x000000a189157221 */ /* 0x040fe20000010100 */
[----:B------:R-:W-:Y:S01]  /*526e0*/  PRMT R18, R78, 0x7632, R18 ;  /* 0x000076324e127816 */ /* 0x000fe20000000012 */
[----:B------:R-:W-:Y:S01]  /*526f0*/  FADD.FTZ R19, -R137, R163 ;  /* 0x000000a389137221 */ /* 0x000fe20000010100 */
[----:B------:R-:W-:Y:S01]  /*52700*/  PRMT R16, R90, 0x7632, R16 ;  /* 0x000076325a107816 */ /* 0x000fe20000000010 */
[----:B------:R-:W-:Y:S01]  /*52710*/  IMAD.U32 R17, R17, 0x10000, RZ ;  /* 0x0001000011117824 */ /* 0x000fe200078e00ff */
[----:B------:R-:W-:Y:S01]  /*52720*/  SHF.L.U32 R18, R18, 0x10, RZ ;  /* 0x0000001012127819 */ /* 0x000fe200000006ff */
[C---:B------:R-:W-:Y:S01]  /*52730*/  FMUL.FTZ R21, R136.reuse, R21 ;  /* 0x0000001588157220 */ /* 0x040fe20000410000 */
[----:B------:R-:W-:Y:S01]  /*52740*/  FMUL.FTZ R19, R136, R19 ;  /* 0x0000001388137220 */ /* 0x000fe20000410000 */
[----:B------:R-:W-:Y:S01]  /*52750*/  IMAD.U32 R16, R16, 0x10000, RZ ;  /* 0x0001000010107824 */ /* 0x000fe200078e00ff */
[----:B------:R-:W-:Y:S01]  /*52760*/  PRMT R120, R95, 0x7632, R120 ;  /* 0x000076325f787816 */ /* 0x000fe20000000078 */
[----:B------:R-:W-:Y:S01]  /*52770*/  FFMA.FTZ R41, R21, R17, R41 ;  /* 0x0000001115297223 */ /* 0x000fe20000010029 */
[C---:B------:R-:W-:Y:S01]  /*52780*/  FFMA.FTZ R45, R19.reuse, R45, R18 ;  /* 0x0000002d132d7223 */ /* 0x040fe20000010012 */
[----:B------:R-:W-:Y:S01]  /*52790*/  FFMA.FTZ R121, R19, R121, R16 ;  /* 0x0000007913797223 */ /* 0x000fe20000010010 */
[----:B------:R-:W-:Y:S01]  /*527a0*/  PRMT R17, R107, 0x7632, R17 ;  /* 0x000076326b117816 */ /* 0x000fe20000000011 */
[----:B------:R-:W-:Y:S01]  /*527b0*/  FADD.FTZ R19, -R137, R135 ;  /* 0x0000008789137221 */ /* 0x000fe20000010100 */
[----:B------:R-:W-:Y:S01]  /*527c0*/  PRMT R18, R79, 0x7632, R18 ;  /* 0x000076324f127816 */ /* 0x000fe20000000012 */
[----:B------:R-:W-:Y:S01]  /*527d0*/  FADD.FTZ R130, -R137, R148 ;  /* 0x0000009489827221 */ /* 0x000fe20000010100 */
[----:B------:R-:W-:Y:S01]  /*527e0*/  SHF.L.U32 R135, R84, 0x10, RZ ;  /* 0x0000001054877819 */ /* 0x000fe200000006ff */
[----:B------:R-:W-:-:S02]  /*527f0*/  IMAD.U32 R16, R108, 0x10000, RZ ;  /* 0x000100006c107824 */ /* 0x000fc400078e00ff */
[C---:B------:R-:W-:Y:S01]  /*52800*/  FMUL.FTZ R19, R136.reuse, R19 ;  /* 0x0000001388137220 */ /* 0x040fe20000410000 */
[----:B------:R-:W-:Y:S02]  /*52810*/  IMAD.U32 R17, R17, 0x10000, RZ ;  /* 0x0001000011117824 */ /* 0x000fe400078e00ff */
[----:B------:R-:W-:Y:S01]  /*52820*/  FMUL.FTZ R130, R136, R130 ;  /* 0x0000008288827220 */ /* 0x000fe20000410000 */
[----:B------:R-:W-:Y:S02]  /*52830*/  IMAD.U32 R120, R120, 0x10000, RZ ;  /* 0x0001000078787824 */ /* 0x000fe400078e00ff */
[----:B------:R-:W-:Y:S02]  /*52840*/  IMAD.U32 R18, R18, 0x10000, RZ ;  /* 0x0001000012127824 */ /* 0x000fe400078e00ff */
[----:B------:R-:W-:Y:S01]  /*52850*/  FFMA.FTZ R126, R19, R17, R126 ;  /* 0x00000011137e7223 */ /* 0x000fe2000001007e */
[----:B------:R-:W-:Y:S01]  /*52860*/  FFMA.FTZ R135, R130, R16, R135 ;  /* 0x0000001082877223 */ /* 0x000fe20000010087 */
[----:B------:R-:W-:Y:S01]  /*52870*/  SHF.L.U32 R145, R109, 0x10, RZ ;  /* 0x000000106d917819 */ /* 0x000fe200000006ff */
[----:B------:R-:W-:Y:S01]  /*52880*/  FFMA.FTZ R120, R19, R120, R18 ;  /* 0x0000007813787223 */ /* 0x000fe20000010012 */
[----:B------:R-:W-:-:S02]  /*52890*/  IMAD.U32 R17, R96, 0x10000, RZ ;  /* 0x0001000060117824 */ /* 0x000fc400078e00ff */
[----:B------:R-:W-:Y:S02]  /*528a0*/  IMAD.U32 R18, R72, 0x10000, RZ ;  /* 0x0001000048127824 */ /* 0x000fe400078e00ff */
[----:B------:R-:W-:Y:S02]  /*528b0*/  IMAD.U32 R16, R85, 0x10000, RZ ;  /* 0x0001000055107824 */ /* 0x000fe400078e00ff */
[----:B------:R-:W-:Y:S01]  /*528c0*/  FFMA.FTZ R130, R130, R17, R18 ;  /* 0x0000001182827223 */ /* 0x000fe20000010012 */
[----:B------:R-:W-:Y:S01]  /*528d0*/  SHF.L.U32 R18, R73, 0x10, RZ ;  /* 0x0000001049127819 */ /* 0x000fe200000006ff */
[----:B------:R-:W-:Y:S01]  /*528e0*/  FFMA.FTZ R145, R140, R145, R16 ;  /* 0x000000918c917223 */ /* 0x000fe20000010010 */
[----:B------:R-:W-:Y:S02]  /*528f0*/  IMAD.U32 R146, R110, 0x10000, RZ ;  /* 0x000100006e927824 */ /* 0x000fe400078e00ff */
[----:B------:R-:W-:Y:S02]  /*52900*/  IMAD.U32 R16, R86, 0x10000, RZ ;  /* 0x0001000056107824 */ /* 0x000fe400078e00ff */
[----:B------:R-:W-:-:S02]  /*52910*/  IMAD.U32 R17, R97, 0x10000, RZ ;  /* 0x0001000061117824 */ /* 0x000fc400078e00ff */
[----:B------:R-:W-:Y:S01]  /*52920*/  FFMA.FTZ R146, R141, R146, R16 ;  /* 0x000000928d927223 */ /* 0x000fe20000010010 */
[----:B------:R-:W-:Y:S01]  /*52930*/  SHF.L.U32 R16, R98, 0x10, RZ ;  /* 0x0000001062107819 */ /* 0x000fe200000006ff */
[----:B------:R-:W-:Y:S01]  /*52940*/  FFMA.FTZ R140, R140, R17, R18 ;  /* 0x000000118c8c7223 */ /* 0x000fe20000010012 */
[----:B------:R-:W-:Y:S01]  /*52950*/  IMAD.U32 R17, R74, 0x10000, RZ ;  /* 0x000100004a117824 */ /* 0x000fe200078e00ff */
[----:B------:R-:W-:Y:S01]  /*52960*/  SHF.L.U32 R18, R87, 0x10, RZ ;  /* 0x0000001057127819 */ /* 0x000fe200000006ff */
[----:B------:R-:W-:Y:S02]  /*52970*/  IMAD.U32 R148, R111, 0x10000, RZ ;  /* 0x000100006f947824 */ /* 0x000fe400078e00ff */
[----:B------:R-:W-:Y:S01]  /*52980*/  FFMA.FTZ R141, R141, R16, R17 ;  /* 0x000000108d8d7223 */ /* 0x000fe20000010011 */
[----:B------:R-:W-:Y:S02]  /*52990*/  IMAD.U32 R16, R99, 0x10000, RZ ;  /* 0x0001000063107824 */ /* 0x000fe400078e00ff */
[----:B------:R-:W-:-:S02]  /*529a0*/  IMAD.U32 R17, R75, 0x10000, RZ ;  /* 0x000100004b117824 */ /* 0x000fc400078e00ff */
[C---:B------:R-:W-:Y:S01]  /*529b0*/  FFMA.FTZ R148, R143.reuse, R148, R18 ;  /* 0x000000948f947223 */ /* 0x040fe20000010012 */
[----:B------:R-:W-:Y:S01]  /*529c0*/  SHF.L.U32 R128, R104, 0x10, RZ ;  /* 0x0000001068807819 */ /* 0x000fe200000006ff */
[----:B------:R-:W-:Y:S01]  /*529d0*/  FFMA.FTZ R143, R143, R16, R17 ;  /* 0x000000108f8f7223 */ /* 0x000fe20000010011 */
[----:B------:R-:W-:Y:S01]  /*529e0*/  SHF.L.U32 R16, R76, 0x10, RZ ;  /* 0x000000104c107819 */ /* 0x000fe200000006ff */
[----:B------:R-:W-:Y:S02]  /*529f0*/  IMAD.U32 R122, R92, 0x10000, RZ ;  /* 0x000100005c7a7824 */ /* 0x000fe400078e00ff */
[----:B------:R-:W-:Y:S02]  /*52a00*/  IMAD.U32 R17, R88, 0x10000, RZ ;  /* 0x0001000058117824 */ /* 0x000fe400078e00ff */
[C---:B------:R-:W-:Y:S01]  /*52a10*/  FFMA.FTZ R122, R158.reuse, R122, R16 ;  /* 0x0000007a9e7a7223 */ /* 0x040fe20000010010 */
[----:B------:R-:W-:Y:S02]  /*52a20*/  IMAD.U32 R18, R89, 0x10000, RZ ;  /* 0x0001000059127824 */ /* 0x000fe400078e00ff */
[----:B------:R-:W-:Y:S01]  /*52a30*/  FFMA.FTZ R128, R158, R128, R17 ;  /* 0x000000809e807223 */ /* 0x000fe20000010011 */
[----:B------:R-:W-:Y:S01]  /*52a40*/  SHF.L.U32 R16, R93, 0x10, RZ ;  /* 0x000000105d107819 */ /* 0x000fe200000006ff */
[----:B------:R-:W-:-:S02]  /*52a50*/  IMAD.U32 R17, R77, 0x10000, RZ ;  /* 0x000100004d117824 */ /* 0x000fc400078e00ff */
[----:B------:R-:W-:Y:S01]  /*52a60*/  FFMA.FTZ R131, R124, R131, R18 ;  /* 0x000000837c837223 */ /* 0x000fe20000010012 */
[----:B------:R-:W-:Y:S01]  /*52a70*/  SHF.L.U32 R18, R90, 0x10, RZ ;  /* 0x000000105a127819 */ /* 0x000fe200000006ff */
[----:B------:R-:W-:Y:S01]  /*52a80*/  FMUL.FTZ R137, R136, R162 ;  /* 0x000000a288897220 */ /* 0x000fe20000410000 */
[----:B------:R-:W-:Y:S01]  /*52a90*/  FFMA.FTZ R124, R124, R16, R17 ;  /* 0x000000107c7c7223 */ /* 0x000fe20000010011 */
[----:B------:R-:W-:Y:S02]  /*52aa0*/  IMAD.U32 R16, R94, 0x10000, RZ ;  /* 0x000100005e107824 */ /* 0x000fe400078e00ff */
[----:B------:R-:W-:Y:S02]  /*52ab0*/  IMAD.U32 R17, R78, 0x10000, RZ ;  /* 0x000100004e117824 */ /* 0x000fe400078e00ff */
        /* <DEDUP_REMOVED lines=9> */
[----:B------:R-:W-:Y:S01]  /*52b50*/  F2FP.BF16.F32.PACK_AB R17, R27, R26 ;  /* 0x0000001a1b11723e */ /* 0x000fe200000010ff */
[----:B------:R-:W-:Y:S01]  /*52b60*/  IMAD.WIDE.U32 R26, R34, 0x10, R132 ;  /* 0x00000010221a7825 */ /* 0x000fe200078e0084 */
[----:B------:R-:W-:Y:S02]  /*52b70*/  F2FP.BF16.F32.PACK_AB R19, R139, R149 ;  /* 0x000000958b13723e */ /* 0x000fe400000010ff */
[----:B------:R-:W-:Y:S02]  /*52b80*/  F2FP.BF16.F32.PACK_AB R18, R119, R117 ;  /* 0x000000757712723e */ /* 0x000fe400000010ff */
[----:B------:R-:W-:Y:S02]  /*52b90*/  F2FP.BF16.F32.PACK_AB R16, R25, R24 ;  /* 0x000000181910723e */ /* 0x000fe400000010ff */
[----:B------:R-:W-:-:S02]  /*52ba0*/  PRMT R20, R105, 0x7632, R20 ;  /* 0x0000763269147816 */ /* 0x000fc40000000014 */
[----:B------:R-:W-:Y:S01]  /*52bb0*/  PRMT R47, R89, 0x7632, R47 ;  /* 0x00007632592f7816 */ /* 0x000fe2000000002f */
[----:B------:R0:W-:Y:S01]  /*52bc0*/  STG.E.128 desc[UR6][R26.64], R16 ;  /* 0x000000101a007986 */ /* 0x0001e2000c101d06 */
[----:B------:R-:W-:Y:S01]  /*52bd0*/  F2FP.BF16.F32.PACK_AB R28, R28, R135 ;  /* 0x000000871c1c723e */ /* 0x000fe200000010ff */
[----:B------:R-:W-:Y:S01]  /*52be0*/  IMAD.U32 R20, R20, 0x10000, RZ ;  /* 0x0001000014147824 */ /* 0x000fe200078e00ff */
[----:B------:R-:W-:Y:S01]  /*52bf0*/  SHF.L.U32 R47, R47, 0x10, RZ ;  /* 0x000000102f2f7819 */ /* 0x000fe200000006ff */
[----:B------:R-:W-:Y:S01]  /*52c00*/  IMAD.WIDE.U32 R24, R138, 0x10, R172 ;  /* 0x000000108a187825 */ /* 0x000fe200078e00ac */
[----:B------:R-:W-:Y:S02]  /*52c10*/  F2FP.BF16.F32.PACK_AB R23, R155, R23 ;  /* 0x000000179b17723e */ /* 0x000fe400000010ff */
[----:B------:R-:W-:Y:S01]  /*52c20*/  F2FP.BF16.F32.PACK_AB R22, R153, R22 ;  /* 0x000000169916723e */ /* 0x000fe200000010ff */
[----:B------:R-:W-:Y:S01]  /*52c30*/  FFMA.FTZ R47, R21, R20, R47 ;  /* 0x00000014152f7223 */ /* 0x000fe2000001002f */
[----:B0-----:R-:W-:-:S02]  /*52c40*/  F2FP.BF16.F32.PACK_AB R27, R134, R129 ;  /* 0x00000081861b723e */ /* 0x001fc400000010ff */
[----:B------:R-:W0:Y:S01]  /*52c50*/  LDC.64 R134, c[0x0][0x380] ;  /* 0x0000e000ff867b82 */ /* 0x000e220000000a00 */
[----:B------:R-:W-:Y:S02]  /*52c60*/  F2FP.BF16.F32.PACK_AB R21, R151, R118 ;  /* 0x000000769715723e */ /* 0x000fe400000010ff */
[----:B------:R-:W-:Y:S01]  /*52c70*/  F2FP.BF16.F32.PACK_AB R20, R31, R116 ;  /* 0x000000741f14723e */ /* 0x000fe200000010ff */
[----:B------:R-:W-:Y:S01]  /*52c80*/  IMAD.WIDE.U32 R138, R138, 0x10, R132 ;  /* 0x000000108a8a7825 */ /* 0x000fe200078e0084 */
[----:B------:R-:W-:-:S03]  /*52c90*/  F2FP.BF16.F32.PACK_AB R26, R127, R125 ;  /* 0x0000007d7f1a723e */ /* 0x000fc600000010ff */
[----:B------:R1:W-:Y:S01]  /*52ca0*/  STG.E.128 desc[UR6][R24.64], R20 ;  /* 0x0000001418007986 */ /* 0x0003e2000c101d06 */
[----:B------:R-:W-:Y:S01]  /*52cb0*/  IMAD.WIDE.U32 R116, R147, 0x10, R172 ;  /* 0x0000001093747825 */ /* 0x000fe200078e00ac */
[----:B------:R-:W-:Y:S02]  /*52cc0*/  F2FP.BF16.F32.PACK_AB R31, R42, R148 ;  /* 0x000000942a1f723e */ /* 0x000fe400000010ff */
[----:B------:R-:W-:Y:S01]  /*52cd0*/  F2FP.BF16.F32.PACK_AB R29, R29, R145 ;  /* 0x000000911d1d723e */ /* 0x000fe200000010ff */
[----:B------:R-:W-:Y:S01]  /*52ce0*/  IMAD.WIDE.U32 R118, R147, 0x10, R132 ;  /* 0x0000001093767825 */ /* 0x000fe200078e0084 */
[----:B------:R-:W-:Y:S02]  /*52cf0*/  F2FP.BF16.F32.PACK_AB R19, R39, R143 ;  /* 0x0000008f2713723e */ /* 0x000fe400000010ff */
[----:B------:R-:W-:Y:S01]  /*52d00*/  F2FP.BF16.F32.PACK_AB R18, R38, R141 ;  /* 0x0000008d2612723e */ /* 0x000fe200000010ff */
[----:B------:R-:W-:Y:S01]  /*52d10*/  IMAD.WIDE.U32 R172, R157, 0x10, R172 ;  /* 0x000000109dac7825 */ /* 0x000fe200078e00ac */
[----:B------:R-:W-:-:S02]  /*52d20*/  F2FP.BF16.F32.PACK_AB R17, R32, R140 ;  /* 0x0000008c2011723e */ /* 0x000fc400000010ff */
[----:B------:R-:W-:Y:S01]  /*52d30*/  F2FP.BF16.F32.PACK_AB R16, R15, R130 ;  /* 0x000000820f10723e */ /* 0x000fe200000010ff */
[----:B------:R-:W-:Y:S01]  /*52d40*/  IMAD.WIDE.U32 R132, R157, 0x10, R132 ;  /* 0x000000109d847825 */ /* 0x000fe200078e0084 */
[----:B------:R-:W-:Y:S02]  /*52d50*/  F2FP.BF16.F32.PACK_AB R34, R45, R137 ;  /* 0x000000892d22723e */ /* 0x000fe400000010ff */
[----:B-1----:R-:W-:Y:S02]  /*52d60*/  F2FP.BF16.F32.PACK_AB R25, R123, R37 ;  /* 0x000000257b19723e */ /* 0x002fe400000010ff */
[----:B------:R-:W-:Y:S02]  /*52d70*/  F2FP.BF16.F32.PACK_AB R24, R30, R35 ;  /* 0x000000231e18723e */ /* 0x000fe400000010ff */
[----:B------:R-:W-:Y:S02]  /*52d80*/  F2FP.BF16.F32.PACK_AB R30, R40, R146 ;  /* 0x00000092281e723e */ /* 0x000fe400000010ff */
[----:B------:R-:W-:-:S02]  /*52d90*/  F2FP.BF16.F32.PACK_AB R23, R126, R144 ;  /* 0x000000907e17723e */ /* 0x000fc400000010ff */
[----:B------:R-:W-:Y:S02]  /*52da0*/  F2FP.BF16.F32.PACK_AB R22, R121, R142 ;  /* 0x0000008e7916723e */ /* 0x000fe400000010ff */
[----:B------:R-:W-:Y:S02]  /*52db0*/  F2FP.BF16.F32.PACK_AB R21, R47, R131 ;  /* 0x000000832f15723e */ /* 0x000fe400000010ff */
[----:B------:R-:W-:Y:S01]  /*52dc0*/  F2FP.BF16.F32.PACK_AB R20, R33, R128 ;  /* 0x000000802114723e */ /* 0x000fe200000010ff */
[----:B------:R1:W-:Y:S01]  /*52dd0*/  STG.E.128 desc[UR6][R138.64], R24 ;  /* 0x000000188a007986 */ /* 0x0003e2000c101d06 */
[----:B------:R-:W-:Y:S02]  /*52de0*/  F2FP.BF16.F32.PACK_AB R35, R120, R136 ;  /* 0x000000887823723e */ /* 0x000fe400000010ff */
[----:B------:R-:W-:Y:S02]  /*52df0*/  F2FP.BF16.F32.PACK_AB R33, R41, R124 ;  /* 0x0000007c2921723e */ /* 0x000fe400000010ff */
[----:B------:R-:W-:Y:S01]  /*52e00*/  F2FP.BF16.F32.PACK_AB R32, R36, R122 ;  /* 0x0000007a2420723e */ /* 0x000fe200000010ff */
[----:B------:R1:W-:Y:S01]  /*52e10*/  STG.E.128 desc[UR6][R116.64], R28 ;  /* 0x0000001c74007986 */ /* 0x0003e2000c101d06 */
[----:B0-----:R-:W-:-:S03]  /*52e20*/  IMAD R3, R134, 0x4, R3 ;  /* 0x0000000486037824 */ /* 0x001fc600078e0203 */
[----:B------:R1:W-:Y:S04]  /*52e30*/  STG.E.128 desc[UR6][R118.64], R16 ;  /* 0x0000001076007986 */ /* 0x0003e8000c101d06 */
[----:B------:R1:W-:Y:S04]  /*52e40*/  STG.E.128 desc[UR6][R172.64], R20 ;  /* 0x00000014ac007986 */ /* 0x0003e8000c101d06 */
[----:B------:R1:W-:Y:S01]  /*52e50*/  STG.E.128 desc[UR6][R132.64], R32 ;  /* 0x0000002084007986 */ /* 0x0003e2000c101d06 */
[----:B------:R-:W-:-:S13]  /*52e60*/  ISETP.GE.AND P1, PT, R3, R135, PT ;  /* 0x000000870300720c */ /* 0x000fda0003f26270 */
[----:B------:R-:W-:Y:S05]  /*52e70*/  @!P1 BRA `(.L_x_2290) ;  /* 0xfffffaf000289947 */ /* 0x000fea000383ffff */
[----:B------:R-:W-:Y:S05]  /*52e80*/  EXIT ;  /* 0x000000000000794d */ /* 0x000fea0003800000 */
.L_x_2289:
[----:B------:R-:W-:Y:S01]  /*52e90*/  HFMA2 R119, -RZ, RZ, 0, 5.9604644775390625e-08 ;  /* 0x00000001ff777431 */ /* 0x000fe200000001ff */
[----:B------:R-:W-:Y:S01]  /*52ea0*/  BSSY B0, `(.L_x_2291) ;  /* 0x0000007000007945 */ /* 0x000fe20003800000 */
[----:B------:R-:W-:Y:S02]  /*52eb0*/  IMAD.MOV.U32 R172, RZ, RZ, R116 ;  /* 0x000000ffffac7224 */ /* 0x000fe400078e0074 */
[----:B------:R-:W-:Y:S02]  /*52ec0*/  IMAD.MOV.U32 R118, RZ, RZ, 0x1f ;  /* 0x0000001fff767424 */ /* 0x000fe400078e00ff */
[----:B------:R-:W-:-:S07]  /*52ed0*/  IMAD.MOV.U32 R117, RZ, RZ, -0x1 ;  /* 0xffffffffff757424 */ /* 0x000fce00078e00ff */
[----:B------:R-:W-:Y:S05]  /*52ee0*/  WARPSYNC.COLLECTIVE R117, `(.L_x_2292) ;  /* 0x0000000075087348 */ /* 0x000fea0003c00000 */
[----:B------:R0:W1:Y:S02]  /*52ef0*/  SHFL.BFLY P2, R117, R172, R119, R118 ;  /* 0x0c000077ac757389 */ /* 0x0000640000040076 */
[----:B01----:R-:W-:Y:S05]  /*52f00*/  ENDCOLLECTIVE ;  /* 0x000000000000791b */ /* 0x003fea0003800000 */
.L_x_2292:
[----:B------:R-:W-:Y:S05]  /*52f10*/  BSYNC B0 ;  /* 0x0000000000007941 */ /* 0x000fea0003800000 */
.L_x_2291:
[----:B------:R-:W-:Y:S01]  /*52f20*/  FADD.FTZ R116, R116, R117 ;  /* 0x0000007574747221 */ /* 0x000fe20000010000 */
[----:B------:R-:W-:Y:S01]  /*52f30*/  MOV R117, 0xffffffff ;  /* 0xffffffff00757802 */ /* 0x000fe20000000f00 */
[----:B------:R-:W-:Y:S02]  /*52f40*/  IMAD.MOV.U32 R119, RZ, RZ, 0x2 ;  /* 0x00000002ff777424 */ /* 0x000fe400078e00ff */
[----:B------:R-:W-:Y:S01]  /*52f50*/  IMAD.MOV.U32 R118, RZ, RZ, 0x1f ;  /* 0x0000001fff767424 */ /* 0x000fe200078e00ff */
[----:B------:R-:W-:-:S07]  /*52f60*/  MOV R172, R116 ;  /* 0x0000007400ac7202 */ /* 0x000fce0000000f00 */
[----:B------:R-:W-:Y:S05]  /*52f70*/  WARPSYNC.COLLECTIVE R117, `(.L_x_2293) ;  /* 0x0000000075087348 */ /* 0x000fea0003c00000 */
[----:B------:R0:W1:Y:S02]  /*52f80*/  SHFL.BFLY P2, R117, R172, R119, R118 ;  /* 0x0c000077ac757389 */ /* 0x0000640000040076 */
[----:B01----:R-:W-:Y:S05]  /*52f90*/  ENDCOLLECTIVE ;  /* 0x000000000000791b */ /* 0x003fea0003800000 */
.L_x_2293:
[----:B------:R-:W-:Y:S02]  /*52fa0*/  IMAD.MOV.U32 R119, RZ, RZ, 0x4 ;  /* 0x00000004ff777424 */ /* 0x000fe400078e00ff */
[----:B------:R-:W-:Y:S01]  /*52fb0*/  FADD.FTZ R116, R116, R117 ;  /* 0x0000007574747221 */ /* 0x000fe20000010000 */
[----:B------:R-:W-:-:S03]  /*52fc0*/  MOV R117, 0xffffffff ;  /* 0xffffffff00757802 */ /* 0x000fc60000000f00 */
[----:B------:R-:W-:-:S07]  /*52fd0*/  IMAD.MOV.U32 R172, RZ, RZ, R116 ;  /* 0x000000ffffac7224 */ /* 0x000fce00078e0074 */
[----:B------:R-:W-:Y:S05]  /*52fe0*/  WARPSYNC.COLLECTIVE R117, `(.L_x_2294) ;  /* 0x0000000075087348 */ /* 0x000fea0003c00000 */
[----:B------:R0:W1:Y:S02]  /*52ff0*/  SHFL.BFLY P2, R117, R172, R119, R118 ;  /* 0x0c000077ac757389 */ /* 0x0000640000040076 */
[----:B01----:R-:W-:Y:S05]  /*53000*/  ENDCOLLECTIVE ;  /* 0x000000000000791b */ /* 0x003fea0003800000 */
.L_x_2294:
[----:B------:R-:W-:Y:S02]  /*53010*/  IMAD.MOV.U32 R119, RZ, RZ, 0x8 ;  /* 0x00000008ff777424 */ /* 0x000fe400078e00ff */
[----:B------:R-:W-:Y:S01]  /*53020*/  FADD.FTZ R116, R116, R117 ;  /* 0x0000007574747221 */ /* 0x000fe20000010000 */
[----:B------:R-:W-:-:S03]  /*53030*/  MOV R117, 0xffffffff ;  /* 0xffffffff00757802 */ /* 0x000fc60000000f00 */
[----:B------:R-:W-:-:S07]  /*53040*/  IMAD.MOV.U32 R172, RZ, RZ, R116 ;  /* 0x000000ffffac7224 */ /* 0x000fce00078e0074 */
[----:B------:R-:W-:Y:S05]  /*53050*/  WARPSYNC.COLLECTIVE R117, `(.L_x_2295) ;  /* 0x0000000075087348 */ /* 0x000fea0003c00000 */
[----:B------:R0:W1:Y:S02]  /*53060*/  SHFL.BFLY P2, R117, R172, R119, R118 ;  /* 0x0c000077ac757389 */ /* 0x0000640000040076 */
[----:B01----:R-:W-:Y:S05]  /*53070*/  ENDCOLLECTIVE ;  /* 0x000000000000791b */ /* 0x003fea0003800000 */
.L_x_2295:
[----:B------:R-:W-:Y:S02]  /*53080*/  IMAD.MOV.U32 R119, RZ, RZ, 0x10 ;  /* 0x00000010ff777424 */ /* 0x000fe400078e00ff */
[----:B------:R-:W-:Y:S01]  /*53090*/  FADD.FTZ R116, R116, R117 ;  /* 0x0000007574747221 */ /* 0x000fe20000010000 */
[----:B------:R-:W-:-:S03]  /*530a0*/  MOV R117, 0xffffffff ;  /* 0xffffffff00757802 */ /* 0x000fc60000000f00 */
[----:B------:R-:W-:-:S07]  /*530b0*/  IMAD.MOV.U32 R172, RZ, RZ, R116 ;  /* 0x000000ffffac7224 */ /* 0x000fce00078e0074 */
[----:B------:R-:W-:Y:S05]  /*530c0*/  WARPSYNC.COLLECTIVE R117, `(.L_x_2296) ;  /* 0x0000000075087348 */ /* 0x000fea0003c00000 */
[----:B------:R0:W1:Y:S02]  /*530d0*/  SHFL.BFLY P2, R117, R172, R119, R118 ;  /* 0x0c000077ac757389 */ /* 0x0000640000040076 */
[----:B01----:R-:W-:Y:S05]  /*530e0*/  ENDCOLLECTIVE ;  /* 0x000000000000791b */ /* 0x003fea0003800000 */
.L_x_2296:
[----:B------:R-:W-:Y:S02]  /*530f0*/  IMAD.MOV.U32 R119, RZ, RZ, 0x1 ;  /* 0x00000001ff777424 */ /* 0x000fe400078e00ff */
[----:B------:R-:W-:Y:S02]  /*53100*/  FADD.FTZ R117, R116, R117 ;  /* 0x0000007574757221 */ /* 0x000fe40000010000 */
        /* <DEDUP_REMOVED lines=129> */
[----:B------:R-:W-:-:S03]  /*53920*/  HFMA2 R118, -RZ, RZ, 0, 1.847743988037109375e-06 ;  /* 0x0000001fff767431 */ /* 0x000fc600000001ff */
[----:B------:R-:W-:Y:S01]  /*53930*/  FFMA.FTZ R136, R136, R136, R117 ;  /* 0x0000008888887223 */ /* 0x000fe20000010075 */
[----:B------:R-:W-:-:S03]  /*53940*/  IMAD.MOV.U32 R117, RZ, RZ, -0x1 ;  /* 0xffffffffff757424 */ /* 0x000fc600078e00ff */
[----:B------:R-:W-:-:S07]  /*53950*/  IMAD.MOV.U32 R172, RZ, RZ, R136 ;  /* 0x000000ffffac7224 */ /* 0x000fce00078e0088 */
[----:B------:R-:W-:Y:S05]  /*53960*/  WARPSYNC.COLLECTIVE R117, `(.L_x_2297) ;  /* 0x0000000075087348 */ /* 0x000fea0003c00000 */
[----:B------:R0:W1:Y:S02]  /*53970*/  SHFL.BFLY P2, R117, R172, R119, R118 ;  /* 0x0c000077ac757389 */ /* 0x0000640000040076 */
[----:B01----:R-:W-:Y:S05]  /*53980*/  ENDCOLLECTIVE ;  /* 0x000000000000791b */ /* 0x003fea0003800000 */
.L_x_2297:
[----:B------:R-:W-:Y:S01]  /*53990*/  MOV R119, 0x2 ;  /* 0x0000000200777802 */ /* 0x000fe20000000f00 */
[----:B------:R-:W-:Y:S01]  /*539a0*/  FADD.FTZ R136, R136, R117 ;  /* 0x0000007588887221 */ /* 0x000fe20000010000 */
[----:B------:R-:W-:-:S03]  /*539b0*/  IMAD.MOV.U32 R117, RZ, RZ, -0x1 ;  /* 0xffffffffff757424 */ /* 0x000fc600078e00ff */
[----:B------:R-:W-:-:S07]  /*539c0*/  IMAD.MOV.U32 R172, RZ, RZ, R136 ;  /* 0x000000ffffac7224 */ /* 0x000fce00078e0088 */
[----:B------:R-:W-:Y:S05]  /*539d0*/  WARPSYNC.COLLECTIVE R117, `(.L_x_2298) ;  /* 0x0000000075087348 */ /* 0x000fea0003c00000 */
[----:B------:R0:W1:Y:S02]  /*539e0*/  SHFL.BFLY P2, R117, R172, R119, R118 ;  /* 0x0c000077ac757389 */ /* 0x0000640000040076 */
[----:B01----:R-:W-:Y:S05]  /*539f0*/  ENDCOLLECTIVE ;  /* 0x000000000000791b */ /* 0x003fea0003800000 */
.L_x_2298:
[----:B------:R-:W-:Y:S02]  /*53a00*/  HFMA2 R119, -RZ, RZ, 0, 2.384185791015625e-07 ;  /* 0x00000004ff777431 */ /* 0x000fe400000001ff */
[----:B------:R-:W-:Y:S01]  /*53a10*/  FADD.FTZ R136, R136, R117 ;  /* 0x0000007588887221 */ /* 0x000fe20000010000 */
[----:B------:R-:W-:-:S03]  /*53a20*/  IMAD.MOV.U32 R117, RZ, RZ, -0x1 ;  /* 0xffffffffff757424 */ /* 0x000fc600078e00ff */
[----:B------:R-:W-:-:S07]  /*53a30*/  IMAD.MOV.U32 R172, RZ, RZ, R136 ;  /* 0x000000ffffac7224 */ /* 0x000fce00078e0088 */
[----:B------:R-:W-:Y:S05]  /*53a40*/  WARPSYNC.COLLECTIVE R117, `(.L_x_2299) ;  /* 0x0000000075087348 */ /* 0x000fea0003c00000 */
[----:B------:R0:W1:Y:S02]  /*53a50*/  SHFL.BFLY P2, R117, R172, R119, R118 ;  /* 0x0c000077ac757389 */ /* 0x0000640000040076 */
[----:B01----:R-:W-:Y:S05]  /*53a60*/  ENDCOLLECTIVE ;  /* 0x000000000000791b */ /* 0x003fea0003800000 */
.L_x_2299:
[----:B------:R-:W-:Y:S01]  /*53a70*/  MOV R119, 0x8 ;  /* 0x0000000800777802 */ /* 0x000fe20000000f00 */
[----:B------:R-:W-:Y:S01]  /*53a80*/  FADD.FTZ R136, R136, R117 ;  /* 0x0000007588887221 */ /* 0x000fe20000010000 */
[----:B------:R-:W-:-:S03]  /*53a90*/  IMAD.MOV.U32 R117, RZ, RZ, -0x1 ;  /* 0xffffffffff757424 */ /* 0x000fc600078e00ff */
[----:B------:R-:W-:-:S07]  /*53aa0*/  IMAD.MOV.U32 R172, RZ, RZ, R136 ;  /* 0x000000ffffac7224 */ /* 0x000fce00078e0088 */
[----:B------:R-:W-:Y:S05]  /*53ab0*/  WARPSYNC.COLLECTIVE R117, `(.L_x_2300) ;  /* 0x0000000075087348 */ /* 0x000fea0003c00000 */
[----:B------:R0:W1:Y:S02]  /*53ac0*/  SHFL.BFLY P2, R117, R172, R119, R118 ;  /* 0x0c000077ac757389 */ /* 0x0000640000040076 */
[----:B01----:R-:W-:Y:S05]  /*53ad0*/  ENDCOLLECTIVE ;  /* 0x000000000000791b */ /* 0x003fea0003800000 */
.L_x_2300:
[----:B------:R-:W-:Y:S02]  /*53ae0*/  HFMA2 R119, -RZ, RZ, 0, 9.5367431640625e-07 ;  /* 0x00000010ff777431 */ /* 0x000fe400000001ff */
[----:B------:R-:W-:Y:S01]  /*53af0*/  FADD.FTZ R136, R136, R117 ;  /* 0x0000007588887221 */ /* 0x000fe20000010000 */
[----:B------:R-:W-:-:S03]  /*53b00*/  IMAD.MOV.U32 R117, RZ, RZ, -0x1 ;  /* 0xffffffffff757424 */ /* 0x000fc600078e00ff */
[----:B------:R-:W-:-:S07]  /*53b10*/  IMAD.MOV.U32 R172, RZ, RZ, R136 ;  /* 0x000000ffffac7224 */ /* 0x000fce00078e0088 */
[----:B------:R-:W-:Y:S05]  /*53b20*/  WARPSYNC.COLLECTIVE R117, `(.L_x_2301) ;  /* 0x0000000075087348 */ /* 0x000fea0003c00000 */
[----:B------:R0:W1:Y:S02]  /*53b30*/  SHFL.BFLY P2, R117, R172, R119, R118 ;  /* 0x0c000077ac757389 */ /* 0x0000640000040076 */
[----:B01----:R-:W-:Y:S05]  /*53b40*/  ENDCOLLECTIVE ;  /* 0x000000000000791b */ /* 0x003fea0003800000 */
.L_x_2301:
[----:B------:R-:W-:Y:S05]  /*53b50*/  BRA `(.L_x_2302) ;  /* 0xffffffc400187947 */ /* 0x000fea000383ffff */
.L_x_2303:
        /* <DEDUP_REMOVED lines=10> */
.L_x_43857:


//--------------------- .text._ZN10layer_norm31ln_parallel_residual_fwd_kernelINS_13Kernel_traitsI13__nv_bfloat16S2_S2_S2_fjLj2048ELj1ELj4ELj1ELj16ENS_18Kernel_traits_baseILj2048ES2_S2_S2_S2_fjLj128EEEEELb1ELb1ELb0EEEvNS_9FwdParamsE --------------------------
	.section	.text._ZN10layer_norm31ln_parallel_residual_fwd_kernelINS_13Kernel_traitsI13__nv_bfloat16S2_S2_S2_fjLj2048ELj1ELj4ELj1ELj16ENS_18Kernel_traits_baseILj2048ES2_S2_S2_S2_fjLj128EEEEELb1ELb1ELb0EEEvNS_9FwdParamsE,"ax",@progbits
	.align	128
        .global         _ZN10layer_norm31ln_parallel_residual_fwd_kernelINS_13Kernel_traitsI13__nv_bfloat16S2_S2_S2_fjLj2048ELj1ELj4ELj1ELj16ENS_18Kernel_traits_baseILj2048ES2_S2_S2_S2_fjLj128EEEEELb1ELb1ELb0EEEvNS_9FwdParamsE
        .type           _ZN10layer_norm31ln_parallel_residual_fwd_kernelINS_13Kernel_traitsI13__nv_bfloat16S2_S2_S2_fjLj2048ELj1ELj4ELj1ELj16ENS_18Kernel_traits_baseILj2048ES2_S2_S2_S2_fjLj128EEEEELb1ELb1ELb0EEEvNS_9FwdParamsE,@function
        .size           _ZN10layer_norm31ln_parallel_residual_fwd_kernelINS_13Kernel_traitsI13__nv_bfloat16S2_S2_S2_fjLj2048ELj1ELj4ELj1ELj16ENS_18Kernel_traits_baseILj2048ES2_S2_S2_S2_fjLj128EEEEELb1ELb1ELb0EEEvNS_9FwdParamsE,(.L_x_43858 - _ZN10layer_norm31ln_parallel_residual_fwd_kernelINS_13Kernel_traitsI13__nv_bfloat16S2_S2_S2_fjLj2048ELj1ELj4ELj1ELj16ENS_18Kernel_traits_baseILj2048ES2_S2_S2_S2_fjLj128EEEEELb1ELb1ELb0EEEvNS_9FwdParamsE)
        .other          _ZN10layer_norm31ln_parallel_residual_fwd_kernelINS_13Kernel_traitsI13__nv_bfloat16S2_S2_S2_fjLj2048ELj1ELj4ELj1ELj16ENS_18Kernel_traits_baseILj2048ES2_S2_S2_S2_fjLj128EEEEELb1ELb1ELb0EEEvNS_9FwdParamsE,@"STO_CUDA_ENTRY STV_DEFAULT"
_ZN10layer_norm31ln_parallel_residual_fwd_kernelINS_13Kernel_traitsI13__nv_bfloat16S2_S2_S2_fjLj2048ELj1ELj4ELj1ELj16ENS_18Kernel_traits_baseILj2048ES2_S2_S2_S2_fjLj128EEEEELb1ELb1ELb0EEEvNS_9FwdParamsE:
.text._ZN10layer_norm31ln_parallel_residual_fwd_kernelINS_13Kernel_traitsI13__nv_bfloat16S2_S2_S2_fjLj2048ELj1ELj4ELj1ELj16ENS_18Kernel_traits_baseILj2048ES2_S2_S2_S2_fjLj128EEEEELb1ELb1ELb0EEEvNS_9FwdParamsE:
[----:B------:R-:W-:Y:S01]  /*0000*/  LDC R1, c[0x0][0x37c] ;  /* 0x0000df00ff017b82 */ /* 0x000fe20000000800 */
[----:B------:R-:W0:Y:S07]  /*0010*/  LDCU.U8 UR8, c[0x0][0x464] ;  /* 0x00008c80ff0877ac */ /* 0x000e2e0008000000 */
[----:B------:R-:W1:Y:S01]  /*0020*/  LDC R124, c[0x0][0x458] ;  /* 0x00011600ff7c7b82 */ /* 0x000e620000000800 */
[----:B------:R-:W2:Y:S01]  /*0030*/  LDCU.64 UR4, c[0x0][0x450] ;  /* 0x00008a00ff0477ac */ /* 0x000ea20008000a00 */
[----:B------:R-:W3:Y:S06]  /*0040*/  LDCU.64 UR6, c[0x0][0x358] ;  /* 0x00006b00ff0677ac */ /* 0x000eec0008000a00 */
[----:B------:R-:W4:Y:S01]  /*0050*/  LDC R125, c[0x0][0x45c] ;  /* 0x00011700ff7d7b82 */ /* 0x000f220000000800 */
[----:B------:R-:W5:Y:S01]  /*0060*/  S2R R129, SR_TID.X ;  /* 0x0000000000817919 */ /* 0x000f620000002100 */
[----:B------:R-:W4:Y:S06]  /*0070*/  LDCU.64 UR10, c[0x0][0x438] ;  /* 0x00008700ff0a77ac */ /* 0x000f2c0008000a00 */
[----:B------:R-:W5:Y:S01]  /*0080*/  LDC R9, c[0x0][0x388] ;  /* 0x0000e200ff097b82 */ /* 0x000f620000000800 */
[----:B0-----:R-:W-:Y:S01]  /*0090*/  ISETP.NE.AND P0, PT, RZ, UR8, PT ;  /* 0x00000008ff007c0c */ /* 0x001fe2000bf05270 */
[----:B--2---:R-:W-:-:S02]  /*00a0*/  IMAD.U32 R2, RZ, RZ, UR4 ;  /* 0x00000004ff027e24 */ /* 0x004fc4000f8e00ff */
[----:B------:R-:W-:-:S10]  /*00b0*/  IMAD.U32 R3, RZ, RZ, UR5 ;  /* 0x00000005ff037e24 */ /* 0x000fd4000f8e00ff */
[----:B-1----:R-:W-:Y:S01]  /*00c0*/  @P0 IMAD.MOV.U32 R4, RZ, RZ, R124 ;  /* 0x000000ffff040224 */ /* 0x002fe200078e007c */
[----:B---3--:R-:W2:Y:S01]  /*00d0*/  @P0 LDG.E.64 R2, desc[UR6][R2.64] ;  /* 0x0000000602020981 */ /* 0x008ea2000c1e1b00 */
[----:B----4-:R-:W-:Y:S01]  /*00e0*/  @P0 MOV R5, R125 ;  /* 0x0000007d00050202 */ /* 0x010fe20000000f00 */
[----:B------:R-:W0:Y:S05]  /*00f0*/  @P0 LDC R7, c[0x0][0x460] ;  /* 0x00011800ff070b82 */ /* 0x000e2a0000000800 */
[----:B------:R-:W0:Y:S01]  /*0100*/  @P0 LDG.E.64 R4, desc[UR6][R4.64] ;  /* 0x0000000604040981 */ /* 0x000e22000c1e1b00 */
[----:B------:R-:W-:Y:S01]  /*0110*/  UISETP.NE.U32.AND UP0, UPT, UR10, URZ, UPT ;  /* 0x000000ff0a00728c */ /* 0x000fe2000bf05070 */
[----:B-----5:R-:W-:Y:S01]  /*0120*/  SHF.R.S32.HI R0, RZ, 0x1f, R9 ;  /* 0x0000001fff007819 */ /* 0x020fe20000011409 */
[----:B------:R-:W1:Y:S01]  /*0130*/  S2UR UR9, SR_CTAID.X ;  /* 0x00000000000979c3 */ /* 0x000e620000002500 */
[----:B------:R-:W-:Y:S01]  /*0140*/  LOP3.LUT R132, R129, 0x1f, RZ, 0xc0, !PT ;  /* 0x0000001f81847812 */ /* 0x000fe200078ec0ff */
[----:B------:R-:W-:Y:S01]  /*0150*/  UISETP.NE.AND.EX UP0, UPT, UR11, URZ, UPT, UP0 ;  /* 0x000000ff0b00728c */ /* 0x000fe2000bf05300 */
[----:B------:R-:W-:Y:S01]  /*0160*/  LEA.HI R0, R0, R9, RZ, 0x3 ;  /* 0x0000000900007211 */ /* 0x000fe200078f18ff */
[----:B------:R-:W-:Y:S02]  /*0170*/  BSSY.RECONVERGENT B0, `(.L_x_2304) ;  /* 0x00000b4000007945 */ /* 0x000fe40003800200 */
[----:B------:R-:W-:-:S02]  /*0180*/  IMAD.MOV.U32 R31, RZ, RZ, R132 ;  /* 0x000000ffff1f7224 */ /* 0x000fc400078e0084 */
[----:B------:R-:W3:Y:S01]  /*0190*/  LDC R6, c[0x0][0x360] ;  /* 0x0000d800ff067b82 */ /* 0x000ee20000000800 */
[----:B-1----:R-:W-:Y:S02]  /*01a0*/  USHF.L.U32 UR8, UR9, 0x2, URZ ;  /* 0x0000000209087899 */ /* 0x002fe400080006ff */
[--C-:B---3--:R-:W-:Y:S01]  /*01b0*/  IMAD R131, R6, UR9, R129.reuse ;  /* 0x0000000906837c24 */ /* 0x108fe2000f8e0281 */
[----:B------:R-:W-:-:S04]  /*01c0*/  SHF.R.U32.HI R129, RZ, 0x5, R129 ;  /* 0x00000005ff817819 */ /* 0x000fc80000011681 */
[----:B------:R-:W-:Y:S02]  /*01d0*/  LOP3.LUT R129, R129, UR8, RZ, 0xfc, !PT ;  /* 0x0000000881817c12 */ /* 0x000fe4000f8efcff */
[----:B--2---:R-:W-:Y:S02]  /*01e0*/  @P0 R2UR UR4, R2 ;  /* 0x00000000020402ca */ /* 0x004fe400000e0000 */
[----:B------:R-:W-:Y:S02]  /*01f0*/  @P0 R2UR UR5, R3 ;  /* 0x00000000030502ca */ /* 0x000fe400000e0000 */
[----:B------:R-:W-:Y:S02]  /*0200*/  LOP3.LUT R3, R31, 0x1f, RZ, 0x3c, !PT ;  /* 0x0000001f1f037812 */ /* 0x000fe400078e3cff */
[----:B0-----:R-:W-:Y:S02]  /*0210*/  @P0 IADD3 R124, P1, PT, R4, R7, RZ ;  /* 0x00000007047c0210 */ /* 0x001fe40007f3e0ff */
[----:B------:R-:W-:-:S03]  /*0220*/  LEA.HI.SX32 R130, R0, R3, 0x1d ;  /* 0x0000000300827211 */ /* 0x000fc600078feaff */
[----:B------:R-:W-:Y:S02]  /*0230*/  @P0 IMAD.X R125, RZ, RZ, R5, P1 ;  /* 0x000000ffff7d0224 */ /* 0x000fe400008e0605 */
[----:B------:R-:W-:Y:S02]  /*0240*/  UIADD3 UR10, UPT, UPT, UR4, -0x61c88647, URZ ;  /* 0x9e3779b9040a7890 */ /* 0x000fe4000fffe0ff */
[----:B------:R-:W-:Y:S01]  /*0250*/  UIADD3 UR12, UPT, UPT, UR5, -0x4498517b, URZ ;  /* 0xbb67ae85050c7890 */ /* 0x000fe2000fffe0ff */
[--C-:B------:R-:W-:Y:S01]  /*0260*/  SHF.R.U64 R128, R124, 0x2, R125.reuse ;  /* 0x000000027c807819 */ /* 0x100fe2000000127d */
[----:B------:R-:W-:Y:S01]  /*0270*/  UIADD3 UR13, UPT, UPT, UR4, 0x3c6ef372, URZ ;  /* 0x3c6ef372040d7890 */ /* 0x000fe2000fffe0ff */
[----:B------:R-:W-:Y:S01]  /*0280*/  SHF.R.U32.HI R123, RZ, 0x2, R125 ;  /* 0x00000002ff7b7819 */ /* 0x000fe2000001167d */
[----:B------:R-:W-:Y:S02]  /*0290*/  UIADD3 UR14, UPT, UPT, UR5, 0x76cf5d0a, URZ ;  /* 0x76cf5d0a050e7890 */ /* 0x000fe4000fffe0ff */
[----:B------:R-:W-:-:S02]  /*02a0*/  UIADD3 UR15, UPT, UPT, UR4, -0x255992d5, URZ ;  /* 0xdaa66d2b040f7890 */ /* 0x000fc4000fffe0ff */
[----:B------:R-:W-:Y:S02]  /*02b0*/  UIADD3 UR16, UPT, UPT, UR5, 0x32370b8f, URZ ;  /* 0x32370b8f05107890 */ /* 0x000fe4000fffe0ff */
[----:B------:R-:W-:Y:S02]  /*02c0*/  UIADD3 UR17, UPT, UPT, UR4, 0x78dde6e4, URZ ;  /* 0x78dde6e404117890 */ /* 0x000fe4000fffe0ff */
[----:B------:R-:W-:Y:S02]  /*02d0*/  UIADD3 UR18, UPT, UPT, UR5, -0x126145ec, URZ ;  /* 0xed9eba1405127890 */ /* 0x000fe4000fffe0ff */
[----:B------:R-:W-:Y:S02]  /*02e0*/  UIADD3 UR19, UPT, UPT, UR4, 0x1715609d, URZ ;  /* 0x1715609d04137890 */ /* 0x000fe4000fffe0ff */
[----:B------:R-:W-:Y:S02]  /*02f0*/  UIADD3 UR20, UPT, UPT, UR5, -0x56f99767, URZ ;  /* 0xa906689905147890 */ /* 0x000fe4000fffe0ff */
[----:B------:R-:W-:-:S02]  /*0300*/  UIADD3 UR21, UPT, UPT, UR4, -0x4ab325aa, URZ ;  /* 0xb54cda5604157890 */ /* 0x000fc4000fffe0ff */
[----:B------:R-:W-:Y:S02]  /*0310*/  UIADD3 UR22, UPT, UPT, UR5, 0x646e171e, URZ ;  /* 0x646e171e05167890 */ /* 0x000fe4000fffe0ff */
[----:B------:R-:W-:Y:S02]  /*0320*/  UIADD3 UR23, UPT, UPT, UR4, 0x5384540f, URZ ;  /* 0x5384540f04177890 */ /* 0x000fe4000fffe0ff */
[----:B------:R-:W-:Y:S02]  /*0330*/  UIADD3 UR24, UPT, UPT, UR5, 0x1fd5c5a3, URZ ;  /* 0x1fd5c5a305187890 */ /* 0x000fe4000fffe0ff */
[----:B------:R-:W-:Y:S02]  /*0340*/  UIADD3 UR25, UPT, UPT, UR4, -0xe443238, URZ ;  /* 0xf1bbcdc804197890 */ /* 0x000fe4000fffe0ff */
[----:B------:R-:W-:Y:S02]  /*0350*/  UIADD3 UR26, UPT, UPT, UR5, -0x24c28bd8, URZ ;  /* 0xdb3d7428051a7890 */ /* 0x000fe4000fffe0ff */
[----:B------:R-:W-:-:S02]  /*0360*/  UIADD3 UR27, UPT, UPT, UR4, -0x700cb87f, URZ ;  /* 0x8ff34781041b7890 */ /* 0x000fc4000fffe0ff */
[----:B------:R-:W-:Y:S01]  /*0370*/  UIADD3 UR28, UPT, UPT, UR5, -0x695add53, URZ ;  /* 0x96a522ad051c7890 */ /* 0x000fe2000fffe0ff */
[----:B------:R-:W-:Y:S11]  /*0380*/  BRA.U !UP0, `(.L_x_2305) ;  /* 0x00000005080c7547 */ /* 0x000ff6000b800000 */
        /* <DEDUP_REMOVED lines=8> */
[----:B------:R-:W-:-:S04]  /*0410*/  LOP3.LUT R127, R127, 0xffffefff, RZ, 0xc0, !PT ;  /* 0xffffefff7f7f7812 */ /* 0x000fc800078ec0ff */
[----:B------:R-:W-:-:S03]  /*0420*/  @P6 LOP3.LUT R127, R127, 0x1000, RZ, 0xfc, !PT ;  /* 0x000010007f7f6812 */ /* 0x000fc600078efcff */
[----:B------:R-:W1:Y:S08]  /*0430*/  @P6 LDC.64 R4, c[0x0][0x438] ;  /* 0x00010e00ff046b82 */ /* 0x000e700000000a00 */
[----:B------:R-:W2:Y:S08]  /*0440*/  @P1 LDC.64 R6, c[0x0][0x3d0] ;  /* 0x0000f400ff061b82 */ /* 0x000eb00000000a00 */
[----:B------:R-:W3:Y:S01]  /*0450*/  @P1 LDC.64 R8, c[0x0][0x438] ;  /* 0x00010e00ff081b82 */ /* 0x000ee20000000a00 */
[----:B0-----:R-:W-:-:S05]  /*0460*/  @P6 IMAD.WIDE.U32 R2, R31, 0x10, R2 ;  /* 0x000000101f026825 */ /* 0x001fca00078e0002 */
[----:B------:R0:W5:Y:S02]  /*0470*/  @P6 LDG.E.128 R112, desc[UR6][R2.64] ;  /* 0x0000000602706981 */ /* 0x000164000c1e1d00 */
[----:B------:R-:W4:Y:S01]  /*0480*/  @P2 LDC.64 R10, c[0x0][0x3d0] ;  /* 0x0000f400ff0a2b82 */ /* 0x000f220000000a00 */
[C---:B-1----:R-:W-:Y:S01]  /*0490*/  @P6 IMAD.WIDE.U32 R4, R31.reuse, 0x10, R4 ;  /* 0x000000101f046825 */ /* 0x042fe200078e0004 */
[----:B------:R-:W-:-:S04]  /*04a0*/  @P6 LOP3.LUT R31, R31, 0x20, RZ, 0xfc, !PT ;  /* 0x000000201f1f6812 */ /* 0x000fc800078efcff */
[----:B------:R0:W5:Y:S02]  /*04b0*/  @P6 LD.E.128 R108, desc[UR6][R4.64] ;  /* 0x00000006046c6980 */ /* 0x000164000c101d00 */
[----:B------:R-:W1:Y:S01]  /*04c0*/  @P2 LDC.64 R12, c[0x0][0x438] ;  /* 0x00010e00ff0c2b82 */ /* 0x000e620000000a00 */
[----:B--2---:R-:W-:-:S05]  /*04d0*/  @P1 IMAD.WIDE.U32 R6, R31, 0x10, R6 ;  /* 0x000000101f061825 */ /* 0x004fca00078e0006 */
[----:B------:R0:W5:Y:S02]  /*04e0*/  @P1 LDG.E.128 R104, desc[UR6][R6.64] ;  /* 0x0000000606681981 */ /* 0x000164000c1e1d00 */
[----:B------:R-:W2:Y:S01]  /*04f0*/  @P3 LDC.64 R14, c[0x0][0x3d0] ;  /* 0x0000f400ff0e3b82 */ /* 0x000ea20000000a00 */
[----:B---3--:R-:W-:-:S04]  /*0500*/  @P1 IMAD.WIDE.U32 R8, R31, 0x10, R8 ;  /* 0x000000101f081825 */ /* 0x008fc800078e0008 */
[----:B------:R-:W-:Y:S01]  /*0510*/  @P1 VIADD R31, R31, 0x20 ;  /* 0x000000201f1f1836 */ /* 0x000fe20000000000 */
[----:B------:R0:W5:Y:S02]  /*0520*/  @P1 LD.E.128 R100, desc[UR6][R8.64] ;  /* 0x0000000608641980 */ /* 0x000164000c101d00 */
[----:B------:R-:W3:Y:S01]  /*0530*/  @P3 LDC.64 R16, c[0x0][0x438] ;  /* 0x00010e00ff103b82 */ /* 0x000ee20000000a00 */
[----:B----4-:R-:W-:-:S05]  /*0540*/  @P2 IMAD.WIDE.U32 R10, R31, 0x10, R10 ;  /* 0x000000101f0a2825 */ /* 0x010fca00078e000a */
[----:B------:R0:W5:Y:S02]  /*0550*/  @P2 LDG.E.128 R96, desc[UR6][R10.64] ;  /* 0x000000060a602981 */ /* 0x000164000c1e1d00 */
[----:B------:R-:W4:Y:S01]  /*0560*/  @P4 LDC.64 R18, c[0x0][0x3d0] ;  /* 0x0000f400ff124b82 */ /* 0x000f220000000a00 */
[C---:B-1----:R-:W-:Y:S01]  /*0570*/  @P2 IMAD.WIDE.U32 R12, R31.reuse, 0x10, R12 ;  /* 0x000000101f0c2825 */ /* 0x042fe200078e000c */
[----:B------:R-:W-:-:S04]  /*0580*/  @P2 IADD3 R31, PT, PT, R31, 0x20, RZ ;  /* 0x000000201f1f2810 */ /* 0x000fc80007ffe0ff */
        /* <DEDUP_REMOVED lines=8> */
[----:B------:R-:W3:Y:S08]  /*0610*/  @P5 LDC.64 R24, c[0x0][0x438] ;  /* 0x00010e00ff185b82 */ /* 0x000ef00000000a00 */
[----:B------:R-:W0:Y:S08]  /*0620*/  @P0 LDC.64 R26, c[0x0][0x3d0] ;  /* 0x0000f400ff1a0b82 */ /* 0x000e300000000a00 */
[----:B------:R-:W0:Y:S01]  /*0630*/  @P0 LDC.64 R28, c[0x0][0x438] ;  /* 0x00010e00ff1c0b82 */ /* 0x000e220000000a00 */
[----:B----4-:R-:W-:-:S04]  /*0640*/  @P4 IMAD.WIDE.U32 R18, R31, 0x10, R18 ;  /* 0x000000101f124825 */ /* 0x010fc800078e0012 */
[C---:B-1----:R-:W-:Y:S01]  /*0650*/  @P4 IMAD.WIDE.U32 R20, R31.reuse, 0x10, R20 ;  /* 0x000000101f144825 */ /* 0x042fe200078e0014 */
[----:B------:R1:W5:Y:S03]  /*0660*/  @P4 LDG.E.128 R80, desc[UR6][R18.64] ;  /* 0x0000000612504981 */ /* 0x000366000c1e1d00 */
[----:B------:R-:W-:Y:S01]  /*0670*/  @P4 VIADD R31, R31, 0x20 ;  /* 0x000000201f1f4836 */ /* 0x000fe20000000000 */
[----:B------:R1:W5:Y:S03]  /*0680*/  @P4 LD.E.128 R76, desc[UR6][R20.64] ;  /* 0x00000006144c4980 */ /* 0x000366000c101d00 */
[----:B--2---:R-:W-:-:S04]  /*0690*/  @P5 IMAD.WIDE.U32 R22, R31, 0x10, R22 ;  /* 0x000000101f165825 */ /* 0x004fc800078e0016 */
[C---:B---3--:R-:W-:Y:S01]  /*06a0*/  @P5 IMAD.WIDE.U32 R24, R31.reuse, 0x10, R24 ;  /* 0x000000101f185825 */ /* 0x048fe200078e0018 */
[----:B------:R1:W5:Y:S03]  /*06b0*/  @P5 LDG.E.128 R72, desc[UR6][R22.64] ;  /* 0x0000000616485981 */ /* 0x000366000c1e1d00 */
[----:B------:R-:W-:Y:S01]  /*06c0*/  @P5 VIADD R31, R31, 0x20 ;  /* 0x000000201f1f5836 */ /* 0x000fe20000000000 */
[----:B------:R1:W5:Y:S03]  /*06d0*/  @P5 LD.E.128 R68, desc[UR6][R24.64] ;  /* 0x0000000618445980 */ /* 0x000366000c101d00 */
[----:B0-----:R-:W-:-:S04]  /*06e0*/  @P0 IMAD.WIDE.U32 R26, R31, 0x10, R26 ;  /* 0x000000101f1a0825 */ /* 0x001fc800078e001a */
[C---:B------:R-:W-:Y:S01]  /*06f0*/  @P0 IMAD.WIDE.U32 R28, R31.reuse, 0x10, R28 ;  /* 0x000000101f1c0825 */ /* 0x040fe200078e001c */
[----:B------:R1:W5:Y:S04]  /*0700*/  @P0 LDG.E.128 R64, desc[UR6][R26.64] ;  /* 0x000000061a400981 */ /* 0x000368000c1e1d00 */
[----:B------:R1:W5:Y:S01]  /*0710*/  @P0 LD.E.128 R60, desc[UR6][R28.64] ;  /* 0x000000061c3c0980 */ /* 0x000362000c101d00 */
[----:B------:R-:W-:Y:S02]  /*0720*/  ISETP.GE.U32.AND P1, PT, R130, 0x100, PT ;  /* 0x000001008200780c */ /* 0x000fe40003f26070 */
        /* <DEDUP_REMOVED lines=9> */
.L_x_2305:
        /* <DEDUP_REMOVED lines=8> */
[----:B------:R-:W-:-:S07]  /*0840*/  LOP3.LUT R127, R127, 0xffffefff, RZ, 0xc0, !PT ;  /* 0xffffefff7f7f7812 */ /* 0x000fce00078ec0ff */
[----:B------:R-:W1:Y:S01]  /*0850*/  @P5 LDC.64 R4, c[0x0][0x3d0] ;  /* 0x0000f400ff045b82 */ /* 0x000e620000000a00 */
[----:B------:R-:W-:Y:S02]  /*0860*/  @P5 IMAD.MOV.U32 R103, RZ, RZ, RZ ;  /* 0x000000ffff675224 */ /* 0x000fe400078e00ff */
[----:B------:R-:W-:Y:S01]  /*0870*/  HFMA2 R70, -RZ, RZ, 0, 0 ;  /* 0x00000000ff467431 */ /* 0x000fe200000001ff */
[----:B------:R-:W-:-:S04]  /*0880*/  @P6 LOP3.LUT R127, R127, 0x1000, RZ, 0xfc, !PT ;  /* 0x000010007f7f6812 */ /* 0x000fc800078efcff */
[----:B------:R-:W2:Y:S08]  /*0890*/  @P4 LDC.64 R6, c[0x0][0x3d0] ;  /* 0x0000f400ff064b82 */ /* 0x000eb00000000a00 */
[----:B------:R-:W3:Y:S01]  /*08a0*/  @P3 LDC.64 R8, c[0x0][0x3d0] ;  /* 0x0000f400ff083b82 */ /* 0x000ee20000000a00 */
[C---:B0-----:R-:W-:Y:S01]  /*08b0*/  @P6 IMAD.WIDE.U32 R2, R31.reuse, 0x10, R2 ;  /* 0x000000101f026825 */ /* 0x041fe200078e0002 */
[----:B------:R-:W-:-:S04]  /*08c0*/  @P6 LOP3.LUT R31, R31, 0x20, RZ, 0xfc, !PT ;  /* 0x000000201f1f6812 */ /* 0x000fc800078efcff */
[----:B------:R0:W5:Y:S02]  /*08d0*/  @P6 LDG.E.128 R112, desc[UR6][R2.64] ;  /* 0x0000000602706981 */ /* 0x000164000c1e1d00 */
[----:B------:R-:W4:Y:S01]  /*08e0*/  @P2 LDC.64 R10, c[0x0][0x3d0] ;  /* 0x0000f400ff0a2b82 */ /* 0x000f220000000a00 */
[----:B-1----:R-:W-:-:S04]  /*08f0*/  @P5 IMAD.WIDE.U32 R4, R31, 0x10, R4 ;  /* 0x000000101f045825 */ /* 0x002fc800078e0004 */
[----:B------:R-:W-:Y:S01]  /*0900*/  @P5 VIADD R31, R31, 0x20 ;  /* 0x000000201f1f5836 */ /* 0x000fe20000000000 */
[----:B------:R0:W5:Y:S02]  /*0910*/  @P5 LDG.E.128 R104, desc[UR6][R4.64] ;  /* 0x0000000604685981 */ /* 0x000164000c1e1d00 */
[----:B------:R-:W1:Y:S01]  /*0920*/  @P1 LDC.64 R12, c[0x0][0x3d0] ;  /* 0x0000f400ff0c1b82 */ /* 0x000e620000000a00 */
[----:B--2---:R-:W-:-:S04]  /*0930*/  @P4 IMAD.WIDE.U32 R6, R31, 0x10, R6 ;  /* 0x000000101f064825 */ /* 0x004fc800078e0006 */
[----:B------:R-:W-:Y:S01]  /*0940*/  @P4 VIADD R31, R31, 0x20 ;  /* 0x000000201f1f4836 */ /* 0x000fe20000000000 */
        /* <DEDUP_REMOVED lines=8> */
[----:B-1----:R-:W-:-:S04]  /*09d0*/  @P1 IMAD.WIDE.U32 R12, R31, 0x10, R12 ;  /* 0x000000101f0c1825 */ /* 0x002fc800078e000c */
[----:B------:R-:W-:Y:S01]  /*09e0*/  @P1 VIADD R31, R31, 0x20 ;  /* 0x000000201f1f1836 */ /* 0x000fe20000000000 */
[----:B------:R0:W5:Y:S03]  /*09f0*/  @P1 LDG.E.128 R72, desc[UR6][R12.64] ;  /* 0x000000060c481981 */ /* 0x000166000c1e1d00 */
[----:B--2---:R-:W-:-:S05]  /*0a00*/  @P0 IMAD.WIDE.U32 R14, R31, 0x10, R14 ;  /* 0x000000101f0e0825 */ /* 0x004fca00078e000e */
[----:B------:R0:W5:Y:S01]  /*0a10*/  @P0 LDG.E.128 R64, desc[UR6][R14.64] ;  /* 0x000000060e400981 */ /* 0x000162000c1e1d00 */
[----:B------:R-:W-:Y:S01]  /*0a20*/  ISETP.GE.U32.AND P5, PT, R130, 0x100, PT ;  /* 0x000001008200780c */ /* 0x000fe20003fa6070 */
[----:B------:R-:W-:Y:S01]  /*0a30*/  IMAD.MOV.U32 R62, RZ, RZ, RZ ;  /* 0x000000ffff3e7224 */ /* 0x000fe200078e00ff */
[----:B------:R-:W-:Y:S02]  /*0a40*/  CS2R R60, SRZ ;  /* 0x00000000003c7805 */ /* 0x000fe4000001ff00 */
[----:B------:R-:W-:Y:S01]  /*0a50*/  CS2R R68, SRZ ;  /* 0x0000000000447805 */ /* 0x000fe2000001ff00 */
[----:B------:R-:W-:Y:S01]  /*0a60*/  IMAD.MOV.U32 R78, RZ, RZ, RZ ;  /* 0x000000ffff4e7224 */ /* 0x000fe200078e00ff */
        /* <DEDUP_REMOVED lines=9> */
[----:B------:R-:W-:Y:S01]  /*0b00*/  @P6 IMAD.MOV.U32 R111, RZ, RZ, RZ ;  /* 0x000000ffff6f6224 */ /* 0x000fe200078e00ff */
[----:B------:R-:W-:Y:S01]  /*0b10*/  @P3 MOV R87, RZ ;  /* 0x000000ff00573202 */ /* 0x000fe20000000f00 */
[----:B------:R-:W-:Y:S01]  /*0b20*/  @P4 IMAD.MOV.U32 R95, RZ, RZ, RZ ;  /* 0x000000ffff5f4224 */ /* 0x000fe200078e00ff */
[----:B------:R-:W-:Y:S01]  /*0b30*/  @P0 IADD3 R31, PT, PT, R31, 0x20, RZ ;  /* 0x000000201f1f0810 */ /* 0x000fe20007ffe0ff */
[----:B------:R-:W-:Y:S02]  /*0b40*/  @P2 IMAD.MOV.U32 R79, RZ, RZ, RZ ;  /* 0x000000ffff4f2224 */ /* 0x000fe400078e00ff */
[----:B------:R-:W-:-:S02]  /*0b50*/  @P1 IMAD.MOV.U32 R71, RZ, RZ, RZ ;  /* 0x000000ffff471224 */ /* 0x000fc400078e00ff */
[----:B------:R-:W-:Y:S01]  /*0b60*/  @P0 IMAD.MOV.U32 R63, RZ, RZ, RZ ;  /* 0x000000ffff3f0224 */ /* 0x000fe200078e00ff */
[----:B0-----:R-:W-:Y:S06]  /*0b70*/  @!P5 BRA `(.L_x_2306) ;  /* 0x00000000004cd947 */ /* 0x001fec0003800000 */
[----:B------:R-:W0:Y:S02]  /*0b80*/  LDC.64 R56, c[0x0][0x3d0] ;  /* 0x0000f400ff387b82 */ /* 0x000e240000000a00 */
[----:B0-----:R-:W-:-:S06]  /*0b90*/  IMAD.WIDE.U32 R56, R31, 0x10, R56 ;  /* 0x000000101f387825 */ /* 0x001fcc00078e0038 */
[----:B------:R-:W5:Y:S01]  /*0ba0*/  LDG.E.128 R56, desc[UR6][R56.64] ;  /* 0x0000000638387981 */ /* 0x000f62000c1e1d00 */
[----:B------:R-:W-:Y:S02]  /*0bb0*/  CS2R R54, SRZ ;  /* 0x0000000000367805 */ /* 0x000fe4000001ff00 */
[----:B------:R-:W-:Y:S01]  /*0bc0*/  CS2R R52, SRZ ;  /* 0x0000000000347805 */ /* 0x000fe2000001ff00 */
[----:B------:R-:W-:Y:S01]  /*0bd0*/  IMAD.MOV.U32 R62, RZ, RZ, RZ ;  /* 0x000000ffff3e7224 */ /* 0x000fe200078e00ff */
[----:B------:R-:W-:Y:S01]  /*0be0*/  CS2R R60, SRZ ;  /* 0x00000000003c7805 */ /* 0x000fe2000001ff00 */
[----:B------:R-:W-:Y:S01]  /*0bf0*/  IMAD.MOV.U32 R70, RZ, RZ, RZ ;  /* 0x000000ffff467224 */ /* 0x000fe200078e00ff */
[----:B------:R-:W-:Y:S01]  /*0c00*/  CS2R R68, SRZ ;  /* 0x0000000000447805 */ /* 0x000fe2000001ff00 */
[----:B------:R-:W-:Y:S01]  /*0c10*/  IMAD.MOV.U32 R78, RZ, RZ, RZ ;  /* 0x000000ffff4e7224 */ /* 0x000fe200078e00ff */
[----:B------:R-:W-:Y:S02]  /*0c20*/  CS2R R76, SRZ ;  /* 0x00000000004c7805 */ /* 0x000fe4000001ff00 */
[----:B------:R-:W-:-:S02]  /*0c30*/  MOV R86, RZ ;  /* 0x000000ff00567202 */ /* 0x000fc40000000f00 */
[----:B------:R-:W-:Y:S01]  /*0c40*/  CS2R R84, SRZ ;  /* 0x0000000000547805 */ /* 0x000fe2000001ff00 */
[----:B------:R-:W-:Y:S01]  /*0c50*/  IMAD.MOV.U32 R94, RZ, RZ, RZ ;  /* 0x000000ffff5e7224 */ /* 0x000fe200078e00ff */
[----:B------:R-:W-:Y:S01]  /*0c60*/  CS2R R92, SRZ ;  /* 0x00000000005c7805 */ /* 0x000fe2000001ff00 */
[----:B------:R-:W-:Y:S01]  /*0c70*/  IMAD.MOV.U32 R102, RZ, RZ, RZ ;  /* 0x000000ffff667224 */ /* 0x000fe200078e00ff */
[----:B------:R-:W-:Y:S01]  /*0c80*/  CS2R R100, SRZ ;  /* 0x0000000000647805 */ /* 0x000fe2000001ff00 */
[----:B------:R-:W-:Y:S01]  /*0c90*/  IMAD.MOV.U32 R110, RZ, RZ, RZ ;  /* 0x000000ffff6e7224 */ /* 0x000fe200078e00ff */
[----:B------:R-:W-:-:S07]  /*0ca0*/  CS2R R108, SRZ ;  /* 0x00000000006c7805 */ /* 0x000fce000001ff00 */
.L_x_2306:
[----:B------:R-:W-:Y:S05]  /*0cb0*/  BSYNC.RECONVERGENT B0 ;  /* 0x0000000000007941 */ /* 0x000fea0003800200 */
.L_x_2304:
[----:B------:R-:W0:Y:S02]  /*0cc0*/  LDCU UR8, c[0x0][0x384] ;  /* 0x00007080ff0877ac */ /* 0x000e240008000800 */
[----:B0-----:R-:W-:-:S13]  /*0cd0*/  ISETP.GE.AND P0, PT, R129, UR8, PT ;  /* 0x0000000881007c0c */ /* 0x001fda000bf06270 */
[----:B------:R-:W-:Y:S05]  /*0ce0*/  @P0 EXIT ;  /* 0x000000000000094d */ /* 0x000fea0003800000 */
[----:B------:R-:W-:Y:S01]  /*0cf0*/  IMAD.HI.U32 R0, R131, -0x326172a9, RZ ;  /* 0xcd9e8d5783007827 */ /* 0x000fe200078e00ff */
[----:B------:R-:W-:Y:S01]  /*0d00*/  BSSY B0, `(.L_x_2307) ;  /* 0x0004458000007945 */ /* 0x000fe20003800000 */
[----:B------:R-:W-:Y:S01]  /*0d10*/  LOP3.LUT R124, R124, 0x3, RZ, 0xc0, !PT ;  /* 0x000000037c7c7812 */ /* 0x000fe200078ec0ff */
[----:B------:R-:W0:Y:S01]  /*0d20*/  LDCU UR29, c[0x0][0x388] ;  /* 0x00007100ff1d77ac */ /* 0x000e220008000800 */
[C---:B------:R-:W-:Y:S01]  /*0d30*/  IMAD.HI.U32 R2, R128.reuse, -0x2daee0ad, RZ ;  /* 0xd2511f5380027827 */ /* 0x040fe200078e00ff */
[----:B------:R-:W-:Y:S02]  /*0d40*/  LOP3.LUT R0, R123, UR4, R0, 0x96, !PT ;  /* 0x000000047b007c12 */ /* 0x000fe4000f8e9600 */
[----:B-----5:R-:W-:Y:S01]  /*0d50*/  PRMT R122, R71, 0x7632, R122 ;  /* 0x00007632477a7816 */ /* 0x020fe2000000007a */
[----:B------:R-:W-:Y:S01]  /*0d60*/  IMAD R6, R128, -0x2daee0ad, RZ ;  /* 0xd2511f5380067824 */ /* 0x000fe200078e02ff */
[----:B------:R-:W-:Y:S01]  /*0d70*/  LOP3.LUT R2, R2, UR5, RZ, 0x3c, !PT ;  /* 0x0000000502027c12 */ /* 0x000fe2000f8e3cff */
[----:B------:R-:W-:Y:S01]  /*0d80*/  IMAD.HI.U32 R5, R0, -0x2daee0ad, RZ ;  /* 0xd2511f5300057827 */ /* 0x000fe200078e00ff */
[----:B------:R-:W-:Y:S01]  /*0d90*/  PRMT R121, R75, 0x7632, R121 ;  /* 0x000076324b797816 */ /* 0x000fe20000000079 */
[----:B------:R-:W1:Y:S01]  /*0da0*/  LDCU.U8 UR30, c[0x0][0x410] ;  /* 0x00008200ff1e77ac */ /* 0x000e620008000000 */
[----:B------:R-:W-:Y:S01]  /*0db0*/  PRMT R120, R72, 0x7632, R120 ;  /* 0x0000763248787816 */ /* 0x000fe20000000078 */
[----:B------:R-:W-:Y:S01]  /*0dc0*/  IMAD R4, R131, -0x326172a9, RZ ;  /* 0xcd9e8d5783047824 */ /* 0x000fe200078e02ff */
[----:B------:R-:W-:Y:S01]  /*0dd0*/  LOP3.LUT R5, R6, UR12, R5, 0x96, !PT ;  /* 0x0000000c06057c12 */ /* 0x000fe2000f8e9605 */
[----:B------:R-:W-:Y:S01]  /*0de0*/  IMAD.HI.U32 R3, R2, -0x326172a9, RZ ;  /* 0xcd9e8d5702037827 */ /* 0x000fe200078e00ff */
[----:B------:R-:W-:Y:S01]  /*0df0*/  PRMT R43, R79, 0x7632, R43 ;  /* 0x000076324f2b7816 */ /* 0x000fe2000000002b */
[----:B------:R-:W2:Y:S01]  /*0e00*/  LDCU UR31, c[0x0][0x448] ;  /* 0x00008900ff1f77ac */ /* 0x000ea20008000800 */
[----:B------:R-:W-:Y:S01]  /*0e10*/  PRMT R42, R83, 0x7632, R42 ;  /* 0x00007632532a7816 */ /* 0x000fe2000000002a */
[----:B------:R-:W-:Y:S01]  /*0e20*/  IMAD R9, R0, -0x2daee0ad, RZ ;  /* 0xd2511f5300097824 */ /* 0x000fe200078e02ff */
[----:B------:R-:W-:Y:S01]  /*0e30*/  LOP3.LUT R3, R4, UR10, R3, 0x96, !PT ;  /* 0x0000000a04037c12 */ /* 0x000fe2000f8e9603 */
[----:B------:R-:W-:Y:S01]  /*0e40*/  IMAD R7, R2, -0x326172a9, RZ ;  /* 0xcd9e8d5702077824 */ /* 0x000fe200078e02ff */
[----:B------:R-:W-:Y:S01]  /*0e50*/  PRMT R41, R78, 0x7632, R41 ;  /* 0x000076324e297816 */ /* 0x000fe20000000029 */
[----:B------:R-:W-:Y:S01]  /*0e60*/  IMAD.HI.U32 R0, R5, -0x326172a9, RZ ;  /* 0xcd9e8d5705007827 */ /* 0x000fe200078e00ff */
[----:B------:R-:W-:Y:S01]  /*0e70*/  PRMT R40, R82, 0x7632, R40 ;  /* 0x0000763252287816 */ /* 0x000fe20000000028 */
[----:B------:R-:W3:Y:S01]  /*0e80*/  LDCU.64 UR8, c[0x0][0x398] ;  /* 0x00007300ff0877ac */ /* 0x000ee20008000a00 */
[----:B------:R-:W-:Y:S01]  /*0e90*/  PRMT R39, R77, 0x7632, R39 ;  /* 0x000076324d277816 */ /* 0x000fe20000000027 */
[----:B------:R-:W-:Y:S01]  /*0ea0*/  IMAD.HI.U32 R2, R3, -0x2daee0ad, RZ ;  /* 0xd2511f5303027827 */ /* 0x000fe200078e00ff */
[----:B------:R-:W-:Y:S01]  /*0eb0*/  LOP3.LUT R0, R7, UR13, R0, 0x96, !PT ;  /* 0x0000000d07007c12 */ /* 0x000fe2000f8e9600 */
[----:B------:R-:W4:Y:S01]  /*0ec0*/  LDCU.64 UR10, c[0x0][0x3a0] ;  /* 0x00007400ff0a77ac */ /* 0x000f220008000a00 */
[----:B------:R-:W-:Y:S01]  /*0ed0*/  PRMT R38, R81, 0x7632, R38 ;  /* 0x0000763251267816 */ /* 0x000fe20000000026 */
[----:B------:R-:W-:Y:S01]  /*0ee0*/  IMAD R4, R5, -0x326172a9, RZ ;  /* 0xcd9e8d5705047824 */ /* 0x000fe200078e02ff */
[----:B------:R-:W-:Y:S01]  /*0ef0*/  LOP3.LUT R2, R9, UR14, R2, 0x96, !PT ;  /* 0x0000000e09027c12 */ /* 0x000fe2000f8e9602 */
[----:B------:R-:W-:Y:S01]  /*0f00*/  IMAD R6, R3, -0x2daee0ad, RZ ;  /* 0xd2511f5303067824 */ /* 0x000fe200078e02ff */
[----:B------:R-:W-:Y:S01]  /*0f10*/  PRMT R37, R76, 0x7632, R37 ;  /* 0x000076324c257816 */ /* 0x000fe20000000025 */
[----:B------:R-:W-:Y:S01]  /*0f20*/  IMAD.HI.U32 R5, R0, -0x2daee0ad, RZ ;  /* 0xd2511f5300057827 */ /* 0x000fe200078e00ff */
[----:B------:R-:W-:-:S02]  /*0f30*/  PRMT R36, R80, 0x7632, R36 ;  /* 0x0000763250247816 */ /* 0x000fc40000000024 */
[----:B------:R-:W-:Y:S01]  /*0f40*/  PRMT R35, R87, 0x7632, R35 ;  /* 0x0000763257237816 */ /* 0x000fe20000000023 */
[----:B------:R-:W-:Y:S01]  /*0f50*/  IMAD.HI.U32 R3, R2, -0x326172a9, RZ ;  /* 0xcd9e8d5702037827 */ /* 0x000fe200078e00ff */
[----:B------:R-:W-:Y:S02]  /*0f60*/  LOP3.LUT R5, R6, UR16, R5, 0x96, !PT ;  /* 0x0000001006057c12 */ /* 0x000fe4000f8e9605 */
        /* <DEDUP_REMOVED lines=53> */
[----:B------:R-:W-:Y:S01]  /*12c0*/  IMAD.HI.U32 R126, R0, -0x2daee0ad, RZ ;  /* 0xd2511f53007e7827 */ /* 0x000fe200078e00ff */
[----:B------:R-:W-:Y:S02]  /*12d0*/  PRMT R13, R100, 0x7632, R13 ;  /* 0x00007632640d7816 */ /* 0x000fe4000000000d */
[----:B------:R-:W-:Y:S01]  /*12e0*/  PRMT R12, R104, 0x7632, R12 ;  /* 0x00007632680c7816 */ /* 0x000fe2000000000c */
[----:B------:R-:W-:Y:S01]  /*12f0*/  IMAD R4, R5, -0x326172a9, RZ ;  /* 0xcd9e8d5705047824 */ /* 0x000fe200078e02ff */
[----:B------:R-:W-:Y:S01]  /*1300*/  LOP3.LUT R126, R3, UR28, R126, 0x96, !PT ;  /* 0x0000001c037e7c12 */ /* 0x000fe2000f8e967e */
[----:B------:R-:W-:-:S04]  /*1310*/  IMAD.HI.U32 R125, R2, -0x326172a9, RZ ;  /* 0xcd9e8d57027d7827 */ /* 0x000fc800078e00ff */
[----:B------:R-:W-:Y:S01]  /*1320*/  HFMA2 R3, -RZ, RZ, 0, 0 ;  /* 0x00000000ff037431 */ /* 0x000fe200000001ff */
[----:B------:R-:W-:Y:S02]  /*1330*/  PRMT R11, R111, 0x7632, R11 ;  /* 0x000076326f0b7816 */ /* 0x000fe4000000000b */
[----:B------:R-:W-:Y:S01]  /*1340*/  PRMT R10, R115, 0x7632, R10 ;  /* 0x00007632730a7816 */ /* 0x000fe2000000000a */
[----:B------:R-:W-:Y:S01]  /*1350*/  IMAD R205, R0, -0x2daee0ad, RZ ;  /* 0xd2511f5300cd7824 */ /* 0x000fe200078e02ff */
[----:B------:R-:W-:Y:S01]  /*1360*/  LOP3.LUT R125, R4, UR27, R125, 0x96, !PT ;  /* 0x0000001b047d7c12 */ /* 0x000fe2000f8e967d */
[----:B------:R-:W-:Y:S01]  /*1370*/  IMAD R2, R2, -0x326172a9, RZ ;  /* 0xcd9e8d5702027824 */ /* 0x000fe200078e02ff */
[----:B------:R-:W-:Y:S02]  /*1380*/  PRMT R9, R110, 0x7632, R9 ;  /* 0x000076326e097816 */ /* 0x000fe40000000009 */
[----:B------:R-:W-:Y:S02]  /*1390*/  PRMT R8, R114, 0x7632, R8 ;  /* 0x0000763272087816 */ /* 0x000fe40000000008 */
[----:B------:R-:W-:-:S02]  /*13a0*/  PRMT R7, R109, 0x7632, R7 ;  /* 0x000076326d077816 */ /* 0x000fc40000000007 */
[----:B------:R-:W-:Y:S02]  /*13b0*/  PRMT R6, R113, 0x7632, R6 ;  /* 0x0000763271067816 */ /* 0x000fe40000000006 */
[----:B------:R-:W-:Y:S02]  /*13c0*/  PRMT R5, R108, 0x7632, R5 ;  /* 0x000076326c057816 */ /* 0x000fe40000000005 */
[----:B01234-:R-:W-:-:S07]  /*13d0*/  PRMT R4, R112, 0x7632, R4 ;  /* 0x0000763270047816 */ /* 0x01ffce0000000004 */
.L_x_3324:
[----:B------:R-:W-:Y:S01]  /*13e0*/  IMAD R116, R129, UR29, RZ ;  /* 0x0000001d81747c24 */ /* 0x000fe2000f8e02ff */
[----:B------:R-:W-:Y:S01]  /*13f0*/  LOP3.LUT P0, RZ, R127, 0x1000, RZ, 0xc0, !PT ;  /* 0x000010007fff7812 */ /* 0x000fe2000780c0ff */
[----:B------:R-:W-:Y:S03]  /*1400*/  BSSY.RECONVERGENT B1, `(.L_x_2308) ;  /* 0x0000826000017945 */ /* 0x000fe60003800200 */
        /* <DEDUP_REMOVED lines=12> */
[----:B0-----:R-:W-:-:S06]  /*14d0*/  IMAD.WIDE.U32 R116, R204, 0x10, R116 ;  /* 0x00000010cc747825 */ /* 0x001fcc00078e0074 */
[----:B------:R-:W5:Y:S01]  /*14e0*/  LDG.E.128 R116, desc[UR6][R116.64] ;  /* 0x0000000674747981 */ /* 0x000f62000c1e1d00 */
[----:B-1----:R-:W-:-:S05]  /*14f0*/  @P0 IMAD.WIDE.U32 R164, R204, 0x10, R164 ;  /* 0x00000010cca40825 */ /* 0x002fca00078e00a4 */
[----:B------:R0:W5:Y:S01]  /*1500*/  @P0 LDG.E.128 R48, desc[UR6][R164.64] ;  /* 0x00000006a4300981 */ /* 0x000162000c1e1d00 */
[----:B--2---:R-:W-:-:S05]  /*1510*/  @P1 IMAD.WIDE.U32 R160, R204, 0x10, R160 ;  /* 0x00000010cca01825 */ /* 0x004fca00078e00a0 */
[----:B------:R0:W5:Y:S01]  /*1520*/  @P1 LDG.E.128 R44, desc[UR6][R160.64] ;  /* 0x00000006a02c1981 */ /* 0x000162000c1e1d00 */
[----:B------:R-:W-:-:S04]  /*1530*/  UISETP.NE.U32.AND UP0, UPT, UR8, URZ, UPT ;  /* 0x000000ff0800728c */ /* 0x000fc8000bf05070 */
[----:B------:R-:W-:-:S09]  /*1540*/  UISETP.NE.AND.EX UP0, UPT, UR9, URZ, UPT, UP0 ;  /* 0x000000ff0900728c */ /* 0x000fd2000bf05300 */
[----:B0-----:R-:W-:Y:S05]  /*1550*/  BRA.U UP0, `(.L_x_2310) ;  /* 0x0000002900a87547 */ /* 0x001fea000b800000 */
        /* <DEDUP_REMOVED lines=11> */
[--C-:B------:R-:W-:Y:S02]  /*1610*/  @!P2 IMAD.MOV.U32 R208, RZ, RZ, R205.reuse ;  /* 0x000000ffffd0a224 */ /* 0x100fe400078e00cd */
[----:B------:R-:W-:Y:S02]  /*1620*/  @!P2 IMAD.MOV.U32 R0, RZ, RZ, R126 ;  /* 0x000000ffff00a224 */ /* 0x000fe400078e007e */
[----:B------:R-:W-:Y:S02]  /*1630*/  @P2 IMAD.MOV.U32 R208, RZ, RZ, R205 ;  /* 0x000000ffffd02224 */ /* 0x000fe400078e00cd */
[----:B------:R-:W-:Y:S01]  /*1640*/  @P2 IMAD.MOV.U32 R0, RZ, RZ, R125 ;  /* 0x000000ffff002224 */ /* 0x000fe200078e007d */
[----:B------:R-:W-:Y:S06]  /*1650*/  BRA `(.L_x_2312) ;  /* 0x0000000000e47947 */ /* 0x000fec0003800000 */
.L_x_2313:
        /* <DEDUP_REMOVED lines=8> */
[----:B------:R-:W-:Y:S01]  /*16e0*/  @!P2 MOV R123, RZ ;  /* 0x000000ff007ba202 */ /* 0x000fe20000000f00 */
[----:B------:R-:W-:-:S03]  /*16f0*/  @!P2 VIADD R0, R3, 0x1 ;  /* 0x000000010300a836 */ /* 0x000fc60000000000 */
[----:B------:R-:W-:-:S13]  /*1700*/  ISETP.NE.AND P3, PT, R131, RZ, !P2 ;  /* 0x000000ff8300720c */ /* 0x000fda0005765270 */
[----:B------:R-:W-:-:S04]  /*1710*/  @P3 IMAD.MOV R0, RZ, RZ, R3 ;  /* 0x000000ffff003224 */ /* 0x000fc800078e0203 */
[----:B------:R-:W-:-:S07]  /*1720*/  @!P2 IMAD.MOV.U32 R3, RZ, RZ, R0 ;  /* 0x000000ffff03a224 */ /* 0x000fce00078e0000 */
.L_x_2315:
[----:B------:R-:W-:Y:S05]  /*1730*/  BSYNC.RECONVERGENT B3 ;  /* 0x0000000000037941 */ /* 0x000fea0003800200 */
.L_x_2314:
[----:B------:R-:W-:Y:S01]  /*1740*/  IMAD.WIDE.U32 R124, R131, -0x326172a9, RZ ;  /* 0xcd9e8d57837c7825 */ /* 0x000fe200078e00ff */
[----:B------:R-:W-:Y:S01]  /*1750*/  LOP3.LUT R160, R3, UR5, R165, 0x96, !PT ;  /* 0x0000000503a07c12 */ /* 0x000fe2000f8e96a5 */
[----:B------:R-:W-:Y:S02]  /*1760*/  UIADD3 UR32, UPT, UPT, UR4, -0x61c88647, URZ ;  /* 0x9e3779b904207890 */ /* 0x000fe4000fffe0ff */
[----:B------:R-:W-:Y:S01]  /*1770*/  IMAD.MOV.U32 R0, RZ, RZ, R205 ;  /* 0x000000ffff007224 */ /* 0x000fe200078e00cd */
[----:B------:R-:W-:Y:S01]  /*1780*/  LOP3.LUT R180, R123, UR4, R125, 0x96, !PT ;  /* 0x000000047bb47c12 */ /* 0x000fe2000f8e967d */
[----:B------:R-:W-:-:S04]  /*1790*/  IMAD.WIDE.U32 R160, R160, -0x326172a9, RZ ;  /* 0xcd9e8d57a0a07825 */ /* 0x000fc800078e00ff */
[----:B------:R-:W-:Y:S01]  /*17a0*/  IMAD.WIDE.U32 R180, R180, -0x2daee0ad, RZ ;  /* 0xd2511f53b4b47825 */ /* 0x000fe200078e00ff */
[----:B------:R-:W-:-:S04]  /*17b0*/  LOP3.LUT R165, R124, UR32, R161, 0x96, !PT ;  /* 0x000000207ca57c12 */ /* 0x000fc8000f8e96a1 */
        /* <DEDUP_REMOVED lines=31> */
[----:B------:R-:W-:-:S03]  /*19b0*/  LOP3.LUT R125, R164, UR27, R161, 0x96, !PT ;  /* 0x0000001ba47d7c12 */ /* 0x000fc6000f8e96a1 */
[----:B------:R-:W-:Y:S02]  /*19c0*/  IMAD.MOV.U32 R2, RZ, RZ, R160 ;  /* 0x000000ffff027224 */ /* 0x000fe400078e00a0 */
[----:B------:R-:W-:Y:S01]  /*19d0*/  HFMA2 R160, -RZ, RZ, 0, 0 ;  /* 0x00000000ffa07431 */ /* 0x000fe200000001ff */
[----:B------:R-:W-:-:S07]  /*19e0*/  LOP3.LUT R126, R124, UR28, R209, 0x96, !PT ;  /* 0x0000001c7c7e7c12 */ /* 0x000fce000f8e96d1 */
.L_x_2312:
[----:B------:R-:W-:Y:S05]  /*19f0*/  BSYNC.RECONVERGENT B2 ;  /* 0x0000000000027941 */ /* 0x000fea0003800200 */
.L_x_2311:
[----:B------:R-:W0:Y:S01]  /*1a00*/  LDC R214, c[0x0][0x408] ;  /* 0x00010200ffd67b82 */ /* 0x000e220000000800 */
[----:B------:R-:W-:Y:S01]  /*1a10*/  I2FP.F32.U32 R161, R0 ;  /* 0x0000000000a17245 */ /* 0x000fe20000201000 */
[----:B------:R-:W-:Y:S01]  /*1a20*/  IMAD.MOV.U32 R196, RZ, RZ, 0x2f800000 ;  /* 0x2f800000ffc47424 */ /* 0x000fe200078e00ff */
[----:B------:R-:W-:Y:S01]  /*1a30*/  ISETP.NE.AND P3, PT, R160, 0x1, PT ;  /* 0x00000001a000780c */ /* 0x000fe20003f65270 */
[----:B-----5:R-:W-:Y:S01]  /*1a40*/  IMAD.U32 R165, R116, 0x10000, RZ ;  /* 0x0001000074a57824 */ /* 0x020fe200078e00ff */
[----:B------:R-:W-:Y:S01]  /*1a50*/  LOP3.LUT R127, R127, 0xffffffef, RZ, 0xc0, !PT ;  /* 0xffffffef7f7f7812 */ /* 0x000fe200078ec0ff */
[----:B------:R-:W-:Y:S01]  /*1a60*/  FFMA.FTZ R0, R161, R196, 1.1641532182693481445e-10 ;  /* 0x2f000000a1007423 */ /* 0x000fe200000100c4 */
[----:B------:R-:W-:Y:S01]  /*1a70*/  @P1 IMAD.U32 R161, R44, 0x10000, RZ ;  /* 0x000100002ca11824 */ /* 0x000fe200078e00ff */
[----:B------:R-:W1:Y:S01]  /*1a80*/  LDC R213, c[0x0][0x404] ;  /* 0x00010100ffd57b82 */ /* 0x000e620000000800 */
[----:B------:R-:W-:Y:S01]  /*1a90*/  BSSY.RECONVERGENT B2, `(.L_x_2316) ;  /* 0x000004e000027945 */ /* 0x000fe20003800200 */
[----:B------:R-:W-:Y:S01]  /*1aa0*/  HFMA2 R164, -RZ, RZ, 0, 1.1920928955078125e-07 ;  /* 0x00000002ffa47431 */ /* 0x000fe200000001ff */
[----:B------:R-:W-:Y:S01]  /*1ab0*/  PRMT R116, R116, 0x7632, R116 ;  /* 0x0000763274747816 */ /* 0x000fe20000000074 */
[----:B------:R-:W-:-:S02]  /*1ac0*/  IMAD.MOV.U32 R124, RZ, RZ, R2 ;  /* 0x000000ffff7c7224 */ /* 0x000fc400078e0002 */
[----:B0-----:R-:W-:Y:S01]  /*1ad0*/  FMUL.FTZ R165, R165, R214 ;  /* 0x000000d6a5a57220 */ /* 0x001fe20000410000 */
[----:B-1----:R-:W-:-:S04]  /*1ae0*/  FSETP.GTU.FTZ.AND P2, PT, R0, R213, PT ;  /* 0x000000d50000720b */ /* 0x002fc80003f5c000 */
        /* <DEDUP_REMOVED lines=14> */
.L_x_2318:
        /* <DEDUP_REMOVED lines=13> */
.L_x_2320:
[----:B------:R-:W-:Y:S05]  /*1ca0*/  BSYNC.RECONVERGENT B3 ;  /* 0x0000000000037941 */ /* 0x000fea0003800200 */
.L_x_2319:
[----:B------:R-:W-:Y:S01]  /*1cb0*/  IMAD.WIDE.U32 R124, R131, -0x326172a9, RZ ;  /* 0xcd9e8d57837c7825 */ /* 0x000fe200078e00ff */
[----:B------:R-:W-:Y:S01]  /*1cc0*/  LOP3.LUT R160, R3, UR5, R181, 0x96, !PT ;  /* 0x0000000503a07c12 */ /* 0x000fe2000f8e96b5 */
[----:B------:R-:W-:-:S03]  /*1cd0*/  UIADD3 UR32, UPT, UPT, UR4, -0x61c88647, URZ ;  /* 0x9e3779b904207890 */ /* 0x000fc6000fffe0ff */
        /* <DEDUP_REMOVED lines=36> */
[----:B------:R-:W-:Y:S01]  /*1f20*/  IMAD.MOV.U32 R2, RZ, RZ, R164 ;  /* 0x000000ffff027224 */ /* 0x000fe200078e00a4 */
[----:B------:R-:W-:Y:S01]  /*1f30*/  LOP3.LUT R126, R124, UR28, R161, 0x96, !PT ;  /* 0x0000001c7c7e7c12 */ /* 0x000fe2000f8e96a1 */
[----:B------:R-:W-:Y:S02]  /*1f40*/  HFMA2 R164, -RZ, RZ, 0, 0 ;  /* 0x00000000ffa47431 */ /* 0x000fe400000001ff */
[----:B------:R-:W-:Y:S02]  /*1f50*/  IMAD.MOV.U32 R124, RZ, RZ, R208 ;  /* 0x000000ffff7c7224 */ /* 0x000fe400078e00d0 */
[----:B------:R-:W-:-:S07]  /*1f60*/  IMAD.MOV.U32 R208, RZ, RZ, R160 ;  /* 0x000000ffffd07224 */ /* 0x000fce00078e00a0 */
.L_x_2317:
[----:B------:R-:W-:Y:S05]  /*1f70*/  BSYNC.RECONVERGENT B2 ;  /* 0x0000000000027941 */ /* 0x000fea0003800200 */
.L_x_2316:
[----:B------:R-:W-:Y:S01]  /*1f80*/  I2FP.F32.U32 R161, R124 ;  /* 0x0000007c00a17245 */ /* 0x000fe20000201000 */
[----:B------:R-:W-:Y:S01]  /*1f90*/  IMAD.U32 R165, R116, 0x10000, RZ ;  /* 0x0001000074a57824 */ /* 0x000fe200078e00ff */
[----:B------:R-:W-:Y:S01]  /*1fa0*/  ISETP.NE.AND P3, PT, R164, 0x1, PT ;  /* 0x00000001a400780c */ /* 0x000fe20003f65270 */
[----:B------:R-:W-:Y:S01]  /*1fb0*/  BSSY.RECONVERGENT B2, `(.L_x_2321) ;  /* 0x0000051000027945 */ /* 0x000fe20003800200 */
[----:B------:R-:W-:Y:S01]  /*1fc0*/  @P1 PRMT R124, R44, 0x7632, R124 ;  /* 0x000076322c7c1816 */ /* 0x000fe2000000007c */
[----:B------:R-:W-:Y:S01]  /*1fd0*/  FFMA.FTZ R116, R161, R196, 1.1641532182693481445e-10 ;  /* 0x2f000000a1747423 */ /* 0x000fe200000100c4 */
[----:B------:R-:W-:Y:S01]  /*1fe0*/  FMUL.FTZ R165, R165, R214 ;  /* 0x000000d6a5a57220 */ /* 0x000fe20000410000 */
[----:B------:R-:W-:Y:S02]  /*1ff0*/  LOP3.LUT R127, R127, 0xfffffff7, RZ, 0xc0, !PT ;  /* 0xfffffff77f7f7812 */ /* 0x000fe400078ec0ff */
[----:B------:R-:W-:Y:S01]  /*2000*/  @P1 IMAD.U32 R124, R124, 0x10000, RZ ;  /* 0x000100007c7c1824 */ /* 0x000fe200078e00ff */
[----:B------:R-:W-:-:S02]  /*2010*/  FSETP.GTU.FTZ.AND P2, PT, R116, R213, PT ;  /* 0x000000d57400720b */ /* 0x000fc40003f5c000 */
[----:B------:R-:W-:Y:S02]  /*2020*/  MOV R116, R2 ;  /* 0x0000000200747202 */ /* 0x000fe40000000f00 */
[----:B------:R-:W-:Y:S02]  /*2030*/  FSEL R161, R165, RZ, !P2 ;  /* 0x000000ffa5a17208 */ /* 0x000fe40005000000 */
[----:B------:R-:W-:-:S03]  /*2040*/  PLOP3.LUT P2, PT, P2, PT, PT, 0x8, 0x80 ;  /* 0x000000000080781c */ /* 0x000fc6000174e170 */
[----:B------:R-:W-:Y:S01]  /*2050*/  @P1 FADD.FTZ R161, R124, R161 ;  /* 0x000000a17ca11221 */ /* 0x000fe20000010000 */
[----:B------:R-:W-:-:S04]  /*2060*/  IMAD.MOV.U32 R124, RZ, RZ, 0x2 ;  /* 0x00000002ff7c7424 */ /* 0x000fc800078e00ff */
[----:B------:R-:W-:-:S05]  /*2070*/  F2FP.BF16.F32.PACK_AB R209, RZ, R161 ;  /* 0x000000a1ffd1723e */ /* 0x000fca00000010ff */
        /* <DEDUP_REMOVED lines=10> */
.L_x_2323:
[----:B------:R-:W-:Y:S01]  /*2120*/  VIADD R128, R128, 0x1 ;  /* 0x0000000180807836 */ /* 0x000fe20000000000 */
[----:B------:R-:W-:Y:S03]  /*2130*/  BSSY.RECONVERGENT B3, `(.L_x_2324) ;  /* 0x000000c000037945 */ /* 0x000fe60003800200 */
[C---:B------:R-:W-:Y:S01]  /*2140*/  IMAD.WIDE.U32 R206, R128.reuse, -0x2daee0ad, RZ ;  /* 0xd2511f5380ce7825 */ /* 0x040fe200078e00ff */
        /* <DEDUP_REMOVED lines=10> */
.L_x_2325:
[----:B------:R-:W-:Y:S05]  /*21f0*/  BSYNC.RECONVERGENT B3 ;  /* 0x0000000000037941 */ /* 0x000fea0003800200 */
.L_x_2324:
        /* <DEDUP_REMOVED lines=39> */
[----:B------:R-:W-:Y:S02]  /*2470*/  LOP3.LUT R125, R206, UR27, R181, 0x96, !PT ;  /* 0x0000001bce7d7c12 */ /* 0x000fe4000f8e96b5 */
[----:B------:R-:W-:Y:S01]  /*2480*/  MOV R2, R180 ;  /* 0x000000b400027202 */ /* 0x000fe20000000f00 */
[----:B------:R-:W-:Y:S01]  /*2490*/  IMAD.MOV.U32 R208, RZ, RZ, R164 ;  /* 0x000000ffffd07224 */ /* 0x000fe200078e00a4 */
[----:B------:R-:W-:Y:S01]  /*24a0*/  LOP3.LUT R126, R124, UR28, R165, 0x96, !PT ;  /* 0x0000001c7c7e7c12 */ /* 0x000fe2000f8e96a5 */
[----:B------:R-:W-:-:S07]  /*24b0*/  IMAD.MOV.U32 R124, RZ, RZ, RZ ;  /* 0x000000ffff7c7224 */ /* 0x000fce00078e00ff */
.L_x_2322:
[----:B------:R-:W-:Y:S05]  /*24c0*/  BSYNC.RECONVERGENT B2 ;  /* 0x0000000000027941 */ /* 0x000fea0003800200 */
.L_x_2321:
[----:B------:R-:W-:Y:S01]  /*24d0*/  I2FP.F32.U32 R165, R116 ;  /* 0x0000007400a57245 */ /* 0x000fe20000201000 */
[----:B------:R-:W-:Y:S01]  /*24e0*/  BSSY.RECONVERGENT B2, `(.L_x_2326) ;  /* 0x0000053000027945 */ /* 0x000fe20003800200 */
[----:B------:R-:W-:Y:S01]  /*24f0*/  SHF.L.U32 R181, R117, 0x10, RZ ;  /* 0x0000001075b57819 */ /* 0x000fe200000006ff */
[----:B------:R-:W-:Y:S01]  /*2500*/  IMAD.MOV.U32 R180, RZ, RZ, 0x2 ;  /* 0x00000002ffb47424 */ /* 0x000fe200078e00ff */
[----:B------:R-:W-:Y:S01]  /*2510*/  ISETP.NE.AND P2, PT, R124, 0x1, PT ;  /* 0x000000017c00780c */ /* 0x000fe20003f45270 */
[----:B------:R-:W-:Y:S01]  /*2520*/  FFMA.FTZ R116, R165, R196, 1.1641532182693481445e-10 ;  /* 0x2f000000a5747423 */ /* 0x000fe200000100c4 */
[----:B------:R-:W-:Y:S02]  /*2530*/  @P1 IMAD.U32 R165, R45, 0x10000, RZ ;  /* 0x000100002da51824 */ /* 0x000fe400078e00ff */
[----:B------:R-:W-:Y:S01]  /*2540*/  FMUL.FTZ R181, R181, R214 ;  /* 0x000000d6b5b57220 */ /* 0x000fe20000410000 */
[----:B------:R-:W-:Y:S02]  /*2550*/  LOP3.LUT R127, R127, 0xfffffffb, RZ, 0xc0, !PT ;  /* 0xfffffffb7f7f7812 */ /* 0x000fe400078ec0ff */
[----:B------:R-:W-:-:S02]  /*2560*/  FSETP.GTU.FTZ.AND P3, PT, R116, R213, PT ;  /* 0x000000d57400720b */ /* 0x000fc40003f7c000 */
[----:B------:R-:W-:Y:S01]  /*2570*/  PRMT R206, R117, 0x7632, R206 ;  /* 0x0000763275ce7816 */ /* 0x000fe200000000ce */
[----:B------:R-:W-:Y:S01]  /*2580*/  IMAD.MOV.U32 R117, RZ, RZ, R2 ;  /* 0x000000ffff757224 */ /* 0x000fe200078e0002 */
        /* <DEDUP_REMOVED lines=14> */
.L_x_2328:
[----:B------:R-:W-:Y:S01]  /*2670*/  IADD3 R128, PT, PT, R128, 0x1, RZ ;  /* 0x0000000180807810 */ /* 0x000fe20007ffe0ff */
[----:B------:R-:W-:Y:S03]  /*2680*/  BSSY.RECONVERGENT B3, `(.L_x_2329) ;  /* 0x000000c000037945 */ /* 0x000fe60003800200 */
[C---:B------:R-:W-:Y:S01]  /*2690*/  ISETP.NE.AND P2, PT, R128.reuse, RZ, PT ;  /* 0x000000ff8000720c */ /* 0x040fe20003f45270 */
[----:B------:R-:W-:-:S12]  /*26a0*/  IMAD.WIDE.U32 R180, R128, -0x2daee0ad, RZ ;  /* 0xd2511f5380b47825 */ /* 0x000fd800078e00ff */
        /* <DEDUP_REMOVED lines=9> */
.L_x_2330:
[----:B------:R-:W-:Y:S05]  /*2740*/  BSYNC.RECONVERGENT B3 ;  /* 0x0000000000037941 */ /* 0x000fea0003800200 */
.L_x_2329:
        /* <DEDUP_REMOVED lines=41> */
[----:B------:R-:W-:Y:S01]  /*29e0*/  IMAD.MOV.U32 R180, RZ, RZ, RZ ;  /* 0x000000ffffb47224 */ /* 0x000fe200078e00ff */
[----:B------:R-:W-:Y:S01]  /*29f0*/  MOV R117, R208 ;  /* 0x000000d000757202 */ /* 0x000fe20000000f00 */
[----:B------:R-:W-:-:S07]  /*2a00*/  IMAD.MOV.U32 R208, RZ, RZ, R116 ;  /* 0x000000ffffd07224 */ /* 0x000fce00078e0074 */
.L_x_2327:
[----:B------:R-:W-:Y:S05]  /*2a10*/  BSYNC.RECONVERGENT B2 ;  /* 0x0000000000027941 */ /* 0x000fea0003800200 */
.L_x_2326:
[----:B------:R-:W-:Y:S01]  /*2a20*/  I2FP.F32.U32 R117, R117 ;  /* 0x0000007500757245 */ /* 0x000fe20000201000 */
[----:B------:R-:W-:Y:S01]  /*2a30*/  IMAD.U32 R165, R206, 0x10000, RZ ;  /* 0x00010000cea57824 */ /* 0x000fe200078e00ff */
[----:B------:R-:W-:Y:S01]  /*2a40*/  LOP3.LUT R127, R127, 0xfffffffd, RZ, 0xc0, !PT ;  /* 0xfffffffd7f7f7812 */ /* 0x000fe200078ec0ff */
[----:B------:R-:W-:Y:S01]  /*2a50*/  BSSY.RECONVERGENT B2, `(.L_x_2331) ;  /* 0x0000051000027945 */ /* 0x000fe20003800200 */
[----:B------:R-:W-:Y:S02]  /*2a60*/  IMAD.MOV.U32 R181, RZ, RZ, 0x2 ;  /* 0x00000002ffb57424 */ /* 0x000fe400078e00ff */
[----:B------:R-:W-:Y:S01]  /*2a70*/  FFMA.FTZ R116, R117, R196, 1.1641532182693481445e-10 ;  /* 0x2f00000075747423 */ /* 0x000fe200000100c4 */
[----:B------:R-:W-:Y:S01]  /*2a80*/  FMUL.FTZ R165, R165, R214 ;  /* 0x000000d6a5a57220 */ /* 0x000fe20000410000 */
[----:B------:R-:W-:-:S03]  /*2a90*/  @P1 PRMT R117, R45, 0x7632, R117 ;  /* 0x000076322d751816 */ /* 0x000fc60000000075 */
[----:B------:R-:W-:Y:S02]  /*2aa0*/  FSETP.GTU.FTZ.AND P2, PT, R116, R213, PT ;  /* 0x000000d57400720b */ /* 0x000fe40003f5c000 */
[----:B------:R-:W-:Y:S02]  /*2ab0*/  @P1 SHF.L.U32 R117, R117, 0x10, RZ ;  /* 0x0000001075751819 */ /* 0x000fe400000006ff */
[----:B------:R-:W-:Y:S02]  /*2ac0*/  FSEL R164, R165, RZ, !P2 ;  /* 0x000000ffa5a47208 */ /* 0x000fe40005000000 */
[----:B------:R-:W-:Y:S02]  /*2ad0*/  PLOP3.LUT P3, PT, P2, PT, PT, 0x8, 0x80 ;  /* 0x000000000080781c */ /* 0x000fe4000176e170 */
[----:B------:R-:W-:Y:S01]  /*2ae0*/  ISETP.NE.AND P2, PT, R180, 0x1, PT ;  /* 0x00000001b400780c */ /* 0x000fe20003f45270 */
[----:B------:R-:W-:Y:S01]  /*2af0*/  @P1 FADD.FTZ R164, R117, R164 ;  /* 0x000000a475a41221 */ /* 0x000fe20000010000 */
[----:B------:R-:W-:-:S04]  /*2b00*/  IMAD.MOV.U32 R117, RZ, RZ, R2 ;  /* 0x000000ffff757224 */ /* 0x000fc800078e0002 */
[----:B------:R-:W-:-:S05]  /*2b10*/  F2FP.BF16.F32.PACK_AB R211, RZ, R164 ;  /* 0x000000a4ffd3723e */ /* 0x000fca00000010ff */
[----:B------:R-:W-:Y:S02]  /*2b20*/  @P3 LOP3.LUT R127, R127, 0x2, RZ, 0xfc, !PT ;  /* 0x000000027f7f3812 */ /* 0x000fe400078efcff */
        /* <DEDUP_REMOVED lines=9> */
.L_x_2333:
        /* <DEDUP_REMOVED lines=13> */
.L_x_2335:
[----:B------:R-:W-:Y:S05]  /*2c90*/  BSYNC.RECONVERGENT B3 ;  /* 0x0000000000037941 */ /* 0x000fea0003800200 */
.L_x_2334:
        /* <DEDUP_REMOVED lines=41> */
[----:B------:R-:W-:Y:S01]  /*2f30*/  IMAD.MOV.U32 R117, RZ, RZ, R208 ;  /* 0x000000ffff757224 */ /* 0x000fe200078e00d0 */
[----:B------:R-:W-:Y:S01]  /*2f40*/  MOV R208, R116 ;  /* 0x0000007400d07202 */ /* 0x000fe20000000f00 */
[----:B------:R-:W-:-:S07]  /*2f50*/  IMAD.MOV.U32 R181, RZ, RZ, RZ ;  /* 0x000000ffffb57224 */ /* 0x000fce00078e00ff */
.L_x_2332:
[----:B------:R-:W-:Y:S05]  /*2f60*/  BSYNC.RECONVERGENT B2 ;  /* 0x0000000000027941 */ /* 0x000fea0003800200 */
.L_x_2331:
[----:B------:R-:W-:Y:S01]  /*2f70*/  I2FP.F32.U32 R117, R117 ;  /* 0x0000007500757245 */ /* 0x000fe20000201000 */
[----:B------:R-:W-:Y:S01]  /*2f80*/  IMAD.U32 R165, R118, 0x10000, RZ ;  /* 0x0001000076a57824 */ /* 0x000fe200078e00ff */
[----:B------:R-:W-:Y:S01]  /*2f90*/  ISETP.NE.AND P3, PT, R181, 0x1, PT ;  /* 0x00000001b500780c */ /* 0x000fe20003f65270 */
[----:B------:R-:W-:Y:S01]  /*2fa0*/  @P1 IMAD.U32 R124, R46, 0x10000, RZ ;  /* 0x000100002e7c1824 */ /* 0x000fe200078e00ff */
[----:B------:R-:W-:Y:S01]  /*2fb0*/  BSSY.RECONVERGENT B2, `(.L_x_2336) ;  /* 0x000004e000027945 */ /* 0x000fe20003800200 */
[----:B------:R-:W-:Y:S01]  /*2fc0*/  FFMA.FTZ R116, R117, R196, 1.1641532182693481445e-10 ;  /* 0x2f00000075747423 */ /* 0x000fe200000100c4 */
[----:B------:R-:W-:Y:S01]  /*2fd0*/  FMUL.FTZ R165, R165, R214 ;  /* 0x000000d6a5a57220 */ /* 0x000fe20000410000 */
[----:B------:R-:W-:Y:S01]  /*2fe0*/  PRMT R118, R118, 0x7632, R118 ;  /* 0x0000763276767816 */ /* 0x000fe20000000076 */
[----:B------:R-:W-:Y:S02]  /*2ff0*/  IMAD.MOV.U32 R117, RZ, RZ, R2 ;  /* 0x000000ffff757224 */ /* 0x000fe400078e0002 */
[----:B------:R-:W-:-:S04]  /*3000*/  FSETP.GTU.FTZ.AND P2, PT, R116, R213, PT ;  /* 0x000000d57400720b */ /* 0x000fc80003f5c000 */
        /* <DEDUP_REMOVED lines=14> */
.L_x_2338:
        /* <DEDUP_REMOVED lines=13> */
.L_x_2340:
[----:B------:R-:W-:Y:S05]  /*31c0*/  BSYNC.RECONVERGENT B3 ;  /* 0x0000000000037941 */ /* 0x000fea0003800200 */
.L_x_2339:
        /* <DEDUP_REMOVED lines=44> */
.L_x_2337:
[----:B------:R-:W-:Y:S05]  /*3490*/  BSYNC.RECONVERGENT B2 ;  /* 0x0000000000027941 */ /* 0x000fea0003800200 */
.L_x_2336:
[----:B------:R-:W-:Y:S01]  /*34a0*/  I2FP.F32.U32 R117, R117 ;  /* 0x0000007500757245 */ /* 0x000fe20000201000 */
[----:B------:R-:W-:Y:S01]  /*34b0*/  IMAD.U32 R181, R118, 0x10000, RZ ;  /* 0x0001000076b57824 */ /* 0x000fe200078e00ff */
[----:B------:R-:W-:Y:S01]  /*34c0*/  ISETP.NE.AND P4, PT, R124, 0x1, PT ;  /* 0x000000017c00780c */ /* 0x000fe20003f85270 */
[----:B------:R-:W-:Y:S01]  /*34d0*/  BSSY.RECONVERGENT B2, `(.L_x_2341) ;  /* 0x000004f000027945 */ /* 0x000fe20003800200 */
[----:B------:R-:W-:Y:S01]  /*34e0*/  @P1 PRMT R118, R46, 0x7632, R118 ;  /* 0x000076322e761816 */ /* 0x000fe20000000076 */
[----:B------:R-:W-:Y:S01]  /*34f0*/  FFMA.FTZ R116, R117, R196, 1.1641532182693481445e-10 ;  /* 0x2f00000075747423 */ /* 0x000fe200000100c4 */
[----:B------:R-:W-:Y:S01]  /*3500*/  FMUL.FTZ R181, R181, R214 ;  /* 0x000000d6b5b57220 */ /* 0x000fe20000410000 */
[----:B------:R-:W-:Y:S02]  /*3510*/  IMAD.MOV.U32 R206, RZ, RZ, 0x2 ;  /* 0x00000002ffce7424 */ /* 0x000fe400078e00ff */
[----:B------:R-:W-:Y:S01]  /*3520*/  @P1 IMAD.U32 R117, R118, 0x10000, RZ ;  /* 0x0001000076751824 */ /* 0x000fe200078e00ff */
[----:B------:R-:W-:-:S04]  /*3530*/  FSETP.GTU.FTZ.AND P3, PT, R116, R213, PT ;  /* 0x000000d57400720b */ /* 0x000fc80003f7c000 */
        /* <DEDUP_REMOVED lines=14> */
.L_x_2343:
        /* <DEDUP_REMOVED lines=13> */
.L_x_2345:
[----:B------:R-:W-:Y:S05]  /*36f0*/  BSYNC.RECONVERGENT B3 ;  /* 0x0000000000037941 */ /* 0x000fea0003800200 */
.L_x_2344:
        /* <DEDUP_REMOVED lines=38> */
[----:B------:R-:W-:Y:S02]  /*3960*/  MOV R2, R206 ;  /* 0x000000ce00027202 */ /* 0x000fe40000000f00 */
[----:B------:R-:W-:Y:S01]  /*3970*/  LOP3.LUT R125, R218, UR27, R207, 0x96, !PT ;  /* 0x0000001bda7d7c12 */ /* 0x000fe2000f8e96cf */
[----:B------:R-:W-:Y:S01]  /*3980*/  IMAD.MOV.U32 R206, RZ, RZ, RZ ;  /* 0x000000ffffce7224 */ /* 0x000fe200078e00ff */
[----:B------:R-:W-:Y:S01]  /*3990*/  LOP3.LUT R126, R124, UR28, R117, 0x96, !PT ;  /* 0x0000001c7c7e7c12 */ /* 0x000fe2000f8e9675 */
[----:B------:R-:W-:Y:S02]  /*39a0*/  IMAD.MOV.U32 R117, RZ, RZ, R208 ;  /* 0x000000ffff757224 */ /* 0x000fe400078e00d0 */
[----:B------:R-:W-:-:S07]  /*39b0*/  IMAD.MOV.U32 R208, RZ, RZ, R116 ;  /* 0x000000ffffd07224 */ /* 0x000fce00078e0074 */
.L_x_2342:
[----:B------:R-:W-:Y:S05]  /*39c0*/  BSYNC.RECONVERGENT B2 ;  /* 0x0000000000027941 */ /* 0x000fea0003800200 */
.L_x_2341:
[----:B------:R-:W-:Y:S01]  /*39d0*/  I2FP.F32.U32 R117, R117 ;  /* 0x0000007500757245 */ /* 0x000fe20000201000 */
[----:B------:R-:W-:Y:S01]  /*39e0*/  @P1 IMAD.U32 R118, R47, 0x10000, RZ ;  /* 0x000100002f761824 */ /* 0x000fe200078e00ff */
[----:B------:R-:W-:Y:S01]  /*39f0*/  SHF.L.U32 R181, R119, 0x10, RZ ;  /* 0x0000001077b57819 */ /* 0x000fe200000006ff */
[----:B------:R-:W-:Y:S01]  /*3a00*/  BSSY.RECONVERGENT B2, `(.L_x_2346) ;  /* 0x000004f000027945 */ /* 0x000fe20003800200 */
[----:B------:R-:W-:Y:S01]  /*3a10*/  ISETP.NE.AND P5, PT, R206, 0x1, PT ;  /* 0x00000001ce00780c */ /* 0x000fe20003fa5270 */
[----:B------:R-:W-:Y:S01]  /*3a20*/  FFMA.FTZ R116, R117, R196, 1.1641532182693481445e-10 ;  /* 0x2f00000075747423 */ /* 0x000fe200000100c4 */
[----:B------:R-:W-:Y:S01]  /*3a30*/  PRMT R217, R119, 0x7632, R217 ;  /* 0x0000763277d97816 */ /* 0x000fe200000000d9 */
[----:B------:R-:W-:Y:S01]  /*3a40*/  FMUL.FTZ R181, R181, R214 ;  /* 0x000000d6b5b57220 */ /* 0x000fe20000410000 */
[----:B------:R-:W-:Y:S02]  /*3a50*/  IMAD.MOV.U32 R124, RZ, RZ, 0x2 ;  /* 0x00000002ff7c7424 */ /* 0x000fe400078e00ff */
[----:B------:R-:W-:Y:S01]  /*3a60*/  FSETP.GTU.FTZ.AND P4, PT, R116, R213, PT ;  /* 0x000000d57400720b */ /* 0x000fe20003f9c000 */
[----:B------:R-:W-:-:S03]  /*3a70*/  IMAD.MOV.U32 R117, RZ, RZ, R2 ;  /* 0x000000ffff757224 */ /* 0x000fc600078e0002 */
        /* <DEDUP_REMOVED lines=13> */
.L_x_2348:
        /* <DEDUP_REMOVED lines=13> */
.L_x_2350:
[----:B------:R-:W-:Y:S05]  /*3c20*/  BSYNC.RECONVERGENT B3 ;  /* 0x0000000000037941 */ /* 0x000fea0003800200 */
.L_x_2349:
        /* <DEDUP_REMOVED lines=44> */
.L_x_2347:
[----:B------:R-:W-:Y:S05]  /*3ef0*/  BSYNC.RECONVERGENT B2 ;  /* 0x0000000000027941 */ /* 0x000fea0003800200 */
.L_x_2346:
[----:B------:R-:W-:Y:S01]  /*3f00*/  I2FP.F32.U32 R117, R117 ;  /* 0x0000007500757245 */ /* 0x000fe20000201000 */
[----:B------:R-:W-:Y:S01]  /*3f10*/  IMAD.U32 R217, R217, 0x10000, RZ ;  /* 0x00010000d9d97824 */ /* 0x000fe200078e00ff */
[----:B------:R-:W-:Y:S02]  /*3f20*/  @P1 PRMT R116, R47, 0x7632, R116 ;  /* 0x000076322f741816 */ /* 0x000fe40000000074 */
[----:B------:R-:W-:Y:S01]  /*3f30*/  PRMT R118, R216, 0x5410, R215 ;  /* 0x00005410d8767816 */ /* 0x000fe200000000d7 */
[----:B------:R-:W-:Y:S01]  /*3f40*/  FFMA.FTZ R196, R117, R196, 1.1641532182693481445e-10 ;  /* 0x2f00000075c47423 */ /* 0x000fe200000100c4 */
[----:B------:R-:W-:Y:S01]  /*3f50*/  FMUL.FTZ R217, R217, R214 ;  /* 0x000000d6d9d97220 */ /* 0x000fe20000410000 */
[----:B------:R-:W-:Y:S02]  /*3f60*/  @P1 SHF.L.U32 R117, R116, 0x10, RZ ;  /* 0x0000001074751819 */ /* 0x000fe400000006ff */
[----:B------:R-:W-:Y:S02]  /*3f70*/  PRMT R116, R205, 0x5410, R209 ;  /* 0x00005410cd747816 */ /* 0x000fe400000000d1 */
[----:B------:R-:W-:-:S04]  /*3f80*/  FSETP.GTU.FTZ.AND P5, PT, R196, R213, PT ;  /* 0x000000d5c400720b */ /* 0x000fc80003fbc000 */
[----:B------:R-:W-:Y:S02]  /*3f90*/  FSEL R196, R217, RZ, !P5 ;  /* 0x000000ffd9c47208 */ /* 0x000fe40006800000 */
[----:B------:R-:W-:-:S03]  /*3fa0*/  PLOP3.LUT P5, PT, P5, PT, PT, 0x8, 0x80 ;  /* 0x000000000080781c */ /* 0x000fc60002fae170 */
[----:B------:R-:W-:Y:S01]  /*3fb0*/  @P1 FADD.FTZ R196, R117, R196 ;  /* 0x000000c475c41221 */ /* 0x000fe20000010000 */
[----:B------:R-:W-:-:S04]  /*3fc0*/  PRMT R117, R210, 0x5410, R211 ;  /* 0x00005410d2757816 */ /* 0x000fc800000000d3 */
[----:B------:R-:W-:-:S04]  /*3fd0*/  F2FP.BF16.F32.PACK_AB R119, RZ, R196 ;  /* 0x000000c4ff77723e */ /* 0x000fc800000010ff */
[----:B------:R-:W-:Y:S01]  /*3fe0*/  PRMT R119, R212, 0x5410, R119 ;  /* 0x00005410d4777816 */ /* 0x000fe20000000077 */
[----:B------:R-:W-:Y:S06]  /*3ff0*/  BRA `(.L_x_2351) ;  /* 0x0000005000e47947 */ /* 0x000fec0003800000 */
.L_x_2310:
        /* <DEDUP_REMOVED lines=16> */
.L_x_2354:
        /* <DEDUP_REMOVED lines=13> */
.L_x_2356:
[----:B------:R-:W-:Y:S05]  /*41d0*/  BSYNC.RECONVERGENT B3 ;  /* 0x0000000000037941 */ /* 0x000fea0003800200 */
.L_x_2355:
        /* <DEDUP_REMOVED lines=42> */
[----:B------:R-:W-:-:S07]  /*4480*/  IMAD.MOV.U32 R134, RZ, RZ, RZ ;  /* 0x000000ffff867224 */ /* 0x000fce00078e00ff */
.L_x_2353:
[----:B------:R-:W-:Y:S05]  /*4490*/  BSYNC.RECONVERGENT B2 ;  /* 0x0000000000027941 */ /* 0x000fea0003800200 */
.L_x_2352:
[----:B------:R-:W0:Y:S01]  /*44a0*/  LDC R213, c[0x0][0x404] ;  /* 0x00010100ffd57b82 */ /* 0x000e220000000800 */
[----:B------:R-:W-:Y:S01]  /*44b0*/  I2FP.F32.U32 R133, R0 ;  /* 0x0000000000857245 */ /* 0x000fe20000201000 */
[----:B------:R-:W-:Y:S01]  /*44c0*/  HFMA2 R140, -RZ, RZ, 0.1171875, 0 ;  /* 0x2f800000ff8c7431 */ /* 0x000fe200000001ff */
[----:B------:R-:W-:Y:S01]  /*44d0*/  ISETP.NE.AND P3, PT, R134, 0x1, PT ;  /* 0x000000018600780c */ /* 0x000fe20003f65270 */
[----:B------:R-:W-:Y:S01]  /*44e0*/  BSSY.RECONVERGENT B2, `(.L_x_2357) ;  /* 0x0000050000027945 */ /* 0x000fe20003800200 */
[----:B------:R-:W-:Y:S01]  /*44f0*/  LOP3.LUT R127, R127, 0xffffffef, RZ, 0xc0, !PT ;  /* 0xffffffef7f7f7812 */ /* 0x000fe200078ec0ff */
[----:B------:R-:W-:Y:S02]  /*4500*/  IMAD.MOV.U32 R136, RZ, RZ, 0x2 ;  /* 0x00000002ff887424 */ /* 0x000fe400078e00ff */
[----:B------:R-:W-:Y:S01]  /*4510*/  FFMA.FTZ R0, R133, R140, 1.1641532182693481445e-10 ;  /* 0x2f00000085007423 */ /* 0x000fe2000001008c */
[----:B------:R-:W1:Y:S01]  /*4520*/  LDC R196, c[0x0][0x408] ;  /* 0x00010200ffc47b82 */ /* 0x000e620000000800 */
[C---:B-----5:R-:W-:Y:S01]  /*4530*/  IMAD.U32 R133, R116.reuse, 0x10000, RZ ;  /* 0x0001000074857824 */ /* 0x060fe200078e00ff */
[----:B------:R-:W-:Y:S01]  /*4540*/  PRMT R116, R116, 0x7632, R116 ;  /* 0x0000763274747816 */ /* 0x000fe20000000074 */
[----:B------:R-:W-:Y:S01]  /*4550*/  IMAD.MOV.U32 R124, RZ, RZ, R2 ;  /* 0x000000ffff7c7224 */ /* 0x000fe200078e0002 */
[----:B0-----:R-:W-:-:S04]  /*4560*/  FSETP.GTU.FTZ.AND P2, PT, R0, R213, PT ;  /* 0x000000d50000720b */ /* 0x001fc80003f5c000 */
        /* <DEDUP_REMOVED lines=13> */
.L_x_2359:
        /* <DEDUP_REMOVED lines=13> */
.L_x_2361:
[----:B------:R-:W-:Y:S05]  /*4710*/  BSYNC.RECONVERGENT B3 ;  /* 0x0000000000037941 */ /* 0x000fea0003800200 */
.L_x_2360:
        /* <DEDUP_REMOVED lines=44> */
.L_x_2358:
[----:B------:R-:W-:Y:S05]  /*49e0*/  BSYNC.RECONVERGENT B2 ;  /* 0x0000000000027941 */ /* 0x000fea0003800200 */
.L_x_2357:
[----:B------:R-:W-:Y:S01]  /*49f0*/  I2FP.F32.U32 R133, R124 ;  /* 0x0000007c00857245 */ /* 0x000fe20000201000 */
[----:B------:R-:W-:Y:S01]  /*4a00*/  IMAD.U32 R135, R48, 0x10000, RZ ;  /* 0x0001000030877824 */ /* 0x000fe200078e00ff */
[----:B------:R-:W-:Y:S01]  /*4a10*/  ISETP.NE.AND P3, PT, R136, 0x1, PT ;  /* 0x000000018800780c */ /* 0x000fe20003f65270 */
[----:B------:R-:W-:Y:S01]  /*4a20*/  BSSY.RECONVERGENT B2, `(.L_x_2362) ;  /* 0x0000050000027945 */ /* 0x000fe20003800200 */
[----:B------:R-:W-:Y:S02]  /*4a30*/  IMAD.MOV.U32 R134, RZ, RZ, 0x2 ;  /* 0x00000002ff867424 */ /* 0x000fe400078e00ff */
[----:B------:R-:W-:Y:S01]  /*4a40*/  FFMA.FTZ R124, R133, R140, 1.1641532182693481445e-10 ;  /* 0x2f000000857c7423 */ /* 0x000fe2000001008c */
[----:B------:R-:W-:Y:S01]  /*4a50*/  FMUL.FTZ R135, R135, R196 ;  /* 0x000000c487877220 */ /* 0x000fe20000410000 */
[----:B------:R-:W-:-:S03]  /*4a60*/  @P1 SHF.L.U32 R133, R44, 0x10, RZ ;  /* 0x000000102c851819 */ /* 0x000fc600000006ff */
[----:B------:R-:W-:-:S04]  /*4a70*/  FSETP.GTU.FTZ.AND P2, PT, R124, R213, PT ;  /* 0x000000d57c00720b */ /* 0x000fc80003f5c000 */
[----:B------:R-:W-:-:S05]  /*4a80*/  FSEL R135, R135, RZ, !P2 ;  /* 0x000000ff87877208 */ /* 0x000fca0005000000 */
[----:B------:R-:W-:-:S04]  /*4a90*/  FADD.FTZ R124, R0, R135 ;  /* 0x00000087007c7221 */ /* 0x000fc80000010000 */
[--C-:B------:R-:W-:Y:S01]  /*4aa0*/  @P1 FADD.FTZ R0, R133, R124.reuse ;  /* 0x0000007c85001221 */ /* 0x100fe20000010000 */
[----:B------:R-:W-:Y:S01]  /*4ab0*/  @!P1 IMAD.MOV.U32 R0, RZ, RZ, R124 ;  /* 0x000000ffff009224 */ /* 0x000fe200078e007c */
[----:B------:R-:W-:Y:S01]  /*4ac0*/  SEL R133, RZ, 0x1, P2 ;  /* 0x00000001ff857807 */ /* 0x000fe20001000000 */
[----:B------:R-:W-:-:S03]  /*4ad0*/  IMAD.MOV.U32 R124, RZ, RZ, R2 ;  /* 0x000000ffff7c7224 */ /* 0x000fc600078e0002 */
        /* <DEDUP_REMOVED lines=10> */
.L_x_2364:
        /* <DEDUP_REMOVED lines=13> */
.L_x_2366:
[----:B------:R-:W-:Y:S05]  /*4c50*/  BSYNC.RECONVERGENT B3 ;  /* 0x0000000000037941 */ /* 0x000fea0003800200 */
.L_x_2365:
        /* <DEDUP_REMOVED lines=40> */
[----:B------:R-:W-:Y:S02]  /*4ee0*/  LOP3.LUT R126, R124, UR28, R135, 0x96, !PT ;  /* 0x0000001c7c7e7c12 */ /* 0x000fe4000f8e9687 */
[----:B------:R-:W-:Y:S01]  /*4ef0*/  MOV R124, R208 ;  /* 0x000000d0007c7202 */ /* 0x000fe20000000f00 */
[----:B------:R-:W-:Y:S02]  /*4f00*/  IMAD.MOV.U32 R208, RZ, RZ, R134 ;  /* 0x000000ffffd07224 */ /* 0x000fe400078e0086 */
[----:B------:R-:W-:-:S07]  /*4f10*/  IMAD.MOV.U32 R134, RZ, RZ, RZ ;  /* 0x000000ffff867224 */ /* 0x000fce00078e00ff */
.L_x_2363:
[----:B------:R-:W-:Y:S05]  /*4f20*/  BSYNC.RECONVERGENT B2 ;  /* 0x0000000000027941 */ /* 0x000fea0003800200 */
.L_x_2362:
[----:B------:R-:W-:Y:S01]  /*4f30*/  I2FP.F32.U32 R135, R124 ;  /* 0x0000007c00877245 */ /* 0x000fe20000201000 */
[----:B------:R-:W-:Y:S01]  /*4f40*/  BSSY.RECONVERGENT B2, `(.L_x_2367) ;  /* 0x000004f000027945 */ /* 0x000fe20003800200 */
[----:B------:R-:W-:Y:S01]  /*4f50*/  ISETP.NE.AND P3, PT, R134, 0x1, PT ;  /* 0x000000018600780c */ /* 0x000fe20003f65270 */
[----:B------:R-:W-:Y:S01]  /*4f60*/  HFMA2 R136, -RZ, RZ, 0, 1.1920928955078125e-07 ;  /* 0x00000002ff887431 */ /* 0x000fe200000001ff */
[----:B------:R-:W-:Y:S01]  /*4f70*/  LOP3.LUT R127, R127, 0xfffffff7, RZ, 0xc0, !PT ;  /* 0xfffffff77f7f7812 */ /* 0x000fe200078ec0ff */
[----:B------:R-:W-:Y:S01]  /*4f80*/  FFMA.FTZ R124, R135, R140, 1.1641532182693481445e-10 ;  /* 0x2f000000877c7423 */ /* 0x000fe2000001008c */
[----:B------:R-:W-:-:S04]  /*4f90*/  IMAD.U32 R135, R116, 0x10000, RZ ;  /* 0x0001000074877824 */ /* 0x000fc800078e00ff */
[----:B------:R-:W-:Y:S01]  /*4fa0*/  FSETP.GTU.FTZ.AND P2, PT, R124, R213, PT ;  /* 0x000000d57c00720b */ /* 0x000fe20003f5c000 */
[----:B------:R-:W-:Y:S01]  /*4fb0*/  FMUL.FTZ R116, R135, R196 ;  /* 0x000000c487747220 */ /* 0x000fe20000410000 */
[----:B------:R-:W-:Y:S02]  /*4fc0*/  IMAD.MOV.U32 R124, RZ, RZ, R2 ;  /* 0x000000ffff7c7224 */ /* 0x000fe400078e0002 */
        /* <DEDUP_REMOVED lines=12> */
.L_x_2369:
        /* <DEDUP_REMOVED lines=13> */
.L_x_2371:
[----:B------:R-:W-:Y:S05]  /*5160*/  BSYNC.RECONVERGENT B3 ;  /* 0x0000000000037941 */ /* 0x000fea0003800200 */
.L_x_2370:
        /* <DEDUP_REMOVED lines=44> */
.L_x_2368:
[----:B------:R-:W-:Y:S05]  /*5430*/  BSYNC.RECONVERGENT B2 ;  /* 0x0000000000027941 */ /* 0x000fea0003800200 */
.L_x_2367:
[----:B------:R-:W-:Y:S01]  /*5440*/  I2FP.F32.U32 R135, R124 ;  /* 0x0000007c00877245 */ /* 0x000fe20000201000 */
[----:B------:R-:W-:Y:S01]  /*5450*/  BSSY.RECONVERGENT B2, `(.L_x_2372) ;  /* 0x0000054000027945 */ /* 0x000fe20003800200 */
[----:B------:R-:W-:Y:S02]  /*5460*/  PRMT R124, R48, 0x7632, R124 ;  /* 0x00007632307c7816 */ /* 0x000fe4000000007c */
[----:B------:R-:W-:-:S03]  /*5470*/  ISETP.NE.AND P3, PT, R136, 0x1, PT ;  /* 0x000000018800780c */ /* 0x000fc60003f65270 */
[----:B------:R-:W-:Y:S02]  /*5480*/  IMAD.U32 R137, R124, 0x10000, RZ ;  /* 0x000100007c897824 */ /* 0x000fe400078e00ff */
[----:B------:R-:W-:Y:S02]  /*5490*/  FFMA.FTZ R124, R135, R140, 1.1641532182693481445e-10 ;  /* 0x2f000000877c7423 */ /* 0x000fe4000001008c */
[----:B------:R-:W-:-:S03]  /*54a0*/  FMUL.FTZ R137, R137, R196 ;  /* 0x000000c489897220 */ /* 0x000fc60000410000 */
[----:B------:R-:W-:Y:S02]  /*54b0*/  FSETP.GTU.FTZ.AND P2, PT, R124, R213, PT ;  /* 0x000000d57c00720b */ /* 0x000fe40003f5c000 */
[----:B------:R-:W-:Y:S02]  /*54c0*/  @P1 PRMT R124, R44, 0x7632, R124 ;  /* 0x000076322c7c1816 */ /* 0x000fe4000000007c */
[----:B------:R-:W-:Y:S02]  /*54d0*/  FSEL R137, R137, RZ, !P2 ;  /* 0x000000ff89897208 */ /* 0x000fe40005000000 */
[----:B------:R-:W-:Y:S01]  /*54e0*/  SEL R134, RZ, 0x1, P2 ;  /* 0x00000001ff867807 */ /* 0x000fe20001000000 */
[----:B------:R-:W-:Y:S01]  /*54f0*/  @P1 IMAD.U32 R161, R124, 0x10000, RZ ;  /* 0x000100007ca11824 */ /* 0x000fe200078e00ff */
[----:B------:R-:W-:Y:S01]  /*5500*/  MOV R124, 0x2 ;  /* 0x00000002007c7802 */ /* 0x000fe20000000f00 */
[----:B------:R-:W-:-:S04]  /*5510*/  FADD.FTZ R116, R116, R137 ;  /* 0x0000008974747221 */ /* 0x000fc80000010000 */
[----:B------:R-:W-:Y:S01]  /*5520*/  @P1 FADD.FTZ R161, R116, R161 ;  /* 0x000000a174a11221 */ /* 0x000fe20000010000 */
        /* <DEDUP_REMOVED lines=12> */
.L_x_2374:
        /* <DEDUP_REMOVED lines=13> */
.L_x_2376:
[----:B------:R-:W-:Y:S05]  /*56c0*/  BSYNC.RECONVERGENT B3 ;  /* 0x0000000000037941 */ /* 0x000fea0003800200 */
.L_x_2375:
        /* <DEDUP_REMOVED lines=43> */
[----:B------:R-:W-:-:S07]  /*5980*/  IMAD.MOV.U32 R208, RZ, RZ, R136 ;  /* 0x000000ffffd07224 */ /* 0x000fce00078e0088 */
.L_x_2373:
[----:B------:R-:W-:Y:S05]  /*5990*/  BSYNC.RECONVERGENT B2 ;  /* 0x0000000000027941 */ /* 0x000fea0003800200 */
.L_x_2372:
[----:B------:R-:W-:Y:S01]  /*59a0*/  I2FP.F32.U32 R135, R116 ;  /* 0x0000007400877245 */ /* 0x000fe20000201000 */
[----:B------:R-:W-:Y:S01]  /*59b0*/  IMAD.U32 R137, R117, 0x10000, RZ ;  /* 0x0001000075897824 */ /* 0x000fe200078e00ff */
[----:B------:R-:W-:Y:S01]  /*59c0*/  ISETP.NE.AND P2, PT, R124, 0x1, PT ;  /* 0x000000017c00780c */ /* 0x000fe20003f45270 */
[----:B------:R-:W-:Y:S01]  /*59d0*/  BSSY.RECONVERGENT B2, `(.L_x_2377) ;  /* 0x000004e000027945 */ /* 0x000fe20003800200 */
[----:B------:R-:W-:Y:S01]  /*59e0*/  LOP3.LUT R127, R127, 0xfffffffb, RZ, 0xc0, !PT ;  /* 0xfffffffb7f7f7812 */ /* 0x000fe200078ec0ff */
[----:B------:R-:W-:Y:S01]  /*59f0*/  FFMA.FTZ R116, R135, R140, 1.1641532182693481445e-10 ;  /* 0x2f00000087747423 */ /* 0x000fe2000001008c */
[----:B------:R-:W-:Y:S01]  /*5a00*/  FMUL.FTZ R135, R137, R196 ;  /* 0x000000c489877220 */ /* 0x000fe20000410000 */
[----:B------:R-:W-:Y:S01]  /*5a10*/  PRMT R164, R117, 0x7632, R164 ;  /* 0x0000763275a47816 */ /* 0x000fe200000000a4 */
[----:B------:R-:W-:Y:S02]  /*5a20*/  IMAD.MOV.U32 R136, RZ, RZ, 0x2 ;  /* 0x00000002ff887424 */ /* 0x000fe400078e00ff */
        /* <DEDUP_REMOVED lines=14> */
.L_x_2379:
        /* <DEDUP_REMOVED lines=13> */
.L_x_2381:
[----:B------:R-:W-:Y:S05]  /*5be0*/  BSYNC.RECONVERGENT B3 ;  /* 0x0000000000037941 */ /* 0x000fea0003800200 */
.L_x_2380:
        /* <DEDUP_REMOVED lines=44> */
.L_x_2378:
[----:B------:R-:W-:Y:S05]  /*5eb0*/  BSYNC.RECONVERGENT B2 ;  /* 0x0000000000027941 */ /* 0x000fea0003800200 */
.L_x_2377:
[----:B------:R-:W-:Y:S01]  /*5ec0*/  I2FP.F32.U32 R117, R117 ;  /* 0x0000007500757245 */ /* 0x000fe20000201000 */
[----:B------:R-:W-:Y:S01]  /*5ed0*/  IMAD.U32 R137, R49, 0x10000, RZ ;  /* 0x0001000031897824 */ /* 0x000fe200078e00ff */
[----:B------:R-:W-:Y:S01]  /*5ee0*/  BSSY.RECONVERGENT B2, `(.L_x_2382) ;  /* 0x0000051000027945 */ /* 0x000fe20003800200 */
[----:B------:R-:W-:Y:S02]  /*5ef0*/  IMAD.MOV.U32 R124, RZ, RZ, 0x2 ;  /* 0x00000002ff7c7424 */ /* 0x000fe400078e00ff */
[----:B------:R-:W-:Y:S01]  /*5f00*/  FFMA.FTZ R116, R117, R140, 1.1641532182693481445e-10 ;  /* 0x2f00000075747423 */ /* 0x000fe2000001008c */
[----:B------:R-:W-:Y:S01]  /*5f10*/  FMUL.FTZ R137, R137, R196 ;  /* 0x000000c489897220 */ /* 0x000fe20000410000 */
[----:B------:R-:W-:-:S03]  /*5f20*/  @P1 SHF.L.U32 R117, R45, 0x10, RZ ;  /* 0x000000102d751819 */ /* 0x000fc600000006ff */
[----:B------:R-:W-:-:S04]  /*5f30*/  FSETP.GTU.FTZ.AND P2, PT, R116, R213, PT ;  /* 0x000000d57400720b */ /* 0x000fc80003f5c000 */
[----:B------:R-:W-:-:S05]  /*5f40*/  FSEL R116, R137, RZ, !P2 ;  /* 0x000000ff89747208 */ /* 0x000fca0005000000 */
[----:B------:R-:W-:Y:S01]  /*5f50*/  FADD.FTZ R116, R135, R116 ;  /* 0x0000007487747221 */ /* 0x000fe20000010000 */
[----:B------:R-:W-:Y:S02]  /*5f60*/  SEL R135, RZ, 0x1, P2 ;  /* 0x00000001ff877807 */ /* 0x000fe40001000000 */
[----:B------:R-:W-:Y:S01]  /*5f70*/  ISETP.NE.AND P2, PT, R136, 0x1, PT ;  /* 0x000000018800780c */ /* 0x000fe20003f45270 */
[--C-:B------:R-:W-:Y:S01]  /*5f80*/  @P1 FADD.FTZ R160, R117, R116.reuse ;  /* 0x0000007475a01221 */ /* 0x100fe20000010000 */
[----:B------:R-:W-:Y:S02]  /*5f90*/  @!P1 IMAD.MOV.U32 R160, RZ, RZ, R116 ;  /* 0x000000ffffa09224 */ /* 0x000fe400078e0074 */
[----:B------:R-:W-:-:S03]  /*5fa0*/  IMAD.MOV.U32 R117, RZ, RZ, R2 ;  /* 0x000000ffff757224 */ /* 0x000fc600078e0002 */
[----:B------:R-:W-:-:S06]  /*5fb0*/  F2FP.BF16.F32.PACK_AB R211, RZ, R160 ;  /* 0x000000a0ffd3723e */ /* 0x000fcc00000010ff */
        /* <DEDUP_REMOVED lines=9> */
.L_x_2384:
        /* <DEDUP_REMOVED lines=13> */
.L_x_2386:
[----:B------:R-:W-:Y:S05]  /*6120*/  BSYNC.RECONVERGENT B3 ;  /* 0x0000000000037941 */ /* 0x000fea0003800200 */
.L_x_2385:
        /* <DEDUP_REMOVED lines=44> */
.L_x_2383:
[----:B------:R-:W-:Y:S05]  /*63f0*/  BSYNC.RECONVERGENT B2 ;  /* 0x0000000000027941 */ /* 0x000fea0003800200 */
.L_x_2382:
        /* <DEDUP_REMOVED lines=8> */
[----:B------:R-:W-:-:S04]  /*6480*/  FSETP.GTU.FTZ.AND P2, PT, R116, R213, PT ;  /* 0x000000d57400720b */ /* 0x000fc80003f5c000 */
[----:B------:R-:W-:Y:S02]  /*6490*/  FSEL R164, R137, RZ, !P2 ;  /* 0x000000ff89a47208 */ /* 0x000fe40005000000 */
[----:B------:R-:W-:Y:S02]  /*64a0*/  PLOP3.LUT P3, PT, P2, PT, PT, 0x8, 0x80 ;  /* 0x000000000080781c */ /* 0x000fe4000176e170 */
[----:B------:R-:W-:-:S11]  /*64b0*/  ISETP.NE.AND P2, PT, R124, 0x1, PT ;  /* 0x000000017c00780c */ /* 0x000fd60003f45270 */
[----:B------:R-:W-:Y:S02]  /*64c0*/  @P3 LOP3.LUT R127, R127, 0x2, RZ, 0xfc, !PT ;  /* 0x000000027f7f3812 */ /* 0x000fe400078efcff */
        /* <DEDUP_REMOVED lines=9> */
.L_x_2389:
        /* <DEDUP_REMOVED lines=13> */
.L_x_2391:
[----:B------:R-:W-:Y:S05]  /*6630*/  BSYNC.RECONVERGENT B3 ;  /* 0x0000000000037941 */ /* 0x000fea0003800200 */
.L_x_2390:
        /* <DEDUP_REMOVED lines=39> */
[----:B------:R-:W-:Y:S02]  /*68b0*/  HFMA2 R138, -RZ, RZ, 0, 0 ;  /* 0x00000000ff8a7431 */ /* 0x000fe400000001ff */
[----:B------:R-:W-:Y:S01]  /*68c0*/  IMAD.MOV.U32 R2, RZ, RZ, R136 ;  /* 0x000000ffff027224 */ /* 0x000fe200078e0088 */
[----:B------:R-:W-:Y:S01]  /*68d0*/  LOP3.LUT R126, R124, UR28, R117, 0x96, !PT ;  /* 0x0000001c7c7e7c12 */ /* 0x000fe2000f8e9675 */
[----:B------:R-:W-:Y:S02]  /*68e0*/  IMAD.MOV.U32 R117, RZ, RZ, R208 ;  /* 0x000000ffff757224 */ /* 0x000fe400078e00d0 */
[----:B------:R-:W-:-:S07]  /*68f0*/  IMAD.MOV.U32 R208, RZ, RZ, R116 ;  /* 0x000000ffffd07224 */ /* 0x000fce00078e0074 */
.L_x_2388:
[----:B------:R-:W-:Y:S05]  /*6900*/  BSYNC.RECONVERGENT B2 ;  /* 0x0000000000027941 */ /* 0x000fea0003800200 */
.L_x_2387:
[----:B------:R-:W-:Y:S01]  /*6910*/  PRMT R116, R49, 0x7632, R116 ;  /* 0x0000763231747816 */ /* 0x000fe20000000074 */
[----:B------:R-:W-:Y:S01]  /*6920*/  BSSY.RECONVERGENT B2, `(.L_x_2392) ;  /* 0x0000054000027945 */ /* 0x000fe20003800200 */
[----:B------:R-:W-:Y:S02]  /*6930*/  I2FP.F32.U32 R117, R117 ;  /* 0x0000007500757245 */ /* 0x000fe40000201000 */
[----:B------:R-:W-:Y:S01]  /*6940*/  MOV R124, 0x2 ;  /* 0x00000002007c7802 */ /* 0x000fe20000000f00 */
        /* <DEDUP_REMOVED lines=8> */
[----:B------:R-:W-:Y:S01]  /*69d0*/  ISETP.NE.AND P2, PT, R138, 0x1, PT ;  /* 0x000000018a00780c */ /* 0x000fe20003f45270 */
[----:B------:R-:W-:-:S04]  /*69e0*/  FADD.FTZ R116, R164, R137 ;  /* 0x00000089a4747221 */ /* 0x000fc80000010000 */
[----:B------:R-:W-:Y:S01]  /*69f0*/  @P1 FADD.FTZ R164, R116, R117 ;  /* 0x0000007574a41221 */ /* 0x000fe20000010000 */
[----:B------:R-:W-:Y:S02]  /*6a00*/  @!P1 IMAD.MOV.U32 R164, RZ, RZ, R116 ;  /* 0x000000ffffa49224 */ /* 0x000fe400078e0074 */
        /* <DEDUP_REMOVED lines=11> */
.L_x_2394:
        /* <DEDUP_REMOVED lines=13> */
.L_x_2396:
[----:B------:R-:W-:Y:S05]  /*6b90*/  BSYNC.RECONVERGENT B3 ;  /* 0x0000000000037941 */ /* 0x000fea0003800200 */
.L_x_2395:
        /* <DEDUP_REMOVED lines=44> */
.L_x_2393:
[----:B------:R-:W-:Y:S05]  /*6e60*/  BSYNC.RECONVERGENT B2 ;  /* 0x0000000000027941 */ /* 0x000fea0003800200 */
.L_x_2392:
[----:B------:R-:W-:Y:S01]  /*6e70*/  I2FP.F32.U32 R117, R117 ;  /* 0x0000007500757245 */ /* 0x000fe20000201000 */
[----:B------:R-:W-:Y:S01]  /*6e80*/  IMAD.U32 R137, R118, 0x10000, RZ ;  /* 0x0001000076897824 */ /* 0x000fe200078e00ff */
[----:B------:R-:W-:Y:S01]  /*6e90*/  ISETP.NE.AND P3, PT, R124, 0x1, PT ;  /* 0x000000017c00780c */ /* 0x000fe20003f65270 */
[----:B------:R-:W-:Y:S01]  /*6ea0*/  BSSY.RECONVERGENT B2, `(.L_x_2397) ;  /* 0x000004c000027945 */ /* 0x000fe20003800200 */
[----:B------:R-:W-:Y:S01]  /*6eb0*/  PRMT R118, R118, 0x7632, R118 ;  /* 0x0000763276767816 */ /* 0x000fe20000000076 */
[----:B------:R-:W-:Y:S01]  /*6ec0*/  FFMA.FTZ R116, R117, R140, 1.1641532182693481445e-10 ;  /* 0x2f00000075747423 */ /* 0x000fe2000001008c */
[----:B------:R-:W-:Y:S01]  /*6ed0*/  FMUL.FTZ R137, R137, R196 ;  /* 0x000000c489897220 */ /* 0x000fe20000410000 */
[----:B------:R-:W-:Y:S02]  /*6ee0*/  IMAD.MOV.U32 R180, RZ, RZ, 0x2 ;  /* 0x00000002ffb47424 */ /* 0x000fe400078e00ff */
[----:B------:R-:W-:Y:S01]  /*6ef0*/  IMAD.MOV.U32 R117, RZ, RZ, R2 ;  /* 0x000000ffff757224 */ /* 0x000fe200078e0002 */
        /* <DEDUP_REMOVED lines=12> */
.L_x_2399:
        /* <DEDUP_REMOVED lines=13> */
.L_x_2401:
[----:B------:R-:W-:Y:S05]  /*7090*/  BSYNC.RECONVERGENT B3 ;  /* 0x0000000000037941 */ /* 0x000fea0003800200 */
.L_x_2400:
        /* <DEDUP_REMOVED lines=44> */
.L_x_2398:
[----:B------:R-:W-:Y:S05]  /*7360*/  BSYNC.RECONVERGENT B2 ;  /* 0x0000000000027941 */ /* 0x000fea0003800200 */
.L_x_2397:
[----:B------:R-:W-:Y:S01]  /*7370*/  I2FP.F32.U32 R117, R117 ;  /* 0x0000007500757245 */ /* 0x000fe20000201000 */
[----:B------:R-:W-:Y:S01]  /*7380*/  IMAD.U32 R139, R50, 0x10000, RZ ;  /* 0x00010000328b7824 */ /* 0x000fe200078e00ff */
[----:B------:R-:W-:Y:S01]  /*7390*/  @P1 SHF.L.U32 R138, R46, 0x10, RZ ;  /* 0x000000102e8a1819 */ /* 0x000fe200000006ff */
[----:B------:R-:W-:Y:S02]  /*73a0*/  BSSY.RECONVERGENT B2, `(.L_x_2402) ;  /* 0x0000051000027945 */ /* 0x000fe40003800200 */
[----:B------:R-:W-:Y:S01]  /*73b0*/  FFMA.FTZ R116, R117, R140, 1.1641532182693481445e-10 ;  /* 0x2f00000075747423 */ /* 0x000fe2000001008c */
[----:B------:R-:W-:Y:S01]  /*73c0*/  FMUL.FTZ R139, R139, R196 ;  /* 0x000000c48b8b7220 */ /* 0x000fe20000410000 */
[----:B------:R-:W-:-:S03]  /*73d0*/  IMAD.MOV.U32 R117, RZ, RZ, R2 ;  /* 0x000000ffff757224 */ /* 0x000fc600078e0002 */
[----:B------:R-:W-:-:S04]  /*73e0*/  FSETP.GTU.FTZ.AND P3, PT, R116, R213, PT ;  /* 0x000000d57400720b */ /* 0x000fc80003f7c000 */
[----:B------:R-:W-:Y:S02]  /*73f0*/  FSEL R124, R139, RZ, !P3 ;  /* 0x000000ff8b7c7208 */ /* 0x000fe40005800000 */
[----:B------:R-:W-:Y:S02]  /*7400*/  SEL R116, RZ, 0x1, P3 ;  /* 0x00000001ff747807 */ /* 0x000fe40001800000 */
[----:B------:R-:W-:Y:S01]  /*7410*/  ISETP.NE.AND P3, PT, R180, 0x1, PT ;  /* 0x00000001b400780c */ /* 0x000fe20003f65270 */
[----:B------:R-:W-:Y:S01]  /*7420*/  FADD.FTZ R137, R137, R124 ;  /* 0x0000007c89897221 */ /* 0x000fe20000010000 */
[----:B------:R-:W-:-:S03]  /*7430*/  IMAD.MOV.U32 R124, RZ, RZ, 0x2 ;  /* 0x00000002ff7c7424 */ /* 0x000fc600078e00ff */
[--C-:B------:R-:W-:Y:S01]  /*7440*/  @P1 FADD.FTZ R165, R138, R137.reuse ;  /* 0x000000898aa51221 */ /* 0x100fe20000010000 */
[--C-:B------:R-:W-:Y:S01]  /*7450*/  @!P1 IMAD.MOV.U32 R165, RZ, RZ, R137.reuse ;  /* 0x000000ffffa59224 */ /* 0x100fe200078e0089 */
[----:B------:R-:W-:-:S04]  /*7460*/  PRMT R137, R116, 0x7610, R137 ;  /* 0x0000761074897816 */ /* 0x000fc80000000089 */
[----:B------:R-:W-:Y:S02]  /*7470*/  F2FP.BF16.F32.PACK_AB R215, RZ, R165 ;  /* 0x000000a5ffd7723e */ /* 0x000fe400000010ff */
        /* <DEDUP_REMOVED lines=9> */
.L_x_2404:
        /* <DEDUP_REMOVED lines=13> */
.L_x_2406:
[----:B------:R-:W-:Y:S05]  /*75e0*/  BSYNC.RECONVERGENT B3 ;  /* 0x0000000000037941 */ /* 0x000fea0003800200 */
.L_x_2405:
        /* <DEDUP_REMOVED lines=44> */
.L_x_2403:
[----:B------:R-:W-:Y:S05]  /*78b0*/  BSYNC.RECONVERGENT B2 ;  /* 0x0000000000027941 */ /* 0x000fea0003800200 */
.L_x_2402:
        /* <DEDUP_REMOVED lines=20> */
.L_x_2409:
        /* <DEDUP_REMOVED lines=13> */
.L_x_2411:
[----:B------:R-:W-:Y:S05]  /*7ad0*/  BSYNC.RECONVERGENT B3 ;  /* 0x0000000000037941 */ /* 0x000fea0003800200 */
.L_x_2410:
        /* <DEDUP_REMOVED lines=37> */
[----:B------:R-:W-:Y:S02]  /*7d30*/  HFMA2 R181, -RZ, RZ, 0, 0 ;  /* 0x00000000ffb57431 */ /* 0x000fe400000001ff */
[----:B------:R-:W-:Y:S01]  /*7d40*/  IMAD.WIDE.U32 R116, R116, -0x2daee0ad, RZ ;  /* 0xd2511f5374747825 */ /* 0x000fe200078e00ff */
[----:B------:R-:W-:-:S03]  /*7d50*/  LOP3.LUT R125, R180, UR27, R139, 0x96, !PT ;  /* 0x0000001bb47d7c12 */ /* 0x000fc6000f8e968b */
[----:B------:R-:W-:Y:S01]  /*7d60*/  IMAD.MOV.U32 R2, RZ, RZ, R138 ;  /* 0x000000ffff027224 */ /* 0x000fe200078e008a */
[----:B------:R-:W-:Y:S01]  /*7d70*/  LOP3.LUT R126, R124, UR28, R117, 0x96, !PT ;  /* 0x0000001c7c7e7c12 */ /* 0x000fe2000f8e9675 */
[----:B------:R-:W-:Y:S02]  /*7d80*/  IMAD.MOV.U32 R117, RZ, RZ, R208 ;  /* 0x000000ffff757224 */ /* 0x000fe400078e00d0 */
[----:B------:R-:W-:-:S07]  /*7d90*/  IMAD.MOV.U32 R208, RZ, RZ, R116 ;  /* 0x000000ffffd07224 */ /* 0x000fce00078e0074 */
.L_x_2408:
[----:B------:R-:W-:Y:S05]  /*7da0*/  BSYNC.RECONVERGENT B2 ;  /* 0x0000000000027941 */ /* 0x000fea0003800200 */
.L_x_2407:
[----:B------:R-:W-:Y:S01]  /*7db0*/  PRMT R116, R50, 0x7632, R116 ;  /* 0x0000763232747816 */ /* 0x000fe20000000074 */
[----:B------:R-:W-:Y:S01]  /*7dc0*/  BSSY.RECONVERGENT B2, `(.L_x_2412) ;  /* 0x0000054000027945 */ /* 0x000fe20003800200 */
[----:B------:R-:W-:-:S03]  /*7dd0*/  I2FP.F32.U32 R117, R117 ;  /* 0x0000007500757245 */ /* 0x000fc60000201000 */
        /* <DEDUP_REMOVED lines=11> */
[----:B------:R-:W-:Y:S01]  /*7e90*/  @!P1 IMAD.MOV.U32 R180, RZ, RZ, R118 ;  /* 0x000000ffffb49224 */ /* 0x000fe200078e0076 */
[----:B------:R-:W-:Y:S01]  /*7ea0*/  MOV R118, 0x2 ;  /* 0x0000000200767802 */ /* 0x000fe20000000f00 */
        /* <DEDUP_REMOVED lines=11> */
.L_x_2414:
        /* <DEDUP_REMOVED lines=13> */
.L_x_2416:
[----:B------:R-:W-:Y:S05]  /*8030*/  BSYNC.RECONVERGENT B3 ;  /* 0x0000000000037941 */ /* 0x000fea0003800200 */
.L_x_2415:
[----:B------:R-:W-:Y:S01]  /*8040*/  IMAD.WIDE.U32 R124, R131, -0x326172a9, RZ ;  /* 0xcd9e8d57837c7825 */ /* 0x000fe200078e00ff */
[----:B------:R-:W-:Y:S01]  /*8050*/  LOP3.LUT R116, R3, UR5, R217, 0x96, !PT ;  /* 0x0000000503747c12 */ /* 0x000fe2000f8e96d9 */
[----:B------:R-:W-:Y:S02]  /*8060*/  UIADD3 UR32, UPT, UPT, UR4, -0x61c88647, URZ ;  /* 0x9e3779b904207890 */ /* 0x000fe4000fffe0ff */
[----:B------:R-:W-:Y:S01]  /*8070*/  HFMA2 R118, -RZ, RZ, 0, 0 ;  /* 0x00000000ff767431 */ /* 0x000fe200000001ff */
        /* <DEDUP_REMOVED lines=38> */
[----:B------:R-:W-:Y:S02]  /*82e0*/  IMAD.MOV.U32 R117, RZ, RZ, R208 ;  /* 0x000000ffff757224 */ /* 0x000fe400078e00d0 */
[----:B------:R-:W-:-:S07]  /*82f0*/  IMAD.MOV.U32 R208, RZ, RZ, R116 ;  /* 0x000000ffffd07224 */ /* 0x000fce00078e0074 */
.L_x_2413:
[----:B------:R-:W-:Y:S05]  /*8300*/  BSYNC.RECONVERGENT B2 ;  /* 0x0000000000027941 */ /* 0x000fea0003800200 */
.L_x_2412:
        /* <DEDUP_REMOVED lines=21> */
.L_x_2419:
        /* <DEDUP_REMOVED lines=13> */
.L_x_2421:
[----:B------:R-:W-:Y:S05]  /*8530*/  BSYNC.RECONVERGENT B3 ;  /* 0x0000000000037941 */ /* 0x000fea0003800200 */
.L_x_2420:
        /* <DEDUP_REMOVED lines=44> */
.L_x_2418:
[----:B------:R-:W-:Y:S05]  /*8800*/  BSYNC.RECONVERGENT B2 ;  /* 0x0000000000027941 */ /* 0x000fea0003800200 */
.L_x_2417:
        /* <DEDUP_REMOVED lines=26> */
.L_x_2424:
        /* <DEDUP_REMOVED lines=13> */
.L_x_2426:
[----:B------:R-:W-:Y:S05]  /*8a80*/  BSYNC.RECONVERGENT B3 ;  /* 0x0000000000037941 */ /* 0x000fea0003800200 */
.L_x_2425:
        /* <DEDUP_REMOVED lines=44> */
.L_x_2423:
[----:B------:R-:W-:Y:S05]  /*8d50*/  BSYNC.RECONVERGENT B2 ;  /* 0x0000000000027941 */ /* 0x000fea0003800200 */
.L_x_2422:
        /* <DEDUP_REMOVED lines=20> */
.L_x_2429:
[----:B------:R-:W-:Y:S01]  /*8ea0*/  VIADD R128, R128, 0x1 ;  /* 0x0000000180807836 */ /* 0x000fe20000000000 */
[----:B------:R-:W-:Y:S03]  /*8eb0*/  BSSY.RECONVERGENT B3, `(.L_x_2430) ;  /* 0x000000e000037945 */ /* 0x000fe60003800200 */
[C---:B------:R-:W-:Y:S01]  /*8ec0*/  IMAD.WIDE.U32 R206, R128.reuse, -0x2daee0ad, RZ ;  /* 0xd2511f5380ce7825 */ /* 0x040fe200078e00ff */
[----:B------:R-:W-:-:S13]  /*8ed0*/  ISETP.NE.AND P6, PT, R128, RZ, PT ;  /* 0x000000ff8000720c */ /* 0x000fda0003fc5270 */
[----:B------:R-:W-:Y:S05]  /*8ee0*/  @P6 BRA `(.L_x_2431) ;  /* 0x0000000000286947 */ /* 0x000fea0003800000 */
[----:B------:R-:W-:Y:S01]  /*8ef0*/  VIADD R123, R123, 0x1 ;  /* 0x000000017b7b7836 */ /* 0x000fe20000000000 */
[----:B------:R-:W-:-:S04]  /*8f00*/  P2R R2, PR, RZ, 0x1 ;  /* 0x00000001ff027803 */ /* 0x000fc80000000000 */
[----:B------:R-:W-:-:S13]  /*8f10*/  ISETP.NE.AND P6, PT, R123, RZ, PT ;  /* 0x000000ff7b00720c */ /* 0x000fda0003fc5270 */
[----:B------:R-:W-:Y:S01]  /*8f20*/  @!P6 IADD3 R131, PT, PT, R131, 0x1, RZ ;  /* 0x000000018383e810 */ /* 0x000fe20007ffe0ff */
[----:B------:R-:W-:Y:S02]  /*8f30*/  @!P6 VIADD R116, R3, 0x1 ;  /* 0x000000010374e836 */ /* 0x000fe40000000000 */
[----:B------:R-:W-:Y:S01]  /*8f40*/  @!P6 IMAD.MOV.U32 R123, RZ, RZ, RZ ;  /* 0x000000ffff7be224 */ /* 0x000fe200078e00ff */
[----:B------:R-:W-:-:S13]  /*8f50*/  ISETP.NE.AND P0, PT, R131, RZ, !P6 ;  /* 0x000000ff8300720c */ /* 0x000fda0007705270 */
[----:B------:R-:W-:Y:S01]  /*8f60*/  @P0 IMAD.MOV R116, RZ, RZ, R3 ;  /* 0x000000ffff740224 */ /* 0x000fe200078e0203 */
[----:B------:R-:W-:-:S04]  /*8f70*/  ISETP.NE.AND P0, PT, R2, RZ, PT ;  /* 0x000000ff0200720c */ /* 0x000fc80003f05270 */
[----:B------:R-:W-:-:S09]  /*8f80*/  @!P6 MOV R3, R116 ;  /* 0x000000740003e202 */ /* 0x000fd20000000f00 */
.L_x_2431:
[----:B------:R-:W-:Y:S05]  /*8f90*/  BSYNC.RECONVERGENT B3 ;  /* 0x0000000000037941 */ /* 0x000fea0003800200 */
.L_x_2430:
        /* <DEDUP_REMOVED lines=44> */
.L_x_2428:
[----:B------:R-:W-:Y:S05]  /*9260*/  BSYNC.RECONVERGENT B2 ;  /* 0x0000000000027941 */ /* 0x000fea0003800200 */
.L_x_2427:
[----:B------:R-:W-:Y:S02]  /*9270*/  I2FP.F32.U32 R117, R117 ;  /* 0x0000007500757245 */ /* 0x000fe40000201000 */
[----:B------:R-:W-:Y:S02]  /*9280*/  PRMT R116, R51, 0x7632, R116 ;  /* 0x0000763233747816 */ /* 0x000fe40000000074 */
[----:B------:R-:W-:Y:S01]  /*9290*/  PRMT R118, R215, 0x5410, R214 ;  /* 0x00005410d7767816 */ /* 0x000fe200000000d6 */
[----:B------:R-:W-:Y:S02]  /*92a0*/  FFMA.FTZ R140, R117, R140, 1.1641532182693481445e-10 ;  /* 0x2f000000758c7423 */ /* 0x000fe4000001008c */
[----:B------:R-:W-:Y:S01]  /*92b0*/  IMAD.U32 R119, R116, 0x10000, RZ ;  /* 0x0001000074777824 */ /* 0x000fe200078e00ff */
[----:B------:R-:W-:Y:S02]  /*92c0*/  @P1 PRMT R116, R47, 0x7632, R116 ;  /* 0x000076322f741816 */ /* 0x000fe40000000074 */
[----:B------:R-:W-:Y:S01]  /*92d0*/  FSETP.GTU.FTZ.AND P6, PT, R140, R213, PT ;  /* 0x000000d58c00720b */ /* 0x000fe20003fdc000 */
[----:B------:R-:W-:-:S02]  /*92e0*/  FMUL.FTZ R119, R119, R196 ;  /* 0x000000c477777220 */ /* 0x000fc40000410000 */
[----:B------:R-:W-:Y:S01]  /*92f0*/  @P1 IMAD.U32 R117, R116, 0x10000, RZ ;  /* 0x0001000074751824 */ /* 0x000fe200078e00ff */
[----:B------:R-:W-:Y:S02]  /*9300*/  SEL R140, RZ, 0x1, P6 ;  /* 0x00000001ff8c7807 */ /* 0x000fe40003000000 */
[----:B------:R-:W-:Y:S02]  /*9310*/  FSEL R119, R119, RZ, !P6 ;  /* 0x000000ff77777208 */ /* 0x000fe40007000000 */
[----:B------:R-:W-:-:S03]  /*9320*/  PRMT R116, R205, 0x5410, R209 ;  /* 0x00005410cd747816 */ /* 0x000fc600000000d1 */
[----:B------:R-:W-:-:S04]  /*9330*/  FADD.FTZ R216, R216, R119 ;  /* 0x00000077d8d87221 */ /* 0x000fc80000010000 */
[----:B------:R-:W-:Y:S01]  /*9340*/  @P1 FADD.FTZ R196, R216, R117 ;  /* 0x00000075d8c41221 */ /* 0x000fe20000010000 */
[----:B------:R-:W-:Y:S01]  /*9350*/  @!P1 IMAD.MOV.U32 R196, RZ, RZ, R216 ;  /* 0x000000ffffc49224 */ /* 0x000fe200078e00d8 */
[----:B------:R-:W-:-:S04]  /*9360*/  PRMT R117, R211, 0x5410, R210 ;  /* 0x00005410d3757816 */ /* 0x000fc800000000d2 */
[----:B------:R-:W-:-:S04]  /*9370*/  F2FP.BF16.F32.PACK_AB R119, RZ, R196 ;  /* 0x000000c4ff77723e */ /* 0x000fc800000010ff */
[----:B------:R-:W-:-:S07]  /*9380*/  PRMT R119, R212, 0x5410, R119 ;  /* 0x00005410d4777816 */ /* 0x000fce0000000077 */
.L_x_2351:
[----:B------:R-:W0:Y:S01]  /*9390*/  LDC.64 R210, c[0x0][0x3a8] ;  /* 0x0000ea00ffd27b82 */ /* 0x000e220000000a00 */
[----:B------:R-:W-:Y:S02]  /*93a0*/  SEL R215, RZ, 0x1000000, !P5 ;  /* 0x01000000ffd77807 */ /* 0x000fe40006800000 */
[----:B------:R-:W-:Y:S02]  /*93b0*/  SEL R213, RZ, 0x10000, !P4 ;  /* 0x00010000ffd57807 */ /* 0x000fe40006000000 */
[C---:B------:R-:W-:Y:S02]  /*93c0*/  LOP3.LUT P6, RZ, R127.reuse, 0x8, RZ, 0xc0, !PT ;  /* 0x000000087fff7812 */ /* 0x040fe400078cc0ff */
[C---:B------:R-:W-:Y:S01]  /*93d0*/  LOP3.LUT P5, RZ, R127.reuse, 0x4, RZ, 0xc0, !PT ;  /* 0x000000047fff7812 */ /* 0x040fe200078ac0ff */
[----:B------:R-:W1:Y:S01]  /*93e0*/  LDC.64 R206, c[0x0][0x3b0] ;  /* 0x0000ec00ffce7b82 */ /* 0x000e620000000a00 */
[----:B------:R-:W-:Y:S02]  /*93f0*/  LOP3.LUT P4, RZ, R127, 0x2, RZ, 0xc0, !PT ;  /* 0x000000027fff7812 */ /* 0x000fe4000788c0ff */
[----:B------:R-:W-:-:S02]  /*9400*/  SEL R214, RZ, 0x100, !P3 ;  /* 0x00000100ffd67807 */ /* 0x000fc40005800000 */
[----:B------:R-:W-:Y:S02]  /*9410*/  SEL R209, RZ, 0x1000000, !P4 ;  /* 0x01000000ffd17807 */ /* 0x000fe40006000000 */
[----:B------:R-:W-:Y:S02]  /*9420*/  SEL R212, RZ, 0x10000, !P5 ;  /* 0x00010000ffd47807 */ /* 0x000fe40006800000 */
[----:B------:R-:W-:Y:S02]  /*9430*/  SEL R205, RZ, 0x100, !P6 ;  /* 0x00000100ffcd7807 */ /* 0x000fe40007000000 */
[----:B------:R-:W-:Y:S02]  /*9440*/  LOP3.LUT P1, RZ, R127, 0x10, RZ, 0xc0, !PT ;  /* 0x000000107fff7812 */ /* 0x000fe4000782c0ff */
[----:B------:R-:W-:Y:S02]  /*9450*/  LOP3.LUT R214, R214, R215, R213, 0xfe, !PT ;  /* 0x000000d7d6d67212 */ /* 0x000fe400078efed5 */
[----:B------:R-:W-:Y:S01]  /*9460*/  LOP3.LUT R205, R205, R209, R212, 0xfe, !PT ;  /* 0x000000d1cdcd7212 */ /* 0x000fe200078efed4 */
[----:B0-----:R-:W-:Y:S01]  /*9470*/  IMAD.WIDE.U32 R210, R204, 0x10, R210 ;  /* 0x00000010ccd27825 */ /* 0x001fe200078e00d2 */
[----:B------:R-:W-:-:S02]  /*9480*/  SEL R213, RZ, 0x1, !P2 ;  /* 0x00000001ffd57807 */ /* 0x000fc40005000000 */
[----:B------:R-:W-:Y:S02]  /*9490*/  SEL R212, RZ, 0x1, !P1 ;  /* 0x00000001ffd47807 */ /* 0x000fe40004800000 */
[----:B------:R-:W-:Y:S01]  /*94a0*/  LOP3.LUT R213, R214, R213, RZ, 0xfc, !PT ;  /* 0x000000d5d6d57212 */ /* 0x000fe200078efcff */
[----:B------:R0:W-:Y:S01]  /*94b0*/  STG.E.128 desc[UR6][R210.64], R116 ;  /* 0x00000074d2007986 */ /* 0x0001e2000c101d06 */
[----:B------:R-:W-:Y:S01]  /*94c0*/  LOP3.LUT R212, R205, R212, RZ, 0xfc, !PT ;  /* 0x000000d4cdd47212 */ /* 0x000fe200078efcff */
[----:B-1----:R-:W-:-:S05]  /*94d0*/  IMAD.WIDE.U32 R206, R204, 0x8, R206 ;  /* 0x00000008ccce7825 */ /* 0x002fca00078e00ce */
[----:B------:R0:W-:Y:S01]  /*94e0*/  STG.E.64 desc[UR6][R206.64], R212 ;  /* 0x000000d4ce007986 */ /* 0x0001e2000c101b06 */
[----:B------:R-:W-:Y:S05]  /*94f0*/  @!P0 BRA `(.L_x_2432) ;  /* 0x0000000000508947 */ /* 0x000fea0003800000 */
[----:B0-----:R-:W-:Y:S01]  /*9500*/  SHF.L.U32 R119, R139, 0x10, RZ ;  /* 0x000000108b777819 */ /* 0x001fe200000006ff */
[----:B------:R-:W0:Y:S01]  /*9510*/  LDC.64 R116, c[0x0][0x3b8] ;  /* 0x0000ee00ff747b82 */ /* 0x000e220000000a00 */
[----:B------:R-:W-:Y:S02]  /*9520*/  LOP3.LUT R118, R140, 0xffff, RZ, 0xc0, !PT ;  /* 0x0000ffff8c767812 */ /* 0x000fe400078ec0ff */
[----:B------:R-:W-:Y:S02]  /*9530*/  LOP3.LUT R205, R119, 0xff0000, RZ, 0xc0, !PT ;  /* 0x00ff000077cd7812 */ /* 0x000fe400078ec0ff */
[----:B------:R-:W-:Y:S02]  /*9540*/  PRMT R119, R138, 0x7104, RZ ;  /* 0x000071048a777816 */ /* 0x000fe400000000ff */
[----:B------:R-:W-:Y:S02]  /*9550*/  PRMT R212, R205, 0x4210, R118 ;  /* 0x00004210cdd47816 */ /* 0x000fe40000000076 */
[----:B------:R-:W-:-:S02]  /*9560*/  LOP3.LUT R210, R136, 0xff, RZ, 0xc0, !PT ;  /* 0x000000ff88d27812 */ /* 0x000fc400078ec0ff */
[----:B------:R-:W-:Y:S02]  /*9570*/  LOP3.LUT R206, R135, 0xff, RZ, 0xc0, !PT ;  /* 0x000000ff87ce7812 */ /* 0x000fe400078ec0ff */
[----:B------:R-:W-:Y:S01]  /*9580*/  LOP3.LUT R118, R134, 0xff, RZ, 0xc0, !PT ;  /* 0x000000ff86767812 */ /* 0x000fe200078ec0ff */
[----:B------:R-:W-:Y:S01]  /*9590*/  IMAD.WIDE.U32 R210, R210, 0x1000000, RZ ;  /* 0x01000000d2d27825 */ /* 0x000fe200078e00ff */
[----:B------:R-:W-:-:S03]  /*95a0*/  LOP3.LUT R212, R212, 0xff00, R119, 0xf8, !PT ;  /* 0x0000ff00d4d47812 */ /* 0x000fc600078ef877 */
[----:B------:R-:W-:Y:S01]  /*95b0*/  IMAD.WIDE.U32 R206, R206, 0x10000, RZ ;  /* 0x00010000cece7825 */ /* 0x000fe200078e00ff */
[----:B------:R-:W-:-:S03]  /*95c0*/  LOP3.LUT R205, R212, 0xff, R137, 0xf8, !PT ;  /* 0x000000ffd4cd7812 */ /* 0x000fc600078ef889 */
[----:B------:R-:W-:Y:S01]  /*95d0*/  IMAD.WIDE.U32 R118, R118, 0x100, RZ ;  /* 0x0000010076767825 */ /* 0x000fe200078e00ff */
[----:B------:R-:W-:-:S03]  /*95e0*/  LOP3.LUT R207, R207, R205, R211, 0xfe, !PT ;  /* 0x000000cdcfcf7212 */ /* 0x000fc600078efed3 */
[----:B0-----:R-:W-:Y:S01]  /*95f0*/  IMAD.WIDE.U32 R116, R204, 0x8, R116 ;  /* 0x00000008cc747825 */ /* 0x001fe200078e0074 */
[----:B------:R-:W-:Y:S02]  /*9600*/  LOP3.LUT R118, R118, R210, R206, 0xfe, !PT ;  /* 0x000000d276767212 */ /* 0x000fe400078efece */
[----:B------:R-:W-:Y:S02]  /*9610*/  LOP3.LUT R119, R207, R119, RZ, 0xfc, !PT ;  /* 0x00000077cf777212 */ /* 0x000fe400078efcff */
[----:B------:R-:W-:-:S05]  /*9620*/  LOP3.LUT R118, R118, 0xff, R133, 0xf8, !PT ;  /* 0x000000ff76767812 */ /* 0x000fca00078ef885 */
[----:B------:R1:W-:Y:S02]  /*9630*/  STG.E.64 desc[UR6][R116.64], R118 ;  /* 0x0000007674007986 */ /* 0x0003e4000c101b06 */
.L_x_2432:
[----:B------:R-:W-:Y:S02]  /*9640*/  IMAD.MOV.U32 R205, RZ, RZ, R208 ;  /* 0x000000ffffcd7224 */ /* 0x000fe400078e00d0 */
[----:B0-----:R-:W-:-:S07]  /*9650*/  VIADD R206, R204, 0x20 ;  /* 0x00000020ccce7836 */ /* 0x001fce0000000000 */
.L_x_2309:
[----:B------:R-:W-:Y:S05]  /*9660*/  BSYNC.RECONVERGENT B1 ;  /* 0x0000000000017941 */ /* 0x000fea0003800200 */
.L_x_2308:
[----:B------:R-:W-:Y:S01]  /*9670*/  ISETP.GE.U32.AND P0, PT, R130, 0x40, PT ;  /* 0x000000408200780c */ /* 0x000fe20003f06070 */
[----:B------:R-:W-:Y:S01]  /*9680*/  BSSY.RECONVERGENT B1, `(.L_x_2433) ;  /* 0x0000824000017945 */ /* 0x000fe20003800200 */
[----:B------:R-:W-:-:S11]  /*9690*/  LOP3.LUT R127, R127, 0xfffff7ff, RZ, 0xc0, !PT ;  /* 0xfffff7ff7f7f7812 */ /* 0x000fd600078ec0ff */
[----:B------:R-:W-:Y:S01]  /*96a0*/  @P0 LOP3.LUT R127, R127, 0x800, RZ, 0xfc, !PT ;  /* 0x000008007f7f0812 */ /* 0x000fe200078efcff */
[----:B------:R-:W-:Y:S06]  /*96b0*/  @!P0 BRA `(.L_x_2434) ;  /* 0x0000008000808947 */ /* 0x000fec0003800000 */
[----:B------:R-:W-:Y:S01]  /*96c0*/  ISETP.NE.U32.AND P0, PT, RZ, UR8, PT ;  /* 0x00000008ff007c0c */ /* 0x000fe2000bf05070 */
[----:B-1----:R-:W0:Y:S01]  /*96d0*/  LDC.64 R116, c[0x0][0x390] ;  /* 0x0000e400ff747b82 */ /* 0x002e220000000a00 */
        /* <DEDUP_REMOVED lines=23> */
[--C-:B------:R-:W-:Y:S02]  /*9850*/  @!P2 IMAD.MOV.U32 R210, RZ, RZ, R205.reuse ;  /* 0x000000ffffd2a224 */ /* 0x100fe400078e00cd */
[----:B------:R-:W-:Y:S02]  /*9860*/  @P2 VIADD R134, R124, 0x1 ;  /* 0x000000017c862836 */ /* 0x000fe40000000000 */
[----:B------:R-:W-:Y:S02]  /*9870*/  @P2 IMAD.MOV.U32 R210, RZ, RZ, R205 ;  /* 0x000000ffffd22224 */ /* 0x000fe400078e00cd */
[----:B------:R-:W-:Y:S01]  /*9880*/  @P2 IMAD.MOV.U32 R133, RZ, RZ, R125 ;  /* 0x000000ffff852224 */ /* 0x000fe200078e007d */
[----:B------:R-:W-:Y:S06]  /*9890*/  BRA `(.L_x_2437) ;  /* 0x0000000000e47947 */ /* 0x000fec0003800000 */
.L_x_2438:
        /* <DEDUP_REMOVED lines=13> */
.L_x_2440:
[----:B------:R-:W-:Y:S05]  /*9970*/  BSYNC.RECONVERGENT B3 ;  /* 0x0000000000037941 */ /* 0x000fea0003800200 */
.L_x_2439:
[----:B------:R-:W-:Y:S01]  /*9980*/  IMAD.WIDE.U32 R124, R131, -0x326172a9, RZ ;  /* 0xcd9e8d57837c7825 */ /* 0x000fe200078e00ff */
[----:B------:R-:W-:Y:S01]  /*9990*/  LOP3.LUT R134, R3, UR5, R137, 0x96, !PT ;  /* 0x0000000503867c12 */ /* 0x000fe2000f8e9689 */
[----:B------:R-:W-:Y:S01]  /*99a0*/  UIADD3 UR32, UPT, UPT, UR4, -0x61c88647, URZ ;  /* 0x9e3779b904207890 */ /* 0x000fe2000fffe0ff */
[----:B------:R-:W-:Y:S02]  /*99b0*/  MOV R133, R205 ;  /* 0x000000cd00857202 */ /* 0x000fe40000000f00 */
        /* <DEDUP_REMOVED lines=39> */
.L_x_2437:
[----:B------:R-:W-:Y:S05]  /*9c30*/  BSYNC.RECONVERGENT B2 ;  /* 0x0000000000027941 */ /* 0x000fea0003800200 */
.L_x_2436:
[----:B------:R-:W1:Y:S01]  /*9c40*/  LDC R214, c[0x0][0x404] ;  /* 0x00010100ffd67b82 */ /* 0x000e620000000800 */
[----:B------:R-:W-:Y:S01]  /*9c50*/  I2FP.F32.U32 R124, R133 ;  /* 0x00000085007c7245 */ /* 0x000fe20000201000 */
[----:B------:R-:W-:Y:S01]  /*9c60*/  IMAD.MOV.U32 R197, RZ, RZ, 0x2f800000 ;  /* 0x2f800000ffc57424 */ /* 0x000fe200078e00ff */
[----:B------:R-:W-:Y:S01]  /*9c70*/  ISETP.NE.AND P3, PT, R134, 0x1, PT ;  /* 0x000000018600780c */ /* 0x000fe20003f65270 */
[----:B------:R-:W-:Y:S01]  /*9c80*/  BSSY.RECONVERGENT B2, `(.L_x_2441) ;  /* 0x0000050000027945 */ /* 0x000fe20003800200 */
[----:B------:R-:W-:Y:S01]  /*9c90*/  LOP3.LUT R127, R127, 0xffffffef, RZ, 0xc0, !PT ;  /* 0xffffffef7f7f7812 */ /* 0x000fe200078ec0ff */
[----:B------:R-:W-:Y:S01]  /*9ca0*/  FFMA.FTZ R133, R124, R197, 1.1641532182693481445e-10 ;  /* 0x2f0000007c857423 */ /* 0x000fe200000100c5 */
[C---:B-----5:R-:W-:Y:S01]  /*9cb0*/  IMAD.U32 R124, R116.reuse, 0x10000, RZ ;  /* 0x00010000747c7824 */ /* 0x060fe200078e00ff */
[----:B------:R-:W2:Y:S01]  /*9cc0*/  LDC R213, c[0x0][0x408] ;  /* 0x00010200ffd57b82 */ /* 0x000ea20000000800 */
[----:B------:R-:W-:Y:S01]  /*9cd0*/  HFMA2 R136, -RZ, RZ, 0, 1.1920928955078125e-07 ;  /* 0x00000002ff887431 */ /* 0x000fe200000001ff */
[----:B------:R-:W-:Y:S01]  /*9ce0*/  PRMT R116, R116, 0x7632, R116 ;  /* 0x0000763274747816 */ /* 0x000fe20000000074 */
[----:B------:R-:W-:Y:S01]  /*9cf0*/  IMAD.MOV.U32 R135, RZ, RZ, R2 ;  /* 0x000000ffff877224 */ /* 0x000fe200078e0002 */
[----:B-1----:R-:W-:-:S04]  /*9d00*/  FSETP.GTU.FTZ.AND P2, PT, R133, R214, PT ;  /* 0x000000d68500720b */ /* 0x002fc80003f5c000 */
[----:B------:R-:W-:Y:S01]  /*9d10*/  PLOP3.LUT P4, PT, P2, PT, PT, 0x8, 0x80 ;  /* 0x000000000080781c */ /* 0x000fe2000178e170 */
[----:B--2---:R-:W-:-:S05]  /*9d20*/  FMUL.FTZ R124, R124, R213 ;  /* 0x000000d57c7c7220 */ /* 0x004fca0000410000 */
        /* <DEDUP_REMOVED lines=11> */
.L_x_2443:
        /* <DEDUP_REMOVED lines=13> */
.L_x_2445:
[----:B------:R-:W-:Y:S05]  /*9eb0*/  BSYNC.RECONVERGENT B3 ;  /* 0x0000000000037941 */ /* 0x000fea0003800200 */
.L_x_2444:
        /* <DEDUP_REMOVED lines=44> */
.L_x_2442:
[----:B------:R-:W-:Y:S05]  /*a180*/  BSYNC.RECONVERGENT B2 ;  /* 0x0000000000027941 */ /* 0x000fea0003800200 */
.L_x_2441:
[----:B------:R-:W-:Y:S01]  /*a190*/  I2FP.F32.U32 R124, R135 ;  /* 0x00000087007c7245 */ /* 0x000fe20000201000 */
[----:B------:R-:W-:Y:S01]  /*a1a0*/  IMAD.U32 R134, R48, 0x10000, RZ ;  /* 0x0001000030867824 */ /* 0x000fe200078e00ff */
[----:B------:R-:W-:Y:S01]  /*a1b0*/  ISETP.NE.AND P3, PT, R136, 0x1, PT ;  /* 0x000000018800780c */ /* 0x000fe20003f65270 */
[----:B------:R-:W-:Y:S02]  /*a1c0*/  BSSY.RECONVERGENT B2, `(.L_x_2446) ;  /* 0x0000050000027945 */ /* 0x000fe40003800200 */
[----:B------:R-:W-:Y:S01]  /*a1d0*/  FFMA.FTZ R135, R124, R197, 1.1641532182693481445e-10 ;  /* 0x2f0000007c877423 */ /* 0x000fe200000100c5 */
[----:B------:R-:W-:Y:S01]  /*a1e0*/  FMUL.FTZ R124, R134, R213 ;  /* 0x000000d5867c7220 */ /* 0x000fe20000410000 */
[----:B------:R-:W-:-:S03]  /*a1f0*/  @P1 IMAD.U32 R134, R44, 0x10000, RZ ;  /* 0x000100002c861824 */ /* 0x000fc600078e00ff */
[----:B------:R-:W-:-:S04]  /*a200*/  FSETP.GTU.FTZ.AND P2, PT, R135, R214, PT ;  /* 0x000000d68700720b */ /* 0x000fc80003f5c000 */
[----:B------:R-:W-:-:S05]  /*a210*/  FSEL R124, R124, RZ, !P2 ;  /* 0x000000ff7c7c7208 */ /* 0x000fca0005000000 */
[----:B------:R-:W-:Y:S01]  /*a220*/  FADD.FTZ R133, R133, R124 ;  /* 0x0000007c85857221 */ /* 0x000fe20000010000 */
[----:B------:R-:W-:-:S03]  /*a230*/  IMAD.MOV.U32 R124, RZ, RZ, R2 ;  /* 0x000000ffff7c7224 */ /* 0x000fc600078e0002 */
[--C-:B------:R-:W-:Y:S01]  /*a240*/  @P1 FADD.FTZ R141, R134, R133.reuse ;  /* 0x00000085868d1221 */ /* 0x100fe20000010000 */
[----:B------:R-:W-:Y:S01]  /*a250*/  @!P1 IMAD.MOV.U32 R141, RZ, RZ, R133 ;  /* 0x000000ffff8d9224 */ /* 0x000fe200078e0085 */
[----:B------:R-:W-:Y:S02]  /*a260*/  SEL R133, RZ, 0x1, P2 ;  /* 0x00000001ff857807 */ /* 0x000fe40001000000 */
[----:B------:R-:W-:Y:S02]  /*a270*/  MOV R134, 0x2 ;  /* 0x0000000200867802 */ /* 0x000fe40000000f00 */
        /* <DEDUP_REMOVED lines=10> */
.L_x_2448:
        /* <DEDUP_REMOVED lines=13> */
.L_x_2450:
[----:B------:R-:W-:Y:S05]  /*a3f0*/  BSYNC.RECONVERGENT B3 ;  /* 0x0000000000037941 */ /* 0x000fea0003800200 */
.L_x_2449:
        /* <DEDUP_REMOVED lines=42> */
[----:B------:R-:W-:Y:S02]  /*a6a0*/  IMAD.MOV.U32 R210, RZ, RZ, R134 ;  /* 0x000000ffffd27224 */ /* 0x000fe400078e0086 */
[----:B------:R-:W-:-:S07]  /*a6b0*/  HFMA2 R134, -RZ, RZ, 0, 0 ;  /* 0x00000000ff867431 */ /* 0x000fce00000001ff */
.L_x_2447:
[----:B------:R-:W-:Y:S05]  /*a6c0*/  BSYNC.RECONVERGENT B2 ;  /* 0x0000000000027941 */ /* 0x000fea0003800200 */
.L_x_2446:
        /* <DEDUP_REMOVED lines=22> */
.L_x_2453:
        /* <DEDUP_REMOVED lines=13> */
.L_x_2455:
[----:B------:R-:W-:Y:S05]  /*a900*/  BSYNC.RECONVERGENT B3 ;  /* 0x0000000000037941 */ /* 0x000fea0003800200 */
.L_x_2454:
        /* <DEDUP_REMOVED lines=44> */
.L_x_2452:
[----:B------:R-:W-:Y:S05]  /*abd0*/  BSYNC.RECONVERGENT B2 ;  /* 0x0000000000027941 */ /* 0x000fea0003800200 */
.L_x_2451:
[----:B------:R-:W-:Y:S01]  /*abe0*/  I2FP.F32.U32 R124, R124 ;  /* 0x0000007c007c7245 */ /* 0x000fe20000201000 */
[----:B------:R-:W-:Y:S01]  /*abf0*/  BSSY.RECONVERGENT B2, `(.L_x_2456) ;  /* 0x0000054000027945 */ /* 0x000fe20003800200 */
[----:B------:R-:W-:Y:S01]  /*ac00*/  PRMT R134, R48, 0x7632, R134 ;  /* 0x0000763230867816 */ /* 0x000fe20000000086 */
[----:B------:R-:W-:Y:S02]  /*ac10*/  IMAD.MOV.U32 R137, RZ, RZ, 0x2 ;  /* 0x00000002ff897424 */ /* 0x000fe400078e00ff */
[----:B------:R-:W-:Y:S01]  /*ac20*/  FFMA.FTZ R135, R124, R197, 1.1641532182693481445e-10 ;  /* 0x2f0000007c877423 */ /* 0x000fe200000100c5 */
[----:B------:R-:W-:Y:S01]  /*ac30*/  @P1 PRMT R124, R44, 0x7632, R124 ;  /* 0x000076322c7c1816 */ /* 0x000fe2000000007c */
[----:B------:R-:W-:-:S03]  /*ac40*/  IMAD.U32 R134, R134, 0x10000, RZ ;  /* 0x0001000086867824 */ /* 0x000fc600078e00ff */
[----:B------:R-:W-:Y:S01]  /*ac50*/  FSETP.GTU.FTZ.AND P2, PT, R135, R214, PT ;  /* 0x000000d68700720b */ /* 0x000fe20003f5c000 */
[----:B------:R-:W-:Y:S01]  /*ac60*/  FMUL.FTZ R134, R134, R213 ;  /* 0x000000d586867220 */ /* 0x000fe20000410000 */
[----:B0-----:R-:W-:-:S04]  /*ac70*/  @P1 SHF.L.U32 R159, R124, 0x10, RZ ;  /* 0x000000107c9f1819 */ /* 0x001fc800000006ff */
[----:B------:R-:W-:Y:S02]  /*ac80*/  FSEL R135, R134, RZ, !P2 ;  /* 0x000000ff86877208 */ /* 0x000fe40005000000 */
[----:B------:R-:W-:Y:S02]  /*ac90*/  SEL R134, RZ, 0x1, P2 ;  /* 0x00000001ff867807 */ /* 0x000fe40001000000 */
        /* <DEDUP_REMOVED lines=15> */
.L_x_2458:
        /* <DEDUP_REMOVED lines=13> */
.L_x_2460:
[----:B------:R-:W-:Y:S05]  /*ae60*/  BSYNC.RECONVERGENT B3 ;  /* 0x0000000000037941 */ /* 0x000fea0003800200 */
.L_x_2459:
        /* <DEDUP_REMOVED lines=43> */
[----:B------:R-:W-:-:S07]  /*b120*/  IMAD.MOV.U32 R137, RZ, RZ, RZ ;  /* 0x000000ffff897224 */ /* 0x000fce00078e00ff */
.L_x_2457:
[----:B------:R-:W-:Y:S05]  /*b130*/  BSYNC.RECONVERGENT B2 ;  /* 0x0000000000027941 */ /* 0x000fea0003800200 */
.L_x_2456:
[----:B------:R-:W-:Y:S01]  /*b140*/  I2FP.F32.U32 R116, R116 ;  /* 0x0000007400747245 */ /* 0x000fe20000201000 */
[----:B------:R-:W-:Y:S01]  /*b150*/  IMAD.U32 R124, R117, 0x10000, RZ ;  /* 0x00010000757c7824 */ /* 0x000fe200078e00ff */
[----:B------:R-:W-:Y:S01]  /*b160*/  LOP3.LUT R127, R127, 0xfffffffb, RZ, 0xc0, !PT ;  /* 0xfffffffb7f7f7812 */ /* 0x000fe200078ec0ff */
[----:B------:R-:W-:Y:S01]  /*b170*/  BSSY.RECONVERGENT B2, `(.L_x_2461) ;  /* 0x000004e000027945 */ /* 0x000fe20003800200 */
[----:B------:R-:W-:Y:S02]  /*b180*/  HFMA2 R136, -RZ, RZ, 0, 1.1920928955078125e-07 ;  /* 0x00000002ff887431 */ /* 0x000fe400000001ff */
[----:B------:R-:W-:Y:S01]  /*b190*/  FFMA.FTZ R135, R116, R197, 1.1641532182693481445e-10 ;  /* 0x2f00000074877423 */ /* 0x000fe200000100c5 */
[----:B------:R-:W-:Y:S01]  /*b1a0*/  FMUL.FTZ R124, R124, R213 ;  /* 0x000000d57c7c7220 */ /* 0x000fe20000410000 */
[----:B------:R-:W-:Y:S01]  /*b1b0*/  PRMT R140, R117, 0x7632, R140 ;  /* 0x00007632758c7816 */ /* 0x000fe2000000008c */
[----:B------:R-:W-:Y:S02]  /*b1c0*/  IMAD.MOV.U32 R117, RZ, RZ, R2 ;  /* 0x000000ffff757224 */ /* 0x000fe400078e0002 */
        /* <DEDUP_REMOVED lines=14> */
.L_x_2463:
        /* <DEDUP_REMOVED lines=13> */
.L_x_2465:
[----:B------:R-:W-:Y:S05]  /*b380*/  BSYNC.RECONVERGENT B3 ;  /* 0x0000000000037941 */ /* 0x000fea0003800200 */
.L_x_2464:
        /* <DEDUP_REMOVED lines=44> */
.L_x_2462:
[----:B------:R-:W-:Y:S05]  /*b650*/  BSYNC.RECONVERGENT B2 ;  /* 0x0000000000027941 */ /* 0x000fea0003800200 */
.L_x_2461:
[----:B------:R-:W-:Y:S01]  /*b660*/  I2FP.F32.U32 R116, R117 ;  /* 0x0000007500747245 */ /* 0x000fe20000201000 */
[----:B------:R-:W-:Y:S01]  /*b670*/  IMAD.U32 R124, R49, 0x10000, RZ ;  /* 0x00010000317c7824 */ /* 0x000fe200078e00ff */
[----:B------:R-:W-:Y:S01]  /*b680*/  BSSY.RECONVERGENT B2, `(.L_x_2466) ;  /* 0x0000052000027945 */ /* 0x000fe20003800200 */
[----:B------:R-:W-:Y:S01]  /*b690*/  @P1 IMAD.U32 R158, R45, 0x10000, RZ ;  /* 0x000100002d9e1824 */ /* 0x000fe200078e00ff */
[----:B------:R-:W-:Y:S01]  /*b6a0*/  MOV R137, 0x2 ;  /* 0x0000000200897802 */ /* 0x000fe20000000f00 */
[----:B------:R-:W-:Y:S01]  /*b6b0*/  FFMA.FTZ R117, R116, R197, 1.1641532182693481445e-10 ;  /* 0x2f00000074757423 */ /* 0x000fe200000100c5 */
[----:B------:R-:W-:-:S04]  /*b6c0*/  FMUL.FTZ R124, R124, R213 ;  /* 0x000000d57c7c7220 */ /* 0x000fc80000410000 */
[----:B------:R-:W-:Y:S01]  /*b6d0*/  FSETP.GTU.FTZ.AND P2, PT, R117, R214, PT ;  /* 0x000000d67500720b */ /* 0x000fe20003f5c000 */
[----:B------:R-:W-:-:S03]  /*b6e0*/  IMAD.MOV.U32 R117, RZ, RZ, R2 ;  /* 0x000000ffff757224 */ /* 0x000fc600078e0002 */
[----:B------:R-:W-:Y:S02]  /*b6f0*/  FSEL R124, R124, RZ, !P2 ;  /* 0x000000ff7c7c7208 */ /* 0x000fe40005000000 */
[----:B------:R-:W-:Y:S02]  /*b700*/  SEL R116, RZ, 0x1, P2 ;  /* 0x00000001ff747807 */ /* 0x000fe40001000000 */
[----:B------:R-:W-:Y:S01]  /*b710*/  ISETP.NE.AND P2, PT, R136, 0x1, PT ;  /* 0x000000018800780c */ /* 0x000fe20003f45270 */
[----:B------:R-:W-:-:S04]  /*b720*/  FADD.FTZ R135, R135, R124 ;  /* 0x0000007c87877221 */ /* 0x000fc80000010000 */
        /* <DEDUP_REMOVED lines=13> */
.L_x_2468:
        /* <DEDUP_REMOVED lines=13> */
.L_x_2470:
[----:B------:R-:W-:Y:S05]  /*b8d0*/  BSYNC.RECONVERGENT B3 ;  /* 0x0000000000037941 */ /* 0x000fea0003800200 */
.L_x_2469:
        /* <DEDUP_REMOVED lines=44> */
.L_x_2467:
[----:B------:R-:W-:Y:S05]  /*bba0*/  BSYNC.RECONVERGENT B2 ;  /* 0x0000000000027941 */ /* 0x000fea0003800200 */
.L_x_2466:
[----:B------:R-:W-:Y:S01]  /*bbb0*/  I2FP.F32.U32 R116, R117 ;  /* 0x0000007500747245 */ /* 0x000fe20000201000 */
[----:B------:R-:W-:Y:S01]  /*bbc0*/  IMAD.U32 R140, R140, 0x10000, RZ ;  /* 0x000100008c8c7824 */ /* 0x000fe200078e00ff */
[----:B------:R-:W-:Y:S01]  /*bbd0*/  LOP3.LUT R127, R127, 0xfffffffd, RZ, 0xc0, !PT ;  /* 0xfffffffd7f7f7812 */ /* 0x000fe200078ec0ff */
[----:B------:R-:W-:Y:S01]  /*bbe0*/  BSSY.RECONVERGENT B2, `(.L_x_2471) ;  /* 0x000004d000027945 */ /* 0x000fe20003800200 */
[----:B------:R-:W-:Y:S02]  /*bbf0*/  IMAD.MOV.U32 R138, RZ, RZ, 0x2 ;  /* 0x00000002ff8a7424 */ /* 0x000fe400078e00ff */
        /* <DEDUP_REMOVED lines=17> */
.L_x_2473:
        /* <DEDUP_REMOVED lines=13> */
.L_x_2475:
[----:B------:R-:W-:Y:S05]  /*bde0*/  BSYNC.RECONVERGENT B3 ;  /* 0x0000000000037941 */ /* 0x000fea0003800200 */
.L_x_2474:
        /* <DEDUP_REMOVED lines=44> */
.L_x_2472:
[----:B------:R-:W-:Y:S05]  /*c0b0*/  BSYNC.RECONVERGENT B2 ;  /* 0x0000000000027941 */ /* 0x000fea0003800200 */
.L_x_2471:
[----:B------:R-:W-:Y:S01]  /*c0c0*/  PRMT R117, R49, 0x7632, R117 ;  /* 0x0000763231757816 */ /* 0x000fe20000000075 */
[----:B------:R-:W-:Y:S01]  /*c0d0*/  BSSY.RECONVERGENT B2, `(.L_x_2476) ;  /* 0x0000054000027945 */ /* 0x000fe20003800200 */
[----:B------:R-:W-:Y:S01]  /*c0e0*/  I2FP.F32.U32 R116, R124 ;  /* 0x0000007c00747245 */ /* 0x000fe20000201000 */
[----:B------:R-:W-:Y:S02]  /*c0f0*/  IMAD.MOV.U32 R139, RZ, RZ, 0x2 ;  /* 0x00000002ff8b7424 */ /* 0x000fe400078e00ff */
[----:B------:R-:W-:Y:S02]  /*c100*/  IMAD.U32 R124, R117, 0x10000, RZ ;  /* 0x00010000757c7824 */ /* 0x000fe400078e00ff */
[----:B------:R-:W-:Y:S01]  /*c110*/  FFMA.FTZ R117, R116, R197, 1.1641532182693481445e-10 ;  /* 0x2f00000074757423 */ /* 0x000fe200000100c5 */
[----:B------:R-:W-:Y:S01]  /*c120*/  @P1 PRMT R116, R45, 0x7632, R116 ;  /* 0x000076322d741816 */ /* 0x000fe20000000074 */
[----:B------:R-:W-:-:S03]  /*c130*/  FMUL.FTZ R124, R124, R213 ;  /* 0x000000d57c7c7220 */ /* 0x000fc60000410000 */
[----:B------:R-:W-:Y:S02]  /*c140*/  FSETP.GTU.FTZ.AND P2, PT, R117, R214, PT ;  /* 0x000000d67500720b */ /* 0x000fe40003f5c000 */
[----:B------:R-:W-:Y:S02]  /*c150*/  @P1 SHF.L.U32 R117, R116, 0x10, RZ ;  /* 0x0000001074751819 */ /* 0x000fe400000006ff */
        /* <DEDUP_REMOVED lines=17> */
.L_x_2478:
        /* <DEDUP_REMOVED lines=13> */
.L_x_2480:
[----:B------:R-:W-:Y:S05]  /*c340*/  BSYNC.RECONVERGENT B3 ;  /* 0x0000000000037941 */ /* 0x000fea0003800200 */
.L_x_2479:
        /* <DEDUP_REMOVED lines=44> */
.L_x_2477:
[----:B------:R-:W-:Y:S05]  /*c610*/  BSYNC.RECONVERGENT B2 ;  /* 0x0000000000027941 */ /* 0x000fea0003800200 */
.L_x_2476:
[----:B------:R-:W-:Y:S01]  /*c620*/  I2FP.F32.U32 R116, R117 ;  /* 0x0000007500747245 */ /* 0x000fe20000201000 */
[----:B------:R-:W-:Y:S01]  /*c630*/  IMAD.U32 R124, R118, 0x10000, RZ ;  /* 0x00010000767c7824 */ /* 0x000fe200078e00ff */
[----:B------:R-:W-:Y:S01]  /*c640*/  ISETP.NE.AND P3, PT, R139, 0x1, PT ;  /* 0x000000018b00780c */ /* 0x000fe20003f65270 */
        /* <DEDUP_REMOVED lines=18> */
.L_x_2483:
        /* <DEDUP_REMOVED lines=13> */
.L_x_2485:
[----:B------:R-:W-:Y:S05]  /*c840*/  BSYNC.RECONVERGENT B3 ;  /* 0x0000000000037941 */ /* 0x000fea0003800200 */
.L_x_2484:
        /* <DEDUP_REMOVED lines=44> */
.L_x_2482:
[----:B------:R-:W-:Y:S05]  /*cb10*/  BSYNC.RECONVERGENT B2 ;  /* 0x0000000000027941 */ /* 0x000fea0003800200 */
.L_x_2481:
[----:B------:R-:W-:Y:S01]  /*cb20*/  I2FP.F32.U32 R116, R138 ;  /* 0x0000008a00747245 */ /* 0x000fe20000201000 */
[----:B------:R-:W-:Y:S01]  /*cb30*/  IMAD.U32 R124, R50, 0x10000, RZ ;  /* 0x00010000327c7824 */ /* 0x000fe200078e00ff */
[----:B------:R-:W-:Y:S01]  /*cb40*/  BSSY.RECONVERGENT B2, `(.L_x_2486) ;  /* 0x0000052000027945 */ /* 0x000fe20003800200 */
[----:B------:R-:W-:Y:S02]  /*cb50*/  @P1 IMAD.U32 R138, R46, 0x10000, RZ ;  /* 0x000100002e8a1824 */ /* 0x000fe400078e00ff */
        /* <DEDUP_REMOVED lines=10> */
[----:B------:R-:W-:Y:S02]  /*cc00*/  MOV R138, 0x2 ;  /* 0x00000002008a7802 */ /* 0x000fe40000000f00 */
[----:B------:R-:W-:Y:S02]  /*cc10*/  PRMT R137, R116, 0x7610, R137 ;  /* 0x0000761074897816 */ /* 0x000fe40000000089 */
        /* <DEDUP_REMOVED lines=10> */
.L_x_2488:
        /* <DEDUP_REMOVED lines=13> */
.L_x_2490:
[----:B------:R-:W-:Y:S05]  /*cd90*/  BSYNC.RECONVERGENT B3 ;  /* 0x0000000000037941 */ /* 0x000fea0003800200 */
.L_x_2489:
        /* <DEDUP_REMOVED lines=44> */
.L_x_2487:
[----:B------:R-:W-:Y:S05]  /*d060*/  BSYNC.RECONVERGENT B2 ;  /* 0x0000000000027941 */ /* 0x000fea0003800200 */
.L_x_2486:
[----:B------:R-:W-:Y:S01]  /*d070*/  I2FP.F32.U32 R116, R117 ;  /* 0x0000007500747245 */ /* 0x000fe20000201000 */
[----:B------:R-:W-:Y:S01]  /*d080*/  IMAD.U32 R118, R118, 0x10000, RZ ;  /* 0x0001000076767824 */ /* 0x000fe200078e00ff */
[----:B------:R-:W-:Y:S01]  /*d090*/  ISETP.NE.AND P4, PT, R138, 0x1, PT ;  /* 0x000000018a00780c */ /* 0x000fe20003f85270 */
[----:B------:R-:W-:Y:S01]  /*d0a0*/  BSSY.RECONVERGENT B2, `(.L_x_2491) ;  /* 0x000004b000027945 */ /* 0x000fe20003800200 */
[----:B------:R-:W-:Y:S02]  /*d0b0*/  IMAD.MOV.U32 R183, RZ, RZ, 0x2 ;  /* 0x00000002ffb77424 */ /* 0x000fe400078e00ff */
        /* <DEDUP_REMOVED lines=15> */
.L_x_2493:
        /* <DEDUP_REMOVED lines=13> */
.L_x_2495:
[----:B------:R-:W-:Y:S05]  /*d280*/  BSYNC.RECONVERGENT B3 ;  /* 0x0000000000037941 */ /* 0x000fea0003800200 */
.L_x_2494:
        /* <DEDUP_REMOVED lines=44> */
.L_x_2492:
[----:B------:R-:W-:Y:S05]  /*d550*/  BSYNC.RECONVERGENT B2 ;  /* 0x0000000000027941 */ /* 0x000fea0003800200 */
.L_x_2491:
[----:B------:R-:W-:Y:S01]  /*d560*/  PRMT R117, R50, 0x7632, R117 ;  /* 0x0000763232757816 */ /* 0x000fe20000000075 */
[----:B------:R-:W-:Y:S01]  /*d570*/  BSSY.RECONVERGENT B2, `(.L_x_2496) ;  /* 0x0000054000027945 */ /* 0x000fe20003800200 */
[----:B------:R-:W-:-:S03]  /*d580*/  I2FP.F32.U32 R116, R124 ;  /* 0x0000007c00747245 */ /* 0x000fc60000201000 */
[----:B------:R-:W-:Y:S02]  /*d590*/  IMAD.U32 R124, R117, 0x10000, RZ ;  /* 0x00010000757c7824 */ /* 0x000fe400078e00ff */
[----:B------:R-:W-:Y:S01]  /*d5a0*/  FFMA.FTZ R117, R116, R197, 1.1641532182693481445e-10 ;  /* 0x2f00000074757423 */ /* 0x000fe200000100c5 */
[----:B------:R-:W-:Y:S01]  /*d5b0*/  @P1 PRMT R116, R46, 0x7632, R116 ;  /* 0x000076322e741816 */ /* 0x000fe20000000074 */
[----:B------:R-:W-:-:S03]  /*d5c0*/  FMUL.FTZ R124, R124, R213 ;  /* 0x000000d57c7c7220 */ /* 0x000fc60000410000 */
[----:B------:R-:W-:Y:S02]  /*d5d0*/  FSETP.GTU.FTZ.AND P4, PT, R117, R214, PT ;  /* 0x000000d67500720b */ /* 0x000fe40003f9c000 */
[----:B------:R-:W-:Y:S02]  /*d5e0*/  @P1 SHF.L.U32 R117, R116, 0x10, RZ ;  /* 0x0000001074751819 */ /* 0x000fe400000006ff */
[----:B------:R-:W-:Y:S01]  /*d5f0*/  FSEL R139, R124, RZ, !P4 ;  /* 0x000000ff7c8b7208 */ /* 0x000fe20006000000 */
[----:B------:R-:W-:Y:S01]  /*d600*/  IMAD.MOV.U32 R124, RZ, RZ, 0x2 ;  /* 0x00000002ff7c7424 */ /* 0x000fe200078e00ff */
        /* <DEDUP_REMOVED lines=16> */
.L_x_2498:
        /* <DEDUP_REMOVED lines=13> */
.L_x_2500:
[----:B------:R-:W-:Y:S05]  /*d7e0*/  BSYNC.RECONVERGENT B3 ;  /* 0x0000000000037941 */ /* 0x000fea0003800200 */
.L_x_2499:
        /* <DEDUP_REMOVED lines=44> */
.L_x_2497:
[----:B------:R-:W-:Y:S05]  /*dab0*/  BSYNC.RECONVERGENT B2 ;  /* 0x0000000000027941 */ /* 0x000fea0003800200 */
.L_x_2496:
[----:B------:R-:W-:Y:S01]  /*dac0*/  I2FP.F32.U32 R116, R117 ;  /* 0x0000007500747245 */ /* 0x000fe20000201000 */
[C---:B------:R-:W-:Y:S01]  /*dad0*/  IMAD.U32 R118, R119.reuse, 0x10000, RZ ;  /* 0x0001000077767824 */ /* 0x040fe200078e00ff */
        /* <DEDUP_REMOVED lines=19> */
.L_x_2503:
        /* <DEDUP_REMOVED lines=13> */
.L_x_2505:
[----:B------:R-:W-:Y:S05]  /*dce0*/  BSYNC.RECONVERGENT B3 ;  /* 0x0000000000037941 */ /* 0x000fea0003800200 */
.L_x_2504:
        /* <DEDUP_REMOVED lines=37> */
[----:B------:R-:W-:-:S04]  /*df40*/  IMAD.WIDE.U32 R124, R124, -0x326172a9, RZ ;  /* 0xcd9e8d577c7c7825 */ /* 0x000fc800078e00ff */
[----:B------:R-:W-:Y:S01]  /*df50*/  IMAD.WIDE.U32 R116, R116, -0x2daee0ad, RZ ;  /* 0xd2511f5374747825 */ /* 0x000fe200078e00ff */
[----:B------:R-:W-:-:S03]  /*df60*/  LOP3.LUT R125, R208, UR27, R125, 0x96, !PT ;  /* 0x0000001bd07d7c12 */ /* 0x000fc6000f8e967d */
[----:B------:R-:W-:Y:S02]  /*df70*/  HFMA2 R208, -RZ, RZ, 0, 0 ;  /* 0x00000000ffd07431 */ /* 0x000fe400000001ff */
[----:B------:R-:W-:Y:S01]  /*df80*/  IMAD.MOV.U32 R2, RZ, RZ, R124 ;  /* 0x000000ffff027224 */ /* 0x000fe200078e007c */
[----:B------:R-:W-:Y:S01]  /*df90*/  LOP3.LUT R126, R118, UR28, R117, 0x96, !PT ;  /* 0x0000001c767e7c12 */ /* 0x000fe2000f8e9675 */
[----:B------:R-:W-:-:S07]  /*dfa0*/  IMAD.MOV.U32 R210, RZ, RZ, R116 ;  /* 0x000000ffffd27224 */ /* 0x000fce00078e0074 */
.L_x_2502:
[----:B------:R-:W-:Y:S05]  /*dfb0*/  BSYNC.RECONVERGENT B2 ;  /* 0x0000000000027941 */ /* 0x000fea0003800200 */
.L_x_2501:
        /* <DEDUP_REMOVED lines=26> */
.L_x_2508:
        /* <DEDUP_REMOVED lines=13> */
.L_x_2510:
[----:B------:R-:W-:Y:S05]  /*e230*/  BSYNC.RECONVERGENT B3 ;  /* 0x0000000000037941 */ /* 0x000fea0003800200 */
.L_x_2509:
        /* <DEDUP_REMOVED lines=44> */
.L_x_2507:
[----:B------:R-:W-:Y:S05]  /*e500*/  BSYNC.RECONVERGENT B2 ;  /* 0x0000000000027941 */ /* 0x000fea0003800200 */
.L_x_2506:
        /* <DEDUP_REMOVED lines=20> */
.L_x_2513:
[----:B------:R-:W-:Y:S01]  /*e650*/  IADD3 R128, PT, PT, R128, 0x1, RZ ;  /* 0x0000000180807810 */ /* 0x000fe20007ffe0ff */
[----:B------:R-:W-:Y:S03]  /*e660*/  BSSY.RECONVERGENT B3, `(.L_x_2514) ;  /* 0x000000e000037945 */ /* 0x000fe60003800200 */
[C---:B------:R-:W-:Y:S01]  /*e670*/  ISETP.NE.AND P6, PT, R128.reuse, RZ, PT ;  /* 0x000000ff8000720c */ /* 0x040fe20003fc5270 */
[----:B------:R-:W-:-:S12]  /*e680*/  IMAD.WIDE.U32 R208, R128, -0x2daee0ad, RZ ;  /* 0xd2511f5380d07825 */ /* 0x000fd800078e00ff */
[----:B------:R-:W-:Y:S05]  /*e690*/  @P6 BRA `(.L_x_2515) ;  /* 0x0000000000286947 */ /* 0x000fea0003800000 */
[----:B------:R-:W-:Y:S01]  /*e6a0*/  VIADD R123, R123, 0x1 ;  /* 0x000000017b7b7836 */ /* 0x000fe20000000000 */
[----:B------:R-:W-:-:S04]  /*e6b0*/  P2R R2, PR, RZ, 0x1 ;  /* 0x00000001ff027803 */ /* 0x000fc80000000000 */
[----:B------:R-:W-:-:S13]  /*e6c0*/  ISETP.NE.AND P6, PT, R123, RZ, PT ;  /* 0x000000ff7b00720c */ /* 0x000fda0003fc5270 */
[----:B------:R-:W-:Y:S02]  /*e6d0*/  @!P6 VIADD R131, R131, 0x1 ;  /* 0x000000018383e836 */ /* 0x000fe40000000000 */
[----:B------:R-:W-:Y:S02]  /*e6e0*/  @!P6 VIADD R116, R3, 0x1 ;  /* 0x000000010374e836 */ /* 0x000fe40000000000 */
[----:B------:R-:W-:Y:S01]  /*e6f0*/  @!P6 IMAD.MOV.U32 R123, RZ, RZ, RZ ;  /* 0x000000ffff7be224 */ /* 0x000fe200078e00ff */
[----:B------:R-:W-:-:S13]  /*e700*/  ISETP.NE.AND P0, PT, R131, RZ, !P6 ;  /* 0x000000ff8300720c */ /* 0x000fda0007705270 */
[----:B------:R-:W-:Y:S02]  /*e710*/  @P0 IADD3 R116, PT, PT, R3, RZ, RZ ;  /* 0x000000ff03740210 */ /* 0x000fe40007ffe0ff */
[----:B------:R-:W-:-:S03]  /*e720*/  ISETP.NE.AND P0, PT, R2, RZ, PT ;  /* 0x000000ff0200720c */ /* 0x000fc60003f05270 */
[----:B------:R-:W-:-:S10]  /*e730*/  @!P6 IMAD.MOV.U32 R3, RZ, RZ, R116 ;  /* 0x000000ffff03e224 */ /* 0x000fd400078e0074 */
.L_x_2515:
[----:B------:R-:W-:Y:S05]  /*e740*/  BSYNC.RECONVERGENT B3 ;  /* 0x0000000000037941 */ /* 0x000fea0003800200 */
.L_x_2514:
        /* <DEDUP_REMOVED lines=35> */
[----:B------:R-:W-:Y:S02]  /*e980*/  MOV R119, R210 ;  /* 0x000000d200777202 */ /* 0x000fe40000000f00 */
        /* <DEDUP_REMOVED lines=8> */
.L_x_2512:
[----:B------:R-:W-:Y:S05]  /*ea10*/  BSYNC.RECONVERGENT B2 ;  /* 0x0000000000027941 */ /* 0x000fea0003800200 */
.L_x_2511:
[----:B------:R-:W-:Y:S02]  /*ea20*/  I2FP.F32.U32 R116, R119 ;  /* 0x0000007700747245 */ /* 0x000fe40000201000 */
[----:B------:R-:W-:-:S03]  /*ea30*/  PRMT R117, R51, 0x7632, R117 ;  /* 0x0000763233757816 */ /* 0x000fc60000000075 */
[----:B------:R-:W-:Y:S01]  /*ea40*/  FFMA.FTZ R197, R116, R197, 1.1641532182693481445e-10 ;  /* 0x2f00000074c57423 */ /* 0x000fe200000100c5 */
[----:B------:R-:W-:Y:S01]  /*ea50*/  @P1 PRMT R116, R47, 0x7632, R116 ;  /* 0x000076322f741816 */ /* 0x000fe20000000074 */
[----:B------:R-:W-:Y:S01]  /*ea60*/  IMAD.U32 R118, R117, 0x10000, RZ ;  /* 0x0001000075767824 */ /* 0x000fe200078e00ff */
[----:B------:R-:W-:Y:S02]  /*ea70*/  PRMT R117, R212, 0x5410, R140 ;  /* 0x00005410d4757816 */ /* 0x000fe4000000008c */
[----:B------:R-:W-:Y:S01]  /*ea80*/  FSETP.GTU.FTZ.AND P6, PT, R197, R214, PT ;  /* 0x000000d6c500720b */ /* 0x000fe20003fdc000 */
[----:B------:R-:W-:Y:S01]  /*ea90*/  FMUL.FTZ R118, R118, R213 ;  /* 0x000000d576767220 */ /* 0x000fe20000410000 */
[----:B------:R-:W-:-:S04]  /*eaa0*/  @P1 SHF.L.U32 R116, R116, 0x10, RZ ;  /* 0x0000001074741819 */ /* 0x000fc800000006ff */
[----:B------:R-:W-:-:S05]  /*eab0*/  FSEL R118, R118, RZ, !P6 ;  /* 0x000000ff76767208 */ /* 0x000fca0007000000 */
[----:B------:R-:W-:Y:S01]  /*eac0*/  FADD.FTZ R217, R217, R118 ;  /* 0x00000076d9d97221 */ /* 0x000fe20000010000 */
[----:B------:R-:W-:-:S03]  /*ead0*/  PRMT R118, R216, 0x5410, R215 ;  /* 0x00005410d8767816 */ /* 0x000fc600000000d7 */
        /* <DEDUP_REMOVED lines=8> */
.L_x_2435:
        /* <DEDUP_REMOVED lines=16> */
.L_x_2519:
        /* <DEDUP_REMOVED lines=13> */
.L_x_2521:
[----:B------:R-:W-:Y:S05]  /*ed30*/  BSYNC.RECONVERGENT B3 ;  /* 0x0000000000037941 */ /* 0x000fea0003800200 */
.L_x_2520:
        /* <DEDUP_REMOVED lines=42> */
[----:B------:R-:W-:-:S07]  /*efe0*/  LOP3.LUT R126, R124, UR28, R211, 0x96, !PT ;  /* 0x0000001c7c7e7c12 */ /* 0x000fce000f8e96d3 */
.L_x_2518:
[----:B------:R-:W-:Y:S05]  /*eff0*/  BSYNC.RECONVERGENT B2 ;  /* 0x0000000000027941 */ /* 0x000fea0003800200 */
.L_x_2517:
        /* <DEDUP_REMOVED lines=10> */
[----:B------:R-:W-:Y:S01]  /*f0a0*/  PRMT R116, R116, 0x7632, R116 ;  /* 0x0000763274747816 */ /* 0x000fe20000000074 */
[----:B0-----:R-:W-:Y:S01]  /*f0b0*/  FMUL.FTZ R158, R158, R215 ;  /* 0x000000d79e9e7220 */ /* 0x001fe20000410000 */
[----:B-1----:R-:W-:-:S04]  /*f0c0*/  FSETP.GTU.FTZ.AND P2, PT, R141, R214, PT ;  /* 0x000000d68d00720b */ /* 0x002fc80003f5c000 */
[----:B------:R-:W-:Y:S01]  /*f0d0*/  FSEL R141, R158, RZ, !P2 ;  /* 0x000000ff9e8d7208 */ /* 0x000fe20005000000 */
[----:B------:R-:W-:Y:S01]  /*f0e0*/  HFMA2 R158, -RZ, RZ, 0, 1.1920928955078125e-07 ;  /* 0x00000002ff9e7431 */ /* 0x000fe200000001ff */
        /* <DEDUP_REMOVED lines=14> */
.L_x_2524:
        /* <DEDUP_REMOVED lines=13> */
.L_x_2526:
[----:B------:R-:W-:Y:S05]  /*f2a0*/  BSYNC.RECONVERGENT B3 ;  /* 0x0000000000037941 */ /* 0x000fea0003800200 */
.L_x_2525:
        /* <DEDUP_REMOVED lines=44> */
.L_x_2523:
[----:B------:R-:W-:Y:S05]  /*f570*/  BSYNC.RECONVERGENT B2 ;  /* 0x0000000000027941 */ /* 0x000fea0003800200 */
.L_x_2522:
[----:B------:R-:W-:Y:S01]  /*f580*/  I2FP.F32.U32 R124, R124 ;  /* 0x0000007c007c7245 */ /* 0x000fe20000201000 */
[----:B------:R-:W-:Y:S01]  /*f590*/  IMAD.U32 R116, R116, 0x10000, RZ ;  /* 0x0001000074747824 */ /* 0x000fe200078e00ff */
[----:B------:R-:W-:Y:S01]  /*f5a0*/  ISETP.NE.AND P2, PT, R158, 0x1, PT ;  /* 0x000000019e00780c */ /* 0x000fe20003f45270 */
[----:B------:R-:W-:Y:S01]  /*f5b0*/  BSSY.RECONVERGENT B2, `(.L_x_2527) ;  /* 0x0000051000027945 */ /* 0x000fe20003800200 */
[----:B------:R-:W-:Y:S01]  /*f5c0*/  LOP3.LUT R127, R127, 0xfffffff7, RZ, 0xc0, !PT ;  /* 0xfffffff77f7f7812 */ /* 0x000fe200078ec0ff */
[----:B------:R-:W-:Y:S01]  /*f5d0*/  FFMA.FTZ R159, R124, R197, 1.1641532182693481445e-10 ;  /* 0x2f0000007c9f7423 */ /* 0x000fe200000100c5 */
[----:B------:R-:W-:Y:S01]  /*f5e0*/  FMUL.FTZ R116, R116, R215 ;  /* 0x000000d774747220 */ /* 0x000fe20000410000 */
[----:B------:R-:W-:Y:S01]  /*f5f0*/  @P1 PRMT R124, R44, 0x7632, R124 ;  /* 0x000076322c7c1816 */ /* 0x000fe2000000007c */
[----:B------:R-:W-:Y:S02]  /*f600*/  IMAD.MOV.U32 R166, RZ, RZ, 0x2 ;  /* 0x00000002ffa67424 */ /* 0x000fe400078e00ff */
[----:B------:R-:W-:-:S02]  /*f610*/  FSETP.GTU.FTZ.AND P3, PT, R159, R214, PT ;  /* 0x000000d69f00720b */ /* 0x000fc40003f7c000 */
[----:B------:R-:W-:Y:S02]  /*f620*/  @P1 IMAD.U32 R124, R124, 0x10000, RZ ;  /* 0x000100007c7c1824 */ /* 0x000fe400078e00ff */
[----:B------:R-:W-:Y:S02]  /*f630*/  FSEL R159, R116, RZ, !P3 ;  /* 0x000000ff749f7208 */ /* 0x000fe40005800000 */
[----:B------:R-:W-:Y:S02]  /*f640*/  PLOP3.LUT P3, PT, P3, PT, PT, 0x8, 0x80 ;  /* 0x000000000080781c */ /* 0x000fe40001f6e170 */
[----:B------:R-:W-:Y:S01]  /*f650*/  MOV R116, R2 ;  /* 0x0000000200747202 */ /* 0x000fe20000000f00 */
[----:B------:R-:W-:-:S05]  /*f660*/  @P1 FADD.FTZ R159, R124, R159 ;  /* 0x0000009f7c9f1221 */ /* 0x000fca0000010000 */
        /* <DEDUP_REMOVED lines=11> */
.L_x_2529:
        /* <DEDUP_REMOVED lines=13> */
.L_x_2531:
[----:B------:R-:W-:Y:S05]  /*f7f0*/  BSYNC.RECONVERGENT B3 ;  /* 0x0000000000037941 */ /* 0x000fea0003800200 */
.L_x_2530:
        /* <DEDUP_REMOVED lines=44> */
.L_x_2528:
[----:B------:R-:W-:Y:S05]  /*fac0*/  BSYNC.RECONVERGENT B2 ;  /* 0x0000000000027941 */ /* 0x000fea0003800200 */
.L_x_2527:
[----:B------:R-:W-:Y:S01]  /*fad0*/  I2FP.F32.U32 R116, R116 ;  /* 0x0000007400747245 */ /* 0x000fe20000201000 */
[----:B------:R-:W-:Y:S01]  /*fae0*/  BSSY.RECONVERGENT B2, `(.L_x_2532) ;  /* 0x0000053000027945 */ /* 0x000fe20003800200 */
[----:B------:R-:W-:Y:S01]  /*faf0*/  SHF.L.U32 R124, R117, 0x10, RZ ;  /* 0x00000010757c7819 */ /* 0x000fe200000006ff */
[----:B------:R-:W-:Y:S01]  /*fb00*/  IMAD.MOV.U32 R182, RZ, RZ, 0x2 ;  /* 0x00000002ffb67424 */ /* 0x000fe200078e00ff */
[----:B------:R-:W-:Y:S01]  /*fb10*/  LOP3.LUT R127, R127, 0xfffffffb, RZ, 0xc0, !PT ;  /* 0xfffffffb7f7f7812 */ /* 0x000fe200078ec0ff */
[----:B------:R-:W-:Y:S01]  /*fb20*/  FFMA.FTZ R167, R116, R197, 1.1641532182693481445e-10 ;  /* 0x2f00000074a77423 */ /* 0x000fe200000100c5 */
[----:B------:R-:W-:Y:S01]  /*fb30*/  PRMT R208, R117, 0x7632, R208 ;  /* 0x0000763275d07816 */ /* 0x000fe200000000d0 */
[----:B------:R-:W-:Y:S01]  /*fb40*/  FMUL.FTZ R124, R124, R215 ;  /* 0x000000d77c7c7220 */ /* 0x000fe20000410000 */
[----:B------:R-:W-:Y:S02]  /*fb50*/  IMAD.MOV.U32 R117, RZ, RZ, R2 ;  /* 0x000000ffff757224 */ /* 0x000fe400078e0002 */
[----:B------:R-:W-:Y:S01]  /*fb60*/  FSETP.GTU.FTZ.AND P2, PT, R167, R214, PT ;  /* 0x000000d6a700720b */ /* 0x000fe20003f5c000 */
[----:B------:R-:W-:-:S03]  /*fb70*/  @P1 IMAD.U32 R167, R45, 0x10000, RZ ;  /* 0x000100002da71824 */ /* 0x000fc600078e00ff */
[----:B------:R-:W-:Y:S02]  /*fb80*/  FSEL R158, R124, RZ, !P2 ;  /* 0x000000ff7c9e7208 */ /* 0x000fe40005000000 */
[----:B------:R-:W-:Y:S02]  /*fb90*/  PLOP3.LUT P3, PT, P2, PT, PT, 0x8, 0x80 ;  /* 0x000000000080781c */ /* 0x000fe4000176e170 */
[----:B------:R-:W-:Y:S01]  /*fba0*/  ISETP.NE.AND P2, PT, R166, 0x1, PT ;  /* 0x00000001a600780c */ /* 0x000fe20003f45270 */
[----:B------:R-:W-:-:S05]  /*fbb0*/  @P1 FADD.FTZ R158, R167, R158 ;  /* 0x0000009ea79e1221 */ /* 0x000fca0000010000 */
[----:B------:R-:W-:-:S05]  /*fbc0*/  F2FP.BF16.F32.PACK_AB R212, RZ, R158 ;  /* 0x0000009effd4723e */ /* 0x000fca00000010ff */
        /* <DEDUP_REMOVED lines=10> */
.L_x_2534:
        /* <DEDUP_REMOVED lines=13> */
.L_x_2536:
[----:B------:R-:W-:Y:S05]  /*fd40*/  BSYNC.RECONVERGENT B3 ;  /* 0x0000000000037941 */ /* 0x000fea0003800200 */
.L_x_2535:
        /* <DEDUP_REMOVED lines=44> */
.L_x_2533:
[----:B------:R-:W-:Y:S05]  /*10010*/  BSYNC.RECONVERGENT B2 ;  /* 0x0000000000027941 */ /* 0x000fea0003800200 */
.L_x_2532:
[----:B------:R-:W-:Y:S01]  /*10020*/  I2FP.F32.U32 R116, R117 ;  /* 0x0000007500747245 */ /* 0x000fe20000201000 */
[----:B------:R-:W-:Y:S01]  /*10030*/  IMAD.U32 R208, R208, 0x10000, RZ ;  /* 0x00010000d0d07824 */ /* 0x000fe200078e00ff */
[----:B------:R-:W-:Y:S01]  /*10040*/  @P1 PRMT R124, R45, 0x7632, R124 ;  /* 0x000076322d7c1816 */ /* 0x000fe2000000007c */
[----:B------:R-:W-:Y:S01]  /*10050*/  BSSY.RECONVERGENT B2, `(.L_x_2537) ;  /* 0x0000051000027945 */ /* 0x000fe20003800200 */
[----:B------:R-:W-:Y:S01]  /*10060*/  LOP3.LUT R127, R127, 0xfffffffd, RZ, 0xc0, !PT ;  /* 0xfffffffd7f7f7812 */ /* 0x000fe200078ec0ff */
[----:B------:R-:W-:Y:S01]  /*10070*/  FFMA.FTZ R117, R116, R197, 1.1641532182693481445e-10 ;  /* 0x2f00000074757423 */ /* 0x000fe200000100c5 */
[----:B------:R-:W-:Y:S01]  /*10080*/  FMUL.FTZ R208, R208, R215 ;  /* 0x000000d7d0d07220 */ /* 0x000fe20000410000 */
[----:B------:R-:W-:Y:S01]  /*10090*/  @P1 SHF.L.U32 R167, R124, 0x10, RZ ;  /* 0x000000107ca71819 */ /* 0x000fe200000006ff */
[----:B------:R-:W-:Y:S02]  /*100a0*/  IMAD.MOV.U32 R183, RZ, RZ, 0x2 ;  /* 0x00000002ffb77424 */ /* 0x000fe400078e00ff */
[----:B------:R-:W-:Y:S01]  /*100b0*/  FSETP.GTU.FTZ.AND P2, PT, R117, R214, PT ;  /* 0x000000d67500720b */ /* 0x000fe20003f5c000 */
[----:B------:R-:W-:-:S03]  /*100c0*/  IMAD.MOV.U32 R117, RZ, RZ, R2 ;  /* 0x000000ffff757224 */ /* 0x000fc600078e0002 */
        /* <DEDUP_REMOVED lines=15> */
.L_x_2539:
        /* <DEDUP_REMOVED lines=13> */
.L_x_2541:
[----:B------:R-:W-:Y:S05]  /*10290*/  BSYNC.RECONVERGENT B3 ;  /* 0x0000000000037941 */ /* 0x000fea0003800200 */
.L_x_2540:
        /* <DEDUP_REMOVED lines=44> */
.L_x_2538:
[----:B------:R-:W-:Y:S05]  /*10560*/  BSYNC.RECONVERGENT B2 ;  /* 0x0000000000027941 */ /* 0x000fea0003800200 */
.L_x_2537:
[----:B------:R-:W-:Y:S01]  /*10570*/  I2FP.F32.U32 R116, R117 ;  /* 0x0000007500747245 */ /* 0x000fe20000201000 */
[----:B------:R-:W-:Y:S01]  /*10580*/  IMAD.U32 R124, R118, 0x10000, RZ ;  /* 0x00010000767c7824 */ /* 0x000fe200078e00ff */
[----:B------:R-:W-:Y:S01]  /*10590*/  ISETP.NE.AND P3, PT, R183, 0x1, PT ;  /* 0x00000001b700780c */ /* 0x000fe20003f65270 */
[----:B------:R-:W-:Y:S01]  /*105a0*/  BSSY.RECONVERGENT B2, `(.L_x_2542) ;  /* 0x000004f000027945 */ /* 0x000fe20003800200 */
[----:B------:R-:W-:Y:S02]  /*105b0*/  HFMA2 R208, -RZ, RZ, 0, 1.1920928955078125e-07 ;  /* 0x00000002ffd07431 */ /* 0x000fe400000001ff */
[----:B------:R-:W-:Y:S01]  /*105c0*/  FFMA.FTZ R117, R116, R197, 1.1641532182693481445e-10 ;  /* 0x2f00000074757423 */ /* 0x000fe200000100c5 */
[----:B------:R-:W-:Y:S01]  /*105d0*/  FMUL.FTZ R124, R124, R215 ;  /* 0x000000d77c7c7220 */ /* 0x000fe20000410000 */
[----:B------:R-:W-:Y:S01]  /*105e0*/  @P1 IMAD.U32 R116, R46, 0x10000, RZ ;  /* 0x000100002e741824 */ /* 0x000fe200078e00ff */
[----:B------:R-:W-:Y:S02]  /*105f0*/  PRMT R118, R118, 0x7632, R118 ;  /* 0x0000763276767816 */ /* 0x000fe40000000076 */
        /* <DEDUP_REMOVED lines=15> */
.L_x_2544:
        /* <DEDUP_REMOVED lines=13> */
.L_x_2546:
[----:B------:R-:W-:Y:S05]  /*107c0*/  BSYNC.RECONVERGENT B3 ;  /* 0x0000000000037941 */ /* 0x000fea0003800200 */
.L_x_2545:
        /* <DEDUP_REMOVED lines=44> */
.L_x_2543:
[----:B------:R-:W-:Y:S05]  /*10a90*/  BSYNC.RECONVERGENT B2 ;  /* 0x0000000000027941 */ /* 0x000fea0003800200 */
.L_x_2542:
        /* <DEDUP_REMOVED lines=9> */
[----:B------:R-:W-:-:S02]  /*10b30*/  FSETP.GTU.FTZ.AND P3, PT, R117, R214, PT ;  /* 0x000000d67500720b */ /* 0x000fc40003f7c000 */
[----:B------:R-:W-:Y:S02]  /*10b40*/  MOV R117, R2 ;  /* 0x0000000200757202 */ /* 0x000fe40000000f00 */
        /* <DEDUP_REMOVED lines=13> */
.L_x_2549:
        /* <DEDUP_REMOVED lines=13> */
.L_x_2551:
[----:B------:R-:W-:Y:S05]  /*10cf0*/  BSYNC.RECONVERGENT B3 ;  /* 0x0000000000037941 */ /* 0x000fea0003800200 */
.L_x_2550:
        /* <DEDUP_REMOVED lines=40> */
[----:B------:R-:W-:Y:S01]  /*10f80*/  IMAD.MOV.U32 R209, RZ, RZ, RZ ;  /* 0x000000ffffd17224 */ /* 0x000fe200078e00ff */
[----:B------:R-:W-:Y:S01]  /*10f90*/  LOP3.LUT R126, R124, UR28, R117, 0x96, !PT ;  /* 0x0000001c7c7e7c12 */ /* 0x000fe2000f8e9675 */
[----:B------:R-:W-:Y:S02]  /*10fa0*/  IMAD.MOV.U32 R117, RZ, RZ, R210 ;  /* 0x000000ffff757224 */ /* 0x000fe400078e00d2 */
[----:B------:R-:W-:-:S07]  /*10fb0*/  IMAD.MOV.U32 R210, RZ, RZ, R116 ;  /* 0x000000ffffd27224 */ /* 0x000fce00078e0074 */
.L_x_2548:
[----:B------:R-:W-:Y:S05]  /*10fc0*/  BSYNC.RECONVERGENT B2 ;  /* 0x0000000000027941 */ /* 0x000fea0003800200 */
.L_x_2547:
        /* <DEDUP_REMOVED lines=24> */
.L_x_2554:
        /* <DEDUP_REMOVED lines=13> */
.L_x_2556:
[----:B------:R-:W-:Y:S05]  /*11220*/  BSYNC.RECONVERGENT B3 ;  /* 0x0000000000037941 */ /* 0x000fea0003800200 */
.L_x_2555:
        /* <DEDUP_REMOVED lines=44> */
.L_x_2553:
[----:B------:R-:W-:Y:S05]  /*114f0*/  BSYNC.RECONVERGENT B2 ;  /* 0x0000000000027941 */ /* 0x000fea0003800200 */
.L_x_2552:
        /* <DEDUP_REMOVED lines=14> */
[----:B------:R-:W-:-:S07]  /*115e0*/  PRMT R119, R213, 0x5410, R119 ;  /* 0x00005410d5777816 */ /* 0x000fce0000000077 */
.L_x_2516:
        /* <DEDUP_REMOVED lines=23> */
[----:B0-----:R-:W-:Y:S01]  /*11760*/  IMAD.U32 R119, R139, 0x10000, RZ ;  /* 0x000100008b777824 */ /* 0x001fe200078e00ff */
[----:B------:R-:W0:Y:S01]  /*11770*/  LDC.64 R116, c[0x0][0x3b8] ;  /* 0x0000ee00ff747b82 */ /* 0x000e220000000a00 */
[----:B------:R-:W-:Y:S02]  /*11780*/  LOP3.LUT R118, R140, 0xffff, RZ, 0xc0, !PT ;  /* 0x0000ffff8c767812 */ /* 0x000fe400078ec0ff */
[----:B------:R-:W-:Y:S02]  /*11790*/  PRMT R205, R138, 0x7104, RZ ;  /* 0x000071048acd7816 */ /* 0x000fe400000000ff */
[----:B------:R-:W-:Y:S02]  /*117a0*/  LOP3.LUT R119, R119, 0xff0000, RZ, 0xc0, !PT ;  /* 0x00ff000077777812 */ /* 0x000fe400078ec0ff */
[----:B------:R-:W-:Y:S02]  /*117b0*/  LOP3.LUT R212, R136, 0xff, RZ, 0xc0, !PT ;  /* 0x000000ff88d47812 */ /* 0x000fe400078ec0ff */
[----:B------:R-:W-:-:S02]  /*117c0*/  PRMT R118, R119, 0x4210, R118 ;  /* 0x0000421077767816 */ /* 0x000fc40000000076 */
[----:B------:R-:W-:Y:S01]  /*117d0*/  LOP3.LUT R208, R135, 0xff, RZ, 0xc0, !PT ;  /* 0x000000ff87d07812 */ /* 0x000fe200078ec0ff */
[----:B------:R-:W-:Y:S01]  /*117e0*/  IMAD.WIDE.U32 R212, R212, 0x1000000, RZ ;  /* 0x01000000d4d47825 */ /* 0x000fe200078e00ff */
[----:B------:R-:W-:Y:S02]  /*117f0*/  LOP3.LUT R119, R134, 0xff, RZ, 0xc0, !PT ;  /* 0x000000ff86777812 */ /* 0x000fe400078ec0ff */
[----:B------:R-:W-:Y:S01]  /*11800*/  LOP3.LUT R214, R118, 0xff00, R205, 0xf8, !PT ;  /* 0x0000ff0076d67812 */ /* 0x000fe200078ef8cd */
[----:B------:R-:W-:-:S03]  /*11810*/  IMAD.WIDE.U32 R208, R208, 0x10000, RZ ;  /* 0x00010000d0d07825 */ /* 0x000fc600078e00ff */
[----:B------:R-:W-:Y:S01]  /*11820*/  LOP3.LUT R205, R214, 0xff, R137, 0xf8, !PT ;  /* 0x000000ffd6cd7812 */ /* 0x000fe200078ef889 */
[----:B------:R-:W-:-:S03]  /*11830*/  IMAD.WIDE.U32 R118, R119, 0x100, RZ ;  /* 0x0000010077767825 */ /* 0x000fc600078e00ff */
[----:B------:R-:W-:Y:S01]  /*11840*/  LOP3.LUT R205, R209, R205, R213, 0xfe, !PT ;  /* 0x000000cdd1cd7212 */ /* 0x000fe200078efed5 */
[----:B0-----:R-:W-:Y:S01]  /*11850*/  IMAD.WIDE.U32 R116, R206, 0x8, R116 ;  /* 0x00000008ce747825 */ /* 0x001fe200078e0074 */
[----:B------:R-:W-:Y:S02]  /*11860*/  LOP3.LUT R118, R118, R212, R208, 0xfe, !PT ;  /* 0x000000d476767212 */ /* 0x000fe400078efed0 */
[----:B------:R-:W-:Y:S02]  /*11870*/  LOP3.LUT R119, R205, R119, RZ, 0xfc, !PT ;  /* 0x00000077cd777212 */ /* 0x000fe400078efcff */
[----:B------:R-:W-:-:S05]  /*11880*/  LOP3.LUT R118, R118, 0xff, R133, 0xf8, !PT ;  /* 0x000000ff76767812 */ /* 0x000fca00078ef885 */
[----:B------:R1:W-:Y:S02]  /*11890*/  STG.E.64 desc[UR6][R116.64], R118 ;  /* 0x0000007674007986 */ /* 0x0003e4000c101b06 */
.L_x_2557:
[----:B------:R-:W-:Y:S02]  /*118a0*/  IMAD.MOV.U32 R205, RZ, RZ, R210 ;  /* 0x000000ffffcd7224 */ /* 0x000fe400078e00d2 */
[----:B------:R-:W-:-:S07]  /*118b0*/  VIADD R206, R206, 0x20 ;  /* 0x00000020cece7836 */ /* 0x000fce0000000000 */
.L_x_2434:
[----:B------:R-:W-:Y:S05]  /*118c0*/  BSYNC.RECONVERGENT B1 ;  /* 0x0000000000017941 */ /* 0x000fea0003800200 */
.L_x_2433:
        /* <DEDUP_REMOVED lines=35> */
.L_x_2563:
        /* <DEDUP_REMOVED lines=13> */
.L_x_2565:
[----:B------:R-:W-:Y:S05]  /*11bd0*/  BSYNC.RECONVERGENT B3 ;  /* 0x0000000000037941 */ /* 0x000fea0003800200 */
.L_x_2564:
        /* <DEDUP_REMOVED lines=42> */
[----:B------:R-:W-:-:S07]  /*11e80*/  LOP3.LUT R126, R124, UR28, R211, 0x96, !PT ;  /* 0x0000001c7c7e7c12 */ /* 0x000fce000f8e96d3 */
.L_x_2562:
[----:B------:R-:W-:Y:S05]  /*11e90*/  BSYNC.RECONVERGENT B2 ;  /* 0x0000000000027941 */ /* 0x000fea0003800200 */
.L_x_2561:
[----:B------:R-:W1:Y:S01]  /*11ea0*/  LDC R214, c[0x0][0x408] ;  /* 0x00010200ffd67b82 */ /* 0x000e620000000800 */
[----:B------:R-:W-:Y:S01]  /*11eb0*/  I2FP.F32.U32 R133, R133 ;  /* 0x0000008500857245 */ /* 0x000fe20000201000 */
[----:B------:R-:W-:Y:S01]  /*11ec0*/  IMAD.MOV.U32 R198, RZ, RZ, 0x2f800000 ;  /* 0x2f800000ffc67424 */ /* 0x000fe200078e00ff */
[----:B-----5:R-:W-:Y:S01]  /*11ed0*/  SHF.L.U32 R135, R116, 0x10, RZ ;  /* 0x0000001074877819 */ /* 0x020fe200000006ff */
[----:B------:R-:W-:Y:S01]  /*11ee0*/  BSSY.RECONVERGENT B2, `(.L_x_2566) ;  /* 0x0000050000027945 */ /* 0x000fe20003800200 */
[----:B------:R-:W-:Y:S01]  /*11ef0*/  ISETP.NE.AND P2, PT, R134, 0x1, PT ;  /* 0x000000018600780c */ /* 0x000fe20003f45270 */
[----:B------:R-:W-:Y:S01]  /*11f00*/  FFMA.FTZ R124, R133, R198, 1.1641532182693481445e-10 ;  /* 0x2f000000857c7423 */ /* 0x000fe200000100c6 */
[----:B------:R-:W-:Y:S01]  /*11f10*/  LOP3.LUT R127, R127, 0xffffffef, RZ, 0xc0, !PT ;  /* 0xffffffef7f7f7812 */ /* 0x000fe200078ec0ff */
[----:B------:R-:W2:Y:S01]  /*11f20*/  LDC R213, c[0x0][0x404] ;  /* 0x00010100ffd57b82 */ /* 0x000ea20000000800 */
[----:B------:R-:W-:Y:S01]  /*11f30*/  PRMT R116, R116, 0x7632, R116 ;  /* 0x0000763274747816 */ /* 0x000fe20000000074 */
[----:B------:R-:W-:-:S02]  /*11f40*/  IMAD.MOV.U32 R136, RZ, RZ, 0x2 ;  /* 0x00000002ff887424 */ /* 0x000fc400078e00ff */
[----:B-1----:R-:W-:Y:S01]  /*11f50*/  FMUL.FTZ R133, R135, R214 ;  /* 0x000000d687857220 */ /* 0x002fe20000410000 */
[----:B--2---:R-:W-:Y:S01]  /*11f60*/  FSETP.GTU.FTZ.AND P3, PT, R124, R213, PT ;  /* 0x000000d57c00720b */ /* 0x004fe20003f7c000 */
        /* <DEDUP_REMOVED lines=13> */
.L_x_2568:
        /* <DEDUP_REMOVED lines=13> */
.L_x_2570:
[----:B------:R-:W-:Y:S05]  /*12110*/  BSYNC.RECONVERGENT B3 ;  /* 0x0000000000037941 */ /* 0x000fea0003800200 */
.L_x_2569:
        /* <DEDUP_REMOVED lines=44> */
.L_x_2567:
[----:B------:R-:W-:Y:S05]  /*123e0*/  BSYNC.RECONVERGENT B2 ;  /* 0x0000000000027941 */ /* 0x000fea0003800200 */
.L_x_2566:
[----:B------:R-:W-:Y:S01]  /*123f0*/  I2FP.F32.U32 R135, R124 ;  /* 0x0000007c00877245 */ /* 0x000fe20000201000 */
[----:B------:R-:W-:Y:S01]  /*12400*/  IMAD.U32 R137, R48, 0x10000, RZ ;  /* 0x0001000030897824 */ /* 0x000fe200078e00ff */
[----:B------:R-:W-:Y:S01]  /*12410*/  BSSY.RECONVERGENT B2, `(.L_x_2571) ;  /* 0x0000051000027945 */ /* 0x000fe20003800200 */
[----:B------:R-:W-:Y:S02]  /*12420*/  IMAD.MOV.U32 R134, RZ, RZ, 0x2 ;  /* 0x00000002ff867424 */ /* 0x000fe400078e00ff */
[----:B------:R-:W-:Y:S01]  /*12430*/  FFMA.FTZ R124, R135, R198, 1.1641532182693481445e-10 ;  /* 0x2f000000877c7423 */ /* 0x000fe200000100c6 */
[----:B------:R-:W-:Y:S01]  /*12440*/  FMUL.FTZ R137, R137, R214 ;  /* 0x000000d689897220 */ /* 0x000fe20000410000 */
[----:B------:R-:W-:-:S03]  /*12450*/  @P1 IMAD.U32 R135, R44, 0x10000, RZ ;  /* 0x000100002c871824 */ /* 0x000fc600078e00ff */
[----:B------:R-:W-:-:S04]  /*12460*/  FSETP.GTU.FTZ.AND P2, PT, R124, R213, PT ;  /* 0x000000d57c00720b */ /* 0x000fc80003f5c000 */
[----:B------:R-:W-:-:S05]  /*12470*/  FSEL R124, R137, RZ, !P2 ;  /* 0x000000ff897c7208 */ /* 0x000fca0005000000 */
[----:B------:R-:W-:Y:S01]  /*12480*/  FADD.FTZ R124, R133, R124 ;  /* 0x0000007c857c7221 */ /* 0x000fe20000010000 */
[----:B------:R-:W-:Y:S02]  /*12490*/  SEL R133, RZ, 0x1, P2 ;  /* 0x00000001ff857807 */ /* 0x000fe40001000000 */
[----:B------:R-:W-:Y:S01]  /*124a0*/  ISETP.NE.AND P2, PT, R136, 0x1, PT ;  /* 0x000000018800780c */ /* 0x000fe20003f45270 */
[----:B------:R-:W-:Y:S01]  /*124b0*/  @P1 FADD.FTZ R142, R135, R124 ;  /* 0x0000007c878e1221 */ /* 0x000fe20000010000 */
[----:B------:R-:W-:Y:S01]  /*124c0*/  @!P1 MOV R142, R124 ;  /* 0x0000007c008e9202 */ /* 0x000fe20000000f00 */
[----:B------:R-:W-:-:S03]  /*124d0*/  IMAD.MOV.U32 R124, RZ, RZ, R2 ;  /* 0x000000ffff7c7224 */ /* 0x000fc600078e0002 */
[----:B------:R-:W-:-:S07]  /*124e0*/  F2FP.BF16.F32.PACK_AB R205, RZ, R142 ;  /* 0x0000008effcd723e */ /* 0x000fce00000010ff */
        /* <DEDUP_REMOVED lines=9> */
.L_x_2573:
        /* <DEDUP_REMOVED lines=13> */
.L_x_2575:
[----:B------:R-:W-:Y:S05]  /*12650*/  BSYNC.RECONVERGENT B3 ;  /* 0x0000000000037941 */ /* 0x000fea0003800200 */
.L_x_2574:
        /* <DEDUP_REMOVED lines=44> */
.L_x_2572:
[----:B------:R-:W-:Y:S05]  /*12920*/  BSYNC.RECONVERGENT B2 ;  /* 0x0000000000027941 */ /* 0x000fea0003800200 */
.L_x_2571:
[----:B------:R-:W-:Y:S01]  /*12930*/  I2FP.F32.U32 R135, R124 ;  /* 0x0000007c00877245 */ /* 0x000fe20000201000 */
[----:B------:R-:W-:Y:S01]  /*12940*/  IMAD.U32 R137, R116, 0x10000, RZ ;  /* 0x0001000074897824 */ /* 0x000fe200078e00ff */
[----:B------:R-:W-:Y:S01]  /*12950*/  LOP3.LUT R127, R127, 0xfffffff7, RZ, 0xc0, !PT ;  /* 0xfffffff77f7f7812 */ /* 0x000fe200078ec0ff */
[----:B------:R-:W-:Y:S01]  /*12960*/  BSSY.RECONVERGENT B2, `(.L_x_2576) ;  /* 0x000004d000027945 */ /* 0x000fe20003800200 */
[----:B------:R-:W-:Y:S02]  /*12970*/  IMAD.MOV.U32 R136, RZ, RZ, 0x2 ;  /* 0x00000002ff887424 */ /* 0x000fe400078e00ff */
[----:B------:R-:W-:Y:S01]  /*12980*/  FFMA.FTZ R116, R135, R198, 1.1641532182693481445e-10 ;  /* 0x2f00000087747423 */ /* 0x000fe200000100c6 */
[----:B------:R-:W-:Y:S01]  /*12990*/  FMUL.FTZ R137, R137, R214 ;  /* 0x000000d689897220 */ /* 0x000fe20000410000 */
[----:B------:R-:W-:-:S03]  /*129a0*/  MOV R124, R2 ;  /* 0x00000002007c7202 */ /* 0x000fc60000000f00 */
        /* <DEDUP_REMOVED lines=14> */
.L_x_2578:
        /* <DEDUP_REMOVED lines=13> */
.L_x_2580:
[----:B------:R-:W-:Y:S05]  /*12b60*/  BSYNC.RECONVERGENT B3 ;  /* 0x0000000000037941 */ /* 0x000fea0003800200 */
.L_x_2579:
        /* <DEDUP_REMOVED lines=44> */
.L_x_2577:
[----:B------:R-:W-:Y:S05]  /*12e30*/  BSYNC.RECONVERGENT B2 ;  /* 0x0000000000027941 */ /* 0x000fea0003800200 */
.L_x_2576:
[----:B------:R-:W-:Y:S01]  /*12e40*/  I2FP.F32.U32 R135, R124 ;  /* 0x0000007c00877245 */ /* 0x000fe20000201000 */
[----:B------:R-:W-:Y:S01]  /*12e50*/  BSSY.RECONVERGENT B2, `(.L_x_2581) ;  /* 0x0000054000027945 */ /* 0x000fe20003800200 */
[----:B------:R-:W-:-:S04]  /*12e60*/  PRMT R124, R48, 0x7632, R124 ;  /* 0x00007632307c7816 */ /* 0x000fc8000000007c */
[----:B------:R-:W-:Y:S01]  /*12e70*/  SHF.L.U32 R137, R124, 0x10, RZ ;  /* 0x000000107c897819 */ /* 0x000fe200000006ff */
[----:B------:R-:W-:-:S04]  /*12e80*/  FFMA.FTZ R124, R135, R198, 1.1641532182693481445e-10 ;  /* 0x2f000000877c7423 */ /* 0x000fc800000100c6 */
[----:B------:R-:W-:Y:S01]  /*12e90*/  FMUL.FTZ R137, R137, R214 ;  /* 0x000000d689897220 */ /* 0x000fe20000410000 */
[----:B------:R-:W-:Y:S02]  /*12ea0*/  FSETP.GTU.FTZ.AND P2, PT, R124, R213, PT ;  /* 0x000000d57c00720b */ /* 0x000fe40003f5c000 */
[----:B------:R-:W-:Y:S02]  /*12eb0*/  @P1 PRMT R124, R44, 0x7632, R124 ;  /* 0x000076322c7c1816 */ /* 0x000fe4000000007c */
[----:B------:R-:W-:Y:S02]  /*12ec0*/  FSEL R137, R137, RZ, !P2 ;  /* 0x000000ff89897208 */ /* 0x000fe40005000000 */
[----:B------:R-:W-:Y:S01]  /*12ed0*/  SEL R134, RZ, 0x1, P2 ;  /* 0x00000001ff867807 */ /* 0x000fe20001000000 */
[----:B0-----:R-:W-:Y:S01]  /*12ee0*/  @P1 IMAD.U32 R157, R124, 0x10000, RZ ;  /* 0x000100007c9d1824 */ /* 0x001fe200078e00ff */
[----:B------:R-:W-:Y:S01]  /*12ef0*/  ISETP.NE.AND P2, PT, R136, 0x1, PT ;  /* 0x000000018800780c */ /* 0x000fe20003f45270 */
[----:B------:R-:W-:Y:S01]  /*12f00*/  FADD.FTZ R116, R116, R137 ;  /* 0x0000008974747221 */ /* 0x000fe20000010000 */
[----:B------:R-:W-:-:S03]  /*12f10*/  IMAD.MOV.U32 R124, RZ, RZ, 0x2 ;  /* 0x00000002ff7c7424 */ /* 0x000fc600078e00ff */
[----:B------:R-:W-:Y:S01]  /*12f20*/  @P1 FADD.FTZ R157, R116, R157 ;  /* 0x0000009d749d1221 */ /* 0x000fe20000010000 */
[----:B------:R-:W-:Y:S01]  /*12f30*/  @!P1 IMAD.MOV.U32 R157, RZ, RZ, R116 ;  /* 0x000000ffff9d9224 */ /* 0x000fe200078e0074 */
[----:B------:R-:W-:-:S04]  /*12f40*/  MOV R116, R2 ;  /* 0x0000000200747202 */ /* 0x000fc80000000f00 */
[----:B------:R-:W-:Y:S02]  /*12f50*/  F2FP.BF16.F32.PACK_AB R207, RZ, R157 ;  /* 0x0000009dffcf723e */ /* 0x000fe400000010ff */
        /* <DEDUP_REMOVED lines=9> */
.L_x_2583:
        /* <DEDUP_REMOVED lines=13> */
.L_x_2585:
[----:B------:R-:W-:Y:S05]  /*130c0*/  BSYNC.RECONVERGENT B3 ;  /* 0x0000000000037941 */ /* 0x000fea0003800200 */
.L_x_2584:
        /* <DEDUP_REMOVED lines=44> */
.L_x_2582:
[----:B------:R-:W-:Y:S05]  /*13390*/  BSYNC.RECONVERGENT B2 ;  /* 0x0000000000027941 */ /* 0x000fea0003800200 */
.L_x_2581:
        /* <DEDUP_REMOVED lines=23> */
.L_x_2588:
        /* <DEDUP_REMOVED lines=13> */
.L_x_2590:
[----:B------:R-:W-:Y:S05]  /*135e0*/  BSYNC.RECONVERGENT B3 ;  /* 0x0000000000037941 */ /* 0x000fea0003800200 */
.L_x_2589:
        /* <DEDUP_REMOVED lines=44> */
.L_x_2587:
[----:B------:R-:W-:Y:S05]  /*138b0*/  BSYNC.RECONVERGENT B2 ;  /* 0x0000000000027941 */ /* 0x000fea0003800200 */
.L_x_2586:
        /* <DEDUP_REMOVED lines=14> */
[----:B------:R-:W-:Y:S02]  /*139a0*/  @!P1 MOV R156, R135 ;  /* 0x00000087009c9202 */ /* 0x000fe40000000f00 */
[----:B------:R-:W-:Y:S02]  /*139b0*/  PRMT R135, R116, 0x7610, R135 ;  /* 0x0000761074877816 */ /* 0x000fe40000000087 */
[----:B------:R-:W-:-:S03]  /*139c0*/  F2FP.BF16.F32.PACK_AB R212, RZ, R156 ;  /* 0x0000009cffd4723e */ /* 0x000fc600000010ff */
        /* <DEDUP_REMOVED lines=9> */
.L_x_2593:
        /* <DEDUP_REMOVED lines=13> */
.L_x_2595:
[----:B------:R-:W-:Y:S05]  /*13b30*/  BSYNC.RECONVERGENT B3 ;  /* 0x0000000000037941 */ /* 0x000fea0003800200 */
.L_x_2594:
        /* <DEDUP_REMOVED lines=44> */
.L_x_2592:
[----:B------:R-:W-:Y:S05]  /*13e00*/  BSYNC.RECONVERGENT B2 ;  /* 0x0000000000027941 */ /* 0x000fea0003800200 */
.L_x_2591:
        /* <DEDUP_REMOVED lines=22> */
.L_x_2598:
        /* <DEDUP_REMOVED lines=13> */
.L_x_2600:
[----:B------:R-:W-:Y:S05]  /*14040*/  BSYNC.RECONVERGENT B3 ;  /* 0x0000000000037941 */ /* 0x000fea0003800200 */
.L_x_2599:
        /* <DEDUP_REMOVED lines=44> */
.L_x_2597:
[----:B------:R-:W-:Y:S05]  /*14310*/  BSYNC.RECONVERGENT B2 ;  /* 0x0000000000027941 */ /* 0x000fea0003800200 */
.L_x_2596:
[----:B------:R-:W-:Y:S01]  /*14320*/  I2FP.F32.U32 R117, R117 ;  /* 0x0000007500757245 */ /* 0x000fe20000201000 */
[----:B------:R-:W-:Y:S01]  /*14330*/  BSSY.RECONVERGENT B2, `(.L_x_2601) ;  /* 0x0000054000027945 */ /* 0x000fe20003800200 */
[----:B------:R-:W-:Y:S01]  /*14340*/  PRMT R116, R49, 0x7632, R116 ;  /* 0x0000763231747816 */ /* 0x000fe20000000074 */
[----:B------:R-:W-:-:S03]  /*14350*/  IMAD.MOV.U32 R124, RZ, RZ, 0x2 ;  /* 0x00000002ff7c7424 */ /* 0x000fc600078e00ff */
[----:B------:R-:W-:Y:S01]  /*14360*/  SHF.L.U32 R137, R116, 0x10, RZ ;  /* 0x0000001074897819 */ /* 0x000fe200000006ff */
[----:B------:R-:W-:-:S04]  /*14370*/  FFMA.FTZ R116, R117, R198, 1.1641532182693481445e-10 ;  /* 0x2f00000075747423 */ /* 0x000fc800000100c6 */
[----:B------:R-:W-:Y:S01]  /*14380*/  FMUL.FTZ R137, R137, R214 ;  /* 0x000000d689897220 */ /* 0x000fe20000410000 */
        /* <DEDUP_REMOVED lines=20> */
.L_x_2603:
        /* <DEDUP_REMOVED lines=13> */
.L_x_2605:
[----:B------:R-:W-:Y:S05]  /*145a0*/  BSYNC.RECONVERGENT B3 ;  /* 0x0000000000037941 */ /* 0x000fea0003800200 */
.L_x_2604:
        /* <DEDUP_REMOVED lines=41> */
[----:B------:R-:W-:Y:S02]  /*14840*/  IMAD.MOV.U32 R117, RZ, RZ, R210 ;  /* 0x000000ffff757224 */ /* 0x000fe400078e00d2 */
[----:B------:R-:W-:Y:S02]  /*14850*/  IMAD.MOV.U32 R210, RZ, RZ, R116 ;  /* 0x000000ffffd27224 */ /* 0x000fe400078e0074 */
[----:B------:R-:W-:-:S07]  /*14860*/  IMAD.MOV.U32 R124, RZ, RZ, RZ ;  /* 0x000000ffff7c7224 */ /* 0x000fce00078e00ff */
.L_x_2602:
[----:B------:R-:W-:Y:S05]  /*14870*/  BSYNC.RECONVERGENT B2 ;  /* 0x0000000000027941 */ /* 0x000fea0003800200 */
.L_x_2601:
[----:B------:R-:W-:Y:S01]  /*14880*/  I2FP.F32.U32 R117, R117 ;  /* 0x0000007500757245 */ /* 0x000fe20000201000 */
[----:B------:R-:W-:Y:S01]  /*14890*/  BSSY.RECONVERGENT B2, `(.L_x_2606) ;  /* 0x000004e000027945 */ /* 0x000fe20003800200 */
[----:B------:R-:W-:Y:S01]  /*148a0*/  ISETP.NE.AND P3, PT, R124, 0x1, PT ;  /* 0x000000017c00780c */ /* 0x000fe20003f65270 */
[----:B------:R-:W-:Y:S01]  /*148b0*/  IMAD.MOV.U32 R184, RZ, RZ, 0x2 ;  /* 0x00000002ffb87424 */ /* 0x000fe200078e00ff */
[C---:B------:R-:W-:Y:S01]  /*148c0*/  SHF.L.U32 R137, R118.reuse, 0x10, RZ ;  /* 0x0000001076897819 */ /* 0x040fe200000006ff */
[----:B------:R-:W-:Y:S01]  /*148d0*/  FFMA.FTZ R116, R117, R198, 1.1641532182693481445e-10 ;  /* 0x2f00000075747423 */ /* 0x000fe200000100c6 */
[----:B------:R-:W-:Y:S01]  /*148e0*/  PRMT R118, R118, 0x7632, R118 ;  /* 0x0000763276767816 */ /* 0x000fe20000000076 */
[----:B------:R-:W-:Y:S02]  /*148f0*/  IMAD.MOV.U32 R117, RZ, RZ, R2 ;  /* 0x000000ffff757224 */ /* 0x000fe400078e0002 */
        /* <DEDUP_REMOVED lines=13> */
.L_x_2608:
        /* <DEDUP_REMOVED lines=13> */
.L_x_2610:
[----:B------:R-:W-:Y:S05]  /*14aa0*/  BSYNC.RECONVERGENT B3 ;  /* 0x0000000000037941 */ /* 0x000fea0003800200 */
.L_x_2609:
        /* <DEDUP_REMOVED lines=44> */
.L_x_2607:
[----:B------:R-:W-:Y:S05]  /*14d70*/  BSYNC.RECONVERGENT B2 ;  /* 0x0000000000027941 */ /* 0x000fea0003800200 */
.L_x_2606:
        /* <DEDUP_REMOVED lines=26> */
.L_x_2613:
        /* <DEDUP_REMOVED lines=13> */
.L_x_2615:
[----:B------:R-:W-:Y:S05]  /*14ff0*/  BSYNC.RECONVERGENT B3 ;  /* 0x0000000000037941 */ /* 0x000fea0003800200 */
.L_x_2614:
        /* <DEDUP_REMOVED lines=44> */
.L_x_2612:
[----:B------:R-:W-:Y:S05]  /*152c0*/  BSYNC.RECONVERGENT B2 ;  /* 0x0000000000027941 */ /* 0x000fea0003800200 */
.L_x_2611:
        /* <DEDUP_REMOVED lines=20> */
.L_x_2618:
        /* <DEDUP_REMOVED lines=13> */
.L_x_2620:
[----:B------:R-:W-:Y:S05]  /*154e0*/  BSYNC.RECONVERGENT B3 ;  /* 0x0000000000037941 */ /* 0x000fea0003800200 */
.L_x_2619:
        /* <DEDUP_REMOVED lines=44> */
.L_x_2617:
[----:B------:R-:W-:Y:S05]  /*157b0*/  BSYNC.RECONVERGENT B2 ;  /* 0x0000000000027941 */ /* 0x000fea0003800200 */
.L_x_2616:
        /* <DEDUP_REMOVED lines=15> */
[----:B------:R-:W-:Y:S01]  /*158b0*/  MOV R117, R2 ;  /* 0x0000000200757202 */ /* 0x000fe20000000f00 */
[----:B------:R-:W-:-:S03]  /*158c0*/  IMAD.MOV.U32 R118, RZ, RZ, 0x2 ;  /* 0x00000002ff767424 */ /* 0x000fc600078e00ff */
        /* <DEDUP_REMOVED lines=10> */
.L_x_2623:
        /* <DEDUP_REMOVED lines=13> */
.L_x_2625:
[----:B------:R-:W-:Y:S05]  /*15a40*/  BSYNC.RECONVERGENT B3 ;  /* 0x0000000000037941 */ /* 0x000fea0003800200 */
.L_x_2624:
[----:B------:R-:W-:Y:S01]  /*15a50*/  IMAD.WIDE.U32 R124, R131, -0x326172a9, RZ ;  /* 0xcd9e8d57837c7825 */ /* 0x000fe200078e00ff */
[----:B------:R-:W-:Y:S01]  /*15a60*/  LOP3.LUT R116, R3, UR5, R219, 0x96, !PT ;  /* 0x0000000503747c12 */ /* 0x000fe2000f8e96db */
[----:B------:R-:W-:Y:S02]  /*15a70*/  UIADD3 UR32, UPT, UPT, UR4, -0x61c88647, URZ ;  /* 0x9e3779b904207890 */ /* 0x000fe4000fffe0ff */
[----:B------:R-:W-:Y:S01]  /*15a80*/  IMAD.MOV.U32 R118, RZ, RZ, RZ ;  /* 0x000000ffff767224 */ /* 0x000fe200078e00ff */
        /* <DEDUP_REMOVED lines=39> */
[----:B------:R-:W-:-:S07]  /*15d00*/  IMAD.MOV.U32 R210, RZ, RZ, R116 ;  /* 0x000000ffffd27224 */ /* 0x000fce00078e0074 */
.L_x_2622:
[----:B------:R-:W-:Y:S05]  /*15d10*/  BSYNC.RECONVERGENT B2 ;  /* 0x0000000000027941 */ /* 0x000fea0003800200 */
.L_x_2621:
[----:B------:R-:W-:Y:S01]  /*15d20*/  I2FP.F32.U32 R117, R117 ;  /* 0x0000007500757245 */ /* 0x000fe20000201000 */
[----:B------:R-:W-:Y:S01]  /*15d30*/  BSSY.RECONVERGENT B2, `(.L_x_2626) ;  /* 0x000004e000027945 */ /* 0x000fe20003800200 */
[----:B------:R-:W-:Y:S01]  /*15d40*/  ISETP.NE.AND P5, PT, R118, 0x1, PT ;  /* 0x000000017600780c */ /* 0x000fe20003fa5270 */
[----:B------:R-:W-:Y:S01]  /*15d50*/  IMAD.MOV.U32 R208, RZ, RZ, 0x2 ;  /* 0x00000002ffd07424 */ /* 0x000fe200078e00ff */
[----:B------:R-:W-:Y:S01]  /*15d60*/  SHF.L.U32 R139, R119, 0x10, RZ ;  /* 0x00000010778b7819 */ /* 0x000fe200000006ff */
        /* <DEDUP_REMOVED lines=16> */
.L_x_2628:
        /* <DEDUP_REMOVED lines=13> */
.L_x_2630:
[----:B------:R-:W-:Y:S05]  /*15f40*/  BSYNC.RECONVERGENT B3 ;  /* 0x0000000000037941 */ /* 0x000fea0003800200 */
.L_x_2629:
        /* <DEDUP_REMOVED lines=44> */
.L_x_2627:
[----:B------:R-:W-:Y:S05]  /*16210*/  BSYNC.RECONVERGENT B2 ;  /* 0x0000000000027941 */ /* 0x000fea0003800200 */
.L_x_2626:
        /* <DEDUP_REMOVED lines=26> */
.L_x_2633:
        /* <DEDUP_REMOVED lines=13> */
.L_x_2635:
[----:B------:R-:W-:Y:S05]  /*16490*/  BSYNC.RECONVERGENT B3 ;  /* 0x0000000000037941 */ /* 0x000fea0003800200 */
.L_x_2634:
        /* <DEDUP_REMOVED lines=44> */
.L_x_2632:
[----:B------:R-:W-:Y:S05]  /*16760*/  BSYNC.RECONVERGENT B2 ;  /* 0x0000000000027941 */ /* 0x000fea0003800200 */
.L_x_2631:
        /* <DEDUP_REMOVED lines=20> */
.L_x_2638:
        /* <DEDUP_REMOVED lines=8> */
[----:B------:R-:W-:Y:S01]  /*16930*/  @!P6 VIADD R131, R131, 0x1 ;  /* 0x000000018383e836 */ /* 0x000fe20000000000 */
[----:B------:R-:W-:Y:S01]  /*16940*/  @!P6 IADD3 R116, PT, PT, R3, 0x1, RZ ;  /* 0x000000010374e810 */ /* 0x000fe20007ffe0ff */
[----:B------:R-:W-:-:S03]  /*16950*/  @!P6 IMAD.MOV.U32 R123, RZ, RZ, RZ ;  /* 0x000000ffff7be224 */ /* 0x000fc600078e00ff */
[----:B------:R-:W-:-:S13]  /*16960*/  ISETP.NE.AND P0, PT, R131, RZ, !P6 ;  /* 0x000000ff8300720c */ /* 0x000fda0007705270 */
[----:B------:R-:W-:Y:S01]  /*16970*/  @P0 IMAD.MOV R116, RZ, RZ, R3 ;  /* 0x000000ffff740224 */ /* 0x000fe200078e0203 */
[----:B------:R-:W-:-:S03]  /*16980*/  ISETP.NE.AND P0, PT, R2, RZ, PT ;  /* 0x000000ff0200720c */ /* 0x000fc60003f05270 */
[----:B------:R-:W-:-:S10]  /*16990*/  @!P6 IMAD.MOV.U32 R3, RZ, RZ, R116 ;  /* 0x000000ffff03e224 */ /* 0x000fd400078e0074 */
.L_x_2640:
[----:B------:R-:W-:Y:S05]  /*169a0*/  BSYNC.RECONVERGENT B3 ;  /* 0x0000000000037941 */ /* 0x000fea0003800200 */
.L_x_2639:
        /* <DEDUP_REMOVED lines=44> */
.L_x_2637:
[----:B------:R-:W-:Y:S05]  /*16c70*/  BSYNC.RECONVERGENT B2 ;  /* 0x0000000000027941 */ /* 0x000fea0003800200 */
.L_x_2636:
[----:B------:R-:W-:Y:S02]  /*16c80*/  I2FP.F32.U32 R117, R117 ;  /* 0x0000007500757245 */ /* 0x000fe40000201000 */
[----:B------:R-:W-:-:S03]  /*16c90*/  PRMT R116, R51, 0x7632, R116 ;  /* 0x0000763233747816 */ /* 0x000fc60000000074 */
[----:B------:R-:W-:Y:S01]  /*16ca0*/  FFMA.FTZ R198, R117, R198, 1.1641532182693481445e-10 ;  /* 0x2f00000075c67423 */ /* 0x000fe200000100c6 */
[----:B------:R-:W-:Y:S02]  /*16cb0*/  SHF.L.U32 R119, R116, 0x10, RZ ;  /* 0x0000001074777819 */ /* 0x000fe400000006ff */
[----:B------:R-:W-:Y:S02]  /*16cc0*/  @P1 PRMT R116, R47, 0x7632, R116 ;  /* 0x000076322f741816 */ /* 0x000fe40000000074 */
[----:B------:R-:W-:Y:S01]  /*16cd0*/  FSETP.GTU.FTZ.AND P6, PT, R198, R213, PT ;  /* 0x000000d5c600720b */ /* 0x000fe20003fdc000 */
[----:B------:R-:W-:Y:S01]  /*16ce0*/  FMUL.FTZ R119, R119, R214 ;  /* 0x000000d677777220 */ /* 0x000fe20000410000 */
[----:B------:R-:W-:Y:S01]  /*16cf0*/  PRMT R117, R212, 0x5410, R140 ;  /* 0x00005410d4757816 */ /* 0x000fe2000000008c */
[----:B------:R-:W-:-:S03]  /*16d00*/  @P1 IMAD.U32 R116, R116, 0x10000, RZ ;  /* 0x0001000074741824 */ /* 0x000fc600078e00ff */
        /* <DEDUP_REMOVED lines=11> */
.L_x_2560:
        /* <DEDUP_REMOVED lines=16> */
.L_x_2644:
        /* <DEDUP_REMOVED lines=13> */
.L_x_2646:
[----:B------:R-:W-:Y:S05]  /*16f90*/  BSYNC.RECONVERGENT B3 ;  /* 0x0000000000037941 */ /* 0x000fea0003800200 */
.L_x_2645:
        /* <DEDUP_REMOVED lines=43> */
.L_x_2643:
[----:B------:R-:W-:Y:S05]  /*17250*/  BSYNC.RECONVERGENT B2 ;  /* 0x0000000000027941 */ /* 0x000fea0003800200 */
.L_x_2642:
[----:B------:R-:W0:Y:S01]  /*17260*/  LDC R215, c[0x0][0x408] ;  /* 0x00010200ffd77b82 */ /* 0x000e220000000800 */
[----:B------:R-:W-:Y:S01]  /*17270*/  I2FP.F32.U32 R157, R142 ;  /* 0x0000008e009d7245 */ /* 0x000fe20000201000 */
[----:B------:R-:W-:Y:S01]  /*17280*/  IMAD.MOV.U32 R198, RZ, RZ, 0x2f800000 ;  /* 0x2f800000ffc67424 */ /* 0x000fe200078e00ff */
[----:B------:R-:W-:Y:S01]  /*17290*/  ISETP.NE.AND P2, PT, R156, 0x1, PT ;  /* 0x000000019c00780c */ /* 0x000fe20003f45270 */
[C---:B-----5:R-:W-:Y:S01]  /*172a0*/  IMAD.U32 R124, R116.reuse, 0x10000, RZ ;  /* 0x00010000747c7824 */ /* 0x060fe200078e00ff */
[----:B------:R-:W-:Y:S01]  /*172b0*/  LOP3.LUT R127, R127, 0xffffffef, RZ, 0xc0, !PT ;  /* 0xffffffef7f7f7812 */ /* 0x000fe200078ec0ff */
[----:B------:R-:W-:Y:S01]  /*172c0*/  FFMA.FTZ R157, R157, R198, 1.1641532182693481445e-10 ;  /* 0x2f0000009d9d7423 */ /* 0x000fe200000100c6 */
[----:B------:R-:W-:Y:S01]  /*172d0*/  BSSY.RECONVERGENT B2, `(.L_x_2647) ;  /* 0x0000050000027945 */ /* 0x000fe20003800200 */
[----:B------:R-:W1:Y:S01]  /*172e0*/  LDC R214, c[0x0][0x404] ;  /* 0x00010100ffd67b82 */ /* 0x000e620000000800 */
[----:B------:R-:W-:Y:S01]  /*172f0*/  PRMT R116, R116, 0x7632, R116 ;  /* 0x0000763274747816 */ /* 0x000fe20000000074 */
[----:B------:R-:W-:-:S02]  /*17300*/  IMAD.MOV.U32 R168, RZ, RZ, 0x2 ;  /* 0x00000002ffa87424 */ /* 0x000fc400078e00ff */
[----:B0-----:R-:W-:Y:S01]  /*17310*/  FMUL.FTZ R124, R124, R215 ;  /* 0x000000d77c7c7220 */ /* 0x001fe20000410000 */
[----:B-1----:R-:W-:Y:S02]  /*17320*/  FSETP.GTU.FTZ.AND P3, PT, R157, R214, PT ;  /* 0x000000d69d00720b */ /* 0x002fe40003f7c000 */
[----:B------:R-:W-:Y:S02]  /*17330*/  @P1 SHF.L.U32 R157, R44, 0x10, RZ ;  /* 0x000000102c9d1819 */ /* 0x000fe400000006ff */
[----:B------:R-:W-:Y:S01]  /*17340*/  FSEL R142, R124, RZ, !P3 ;  /* 0x000000ff7c8e7208 */ /* 0x000fe20005800000 */
[----:B------:R-:W-:Y:S01]  /*17350*/  IMAD.MOV.U32 R124, RZ, RZ, R2 ;  /* 0x000000ffff7c7224 */ /* 0x000fe200078e0002 */
        /* <DEDUP_REMOVED lines=13> */
.L_x_2649:
        /* <DEDUP_REMOVED lines=13> */
.L_x_2651:
[----:B------:R-:W-:Y:S05]  /*17500*/  BSYNC.RECONVERGENT B3 ;  /* 0x0000000000037941 */ /* 0x000fea0003800200 */
.L_x_2650:
        /* <DEDUP_REMOVED lines=44> */
.L_x_2648:
[----:B------:R-:W-:Y:S05]  /*177d0*/  BSYNC.RECONVERGENT B2 ;  /* 0x0000000000027941 */ /* 0x000fea0003800200 */
.L_x_2647:
[----:B------:R-:W-:Y:S01]  /*177e0*/  I2FP.F32.U32 R157, R124 ;  /* 0x0000007c009d7245 */ /* 0x000fe20000201000 */
[----:B------:R-:W-:Y:S01]  /*177f0*/  IMAD.U32 R116, R116, 0x10000, RZ ;  /* 0x0001000074747824 */ /* 0x000fe200078e00ff */
[----:B------:R-:W-:Y:S01]  /*17800*/  @P1 PRMT R124, R44, 0x7632, R124 ;  /* 0x000076322c7c1816 */ /* 0x000fe2000000007c */
[----:B------:R-:W-:Y:S01]  /*17810*/  BSSY.RECONVERGENT B2, `(.L_x_2652) ;  /* 0x0000051000027945 */ /* 0x000fe20003800200 */
[----:B------:R-:W-:Y:S01]  /*17820*/  LOP3.LUT R127, R127, 0xfffffff7, RZ, 0xc0, !PT ;  /* 0xfffffff77f7f7812 */ /* 0x000fe200078ec0ff */
[----:B------:R-:W-:Y:S01]  /*17830*/  FFMA.FTZ R157, R157, R198, 1.1641532182693481445e-10 ;  /* 0x2f0000009d9d7423 */ /* 0x000fe200000100c6 */
[----:B------:R-:W-:Y:S01]  /*17840*/  FMUL.FTZ R116, R116, R215 ;  /* 0x000000d774747220 */ /* 0x000fe20000410000 */
[----:B------:R-:W-:-:S03]  /*17850*/  @P1 IMAD.U32 R124, R124, 0x10000, RZ ;  /* 0x000100007c7c1824 */ /* 0x000fc600078e00ff */
[----:B------:R-:W-:-:S04]  /*17860*/  FSETP.GTU.FTZ.AND P2, PT, R157, R214, PT ;  /* 0x000000d69d00720b */ /* 0x000fc80003f5c000 */
[----:B------:R-:W-:Y:S01]  /*17870*/  FSEL R157, R116, RZ, !P2 ;  /* 0x000000ff749d7208 */ /* 0x000fe20005000000 */
[----:B------:R-:W-:Y:S01]  /*17880*/  IMAD.MOV.U32 R116, RZ, RZ, R2 ;  /* 0x000000ffff747224 */ /* 0x000fe200078e0002 */
[----:B------:R-:W-:Y:S02]  /*17890*/  PLOP3.LUT P3, PT, P2, PT, PT, 0x8, 0x80 ;  /* 0x000000000080781c */ /* 0x000fe4000176e170 */
[----:B------:R-:W-:Y:S01]  /*178a0*/  ISETP.NE.AND P2, PT, R168, 0x1, PT ;  /* 0x00000001a800780c */ /* 0x000fe20003f45270 */
[----:B------:R-:W-:Y:S01]  /*178b0*/  @P1 FADD.FTZ R157, R124, R157 ;  /* 0x0000009d7c9d1221 */ /* 0x000fe20000010000 */
[----:B------:R-:W-:-:S04]  /*178c0*/  HFMA2 R124, -RZ, RZ, 0, 1.1920928955078125e-07 ;  /* 0x00000002ff7c7431 */ /* 0x000fc800000001ff */
[----:B------:R-:W-:-:S05]  /*178d0*/  F2FP.BF16.F32.PACK_AB R207, RZ, R157 ;  /* 0x0000009dffcf723e */ /* 0x000fca00000010ff */
        /* <DEDUP_REMOVED lines=10> */
.L_x_2654:
        /* <DEDUP_REMOVED lines=13> */
.L_x_2656:
[----:B------:R-:W-:Y:S05]  /*17a50*/  BSYNC.RECONVERGENT B3 ;  /* 0x0000000000037941 */ /* 0x000fea0003800200 */
.L_x_2655:
        /* <DEDUP_REMOVED lines=44> */
.L_x_2653:
[----:B------:R-:W-:Y:S05]  /*17d20*/  BSYNC.RECONVERGENT B2 ;  /* 0x0000000000027941 */ /* 0x000fea0003800200 */
.L_x_2652:
[----:B------:R-:W-:Y:S01]  /*17d30*/  I2FP.F32.U32 R169, R116 ;  /* 0x0000007400a97245 */ /* 0x000fe20000201000 */
[----:B------:R-:W-:Y:S01]  /*17d40*/  IMAD.U32 R116, R117, 0x10000, RZ ;  /* 0x0001000075747824 */ /* 0x000fe200078e00ff */
[----:B------:R-:W-:Y:S01]  /*17d50*/  LOP3.LUT R127, R127, 0xfffffffb, RZ, 0xc0, !PT ;  /* 0xfffffffb7f7f7812 */ /* 0x000fe200078ec0ff */
[----:B------:R-:W-:Y:S01]  /*17d60*/  @P1 IMAD.U32 R185, R45, 0x10000, RZ ;  /* 0x000100002db91824 */ /* 0x000fe200078e00ff */
[----:B------:R-:W-:Y:S01]  /*17d70*/  BSSY.RECONVERGENT B2, `(.L_x_2657) ;  /* 0x0000050000027945 */ /* 0x000fe20003800200 */
[----:B------:R-:W-:Y:S01]  /*17d80*/  FFMA.FTZ R169, R169, R198, 1.1641532182693481445e-10 ;  /* 0x2f000000a9a97423 */ /* 0x000fe200000100c6 */
[----:B------:R-:W-:Y:S01]  /*17d90*/  FMUL.FTZ R116, R116, R215 ;  /* 0x000000d774747220 */ /* 0x000fe20000410000 */
[----:B------:R-:W-:Y:S01]  /*17da0*/  PRMT R208, R117, 0x7632, R208 ;  /* 0x0000763275d07816 */ /* 0x000fe200000000d0 */
[----:B------:R-:W-:Y:S01]  /*17db0*/  IMAD.MOV.U32 R184, RZ, RZ, 0x2 ;  /* 0x00000002ffb87424 */ /* 0x000fe200078e00ff */
[----:B------:R-:W-:Y:S02]  /*17dc0*/  MOV R117, R2 ;  /* 0x0000000200757202 */ /* 0x000fe40000000f00 */
[----:B------:R-:W-:-:S04]  /*17dd0*/  FSETP.GTU.FTZ.AND P2, PT, R169, R214, PT ;  /* 0x000000d6a900720b */ /* 0x000fc80003f5c000 */
        /* <DEDUP_REMOVED lines=15> */
.L_x_2659:
        /* <DEDUP_REMOVED lines=13> */
.L_x_2661:
[----:B------:R-:W-:Y:S05]  /*17fa0*/  BSYNC.RECONVERGENT B3 ;  /* 0x0000000000037941 */ /* 0x000fea0003800200 */
.L_x_2660:
        /* <DEDUP_REMOVED lines=44> */
.L_x_2658:
[----:B------:R-:W-:Y:S05]  /*18270*/  BSYNC.RECONVERGENT B2 ;  /* 0x0000000000027941 */ /* 0x000fea0003800200 */
.L_x_2657:
[----:B------:R-:W-:Y:S01]  /*18280*/  I2FP.F32.U32 R117, R117 ;  /* 0x0000007500757245 */ /* 0x000fe20000201000 */
[----:B------:R-:W-:Y:S01]  /*18290*/  BSSY.RECONVERGENT B2, `(.L_x_2662) ;  /* 0x0000053000027945 */ /* 0x000fe20003800200 */
[----:B------:R-:W-:Y:S01]  /*182a0*/  SHF.L.U32 R208, R208, 0x10, RZ ;  /* 0x00000010d0d07819 */ /* 0x000fe200000006ff */
[----:B------:R-:W-:Y:S01]  /*182b0*/  IMAD.MOV.U32 R185, RZ, RZ, 0x2 ;  /* 0x00000002ffb97424 */ /* 0x000fe200078e00ff */
[----:B------:R-:W-:Y:S01]  /*182c0*/  @P1 PRMT R116, R45, 0x7632, R116 ;  /* 0x000076322d741816 */ /* 0x000fe20000000074 */
[----:B------:R-:W-:Y:S01]  /*182d0*/  FFMA.FTZ R117, R117, R198, 1.1641532182693481445e-10 ;  /* 0x2f00000075757423 */ /* 0x000fe200000100c6 */
[----:B------:R-:W-:Y:S01]  /*182e0*/  LOP3.LUT R127, R127, 0xfffffffd, RZ, 0xc0, !PT ;  /* 0xfffffffd7f7f7812 */ /* 0x000fe200078ec0ff */
[----:B------:R-:W-:Y:S02]  /*182f0*/  FMUL.FTZ R208, R208, R215 ;  /* 0x000000d7d0d07220 */ /* 0x000fe40000410000 */
[----:B------:R-:W-:Y:S01]  /*18300*/  @P1 IMAD.U32 R169, R116, 0x10000, RZ ;  /* 0x0001000074a91824 */ /* 0x000fe200078e00ff */
        /* <DEDUP_REMOVED lines=17> */
.L_x_2664:
        /* <DEDUP_REMOVED lines=13> */
.L_x_2666:
[----:B------:R-:W-:Y:S05]  /*184f0*/  BSYNC.RECONVERGENT B3 ;  /* 0x0000000000037941 */ /* 0x000fea0003800200 */
.L_x_2665:
        /* <DEDUP_REMOVED lines=44> */
.L_x_2663:
[----:B------:R-:W-:Y:S05]  /*187c0*/  BSYNC.RECONVERGENT B2 ;  /* 0x0000000000027941 */ /* 0x000fea0003800200 */
.L_x_2662:
[----:B------:R-:W-:Y:S01]  /*187d0*/  I2FP.F32.U32 R117, R117 ;  /* 0x0000007500757245 */ /* 0x000fe20000201000 */
[----:B------:R-:W-:Y:S01]  /*187e0*/  IMAD.U32 R116, R118, 0x10000, RZ ;  /* 0x0001000076747824 */ /* 0x000fe200078e00ff */
[----:B------:R-:W-:Y:S01]  /*187f0*/  ISETP.NE.AND P3, PT, R185, 0x1, PT ;  /* 0x00000001b900780c */ /* 0x000fe20003f65270 */
[----:B------:R-:W-:Y:S01]  /*18800*/  BSSY.RECONVERGENT B2, `(.L_x_2667) ;  /* 0x000004f000027945 */ /* 0x000fe20003800200 */
[----:B------:R-:W-:Y:S01]  /*18810*/  @P1 SHF.L.U32 R124, R46, 0x10, RZ ;  /* 0x000000102e7c1819 */ /* 0x000fe200000006ff */
[----:B------:R-:W-:Y:S01]  /*18820*/  FFMA.FTZ R117, R117, R198, 1.1641532182693481445e-10 ;  /* 0x2f00000075757423 */ /* 0x000fe200000100c6 */
[----:B------:R-:W-:Y:S01]  /*18830*/  FMUL.FTZ R116, R116, R215 ;  /* 0x000000d774747220 */ /* 0x000fe20000410000 */
[----:B------:R-:W-:-:S03]  /*18840*/  PRMT R118, R118, 0x7632, R118 ;  /* 0x0000763276767816 */ /* 0x000fc60000000076 */
[----:B------:R-:W-:Y:S01]  /*18850*/  FSETP.GTU.FTZ.AND P2, PT, R117, R214, PT ;  /* 0x000000d67500720b */ /* 0x000fe20003f5c000 */
[----:B------:R-:W-:-:S03]  /*18860*/  IMAD.MOV.U32 R117, RZ, RZ, R2 ;  /* 0x000000ffff757224 */ /* 0x000fc600078e0002 */
        /* <DEDUP_REMOVED lines=14> */
.L_x_2669:
        /* <DEDUP_REMOVED lines=13> */
.L_x_2671:
[----:B------:R-:W-:Y:S05]  /*18a20*/  BSYNC.RECONVERGENT B3 ;  /* 0x0000000000037941 */ /* 0x000fea0003800200 */
.L_x_2670:
        /* <DEDUP_REMOVED lines=44> */
.L_x_2668:
[----:B------:R-:W-:Y:S05]  /*18cf0*/  BSYNC.RECONVERGENT B2 ;  /* 0x0000000000027941 */ /* 0x000fea0003800200 */
.L_x_2667:
[----:B------:R-:W-:Y:S01]  /*18d00*/  I2FP.F32.U32 R117, R117 ;  /* 0x0000007500757245 */ /* 0x000fe20000201000 */
[----:B------:R-:W-:Y:S01]  /*18d10*/  IMAD.U32 R118, R118, 0x10000, RZ ;  /* 0x0001000076767824 */ /* 0x000fe200078e00ff */
[----:B------:R-:W-:Y:S01]  /*18d20*/  ISETP.NE.AND P4, PT, R124, 0x1, PT ;  /* 0x000000017c00780c */ /* 0x000fe20003f85270 */
[----:B------:R-:W-:Y:S01]  /*18d30*/  BSSY.RECONVERGENT B2, `(.L_x_2672) ;  /* 0x000004f000027945 */ /* 0x000fe20003800200 */
[----:B------:R-:W-:Y:S01]  /*18d40*/  @P1 PRMT R116, R46, 0x7632, R116 ;  /* 0x000076322e741816 */ /* 0x000fe20000000074 */
[----:B------:R-:W-:Y:S01]  /*18d50*/  FFMA.FTZ R117, R117, R198, 1.1641532182693481445e-10 ;  /* 0x2f00000075757423 */ /* 0x000fe200000100c6 */
[----:B------:R-:W-:Y:S01]  /*18d60*/  FMUL.FTZ R118, R118, R215 ;  /* 0x000000d776767220 */ /* 0x000fe20000410000 */
[----:B------:R-:W-:Y:S02]  /*18d70*/  HFMA2 R208, -RZ, RZ, 0, 1.1920928955078125e-07 ;  /* 0x00000002ffd07431 */ /* 0x000fe400000001ff */
[----:B------:R-:W-:Y:S01]  /*18d80*/  @P1 IMAD.U32 R185, R116, 0x10000, RZ ;  /* 0x0001000074b91824 */ /* 0x000fe200078e00ff */
        /* <DEDUP_REMOVED lines=15> */
.L_x_2674:
        /* <DEDUP_REMOVED lines=13> */
.L_x_2676:
[----:B------:R-:W-:Y:S05]  /*18f50*/  BSYNC.RECONVERGENT B3 ;  /* 0x0000000000037941 */ /* 0x000fea0003800200 */
.L_x_2675:
        /* <DEDUP_REMOVED lines=44> */
.L_x_2673:
[----:B------:R-:W-:Y:S05]  /*19220*/  BSYNC.RECONVERGENT B2 ;  /* 0x0000000000027941 */ /* 0x000fea0003800200 */
.L_x_2672:
        /* <DEDUP_REMOVED lines=8> */
[----:B------:R-:W-:Y:S02]  /*192b0*/  IMAD.MOV.U32 R124, RZ, RZ, 0x2 ;  /* 0x00000002ff7c7424 */ /* 0x000fe400078e00ff */
        /* <DEDUP_REMOVED lines=15> */
.L_x_2679:
        /* <DEDUP_REMOVED lines=13> */
.L_x_2681:
[----:B------:R-:W-:Y:S05]  /*19480*/  BSYNC.RECONVERGENT B3 ;  /* 0x0000000000037941 */ /* 0x000fea0003800200 */
.L_x_2680:
        /* <DEDUP_REMOVED lines=44> */
.L_x_2678:
[----:B------:R-:W-:Y:S05]  /*19750*/  BSYNC.RECONVERGENT B2 ;  /* 0x0000000000027941 */ /* 0x000fea0003800200 */
.L_x_2677:
[----:B------:R-:W-:Y:S02]  /*19760*/  I2FP.F32.U32 R117, R117 ;  /* 0x0000007500757245 */ /* 0x000fe40000201000 */
[----:B------:R-:W-:Y:S02]  /*19770*/  SHF.L.U32 R218, R218, 0x10, RZ ;  /* 0x00000010dada7819 */ /* 0x000fe400000006ff */
[----:B------:R-:W-:Y:S01]  /*19780*/  @P1 PRMT R116, R47, 0x7632, R116 ;  /* 0x000076322f741816 */ /* 0x000fe20000000074 */
[----:B------:R-:W-:Y:S01]  /*19790*/  FFMA.FTZ R117, R117, R198, 1.1641532182693481445e-10 ;  /* 0x2f00000075757423 */ /* 0x000fe200000100c6 */
[----:B------:R-:W-:Y:S01]  /*197a0*/  PRMT R118, R217, 0x5410, R216 ;  /* 0x00005410d9767816 */ /* 0x000fe200000000d8 */
[----:B------:R-:W-:Y:S02]  /*197b0*/  FMUL.FTZ R218, R218, R215 ;  /* 0x000000d7dada7220 */ /* 0x000fe40000410000 */
[----:B------:R-:W-:Y:S01]  /*197c0*/  @P1 IMAD.U32 R119, R116, 0x10000, RZ ;  /* 0x0001000074771824 */ /* 0x000fe200078e00ff */
[----:B------:R-:W-:-:S02]  /*197d0*/  FSETP.GTU.FTZ.AND P5, PT, R117, R214, PT ;  /* 0x000000d67500720b */ /* 0x000fc40003fbc000 */
[----:B------:R-:W-:Y:S02]  /*197e0*/  PRMT R117, R212, 0x5410, R211 ;  /* 0x00005410d4757816 */ /* 0x000fe400000000d3 */
[----:B------:R-:W-:Y:S02]  /*197f0*/  FSEL R198, R218, RZ, !P5 ;  /* 0x000000ffdac67208 */ /* 0x000fe40006800000 */
[----:B------:R-:W-:Y:S02]  /*19800*/  PLOP3.LUT P5, PT, P5, PT, PT, 0x8, 0x80 ;  /* 0x000000000080781c */ /* 0x000fe40002fae170 */
[----:B------:R-:W-:Y:S01]  /*19810*/  PRMT R116, R205, 0x5410, R207 ;  /* 0x00005410cd747816 */ /* 0x000fe200000000cf */
[----:B------:R-:W-:-:S05]  /*19820*/  @P1 FADD.FTZ R198, R119, R198 ;  /* 0x000000c677c61221 */ /* 0x000fca0000010000 */
[----:B------:R-:W-:-:S04]  /*19830*/  F2FP.BF16.F32.PACK_AB R119, RZ, R198 ;  /* 0x000000c6ff77723e */ /* 0x000fc800000010ff */
[----:B------:R-:W-:-:S07]  /*19840*/  PRMT R119, R213, 0x5410, R119 ;  /* 0x00005410d5777816 */ /* 0x000fce0000000077 */
.L_x_2641:
        /* <DEDUP_REMOVED lines=43> */
.L_x_2682:
[----:B------:R-:W-:Y:S01]  /*19b00*/  IMAD.MOV.U32 R205, RZ, RZ, R210 ;  /* 0x000000ffffcd7224 */ /* 0x000fe200078e00d2 */
[----:B------:R-:W-:-:S07]  /*19b10*/  IADD3 R206, PT, PT, R206, 0x20, RZ ;  /* 0x00000020cece7810 */ /* 0x000fce0007ffe0ff */
.L_x_2559:
[----:B------:R-:W-:Y:S05]  /*19b20*/  BSYNC.RECONVERGENT B1 ;  /* 0x0000000000017941 */ /* 0x000fea0003800200 */
.L_x_2558:
        /* <DEDUP_REMOVED lines=31> */
[--C-:B------:R-:W-:Y:S02]  /*19d20*/  @!P2 IMAD.MOV.U32 R210, RZ, RZ, R205.reuse ;  /* 0x000000ffffd2a224 */ /* 0x100fe400078e00cd */
[----:B------:R-:W-:Y:S02]  /*19d30*/  @P2 VIADD R134, R124, 0x1 ;  /* 0x000000017c862836 */ /* 0x000fe40000000000 */
[----:B------:R-:W-:Y:S01]  /*19d40*/  @P2 IMAD.MOV.U32 R210, RZ, RZ, R205 ;  /* 0x000000ffffd22224 */ /* 0x000fe200078e00cd */
[----:B------:R-:W-:Y:S06]  /*19d50*/  BRA `(.L_x_2687) ;  /* 0x0000000000e47947 */ /* 0x000fec0003800000 */
.L_x_2688:
        /* <DEDUP_REMOVED lines=13> */
.L_x_2690:
[----:B------:R-:W-:Y:S05]  /*19e30*/  BSYNC.RECONVERGENT B3 ;  /* 0x0000000000037941 */ /* 0x000fea0003800200 */
.L_x_2689:
        /* <DEDUP_REMOVED lines=43> */
.L_x_2687:
[----:B------:R-:W-:Y:S05]  /*1a0f0*/  BSYNC.RECONVERGENT B2 ;  /* 0x0000000000027941 */ /* 0x000fea0003800200 */
.L_x_2686:
        /* <DEDUP_REMOVED lines=9> */
[----:B------:R-:W-:-:S02]  /*1a190*/  IMAD.MOV.U32 R137, RZ, RZ, 0x2 ;  /* 0x00000002ff897424 */ /* 0x000fc400078e00ff */
[----:B-1----:R-:W-:Y:S01]  /*1a1a0*/  FMUL.FTZ R133, R133, R214 ;  /* 0x000000d685857220 */ /* 0x002fe20000410000 */
[----:B--2---:R-:W-:Y:S01]  /*1a1b0*/  FSETP.GTU.FTZ.AND P2, PT, R124, R213, PT ;  /* 0x000000d57c00720b */ /* 0x004fe20003f5c000 */
[----:B------:R-:W-:-:S03]  /*1a1c0*/  IMAD.MOV.U32 R124, RZ, RZ, R2 ;  /* 0x000000ffff7c7224 */ /* 0x000fc600078e0002 */
        /* <DEDUP_REMOVED lines=13> */
.L_x_2693:
        /* <DEDUP_REMOVED lines=13> */
.L_x_2695:
[----:B------:R-:W-:Y:S05]  /*1a370*/  BSYNC.RECONVERGENT B3 ;  /* 0x0000000000037941 */ /* 0x000fea0003800200 */
.L_x_2694:
        /* <DEDUP_REMOVED lines=44> */
.L_x_2692:
[----:B------:R-:W-:Y:S05]  /*1a640*/  BSYNC.RECONVERGENT B2 ;  /* 0x0000000000027941 */ /* 0x000fea0003800200 */
.L_x_2691:
        /* <DEDUP_REMOVED lines=26> */
.L_x_2698:
        /* <DEDUP_REMOVED lines=13> */
.L_x_2700:
[----:B------:R-:W-:Y:S05]  /*1a8c0*/  BSYNC.RECONVERGENT B3 ;  /* 0x0000000000037941 */ /* 0x000fea0003800200 */
.L_x_2699:
        /* <DEDUP_REMOVED lines=44> */
.L_x_2697:
[----:B------:R-:W-:Y:S05]  /*1ab90*/  BSYNC.RECONVERGENT B2 ;  /* 0x0000000000027941 */ /* 0x000fea0003800200 */
.L_x_2696:
        /* <DEDUP_REMOVED lines=22> */
.L_x_2703:
        /* <DEDUP_REMOVED lines=13> */
.L_x_2705:
[----:B------:R-:W-:Y:S05]  /*1add0*/  BSYNC.RECONVERGENT B3 ;  /* 0x0000000000037941 */ /* 0x000fea0003800200 */
.L_x_2704:
        /* <DEDUP_REMOVED lines=44> */
.L_x_2702:
[----:B------:R-:W-:Y:S05]  /*1b0a0*/  BSYNC.RECONVERGENT B2 ;  /* 0x0000000000027941 */ /* 0x000fea0003800200 */
.L_x_2701:
[----:B------:R-:W-:Y:S01]  /*1b0b0*/  I2FP.F32.U32 R124, R136 ;  /* 0x00000088007c7245 */ /* 0x000fe20000201000 */
[----:B------:R-:W-:Y:S01]  /*1b0c0*/  BSSY.RECONVERGENT B2, `(.L_x_2706) ;  /* 0x0000054000027945 */ /* 0x000fe20003800200 */
[----:B------:R-:W-:-:S03]  /*1b0d0*/  PRMT R134, R48, 0x7632, R134 ;  /* 0x0000763230867816 */ /* 0x000fc60000000086 */
[----:B------:R-:W-:Y:S02]  /*1b0e0*/  FFMA.FTZ R124, R124, R199, 1.1641532182693481445e-10 ;  /* 0x2f0000007c7c7423 */ /* 0x000fe400000100c7 */
[----:B------:R-:W-:-:S03]  /*1b0f0*/  IMAD.U32 R135, R134, 0x10000, RZ ;  /* 0x0001000086877824 */ /* 0x000fc600078e00ff */
[----:B------:R-:W-:Y:S01]  /*1b100*/  FSETP.GTU.FTZ.AND P2, PT, R124, R213, PT ;  /* 0x000000d57c00720b */ /* 0x000fe20003f5c000 */
[----:B------:R-:W-:Y:S01]  /*1b110*/  FMUL.FTZ R135, R135, R214 ;  /* 0x000000d687877220 */ /* 0x000fe20000410000 */
[----:B------:R-:W-:Y:S02]  /*1b120*/  @P1 PRMT R124, R44, 0x7632, R124 ;  /* 0x000076322c7c1816 */ /* 0x000fe4000000007c */
[----:B------:R-:W-:Y:S02]  /*1b130*/  SEL R134, RZ, 0x1, P2 ;  /* 0x00000001ff867807 */ /* 0x000fe40001000000 */
[----:B------:R-:W-:Y:S01]  /*1b140*/  FSEL R135, R135, RZ, !P2 ;  /* 0x000000ff87877208 */ /* 0x000fe20005000000 */
[----:B0-----:R-:W-:Y:S01]  /*1b150*/  @P1 IMAD.U32 R155, R124, 0x10000, RZ ;  /* 0x000100007c9b1824 */ /* 0x001fe200078e00ff */
[----:B------:R-:W-:Y:S02]  /*1b160*/  ISETP.NE.AND P2, PT, R137, 0x1, PT ;  /* 0x000000018900780c */ /* 0x000fe40003f45270 */
        /* <DEDUP_REMOVED lines=15> */
.L_x_2708:
        /* <DEDUP_REMOVED lines=13> */
.L_x_2710:
[----:B------:R-:W-:Y:S05]  /*1b330*/  BSYNC.RECONVERGENT B3 ;  /* 0x0000000000037941 */ /* 0x000fea0003800200 */
.L_x_2709:
        /* <DEDUP_REMOVED lines=44> */
.L_x_2707:
[----:B------:R-:W-:Y:S05]  /*1b600*/  BSYNC.RECONVERGENT B2 ;  /* 0x0000000000027941 */ /* 0x000fea0003800200 */
.L_x_2706:
[----:B------:R-:W-:Y:S01]  /*1b610*/  I2FP.F32.U32 R116, R116 ;  /* 0x0000007400747245 */ /* 0x000fe20000201000 */
[----:B------:R-:W-:Y:S01]  /*1b620*/  IMAD.U32 R135, R117, 0x10000, RZ ;  /* 0x0001000075877824 */ /* 0x000fe200078e00ff */
[----:B------:R-:W-:Y:S01]  /*1b630*/  LOP3.LUT R127, R127, 0xfffffffb, RZ, 0xc0, !PT ;  /* 0xfffffffb7f7f7812 */ /* 0x000fe200078ec0ff */
        /* <DEDUP_REMOVED lines=20> */
.L_x_2713:
        /* <DEDUP_REMOVED lines=13> */
.L_x_2715:
[----:B------:R-:W-:Y:S05]  /*1b850*/  BSYNC.RECONVERGENT B3 ;  /* 0x0000000000037941 */ /* 0x000fea0003800200 */
.L_x_2714:
        /* <DEDUP_REMOVED lines=44> */
.L_x_2712:
[----:B------:R-:W-:Y:S05]  /*1bb20*/  BSYNC.RECONVERGENT B2 ;  /* 0x0000000000027941 */ /* 0x000fea0003800200 */
.L_x_2711:
        /* <DEDUP_REMOVED lines=8> */
[----:B------:R-:W-:Y:S01]  /*1bbb0*/  FSEL R124, R117, RZ, !P2 ;  /* 0x000000ff757c7208 */ /* 0x000fe20005000000 */
[----:B------:R-:W-:Y:S01]  /*1bbc0*/  IMAD.MOV.U32 R117, RZ, RZ, R2 ;  /* 0x000000ffff757224 */ /* 0x000fe200078e0002 */
        /* <DEDUP_REMOVED lines=16> */
.L_x_2718:
        /* <DEDUP_REMOVED lines=13> */
.L_x_2720:
[----:B------:R-:W-:Y:S05]  /*1bda0*/  BSYNC.RECONVERGENT B3 ;  /* 0x0000000000037941 */ /* 0x000fea0003800200 */
.L_x_2719:
        /* <DEDUP_REMOVED lines=44> */
.L_x_2717:
[----:B------:R-:W-:Y:S05]  /*1c070*/  BSYNC.RECONVERGENT B2 ;  /* 0x0000000000027941 */ /* 0x000fea0003800200 */
.L_x_2716:
        /* <DEDUP_REMOVED lines=22> */
.L_x_2723:
        /* <DEDUP_REMOVED lines=13> */
.L_x_2725:
[----:B------:R-:W-:Y:S05]  /*1c2b0*/  BSYNC.RECONVERGENT B3 ;  /* 0x0000000000037941 */ /* 0x000fea0003800200 */
.L_x_2724:
        /* <DEDUP_REMOVED lines=44> */
.L_x_2722:
[----:B------:R-:W-:Y:S05]  /*1c580*/  BSYNC.RECONVERGENT B2 ;  /* 0x0000000000027941 */ /* 0x000fea0003800200 */
.L_x_2721:
[----:B------:R-:W-:Y:S01]  /*1c590*/  I2FP.F32.U32 R116, R124 ;  /* 0x0000007c00747245 */ /* 0x000fe20000201000 */
[----:B------:R-:W-:Y:S01]  /*1c5a0*/  BSSY.RECONVERGENT B2, `(.L_x_2726) ;  /* 0x0000054000027945 */ /* 0x000fe20003800200 */
[----:B------:R-:W-:Y:S02]  /*1c5b0*/  PRMT R117, R49, 0x7632, R117 ;  /* 0x0000763231757816 */ /* 0x000fe40000000075 */
[----:B------:R-:W-:Y:S01]  /*1c5c0*/  MOV R139, 0x2 ;  /* 0x00000002008b7802 */ /* 0x000fe20000000f00 */
[----:B------:R-:W-:Y:S02]  /*1c5d0*/  FFMA.FTZ R116, R116, R199, 1.1641532182693481445e-10 ;  /* 0x2f00000074747423 */ /* 0x000fe400000100c7 */
[----:B------:R-:W-:-:S03]  /*1c5e0*/  IMAD.U32 R117, R117, 0x10000, RZ ;  /* 0x0001000075757824 */ /* 0x000fc600078e00ff */
[----:B------:R-:W-:Y:S01]  /*1c5f0*/  FSETP.GTU.FTZ.AND P2, PT, R116, R213, PT ;  /* 0x000000d57400720b */ /* 0x000fe20003f5c000 */
[----:B------:R-:W-:Y:S01]  /*1c600*/  FMUL.FTZ R117, R117, R214 ;  /* 0x000000d675757220 */ /* 0x000fe20000410000 */
[----:B------:R-:W-:Y:S02]  /*1c610*/  @P1 PRMT R116, R45, 0x7632, R116 ;  /* 0x000076322d741816 */ /* 0x000fe40000000074 */
[----:B------:R-:W-:Y:S02]  /*1c620*/  SEL R136, RZ, 0x1, P2 ;  /* 0x00000001ff887807 */ /* 0x000fe40001000000 */
[----:B------:R-:W-:Y:S01]  /*1c630*/  FSEL R137, R117, RZ, !P2 ;  /* 0x000000ff75897208 */ /* 0x000fe20005000000 */
[----:B------:R-:W-:Y:S01]  /*1c640*/  @P1 IMAD.U32 R117, R116, 0x10000, RZ ;  /* 0x0001000074751824 */ /* 0x000fe200078e00ff */
[----:B------:R-:W-:-:S03]  /*1c650*/  ISETP.NE.AND P2, PT, R138, 0x1, PT ;  /* 0x000000018a00780c */ /* 0x000fc60003f45270 */
        /* <DEDUP_REMOVED lines=14> */
.L_x_2728:
        /* <DEDUP_REMOVED lines=13> */
.L_x_2730:
[----:B------:R-:W-:Y:S05]  /*1c810*/  BSYNC.RECONVERGENT B3 ;  /* 0x0000000000037941 */ /* 0x000fea0003800200 */
.L_x_2729:
        /* <DEDUP_REMOVED lines=44> */
.L_x_2727:
[----:B------:R-:W-:Y:S05]  /*1cae0*/  BSYNC.RECONVERGENT B2 ;  /* 0x0000000000027941 */ /* 0x000fea0003800200 */
.L_x_2726:
        /* <DEDUP_REMOVED lines=21> */
.L_x_2733:
        /* <DEDUP_REMOVED lines=13> */
.L_x_2735:
[----:B------:R-:W-:Y:S05]  /*1cd10*/  BSYNC.RECONVERGENT B3 ;  /* 0x0000000000037941 */ /* 0x000fea0003800200 */
.L_x_2734:
        /* <DEDUP_REMOVED lines=44> */
.L_x_2732:
[----:B------:R-:W-:Y:S05]  /*1cfe0*/  BSYNC.RECONVERGENT B2 ;  /* 0x0000000000027941 */ /* 0x000fea0003800200 */
.L_x_2731:
[----:B------:R-:W-:Y:S01]  /*1cff0*/  I2FP.F32.U32 R116, R124 ;  /* 0x0000007c00747245 */ /* 0x000fe20000201000 */
[----:B------:R-:W-:Y:S01]  /*1d000*/  IMAD.U32 R117, R50, 0x10000, RZ ;  /* 0x0001000032757824 */ /* 0x000fe200078e00ff */
[----:B------:R-:W-:Y:S01]  /*1d010*/  @P1 SHF.L.U32 R138, R46, 0x10, RZ ;  /* 0x000000102e8a1819 */ /* 0x000fe200000006ff */
[----:B------:R-:W-:Y:S02]  /*1d020*/  BSSY.RECONVERGENT B2, `(.L_x_2736) ;  /* 0x0000051000027945 */ /* 0x000fe40003800200 */
        /* <DEDUP_REMOVED lines=10> */
[----:B------:R-:W-:Y:S01]  /*1d0d0*/  PRMT R137, R116, 0x7610, R137 ;  /* 0x0000761074897816 */ /* 0x000fe20000000089 */
[----:B------:R-:W-:-:S03]  /*1d0e0*/  IMAD.MOV.U32 R138, RZ, RZ, 0x2 ;  /* 0x00000002ff8a7424 */ /* 0x000fc600078e00ff */
        /* <DEDUP_REMOVED lines=10> */
.L_x_2738:
        /* <DEDUP_REMOVED lines=13> */
.L_x_2740:
[----:B------:R-:W-:Y:S05]  /*1d260*/  BSYNC.RECONVERGENT B3 ;  /* 0x0000000000037941 */ /* 0x000fea0003800200 */
.L_x_2739:
        /* <DEDUP_REMOVED lines=44> */
.L_x_2737:
[----:B------:R-:W-:Y:S05]  /*1d530*/  BSYNC.RECONVERGENT B2 ;  /* 0x0000000000027941 */ /* 0x000fea0003800200 */
.L_x_2736:
        /* <DEDUP_REMOVED lines=20> */
.L_x_2743:
        /* <DEDUP_REMOVED lines=13> */
.L_x_2745:
[----:B------:R-:W-:Y:S05]  /*1d750*/  BSYNC.RECONVERGENT B3 ;  /* 0x0000000000037941 */ /* 0x000fea0003800200 */
.L_x_2744:
        /* <DEDUP_REMOVED lines=44> */
.L_x_2742:
[----:B------:R-:W-:Y:S05]  /*1da20*/  BSYNC.RECONVERGENT B2 ;  /* 0x0000000000027941 */ /* 0x000fea0003800200 */
.L_x_2741:
        /* <DEDUP_REMOVED lines=27> */
.L_x_2748:
        /* <DEDUP_REMOVED lines=13> */
.L_x_2750:
[----:B------:R-:W-:Y:S05]  /*1dcb0*/  BSYNC.RECONVERGENT B3 ;  /* 0x0000000000037941 */ /* 0x000fea0003800200 */
.L_x_2749:
        /* <DEDUP_REMOVED lines=44> */
.L_x_2747:
[----:B------:R-:W-:Y:S05]  /*1df80*/  BSYNC.RECONVERGENT B2 ;  /* 0x0000000000027941 */ /* 0x000fea0003800200 */
.L_x_2746:
        /* <DEDUP_REMOVED lines=21> */
.L_x_2753:
        /* <DEDUP_REMOVED lines=13> */
.L_x_2755:
[----:B------:R-:W-:Y:S05]  /*1e1b0*/  BSYNC.RECONVERGENT B3 ;  /* 0x0000000000037941 */ /* 0x000fea0003800200 */
.L_x_2754:
        /* <DEDUP_REMOVED lines=35> */
[----:B------:R-:W-:Y:S01]  /*1e3f0*/  IMAD.MOV.U32 R119, RZ, RZ, RZ ;  /* 0x000000ffff777224 */ /* 0x000fe200078e00ff */
[----:B------:R-:W-:Y:S01]  /*1e400*/  LOP3.LUT R116, R116, UR25, R209, 0x96, !PT ;  /* 0x0000001974747c12 */ /* 0x000fe2000f8e96d1 */
[----:B------:R-:W-:-:S04]  /*1e410*/  IMAD.WIDE.U32 R124, R124, -0x326172a9, RZ ;  /* 0xcd9e8d577c7c7825 */ /* 0x000fc800078e00ff */
[----:B------:R-:W-:Y:S01]  /*1e420*/  IMAD.WIDE.U32 R116, R116, -0x2daee0ad, RZ ;  /* 0xd2511f5374747825 */ /* 0x000fe200078e00ff */
[----:B------:R-:W-:-:S03]  /*1e430*/  LOP3.LUT R125, R208, UR27, R125, 0x96, !PT ;  /* 0x0000001bd07d7c12 */ /* 0x000fc6000f8e967d */
[----:B------:R-:W-:Y:S01]  /*1e440*/  IMAD.MOV.U32 R2, RZ, RZ, R124 ;  /* 0x000000ffff027224 */ /* 0x000fe200078e007c */
[----:B------:R-:W-:Y:S02]  /*1e450*/  LOP3.LUT R126, R118, UR28, R117, 0x96, !PT ;  /* 0x0000001c767e7c12 */ /* 0x000fe4000f8e9675 */
[----:B------:R-:W-:Y:S01]  /*1e460*/  MOV R118, R210 ;  /* 0x000000d200767202 */ /* 0x000fe20000000f00 */
[----:B------:R-:W-:-:S07]  /*1e470*/  IMAD.MOV.U32 R210, RZ, RZ, R116 ;  /* 0x000000ffffd27224 */ /* 0x000fce00078e0074 */
.L_x_2752:
[----:B------:R-:W-:Y:S05]  /*1e480*/  BSYNC.RECONVERGENT B2 ;  /* 0x0000000000027941 */ /* 0x000fea0003800200 */
.L_x_2751:
        /* <DEDUP_REMOVED lines=26> */
.L_x_2758:
        /* <DEDUP_REMOVED lines=13> */
.L_x_2760:
[----:B------:R-:W-:Y:S05]  /*1e700*/  BSYNC.RECONVERGENT B3 ;  /* 0x0000000000037941 */ /* 0x000fea0003800200 */
.L_x_2759:
        /* <DEDUP_REMOVED lines=44> */
.L_x_2757:
[----:B------:R-:W-:Y:S05]  /*1e9d0*/  BSYNC.RECONVERGENT B2 ;  /* 0x0000000000027941 */ /* 0x000fea0003800200 */
.L_x_2756:
        /* <DEDUP_REMOVED lines=20> */
.L_x_2763:
        /* <DEDUP_REMOVED lines=15> */
.L_x_2765:
[----:B------:R-:W-:Y:S05]  /*1ec10*/  BSYNC.RECONVERGENT B3 ;  /* 0x0000000000037941 */ /* 0x000fea0003800200 */
.L_x_2764:
        /* <DEDUP_REMOVED lines=44> */
.L_x_2762:
[----:B------:R-:W-:Y:S05]  /*1eee0*/  BSYNC.RECONVERGENT B2 ;  /* 0x0000000000027941 */ /* 0x000fea0003800200 */
.L_x_2761:
[----:B------:R-:W-:Y:S02]  /*1eef0*/  I2FP.F32.U32 R116, R117 ;  /* 0x0000007500747245 */ /* 0x000fe40000201000 */
[----:B------:R-:W-:Y:S02]  /*1ef00*/  PRMT R117, R51, 0x7632, R117 ;  /* 0x0000763233757816 */ /* 0x000fe40000000075 */
[----:B------:R-:W-:Y:S01]  /*1ef10*/  @P1 PRMT R118, R47, 0x7632, R118 ;  /* 0x000076322f761816 */ /* 0x000fe20000000076 */
[----:B------:R-:W-:Y:S02]  /*1ef20*/  FFMA.FTZ R116, R116, R199, 1.1641532182693481445e-10 ;  /* 0x2f00000074747423 */ /* 0x000fe400000100c7 */
[----:B------:R-:W-:Y:S02]  /*1ef30*/  IMAD.U32 R117, R117, 0x10000, RZ ;  /* 0x0001000075757824 */ /* 0x000fe400078e00ff */
[----:B------:R-:W-:Y:S01]  /*1ef40*/  @P1 IMAD.U32 R118, R118, 0x10000, RZ ;  /* 0x0001000076761824 */ /* 0x000fe200078e00ff */
[----:B------:R-:W-:Y:S01]  /*1ef50*/  FSETP.GTU.FTZ.AND P6, PT, R116, R213, PT ;  /* 0x000000d57400720b */ /* 0x000fe20003fdc000 */
[----:B------:R-:W-:-:S05]  /*1ef60*/  FMUL.FTZ R117, R117, R214 ;  /* 0x000000d675757220 */ /* 0x000fca0000410000 */
[----:B------:R-:W-:Y:S02]  /*1ef70*/  FSEL R116, R117, RZ, !P6 ;  /* 0x000000ff75747208 */ /* 0x000fe40007000000 */
[----:B------:R-:W-:-:S03]  /*1ef80*/  PRMT R117, R212, 0x5410, R140 ;  /* 0x00005410d4757816 */ /* 0x000fc6000000008c */
[----:B------:R-:W-:Y:S01]  /*1ef90*/  FADD.FTZ R217, R217, R116 ;  /* 0x00000074d9d97221 */ /* 0x000fe20000010000 */
[----:B------:R-:W-:-:S03]  /*1efa0*/  SEL R116, RZ, 0x1, P6 ;  /* 0x00000001ff747807 */ /* 0x000fc60003000000 */
[----:B------:R-:W-:Y:S01]  /*1efb0*/  @P1 FADD.FTZ R199, R217, R118 ;  /* 0x00000076d9c71221 */ /* 0x000fe20000010000 */
[----:B------:R-:W-:Y:S01]  /*1efc0*/  @!P1 IMAD.MOV.U32 R199, RZ, RZ, R217 ;  /* 0x000000ffffc79224 */ /* 0x000fe200078e00d9 */
[----:B------:R-:W-:Y:S02]  /*1efd0*/  PRMT R140, R116, 0x7610, R140 ;  /* 0x00007610748c7816 */ /* 0x000fe4000000008c */
[----:B------:R-:W-:Y:S02]  /*1efe0*/  PRMT R118, R216, 0x5410, R215 ;  /* 0x00005410d8767816 */ /* 0x000fe400000000d7 */
[----:B------:R-:W-:Y:S02]  /*1eff0*/  F2FP.BF16.F32.PACK_AB R119, RZ, R199 ;  /* 0x000000c7ff77723e */ /* 0x000fe400000010ff */
[----:B------:R-:W-:Y:S02]  /*1f000*/  PRMT R116, R205, 0x5410, R207 ;  /* 0x00005410cd747816 */ /* 0x000fe400000000cf */
[----:B------:R-:W-:Y:S01]  /*1f010*/  PRMT R119, R211, 0x5410, R119 ;  /* 0x00005410d3777816 */ /* 0x000fe20000000077 */
[----:B------:R-:W-:Y:S06]  /*1f020*/  BRA `(.L_x_2766) ;  /* 0x0000002800a47947 */ /* 0x000fec0003800000 */
.L_x_2685:
[----:B------:R-:W-:Y:S01]  /*1f030*/  ISETP.NE.AND P2, PT, R124, 0x1, PT ;  /* 0x000000017c00780c */ /* 0x000fe20003f45270 */
[----:B------:R-:W-:Y:S01]  /*1f040*/  BSSY.RECONVERGENT B2, `(.L_x_2767) ;  /* 0x0000048000027945 */ /* 0x000fe20003800200 */
[----:B0-----:R-:W-:Y:S01]  /*1f050*/  MOV R155, 0x2 ;  /* 0x00000002009b7802 */ /* 0x001fe20000000f00 */
[----:B------:R-:W-:Y:S02]  /*1f060*/  IMAD.MOV.U32 R143, RZ, RZ, R2 ;  /* 0x000000ffff8f7224 */ /* 0x000fe400078e0002 */
[----:B------:R-:W-:-:S08]  /*1f070*/  IMAD.MOV.U32 R210, RZ, RZ, R205 ;  /* 0x000000ffffd27224 */ /* 0x000fd000078e00cd */
        /* <DEDUP_REMOVED lines=11> */
.L_x_2769:
        /* <DEDUP_REMOVED lines=13> */
.L_x_2771:
[----:B------:R-:W-:Y:S05]  /*1f200*/  BSYNC.RECONVERGENT B3 ;  /* 0x0000000000037941 */ /* 0x000fea0003800200 */
.L_x_2770:
        /* <DEDUP_REMOVED lines=42> */
[----:B------:R-:W-:-:S07]  /*1f4b0*/  LOP3.LUT R126, R124, UR28, R211, 0x96, !PT ;  /* 0x0000001c7c7e7c12 */ /* 0x000fce000f8e96d3 */
.L_x_2768:
[----:B------:R-:W-:Y:S05]  /*1f4c0*/  BSYNC.RECONVERGENT B2 ;  /* 0x0000000000027941 */ /* 0x000fea0003800200 */
.L_x_2767:
[----:B------:R-:W0:Y:S01]  /*1f4d0*/  LDC R215, c[0x0][0x408] ;  /* 0x00010200ffd77b82 */ /* 0x000e220000000800 */
[----:B------:R-:W-:Y:S01]  /*1f4e0*/  I2FP.F32.U32 R124, R143 ;  /* 0x0000008f007c7245 */ /* 0x000fe20000201000 */
[----:B------:R-:W-:Y:S01]  /*1f4f0*/  IMAD.MOV.U32 R199, RZ, RZ, 0x2f800000 ;  /* 0x2f800000ffc77424 */ /* 0x000fe200078e00ff */
[----:B-----5:R-:W-:Y:S01]  /*1f500*/  SHF.L.U32 R154, R116, 0x10, RZ ;  /* 0x00000010749a7819 */ /* 0x020fe200000006ff */
[----:B------:R-:W-:Y:S01]  /*1f510*/  BSSY.RECONVERGENT B2, `(.L_x_2772) ;  /* 0x0000053000027945 */ /* 0x000fe20003800200 */
[----:B------:R-:W-:Y:S01]  /*1f520*/  LOP3.LUT R127, R127, 0xffffffef, RZ, 0xc0, !PT ;  /* 0xffffffef7f7f7812 */ /* 0x000fe200078ec0ff */
[----:B------:R-:W-:Y:S01]  /*1f530*/  FFMA.FTZ R143, R124, R199, 1.1641532182693481445e-10 ;  /* 0x2f0000007c8f7423 */ /* 0x000fe200000100c7 */
[----:B------:R-:W-:Y:S01]  /*1f540*/  @P1 IMAD.U32 R124, R44, 0x10000, RZ ;  /* 0x000100002c7c1824 */ /* 0x000fe200078e00ff */
[----:B------:R-:W1:Y:S01]  /*1f550*/  LDC R214, c[0x0][0x404] ;  /* 0x00010100ffd67b82 */ /* 0x000e620000000800 */
[----:B------:R-:W-:Y:S01]  /*1f560*/  PRMT R116, R116, 0x7632, R116 ;  /* 0x0000763274747816 */ /* 0x000fe20000000074 */
[----:B------:R-:W-:-:S02]  /*1f570*/  IMAD.MOV.U32 R170, RZ, RZ, 0x2 ;  /* 0x00000002ffaa7424 */ /* 0x000fc400078e00ff */
[----:B0-----:R-:W-:Y:S01]  /*1f580*/  FMUL.FTZ R154, R154, R215 ;  /* 0x000000d79a9a7220 */ /* 0x001fe20000410000 */
[----:B-1----:R-:W-:-:S04]  /*1f590*/  FSETP.GTU.FTZ.AND P2, PT, R143, R214, PT ;  /* 0x000000d68f00720b */ /* 0x002fc80003f5c000 */
        /* <DEDUP_REMOVED lines=16> */
.L_x_2774:
        /* <DEDUP_REMOVED lines=13> */
.L_x_2776:
[----:B------:R-:W-:Y:S05]  /*1f770*/  BSYNC.RECONVERGENT B3 ;  /* 0x0000000000037941 */ /* 0x000fea0003800200 */
.L_x_2775:
        /* <DEDUP_REMOVED lines=44> */
.L_x_2773:
[----:B------:R-:W-:Y:S05]  /*1fa40*/  BSYNC.RECONVERGENT B2 ;  /* 0x0000000000027941 */ /* 0x000fea0003800200 */
.L_x_2772:
        /* <DEDUP_REMOVED lines=9> */
[----:B------:R-:W-:-:S04]  /*1fae0*/  FSETP.GTU.FTZ.AND P2, PT, R155, R214, PT ;  /* 0x000000d69b00720b */ /* 0x000fc80003f5c000 */
[----:B------:R-:W-:Y:S01]  /*1faf0*/  FSEL R155, R116, RZ, !P2 ;  /* 0x000000ff749b7208 */ /* 0x000fe20005000000 */
[----:B------:R-:W-:Y:S01]  /*1fb00*/  IMAD.MOV.U32 R116, RZ, RZ, R2 ;  /* 0x000000ffff747224 */ /* 0x000fe200078e0002 */
        /* <DEDUP_REMOVED lines=14> */
.L_x_2779:
        /* <DEDUP_REMOVED lines=13> */
.L_x_2781:
[----:B------:R-:W-:Y:S05]  /*1fcc0*/  BSYNC.RECONVERGENT B3 ;  /* 0x0000000000037941 */ /* 0x000fea0003800200 */
.L_x_2780:
        /* <DEDUP_REMOVED lines=43> */
[----:B------:R-:W-:-:S07]  /*1ff80*/  MOV R210, R170 ;  /* 0x000000aa00d27202 */ /* 0x000fce0000000f00 */
.L_x_2778:
[----:B------:R-:W-:Y:S05]  /*1ff90*/  BSYNC.RECONVERGENT B2 ;  /* 0x0000000000027941 */ /* 0x000fea0003800200 */
.L_x_2777:
        /* <DEDUP_REMOVED lines=26> */
.L_x_2784:
        /* <DEDUP_REMOVED lines=13> */
.L_x_2786:
[----:B------:R-:W-:Y:S05]  /*20210*/  BSYNC.RECONVERGENT B3 ;  /* 0x0000000000037941 */ /* 0x000fea0003800200 */
.L_x_2785:
        /* <DEDUP_REMOVED lines=44> */
.L_x_2783:
[----:B------:R-:W-:Y:S05]  /*204e0*/  BSYNC.RECONVERGENT B2 ;  /* 0x0000000000027941 */ /* 0x000fea0003800200 */
.L_x_2782:
[----:B------:R-:W-:Y:S01]  /*204f0*/  I2FP.F32.U32 R116, R117 ;  /* 0x0000007500747245 */ /* 0x000fe20000201000 */
[----:B------:R-:W-:Y:S01]  /*20500*/  IMAD.U32 R208, R208, 0x10000, RZ ;  /* 0x00010000d0d07824 */ /* 0x000fe200078e00ff */
[----:B------:R-:W-:Y:S01]  /*20510*/  @P1 PRMT R124, R45, 0x7632, R124 ;  /* 0x000076322d7c1816 */ /* 0x000fe2000000007c */
[----:B------:R-:W-:Y:S01]  /*20520*/  BSSY.RECONVERGENT B2, `(.L_x_2787) ;  /* 0x0000051000027945 */ /* 0x000fe20003800200 */
[----:B------:R-:W-:Y:S01]  /*20530*/  LOP3.LUT R127, R127, 0xfffffffd, RZ, 0xc0, !PT ;  /* 0xfffffffd7f7f7812 */ /* 0x000fe200078ec0ff */
[----:B------:R-:W-:Y:S01]  /*20540*/  FFMA.FTZ R117, R116, R199, 1.1641532182693481445e-10 ;  /* 0x2f00000074757423 */ /* 0x000fe200000100c7 */
[----:B------:R-:W-:Y:S01]  /*20550*/  FMUL.FTZ R208, R208, R215 ;  /* 0x000000d7d0d07220 */ /* 0x000fe20000410000 */
[----:B------:R-:W-:Y:S02]  /*20560*/  @P1 IMAD.U32 R171, R124, 0x10000, RZ ;  /* 0x000100007cab1824 */ /* 0x000fe400078e00ff */
[----:B------:R-:W-:Y:S01]  /*20570*/  IMAD.MOV.U32 R186, RZ, RZ, 0x2 ;  /* 0x00000002ffba7424 */ /* 0x000fe200078e00ff */
[----:B------:R-:W-:-:S02]  /*20580*/  FSETP.GTU.FTZ.AND P2, PT, R117, R214, PT ;  /* 0x000000d67500720b */ /* 0x000fc40003f5c000 */
[----:B------:R-:W-:Y:S02]  /*20590*/  MOV R117, R2 ;  /* 0x0000000200757202 */ /* 0x000fe40000000f00 */
        /* <DEDUP_REMOVED lines=15> */
.L_x_2789:
        /* <DEDUP_REMOVED lines=13> */
.L_x_2791:
[----:B------:R-:W-:Y:S05]  /*20760*/  BSYNC.RECONVERGENT B3 ;  /* 0x0000000000037941 */ /* 0x000fea0003800200 */
.L_x_2790:
        /* <DEDUP_REMOVED lines=44> */
.L_x_2788:
[----:B------:R-:W-:Y:S05]  /*20a30*/  BSYNC.RECONVERGENT B2 ;  /* 0x0000000000027941 */ /* 0x000fea0003800200 */
.L_x_2787:
        /* <DEDUP_REMOVED lines=24> */
.L_x_2794:
        /* <DEDUP_REMOVED lines=13> */
.L_x_2796:
[----:B------:R-:W-:Y:S05]  /*20c90*/  BSYNC.RECONVERGENT B3 ;  /* 0x0000000000037941 */ /* 0x000fea0003800200 */
.L_x_2795:
        /* <DEDUP_REMOVED lines=44> */
.L_x_2793:
[----:B------:R-:W-:Y:S05]  /*20f60*/  BSYNC.RECONVERGENT B2 ;  /* 0x0000000000027941 */ /* 0x000fea0003800200 */
.L_x_2792:
[----:B------:R-:W-:Y:S01]  /*20f70*/  I2FP.F32.U32 R116, R117 ;  /* 0x0000007500747245 */ /* 0x000fe20000201000 */
[----:B------:R-:W-:Y:S01]  /*20f80*/  IMAD.U32 R118, R118, 0x10000, RZ ;  /* 0x0001000076767824 */ /* 0x000fe200078e00ff */
[----:B------:R-:W-:Y:S01]  /*20f90*/  ISETP.NE.AND P4, PT, R208, 0x1, PT ;  /* 0x00000001d000780c */ /* 0x000fe20003f85270 */
[----:B------:R-:W-:Y:S01]  /*20fa0*/  BSSY.RECONVERGENT B2, `(.L_x_2797) ;  /* 0x000004f000027945 */ /* 0x000fe20003800200 */
[----:B------:R-:W-:Y:S01]  /*20fb0*/  @P1 PRMT R124, R46, 0x7632, R124 ;  /* 0x000076322e7c1816 */ /* 0x000fe2000000007c */
[----:B------:R-:W-:Y:S01]  /*20fc0*/  FFMA.FTZ R117, R116, R199, 1.1641532182693481445e-10 ;  /* 0x2f00000074757423 */ /* 0x000fe200000100c7 */
[----:B------:R-:W-:Y:S01]  /*20fd0*/  FMUL.FTZ R118, R118, R215 ;  /* 0x000000d776767220 */ /* 0x000fe20000410000 */
[----:B------:R-:W-:Y:S01]  /*20fe0*/  IMAD.MOV.U32 R209, RZ, RZ, 0x2 ;  /* 0x00000002ffd17424 */ /* 0x000fe200078e00ff */
[----:B------:R-:W-:Y:S02]  /*20ff0*/  @P1 SHF.L.U32 R187, R124, 0x10, RZ ;  /* 0x000000107cbb1819 */ /* 0x000fe400000006ff */
        /* <DEDUP_REMOVED lines=15> */
.L_x_2799:
        /* <DEDUP_REMOVED lines=13> */
.L_x_2801:
[----:B------:R-:W-:Y:S05]  /*211c0*/  BSYNC.RECONVERGENT B3 ;  /* 0x0000000000037941 */ /* 0x000fea0003800200 */
.L_x_2800:
        /* <DEDUP_REMOVED lines=44> */
.L_x_2798:
[----:B------:R-:W-:Y:S05]  /*21490*/  BSYNC.RECONVERGENT B2 ;  /* 0x0000000000027941 */ /* 0x000fea0003800200 */
.L_x_2797:
        /* <DEDUP_REMOVED lines=24> */
.L_x_2804:
        /* <DEDUP_REMOVED lines=13> */
.L_x_2806:
[----:B------:R-:W-:Y:S05]  /*216f0*/  BSYNC.RECONVERGENT B3 ;  /* 0x0000000000037941 */ /* 0x000fea0003800200 */
.L_x_2805:
        /* <DEDUP_REMOVED lines=44> */
.L_x_2803:
[----:B------:R-:W-:Y:S05]  /*219c0*/  BSYNC.RECONVERGENT B2 ;  /* 0x0000000000027941 */ /* 0x000fea0003800200 */
.L_x_2802:
[----:B------:R-:W-:Y:S01]  /*219d0*/  I2FP.F32.U32 R116, R117 ;  /* 0x0000007500747245 */ /* 0x000fe20000201000 */
[----:B------:R-:W-:Y:S01]  /*219e0*/  IMAD.U32 R218, R218, 0x10000, RZ ;  /* 0x00010000dada7824 */ /* 0x000fe200078e00ff */
[----:B------:R-:W-:Y:S02]  /*219f0*/  @P1 PRMT R117, R47, 0x7632, R117 ;  /* 0x000076322f751816 */ /* 0x000fe40000000075 */
[----:B------:R-:W-:Y:S01]  /*21a00*/  PRMT R118, R217, 0x5410, R216 ;  /* 0x00005410d9767816 */ /* 0x000fe200000000d8 */
[----:B------:R-:W-:Y:S01]  /*21a10*/  FFMA.FTZ R199, R116, R199, 1.1641532182693481445e-10 ;  /* 0x2f00000074c77423 */ /* 0x000fe200000100c7 */
[----:B------:R-:W-:Y:S01]  /*21a20*/  FMUL.FTZ R218, R218, R215 ;  /* 0x000000d7dada7220 */ /* 0x000fe20000410000 */
[----:B------:R-:W-:Y:S01]  /*21a30*/  @P1 IMAD.U32 R116, R117, 0x10000, RZ ;  /* 0x0001000075741824 */ /* 0x000fe200078e00ff */
        /* <DEDUP_REMOVED lines=8> */
.L_x_2766:
        /* <DEDUP_REMOVED lines=10> */
[----:B------:R-:W-:Y:S02]  /*21b60*/  LOP3.LUT P1, RZ, R127, 0x10, RZ, 0xc0, !PT ;  /* 0x000000107fff7812 */ /* 0x000fe4000782c0ff */
[----:B------:R-:W-:Y:S02]  /*21b70*/  SEL R216, RZ, 0x100, !P3 ;  /* 0x00000100ffd87807 */ /* 0x000fe40005800000 */
[----:B------:R-:W-:Y:S02]  /*21b80*/  LOP3.LUT R205, R205, R207, R214, 0xfe, !PT ;  /* 0x000000cfcdcd7212 */ /* 0x000fe400078efed6 */
[----:B------:R-:W-:Y:S01]  /*21b90*/  SEL R215, RZ, 0x1, !P2 ;  /* 0x00000001ffd77807 */ /* 0x000fe20005000000 */
[----:B0-----:R-:W-:Y:S01]  /*21ba0*/  IMAD.WIDE.U32 R212, R206, 0x10, R212 ;  /* 0x00000010ced47825 */ /* 0x001fe200078e00d4 */
[----:B------:R-:W-:-:S02]  /*21bb0*/  LOP3.LUT R216, R216, R217, R211, 0xfe, !PT ;  /* 0x000000d9d8d87212 */ /* 0x000fc400078efed3 */
        /* <DEDUP_REMOVED lines=27> */
.L_x_2807:
[----:B------:R-:W-:Y:S01]  /*21d70*/  MOV R205, R210 ;  /* 0x000000d200cd7202 */ /* 0x000fe20000000f00 */
[----:B------:R-:W-:-:S07]  /*21d80*/  VIADD R206, R206, 0x20 ;  /* 0x00000020cece7836 */ /* 0x000fce0000000000 */
.L_x_2684:
[----:B------:R-:W-:Y:S05]  /*21d90*/  BSYNC.RECONVERGENT B1 ;  /* 0x0000000000017941 */ /* 0x000fea0003800200 */
.L_x_2683:
        /* <DEDUP_REMOVED lines=35> */
.L_x_2813:
        /* <DEDUP_REMOVED lines=13> */
.L_x_2815:
[----:B------:R-:W-:Y:S05]  /*220a0*/  BSYNC.RECONVERGENT B3 ;  /* 0x0000000000037941 */ /* 0x000fea0003800200 */
.L_x_2814:
        /* <DEDUP_REMOVED lines=43> */
.L_x_2812:
[----:B------:R-:W-:Y:S05]  /*22360*/  BSYNC.RECONVERGENT B2 ;  /* 0x0000000000027941 */ /* 0x000fea0003800200 */
.L_x_2811:
        /* <DEDUP_REMOVED lines=9> */
[----:B------:R-:W-:Y:S01]  /*22400*/  IMAD.MOV.U32 R138, RZ, RZ, 0x2 ;  /* 0x00000002ff8a7424 */ /* 0x000fe200078e00ff */
[----:B------:R-:W-:Y:S01]  /*22410*/  MOV R136, R2 ;  /* 0x0000000200887202 */ /* 0x000fe20000000f00 */
[----:B-1----:R-:W-:Y:S01]  /*22420*/  FMUL.FTZ R133, R135, R214 ;  /* 0x000000d687857220 */ /* 0x002fe20000410000 */
[----:B--2---:R-:W-:-:S04]  /*22430*/  FSETP.GTU.FTZ.AND P2, PT, R124, R213, PT ;  /* 0x000000d57c00720b */ /* 0x004fc80003f5c000 */
        /* <DEDUP_REMOVED lines=13> */
.L_x_2818:
        /* <DEDUP_REMOVED lines=13> */
.L_x_2820:
[----:B------:R-:W-:Y:S05]  /*225e0*/  BSYNC.RECONVERGENT B3 ;  /* 0x0000000000037941 */ /* 0x000fea0003800200 */
.L_x_2819:
        /* <DEDUP_REMOVED lines=40> */
[----:B------:R-:W-:Y:S01]  /*22870*/  IMAD.MOV.U32 R136, RZ, RZ, R210 ;  /* 0x000000ffff887224 */ /* 0x000fe200078e00d2 */
[----:B------:R-:W-:Y:S01]  /*22880*/  LOP3.LUT R126, R124, UR28, R135, 0x96, !PT ;  /* 0x0000001c7c7e7c12 */ /* 0x000fe2000f8e9687 */
[----:B------:R-:W-:Y:S02]  /*22890*/  IMAD.MOV.U32 R210, RZ, RZ, R134 ;  /* 0x000000ffffd27224 */ /* 0x000fe400078e0086 */
[----:B------:R-:W-:-:S07]  /*228a0*/  IMAD.MOV.U32 R138, RZ, RZ, RZ ;  /* 0x000000ffff8a7224 */ /* 0x000fce00078e00ff */
.L_x_2817:
[----:B------:R-:W-:Y:S05]  /*228b0*/  BSYNC.RECONVERGENT B2 ;  /* 0x0000000000027941 */ /* 0x000fea0003800200 */
.L_x_2816:
[----:B------:R-:W-:Y:S01]  /*228c0*/  I2FP.F32.U32 R135, R136 ;  /* 0x0000008800877245 */ /* 0x000fe20000201000 */
[----:B------:R-:W-:Y:S01]  /*228d0*/  @P1 IMAD.U32 R144, R44, 0x10000, RZ ;  /* 0x000100002c901824 */ /* 0x000fe200078e00ff */
[----:B------:R-:W-:Y:S01]  /*228e0*/  SHF.L.U32 R137, R48, 0x10, RZ ;  /* 0x0000001030897819 */ /* 0x000fe200000006ff */
[----:B------:R-:W-:Y:S02]  /*228f0*/  BSSY.RECONVERGENT B2, `(.L_x_2821) ;  /* 0x0000051000027945 */ /* 0x000fe40003800200 */
[----:B------:R-:W-:Y:S01]  /*22900*/  FFMA.FTZ R124, R135, R200, 1.1641532182693481445e-10 ;  /* 0x2f000000877c7423 */ /* 0x000fe200000100c8 */
[----:B------:R-:W-:Y:S01]  /*22910*/  MOV R135, R2 ;  /* 0x0000000200877202 */ /* 0x000fe20000000f00 */
[----:B------:R-:W-:-:S03]  /*22920*/  FMUL.FTZ R134, R137, R214 ;  /* 0x000000d689867220 */ /* 0x000fc60000410000 */
        /* <DEDUP_REMOVED lines=19> */
.L_x_2823:
        /* <DEDUP_REMOVED lines=13> */
.L_x_2825:
[----:B------:R-:W-:Y:S05]  /*22b30*/  BSYNC.RECONVERGENT B3 ;  /* 0x0000000000037941 */ /* 0x000fea0003800200 */
.L_x_2824:
        /* <DEDUP_REMOVED lines=44> */
.L_x_2822:
[----:B------:R-:W-:Y:S05]  /*22e00*/  BSYNC.RECONVERGENT B2 ;  /* 0x0000000000027941 */ /* 0x000fea0003800200 */
.L_x_2821:
[----:B------:R-:W-:Y:S01]  /*22e10*/  I2FP.F32.U32 R135, R135 ;  /* 0x0000008700877245 */ /* 0x000fe20000201000 */
[----:B------:R-:W-:Y:S01]  /*22e20*/  BSSY.RECONVERGENT B2, `(.L_x_2826) ;  /* 0x000004f000027945 */ /* 0x000fe20003800200 */
[----:B------:R-:W-:Y:S01]  /*22e30*/  SHF.L.U32 R137, R116, 0x10, RZ ;  /* 0x0000001074897819 */ /* 0x000fe200000006ff */
[----:B------:R-:W-:Y:S01]  /*22e40*/  IMAD.MOV.U32 R136, RZ, RZ, 0x2 ;  /* 0x00000002ff887424 */ /* 0x000fe200078e00ff */
[----:B------:R-:W-:Y:S01]  /*22e50*/  LOP3.LUT R127, R127, 0xfffffff7, RZ, 0xc0, !PT ;  /* 0xfffffff77f7f7812 */ /* 0x000fe200078ec0ff */
[----:B------:R-:W-:Y:S01]  /*22e60*/  FFMA.FTZ R116, R135, R200, 1.1641532182693481445e-10 ;  /* 0x2f00000087747423 */ /* 0x000fe200000100c8 */
[----:B------:R-:W-:Y:S02]  /*22e70*/  IMAD.MOV.U32 R124, RZ, RZ, R2 ;  /* 0x000000ffff7c7224 */ /* 0x000fe400078e0002 */
[----:B------:R-:W-:Y:S02]  /*22e80*/  FMUL.FTZ R137, R137, R214 ;  /* 0x000000d689897220 */ /* 0x000fe40000410000 */
        /* <DEDUP_REMOVED lines=14> */
.L_x_2828:
        /* <DEDUP_REMOVED lines=13> */
.L_x_2830:
[----:B------:R-:W-:Y:S05]  /*23040*/  BSYNC.RECONVERGENT B3 ;  /* 0x0000000000037941 */ /* 0x000fea0003800200 */
.L_x_2829:
        /* <DEDUP_REMOVED lines=44> */
.L_x_2827:
[----:B------:R-:W-:Y:S05]  /*23310*/  BSYNC.RECONVERGENT B2 ;  /* 0x0000000000027941 */ /* 0x000fea0003800200 */
.L_x_2826:
[----:B------:R-:W-:Y:S01]  /*23320*/  I2FP.F32.U32 R135, R124 ;  /* 0x0000007c00877245 */ /* 0x000fe20000201000 */
[----:B------:R-:W-:Y:S01]  /*23330*/  BSSY.RECONVERGENT B2, `(.L_x_2831) ;  /* 0x0000054000027945 */ /* 0x000fe20003800200 */
[----:B------:R-:W-:-:S05]  /*23340*/  PRMT R124, R48, 0x7632, R124 ;  /* 0x00007632307c7816 */ /* 0x000fca000000007c */
[----:B------:R-:W-:Y:S02]  /*23350*/  IMAD.U32 R137, R124, 0x10000, RZ ;  /* 0x000100007c897824 */ /* 0x000fe400078e00ff */
[----:B------:R-:W-:Y:S02]  /*23360*/  FFMA.FTZ R124, R135, R200, 1.1641532182693481445e-10 ;  /* 0x2f000000877c7423 */ /* 0x000fe400000100c8 */
[----:B------:R-:W-:-:S03]  /*23370*/  FMUL.FTZ R137, R137, R214 ;  /* 0x000000d689897220 */ /* 0x000fc60000410000 */
        /* <DEDUP_REMOVED lines=9> */
[----:B------:R-:W-:Y:S01]  /*23410*/  @!P1 MOV R153, R116 ;  /* 0x0000007400999202 */ /* 0x000fe20000000f00 */
[----:B------:R-:W-:-:S03]  /*23420*/  IMAD.MOV.U32 R116, RZ, RZ, R2 ;  /* 0x000000ffff747224 */ /* 0x000fc600078e0002 */
        /* <DEDUP_REMOVED lines=10> */
.L_x_2833:
        /* <DEDUP_REMOVED lines=13> */
.L_x_2835:
[----:B------:R-:W-:Y:S05]  /*235a0*/  BSYNC.RECONVERGENT B3 ;  /* 0x0000000000037941 */ /* 0x000fea0003800200 */
.L_x_2834:
        /* <DEDUP_REMOVED lines=44> */
.L_x_2832:
[----:B------:R-:W-:Y:S05]  /*23870*/  BSYNC.RECONVERGENT B2 ;  /* 0x0000000000027941 */ /* 0x000fea0003800200 */
.L_x_2831:
[----:B------:R-:W-:Y:S01]  /*23880*/  I2FP.F32.U32 R135, R116 ;  /* 0x0000007400877245 */ /* 0x000fe20000201000 */
[----:B------:R-:W-:Y:S01]  /*23890*/  IMAD.U32 R137, R117, 0x10000, RZ ;  /* 0x0001000075897824 */ /* 0x000fe200078e00ff */
[----:B------:R-:W-:Y:S01]  /*238a0*/  LOP3.LUT R127, R127, 0xfffffffb, RZ, 0xc0, !PT ;  /* 0xfffffffb7f7f7812 */ /* 0x000fe200078ec0ff */
[----:B------:R-:W-:Y:S01]  /*238b0*/  BSSY.RECONVERGENT B2, `(.L_x_2836) ;  /* 0x000004e000027945 */ /* 0x000fe20003800200 */
[----:B------:R-:W-:Y:S01]  /*238c0*/  PRMT R140, R117, 0x7632, R140 ;  /* 0x00007632758c7816 */ /* 0x000fe2000000008c */
[----:B------:R-:W-:Y:S01]  /*238d0*/  FFMA.FTZ R116, R135, R200, 1.1641532182693481445e-10 ;  /* 0x2f00000087747423 */ /* 0x000fe200000100c8 */
[----:B------:R-:W-:Y:S01]  /*238e0*/  FMUL.FTZ R135, R137, R214 ;  /* 0x000000d689877220 */ /* 0x000fe20000410000 */
[----:B------:R-:W-:Y:S01]  /*238f0*/  IMAD.MOV.U32 R136, RZ, RZ, 0x2 ;  /* 0x00000002ff887424 */ /* 0x000fe200078e00ff */
[----:B------:R-:W-:Y:S02]  /*23900*/  MOV R117, R2 ;  /* 0x0000000200757202 */ /* 0x000fe40000000f00 */
        /* <DEDUP_REMOVED lines=14> */
.L_x_2838:
        /* <DEDUP_REMOVED lines=13> */
.L_x_2840:
[----:B------:R-:W-:Y:S05]  /*23ac0*/  BSYNC.RECONVERGENT B3 ;  /* 0x0000000000037941 */ /* 0x000fea0003800200 */
.L_x_2839:
        /* <DEDUP_REMOVED lines=44> */
.L_x_2837:
[----:B------:R-:W-:Y:S05]  /*23d90*/  BSYNC.RECONVERGENT B2 ;  /* 0x0000000000027941 */ /* 0x000fea0003800200 */
.L_x_2836:
        /* <DEDUP_REMOVED lines=26> */
.L_x_2843:
        /* <DEDUP_REMOVED lines=13> */
.L_x_2845:
[----:B------:R-:W-:Y:S05]  /*24010*/  BSYNC.RECONVERGENT B3 ;  /* 0x0000000000037941 */ /* 0x000fea0003800200 */
.L_x_2844:
        /* <DEDUP_REMOVED lines=44> */
.L_x_2842:
[----:B------:R-:W-:Y:S05]  /*242e0*/  BSYNC.RECONVERGENT B2 ;  /* 0x0000000000027941 */ /* 0x000fea0003800200 */
.L_x_2841:
        /* <DEDUP_REMOVED lines=22> */
.L_x_2848:
        /* <DEDUP_REMOVED lines=13> */
.L_x_2850:
[----:B------:R-:W-:Y:S05]  /*24520*/  BSYNC.RECONVERGENT B3 ;  /* 0x0000000000037941 */ /* 0x000fea0003800200 */
.L_x_2849:
        /* <DEDUP_REMOVED lines=44> */
.L_x_2847:
[----:B------:R-:W-:Y:S05]  /*247f0*/  BSYNC.RECONVERGENT B2 ;  /* 0x0000000000027941 */ /* 0x000fea0003800200 */
.L_x_2846:
[----:B------:R-:W-:Y:S01]  /*24800*/  PRMT R116, R49, 0x7632, R116 ;  /* 0x0000763231747816 */ /* 0x000fe20000000074 */
[----:B------:R-:W-:Y:S01]  /*24810*/  BSSY.RECONVERGENT B2, `(.L_x_2851) ;  /* 0x0000054000027945 */ /* 0x000fe20003800200 */
[----:B------:R-:W-:Y:S01]  /*24820*/  I2FP.F32.U32 R117, R117 ;  /* 0x0000007500757245 */ /* 0x000fe20000201000 */
[----:B------:R-:W-:Y:S02]  /*24830*/  IMAD.MOV.U32 R124, RZ, RZ, 0x2 ;  /* 0x00000002ff7c7424 */ /* 0x000fe400078e00ff */
        /* <DEDUP_REMOVED lines=23> */
.L_x_2853:
        /* <DEDUP_REMOVED lines=13> */
.L_x_2855:
[----:B------:R-:W-:Y:S05]  /*24a80*/  BSYNC.RECONVERGENT B3 ;  /* 0x0000000000037941 */ /* 0x000fea0003800200 */
.L_x_2854:
        /* <DEDUP_REMOVED lines=44> */
.L_x_2852:
[----:B------:R-:W-:Y:S05]  /*24d50*/  BSYNC.RECONVERGENT B2 ;  /* 0x0000000000027941 */ /* 0x000fea0003800200 */
.L_x_2851:
[----:B------:R-:W-:Y:S01]  /*24d60*/  I2FP.F32.U32 R117, R117 ;  /* 0x0000007500757245 */ /* 0x000fe20000201000 */
[----:B------:R-:W-:Y:S01]  /*24d70*/  IMAD.U32 R137, R118, 0x10000, RZ ;  /* 0x0001000076897824 */ /* 0x000fe200078e00ff */
[----:B------:R-:W-:Y:S01]  /*24d80*/  ISETP.NE.AND P3, PT, R124, 0x1, PT ;  /* 0x000000017c00780c */ /* 0x000fe20003f65270 */
        /* <DEDUP_REMOVED lines=18> */
.L_x_2858:
        /* <DEDUP_REMOVED lines=13> */
.L_x_2860:
[----:B------:R-:W-:Y:S05]  /*24f80*/  BSYNC.RECONVERGENT B3 ;  /* 0x0000000000037941 */ /* 0x000fea0003800200 */
.L_x_2859:
        /* <DEDUP_REMOVED lines=44> */
.L_x_2857:
[----:B------:R-:W-:Y:S05]  /*25250*/  BSYNC.RECONVERGENT B2 ;  /* 0x0000000000027941 */ /* 0x000fea0003800200 */
.L_x_2856:
        /* <DEDUP_REMOVED lines=26> */
.L_x_2863:
        /* <DEDUP_REMOVED lines=13> */
.L_x_2865:
[----:B------:R-:W-:Y:S05]  /*254d0*/  BSYNC.RECONVERGENT B3 ;  /* 0x0000000000037941 */ /* 0x000fea0003800200 */
.L_x_2864:
        /* <DEDUP_REMOVED lines=44> */
.L_x_2862:
[----:B------:R-:W-:Y:S05]  /*257a0*/  BSYNC.RECONVERGENT B2 ;  /* 0x0000000000027941 */ /* 0x000fea0003800200 */
.L_x_2861:
        /* <DEDUP_REMOVED lines=20> */
.L_x_2868:
        /* <DEDUP_REMOVED lines=13> */
.L_x_2870:
[----:B------:R-:W-:Y:S05]  /*259c0*/  BSYNC.RECONVERGENT B3 ;  /* 0x0000000000037941 */ /* 0x000fea0003800200 */
.L_x_2869:
        /* <DEDUP_REMOVED lines=44> */
.L_x_2867:
[----:B------:R-:W-:Y:S05]  /*25c90*/  BSYNC.RECONVERGENT B2 ;  /* 0x0000000000027941 */ /* 0x000fea0003800200 */
.L_x_2866:
        /* <DEDUP_REMOVED lines=15> */
[----:B------:R-:W-:Y:S02]  /*25d90*/  IMAD.MOV.U32 R118, RZ, RZ, 0x2 ;  /* 0x00000002ff767424 */ /* 0x000fe400078e00ff */
[----:B------:R-:W-:Y:S01]  /*25da0*/  IMAD.MOV.U32 R117, RZ, RZ, R2 ;  /* 0x000000ffff757224 */ /* 0x000fe200078e0002 */
        /* <DEDUP_REMOVED lines=10> */
.L_x_2873:
        /* <DEDUP_REMOVED lines=13> */
.L_x_2875:
[----:B------:R-:W-:Y:S05]  /*25f20*/  BSYNC.RECONVERGENT B3 ;  /* 0x0000000000037941 */ /* 0x000fea0003800200 */
.L_x_2874:
        /* <DEDUP_REMOVED lines=43> */
[----:B------:R-:W-:-:S07]  /*261e0*/  MOV R210, R116 ;  /* 0x0000007400d27202 */ /* 0x000fce0000000f00 */
.L_x_2872:
[----:B------:R-:W-:Y:S05]  /*261f0*/  BSYNC.RECONVERGENT B2 ;  /* 0x0000000000027941 */ /* 0x000fea0003800200 */
.L_x_2871:
[----:B------:R-:W-:Y:S01]  /*26200*/  I2FP.F32.U32 R117, R117 ;  /* 0x0000007500757245 */ /* 0x000fe20000201000 */
[C---:B------:R-:W-:Y:S01]  /*26210*/  IMAD.U32 R139, R119.reuse, 0x10000, RZ ;  /* 0x00010000778b7824 */ /* 0x040fe200078e00ff */
        /* <DEDUP_REMOVED lines=19> */
.L_x_2878:
        /* <DEDUP_REMOVED lines=13> */
.L_x_2880:
[----:B------:R-:W-:Y:S05]  /*26420*/  BSYNC.RECONVERGENT B3 ;  /* 0x0000000000037941 */ /* 0x000fea0003800200 */
.L_x_2879:
        /* <DEDUP_REMOVED lines=44> */
.L_x_2877:
[----:B------:R-:W-:Y:S05]  /*266f0*/  BSYNC.RECONVERGENT B2 ;  /* 0x0000000000027941 */ /* 0x000fea0003800200 */
.L_x_2876:
        /* <DEDUP_REMOVED lines=26> */
.L_x_2883:
        /* <DEDUP_REMOVED lines=13> */
.L_x_2885:
[----:B------:R-:W-:Y:S05]  /*26970*/  BSYNC.RECONVERGENT B3 ;  /* 0x0000000000037941 */ /* 0x000fea0003800200 */
.L_x_2884:
        /* <DEDUP_REMOVED lines=44> */
.L_x_2882:
[----:B------:R-:W-:Y:S05]  /*26c40*/  BSYNC.RECONVERGENT B2 ;  /* 0x0000000000027941 */ /* 0x000fea0003800200 */
.L_x_2881:
        /* <DEDUP_REMOVED lines=20> */
.L_x_2888:
[----:B------:R-:W-:Y:S01]  /*26d90*/  VIADD R128, R128, 0x1 ;  /* 0x0000000180807836 */ /* 0x000fe20000000000 */
[----:B------:R-:W-:Y:S03]  /*26da0*/  BSSY.RECONVERGENT B3, `(.L_x_2889) ;  /* 0x000000e000037945 */ /* 0x000fe60003800200 */
[C---:B------:R-:W-:Y:S01]  /*26db0*/  IMAD.WIDE.U32 R208, R128.reuse, -0x2daee0ad, RZ ;  /* 0xd2511f5380d07825 */ /* 0x040fe200078e00ff */
[----:B------:R-:W-:-:S13]  /*26dc0*/  ISETP.NE.AND P6, PT, R128, RZ, PT ;  /* 0x000000ff8000720c */ /* 0x000fda0003fc5270 */
[----:B------:R-:W-:Y:S05]  /*26dd0*/  @P6 BRA `(.L_x_2890) ;  /* 0x0000000000286947 */ /* 0x000fea0003800000 */
[----:B------:R-:W-:Y:S02]  /*26de0*/  IADD3 R123, PT, PT, R123, 0x1, RZ ;  /* 0x000000017b7b7810 */ /* 0x000fe40007ffe0ff */
[----:B------:R-:W-:Y:S02]  /*26df0*/  P2R R2, PR, RZ, 0x1 ;  /* 0x00000001ff027803 */ /* 0x000fe40000000000 */
[----:B------:R-:W-:-:S13]  /*26e00*/  ISETP.NE.AND P6, PT, R123, RZ, PT ;  /* 0x000000ff7b00720c */ /* 0x000fda0003fc5270 */
[----:B------:R-:W-:Y:S01]  /*26e10*/  @!P6 VIADD R131, R131, 0x1 ;  /* 0x000000018383e836 */ /* 0x000fe20000000000 */
[----:B------:R-:W-:Y:S01]  /*26e20*/  @!P6 MOV R123, RZ ;  /* 0x000000ff007be202 */ /* 0x000fe20000000f00 */
[----:B------:R-:W-:-:S03]  /*26e30*/  @!P6 VIADD R116, R3, 0x1 ;  /* 0x000000010374e836 */ /* 0x000fc60000000000 */
[----:B------:R-:W-:-:S13]  /*26e40*/  ISETP.NE.AND P0, PT, R131, RZ, !P6 ;  /* 0x000000ff8300720c */ /* 0x000fda0007705270 */
[----:B------:R-:W-:Y:S01]  /*26e50*/  @P0 IMAD.MOV R116, RZ, RZ, R3 ;  /* 0x000000ffff740224 */ /* 0x000fe200078e0203 */
[----:B------:R-:W-:-:S03]  /*26e60*/  ISETP.NE.AND P0, PT, R2, RZ, PT ;  /* 0x000000ff0200720c */ /* 0x000fc60003f05270 */
[----:B------:R-:W-:-:S10]  /*26e70*/  @!P6 IMAD.MOV.U32 R3, RZ, RZ, R116 ;  /* 0x000000ffff03e224 */ /* 0x000fd400078e0074 */
.L_x_2890:
[----:B------:R-:W-:Y:S05]  /*26e80*/  BSYNC.RECONVERGENT B3 ;  /* 0x0000000000037941 */ /* 0x000fea0003800200 */
.L_x_2889:
        /* <DEDUP_REMOVED lines=44> */
.L_x_2887:
[----:B------:R-:W-:Y:S05]  /*27150*/  BSYNC.RECONVERGENT B2 ;  /* 0x0000000000027941 */ /* 0x000fea0003800200 */
.L_x_2886:
[----:B------:R-:W-:Y:S02]  /*27160*/  I2FP.F32.U32 R117, R117 ;  /* 0x0000007500757245 */ /* 0x000fe40000201000 */
[----:B------:R-:W-:-:S03]  /*27170*/  PRMT R116, R51, 0x7632, R116 ;  /* 0x0000763233747816 */ /* 0x000fc60000000074 */
[----:B------:R-:W-:Y:S01]  /*27180*/  FFMA.FTZ R200, R117, R200, 1.1641532182693481445e-10 ;  /* 0x2f00000075c87423 */ /* 0x000fe200000100c8 */
[----:B------:R-:W-:Y:S01]  /*27190*/  PRMT R117, R212, 0x5410, R140 ;  /* 0x00005410d4757816 */ /* 0x000fe2000000008c */
[----:B------:R-:W-:Y:S01]  /*271a0*/  IMAD.U32 R119, R116, 0x10000, RZ ;  /* 0x0001000074777824 */ /* 0x000fe200078e00ff */
[----:B------:R-:W-:Y:S02]  /*271b0*/  @P1 PRMT R116, R47, 0x7632, R116 ;  /* 0x000076322f741816 */ /* 0x000fe40000000074 */
[----:B------:R-:W-:Y:S01]  /*271c0*/  FSETP.GTU.FTZ.AND P6, PT, R200, R213, PT ;  /* 0x000000d5c800720b */ /* 0x000fe20003fdc000 */
[----:B------:R-:W-:Y:S02]  /*271d0*/  FMUL.FTZ R119, R119, R214 ;  /* 0x000000d677777220 */ /* 0x000fe40000410000 */
[----:B------:R-:W-:-:S03]  /*271e0*/  @P1 IMAD.U32 R116, R116, 0x10000, RZ ;  /* 0x0001000074741824 */ /* 0x000fc600078e00ff */
[----:B------:R-:W-:-:S05]  /*271f0*/  FSEL R118, R119, RZ, !P6 ;  /* 0x000000ff77767208 */ /* 0x000fca0007000000 */
[----:B------:R-:W-:Y:S01]  /*27200*/  FADD.FTZ R217, R217, R118 ;  /* 0x00000076d9d97221 */ /* 0x000fe20000010000 */
[----:B------:R-:W-:-:S03]  /*27210*/  PRMT R118, R216, 0x5410, R215 ;  /* 0x00005410d8767816 */ /* 0x000fc600000000d7 */
[----:B------:R-:W-:Y:S01]  /*27220*/  @P1 FADD.FTZ R200, R217, R116 ;  /* 0x00000074d9c81221 */ /* 0x000fe20000010000 */
[----:B------:R-:W-:Y:S02]  /*27230*/  @!P1 MOV R200, R217 ;  /* 0x000000d900c89202 */ /* 0x000fe40000000f00 */
[----:B------:R-:W-:Y:S02]  /*27240*/  SEL R116, RZ, 0x1, P6 ;  /* 0x00000001ff747807 */ /* 0x000fe40003000000 */
[----:B------:R-:W-:Y:S02]  /*27250*/  F2FP.BF16.F32.PACK_AB R119, RZ, R200 ;  /* 0x000000c8ff77723e */ /* 0x000fe400000010ff */
[----:B------:R-:W-:Y:S02]  /*27260*/  PRMT R140, R116, 0x7610, R140 ;  /* 0x00007610748c7816 */ /* 0x000fe4000000008c */
[----:B------:R-:W-:Y:S02]  /*27270*/  PRMT R116, R205, 0x5410, R207 ;  /* 0x00005410cd747816 */ /* 0x000fe400000000cf */
[----:B------:R-:W-:Y:S01]  /*27280*/  PRMT R119, R211, 0x5410, R119 ;  /* 0x00005410d3777816 */ /* 0x000fe20000000077 */
[----:B------:R-:W-:Y:S06]  /*27290*/  BRA `(.L_x_2891) ;  /* 0x0000002800a47947 */ /* 0x000fec0003800000 */
.L_x_2810:
        /* <DEDUP_REMOVED lines=16> */
.L_x_2894:
        /* <DEDUP_REMOVED lines=13> */
.L_x_2896:
[----:B------:R-:W-:Y:S05]  /*27470*/  BSYNC.RECONVERGENT B3 ;  /* 0x0000000000037941 */ /* 0x000fea0003800200 */
.L_x_2895:
        /* <DEDUP_REMOVED lines=43> */
.L_x_2893:
[----:B------:R-:W-:Y:S05]  /*27730*/  BSYNC.RECONVERGENT B2 ;  /* 0x0000000000027941 */ /* 0x000fea0003800200 */
.L_x_2892:
[----:B------:R-:W0:Y:S01]  /*27740*/  LDC R215, c[0x0][0x408] ;  /* 0x00010200ffd77b82 */ /* 0x000e220000000800 */
[----:B------:R-:W-:Y:S01]  /*27750*/  I2FP.F32.U32 R153, R144 ;  /* 0x0000009000997245 */ /* 0x000fe20000201000 */
[----:B------:R-:W-:Y:S01]  /*27760*/  IMAD.MOV.U32 R200, RZ, RZ, 0x2f800000 ;  /* 0x2f800000ffc87424 */ /* 0x000fe200078e00ff */
[----:B-----5:R-:W-:Y:S01]  /*27770*/  SHF.L.U32 R124, R116, 0x10, RZ ;  /* 0x00000010747c7819 */ /* 0x020fe200000006ff */
[----:B------:R-:W-:Y:S01]  /*27780*/  @P1 IMAD.U32 R173, R44, 0x10000, RZ ;  /* 0x000100002cad1824 */ /* 0x000fe200078e00ff */
        /* <DEDUP_REMOVED lines=12> */
[----:B------:R-:W-:-:S04]  /*27850*/  MOV R124, R2 ;  /* 0x00000002007c7202 */ /* 0x000fc80000000f00 */
        /* <DEDUP_REMOVED lines=11> */
.L_x_2899:
        /* <DEDUP_REMOVED lines=13> */
.L_x_2901:
[----:B------:R-:W-:Y:S05]  /*279e0*/  BSYNC.RECONVERGENT B3 ;  /* 0x0000000000037941 */ /* 0x000fea0003800200 */
.L_x_2900:
        /* <DEDUP_REMOVED lines=38> */
[----:B------:R-:W-:-:S03]  /*27c50*/  MOV R2, R172 ;  /* 0x000000ac00027202 */ /* 0x000fc60000000f00 */
[----:B------:R-:W-:Y:S01]  /*27c60*/  HFMA2 R172, -RZ, RZ, 0, 0 ;  /* 0x00000000ffac7431 */ /* 0x000fe200000001ff */
[----:B------:R-:W-:Y:S02]  /*27c70*/  LOP3.LUT R125, R188, UR27, R173, 0x96, !PT ;  /* 0x0000001bbc7d7c12 */ /* 0x000fe4000f8e96ad */
[----:B------:R-:W-:Y:S01]  /*27c80*/  LOP3.LUT R126, R124, UR28, R153, 0x96, !PT ;  /* 0x0000001c7c7e7c12 */ /* 0x000fe2000f8e9699 */
[----:B------:R-:W-:Y:S02]  /*27c90*/  IMAD.MOV.U32 R124, RZ, RZ, R210 ;  /* 0x000000ffff7c7224 */ /* 0x000fe400078e00d2 */
[----:B------:R-:W-:-:S07]  /*27ca0*/  IMAD.MOV.U32 R210, RZ, RZ, R152 ;  /* 0x000000ffffd27224 */ /* 0x000fce00078e0098 */
.L_x_2898:
[----:B------:R-:W-:Y:S05]  /*27cb0*/  BSYNC.RECONVERGENT B2 ;  /* 0x0000000000027941 */ /* 0x000fea0003800200 */
.L_x_2897:
        /* <DEDUP_REMOVED lines=14> */
[----:B------:R-:W-:-:S04]  /*27da0*/  MOV R124, 0x2 ;  /* 0x00000002007c7802 */ /* 0x000fc80000000f00 */
        /* <DEDUP_REMOVED lines=11> */
.L_x_2904:
        /* <DEDUP_REMOVED lines=8> */
[----:B------:R-:W-:Y:S01]  /*27ee0*/  @!P2 IADD3 R2, PT, PT, R3, 0x1, RZ ;  /* 0x000000010302a810 */ /* 0x000fe20007ffe0ff */
[----:B------:R-:W-:-:S03]  /*27ef0*/  @!P2 IMAD.MOV.U32 R123, RZ, RZ, RZ ;  /* 0x000000ffff7ba224 */ /* 0x000fc600078e00ff */
[----:B------:R-:W-:-:S13]  /*27f00*/  ISETP.NE.AND P3, PT, R131, RZ, !P2 ;  /* 0x000000ff8300720c */ /* 0x000fda0005765270 */
[----:B------:R-:W-:-:S05]  /*27f10*/  @P3 IMAD.MOV R2, RZ, RZ, R3 ;  /* 0x000000ffff023224 */ /* 0x000fca00078e0203 */
[----:B------:R-:W-:-:S07]  /*27f20*/  @!P2 MOV R3, R2 ;  /* 0x000000020003a202 */ /* 0x000fce0000000f00 */
.L_x_2906:
[----:B------:R-:W-:Y:S05]  /*27f30*/  BSYNC.RECONVERGENT B3 ;  /* 0x0000000000037941 */ /* 0x000fea0003800200 */
.L_x_2905:
        /* <DEDUP_REMOVED lines=44> */
.L_x_2903:
[----:B------:R-:W-:Y:S05]  /*28200*/  BSYNC.RECONVERGENT B2 ;  /* 0x0000000000027941 */ /* 0x000fea0003800200 */
.L_x_2902:
[----:B------:R-:W-:Y:S01]  /*28210*/  I2FP.F32.U32 R173, R116 ;  /* 0x0000007400ad7245 */ /* 0x000fe20000201000 */
[----:B------:R-:W-:Y:S01]  /*28220*/  IMAD.U32 R116, R117, 0x10000, RZ ;  /* 0x0001000075747824 */ /* 0x000fe200078e00ff */
[----:B------:R-:W-:Y:S01]  /*28230*/  @P1 SHF.L.U32 R189, R45, 0x10, RZ ;  /* 0x000000102dbd1819 */ /* 0x000fe200000006ff */
        /* <DEDUP_REMOVED lines=23> */
.L_x_2909:
        /* <DEDUP_REMOVED lines=13> */
.L_x_2911:
[----:B------:R-:W-:Y:S05]  /*28480*/  BSYNC.RECONVERGENT B3 ;  /* 0x0000000000037941 */ /* 0x000fea0003800200 */
.L_x_2910:
        /* <DEDUP_REMOVED lines=44> */
.L_x_2908:
[----:B------:R-:W-:Y:S05]  /*28750*/  BSYNC.RECONVERGENT B2 ;  /* 0x0000000000027941 */ /* 0x000fea0003800200 */
.L_x_2907:
        /* <DEDUP_REMOVED lines=26> */
.L_x_2914:
        /* <DEDUP_REMOVED lines=13> */
.L_x_2916:
[----:B------:R-:W-:Y:S05]  /*289d0*/  BSYNC.RECONVERGENT B3 ;  /* 0x0000000000037941 */ /* 0x000fea0003800200 */
.L_x_2915:
        /* <DEDUP_REMOVED lines=39> */
[----:B------:R-:W-:Y:S01]  /*28c50*/  HFMA2 R189, -RZ, RZ, 0, 0 ;  /* 0x00000000ffbd7431 */ /* 0x000fe200000001ff */
[----:B------:R-:W-:Y:S02]  /*28c60*/  MOV R2, R188 ;  /* 0x000000bc00027202 */ /* 0x000fe40000000f00 */
[----:B------:R-:W-:Y:S01]  /*28c70*/  LOP3.LUT R126, R124, UR28, R117, 0x96, !PT ;  /* 0x0000001c7c7e7c12 */ /* 0x000fe2000f8e9675 */
[----:B------:R-:W-:Y:S02]  /*28c80*/  IMAD.MOV.U32 R117, RZ, RZ, R210 ;  /* 0x000000ffff757224 */ /* 0x000fe400078e00d2 */
[----:B------:R-:W-:-:S07]  /*28c90*/  IMAD.MOV.U32 R210, RZ, RZ, R116 ;  /* 0x000000ffffd27224 */ /* 0x000fce00078e0074 */
.L_x_2913:
[----:B------:R-:W-:Y:S05]  /*28ca0*/  BSYNC.RECONVERGENT B2 ;  /* 0x0000000000027941 */ /* 0x000fea0003800200 */
.L_x_2912:
[----:B------:R-:W-:Y:S01]  /*28cb0*/  I2FP.F32.U32 R117, R117 ;  /* 0x0000007500757245 */ /* 0x000fe20000201000 */
[----:B------:R-:W-:Y:S01]  /*28cc0*/  IMAD.U32 R116, R118, 0x10000, RZ ;  /* 0x0001000076747824 */ /* 0x000fe200078e00ff */
[----:B------:R-:W-:Y:S01]  /*28cd0*/  ISETP.NE.AND P3, PT, R189, 0x1, PT ;  /* 0x00000001bd00780c */ /* 0x000fe20003f65270 */
[----:B------:R-:W-:Y:S01]  /*28ce0*/  @P1 IMAD.U32 R124, R46, 0x10000, RZ ;  /* 0x000100002e7c1824 */ /* 0x000fe200078e00ff */
[----:B------:R-:W-:Y:S01]  /*28cf0*/  BSSY.RECONVERGENT B2, `(.L_x_2917) ;  /* 0x000004e000027945 */ /* 0x000fe20003800200 */
        /* <DEDUP_REMOVED lines=8> */
[----:B------:R-:W-:-:S04]  /*28d80*/  MOV R124, 0x2 ;  /* 0x00000002007c7802 */ /* 0x000fc80000000f00 */
        /* <DEDUP_REMOVED lines=10> */
.L_x_2919:
        /* <DEDUP_REMOVED lines=13> */
.L_x_2921:
[----:B------:R-:W-:Y:S05]  /*28f00*/  BSYNC.RECONVERGENT B3 ;  /* 0x0000000000037941 */ /* 0x000fea0003800200 */
.L_x_2920:
        /* <DEDUP_REMOVED lines=44> */
.L_x_2918:
[----:B------:R-:W-:Y:S05]  /*291d0*/  BSYNC.RECONVERGENT B2 ;  /* 0x0000000000027941 */ /* 0x000fea0003800200 */
.L_x_2917:
        /* <DEDUP_REMOVED lines=24> */
.L_x_2924:
        /* <DEDUP_REMOVED lines=13> */
.L_x_2926:
[----:B------:R-:W-:Y:S05]  /*29430*/  BSYNC.RECONVERGENT B3 ;  /* 0x0000000000037941 */ /* 0x000fea0003800200 */
.L_x_2925:
        /* <DEDUP_REMOVED lines=44> */
.L_x_2923:
[----:B------:R-:W-:Y:S05]  /*29700*/  BSYNC.RECONVERGENT B2 ;  /* 0x0000000000027941 */ /* 0x000fea0003800200 */
.L_x_2922:
        /* <DEDUP_REMOVED lines=24> */
.L_x_2929:
        /* <DEDUP_REMOVED lines=13> */
.L_x_2931:
[----:B------:R-:W-:Y:S05]  /*29960*/  BSYNC.RECONVERGENT B3 ;  /* 0x0000000000037941 */ /* 0x000fea0003800200 */
.L_x_2930:
        /* <DEDUP_REMOVED lines=44> */
.L_x_2928:
[----:B------:R-:W-:Y:S05]  /*29c30*/  BSYNC.RECONVERGENT B2 ;  /* 0x0000000000027941 */ /* 0x000fea0003800200 */
.L_x_2927:
        /* <DEDUP_REMOVED lines=8> */
[----:B------:R-:W-:-:S02]  /*29cc0*/  FSETP.GTU.FTZ.AND P5, PT, R117, R214, PT ;  /* 0x000000d67500720b */ /* 0x000fc40003fbc000 */
[----:B------:R-:W-:Y:S02]  /*29cd0*/  PRMT R117, R212, 0x5410, R211 ;  /* 0x00005410d4757816 */ /* 0x000fe400000000d3 */
[----:B------:R-:W-:Y:S02]  /*29ce0*/  FSEL R200, R218, RZ, !P5 ;  /* 0x000000ffdac87208 */ /* 0x000fe40006800000 */
[----:B------:R-:W-:-:S03]  /*29cf0*/  PLOP3.LUT P5, PT, P5, PT, PT, 0x8, 0x80 ;  /* 0x000000000080781c */ /* 0x000fc60002fae170 */
[----:B------:R-:W-:-:S05]  /*29d00*/  @P1 FADD.FTZ R200, R119, R200 ;  /* 0x000000c877c81221 */ /* 0x000fca0000010000 */
[----:B------:R-:W-:-:S04]  /*29d10*/  F2FP.BF16.F32.PACK_AB R119, RZ, R200 ;  /* 0x000000c8ff77723e */ /* 0x000fc800000010ff */
[----:B------:R-:W-:-:S07]  /*29d20*/  PRMT R119, R213, 0x5410, R119 ;  /* 0x00005410d5777816 */ /* 0x000fce0000000077 */
.L_x_2891:
        /* <DEDUP_REMOVED lines=43> */
.L_x_2932:
[----:B------:R-:W-:Y:S02]  /*29fe0*/  IMAD.MOV.U32 R205, RZ, RZ, R210 ;  /* 0x000000ffffcd7224 */ /* 0x000fe400078e00d2 */
[----:B------:R-:W-:-:S07]  /*29ff0*/  VIADD R206, R206, 0x20 ;  /* 0x00000020cece7836 */ /* 0x000fce0000000000 */
.L_x_2809:
[----:B------:R-:W-:Y:S05]  /*2a000*/  BSYNC.RECONVERGENT B1 ;  /* 0x0000000000017941 */ /* 0x000fea0003800200 */
.L_x_2808:
        /* <DEDUP_REMOVED lines=30> */
[----:B------:R-:W-:Y:S01]  /*2a1f0*/  @P2 IADD3 R134, PT, PT, R124, 0x1, RZ ;  /* 0x000000017c862810 */ /* 0x000fe20007ffe0ff */
[----:B------:R-:W-:Y:S02]  /*2a200*/  @!P2 IMAD.MOV.U32 R133, RZ, RZ, R126 ;  /* 0x000000ffff85a224 */ /* 0x000fe400078e007e */
[----:B------:R-:W-:Y:S02]  /*2a210*/  @P2 IMAD.MOV.U32 R210, RZ, RZ, R205 ;  /* 0x000000ffffd22224 */ /* 0x000fe400078e00cd */
[----:B------:R-:W-:Y:S01]  /*2a220*/  @P2 IMAD.MOV.U32 R133, RZ, RZ, R125 ;  /* 0x000000ffff852224 */ /* 0x000fe200078e007d */
[----:B------:R-:W-:Y:S06]  /*2a230*/  BRA `(.L_x_2937) ;  /* 0x0000000000e47947 */ /* 0x000fec0003800000 */
.L_x_2938:
        /* <DEDUP_REMOVED lines=13> */
.L_x_2940:
[----:B------:R-:W-:Y:S05]  /*2a310*/  BSYNC.RECONVERGENT B3 ;  /* 0x0000000000037941 */ /* 0x000fea0003800200 */
.L_x_2939:
        /* <DEDUP_REMOVED lines=43> */
.L_x_2937:
[----:B------:R-:W-:Y:S05]  /*2a5d0*/  BSYNC.RECONVERGENT B2 ;  /* 0x0000000000027941 */ /* 0x000fea0003800200 */
.L_x_2936:
[----:B------:R-:W1:Y:S01]  /*2a5e0*/  LDC R214, c[0x0][0x408] ;  /* 0x00010200ffd67b82 */ /* 0x000e620000000800 */
[----:B------:R-:W-:Y:S01]  /*2a5f0*/  I2FP.F32.U32 R124, R133 ;  /* 0x00000085007c7245 */ /* 0x000fe20000201000 */
[----:B------:R-:W-:Y:S01]  /*2a600*/  IMAD.MOV.U32 R201, RZ, RZ, 0x2f800000 ;  /* 0x2f800000ffc97424 */ /* 0x000fe200078e00ff */
[----:B------:R-:W-:Y:S01]  /*2a610*/  LOP3.LUT R127, R127, 0xffffffef, RZ, 0xc0, !PT ;  /* 0xffffffef7f7f7812 */ /* 0x000fe200078ec0ff */
[----:B-----5:R-:W-:Y:S01]  /*2a620*/  IMAD.U32 R133, R116, 0x10000, RZ ;  /* 0x0001000074857824 */ /* 0x020fe200078e00ff */
[----:B------:R-:W-:Y:S01]  /*2a630*/  BSSY.RECONVERGENT B2, `(.L_x_2941) ;  /* 0x000004f000027945 */ /* 0x000fe20003800200 */
[----:B------:R-:W-:Y:S01]  /*2a640*/  FFMA.FTZ R124, R124, R201, 1.1641532182693481445e-10 ;  /* 0x2f0000007c7c7423 */ /* 0x000fe200000100c9 */
[----:B------:R-:W-:Y:S01]  /*2a650*/  PRMT R116, R116, 0x7632, R116 ;  /* 0x0000763274747816 */ /* 0x000fe20000000074 */
[----:B------:R-:W2:Y:S01]  /*2a660*/  LDC R213, c[0x0][0x404] ;  /* 0x00010100ffd57b82 */ /* 0x000ea20000000800 */
[----:B------:R-:W-:Y:S01]  /*2a670*/  MOV R137, 0x2 ;  /* 0x0000000200897802 */ /* 0x000fe20000000f00 */
[----:B------:R-:W-:-:S02]  /*2a680*/  IMAD.MOV.U32 R135, RZ, RZ, R2 ;  /* 0x000000ffff877224 */ /* 0x000fc400078e0002 */
        /* <DEDUP_REMOVED lines=15> */
.L_x_2943:
        /* <DEDUP_REMOVED lines=13> */
.L_x_2945:
[----:B------:R-:W-:Y:S05]  /*2a850*/  BSYNC.RECONVERGENT B3 ;  /* 0x0000000000037941 */ /* 0x000fea0003800200 */
.L_x_2944:
        /* <DEDUP_REMOVED lines=44> */
.L_x_2942:
[----:B------:R-:W-:Y:S05]  /*2ab20*/  BSYNC.RECONVERGENT B2 ;  /* 0x0000000000027941 */ /* 0x000fea0003800200 */
.L_x_2941:
[----:B------:R-:W-:Y:S01]  /*2ab30*/  I2FP.F32.U32 R124, R135 ;  /* 0x00000087007c7245 */ /* 0x000fe20000201000 */
[----:B------:R-:W-:Y:S01]  /*2ab40*/  IMAD.U32 R135, R48, 0x10000, RZ ;  /* 0x0001000030877824 */ /* 0x000fe200078e00ff */
[----:B------:R-:W-:Y:S01]  /*2ab50*/  @P1 SHF.L.U32 R136, R44, 0x10, RZ ;  /* 0x000000102c881819 */ /* 0x000fe200000006ff */
[----:B------:R-:W-:Y:S02]  /*2ab60*/  BSSY.RECONVERGENT B2, `(.L_x_2946) ;  /* 0x0000051000027945 */ /* 0x000fe40003800200 */
[----:B------:R-:W-:Y:S01]  /*2ab70*/  FFMA.FTZ R124, R124, R201, 1.1641532182693481445e-10 ;  /* 0x2f0000007c7c7423 */ /* 0x000fe200000100c9 */
[----:B------:R-:W-:Y:S01]  /*2ab80*/  FMUL.FTZ R134, R135, R214 ;  /* 0x000000d687867220 */ /* 0x000fe20000410000 */
[----:B------:R-:W-:-:S03]  /*2ab90*/  MOV R135, R2 ;  /* 0x0000000200877202 */ /* 0x000fc60000000f00 */
        /* <DEDUP_REMOVED lines=19> */
.L_x_2948:
        /* <DEDUP_REMOVED lines=13> */
.L_x_2950:
[----:B------:R-:W-:Y:S05]  /*2ada0*/  BSYNC.RECONVERGENT B3 ;  /* 0x0000000000037941 */ /* 0x000fea0003800200 */
.L_x_2949:
        /* <DEDUP_REMOVED lines=43> */
[----:B------:R-:W-:-:S07]  /*2b060*/  HFMA2 R134, -RZ, RZ, 0, 0 ;  /* 0x00000000ff867431 */ /* 0x000fce00000001ff */
.L_x_2947:
[----:B------:R-:W-:Y:S05]  /*2b070*/  BSYNC.RECONVERGENT B2 ;  /* 0x0000000000027941 */ /* 0x000fea0003800200 */
.L_x_2946:
        /* <DEDUP_REMOVED lines=22> */
.L_x_2953:
        /* <DEDUP_REMOVED lines=13> */
.L_x_2955:
[----:B------:R-:W-:Y:S05]  /*2b2b0*/  BSYNC.RECONVERGENT B3 ;  /* 0x0000000000037941 */ /* 0x000fea0003800200 */
.L_x_2954:
        /* <DEDUP_REMOVED lines=40> */
[----:B------:R-:W-:Y:S01]  /*2b540*/  MOV R2, R136 ;  /* 0x0000008800027202 */ /* 0x000fe20000000f00 */
[----:B------:R-:W-:Y:S01]  /*2b550*/  IMAD.MOV.U32 R136, RZ, RZ, R210 ;  /* 0x000000ffff887224 */ /* 0x000fe200078e00d2 */
[----:B------:R-:W-:Y:S01]  /*2b560*/  LOP3.LUT R126, R124, UR28, R135, 0x96, !PT ;  /* 0x0000001c7c7e7c12 */ /* 0x000fe2000f8e9687 */
[----:B------:R-:W-:-:S07]  /*2b570*/  IMAD.MOV.U32 R210, RZ, RZ, R134 ;  /* 0x000000ffffd27224 */ /* 0x000fce00078e0086 */
.L_x_2952:
[----:B------:R-:W-:Y:S05]  /*2b580*/  BSYNC.RECONVERGENT B2 ;  /* 0x0000000000027941 */ /* 0x000fea0003800200 */
.L_x_2951:
        /* <DEDUP_REMOVED lines=11> */
[----:B------:R-:W-:Y:S01]  /*2b640*/  ISETP.NE.AND P2, PT, R137, 0x1, PT ;  /* 0x000000018900780c */ /* 0x000fe20003f45270 */
[----:B------:R-:W-:Y:S02]  /*2b650*/  IMAD.MOV.U32 R124, RZ, RZ, 0x2 ;  /* 0x00000002ff7c7424 */ /* 0x000fe400078e00ff */
[----:B------:R-:W-:-:S04]  /*2b660*/  FADD.FTZ R116, R116, R135 ;  /* 0x0000008774747221 */ /* 0x000fc80000010000 */
[----:B------:R-:W-:Y:S01]  /*2b670*/  @P1 FADD.FTZ R151, R116, R151 ;  /* 0x0000009774971221 */ /* 0x000fe20000010000 */
[----:B------:R-:W-:Y:S01]  /*2b680*/  @!P1 MOV R151, R116 ;  /* 0x0000007400979202 */ /* 0x000fe20000000f00 */
[----:B------:R-:W-:-:S03]  /*2b690*/  IMAD.MOV.U32 R116, RZ, RZ, R2 ;  /* 0x000000ffff747224 */ /* 0x000fc600078e0002 */
        /* <DEDUP_REMOVED lines=10> */
.L_x_2958:
        /* <DEDUP_REMOVED lines=13> */
.L_x_2960:
[----:B------:R-:W-:Y:S05]  /*2b810*/  BSYNC.RECONVERGENT B3 ;  /* 0x0000000000037941 */ /* 0x000fea0003800200 */
.L_x_2959:
        /* <DEDUP_REMOVED lines=44> */
.L_x_2957:
[----:B------:R-:W-:Y:S05]  /*2bae0*/  BSYNC.RECONVERGENT B2 ;  /* 0x0000000000027941 */ /* 0x000fea0003800200 */
.L_x_2956:
        /* <DEDUP_REMOVED lines=23> */
.L_x_2963:
        /* <DEDUP_REMOVED lines=13> */
.L_x_2965:
[----:B------:R-:W-:Y:S05]  /*2bd30*/  BSYNC.RECONVERGENT B3 ;  /* 0x0000000000037941 */ /* 0x000fea0003800200 */
.L_x_2964:
        /* <DEDUP_REMOVED lines=44> */
.L_x_2962:
[----:B------:R-:W-:Y:S05]  /*2c000*/  BSYNC.RECONVERGENT B2 ;  /* 0x0000000000027941 */ /* 0x000fea0003800200 */
.L_x_2961:
        /* <DEDUP_REMOVED lines=26> */
.L_x_2968:
        /* <DEDUP_REMOVED lines=13> */
.L_x_2970:
[----:B------:R-:W-:Y:S05]  /*2c280*/  BSYNC.RECONVERGENT B3 ;  /* 0x0000000000037941 */ /* 0x000fea0003800200 */
.L_x_2969:
        /* <DEDUP_REMOVED lines=44> */
.L_x_2967:
[----:B------:R-:W-:Y:S05]  /*2c550*/  BSYNC.RECONVERGENT B2 ;  /* 0x0000000000027941 */ /* 0x000fea0003800200 */
.L_x_2966:
        /* <DEDUP_REMOVED lines=22> */
.L_x_2973:
        /* <DEDUP_REMOVED lines=13> */
.L_x_2975:
[----:B------:R-:W-:Y:S05]  /*2c790*/  BSYNC.RECONVERGENT B3 ;  /* 0x0000000000037941 */ /* 0x000fea0003800200 */
.L_x_2974:
        /* <DEDUP_REMOVED lines=44> */
.L_x_2972:
[----:B------:R-:W-:Y:S05]  /*2ca60*/  BSYNC.RECONVERGENT B2 ;  /* 0x0000000000027941 */ /* 0x000fea0003800200 */
.L_x_2971:
[----:B------:R-:W-:Y:S01]  /*2ca70*/  I2FP.F32.U32 R116, R124 ;  /* 0x0000007c00747245 */ /* 0x000fe20000201000 */
[----:B------:R-:W-:Y:S01]  /*2ca80*/  BSSY.RECONVERGENT B2, `(.L_x_2976) ;  /* 0x0000054000027945 */ /* 0x000fe20003800200 */
[----:B------:R-:W-:Y:S01]  /*2ca90*/  PRMT R117, R49, 0x7632, R117 ;  /* 0x0000763231757816 */ /* 0x000fe20000000075 */
[----:B------:R-:W-:Y:S02]  /*2caa0*/  IMAD.MOV.U32 R139, RZ, RZ, 0x2 ;  /* 0x00000002ff8b7424 */ /* 0x000fe400078e00ff */
[----:B------:R-:W-:Y:S02]  /*2cab0*/  FFMA.FTZ R116, R116, R201, 1.1641532182693481445e-10 ;  /* 0x2f00000074747423 */ /* 0x000fe400000100c9 */
[----:B------:R-:W-:-:S03]  /*2cac0*/  IMAD.U32 R117, R117, 0x10000, RZ ;  /* 0x0001000075757824 */ /* 0x000fc600078e00ff */
[----:B------:R-:W-:Y:S01]  /*2cad0*/  FSETP.GTU.FTZ.AND P2, PT, R116, R213, PT ;  /* 0x000000d57400720b */ /* 0x000fe20003f5c000 */
[----:B------:R-:W-:Y:S01]  /*2cae0*/  FMUL.FTZ R117, R117, R214 ;  /* 0x000000d675757220 */ /* 0x000fe20000410000 */
[----:B------:R-:W-:Y:S02]  /*2caf0*/  @P1 PRMT R116, R45, 0x7632, R116 ;  /* 0x000076322d741816 */ /* 0x000fe40000000074 */
[----:B------:R-:W-:Y:S02]  /*2cb00*/  SEL R136, RZ, 0x1, P2 ;  /* 0x00000001ff887807 */ /* 0x000fe40001000000 */
[----:B------:R-:W-:Y:S02]  /*2cb10*/  FSEL R137, R117, RZ, !P2 ;  /* 0x000000ff75897208 */ /* 0x000fe40005000000 */
[----:B------:R-:W-:Y:S02]  /*2cb20*/  ISETP.NE.AND P2, PT, R138, 0x1, PT ;  /* 0x000000018a00780c */ /* 0x000fe40003f45270 */
[----:B------:R-:W-:Y:S01]  /*2cb30*/  @P1 SHF.L.U32 R117, R116, 0x10, RZ ;  /* 0x0000001074751819 */ /* 0x000fe200000006ff */
[----:B------:R-:W-:-:S04]  /*2cb40*/  FADD.FTZ R140, R140, R137 ;  /* 0x000000898c8c7221 */ /* 0x000fc80000010000 */
[----:B------:R-:W-:Y:S01]  /*2cb50*/  @P1 FADD.FTZ R174, R140, R117 ;  /* 0x000000758cae1221 */ /* 0x000fe20000010000 */
        /* <DEDUP_REMOVED lines=12> */
.L_x_2978:
        /* <DEDUP_REMOVED lines=13> */
.L_x_2980:
[----:B------:R-:W-:Y:S05]  /*2ccf0*/  BSYNC.RECONVERGENT B3 ;  /* 0x0000000000037941 */ /* 0x000fea0003800200 */
.L_x_2979:
        /* <DEDUP_REMOVED lines=44> */
.L_x_2977:
[----:B------:R-:W-:Y:S05]  /*2cfc0*/  BSYNC.RECONVERGENT B2 ;  /* 0x0000000000027941 */ /* 0x000fea0003800200 */
.L_x_2976:
        /* <DEDUP_REMOVED lines=21> */
.L_x_2983:
        /* <DEDUP_REMOVED lines=13> */
.L_x_2985:
[----:B------:R-:W-:Y:S05]  /*2d1f0*/  BSYNC.RECONVERGENT B3 ;  /* 0x0000000000037941 */ /* 0x000fea0003800200 */
.L_x_2984:
        /* <DEDUP_REMOVED lines=44> */
.L_x_2982:
[----:B------:R-:W-:Y:S05]  /*2d4c0*/  BSYNC.RECONVERGENT B2 ;  /* 0x0000000000027941 */ /* 0x000fea0003800200 */
.L_x_2981:
[----:B------:R-:W-:Y:S01]  /*2d4d0*/  I2FP.F32.U32 R116, R124 ;  /* 0x0000007c00747245 */ /* 0x000fe20000201000 */
[----:B------:R-:W-:Y:S01]  /*2d4e0*/  IMAD.U32 R117, R50, 0x10000, RZ ;  /* 0x0001000032757824 */ /* 0x000fe200078e00ff */
[----:B------:R-:W-:Y:S01]  /*2d4f0*/  BSSY.RECONVERGENT B2, `(.L_x_2986) ;  /* 0x0000052000027945 */ /* 0x000fe20003800200 */
[----:B------:R-:W-:Y:S02]  /*2d500*/  @P1 IMAD.U32 R138, R46, 0x10000, RZ ;  /* 0x000100002e8a1824 */ /* 0x000fe400078e00ff */
        /* <DEDUP_REMOVED lines=9> */
[----:B------:R-:W-:Y:S01]  /*2d5a0*/  @!P1 MOV R175, R137 ;  /* 0x0000008900af9202 */ /* 0x000fe20000000f00 */
[----:B------:R-:W-:Y:S01]  /*2d5b0*/  IMAD.MOV.U32 R138, RZ, RZ, 0x2 ;  /* 0x00000002ff8a7424 */ /* 0x000fe200078e00ff */
[----:B------:R-:W-:Y:S02]  /*2d5c0*/  PRMT R137, R116, 0x7610, R137 ;  /* 0x0000761074897816 */ /* 0x000fe40000000089 */
        /* <DEDUP_REMOVED lines=10> */
.L_x_2988:
        /* <DEDUP_REMOVED lines=13> */
.L_x_2990:
[----:B------:R-:W-:Y:S05]  /*2d740*/  BSYNC.RECONVERGENT B3 ;  /* 0x0000000000037941 */ /* 0x000fea0003800200 */
.L_x_2989:
        /* <DEDUP_REMOVED lines=44> */
.L_x_2987:
[----:B------:R-:W-:Y:S05]  /*2da10*/  BSYNC.RECONVERGENT B2 ;  /* 0x0000000000027941 */ /* 0x000fea0003800200 */
.L_x_2986:
        /* <DEDUP_REMOVED lines=20> */
.L_x_2993:
        /* <DEDUP_REMOVED lines=13> */
.L_x_2995:
[----:B------:R-:W-:Y:S05]  /*2dc30*/  BSYNC.RECONVERGENT B3 ;  /* 0x0000000000037941 */ /* 0x000fea0003800200 */
.L_x_2994:
        /* <DEDUP_REMOVED lines=44> */
.L_x_2992:
[----:B------:R-:W-:Y:S05]  /*2df00*/  BSYNC.RECONVERGENT B2 ;  /* 0x0000000000027941 */ /* 0x000fea0003800200 */
.L_x_2991:
[----:B------:R-:W-:Y:S01]  /*2df10*/  I2FP.F32.U32 R116, R124 ;  /* 0x0000007c00747245 */ /* 0x000fe20000201000 */
[----:B------:R-:W-:Y:S01]  /*2df20*/  BSSY.RECONVERGENT B2, `(.L_x_2996) ;  /* 0x0000054000027945 */ /* 0x000fe20003800200 */
[----:B------:R-:W-:Y:S01]  /*2df30*/  PRMT R117, R50, 0x7632, R117 ;  /* 0x0000763232757816 */ /* 0x000fe20000000075 */
[----:B------:R-:W-:Y:S02]  /*2df40*/  HFMA2 R124, -RZ, RZ, 0, 1.1920928955078125e-07 ;  /* 0x00000002ff7c7431 */ /* 0x000fe400000001ff */
[----:B------:R-:W-:Y:S01]  /*2df50*/  FFMA.FTZ R116, R116, R201, 1.1641532182693481445e-10 ;  /* 0x2f00000074747423 */ /* 0x000fe200000100c9 */
[----:B------:R-:W-:-:S04]  /*2df60*/  SHF.L.U32 R117, R117, 0x10, RZ ;  /* 0x0000001075757819 */ /* 0x000fc800000006ff */
        /* <DEDUP_REMOVED lines=21> */
.L_x_2998:
        /* <DEDUP_REMOVED lines=13> */
.L_x_3000:
[----:B------:R-:W-:Y:S05]  /*2e190*/  BSYNC.RECONVERGENT B3 ;  /* 0x0000000000037941 */ /* 0x000fea0003800200 */
.L_x_2999:
        /* <DEDUP_REMOVED lines=44> */
.L_x_2997:
[----:B------:R-:W-:Y:S05]  /*2e460*/  BSYNC.RECONVERGENT B2 ;  /* 0x0000000000027941 */ /* 0x000fea0003800200 */
.L_x_2996:
[----:B------:R-:W-:Y:S01]  /*2e470*/  I2FP.F32.U32 R116, R117 ;  /* 0x0000007500747245 */ /* 0x000fe20000201000 */
[C---:B------:R-:W-:Y:S01]  /*2e480*/  IMAD.U32 R117, R119.reuse, 0x10000, RZ ;  /* 0x0001000077757824 */ /* 0x040fe200078e00ff */
[----:B------:R-:W-:Y:S01]  /*2e490*/  ISETP.NE.AND P5, PT, R124, 0x1, PT ;  /* 0x000000017c00780c */ /* 0x000fe20003fa5270 */
[----:B------:R-:W-:Y:S01]  /*2e4a0*/  BSSY.RECONVERGENT B2, `(.L_x_3001) ;  /* 0x000004c000027945 */ /* 0x000fe20003800200 */
[----:B------:R-:W-:Y:S01]  /*2e4b0*/  PRMT R217, R119, 0x7632, R217 ;  /* 0x0000763277d97816 */ /* 0x000fe200000000d9 */
[----:B------:R-:W-:Y:S01]  /*2e4c0*/  FFMA.FTZ R116, R116, R201, 1.1641532182693481445e-10 ;  /* 0x2f00000074747423 */ /* 0x000fe200000100c9 */
[----:B------:R-:W-:Y:S01]  /*2e4d0*/  FMUL.FTZ R117, R117, R214 ;  /* 0x000000d675757220 */ /* 0x000fe20000410000 */
[----:B------:R-:W-:Y:S02]  /*2e4e0*/  HFMA2 R119, -RZ, RZ, 0, 1.1920928955078125e-07 ;  /* 0x00000002ff777431 */ /* 0x000fe400000001ff */
        /* <DEDUP_REMOVED lines=13> */
.L_x_3003:
        /* <DEDUP_REMOVED lines=13> */
.L_x_3005:
[----:B------:R-:W-:Y:S05]  /*2e690*/  BSYNC.RECONVERGENT B3 ;  /* 0x0000000000037941 */ /* 0x000fea0003800200 */
.L_x_3004:
        /* <DEDUP_REMOVED lines=44> */
.L_x_3002:
[----:B------:R-:W-:Y:S05]  /*2e960*/  BSYNC.RECONVERGENT B2 ;  /* 0x0000000000027941 */ /* 0x000fea0003800200 */
.L_x_3001:
[----:B------:R-:W-:Y:S01]  /*2e970*/  I2FP.F32.U32 R116, R118 ;  /* 0x0000007600747245 */ /* 0x000fe20000201000 */
[----:B------:R-:W-:Y:S01]  /*2e980*/  IMAD.U32 R117, R51, 0x10000, RZ ;  /* 0x0001000033757824 */ /* 0x000fe200078e00ff */
[----:B------:R-:W-:Y:S01]  /*2e990*/  @P1 SHF.L.U32 R124, R47, 0x10, RZ ;  /* 0x000000102f7c1819 */ /* 0x000fe200000006ff */
[----:B------:R-:W-:Y:S02]  /*2e9a0*/  BSSY.RECONVERGENT B2, `(.L_x_3006) ;  /* 0x0000051000027945 */ /* 0x000fe40003800200 */
[----:B------:R-:W-:Y:S01]  /*2e9b0*/  FFMA.FTZ R116, R116, R201, 1.1641532182693481445e-10 ;  /* 0x2f00000074747423 */ /* 0x000fe200000100c9 */
[----:B------:R-:W-:-:S04]  /*2e9c0*/  FMUL.FTZ R117, R117, R214 ;  /* 0x000000d675757220 */ /* 0x000fc80000410000 */
[----:B------:R-:W-:-:S04]  /*2e9d0*/  FSETP.GTU.FTZ.AND P5, PT, R116, R213, PT ;  /* 0x000000d57400720b */ /* 0x000fc80003fbc000 */
[----:B------:R-:W-:Y:S02]  /*2e9e0*/  FSEL R118, R117, RZ, !P5 ;  /* 0x000000ff75767208 */ /* 0x000fe40006800000 */
[----:B------:R-:W-:Y:S02]  /*2e9f0*/  SEL R116, RZ, 0x1, P5 ;  /* 0x00000001ff747807 */ /* 0x000fe40002800000 */
[----:B------:R-:W-:Y:S01]  /*2ea00*/  ISETP.NE.AND P5, PT, R119, 0x1, PT ;  /* 0x000000017700780c */ /* 0x000fe20003fa5270 */
[----:B------:R-:W-:Y:S01]  /*2ea10*/  FADD.FTZ R139, R139, R118 ;  /* 0x000000768b8b7221 */ /* 0x000fe20000010000 */
[----:B------:R-:W-:Y:S01]  /*2ea20*/  IMAD.MOV.U32 R118, RZ, RZ, 0x2 ;  /* 0x00000002ff767424 */ /* 0x000fe200078e00ff */
[----:B------:R-:W-:Y:S02]  /*2ea30*/  MOV R117, R2 ;  /* 0x0000000200757202 */ /* 0x000fe40000000f00 */
        /* <DEDUP_REMOVED lines=13> */
.L_x_3008:
        /* <DEDUP_REMOVED lines=13> */
.L_x_3010:
[----:B------:R-:W-:Y:S05]  /*2ebe0*/  BSYNC.RECONVERGENT B3 ;  /* 0x0000000000037941 */ /* 0x000fea0003800200 */
.L_x_3009:
        /* <DEDUP_REMOVED lines=41> */
[----:B------:R-:W-:Y:S02]  /*2ee80*/  HFMA2 R118, -RZ, RZ, 0, 0 ;  /* 0x00000000ff767431 */ /* 0x000fe400000001ff */
[----:B------:R-:W-:Y:S02]  /*2ee90*/  IMAD.MOV.U32 R117, RZ, RZ, R210 ;  /* 0x000000ffff757224 */ /* 0x000fe400078e00d2 */
[----:B------:R-:W-:-:S07]  /*2eea0*/  IMAD.MOV.U32 R210, RZ, RZ, R116 ;  /* 0x000000ffffd27224 */ /* 0x000fce00078e0074 */
.L_x_3007:
[----:B------:R-:W-:Y:S05]  /*2eeb0*/  BSYNC.RECONVERGENT B2 ;  /* 0x0000000000027941 */ /* 0x000fea0003800200 */
.L_x_3006:
        /* <DEDUP_REMOVED lines=20> */
.L_x_3013:
        /* <DEDUP_REMOVED lines=15> */
.L_x_3015:
[----:B------:R-:W-:Y:S05]  /*2f0f0*/  BSYNC.RECONVERGENT B3 ;  /* 0x0000000000037941 */ /* 0x000fea0003800200 */
.L_x_3014:
        /* <DEDUP_REMOVED lines=44> */
.L_x_3012:
[----:B------:R-:W-:Y:S05]  /*2f3c0*/  BSYNC.RECONVERGENT B2 ;  /* 0x0000000000027941 */ /* 0x000fea0003800200 */
.L_x_3011:
        /* <DEDUP_REMOVED lines=13> */
[----:B------:R-:W-:Y:S02]  /*2f4a0*/  @!P1 MOV R201, R217 ;  /* 0x000000d900c99202 */ /* 0x000fe40000000f00 */
[----:B------:R-:W-:Y:S02]  /*2f4b0*/  PRMT R140, R116, 0x7610, R140 ;  /* 0x00007610748c7816 */ /* 0x000fe4000000008c */
[----:B------:R-:W-:Y:S02]  /*2f4c0*/  F2FP.BF16.F32.PACK_AB R119, RZ, R201 ;  /* 0x000000c9ff77723e */ /* 0x000fe400000010ff */
[----:B------:R-:W-:Y:S02]  /*2f4d0*/  PRMT R118, R216, 0x5410, R215 ;  /* 0x00005410d8767816 */ /* 0x000fe400000000d7 */
[----:B------:R-:W-:Y:S02]  /*2f4e0*/  PRMT R116, R205, 0x5410, R207 ;  /* 0x00005410cd747816 */ /* 0x000fe400000000cf */
[----:B------:R-:W-:Y:S01]  /*2f4f0*/  PRMT R119, R211, 0x5410, R119 ;  /* 0x00005410d3777816 */ /* 0x000fe20000000077 */
[----:B------:R-:W-:Y:S06]  /*2f500*/  BRA `(.L_x_3016) ;  /* 0x0000002800a47947 */ /* 0x000fec0003800000 */
.L_x_2935:
        /* <DEDUP_REMOVED lines=12> */
[----:B------:R-:W-:Y:S01]  /*2f5d0*/  @P2 MOV R145, R125 ;  /* 0x0000007d00912202 */ /* 0x000fe20000000f00 */
[----:B------:R-:W-:Y:S02]  /*2f5e0*/  @P2 VIADD R151, R124, 0x1 ;  /* 0x000000017c972836 */ /* 0x000fe40000000000 */
[----:B------:R-:W-:Y:S01]  /*2f5f0*/  @P2 IMAD.MOV.U32 R210, RZ, RZ, R205 ;  /* 0x000000ffffd22224 */ /* 0x000fe200078e00cd */
[----:B------:R-:W-:Y:S06]  /*2f600*/  BRA `(.L_x_3018) ;  /* 0x0000000000e47947 */ /* 0x000fec0003800000 */
.L_x_3019:
        /* <DEDUP_REMOVED lines=13> */
.L_x_3021:
[----:B------:R-:W-:Y:S05]  /*2f6e0*/  BSYNC.RECONVERGENT B3 ;  /* 0x0000000000037941 */ /* 0x000fea0003800200 */
.L_x_3020:
        /* <DEDUP_REMOVED lines=43> */
.L_x_3018:
[----:B------:R-:W-:Y:S05]  /*2f9a0*/  BSYNC.RECONVERGENT B2 ;  /* 0x0000000000027941 */ /* 0x000fea0003800200 */
.L_x_3017:
        /* <DEDUP_REMOVED lines=29> */
.L_x_3024:
        /* <DEDUP_REMOVED lines=13> */
.L_x_3026:
[----:B------:R-:W-:Y:S05]  /*2fc50*/  BSYNC.RECONVERGENT B3 ;  /* 0x0000000000037941 */ /* 0x000fea0003800200 */
.L_x_3025:
        /* <DEDUP_REMOVED lines=44> */
.L_x_3023:
[----:B------:R-:W-:Y:S05]  /*2ff20*/  BSYNC.RECONVERGENT B2 ;  /* 0x0000000000027941 */ /* 0x000fea0003800200 */
.L_x_3022:
[----:B------:R-:W-:Y:S01]  /*2ff30*/  I2FP.F32.U32 R124, R124 ;  /* 0x0000007c007c7245 */ /* 0x000fe20000201000 */
[----:B------:R-:W-:Y:S01]  /*2ff40*/  IMAD.U32 R116, R116, 0x10000, RZ ;  /* 0x0001000074747824 */ /* 0x000fe200078e00ff */
[----:B------:R-:W-:Y:S01]  /*2ff50*/  @P1 PRMT R150, R44, 0x7632, R150 ;  /* 0x000076322c961816 */ /* 0x000fe20000000096 */
[----:B------:R-:W-:Y:S01]  /*2ff60*/  BSSY.RECONVERGENT B2, `(.L_x_3027) ;  /* 0x0000051000027945 */ /* 0x000fe20003800200 */
[----:B------:R-:W-:Y:S01]  /*2ff70*/  LOP3.LUT R127, R127, 0xfffffff7, RZ, 0xc0, !PT ;  /* 0xfffffff77f7f7812 */ /* 0x000fe200078ec0ff */
[----:B------:R-:W-:Y:S01]  /*2ff80*/  FFMA.FTZ R151, R124, R201, 1.1641532182693481445e-10 ;  /* 0x2f0000007c977423 */ /* 0x000fe200000100c9 */
[----:B------:R-:W-:Y:S01]  /*2ff90*/  FMUL.FTZ R116, R116, R215 ;  /* 0x000000d774747220 */ /* 0x000fe20000410000 */
[----:B------:R-:W-:Y:S01]  /*2ffa0*/  @P1 IMAD.U32 R150, R150, 0x10000, RZ ;  /* 0x0001000096961824 */ /* 0x000fe200078e00ff */
[----:B------:R-:W-:Y:S02]  /*2ffb0*/  MOV R190, 0x2 ;  /* 0x0000000200be7802 */ /* 0x000fe40000000f00 */
        /* <DEDUP_REMOVED lines=17> */
.L_x_3029:
        /* <DEDUP_REMOVED lines=13> */
.L_x_3031:
[----:B------:R-:W-:Y:S05]  /*301a0*/  BSYNC.RECONVERGENT B3 ;  /* 0x0000000000037941 */ /* 0x000fea0003800200 */
.L_x_3030:
        /* <DEDUP_REMOVED lines=44> */
.L_x_3028:
[----:B------:R-:W-:Y:S05]  /*30470*/  BSYNC.RECONVERGENT B2 ;  /* 0x0000000000027941 */ /* 0x000fea0003800200 */
.L_x_3027:
        /* <DEDUP_REMOVED lines=14> */
[----:B------:R-:W-:-:S04]  /*30560*/  IMAD.MOV.U32 R191, RZ, RZ, 0x2 ;  /* 0x00000002ffbf7424 */ /* 0x000fc800078e00ff */
        /* <DEDUP_REMOVED lines=11> */
.L_x_3034:
        /* <DEDUP_REMOVED lines=13> */
.L_x_3036:
[----:B------:R-:W-:Y:S05]  /*306f0*/  BSYNC.RECONVERGENT B3 ;  /* 0x0000000000037941 */ /* 0x000fea0003800200 */
.L_x_3035:
        /* <DEDUP_REMOVED lines=44> */
.L_x_3033:
[----:B------:R-:W-:Y:S05]  /*309c0*/  BSYNC.RECONVERGENT B2 ;  /* 0x0000000000027941 */ /* 0x000fea0003800200 */
.L_x_3032:
        /* <DEDUP_REMOVED lines=26> */
.L_x_3039:
        /* <DEDUP_REMOVED lines=13> */
.L_x_3041:
[----:B------:R-:W-:Y:S05]  /*30c40*/  BSYNC.RECONVERGENT B3 ;  /* 0x0000000000037941 */ /* 0x000fea0003800200 */
.L_x_3040:
        /* <DEDUP_REMOVED lines=44> */
.L_x_3038:
[----:B------:R-:W-:Y:S05]  /*30f10*/  BSYNC.RECONVERGENT B2 ;  /* 0x0000000000027941 */ /* 0x000fea0003800200 */
.L_x_3037:
[----:B------:R-:W-:Y:S01]  /*30f20*/  I2FP.F32.U32 R116, R117 ;  /* 0x0000007500747245 */ /* 0x000fe20000201000 */
[----:B------:R-:W-:Y:S01]  /*30f30*/  IMAD.U32 R124, R118, 0x10000, RZ ;  /* 0x00010000767c7824 */ /* 0x000fe200078e00ff */
[----:B------:R-:W-:Y:S01]  /*30f40*/  ISETP.NE.AND P3, PT, R190, 0x1, PT ;  /* 0x00000001be00780c */ /* 0x000fe20003f65270 */
[----:B------:R-:W-:Y:S01]  /*30f50*/  BSSY.RECONVERGENT B2, `(.L_x_3042) ;  /* 0x000004f000027945 */ /* 0x000fe20003800200 */
[----:B------:R-:W-:Y:S01]  /*30f60*/  PRMT R118, R118, 0x7632, R118 ;  /* 0x0000763276767816 */ /* 0x000fe20000000076 */
[----:B------:R-:W-:Y:S01]  /*30f70*/  FFMA.FTZ R117, R116, R201, 1.1641532182693481445e-10 ;  /* 0x2f00000074757423 */ /* 0x000fe200000100c9 */
[----:B------:R-:W-:Y:S01]  /*30f80*/  FMUL.FTZ R124, R124, R215 ;  /* 0x000000d77c7c7220 */ /* 0x000fe20000410000 */
[----:B------:R-:W-:Y:S01]  /*30f90*/  @P1 IMAD.U32 R116, R46, 0x10000, RZ ;  /* 0x000100002e741824 */ /* 0x000fe200078e00ff */
[----:B------:R-:W-:Y:S02]  /*30fa0*/  MOV R208, 0x2 ;  /* 0x0000000200d07802 */ /* 0x000fe40000000f00 */
        /* <DEDUP_REMOVED lines=15> */
.L_x_3044:
        /* <DEDUP_REMOVED lines=13> */
.L_x_3046:
[----:B------:R-:W-:Y:S05]  /*31170*/  BSYNC.RECONVERGENT B3 ;  /* 0x0000000000037941 */ /* 0x000fea0003800200 */
.L_x_3045:
        /* <DEDUP_REMOVED lines=44> */
.L_x_3043:
[----:B------:R-:W-:Y:S05]  /*31440*/  BSYNC.RECONVERGENT B2 ;  /* 0x0000000000027941 */ /* 0x000fea0003800200 */
.L_x_3042:
        /* <DEDUP_REMOVED lines=24> */
.L_x_3049:
        /* <DEDUP_REMOVED lines=13> */
.L_x_3051:
[----:B------:R-:W-:Y:S05]  /*316a0*/  BSYNC.RECONVERGENT B3 ;  /* 0x0000000000037941 */ /* 0x000fea0003800200 */
.L_x_3050:
        /* <DEDUP_REMOVED lines=44> */
.L_x_3048:
[----:B------:R-:W-:Y:S05]  /*31970*/  BSYNC.RECONVERGENT B2 ;  /* 0x0000000000027941 */ /* 0x000fea0003800200 */
.L_x_3047:
        /* <DEDUP_REMOVED lines=24> */
.L_x_3054:
        /* <DEDUP_REMOVED lines=13> */
.L_x_3056:
[----:B------:R-:W-:Y:S05]  /*31bd0*/  BSYNC.RECONVERGENT B3 ;  /* 0x0000000000037941 */ /* 0x000fea0003800200 */
.L_x_3055:
        /* <DEDUP_REMOVED lines=44> */
.L_x_3053:
[----:B------:R-:W-:Y:S05]  /*31ea0*/  BSYNC.RECONVERGENT B2 ;  /* 0x0000000000027941 */ /* 0x000fea0003800200 */
.L_x_3052:
        /* <DEDUP_REMOVED lines=15> */
.L_x_3016:
[----:B------:R-:W0:Y:S01]  /*31fa0*/  LDC.64 R212, c[0x0][0x3a8] ;  /* 0x0000ea00ffd47b82 */ /* 0x000e220000000a00 */
[----:B------:R-:W-:Y:S02]  /*31fb0*/  SEL R217, RZ, 0x1000000, !P5 ;  /* 0x01000000ffd97807 */ /* 0x000fe40006800000 */
[----:B------:R-:W-:Y:S02]  /*31fc0*/  SEL R211, RZ, 0x10000, !P4 ;  /* 0x00010000ffd37807 */ /* 0x000fe40006000000 */
[C---:B------:R-:W-:Y:S02]  /*31fd0*/  LOP3.LUT P6, RZ, R127.reuse, 0x8, RZ, 0xc0, !PT ;  /* 0x000000087fff7812 */ /* 0x040fe400078cc0ff */
[C---:B------:R-:W-:Y:S01]  /*31fe0*/  LOP3.LUT P5, RZ, R127.reuse, 0x4, RZ, 0xc0, !PT ;  /* 0x000000047fff7812 */ /* 0x040fe200078ac0ff */
[----:B------:R-:W1:Y:S01]  /*31ff0*/  LDC.64 R208, c[0x0][0x3b0] ;  /* 0x0000ec00ffd07b82 */ /* 0x000e620000000a00 */
[C---:B------:R-:W-:Y:S02]  /*32000*/  LOP3.LUT P4, RZ, R127.reuse, 0x2, RZ, 0xc0, !PT ;  /* 0x000000027fff7812 */ /* 0x040fe4000788c0ff */
[----:B------:R-:W-:-:S02]  /*32010*/  LOP3.LUT P1, RZ, R127, 0x10, RZ, 0xc0, !PT ;  /* 0x000000107fff7812 */ /* 0x000fc4000782c0ff */
[----:B------:R-:W-:Y:S02]  /*32020*/  SEL R218, RZ, 0x100, !P3 ;  /* 0x00000100ffda7807 */ /* 0x000fe40005800000 */
[----:B------:R-:W-:Y:S02]  /*32030*/  SEL R207, RZ, 0x1000000, !P4 ;  /* 0x01000000ffcf7807 */ /* 0x000fe40006000000 */
[----:B------:R-:W-:Y:S02]  /*32040*/  SEL R216, RZ, 0x10000, !P5 ;  /* 0x00010000ffd87807 */ /* 0x000fe40006800000 */
[----:B------:R-:W-:Y:S02]  /*32050*/  SEL R205, RZ, 0x100, !P6 ;  /* 0x00000100ffcd7807 */ /* 0x000fe40007000000 */
[----:B------:R-:W-:Y:S02]  /*32060*/  SEL R215, RZ, 0x1, !P2 ;  /* 0x00000001ffd77807 */ /* 0x000fe40005000000 */
[----:B------:R-:W-:Y:S01]  /*32070*/  SEL R214, RZ, 0x1, !P1 ;  /* 0x00000001ffd67807 */ /* 0x000fe20004800000 */
[----:B0-----:R-:W-:Y:S01]  /*32080*/  IMAD.WIDE.U32 R212, R206, 0x10, R212 ;  /* 0x00000010ced47825 */ /* 0x001fe200078e00d4 */
[----:B------:R-:W-:-:S02]  /*32090*/  LOP3.LUT R218, R218, R217, R211, 0xfe, !PT ;  /* 0x000000d9dada7212 */ /* 0x000fc400078efed3 */
[----:B------:R-:W-:Y:S02]  /*320a0*/  LOP3.LUT R205, R205, R207, R216, 0xfe, !PT ;  /* 0x000000cfcdcd7212 */ /* 0x000fe400078efed8 */
        /* <DEDUP_REMOVED lines=26> */
.L_x_3057:
[----:B------:R-:W-:Y:S02]  /*32250*/  IMAD.MOV.U32 R205, RZ, RZ, R210 ;  /* 0x000000ffffcd7224 */ /* 0x000fe400078e00d2 */
[----:B------:R-:W-:-:S07]  /*32260*/  VIADD R206, R206, 0x20 ;  /* 0x00000020cece7836 */ /* 0x000fce0000000000 */
.L_x_2934:
[----:B------:R-:W-:Y:S05]  /*32270*/  BSYNC.RECONVERGENT B1 ;  /* 0x0000000000017941 */ /* 0x000fea0003800200 */
.L_x_2933:
        /* <DEDUP_REMOVED lines=35> */
.L_x_3063:
        /* <DEDUP_REMOVED lines=13> */
.L_x_3065:
[----:B------:R-:W-:Y:S05]  /*32580*/  BSYNC.RECONVERGENT B3 ;  /* 0x0000000000037941 */ /* 0x000fea0003800200 */
.L_x_3064:
        /* <DEDUP_REMOVED lines=43> */
.L_x_3062:
[----:B------:R-:W-:Y:S05]  /*32840*/  BSYNC.RECONVERGENT B2 ;  /* 0x0000000000027941 */ /* 0x000fea0003800200 */
.L_x_3061:
        /* <DEDUP_REMOVED lines=26> */
.L_x_3068:
        /* <DEDUP_REMOVED lines=13> */
.L_x_3070:
[----:B------:R-:W-:Y:S05]  /*32ac0*/  BSYNC.RECONVERGENT B3 ;  /* 0x0000000000037941 */ /* 0x000fea0003800200 */
.L_x_3069:
        /* <DEDUP_REMOVED lines=44> */
.L_x_3067:
[----:B------:R-:W-:Y:S05]  /*32d90*/  BSYNC.RECONVERGENT B2 ;  /* 0x0000000000027941 */ /* 0x000fea0003800200 */
.L_x_3066:
        /* <DEDUP_REMOVED lines=26> */
.L_x_3073:
        /* <DEDUP_REMOVED lines=13> */
.L_x_3075:
[----:B------:R-:W-:Y:S05]  /*33010*/  BSYNC.RECONVERGENT B3 ;  /* 0x0000000000037941 */ /* 0x000fea0003800200 */
.L_x_3074:
        /* <DEDUP_REMOVED lines=44> */
.L_x_3072:
[----:B------:R-:W-:Y:S05]  /*332e0*/  BSYNC.RECONVERGENT B2 ;  /* 0x0000000000027941 */ /* 0x000fea0003800200 */
.L_x_3071:
        /* <DEDUP_REMOVED lines=22> */
.L_x_3078:
        /* <DEDUP_REMOVED lines=13> */
.L_x_3080:
[----:B------:R-:W-:Y:S05]  /*33520*/  BSYNC.RECONVERGENT B3 ;  /* 0x0000000000037941 */ /* 0x000fea0003800200 */
.L_x_3079:
        /* <DEDUP_REMOVED lines=44> */
.L_x_3077:
[----:B------:R-:W-:Y:S05]  /*337f0*/  BSYNC.RECONVERGENT B2 ;  /* 0x0000000000027941 */ /* 0x000fea0003800200 */
.L_x_3076:
        /* <DEDUP_REMOVED lines=27> */
.L_x_3083:
        /* <DEDUP_REMOVED lines=13> */
.L_x_3085:
[----:B------:R-:W-:Y:S05]  /*33a80*/  BSYNC.RECONVERGENT B3 ;  /* 0x0000000000037941 */ /* 0x000fea0003800200 */
.L_x_3084:
        /* <DEDUP_REMOVED lines=44> */
.L_x_3082:
[----:B------:R-:W-:Y:S05]  /*33d50*/  BSYNC.RECONVERGENT B2 ;  /* 0x0000000000027941 */ /* 0x000fea0003800200 */
.L_x_3081:
        /* <DEDUP_REMOVED lines=23> */
.L_x_3088:
        /* <DEDUP_REMOVED lines=13> */
.L_x_3090:
[----:B------:R-:W-:Y:S05]  /*33fa0*/  BSYNC.RECONVERGENT B3 ;  /* 0x0000000000037941 */ /* 0x000fea0003800200 */
.L_x_3089:
        /* <DEDUP_REMOVED lines=44> */
.L_x_3087:
[----:B------:R-:W-:Y:S05]  /*34270*/  BSYNC.RECONVERGENT B2 ;  /* 0x0000000000027941 */ /* 0x000fea0003800200 */
.L_x_3086:
[----:B------:R-:W-:Y:S01]  /*34280*/  I2FP.F32.U32 R117, R117 ;  /* 0x0000007500757245 */ /* 0x000fe20000201000 */
[----:B------:R-:W-:Y:S01]  /*34290*/  @P1 IMAD.U32 R148, R45, 0x10000, RZ ;  /* 0x000100002d941824 */ /* 0x000fe200078e00ff */
[----:B------:R-:W-:Y:S01]  /*342a0*/  SHF.L.U32 R137, R49, 0x10, RZ ;  /* 0x0000001031897819 */ /* 0x000fe200000006ff */
[----:B------:R-:W-:Y:S02]  /*342b0*/  BSSY.RECONVERGENT B2, `(.L_x_3091) ;  /* 0x0000051000027945 */ /* 0x000fe40003800200 */
[----:B------:R-:W-:Y:S01]  /*342c0*/  FFMA.FTZ R116, R117, R202, 1.1641532182693481445e-10 ;  /* 0x2f00000075747423 */ /* 0x000fe200000100ca */
[----:B------:R-:W-:Y:S02]  /*342d0*/  IMAD.MOV.U32 R117, RZ, RZ, R2 ;  /* 0x000000ffff757224 */ /* 0x000fe400078e0002 */
[----:B------:R-:W-:Y:S02]  /*342e0*/  FMUL.FTZ R124, R137, R214 ;  /* 0x000000d6897c7220 */ /* 0x000fe40000410000 */
[----:B------:R-:W-:-:S04]  /*342f0*/  FSETP.GTU.FTZ.AND P2, PT, R116, R213, PT ;  /* 0x000000d57400720b */ /* 0x000fc80003f5c000 */
[----:B------:R-:W-:Y:S02]  /*34300*/  FSEL R124, R124, RZ, !P2 ;  /* 0x000000ff7c7c7208 */ /* 0x000fe40005000000 */
[----:B------:R-:W-:Y:S02]  /*34310*/  SEL R116, RZ, 0x1, P2 ;  /* 0x00000001ff747807 */ /* 0x000fe40001000000 */
[----:B------:R-:W-:Y:S01]  /*34320*/  ISETP.NE.AND P2, PT, R136, 0x1, PT ;  /* 0x000000018800780c */ /* 0x000fe20003f45270 */
[----:B------:R-:W-:Y:S01]  /*34330*/  FADD.FTZ R135, R135, R124 ;  /* 0x0000007c87877221 */ /* 0x000fe20000010000 */
[----:B------:R-:W-:-:S03]  /*34340*/  HFMA2 R124, -RZ, RZ, 0, 1.1920928955078125e-07 ;  /* 0x00000002ff7c7431 */ /* 0x000fc600000001ff */
        /* <DEDUP_REMOVED lines=13> */
.L_x_3093:
        /* <DEDUP_REMOVED lines=13> */
.L_x_3095:
[----:B------:R-:W-:Y:S05]  /*344f0*/  BSYNC.RECONVERGENT B3 ;  /* 0x0000000000037941 */ /* 0x000fea0003800200 */
.L_x_3094:
        /* <DEDUP_REMOVED lines=44> */
.L_x_3092:
[----:B------:R-:W-:Y:S05]  /*347c0*/  BSYNC.RECONVERGENT B2 ;  /* 0x0000000000027941 */ /* 0x000fea0003800200 */
.L_x_3091:
        /* <DEDUP_REMOVED lines=22> */
.L_x_3098:
        /* <DEDUP_REMOVED lines=13> */
.L_x_3100:
[----:B------:R-:W-:Y:S05]  /*34a00*/  BSYNC.RECONVERGENT B3 ;  /* 0x0000000000037941 */ /* 0x000fea0003800200 */
.L_x_3099:
        /* <DEDUP_REMOVED lines=44> */
.L_x_3097:
[----:B------:R-:W-:Y:S05]  /*34cd0*/  BSYNC.RECONVERGENT B2 ;  /* 0x0000000000027941 */ /* 0x000fea0003800200 */
.L_x_3096:
        /* <DEDUP_REMOVED lines=10> */
[----:B------:R-:W-:Y:S02]  /*34d80*/  SEL R136, RZ, 0x1, P2 ;  /* 0x00000001ff887807 */ /* 0x000fe40001000000 */
[----:B------:R-:W-:Y:S01]  /*34d90*/  ISETP.NE.AND P2, PT, R138, 0x1, PT ;  /* 0x000000018a00780c */ /* 0x000fe20003f45270 */
[----:B------:R-:W-:Y:S01]  /*34da0*/  FADD.FTZ R140, R140, R137 ;  /* 0x000000898c8c7221 */ /* 0x000fe20000010000 */
[----:B------:R-:W-:-:S05]  /*34db0*/  @P1 SHF.L.U32 R117, R116, 0x10, RZ ;  /* 0x0000001074751819 */ /* 0x000fca00000006ff */
        /* <DEDUP_REMOVED lines=13> */
.L_x_3103:
        /* <DEDUP_REMOVED lines=13> */
.L_x_3105:
[----:B------:R-:W-:Y:S05]  /*34f60*/  BSYNC.RECONVERGENT B3 ;  /* 0x0000000000037941 */ /* 0x000fea0003800200 */
.L_x_3104:
        /* <DEDUP_REMOVED lines=44> */
.L_x_3102:
[----:B------:R-:W-:Y:S05]  /*35230*/  BSYNC.RECONVERGENT B2 ;  /* 0x0000000000027941 */ /* 0x000fea0003800200 */
.L_x_3101:
        /* <DEDUP_REMOVED lines=21> */
.L_x_3108:
        /* <DEDUP_REMOVED lines=13> */
.L_x_3110:
[----:B------:R-:W-:Y:S05]  /*35460*/  BSYNC.RECONVERGENT B3 ;  /* 0x0000000000037941 */ /* 0x000fea0003800200 */
.L_x_3109:
        /* <DEDUP_REMOVED lines=44> */
.L_x_3107:
[----:B------:R-:W-:Y:S05]  /*35730*/  BSYNC.RECONVERGENT B2 ;  /* 0x0000000000027941 */ /* 0x000fea0003800200 */
.L_x_3106:
        /* <DEDUP_REMOVED lines=26> */
.L_x_3113:
        /* <DEDUP_REMOVED lines=13> */
.L_x_3115:
[----:B------:R-:W-:Y:S05]  /*359b0*/  BSYNC.RECONVERGENT B3 ;  /* 0x0000000000037941 */ /* 0x000fea0003800200 */
.L_x_3114:
        /* <DEDUP_REMOVED lines=44> */
.L_x_3112:
[----:B------:R-:W-:Y:S05]  /*35c80*/  BSYNC.RECONVERGENT B2 ;  /* 0x0000000000027941 */ /* 0x000fea0003800200 */
.L_x_3111:
        /* <DEDUP_REMOVED lines=20> */
.L_x_3118:
        /* <DEDUP_REMOVED lines=13> */
.L_x_3120:
[----:B------:R-:W-:Y:S05]  /*35ea0*/  BSYNC.RECONVERGENT B3 ;  /* 0x0000000000037941 */ /* 0x000fea0003800200 */
.L_x_3119:
        /* <DEDUP_REMOVED lines=44> */
.L_x_3117:
[----:B------:R-:W-:Y:S05]  /*36170*/  BSYNC.RECONVERGENT B2 ;  /* 0x0000000000027941 */ /* 0x000fea0003800200 */
.L_x_3116:
        /* <DEDUP_REMOVED lines=15> */
[----:B------:R-:W-:Y:S02]  /*36270*/  HFMA2 R118, -RZ, RZ, 0, 1.1920928955078125e-07 ;  /* 0x00000002ff767431 */ /* 0x000fe400000001ff */
[----:B------:R-:W-:Y:S01]  /*36280*/  IMAD.MOV.U32 R117, RZ, RZ, R2 ;  /* 0x000000ffff757224 */ /* 0x000fe200078e0002 */
        /* <DEDUP_REMOVED lines=10> */
.L_x_3123:
        /* <DEDUP_REMOVED lines=13> */
.L_x_3125:
[----:B------:R-:W-:Y:S05]  /*36400*/  BSYNC.RECONVERGENT B3 ;  /* 0x0000000000037941 */ /* 0x000fea0003800200 */
.L_x_3124:
        /* <DEDUP_REMOVED lines=44> */
.L_x_3122:
[----:B------:R-:W-:Y:S05]  /*366d0*/  BSYNC.RECONVERGENT B2 ;  /* 0x0000000000027941 */ /* 0x000fea0003800200 */
.L_x_3121:
        /* <DEDUP_REMOVED lines=21> */
.L_x_3128:
        /* <DEDUP_REMOVED lines=13> */
.L_x_3130:
[----:B------:R-:W-:Y:S05]  /*36900*/  BSYNC.RECONVERGENT B3 ;  /* 0x0000000000037941 */ /* 0x000fea0003800200 */
.L_x_3129:
        /* <DEDUP_REMOVED lines=44> */
.L_x_3127:
[----:B------:R-:W-:Y:S05]  /*36bd0*/  BSYNC.RECONVERGENT B2 ;  /* 0x0000000000027941 */ /* 0x000fea0003800200 */
.L_x_3126:
        /* <DEDUP_REMOVED lines=26> */
.L_x_3133:
        /* <DEDUP_REMOVED lines=13> */
.L_x_3135:
[----:B------:R-:W-:Y:S05]  /*36e50*/  BSYNC.RECONVERGENT B3 ;  /* 0x0000000000037941 */ /* 0x000fea0003800200 */
.L_x_3134:
        /* <DEDUP_REMOVED lines=44> */
.L_x_3132:
[----:B------:R-:W-:Y:S05]  /*37120*/  BSYNC.RECONVERGENT B2 ;  /* 0x0000000000027941 */ /* 0x000fea0003800200 */
.L_x_3131:
        /* <DEDUP_REMOVED lines=20> */
.L_x_3138:
        /* <DEDUP_REMOVED lines=15> */
.L_x_3140:
[----:B------:R-:W-:Y:S05]  /*37360*/  BSYNC.RECONVERGENT B3 ;  /* 0x0000000000037941 */ /* 0x000fea0003800200 */
.L_x_3139:
        /* <DEDUP_REMOVED lines=44> */
.L_x_3137:
[----:B------:R-:W-:Y:S05]  /*37630*/  BSYNC.RECONVERGENT B2 ;  /* 0x0000000000027941 */ /* 0x000fea0003800200 */
.L_x_3136:
        /* <DEDUP_REMOVED lines=20> */
.L_x_3060:
        /* <DEDUP_REMOVED lines=16> */
.L_x_3144:
        /* <DEDUP_REMOVED lines=13> */
.L_x_3146:
[----:B------:R-:W-:Y:S05]  /*37950*/  BSYNC.RECONVERGENT B3 ;  /* 0x0000000000037941 */ /* 0x000fea0003800200 */
.L_x_3145:
        /* <DEDUP_REMOVED lines=43> */
.L_x_3143:
[----:B------:R-:W-:Y:S05]  /*37c10*/  BSYNC.RECONVERGENT B2 ;  /* 0x0000000000027941 */ /* 0x000fea0003800200 */
.L_x_3142:
        /* <DEDUP_REMOVED lines=29> */
.L_x_3149:
        /* <DEDUP_REMOVED lines=13> */
.L_x_3151:
[----:B------:R-:W-:Y:S05]  /*37ec0*/  BSYNC.RECONVERGENT B3 ;  /* 0x0000000000037941 */ /* 0x000fea0003800200 */
.L_x_3150:
        /* <DEDUP_REMOVED lines=44> */
.L_x_3148:
[----:B------:R-:W-:Y:S05]  /*38190*/  BSYNC.RECONVERGENT B2 ;  /* 0x0000000000027941 */ /* 0x000fea0003800200 */
.L_x_3147:
        /* <DEDUP_REMOVED lines=26> */
.L_x_3154:
        /* <DEDUP_REMOVED lines=13> */
.L_x_3156:
[----:B------:R-:W-:Y:S05]  /*38410*/  BSYNC.RECONVERGENT B3 ;  /* 0x0000000000037941 */ /* 0x000fea0003800200 */
.L_x_3155:
        /* <DEDUP_REMOVED lines=44> */
.L_x_3153:
[----:B------:R-:W-:Y:S05]  /*386e0*/  BSYNC.RECONVERGENT B2 ;  /* 0x0000000000027941 */ /* 0x000fea0003800200 */
.L_x_3152:
        /* <DEDUP_REMOVED lines=26> */
.L_x_3159:
        /* <DEDUP_REMOVED lines=13> */
.L_x_3161:
[----:B------:R-:W-:Y:S05]  /*38960*/  BSYNC.RECONVERGENT B3 ;  /* 0x0000000000037941 */ /* 0x000fea0003800200 */
.L_x_3160:
        /* <DEDUP_REMOVED lines=44> */
.L_x_3158:
[----:B------:R-:W-:Y:S05]  /*38c30*/  BSYNC.RECONVERGENT B2 ;  /* 0x0000000000027941 */ /* 0x000fea0003800200 */
.L_x_3157:
        /* <DEDUP_REMOVED lines=26> */
.L_x_3164:
        /* <DEDUP_REMOVED lines=13> */
.L_x_3166:
[----:B------:R-:W-:Y:S05]  /*38eb0*/  BSYNC.RECONVERGENT B3 ;  /* 0x0000000000037941 */ /* 0x000fea0003800200 */
.L_x_3165:
        /* <DEDUP_REMOVED lines=44> */
.L_x_3163:
[----:B------:R-:W-:Y:S05]  /*39180*/  BSYNC.RECONVERGENT B2 ;  /* 0x0000000000027941 */ /* 0x000fea0003800200 */
.L_x_3162:
        /* <DEDUP_REMOVED lines=24> */
.L_x_3169:
        /* <DEDUP_REMOVED lines=13> */
.L_x_3171:
[----:B------:R-:W-:Y:S05]  /*393e0*/  BSYNC.RECONVERGENT B3 ;  /* 0x0000000000037941 */ /* 0x000fea0003800200 */
.L_x_3170:
        /* <DEDUP_REMOVED lines=44> */
.L_x_3168:
[----:B------:R-:W-:Y:S05]  /*396b0*/  BSYNC.RECONVERGENT B2 ;  /* 0x0000000000027941 */ /* 0x000fea0003800200 */
.L_x_3167:
        /* <DEDUP_REMOVED lines=24> */
.L_x_3174:
        /* <DEDUP_REMOVED lines=13> */
.L_x_3176:
[----:B------:R-:W-:Y:S05]  /*39910*/  BSYNC.RECONVERGENT B3 ;  /* 0x0000000000037941 */ /* 0x000fea0003800200 */
.L_x_3175:
        /* <DEDUP_REMOVED lines=44> */
.L_x_3173:
[----:B------:R-:W-:Y:S05]  /*39be0*/  BSYNC.RECONVERGENT B2 ;  /* 0x0000000000027941 */ /* 0x000fea0003800200 */
.L_x_3172:
        /* <DEDUP_REMOVED lines=24> */
.L_x_3179:
        /* <DEDUP_REMOVED lines=13> */
.L_x_3181:
[----:B------:R-:W-:Y:S05]  /*39e40*/  BSYNC.RECONVERGENT B3 ;  /* 0x0000000000037941 */ /* 0x000fea0003800200 */
.L_x_3180:
        /* <DEDUP_REMOVED lines=44> */
.L_x_3178:
[----:B------:R-:W-:Y:S05]  /*3a110*/  BSYNC.RECONVERGENT B2 ;  /* 0x0000000000027941 */ /* 0x000fea0003800200 */
.L_x_3177:
        /* <DEDUP_REMOVED lines=15> */
.L_x_3141:
        /* <DEDUP_REMOVED lines=43> */
.L_x_3182:
[----:B------:R-:W-:Y:S02]  /*3a4c0*/  IMAD.MOV.U32 R205, RZ, RZ, R210 ;  /* 0x000000ffffcd7224 */ /* 0x000fe400078e00d2 */
[----:B------:R-:W-:-:S07]  /*3a4d0*/  VIADD R206, R206, 0x20 ;  /* 0x00000020cece7836 */ /* 0x000fce0000000000 */
.L_x_3059:
[----:B------:R-:W-:Y:S05]  /*3a4e0*/  BSYNC.RECONVERGENT B1 ;  /* 0x0000000000017941 */ /* 0x000fea0003800200 */
.L_x_3058:
        /* <DEDUP_REMOVED lines=35> */
.L_x_3188:
        /* <DEDUP_REMOVED lines=13> */
.L_x_3190:
[----:B------:R-:W-:Y:S05]  /*3a7f0*/  BSYNC.RECONVERGENT B3 ;  /* 0x0000000000037941 */ /* 0x000fea0003800200 */
.L_x_3189:
        /* <DEDUP_REMOVED lines=44> */
.L_x_3187:
[----:B------:R-:W-:Y:S05]  /*3aac0*/  BSYNC.RECONVERGENT B2 ;  /* 0x0000000000027941 */ /* 0x000fea0003800200 */
.L_x_3186:
        /* <DEDUP_REMOVED lines=9> */
[----:B------:R-:W-:Y:S02]  /*3ab60*/  IMAD.MOV.U32 R137, RZ, RZ, 0x2 ;  /* 0x00000002ff897424 */ /* 0x000fe400078e00ff */
        /* <DEDUP_REMOVED lines=16> */
.L_x_3193:
        /* <DEDUP_REMOVED lines=13> */
.L_x_3195:
[----:B------:R-:W-:Y:S05]  /*3ad40*/  BSYNC.RECONVERGENT B3 ;  /* 0x0000000000037941 */ /* 0x000fea0003800200 */
.L_x_3194:
        /* <DEDUP_REMOVED lines=44> */
.L_x_3192:
[----:B------:R-:W-:Y:S05]  /*3b010*/  BSYNC.RECONVERGENT B2 ;  /* 0x0000000000027941 */ /* 0x000fea0003800200 */
.L_x_3191:
[----:B------:R-:W-:Y:S01]  /*3b020*/  I2FP.F32.U32 R124, R135 ;  /* 0x00000087007c7245 */ /* 0x000fe20000201000 */
[----:B------:R-:W-:Y:S01]  /*3b030*/  @P1 IMAD.U32 R136, R44, 0x10000, RZ ;  /* 0x000100002c881824 */ /* 0x000fe200078e00ff */
[----:B------:R-:W-:Y:S01]  /*3b040*/  SHF.L.U32 R135, R48, 0x10, RZ ;  /* 0x0000001030877819 */ /* 0x000fe200000006ff */
[----:B------:R-:W-:Y:S02]  /*3b050*/  BSSY.RECONVERGENT B2, `(.L_x_3196) ;  /* 0x0000051000027945 */ /* 0x000fe40003800200 */
[----:B------:R-:W-:Y:S02]  /*3b060*/  FFMA.FTZ R124, R124, R203, 1.1641532182693481445e-10 ;  /* 0x2f0000007c7c7423 */ /* 0x000fe400000100cb */
[----:B------:R-:W-:Y:S01]  /*3b070*/  FMUL.FTZ R134, R135, R214 ;  /* 0x000000d687867220 */ /* 0x000fe20000410000 */
[----:B------:R-:W-:Y:S02]  /*3b080*/  IMAD.MOV.U32 R135, RZ, RZ, R2 ;  /* 0x000000ffff877224 */ /* 0x000fe400078e0002 */
        /* <DEDUP_REMOVED lines=19> */
.L_x_3198:
        /* <DEDUP_REMOVED lines=13> */
.L_x_3200:
[----:B------:R-:W-:Y:S05]  /*3b290*/  BSYNC.RECONVERGENT B3 ;  /* 0x0000000000037941 */ /* 0x000fea0003800200 */
.L_x_3199:
        /* <DEDUP_REMOVED lines=44> */
.L_x_3197:
[----:B------:R-:W-:Y:S05]  /*3b560*/  BSYNC.RECONVERGENT B2 ;  /* 0x0000000000027941 */ /* 0x000fea0003800200 */
.L_x_3196:
        /* <DEDUP_REMOVED lines=22> */
.L_x_3203:
        /* <DEDUP_REMOVED lines=13> */
.L_x_3205:
[----:B------:R-:W-:Y:S05]  /*3b7a0*/  BSYNC.RECONVERGENT B3 ;  /* 0x0000000000037941 */ /* 0x000fea0003800200 */
.L_x_3204:
        /* <DEDUP_REMOVED lines=44> */
.L_x_3202:
[----:B------:R-:W-:Y:S05]  /*3ba70*/  BSYNC.RECONVERGENT B2 ;  /* 0x0000000000027941 */ /* 0x000fea0003800200 */
.L_x_3201:
        /* <DEDUP_REMOVED lines=12> */
[----:B------:R-:W-:Y:S01]  /*3bb40*/  FADD.FTZ R116, R116, R137 ;  /* 0x0000008974747221 */ /* 0x000fe20000010000 */
[----:B------:R-:W-:-:S03]  /*3bb50*/  IMAD.MOV.U32 R124, RZ, RZ, 0x2 ;  /* 0x00000002ff7c7424 */ /* 0x000fc600078e00ff */
[----:B0-----:R-:W-:Y:S01]  /*3bb60*/  @P1 FADD.FTZ R162, R116, R135 ;  /* 0x0000008774a21221 */ /* 0x001fe20000010000 */
        /* <DEDUP_REMOVED lines=12> */
.L_x_3208:
        /* <DEDUP_REMOVED lines=13> */
.L_x_3210:
[----:B------:R-:W-:Y:S05]  /*3bd00*/  BSYNC.RECONVERGENT B3 ;  /* 0x0000000000037941 */ /* 0x000fea0003800200 */
.L_x_3209:
        /* <DEDUP_REMOVED lines=43> */
[----:B------:R-:W-:-:S07]  /*3bfc0*/  HFMA2 R124, -RZ, RZ, 0, 0 ;  /* 0x00000000ff7c7431 */ /* 0x000fce00000001ff */
.L_x_3207:
[----:B------:R-:W-:Y:S05]  /*3bfd0*/  BSYNC.RECONVERGENT B2 ;  /* 0x0000000000027941 */ /* 0x000fea0003800200 */
.L_x_3206:
        /* <DEDUP_REMOVED lines=23> */
.L_x_3213:
        /* <DEDUP_REMOVED lines=13> */
.L_x_3215:
[----:B------:R-:W-:Y:S05]  /*3c220*/  BSYNC.RECONVERGENT B3 ;  /* 0x0000000000037941 */ /* 0x000fea0003800200 */
.L_x_3214:
        /* <DEDUP_REMOVED lines=44> */
.L_x_3212:
[----:B------:R-:W-:Y:S05]  /*3c4f0*/  BSYNC.RECONVERGENT B2 ;  /* 0x0000000000027941 */ /* 0x000fea0003800200 */
.L_x_3211:
        /* <DEDUP_REMOVED lines=26> */
.L_x_3218:
        /* <DEDUP_REMOVED lines=13> */
.L_x_3220:
[----:B------:R-:W-:Y:S05]  /*3c770*/  BSYNC.RECONVERGENT B3 ;  /* 0x0000000000037941 */ /* 0x000fea0003800200 */
.L_x_3219:
        /* <DEDUP_REMOVED lines=44> */
.L_x_3217:
[----:B------:R-:W-:Y:S05]  /*3ca40*/  BSYNC.RECONVERGENT B2 ;  /* 0x0000000000027941 */ /* 0x000fea0003800200 */
.L_x_3216:
        /* <DEDUP_REMOVED lines=22> */
.L_x_3223:
        /* <DEDUP_REMOVED lines=13> */
.L_x_3225:
[----:B------:R-:W-:Y:S05]  /*3cc80*/  BSYNC.RECONVERGENT B3 ;  /* 0x0000000000037941 */ /* 0x000fea0003800200 */
.L_x_3224:
        /* <DEDUP_REMOVED lines=44> */
.L_x_3222:
[----:B------:R-:W-:Y:S05]  /*3cf50*/  BSYNC.RECONVERGENT B2 ;  /* 0x0000000000027941 */ /* 0x000fea0003800200 */
.L_x_3221:
        /* <DEDUP_REMOVED lines=27> */
.L_x_3228:
        /* <DEDUP_REMOVED lines=13> */
.L_x_3230:
[----:B------:R-:W-:Y:S05]  /*3d1e0*/  BSYNC.RECONVERGENT B3 ;  /* 0x0000000000037941 */ /* 0x000fea0003800200 */
.L_x_3229:
        /* <DEDUP_REMOVED lines=44> */
.L_x_3227:
[----:B------:R-:W-:Y:S05]  /*3d4b0*/  BSYNC.RECONVERGENT B2 ;  /* 0x0000000000027941 */ /* 0x000fea0003800200 */
.L_x_3226:
        /* <DEDUP_REMOVED lines=21> */
.L_x_3233:
        /* <DEDUP_REMOVED lines=13> */
.L_x_3235:
[----:B------:R-:W-:Y:S05]  /*3d6e0*/  BSYNC.RECONVERGENT B3 ;  /* 0x0000000000037941 */ /* 0x000fea0003800200 */
.L_x_3234:
        /* <DEDUP_REMOVED lines=44> */
.L_x_3232:
[----:B------:R-:W-:Y:S05]  /*3d9b0*/  BSYNC.RECONVERGENT B2 ;  /* 0x0000000000027941 */ /* 0x000fea0003800200 */
.L_x_3231:
        /* <DEDUP_REMOVED lines=11> */
[----:B------:R-:W-:-:S03]  /*3da70*/  MOV R117, R2 ;  /* 0x0000000200757202 */ /* 0x000fc60000000f00 */
        /* <DEDUP_REMOVED lines=14> */
.L_x_3238:
        /* <DEDUP_REMOVED lines=13> */
.L_x_3240:
[----:B------:R-:W-:Y:S05]  /*3dc30*/  BSYNC.RECONVERGENT B3 ;  /* 0x0000000000037941 */ /* 0x000fea0003800200 */
.L_x_3239:
        /* <DEDUP_REMOVED lines=44> */
.L_x_3237:
[----:B------:R-:W-:Y:S05]  /*3df00*/  BSYNC.RECONVERGENT B2 ;  /* 0x0000000000027941 */ /* 0x000fea0003800200 */
.L_x_3236:
        /* <DEDUP_REMOVED lines=20> */
.L_x_3243:
        /* <DEDUP_REMOVED lines=13> */
.L_x_3245:
[----:B------:R-:W-:Y:S05]  /*3e120*/  BSYNC.RECONVERGENT B3 ;  /* 0x0000000000037941 */ /* 0x000fea0003800200 */
.L_x_3244:
        /* <DEDUP_REMOVED lines=39> */
[----:B------:R-:W-:Y:S02]  /*3e3a0*/  LOP3.LUT R125, R194, UR27, R139, 0x96, !PT ;  /* 0x0000001bc27d7c12 */ /* 0x000fe4000f8e968b */
[----:B------:R-:W-:Y:S02]  /*3e3b0*/  MOV R2, R138 ;  /* 0x0000008a00027202 */ /* 0x000fe40000000f00 */
[----:B------:R-:W-:Y:S01]  /*3e3c0*/  LOP3.LUT R126, R124, UR28, R117, 0x96, !PT ;  /* 0x0000001c7c7e7c12 */ /* 0x000fe2000f8e9675 */
[----:B------:R-:W-:Y:S02]  /*3e3d0*/  IMAD.MOV.U32 R124, RZ, RZ, R140 ;  /* 0x000000ffff7c7224 */ /* 0x000fe400078e008c */
[----:B------:R-:W-:-:S07]  /*3e3e0*/  IMAD.MOV.U32 R140, RZ, RZ, R116 ;  /* 0x000000ffff8c7224 */ /* 0x000fce00078e0074 */
.L_x_3242:
[----:B------:R-:W-:Y:S05]  /*3e3f0*/  BSYNC.RECONVERGENT B2 ;  /* 0x0000000000027941 */ /* 0x000fea0003800200 */
.L_x_3241:
        /* <DEDUP_REMOVED lines=27> */
.L_x_3248:
        /* <DEDUP_REMOVED lines=13> */
.L_x_3250:
[----:B------:R-:W-:Y:S05]  /*3e680*/  BSYNC.RECONVERGENT B3 ;  /* 0x0000000000037941 */ /* 0x000fea0003800200 */
.L_x_3249:
        /* <DEDUP_REMOVED lines=44> */
.L_x_3247:
[----:B------:R-:W-:Y:S05]  /*3e950*/  BSYNC.RECONVERGENT B2 ;  /* 0x0000000000027941 */ /* 0x000fea0003800200 */
.L_x_3246:
[----:B------:R-:W-:Y:S01]  /*3e960*/  I2FP.F32.U32 R116, R117 ;  /* 0x0000007500747245 */ /* 0x000fe20000201000 */
[----:B------:R-:W-:Y:S01]  /*3e970*/  BSSY.RECONVERGENT B2, `(.L_x_3251) ;  /* 0x000004e000027945 */ /* 0x000fe20003800200 */
[----:B------:R-:W-:Y:S01]  /*3e980*/  ISETP.NE.AND P5, PT, R124, 0x1, PT ;  /* 0x000000017c00780c */ /* 0x000fe20003fa5270 */
[----:B------:R-:W-:Y:S01]  /*3e990*/  IMAD.MOV.U32 R118, RZ, RZ, R2 ;  /* 0x000000ffff767224 */ /* 0x000fe200078e0002 */
[C---:B------:R-:W-:Y:S01]  /*3e9a0*/  SHF.L.U32 R117, R119.reuse, 0x10, RZ ;  /* 0x0000001077757819 */ /* 0x040fe200000006ff */
[----:B------:R-:W-:Y:S01]  /*3e9b0*/  FFMA.FTZ R116, R116, R203, 1.1641532182693481445e-10 ;  /* 0x2f00000074747423 */ /* 0x000fe200000100cb */
[----:B------:R-:W-:Y:S01]  /*3e9c0*/  PRMT R217, R119, 0x7632, R217 ;  /* 0x0000763277d97816 */ /* 0x000fe200000000d9 */
[----:B------:R-:W-:Y:S02]  /*3e9d0*/  IMAD.MOV.U32 R119, RZ, RZ, 0x2 ;  /* 0x00000002ff777424 */ /* 0x000fe400078e00ff */
        /* <DEDUP_REMOVED lines=13> */
.L_x_3253:
        /* <DEDUP_REMOVED lines=13> */
.L_x_3255:
[----:B------:R-:W-:Y:S05]  /*3eb80*/  BSYNC.RECONVERGENT B3 ;  /* 0x0000000000037941 */ /* 0x000fea0003800200 */
.L_x_3254:
        /* <DEDUP_REMOVED lines=44> */
.L_x_3252:
[----:B------:R-:W-:Y:S05]  /*3ee50*/  BSYNC.RECONVERGENT B2 ;  /* 0x0000000000027941 */ /* 0x000fea0003800200 */
.L_x_3251:
[----:B------:R-:W-:Y:S01]  /*3ee60*/  I2FP.F32.U32 R116, R118 ;  /* 0x0000007600747245 */ /* 0x000fe20000201000 */
[----:B------:R-:W-:Y:S01]  /*3ee70*/  @P1 IMAD.U32 R124, R47, 0x10000, RZ ;  /* 0x000100002f7c1824 */ /* 0x000fe200078e00ff */
[----:B------:R-:W-:Y:S01]  /*3ee80*/  SHF.L.U32 R117, R51, 0x10, RZ ;  /* 0x0000001033757819 */ /* 0x000fe200000006ff */
[----:B------:R-:W-:Y:S02]  /*3ee90*/  BSSY.RECONVERGENT B2, `(.L_x_3256) ;  /* 0x0000051000027945 */ /* 0x000fe40003800200 */
        /* <DEDUP_REMOVED lines=22> */
.L_x_3258:
        /* <DEDUP_REMOVED lines=13> */
.L_x_3260:
[----:B------:R-:W-:Y:S05]  /*3f0d0*/  BSYNC.RECONVERGENT B3 ;  /* 0x0000000000037941 */ /* 0x000fea0003800200 */
.L_x_3259:
        /* <DEDUP_REMOVED lines=44> */
.L_x_3257:
[----:B------:R-:W-:Y:S05]  /*3f3a0*/  BSYNC.RECONVERGENT B2 ;  /* 0x0000000000027941 */ /* 0x000fea0003800200 */
.L_x_3256:
        /* <DEDUP_REMOVED lines=20> */
.L_x_3263:
        /* <DEDUP_REMOVED lines=13> */
[----:B------:R-:W-:-:S04]  /*3f5c0*/  ISETP.NE.AND P0, PT, R2, RZ, PT ;  /* 0x000000ff0200720c */ /* 0x000fc80003f05270 */
[----:B------:R-:W-:-:S09]  /*3f5d0*/  @!P6 MOV R3, R116 ;  /* 0x000000740003e202 */ /* 0x000fd20000000f00 */
.L_x_3265:
[----:B------:R-:W-:Y:S05]  /*3f5e0*/  BSYNC.RECONVERGENT B3 ;  /* 0x0000000000037941 */ /* 0x000fea0003800200 */
.L_x_3264:
        /* <DEDUP_REMOVED lines=44> */
.L_x_3262:
[----:B------:R-:W-:Y:S05]  /*3f8b0*/  BSYNC.RECONVERGENT B2 ;  /* 0x0000000000027941 */ /* 0x000fea0003800200 */
.L_x_3261:
[----:B------:R-:W-:Y:S02]  /*3f8c0*/  I2FP.F32.U32 R116, R117 ;  /* 0x0000007500747245 */ /* 0x000fe40000201000 */
[----:B------:R-:W-:Y:S02]  /*3f8d0*/  PRMT R117, R51, 0x7632, R117 ;  /* 0x0000763233757816 */ /* 0x000fe40000000075 */
[----:B------:R-:W-:Y:S01]  /*3f8e0*/  @P1 PRMT R118, R47, 0x7632, R118 ;  /* 0x000076322f761816 */ /* 0x000fe20000000076 */
[----:B------:R-:W-:Y:S02]  /*3f8f0*/  FFMA.FTZ R116, R116, R203, 1.1641532182693481445e-10 ;  /* 0x2f00000074747423 */ /* 0x000fe400000100cb */
[----:B------:R-:W-:Y:S01]  /*3f900*/  IMAD.U32 R117, R117, 0x10000, RZ ;  /* 0x0001000075757824 */ /* 0x000fe200078e00ff */
[----:B------:R-:W-:Y:S02]  /*3f910*/  @P1 SHF.L.U32 R118, R118, 0x10, RZ ;  /* 0x0000001076761819 */ /* 0x000fe400000006ff */
[----:B------:R-:W-:Y:S01]  /*3f920*/  FSETP.GTU.FTZ.AND P6, PT, R116, R213, PT ;  /* 0x000000d57400720b */ /* 0x000fe20003fdc000 */
[----:B------:R-:W-:-:S05]  /*3f930*/  FMUL.FTZ R117, R117, R214 ;  /* 0x000000d675757220 */ /* 0x000fca0000410000 */
[----:B------:R-:W-:Y:S02]  /*3f940*/  FSEL R116, R117, RZ, !P6 ;  /* 0x000000ff75747208 */ /* 0x000fe40007000000 */
[----:B------:R-:W-:Y:S01]  /*3f950*/  PRMT R117, R212, 0x5410, R205 ;  /* 0x00005410d4757816 */ /* 0x000fe200000000cd */
[----:B------:R-:W-:Y:S02]  /*3f960*/  IMAD.MOV.U32 R205, RZ, RZ, R140 ;  /* 0x000000ffffcd7224 */ /* 0x000fe400078e008c */
        /* <DEDUP_REMOVED lines=10> */
.L_x_3185:
        /* <DEDUP_REMOVED lines=16> */
.L_x_3269:
        /* <DEDUP_REMOVED lines=13> */
.L_x_3271:
[----:B------:R-:W-:Y:S05]  /*3fbe0*/  BSYNC.RECONVERGENT B3 ;  /* 0x0000000000037941 */ /* 0x000fea0003800200 */
.L_x_3270:
        /* <DEDUP_REMOVED lines=43> */
.L_x_3268:
[----:B------:R-:W-:Y:S05]  /*3fea0*/  BSYNC.RECONVERGENT B2 ;  /* 0x0000000000027941 */ /* 0x000fea0003800200 */
.L_x_3267:
[----:B------:R-:W0:Y:S01]  /*3feb0*/  LDC R203, c[0x0][0x408] ;  /* 0x00010200ffcb7b82 */ /* 0x000e220000000800 */
[----:B------:R-:W-:Y:S01]  /*3fec0*/  I2FP.F32.U32 R124, R147 ;  /* 0x00000093007c7245 */ /* 0x000fe20000201000 */
[----:B------:R-:W-:Y:S01]  /*3fed0*/  IMAD.MOV.U32 R215, RZ, RZ, 0x2f800000 ;  /* 0x2f800000ffd77424 */ /* 0x000fe200078e00ff */
[----:B-----5:R-:W-:Y:S01]  /*3fee0*/  @P1 SHF.L.U32 R178, R44, 0x10, RZ ;  /* 0x000000102cb21819 */ /* 0x020fe200000006ff */
[----:B------:R-:W-:Y:S01]  /*3fef0*/  IMAD.U32 R162, R116, 0x10000, RZ ;  /* 0x0001000074a27824 */ /* 0x000fe200078e00ff */
[----:B------:R-:W-:Y:S01]  /*3ff00*/  LOP3.LUT R127, R127, 0xffffffef, RZ, 0xc0, !PT ;  /* 0xffffffef7f7f7812 */ /* 0x000fe200078ec0ff */
[----:B------:R-:W-:Y:S01]  /*3ff10*/  FFMA.FTZ R124, R124, R215, 1.1641532182693481445e-10 ;  /* 0x2f0000007c7c7423 */ /* 0x000fe200000100d7 */
[----:B------:R-:W-:Y:S01]  /*3ff20*/  BSSY.RECONVERGENT B2, `(.L_x_3272) ;  /* 0x0000050000027945 */ /* 0x000fe20003800200 */
[----:B------:R-:W1:Y:S01]  /*3ff30*/  LDC R205, c[0x0][0x404] ;  /* 0x00010100ffcd7b82 */ /* 0x000e620000000800 */
[----:B------:R-:W-:Y:S01]  /*3ff40*/  PRMT R116, R116, 0x7632, R116 ;  /* 0x0000763274747816 */ /* 0x000fe20000000074 */
[----:B0-----:R-:W-:Y:S01]  /*3ff50*/  FMUL.FTZ R162, R162, R203 ;  /* 0x000000cba2a27220 */ /* 0x001fe20000410000 */
[----:B-1----:R-:W-:Y:S01]  /*3ff60*/  FSETP.GTU.FTZ.AND P2, PT, R124, R205, PT ;  /* 0x000000cd7c00720b */ /* 0x002fe20003f5c000 */
[----:B------:R-:W-:-:S03]  /*3ff70*/  IMAD.MOV.U32 R124, RZ, RZ, R2 ;  /* 0x000000ffff7c7224 */ /* 0x000fc600078e0002 */
        /* <DEDUP_REMOVED lines=16> */
.L_x_3274:
        /* <DEDUP_REMOVED lines=13> */
.L_x_3276:
[----:B------:R-:W-:Y:S05]  /*40150*/  BSYNC.RECONVERGENT B3 ;  /* 0x0000000000037941 */ /* 0x000fea0003800200 */
.L_x_3275:
        /* <DEDUP_REMOVED lines=44> */
.L_x_3273:
[----:B------:R-:W-:Y:S05]  /*40420*/  BSYNC.RECONVERGENT B2 ;  /* 0x0000000000027941 */ /* 0x000fea0003800200 */
.L_x_3272:
        /* <DEDUP_REMOVED lines=9> */
[----:B------:R-:W-:-:S04]  /*404c0*/  FSETP.GTU.FTZ.AND P2, PT, R124, R205, PT ;  /* 0x000000cd7c00720b */ /* 0x000fc80003f5c000 */
        /* <DEDUP_REMOVED lines=16> */
.L_x_3279:
        /* <DEDUP_REMOVED lines=13> */
.L_x_3281:
[----:B------:R-:W-:Y:S05]  /*406a0*/  BSYNC.RECONVERGENT B3 ;  /* 0x0000000000037941 */ /* 0x000fea0003800200 */
.L_x_3280:
        /* <DEDUP_REMOVED lines=44> */
.L_x_3278:
[----:B------:R-:W-:Y:S05]  /*40970*/  BSYNC.RECONVERGENT B2 ;  /* 0x0000000000027941 */ /* 0x000fea0003800200 */
.L_x_3277:
        /* <DEDUP_REMOVED lines=26> */
.L_x_3284:
        /* <DEDUP_REMOVED lines=13> */
.L_x_3286:
[----:B------:R-:W-:Y:S05]  /*40bf0*/  BSYNC.RECONVERGENT B3 ;  /* 0x0000000000037941 */ /* 0x000fea0003800200 */
.L_x_3285:
        /* <DEDUP_REMOVED lines=44> */
.L_x_3283:
[----:B------:R-:W-:Y:S05]  /*40ec0*/  BSYNC.RECONVERGENT B2 ;  /* 0x0000000000027941 */ /* 0x000fea0003800200 */
.L_x_3282:
        /* <DEDUP_REMOVED lines=26> */
.L_x_3289:
        /* <DEDUP_REMOVED lines=13> */
.L_x_3291:
[----:B------:R-:W-:Y:S05]  /*41140*/  BSYNC.RECONVERGENT B3 ;  /* 0x0000000000037941 */ /* 0x000fea0003800200 */
.L_x_3290:
        /* <DEDUP_REMOVED lines=44> */
.L_x_3288:
[----:B------:R-:W-:Y:S05]  /*41410*/  BSYNC.RECONVERGENT B2 ;  /* 0x0000000000027941 */ /* 0x000fea0003800200 */
.L_x_3287:
        /* <DEDUP_REMOVED lines=8> */
[----:B------:R-:W-:Y:S02]  /*414a0*/  MOV R117, R2 ;  /* 0x0000000200757202 */ /* 0x000fe40000000f00 */
[----:B------:R-:W-:-:S04]  /*414b0*/  FSETP.GTU.FTZ.AND P2, PT, R116, R205, PT ;  /* 0x000000cd7400720b */ /* 0x000fc80003f5c000 */
[----:B------:R-:W-:Y:S01]  /*414c0*/  FSEL R179, R124, RZ, !P2 ;  /* 0x000000ff7cb37208 */ /* 0x000fe20005000000 */
[----:B------:R-:W-:Y:S01]  /*414d0*/  IMAD.MOV.U32 R124, RZ, RZ, 0x2 ;  /* 0x00000002ff7c7424 */ /* 0x000fe200078e00ff */
        /* <DEDUP_REMOVED lines=12> */
.L_x_3294:
        /* <DEDUP_REMOVED lines=13> */
.L_x_3296:
[----:B------:R-:W-:Y:S05]  /*41670*/  BSYNC.RECONVERGENT B3 ;  /* 0x0000000000037941 */ /* 0x000fea0003800200 */
.L_x_3295:
        /* <DEDUP_REMOVED lines=44> */
.L_x_3293:
[----:B------:R-:W-:Y:S05]  /*41940*/  BSYNC.RECONVERGENT B2 ;  /* 0x0000000000027941 */ /* 0x000fea0003800200 */
.L_x_3292:
[----:B------:R-:W-:Y:S01]  /*41950*/  I2FP.F32.U32 R116, R117 ;  /* 0x0000007500747245 */ /* 0x000fe20000201000 */
[----:B------:R-:W-:Y:S01]  /*41960*/  IMAD.U32 R118, R118, 0x10000, RZ ;  /* 0x0001000076767824 */ /* 0x000fe200078e00ff */
[----:B------:R-:W-:Y:S01]  /*41970*/  ISETP.NE.AND P4, PT, R124, 0x1, PT ;  /* 0x000000017c00780c */ /* 0x000fe20003f85270 */
[----:B------:R-:W-:Y:S01]  /*41980*/  BSSY.RECONVERGENT B2, `(.L_x_3297) ;  /* 0x000004f000027945 */ /* 0x000fe20003800200 */
[----:B------:R-:W-:Y:S01]  /*41990*/  @P1 PRMT R117, R46, 0x7632, R117 ;  /* 0x000076322e751816 */ /* 0x000fe20000000075 */
[----:B------:R-:W-:Y:S01]  /*419a0*/  FFMA.FTZ R116, R116, R215, 1.1641532182693481445e-10 ;  /* 0x2f00000074747423 */ /* 0x000fe200000100d7 */
[----:B------:R-:W-:Y:S01]  /*419b0*/  FMUL.FTZ R118, R118, R203 ;  /* 0x000000cb76767220 */ /* 0x000fe20000410000 */
[----:B------:R-:W-:Y:S02]  /*419c0*/  MOV R208, 0x2 ;  /* 0x0000000200d07802 */ /* 0x000fe40000000f00 */
[----:B------:R-:W-:Y:S01]  /*419d0*/  @P1 IMAD.U32 R117, R117, 0x10000, RZ ;  /* 0x0001000075751824 */ /* 0x000fe200078e00ff */
[----:B------:R-:W-:-:S04]  /*419e0*/  FSETP.GTU.FTZ.AND P3, PT, R116, R205, PT ;  /* 0x000000cd7400720b */ /* 0x000fc80003f7c000 */
        /* <DEDUP_REMOVED lines=14> */
.L_x_3299:
        /* <DEDUP_REMOVED lines=13> */
.L_x_3301:
[----:B------:R-:W-:Y:S05]  /*41ba0*/  BSYNC.RECONVERGENT B3 ;  /* 0x0000000000037941 */ /* 0x000fea0003800200 */
.L_x_3300:
        /* <DEDUP_REMOVED lines=44> */
.L_x_3298:
[----:B------:R-:W-:Y:S05]  /*41e70*/  BSYNC.RECONVERGENT B2 ;  /* 0x0000000000027941 */ /* 0x000fea0003800200 */
.L_x_3297:
[----:B------:R-:W-:Y:S01]  /*41e80*/  I2FP.F32.U32 R116, R117 ;  /* 0x0000007500747245 */ /* 0x000fe20000201000 */
[----:B------:R-:W-:Y:S01]  /*41e90*/  IMAD.U32 R118, R119, 0x10000, RZ ;  /* 0x0001000077767824 */ /* 0x000fe200078e00ff */
[----:B------:R-:W-:Y:S01]  /*41ea0*/  ISETP.NE.AND P5, PT, R208, 0x1, PT ;  /* 0x00000001d000780c */ /* 0x000fe20003fa5270 */
[----:B------:R-:W-:Y:S01]  /*41eb0*/  BSSY.RECONVERGENT B2, `(.L_x_3302) ;  /* 0x000004f000027945 */ /* 0x000fe20003800200 */
[----:B------:R-:W-:Y:S01]  /*41ec0*/  @P1 SHF.L.U32 R124, R47, 0x10, RZ ;  /* 0x000000102f7c1819 */ /* 0x000fe200000006ff */
        /* <DEDUP_REMOVED lines=19> */
.L_x_3304:
        /* <DEDUP_REMOVED lines=13> */
.L_x_3306:
[----:B------:R-:W-:Y:S05]  /*420d0*/  BSYNC.RECONVERGENT B3 ;  /* 0x0000000000037941 */ /* 0x000fea0003800200 */
.L_x_3305:
        /* <DEDUP_REMOVED lines=44> */
.L_x_3303:
[----:B------:R-:W-:Y:S05]  /*423a0*/  BSYNC.RECONVERGENT B2 ;  /* 0x0000000000027941 */ /* 0x000fea0003800200 */
.L_x_3302:
[----:B------:R-:W-:Y:S02]  /*423b0*/  I2FP.F32.U32 R116, R117 ;  /* 0x0000007500747245 */ /* 0x000fe40000201000 */
[----:B------:R-:W-:Y:S02]  /*423c0*/  SHF.L.U32 R218, R218, 0x10, RZ ;  /* 0x00000010dada7819 */ /* 0x000fe400000006ff */
[----:B------:R-:W-:Y:S01]  /*423d0*/  @P1 PRMT R117, R47, 0x7632, R117 ;  /* 0x000076322f751816 */ /* 0x000fe20000000075 */
[----:B------:R-:W-:Y:S02]  /*423e0*/  FFMA.FTZ R116, R116, R215, 1.1641532182693481445e-10 ;  /* 0x2f00000074747423 */ /* 0x000fe400000100d7 */
[----:B------:R-:W-:Y:S02]  /*423f0*/  FMUL.FTZ R203, R218, R203 ;  /* 0x000000cbdacb7220 */ /* 0x000fe40000410000 */
[----:B------:R-:W-:Y:S01]  /*42400*/  @P1 IMAD.U32 R118, R117, 0x10000, RZ ;  /* 0x0001000075761824 */ /* 0x000fe200078e00ff */
[----:B------:R-:W-:Y:S01]  /*42410*/  FSETP.GTU.FTZ.AND P5, PT, R116, R205, PT ;  /* 0x000000cd7400720b */ /* 0x000fe20003fbc000 */
[----:B------:R-:W-:Y:S01]  /*42420*/  IMAD.MOV.U32 R205, RZ, RZ, R212 ;  /* 0x000000ffffcd7224 */ /* 0x000fe200078e00d4 */
[----:B------:R-:W-:-:S02]  /*42430*/  PRMT R117, R213, 0x5410, R211 ;  /* 0x00005410d5757816 */ /* 0x000fc400000000d3 */
[----:B------:R-:W-:Y:S02]  /*42440*/  FSEL R203, R203, RZ, !P5 ;  /* 0x000000ffcbcb7208 */ /* 0x000fe40006800000 */
[----:B------:R-:W-:Y:S02]  /*42450*/  PLOP3.LUT P5, PT, P5, PT, PT, 0x8, 0x80 ;  /* 0x000000000080781c */ /* 0x000fe40002fae170 */
[----:B------:R-:W-:Y:S01]  /*42460*/  PRMT R116, R207, 0x5410, R210 ;  /* 0x00005410cf747816 */ /* 0x000fe200000000d2 */
[----:B------:R-:W-:Y:S01]  /*42470*/  @P1 FADD.FTZ R203, R118, R203 ;  /* 0x000000cb76cb1221 */ /* 0x000fe20000010000 */
[----:B------:R-:W-:-:S04]  /*42480*/  PRMT R118, R216, 0x5410, R217 ;  /* 0x00005410d8767816 */ /* 0x000fc800000000d9 */
[----:B------:R-:W-:-:S04]  /*42490*/  F2FP.BF16.F32.PACK_AB R119, RZ, R203 ;  /* 0x000000cbff77723e */ /* 0x000fc800000010ff */
[----:B------:R-:W-:-:S07]  /*424a0*/  PRMT R119, R214, 0x5410, R119 ;  /* 0x00005410d6777816 */ /* 0x000fce0000000077 */
.L_x_3266:
        /* <DEDUP_REMOVED lines=23> */
[----:B--2---:R-:W-:Y:S01]  /*42620*/  SHF.L.U32 R119, R139, 0x10, RZ ;  /* 0x000000108b777819 */ /* 0x004fe200000006ff */
        /* <DEDUP_REMOVED lines=19> */
.L_x_3184:
[----:B------:R-:W-:Y:S05]  /*42760*/  BSYNC.RECONVERGENT B1 ;  /* 0x0000000000017941 */ /* 0x000fea0003800200 */
.L_x_3183:
        /* <DEDUP_REMOVED lines=10> */
[----:B------:R-:W-:Y:S01]  /*42810*/  ISETP.GT.U32.AND P0, PT, R130, 0xbf, PT ;  /* 0x000000bf8200780c */ /* 0x000fe20003f04070 */
        /* <DEDUP_REMOVED lines=86> */
[--C-:B------:R-:W-:Y:S01]  /*42d80*/  FADD.FTZ R117, R161, -R207.reuse ;  /* 0x800000cfa1757221 */ /* 0x100fe20000010000 */
[--C-:B------:R-:W-:Y:S01]  /*42d90*/  FADD.FTZ R209, R160, -R207.reuse ;  /* 0x800000cfa0d17221 */ /* 0x100fe20000010000 */
[--C-:B------:R-:W-:Y:S01]  /*42da0*/  FADD.FTZ R119, R165, -R207.reuse ;  /* 0x800000cfa5777221 */ /* 0x100fe20000010000 */
[----:B------:R-:W-:Y:S01]  /*42db0*/  FFMA.FTZ R116, R116, R116, RZ ;  /* 0x0000007474747223 */ /* 0x000fe200000100ff */
[--C-:B------:R-:W-:Y:S01]  /*42dc0*/  FADD.FTZ R118, R159, -R207.reuse ;  /* 0x800000cf9f767221 */ /* 0x100fe20000010000 */
[--C-:B------:R-:W-:Y:S02]  /*42dd0*/  FADD.FTZ R208, R158, -R207.reuse ;  /* 0x800000cf9ed07221 */ /* 0x100fe40000010000 */
[----:B------:R-:W-:Y:S01]  /*42de0*/  FFMA.FTZ R116, R117, R117, R116 ;  /* 0x0000007575747223 */ /* 0x000fe20000010074 */
        /* <DEDUP_REMOVED lines=28> */
[----:B------:R-:W-:Y:S02]  /*42fb0*/  LOP3.LUT P4, RZ, R127, 0x1, RZ, 0xc0, !PT ;  /* 0x000000017fff7812 */ /* 0x000fe4000788c0ff */
        /* <DEDUP_REMOVED lines=102> */
.L_x_3336:
[----:B------:R-:W-:Y:S01]  /*43620*/  LOP3.LUT P1, RZ, R210, 0x1f, RZ, 0xc0, !PT ;  /* 0x0000001fd2ff7812 */ /* 0x000fe2000782c0ff */
[----:B------:R-:W-:Y:S01]  /*43630*/  FMUL.FTZ R116, R207, R207 ;  /* 0x000000cfcf747220 */ /* 0x000fe20000410000 */
[----:B------:R-:W-:Y:S01]  /*43640*/  ISETP.NE.AND P0, PT, RZ, UR30, PT ;  /* 0x0000001eff007c0c */ /* 0x000fe2000bf05270 */
[----:B-1----:R-:W-:Y:S01]  /*43650*/  FADD.FTZ R211, R208, R211 ;  /* 0x000000d3d0d37221 */ /* 0x002fe20000010000 */
[----:B------:R-:W-:Y:S02]  /*43660*/  BSSY.RECONVERGENT B1, `(.L_x_3308) ;  /* 0x000003d000017945 */ /* 0x000fe40003800200 */
[----:B------:R-:W-:Y:S01]  /*43670*/  FSEL R213, R116, RZ, P0 ;  /* 0x000000ff74d57208 */ /* 0x000fe20000000000 */
[----:B------:R-:W-:Y:S01]  /*43680*/  FFMA.FTZ R206, R211, R206, UR31 ;  /* 0x0000001fd3ce7e23 */ /* 0x000fe200080100ce */
[----:B------:R-:W-:-:S03]  /*43690*/  FSEL R209, R207, RZ, !P0 ;  /* 0x000000ffcfd17208 */ /* 0x000fc60004000000 */
[----:B------:R-:W-:Y:S02]  /*436a0*/  FADD.FTZ R206, R206, R213 ;  /* 0x000000d5cece7221 */ /* 0x000fe40000010000 */
[----:B------:R-:W1:Y:S02]  /*436b0*/  @!P1 LDC.64 R118, c[0x0][0x3c0] ;  /* 0x0000f000ff769b82 */ /* 0x000e640000000a00 */
[----:B0-----:R-:W0:Y:S06]  /*436c0*/  MUFU.RSQ R208, R206 ;  /* 0x000000ce00d07308 */ /* 0x001e2c0000001400 */
[----:B------:R-:W2:Y:S01]  /*436d0*/  @!P1 LDC.64 R116, c[0x0][0x3c8] ;  /* 0x0000f200ff749b82 */ /* 0x000ea20000000a00 */
[----:B-1----:R-:W-:-:S05]  /*436e0*/  @!P1 IMAD.WIDE R118, R129, 0x4, R118 ;  /* 0x0000000481769825 */ /* 0x002fca00078e0276 */
[----:B------:R1:W-:Y:S01]  /*436f0*/  @!P1 STG.E desc[UR6][R118.64], R207 ;  /* 0x000000cf76009986 */ /* 0x0003e2000c101906 */
[----:B--2---:R-:W-:-:S05]  /*43700*/  @!P1 IMAD.WIDE R116, R129, 0x4, R116 ;  /* 0x0000000481749825 */ /* 0x004fca00078e0274 */
[----:B0-----:R1:W-:Y:S01]  /*43710*/  @!P1 STG.E desc[UR6][R116.64], R208 ;  /* 0x000000d074009986 */ /* 0x0013e2000c101906 */
[----:B------:R-:W-:Y:S05]  /*43720*/  @!P5 BRA `(.L_x_3309) ;  /* 0x0000000000c0d947 */ /* 0x000fea0003800000 */
[--C-:B-1----:R-:W-:Y:S01]  /*43730*/  FADD.FTZ R207, R165, -R209.reuse ;  /* 0x800000d1a5cf7221 */ /* 0x102fe20000010000 */
[--C-:B------:R-:W-:Y:S01]  /*43740*/  FADD.FTZ R119, R160, -R209.reuse ;  /* 0x800000d1a0777221 */ /* 0x100fe20000010000 */
[----:B------:R-:W-:Y:S01]  /*43750*/  SHF.L.U32 R206, R113, 0x10, RZ ;  /* 0x0000001071ce7819 */ /* 0x000fe200000006ff */
[----:B------:R-:W-:Y:S01]  /*43760*/  IMAD.U32 R210, R109, 0x10000, RZ ;  /* 0x000100006dd27824 */ /* 0x000fe200078e00ff */
[----:B------:R-:W-:Y:S01]  /*43770*/  SHF.L.U32 R216, R110, 0x10, RZ ;  /* 0x000000106ed87819 */ /* 0x000fe200000006ff */
[----:B------:R-:W-:Y:S01]  /*43780*/  FMUL.FTZ R207, R208, R207 ;  /* 0x000000cfd0cf7220 */ /* 0x000fe20000410000 */
[----:B------:R-:W-:Y:S02]  /*43790*/  IMAD.U32 R214, R114, 0x10000, RZ ;  /* 0x0001000072d67824 */ /* 0x000fe400078e00ff */
[----:B------:R-:W-:Y:S01]  /*437a0*/  FMUL.FTZ R119, R208, R119 ;  /* 0x00000077d0777220 */ /* 0x000fe20000410000 */
[--C-:B------:R-:W-:Y:S01]  /*437b0*/  FADD.FTZ R211, R181, -R209.reuse ;  /* 0x800000d1b5d37221 */ /* 0x100fe20000010000 */
[----:B------:R-:W-:Y:S01]  /*437c0*/  FADD.FTZ R117, R0, -R209 ;  /* 0x800000d100757221 */ /* 0x000fe20000010000 */
[----:B------:R-:W-:Y:S01]  /*437d0*/  FFMA.FTZ R215, R207, R214, R216 ;  /* 0x000000d6cfd77223 */ /* 0x000fe200000100d8 */
[----:B------:R-:W-:Y:S01]  /*437e0*/  FFMA.FTZ R212, R119, R206, R210 ;  /* 0x000000ce77d47223 */ /* 0x000fe200000100d2 */
[----:B------:R-:W-:Y:S01]  /*437f0*/  IMAD.U32 R218, R115, 0x10000, RZ ;  /* 0x0001000073da7824 */ /* 0x000fe200078e00ff */
[----:B------:R-:W0:Y:S01]  /*43800*/  LDC.64 R206, c[0x0][0x428] ;  /* 0x00010a00ffce7b82 */ /* 0x000e220000000a00 */
[----:B------:R-:W-:-:S02]  /*43810*/  IMAD.U32 R220, R111, 0x10000, RZ ;  /* 0x000100006fdc7824 */ /* 0x000fc400078e00ff */
[----:B------:R-:W-:Y:S01]  /*43820*/  FMUL.FTZ R211, R208, R211 ;  /* 0x000000d3d0d37220 */ /* 0x000fe20000410000 */
[----:B------:R-:W-:Y:S02]  /*43830*/  IMAD.U32 R116, R112, 0x10000, RZ ;  /* 0x0001000070747824 */ /* 0x000fe400078e00ff */
[----:B------:R-:W-:Y:S01]  /*43840*/  FMUL.FTZ R117, R208, R117 ;  /* 0x00000075d0757220 */ /* 0x000fe20000410000 */
[----:B------:R-:W-:Y:S02]  /*43850*/  IMAD.U32 R118, R108, 0x10000, RZ ;  /* 0x000100006c767824 */ /* 0x000fe400078e00ff */
[----:B------:R-:W-:Y:S01]  /*43860*/  FFMA.FTZ R217, R211, R218, R220 ;  /* 0x000000dad3d97223 */ /* 0x000fe200000100dc */
[--C-:B------:R-:W-:Y:S01]  /*43870*/  FADD.FTZ R211, R180, -R209.reuse ;  /* 0x800000d1b4d37221 */ /* 0x100fe20000010000 */
[--C-:B------:R-:W-:Y:S01]  /*43880*/  FADD.FTZ R213, R196, -R209.reuse ;  /* 0x800000d1c4d57221 */ /* 0x100fe20000010000 */
[----:B------:R-:W-:Y:S01]  /*43890*/  FFMA.FTZ R116, R117, R116, R118 ;  /* 0x0000007475747223 */ /* 0x000fe20000010076 */
[--C-:B------:R-:W-:Y:S01]  /*438a0*/  FADD.FTZ R117, R161, -R209.reuse ;  /* 0x800000d1a1757221 */ /* 0x100fe20000010000 */
[----:B------:R-:W-:Y:S01]  /*438b0*/  FADD.FTZ R119, R164, -R209 ;  /* 0x800000d1a4777221 */ /* 0x000fe20000010000 */
[----:B------:R-:W-:Y:S01]  /*438c0*/  SHF.L.U32 R222, R10, 0x10, RZ ;  /* 0x000000100ade7819 */ /* 0x000fe200000006ff */
[----:B------:R-:W-:Y:S01]  /*438d0*/  IMAD.U32 R218, R8, 0x10000, RZ ;  /* 0x0001000008da7824 */ /* 0x000fe200078e00ff */
[----:B------:R-:W-:Y:S01]  /*438e0*/  SHF.L.U32 R118, R4, 0x10, RZ ;  /* 0x0000001004767819 */ /* 0x000fe200000006ff */
[----:B------:R-:W-:Y:S01]  /*438f0*/  IMAD.U32 R220, R9, 0x10000, RZ ;  /* 0x0001000009dc7824 */ /* 0x000fe200078e00ff */
[----:B------:R-:W-:Y:S01]  /*43900*/  SHF.L.U32 R216, R7, 0x10, RZ ;  /* 0x0000001007d87819 */ /* 0x000fe200000006ff */
[----:B------:R-:W-:-:S02]  /*43910*/  IMAD.U32 R224, R11, 0x10000, RZ ;  /* 0x000100000be07824 */ /* 0x000fc400078e00ff */
[C---:B------:R-:W-:Y:S01]  /*43920*/  FMUL.FTZ R213, R208.reuse, R213 ;  /* 0x000000d5d0d57220 */ /* 0x040fe20000410000 */
[C---:B------:R-:W-:Y:S01]  /*43930*/  FMUL.FTZ R211, R208.reuse, R211 ;  /* 0x000000d3d0d37220 */ /* 0x040fe20000410000 */
[----:B------:R-:W-:Y:S02]  /*43940*/  IMAD.U32 R210, R5, 0x10000, RZ ;  /* 0x0001000005d27824 */ /* 0x000fe400078e00ff */
[----:B------:R-:W-:Y:S01]  /*43950*/  FMUL.FTZ R119, R208, R119 ;  /* 0x00000077d0777220 */ /* 0x000fe20000410000 */
[----:B------:R-:W-:Y:S02]  /*43960*/  IMAD.U32 R214, R6, 0x10000, RZ ;  /* 0x0001000006d67824 */ /* 0x000fe400078e00ff */
[----:B------:R-:W-:Y:S01]  /*43970*/  FMUL.FTZ R117, R208, R117 ;  /* 0x00000075d0757220 */ /* 0x000fe20000410000 */
[----:B------:R-:W-:Y:S01]  /*43980*/  FFMA.FTZ R222, R213, R222, R224 ;  /* 0x000000ded5de7223 */ /* 0x000fe200000100e0 */
[----:B------:R-:W-:Y:S01]  /*43990*/  FFMA.FTZ R218, R211, R218, R220 ;  /* 0x000000dad3da7223 */ /* 0x000fe200000100dc */
[----:B------:R-:W-:Y:S01]  /*439a0*/  FFMA.FTZ R213, R119, R214, R216 ;  /* 0x000000d677d57223 */ /* 0x000fe200000100d8 */
[----:B------:R-:W-:Y:S01]  /*439b0*/  FFMA.FTZ R211, R117, R118, R210 ;  /* 0x0000007675d37223 */ /* 0x000fe200000100d2 */
[----:B0-----:R-:W-:Y:S01]  /*439c0*/  IMAD.WIDE.U32 R206, R204, 0x10, R206 ;  /* 0x00000010ccce7825 */ /* 0x001fe200078e00ce */
[----:B------:R-:W-:-:S02]  /*439d0*/  F2FP.BF16.F32.PACK_AB R119, R222, R217 ;  /* 0x000000d9de77723e */ /* 0x000fc400000010ff */
[----:B------:R-:W-:Y:S01]  /*439e0*/  F2FP.BF16.F32.PACK_AB R118, R218, R215 ;  /* 0x000000d7da76723e */ /* 0x000fe200000010ff */
[----:B------:R-:W-:Y:S01]  /*439f0*/  VIADD R204, R204, 0x20 ;  /* 0x00000020cccc7836 */ /* 0x000fe20000000000 */
[----:B------:R-:W-:Y:S02]  /*43a00*/  F2FP.BF16.F32.PACK_AB R117, R213, R212 ;  /* 0x000000d4d575723e */ /* 0x000fe400000010ff */
[----:B------:R-:W-:-:S05]  /*43a10*/  F2FP.BF16.F32.PACK_AB R116, R211, R116 ;  /* 0x00000074d374723e */ /* 0x000fca00000010ff */
[----:B------:R0:W-:Y:S02]  /*43a20*/  STG.E.128 desc[UR6][R206.64], R116 ;  /* 0x00000074ce007986 */ /* 0x0001e4000c101d06 */
.L_x_3309:
[----:B------:R-:W-:Y:S05]  /*43a30*/  BSYNC.RECONVERGENT B1 ;  /* 0x0000000000017941 */ /* 0x000fea0003800200 */
.L_x_3308:
[----:B------:R-:W-:Y:S01]  /*43a40*/  LOP3.LUT P0, RZ, R127, 0x800, RZ, 0xc0, !PT ;  /* 0x000008007fff7812 */ /* 0x000fe2000780c0ff */
[----:B------:R-:W-:-:S12]  /*43a50*/  BSSY.RECONVERGENT B1, `(.L_x_3310) ;  /* 0x0000032000017945 */ /* 0x000fd80003800200 */
[----:B------:R-:W-:Y:S05]  /*43a60*/  @!P0 BRA `(.L_x_3311) ;  /* 0x0000000000c08947 */ /* 0x000fea0003800000 */
[--C-:B01----:R-:W-:Y:S01]  /*43a70*/  FADD.FTZ R207, R167, -R209.reuse ;  /* 0x800000d1a7cf7221 */ /* 0x103fe20000010000 */
[--C-:B------:R-:W-:Y:S01]  /*43a80*/  FADD.FTZ R119, R158, -R209.reuse ;  /* 0x800000d19e777221 */ /* 0x100fe20000010000 */
[----:B------:R-:W-:Y:S01]  /*43a90*/  IMAD.U32 R206, R105, 0x10000, RZ ;  /* 0x0001000069ce7824 */ /* 0x000fe200078e00ff */
[----:B------:R-:W-:Y:S01]  /*43aa0*/  SHF.L.U32 R210, R101, 0x10, RZ ;  /* 0x0000001065d27819 */ /* 0x000fe200000006ff */
[----:B------:R-:W-:Y:S01]  /*43ab0*/  FMUL.FTZ R207, R208, R207 ;  /* 0x000000cfd0cf7220 */ /* 0x000fe20000410000 */
[----:B------:R-:W-:Y:S02]  /*43ac0*/  IMAD.U32 R214, R106, 0x10000, RZ ;  /* 0x000100006ad67824 */ /* 0x000fe400078e00ff */
[----:B------:R-:W-:Y:S01]  /*43ad0*/  FMUL.FTZ R119, R208, R119 ;  /* 0x00000077d0777220 */ /* 0x000fe20000410000 */
[----:B------:R-:W-:Y:S02]  /*43ae0*/  IMAD.U32 R216, R102, 0x10000, RZ ;  /* 0x0001000066d87824 */ /* 0x000fe400078e00ff */
[--C-:B------:R-:W-:Y:S01]  /*43af0*/  FADD.FTZ R211, R183, -R209.reuse ;  /* 0x800000d1b7d37221 */ /* 0x100fe20000010000 */
[----:B------:R-:W-:Y:S01]  /*43b00*/  FADD.FTZ R117, R141, -R209 ;  /* 0x800000d18d757221 */ /* 0x000fe20000010000 */
[----:B------:R-:W-:Y:S01]  /*43b10*/  FFMA.FTZ R212, R119, R206, R210 ;  /* 0x000000ce77d47223 */ /* 0x000fe200000100d2 */
[----:B------:R-:W-:Y:S01]  /*43b20*/  FFMA.FTZ R215, R207, R214, R216 ;  /* 0x000000d6cfd77223 */ /* 0x000fe200000100d8 */
[----:B------:R-:W-:Y:S01]  /*43b30*/  SHF.L.U32 R218, R107, 0x10, RZ ;  /* 0x000000106bda7819 */ /* 0x000fe200000006ff */
[----:B------:R-:W0:Y:S01]  /*43b40*/  LDC.64 R206, c[0x0][0x428] ;  /* 0x00010a00ffce7b82 */ /* 0x000e220000000a00 */
[----:B------:R-:W-:Y:S01]  /*43b50*/  SHF.L.U32 R116, R104, 0x10, RZ ;  /* 0x0000001068747819 */ /* 0x000fe200000006ff */
[----:B------:R-:W-:-:S02]  /*43b60*/  IMAD.U32 R220, R103, 0x10000, RZ ;  /* 0x0001000067dc7824 */ /* 0x000fc400078e00ff */
[----:B------:R-:W-:Y:S01]  /*43b70*/  FMUL.FTZ R211, R208, R211 ;  /* 0x000000d3d0d37220 */ /* 0x000fe20000410000 */
[----:B------:R-:W-:Y:S02]  /*43b80*/  IMAD.U32 R118, R100, 0x10000, RZ ;  /* 0x0001000064767824 */ /* 0x000fe400078e00ff */
[----:B------:R-:W-:Y:S01]  /*43b90*/  FMUL.FTZ R117, R208, R117 ;  /* 0x00000075d0757220 */ /* 0x000fe20000410000 */
[--C-:B------:R-:W-:Y:S01]  /*43ba0*/  FADD.FTZ R213, R197, -R209.reuse ;  /* 0x800000d1c5d57221 */ /* 0x100fe20000010000 */
[----:B------:R-:W-:Y:S01]  /*43bb0*/  FFMA.FTZ R217, R211, R218, R220 ;  /* 0x000000dad3d97223 */ /* 0x000fe200000100dc */
        /* <DEDUP_REMOVED lines=9> */
[C---:B------:R-:W-:Y:S01]  /*43c50*/  FMUL.FTZ R213, R208.reuse, R213 ;  /* 0x000000d5d0d57220 */ /* 0x040fe20000410000 */
[----:B------:R-:W-:Y:S01]  /*43c60*/  FMUL.FTZ R211, R208, R211 ;  /* 0x000000d3d0d37220 */ /* 0x000fe20000410000 */
[----:B------:R-:W-:-:S02]  /*43c70*/  IMAD.U32 R118, R12, 0x10000, RZ ;  /* 0x000100000c767824 */ /* 0x000fc400078e00ff */
[----:B------:R-:W-:Y:S01]  /*43c80*/  FMUL.FTZ R119, R208, R119 ;  /* 0x00000077d0777220 */ /* 0x000fe20000410000 */
[----:B------:R-:W-:Y:S02]  /*43c90*/  IMAD.U32 R214, R14, 0x10000, RZ ;  /* 0x000100000ed67824 */ /* 0x000fe400078e00ff */
[----:B------:R-:W-:Y:S01]  /*43ca0*/  FMUL.FTZ R117, R208, R117 ;  /* 0x00000075d0757220 */ /* 0x000fe20000410000 */
[----:B------:R-:W-:Y:S02]  /*43cb0*/  IMAD.U32 R216, R15, 0x10000, RZ ;  /* 0x000100000fd87824 */ /* 0x000fe400078e00ff */
        /* <DEDUP_REMOVED lines=11> */
.L_x_3311:
[----:B------:R-:W-:Y:S05]  /*43d70*/  BSYNC.RECONVERGENT B1 ;  /* 0x0000000000017941 */ /* 0x000fea0003800200 */
.L_x_3310:
[----:B------:R-:W-:Y:S01]  /*43d80*/  LOP3.LUT P0, RZ, R127, 0x400, RZ, 0xc0, !PT ;  /* 0x000004007fff7812 */ /* 0x000fe2000780c0ff */
[----:B------:R-:W-:-:S12]  /*43d90*/  BSSY.RECONVERGENT B1, `(.L_x_3312) ;  /* 0x0000032000017945 */ /* 0x000fd80003800200 */
[----:B------:R-:W-:Y:S05]  /*43da0*/  @!P0 BRA `(.L_x_3313) ;  /* 0x0000000000c08947 */ /* 0x000fea0003800000 */
[--C-:B012---:R-:W-:Y:S01]  /*43db0*/  FADD.FTZ R207, R169, -R209.reuse ;  /* 0x800000d1a9cf7221 */ /* 0x107fe20000010000 */
[--C-:B------:R-:W-:Y:S01]  /*43dc0*/  FADD.FTZ R119, R156, -R209.reuse ;  /* 0x800000d19c777221 */ /* 0x100fe20000010000 */
[----:B------:R-:W-:Y:S01]  /*43dd0*/  IMAD.U32 R206, R97, 0x10000, RZ ;  /* 0x0001000061ce7824 */ /* 0x000fe200078e00ff */
[----:B------:R-:W-:Y:S01]  /*43de0*/  SHF.L.U32 R214, R98, 0x10, RZ ;  /* 0x0000001062d67819 */ /* 0x000fe200000006ff */
[C---:B------:R-:W-:Y:S01]  /*43df0*/  FMUL.FTZ R207, R208.reuse, R207 ;  /* 0x000000cfd0cf7220 */ /* 0x040fe20000410000 */
        /* <DEDUP_REMOVED lines=23> */
[----:B------:R-:W-:-:S02]  /*43f70*/  IMAD.U32 R222, R26, 0x10000, RZ ;  /* 0x000100001ade7824 */ /* 0x000fc400078e00ff */
[C---:B------:R-:W-:Y:S01]  /*43f80*/  FMUL.FTZ R213, R208.reuse, R213 ;  /* 0x000000d5d0d57220 */ /* 0x040fe20000410000 */
[----:B------:R-:W-:Y:S02]  /*43f90*/  IMAD.U32 R224, R27, 0x10000, RZ ;  /* 0x000100001be07824 */ /* 0x000fe400078e00ff */
[----:B------:R-:W-:Y:S01]  /*43fa0*/  FMUL.FTZ R211, R208, R211 ;  /* 0x000000d3d0d37220 */ /* 0x000fe20000410000 */
[----:B------:R-:W-:Y:S02]  /*43fb0*/  IMAD.U32 R118, R20, 0x10000, RZ ;  /* 0x0001000014767824 */ /* 0x000fe400078e00ff */
[C---:B------:R-:W-:Y:S01]  /*43fc0*/  FMUL.FTZ R119, R208.reuse, R119 ;  /* 0x00000077d0777220 */ /* 0x040fe20000410000 */
[----:B------:R-:W-:Y:S02]  /*43fd0*/  IMAD.U32 R210, R21, 0x10000, RZ ;  /* 0x0001000015d27824 */ /* 0x000fe400078e00ff */
[----:B------:R-:W-:Y:S01]  /*43fe0*/  FMUL.FTZ R117, R208, R117 ;  /* 0x00000075d0757220 */ /* 0x000fe20000410000 */
[----:B------:R-:W-:-:S02]  /*43ff0*/  IMAD.U32 R216, R23, 0x10000, RZ ;  /* 0x0001000017d87824 */ /* 0x000fc400078e00ff */
[----:B------:R-:W-:Y:S01]  /*44000*/  FFMA.FTZ R222, R213, R222, R224 ;  /* 0x000000ded5de7223 */ /* 0x000fe200000100e0 */
[----:B------:R-:W-:Y:S01]  /*44010*/  FFMA.FTZ R218, R211, R218, R220 ;  /* 0x000000dad3da7223 */ /* 0x000fe200000100dc */
[----:B------:R-:W-:Y:S01]  /*44020*/  FFMA.FTZ R211, R117, R118, R210 ;  /* 0x0000007675d37223 */ /* 0x000fe200000100d2 */
[----:B------:R-:W-:Y:S01]  /*44030*/  FFMA.FTZ R213, R119, R214, R216 ;  /* 0x000000d677d57223 */ /* 0x000fe200000100d8 */
[----:B0-----:R-:W-:Y:S01]  /*44040*/  IMAD.WIDE.U32 R206, R204, 0x10, R206 ;  /* 0x00000010ccce7825 */ /* 0x001fe200078e00ce */
[----:B------:R-:W-:Y:S02]  /*44050*/  F2FP.BF16.F32.PACK_AB R119, R222, R217 ;  /* 0x000000d9de77723e */ /* 0x000fe400000010ff */
[----:B------:R-:W-:Y:S02]  /*44060*/  F2FP.BF16.F32.PACK_AB R118, R218, R215 ;  /* 0x000000d7da76723e */ /* 0x000fe400000010ff */
[----:B------:R-:W-:Y:S02]  /*44070*/  F2FP.BF16.F32.PACK_AB R117, R213, R212 ;  /* 0x000000d4d575723e */ /* 0x000fe400000010ff */
[----:B------:R-:W-:-:S02]  /*44080*/  F2FP.BF16.F32.PACK_AB R116, R211, R116 ;  /* 0x00000074d374723e */ /* 0x000fc400000010ff */
[----:B------:R-:W-:-:S03]  /*44090*/  IADD3 R204, PT, PT, R204, 0x20, RZ ;  /* 0x00000020cccc7810 */ /* 0x000fc60007ffe0ff */
[----:B------:R3:W-:Y:S04]  /*440a0*/  STG.E.128 desc[UR6][R206.64], R116 ;  /* 0x00000074ce007986 */ /* 0x0007e8000c101d06 */
.L_x_3313:
[----:B------:R-:W-:Y:S05]  /*440b0*/  BSYNC.RECONVERGENT B1 ;  /* 0x0000000000017941 */ /* 0x000fea0003800200 */
.L_x_3312:
[----:B------:R-:W-:Y:S01]  /*440c0*/  LOP3.LUT P0, RZ, R127, 0x200, RZ, 0xc0, !PT ;  /* 0x000002007fff7812 */ /* 0x000fe2000780c0ff */
[----:B------:R-:W-:-:S12]  /*440d0*/  BSSY.RECONVERGENT B1, `(.L_x_3314) ;  /* 0x0000032000017945 */ /* 0x000fd80003800200 */
[----:B------:R-:W-:Y:S05]  /*440e0*/  @!P0 BRA `(.L_x_3315) ;  /* 0x0000000000c08947 */ /* 0x000fea0003800000 */
[--C-:B0123--:R-:W-:Y:S01]  /*440f0*/  FADD.FTZ R207, R171, -R209.reuse ;  /* 0x800000d1abcf7221 */ /* 0x10ffe20000010000 */
        /* <DEDUP_REMOVED lines=47> */
.L_x_3315:
[----:B------:R-:W-:Y:S05]  /*443f0*/  BSYNC.RECONVERGENT B1 ;  /* 0x0000000000017941 */ /* 0x000fea0003800200 */
.L_x_3314:
[----:B------:R-:W-:Y:S01]  /*44400*/  LOP3.LUT P0, RZ, R127, 0x100, RZ, 0xc0, !PT ;  /* 0x000001007fff7812 */ /* 0x000fe2000780c0ff */
[----:B------:R-:W-:-:S12]  /*44410*/  BSSY.RECONVERGENT B1, `(.L_x_3316) ;  /* 0x0000032000017945 */ /* 0x000fd80003800200 */
[----:B------:R-:W-:Y:S05]  /*44420*/  @!P0 BRA `(.L_x_3317) ;  /* 0x0000000000c08947 */ /* 0x000fea0003800000 */
[--C-:B01234-:R-:W-:Y:S01]  /*44430*/  FADD.FTZ R207, R173, -R209.reuse ;  /* 0x800000d1adcf7221 */ /* 0x11ffe20000010000 */
        /* <DEDUP_REMOVED lines=47> */
.L_x_3317:
[----:B------:R-:W-:Y:S05]  /*44730*/  BSYNC.RECONVERGENT B1 ;  /* 0x0000000000017941 */ /* 0x000fea0003800200 */
.L_x_3316:
[----:B------:R-:W-:Y:S01]  /*44740*/  LOP3.LUT P0, RZ, R127, 0x80, RZ, 0xc0, !PT ;  /* 0x000000807fff7812 */ /* 0x000fe2000780c0ff */
[----:B------:R-:W-:-:S12]  /*44750*/  BSSY.RECONVERGENT B1, `(.L_x_3318) ;  /* 0x0000037000017945 */ /* 0x000fd80003800200 */
[----:B------:R-:W-:Y:S05]  /*44760*/  @!P0 BRA `(.L_x_3319) ;  /* 0x0000000000d48947 */ /* 0x000fea0003800000 */
[--C-:B01234-:R-:W-:Y:S01]  /*44770*/  FADD.FTZ R207, R175, -R209.reuse ;  /* 0x800000d1afcf7221 */ /* 0x11ffe20000010000 */
        /* <DEDUP_REMOVED lines=13> */
[----:B------:R-:W-:-:S02]  /*44850*/  IMAD.U32 R218, R75, 0x10000, RZ ;  /* 0x000100004bda7824 */ /* 0x000fc400078e00ff */
[----:B------:R-:W-:Y:S01]  /*44860*/  FMUL.FTZ R211, R208, R211 ;  /* 0x000000d3d0d37220 */ /* 0x000fe20000410000 */
[----:B------:R-:W-:Y:S01]  /*44870*/  SHF.L.U32 R118, R68, 0x10, RZ ;  /* 0x0000001044767819 */ /* 0x000fe200000006ff */
[----:B------:R-:W-:Y:S02]  /*44880*/  IMAD.U32 R116, R72, 0x10000, RZ ;  /* 0x0001000048747824 */ /* 0x000fe400078e00ff */
[----:B------:R-:W-:Y:S01]  /*44890*/  FMUL.FTZ R117, R208, R117 ;  /* 0x00000075d0757220 */ /* 0x000fe20000410000 */
[----:B------:R-:W-:Y:S01]  /*448a0*/  FFMA.FTZ R217, R211, R218, R220 ;  /* 0x000000dad3d97223 */ /* 0x000fe200000100dc */
[----:B------:R-:W-:Y:S01]  /*448b0*/  PRMT R218, R74, 0x7632, R218 ;  /* 0x000076324ada7816 */ /* 0x000fe200000000da */
[--C-:B------:R-:W-:Y:S01]  /*448c0*/  FADD.FTZ R211, R190, -R209.reuse ;  /* 0x800000d1bed37221 */ /* 0x100fe20000010000 */
[----:B------:R-:W-:Y:S01]  /*448d0*/  PRMT R220, R70, 0x7632, R220 ;  /* 0x0000763246dc7816 */ /* 0x000fe200000000dc */
[----:B------:R-:W-:Y:S01]  /*448e0*/  FFMA.FTZ R116, R117, R116, R118 ;  /* 0x0000007475747223 */ /* 0x000fe20000010076 */
[----:B------:R-:W-:Y:S01]  /*448f0*/  PRMT R210, R68, 0x7632, R210 ;  /* 0x0000763244d27816 */ /* 0x000fe200000000d2 */
[--C-:B------:R-:W-:Y:S01]  /*44900*/  FADD.FTZ R213, R201, -R209.reuse ;  /* 0x800000d1c9d57221 */ /* 0x100fe20000010000 */
[----:B------:R-:W-:Y:S01]  /*44910*/  PRMT R214, R73, 0x7632, R214 ;  /* 0x0000763249d67816 */ /* 0x000fe200000000d6 */
[--C-:B------:R-:W-:Y:S01]  /*44920*/  FADD.FTZ R117, R151, -R209.reuse ;  /* 0x800000d197757221 */ /* 0x100fe20000010000 */
[----:B------:R-:W-:Y:S01]  /*44930*/  PRMT R216, R69, 0x7632, R216 ;  /* 0x0000763245d87816 */ /* 0x000fe200000000d8 */
[----:B------:R-:W-:Y:S01]  /*44940*/  FADD.FTZ R119, R174, -R209 ;  /* 0x800000d1ae777221 */ /* 0x000fe20000010000 */
[----:B------:R-:W-:Y:S01]  /*44950*/  SHF.L.U32 R224, R122, 0x10, RZ ;  /* 0x000000107ae07819 */ /* 0x000fe200000006ff */
[----:B------:R-:W-:Y:S01]  /*44960*/  IMAD.U32 R222, R121, 0x10000, RZ ;  /* 0x0001000079de7824 */ /* 0x000fe200078e00ff */
[----:B------:R-:W-:Y:S01]  /*44970*/  SHF.L.U32 R216, R216, 0x10, RZ ;  /* 0x00000010d8d87819 */ /* 0x000fe200000006ff */
[----:B------:R-:W-:-:S02]  /*44980*/  IMAD.U32 R218, R218, 0x10000, RZ ;  /* 0x00010000dada7824 */ /* 0x000fc400078e00ff */
[----:B------:R-:W-:Y:S01]  /*44990*/  FMUL.FTZ R213, R208, R213 ;  /* 0x000000d5d0d57220 */ /* 0x000fe20000410000 */
[----:B------:R-:W-:Y:S02]  /*449a0*/  IMAD.U32 R220, R220, 0x10000, RZ ;  /* 0x00010000dcdc7824 */ /* 0x000fe400078e00ff */
[----:B------:R-:W-:Y:S01]  /*449b0*/  FMUL.FTZ R211, R208, R211 ;  /* 0x000000d3d0d37220 */ /* 0x000fe20000410000 */
[----:B------:R-:W-:Y:S02]  /*449c0*/  IMAD.U32 R118, R120, 0x10000, RZ ;  /* 0x0001000078767824 */ /* 0x000fe400078e00ff */
[----:B------:R-:W-:Y:S01]  /*449d0*/  FMUL.FTZ R119, R208, R119 ;  /* 0x00000077d0777220 */ /* 0x000fe20000410000 */
        /* <DEDUP_REMOVED lines=14> */
.L_x_3319:
[----:B------:R-:W-:Y:S05]  /*44ac0*/  BSYNC.RECONVERGENT B1 ;  /* 0x0000000000017941 */ /* 0x000fea0003800200 */
.L_x_3318:
[----:B------:R-:W-:Y:S01]  /*44ad0*/  LOP3.LUT P0, RZ, R127, 0x40, RZ, 0xc0, !PT ;  /* 0x000000407fff7812 */ /* 0x000fe2000780c0ff */
[----:B------:R-:W-:-:S12]  /*44ae0*/  BSSY.RECONVERGENT B1, `(.L_x_3320) ;  /* 0x000003a000017945 */ /* 0x000fd80003800200 */
[----:B------:R-:W-:Y:S05]  /*44af0*/  @!P0 BRA `(.L_x_3321) ;  /* 0x0000000000e08947 */ /* 0x000fea0003800000 */
[--C-:B01234-:R-:W-:Y:S01]  /*44b00*/  FADD.FTZ R207, R177, -R209.reuse ;  /* 0x800000d1b1cf7221 */ /* 0x11ffe20000010000 */
        /* <DEDUP_REMOVED lines=19> */
[----:B------:R-:W-:Y:S01]  /*44c40*/  PRMT R218, R66, 0x7632, R218 ;  /* 0x0000763242da7816 */ /* 0x000fe200000000da */
[--C-:B------:R-:W-:Y:S01]  /*44c50*/  FADD.FTZ R211, R192, -R209.reuse ;  /* 0x800000d1c0d37221 */ /* 0x100fe20000010000 */
[----:B------:R-:W-:Y:S01]  /*44c60*/  FFMA.FTZ R116, R117, R116, R118 ;  /* 0x0000007475747223 */ /* 0x000fe20000010076 */
[----:B------:R-:W-:Y:S01]  /*44c70*/  PRMT R220, R62, 0x7632, R220 ;  /* 0x000076323edc7816 */ /* 0x000fe200000000dc */
[--C-:B------:R-:W-:Y:S01]  /*44c80*/  FADD.FTZ R213, R202, -R209.reuse ;  /* 0x800000d1cad57221 */ /* 0x100fe20000010000 */
[----:B------:R-:W-:Y:S01]  /*44c90*/  PRMT R222, R67, 0x7632, R222 ;  /* 0x0000763243de7816 */ /* 0x000fe200000000de */
[--C-:B------:R-:W-:Y:S01]  /*44ca0*/  FADD.FTZ R117, R149, -R209.reuse ;  /* 0x800000d195757221 */ /* 0x100fe20000010000 */
[----:B------:R-:W-:Y:S01]  /*44cb0*/  PRMT R224, R63, 0x7632, R224 ;  /* 0x000076323fe07816 */ /* 0x000fe200000000e0 */
[----:B------:R-:W-:Y:S01]  /*44cc0*/  FADD.FTZ R119, R176, -R209 ;  /* 0x800000d1b0777221 */ /* 0x000fe20000010000 */
[----:B------:R-:W-:Y:S01]  /*44cd0*/  PRMT R118, R64, 0x7632, R118 ;  /* 0x0000763240767816 */ /* 0x000fe20000000076 */
[----:B------:R-:W-:Y:S01]  /*44ce0*/  IMAD.U32 R218, R218, 0x10000, RZ ;  /* 0x00010000dada7824 */ /* 0x000fe200078e00ff */
[----:B------:R-:W-:Y:S01]  /*44cf0*/  PRMT R210, R60, 0x7632, R210 ;  /* 0x000076323cd27816 */ /* 0x000fe200000000d2 */
[----:B------:R-:W-:Y:S01]  /*44d00*/  IMAD.U32 R220, R220, 0x10000, RZ ;  /* 0x00010000dcdc7824 */ /* 0x000fe200078e00ff */
[----:B------:R-:W-:Y:S01]  /*44d10*/  PRMT R214, R65, 0x7632, R214 ;  /* 0x0000763241d67816 */ /* 0x000fe200000000d6 */
[----:B------:R-:W-:Y:S01]  /*44d20*/  IMAD.U32 R224, R224, 0x10000, RZ ;  /* 0x00010000e0e07824 */ /* 0x000fe200078e00ff */
[----:B------:R-:W-:Y:S01]  /*44d30*/  PRMT R216, R61, 0x7632, R216 ;  /* 0x000076323dd87816 */ /* 0x000fe200000000d8 */
[----:B------:R-:W-:Y:S01]  /*44d40*/  FMUL.FTZ R213, R208, R213 ;  /* 0x000000d5d0d57220 */ /* 0x000fe20000410000 */
[----:B------:R-:W-:Y:S01]  /*44d50*/  SHF.L.U32 R222, R222, 0x10, RZ ;  /* 0x00000010dede7819 */ /* 0x000fe200000006ff */
[----:B------:R-:W-:Y:S01]  /*44d60*/  FMUL.FTZ R211, R208, R211 ;  /* 0x000000d3d0d37220 */ /* 0x000fe20000410000 */
[----:B------:R-:W-:Y:S01]  /*44d70*/  SHF.L.U32 R118, R118, 0x10, RZ ;  /* 0x0000001076767819 */ /* 0x000fe200000006ff */
[----:B------:R-:W-:Y:S01]  /*44d80*/  IMAD.U32 R210, R210, 0x10000, RZ ;  /* 0x00010000d2d27824 */ /* 0x000fe200078e00ff */
[----:B------:R-:W-:Y:S01]  /*44d90*/  SHF.L.U32 R216, R216, 0x10, RZ ;  /* 0x00000010d8d87819 */ /* 0x000fe200000006ff */
[----:B------:R-:W-:-:S02]  /*44da0*/  IMAD.U32 R214, R214, 0x10000, RZ ;  /* 0x00010000d6d67824 */ /* 0x000fc400078e00ff */
[C---:B------:R-:W-:Y:S01]  /*44db0*/  FMUL.FTZ R119, R208.reuse, R119 ;  /* 0x00000077d0777220 */ /* 0x040fe20000410000 */
[----:B------:R-:W-:Y:S01]  /*44dc0*/  FMUL.FTZ R117, R208, R117 ;  /* 0x00000075d0757220 */ /* 0x000fe20000410000 */
[----:B------:R-:W-:Y:S01]  /*44dd0*/  FFMA.FTZ R222, R213, R222, R224 ;  /* 0x000000ded5de7223 */ /* 0x000fe200000100e0 */
[----:B------:R-:W-:Y:S01]  /*44de0*/  FFMA.FTZ R218, R211, R218, R220 ;  /* 0x000000dad3da7223 */ /* 0x000fe200000100dc */
[----:B------:R-:W-:Y:S01]  /*44df0*/  FFMA.FTZ R213, R119, R214, R216 ;  /* 0x000000d677d57223 */ /* 0x000fe200000100d8 */
[----:B------:R-:W-:Y:S01]  /*44e00*/  FFMA.FTZ R211, R117, R118, R210 ;  /* 0x0000007675d37223 */ /* 0x000fe200000100d2 */
[----:B0-----:R-:W-:Y:S01]  /*44e10*/  IMAD.WIDE.U32 R206, R204, 0x10, R206 ;  /* 0x00000010ccce7825 */ /* 0x001fe200078e00ce */
[----:B------:R-:W-:Y:S02]  /*44e20*/  F2FP.BF16.F32.PACK_AB R119, R222, R217 ;  /* 0x000000d9de77723e */ /* 0x000fe400000010ff */
[----:B------:R-:W-:Y:S01]  /*44e30*/  F2FP.BF16.F32.PACK_AB R118, R218, R215 ;  /* 0x000000d7da76723e */ /* 0x000fe200000010ff */
[----:B------:R-:W-:Y:S01]  /*44e40*/  VIADD R204, R204, 0x20 ;  /* 0x00000020cccc7836 */ /* 0x000fe20000000000 */
[----:B------:R-:W-:-:S02]  /*44e50*/  F2FP.BF16.F32.PACK_AB R117, R213, R212 ;  /* 0x000000d4d575723e */ /* 0x000fc400000010ff */
[----:B------:R-:W-:-:S05]  /*44e60*/  F2FP.BF16.F32.PACK_AB R116, R211, R116 ;  /* 0x00000074d374723e */ /* 0x000fca00000010ff */
[----:B------:R0:W-:Y:S02]  /*44e70*/  STG.E.128 desc[UR6][R206.64], R116 ;  /* 0x00000074ce007986 */ /* 0x0001e4000c101d06 */
.L_x_3321:
[----:B------:R-:W-:Y:S05]  /*44e80*/  BSYNC.RECONVERGENT B1 ;  /* 0x0000000000017941 */ /* 0x000fea0003800200 */
.L_x_3320:
        /* <DEDUP_REMOVED lines=8> */
[----:B------:R-:W-:Y:S02]  /*44f10*/  IMAD.U32 R206, R57, 0x10000, RZ ;  /* 0x0001000039ce7824 */ /* 0x000fe400078e00ff */
[C---:B------:R-:W-:Y:S01]  /*44f20*/  FMUL.FTZ R117, R208.reuse, R117 ;  /* 0x00000075d0757220 */ /* 0x040fe20000410000 */
[----:B------:R-:W-:Y:S01]  /*44f30*/  FMUL.FTZ R207, R208, R207 ;  /* 0x000000cfd0cf7220 */ /* 0x000fe20000410000 */
[--C-:B------:R-:W-:Y:S01]  /*44f40*/  FADD.FTZ R213, R179, -R209.reuse ;  /* 0x800000d1b3d57221 */ /* 0x100fe20000010000 */
[--C-:B------:R-:W-:Y:S01]  /*44f50*/  FADD.FTZ R119, R162, -R209.reuse ;  /* 0x800000d1a2777221 */ /* 0x100fe20000010000 */
[----:B------:R-:W-:Y:S01]  /*44f60*/  FFMA.FTZ R116, R117, R116, R118 ;  /* 0x0000007475747223 */ /* 0x000fe20000010076 */
[----:B------:R-:W-:Y:S01]  /*44f70*/  FFMA.FTZ R117, R207, R206, R210 ;  /* 0x000000cecf757223 */ /* 0x000fe200000100d2 */
[--C-:B------:R-:W-:Y:S01]  /*44f80*/  FADD.FTZ R211, R178, -R209.reuse ;  /* 0x800000d1b2d37221 */ /* 0x100fe20000010000 */
[----:B------:R-:W0:Y:S01]  /*44f90*/  LDC.64 R206, c[0x0][0x428] ;  /* 0x00010a00ffce7b82 */ /* 0x000e220000000a00 */
[--C-:B------:R-:W-:Y:S01]  /*44fa0*/  FADD.FTZ R215, R194, -R209.reuse ;  /* 0x800000d1c2d77221 */ /* 0x100fe20000010000 */
[--C-:B------:R-:W-:Y:S01]  /*44fb0*/  FADD.FTZ R217, R195, -R209.reuse ;  /* 0x800000d1c3d97221 */ /* 0x100fe20000010000 */
[----:B------:R-:W-:Y:S01]  /*44fc0*/  FADD.FTZ R209, R203, -R209 ;  /* 0x800000d1cbd17221 */ /* 0x000fe20000010000 */
[----:B------:R-:W-:-:S02]  /*44fd0*/  IMAD.U32 R212, R58, 0x10000, RZ ;  /* 0x000100003ad47824 */ /* 0x000fc400078e00ff */
[----:B------:R-:W-:Y:S01]  /*44fe0*/  FMUL.FTZ R213, R208, R213 ;  /* 0x000000d5d0d57220 */ /* 0x000fe20000410000 */
[----:B------:R-:W-:Y:S02]  /*44ff0*/  IMAD.U32 R214, R54, 0x10000, RZ ;  /* 0x0001000036d67824 */ /* 0x000fe400078e00ff */
[C---:B------:R-:W-:Y:S01]  /*45000*/  FMUL.FTZ R119, R208.reuse, R119 ;  /* 0x00000077d0777220 */ /* 0x040fe20000410000 */
[C---:B------:R-:W-:Y:S01]  /*45010*/  FMUL.FTZ R211, R208.reuse, R211 ;  /* 0x000000d3d0d37220 */ /* 0x040fe20000410000 */
[C---:B------:R-:W-:Y:S01]  /*45020*/  FMUL.FTZ R215, R208.reuse, R215 ;  /* 0x000000d7d0d77220 */ /* 0x040fe20000410000 */
[C---:B------:R-:W-:Y:S01]  /*45030*/  FMUL.FTZ R217, R208.reuse, R217 ;  /* 0x000000d9d0d97220 */ /* 0x040fe20000410000 */
[----:B------:R-:W-:Y:S01]  /*45040*/  FMUL.FTZ R209, R208, R209 ;  /* 0x000000d1d0d17220 */ /* 0x000fe20000410000 */
[----:B------:R-:W-:Y:S01]  /*45050*/  FFMA.FTZ R213, R213, R212, R214 ;  /* 0x000000d4d5d57223 */ /* 0x000fe200000100d6 */
[----:B------:R-:W-:Y:S01]  /*45060*/  PRMT R222, R59, 0x7632, R222 ;  /* 0x000076323bde7816 */ /* 0x000fe200000000de */
[C---:B------:R-:W-:Y:S01]  /*45070*/  IMAD.U32 R220, R55.reuse, 0x10000, RZ ;  /* 0x0001000037dc7824 */ /* 0x040fe200078e00ff */
[----:B------:R-:W-:-:S02]  /*45080*/  PRMT R224, R55, 0x7632, R224 ;  /* 0x0000763237e07816 */ /* 0x000fc400000000e0 */
[----:B------:R-:W-:Y:S01]  /*45090*/  PRMT R118, R56, 0x7632, R118 ;  /* 0x0000763238767816 */ /* 0x000fe20000000076 */
[----:B------:R-:W-:Y:S01]  /*450a0*/  IMAD.U32 R222, R222, 0x10000, RZ ;  /* 0x00010000dede7824 */ /* 0x000fe200078e00ff */
[----:B------:R-:W-:Y:S02]  /*450b0*/  PRMT R208, R52, 0x7632, R208 ;  /* 0x0000763234d07816 */ /* 0x000fe400000000d0 */
[----:B------:R-:W-:Y:S01]  /*450c0*/  PRMT R210, R57, 0x7632, R210 ;  /* 0x0000763239d27816 */ /* 0x000fe200000000d2 */
[----:B------:R-:W-:Y:S01]  /*450d0*/  IMAD.U32 R118, R118, 0x10000, RZ ;  /* 0x0001000076767824 */ /* 0x000fe200078e00ff */
[----:B------:R-:W-:Y:S01]  /*450e0*/  PRMT R212, R53, 0x7632, R212 ;  /* 0x0000763235d47816 */ /* 0x000fe200000000d4 */
[----:B0-----:R-:W-:Y:S01]  /*450f0*/  IMAD.WIDE.U32 R206, R204, 0x10, R206 ;  /* 0x00000010ccce7825 */ /* 0x001fe200078e00ce */
[----:B------:R-:W-:Y:S02]  /*45100*/  PRMT R214, R58, 0x7632, R214 ;  /* 0x000076323ad67816 */ /* 0x000fe400000000d6 */
[----:B------:R-:W-:Y:S01]  /*45110*/  PRMT R216, R54, 0x7632, R216 ;  /* 0x0000763236d87816 */ /* 0x000fe200000000d8 */
        /* <DEDUP_REMOVED lines=9> */
[----:B------:R-:W-:Y:S01]  /*451b0*/  FFMA.FTZ R214, R215, R214, R216 ;  /* 0x000000d6d7d67223 */ /* 0x000fe200000100d8 */
[----:B------:R-:W-:-:S02]  /*451c0*/  FFMA.FTZ R210, R211, R210, R212 ;  /* 0x000000d2d3d27223 */ /* 0x000fc400000100d4 */
[----:B------:R-:W-:Y:S01]  /*451d0*/  FFMA.FTZ R209, R119, R118, R208 ;  /* 0x0000007677d17223 */ /* 0x000fe200000100d0 */
[----:B------:R-:W-:Y:S02]  /*451e0*/  F2FP.BF16.F32.PACK_AB R119, R222, R217 ;  /* 0x000000d9de77723e */ /* 0x000fe400000010ff */
[----:B------:R-:W-:Y:S02]  /*451f0*/  F2FP.BF16.F32.PACK_AB R118, R214, R213 ;  /* 0x000000d5d676723e */ /* 0x000fe400000010ff */
[----:B------:R-:W-:Y:S02]  /*45200*/  F2FP.BF16.F32.PACK_AB R117, R210, R117 ;  /* 0x00000075d275723e */ /* 0x000fe400000010ff */
[----:B------:R-:W-:-:S05]  /*45210*/  F2FP.BF16.F32.PACK_AB R116, R209, R116 ;  /* 0x00000074d174723e */ /* 0x000fca00000010ff */
[----:B------:R0:W-:Y:S02]  /*45220*/  STG.E.128 desc[UR6][R206.64], R116 ;  /* 0x00000074ce007986 */ /* 0x0001e4000c101d06 */
.L_x_3323:
[----:B------:R-:W-:Y:S05]  /*45230*/  BSYNC.RECONVERGENT B1 ;  /* 0x0000000000017941 */ /* 0x000fea0003800200 */
.L_x_3322:
[----:B01234-:R-:W0:Y:S02]  /*45240*/  LDC.64 R116, c[0x0][0x380] ;  /* 0x0000e000ff747b82 */ /* 0x01fe240000000a00 */
[----:B0-----:R-:W-:-:S05]  /*45250*/  IMAD R129, R116, 0x4, R129 ;  /* 0x0000000474817824 */ /* 0x001fca00078e0281 */
[----:B------:R-:W-:-:S13]  /*45260*/  ISETP.GE.AND P0, PT, R129, R117, PT ;  /* 0x000000758100720c */ /* 0x000fda0003f06270 */
[----:B------:R-:W-:Y:S05]  /*45270*/  @!P0 BRA `(.L_x_3324) ;  /* 0xfffffbc000588947 */ /* 0x000fea000383ffff */
[----:B------:R-:W-:Y:S05]  /*45280*/  BSYNC B0 ;  /* 0x0000000000007941 */ /* 0x000fea0003800000 */
.L_x_2307:
[----:B------:R-:W-:Y:S05]  /*45290*/  EXIT ;  /* 0x000000000000794d */ /* 0x000fea0003800000 */
.L_x_3307:
        /* <DEDUP_REMOVED lines=8> */
.L_x_3326:
[----:B------:R-:W-:Y:S05]  /*45320*/  BSYNC B1 ;  /* 0x0000000000017941 */ /* 0x000fea0003800000 */
.L_x_3325:
[----:B------:R-:W-:Y:S01]  /*45330*/  MOV R117, R211 ;  /* 0x000000d300757202 */ /* 0x000fe20000000f00 */
[----:B------:R-:W-:Y:S02]  /*45340*/  IMAD.MOV.U32 R213, RZ, RZ, 0x2 ;  /* 0x00000002ffd57424 */ /* 0x000fe400078e00ff */
[----:B------:R-:W-:Y:S02]  /*45350*/  HFMA2 R214, -RZ, RZ, 0, 1.847743988037109375e-06 ;  /* 0x0000001fffd67431 */ /* 0x000fe400000001ff */
[----:B------:R-:W-:Y:S02]  /*45360*/  IMAD.MOV.U32 R209, RZ, RZ, -0x1 ;  /* 0xffffffffffd17424 */ /* 0x000fe400078e00ff */
[----:B------:R-:W-:-:S04]  /*45370*/  FADD.FTZ R117, R116, R117 ;  /* 0x0000007574757221 */ /* 0x000fc80000010000 */
[----:B------:R-:W-:-:S07]  /*45380*/  IMAD.MOV.U32 R212, RZ, RZ, R117 ;  /* 0x000000ffffd47224 */ /* 0x000fce00078e0075 */
[----:B------:R-:W-:Y:S05]  /*45390*/  WARPSYNC.COLLECTIVE R209, `(.L_x_3327) ;  /* 0x00000000d1087348 */ /* 0x000fea0003c00000 */
[----:B------:R0:W1:Y:S02]  /*453a0*/  SHFL.BFLY P6, R211, R212, R213, R214 ;  /* 0x0c0000d5d4d37389 */ /* 0x00006400000c00d6 */
[----:B01----:R-:W-:Y:S05]  /*453b0*/  ENDCOLLECTIVE ;  /* 0x000000000000791b */ /* 0x003fea0003800000 */
.L_x_3327:
[----:B------:R-:W-:Y:S02]  /*453c0*/  IMAD.MOV.U32 R213, RZ, RZ, 0x4 ;  /* 0x00000004ffd57424 */ /* 0x000fe400078e00ff */
[----:B------:R-:W-:-:S04]  /*453d0*/  IMAD.MOV.U32 R118, RZ, RZ, R211 ;  /* 0x000000ffff767224 */ /* 0x000fc800078e00d3 */
[----:B------:R-:W-:-:S05]  /*453e0*/  FADD.FTZ R118, R117, R118 ;  /* 0x0000007675767221 */ /* 0x000fca0000010000 */
[----:B------:R-:W-:-:S07]  /*453f0*/  MOV R212, R118 ;  /* 0x0000007600d47202 */ /* 0x000fce0000000f00 */
[----:B------:R-:W-:Y:S05]  /*45400*/  WARPSYNC.COLLECTIVE R209, `(.L_x_3328) ;  /* 0x00000000d1087348 */ /* 0x000fea0003c00000 */
[----:B------:R0:W1:Y:S02]  /*45410*/  SHFL.BFLY P6, R211, R212, R213, R214 ;  /* 0x0c0000d5d4d37389 */ /* 0x00006400000c00d6 */
[----:B01----:R-:W-:Y:S05]  /*45420*/  ENDCOLLECTIVE ;  /* 0x000000000000791b */ /* 0x003fea0003800000 */
.L_x_3328:
[----:B------:R-:W-:Y:S02]  /*45430*/  IMAD.MOV.U32 R213, RZ, RZ, 0x8 ;  /* 0x00000008ffd57424 */ /* 0x000fe400078e00ff */
[----:B------:R-:W-:-:S04]  /*45440*/  IMAD.MOV.U32 R119, RZ, RZ, R211 ;  /* 0x000000ffff777224 */ /* 0x000fc800078e00d3 */
[----:B------:R-:W-:-:S05]  /*45450*/  FADD.FTZ R119, R118, R119 ;  /* 0x0000007776777221 */ /* 0x000fca0000010000 */
[----:B------:R-:W-:-:S07]  /*45460*/  MOV R212, R119 ;  /* 0x0000007700d47202 */ /* 0x000fce0000000f00 */
[----:B------:R-:W-:Y:S05]  /*45470*/  WARPSYNC.COLLECTIVE R209, `(.L_x_3329) ;  /* 0x00000000d1087348 */ /* 0x000fea0003c00000 */
[----:B------:R0:W1:Y:S02]  /*45480*/  SHFL.BFLY P6, R211, R212, R213, R214 ;  /* 0x0c0000d5d4d37389 */ /* 0x00006400000c00d6 */
[----:B01----:R-:W-:Y:S05]  /*45490*/  ENDCOLLECTIVE ;  /* 0x000000000000791b */ /* 0x003fea0003800000 */
.L_x_3329:
[----:B------:R-:W-:Y:S02]  /*454a0*/  IMAD.MOV.U32 R213, RZ, RZ, 0x10 ;  /* 0x00000010ffd57424 */ /* 0x000fe400078e00ff */
[----:B------:R-:W-:-:S04]  /*454b0*/  IMAD.MOV.U32 R206, RZ, RZ, R211 ;  /* 0x000000ffffce7224 */ /* 0x000fc800078e00d3 */
[----:B------:R-:W-:Y:S02]  /*454c0*/  FADD.FTZ R208, R119, R206 ;  /* 0x000000ce77d07221 */ /* 0x000fe40000010000 */
[----:B------:R-:W0:Y:S03]  /*454d0*/  LDC R206, c[0x0][0x400] ;  /* 0x00010000ffce7b82 */ /* 0x000e260000000800 */
[----:B------:R-:W-:-:S07]  /*454e0*/  MOV R212, R208 ;  /* 0x000000d000d47202 */ /* 0x000fce0000000f00 */
[----:B0-----:R-:W-:Y:S05]  /*454f0*/  WARPSYNC.COLLECTIVE R209, `(.L_x_3330) ;  /* 0x00000000d1087348 */ /* 0x001fea0003c00000 */
[----:B------:R1:W2:Y:S02]  /*45500*/  SHFL.BFLY P6, R211, R212, R213, R214 ;  /* 0x0c0000d5d4d37389 */ /* 0x0002a400000c00d6 */
[----:B012---:R-:W-:Y:S05]  /*45510*/  ENDCOLLECTIVE ;  /* 0x000000000000791b */ /* 0x007fea0003800000 */
.L_x_3330:
[----:B------:R-:W-:Y:S02]  /*45520*/  IMAD.MOV.U32 R213, RZ, RZ, 0x1 ;  /* 0x00000001ffd57424 */ /* 0x000fe400078e00ff */
[----:B------:R-:W-:Y:S01]  /*45530*/  IMAD.MOV.U32 R207, RZ, RZ, R211 ;  /* 0x000000ffffcf7224 */ /* 0x000fe200078e00d3 */
[----:B------:R-:W-:-:S03]  /*45540*/  LOP3.LUT P6, RZ, R127, 0x2, RZ, 0xc0, !PT ;  /* 0x000000027fff7812 */ /* 0x000fc600078cc0ff */
        /* <DEDUP_REMOVED lines=136> */
.L_x_3331:
[----:B------:R-:W-:Y:S02]  /*45dd0*/  IMAD.MOV.U32 R213, RZ, RZ, 0x2 ;  /* 0x00000002ffd57424 */ /* 0x000fe400078e00ff */
[----:B------:R-:W-:-:S04]  /*45de0*/  IMAD.MOV.U32 R117, RZ, RZ, R211 ;  /* 0x000000ffff757224 */ /* 0x000fc800078e00d3 */
[----:B------:R-:W-:-:S05]  /*45df0*/  FADD.FTZ R117, R116, R117 ;  /* 0x0000007574757221 */ /* 0x000fca0000010000 */
[----:B------:R-:W-:-:S07]  /*45e00*/  MOV R212, R117 ;  /* 0x0000007500d47202 */ /* 0x000fce0000000f00 */
[----:B------:R-:W-:Y:S05]  /*45e10*/  WARPSYNC.COLLECTIVE R209, `(.L_x_3332) ;  /* 0x00000000d1087348 */ /* 0x000fea0003c00000 */
[----:B------:R0:W1:Y:S02]  /*45e20*/  SHFL.BFLY P6, R211, R212, R213, R214 ;  /* 0x0c0000d5d4d37389 */ /* 0x00006400000c00d6 */
[----:B01----:R-:W-:Y:S05]  /*45e30*/  ENDCOLLECTIVE ;  /* 0x000000000000791b */ /* 0x003fea0003800000 */
.L_x_3332:
[----:B------:R-:W-:Y:S02]  /*45e40*/  IMAD.MOV.U32 R213, RZ, RZ, 0x4 ;  /* 0x00000004ffd57424 */ /* 0x000fe400078e00ff */
[----:B------:R-:W-:-:S04]  /*45e50*/  IMAD.MOV.U32 R118, RZ, RZ, R211 ;  /* 0x000000ffff767224 */ /* 0x000fc800078e00d3 */
[----:B------:R-:W-:-:S05]  /*45e60*/  FADD.FTZ R118, R117, R118 ;  /* 0x0000007675767221 */ /* 0x000fca0000010000 */
[----:B------:R-:W-:-:S07]  /*45e70*/  MOV R212, R118 ;  /* 0x0000007600d47202 */ /* 0x000fce0000000f00 */
[----:B------:R-:W-:Y:S05]  /*45e80*/  WARPSYNC.COLLECTIVE R209, `(.L_x_3333) ;  /* 0x00000000d1087348 */ /* 0x000fea0003c00000 */
[----:B------:R0:W1:Y:S02]  /*45e90*/  SHFL.BFLY P6, R211, R212, R213, R214 ;  /* 0x0c0000d5d4d37389 */ /* 0x00006400000c00d6 */
[----:B01----:R-:W-:Y:S05]  /*45ea0*/  ENDCOLLECTIVE ;  /* 0x000000000000791b */ /* 0x003fea0003800000 */
.L_x_3333:
[----:B------:R-:W-:Y:S02]  /*45eb0*/  IMAD.MOV.U32 R213, RZ, RZ, 0x8 ;  /* 0x00000008ffd57424 */ /* 0x000fe400078e00ff */
[----:B------:R-:W-:-:S04]  /*45ec0*/  IMAD.MOV.U32 R119, RZ, RZ, R211 ;  /* 0x000000ffff777224 */ /* 0x000fc800078e00d3 */
[----:B------:R-:W-:-:S05]  /*45ed0*/  FADD.FTZ R119, R118, R119 ;  /* 0x0000007776777221 */ /* 0x000fca0000010000 */
[----:B------:R-:W-:-:S07]  /*45ee0*/  MOV R212, R119 ;  /* 0x0000007700d47202 */ /* 0x000fce0000000f00 */
[----:B------:R-:W-:Y:S05]  /*45ef0*/  WARPSYNC.COLLECTIVE R209, `(.L_x_3334) ;  /* 0x00000000d1087348 */ /* 0x000fea0003c00000 */
[----:B------:R0:W1:Y:S02]  /*45f00*/  SHFL.BFLY P6, R211, R212, R213, R214 ;  /* 0x0c0000d5d4d37389 */ /* 0x00006400000c00d6 */
[----:B01----:R-:W-:Y:S05]  /*45f10*/  ENDCOLLECTIVE ;  /* 0x000000000000791b */ /* 0x003fea0003800000 */
.L_x_3334:
[----:B------:R-:W-:Y:S02]  /*45f20*/  IMAD.MOV.U32 R213, RZ, RZ, 0x10 ;  /* 0x00000010ffd57424 */ /* 0x000fe400078e00ff */
[----:B------:R-:W-:-:S04]  /*45f30*/  IMAD.MOV.U32 R208, RZ, RZ, R211 ;  /* 0x000000ffffd07224 */ /* 0x000fc800078e00d3 */
[----:B------:R-:W-:-:S05]  /*45f40*/  FADD.FTZ R208, R119, R208 ;  /* 0x000000d077d07221 */ /* 0x000fca0000010000 */
[----:B------:R-:W-:-:S07]  /*45f50*/  MOV R212, R208 ;  /* 0x000000d000d47202 */ /* 0x000fce0000000f00 */
[----:B------:R-:W-:Y:S05]  /*45f60*/  WARPSYNC.COLLECTIVE R209, `(.L_x_3335) ;  /* 0x00000000d1087348 */ /* 0x000fea0003c00000 */
[----:B------:R0:W1:Y:S02]  /*45f70*/  SHFL.BFLY P6, R211, R212, R213, R214 ;  /* 0x0c0000d5d4d37389 */ /* 0x00006400000c00d6 */
[----:B01----:R-:W-:Y:S05]  /*45f80*/  ENDCOLLECTIVE ;  /* 0x000000000000791b */ /* 0x003fea0003800000 */
.L_x_3335:
[----:B------:R-:W-:Y:S05]  /*45f90*/  BRA `(.L_x_3336) ;  /* 0xffffffd400a07947 */ /* 0x000fea000383ffff */
.L_x_3337:
        /* <DEDUP_REMOVED lines=14> */
.L_x_43858:


//--------------------- .text._ZN10layer_norm31ln_parallel_residual_fwd_kernelINS_13Kernel_traitsI13__nv_bfloat16S2_S2_S2_fjLj2048ELj1ELj4ELj1ELj16ENS_18Kernel_traits_baseILj2048ES2_S2_S2_S2_fjLj128EEEEELb1ELb1ELb1EEEvNS_9FwdParamsE --------------------------
	.section	.text._ZN10layer_norm31ln_parallel_residual_fwd_kernelINS_13Kernel_traitsI13__nv_bfloat16S2_S2_S2_fjLj2048ELj1ELj4ELj1ELj16ENS_18Kernel_traits_baseILj2048ES2_S2_S2_S2_fjLj128EEEEELb1ELb1ELb1EEEvNS_9FwdParamsE,"ax",@progbits
	.align	128
        .global         _ZN10layer_norm31ln_parallel_residual_fwd_kernelINS_13Kernel_traitsI13__nv_bfloat16S2_S2_S2_fjLj2048ELj1ELj4ELj1ELj16ENS_18Kernel_traits_baseILj2048ES2_S2_S2_S2_fjLj128EEEEELb1ELb1ELb1EEEvNS_9FwdParamsE
        .type           _ZN10layer_norm31ln_parallel_residual_fwd_kernelINS_13Kernel_traitsI13__nv_bfloat16S2_S2_S2_fjLj2048ELj1ELj4ELj1ELj16ENS_18Kernel_traits_baseILj2048ES2_S2_S2_S2_fjLj128EEEEELb1ELb1ELb1EEEvNS_9FwdParamsE,@function
        .size           _ZN10layer_norm31ln_parallel_residual_fwd_kernelINS_13Kernel_traitsI13__nv_bfloat16S2_S2_S2_fjLj2048ELj1ELj4ELj1ELj16ENS_18Kernel_traits_baseILj2048ES2_S2_S2_S2_fjLj128EEEEELb1ELb1ELb1EEEvNS_9FwdParamsE,(.L_x_43859 - _ZN10layer_norm31ln_parallel_residual_fwd_kernelINS_13Kernel_traitsI13__nv_bfloat16S2_S2_S2_fjLj2048ELj1ELj4ELj1ELj16ENS_18Kernel_traits_baseILj2048ES2_S2_S2_S2_fjLj128EEEEELb1ELb1ELb1EEEvNS_9FwdParamsE)
        .other          _ZN10layer_norm31ln_parallel_residual_fwd_kernelINS_13Kernel_traitsI13__nv_bfloat16S2_S2_S2_fjLj2048ELj1ELj4ELj1ELj16ENS_18Kernel_traits_baseILj2048ES2_S2_S2_S2_fjLj128EEEEELb1ELb1ELb1EEEvNS_9FwdParamsE,@"STO_CUDA_ENTRY STV_DEFAULT"
_ZN10layer_norm31ln_parallel_residual_fwd_kernelINS_13Kernel_traitsI13__nv_bfloat16S2_S2_S2_fjLj2048ELj1ELj4ELj1ELj16ENS_18Kernel_traits_baseILj2048ES2_S2_S2_S2_fjLj128EEEEELb1ELb1ELb1EEEvNS_9FwdParamsE:
.text._ZN10layer_norm31ln_parallel_residual_fwd_kernelINS_13Kernel_traitsI13__nv_bfloat16S2_S2_S2_fjLj2048ELj1ELj4ELj1ELj16ENS_18Kernel_traits_baseILj2048ES2_S2_S2_S2_fjLj128EEEEELb1ELb1ELb1EEEvNS_9FwdParamsE:
[----:B------:R-:W-:Y:S01]  /*0000*/  LDC R1, c[0x0][0x37c] ;  /* 0x0000df00ff017b82 */ /* 0x000fe20000000800 */
[----:B------:R-:W0:Y:S07]  /*0010*/  LDCU.U8 UR4, c[0x0][0x464] ;  /* 0x00008c80ff0477ac */ /* 0x000e2e0008000000 */
[----:B------:R-:W1:Y:S01]  /*0020*/  LDC R213, c[0x0][0x458] ;  /* 0x00011600ffd57b82 */ /* 0x000e620000000800 */
[----:B------:R-:W2:Y:S01]  /*0030*/  LDCU.64 UR6, c[0x0][0x450] ;  /* 0x00008a00ff0677ac */ /* 0x000ea20008000a00 */
[----:B------:R-:W3:Y:S06]  /*0040*/  LDCU.64 UR8, c[0x0][0x358] ;  /* 0x00006b00ff0877ac */ /* 0x000eec0008000a00 */
[----:B------:R-:W4:Y:S01]  /*0050*/  LDC R0, c[0x0][0x45c] ;  /* 0x00011700ff007b82 */ /* 0x000f220000000800 */
[----:B------:R-:W5:Y:S01]  /*0060*/  LDCU.64 UR10, c[0x0][0x438] ;  /* 0x00008700ff0a77ac */ /* 0x000f620008000a00 */
        /* <DEDUP_REMOVED lines=8> */
[----:B-----5:R-:W-:Y:S02]  /*00f0*/  UISETP.NE.U32.AND UP0, UPT, UR10, URZ, UPT ;  /* 0x000000ff0a00728c */ /* 0x020fe4000bf05070 */
[----:B------:R-:W1:Y:S01]  /*0100*/  S2UR UR5, SR_CTAID.X ;  /* 0x00000000000579c3 */ /* 0x000e620000002500 */
[----:B------:R-:W3:Y:S01]  /*0110*/  S2R R152, SR_TID.X ;  /* 0x0000000000987919 */ /* 0x000ee20000002100 */
[----:B------:R-:W-:-:S06]  /*0120*/  UISETP.NE.AND.EX UP0, UPT, UR11, URZ, UPT, UP0 ;  /* 0x000000ff0b00728c */ /* 0x000fcc000bf05300 */
[----:B------:R-:W4:Y:S01]  /*0130*/  LDC R153, c[0x0][0x360] ;  /* 0x0000d800ff997b82 */ /* 0x000f220000000800 */
[----:B-1----:R-:W-:Y:S01]  /*0140*/  USHF.L.U32 UR4, UR5, 0x2, URZ ;  /* 0x0000000205047899 */ /* 0x002fe200080006ff */
[--C-:B---3--:R-:W-:Y:S01]  /*0150*/  SHF.R.U32.HI R151, RZ, 0x5, R152.reuse ;  /* 0x00000005ff977819 */ /* 0x108fe20000011698 */
[----:B----4-:R-:W-:Y:S01]  /*0160*/  IMAD R153, R153, UR5, R152 ;  /* 0x0000000599997c24 */ /* 0x010fe2000f8e0298 */
[----:B------:R-:W-:-:S03]  /*0170*/  LOP3.LUT R152, R152, 0x1f, RZ, 0xc0, !PT ;  /* 0x0000001f98987812 */ /* 0x000fc600078ec0ff */
[----:B------:R-:W-:Y:S02]  /*0180*/  LOP3.LUT R151, R151, UR4, RZ, 0xfc, !PT ;  /* 0x0000000497977c12 */ /* 0x000fe4000f8efcff */
[----:B--2---:R-:W-:Y:S02]  /*0190*/  @P0 R2UR UR6, R2 ;  /* 0x00000000020602ca */ /* 0x004fe400000e0000 */
[----:B------:R-:W-:Y:S02]  /*01a0*/  @P0 R2UR UR7, R3 ;  /* 0x00000000030702ca */ /* 0x000fe400000e0000 */
[----:B0-----:R-:W-:-:S05]  /*01b0*/  @P0 IADD3 R213, P1, PT, R4, R7, RZ ;  /* 0x0000000704d50210 */ /* 0x001fca0007f3e0ff */
[----:B------:R-:W-:-:S04]  /*01c0*/  @P0 IMAD.X R0, RZ, RZ, R5, P1 ;  /* 0x000000ffff000224 */ /* 0x000fc800008e0605 */
[----:B------:R-:W-:Y:S02]  /*01d0*/  UIADD3 UR13, UPT, UPT, UR6, -0x61c88647, URZ ;  /* 0x9e3779b9060d7890 */ /* 0x000fe4000fffe0ff */
[----:B------:R-:W-:Y:S01]  /*01e0*/  UIADD3 UR14, UPT, UPT, UR7, -0x4498517b, URZ ;  /* 0xbb67ae85070e7890 */ /* 0x000fe2000fffe0ff */
[--C-:B------:R-:W-:Y:S01]  /*01f0*/  SHF.R.U64 R150, R213, 0x2, R0.reuse ;  /* 0x00000002d5967819 */ /* 0x100fe20000001200 */
[----:B------:R-:W-:Y:S01]  /*0200*/  UIADD3 UR15, UPT, UPT, UR6, 0x3c6ef372, URZ ;  /* 0x3c6ef372060f7890 */ /* 0x000fe2000fffe0ff */
[----:B------:R-:W-:Y:S01]  /*0210*/  SHF.R.U32.HI R147, RZ, 0x2, R0 ;  /* 0x00000002ff937819 */ /* 0x000fe20000011600 */
[----:B------:R-:W-:Y:S02]  /*0220*/  UIADD3 UR16, UPT, UPT, UR7, 0x76cf5d0a, URZ ;  /* 0x76cf5d0a07107890 */ /* 0x000fe4000fffe0ff */
[----:B------:R-:W-:Y:S02]  /*0230*/  UIADD3 UR17, UPT, UPT, UR6, -0x255992d5, URZ ;  /* 0xdaa66d2b06117890 */ /* 0x000fe4000fffe0ff */
[----:B------:R-:W-:-:S02]  /*0240*/  UIADD3 UR18, UPT, UPT, UR7, 0x32370b8f, URZ ;  /* 0x32370b8f07127890 */ /* 0x000fc4000fffe0ff */
[----:B------:R-:W-:Y:S02]  /*0250*/  UIADD3 UR19, UPT, UPT, UR6, 0x78dde6e4, URZ ;  /* 0x78dde6e406137890 */ /* 0x000fe4000fffe0ff */
[----:B------:R-:W-:Y:S02]  /*0260*/  UIADD3 UR20, UPT, UPT, UR7, -0x126145ec, URZ ;  /* 0xed9eba1407147890 */ /* 0x000fe4000fffe0ff */
[----:B------:R-:W-:Y:S02]  /*0270*/  UIADD3 UR21, UPT, UPT, UR6, 0x1715609d, URZ ;  /* 0x1715609d06157890 */ /* 0x000fe4000fffe0ff */
[----:B------:R-:W-:Y:S02]  /*0280*/  UIADD3 UR22, UPT, UPT, UR7, -0x56f99767, URZ ;  /* 0xa906689907167890 */ /* 0x000fe4000fffe0ff */
[----:B------:R-:W-:Y:S02]  /*0290*/  UIADD3 UR23, UPT, UPT, UR6, -0x4ab325aa, URZ ;  /* 0xb54cda5606177890 */ /* 0x000fe4000fffe0ff */
[----:B------:R-:W-:-:S02]  /*02a0*/  UIADD3 UR24, UPT, UPT, UR7, 0x646e171e, URZ ;  /* 0x646e171e07187890 */ /* 0x000fc4000fffe0ff */
[----:B------:R-:W-:Y:S02]  /*02b0*/  UIADD3 UR25, UPT, UPT, UR6, 0x5384540f, URZ ;  /* 0x5384540f06197890 */ /* 0x000fe4000fffe0ff */
[----:B------:R-:W-:Y:S02]  /*02c0*/  UIADD3 UR26, UPT, UPT, UR7, 0x1fd5c5a3, URZ ;  /* 0x1fd5c5a3071a7890 */ /* 0x000fe4000fffe0ff */
[----:B------:R-:W-:Y:S02]  /*02d0*/  UIADD3 UR27, UPT, UPT, UR6, -0xe443238, URZ ;  /* 0xf1bbcdc8061b7890 */ /* 0x000fe4000fffe0ff */
[----:B------:R-:W-:Y:S02]  /*02e0*/  UIADD3 UR28, UPT, UPT, UR7, -0x24c28bd8, URZ ;  /* 0xdb3d7428071c7890 */ /* 0x000fe4000fffe0ff */
[----:B------:R-:W-:Y:S02]  /*02f0*/  UIADD3 UR29, UPT, UPT, UR6, -0x700cb87f, URZ ;  /* 0x8ff34781061d7890 */ /* 0x000fe4000fffe0ff */
[----:B------:R-:W-:Y:S01]  /*0300*/  UIADD3 UR30, UPT, UPT, UR7, -0x695add53, URZ ;  /* 0x96a522ad071e7890 */ /* 0x000fe2000fffe0ff */
[----:B------:R-:W-:Y:S11]  /*0310*/  BRA.U !UP0, `(.L_x_3338) ;  /* 0x0000000108547547 */ /* 0x000ff6000b800000 */
        /* <DEDUP_REMOVED lines=21> */
.L_x_3338:
        /* <DEDUP_REMOVED lines=26> */
.L_x_3339:
[----:B------:R-:W1:Y:S02]  /*0610*/  LDCU UR4, c[0x0][0x384] ;  /* 0x00007080ff0477ac */ /* 0x000e640008000800 */
[----:B-1----:R-:W-:-:S13]  /*0620*/  ISETP.GE.AND P0, PT, R151, UR4, PT ;  /* 0x0000000497007c0c */ /* 0x002fda000bf06270 */
[----:B------:R-:W-:Y:S05]  /*0630*/  @P0 EXIT ;  /* 0x000000000000094d */ /* 0x000fea0003800000 */
[----:B------:R-:W-:Y:S01]  /*0640*/  IMAD.HI.U32 R0, R153, -0x326172a9, RZ ;  /* 0xcd9e8d5799007827 */ /* 0x000fe200078e00ff */
[----:B------:R-:W1:Y:S01]  /*0650*/  LDCU.64 UR4, c[0x0][0x398] ;  /* 0x00007300ff0477ac */ /* 0x000e620008000a00 */
[----:B------:R-:W-:Y:S01]  /*0660*/  BSSY B0, `(.L_x_3340) ;  /* 0x0004297000007945 */ /* 0x000fe20003800000 */
[----:B------:R-:W-:Y:S01]  /*0670*/  LOP3.LUT R213, R213, 0x3, RZ, 0xc0, !PT ;  /* 0x00000003d5d57812 */ /* 0x000fe200078ec0ff */
[----:B0-----:R-:W-:Y:S01]  /*0680*/  IMAD.HI.U32 R2, R150, -0x2daee0ad, RZ ;  /* 0xd2511f5396027827 */ /* 0x001fe200078e00ff */
[----:B------:R-:W-:Y:S01]  /*0690*/  LOP3.LUT R0, R147, UR6, R0, 0x96, !PT ;  /* 0x0000000693007c12 */ /* 0x000fe2000f8e9600 */
[----:B------:R-:W0:Y:S01]  /*06a0*/  LDCU UR31, c[0x0][0x404] ;  /* 0x00008080ff1f77ac */ /* 0x000e220008000800 */
[----:B-----5:R-:W-:Y:S01]  /*06b0*/  PRMT R146, R93, 0x7632, R146 ;  /* 0x000076325d927816 */ /* 0x020fe20000000092 */
[----:B------:R-:W-:Y:S01]  /*06c0*/  IMAD R4, R153, -0x326172a9, RZ ;  /* 0xcd9e8d5799047824 */ /* 0x000fe200078e02ff */
[----:B------:R-:W-:Y:S01]  /*06d0*/  LOP3.LUT R2, R2, UR7, RZ, 0x3c, !PT ;  /* 0x0000000702027c12 */ /* 0x000fe2000f8e3cff */
[----:B------:R-:W-:Y:S01]  /*06e0*/  IMAD R6, R150, -0x2daee0ad, RZ ;  /* 0xd2511f5396067824 */ /* 0x000fe200078e02ff */
[----:B------:R-:W-:Y:S01]  /*06f0*/  PRMT R145, R61, 0x7632, R145 ;  /* 0x000076323d917816 */ /* 0x000fe20000000091 */
[----:B------:R-:W-:Y:S01]  /*0700*/  IMAD.HI.U32 R5, R0, -0x2daee0ad, RZ ;  /* 0xd2511f5300057827 */ /* 0x000fe200078e00ff */
[----:B------:R-:W-:Y:S01]  /*0710*/  PRMT R144, R92, 0x7632, R144 ;  /* 0x000076325c907816 */ /* 0x000fe20000000090 */
[----:B------:R-:W2:Y:S01]  /*0720*/  LDCU UR32, c[0x0][0x408] ;  /* 0x00008100ff2077ac */ /* 0x000ea20008000800 */
[----:B------:R-:W-:Y:S01]  /*0730*/  PRMT R143, R60, 0x7632, R143 ;  /* 0x000076323c8f7816 */ /* 0x000fe2000000008f */
[----:B------:R-:W-:Y:S01]  /*0740*/  IMAD.HI.U32 R3, R2, -0x326172a9, RZ ;  /* 0xcd9e8d5702037827 */ /* 0x000fe200078e00ff */
[----:B------:R-:W-:Y:S01]  /*0750*/  LOP3.LUT R5, R6, UR14, R5, 0x96, !PT ;  /* 0x0000000e06057c12 */ /* 0x000fe2000f8e9605 */
[----:B------:R-:W3:Y:S01]  /*0760*/  LDCU UR12, c[0x0][0x448] ;  /* 0x00008900ff0c77ac */ /* 0x000ee20008000800 */
[----:B------:R-:W-:Y:S01]  /*0770*/  PRMT R142, R91, 0x7632, R142 ;  /* 0x000076325b8e7816 */ /* 0x000fe2000000008e */
[----:B------:R-:W-:Y:S01]  /*0780*/  IMAD R7, R2, -0x326172a9, RZ ;  /* 0xcd9e8d5702077824 */ /* 0x000fe200078e02ff */
[----:B------:R-:W-:Y:S01]  /*0790*/  LOP3.LUT R3, R4, UR13, R3, 0x96, !PT ;  /* 0x0000000d04037c12 */ /* 0x000fe2000f8e9603 */
[----:B------:R-:W-:Y:S01]  /*07a0*/  IMAD R9, R0, -0x2daee0ad, RZ ;  /* 0xd2511f5300097824 */ /* 0x000fe200078e02ff */
[----:B-1----:R-:W-:Y:S01]  /*07b0*/  UISETP.NE.U32.AND UP0, UPT, UR4, URZ, UPT ;  /* 0x000000ff0400728c */ /* 0x002fe2000bf05070 */
[----:B------:R-:W-:Y:S01]  /*07c0*/  IMAD.HI.U32 R0, R5, -0x326172a9, RZ ;  /* 0xcd9e8d5705007827 */ /* 0x000fe200078e00ff */
[----:B------:R-:W-:Y:S01]  /*07d0*/  PRMT R141, R59, 0x7632, R141 ;  /* 0x000076323b8d7816 */ /* 0x000fe2000000008d */
[----:B------:R-:W1:Y:S01]  /*07e0*/  LDCU UR4, c[0x0][0x388] ;  /* 0x00007100ff0477ac */ /* 0x000e620008000800 */
[----:B------:R-:W-:Y:S01]  /*07f0*/  PRMT R140, R90, 0x7632, R140 ;  /* 0x000076325a8c7816 */ /* 0x000fe2000000008c */
[----:B------:R-:W-:Y:S01]  /*0800*/  IMAD.HI.U32 R2, R3, -0x2daee0ad, RZ ;  /* 0xd2511f5303027827 */ /* 0x000fe200078e00ff */
[----:B------:R-:W-:Y:S01]  /*0810*/  LOP3.LUT R0, R7, UR15, R0, 0x96, !PT ;  /* 0x0000000f07007c12 */ /* 0x000fe2000f8e9600 */
[----:B------:R-:W-:Y:S01]  /*0820*/  UISETP.NE.AND.EX UP0, UPT, UR5, URZ, UPT, UP0 ;  /* 0x000000ff0500728c */ /* 0x000fe2000bf05300 */
[----:B------:R-:W-:Y:S01]  /*0830*/  PRMT R139, R58, 0x7632, R139 ;  /* 0x000076323a8b7816 */ /* 0x000fe2000000008b */
[----:B------:R-:W-:Y:S01]  /*0840*/  IMAD R4, R5, -0x326172a9, RZ ;  /* 0xcd9e8d5705047824 */ /* 0x000fe200078e02ff */
[----:B------:R-:W-:Y:S01]  /*0850*/  LOP3.LUT R2, R9, UR16, R2, 0x96, !PT ;  /* 0x0000001009027c12 */ /* 0x000fe2000f8e9602 */
[----:B------:R-:W-:Y:S01]  /*0860*/  IMAD R6, R3, -0x2daee0ad, RZ ;  /* 0xd2511f5303067824 */ /* 0x000fe200078e02ff */
[----:B------:R-:W-:Y:S01]  /*0870*/  PRMT R138, R89, 0x7632, R138 ;  /* 0x00007632598a7816 */ /* 0x000fe2000000008a */
[----:B------:R-:W-:Y:S01]  /*0880*/  IMAD.HI.U32 R5, R0, -0x2daee0ad, RZ ;  /* 0xd2511f5300057827 */ /* 0x000fe200078e00ff */
[----:B------:R-:W-:Y:S01]  /*0890*/  PRMT R137, R57, 0x7632, R137 ;  /* 0x0000763239897816 */ /* 0x000fe20000000089 */
[----:B------:R-:W4:Y:S01]  /*08a0*/  LDCU.U8 UR5, c[0x0][0x410] ;  /* 0x00008200ff0577ac */ /* 0x000f220008000000 */
[----:B------:R-:W-:Y:S01]  /*08b0*/  PRMT R136, R88, 0x7632, R136 ;  /* 0x0000763258887816 */ /* 0x000fe20000000088 */
[----:B------:R-:W-:Y:S01]  /*08c0*/  IMAD.HI.U32 R3, R2, -0x326172a9, RZ ;  /* 0xcd9e8d5702037827 */ /* 0x000fe200078e00ff */
[----:B------:R-:W-:Y:S01]  /*08d0*/  LOP3.LUT R5, R6, UR18, R5, 0x96, !PT ;  /* 0x0000001206057c12 */ /* 0x000fe2000f8e9605 */
[----:B------:R-:W0:Y:S01]  /*08e0*/  LDCU.64 UR10, c[0x0][0x3a0] ;  /* 0x00007400ff0a77ac */ /* 0x000e220008000a00 */
        /* <DEDUP_REMOVED lines=61> */
[----:B------:R-:W-:Y:S01]  /*0cc0*/  IMAD.MOV.U32 R9, RZ, RZ, RZ ;  /* 0x000000ffff097224 */ /* 0x000fe200078e00ff */
[----:B------:R-:W-:Y:S01]  /*0cd0*/  LOP3.LUT R148, R5, UR29, R148, 0x96, !PT ;  /* 0x0000001d05947c12 */ /* 0x000fe2000f8e9694 */
[----:B------:R-:W-:Y:S01]  /*0ce0*/  IMAD R178, R0, -0x2daee0ad, RZ ;  /* 0xd2511f5300b27824 */ /* 0x000fe200078e02ff */
[----:B------:R-:W-:Y:S01]  /*0cf0*/  PRMT R18, R75, 0x7632, R18 ;  /* 0x000076324b127816 */ /* 0x000fe20000000012 */
[----:B------:R-:W-:Y:S01]  /*0d00*/  IMAD R10, R2, -0x326172a9, RZ ;  /* 0xcd9e8d57020a7824 */ /* 0x000fe200078e02ff */
[----:B------:R-:W-:-:S02]  /*0d10*/  PRMT R17, R43, 0x7632, R17 ;  /* 0x000076322b117816 */ /* 0x000fc40000000011 */
[----:B------:R-:W-:Y:S02]  /*0d20*/  PRMT R16, R74, 0x7632, R16 ;  /* 0x000076324a107816 */ /* 0x000fe40000000010 */
[----:B------:R-:W-:Y:S02]  /*0d30*/  PRMT R15, R42, 0x7632, R15 ;  /* 0x000076322a0f7816 */ /* 0x000fe4000000000f */
[----:B------:R-:W-:Y:S02]  /*0d40*/  PRMT R14, R73, 0x7632, R14 ;  /* 0x00007632490e7816 */ /* 0x000fe4000000000e */
[----:B------:R-:W-:Y:S02]  /*0d50*/  PLOP3.LUT P0, PT, PT, PT, UP0, 0x80, 0x8 ;  /* 0x000000000008781c */ /* 0x000fe40003f0f008 */
[----:B------:R-:W-:Y:S02]  /*0d60*/  PRMT R13, R41, 0x7632, R13 ;  /* 0x00007632290d7816 */ /* 0x000fe4000000000d */
[----:B------:R-:W-:-:S02]  /*0d70*/  PRMT R12, R72, 0x7632, R12 ;  /* 0x00007632480c7816 */ /* 0x000fc4000000000c */
[----:B01234-:R-:W-:-:S07]  /*0d80*/  PRMT R11, R40, 0x7632, R11 ;  /* 0x00007632280b7816 */ /* 0x01ffce000000000b */
.L_x_4326:
[----:B------:R-:W-:Y:S01]  /*0d90*/  ISETP.NE.U32.AND P1, PT, RZ, UR10, PT ;  /* 0x0000000aff007c0c */ /* 0x000fe2000bf25070 */
[----:B-1----:R-:W0:Y:S01]  /*0da0*/  @P0 LDC.64 R122, c[0x0][0x398] ;  /* 0x0000e600ff7a0b82 */ /* 0x002e220000000a00 */
[----:B------:R-:W-:Y:S02]  /*0db0*/  IMAD R112, R151, UR4, RZ ;  /* 0x0000000497707c24 */ /* 0x000fe4000f8e02ff */
[----:B------:R-:W-:-:S03]  /*0dc0*/  ISETP.NE.AND.EX P1, PT, RZ, UR11, PT, P1 ;  /* 0x0000000bff007c0c */ /* 0x000fc6000bf25310 */
[----:B------:R-:W-:Y:S02]  /*0dd0*/  SHF.R.S32.HI R113, RZ, 0x1f, R112 ;  /* 0x0000001fff717819 */ /* 0x000fe40000011470 */
[----:B------:R-:W1:Y:S02]  /*0de0*/  LDC.64 R120, c[0x0][0x390] ;  /* 0x0000e400ff787b82 */ /* 0x000e640000000a00 */
[----:B------:R-:W-:-:S04]  /*0df0*/  LEA.HI R113, R113, R112, RZ, 0x3 ;  /* 0x0000007071717211 */ /* 0x000fc800078f18ff */
[----:B------:R-:W-:Y:S02]  /*0e00*/  LEA.HI.SX32 R155, R113, R152, 0x1d ;  /* 0x00000098719b7211 */ /* 0x000fe400078feaff */
[----:B------:R-:W2:Y:S03]  /*0e10*/  @P1 LDC.64 R130, c[0x0][0x3a0] ;  /* 0x0000e800ff821b82 */ /* 0x000ea60000000a00 */
[----:B0-----:R-:W-:-:S05]  /*0e20*/  @P0 IMAD.WIDE.U32 R122, R155, 0x10, R122 ;  /* 0x000000109b7a0825 */ /* 0x001fca00078e007a */
[----:B------:R-:W0:Y:S01]  /*0e30*/  LDC.64 R118, c[0x0][0x398] ;  /* 0x0000e600ff767b82 */ /* 0x000e220000000a00 */
[----:B------:R-:W3:Y:S01]  /*0e40*/  @P0 LDG.E.128 R104, desc[UR8][R122.64] ;  /* 0x000000087a680981 */ /* 0x000ee2000c1e1d00 */
[----:B-1----:R-:W-:-:S06]  /*0e50*/  IMAD.WIDE.U32 R112, R155, 0x10, R120 ;  /* 0x000000109b707825 */ /* 0x002fcc00078e0078 */
[----:B------:R-:W5:Y:S01]  /*0e60*/  LDG.E.128 R112, desc[UR8][R112.64] ;  /* 0x0000000870707981 */ /* 0x000f62000c1e1d00 */
[----:B--2---:R-:W-:-:S05]  /*0e70*/  @P1 IMAD.WIDE.U32 R130, R155, 0x10, R130 ;  /* 0x000000109b821825 */ /* 0x004fca00078e0082 */
[----:B------:R-:W2:Y:S01]  /*0e80*/  @P1 LDG.E.128 R108, desc[UR8][R130.64] ;  /* 0x00000008826c1981 */ /* 0x000ea2000c1e1d00 */
[----:B0-----:R-:W-:-:S04]  /*0e90*/  ISETP.NE.U32.AND P0, PT, R118, RZ, PT ;  /* 0x000000ff7600720c */ /* 0x001fc80003f05070 */
[----:B------:R-:W-:Y:S01]  /*0ea0*/  ISETP.NE.AND.EX P0, PT, R119, RZ, PT, P0 ;  /* 0x000000ff7700720c */ /* 0x000fe20003f05300 */
[----:B------:R-:W-:Y:S01]  /*0eb0*/  IMAD.MOV.U32 R156, RZ, RZ, 0x2f800000 ;  /* 0x2f800000ff9c7424 */ /* 0x000fe200078e00ff */
[----:B---3--:R-:W-:Y:S02]  /*0ec0*/  PRMT R117, R107, 0x7632, R117 ;  /* 0x000076326b757816 */ /* 0x008fe40000000075 */
[----:B------:R-:W-:Y:S02]  /*0ed0*/  PRMT R128, R106, 0x7632, R128 ;  /* 0x000076326a807816 */ /* 0x000fe40000000080 */
[----:B------:R-:W-:Y:S02]  /*0ee0*/  PRMT R126, R105, 0x7632, R126 ;  /* 0x00007632697e7816 */ /* 0x000fe4000000007e */
[----:B------:R-:W-:Y:S02]  /*0ef0*/  PRMT R124, R104, 0x7632, R124 ;  /* 0x00007632687c7816 */ /* 0x000fe4000000007c */
[----:B--2---:R-:W-:-:S02]  /*0f00*/  PRMT R116, R111, 0x7632, R116 ;  /* 0x000076326f747816 */ /* 0x004fc40000000074 */
[----:B------:R-:W-:Y:S02]  /*0f10*/  PRMT R127, R110, 0x7632, R127 ;  /* 0x000076326e7f7816 */ /* 0x000fe4000000007f */
[----:B------:R-:W-:Y:S02]  /*0f20*/  PRMT R125, R109, 0x7632, R125 ;  /* 0x000076326d7d7816 */ /* 0x000fe4000000007d */
[----:B------:R-:W-:Y:S01]  /*0f30*/  PRMT R123, R108, 0x7632, R123 ;  /* 0x000076326c7b7816 */ /* 0x000fe2000000007b */
[----:B------:R-:W-:Y:S06]  /*0f40*/  @P0 BRA `(.L_x_3341) ;  /* 0x0000002800600947 */ /* 0x000fec0003800000 */
        /* <DEDUP_REMOVED lines=16> */
.L_x_3344:
        /* <DEDUP_REMOVED lines=13> */
.L_x_3346:
[----:B------:R-:W-:Y:S05]  /*1120*/  BSYNC.RECONVERGENT B2 ;  /* 0x0000000000027941 */ /* 0x000fea0003800200 */
.L_x_3345:
[----:B------:R-:W-:Y:S01]  /*1130*/  IMAD.WIDE.U32 R130, R153, -0x326172a9, RZ ;  /* 0xcd9e8d5799827825 */ /* 0x000fe200078e00ff */
[----:B------:R-:W-:-:S03]  /*1140*/  LOP3.LUT R158, R9, UR7, R129, 0x96, !PT ;  /* 0x00000007099e7c12 */ /* 0x000fc6000f8e9681 */
[----:B------:R-:W-:Y:S01]  /*1150*/  IMAD.MOV.U32 R117, RZ, RZ, R178 ;  /* 0x000000ffff757224 */ /* 0x000fe200078e00b2 */
        /* <DEDUP_REMOVED lines=38> */
[----:B------:R-:W-:-:S07]  /*13c0*/  LOP3.LUT R149, R128, UR30, R159, 0x96, !PT ;  /* 0x0000001e80957c12 */ /* 0x000fce000f8e969f */
.L_x_3343:
[----:B------:R-:W-:Y:S05]  /*13d0*/  BSYNC.RECONVERGENT B1 ;  /* 0x0000000000017941 */ /* 0x000fea0003800200 */
.L_x_3342:
[----:B------:R-:W-:Y:S01]  /*13e0*/  I2FP.F32.U32 R117, R117 ;  /* 0x0000007500757245 */ /* 0x000fe20000201000 */
[----:B-----5:R-:W-:Y:S01]  /*13f0*/  IMAD.U32 R122, R112, 0x10000, RZ ;  /* 0x00010000707a7824 */ /* 0x020fe200078e00ff */
[----:B------:R-:W-:Y:S01]  /*1400*/  MOV R131, UR32 ;  /* 0x0000002000837c02 */ /* 0x000fe20008000f00 */
[----:B------:R-:W-:Y:S01]  /*1410*/  IMAD.U32 R130, RZ, RZ, UR31 ;  /* 0x0000001fff827e24 */ /* 0x000fe2000f8e00ff */
[----:B------:R-:W-:Y:S01]  /*1420*/  ISETP.NE.AND P2, PT, R126, 0x1, PT ;  /* 0x000000017e00780c */ /* 0x000fe20003f45270 */
[----:B------:R-:W-:Y:S01]  /*1430*/  FFMA.FTZ R117, R117, R156, 1.1641532182693481445e-10 ;  /* 0x2f00000075757423 */ /* 0x000fe2000001009c */
[----:B------:R-:W-:Y:S01]  /*1440*/  BSSY.RECONVERGENT B1, `(.L_x_3347) ;  /* 0x000004e000017945 */ /* 0x000fe20003800200 */
[----:B------:R-:W-:Y:S01]  /*1450*/  FMUL.FTZ R122, R122, R131 ;  /* 0x000000837a7a7220 */ /* 0x000fe20000410000 */
[----:B------:R-:W-:Y:S01]  /*1460*/  PRMT R112, R112, 0x7632, R112 ;  /* 0x0000763270707816 */ /* 0x000fe20000000070 */
[----:B------:R-:W-:Y:S01]  /*1470*/  IMAD.MOV.U32 R128, RZ, RZ, 0x2 ;  /* 0x00000002ff807424 */ /* 0x000fe200078e00ff */
[----:B------:R-:W-:Y:S01]  /*1480*/  FSETP.GTU.FTZ.AND P0, PT, R117, R130, PT ;  /* 0x000000827500720b */ /* 0x000fe20003f1c000 */
[----:B------:R-:W-:Y:S01]  /*1490*/  @P1 IMAD.U32 R117, R108, 0x10000, RZ ;  /* 0x000100006c751824 */ /* 0x000fe200078e00ff */
[----:B------:R-:W-:-:S02]  /*14a0*/  MOV R124, R10 ;  /* 0x0000000a007c7202 */ /* 0x000fc40000000f00 */
[----:B------:R-:W-:Y:S02]  /*14b0*/  FSEL R122, R122, RZ, !P0 ;  /* 0x000000ff7a7a7208 */ /* 0x000fe40004000000 */
[----:B------:R-:W-:-:S03]  /*14c0*/  PLOP3.LUT P0, PT, P0, PT, PT, 0x8, 0x80 ;  /* 0x000000000080781c */ /* 0x000fc6000070e170 */
[----:B------:R-:W-:Y:S01]  /*14d0*/  @P1 FADD.FTZ R122, R122, R117 ;  /* 0x000000757a7a1221 */ /* 0x000fe20000010000 */
[----:B------:R-:W-:-:S04]  /*14e0*/  P2R R169, PR, RZ, 0x1 ;  /* 0x00000001ffa97803 */ /* 0x000fc80000000000 */
        /* <DEDUP_REMOVED lines=10> */
.L_x_3349:
        /* <DEDUP_REMOVED lines=13> */
.L_x_3351:
[----:B------:R-:W-:Y:S05]  /*1660*/  BSYNC.RECONVERGENT B2 ;  /* 0x0000000000027941 */ /* 0x000fea0003800200 */
.L_x_3350:
[----:B------:R-:W-:Y:S01]  /*1670*/  IMAD.WIDE.U32 R148, R153, -0x326172a9, RZ ;  /* 0xcd9e8d5799947825 */ /* 0x000fe200078e00ff */
[----:B------:R-:W-:-:S03]  /*1680*/  LOP3.LUT R162, R9, UR7, R129, 0x96, !PT ;  /* 0x0000000709a27c12 */ /* 0x000fc6000f8e9681 */
        /* <DEDUP_REMOVED lines=41> */
.L_x_3348:
[----:B------:R-:W-:Y:S05]  /*1920*/  BSYNC.RECONVERGENT B1 ;  /* 0x0000000000017941 */ /* 0x000fea0003800200 */
.L_x_3347:
[----:B------:R-:W-:Y:S01]  /*1930*/  I2FP.F32.U32 R129, R124 ;  /* 0x0000007c00817245 */ /* 0x000fe20000201000 */
[----:B------:R-:W-:Y:S01]  /*1940*/  @P1 IMAD.U32 R124, R123, 0x10000, RZ ;  /* 0x000100007b7c1824 */ /* 0x000fe200078e00ff */
[----:B------:R-:W-:Y:S01]  /*1950*/  SHF.L.U32 R112, R112, 0x10, RZ ;  /* 0x0000001070707819 */ /* 0x000fe200000006ff */
[----:B------:R-:W-:Y:S01]  /*1960*/  BSSY.RECONVERGENT B1, `(.L_x_3352) ;  /* 0x000004e000017945 */ /* 0x000fe20003800200 */
[----:B------:R-:W-:Y:S01]  /*1970*/  ISETP.NE.AND P2, PT, R128, 0x1, PT ;  /* 0x000000018000780c */ /* 0x000fe20003f45270 */
[----:B------:R-:W-:Y:S01]  /*1980*/  FFMA.FTZ R129, R129, R156, 1.1641532182693481445e-10 ;  /* 0x2f00000081817423 */ /* 0x000fe2000001009c */
[----:B------:R-:W-:Y:S02]  /*1990*/  IMAD.MOV.U32 R160, RZ, RZ, 0x2 ;  /* 0x00000002ffa07424 */ /* 0x000fe400078e00ff */
[----:B------:R-:W-:Y:S02]  /*19a0*/  FMUL.FTZ R112, R112, R131 ;  /* 0x0000008370707220 */ /* 0x000fe40000410000 */
[----:B------:R-:W-:-:S04]  /*19b0*/  FSETP.GTU.FTZ.AND P0, PT, R129, R130, PT ;  /* 0x000000828100720b */ /* 0x000fc80003f1c000 */
[----:B------:R-:W-:Y:S01]  /*19c0*/  FSEL R123, R112, RZ, !P0 ;  /* 0x000000ff707b7208 */ /* 0x000fe20004000000 */
[----:B------:R-:W-:Y:S01]  /*19d0*/  IMAD.MOV.U32 R112, RZ, RZ, R10 ;  /* 0x000000ffff707224 */ /* 0x000fe200078e000a */
        /* <DEDUP_REMOVED lines=13> */
.L_x_3354:
        /* <DEDUP_REMOVED lines=13> */
.L_x_3356:
[----:B------:R-:W-:Y:S05]  /*1b80*/  BSYNC.RECONVERGENT B2 ;  /* 0x0000000000027941 */ /* 0x000fea0003800200 */
.L_x_3355:
[----:B------:R-:W-:Y:S01]  /*1b90*/  IMAD.WIDE.U32 R148, R153, -0x326172a9, RZ ;  /* 0xcd9e8d5799947825 */ /* 0x000fe200078e00ff */
[----:B------:R-:W-:Y:S02]  /*1ba0*/  LOP3.LUT R162, R9, UR7, R129, 0x96, !PT ;  /* 0x0000000709a27c12 */ /* 0x000fe4000f8e9681 */
        /* <DEDUP_REMOVED lines=41> */
.L_x_3353:
[----:B------:R-:W-:Y:S05]  /*1e40*/  BSYNC.RECONVERGENT B1 ;  /* 0x0000000000017941 */ /* 0x000fea0003800200 */
.L_x_3352:
[----:B------:R-:W-:Y:S01]  /*1e50*/  I2FP.F32.U32 R129, R112 ;  /* 0x0000007000817245 */ /* 0x000fe20000201000 */
[C---:B------:R-:W-:Y:S01]  /*1e60*/  IMAD.U32 R112, R113.reuse, 0x10000, RZ ;  /* 0x0001000071707824 */ /* 0x040fe200078e00ff */
        /* <DEDUP_REMOVED lines=23> */
.L_x_3359:
        /* <DEDUP_REMOVED lines=13> */
.L_x_3361:
[----:B------:R-:W-:Y:S05]  /*20b0*/  BSYNC.RECONVERGENT B2 ;  /* 0x0000000000027941 */ /* 0x000fea0003800200 */
.L_x_3360:
        /* <DEDUP_REMOVED lines=43> */
.L_x_3358:
[----:B------:R-:W-:Y:S05]  /*2370*/  BSYNC.RECONVERGENT B1 ;  /* 0x0000000000017941 */ /* 0x000fea0003800200 */
.L_x_3357:
[----:B------:R-:W-:Y:S01]  /*2380*/  I2FP.F32.U32 R113, R112 ;  /* 0x0000007000717245 */ /* 0x000fe20000201000 */
[----:B------:R-:W-:Y:S01]  /*2390*/  IMAD.U32 R126, R126, 0x10000, RZ ;  /* 0x000100007e7e7824 */ /* 0x000fe200078e00ff */
[----:B------:R-:W-:Y:S01]  /*23a0*/  ISETP.NE.AND P0, PT, R128, 0x1, PT ;  /* 0x000000018000780c */ /* 0x000fe20003f05270 */
[----:B------:R-:W-:Y:S01]  /*23b0*/  @P1 IMAD.U32 R112, R125, 0x10000, RZ ;  /* 0x000100007d701824 */ /* 0x000fe200078e00ff */
[----:B------:R-:W-:Y:S01]  /*23c0*/  BSSY.RECONVERGENT B1, `(.L_x_3362) ;  /* 0x000004c000017945 */ /* 0x000fe20003800200 */
[----:B------:R-:W-:Y:S01]  /*23d0*/  FFMA.FTZ R113, R113, R156, 1.1641532182693481445e-10 ;  /* 0x2f00000071717423 */ /* 0x000fe2000001009c */
[----:B------:R-:W-:Y:S01]  /*23e0*/  FMUL.FTZ R126, R126, R131 ;  /* 0x000000837e7e7220 */ /* 0x000fe20000410000 */
[----:B------:R-:W-:-:S03]  /*23f0*/  HFMA2 R129, -RZ, RZ, 0, 1.1920928955078125e-07 ;  /* 0x00000002ff817431 */ /* 0x000fc600000001ff */
        /* <DEDUP_REMOVED lines=15> */
.L_x_3364:
        /* <DEDUP_REMOVED lines=13> */
.L_x_3366:
[----:B------:R-:W-:Y:S05]  /*25c0*/  BSYNC.RECONVERGENT B2 ;  /* 0x0000000000027941 */ /* 0x000fea0003800200 */
.L_x_3365:
        /* <DEDUP_REMOVED lines=43> */
.L_x_3363:
[----:B------:R-:W-:Y:S05]  /*2880*/  BSYNC.RECONVERGENT B1 ;  /* 0x0000000000017941 */ /* 0x000fea0003800200 */
.L_x_3362:
        /* <DEDUP_REMOVED lines=8> */
[----:B------:R-:W-:Y:S01]  /*2910*/  FSETP.GTU.FTZ.AND P3, PT, R113, R130, PT ;  /* 0x000000827100720b */ /* 0x000fe20003f7c000 */
[----:B------:R-:W-:-:S03]  /*2920*/  @P1 IMAD.U32 R113, R110, 0x10000, RZ ;  /* 0x000100006e711824 */ /* 0x000fc600078e00ff */
[----:B------:R-:W-:Y:S02]  /*2930*/  FSEL R126, R112, RZ, !P3 ;  /* 0x000000ff707e7208 */ /* 0x000fe40005800000 */
[----:B------:R-:W-:Y:S02]  /*2940*/  PLOP3.LUT P3, PT, P3, PT, PT, 0x8, 0x80 ;  /* 0x000000000080781c */ /* 0x000fe40001f6e170 */
[----:B------:R-:W-:Y:S01]  /*2950*/  MOV R112, R10 ;  /* 0x0000000a00707202 */ /* 0x000fe20000000f00 */
        /* <DEDUP_REMOVED lines=11> */
.L_x_3369:
        /* <DEDUP_REMOVED lines=13> */
.L_x_3371:
[----:B------:R-:W-:Y:S05]  /*2ae0*/  BSYNC.RECONVERGENT B2 ;  /* 0x0000000000027941 */ /* 0x000fea0003800200 */
.L_x_3370:
        /* <DEDUP_REMOVED lines=43> */
.L_x_3368:
[----:B------:R-:W-:Y:S05]  /*2da0*/  BSYNC.RECONVERGENT B1 ;  /* 0x0000000000017941 */ /* 0x000fea0003800200 */
.L_x_3367:
[----:B------:R-:W-:Y:S01]  /*2db0*/  I2FP.F32.U32 R113, R112 ;  /* 0x0000007000717245 */ /* 0x000fe20000201000 */
[----:B------:R-:W-:Y:S01]  /*2dc0*/  @P1 IMAD.U32 R112, R127, 0x10000, RZ ;  /* 0x000100007f701824 */ /* 0x000fe200078e00ff */
[----:B------:R-:W-:Y:S01]  /*2dd0*/  SHF.L.U32 R114, R114, 0x10, RZ ;  /* 0x0000001072727819 */ /* 0x000fe200000006ff */
[----:B------:R-:W-:Y:S01]  /*2de0*/  BSSY.RECONVERGENT B1, `(.L_x_3372) ;  /* 0x000004d000017945 */ /* 0x000fe20003800200 */
[----:B------:R-:W-:Y:S01]  /*2df0*/  ISETP.NE.AND P4, PT, R128, 0x1, PT ;  /* 0x000000018000780c */ /* 0x000fe20003f85270 */
[----:B------:R-:W-:Y:S02]  /*2e00*/  FFMA.FTZ R113, R113, R156, 1.1641532182693481445e-10 ;  /* 0x2f00000071717423 */ /* 0x000fe4000001009c */
[----:B------:R-:W-:-:S03]  /*2e10*/  FMUL.FTZ R114, R114, R131 ;  /* 0x0000008372727220 */ /* 0x000fc60000410000 */
[----:B------:R-:W-:-:S04]  /*2e20*/  FSETP.GTU.FTZ.AND P0, PT, R113, R130, PT ;  /* 0x000000827100720b */ /* 0x000fc80003f1c000 */
[----:B------:R-:W-:Y:S01]  /*2e30*/  FSEL R127, R114, RZ, !P0 ;  /* 0x000000ff727f7208 */ /* 0x000fe20004000000 */
[----:B------:R-:W-:Y:S01]  /*2e40*/  IMAD.MOV.U32 R114, RZ, RZ, 0x2 ;  /* 0x00000002ff727424 */ /* 0x000fe200078e00ff */
        /* <DEDUP_REMOVED lines=13> */
.L_x_3374:
        /* <DEDUP_REMOVED lines=13> */
.L_x_3376:
[----:B------:R-:W-:Y:S05]  /*2ff0*/  BSYNC.RECONVERGENT B2 ;  /* 0x0000000000027941 */ /* 0x000fea0003800200 */
.L_x_3375:
        /* <DEDUP_REMOVED lines=43> */
.L_x_3373:
[----:B------:R-:W-:Y:S05]  /*32b0*/  BSYNC.RECONVERGENT B1 ;  /* 0x0000000000017941 */ /* 0x000fea0003800200 */
.L_x_3372:
[----:B------:R-:W-:Y:S01]  /*32c0*/  I2FP.F32.U32 R113, R112 ;  /* 0x0000007000717245 */ /* 0x000fe20000201000 */
[----:B------:R-:W-:Y:S01]  /*32d0*/  IMAD.U32 R112, R115, 0x10000, RZ ;  /* 0x0001000073707824 */ /* 0x000fe200078e00ff */
[----:B------:R-:W-:Y:S01]  /*32e0*/  ISETP.NE.AND P5, PT, R114, 0x1, PT ;  /* 0x000000017200780c */ /* 0x000fe20003fa5270 */
[----:B------:R-:W-:Y:S01]  /*32f0*/  BSSY.RECONVERGENT B1, `(.L_x_3377) ;  /* 0x000004e000017945 */ /* 0x000fe20003800200 */
[----:B------:R-:W-:Y:S01]  /*3300*/  @P1 SHF.L.U32 R129, R111, 0x10, RZ ;  /* 0x000000106f811819 */ /* 0x000fe200000006ff */
[----:B------:R-:W-:Y:S01]  /*3310*/  FFMA.FTZ R113, R113, R156, 1.1641532182693481445e-10 ;  /* 0x2f00000071717423 */ /* 0x000fe2000001009c */
[----:B------:R-:W-:Y:S01]  /*3320*/  FMUL.FTZ R112, R112, R131 ;  /* 0x0000008370707220 */ /* 0x000fe20000410000 */
[----:B------:R-:W-:-:S03]  /*3330*/  IMAD.MOV.U32 R172, RZ, RZ, 0x2 ;  /* 0x00000002ffac7424 */ /* 0x000fc600078e00ff */
[----:B------:R-:W-:-:S04]  /*3340*/  FSETP.GTU.FTZ.AND P4, PT, R113, R130, PT ;  /* 0x000000827100720b */ /* 0x000fc80003f9c000 */
[----:B------:R-:W-:Y:S01]  /*3350*/  FSEL R128, R112, RZ, !P4 ;  /* 0x000000ff70807208 */ /* 0x000fe20006000000 */
[----:B------:R-:W-:Y:S01]  /*3360*/  IMAD.MOV.U32 R112, RZ, RZ, R10 ;  /* 0x000000ffff707224 */ /* 0x000fe200078e000a */
[----:B------:R-:W-:-:S03]  /*3370*/  PLOP3.LUT P4, PT, P4, PT, PT, 0x8, 0x80 ;  /* 0x000000000080781c */ /* 0x000fc6000278e170 */
[--C-:B------:R-:W-:Y:S01]  /*3380*/  @P1 FADD.FTZ R128, R128, R129.reuse ;  /* 0x0000008180801221 */ /* 0x100fe20000010000 */
        /* <DEDUP_REMOVED lines=11> */
.L_x_3379:
        /* <DEDUP_REMOVED lines=13> */
.L_x_3381:
[----:B------:R-:W-:Y:S05]  /*3510*/  BSYNC.RECONVERGENT B2 ;  /* 0x0000000000027941 */ /* 0x000fea0003800200 */
.L_x_3380:
        /* <DEDUP_REMOVED lines=43> */
.L_x_3378:
[----:B------:R-:W-:Y:S05]  /*37d0*/  BSYNC.RECONVERGENT B1 ;  /* 0x0000000000017941 */ /* 0x000fea0003800200 */
.L_x_3377:
[----:B------:R-:W-:Y:S01]  /*37e0*/  I2FP.F32.U32 R113, R112 ;  /* 0x0000007000717245 */ /* 0x000fe20000201000 */
[----:B------:R-:W-:Y:S01]  /*37f0*/  IMAD.U32 R112, R129, 0x10000, RZ ;  /* 0x0001000081707824 */ /* 0x000fe200078e00ff */
[----:B------:R-:W-:Y:S01]  /*3800*/  PRMT R114, R161, 0x5410, R166 ;  /* 0x00005410a1727816 */ /* 0x000fe200000000a6 */
[----:B------:R-:W-:Y:S02]  /*3810*/  @P1 IMAD.U32 R116, R116, 0x10000, RZ ;  /* 0x0001000074741824 */ /* 0x000fe400078e00ff */
[----:B------:R-:W-:Y:S01]  /*3820*/  FFMA.FTZ R113, R113, R156, 1.1641532182693481445e-10 ;  /* 0x2f00000071717423 */ /* 0x000fe2000001009c */
[----:B------:R-:W-:-:S04]  /*3830*/  FMUL.FTZ R112, R112, R131 ;  /* 0x0000008370707220 */ /* 0x000fc80000410000 */
[----:B------:R-:W-:Y:S02]  /*3840*/  FSETP.GTU.FTZ.AND P5, PT, R113, R130, PT ;  /* 0x000000827100720b */ /* 0x000fe40003fbc000 */
[----:B------:R-:W-:Y:S02]  /*3850*/  PRMT R113, R159, 0x5410, R160 ;  /* 0x000054109f717816 */ /* 0x000fe400000000a0 */
[----:B------:R-:W-:Y:S02]  /*3860*/  FSEL R129, R112, RZ, !P5 ;  /* 0x000000ff70817208 */ /* 0x000fe40006800000 */
[----:B------:R-:W-:Y:S02]  /*3870*/  PLOP3.LUT P5, PT, P5, PT, PT, 0x8, 0x80 ;  /* 0x000000000080781c */ /* 0x000fe40002fae170 */
[----:B------:R-:W-:Y:S01]  /*3880*/  PRMT R112, R117, 0x5410, R157 ;  /* 0x0000541075707816 */ /* 0x000fe2000000009d */
[----:B------:R-:W-:-:S05]  /*3890*/  @P1 FADD.FTZ R129, R129, R116 ;  /* 0x0000007481811221 */ /* 0x000fca0000010000 */
[----:B------:R-:W-:-:S04]  /*38a0*/  F2FP.BF16.F32.PACK_AB R115, RZ, R129 ;  /* 0x00000081ff73723e */ /* 0x000fc800000010ff */
[----:B------:R-:W-:Y:S01]  /*38b0*/  PRMT R115, R167, 0x5410, R115 ;  /* 0x00005410a7737816 */ /* 0x000fe20000000073 */
[----:B------:R-:W-:Y:S06]  /*38c0*/  BRA `(.L_x_3382) ;  /* 0x0000005000647947 */ /* 0x000fec0003800000 */
.L_x_3341:
        /* <DEDUP_REMOVED lines=16> */
.L_x_3385:
        /* <DEDUP_REMOVED lines=13> */
.L_x_3387:
[----:B------:R-:W-:Y:S05]  /*3aa0*/  BSYNC.RECONVERGENT B2 ;  /* 0x0000000000027941 */ /* 0x000fea0003800200 */
.L_x_3386:
        /* <DEDUP_REMOVED lines=41> */
[----:B------:R-:W-:-:S07]  /*3d40*/  IMAD.MOV.U32 R2, RZ, RZ, RZ ;  /* 0x000000ffff027224 */ /* 0x000fce00078e00ff */
.L_x_3384:
[----:B------:R-:W-:Y:S05]  /*3d50*/  BSYNC.RECONVERGENT B1 ;  /* 0x0000000000017941 */ /* 0x000fea0003800200 */
.L_x_3383:
[----:B------:R-:W-:Y:S01]  /*3d60*/  I2FP.F32.U32 R3, R0 ;  /* 0x0000000000037245 */ /* 0x000fe20000201000 */
[----:B------:R-:W-:Y:S01]  /*3d70*/  IMAD.U32 R130, RZ, RZ, UR31 ;  /* 0x0000001fff827e24 */ /* 0x000fe2000f8e00ff */
[----:B------:R-:W-:Y:S01]  /*3d80*/  ISETP.NE.AND P2, PT, R2, 0x1, PT ;  /* 0x000000010200780c */ /* 0x000fe20003f45270 */
[----:B------:R-:W-:Y:S01]  /*3d90*/  IMAD.U32 R131, RZ, RZ, UR32 ;  /* 0x00000020ff837e24 */ /* 0x000fe2000f8e00ff */
[C---:B-----5:R-:W-:Y:S01]  /*3da0*/  SHF.L.U32 R0, R112.reuse, 0x10, RZ ;  /* 0x0000001070007819 */ /* 0x060fe200000006ff */
[----:B------:R-:W-:Y:S01]  /*3db0*/  FFMA.FTZ R3, R3, R156, 1.1641532182693481445e-10 ;  /* 0x2f00000003037423 */ /* 0x000fe2000001009c */
[----:B------:R-:W-:Y:S01]  /*3dc0*/  BSSY.RECONVERGENT B1, `(.L_x_3388) ;  /* 0x000004b000017945 */ /* 0x000fe20003800200 */
[----:B------:R-:W-:Y:S01]  /*3dd0*/  PRMT R112, R112, 0x7632, R112 ;  /* 0x0000763270707816 */ /* 0x000fe20000000070 */
[----:B------:R-:W-:Y:S02]  /*3de0*/  IMAD.MOV.U32 R4, RZ, RZ, 0x2 ;  /* 0x00000002ff047424 */ /* 0x000fe400078e00ff */
[----:B------:R-:W-:Y:S01]  /*3df0*/  FMUL.FTZ R8, R0, R131 ;  /* 0x0000008300087220 */ /* 0x000fe20000410000 */
[----:B------:R-:W-:Y:S01]  /*3e00*/  FSETP.GTU.FTZ.AND P0, PT, R3, R130, PT ;  /* 0x000000820300720b */ /* 0x000fe20003f1c000 */
[----:B------:R-:W-:-:S03]  /*3e10*/  IMAD.MOV.U32 R0, RZ, RZ, R10 ;  /* 0x000000ffff007224 */ /* 0x000fc600078e000a */
[----:B------:R-:W-:Y:S02]  /*3e20*/  PLOP3.LUT P3, PT, P0, PT, PT, 0x8, 0x80 ;  /* 0x000000000080781c */ /* 0x000fe4000076e170 */
[----:B------:R-:W-:Y:S02]  /*3e30*/  FSEL R8, R8, RZ, !P0 ;  /* 0x000000ff08087208 */ /* 0x000fe40004000000 */
[----:B------:R-:W-:Y:S01]  /*3e40*/  P2R R169, PR, RZ, 0x8 ;  /* 0x00000008ffa97803 */ /* 0x000fe20000000000 */
[----:B------:R-:W-:Y:S08]  /*3e50*/  @!P2 BRA `(.L_x_3389) ;  /* 0x000000040004a947 */ /* 0x000ff00003800000 */
        /* <DEDUP_REMOVED lines=8> */
.L_x_3390:
        /* <DEDUP_REMOVED lines=13> */
.L_x_3392:
[----:B------:R-:W-:Y:S05]  /*3fb0*/  BSYNC.RECONVERGENT B2 ;  /* 0x0000000000027941 */ /* 0x000fea0003800200 */
.L_x_3391:
        /* <DEDUP_REMOVED lines=43> */
.L_x_3389:
[----:B------:R-:W-:Y:S05]  /*4270*/  BSYNC.RECONVERGENT B1 ;  /* 0x0000000000017941 */ /* 0x000fea0003800200 */
.L_x_3388:
        /* <DEDUP_REMOVED lines=9> */
[----:B------:R-:W-:-:S05]  /*4310*/  FSEL R3, R0, RZ, !P0 ;  /* 0x000000ff00037208 */ /* 0x000fca0004000000 */
[----:B------:R-:W-:Y:S01]  /*4320*/  FADD.FTZ R0, R8, R3 ;  /* 0x0000000308007221 */ /* 0x000fe20000010000 */
[----:B------:R-:W-:-:S03]  /*4330*/  SEL R8, RZ, 0x1, P0 ;  /* 0x00000001ff087807 */ /* 0x000fc60000000000 */
        /* <DEDUP_REMOVED lines=13> */
.L_x_3395:
        /* <DEDUP_REMOVED lines=13> */
.L_x_3397:
[----:B------:R-:W-:Y:S05]  /*44e0*/  BSYNC.RECONVERGENT B2 ;  /* 0x0000000000027941 */ /* 0x000fea0003800200 */
.L_x_3396:
        /* <DEDUP_REMOVED lines=43> */
.L_x_3394:
[----:B------:R-:W-:Y:S05]  /*47a0*/  BSYNC.RECONVERGENT B1 ;  /* 0x0000000000017941 */ /* 0x000fea0003800200 */
.L_x_3393:
        /* <DEDUP_REMOVED lines=9> */
[----:B------:R-:W-:Y:S02]  /*4840*/  PLOP3.LUT P3, PT, P0, PT, PT, 0x8, 0x80 ;  /* 0x000000000080781c */ /* 0x000fe4000076e170 */
[----:B------:R-:W-:Y:S02]  /*4850*/  FSEL R112, R112, RZ, !P0 ;  /* 0x000000ff70707208 */ /* 0x000fe40004000000 */
[----:B------:R-:W-:Y:S01]  /*4860*/  P2R R168, PR, RZ, 0x8 ;  /* 0x00000008ffa87803 */ /* 0x000fe20000000000 */
[----:B------:R-:W-:Y:S08]  /*4870*/  @!P2 BRA `(.L_x_3399) ;  /* 0x000000040004a947 */ /* 0x000ff00003800000 */
        /* <DEDUP_REMOVED lines=8> */
.L_x_3400:
        /* <DEDUP_REMOVED lines=13> */
.L_x_3402:
[----:B------:R-:W-:Y:S05]  /*49d0*/  BSYNC.RECONVERGENT B2 ;  /* 0x0000000000027941 */ /* 0x000fea0003800200 */
.L_x_3401:
        /* <DEDUP_REMOVED lines=43> */
.L_x_3399:
[----:B------:R-:W-:Y:S05]  /*4c90*/  BSYNC.RECONVERGENT B1 ;  /* 0x0000000000017941 */ /* 0x000fea0003800200 */
.L_x_3398:
[----:B------:R-:W-:Y:S01]  /*4ca0*/  I2FP.F32.U32 R3, R0 ;  /* 0x0000000000037245 */ /* 0x000fe20000201000 */
[----:B------:R-:W-:Y:S01]  /*4cb0*/  IMAD.U32 R124, R124, 0x10000, RZ ;  /* 0x000100007c7c7824 */ /* 0x000fe200078e00ff */
[----:B------:R-:W-:Y:S01]  /*4cc0*/  ISETP.NE.AND P2, PT, R4, 0x1, PT ;  /* 0x000000010400780c */ /* 0x000fe20003f45270 */
[----:B------:R-:W-:Y:S01]  /*4cd0*/  @P1 IMAD.U32 R123, R123, 0x10000, RZ ;  /* 0x000100007b7b1824 */ /* 0x000fe200078e00ff */
[----:B------:R-:W-:Y:S01]  /*4ce0*/  BSSY.RECONVERGENT B1, `(.L_x_3403) ;  /* 0x000004e000017945 */ /* 0x000fe20003800200 */
[----:B------:R-:W-:Y:S01]  /*4cf0*/  FFMA.FTZ R3, R3, R156, 1.1641532182693481445e-10 ;  /* 0x2f00000003037423 */ /* 0x000fe2000001009c */
[----:B------:R-:W-:Y:S01]  /*4d00*/  FMUL.FTZ R124, R124, R131 ;  /* 0x000000837c7c7220 */ /* 0x000fe20000410000 */
[----:B------:R-:W-:-:S03]  /*4d10*/  MOV R2, 0x2 ;  /* 0x0000000200027802 */ /* 0x000fc60000000f00 */
[----:B------:R-:W-:-:S04]  /*4d20*/  FSETP.GTU.FTZ.AND P0, PT, R3, R130, PT ;  /* 0x000000820300720b */ /* 0x000fc80003f1c000 */
[----:B------:R-:W-:Y:S02]  /*4d30*/  FSEL R3, R124, RZ, !P0 ;  /* 0x000000ff7c037208 */ /* 0x000fe40004000000 */
[----:B------:R-:W-:-:S03]  /*4d40*/  SEL R7, RZ, 0x1, P0 ;  /* 0x00000001ff077807 */ /* 0x000fc60000000000 */
[----:B------:R-:W-:-:S04]  /*4d50*/  FADD.FTZ R0, R112, R3 ;  /* 0x0000000370007221 */ /* 0x000fc80000010000 */
        /* <DEDUP_REMOVED lines=13> */
.L_x_3405:
        /* <DEDUP_REMOVED lines=13> */
.L_x_3407:
[----:B------:R-:W-:Y:S05]  /*4f00*/  BSYNC.RECONVERGENT B2 ;  /* 0x0000000000027941 */ /* 0x000fea0003800200 */
.L_x_3406:
        /* <DEDUP_REMOVED lines=43> */
.L_x_3404:
[----:B------:R-:W-:Y:S05]  /*51c0*/  BSYNC.RECONVERGENT B1 ;  /* 0x0000000000017941 */ /* 0x000fea0003800200 */
.L_x_3403:
        /* <DEDUP_REMOVED lines=22> */
.L_x_3410:
        /* <DEDUP_REMOVED lines=13> */
.L_x_3412:
[----:B------:R-:W-:Y:S05]  /*5400*/  BSYNC.RECONVERGENT B2 ;  /* 0x0000000000027941 */ /* 0x000fea0003800200 */
.L_x_3411:
        /* <DEDUP_REMOVED lines=43> */
.L_x_3409:
[----:B------:R-:W-:Y:S05]  /*56c0*/  BSYNC.RECONVERGENT B1 ;  /* 0x0000000000017941 */ /* 0x000fea0003800200 */
.L_x_3408:
[----:B------:R-:W-:Y:S01]  /*56d0*/  I2FP.F32.U32 R3, R0 ;  /* 0x0000000000037245 */ /* 0x000fe20000201000 */
[----:B------:R-:W-:Y:S01]  /*56e0*/  IMAD.U32 R0, R105, 0x10000, RZ ;  /* 0x0001000069007824 */ /* 0x000fe200078e00ff */
[----:B------:R-:W-:Y:S01]  /*56f0*/  ISETP.NE.AND P2, PT, R4, 0x1, PT ;  /* 0x000000010400780c */ /* 0x000fe20003f45270 */
[----:B------:R-:W-:Y:S01]  /*5700*/  BSSY.RECONVERGENT B1, `(.L_x_3413) ;  /* 0x000004f000017945 */ /* 0x000fe20003800200 */
[----:B------:R-:W-:Y:S01]  /*5710*/  @P1 SHF.L.U32 R5, R109, 0x10, RZ ;  /* 0x000000106d051819 */ /* 0x000fe200000006ff */
[----:B------:R-:W-:Y:S01]  /*5720*/  FFMA.FTZ R3, R3, R156, 1.1641532182693481445e-10 ;  /* 0x2f00000003037423 */ /* 0x000fe2000001009c */
[----:B------:R-:W-:-:S04]  /*5730*/  FMUL.FTZ R0, R0, R131 ;  /* 0x0000008300007220 */ /* 0x000fc80000410000 */
[----:B------:R-:W-:-:S04]  /*5740*/  FSETP.GTU.FTZ.AND P0, PT, R3, R130, PT ;  /* 0x000000820300720b */ /* 0x000fc80003f1c000 */
[----:B------:R-:W-:-:S05]  /*5750*/  FSEL R3, R0, RZ, !P0 ;  /* 0x000000ff00037208 */ /* 0x000fca0004000000 */
[----:B------:R-:W-:Y:S01]  /*5760*/  FADD.FTZ R0, R6, R3 ;  /* 0x0000000306007221 */ /* 0x000fe20000010000 */
[----:B------:R-:W-:-:S03]  /*5770*/  SEL R6, RZ, 0x1, P0 ;  /* 0x00000001ff067807 */ /* 0x000fc60000000000 */
[--C-:B------:R-:W-:Y:S01]  /*5780*/  @P1 FADD.FTZ R124, R5, R0.reuse ;  /* 0x00000000057c1221 */ /* 0x100fe20000010000 */
[----:B------:R-:W-:Y:S02]  /*5790*/  @!P1 IMAD.MOV.U32 R124, RZ, RZ, R0 ;  /* 0x000000ffff7c9224 */ /* 0x000fe400078e0000 */
        /* <DEDUP_REMOVED lines=12> */
.L_x_3415:
        /* <DEDUP_REMOVED lines=13> */
.L_x_3417:
[----:B------:R-:W-:Y:S05]  /*5930*/  BSYNC.RECONVERGENT B2 ;  /* 0x0000000000027941 */ /* 0x000fea0003800200 */
.L_x_3416:
        /* <DEDUP_REMOVED lines=43> */
.L_x_3414:
[----:B------:R-:W-:Y:S05]  /*5bf0*/  BSYNC.RECONVERGENT B1 ;  /* 0x0000000000017941 */ /* 0x000fea0003800200 */
.L_x_3413:
[----:B------:R-:W-:Y:S01]  /*5c00*/  ISETP.NE.AND P3, PT, R5, 0x1, PT ;  /* 0x000000010500780c */ /* 0x000fe20003f65270 */
[----:B------:R-:W-:Y:S01]  /*5c10*/  BSSY.RECONVERGENT B1, `(.L_x_3418) ;  /* 0x000004c000017945 */ /* 0x000fe20003800200 */
[----:B------:R-:W-:Y:S01]  /*5c20*/  I2FP.F32.U32 R3, R0 ;  /* 0x0000000000037245 */ /* 0x000fe20000201000 */
[----:B------:R-:W-:Y:S02]  /*5c30*/  IMAD.U32 R0, R113, 0x10000, RZ ;  /* 0x0001000071007824 */ /* 0x000fe400078e00ff */
[----:B------:R-:W-:Y:S02]  /*5c40*/  HFMA2 R4, -RZ, RZ, 0, 1.1920928955078125e-07 ;  /* 0x00000002ff047431 */ /* 0x000fe400000001ff */
[----:B------:R-:W-:Y:S02]  /*5c50*/  IMAD.MOV.U32 R2, RZ, RZ, R10 ;  /* 0x000000ffff027224 */ /* 0x000fe400078e000a */
[----:B------:R-:W-:Y:S01]  /*5c60*/  FFMA.FTZ R3, R3, R156, 1.1641532182693481445e-10 ;  /* 0x2f00000003037423 */ /* 0x000fe2000001009c */
[----:B------:R-:W-:-:S04]  /*5c70*/  FMUL.FTZ R0, R0, R131 ;  /* 0x0000008300007220 */ /* 0x000fc80000410000 */
[----:B------:R-:W-:-:S04]  /*5c80*/  FSETP.GTU.FTZ.AND P0, PT, R3, R130, PT ;  /* 0x000000820300720b */ /* 0x000fc80003f1c000 */
[----:B------:R-:W-:Y:S02]  /*5c90*/  PLOP3.LUT P2, PT, P0, PT, PT, 0x8, 0x80 ;  /* 0x000000000080781c */ /* 0x000fe4000074e170 */
[----:B------:R-:W-:Y:S01]  /*5ca0*/  FSEL R0, R0, RZ, !P0 ;  /* 0x000000ff00007208 */ /* 0x000fe20004000000 */
[----:B------:R-:W-:Y:S10]  /*5cb0*/  @!P3 BRA `(.L_x_3419) ;  /* 0x000000040004b947 */ /* 0x000ff40003800000 */
        /* <DEDUP_REMOVED lines=8> */
.L_x_3420:
        /* <DEDUP_REMOVED lines=13> */
.L_x_3422:
[----:B------:R-:W-:Y:S05]  /*5e10*/  BSYNC.RECONVERGENT B2 ;  /* 0x0000000000027941 */ /* 0x000fea0003800200 */
.L_x_3421:
        /* <DEDUP_REMOVED lines=43> */
.L_x_3419:
[----:B------:R-:W-:Y:S05]  /*60d0*/  BSYNC.RECONVERGENT B1 ;  /* 0x0000000000017941 */ /* 0x000fea0003800200 */
.L_x_3418:
        /* <DEDUP_REMOVED lines=25> */
.L_x_3425:
        /* <DEDUP_REMOVED lines=13> */
.L_x_3427:
[----:B------:R-:W-:Y:S05]  /*6340*/  BSYNC.RECONVERGENT B2 ;  /* 0x0000000000027941 */ /* 0x000fea0003800200 */
.L_x_3426:
        /* <DEDUP_REMOVED lines=43> */
.L_x_3424:
[----:B------:R-:W-:Y:S05]  /*6600*/  BSYNC.RECONVERGENT B1 ;  /* 0x0000000000017941 */ /* 0x000fea0003800200 */
.L_x_3423:
        /* <DEDUP_REMOVED lines=8> */
[----:B------:R-:W-:-:S04]  /*6690*/  FSETP.GTU.FTZ.AND P3, PT, R3, R130, PT ;  /* 0x000000820300720b */ /* 0x000fc80003f7c000 */
[----:B------:R-:W-:Y:S01]  /*66a0*/  FSEL R4, R0, RZ, !P3 ;  /* 0x000000ff00047208 */ /* 0x000fe20005800000 */
[----:B------:R-:W-:Y:S01]  /*66b0*/  IMAD.MOV.U32 R0, RZ, RZ, R10 ;  /* 0x000000ffff007224 */ /* 0x000fe200078e000a */
        /* <DEDUP_REMOVED lines=10> */
.L_x_3430:
        /* <DEDUP_REMOVED lines=13> */
.L_x_3432:
[----:B------:R-:W-:Y:S05]  /*6830*/  BSYNC.RECONVERGENT B2 ;  /* 0x0000000000027941 */ /* 0x000fea0003800200 */
.L_x_3431:
        /* <DEDUP_REMOVED lines=43> */
.L_x_3429:
[----:B------:R-:W-:Y:S05]  /*6af0*/  BSYNC.RECONVERGENT B1 ;  /* 0x0000000000017941 */ /* 0x000fea0003800200 */
.L_x_3428:
        /* <DEDUP_REMOVED lines=25> */
.L_x_3435:
        /* <DEDUP_REMOVED lines=13> */
.L_x_3437:
[----:B------:R-:W-:Y:S05]  /*6d60*/  BSYNC.RECONVERGENT B2 ;  /* 0x0000000000027941 */ /* 0x000fea0003800200 */
.L_x_3436:
        /* <DEDUP_REMOVED lines=43> */
.L_x_3434:
[----:B------:R-:W-:Y:S05]  /*7020*/  BSYNC.RECONVERGENT B1 ;  /* 0x0000000000017941 */ /* 0x000fea0003800200 */
.L_x_3433:
        /* <DEDUP_REMOVED lines=20> */
.L_x_3440:
        /* <DEDUP_REMOVED lines=13> */
.L_x_3442:
[----:B------:R-:W-:Y:S05]  /*7240*/  BSYNC.RECONVERGENT B2 ;  /* 0x0000000000027941 */ /* 0x000fea0003800200 */
.L_x_3441:
        /* <DEDUP_REMOVED lines=40> */
[----:B------:R-:W-:Y:S02]  /*74d0*/  HFMA2 R112, -RZ, RZ, 0, 0 ;  /* 0x00000000ff707431 */ /* 0x000fe400000001ff */
[----:B------:R-:W-:Y:S01]  /*74e0*/  IMAD.MOV.U32 R10, RZ, RZ, R162 ;  /* 0x000000ffff0a7224 */ /* 0x000fe200078e00a2 */
[----:B------:R-:W-:-:S07]  /*74f0*/  LOP3.LUT R149, R2, UR30, R113, 0x96, !PT ;  /* 0x0000001e02957c12 */ /* 0x000fce000f8e9671 */
.L_x_3439:
[----:B------:R-:W-:Y:S05]  /*7500*/  BSYNC.RECONVERGENT B1 ;  /* 0x0000000000017941 */ /* 0x000fea0003800200 */
.L_x_3438:
[----:B------:R-:W-:Y:S01]  /*7510*/  I2FP.F32.U32 R3, R0 ;  /* 0x0000000000037245 */ /* 0x000fe20000201000 */
[----:B------:R-:W-:Y:S01]  /*7520*/  IMAD.U32 R128, R128, 0x10000, RZ ;  /* 0x0001000080807824 */ /* 0x000fe200078e00ff */
[----:B------:R-:W-:Y:S01]  /*7530*/  BSSY.RECONVERGENT B1, `(.L_x_3443) ;  /* 0x0000050000017945 */ /* 0x000fe20003800200 */
[----:B------:R-:W-:Y:S02]  /*7540*/  @P1 IMAD.U32 R127, R127, 0x10000, RZ ;  /* 0x000100007f7f1824 */ /* 0x000fe400078e00ff */
[----:B------:R-:W-:Y:S01]  /*7550*/  FFMA.FTZ R3, R3, R156, 1.1641532182693481445e-10 ;  /* 0x2f00000003037423 */ /* 0x000fe2000001009c */
[----:B------:R-:W-:-:S04]  /*7560*/  FMUL.FTZ R128, R128, R131 ;  /* 0x0000008380807220 */ /* 0x000fc80000410000 */
[----:B------:R-:W-:-:S04]  /*7570*/  FSETP.GTU.FTZ.AND P4, PT, R3, R130, PT ;  /* 0x000000820300720b */ /* 0x000fc80003f9c000 */
[----:B------:R-:W-:Y:S02]  /*7580*/  FSEL R113, R128, RZ, !P4 ;  /* 0x000000ff80717208 */ /* 0x000fe40006000000 */
[----:B------:R-:W-:Y:S02]  /*7590*/  SEL R3, RZ, 0x1, P4 ;  /* 0x00000001ff037807 */ /* 0x000fe40002000000 */
[----:B------:R-:W-:Y:S01]  /*75a0*/  ISETP.NE.AND P4, PT, R112, 0x1, PT ;  /* 0x000000017000780c */ /* 0x000fe20003f85270 */
[----:B------:R-:W-:Y:S01]  /*75b0*/  FADD.FTZ R0, R114, R113 ;  /* 0x0000007172007221 */ /* 0x000fe20000010000 */
[----:B------:R-:W-:-:S03]  /*75c0*/  MOV R114, 0x2 ;  /* 0x0000000200727802 */ /* 0x000fc60000000f00 */
[--C-:B------:R-:W-:Y:S01]  /*75d0*/  @P1 FADD.FTZ R127, R127, R0.reuse ;  /* 0x000000007f7f1221 */ /* 0x100fe20000010000 */
        /* <DEDUP_REMOVED lines=12> */
.L_x_3445:
        /* <DEDUP_REMOVED lines=13> */
.L_x_3447:
[----:B------:R-:W-:Y:S05]  /*7770*/  BSYNC.RECONVERGENT B2 ;  /* 0x0000000000027941 */ /* 0x000fea0003800200 */
.L_x_3446:
[----:B------:R-:W-:Y:S01]  /*7780*/  IMAD.WIDE.U32 R162, R153, -0x326172a9, RZ ;  /* 0xcd9e8d5799a27825 */ /* 0x000fe200078e00ff */
[----:B------:R-:W-:-:S03]  /*7790*/  LOP3.LUT R112, R9, UR7, R149, 0x96, !PT ;  /* 0x0000000709707c12 */ /* 0x000fc6000f8e9695 */
[----:B------:R-:W-:Y:S02]  /*77a0*/  HFMA2 R114, -RZ, RZ, 0, 0 ;  /* 0x00000000ff727431 */ /* 0x000fe400000001ff */
        /* <DEDUP_REMOVED lines=39> */
[----:B------:R-:W-:-:S07]  /*7a20*/  IMAD.MOV.U32 R158, RZ, RZ, R128 ;  /* 0x000000ffff9e7224 */ /* 0x000fce00078e0080 */
.L_x_3444:
[----:B------:R-:W-:Y:S05]  /*7a30*/  BSYNC.RECONVERGENT B1 ;  /* 0x0000000000017941 */ /* 0x000fea0003800200 */
.L_x_3443:
        /* <DEDUP_REMOVED lines=21> */
.L_x_3450:
        /* <DEDUP_REMOVED lines=13> */
.L_x_3452:
[----:B------:R-:W-:Y:S05]  /*7c60*/  BSYNC.RECONVERGENT B2 ;  /* 0x0000000000027941 */ /* 0x000fea0003800200 */
.L_x_3451:
        /* <DEDUP_REMOVED lines=43> */
.L_x_3449:
[----:B------:R-:W-:Y:S05]  /*7f20*/  BSYNC.RECONVERGENT B1 ;  /* 0x0000000000017941 */ /* 0x000fea0003800200 */
.L_x_3448:
        /* <DEDUP_REMOVED lines=25> */
.L_x_3455:
        /* <DEDUP_REMOVED lines=13> */
.L_x_3457:
[----:B------:R-:W-:Y:S05]  /*8190*/  BSYNC.RECONVERGENT B2 ;  /* 0x0000000000027941 */ /* 0x000fea0003800200 */
.L_x_3456:
        /* <DEDUP_REMOVED lines=43> */
.L_x_3454:
[----:B------:R-:W-:Y:S05]  /*8450*/  BSYNC.RECONVERGENT B1 ;  /* 0x0000000000017941 */ /* 0x000fea0003800200 */
.L_x_3453:
        /* <DEDUP_REMOVED lines=20> */
.L_x_3460:
        /* <DEDUP_REMOVED lines=15> */
.L_x_3462:
[----:B------:R-:W-:Y:S05]  /*8690*/  BSYNC.RECONVERGENT B2 ;  /* 0x0000000000027941 */ /* 0x000fea0003800200 */
.L_x_3461:
[----:B------:R-:W-:Y:S01]  /*86a0*/  IMAD.WIDE.U32 R114, R153, -0x326172a9, RZ ;  /* 0xcd9e8d5799727825 */ /* 0x000fe200078e00ff */
[----:B------:R-:W-:-:S03]  /*86b0*/  LOP3.LUT R148, R9, UR7, R113, 0x96, !PT ;  /* 0x0000000709947c12 */ /* 0x000fc6000f8e9671 */
        /* <DEDUP_REMOVED lines=41> */
.L_x_3459:
[----:B------:R-:W-:Y:S05]  /*8950*/  BSYNC.RECONVERGENT B1 ;  /* 0x0000000000017941 */ /* 0x000fea0003800200 */
.L_x_3458:
[----:B------:R-:W-:Y:S01]  /*8960*/  I2FP.F32.U32 R113, R112 ;  /* 0x0000007000717245 */ /* 0x000fe20000201000 */
[----:B------:R-:W-:Y:S01]  /*8970*/  IMAD.U32 R0, R117, 0x10000, RZ ;  /* 0x0001000075007824 */ /* 0x000fe200078e00ff */
[----:B------:R-:W-:-:S03]  /*8980*/  PRMT R114, R166, 0x5410, R167 ;  /* 0x00005410a6727816 */ /* 0x000fc600000000a7 */
[----:B------:R-:W-:Y:S01]  /*8990*/  FFMA.FTZ R113, R113, R156, 1.1641532182693481445e-10 ;  /* 0x2f00000071717423 */ /* 0x000fe2000001009c */
[----:B------:R-:W-:-:S04]  /*89a0*/  FMUL.FTZ R0, R0, R131 ;  /* 0x0000008300007220 */ /* 0x000fc80000410000 */
[----:B------:R-:W-:Y:S01]  /*89b0*/  FSETP.GTU.FTZ.AND P6, PT, R113, R130, PT ;  /* 0x000000827100720b */ /* 0x000fe20003fdc000 */
[----:B------:R-:W-:-:S03]  /*89c0*/  @P1 IMAD.U32 R113, R116, 0x10000, RZ ;  /* 0x0001000074711824 */ /* 0x000fc600078e00ff */
[----:B------:R-:W-:Y:S02]  /*89d0*/  FSEL R112, R0, RZ, !P6 ;  /* 0x000000ff00707208 */ /* 0x000fe40007000000 */
[----:B------:R-:W-:-:S03]  /*89e0*/  SEL R0, RZ, 0x1, P6 ;  /* 0x00000001ff007807 */ /* 0x000fc60003000000 */
[----:B------:R-:W-:-:S04]  /*89f0*/  FADD.FTZ R112, R129, R112 ;  /* 0x0000007081707221 */ /* 0x000fc80000010000 */
[--C-:B------:R-:W-:Y:S01]  /*8a00*/  @P1 FADD.FTZ R129, R113, R112.reuse ;  /* 0x0000007071811221 */ /* 0x100fe20000010000 */
[----:B------:R-:W-:Y:S01]  /*8a10*/  @!P1 IMAD.MOV.U32 R129, RZ, RZ, R112 ;  /* 0x000000ffff819224 */ /* 0x000fe200078e0070 */
[----:B------:R-:W-:Y:S02]  /*8a20*/  PRMT R113, R160, 0x5410, R161 ;  /* 0x00005410a0717816 */ /* 0x000fe400000000a1 */
[----:B------:R-:W-:Y:S02]  /*8a30*/  PRMT R112, R157, 0x5410, R159 ;  /* 0x000054109d707816 */ /* 0x000fe4000000009f */
[----:B------:R-:W-:-:S04]  /*8a40*/  F2FP.BF16.F32.PACK_AB R115, RZ, R129 ;  /* 0x00000081ff73723e */ /* 0x000fc800000010ff */
[----:B------:R-:W-:-:S07]  /*8a50*/  PRMT R115, R171, 0x5410, R115 ;  /* 0x00005410ab737816 */ /* 0x000fce0000000073 */
.L_x_3382:
[----:B------:R-:W-:Y:S01]  /*8a60*/  SEL R164, RZ, 0x100, !P0 ;  /* 0x00000100ffa47807 */ /* 0x000fe20004000000 */
[----:B------:R-:W0:Y:S01]  /*8a70*/  LDC.64 R116, c[0x0][0x3a8] ;  /* 0x0000ea00ff747b82 */ /* 0x000e220000000a00 */
[----:B------:R-:W-:Y:S02]  /*8a80*/  ISETP.NE.U32.AND P0, PT, R118, RZ, PT ;  /* 0x000000ff7600720c */ /* 0x000fe40003f05070 */
[----:B------:R-:W-:Y:S02]  /*8a90*/  SEL R165, RZ, 0x1000000, !P5 ;  /* 0x01000000ffa57807 */ /* 0x000fe40006800000 */
[----:B------:R-:W-:Y:S02]  /*8aa0*/  ISETP.NE.AND.EX P0, PT, R119, RZ, PT, P0 ;  /* 0x000000ff7700720c */ /* 0x000fe40003f05300 */
[----:B------:R-:W-:Y:S01]  /*8ab0*/  SEL R163, RZ, 0x10000, !P4 ;  /* 0x00010000ffa37807 */ /* 0x000fe20006000000 */
[----:B------:R-:W1:Y:S01]  /*8ac0*/  LDC.64 R118, c[0x0][0x3b0] ;  /* 0x0000ec00ff767b82 */ /* 0x000e620000000a00 */
[----:B------:R-:W-:-:S02]  /*8ad0*/  ISETP.NE.AND P5, PT, R168, RZ, PT ;  /* 0x000000ffa800720c */ /* 0x000fc40003fa5270 */
[----:B------:R-:W-:Y:S02]  /*8ae0*/  ISETP.NE.AND P4, PT, R170, RZ, PT ;  /* 0x000000ffaa00720c */ /* 0x000fe40003f85270 */
[----:B------:R-:W-:Y:S02]  /*8af0*/  SEL R157, RZ, 0x1000000, !P2 ;  /* 0x01000000ff9d7807 */ /* 0x000fe40005000000 */
[----:B------:R-:W-:Y:S02]  /*8b00*/  SEL R162, RZ, 0x10000, !P4 ;  /* 0x00010000ffa27807 */ /* 0x000fe40006000000 */
[----:B------:R-:W-:Y:S01]  /*8b10*/  SEL R159, RZ, 0x100, !P5 ;  /* 0x00000100ff9f7807 */ /* 0x000fe20006800000 */
[----:B------:R-:W2:Y:S01]  /*8b20*/  @P0 LDC.64 R160, c[0x0][0x398] ;  /* 0x0000e600ffa00b82 */ /* 0x000ea20000000a00 */
[----:B------:R-:W-:Y:S02]  /*8b30*/  ISETP.NE.AND P6, PT, R169, RZ, PT ;  /* 0x000000ffa900720c */ /* 0x000fe40003fc5270 */
[----:B------:R-:W-:-:S02]  /*8b40*/  LOP3.LUT R164, R164, R165, R163, 0xfe, !PT ;  /* 0x000000a5a4a47212 */ /* 0x000fc400078efea3 */
[----:B------:R-:W-:Y:S02]  /*8b50*/  SEL R163, RZ, 0x1, !P3 ;  /* 0x00000001ffa37807 */ /* 0x000fe40005800000 */
[----:B------:R-:W-:Y:S01]  /*8b60*/  LOP3.LUT R159, R159, R157, R162, 0xfe, !PT ;  /* 0x0000009d9f9f7212 */ /* 0x000fe200078efea2 */
[----:B------:R-:W3:Y:S01]  /*8b70*/  @P1 LDC.64 R168, c[0x0][0x3a0] ;  /* 0x0000e800ffa81b82 */ /* 0x000ee20000000a00 */
[----:B------:R-:W-:Y:S02]  /*8b80*/  SEL R162, RZ, 0x1, !P6 ;  /* 0x00000001ffa27807 */ /* 0x000fe40007000000 */
[----:B------:R-:W-:Y:S01]  /*8b90*/  LOP3.LUT R163, R164, R163, RZ, 0xfc, !PT ;  /* 0x000000a3a4a37212 */ /* 0x000fe200078efcff */
[----:B0-----:R-:W-:Y:S01]  /*8ba0*/  IMAD.WIDE.U32 R164, R155, 0x10, R116 ;  /* 0x000000109ba47825 */ /* 0x001fe200078e0074 */
[----:B------:R-:W-:Y:S02]  /*8bb0*/  LOP3.LUT R162, R159, R162, RZ, 0xfc, !PT ;  /* 0x000000a29fa27212 */ /* 0x000fe400078efcff */
[C---:B------:R-:W-:Y:S01]  /*8bc0*/  IADD3 R157, PT, PT, R155.reuse, 0x20, RZ ;  /* 0x000000209b9d7810 */ /* 0x040fe20007ffe0ff */
[----:B-1----:R-:W-:Y:S01]  /*8bd0*/  IMAD.WIDE.U32 R166, R155, 0x8, R118 ;  /* 0x000000089ba67825 */ /* 0x002fe200078e0076 */
[----:B------:R0:W-:Y:S04]  /*8be0*/  STG.E.128 desc[UR8][R164.64], R112 ;  /* 0x00000070a4007986 */ /* 0x0001e8000c101d08 */
[----:B------:R0:W-:Y:S01]  /*8bf0*/  STG.E.64 desc[UR8][R166.64], R162 ;  /* 0x000000a2a6007986 */ /* 0x0001e2000c101b08 */
[----:B---3--:R-:W-:Y:S01]  /*8c00*/  @P1 IMAD.WIDE.U32 R168, R157, 0x10, R168 ;  /* 0x000000109da81825 */ /* 0x008fe200078e00a8 */
[----:B0-2---:R-:W-:Y:S06]  /*8c10*/  @!P0 BRA `(.L_x_3463) ;  /* 0x0000000000508947 */ /* 0x005fec0003800000 */
[----:B------:R-:W-:Y:S01]  /*8c20*/  IMAD.U32 R115, R2, 0x10000, RZ ;  /* 0x0001000002737824 */ /* 0x000fe200078e00ff */
[----:B------:R-:W0:Y:S01]  /*8c30*/  LDC.64 R112, c[0x0][0x3b8] ;  /* 0x0000ee00ff707b82 */ /* 0x000e220000000a00 */
[----:B------:R-:W-:Y:S02]  /*8c40*/  LOP3.LUT R114, R0, 0xffff, RZ, 0xc0, !PT ;  /* 0x0000ffff00727812 */ /* 0x000fe400078ec0ff */
[----:B------:R-:W-:Y:S02]  /*8c50*/  LOP3.LUT R162, R6, 0xff, RZ, 0xc0, !PT ;  /* 0x000000ff06a27812 */ /* 0x000fe400078ec0ff */
[----:B------:R-:W-:Y:S02]  /*8c60*/  LOP3.LUT R159, R115, 0xff0000, RZ, 0xc0, !PT ;  /* 0x00ff0000739f7812 */ /* 0x000fe400078ec0ff */
[----:B------:R-:W-:Y:S01]  /*8c70*/  PRMT R115, R3, 0x7104, RZ ;  /* 0x0000710403737816 */ /* 0x000fe200000000ff */
[----:B------:R-:W-:Y:S01]  /*8c80*/  IMAD.WIDE.U32 R162, R162, 0x10000, RZ ;  /* 0x00010000a2a27825 */ /* 0x000fe200078e00ff */
[----:B------:R-:W-:-:S02]  /*8c90*/  PRMT R166, R159, 0x4210, R114 ;  /* 0x000042109fa67816 */ /* 0x000fc40000000072 */
[----:B------:R-:W-:Y:S02]  /*8ca0*/  LOP3.LUT R114, R5, 0xff, RZ, 0xc0, !PT ;  /* 0x000000ff05727812 */ /* 0x000fe400078ec0ff */
        /* <DEDUP_REMOVED lines=11> */
.L_x_3463:
[C---:B0-----:R-:W-:Y:S01]  /*8d60*/  IMAD.WIDE.U32 R112, R157.reuse, 0x10, R120 ;  /* 0x000000109d707825 */ /* 0x041fe200078e0078 */
[----:B------:R-:W2:Y:S03]  /*8d70*/  @P1 LDG.E.128 R108, desc[UR8][R168.64] ;  /* 0x00000008a86c1981 */ /* 0x000ea6000c1e1d00 */
[----:B------:R-:W-:Y:S02]  /*8d80*/  @P0 IMAD.WIDE.U32 R160, R157, 0x10, R160 ;  /* 0x000000109da00825 */ /* 0x000fe400078e00a0 */
[----:B------:R-:W5:Y:S04]  /*8d90*/  LDG.E.128 R112, desc[UR8][R112.64] ;  /* 0x0000000870707981 */ /* 0x000f68000c1e1d00 */
[----:B------:R0:W5:Y:S01]  /*8da0*/  @P0 LDG.E.128 R104, desc[UR8][R160.64] ;  /* 0x00000008a0680981 */ /* 0x000162000c1e1d00 */
[----:B--2---:R-:W-:-:S02]  /*8db0*/  PRMT R167, R111, 0x7632, R167 ;  /* 0x000076326fa77816 */ /* 0x004fc400000000a7 */
[----:B------:R-:W-:Y:S02]  /*8dc0*/  PRMT R165, R110, 0x7632, R165 ;  /* 0x000076326ea57816 */ /* 0x000fe400000000a5 */
[----:B------:R-:W-:Y:S02]  /*8dd0*/  PRMT R163, R109, 0x7632, R163 ;  /* 0x000076326da37816 */ /* 0x000fe400000000a3 */
[----:B------:R-:W-:Y:S01]  /*8de0*/  PRMT R162, R108, 0x7632, R162 ;  /* 0x000076326ca27816 */ /* 0x000fe200000000a2 */
[----:B0-----:R-:W-:Y:S06]  /*8df0*/  @!P0 BRA `(.L_x_3464) ;  /* 0x0000005000788947 */ /* 0x001fec0003800000 */
[----:B------:R-:W-:Y:S01]  /*8e00*/  ISETP.NE.AND P2, PT, R172, 0x1, PT ;  /* 0x00000001ac00780c */ /* 0x000fe20003f45270 */
[----:B------:R-:W-:Y:S01]  /*8e10*/  BSSY.RECONVERGENT B1, `(.L_x_3465) ;  /* 0x000004b000017945 */ /* 0x000fe20003800200 */
[----:B-----5:R-:W-:Y:S01]  /*8e20*/  PRMT R177, R107, 0x7632, R177 ;  /* 0x000076326bb17816 */ /* 0x020fe200000000b1 */
[----:B------:R-:W-:Y:S01]  /*8e30*/  IMAD.MOV.U32 R6, RZ, RZ, 0x2 ;  /* 0x00000002ff067424 */ /* 0x000fe200078e00ff */
[----:B------:R-:W-:Y:S01]  /*8e40*/  PRMT R166, R106, 0x7632, R166 ;  /* 0x000076326aa67816 */ /* 0x000fe200000000a6 */
[----:B------:R-:W-:Y:S01]  /*8e50*/  IMAD.MOV.U32 R2, RZ, RZ, R10 ;  /* 0x000000ffff027224 */ /* 0x000fe200078e000a */
[----:B------:R-:W-:Y:S02]  /*8e60*/  PRMT R0, R105, 0x7632, R0 ;  /* 0x0000763269007816 */ /* 0x000fe40000000000 */
[----:B------:R-:W-:Y:S02]  /*8e70*/  PRMT R4, R104, 0x7632, R4 ;  /* 0x0000763268047816 */ /* 0x000fe40000000004 */
[----:B------:R-:W-:-:S03]  /*8e80*/  MOV R168, R158 ;  /* 0x0000009e00a87202 */ /* 0x000fc60000000f00 */
        /* <DEDUP_REMOVED lines=11> */
.L_x_3467:
        /* <DEDUP_REMOVED lines=13> */
.L_x_3469:
[----:B------:R-:W-:Y:S05]  /*9010*/  BSYNC.RECONVERGENT B2 ;  /* 0x0000000000027941 */ /* 0x000fea0003800200 */
.L_x_3468:
        /* <DEDUP_REMOVED lines=42> */
.L_x_3466:
[----:B------:R-:W-:Y:S05]  /*92c0*/  BSYNC.RECONVERGENT B1 ;  /* 0x0000000000017941 */ /* 0x000fea0003800200 */
.L_x_3465:
        /* <DEDUP_REMOVED lines=22> */
.L_x_3472:
        /* <DEDUP_REMOVED lines=13> */
.L_x_3474:
[----:B------:R-:W-:Y:S05]  /*9500*/  BSYNC.RECONVERGENT B2 ;  /* 0x0000000000027941 */ /* 0x000fea0003800200 */
.L_x_3473:
        /* <DEDUP_REMOVED lines=43> */
.L_x_3471:
[----:B------:R-:W-:Y:S05]  /*97c0*/  BSYNC.RECONVERGENT B1 ;  /* 0x0000000000017941 */ /* 0x000fea0003800200 */
.L_x_3470:
[----:B------:R-:W-:Y:S01]  /*97d0*/  I2FP.F32.U32 R3, R3 ;  /* 0x0000000300037245 */ /* 0x000fe20000201000 */
[----:B------:R-:W-:Y:S01]  /*97e0*/  IMAD.U32 R2, R104, 0x10000, RZ ;  /* 0x0001000068027824 */ /* 0x000fe200078e00ff */
[----:B------:R-:W-:Y:S01]  /*97f0*/  ISETP.NE.AND P3, PT, R7, 0x1, PT ;  /* 0x000000010700780c */ /* 0x000fe20003f65270 */
[----:B------:R-:W-:Y:S02]  /*9800*/  BSSY.RECONVERGENT B1, `(.L_x_3475) ;  /* 0x000004f000017945 */ /* 0x000fe40003800200 */
[----:B------:R-:W-:Y:S01]  /*9810*/  FFMA.FTZ R3, R3, R156, 1.1641532182693481445e-10 ;  /* 0x2f00000003037423 */ /* 0x000fe2000001009c */
[----:B------:R-:W-:-:S04]  /*9820*/  FMUL.FTZ R2, R2, R131 ;  /* 0x0000008302027220 */ /* 0x000fc80000410000 */
[----:B------:R-:W-:Y:S02]  /*9830*/  FSETP.GTU.FTZ.AND P2, PT, R3, R130, PT ;  /* 0x000000820300720b */ /* 0x000fe40003f5c000 */
[----:B------:R-:W-:Y:S02]  /*9840*/  @P1 SHF.L.U32 R3, R108, 0x10, RZ ;  /* 0x000000106c031819 */ /* 0x000fe400000006ff */
[----:B------:R-:W-:Y:S02]  /*9850*/  FSEL R2, R2, RZ, !P2 ;  /* 0x000000ff02027208 */ /* 0x000fe40005000000 */
[----:B------:R-:W-:-:S03]  /*9860*/  SEL R8, RZ, 0x1, P2 ;  /* 0x00000001ff087807 */ /* 0x000fc60001000000 */
[----:B------:R-:W-:Y:S01]  /*9870*/  FADD.FTZ R2, R5, R2 ;  /* 0x0000000205027221 */ /* 0x000fe20000010000 */
[----:B------:R-:W-:-:S03]  /*9880*/  IMAD.MOV.U32 R5, RZ, RZ, 0x2 ;  /* 0x00000002ff057424 */ /* 0x000fc600078e00ff */
        /* <DEDUP_REMOVED lines=13> */
.L_x_3477:
        /* <DEDUP_REMOVED lines=13> */
.L_x_3479:
[----:B------:R-:W-:Y:S05]  /*9a30*/  BSYNC.RECONVERGENT B2 ;  /* 0x0000000000027941 */ /* 0x000fea0003800200 */
.L_x_3478:
        /* <DEDUP_REMOVED lines=43> */
.L_x_3476:
[----:B------:R-:W-:Y:S05]  /*9cf0*/  BSYNC.RECONVERGENT B1 ;  /* 0x0000000000017941 */ /* 0x000fea0003800200 */
.L_x_3475:
        /* <DEDUP_REMOVED lines=21> */
.L_x_3482:
        /* <DEDUP_REMOVED lines=13> */
.L_x_3484:
[----:B------:R-:W-:Y:S05]  /*9f20*/  BSYNC.RECONVERGENT B2 ;  /* 0x0000000000027941 */ /* 0x000fea0003800200 */
.L_x_3483:
        /* <DEDUP_REMOVED lines=43> */
.L_x_3481:
[----:B------:R-:W-:Y:S05]  /*a1e0*/  BSYNC.RECONVERGENT B1 ;  /* 0x0000000000017941 */ /* 0x000fea0003800200 */
.L_x_3480:
[----:B------:R-:W-:Y:S01]  /*a1f0*/  I2FP.F32.U32 R3, R2 ;  /* 0x0000000200037245 */ /* 0x000fe20000201000 */
[----:B------:R-:W-:Y:S01]  /*a200*/  IMAD.U32 R4, R4, 0x10000, RZ ;  /* 0x0001000004047824 */ /* 0x000fe200078e00ff */
[----:B------:R-:W-:Y:S01]  /*a210*/  ISETP.NE.AND P3, PT, R6, 0x1, PT ;  /* 0x000000010600780c */ /* 0x000fe20003f65270 */
[----:B------:R-:W-:Y:S02]  /*a220*/  BSSY.RECONVERGENT B1, `(.L_x_3485) ;  /* 0x000004f000017945 */ /* 0x000fe40003800200 */
[----:B------:R-:W-:Y:S01]  /*a230*/  FFMA.FTZ R3, R3, R156, 1.1641532182693481445e-10 ;  /* 0x2f00000003037423 */ /* 0x000fe2000001009c */
[----:B------:R-:W-:-:S04]  /*a240*/  FMUL.FTZ R4, R4, R131 ;  /* 0x0000008304047220 */ /* 0x000fc80000410000 */
[----:B------:R-:W-:Y:S01]  /*a250*/  FSETP.GTU.FTZ.AND P2, PT, R3, R130, PT ;  /* 0x000000820300720b */ /* 0x000fe20003f5c000 */
[----:B------:R-:W-:-:S03]  /*a260*/  @P1 IMAD.U32 R3, R162, 0x10000, RZ ;  /* 0x00010000a2031824 */ /* 0x000fc600078e00ff */
[----:B------:R-:W-:Y:S02]  /*a270*/  FSEL R5, R4, RZ, !P2 ;  /* 0x000000ff04057208 */ /* 0x000fe40005000000 */
[----:B------:R-:W-:Y:S02]  /*a280*/  SEL R7, RZ, 0x1, P2 ;  /* 0x00000001ff077807 */ /* 0x000fe40001000000 */
        /* <DEDUP_REMOVED lines=15> */
.L_x_3487:
        /* <DEDUP_REMOVED lines=13> */
.L_x_3489:
[----:B------:R-:W-:Y:S05]  /*a450*/  BSYNC.RECONVERGENT B2 ;  /* 0x0000000000027941 */ /* 0x000fea0003800200 */
.L_x_3488:
        /* <DEDUP_REMOVED lines=43> */
.L_x_3486:
[----:B------:R-:W-:Y:S05]  /*a710*/  BSYNC.RECONVERGENT B1 ;  /* 0x0000000000017941 */ /* 0x000fea0003800200 */
.L_x_3485:
        /* <DEDUP_REMOVED lines=22> */
.L_x_3492:
        /* <DEDUP_REMOVED lines=13> */
.L_x_3494:
[----:B------:R-:W-:Y:S05]  /*a950*/  BSYNC.RECONVERGENT B2 ;  /* 0x0000000000027941 */ /* 0x000fea0003800200 */
.L_x_3493:
        /* <DEDUP_REMOVED lines=43> */
.L_x_3491:
[----:B------:R-:W-:Y:S05]  /*ac10*/  BSYNC.RECONVERGENT B1 ;  /* 0x0000000000017941 */ /* 0x000fea0003800200 */
.L_x_3490:
        /* <DEDUP_REMOVED lines=10> */
[----:B------:R-:W-:Y:S01]  /*acc0*/  SEL R6, RZ, 0x1, P2 ;  /* 0x00000001ff067807 */ /* 0x000fe20001000000 */
[----:B------:R-:W-:Y:S02]  /*acd0*/  IMAD.MOV.U32 R3, RZ, RZ, R10 ;  /* 0x000000ffff037224 */ /* 0x000fe400078e000a */
[--C-:B------:R-:W-:Y:S01]  /*ace0*/  @P1 FADD.FTZ R160, R5, R2.reuse ;  /* 0x0000000205a01221 */ /* 0x100fe20000010000 */
[----:B------:R-:W-:Y:S02]  /*acf0*/  @!P1 IMAD.MOV.U32 R160, RZ, RZ, R2 ;  /* 0x000000ffffa09224 */ /* 0x000fe400078e0002 */
[----:B------:R-:W-:-:S03]  /*ad00*/  IMAD.MOV.U32 R2, RZ, RZ, 0x2 ;  /* 0x00000002ff027424 */ /* 0x000fc600078e00ff */
        /* <DEDUP_REMOVED lines=10> */
.L_x_3497:
        /* <DEDUP_REMOVED lines=13> */
.L_x_3499:
[----:B------:R-:W-:Y:S05]  /*ae80*/  BSYNC.RECONVERGENT B2 ;  /* 0x0000000000027941 */ /* 0x000fea0003800200 */
.L_x_3498:
        /* <DEDUP_REMOVED lines=43> */
.L_x_3496:
[----:B------:R-:W-:Y:S05]  /*b140*/  BSYNC.RECONVERGENT B1 ;  /* 0x0000000000017941 */ /* 0x000fea0003800200 */
.L_x_3495:
        /* <DEDUP_REMOVED lines=10> */
[----:B------:R-:W-:-:S04]  /*b1f0*/  PLOP3.LUT P3, PT, P3, PT, PT, 0x8, 0x80 ;  /* 0x000000000080781c */ /* 0x000fc80001f6e170 */
        /* <DEDUP_REMOVED lines=10> */
.L_x_3502:
        /* <DEDUP_REMOVED lines=13> */
.L_x_3504:
[----:B------:R-:W-:Y:S05]  /*b370*/  BSYNC.RECONVERGENT B2 ;  /* 0x0000000000027941 */ /* 0x000fea0003800200 */
.L_x_3503:
        /* <DEDUP_REMOVED lines=43> */
.L_x_3501:
[----:B------:R-:W-:Y:S05]  /*b630*/  BSYNC.RECONVERGENT B1 ;  /* 0x0000000000017941 */ /* 0x000fea0003800200 */
.L_x_3500:
[----:B------:R-:W-:Y:S01]  /*b640*/  I2FP.F32.U32 R3, R3 ;  /* 0x0000000300037245 */ /* 0x000fe20000201000 */
[----:B------:R-:W-:Y:S01]  /*b650*/  IMAD.U32 R0, R0, 0x10000, RZ ;  /* 0x0001000000007824 */ /* 0x000fe200078e00ff */
[----:B------:R-:W-:Y:S01]  /*b660*/  BSSY.RECONVERGENT B1, `(.L_x_3505) ;  /* 0x0000050000017945 */ /* 0x000fe20003800200 */
[----:B------:R-:W-:Y:S01]  /*b670*/  @P1 IMAD.U32 R163, R163, 0x10000, RZ ;  /* 0x00010000a3a31824 */ /* 0x000fe200078e00ff */
        /* <DEDUP_REMOVED lines=9> */
[----:B------:R-:W-:Y:S01]  /*b710*/  @P1 FADD.FTZ R164, R0, R163 ;  /* 0x000000a300a41221 */ /* 0x000fe20000010000 */
        /* <DEDUP_REMOVED lines=11> */
.L_x_3507:
        /* <DEDUP_REMOVED lines=13> */
.L_x_3509:
[----:B------:R-:W-:Y:S05]  /*b8a0*/  BSYNC.RECONVERGENT B2 ;  /* 0x0000000000027941 */ /* 0x000fea0003800200 */
.L_x_3508:
        /* <DEDUP_REMOVED lines=43> */
.L_x_3506:
[----:B------:R-:W-:Y:S05]  /*bb60*/  BSYNC.RECONVERGENT B1 ;  /* 0x0000000000017941 */ /* 0x000fea0003800200 */
.L_x_3505:
        /* <DEDUP_REMOVED lines=21> */
.L_x_3512:
        /* <DEDUP_REMOVED lines=13> */
.L_x_3514:
[----:B------:R-:W-:Y:S05]  /*bd90*/  BSYNC.RECONVERGENT B2 ;  /* 0x0000000000027941 */ /* 0x000fea0003800200 */
.L_x_3513:
        /* <DEDUP_REMOVED lines=43> */
.L_x_3511:
[----:B------:R-:W-:Y:S05]  /*c050*/  BSYNC.RECONVERGENT B1 ;  /* 0x0000000000017941 */ /* 0x000fea0003800200 */
.L_x_3510:
[----:B------:R-:W-:Y:S01]  /*c060*/  I2FP.F32.U32 R3, R3 ;  /* 0x0000000300037245 */ /* 0x000fe20000201000 */
[----:B------:R-:W-:Y:S01]  /*c070*/  IMAD.U32 R2, R106, 0x10000, RZ ;  /* 0x000100006a027824 */ /* 0x000fe200078e00ff */
[----:B------:R-:W-:Y:S03]  /*c080*/  BSSY.RECONVERGENT B1, `(.L_x_3515) ;  /* 0x0000050000017945 */ /* 0x000fe60003800200 */
[----:B------:R-:W-:Y:S01]  /*c090*/  FFMA.FTZ R3, R3, R156, 1.1641532182693481445e-10 ;  /* 0x2f00000003037423 */ /* 0x000fe2000001009c */
[----:B------:R-:W-:-:S04]  /*c0a0*/  FMUL.FTZ R2, R2, R131 ;  /* 0x0000008302027220 */ /* 0x000fc80000410000 */
[----:B------:R-:W-:Y:S02]  /*c0b0*/  FSETP.GTU.FTZ.AND P3, PT, R3, R130, PT ;  /* 0x000000820300720b */ /* 0x000fe40003f7c000 */
[----:B------:R-:W-:Y:S02]  /*c0c0*/  @P1 SHF.L.U32 R3, R110, 0x10, RZ ;  /* 0x000000106e031819 */ /* 0x000fe400000006ff */
[----:B------:R-:W-:Y:S02]  /*c0d0*/  FSEL R2, R2, RZ, !P3 ;  /* 0x000000ff02027208 */ /* 0x000fe40005800000 */
[----:B------:R-:W-:Y:S02]  /*c0e0*/  SEL R4, RZ, 0x1, P3 ;  /* 0x00000001ff047807 */ /* 0x000fe40001800000 */
[----:B------:R-:W-:Y:S01]  /*c0f0*/  ISETP.NE.AND P3, PT, R113, 0x1, PT ;  /* 0x000000017100780c */ /* 0x000fe20003f65270 */
[----:B------:R-:W-:-:S04]  /*c100*/  FADD.FTZ R2, R163, R2 ;  /* 0x00000002a3027221 */ /* 0x000fc80000010000 */
[--C-:B------:R-:W-:Y:S01]  /*c110*/  @P1 FADD.FTZ R163, R3, R2.reuse ;  /* 0x0000000203a31221 */ /* 0x100fe20000010000 */
[----:B------:R-:W-:Y:S02]  /*c120*/  @!P1 IMAD.MOV.U32 R163, RZ, RZ, R2 ;  /* 0x000000ffffa39224 */ /* 0x000fe400078e0002 */
[----:B------:R-:W-:Y:S02]  /*c130*/  IMAD.MOV.U32 R2, RZ, RZ, 0x2 ;  /* 0x00000002ff027424 */ /* 0x000fe400078e00ff */
[----:B------:R-:W-:Y:S01]  /*c140*/  IMAD.MOV.U32 R3, RZ, RZ, R10 ;  /* 0x000000ffff037224 */ /* 0x000fe200078e000a */
        /* <DEDUP_REMOVED lines=10> */
.L_x_3517:
        /* <DEDUP_REMOVED lines=13> */
.L_x_3519:
[----:B------:R-:W-:Y:S05]  /*c2c0*/  BSYNC.RECONVERGENT B2 ;  /* 0x0000000000027941 */ /* 0x000fea0003800200 */
.L_x_3518:
        /* <DEDUP_REMOVED lines=43> */
.L_x_3516:
[----:B------:R-:W-:Y:S05]  /*c580*/  BSYNC.RECONVERGENT B1 ;  /* 0x0000000000017941 */ /* 0x000fea0003800200 */
.L_x_3515:
        /* <DEDUP_REMOVED lines=20> */
.L_x_3522:
        /* <DEDUP_REMOVED lines=13> */
.L_x_3524:
[----:B------:R-:W-:Y:S05]  /*c7a0*/  BSYNC.RECONVERGENT B2 ;  /* 0x0000000000027941 */ /* 0x000fea0003800200 */
.L_x_3523:
        /* <DEDUP_REMOVED lines=43> */
.L_x_3521:
[----:B------:R-:W-:Y:S05]  /*ca60*/  BSYNC.RECONVERGENT B1 ;  /* 0x0000000000017941 */ /* 0x000fea0003800200 */
.L_x_3520:
        /* <DEDUP_REMOVED lines=25> */
.L_x_3527:
        /* <DEDUP_REMOVED lines=13> */
.L_x_3529:
[----:B------:R-:W-:Y:S05]  /*ccd0*/  BSYNC.RECONVERGENT B2 ;  /* 0x0000000000027941 */ /* 0x000fea0003800200 */
.L_x_3528:
        /* <DEDUP_REMOVED lines=43> */
.L_x_3526:
[----:B------:R-:W-:Y:S05]  /*cf90*/  BSYNC.RECONVERGENT B1 ;  /* 0x0000000000017941 */ /* 0x000fea0003800200 */
.L_x_3525:
        /* <DEDUP_REMOVED lines=21> */
.L_x_3532:
        /* <DEDUP_REMOVED lines=13> */
.L_x_3534:
[----:B------:R-:W-:Y:S05]  /*d1c0*/  BSYNC.RECONVERGENT B2 ;  /* 0x0000000000027941 */ /* 0x000fea0003800200 */
.L_x_3533:
        /* <DEDUP_REMOVED lines=43> */
.L_x_3531:
[----:B------:R-:W-:Y:S05]  /*d480*/  BSYNC.RECONVERGENT B1 ;  /* 0x0000000000017941 */ /* 0x000fea0003800200 */
.L_x_3530:
        /* <DEDUP_REMOVED lines=25> */
.L_x_3537:
        /* <DEDUP_REMOVED lines=13> */
.L_x_3539:
[----:B------:R-:W-:Y:S05]  /*d6f0*/  BSYNC.RECONVERGENT B2 ;  /* 0x0000000000027941 */ /* 0x000fea0003800200 */
.L_x_3538:
        /* <DEDUP_REMOVED lines=43> */
.L_x_3536:
[----:B------:R-:W-:Y:S05]  /*d9b0*/  BSYNC.RECONVERGENT B1 ;  /* 0x0000000000017941 */ /* 0x000fea0003800200 */
.L_x_3535:
        /* <DEDUP_REMOVED lines=20> */
.L_x_3542:
        /* <DEDUP_REMOVED lines=15> */
.L_x_3544:
[----:B------:R-:W-:Y:S05]  /*dbf0*/  BSYNC.RECONVERGENT B2 ;  /* 0x0000000000027941 */ /* 0x000fea0003800200 */
.L_x_3543:
        /* <DEDUP_REMOVED lines=43> */
.L_x_3541:
[----:B------:R-:W-:Y:S05]  /*deb0*/  BSYNC.RECONVERGENT B1 ;  /* 0x0000000000017941 */ /* 0x000fea0003800200 */
.L_x_3540:
[----:B------:R-:W-:Y:S01]  /*dec0*/  I2FP.F32.U32 R113, R114 ;  /* 0x0000007200717245 */ /* 0x000fe20000201000 */
[----:B------:R-:W-:Y:S02]  /*ded0*/  IMAD.U32 R112, R177, 0x10000, RZ ;  /* 0x00010000b1707824 */ /* 0x000fe400078e00ff */
[----:B------:R-:W-:Y:S02]  /*dee0*/  @P1 IMAD.U32 R114, R167, 0x10000, RZ ;  /* 0x00010000a7721824 */ /* 0x000fe400078e00ff */
[----:B------:R-:W-:Y:S01]  /*def0*/  FFMA.FTZ R113, R113, R156, 1.1641532182693481445e-10 ;  /* 0x2f00000071717423 */ /* 0x000fe2000001009c */
[----:B------:R-:W-:-:S04]  /*df00*/  FMUL.FTZ R112, R112, R131 ;  /* 0x0000008370707220 */ /* 0x000fc80000410000 */
[----:B------:R-:W-:-:S04]  /*df10*/  FSETP.GTU.FTZ.AND P6, PT, R113, R130, PT ;  /* 0x000000827100720b */ /* 0x000fc80003fdc000 */
[----:B------:R-:W-:Y:S02]  /*df20*/  FSEL R113, R112, RZ, !P6 ;  /* 0x000000ff70717208 */ /* 0x000fe40007000000 */
[----:B------:R-:W-:-:S03]  /*df30*/  SEL R112, RZ, 0x1, P6 ;  /* 0x00000001ff707807 */ /* 0x000fc60003000000 */
[----:B------:R-:W-:-:S04]  /*df40*/  FADD.FTZ R113, R180, R113 ;  /* 0x00000071b4717221 */ /* 0x000fc80000010000 */
[----:B------:R-:W-:Y:S01]  /*df50*/  @P1 FADD.FTZ R167, R113, R114 ;  /* 0x0000007271a71221 */ /* 0x000fe20000010000 */
[----:B------:R-:W-:Y:S01]  /*df60*/  @!P1 IMAD.MOV.U32 R167, RZ, RZ, R113 ;  /* 0x000000ffffa79224 */ /* 0x000fe200078e0071 */
[--C-:B------:R-:W-:Y:S02]  /*df70*/  PRMT R113, R176, 0x5410, R0.reuse ;  /* 0x00005410b0717816 */ /* 0x100fe40000000000 */
[----:B------:R-:W-:Y:S02]  /*df80*/  PRMT R0, R112, 0x7610, R0 ;  /* 0x0000761070007816 */ /* 0x000fe40000000000 */
[----:B------:R-:W-:Y:S02]  /*df90*/  F2FP.BF16.F32.PACK_AB R115, RZ, R167 ;  /* 0x000000a7ff73723e */ /* 0x000fe400000010ff */
[----:B------:R-:W-:Y:S02]  /*dfa0*/  PRMT R114, R178, 0x5410, R179 ;  /* 0x00005410b2727816 */ /* 0x000fe400000000b3 */
[----:B------:R-:W-:-:S02]  /*dfb0*/  PRMT R112, R174, 0x5410, R173 ;  /* 0x00005410ae707816 */ /* 0x000fc400000000ad */
[----:B------:R-:W-:Y:S01]  /*dfc0*/  PRMT R115, R175, 0x5410, R115 ;  /* 0x00005410af737816 */ /* 0x000fe20000000073 */
[----:B------:R-:W-:Y:S06]  /*dfd0*/  BRA `(.L_x_3545) ;  /* 0x00000028005c7947 */ /* 0x000fec0003800000 */
.L_x_3464:
[----:B------:R-:W-:Y:S01]  /*dfe0*/  ISETP.NE.AND P2, PT, R172, 0x1, PT ;  /* 0x00000001ac00780c */ /* 0x000fe20003f45270 */
[----:B------:R-:W-:Y:S01]  /*dff0*/  BSSY.RECONVERGENT B1, `(.L_x_3546) ;  /* 0x0000048000017945 */ /* 0x000fe20003800200 */
[----:B------:R-:W-:Y:S01]  /*e000*/  MOV R161, 0x2 ;  /* 0x0000000200a17802 */ /* 0x000fe20000000f00 */
        /* <DEDUP_REMOVED lines=13> */
.L_x_3548:
        /* <DEDUP_REMOVED lines=13> */
.L_x_3550:
[----:B------:R-:W-:Y:S05]  /*e1b0*/  BSYNC.RECONVERGENT B2 ;  /* 0x0000000000027941 */ /* 0x000fea0003800200 */
.L_x_3549:
        /* <DEDUP_REMOVED lines=39> */
[----:B------:R-:W-:Y:S02]  /*e430*/  LOP3.LUT R148, R168, UR29, R173, 0x96, !PT ;  /* 0x0000001da8947c12 */ /* 0x000fe4000f8e96ad */
[----:B------:R-:W-:Y:S01]  /*e440*/  MOV R10, R172 ;  /* 0x000000ac000a7202 */ /* 0x000fe20000000f00 */
[----:B------:R-:W-:Y:S01]  /*e450*/  IMAD.MOV.U32 R168, RZ, RZ, R170 ;  /* 0x000000ffffa87224 */ /* 0x000fe200078e00aa */
[----:B------:R-:W-:-:S07]  /*e460*/  LOP3.LUT R149, R160, UR30, R171, 0x96, !PT ;  /* 0x0000001ea0957c12 */ /* 0x000fce000f8e96ab */
.L_x_3547:
[----:B------:R-:W-:Y:S05]  /*e470*/  BSYNC.RECONVERGENT B1 ;  /* 0x0000000000017941 */ /* 0x000fea0003800200 */
.L_x_3546:
[----:B------:R-:W-:Y:S01]  /*e480*/  I2FP.F32.U32 R159, R159 ;  /* 0x0000009f009f7245 */ /* 0x000fe20000201000 */
[----:B------:R-:W-:Y:S01]  /*e490*/  BSSY.RECONVERGENT B1, `(.L_x_3551) ;  /* 0x0000051000017945 */ /* 0x000fe20003800200 */
[C---:B-----5:R-:W-:Y:S01]  /*e4a0*/  SHF.L.U32 R158, R112.reuse, 0x10, RZ ;  /* 0x00000010709e7819 */ /* 0x060fe200000006ff */
[----:B------:R-:W-:Y:S01]  /*e4b0*/  IMAD.MOV.U32 R164, RZ, RZ, 0x2 ;  /* 0x00000002ffa47424 */ /* 0x000fe200078e00ff */
[----:B------:R-:W-:Y:S01]  /*e4c0*/  ISETP.NE.AND P3, PT, R161, 0x1, PT ;  /* 0x00000001a100780c */ /* 0x000fe20003f65270 */
[----:B------:R-:W-:Y:S01]  /*e4d0*/  FFMA.FTZ R159, R159, R156, 1.1641532182693481445e-10 ;  /* 0x2f0000009f9f7423 */ /* 0x000fe2000001009c */
[----:B------:R-:W-:Y:S01]  /*e4e0*/  PRMT R112, R112, 0x7632, R112 ;  /* 0x0000763270707816 */ /* 0x000fe20000000070 */
[----:B------:R-:W-:Y:S01]  /*e4f0*/  FMUL.FTZ R158, R158, R131 ;  /* 0x000000839e9e7220 */ /* 0x000fe20000410000 */
[----:B------:R-:W-:Y:S02]  /*e500*/  IMAD.MOV.U32 R160, RZ, RZ, R10 ;  /* 0x000000ffffa07224 */ /* 0x000fe400078e000a */
[----:B------:R-:W-:Y:S01]  /*e510*/  FSETP.GTU.FTZ.AND P2, PT, R159, R130, PT ;  /* 0x000000829f00720b */ /* 0x000fe20003f5c000 */
[----:B------:R-:W-:-:S03]  /*e520*/  @P1 IMAD.U32 R159, R108, 0x10000, RZ ;  /* 0x000100006c9f1824 */ /* 0x000fc600078e00ff */
        /* <DEDUP_REMOVED lines=14> */
.L_x_3553:
        /* <DEDUP_REMOVED lines=13> */
.L_x_3555:
[----:B------:R-:W-:Y:S05]  /*e6e0*/  BSYNC.RECONVERGENT B2 ;  /* 0x0000000000027941 */ /* 0x000fea0003800200 */
.L_x_3554:
        /* <DEDUP_REMOVED lines=43> */
.L_x_3552:
[----:B------:R-:W-:Y:S05]  /*e9a0*/  BSYNC.RECONVERGENT B1 ;  /* 0x0000000000017941 */ /* 0x000fea0003800200 */
.L_x_3551:
        /* <DEDUP_REMOVED lines=24> */
.L_x_3558:
        /* <DEDUP_REMOVED lines=13> */
.L_x_3560:
[----:B------:R-:W-:Y:S05]  /*ec00*/  BSYNC.RECONVERGENT B2 ;  /* 0x0000000000027941 */ /* 0x000fea0003800200 */
.L_x_3559:
        /* <DEDUP_REMOVED lines=42> */
[----:B------:R-:W-:-:S07]  /*eeb0*/  MOV R168, R170 ;  /* 0x000000aa00a87202 */ /* 0x000fce0000000f00 */
.L_x_3557:
[----:B------:R-:W-:Y:S05]  /*eec0*/  BSYNC.RECONVERGENT B1 ;  /* 0x0000000000017941 */ /* 0x000fea0003800200 */
.L_x_3556:
        /* <DEDUP_REMOVED lines=10> */
[----:B------:R-:W-:Y:S01]  /*ef70*/  FSEL R160, R112, RZ, !P2 ;  /* 0x000000ff70a07208 */ /* 0x000fe20005000000 */
[----:B------:R-:W-:Y:S01]  /*ef80*/  HFMA2 R112, -RZ, RZ, 0, 1.1920928955078125e-07 ;  /* 0x00000002ff707431 */ /* 0x000fe200000001ff */
        /* <DEDUP_REMOVED lines=13> */
.L_x_3563:
        /* <DEDUP_REMOVED lines=13> */
.L_x_3565:
[----:B------:R-:W-:Y:S05]  /*f130*/  BSYNC.RECONVERGENT B2 ;  /* 0x0000000000027941 */ /* 0x000fea0003800200 */
.L_x_3564:
        /* <DEDUP_REMOVED lines=43> */
.L_x_3562:
[----:B------:R-:W-:Y:S05]  /*f3f0*/  BSYNC.RECONVERGENT B1 ;  /* 0x0000000000017941 */ /* 0x000fea0003800200 */
.L_x_3561:
[----:B------:R-:W-:Y:S01]  /*f400*/  I2FP.F32.U32 R113, R113 ;  /* 0x0000007100717245 */ /* 0x000fe20000201000 */
[----:B------:R-:W-:Y:S01]  /*f410*/  IMAD.U32 R164, R164, 0x10000, RZ ;  /* 0x00010000a4a47824 */ /* 0x000fe200078e00ff */
[----:B------:R-:W-:Y:S01]  /*f420*/  ISETP.NE.AND P2, PT, R112, 0x1, PT ;  /* 0x000000017000780c */ /* 0x000fe20003f45270 */
[----:B------:R-:W-:Y:S01]  /*f430*/  @P1 IMAD.U32 R163, R163, 0x10000, RZ ;  /* 0x00010000a3a31824 */ /* 0x000fe200078e00ff */
[----:B------:R-:W-:Y:S01]  /*f440*/  BSSY.RECONVERGENT B1, `(.L_x_3566) ;  /* 0x000004d000017945 */ /* 0x000fe20003800200 */
[----:B------:R-:W-:Y:S01]  /*f450*/  FFMA.FTZ R113, R113, R156, 1.1641532182693481445e-10 ;  /* 0x2f00000071717423 */ /* 0x000fe2000001009c */
[----:B------:R-:W-:Y:S01]  /*f460*/  FMUL.FTZ R164, R164, R131 ;  /* 0x00000083a4a47220 */ /* 0x000fe20000410000 */
[----:B------:R-:W-:-:S03]  /*f470*/  IMAD.MOV.U32 R170, RZ, RZ, 0x2 ;  /* 0x00000002ffaa7424 */ /* 0x000fc600078e00ff */
[----:B------:R-:W-:Y:S02]  /*f480*/  FSETP.GTU.FTZ.AND P3, PT, R113, R130, PT ;  /* 0x000000827100720b */ /* 0x000fe40003f7c000 */
[----:B------:R-:W-:Y:S02]  /*f490*/  MOV R113, R10 ;  /* 0x0000000a00717202 */ /* 0x000fe40000000f00 */
        /* <DEDUP_REMOVED lines=14> */
.L_x_3568:
        /* <DEDUP_REMOVED lines=13> */
.L_x_3570:
[----:B------:R-:W-:Y:S05]  /*f650*/  BSYNC.RECONVERGENT B2 ;  /* 0x0000000000027941 */ /* 0x000fea0003800200 */
.L_x_3569:
        /* <DEDUP_REMOVED lines=43> */
.L_x_3567:
[----:B------:R-:W-:Y:S05]  /*f910*/  BSYNC.RECONVERGENT B1 ;  /* 0x0000000000017941 */ /* 0x000fea0003800200 */
.L_x_3566:
[----:B------:R-:W-:Y:S01]  /*f920*/  I2FP.F32.U32 R113, R113 ;  /* 0x0000007100717245 */ /* 0x000fe20000201000 */
[----:B------:R-:W-:Y:S01]  /*f930*/  @P1 IMAD.U32 R166, R110, 0x10000, RZ ;  /* 0x000100006ea61824 */ /* 0x000fe200078e00ff */
[----:B------:R-:W-:Y:S01]  /*f940*/  SHF.L.U32 R112, R114, 0x10, RZ ;  /* 0x0000001072707819 */ /* 0x000fe200000006ff */
[----:B------:R-:W-:Y:S01]  /*f950*/  BSSY.RECONVERGENT B1, `(.L_x_3571) ;  /* 0x000004e000017945 */ /* 0x000fe20003800200 */
[----:B------:R-:W-:Y:S01]  /*f960*/  ISETP.NE.AND P3, PT, R170, 0x1, PT ;  /* 0x00000001aa00780c */ /* 0x000fe20003f65270 */
[----:B------:R-:W-:Y:S01]  /*f970*/  FFMA.FTZ R113, R113, R156, 1.1641532182693481445e-10 ;  /* 0x2f00000071717423 */ /* 0x000fe2000001009c */
[----:B------:R-:W-:Y:S01]  /*f980*/  PRMT R114, R114, 0x7632, R114 ;  /* 0x0000763272727816 */ /* 0x000fe20000000072 */
[----:B------:R-:W-:-:S03]  /*f990*/  FMUL.FTZ R112, R112, R131 ;  /* 0x0000008370707220 */ /* 0x000fc60000410000 */
[----:B------:R-:W-:Y:S01]  /*f9a0*/  FSETP.GTU.FTZ.AND P2, PT, R113, R130, PT ;  /* 0x000000827100720b */ /* 0x000fe20003f5c000 */
[----:B------:R-:W-:-:S03]  /*f9b0*/  IMAD.MOV.U32 R113, RZ, RZ, R10 ;  /* 0x000000ffff717224 */ /* 0x000fc600078e000a */
        /* <DEDUP_REMOVED lines=14> */
.L_x_3573:
        /* <DEDUP_REMOVED lines=13> */
.L_x_3575:
[----:B------:R-:W-:Y:S05]  /*fb70*/  BSYNC.RECONVERGENT B2 ;  /* 0x0000000000027941 */ /* 0x000fea0003800200 */
.L_x_3574:
        /* <DEDUP_REMOVED lines=43> */
.L_x_3572:
[----:B------:R-:W-:Y:S05]  /*fe30*/  BSYNC.RECONVERGENT B1 ;  /* 0x0000000000017941 */ /* 0x000fea0003800200 */
.L_x_3571:
        /* <DEDUP_REMOVED lines=23> */
.L_x_3578:
        /* <DEDUP_REMOVED lines=13> */
.L_x_3580:
[----:B------:R-:W-:Y:S05]  /*10080*/  BSYNC.RECONVERGENT B2 ;  /* 0x0000000000027941 */ /* 0x000fea0003800200 */
.L_x_3579:
        /* <DEDUP_REMOVED lines=43> */
.L_x_3577:
[----:B------:R-:W-:Y:S05]  /*10340*/  BSYNC.RECONVERGENT B1 ;  /* 0x0000000000017941 */ /* 0x000fea0003800200 */
.L_x_3576:
[----:B------:R-:W-:Y:S01]  /*10350*/  I2FP.F32.U32 R113, R113 ;  /* 0x0000007100717245 */ /* 0x000fe20000201000 */
[----:B------:R-:W-:Y:S01]  /*10360*/  IMAD.U32 R112, R115, 0x10000, RZ ;  /* 0x0001000073707824 */ /* 0x000fe200078e00ff */
[----:B------:R-:W-:Y:S01]  /*10370*/  ISETP.NE.AND P5, PT, R170, 0x1, PT ;  /* 0x00000001aa00780c */ /* 0x000fe20003fa5270 */
[----:B------:R-:W-:Y:S01]  /*10380*/  @P1 IMAD.U32 R114, R111, 0x10000, RZ ;  /* 0x000100006f721824 */ /* 0x000fe200078e00ff */
[----:B------:R-:W-:Y:S01]  /*10390*/  BSSY.RECONVERGENT B1, `(.L_x_3581) ;  /* 0x000004d000017945 */ /* 0x000fe20003800200 */
[----:B------:R-:W-:Y:S01]  /*103a0*/  FFMA.FTZ R113, R113, R156, 1.1641532182693481445e-10 ;  /* 0x2f00000071717423 */ /* 0x000fe2000001009c */
[----:B------:R-:W-:Y:S01]  /*103b0*/  FMUL.FTZ R112, R112, R131 ;  /* 0x0000008370707220 */ /* 0x000fe20000410000 */
[----:B------:R-:W-:Y:S01]  /*103c0*/  HFMA2 R183, -RZ, RZ, 0, 1.1920928955078125e-07 ;  /* 0x00000002ffb77431 */ /* 0x000fe200000001ff */
        /* <DEDUP_REMOVED lines=16> */
.L_x_3583:
        /* <DEDUP_REMOVED lines=13> */
.L_x_3585:
[----:B------:R-:W-:Y:S05]  /*105a0*/  BSYNC.RECONVERGENT B2 ;  /* 0x0000000000027941 */ /* 0x000fea0003800200 */
.L_x_3584:
        /* <DEDUP_REMOVED lines=43> */
.L_x_3582:
[----:B------:R-:W-:Y:S05]  /*10860*/  BSYNC.RECONVERGENT B1 ;  /* 0x0000000000017941 */ /* 0x000fea0003800200 */
.L_x_3581:
        /* <DEDUP_REMOVED lines=9> */
[----:B------:R-:W-:-:S03]  /*10900*/  PLOP3.LUT P5, PT, P5, PT, PT, 0x8, 0x80 ;  /* 0x000000000080781c */ /* 0x000fc60002fae170 */
[----:B------:R-:W-:Y:S01]  /*10910*/  @P1 FADD.FTZ R167, R112, R167 ;  /* 0x000000a770a71221 */ /* 0x000fe20000010000 */
[----:B------:R-:W-:-:S04]  /*10920*/  PRMT R112, R173, 0x5410, R176 ;  /* 0x00005410ad707816 */ /* 0x000fc800000000b0 */
[----:B------:R-:W-:-:S04]  /*10930*/  F2FP.BF16.F32.PACK_AB R115, RZ, R167 ;  /* 0x000000a7ff73723e */ /* 0x000fc800000010ff */
[----:B------:R-:W-:-:S07]  /*10940*/  PRMT R115, R175, 0x5410, R115 ;  /* 0x00005410af737816 */ /* 0x000fce0000000073 */
.L_x_3545:
[----:B------:R-:W-:Y:S01]  /*10950*/  SEL R177, RZ, 0x1000000, !P5 ;  /* 0x01000000ffb17807 */ /* 0x000fe20006800000 */
[----:B------:R-:W-:Y:S01]  /*10960*/  IMAD.WIDE.U32 R178, R157, 0x10, R116 ;  /* 0x000000109db27825 */ /* 0x000fe200078e0074 */
[----:B------:R-:W-:Y:S01]  /*10970*/  SEL R175, RZ, 0x10000, !P4 ;  /* 0x00010000ffaf7807 */ /* 0x000fe20006000000 */
[----:B------:R-:W0:Y:S01]  /*10980*/  @P1 LDC.64 R170, c[0x0][0x3a0] ;  /* 0x0000e800ffaa1b82 */ /* 0x000e220000000a00 */
[----:B------:R-:W-:Y:S02]  /*10990*/  SEL R176, RZ, 0x100, !P3 ;  /* 0x00000100ffb07807 */ /* 0x000fe40005800000 */
[----:B------:R-:W-:Y:S01]  /*109a0*/  ISETP.NE.AND P5, PT, R161, RZ, PT ;  /* 0x000000ffa100720c */ /* 0x000fe20003fa5270 */
[----:B------:R1:W-:Y:S01]  /*109b0*/  STG.E.128 desc[UR8][R178.64], R112 ;  /* 0x00000070b2007986 */ /* 0x0003e2000c101d08 */
[----:B------:R-:W-:Y:S02]  /*109c0*/  ISETP.NE.AND P4, PT, R169, RZ, PT ;  /* 0x000000ffa900720c */ /* 0x000fe40003f85270 */
[----:B------:R-:W-:-:S02]  /*109d0*/  ISETP.NE.AND P3, PT, R172, RZ, PT ;  /* 0x000000ffac00720c */ /* 0x000fc40003f65270 */
[----:B------:R-:W-:Y:S01]  /*109e0*/  ISETP.NE.AND P6, PT, R159, RZ, PT ;  /* 0x000000ff9f00720c */ /* 0x000fe20003fc5270 */
[----:B------:R-:W2:Y:S01]  /*109f0*/  @P0 LDC.64 R172, c[0x0][0x398] ;  /* 0x0000e600ffac0b82 */ /* 0x000ea20000000a00 */
[----:B------:R-:W-:Y:S02]  /*10a00*/  SEL R159, RZ, 0x1000000, !P3 ;  /* 0x01000000ff9f7807 */ /* 0x000fe40005800000 */
[----:B------:R-:W-:Y:S02]  /*10a10*/  SEL R174, RZ, 0x10000, !P4 ;  /* 0x00010000ffae7807 */ /* 0x000fe40006000000 */
[----:B------:R-:W-:Y:S02]  /*10a20*/  SEL R161, RZ, 0x100, !P5 ;  /* 0x00000100ffa17807 */ /* 0x000fe40006800000 */
[----:B------:R-:W-:Y:S02]  /*10a30*/  LOP3.LUT R176, R176, R177, R175, 0xfe, !PT ;  /* 0x000000b1b0b07212 */ /* 0x000fe400078efeaf */
[----:B------:R-:W-:-:S02]  /*10a40*/  SEL R175, RZ, 0x1, !P2 ;  /* 0x00000001ffaf7807 */ /* 0x000fc40005000000 */
[----:B------:R-:W-:Y:S01]  /*10a50*/  LOP3.LUT R161, R161, R159, R174, 0xfe, !PT ;  /* 0x0000009fa1a17212 */ /* 0x000fe200078efeae */
[----:B------:R-:W-:Y:S01]  /*10a60*/  VIADD R159, R155, 0x40 ;  /* 0x000000409b9f7836 */ /* 0x000fe20000000000 */
[----:B------:R-:W-:Y:S02]  /*10a70*/  SEL R174, RZ, 0x1, !P6 ;  /* 0x00000001ffae7807 */ /* 0x000fe40007000000 */
[----:B------:R-:W-:Y:S01]  /*10a80*/  LOP3.LUT R175, R176, R175, RZ, 0xfc, !PT ;  /* 0x000000afb0af7212 */ /* 0x000fe200078efcff */
[----:B------:R-:W-:Y:S01]  /*10a90*/  IMAD.WIDE.U32 R176, R157, 0x8, R118 ;  /* 0x000000089db07825 */ /* 0x000fe200078e0076 */
[----:B------:R-:W-:-:S03]  /*10aa0*/  LOP3.LUT R174, R161, R174, RZ, 0xfc, !PT ;  /* 0x000000aea1ae7212 */ /* 0x000fc600078efcff */
[----:B0-----:R-:W-:Y:S02]  /*10ab0*/  @P1 IMAD.WIDE.U32 R170, R159, 0x10, R170 ;  /* 0x000000109faa1825 */ /* 0x001fe400078e00aa */
[----:B------:R1:W-:Y:S01]  /*10ac0*/  STG.E.64 desc[UR8][R176.64], R174 ;  /* 0x000000aeb0007986 */ /* 0x0003e2000c101b08 */
[----:B------:R-:W-:Y:S05]  /*10ad0*/  @!P0 BRA `(.L_x_3586) ;  /* 0x0000000000508947 */ /* 0x000fea0003800000 */
[----:B-1----:R-:W-:Y:S01]  /*10ae0*/  SHF.L.U32 R115, R2, 0x10, RZ ;  /* 0x0000001002737819 */ /* 0x002fe200000006ff */
        /* <DEDUP_REMOVED lines=19> */
.L_x_3586:
[C---:B01----:R-:W-:Y:S01]  /*10c20*/  IMAD.WIDE.U32 R112, R159.reuse, 0x10, R120 ;  /* 0x000000109f707825 */ /* 0x043fe200078e0078 */
        /* <DEDUP_REMOVED lines=15> */
[----:B------:R-:W-:Y:S01]  /*10d20*/  PRMT R0, R105, 0x7632, R0 ;  /* 0x0000763269007816 */ /* 0x000fe20000000000 */
[----:B------:R-:W-:Y:S01]  /*10d30*/  IMAD.MOV.U32 R188, RZ, RZ, R168 ;  /* 0x000000ffffbc7224 */ /* 0x000fe200078e00a8 */
[----:B------:R-:W-:-:S05]  /*10d40*/  PRMT R161, R104, 0x7632, R161 ;  /* 0x0000763268a17816 */ /* 0x000fca00000000a1 */
        /* <DEDUP_REMOVED lines=11> */
.L_x_3590:
        /* <DEDUP_REMOVED lines=13> */
.L_x_3592:
[----:B------:R-:W-:Y:S05]  /*10ed0*/  BSYNC.RECONVERGENT B2 ;  /* 0x0000000000027941 */ /* 0x000fea0003800200 */
.L_x_3591:
        /* <DEDUP_REMOVED lines=42> */
.L_x_3589:
[----:B------:R-:W-:Y:S05]  /*11180*/  BSYNC.RECONVERGENT B1 ;  /* 0x0000000000017941 */ /* 0x000fea0003800200 */
.L_x_3588:
[----:B------:R-:W-:Y:S01]  /*11190*/  I2FP.F32.U32 R3, R2 ;  /* 0x0000000200037245 */ /* 0x000fe20000201000 */
[----:B------:R-:W-:Y:S01]  /*111a0*/  BSSY.RECONVERGENT B1, `(.L_x_3593) ;  /* 0x000004f000017945 */ /* 0x000fe20003800200 */
[----:B------:R-:W-:Y:S01]  /*111b0*/  ISETP.NE.AND P3, PT, R4, 0x1, PT ;  /* 0x000000010400780c */ /* 0x000fe20003f65270 */
[----:B------:R-:W-:Y:S01]  /*111c0*/  IMAD.MOV.U32 R6, RZ, RZ, 0x2 ;  /* 0x00000002ff067424 */ /* 0x000fe200078e00ff */
[----:B------:R-:W-:Y:S01]  /*111d0*/  SHF.L.U32 R2, R112, 0x10, RZ ;  /* 0x0000001070027819 */ /* 0x000fe200000006ff */
[----:B------:R-:W-:Y:S01]  /*111e0*/  FFMA.FTZ R3, R3, R156, 1.1641532182693481445e-10 ;  /* 0x2f00000003037423 */ /* 0x000fe2000001009c */
[----:B------:R-:W-:Y:S02]  /*111f0*/  LOP3.LUT R154, R154, 0xffffffef, RZ, 0xc0, !PT ;  /* 0xffffffef9a9a7812 */ /* 0x000fe400078ec0ff */
[----:B------:R-:W-:Y:S01]  /*11200*/  PRMT R112, R112, 0x7632, R112 ;  /* 0x0000763270707816 */ /* 0x000fe20000000070 */
        /* <DEDUP_REMOVED lines=15> */
.L_x_3595:
        /* <DEDUP_REMOVED lines=13> */
.L_x_3597:
[----:B------:R-:W-:Y:S05]  /*113d0*/  BSYNC.RECONVERGENT B2 ;  /* 0x0000000000027941 */ /* 0x000fea0003800200 */
.L_x_3596:
        /* <DEDUP_REMOVED lines=43> */
.L_x_3594:
[----:B------:R-:W-:Y:S05]  /*11690*/  BSYNC.RECONVERGENT B1 ;  /* 0x0000000000017941 */ /* 0x000fea0003800200 */
.L_x_3593:
[----:B------:R-:W-:Y:S01]  /*116a0*/  I2FP.F32.U32 R3, R3 ;  /* 0x0000000300037245 */ /* 0x000fe20000201000 */
[----:B------:R-:W-:Y:S01]  /*116b0*/  IMAD.U32 R2, R104, 0x10000, RZ ;  /* 0x0001000068027824 */ /* 0x000fe200078e00ff */
[----:B------:R-:W-:Y:S01]  /*116c0*/  ISETP.NE.AND P3, PT, R6, 0x1, PT ;  /* 0x000000010600780c */ /* 0x000fe20003f65270 */
[----:B------:R-:W-:Y:S01]  /*116d0*/  @P1 IMAD.U32 R5, R108, 0x10000, RZ ;  /* 0x000100006c051824 */ /* 0x000fe200078e00ff */
[----:B------:R-:W-:Y:S01]  /*116e0*/  BSSY.RECONVERGENT B1, `(.L_x_3598) ;  /* 0x000004e000017945 */ /* 0x000fe20003800200 */
[----:B------:R-:W-:Y:S01]  /*116f0*/  FFMA.FTZ R3, R3, R156, 1.1641532182693481445e-10 ;  /* 0x2f00000003037423 */ /* 0x000fe2000001009c */
[----:B------:R-:W-:-:S04]  /*11700*/  FMUL.FTZ R2, R2, R131 ;  /* 0x0000008302027220 */ /* 0x000fc80000410000 */
[----:B------:R-:W-:-:S04]  /*11710*/  FSETP.GTU.FTZ.AND P2, PT, R3, R130, PT ;  /* 0x000000820300720b */ /* 0x000fc80003f5c000 */
[----:B------:R-:W-:-:S05]  /*11720*/  FSEL R3, R2, RZ, !P2 ;  /* 0x000000ff02037208 */ /* 0x000fca0005000000 */
[----:B------:R-:W-:Y:S01]  /*11730*/  FADD.FTZ R2, R8, R3 ;  /* 0x0000000308027221 */ /* 0x000fe20000010000 */
[----:B------:R-:W-:Y:S01]  /*11740*/  SEL R8, RZ, 0x1, P2 ;  /* 0x00000001ff087807 */ /* 0x000fe20001000000 */
[----:B------:R-:W-:Y:S02]  /*11750*/  IMAD.MOV.U32 R3, RZ, RZ, R10 ;  /* 0x000000ffff037224 */ /* 0x000fe400078e000a */
[----:B------:R-:W-:Y:S01]  /*11760*/  @P1 FADD.FTZ R168, R5, R2 ;  /* 0x0000000205a81221 */ /* 0x000fe20000010000 */
[----:B------:R-:W-:Y:S01]  /*11770*/  @!P1 MOV R168, R2 ;  /* 0x0000000200a89202 */ /* 0x000fe20000000f00 */
        /* <DEDUP_REMOVED lines=11> */
.L_x_3600:
        /* <DEDUP_REMOVED lines=13> */
.L_x_3602:
[----:B------:R-:W-:Y:S05]  /*11900*/  BSYNC.RECONVERGENT B2 ;  /* 0x0000000000027941 */ /* 0x000fea0003800200 */
.L_x_3601:
        /* <DEDUP_REMOVED lines=43> */
.L_x_3599:
[----:B------:R-:W-:Y:S05]  /*11bc0*/  BSYNC.RECONVERGENT B1 ;  /* 0x0000000000017941 */ /* 0x000fea0003800200 */
.L_x_3598:
        /* <DEDUP_REMOVED lines=22> */
.L_x_3605:
        /* <DEDUP_REMOVED lines=13> */
.L_x_3607:
[----:B------:R-:W-:Y:S05]  /*11e00*/  BSYNC.RECONVERGENT B2 ;  /* 0x0000000000027941 */ /* 0x000fea0003800200 */
.L_x_3606:
        /* <DEDUP_REMOVED lines=43> */
.L_x_3604:
[----:B------:R-:W-:Y:S05]  /*120c0*/  BSYNC.RECONVERGENT B1 ;  /* 0x0000000000017941 */ /* 0x000fea0003800200 */
.L_x_3603:
        /* <DEDUP_REMOVED lines=9> */
[----:B------:R-:W-:Y:S02]  /*12160*/  FSEL R3, R2, RZ, !P2 ;  /* 0x000000ff02037208 */ /* 0x000fe40005000000 */
[----:B------:R-:W-:-:S03]  /*12170*/  SEL R7, RZ, 0x1, P2 ;  /* 0x00000001ff077807 */ /* 0x000fc60001000000 */
[----:B------:R-:W-:Y:S01]  /*12180*/  FADD.FTZ R2, R112, R3 ;  /* 0x0000000370027221 */ /* 0x000fe20000010000 */
[----:B------:R-:W-:-:S03]  /*12190*/  MOV R3, R10 ;  /* 0x0000000a00037202 */ /* 0x000fc60000000f00 */
[----:B------:R-:W-:Y:S01]  /*121a0*/  @P1 FADD.FTZ R171, R2, R171 ;  /* 0x000000ab02ab1221 */ /* 0x000fe20000010000 */
[----:B------:R-:W-:-:S05]  /*121b0*/  @!P1 IMAD.MOV.U32 R171, RZ, RZ, R2 ;  /* 0x000000ffffab9224 */ /* 0x000fca00078e0002 */
        /* <DEDUP_REMOVED lines=10> */
.L_x_3610:
        /* <DEDUP_REMOVED lines=13> */
.L_x_3612:
[----:B------:R-:W-:Y:S05]  /*12330*/  BSYNC.RECONVERGENT B2 ;  /* 0x0000000000027941 */ /* 0x000fea0003800200 */
.L_x_3611:
        /* <DEDUP_REMOVED lines=43> */
.L_x_3609:
[----:B------:R-:W-:Y:S05]  /*125f0*/  BSYNC.RECONVERGENT B1 ;  /* 0x0000000000017941 */ /* 0x000fea0003800200 */
.L_x_3608:
        /* <DEDUP_REMOVED lines=23> */
.L_x_3615:
        /* <DEDUP_REMOVED lines=13> */
.L_x_3617:
[----:B------:R-:W-:Y:S05]  /*12840*/  BSYNC.RECONVERGENT B2 ;  /* 0x0000000000027941 */ /* 0x000fea0003800200 */
.L_x_3616:
        /* <DEDUP_REMOVED lines=43> */
.L_x_3614:
[----:B------:R-:W-:Y:S05]  /*12b00*/  BSYNC.RECONVERGENT B1 ;  /* 0x0000000000017941 */ /* 0x000fea0003800200 */
.L_x_3613:
        /* <DEDUP_REMOVED lines=25> */
.L_x_3620:
        /* <DEDUP_REMOVED lines=13> */
.L_x_3622:
[----:B------:R-:W-:Y:S05]  /*12d70*/  BSYNC.RECONVERGENT B2 ;  /* 0x0000000000027941 */ /* 0x000fea0003800200 */
.L_x_3621:
        /* <DEDUP_REMOVED lines=43> */
.L_x_3619:
[----:B------:R-:W-:Y:S05]  /*13030*/  BSYNC.RECONVERGENT B1 ;  /* 0x0000000000017941 */ /* 0x000fea0003800200 */
.L_x_3618:
        /* <DEDUP_REMOVED lines=22> */
.L_x_3625:
        /* <DEDUP_REMOVED lines=13> */
.L_x_3627:
[----:B------:R-:W-:Y:S05]  /*13270*/  BSYNC.RECONVERGENT B2 ;  /* 0x0000000000027941 */ /* 0x000fea0003800200 */
.L_x_3626:
        /* <DEDUP_REMOVED lines=43> */
.L_x_3624:
[----:B------:R-:W-:Y:S05]  /*13530*/  BSYNC.RECONVERGENT B1 ;  /* 0x0000000000017941 */ /* 0x000fea0003800200 */
.L_x_3623:
[----:B------:R-:W-:Y:S01]  /*13540*/  I2FP.F32.U32 R3, R3 ;  /* 0x0000000300037245 */ /* 0x000fe20000201000 */
[----:B------:R-:W-:Y:S01]  /*13550*/  @P1 IMAD.U32 R173, R182, 0x10000, RZ ;  /* 0x00010000b6ad1824 */ /* 0x000fe200078e00ff */
[----:B------:R-:W-:Y:S01]  /*13560*/  SHF.L.U32 R0, R0, 0x10, RZ ;  /* 0x0000001000007819 */ /* 0x000fe200000006ff */
        /* <DEDUP_REMOVED lines=10> */
[----:B------:R-:W-:Y:S01]  /*13610*/  @P1 FADD.FTZ R173, R0, R173 ;  /* 0x000000ad00ad1221 */ /* 0x000fe20000010000 */
[----:B------:R-:W-:-:S05]  /*13620*/  @!P1 IMAD.MOV.U32 R173, RZ, RZ, R0 ;  /* 0x000000ffffad9224 */ /* 0x000fca00078e0000 */
        /* <DEDUP_REMOVED lines=10> */
.L_x_3630:
        /* <DEDUP_REMOVED lines=13> */
.L_x_3632:
[----:B------:R-:W-:Y:S05]  /*137a0*/  BSYNC.RECONVERGENT B2 ;  /* 0x0000000000027941 */ /* 0x000fea0003800200 */
.L_x_3631:
        /* <DEDUP_REMOVED lines=43> */
.L_x_3629:
[----:B------:R-:W-:Y:S05]  /*13a60*/  BSYNC.RECONVERGENT B1 ;  /* 0x0000000000017941 */ /* 0x000fea0003800200 */
.L_x_3628:
        /* <DEDUP_REMOVED lines=21> */
.L_x_3635:
        /* <DEDUP_REMOVED lines=13> */
.L_x_3637:
[----:B------:R-:W-:Y:S05]  /*13c90*/  BSYNC.RECONVERGENT B2 ;  /* 0x0000000000027941 */ /* 0x000fea0003800200 */
.L_x_3636:
        /* <DEDUP_REMOVED lines=43> */
.L_x_3634:
[----:B------:R-:W-:Y:S05]  /*13f50*/  BSYNC.RECONVERGENT B1 ;  /* 0x0000000000017941 */ /* 0x000fea0003800200 */
.L_x_3633:
        /* <DEDUP_REMOVED lines=13> */
[----:B------:R-:W-:Y:S01]  /*14030*/  @!P1 MOV R172, R2 ;  /* 0x0000000200ac9202 */ /* 0x000fe20000000f00 */
[----:B------:R-:W-:-:S03]  /*14040*/  IMAD.MOV.U32 R2, RZ, RZ, 0x2 ;  /* 0x00000002ff027424 */ /* 0x000fc600078e00ff */
        /* <DEDUP_REMOVED lines=10> */
.L_x_3640:
        /* <DEDUP_REMOVED lines=13> */
.L_x_3642:
[----:B------:R-:W-:Y:S05]  /*141c0*/  BSYNC.RECONVERGENT B2 ;  /* 0x0000000000027941 */ /* 0x000fea0003800200 */
.L_x_3641:
        /* <DEDUP_REMOVED lines=43> */
.L_x_3639:
[----:B------:R-:W-:Y:S05]  /*14480*/  BSYNC.RECONVERGENT B1 ;  /* 0x0000000000017941 */ /* 0x000fea0003800200 */
.L_x_3638:
        /* <DEDUP_REMOVED lines=20> */
.L_x_3645:
        /* <DEDUP_REMOVED lines=13> */
.L_x_3647:
[----:B------:R-:W-:Y:S05]  /*146a0*/  BSYNC.RECONVERGENT B2 ;  /* 0x0000000000027941 */ /* 0x000fea0003800200 */
.L_x_3646:
        /* <DEDUP_REMOVED lines=43> */
.L_x_3644:
[----:B------:R-:W-:Y:S05]  /*14960*/  BSYNC.RECONVERGENT B1 ;  /* 0x0000000000017941 */ /* 0x000fea0003800200 */
.L_x_3643:
        /* <DEDUP_REMOVED lines=25> */
.L_x_3650:
        /* <DEDUP_REMOVED lines=13> */
.L_x_3652:
[----:B------:R-:W-:Y:S05]  /*14bd0*/  BSYNC.RECONVERGENT B2 ;  /* 0x0000000000027941 */ /* 0x000fea0003800200 */
.L_x_3651:
        /* <DEDUP_REMOVED lines=43> */
.L_x_3649:
[----:B------:R-:W-:Y:S05]  /*14e90*/  BSYNC.RECONVERGENT B1 ;  /* 0x0000000000017941 */ /* 0x000fea0003800200 */
.L_x_3648:
        /* <DEDUP_REMOVED lines=21> */
.L_x_3655:
        /* <DEDUP_REMOVED lines=13> */
.L_x_3657:
[----:B------:R-:W-:Y:S05]  /*150c0*/  BSYNC.RECONVERGENT B2 ;  /* 0x0000000000027941 */ /* 0x000fea0003800200 */
.L_x_3656:
        /* <DEDUP_REMOVED lines=43> */
.L_x_3654:
[----:B------:R-:W-:Y:S05]  /*15380*/  BSYNC.RECONVERGENT B1 ;  /* 0x0000000000017941 */ /* 0x000fea0003800200 */
.L_x_3653:
        /* <DEDUP_REMOVED lines=25> */
.L_x_3660:
        /* <DEDUP_REMOVED lines=13> */
.L_x_3662:
[----:B------:R-:W-:Y:S05]  /*155f0*/  BSYNC.RECONVERGENT B2 ;  /* 0x0000000000027941 */ /* 0x000fea0003800200 */
.L_x_3661:
        /* <DEDUP_REMOVED lines=43> */
.L_x_3659:
[----:B------:R-:W-:Y:S05]  /*158b0*/  BSYNC.RECONVERGENT B1 ;  /* 0x0000000000017941 */ /* 0x000fea0003800200 */
.L_x_3658:
        /* <DEDUP_REMOVED lines=20> */
.L_x_3665:
        /* <DEDUP_REMOVED lines=15> */
.L_x_3667:
[----:B------:R-:W-:Y:S05]  /*15af0*/  BSYNC.RECONVERGENT B2 ;  /* 0x0000000000027941 */ /* 0x000fea0003800200 */
.L_x_3666:
        /* <DEDUP_REMOVED lines=43> */
.L_x_3664:
[----:B------:R-:W-:Y:S05]  /*15db0*/  BSYNC.RECONVERGENT B1 ;  /* 0x0000000000017941 */ /* 0x000fea0003800200 */
.L_x_3663:
[----:B------:R-:W-:Y:S01]  /*15dc0*/  I2FP.F32.U32 R113, R114 ;  /* 0x0000007200717245 */ /* 0x000fe20000201000 */
[----:B------:R-:W-:Y:S01]  /*15dd0*/  @P1 IMAD.U32 R176, R179, 0x10000, RZ ;  /* 0x00010000b3b01824 */ /* 0x000fe200078e00ff */
[----:B------:R-:W-:Y:S02]  /*15de0*/  SHF.L.U32 R112, R181, 0x10, RZ ;  /* 0x00000010b5707819 */ /* 0x000fe400000006ff */
[----:B------:R-:W-:Y:S01]  /*15df0*/  PRMT R114, R182, 0x5410, R183 ;  /* 0x00005410b6727816 */ /* 0x000fe200000000b7 */
[----:B------:R-:W-:Y:S02]  /*15e00*/  FFMA.FTZ R113, R113, R156, 1.1641532182693481445e-10 ;  /* 0x2f00000071717423 */ /* 0x000fe4000001009c */
[----:B------:R-:W-:-:S03]  /*15e10*/  FMUL.FTZ R112, R112, R131 ;  /* 0x0000008370707220 */ /* 0x000fc60000410000 */
        /* <DEDUP_REMOVED lines=10> */
[----:B------:R-:W-:Y:S01]  /*15ec0*/  PRMT R115, R178, 0x5410, R115 ;  /* 0x00005410b2737816 */ /* 0x000fe20000000073 */
[----:B------:R-:W-:Y:S06]  /*15ed0*/  BRA `(.L_x_3668) ;  /* 0x0000002800687947 */ /* 0x000fec0003800000 */
.L_x_3587:
        /* <DEDUP_REMOVED lines=16> */
.L_x_3671:
        /* <DEDUP_REMOVED lines=13> */
.L_x_3673:
[----:B------:R-:W-:Y:S05]  /*160b0*/  BSYNC.RECONVERGENT B2 ;  /* 0x0000000000027941 */ /* 0x000fea0003800200 */
.L_x_3672:
        /* <DEDUP_REMOVED lines=42> */
.L_x_3670:
[----:B------:R-:W-:Y:S05]  /*16360*/  BSYNC.RECONVERGENT B1 ;  /* 0x0000000000017941 */ /* 0x000fea0003800200 */
.L_x_3669:
[----:B------:R-:W-:Y:S01]  /*16370*/  I2FP.F32.U32 R161, R161 ;  /* 0x000000a100a17245 */ /* 0x000fe20000201000 */
[----:B-----5:R-:W-:Y:S01]  /*16380*/  IMAD.U32 R168, R112, 0x10000, RZ ;  /* 0x0001000070a87824 */ /* 0x020fe200078e00ff */
[----:B------:R-:W-:Y:S01]  /*16390*/  ISETP.NE.AND P3, PT, R170, 0x1, PT ;  /* 0x00000001aa00780c */ /* 0x000fe20003f65270 */
[----:B------:R-:W-:Y:S01]  /*163a0*/  BSSY.RECONVERGENT B1, `(.L_x_3674) ;  /* 0x0000050000017945 */ /* 0x000fe20003800200 */
[----:B------:R-:W-:Y:S01]  /*163b0*/  LOP3.LUT R154, R154, 0xffffffef, RZ, 0xc0, !PT ;  /* 0xffffffef9a9a7812 */ /* 0x000fe200078ec0ff */
[----:B------:R-:W-:Y:S01]  /*163c0*/  FFMA.FTZ R161, R161, R156, 1.1641532182693481445e-10 ;  /* 0x2f000000a1a17423 */ /* 0x000fe2000001009c */
[----:B------:R-:W-:Y:S01]  /*163d0*/  FMUL.FTZ R168, R168, R131 ;  /* 0x00000083a8a87220 */ /* 0x000fe20000410000 */
[----:B------:R-:W-:Y:S01]  /*163e0*/  HFMA2 R172, -RZ, RZ, 0, 1.1920928955078125e-07 ;  /* 0x00000002ffac7431 */ /* 0x000fe200000001ff */
[----:B------:R-:W-:Y:S01]  /*163f0*/  PRMT R112, R112, 0x7632, R112 ;  /* 0x0000763270707816 */ /* 0x000fe20000000070 */
[----:B------:R-:W-:Y:S01]  /*16400*/  IMAD.MOV.U32 R169, RZ, RZ, R10 ;  /* 0x000000ffffa97224 */ /* 0x000fe200078e000a */
[----:B------:R-:W-:Y:S01]  /*16410*/  FSETP.GTU.FTZ.AND P2, PT, R161, R130, PT ;  /* 0x00000082a100720b */ /* 0x000fe20003f5c000 */
[----:B------:R-:W-:-:S03]  /*16420*/  @P1 IMAD.U32 R161, R108, 0x10000, RZ ;  /* 0x000100006ca11824 */ /* 0x000fc600078e00ff */
        /* <DEDUP_REMOVED lines=14> */
.L_x_3676:
        /* <DEDUP_REMOVED lines=13> */
.L_x_3678:
[----:B------:R-:W-:Y:S05]  /*165e0*/  BSYNC.RECONVERGENT B2 ;  /* 0x0000000000027941 */ /* 0x000fea0003800200 */
.L_x_3677:
        /* <DEDUP_REMOVED lines=43> */
.L_x_3675:
[----:B------:R-:W-:Y:S05]  /*168a0*/  BSYNC.RECONVERGENT B1 ;  /* 0x0000000000017941 */ /* 0x000fea0003800200 */
.L_x_3674:
[----:B------:R-:W-:Y:S01]  /*168b0*/  I2FP.F32.U32 R169, R169 ;  /* 0x000000a900a97245 */ /* 0x000fe20000201000 */
[----:B------:R-:W-:Y:S01]  /*168c0*/  IMAD.U32 R112, R112, 0x10000, RZ ;  /* 0x0001000070707824 */ /* 0x000fe200078e00ff */
[----:B------:R-:W-:Y:S01]  /*168d0*/  ISETP.NE.AND P3, PT, R172, 0x1, PT ;  /* 0x00000001ac00780c */ /* 0x000fe20003f65270 */
[----:B------:R-:W-:Y:S01]  /*168e0*/  @P1 IMAD.U32 R170, R177, 0x10000, RZ ;  /* 0x00010000b1aa1824 */ /* 0x000fe200078e00ff */
[----:B------:R-:W-:Y:S01]  /*168f0*/  LOP3.LUT R154, R154, 0xfffffff7, RZ, 0xc0, !PT ;  /* 0xfffffff79a9a7812 */ /* 0x000fe200078ec0ff */
[----:B------:R-:W-:Y:S01]  /*16900*/  FFMA.FTZ R169, R169, R156, 1.1641532182693481445e-10 ;  /* 0x2f000000a9a97423 */ /* 0x000fe2000001009c */
[----:B------:R-:W-:Y:S01]  /*16910*/  FMUL.FTZ R112, R112, R131 ;  /* 0x0000008370707220 */ /* 0x000fe20000410000 */
[----:B------:R-:W-:Y:S01]  /*16920*/  BSSY.RECONVERGENT B1, `(.L_x_3679) ;  /* 0x000004b000017945 */ /* 0x000fe20003800200 */
[----:B------:R-:W-:Y:S02]  /*16930*/  IMAD.MOV.U32 R174, RZ, RZ, 0x2 ;  /* 0x00000002ffae7424 */ /* 0x000fe400078e00ff */
[----:B------:R-:W-:-:S04]  /*16940*/  FSETP.GTU.FTZ.AND P2, PT, R169, R130, PT ;  /* 0x00000082a900720b */ /* 0x000fc80003f5c000 */
        /* <DEDUP_REMOVED lines=15> */
.L_x_3681:
        /* <DEDUP_REMOVED lines=13> */
.L_x_3683:
[----:B------:R-:W-:Y:S05]  /*16b10*/  BSYNC.RECONVERGENT B2 ;  /* 0x0000000000027941 */ /* 0x000fea0003800200 */
.L_x_3682:
        /* <DEDUP_REMOVED lines=43> */
.L_x_3680:
[----:B------:R-:W-:Y:S05]  /*16dd0*/  BSYNC.RECONVERGENT B1 ;  /* 0x0000000000017941 */ /* 0x000fea0003800200 */
.L_x_3679:
[----:B------:R-:W-:Y:S01]  /*16de0*/  I2FP.F32.U32 R173, R112 ;  /* 0x0000007000ad7245 */ /* 0x000fe20000201000 */
[----:B------:R-:W-:Y:S01]  /*16df0*/  BSSY.RECONVERGENT B1, `(.L_x_3684) ;  /* 0x0000052000017945 */ /* 0x000fe20003800200 */
[----:B------:R-:W-:Y:S02]  /*16e00*/  SHF.L.U32 R112, R113, 0x10, RZ ;  /* 0x0000001071707819 */ /* 0x000fe400000006ff */
[----:B------:R-:W-:Y:S01]  /*16e10*/  ISETP.NE.AND P3, PT, R174, 0x1, PT ;  /* 0x00000001ae00780c */ /* 0x000fe20003f65270 */
[----:B------:R-:W-:Y:S01]  /*16e20*/  FFMA.FTZ R173, R173, R156, 1.1641532182693481445e-10 ;  /* 0x2f000000adad7423 */ /* 0x000fe2000001009c */
[----:B------:R-:W-:Y:S01]  /*16e30*/  LOP3.LUT R154, R154, 0xfffffffb, RZ, 0xc0, !PT ;  /* 0xfffffffb9a9a7812 */ /* 0x000fe200078ec0ff */
[----:B------:R-:W-:Y:S01]  /*16e40*/  FMUL.FTZ R112, R112, R131 ;  /* 0x0000008370707220 */ /* 0x000fe20000410000 */
[----:B------:R-:W-:Y:S01]  /*16e50*/  PRMT R176, R113, 0x7632, R176 ;  /* 0x0000763271b07816 */ /* 0x000fe200000000b0 */
[----:B------:R-:W-:Y:S01]  /*16e60*/  IMAD.MOV.U32 R113, RZ, RZ, R10 ;  /* 0x000000ffff717224 */ /* 0x000fe200078e000a */
[----:B------:R-:W-:Y:S01]  /*16e70*/  FSETP.GTU.FTZ.AND P2, PT, R173, R130, PT ;  /* 0x00000082ad00720b */ /* 0x000fe20003f5c000 */
[----:B------:R-:W-:-:S03]  /*16e80*/  @P1 IMAD.U32 R173, R109, 0x10000, RZ ;  /* 0x000100006dad1824 */ /* 0x000fc600078e00ff */
[----:B------:R-:W-:Y:S01]  /*16e90*/  FSEL R170, R112, RZ, !P2 ;  /* 0x000000ff70aa7208 */ /* 0x000fe20005000000 */
[----:B------:R-:W-:Y:S01]  /*16ea0*/  IMAD.MOV.U32 R112, RZ, RZ, 0x2 ;  /* 0x00000002ff707424 */ /* 0x000fe200078e00ff */
        /* <DEDUP_REMOVED lines=13> */
.L_x_3686:
        /* <DEDUP_REMOVED lines=13> */
.L_x_3688:
[----:B------:R-:W-:Y:S05]  /*17050*/  BSYNC.RECONVERGENT B2 ;  /* 0x0000000000027941 */ /* 0x000fea0003800200 */
.L_x_3687:
        /* <DEDUP_REMOVED lines=43> */
.L_x_3685:
[----:B------:R-:W-:Y:S05]  /*17310*/  BSYNC.RECONVERGENT B1 ;  /* 0x0000000000017941 */ /* 0x000fea0003800200 */
.L_x_3684:
[----:B------:R-:W-:Y:S01]  /*17320*/  I2FP.F32.U32 R113, R113 ;  /* 0x0000007100717245 */ /* 0x000fe20000201000 */
[----:B------:R-:W-:Y:S01]  /*17330*/  IMAD.U32 R176, R176, 0x10000, RZ ;  /* 0x00010000b0b07824 */ /* 0x000fe200078e00ff */
[----:B------:R-:W-:Y:S01]  /*17340*/  ISETP.NE.AND P2, PT, R112, 0x1, PT ;  /* 0x000000017000780c */ /* 0x000fe20003f45270 */
[----:B------:R-:W-:Y:S01]  /*17350*/  BSSY.RECONVERGENT B1, `(.L_x_3689) ;  /* 0x000004f000017945 */ /* 0x000fe20003800200 */
[----:B------:R-:W-:Y:S01]  /*17360*/  @P1 SHF.L.U32 R182, R182, 0x10, RZ ;  /* 0x00000010b6b61819 */ /* 0x000fe200000006ff */
[----:B------:R-:W-:Y:S01]  /*17370*/  FFMA.FTZ R113, R113, R156, 1.1641532182693481445e-10 ;  /* 0x2f00000071717423 */ /* 0x000fe2000001009c */
[----:B------:R-:W-:Y:S01]  /*17380*/  FMUL.FTZ R176, R176, R131 ;  /* 0x00000083b0b07220 */ /* 0x000fe20000410000 */
[----:B------:R-:W-:Y:S01]  /*17390*/  LOP3.LUT R154, R154, 0xfffffffd, RZ, 0xc0, !PT ;  /* 0xfffffffd9a9a7812 */ /* 0x000fe200078ec0ff */
[----:B------:R-:W-:Y:S02]  /*173a0*/  IMAD.MOV.U32 R174, RZ, RZ, 0x2 ;  /* 0x00000002ffae7424 */ /* 0x000fe400078e00ff */
[----:B------:R-:W-:Y:S01]  /*173b0*/  FSETP.GTU.FTZ.AND P3, PT, R113, R130, PT ;  /* 0x000000827100720b */ /* 0x000fe20003f7c000 */
[----:B------:R-:W-:-:S03]  /*173c0*/  IMAD.MOV.U32 R113, RZ, RZ, R10 ;  /* 0x000000ffff717224 */ /* 0x000fc600078e000a */
        /* <DEDUP_REMOVED lines=14> */
.L_x_3691:
        /* <DEDUP_REMOVED lines=13> */
.L_x_3693:
[----:B------:R-:W-:Y:S05]  /*17580*/  BSYNC.RECONVERGENT B2 ;  /* 0x0000000000027941 */ /* 0x000fea0003800200 */
.L_x_3692:
        /* <DEDUP_REMOVED lines=43> */
.L_x_3690:
[----:B------:R-:W-:Y:S05]  /*17840*/  BSYNC.RECONVERGENT B1 ;  /* 0x0000000000017941 */ /* 0x000fea0003800200 */
.L_x_3689:
[----:B------:R-:W-:Y:S01]  /*17850*/  I2FP.F32.U32 R113, R113 ;  /* 0x0000007100717245 */ /* 0x000fe20000201000 */
[----:B------:R-:W-:Y:S01]  /*17860*/  IMAD.U32 R112, R114, 0x10000, RZ ;  /* 0x0001000072707824 */ /* 0x000fe200078e00ff */
[----:B------:R-:W-:Y:S01]  /*17870*/  ISETP.NE.AND P3, PT, R174, 0x1, PT ;  /* 0x00000001ae00780c */ /* 0x000fe20003f65270 */
[----:B------:R-:W-:Y:S01]  /*17880*/  BSSY.RECONVERGENT B1, `(.L_x_3694) ;  /* 0x000004e000017945 */ /* 0x000fe20003800200 */
[----:B------:R-:W-:Y:S01]  /*17890*/  PRMT R114, R114, 0x7632, R114 ;  /* 0x0000763272727816 */ /* 0x000fe20000000072 */
[----:B------:R-:W-:Y:S01]  /*178a0*/  FFMA.FTZ R113, R113, R156, 1.1641532182693481445e-10 ;  /* 0x2f00000071717423 */ /* 0x000fe2000001009c */
[----:B------:R-:W-:-:S04]  /*178b0*/  FMUL.FTZ R112, R112, R131 ;  /* 0x0000008370707220 */ /* 0x000fc80000410000 */
[----:B------:R-:W-:Y:S01]  /*178c0*/  FSETP.GTU.FTZ.AND P2, PT, R113, R130, PT ;  /* 0x000000827100720b */ /* 0x000fe20003f5c000 */
[----:B------:R-:W-:-:S03]  /*178d0*/  @P1 IMAD.U32 R113, R110, 0x10000, RZ ;  /* 0x000100006e711824 */ /* 0x000fc600078e00ff */
[----:B------:R-:W-:Y:S01]  /*178e0*/  FSEL R172, R112, RZ, !P2 ;  /* 0x000000ff70ac7208 */ /* 0x000fe20005000000 */
[----:B------:R-:W-:Y:S01]  /*178f0*/  HFMA2 R112, -RZ, RZ, 0, 1.1920928955078125e-07 ;  /* 0x00000002ff707431 */ /* 0x000fe200000001ff */
        /* <DEDUP_REMOVED lines=13> */
.L_x_3696:
        /* <DEDUP_REMOVED lines=13> */
.L_x_3698:
[----:B------:R-:W-:Y:S05]  /*17aa0*/  BSYNC.RECONVERGENT B2 ;  /* 0x0000000000027941 */ /* 0x000fea0003800200 */
.L_x_3697:
        /* <DEDUP_REMOVED lines=43> */
.L_x_3695:
[----:B------:R-:W-:Y:S05]  /*17d60*/  BSYNC.RECONVERGENT B1 ;  /* 0x0000000000017941 */ /* 0x000fea0003800200 */
.L_x_3694:
[----:B------:R-:W-:Y:S01]  /*17d70*/  I2FP.F32.U32 R113, R113 ;  /* 0x0000007100717245 */ /* 0x000fe20000201000 */
[----:B------:R-:W-:Y:S01]  /*17d80*/  IMAD.U32 R114, R114, 0x10000, RZ ;  /* 0x0001000072727824 */ /* 0x000fe200078e00ff */
[----:B------:R-:W-:Y:S01]  /*17d90*/  ISETP.NE.AND P4, PT, R112, 0x1, PT ;  /* 0x000000017000780c */ /* 0x000fe20003f85270 */
[----:B------:R-:W-:Y:S01]  /*17da0*/  @P1 IMAD.U32 R184, R184, 0x10000, RZ ;  /* 0x00010000b8b81824 */ /* 0x000fe200078e00ff */
[----:B------:R-:W-:Y:S01]  /*17db0*/  BSSY.RECONVERGENT B1, `(.L_x_3699) ;  /* 0x000004c000017945 */ /* 0x000fe20003800200 */
[----:B------:R-:W-:Y:S01]  /*17dc0*/  FFMA.FTZ R113, R113, R156, 1.1641532182693481445e-10 ;  /* 0x2f00000071717423 */ /* 0x000fe2000001009c */
[----:B------:R-:W-:-:S04]  /*17dd0*/  FMUL.FTZ R114, R114, R131 ;  /* 0x0000008372727220 */ /* 0x000fc80000410000 */
[----:B------:R-:W-:Y:S02]  /*17de0*/  FSETP.GTU.FTZ.AND P3, PT, R113, R130, PT ;  /* 0x000000827100720b */ /* 0x000fe40003f7c000 */
[----:B------:R-:W-:Y:S02]  /*17df0*/  MOV R113, R10 ;  /* 0x0000000a00717202 */ /* 0x000fe40000000f00 */
        /* <DEDUP_REMOVED lines=14> */
.L_x_3701:
        /* <DEDUP_REMOVED lines=13> */
.L_x_3703:
[----:B------:R-:W-:Y:S05]  /*17fb0*/  BSYNC.RECONVERGENT B2 ;  /* 0x0000000000027941 */ /* 0x000fea0003800200 */
.L_x_3702:
        /* <DEDUP_REMOVED lines=43> */
.L_x_3700:
[----:B------:R-:W-:Y:S05]  /*18270*/  BSYNC.RECONVERGENT B1 ;  /* 0x0000000000017941 */ /* 0x000fea0003800200 */
.L_x_3699:
        /* <DEDUP_REMOVED lines=24> */
.L_x_3706:
        /* <DEDUP_REMOVED lines=13> */
.L_x_3708:
[----:B------:R-:W-:Y:S05]  /*184d0*/  BSYNC.RECONVERGENT B2 ;  /* 0x0000000000027941 */ /* 0x000fea0003800200 */
.L_x_3707:
        /* <DEDUP_REMOVED lines=43> */
.L_x_3705:
[----:B------:R-:W-:Y:S05]  /*18790*/  BSYNC.RECONVERGENT B1 ;  /* 0x0000000000017941 */ /* 0x000fea0003800200 */
.L_x_3704:
[----:B------:R-:W-:Y:S01]  /*187a0*/  I2FP.F32.U32 R113, R113 ;  /* 0x0000007100717245 */ /* 0x000fe20000201000 */
[----:B------:R-:W-:Y:S01]  /*187b0*/  IMAD.U32 R180, R180, 0x10000, RZ ;  /* 0x00010000b4b47824 */ /* 0x000fe200078e00ff */
[----:B------:R-:W-:Y:S02]  /*187c0*/  @P1 SHF.L.U32 R179, R179, 0x10, RZ ;  /* 0x00000010b3b31819 */ /* 0x000fe400000006ff */
[----:B------:R-:W-:Y:S01]  /*187d0*/  PRMT R114, R183, 0x5410, R184 ;  /* 0x00005410b7727816 */ /* 0x000fe200000000b8 */
[----:B------:R-:W-:Y:S01]  /*187e0*/  FFMA.FTZ R113, R113, R156, 1.1641532182693481445e-10 ;  /* 0x2f00000071717423 */ /* 0x000fe2000001009c */
[----:B------:R-:W-:Y:S01]  /*187f0*/  FMUL.FTZ R180, R180, R131 ;  /* 0x00000083b4b47220 */ /* 0x000fe20000410000 */
[----:B------:R-:W-:-:S03]  /*18800*/  PRMT R112, R161, 0x5410, R169 ;  /* 0x00005410a1707816 */ /* 0x000fc600000000a9 */
[----:B------:R-:W-:Y:S02]  /*18810*/  FSETP.GTU.FTZ.AND P5, PT, R113, R130, PT ;  /* 0x000000827100720b */ /* 0x000fe40003fbc000 */
[----:B------:R-:W-:Y:S02]  /*18820*/  PRMT R113, R178, 0x5410, R182 ;  /* 0x00005410b2717816 */ /* 0x000fe400000000b6 */
[----:B------:R-:W-:Y:S02]  /*18830*/  FSEL R176, R180, RZ, !P5 ;  /* 0x000000ffb4b07208 */ /* 0x000fe40006800000 */
[----:B------:R-:W-:-:S03]  /*18840*/  PLOP3.LUT P5, PT, P5, PT, PT, 0x8, 0x80 ;  /* 0x000000000080781c */ /* 0x000fc60002fae170 */
[----:B------:R-:W-:-:S05]  /*18850*/  @P1 FADD.FTZ R176, R179, R176 ;  /* 0x000000b0b3b01221 */ /* 0x000fca0000010000 */
[----:B------:R-:W-:-:S04]  /*18860*/  F2FP.BF16.F32.PACK_AB R115, RZ, R176 ;  /* 0x000000b0ff73723e */ /* 0x000fc800000010ff */
[----:B------:R-:W-:-:S07]  /*18870*/  PRMT R115, R181, 0x5410, R115 ;  /* 0x00005410b5737816 */ /* 0x000fce0000000073 */
.L_x_3668:
[----:B------:R-:W-:Y:S01]  /*18880*/  SEL R185, RZ, 0x1000000, !P5 ;  /* 0x01000000ffb97807 */ /* 0x000fe20006800000 */
[----:B------:R-:W-:Y:S01]  /*18890*/  IMAD.WIDE.U32 R186, R159, 0x10, R116 ;  /* 0x000000109fba7825 */ /* 0x000fe200078e0074 */
[----:B------:R-:W-:Y:S01]  /*188a0*/  SEL R183, RZ, 0x10000, !P4 ;  /* 0x00010000ffb77807 */ /* 0x000fe20006000000 */
[----:B------:R-:W0:Y:S01]  /*188b0*/  @P1 LDC.64 R178, c[0x0][0x3a0] ;  /* 0x0000e800ffb21b82 */ /* 0x000e220000000a00 */
[----:B------:R-:W-:Y:S02]  /*188c0*/  SEL R184, RZ, 0x100, !P3 ;  /* 0x00000100ffb87807 */ /* 0x000fe40005800000 */
[C---:B------:R-:W-:Y:S01]  /*188d0*/  LOP3.LUT P5, RZ, R154.reuse, 0x8, RZ, 0xc0, !PT ;  /* 0x000000089aff7812 */ /* 0x040fe200078ac0ff */
[----:B------:R1:W-:Y:S01]  /*188e0*/  STG.E.128 desc[UR8][R186.64], R112 ;  /* 0x00000070ba007986 */ /* 0x0003e2000c101d08 */
[C---:B------:R-:W-:Y:S02]  /*188f0*/  LOP3.LUT P4, RZ, R154.reuse, 0x4, RZ, 0xc0, !PT ;  /* 0x000000049aff7812 */ /* 0x040fe4000788c0ff */
[----:B------:R-:W-:Y:S01]  /*18900*/  LOP3.LUT P3, RZ, R154, 0x2, RZ, 0xc0, !PT ;  /* 0x000000029aff7812 */ /* 0x000fe2000786c0ff */
[----:B------:R-:W2:Y:S01]  /*18910*/  @P0 LDC.64 R180, c[0x0][0x398] ;  /* 0x0000e600ffb40b82 */ /* 0x000ea20000000a00 */
[----:B------:R-:W-:-:S02]  /*18920*/  SEL R182, RZ, 0x10000, !P4 ;  /* 0x00010000ffb67807 */ /* 0x000fc40006000000 */
[----:B------:R-:W-:Y:S02]  /*18930*/  SEL R161, RZ, 0x1000000, !P3 ;  /* 0x01000000ffa17807 */ /* 0x000fe40005800000 */
[----:B------:R-:W-:Y:S02]  /*18940*/  SEL R169, RZ, 0x100, !P5 ;  /* 0x00000100ffa97807 */ /* 0x000fe40006800000 */
[----:B------:R-:W-:Y:S02]  /*18950*/  LOP3.LUT P6, RZ, R154, 0x10, RZ, 0xc0, !PT ;  /* 0x000000109aff7812 */ /* 0x000fe400078cc0ff */
[----:B------:R-:W-:Y:S02]  /*18960*/  LOP3.LUT R184, R184, R185, R183, 0xfe, !PT ;  /* 0x000000b9b8b87212 */ /* 0x000fe400078efeb7 */
[----:B------:R-:W-:Y:S02]  /*18970*/  SEL R183, RZ, 0x1, !P2 ;  /* 0x00000001ffb77807 */ /* 0x000fe40005000000 */
[----:B------:R-:W-:Y:S01]  /*18980*/  LOP3.LUT R169, R169, R161, R182, 0xfe, !PT ;  /* 0x000000a1a9a97212 */ /* 0x000fe200078efeb6 */
[----:B------:R-:W-:Y:S01]  /*18990*/  VIADD R161, R155, 0x60 ;  /* 0x000000609ba17836 */ /* 0x000fe20000000000 */
[----:B------:R-:W-:-:S02]  /*189a0*/  SEL R182, RZ, 0x1, !P6 ;  /* 0x00000001ffb67807 */ /* 0x000fc40007000000 */
[----:B------:R-:W-:Y:S01]  /*189b0*/  LOP3.LUT R183, R184, R183, RZ, 0xfc, !PT ;  /* 0x000000b7b8b77212 */ /* 0x000fe200078efcff */
[----:B------:R-:W-:Y:S01]  /*189c0*/  IMAD.WIDE.U32 R184, R159, 0x8, R118 ;  /* 0x000000089fb87825 */ /* 0x000fe200078e0076 */
[----:B------:R-:W-:-:S03]  /*189d0*/  LOP3.LUT R182, R169, R182, RZ, 0xfc, !PT ;  /* 0x000000b6a9b67212 */ /* 0x000fc600078efcff */
[----:B0-----:R-:W-:Y:S02]  /*189e0*/  @P1 IMAD.WIDE.U32 R178, R161, 0x10, R178 ;  /* 0x00000010a1b21825 */ /* 0x001fe400078e00b2 */
[----:B------:R1:W-:Y:S01]  /*189f0*/  STG.E.64 desc[UR8][R184.64], R182 ;  /* 0x000000b6b8007986 */ /* 0x0003e2000c101b08 */
[----:B------:R-:W-:Y:S05]  /*18a00*/  @!P0 BRA `(.L_x_3709) ;  /* 0x0000000000508947 */ /* 0x000fea0003800000 */
[----:B-1----:R-:W-:Y:S01]  /*18a10*/  IMAD.U32 R115, R2, 0x10000, RZ ;  /* 0x0001000002737824 */ /* 0x002fe200078e00ff */
        /* <DEDUP_REMOVED lines=19> */
.L_x_3709:
        /* <DEDUP_REMOVED lines=26> */
.L_x_3713:
        /* <DEDUP_REMOVED lines=13> */
.L_x_3715:
[----:B------:R-:W-:Y:S05]  /*18dc0*/  BSYNC.RECONVERGENT B2 ;  /* 0x0000000000027941 */ /* 0x000fea0003800200 */
.L_x_3714:
        /* <DEDUP_REMOVED lines=42> */
.L_x_3712:
[----:B------:R-:W-:Y:S05]  /*19070*/  BSYNC.RECONVERGENT B1 ;  /* 0x0000000000017941 */ /* 0x000fea0003800200 */
.L_x_3711:
[----:B------:R-:W-:Y:S01]  /*19080*/  I2FP.F32.U32 R3, R0 ;  /* 0x0000000000037245 */ /* 0x000fe20000201000 */
[----:B-----5:R-:W-:Y:S01]  /*19090*/  IMAD.U32 R0, R112, 0x10000, RZ ;  /* 0x0001000070007824 */ /* 0x020fe200078e00ff */
[----:B------:R-:W-:Y:S01]  /*190a0*/  ISETP.NE.AND P3, PT, R2, 0x1, PT ;  /* 0x000000010200780c */ /* 0x000fe20003f65270 */
[----:B------:R-:W-:Y:S01]  /*190b0*/  BSSY.RECONVERGENT B1, `(.L_x_3716) ;  /* 0x000004d000017945 */ /* 0x000fe20003800200 */
[----:B------:R-:W-:Y:S01]  /*190c0*/  LOP3.LUT R154, R154, 0xffffffef, RZ, 0xc0, !PT ;  /* 0xffffffef9a9a7812 */ /* 0x000fe200078ec0ff */
[----:B------:R-:W-:Y:S01]  /*190d0*/  FFMA.FTZ R3, R3, R156, 1.1641532182693481445e-10 ;  /* 0x2f00000003037423 */ /* 0x000fe2000001009c */
[----:B------:R-:W-:Y:S01]  /*190e0*/  FMUL.FTZ R0, R0, R131 ;  /* 0x0000008300007220 */ /* 0x000fe20000410000 */
[----:B------:R-:W-:Y:S01]  /*190f0*/  PRMT R112, R112, 0x7632, R112 ;  /* 0x0000763270707816 */ /* 0x000fe20000000070 */
[----:B------:R-:W-:Y:S02]  /*19100*/  IMAD.MOV.U32 R4, RZ, RZ, 0x2 ;  /* 0x00000002ff047424 */ /* 0x000fe400078e00ff */
[----:B------:R-:W-:-:S02]  /*19110*/  FSETP.GTU.FTZ.AND P2, PT, R3, R130, PT ;  /* 0x000000820300720b */ /* 0x000fc40003f5c000 */
        /* <DEDUP_REMOVED lines=13> */
.L_x_3718:
        /* <DEDUP_REMOVED lines=13> */
.L_x_3720:
[----:B------:R-:W-:Y:S05]  /*192c0*/  BSYNC.RECONVERGENT B2 ;  /* 0x0000000000027941 */ /* 0x000fea0003800200 */
.L_x_3719:
        /* <DEDUP_REMOVED lines=43> */
.L_x_3717:
[----:B------:R-:W-:Y:S05]  /*19580*/  BSYNC.RECONVERGENT B1 ;  /* 0x0000000000017941 */ /* 0x000fea0003800200 */
.L_x_3716:
        /* <DEDUP_REMOVED lines=10> */
[----:B------:R-:W-:-:S03]  /*19630*/  SEL R8, RZ, 0x1, P2 ;  /* 0x00000001ff087807 */ /* 0x000fc60001000000 */
[----:B------:R-:W-:-:S04]  /*19640*/  FADD.FTZ R0, R0, R3 ;  /* 0x0000000300007221 */ /* 0x000fc80000010000 */
        /* <DEDUP_REMOVED lines=13> */
.L_x_3723:
        /* <DEDUP_REMOVED lines=13> */
.L_x_3725:
[----:B------:R-:W-:Y:S05]  /*197f0*/  BSYNC.RECONVERGENT B2 ;  /* 0x0000000000027941 */ /* 0x000fea0003800200 */
.L_x_3724:
        /* <DEDUP_REMOVED lines=43> */
.L_x_3722:
[----:B------:R-:W-:Y:S05]  /*19ab0*/  BSYNC.RECONVERGENT B1 ;  /* 0x0000000000017941 */ /* 0x000fea0003800200 */
.L_x_3721:
        /* <DEDUP_REMOVED lines=22> */
.L_x_3728:
        /* <DEDUP_REMOVED lines=13> */
.L_x_3730:
[----:B------:R-:W-:Y:S05]  /*19cf0*/  BSYNC.RECONVERGENT B2 ;  /* 0x0000000000027941 */ /* 0x000fea0003800200 */
.L_x_3729:
        /* <DEDUP_REMOVED lines=43> */
.L_x_3727:
[----:B------:R-:W-:Y:S05]  /*19fb0*/  BSYNC.RECONVERGENT B1 ;  /* 0x0000000000017941 */ /* 0x000fea0003800200 */
.L_x_3726:
[----:B------:R-:W-:Y:S01]  /*19fc0*/  I2FP.F32.U32 R3, R0 ;  /* 0x0000000000037245 */ /* 0x000fe20000201000 */
[----:B------:R-:W-:Y:S01]  /*19fd0*/  @P1 IMAD.U32 R181, R184, 0x10000, RZ ;  /* 0x00010000b8b51824 */ /* 0x000fe200078e00ff */
[----:B------:R-:W-:Y:S01]  /*19fe0*/  PRMT R0, R104, 0x7632, R0 ;  /* 0x0000763268007816 */ /* 0x000fe20000000000 */
[----:B------:R-:W-:Y:S01]  /*19ff0*/  BSSY.RECONVERGENT B1, `(.L_x_3731) ;  /* 0x0000050000017945 */ /* 0x000fe20003800200 */
[----:B------:R-:W-:Y:S01]  /*1a000*/  ISETP.NE.AND P3, PT, R4, 0x1, PT ;  /* 0x000000010400780c */ /* 0x000fe20003f65270 */
[----:B------:R-:W-:Y:S01]  /*1a010*/  FFMA.FTZ R3, R3, R156, 1.1641532182693481445e-10 ;  /* 0x2f00000003037423 */ /* 0x000fe2000001009c */
[----:B------:R-:W-:Y:S02]  /*1a020*/  IMAD.MOV.U32 R5, RZ, RZ, 0x2 ;  /* 0x00000002ff057424 */ /* 0x000fe400078e00ff */
[----:B------:R-:W-:Y:S02]  /*1a030*/  IMAD.U32 R0, R0, 0x10000, RZ ;  /* 0x0001000000007824 */ /* 0x000fe400078e00ff */
[----:B------:R-:W-:-:S02]  /*1a040*/  FSETP.GTU.FTZ.AND P2, PT, R3, R130, PT ;  /* 0x000000820300720b */ /* 0x000fc40003f5c000 */
[----:B------:R-:W-:Y:S02]  /*1a050*/  FMUL.FTZ R0, R0, R131 ;  /* 0x0000008300007220 */ /* 0x000fe40000410000 */
[----:B------:R-:W-:-:S03]  /*1a060*/  SEL R7, RZ, 0x1, P2 ;  /* 0x00000001ff077807 */ /* 0x000fc60001000000 */
[----:B------:R-:W-:-:S05]  /*1a070*/  FSEL R3, R0, RZ, !P2 ;  /* 0x000000ff00037208 */ /* 0x000fca0005000000 */
        /* <DEDUP_REMOVED lines=14> */
.L_x_3733:
        /* <DEDUP_REMOVED lines=13> */
.L_x_3735:
[----:B------:R-:W-:Y:S05]  /*1a230*/  BSYNC.RECONVERGENT B2 ;  /* 0x0000000000027941 */ /* 0x000fea0003800200 */
.L_x_3734:
        /* <DEDUP_REMOVED lines=42> */
[----:B------:R-:W-:-:S07]  /*1a4e0*/  MOV R196, R2 ;  /* 0x0000000200c47202 */ /* 0x000fce0000000f00 */
.L_x_3732:
[----:B------:R-:W-:Y:S05]  /*1a4f0*/  BSYNC.RECONVERGENT B1 ;  /* 0x0000000000017941 */ /* 0x000fea0003800200 */
.L_x_3731:
        /* <DEDUP_REMOVED lines=23> */
.L_x_3738:
        /* <DEDUP_REMOVED lines=13> */
.L_x_3740:
[----:B------:R-:W-:Y:S05]  /*1a740*/  BSYNC.RECONVERGENT B2 ;  /* 0x0000000000027941 */ /* 0x000fea0003800200 */
.L_x_3739:
        /* <DEDUP_REMOVED lines=43> */
.L_x_3737:
[----:B------:R-:W-:Y:S05]  /*1aa00*/  BSYNC.RECONVERGENT B1 ;  /* 0x0000000000017941 */ /* 0x000fea0003800200 */
.L_x_3736:
        /* <DEDUP_REMOVED lines=8> */
[----:B------:R-:W-:-:S05]  /*1aa90*/  FSEL R3, R2, RZ, !P2 ;  /* 0x000000ff02037208 */ /* 0x000fca0005000000 */
[----:B------:R-:W-:Y:S01]  /*1aaa0*/  FADD.FTZ R2, R6, R3 ;  /* 0x0000000306027221 */ /* 0x000fe20000010000 */
[----:B------:R-:W-:Y:S02]  /*1aab0*/  SEL R6, RZ, 0x1, P2 ;  /* 0x00000001ff067807 */ /* 0x000fe40001000000 */
[----:B------:R-:W-:Y:S01]  /*1aac0*/  MOV R3, R10 ;  /* 0x0000000a00037202 */ /* 0x000fe20000000f00 */
        /* <DEDUP_REMOVED lines=13> */
.L_x_3743:
        /* <DEDUP_REMOVED lines=13> */
.L_x_3745:
[----:B------:R-:W-:Y:S05]  /*1ac70*/  BSYNC.RECONVERGENT B2 ;  /* 0x0000000000027941 */ /* 0x000fea0003800200 */
.L_x_3744:
        /* <DEDUP_REMOVED lines=43> */
.L_x_3742:
[----:B------:R-:W-:Y:S05]  /*1af30*/  BSYNC.RECONVERGENT B1 ;  /* 0x0000000000017941 */ /* 0x000fea0003800200 */
.L_x_3741:
        /* <DEDUP_REMOVED lines=8> */
[----:B------:R-:W-:-:S04]  /*1afc0*/  FSETP.GTU.FTZ.AND P3, PT, R3, R130, PT ;  /* 0x000000820300720b */ /* 0x000fc80003f7c000 */
[----:B------:R-:W-:Y:S02]  /*1afd0*/  FSEL R178, R0, RZ, !P3 ;  /* 0x000000ff00b27208 */ /* 0x000fe40005800000 */
[----:B------:R-:W-:Y:S02]  /*1afe0*/  PLOP3.LUT P3, PT, P3, PT, PT, 0x8, 0x80 ;  /* 0x000000000080781c */ /* 0x000fe40001f6e170 */
[----:B------:R-:W-:-:S11]  /*1aff0*/  MOV R0, R10 ;  /* 0x0000000a00007202 */ /* 0x000fd60000000f00 */
        /* <DEDUP_REMOVED lines=10> */
.L_x_3748:
        /* <DEDUP_REMOVED lines=13> */
.L_x_3750:
[----:B------:R-:W-:Y:S05]  /*1b170*/  BSYNC.RECONVERGENT B2 ;  /* 0x0000000000027941 */ /* 0x000fea0003800200 */
.L_x_3749:
        /* <DEDUP_REMOVED lines=43> */
.L_x_3747:
[----:B------:R-:W-:Y:S05]  /*1b430*/  BSYNC.RECONVERGENT B1 ;  /* 0x0000000000017941 */ /* 0x000fea0003800200 */
.L_x_3746:
[----:B------:R-:W-:Y:S01]  /*1b440*/  I2FP.F32.U32 R3, R0 ;  /* 0x0000000000037245 */ /* 0x000fe20000201000 */
[----:B------:R-:W-:Y:S01]  /*1b450*/  @P1 IMAD.U32 R183, R190, 0x10000, RZ ;  /* 0x00010000beb71824 */ /* 0x000fe200078e00ff */
[----:B------:R-:W-:Y:S01]  /*1b460*/  PRMT R0, R105, 0x7632, R0 ;  /* 0x0000763269007816 */ /* 0x000fe20000000000 */
[----:B------:R-:W-:Y:S01]  /*1b470*/  BSSY.RECONVERGENT B1, `(.L_x_3751) ;  /* 0x0000050000017945 */ /* 0x000fe20003800200 */
[----:B------:R-:W-:Y:S02]  /*1b480*/  IMAD.MOV.U32 R112, RZ, RZ, 0x2 ;  /* 0x00000002ff707424 */ /* 0x000fe400078e00ff */
[----:B------:R-:W-:Y:S01]  /*1b490*/  FFMA.FTZ R3, R3, R156, 1.1641532182693481445e-10 ;  /* 0x2f00000003037423 */ /* 0x000fe2000001009c */
[----:B------:R-:W-:-:S04]  /*1b4a0*/  IMAD.U32 R0, R0, 0x10000, RZ ;  /* 0x0001000000007824 */ /* 0x000fc800078e00ff */
[----:B------:R-:W-:Y:S01]  /*1b4b0*/  FSETP.GTU.FTZ.AND P2, PT, R3, R130, PT ;  /* 0x000000820300720b */ /* 0x000fe20003f5c000 */
[----:B------:R-:W-:-:S03]  /*1b4c0*/  FMUL.FTZ R0, R0, R131 ;  /* 0x0000008300007220 */ /* 0x000fc60000410000 */
[----:B------:R-:W-:Y:S02]  /*1b4d0*/  SEL R5, RZ, 0x1, P2 ;  /* 0x00000001ff057807 */ /* 0x000fe40001000000 */
[----:B------:R-:W-:Y:S02]  /*1b4e0*/  FSEL R3, R0, RZ, !P2 ;  /* 0x000000ff00037208 */ /* 0x000fe40005000000 */
[----:B------:R-:W-:-:S03]  /*1b4f0*/  ISETP.NE.AND P2, PT, R4, 0x1, PT ;  /* 0x000000010400780c */ /* 0x000fc60003f45270 */
[----:B------:R-:W-:Y:S01]  /*1b500*/  FADD.FTZ R0, R178, R3 ;  /* 0x00000003b2007221 */ /* 0x000fe20000010000 */
[----:B------:R-:W-:-:S03]  /*1b510*/  IMAD.MOV.U32 R3, RZ, RZ, R10 ;  /* 0x000000ffff037224 */ /* 0x000fc600078e000a */
[----:B------:R-:W-:Y:S01]  /*1b520*/  @P1 FADD.FTZ R183, R0, R183 ;  /* 0x000000b700b71221 */ /* 0x000fe20000010000 */
[----:B------:R-:W-:-:S04]  /*1b530*/  @!P1 MOV R183, R0 ;  /* 0x0000000000b79202 */ /* 0x000fc80000000f00 */
        /* <DEDUP_REMOVED lines=10> */
.L_x_3753:
        /* <DEDUP_REMOVED lines=13> */
.L_x_3755:
[----:B------:R-:W-:Y:S05]  /*1b6b0*/  BSYNC.RECONVERGENT B2 ;  /* 0x0000000000027941 */ /* 0x000fea0003800200 */
.L_x_3754:
        /* <DEDUP_REMOVED lines=43> */
.L_x_3752:
[----:B------:R-:W-:Y:S05]  /*1b970*/  BSYNC.RECONVERGENT B1 ;  /* 0x0000000000017941 */ /* 0x000fea0003800200 */
.L_x_3751:
        /* <DEDUP_REMOVED lines=21> */
.L_x_3758:
        /* <DEDUP_REMOVED lines=13> */
.L_x_3760:
[----:B------:R-:W-:Y:S05]  /*1bba0*/  BSYNC.RECONVERGENT B2 ;  /* 0x0000000000027941 */ /* 0x000fea0003800200 */
.L_x_3759:
        /* <DEDUP_REMOVED lines=43> */
.L_x_3757:
[----:B------:R-:W-:Y:S05]  /*1be60*/  BSYNC.RECONVERGENT B1 ;  /* 0x0000000000017941 */ /* 0x000fea0003800200 */
.L_x_3756:
[----:B------:R-:W-:Y:S01]  /*1be70*/  I2FP.F32.U32 R3, R3 ;  /* 0x0000000300037245 */ /* 0x000fe20000201000 */
[----:B------:R-:W-:Y:S01]  /*1be80*/  @P1 IMAD.U32 R113, R110, 0x10000, RZ ;  /* 0x000100006e711824 */ /* 0x000fe200078e00ff */
[----:B------:R-:W-:Y:S01]  /*1be90*/  SHF.L.U32 R2, R106, 0x10, RZ ;  /* 0x000000106a027819 */ /* 0x000fe200000006ff */
[----:B------:R-:W-:Y:S02]  /*1bea0*/  BSSY.RECONVERGENT B1, `(.L_x_3761) ;  /* 0x000004f000017945 */ /* 0x000fe40003800200 */
[----:B------:R-:W-:Y:S02]  /*1beb0*/  FFMA.FTZ R3, R3, R156, 1.1641532182693481445e-10 ;  /* 0x2f00000003037423 */ /* 0x000fe4000001009c */
[----:B------:R-:W-:-:S03]  /*1bec0*/  FMUL.FTZ R2, R2, R131 ;  /* 0x0000008302027220 */ /* 0x000fc60000410000 */
[----:B------:R-:W-:-:S04]  /*1bed0*/  FSETP.GTU.FTZ.AND P3, PT, R3, R130, PT ;  /* 0x000000820300720b */ /* 0x000fc80003f7c000 */
[----:B------:R-:W-:Y:S02]  /*1bee0*/  FSEL R3, R2, RZ, !P3 ;  /* 0x000000ff02037208 */ /* 0x000fe40005800000 */
[----:B------:R-:W-:Y:S02]  /*1bef0*/  SEL R4, RZ, 0x1, P3 ;  /* 0x00000001ff047807 */ /* 0x000fe40001800000 */
[----:B------:R-:W-:Y:S01]  /*1bf00*/  ISETP.NE.AND P3, PT, R178, 0x1, PT ;  /* 0x00000001b200780c */ /* 0x000fe20003f65270 */
[----:B------:R-:W-:Y:S01]  /*1bf10*/  FADD.FTZ R2, R182, R3 ;  /* 0x00000003b6027221 */ /* 0x000fe20000010000 */
[----:B------:R-:W-:-:S03]  /*1bf20*/  IMAD.MOV.U32 R3, RZ, RZ, R10 ;  /* 0x000000ffff037224 */ /* 0x000fc600078e000a */
[--C-:B------:R-:W-:Y:S01]  /*1bf30*/  @P1 FADD.FTZ R182, R113, R2.reuse ;  /* 0x0000000271b61221 */ /* 0x100fe20000010000 */
[----:B------:R-:W-:Y:S02]  /*1bf40*/  @!P1 IMAD.MOV.U32 R182, RZ, RZ, R2 ;  /* 0x000000ffffb69224 */ /* 0x000fe400078e0002 */
[----:B------:R-:W-:-:S03]  /*1bf50*/  HFMA2 R2, -RZ, RZ, 0, 1.1920928955078125e-07 ;  /* 0x00000002ff027431 */ /* 0x000fc600000001ff */
        /* <DEDUP_REMOVED lines=10> */
.L_x_3763:
        /* <DEDUP_REMOVED lines=13> */
.L_x_3765:
[----:B------:R-:W-:Y:S05]  /*1c0d0*/  BSYNC.RECONVERGENT B2 ;  /* 0x0000000000027941 */ /* 0x000fea0003800200 */
.L_x_3764:
        /* <DEDUP_REMOVED lines=43> */
.L_x_3762:
[----:B------:R-:W-:Y:S05]  /*1c390*/  BSYNC.RECONVERGENT B1 ;  /* 0x0000000000017941 */ /* 0x000fea0003800200 */
.L_x_3761:
        /* <DEDUP_REMOVED lines=20> */
.L_x_3768:
        /* <DEDUP_REMOVED lines=13> */
.L_x_3770:
[----:B------:R-:W-:Y:S05]  /*1c5b0*/  BSYNC.RECONVERGENT B2 ;  /* 0x0000000000027941 */ /* 0x000fea0003800200 */
.L_x_3769:
        /* <DEDUP_REMOVED lines=43> */
.L_x_3767:
[----:B------:R-:W-:Y:S05]  /*1c870*/  BSYNC.RECONVERGENT B1 ;  /* 0x0000000000017941 */ /* 0x000fea0003800200 */
.L_x_3766:
[----:B------:R-:W-:Y:S01]  /*1c880*/  I2FP.F32.U32 R3, R112 ;  /* 0x0000007000037245 */ /* 0x000fe20000201000 */
[----:B------:R-:W-:Y:S01]  /*1c890*/  BSSY.RECONVERGENT B1, `(.L_x_3771) ;  /* 0x0000052000017945 */ /* 0x000fe20003800200 */
[----:B------:R-:W-:Y:S01]  /*1c8a0*/  PRMT R2, R106, 0x7632, R2 ;  /* 0x000076326a027816 */ /* 0x000fe20000000002 */
[----:B------:R-:W-:Y:S01]  /*1c8b0*/  IMAD.MOV.U32 R112, RZ, RZ, 0x2 ;  /* 0x00000002ff707424 */ /* 0x000fe200078e00ff */
[----:B------:R-:W-:Y:S01]  /*1c8c0*/  @P1 SHF.L.U32 R185, R186, 0x10, RZ ;  /* 0x00000010bab91819 */ /* 0x000fe200000006ff */
[----:B------:R-:W-:Y:S02]  /*1c8d0*/  FFMA.FTZ R3, R3, R156, 1.1641532182693481445e-10 ;  /* 0x2f00000003037423 */ /* 0x000fe4000001009c */
[----:B------:R-:W-:-:S03]  /*1c8e0*/  IMAD.U32 R2, R2, 0x10000, RZ ;  /* 0x0001000002027824 */ /* 0x000fc600078e00ff */
[----:B------:R-:W-:Y:S01]  /*1c8f0*/  FSETP.GTU.FTZ.AND P4, PT, R3, R130, PT ;  /* 0x000000820300720b */ /* 0x000fe20003f9c000 */
[----:B------:R-:W-:-:S03]  /*1c900*/  FMUL.FTZ R2, R2, R131 ;  /* 0x0000008302027220 */ /* 0x000fc60000410000 */
[----:B------:R-:W-:Y:S02]  /*1c910*/  SEL R3, RZ, 0x1, P4 ;  /* 0x00000001ff037807 */ /* 0x000fe40002000000 */
[----:B------:R-:W-:Y:S02]  /*1c920*/  FSEL R113, R2, RZ, !P4 ;  /* 0x000000ff02717208 */ /* 0x000fe40006000000 */
[----:B------:R-:W-:Y:S02]  /*1c930*/  ISETP.NE.AND P4, PT, R178, 0x1, PT ;  /* 0x00000001b200780c */ /* 0x000fe40003f85270 */
[----:B------:R-:W-:Y:S01]  /*1c940*/  MOV R2, R10 ;  /* 0x0000000a00027202 */ /* 0x000fe20000000f00 */
[----:B------:R-:W-:-:S04]  /*1c950*/  FADD.FTZ R114, R114, R113 ;  /* 0x0000007172727221 */ /* 0x000fc80000010000 */
[----:B------:R-:W-:Y:S01]  /*1c960*/  @P1 FADD.FTZ R185, R114, R185 ;  /* 0x000000b972b91221 */ /* 0x000fe20000010000 */
[----:B------:R-:W-:-:S05]  /*1c970*/  @!P1 IMAD.MOV.U32 R185, RZ, RZ, R114 ;  /* 0x000000ffffb99224 */ /* 0x000fca00078e0072 */
        /* <DEDUP_REMOVED lines=10> */
.L_x_3773:
        /* <DEDUP_REMOVED lines=13> */
.L_x_3775:
[----:B------:R-:W-:Y:S05]  /*1caf0*/  BSYNC.RECONVERGENT B2 ;  /* 0x0000000000027941 */ /* 0x000fea0003800200 */
.L_x_3774:
        /* <DEDUP_REMOVED lines=40> */
[----:B------:R-:W-:Y:S02]  /*1cd80*/  IMAD.MOV.U32 R196, RZ, RZ, R112 ;  /* 0x000000ffffc47224 */ /* 0x000fe400078e0070 */
[----:B------:R-:W-:Y:S01]  /*1cd90*/  HFMA2 R112, -RZ, RZ, 0, 0 ;  /* 0x00000000ff707431 */ /* 0x000fe200000001ff */
[----:B------:R-:W-:-:S07]  /*1cda0*/  LOP3.LUT R149, R178, UR30, R113, 0x96, !PT ;  /* 0x0000001eb2957c12 */ /* 0x000fce000f8e9671 */
.L_x_3772:
[----:B------:R-:W-:Y:S05]  /*1cdb0*/  BSYNC.RECONVERGENT B1 ;  /* 0x0000000000017941 */ /* 0x000fea0003800200 */
.L_x_3771:
        /* <DEDUP_REMOVED lines=21> */
.L_x_3778:
        /* <DEDUP_REMOVED lines=13> */
.L_x_3780:
[----:B------:R-:W-:Y:S05]  /*1cfe0*/  BSYNC.RECONVERGENT B2 ;  /* 0x0000000000027941 */ /* 0x000fea0003800200 */
.L_x_3779:
        /* <DEDUP_REMOVED lines=43> */
.L_x_3777:
[----:B------:R-:W-:Y:S05]  /*1d2a0*/  BSYNC.RECONVERGENT B1 ;  /* 0x0000000000017941 */ /* 0x000fea0003800200 */
.L_x_3776:
        /* <DEDUP_REMOVED lines=26> */
.L_x_3783:
        /* <DEDUP_REMOVED lines=13> */
.L_x_3785:
[----:B------:R-:W-:Y:S05]  /*1d520*/  BSYNC.RECONVERGENT B2 ;  /* 0x0000000000027941 */ /* 0x000fea0003800200 */
.L_x_3784:
        /* <DEDUP_REMOVED lines=43> */
.L_x_3782:
[----:B------:R-:W-:Y:S05]  /*1d7e0*/  BSYNC.RECONVERGENT B1 ;  /* 0x0000000000017941 */ /* 0x000fea0003800200 */
.L_x_3781:
        /* <DEDUP_REMOVED lines=20> */
.L_x_3788:
        /* <DEDUP_REMOVED lines=9> */
[----:B------:R-:W-:Y:S01]  /*1d9c0*/  @!P6 VIADD R112, R9, 0x1 ;  /* 0x000000010970e836 */ /* 0x000fe20000000000 */
[----:B------:R-:W-:Y:S02]  /*1d9d0*/  @!P6 MOV R147, RZ ;  /* 0x000000ff0093e202 */ /* 0x000fe40000000f00 */
[----:B------:R-:W-:-:S13]  /*1d9e0*/  ISETP.NE.AND P0, PT, R153, RZ, !P6 ;  /* 0x000000ff9900720c */ /* 0x000fda0007705270 */
[----:B------:R-:W-:Y:S01]  /*1d9f0*/  @P0 IMAD.MOV R112, RZ, RZ, R9 ;  /* 0x000000ffff700224 */ /* 0x000fe200078e0209 */
[----:B------:R-:W-:-:S03]  /*1da00*/  ISETP.NE.AND P0, PT, R10, RZ, PT ;  /* 0x000000ff0a00720c */ /* 0x000fc60003f05270 */
[----:B------:R-:W-:-:S10]  /*1da10*/  @!P6 IMAD.MOV.U32 R9, RZ, RZ, R112 ;  /* 0x000000ffff09e224 */ /* 0x000fd400078e0070 */
.L_x_3790:
[----:B------:R-:W-:Y:S05]  /*1da20*/  BSYNC.RECONVERGENT B2 ;  /* 0x0000000000027941 */ /* 0x000fea0003800200 */
.L_x_3789:
        /* <DEDUP_REMOVED lines=43> */
.L_x_3787:
[----:B------:R-:W-:Y:S05]  /*1dce0*/  BSYNC.RECONVERGENT B1 ;  /* 0x0000000000017941 */ /* 0x000fea0003800200 */
.L_x_3786:
[----:B------:R-:W-:Y:S01]  /*1dcf0*/  I2FP.F32.U32 R113, R114 ;  /* 0x0000007200717245 */ /* 0x000fe20000201000 */
[----:B------:R-:W-:Y:S01]  /*1dd00*/  @P1 IMAD.U32 R114, R191, 0x10000, RZ ;  /* 0x00010000bf721824 */ /* 0x000fe200078e00ff */
[----:B------:R-:W-:-:S03]  /*1dd10*/  PRMT R112, R107, 0x7632, R112 ;  /* 0x000076326b707816 */ /* 0x000fc60000000070 */
[----:B------:R-:W-:Y:S01]  /*1dd20*/  FFMA.FTZ R113, R113, R156, 1.1641532182693481445e-10 ;  /* 0x2f00000071717423 */ /* 0x000fe2000001009c */
[----:B------:R-:W-:-:S04]  /*1dd30*/  SHF.L.U32 R112, R112, 0x10, RZ ;  /* 0x0000001070707819 */ /* 0x000fc800000006ff */
[----:B------:R-:W-:Y:S01]  /*1dd40*/  FSETP.GTU.FTZ.AND P6, PT, R113, R130, PT ;  /* 0x000000827100720b */ /* 0x000fe20003fdc000 */
[----:B------:R-:W-:-:S05]  /*1dd50*/  FMUL.FTZ R112, R112, R131 ;  /* 0x0000008370707220 */ /* 0x000fca0000410000 */
        /* <DEDUP_REMOVED lines=12> */
.L_x_3710:
        /* <DEDUP_REMOVED lines=16> */
.L_x_3794:
        /* <DEDUP_REMOVED lines=13> */
.L_x_3796:
[----:B------:R-:W-:Y:S05]  /*1dff0*/  BSYNC.RECONVERGENT B2 ;  /* 0x0000000000027941 */ /* 0x000fea0003800200 */
.L_x_3795:
        /* <DEDUP_REMOVED lines=42> */
.L_x_3793:
[----:B------:R-:W-:Y:S05]  /*1e2a0*/  BSYNC.RECONVERGENT B1 ;  /* 0x0000000000017941 */ /* 0x000fea0003800200 */
.L_x_3792:
[----:B------:R-:W-:Y:S01]  /*1e2b0*/  I2FP.F32.U32 R169, R169 ;  /* 0x000000a900a97245 */ /* 0x000fe20000201000 */
[----:B-----5:R-:W-:Y:S01]  /*1e2c0*/  IMAD.U32 R178, R112, 0x10000, RZ ;  /* 0x0001000070b27824 */ /* 0x020fe200078e00ff */
[----:B------:R-:W-:Y:S01]  /*1e2d0*/  ISETP.NE.AND P3, PT, R181, 0x1, PT ;  /* 0x00000001b500780c */ /* 0x000fe20003f65270 */
[----:B------:R-:W-:Y:S01]  /*1e2e0*/  @P1 IMAD.U32 R180, R108, 0x10000, RZ ;  /* 0x000100006cb41824 */ /* 0x000fe200078e00ff */
[----:B------:R-:W-:Y:S01]  /*1e2f0*/  LOP3.LUT R154, R154, 0xffffffef, RZ, 0xc0, !PT ;  /* 0xffffffef9a9a7812 */ /* 0x000fe200078ec0ff */
[----:B------:R-:W-:Y:S01]  /*1e300*/  FFMA.FTZ R169, R169, R156, 1.1641532182693481445e-10 ;  /* 0x2f000000a9a97423 */ /* 0x000fe2000001009c */
[----:B------:R-:W-:Y:S01]  /*1e310*/  FMUL.FTZ R178, R178, R131 ;  /* 0x00000083b2b27220 */ /* 0x000fe20000410000 */
[----:B------:R-:W-:Y:S01]  /*1e320*/  BSSY.RECONVERGENT B1, `(.L_x_3797) ;  /* 0x000004c000017945 */ /* 0x000fe20003800200 */
[----:B------:R-:W-:Y:S01]  /*1e330*/  PRMT R112, R112, 0x7632, R112 ;  /* 0x0000763270707816 */ /* 0x000fe20000000070 */
[----:B------:R-:W-:Y:S01]  /*1e340*/  IMAD.MOV.U32 R179, RZ, RZ, R10 ;  /* 0x000000ffffb37224 */ /* 0x000fe200078e000a */
[----:B------:R-:W-:-:S04]  /*1e350*/  FSETP.GTU.FTZ.AND P2, PT, R169, R130, PT ;  /* 0x00000082a900720b */ /* 0x000fc80003f5c000 */
[----:B------:R-:W-:Y:S01]  /*1e360*/  FSEL R177, R178, RZ, !P2 ;  /* 0x000000ffb2b17208 */ /* 0x000fe20005000000 */
[----:B------:R-:W-:Y:S01]  /*1e370*/  HFMA2 R178, -RZ, RZ, 0, 1.1920928955078125e-07 ;  /* 0x00000002ffb27431 */ /* 0x000fe200000001ff */
        /* <DEDUP_REMOVED lines=13> */
.L_x_3799:
        /* <DEDUP_REMOVED lines=13> */
.L_x_3801:
[----:B------:R-:W-:Y:S05]  /*1e520*/  BSYNC.RECONVERGENT B2 ;  /* 0x0000000000027941 */ /* 0x000fea0003800200 */
.L_x_3800:
        /* <DEDUP_REMOVED lines=43> */
.L_x_3798:
[----:B------:R-:W-:Y:S05]  /*1e7e0*/  BSYNC.RECONVERGENT B1 ;  /* 0x0000000000017941 */ /* 0x000fea0003800200 */
.L_x_3797:
        /* <DEDUP_REMOVED lines=9> */
[----:B------:R-:W-:-:S04]  /*1e880*/  FSETP.GTU.FTZ.AND P2, PT, R179, R130, PT ;  /* 0x00000082b300720b */ /* 0x000fc80003f5c000 */
        /* <DEDUP_REMOVED lines=15> */
.L_x_3804:
        /* <DEDUP_REMOVED lines=13> */
.L_x_3806:
[----:B------:R-:W-:Y:S05]  /*1ea50*/  BSYNC.RECONVERGENT B2 ;  /* 0x0000000000027941 */ /* 0x000fea0003800200 */
.L_x_3805:
        /* <DEDUP_REMOVED lines=43> */
.L_x_3803:
[----:B------:R-:W-:Y:S05]  /*1ed10*/  BSYNC.RECONVERGENT B1 ;  /* 0x0000000000017941 */ /* 0x000fea0003800200 */
.L_x_3802:
[----:B------:R-:W-:Y:S01]  /*1ed20*/  I2FP.F32.U32 R179, R112 ;  /* 0x0000007000b37245 */ /* 0x000fe20000201000 */
[----:B------:R-:W-:Y:S01]  /*1ed30*/  BSSY.RECONVERGENT B1, `(.L_x_3807) ;  /* 0x0000052000017945 */ /* 0x000fe20003800200 */
[----:B------:R-:W-:Y:S02]  /*1ed40*/  SHF.L.U32 R112, R113, 0x10, RZ ;  /* 0x0000001071707819 */ /* 0x000fe400000006ff */
[----:B------:R-:W-:Y:S01]  /*1ed50*/  ISETP.NE.AND P3, PT, R182, 0x1, PT ;  /* 0x00000001b600780c */ /* 0x000fe20003f65270 */
[----:B------:R-:W-:Y:S01]  /*1ed60*/  FFMA.FTZ R179, R179, R156, 1.1641532182693481445e-10 ;  /* 0x2f000000b3b37423 */ /* 0x000fe2000001009c */
[----:B------:R-:W-:Y:S01]  /*1ed70*/  LOP3.LUT R154, R154, 0xfffffffb, RZ, 0xc0, !PT ;  /* 0xfffffffb9a9a7812 */ /* 0x000fe200078ec0ff */
[----:B------:R-:W-:Y:S01]  /*1ed80*/  FMUL.FTZ R112, R112, R131 ;  /* 0x0000008370707220 */ /* 0x000fe20000410000 */
[----:B------:R-:W-:Y:S02]  /*1ed90*/  PRMT R184, R113, 0x7632, R184 ;  /* 0x0000763271b87816 */ /* 0x000fe400000000b8 */
[----:B------:R-:W-:Y:S01]  /*1eda0*/  FSETP.GTU.FTZ.AND P2, PT, R179, R130, PT ;  /* 0x00000082b300720b */ /* 0x000fe20003f5c000 */
[----:B------:R-:W-:Y:S01]  /*1edb0*/  @P1 IMAD.U32 R179, R109, 0x10000, RZ ;  /* 0x000100006db31824 */ /* 0x000fe200078e00ff */
[----:B------:R-:W-:-:S02]  /*1edc0*/  MOV R113, R10 ;  /* 0x0000000a00717202 */ /* 0x000fc40000000f00 */
        /* <DEDUP_REMOVED lines=15> */
.L_x_3809:
        /* <DEDUP_REMOVED lines=13> */
.L_x_3811:
[----:B------:R-:W-:Y:S05]  /*1ef90*/  BSYNC.RECONVERGENT B2 ;  /* 0x0000000000027941 */ /* 0x000fea0003800200 */
.L_x_3810:
        /* <DEDUP_REMOVED lines=43> */
.L_x_3808:
[----:B------:R-:W-:Y:S05]  /*1f250*/  BSYNC.RECONVERGENT B1 ;  /* 0x0000000000017941 */ /* 0x000fea0003800200 */
.L_x_3807:
        /* <DEDUP_REMOVED lines=8> */
[----:B------:R-:W-:Y:S02]  /*1f2e0*/  HFMA2 R178, -RZ, RZ, 0, 1.1920928955078125e-07 ;  /* 0x00000002ffb27431 */ /* 0x000fe400000001ff */
        /* <DEDUP_REMOVED lines=16> */
.L_x_3814:
        /* <DEDUP_REMOVED lines=13> */
.L_x_3816:
[----:B------:R-:W-:Y:S05]  /*1f4c0*/  BSYNC.RECONVERGENT B2 ;  /* 0x0000000000027941 */ /* 0x000fea0003800200 */
.L_x_3815:
        /* <DEDUP_REMOVED lines=43> */
.L_x_3813:
[----:B------:R-:W-:Y:S05]  /*1f780*/  BSYNC.RECONVERGENT B1 ;  /* 0x0000000000017941 */ /* 0x000fea0003800200 */
.L_x_3812:
[----:B------:R-:W-:Y:S01]  /*1f790*/  I2FP.F32.U32 R113, R113 ;  /* 0x0000007100717245 */ /* 0x000fe20000201000 */
[----:B------:R-:W-:Y:S01]  /*1f7a0*/  IMAD.U32 R112, R114, 0x10000, RZ ;  /* 0x0001000072707824 */ /* 0x000fe200078e00ff */
[----:B------:R-:W-:Y:S01]  /*1f7b0*/  ISETP.NE.AND P3, PT, R178, 0x1, PT ;  /* 0x00000001b200780c */ /* 0x000fe20003f65270 */
[----:B------:R-:W-:Y:S01]  /*1f7c0*/  BSSY.RECONVERGENT B1, `(.L_x_3817) ;  /* 0x000004e000017945 */ /* 0x000fe20003800200 */
[----:B------:R-:W-:Y:S01]  /*1f7d0*/  PRMT R114, R114, 0x7632, R114 ;  /* 0x0000763272727816 */ /* 0x000fe20000000072 */
[----:B------:R-:W-:Y:S01]  /*1f7e0*/  FFMA.FTZ R113, R113, R156, 1.1641532182693481445e-10 ;  /* 0x2f00000071717423 */ /* 0x000fe2000001009c */
[----:B------:R-:W-:-:S04]  /*1f7f0*/  FMUL.FTZ R112, R112, R131 ;  /* 0x0000008370707220 */ /* 0x000fc80000410000 */
[----:B------:R-:W-:Y:S02]  /*1f800*/  FSETP.GTU.FTZ.AND P2, PT, R113, R130, PT ;  /* 0x000000827100720b */ /* 0x000fe40003f5c000 */
[----:B------:R-:W-:Y:S02]  /*1f810*/  @P1 SHF.L.U32 R113, R110, 0x10, RZ ;  /* 0x000000106e711819 */ /* 0x000fe400000006ff */
        /* <DEDUP_REMOVED lines=15> */
.L_x_3819:
        /* <DEDUP_REMOVED lines=13> */
.L_x_3821:
[----:B------:R-:W-:Y:S05]  /*1f9e0*/  BSYNC.RECONVERGENT B2 ;  /* 0x0000000000027941 */ /* 0x000fea0003800200 */
.L_x_3820:
        /* <DEDUP_REMOVED lines=43> */
.L_x_3818:
[----:B------:R-:W-:Y:S05]  /*1fca0*/  BSYNC.RECONVERGENT B1 ;  /* 0x0000000000017941 */ /* 0x000fea0003800200 */
.L_x_3817:
[----:B------:R-:W-:Y:S01]  /*1fcb0*/  I2FP.F32.U32 R113, R113 ;  /* 0x0000007100717245 */ /* 0x000fe20000201000 */
[----:B------:R-:W-:Y:S01]  /*1fcc0*/  @P1 IMAD.U32 R186, R186, 0x10000, RZ ;  /* 0x00010000baba1824 */ /* 0x000fe200078e00ff */
[----:B------:R-:W-:Y:S01]  /*1fcd0*/  SHF.L.U32 R114, R114, 0x10, RZ ;  /* 0x0000001072727819 */ /* 0x000fe200000006ff */
[----:B------:R-:W-:Y:S01]  /*1fce0*/  BSSY.RECONVERGENT B1, `(.L_x_3822) ;  /* 0x000004d000017945 */ /* 0x000fe20003800200 */
[----:B------:R-:W-:Y:S01]  /*1fcf0*/  ISETP.NE.AND P4, PT, R112, 0x1, PT ;  /* 0x000000017000780c */ /* 0x000fe20003f85270 */
[----:B------:R-:W-:Y:S02]  /*1fd00*/  FFMA.FTZ R113, R113, R156, 1.1641532182693481445e-10 ;  /* 0x2f00000071717423 */ /* 0x000fe4000001009c */
[----:B------:R-:W-:-:S03]  /*1fd10*/  FMUL.FTZ R114, R114, R131 ;  /* 0x0000008372727220 */ /* 0x000fc60000410000 */
        /* <DEDUP_REMOVED lines=16> */
.L_x_3824:
        /* <DEDUP_REMOVED lines=13> */
.L_x_3826:
[----:B------:R-:W-:Y:S05]  /*1fef0*/  BSYNC.RECONVERGENT B2 ;  /* 0x0000000000027941 */ /* 0x000fea0003800200 */
.L_x_3825:
        /* <DEDUP_REMOVED lines=43> */
.L_x_3823:
[----:B------:R-:W-:Y:S05]  /*201b0*/  BSYNC.RECONVERGENT B1 ;  /* 0x0000000000017941 */ /* 0x000fea0003800200 */
.L_x_3822:
[----:B------:R-:W-:Y:S01]  /*201c0*/  I2FP.F32.U32 R113, R113 ;  /* 0x0000007100717245 */ /* 0x000fe20000201000 */
[----:B------:R-:W-:Y:S01]  /*201d0*/  IMAD.U32 R112, R115, 0x10000, RZ ;  /* 0x0001000073707824 */ /* 0x000fe200078e00ff */
[----:B------:R-:W-:Y:S01]  /*201e0*/  ISETP.NE.AND P5, PT, R114, 0x1, PT ;  /* 0x000000017200780c */ /* 0x000fe20003fa5270 */
[----:B------:R-:W-:Y:S01]  /*201f0*/  @P1 IMAD.U32 R179, R111, 0x10000, RZ ;  /* 0x000100006fb31824 */ /* 0x000fe200078e00ff */
[----:B------:R-:W-:Y:S01]  /*20200*/  BSSY.RECONVERGENT B1, `(.L_x_3827) ;  /* 0x000004d000017945 */ /* 0x000fe20003800200 */
[----:B------:R-:W-:Y:S01]  /*20210*/  FFMA.FTZ R113, R113, R156, 1.1641532182693481445e-10 ;  /* 0x2f00000071717423 */ /* 0x000fe2000001009c */
[----:B------:R-:W-:Y:S01]  /*20220*/  FMUL.FTZ R112, R112, R131 ;  /* 0x0000008370707220 */ /* 0x000fe20000410000 */
[----:B------:R-:W-:Y:S02]  /*20230*/  PRMT R186, R115, 0x7632, R186 ;  /* 0x0000763273ba7816 */ /* 0x000fe400000000ba */
        /* <DEDUP_REMOVED lines=16> */
.L_x_3829:
        /* <DEDUP_REMOVED lines=13> */
.L_x_3831:
[----:B------:R-:W-:Y:S05]  /*20410*/  BSYNC.RECONVERGENT B2 ;  /* 0x0000000000027941 */ /* 0x000fea0003800200 */
.L_x_3830:
        /* <DEDUP_REMOVED lines=43> */
.L_x_3828:
[----:B------:R-:W-:Y:S05]  /*206d0*/  BSYNC.RECONVERGENT B1 ;  /* 0x0000000000017941 */ /* 0x000fea0003800200 */
.L_x_3827:
        /* <DEDUP_REMOVED lines=14> */
.L_x_3791:
        /* <DEDUP_REMOVED lines=14> */
[----:B------:R-:W-:Y:S01]  /*208a0*/  LOP3.LUT R178, R178, R179, R169, 0xfe, !PT ;  /* 0x000000b3b2b27212 */ /* 0x000fe200078efea9 */
[----:B------:R-:W-:Y:S01]  /*208b0*/  VIADD R169, R155, 0x80 ;  /* 0x000000809ba97836 */ /* 0x000fe20000000000 */
[----:B------:R-:W-:Y:S02]  /*208c0*/  LOP3.LUT R188, R188, R189, R187, 0xfe, !PT ;  /* 0x000000bdbcbc7212 */ /* 0x000fe400078efebb */
[----:B------:R-:W-:Y:S01]  /*208d0*/  SEL R179, RZ, 0x1, !P2 ;  /* 0x00000001ffb37807 */ /* 0x000fe20005000000 */
[----:B------:R-:W-:Y:S01]  /*208e0*/  IMAD.WIDE.U32 R194, R169, 0x10, R120 ;  /* 0x00000010a9c27825 */ /* 0x000fe200078e0078 */
[----:B------:R-:W-:-:S02]  /*208f0*/  SEL R187, RZ, 0x1, !P6 ;  /* 0x00000001ffbb7807 */ /* 0x000fc40007000000 */
[----:B------:R-:W-:Y:S01]  /*20900*/  LOP3.LUT R179, R188, R179, RZ, 0xfc, !PT ;  /* 0x000000b3bcb37212 */ /* 0x000fe200078efcff */
[----:B------:R-:W-:Y:S01]  /*20910*/  IMAD.WIDE.U32 R188, R161, 0x8, R118 ;  /* 0x00000008a1bc7825 */ /* 0x000fe200078e0076 */
[----:B------:R-:W-:-:S03]  /*20920*/  LOP3.LUT R178, R178, R187, RZ, 0xfc, !PT ;  /* 0x000000bbb2b27212 */ /* 0x000fc600078efcff */
[C---:B0-----:R-:W-:Y:S02]  /*20930*/  @P0 IMAD.WIDE.U32 R192, R169.reuse, 0x10, R192 ;  /* 0x00000010a9c00825 */ /* 0x041fe400078e00c0 */
[----:B------:R1:W-:Y:S02]  /*20940*/  STG.E.64 desc[UR8][R188.64], R178 ;  /* 0x000000b2bc007986 */ /* 0x0003e4000c101b08 */
[----:B--2---:R-:W-:Y:S01]  /*20950*/  @P1 IMAD.WIDE.U32 R190, R169, 0x10, R190 ;  /* 0x00000010a9be1825 */ /* 0x004fe200078e00be */
[----:B------:R-:W-:Y:S06]  /*20960*/  @!P0 BRA `(.L_x_3832) ;  /* 0x0000000000508947 */ /* 0x000fec0003800000 */
        /* <DEDUP_REMOVED lines=20> */
.L_x_3832:
[----:B------:R2:W5:Y:S04]  /*20ab0*/  @P0 LDG.E.128 R104, desc[UR8][R192.64] ;  /* 0x00000008c0680981 */ /* 0x000568000c1e1d00 */
[----:B------:R2:W5:Y:S04]  /*20ac0*/  @P1 LDG.E.128 R108, desc[UR8][R190.64] ;  /* 0x00000008be6c1981 */ /* 0x000568000c1e1d00 */
[----:B01----:R2:W5:Y:S01]  /*20ad0*/  LDG.E.128 R112, desc[UR8][R194.64] ;  /* 0x00000008c2707981 */ /* 0x003562000c1e1d00 */
[----:B------:R-:W-:Y:S05]  /*20ae0*/  @!P0 BRA `(.L_x_3833) ;  /* 0x0000005000a08947 */ /* 0x000fea0003800000 */
[----:B------:R-:W-:Y:S01]  /*20af0*/  ISETP.NE.AND P2, PT, R197, 0x1, PT ;  /* 0x00000001c500780c */ /* 0x000fe20003f45270 */
[----:B------:R-:W-:Y:S01]  /*20b00*/  BSSY.RECONVERGENT B1, `(.L_x_3834) ;  /* 0x0000048000017945 */ /* 0x000fe20003800200 */
[----:B------:R-:W-:Y:S01]  /*20b10*/  HFMA2 R4, -RZ, RZ, 0, 1.1920928955078125e-07 ;  /* 0x00000002ff047431 */ /* 0x000fe200000001ff */
[----:B-----5:R-:W-:Y:S01]  /*20b20*/  PRMT R0, R108, 0x7632, R0 ;  /* 0x000076326c007816 */ /* 0x020fe20000000000 */
        /* <DEDUP_REMOVED lines=13> */
.L_x_3836:
        /* <DEDUP_REMOVED lines=13> */
.L_x_3838:
[----:B------:R-:W-:Y:S05]  /*20cd0*/  BSYNC.RECONVERGENT B2 ;  /* 0x0000000000027941 */ /* 0x000fea0003800200 */
.L_x_3837:
        /* <DEDUP_REMOVED lines=40> */
[----:B------:R-:W-:Y:S01]  /*20f60*/  LOP3.LUT R149, R2, UR30, R207, 0x96, !PT ;  /* 0x0000001e02957c12 */ /* 0x000fe2000f8e96cf */
[----:B------:R-:W-:-:S07]  /*20f70*/  IMAD.MOV.U32 R2, RZ, RZ, R196 ;  /* 0x000000ffff027224 */ /* 0x000fce00078e00c4 */
.L_x_3835:
[----:B------:R-:W-:Y:S05]  /*20f80*/  BSYNC.RECONVERGENT B1 ;  /* 0x0000000000017941 */ /* 0x000fea0003800200 */
.L_x_3834:
        /* <DEDUP_REMOVED lines=23> */
.L_x_3841:
        /* <DEDUP_REMOVED lines=13> */
.L_x_3843:
[----:B------:R-:W-:Y:S05]  /*211d0*/  BSYNC.RECONVERGENT B2 ;  /* 0x0000000000027941 */ /* 0x000fea0003800200 */
.L_x_3842:
        /* <DEDUP_REMOVED lines=43> */
.L_x_3840:
[----:B------:R-:W-:Y:S05]  /*21490*/  BSYNC.RECONVERGENT B1 ;  /* 0x0000000000017941 */ /* 0x000fea0003800200 */
.L_x_3839:
        /* <DEDUP_REMOVED lines=25> */
.L_x_3846:
        /* <DEDUP_REMOVED lines=13> */
.L_x_3848:
[----:B------:R-:W-:Y:S05]  /*21700*/  BSYNC.RECONVERGENT B2 ;  /* 0x0000000000027941 */ /* 0x000fea0003800200 */
.L_x_3847:
        /* <DEDUP_REMOVED lines=43> */
.L_x_3845:
[----:B------:R-:W-:Y:S05]  /*219c0*/  BSYNC.RECONVERGENT B1 ;  /* 0x0000000000017941 */ /* 0x000fea0003800200 */
.L_x_3844:
        /* <DEDUP_REMOVED lines=22> */
.L_x_3851:
        /* <DEDUP_REMOVED lines=13> */
.L_x_3853:
[----:B------:R-:W-:Y:S05]  /*21c00*/  BSYNC.RECONVERGENT B2 ;  /* 0x0000000000027941 */ /* 0x000fea0003800200 */
.L_x_3852:
        /* <DEDUP_REMOVED lines=43> */
.L_x_3850:
[----:B------:R-:W-:Y:S05]  /*21ec0*/  BSYNC.RECONVERGENT B1 ;  /* 0x0000000000017941 */ /* 0x000fea0003800200 */
.L_x_3849:
[----:B------:R-:W-:Y:S01]  /*21ed0*/  I2FP.F32.U32 R3, R3 ;  /* 0x0000000300037245 */ /* 0x000fe20000201000 */
[----:B------:R-:W-:Y:S01]  /*21ee0*/  BSSY.RECONVERGENT B1, `(.L_x_3854) ;  /* 0x0000052000017945 */ /* 0x000fe20003800200 */
[----:B------:R-:W-:Y:S02]  /*21ef0*/  PRMT R2, R104, 0x7632, R2 ;  /* 0x0000763268027816 */ /* 0x000fe40000000002 */
[----:B------:R-:W-:Y:S01]  /*21f00*/  ISETP.NE.AND P3, PT, R4, 0x1, PT ;  /* 0x000000010400780c */ /* 0x000fe20003f65270 */
[----:B------:R-:W-:Y:S01]  /*21f10*/  FFMA.FTZ R3, R3, R156, 1.1641532182693481445e-10 ;  /* 0x2f00000003037423 */ /* 0x000fe2000001009c */
[----:B------:R-:W-:-:S04]  /*21f20*/  SHF.L.U32 R2, R2, 0x10, RZ ;  /* 0x0000001002027819 */ /* 0x000fc800000006ff */
[----:B------:R-:W-:Y:S01]  /*21f30*/  FSETP.GTU.FTZ.AND P2, PT, R3, R130, PT ;  /* 0x000000820300720b */ /* 0x000fe20003f5c000 */
[----:B------:R-:W-:Y:S01]  /*21f40*/  FMUL.FTZ R2, R2, R131 ;  /* 0x0000008302027220 */ /* 0x000fe20000410000 */
[----:B------:R-:W-:Y:S02]  /*21f50*/  @P1 IMAD.U32 R3, R0, 0x10000, RZ ;  /* 0x0001000000031824 */ /* 0x000fe400078e00ff */
[----:B------:R-:W-:Y:S02]  /*21f60*/  SEL R7, RZ, 0x1, P2 ;  /* 0x00000001ff077807 */ /* 0x000fe40001000000 */
[----:B------:R-:W-:-:S05]  /*21f70*/  FSEL R5, R2, RZ, !P2 ;  /* 0x000000ff02057208 */ /* 0x000fca0005000000 */
[----:B------:R-:W-:Y:S01]  /*21f80*/  FADD.FTZ R0, R112, R5 ;  /* 0x0000000570007221 */ /* 0x000fe20000010000 */
[----:B------:R-:W-:-:S03]  /*21f90*/  HFMA2 R5, -RZ, RZ, 0, 1.1920928955078125e-07 ;  /* 0x00000002ff057431 */ /* 0x000fc600000001ff */
[----:B--2---:R-:W-:Y:S01]  /*21fa0*/  @P1 FADD.FTZ R190, R0, R3 ;  /* 0x0000000300be1221 */ /* 0x004fe20000010000 */
        /* <DEDUP_REMOVED lines=12> */
.L_x_3856:
        /* <DEDUP_REMOVED lines=13> */
.L_x_3858:
[----:B------:R-:W-:Y:S05]  /*22140*/  BSYNC.RECONVERGENT B2 ;  /* 0x0000000000027941 */ /* 0x000fea0003800200 */
.L_x_3857:
        /* <DEDUP_REMOVED lines=43> */
.L_x_3855:
[----:B------:R-:W-:Y:S05]  /*22400*/  BSYNC.RECONVERGENT B1 ;  /* 0x0000000000017941 */ /* 0x000fea0003800200 */
.L_x_3854:
[----:B------:R-:W-:Y:S01]  /*22410*/  I2FP.F32.U32 R3, R0 ;  /* 0x0000000000037245 */ /* 0x000fe20000201000 */
[----:B------:R-:W-:Y:S01]  /*22420*/  IMAD.U32 R0, R113, 0x10000, RZ ;  /* 0x0001000071007824 */ /* 0x000fe200078e00ff */
[----:B------:R-:W-:Y:S01]  /*22430*/  ISETP.NE.AND P3, PT, R5, 0x1, PT ;  /* 0x000000010500780c */ /* 0x000fe20003f65270 */
[----:B------:R-:W-:Y:S01]  /*22440*/  BSSY.RECONVERGENT B1, `(.L_x_3859) ;  /* 0x000004d000017945 */ /* 0x000fe20003800200 */
[----:B------:R-:W-:Y:S01]  /*22450*/  LOP3.LUT R154, R154, 0xfffffffb, RZ, 0xc0, !PT ;  /* 0xfffffffb9a9a7812 */ /* 0x000fe200078ec0ff */
[----:B------:R-:W-:Y:S01]  /*22460*/  FFMA.FTZ R3, R3, R156, 1.1641532182693481445e-10 ;  /* 0x2f00000003037423 */ /* 0x000fe2000001009c */
[----:B------:R-:W-:Y:S01]  /*22470*/  FMUL.FTZ R2, R0, R131 ;  /* 0x0000008300027220 */ /* 0x000fe20000410000 */
[----:B------:R-:W-:Y:S01]  /*22480*/  HFMA2 R4, -RZ, RZ, 0, 1.1920928955078125e-07 ;  /* 0x00000002ff047431 */ /* 0x000fe200000001ff */
[----:B------:R-:W-:Y:S02]  /*22490*/  PRMT R0, R113, 0x7632, R0 ;  /* 0x0000763271007816 */ /* 0x000fe40000000000 */
        /* <DEDUP_REMOVED lines=14> */
.L_x_3861:
        /* <DEDUP_REMOVED lines=13> */
.L_x_3863:
[----:B------:R-:W-:Y:S05]  /*22650*/  BSYNC.RECONVERGENT B2 ;  /* 0x0000000000027941 */ /* 0x000fea0003800200 */
.L_x_3862:
        /* <DEDUP_REMOVED lines=43> */
.L_x_3860:
[----:B------:R-:W-:Y:S05]  /*22910*/  BSYNC.RECONVERGENT B1 ;  /* 0x0000000000017941 */ /* 0x000fea0003800200 */
.L_x_3859:
        /* <DEDUP_REMOVED lines=25> */
.L_x_3866:
        /* <DEDUP_REMOVED lines=13> */
.L_x_3868:
[----:B------:R-:W-:Y:S05]  /*22b80*/  BSYNC.RECONVERGENT B2 ;  /* 0x0000000000027941 */ /* 0x000fea0003800200 */
.L_x_3867:
        /* <DEDUP_REMOVED lines=43> */
.L_x_3865:
[----:B------:R-:W-:Y:S05]  /*22e40*/  BSYNC.RECONVERGENT B1 ;  /* 0x0000000000017941 */ /* 0x000fea0003800200 */
.L_x_3864:
        /* <DEDUP_REMOVED lines=22> */
.L_x_3871:
        /* <DEDUP_REMOVED lines=13> */
.L_x_3873:
[----:B------:R-:W-:Y:S05]  /*23080*/  BSYNC.RECONVERGENT B2 ;  /* 0x0000000000027941 */ /* 0x000fea0003800200 */
.L_x_3872:
        /* <DEDUP_REMOVED lines=43> */
.L_x_3870:
[----:B------:R-:W-:Y:S05]  /*23340*/  BSYNC.RECONVERGENT B1 ;  /* 0x0000000000017941 */ /* 0x000fea0003800200 */
.L_x_3869:
        /* <DEDUP_REMOVED lines=8> */
[----:B------:R-:W-:-:S04]  /*233d0*/  @P1 PRMT R3, R109, 0x7632, R3 ;  /* 0x000076326d031816 */ /* 0x000fc80000000003 */
[----:B------:R-:W-:Y:S01]  /*233e0*/  FSEL R5, R2, RZ, !P2 ;  /* 0x000000ff02057208 */ /* 0x000fe20005000000 */
[----:B------:R-:W-:-:S04]  /*233f0*/  @P1 IMAD.U32 R3, R3, 0x10000, RZ ;  /* 0x0001000003031824 */ /* 0x000fc800078e00ff */
        /* <DEDUP_REMOVED lines=16> */
.L_x_3876:
        /* <DEDUP_REMOVED lines=13> */
.L_x_3878:
[----:B------:R-:W-:Y:S05]  /*235d0*/  BSYNC.RECONVERGENT B2 ;  /* 0x0000000000027941 */ /* 0x000fea0003800200 */
.L_x_3877:
        /* <DEDUP_REMOVED lines=43> */
.L_x_3875:
[----:B------:R-:W-:Y:S05]  /*23890*/  BSYNC.RECONVERGENT B1 ;  /* 0x0000000000017941 */ /* 0x000fea0003800200 */
.L_x_3874:
        /* <DEDUP_REMOVED lines=21> */
.L_x_3881:
        /* <DEDUP_REMOVED lines=13> */
.L_x_3883:
[----:B------:R-:W-:Y:S05]  /*23ac0*/  BSYNC.RECONVERGENT B2 ;  /* 0x0000000000027941 */ /* 0x000fea0003800200 */
.L_x_3882:
        /* <DEDUP_REMOVED lines=43> */
.L_x_3880:
[----:B------:R-:W-:Y:S05]  /*23d80*/  BSYNC.RECONVERGENT B1 ;  /* 0x0000000000017941 */ /* 0x000fea0003800200 */
.L_x_3879:
        /* <DEDUP_REMOVED lines=26> */
.L_x_3886:
        /* <DEDUP_REMOVED lines=13> */
.L_x_3888:
[----:B------:R-:W-:Y:S05]  /*24000*/  BSYNC.RECONVERGENT B2 ;  /* 0x0000000000027941 */ /* 0x000fea0003800200 */
.L_x_3887:
        /* <DEDUP_REMOVED lines=43> */
.L_x_3885:
[----:B------:R-:W-:Y:S05]  /*242c0*/  BSYNC.RECONVERGENT B1 ;  /* 0x0000000000017941 */ /* 0x000fea0003800200 */
.L_x_3884:
        /* <DEDUP_REMOVED lines=20> */
.L_x_3891:
        /* <DEDUP_REMOVED lines=13> */
.L_x_3893:
[----:B------:R-:W-:Y:S05]  /*244e0*/  BSYNC.RECONVERGENT B2 ;  /* 0x0000000000027941 */ /* 0x000fea0003800200 */
.L_x_3892:
        /* <DEDUP_REMOVED lines=43> */
.L_x_3890:
[----:B------:R-:W-:Y:S05]  /*247a0*/  BSYNC.RECONVERGENT B1 ;  /* 0x0000000000017941 */ /* 0x000fea0003800200 */
.L_x_3889:
[----:B------:R-:W-:Y:S01]  /*247b0*/  I2FP.F32.U32 R3, R112 ;  /* 0x0000007000037245 */ /* 0x000fe20000201000 */
[----:B------:R-:W-:Y:S01]  /*247c0*/  BSSY.RECONVERGENT B1, `(.L_x_3894) ;  /* 0x0000053000017945 */ /* 0x000fe20003800200 */
[----:B------:R-:W-:Y:S01]  /*247d0*/  PRMT R2, R106, 0x7632, R2 ;  /* 0x000076326a027816 */ /* 0x000fe20000000002 */
[----:B------:R-:W-:Y:S02]  /*247e0*/  IMAD.MOV.U32 R112, RZ, RZ, 0x2 ;  /* 0x00000002ff707424 */ /* 0x000fe400078e00ff */
[----:B------:R-:W-:Y:S02]  /*247f0*/  FFMA.FTZ R3, R3, R156, 1.1641532182693481445e-10 ;  /* 0x2f00000003037423 */ /* 0x000fe4000001009c */
[----:B------:R-:W-:-:S03]  /*24800*/  IMAD.U32 R2, R2, 0x10000, RZ ;  /* 0x0001000002027824 */ /* 0x000fc600078e00ff */
[----:B------:R-:W-:Y:S01]  /*24810*/  FSETP.GTU.FTZ.AND P4, PT, R3, R130, PT ;  /* 0x000000820300720b */ /* 0x000fe20003f9c000 */
[----:B------:R-:W-:-:S03]  /*24820*/  FMUL.FTZ R2, R2, R131 ;  /* 0x0000008302027220 */ /* 0x000fc60000410000 */
[----:B------:R-:W-:Y:S02]  /*24830*/  SEL R3, RZ, 0x1, P4 ;  /* 0x00000001ff037807 */ /* 0x000fe40002000000 */
[----:B------:R-:W-:Y:S02]  /*24840*/  FSEL R179, R2, RZ, !P4 ;  /* 0x000000ff02b37208 */ /* 0x000fe40006000000 */
[----:B------:R-:W-:Y:S02]  /*24850*/  @P1 PRMT R2, R110, 0x7632, R2 ;  /* 0x000076326e021816 */ /* 0x000fe40000000002 */
[----:B------:R-:W-:Y:S01]  /*24860*/  ISETP.NE.AND P4, PT, R193, 0x1, PT ;  /* 0x00000001c100780c */ /* 0x000fe20003f85270 */
[----:B------:R-:W-:Y:S01]  /*24870*/  FADD.FTZ R114, R114, R179 ;  /* 0x000000b372727221 */ /* 0x000fe20000010000 */
[----:B------:R-:W-:Y:S02]  /*24880*/  @P1 SHF.L.U32 R113, R2, 0x10, RZ ;  /* 0x0000001002711819 */ /* 0x000fe400000006ff */
        /* <DEDUP_REMOVED lines=13> */
.L_x_3896:
        /* <DEDUP_REMOVED lines=13> */
.L_x_3898:
[----:B------:R-:W-:Y:S05]  /*24a30*/  BSYNC.RECONVERGENT B2 ;  /* 0x0000000000027941 */ /* 0x000fea0003800200 */
.L_x_3897:
        /* <DEDUP_REMOVED lines=43> */
.L_x_3895:
[----:B------:R-:W-:Y:S05]  /*24cf0*/  BSYNC.RECONVERGENT B1 ;  /* 0x0000000000017941 */ /* 0x000fea0003800200 */
.L_x_3894:
        /* <DEDUP_REMOVED lines=21> */
.L_x_3901:
        /* <DEDUP_REMOVED lines=13> */
.L_x_3903:
[----:B------:R-:W-:Y:S05]  /*24f20*/  BSYNC.RECONVERGENT B2 ;  /* 0x0000000000027941 */ /* 0x000fea0003800200 */
.L_x_3902:
        /* <DEDUP_REMOVED lines=43> */
.L_x_3900:
[----:B------:R-:W-:Y:S05]  /*251e0*/  BSYNC.RECONVERGENT B1 ;  /* 0x0000000000017941 */ /* 0x000fea0003800200 */
.L_x_3899:
        /* <DEDUP_REMOVED lines=11> */
[----:B------:R-:W-:Y:S01]  /*252a0*/  FADD.FTZ R2, R2, R113 ;  /* 0x0000007102027221 */ /* 0x000fe20000010000 */
[----:B------:R-:W-:-:S03]  /*252b0*/  IMAD.MOV.U32 R113, RZ, RZ, R10 ;  /* 0x000000ffff717224 */ /* 0x000fc600078e000a */
        /* <DEDUP_REMOVED lines=13> */
.L_x_3906:
        /* <DEDUP_REMOVED lines=13> */
.L_x_3908:
[----:B------:R-:W-:Y:S05]  /*25460*/  BSYNC.RECONVERGENT B2 ;  /* 0x0000000000027941 */ /* 0x000fea0003800200 */
.L_x_3907:
        /* <DEDUP_REMOVED lines=43> */
.L_x_3905:
[----:B------:R-:W-:Y:S05]  /*25720*/  BSYNC.RECONVERGENT B1 ;  /* 0x0000000000017941 */ /* 0x000fea0003800200 */
.L_x_3904:
        /* <DEDUP_REMOVED lines=20> */
.L_x_3911:
        /* <DEDUP_REMOVED lines=15> */
.L_x_3913:
[----:B------:R-:W-:Y:S05]  /*25960*/  BSYNC.RECONVERGENT B2 ;  /* 0x0000000000027941 */ /* 0x000fea0003800200 */
.L_x_3912:
        /* <DEDUP_REMOVED lines=43> */
.L_x_3910:
[----:B------:R-:W-:Y:S05]  /*25c20*/  BSYNC.RECONVERGENT B1 ;  /* 0x0000000000017941 */ /* 0x000fea0003800200 */
.L_x_3909:
[----:B------:R-:W-:Y:S02]  /*25c30*/  I2FP.F32.U32 R113, R114 ;  /* 0x0000007200717245 */ /* 0x000fe40000201000 */
[----:B------:R-:W-:-:S03]  /*25c40*/  PRMT R112, R107, 0x7632, R112 ;  /* 0x000076326b707816 */ /* 0x000fc60000000070 */
[----:B------:R-:W-:Y:S01]  /*25c50*/  FFMA.FTZ R113, R113, R156, 1.1641532182693481445e-10 ;  /* 0x2f00000071717423 */ /* 0x000fe2000001009c */
[----:B------:R-:W-:-:S04]  /*25c60*/  SHF.L.U32 R112, R112, 0x10, RZ ;  /* 0x0000001070707819 */ /* 0x000fc800000006ff */
[----:B------:R-:W-:Y:S01]  /*25c70*/  FSETP.GTU.FTZ.AND P6, PT, R113, R130, PT ;  /* 0x000000827100720b */ /* 0x000fe20003fdc000 */
[----:B------:R-:W-:Y:S01]  /*25c80*/  FMUL.FTZ R112, R112, R131 ;  /* 0x0000008370707220 */ /* 0x000fe20000410000 */
[----:B------:R-:W-:-:S04]  /*25c90*/  @P1 PRMT R113, R111, 0x7632, R113 ;  /* 0x000076326f711816 */ /* 0x000fc80000000071 */
[----:B------:R-:W-:Y:S01]  /*25ca0*/  FSEL R178, R112, RZ, !P6 ;  /* 0x000000ff70b27208 */ /* 0x000fe20007000000 */
[----:B------:R-:W-:Y:S01]  /*25cb0*/  @P1 IMAD.U32 R114, R113, 0x10000, RZ ;  /* 0x0001000071721824 */ /* 0x000fe200078e00ff */
        /* <DEDUP_REMOVED lines=11> */
.L_x_3833:
        /* <DEDUP_REMOVED lines=16> */
.L_x_3917:
        /* <DEDUP_REMOVED lines=13> */
.L_x_3919:
[----:B------:R-:W-:Y:S05]  /*25f40*/  BSYNC.RECONVERGENT B2 ;  /* 0x0000000000027941 */ /* 0x000fea0003800200 */
.L_x_3918:
[----:B------:R-:W-:Y:S01]  /*25f50*/  IMAD.WIDE.U32 R148, R153, -0x326172a9, RZ ;  /* 0xcd9e8d5799947825 */ /* 0x000fe200078e00ff */
[----:B------:R-:W-:-:S04]  /*25f60*/  LOP3.LUT R188, R9, UR7, R179, 0x96, !PT ;  /* 0x0000000709bc7c12 */ /* 0x000fc8000f8e96b3 */
[----:B--2---:R-:W-:Y:S01]  /*25f70*/  LOP3.LUT R190, R147, UR6, R149, 0x96, !PT ;  /* 0x0000000693be7c12 */ /* 0x004fe2000f8e9695 */
        /* <DEDUP_REMOVED lines=39> */
.L_x_3916:
[----:B------:R-:W-:Y:S05]  /*261f0*/  BSYNC.RECONVERGENT B1 ;  /* 0x0000000000017941 */ /* 0x000fea0003800200 */
.L_x_3915:
[----:B------:R-:W-:Y:S01]  /*26200*/  I2FP.F32.U32 R179, R178 ;  /* 0x000000b200b37245 */ /* 0x000fe20000201000 */
[----:B-----5:R-:W-:Y:S01]  /*26210*/  IMAD.U32 R178, R112, 0x10000, RZ ;  /* 0x0001000070b27824 */ /* 0x020fe200078e00ff */
[----:B------:R-:W-:Y:S01]  /*26220*/  ISETP.NE.AND P3, PT, R189, 0x1, PT ;  /* 0x00000001bd00780c */ /* 0x000fe20003f65270 */
[----:B------:R-:W-:Y:S01]  /*26230*/  BSSY.RECONVERGENT B1, `(.L_x_3920) ;  /* 0x0000050000017945 */ /* 0x000fe20003800200 */
[----:B------:R-:W-:Y:S01]  /*26240*/  LOP3.LUT R154, R154, 0xffffffef, RZ, 0xc0, !PT ;  /* 0xffffffef9a9a7812 */ /* 0x000fe200078ec0ff */
[----:B------:R-:W-:Y:S01]  /*26250*/  FFMA.FTZ R179, R179, R156, 1.1641532182693481445e-10 ;  /* 0x2f000000b3b37423 */ /* 0x000fe2000001009c */
[----:B------:R-:W-:Y:S01]  /*26260*/  FMUL.FTZ R178, R178, R131 ;  /* 0x00000083b2b27220 */ /* 0x000fe20000410000 */
[----:B--2---:R-:W-:Y:S01]  /*26270*/  HFMA2 R191, -RZ, RZ, 0, 1.1920928955078125e-07 ;  /* 0x00000002ffbf7431 */ /* 0x004fe200000001ff */
[----:B------:R-:W-:Y:S02]  /*26280*/  PRMT R112, R112, 0x7632, R112 ;  /* 0x0000763270707816 */ /* 0x000fe40000000070 */
[----:B------:R-:W-:Y:S01]  /*26290*/  FSETP.GTU.FTZ.AND P2, PT, R179, R130, PT ;  /* 0x00000082b300720b */ /* 0x000fe20003f5c000 */
[----:B------:R-:W-:-:S03]  /*262a0*/  @P1 IMAD.U32 R179, R108, 0x10000, RZ ;  /* 0x000100006cb31824 */ /* 0x000fc600078e00ff */
        /* <DEDUP_REMOVED lines=15> */
.L_x_3922:
        /* <DEDUP_REMOVED lines=13> */
.L_x_3924:
[----:B------:R-:W-:Y:S05]  /*26470*/  BSYNC.RECONVERGENT B2 ;  /* 0x0000000000027941 */ /* 0x000fea0003800200 */
.L_x_3923:
        /* <DEDUP_REMOVED lines=43> */
.L_x_3921:
[----:B------:R-:W-:Y:S05]  /*26730*/  BSYNC.RECONVERGENT B1 ;  /* 0x0000000000017941 */ /* 0x000fea0003800200 */
.L_x_3920:
[----:B------:R-:W-:Y:S01]  /*26740*/  I2FP.F32.U32 R179, R179 ;  /* 0x000000b300b37245 */ /* 0x000fe20000201000 */
[----:B------:R-:W-:Y:S01]  /*26750*/  IMAD.U32 R112, R112, 0x10000, RZ ;  /* 0x0001000070707824 */ /* 0x000fe200078e00ff */
[----:B------:R-:W-:Y:S01]  /*26760*/  ISETP.NE.AND P3, PT, R191, 0x1, PT ;  /* 0x00000001bf00780c */ /* 0x000fe20003f65270 */
[----:B------:R-:W-:Y:S01]  /*26770*/  BSSY.RECONVERGENT B1, `(.L_x_3925) ;  /* 0x0000050000017945 */ /* 0x000fe20003800200 */
[----:B------:R-:W-:Y:S01]  /*26780*/  @P1 PRMT R178, R108, 0x7632, R178 ;  /* 0x000076326cb21816 */ /* 0x000fe200000000b2 */
[----:B------:R-:W-:Y:S01]  /*26790*/  FFMA.FTZ R179, R179, R156, 1.1641532182693481445e-10 ;  /* 0x2f000000b3b37423 */ /* 0x000fe2000001009c */
[----:B------:R-:W-:Y:S01]  /*267a0*/  FMUL.FTZ R112, R112, R131 ;  /* 0x0000008370707220 */ /* 0x000fe20000410000 */
[----:B------:R-:W-:Y:S01]  /*267b0*/  LOP3.LUT R154, R154, 0xfffffff7, RZ, 0xc0, !PT ;  /* 0xfffffff79a9a7812 */ /* 0x000fe200078ec0ff */
[----:B------:R-:W-:Y:S02]  /*267c0*/  IMAD.MOV.U32 R192, RZ, RZ, 0x2 ;  /* 0x00000002ffc07424 */ /* 0x000fe400078e00ff */
[----:B------:R-:W-:-:S02]  /*267d0*/  FSETP.GTU.FTZ.AND P2, PT, R179, R130, PT ;  /* 0x00000082b300720b */ /* 0x000fc40003f5c000 */
        /* <DEDUP_REMOVED lines=16> */
.L_x_3927:
        /* <DEDUP_REMOVED lines=13> */
.L_x_3929:
[----:B------:R-:W-:Y:S05]  /*269b0*/  BSYNC.RECONVERGENT B2 ;  /* 0x0000000000027941 */ /* 0x000fea0003800200 */
.L_x_3928:
        /* <DEDUP_REMOVED lines=43> */
.L_x_3926:
[----:B------:R-:W-:Y:S05]  /*26c70*/  BSYNC.RECONVERGENT B1 ;  /* 0x0000000000017941 */ /* 0x000fea0003800200 */
.L_x_3925:
[----:B------:R-:W-:Y:S01]  /*26c80*/  I2FP.F32.U32 R179, R112 ;  /* 0x0000007000b37245 */ /* 0x000fe20000201000 */
[----:B------:R-:W-:Y:S01]  /*26c90*/  @P1 IMAD.U32 R178, R109, 0x10000, RZ ;  /* 0x000100006db21824 */ /* 0x000fe200078e00ff */
[----:B------:R-:W-:Y:S01]  /*26ca0*/  SHF.L.U32 R112, R113, 0x10, RZ ;  /* 0x0000001071707819 */ /* 0x000fe200000006ff */
[----:B------:R-:W-:Y:S01]  /*26cb0*/  BSSY.RECONVERGENT B1, `(.L_x_3930) ;  /* 0x0000050000017945 */ /* 0x000fe20003800200 */
[----:B------:R-:W-:Y:S01]  /*26cc0*/  ISETP.NE.AND P3, PT, R192, 0x1, PT ;  /* 0x00000001c000780c */ /* 0x000fe20003f65270 */
[----:B------:R-:W-:Y:S01]  /*26cd0*/  FFMA.FTZ R179, R179, R156, 1.1641532182693481445e-10 ;  /* 0x2f000000b3b37423 */ /* 0x000fe2000001009c */
[----:B------:R-:W-:Y:S01]  /*26ce0*/  LOP3.LUT R154, R154, 0xfffffffb, RZ, 0xc0, !PT ;  /* 0xfffffffb9a9a7812 */ /* 0x000fe200078ec0ff */
[----:B------:R-:W-:Y:S01]  /*26cf0*/  FMUL.FTZ R112, R112, R131 ;  /* 0x0000008370707220 */ /* 0x000fe20000410000 */
[----:B------:R-:W-:Y:S02]  /*26d00*/  PRMT R191, R113, 0x7632, R191 ;  /* 0x0000763271bf7816 */ /* 0x000fe400000000bf */
[----:B------:R-:W-:Y:S01]  /*26d10*/  FSETP.GTU.FTZ.AND P2, PT, R179, R130, PT ;  /* 0x00000082b300720b */ /* 0x000fe20003f5c000 */
[----:B------:R-:W-:Y:S01]  /*26d20*/  IMAD.MOV.U32 R179, RZ, RZ, 0x2 ;  /* 0x00000002ffb37424 */ /* 0x000fe200078e00ff */
[----:B------:R-:W-:-:S02]  /*26d30*/  MOV R113, R10 ;  /* 0x0000000a00717202 */ /* 0x000fc40000000f00 */
        /* <DEDUP_REMOVED lines=14> */
.L_x_3932:
        /* <DEDUP_REMOVED lines=13> */
.L_x_3934:
[----:B------:R-:W-:Y:S05]  /*26ef0*/  BSYNC.RECONVERGENT B2 ;  /* 0x0000000000027941 */ /* 0x000fea0003800200 */
.L_x_3933:
        /* <DEDUP_REMOVED lines=43> */
.L_x_3931:
[----:B------:R-:W-:Y:S05]  /*271b0*/  BSYNC.RECONVERGENT B1 ;  /* 0x0000000000017941 */ /* 0x000fea0003800200 */
.L_x_3930:
        /* <DEDUP_REMOVED lines=8> */
[----:B------:R-:W-:Y:S02]  /*27240*/  HFMA2 R193, -RZ, RZ, 0, 1.1920928955078125e-07 ;  /* 0x00000002ffc17431 */ /* 0x000fe400000001ff */
        /* <DEDUP_REMOVED lines=17> */
.L_x_3937:
        /* <DEDUP_REMOVED lines=13> */
.L_x_3939:
[----:B------:R-:W-:Y:S05]  /*27430*/  BSYNC.RECONVERGENT B2 ;  /* 0x0000000000027941 */ /* 0x000fea0003800200 */
.L_x_3938:
        /* <DEDUP_REMOVED lines=43> */
.L_x_3936:
[----:B------:R-:W-:Y:S05]  /*276f0*/  BSYNC.RECONVERGENT B1 ;  /* 0x0000000000017941 */ /* 0x000fea0003800200 */
.L_x_3935:
        /* <DEDUP_REMOVED lines=24> */
.L_x_3942:
        /* <DEDUP_REMOVED lines=13> */
.L_x_3944:
[----:B------:R-:W-:Y:S05]  /*27950*/  BSYNC.RECONVERGENT B2 ;  /* 0x0000000000027941 */ /* 0x000fea0003800200 */
.L_x_3943:
        /* <DEDUP_REMOVED lines=43> */
.L_x_3941:
[----:B------:R-:W-:Y:S05]  /*27c10*/  BSYNC.RECONVERGENT B1 ;  /* 0x0000000000017941 */ /* 0x000fea0003800200 */
.L_x_3940:
[----:B------:R-:W-:Y:S01]  /*27c20*/  I2FP.F32.U32 R113, R113 ;  /* 0x0000007100717245 */ /* 0x000fe20000201000 */
[----:B------:R-:W-:Y:S01]  /*27c30*/  BSSY.RECONVERGENT B1, `(.L_x_3945) ;  /* 0x0000050000017945 */ /* 0x000fe20003800200 */
[----:B------:R-:W-:Y:S02]  /*27c40*/  SHF.L.U32 R114, R114, 0x10, RZ ;  /* 0x0000001072727819 */ /* 0x000fe400000006ff */
[----:B------:R-:W-:Y:S01]  /*27c50*/  ISETP.NE.AND P4, PT, R178, 0x1, PT ;  /* 0x00000001b200780c */ /* 0x000fe20003f85270 */
[----:B------:R-:W-:Y:S01]  /*27c60*/  FFMA.FTZ R113, R113, R156, 1.1641532182693481445e-10 ;  /* 0x2f00000071717423 */ /* 0x000fe2000001009c */
[----:B------:R-:W-:Y:S01]  /*27c70*/  @P1 PRMT R112, R110, 0x7632, R112 ;  /* 0x000076326e701816 */ /* 0x000fe20000000070 */
[----:B------:R-:W-:-:S03]  /*27c80*/  FMUL.FTZ R114, R114, R131 ;  /* 0x0000008372727220 */ /* 0x000fc60000410000 */
[----:B------:R-:W-:Y:S01]  /*27c90*/  FSETP.GTU.FTZ.AND P3, PT, R113, R130, PT ;  /* 0x000000827100720b */ /* 0x000fe20003f7c000 */
[----:B------:R-:W-:Y:S01]  /*27ca0*/  @P1 IMAD.U32 R179, R112, 0x10000, RZ ;  /* 0x0001000070b31824 */ /* 0x000fe200078e00ff */
[----:B------:R-:W-:Y:S02]  /*27cb0*/  MOV R113, R10 ;  /* 0x0000000a00717202 */ /* 0x000fe40000000f00 */
        /* <DEDUP_REMOVED lines=14> */
.L_x_3947:
        /* <DEDUP_REMOVED lines=13> */
.L_x_3949:
[----:B------:R-:W-:Y:S05]  /*27e70*/  BSYNC.RECONVERGENT B2 ;  /* 0x0000000000027941 */ /* 0x000fea0003800200 */
.L_x_3948:
        /* <DEDUP_REMOVED lines=43> */
.L_x_3946:
[----:B------:R-:W-:Y:S05]  /*28130*/  BSYNC.RECONVERGENT B1 ;  /* 0x0000000000017941 */ /* 0x000fea0003800200 */
.L_x_3945:
        /* <DEDUP_REMOVED lines=24> */
.L_x_3952:
        /* <DEDUP_REMOVED lines=13> */
.L_x_3954:
[----:B------:R-:W-:Y:S05]  /*28390*/  BSYNC.RECONVERGENT B2 ;  /* 0x0000000000027941 */ /* 0x000fea0003800200 */
.L_x_3953:
        /* <DEDUP_REMOVED lines=43> */
.L_x_3951:
[----:B------:R-:W-:Y:S05]  /*28650*/  BSYNC.RECONVERGENT B1 ;  /* 0x0000000000017941 */ /* 0x000fea0003800200 */
.L_x_3950:
[----:B------:R-:W-:Y:S01]  /*28660*/  I2FP.F32.U32 R113, R113 ;  /* 0x0000007100717245 */ /* 0x000fe20000201000 */
[----:B------:R-:W-:Y:S01]  /*28670*/  IMAD.U32 R112, R195, 0x10000, RZ ;  /* 0x00010000c3707824 */ /* 0x000fe200078e00ff */
[----:B------:R-:W-:-:S03]  /*28680*/  @P1 PRMT R114, R111, 0x7632, R114 ;  /* 0x000076326f721816 */ /* 0x000fc60000000072 */
[----:B------:R-:W-:Y:S01]  /*28690*/  FFMA.FTZ R113, R113, R156, 1.1641532182693481445e-10 ;  /* 0x2f00000071717423 */ /* 0x000fe2000001009c */
[----:B------:R-:W-:Y:S01]  /*286a0*/  FMUL.FTZ R112, R112, R131 ;  /* 0x0000008370707220 */ /* 0x000fe20000410000 */
[----:B------:R-:W-:-:S03]  /*286b0*/  @P1 SHF.L.U32 R114, R114, 0x10, RZ ;  /* 0x0000001072721819 */ /* 0x000fc600000006ff */
[----:B------:R-:W-:Y:S02]  /*286c0*/  FSETP.GTU.FTZ.AND P5, PT, R113, R130, PT ;  /* 0x000000827100720b */ /* 0x000fe40003fbc000 */
[----:B------:R-:W-:Y:S02]  /*286d0*/  PRMT R113, R199, 0x5410, R200 ;  /* 0x00005410c7717816 */ /* 0x000fe400000000c8 */
[----:B------:R-:W-:Y:S02]  /*286e0*/  FSEL R195, R112, RZ, !P5 ;  /* 0x000000ff70c37208 */ /* 0x000fe40006800000 */
[----:B------:R-:W-:Y:S02]  /*286f0*/  PLOP3.LUT P5, PT, P5, PT, PT, 0x8, 0x80 ;  /* 0x000000000080781c */ /* 0x000fe40002fae170 */
[----:B------:R-:W-:Y:S01]  /*28700*/  PRMT R112, R187, 0x5410, R198 ;  /* 0x00005410bb707816 */ /* 0x000fe200000000c6 */
[----:B------:R-:W-:Y:S01]  /*28710*/  @P1 FADD.FTZ R195, R195, R114 ;  /* 0x00000072c3c31221 */ /* 0x000fe20000010000 */
[----:B------:R-:W-:-:S04]  /*28720*/  PRMT R114, R201, 0x5410, R202 ;  /* 0x00005410c9727816 */ /* 0x000fc800000000ca */
[----:B------:R-:W-:-:S04]  /*28730*/  F2FP.BF16.F32.PACK_AB R115, RZ, R195 ;  /* 0x000000c3ff73723e */ /* 0x000fc800000010ff */
[----:B------:R-:W-:-:S07]  /*28740*/  PRMT R115, R196, 0x5410, R115 ;  /* 0x00005410c4737816 */ /* 0x000fce0000000073 */
.L_x_3914:
        /* <DEDUP_REMOVED lines=15> */
[----:B------:R-:W-:Y:S01]  /*28840*/  IMAD.WIDE.U32 R198, R169, 0x8, R118 ;  /* 0x00000008a9c67825 */ /* 0x000fe200078e0076 */
[----:B------:R-:W-:Y:S02]  /*28850*/  LOP3.LUT R178, R178, R187, R179, 0xfe, !PT ;  /* 0x000000bbb2b27212 */ /* 0x000fe400078efeb3 */
[----:B------:R-:W-:Y:S01]  /*28860*/  SEL R196, RZ, 0x1, !P2 ;  /* 0x00000001ffc47807 */ /* 0x000fe20005000000 */
[----:B------:R-:W-:Y:S01]  /*28870*/  VIADD R179, R155, 0xa0 ;  /* 0x000000a09bb37836 */ /* 0x000fe20000000000 */
        /* <DEDUP_REMOVED lines=28> */
.L_x_3955:
[----:B------:R2:W5:Y:S04]  /*28a40*/  @P0 LDG.E.128 R104, desc[UR8][R202.64] ;  /* 0x00000008ca680981 */ /* 0x000568000c1e1d00 */
[----:B------:R2:W5:Y:S04]  /*28a50*/  @P1 LDG.E.128 R108, desc[UR8][R200.64] ;  /* 0x00000008c86c1981 */ /* 0x000568000c1e1d00 */
        /* <DEDUP_REMOVED lines=18> */
.L_x_3959:
        /* <DEDUP_REMOVED lines=13> */
.L_x_3961:
[----:B------:R-:W-:Y:S05]  /*28c50*/  BSYNC.RECONVERGENT B2 ;  /* 0x0000000000027941 */ /* 0x000fea0003800200 */
.L_x_3960:
        /* <DEDUP_REMOVED lines=43> */
.L_x_3958:
[----:B------:R-:W-:Y:S05]  /*28f10*/  BSYNC.RECONVERGENT B1 ;  /* 0x0000000000017941 */ /* 0x000fea0003800200 */
.L_x_3957:
        /* <DEDUP_REMOVED lines=23> */
.L_x_3964:
        /* <DEDUP_REMOVED lines=13> */
.L_x_3966:
[----:B------:R-:W-:Y:S05]  /*29160*/  BSYNC.RECONVERGENT B2 ;  /* 0x0000000000027941 */ /* 0x000fea0003800200 */
.L_x_3965:
        /* <DEDUP_REMOVED lines=43> */
.L_x_3963:
[----:B------:R-:W-:Y:S05]  /*29420*/  BSYNC.RECONVERGENT B1 ;  /* 0x0000000000017941 */ /* 0x000fea0003800200 */
.L_x_3962:
        /* <DEDUP_REMOVED lines=25> */
.L_x_3969:
        /* <DEDUP_REMOVED lines=13> */
.L_x_3971:
[----:B------:R-:W-:Y:S05]  /*29690*/  BSYNC.RECONVERGENT B2 ;  /* 0x0000000000027941 */ /* 0x000fea0003800200 */
.L_x_3970:
        /* <DEDUP_REMOVED lines=43> */
.L_x_3968:
[----:B------:R-:W-:Y:S05]  /*29950*/  BSYNC.RECONVERGENT B1 ;  /* 0x0000000000017941 */ /* 0x000fea0003800200 */
.L_x_3967:
        /* <DEDUP_REMOVED lines=22> */
.L_x_3974:
        /* <DEDUP_REMOVED lines=13> */
.L_x_3976:
[----:B------:R-:W-:Y:S05]  /*29b90*/  BSYNC.RECONVERGENT B2 ;  /* 0x0000000000027941 */ /* 0x000fea0003800200 */
.L_x_3975:
        /* <DEDUP_REMOVED lines=43> */
.L_x_3973:
[----:B------:R-:W-:Y:S05]  /*29e50*/  BSYNC.RECONVERGENT B1 ;  /* 0x0000000000017941 */ /* 0x000fea0003800200 */
.L_x_3972:
[----:B------:R-:W-:Y:S01]  /*29e60*/  I2FP.F32.U32 R3, R3 ;  /* 0x0000000300037245 */ /* 0x000fe20000201000 */
[----:B------:R-:W-:Y:S01]  /*29e70*/  BSSY.RECONVERGENT B1, `(.L_x_3977) ;  /* 0x0000053000017945 */ /* 0x000fe20003800200 */
[----:B------:R-:W-:Y:S02]  /*29e80*/  PRMT R2, R104, 0x7632, R2 ;  /* 0x0000763268027816 */ /* 0x000fe40000000002 */
[----:B------:R-:W-:Y:S01]  /*29e90*/  ISETP.NE.AND P3, PT, R4, 0x1, PT ;  /* 0x000000010400780c */ /* 0x000fe20003f65270 */
[----:B------:R-:W-:Y:S02]  /*29ea0*/  FFMA.FTZ R3, R3, R156, 1.1641532182693481445e-10 ;  /* 0x2f00000003037423 */ /* 0x000fe4000001009c */
[----:B------:R-:W-:-:S03]  /*29eb0*/  IMAD.U32 R2, R2, 0x10000, RZ ;  /* 0x0001000002027824 */ /* 0x000fc600078e00ff */
[----:B------:R-:W-:Y:S01]  /*29ec0*/  FSETP.GTU.FTZ.AND P2, PT, R3, R130, PT ;  /* 0x000000820300720b */ /* 0x000fe20003f5c000 */
[----:B------:R-:W-:Y:S01]  /*29ed0*/  FMUL.FTZ R2, R2, R131 ;  /* 0x0000008302027220 */ /* 0x000fe20000410000 */
[----:B------:R-:W-:Y:S02]  /*29ee0*/  @P1 PRMT R3, R108, 0x7632, R3 ;  /* 0x000076326c031816 */ /* 0x000fe40000000003 */
[----:B------:R-:W-:Y:S02]  /*29ef0*/  SEL R7, RZ, 0x1, P2 ;  /* 0x00000001ff077807 */ /* 0x000fe40001000000 */
[----:B------:R-:W-:Y:S01]  /*29f00*/  FSEL R5, R2, RZ, !P2 ;  /* 0x000000ff02057208 */ /* 0x000fe20005000000 */
[----:B------:R-:W-:Y:S02]  /*29f10*/  @P1 IMAD.U32 R3, R3, 0x10000, RZ ;  /* 0x0001000003031824 */ /* 0x000fe400078e00ff */
        /* <DEDUP_REMOVED lines=15> */
.L_x_3979:
        /* <DEDUP_REMOVED lines=13> */
.L_x_3981:
[----:B------:R-:W-:Y:S05]  /*2a0e0*/  BSYNC.RECONVERGENT B2 ;  /* 0x0000000000027941 */ /* 0x000fea0003800200 */
.L_x_3980:
[----:B------:R-:W-:Y:S01]  /*2a0f0*/  IMAD.WIDE.U32 R4, R153, -0x326172a9, RZ ;  /* 0xcd9e8d5799047825 */ /* 0x000fe200078e00ff */
[----:B------:R-:W-:Y:S02]  /*2a100*/  LOP3.LUT R2, R9, UR7, R149, 0x96, !PT ;  /* 0x0000000709027c12 */ /* 0x000fe4000f8e9695 */
[----:B------:R-:W-:Y:S02]  /*2a110*/  MOV R0, R178 ;  /* 0x000000b200007202 */ /* 0x000fe40000000f00 */
        /* <DEDUP_REMOVED lines=40> */
.L_x_3978:
[----:B------:R-:W-:Y:S05]  /*2a3a0*/  BSYNC.RECONVERGENT B1 ;  /* 0x0000000000017941 */ /* 0x000fea0003800200 */
.L_x_3977:
        /* <DEDUP_REMOVED lines=9> */
[----:B------:R-:W-:Y:S01]  /*2a440*/  IMAD.MOV.U32 R3, RZ, RZ, R10 ;  /* 0x000000ffff037224 */ /* 0x000fe200078e000a */
[----:B------:R-:W-:Y:S02]  /*2a450*/  PRMT R0, R113, 0x7632, R0 ;  /* 0x0000763271007816 */ /* 0x000fe40000000000 */
        /* <DEDUP_REMOVED lines=12> */
.L_x_3984:
        /* <DEDUP_REMOVED lines=13> */
.L_x_3986:
[----:B------:R-:W-:Y:S05]  /*2a5f0*/  BSYNC.RECONVERGENT B2 ;  /* 0x0000000000027941 */ /* 0x000fea0003800200 */
.L_x_3985:
        /* <DEDUP_REMOVED lines=43> */
.L_x_3983:
[----:B------:R-:W-:Y:S05]  /*2a8b0*/  BSYNC.RECONVERGENT B1 ;  /* 0x0000000000017941 */ /* 0x000fea0003800200 */
.L_x_3982:
        /* <DEDUP_REMOVED lines=9> */
[----:B------:R-:W-:-:S04]  /*2a950*/  HFMA2 R2, -RZ, RZ, 0, 1.1920928955078125e-07 ;  /* 0x00000002ff027431 */ /* 0x000fc800000001ff */
[----:B------:R-:W-:Y:S01]  /*2a960*/  FADD.FTZ R6, R6, R3 ;  /* 0x0000000306067221 */ /* 0x000fe20000010000 */
[----:B------:R-:W-:-:S03]  /*2a970*/  IMAD.MOV.U32 R3, RZ, RZ, R10 ;  /* 0x000000ffff037224 */ /* 0x000fc600078e000a */
        /* <DEDUP_REMOVED lines=13> */
.L_x_3989:
        /* <DEDUP_REMOVED lines=13> */
.L_x_3991:
[----:B------:R-:W-:Y:S05]  /*2ab20*/  BSYNC.RECONVERGENT B2 ;  /* 0x0000000000027941 */ /* 0x000fea0003800200 */
.L_x_3990:
        /* <DEDUP_REMOVED lines=43> */
.L_x_3988:
[----:B------:R-:W-:Y:S05]  /*2ade0*/  BSYNC.RECONVERGENT B1 ;  /* 0x0000000000017941 */ /* 0x000fea0003800200 */
.L_x_3987:
        /* <DEDUP_REMOVED lines=22> */
.L_x_3994:
        /* <DEDUP_REMOVED lines=13> */
.L_x_3996:
[----:B------:R-:W-:Y:S05]  /*2b020*/  BSYNC.RECONVERGENT B2 ;  /* 0x0000000000027941 */ /* 0x000fea0003800200 */
.L_x_3995:
        /* <DEDUP_REMOVED lines=43> */
.L_x_3993:
[----:B------:R-:W-:Y:S05]  /*2b2e0*/  BSYNC.RECONVERGENT B1 ;  /* 0x0000000000017941 */ /* 0x000fea0003800200 */
.L_x_3992:
        /* <DEDUP_REMOVED lines=9> */
[----:B------:R-:W-:Y:S02]  /*2b380*/  FSEL R5, R2, RZ, !P2 ;  /* 0x000000ff02057208 */ /* 0x000fe40005000000 */
[----:B------:R-:W-:-:S03]  /*2b390*/  @P1 SHF.L.U32 R3, R3, 0x10, RZ ;  /* 0x0000001003031819 */ /* 0x000fc600000006ff */
[----:B------:R-:W-:Y:S01]  /*2b3a0*/  FADD.FTZ R0, R0, R5 ;  /* 0x0000000500007221 */ /* 0x000fe20000010000 */
[----:B------:R-:W-:Y:S02]  /*2b3b0*/  SEL R5, RZ, 0x1, P2 ;  /* 0x00000001ff057807 */ /* 0x000fe40001000000 */
[----:B------:R-:W-:Y:S01]  /*2b3c0*/  ISETP.NE.AND P2, PT, R4, 0x1, PT ;  /* 0x000000010400780c */ /* 0x000fe20003f45270 */
[----:B--2---:R-:W-:Y:S01]  /*2b3d0*/  @P1 FADD.FTZ R201, R0, R3 ;  /* 0x0000000300c91221 */ /* 0x004fe20000010000 */
[----:B------:R-:W-:Y:S01]  /*2b3e0*/  @!P1 IMAD.MOV.U32 R201, RZ, RZ, R0 ;  /* 0x000000ffffc99224 */ /* 0x000fe200078e0000 */
[----:B------:R-:W-:-:S04]  /*2b3f0*/  MOV R3, R10 ;  /* 0x0000000a00037202 */ /* 0x000fc80000000f00 */
[----:B------:R-:W-:-:S06]  /*2b400*/  F2FP.BF16.F32.PACK_AB R0, RZ, R201 ;  /* 0x000000c9ff00723e */ /* 0x000fcc00000010ff */
        /* <DEDUP_REMOVED lines=9> */
.L_x_3999:
        /* <DEDUP_REMOVED lines=13> */
.L_x_4001:
[----:B------:R-:W-:Y:S05]  /*2b570*/  BSYNC.RECONVERGENT B2 ;  /* 0x0000000000027941 */ /* 0x000fea0003800200 */
.L_x_4000:
        /* <DEDUP_REMOVED lines=43> */
.L_x_3998:
[----:B------:R-:W-:Y:S05]  /*2b830*/  BSYNC.RECONVERGENT B1 ;  /* 0x0000000000017941 */ /* 0x000fea0003800200 */
.L_x_3997:
        /* <DEDUP_REMOVED lines=21> */
.L_x_4004:
        /* <DEDUP_REMOVED lines=13> */
.L_x_4006:
[----:B------:R-:W-:Y:S05]  /*2ba60*/  BSYNC.RECONVERGENT B2 ;  /* 0x0000000000027941 */ /* 0x000fea0003800200 */
.L_x_4005:
        /* <DEDUP_REMOVED lines=43> */
.L_x_4003:
[----:B------:R-:W-:Y:S05]  /*2bd20*/  BSYNC.RECONVERGENT B1 ;  /* 0x0000000000017941 */ /* 0x000fea0003800200 */
.L_x_4002:
        /* <DEDUP_REMOVED lines=26> */
.L_x_4009:
        /* <DEDUP_REMOVED lines=13> */
.L_x_4011:
[----:B------:R-:W-:Y:S05]  /*2bfa0*/  BSYNC.RECONVERGENT B2 ;  /* 0x0000000000027941 */ /* 0x000fea0003800200 */
.L_x_4010:
        /* <DEDUP_REMOVED lines=43> */
.L_x_4008:
[----:B------:R-:W-:Y:S05]  /*2c260*/  BSYNC.RECONVERGENT B1 ;  /* 0x0000000000017941 */ /* 0x000fea0003800200 */
.L_x_4007:
        /* <DEDUP_REMOVED lines=20> */
.L_x_4014:
        /* <DEDUP_REMOVED lines=13> */
.L_x_4016:
[----:B------:R-:W-:Y:S05]  /*2c480*/  BSYNC.RECONVERGENT B2 ;  /* 0x0000000000027941 */ /* 0x000fea0003800200 */
.L_x_4015:
        /* <DEDUP_REMOVED lines=43> */
.L_x_4013:
[----:B------:R-:W-:Y:S05]  /*2c740*/  BSYNC.RECONVERGENT B1 ;  /* 0x0000000000017941 */ /* 0x000fea0003800200 */
.L_x_4012:
[----:B------:R-:W-:Y:S01]  /*2c750*/  I2FP.F32.U32 R3, R112 ;  /* 0x0000007000037245 */ /* 0x000fe20000201000 */
[----:B------:R-:W-:Y:S01]  /*2c760*/  BSSY.RECONVERGENT B1, `(.L_x_4017) ;  /* 0x0000053000017945 */ /* 0x000fe20003800200 */
[----:B------:R-:W-:Y:S01]  /*2c770*/  PRMT R2, R106, 0x7632, R2 ;  /* 0x000076326a027816 */ /* 0x000fe20000000002 */
[----:B------:R-:W-:Y:S02]  /*2c780*/  HFMA2 R112, -RZ, RZ, 0, 1.1920928955078125e-07 ;  /* 0x00000002ff707431 */ /* 0x000fe400000001ff */
[----:B------:R-:W-:Y:S01]  /*2c790*/  FFMA.FTZ R3, R3, R156, 1.1641532182693481445e-10 ;  /* 0x2f00000003037423 */ /* 0x000fe2000001009c */
[----:B------:R-:W-:-:S04]  /*2c7a0*/  SHF.L.U32 R2, R2, 0x10, RZ ;  /* 0x0000001002027819 */ /* 0x000fc800000006ff */
[----:B------:R-:W-:Y:S01]  /*2c7b0*/  FSETP.GTU.FTZ.AND P4, PT, R3, R130, PT ;  /* 0x000000820300720b */ /* 0x000fe20003f9c000 */
[----:B------:R-:W-:-:S03]  /*2c7c0*/  FMUL.FTZ R2, R2, R131 ;  /* 0x0000008302027220 */ /* 0x000fc60000410000 */
[----:B------:R-:W-:Y:S02]  /*2c7d0*/  SEL R3, RZ, 0x1, P4 ;  /* 0x00000001ff037807 */ /* 0x000fe40002000000 */
[----:B------:R-:W-:Y:S02]  /*2c7e0*/  FSEL R113, R2, RZ, !P4 ;  /* 0x000000ff02717208 */ /* 0x000fe40006000000 */
[----:B------:R-:W-:Y:S02]  /*2c7f0*/  @P1 PRMT R2, R110, 0x7632, R2 ;  /* 0x000076326e021816 */ /* 0x000fe40000000002 */
[----:B------:R-:W-:Y:S01]  /*2c800*/  ISETP.NE.AND P4, PT, R202, 0x1, PT ;  /* 0x00000001ca00780c */ /* 0x000fe20003f85270 */
[----:B------:R-:W-:Y:S02]  /*2c810*/  FADD.FTZ R114, R114, R113 ;  /* 0x0000007172727221 */ /* 0x000fe40000010000 */
[----:B------:R-:W-:Y:S02]  /*2c820*/  @P1 IMAD.U32 R203, R2, 0x10000, RZ ;  /* 0x0001000002cb1824 */ /* 0x000fe400078e00ff */
[----:B------:R-:W-:-:S02]  /*2c830*/  IMAD.MOV.U32 R2, RZ, RZ, R10 ;  /* 0x000000ffff027224 */ /* 0x000fc400078e000a */
        /* <DEDUP_REMOVED lines=12> */
.L_x_4019:
        /* <DEDUP_REMOVED lines=13> */
.L_x_4021:
[----:B------:R-:W-:Y:S05]  /*2c9d0*/  BSYNC.RECONVERGENT B2 ;  /* 0x0000000000027941 */ /* 0x000fea0003800200 */
.L_x_4020:
        /* <DEDUP_REMOVED lines=40> */
[----:B------:R-:W-:Y:S01]  /*2cc60*/  MOV R178, R112 ;  /* 0x0000007000b27202 */ /* 0x000fe20000000f00 */
[----:B------:R-:W-:Y:S01]  /*2cc70*/  IMAD.MOV.U32 R112, RZ, RZ, RZ ;  /* 0x000000ffff707224 */ /* 0x000fe200078e00ff */
[----:B------:R-:W-:-:S07]  /*2cc80*/  LOP3.LUT R149, R204, UR30, R113, 0x96, !PT ;  /* 0x0000001ecc957c12 */ /* 0x000fce000f8e9671 */
.L_x_4018:
[----:B------:R-:W-:Y:S05]  /*2cc90*/  BSYNC.RECONVERGENT B1 ;  /* 0x0000000000017941 */ /* 0x000fea0003800200 */
.L_x_4017:
        /* <DEDUP_REMOVED lines=21> */
.L_x_4024:
        /* <DEDUP_REMOVED lines=13> */
.L_x_4026:
[----:B------:R-:W-:Y:S05]  /*2cec0*/  BSYNC.RECONVERGENT B2 ;  /* 0x0000000000027941 */ /* 0x000fea0003800200 */
.L_x_4025:
        /* <DEDUP_REMOVED lines=43> */
.L_x_4023:
[----:B------:R-:W-:Y:S05]  /*2d180*/  BSYNC.RECONVERGENT B1 ;  /* 0x0000000000017941 */ /* 0x000fea0003800200 */
.L_x_4022:
        /* <DEDUP_REMOVED lines=26> */
.L_x_4029:
        /* <DEDUP_REMOVED lines=13> */
.L_x_4031:
[----:B------:R-:W-:Y:S05]  /*2d400*/  BSYNC.RECONVERGENT B2 ;  /* 0x0000000000027941 */ /* 0x000fea0003800200 */
.L_x_4030:
        /* <DEDUP_REMOVED lines=43> */
.L_x_4028:
[----:B------:R-:W-:Y:S05]  /*2d6c0*/  BSYNC.RECONVERGENT B1 ;  /* 0x0000000000017941 */ /* 0x000fea0003800200 */
.L_x_4027:
        /* <DEDUP_REMOVED lines=20> */
.L_x_4034:
        /* <DEDUP_REMOVED lines=15> */
.L_x_4036:
[----:B------:R-:W-:Y:S05]  /*2d900*/  BSYNC.RECONVERGENT B2 ;  /* 0x0000000000027941 */ /* 0x000fea0003800200 */
.L_x_4035:
        /* <DEDUP_REMOVED lines=43> */
.L_x_4033:
[----:B------:R-:W-:Y:S05]  /*2dbc0*/  BSYNC.RECONVERGENT B1 ;  /* 0x0000000000017941 */ /* 0x000fea0003800200 */
.L_x_4032:
[----:B------:R-:W-:Y:S02]  /*2dbd0*/  I2FP.F32.U32 R113, R114 ;  /* 0x0000007200717245 */ /* 0x000fe40000201000 */
[----:B------:R-:W-:Y:S02]  /*2dbe0*/  PRMT R112, R107, 0x7632, R112 ;  /* 0x000076326b707816 */ /* 0x000fe40000000070 */
[----:B------:R-:W-:Y:S01]  /*2dbf0*/  PRMT R114, R208, 0x5410, R209 ;  /* 0x00005410d0727816 */ /* 0x000fe200000000d1 */
[----:B------:R-:W-:Y:S02]  /*2dc00*/  FFMA.FTZ R113, R113, R156, 1.1641532182693481445e-10 ;  /* 0x2f00000071717423 */ /* 0x000fe4000001009c */
[----:B------:R-:W-:-:S03]  /*2dc10*/  IMAD.U32 R112, R112, 0x10000, RZ ;  /* 0x0001000070707824 */ /* 0x000fc600078e00ff */
        /* <DEDUP_REMOVED lines=8> */
[----:B------:R-:W-:Y:S02]  /*2dca0*/  @!P1 MOV R204, R210 ;  /* 0x000000d200cc9202 */ /* 0x000fe40000000f00 */
[--C-:B------:R-:W-:Y:S02]  /*2dcb0*/  PRMT R113, R207, 0x5410, R0.reuse ;  /* 0x00005410cf717816 */ /* 0x100fe40000000000 */
[----:B------:R-:W-:Y:S02]  /*2dcc0*/  F2FP.BF16.F32.PACK_AB R115, RZ, R204 ;  /* 0x000000ccff73723e */ /* 0x000fe400000010ff */
[----:B------:R-:W-:Y:S02]  /*2dcd0*/  PRMT R0, R112, 0x7610, R0 ;  /* 0x0000761070007816 */ /* 0x000fe40000000000 */
[----:B------:R-:W-:Y:S02]  /*2dce0*/  PRMT R112, R197, 0x5410, R187 ;  /* 0x00005410c5707816 */ /* 0x000fe400000000bb */
[----:B------:R-:W-:Y:S01]  /*2dcf0*/  PRMT R115, R206, 0x5410, R115 ;  /* 0x00005410ce737816 */ /* 0x000fe20000000073 */
[----:B------:R-:W-:Y:S06]  /*2dd00*/  BRA `(.L_x_4037) ;  /* 0x00000028007c7947 */ /* 0x000fec0003800000 */
.L_x_3956:
        /* <DEDUP_REMOVED lines=16> */
.L_x_4040:
        /* <DEDUP_REMOVED lines=13> */
.L_x_4042:
[----:B------:R-:W-:Y:S05]  /*2dee0*/  BSYNC.RECONVERGENT B2 ;  /* 0x0000000000027941 */ /* 0x000fea0003800200 */
.L_x_4041:
[----:B------:R-:W-:Y:S01]  /*2def0*/  IMAD.WIDE.U32 R148, R153, -0x326172a9, RZ ;  /* 0xcd9e8d5799947825 */ /* 0x000fe200078e00ff */
[----:B------:R-:W-:-:S03]  /*2df00*/  LOP3.LUT R196, R9, UR7, R199, 0x96, !PT ;  /* 0x0000000709c47c12 */ /* 0x000fc6000f8e96c7 */
[----:B------:R-:W-:Y:S01]  /*2df10*/  IMAD.MOV.U32 R187, RZ, RZ, R206 ;  /* 0x000000ffffbb7224 */ /* 0x000fe200078e00ce */
        /* <DEDUP_REMOVED lines=40> */
.L_x_4039:
[----:B------:R-:W-:Y:S05]  /*2e1a0*/  BSYNC.RECONVERGENT B1 ;  /* 0x0000000000017941 */ /* 0x000fea0003800200 */
.L_x_4038:
[----:B------:R-:W-:Y:S01]  /*2e1b0*/  I2FP.F32.U32 R187, R187 ;  /* 0x000000bb00bb7245 */ /* 0x000fe20000201000 */
[----:B------:R-:W-:Y:S01]  /*2e1c0*/  BSSY.RECONVERGENT B1, `(.L_x_4043) ;  /* 0x0000052000017945 */ /* 0x000fe20003800200 */
[----:B-----5:R-:W-:Y:S01]  /*2e1d0*/  SHF.L.U32 R196, R112, 0x10, RZ ;  /* 0x0000001070c47819 */ /* 0x020fe200000006ff */
[----:B--2---:R-:W-:Y:S01]  /*2e1e0*/  IMAD.MOV.U32 R200, RZ, RZ, 0x2 ;  /* 0x00000002ffc87424 */ /* 0x004fe200078e00ff */
        /* <DEDUP_REMOVED lines=22> */
.L_x_4045:
        /* <DEDUP_REMOVED lines=13> */
.L_x_4047:
[----:B------:R-:W-:Y:S05]  /*2e420*/  BSYNC.RECONVERGENT B2 ;  /* 0x0000000000027941 */ /* 0x000fea0003800200 */
.L_x_4046:
        /* <DEDUP_REMOVED lines=43> */
.L_x_4044:
[----:B------:R-:W-:Y:S05]  /*2e6e0*/  BSYNC.RECONVERGENT B1 ;  /* 0x0000000000017941 */ /* 0x000fea0003800200 */
.L_x_4043:
        /* <DEDUP_REMOVED lines=9> */
[----:B------:R-:W-:Y:S01]  /*2e780*/  @P1 IMAD.U32 R198, R198, 0x10000, RZ ;  /* 0x00010000c6c61824 */ /* 0x000fe200078e00ff */
        /* <DEDUP_REMOVED lines=16> */
.L_x_4050:
        /* <DEDUP_REMOVED lines=13> */
.L_x_4052:
[----:B------:R-:W-:Y:S05]  /*2e960*/  BSYNC.RECONVERGENT B2 ;  /* 0x0000000000027941 */ /* 0x000fea0003800200 */
.L_x_4051:
        /* <DEDUP_REMOVED lines=43> */
.L_x_4049:
[----:B------:R-:W-:Y:S05]  /*2ec20*/  BSYNC.RECONVERGENT B1 ;  /* 0x0000000000017941 */ /* 0x000fea0003800200 */
.L_x_4048:
        /* <DEDUP_REMOVED lines=10> */
[----:B------:R-:W-:Y:S01]  /*2ecd0*/  IMAD.MOV.U32 R113, RZ, RZ, R10 ;  /* 0x000000ffff717224 */ /* 0x000fe200078e000a */
[----:B------:R-:W-:-:S02]  /*2ece0*/  @P1 SHF.L.U32 R201, R109, 0x10, RZ ;  /* 0x000000106dc91819 */ /* 0x000fc400000006ff */
        /* <DEDUP_REMOVED lines=14> */
.L_x_4055:
        /* <DEDUP_REMOVED lines=13> */
.L_x_4057:
[----:B------:R-:W-:Y:S05]  /*2eea0*/  BSYNC.RECONVERGENT B2 ;  /* 0x0000000000027941 */ /* 0x000fea0003800200 */
.L_x_4056:
        /* <DEDUP_REMOVED lines=43> */
.L_x_4054:
[----:B------:R-:W-:Y:S05]  /*2f160*/  BSYNC.RECONVERGENT B1 ;  /* 0x0000000000017941 */ /* 0x000fea0003800200 */
.L_x_4053:
[----:B------:R-:W-:Y:S01]  /*2f170*/  I2FP.F32.U32 R113, R113 ;  /* 0x0000007100717245 */ /* 0x000fe20000201000 */
[----:B------:R-:W-:Y:S01]  /*2f180*/  BSSY.RECONVERGENT B1, `(.L_x_4058) ;  /* 0x0000052000017945 */ /* 0x000fe20003800200 */
[----:B------:R-:W-:Y:S01]  /*2f190*/  SHF.L.U32 R204, R204, 0x10, RZ ;  /* 0x00000010cccc7819 */ /* 0x000fe200000006ff */
[----:B------:R-:W-:Y:S01]  /*2f1a0*/  IMAD.MOV.U32 R202, RZ, RZ, 0x2 ;  /* 0x00000002ffca7424 */ /* 0x000fe200078e00ff */
[----:B------:R-:W-:Y:S01]  /*2f1b0*/  ISETP.NE.AND P2, PT, R200, 0x1, PT ;  /* 0x00000001c800780c */ /* 0x000fe20003f45270 */
[----:B------:R-:W-:Y:S01]  /*2f1c0*/  FFMA.FTZ R113, R113, R156, 1.1641532182693481445e-10 ;  /* 0x2f00000071717423 */ /* 0x000fe2000001009c */
[----:B------:R-:W-:Y:S01]  /*2f1d0*/  @P1 PRMT R112, R109, 0x7632, R112 ;  /* 0x000076326d701816 */ /* 0x000fe20000000070 */
[----:B------:R-:W-:Y:S01]  /*2f1e0*/  FMUL.FTZ R204, R204, R131 ;  /* 0x00000083cccc7220 */ /* 0x000fe20000410000 */
[----:B------:R-:W-:Y:S02]  /*2f1f0*/  LOP3.LUT R154, R154, 0xfffffffd, RZ, 0xc0, !PT ;  /* 0xfffffffd9a9a7812 */ /* 0x000fe400078ec0ff */
        /* <DEDUP_REMOVED lines=17> */
.L_x_4060:
        /* <DEDUP_REMOVED lines=13> */
.L_x_4062:
[----:B------:R-:W-:Y:S05]  /*2f3e0*/  BSYNC.RECONVERGENT B2 ;  /* 0x0000000000027941 */ /* 0x000fea0003800200 */
.L_x_4061:
        /* <DEDUP_REMOVED lines=43> */
.L_x_4059:
[----:B------:R-:W-:Y:S05]  /*2f6a0*/  BSYNC.RECONVERGENT B1 ;  /* 0x0000000000017941 */ /* 0x000fea0003800200 */
.L_x_4058:
[----:B------:R-:W-:Y:S01]  /*2f6b0*/  I2FP.F32.U32 R113, R113 ;  /* 0x0000007100717245 */ /* 0x000fe20000201000 */
[----:B------:R-:W-:Y:S01]  /*2f6c0*/  IMAD.U32 R112, R114, 0x10000, RZ ;  /* 0x0001000072707824 */ /* 0x000fe200078e00ff */
[----:B------:R-:W-:Y:S01]  /*2f6d0*/  ISETP.NE.AND P3, PT, R202, 0x1, PT ;  /* 0x00000001ca00780c */ /* 0x000fe20003f65270 */
[----:B------:R-:W-:Y:S01]  /*2f6e0*/  BSSY.RECONVERGENT B1, `(.L_x_4063) ;  /* 0x000004e000017945 */ /* 0x000fe20003800200 */
[----:B------:R-:W-:Y:S01]  /*2f6f0*/  PRMT R114, R114, 0x7632, R114 ;  /* 0x0000763272727816 */ /* 0x000fe20000000072 */
[----:B------:R-:W-:Y:S01]  /*2f700*/  FFMA.FTZ R113, R113, R156, 1.1641532182693481445e-10 ;  /* 0x2f00000071717423 */ /* 0x000fe2000001009c */
[----:B------:R-:W-:Y:S01]  /*2f710*/  FMUL.FTZ R112, R112, R131 ;  /* 0x0000008370707220 */ /* 0x000fe20000410000 */
[----:B------:R-:W-:-:S03]  /*2f720*/  MOV R204, 0x2 ;  /* 0x0000000200cc7802 */ /* 0x000fc60000000f00 */
        /* <DEDUP_REMOVED lines=16> */
.L_x_4065:
        /* <DEDUP_REMOVED lines=13> */
.L_x_4067:
[----:B------:R-:W-:Y:S05]  /*2f900*/  BSYNC.RECONVERGENT B2 ;  /* 0x0000000000027941 */ /* 0x000fea0003800200 */
.L_x_4066:
        /* <DEDUP_REMOVED lines=43> */
.L_x_4064:
[----:B------:R-:W-:Y:S05]  /*2fbc0*/  BSYNC.RECONVERGENT B1 ;  /* 0x0000000000017941 */ /* 0x000fea0003800200 */
.L_x_4063:
[----:B------:R-:W-:Y:S01]  /*2fbd0*/  I2FP.F32.U32 R113, R113 ;  /* 0x0000007100717245 */ /* 0x000fe20000201000 */
[----:B------:R-:W-:Y:S01]  /*2fbe0*/  IMAD.U32 R114, R114, 0x10000, RZ ;  /* 0x0001000072727824 */ /* 0x000fe200078e00ff */
[----:B------:R-:W-:Y:S01]  /*2fbf0*/  ISETP.NE.AND P4, PT, R204, 0x1, PT ;  /* 0x00000001cc00780c */ /* 0x000fe20003f85270 */
[----:B------:R-:W-:Y:S01]  /*2fc00*/  BSSY.RECONVERGENT B1, `(.L_x_4068) ;  /* 0x000004e000017945 */ /* 0x000fe20003800200 */
[----:B------:R-:W-:Y:S01]  /*2fc10*/  @P1 PRMT R112, R110, 0x7632, R112 ;  /* 0x000076326e701816 */ /* 0x000fe20000000070 */
[----:B------:R-:W-:Y:S01]  /*2fc20*/  FFMA.FTZ R113, R113, R156, 1.1641532182693481445e-10 ;  /* 0x2f00000071717423 */ /* 0x000fe2000001009c */
[----:B------:R-:W-:Y:S02]  /*2fc30*/  FMUL.FTZ R114, R114, R131 ;  /* 0x0000008372727220 */ /* 0x000fe40000410000 */
[----:B------:R-:W-:Y:S02]  /*2fc40*/  @P1 SHF.L.U32 R112, R112, 0x10, RZ ;  /* 0x0000001070701819 */ /* 0x000fe400000006ff */
        /* <DEDUP_REMOVED lines=16> */
.L_x_4070:
        /* <DEDUP_REMOVED lines=13> */
.L_x_4072:
[----:B------:R-:W-:Y:S05]  /*2fe20*/  BSYNC.RECONVERGENT B2 ;  /* 0x0000000000027941 */ /* 0x000fea0003800200 */
.L_x_4071:
        /* <DEDUP_REMOVED lines=43> */
.L_x_4069:
[----:B------:R-:W-:Y:S05]  /*300e0*/  BSYNC.RECONVERGENT B1 ;  /* 0x0000000000017941 */ /* 0x000fea0003800200 */
.L_x_4068:
        /* <DEDUP_REMOVED lines=8> */
[----:B------:R-:W-:Y:S02]  /*30170*/  FSETP.GTU.FTZ.AND P4, PT, R113, R130, PT ;  /* 0x000000827100720b */ /* 0x000fe40003f9c000 */
        /* <DEDUP_REMOVED lines=15> */
.L_x_4075:
        /* <DEDUP_REMOVED lines=13> */
.L_x_4077:
[----:B------:R-:W-:Y:S05]  /*30340*/  BSYNC.RECONVERGENT B2 ;  /* 0x0000000000027941 */ /* 0x000fea0003800200 */
.L_x_4076:
        /* <DEDUP_REMOVED lines=43> */
.L_x_4074:
[----:B------:R-:W-:Y:S05]  /*30600*/  BSYNC.RECONVERGENT B1 ;  /* 0x0000000000017941 */ /* 0x000fea0003800200 */
.L_x_4073:
[----:B------:R-:W-:Y:S01]  /*30610*/  I2FP.F32.U32 R113, R113 ;  /* 0x0000007100717245 */ /* 0x000fe20000201000 */
[----:B------:R-:W-:Y:S01]  /*30620*/  IMAD.U32 R112, R207, 0x10000, RZ ;  /* 0x00010000cf707824 */ /* 0x000fe200078e00ff */
[----:B------:R-:W-:-:S03]  /*30630*/  @P1 PRMT R114, R111, 0x7632, R114 ;  /* 0x000076326f721816 */ /* 0x000fc60000000072 */
[----:B------:R-:W-:Y:S01]  /*30640*/  FFMA.FTZ R113, R113, R156, 1.1641532182693481445e-10 ;  /* 0x2f00000071717423 */ /* 0x000fe2000001009c */
[----:B------:R-:W-:Y:S01]  /*30650*/  FMUL.FTZ R112, R112, R131 ;  /* 0x0000008370707220 */ /* 0x000fe20000410000 */
[----:B------:R-:W-:Y:S01]  /*30660*/  @P1 IMAD.U32 R115, R114, 0x10000, RZ ;  /* 0x0001000072731824 */ /* 0x000fe200078e00ff */
[----:B------:R-:W-:Y:S02]  /*30670*/  PRMT R114, R210, 0x5410, R211 ;  /* 0x00005410d2727816 */ /* 0x000fe400000000d3 */
[----:B------:R-:W-:Y:S02]  /*30680*/  FSETP.GTU.FTZ.AND P5, PT, R113, R130, PT ;  /* 0x000000827100720b */ /* 0x000fe40003fbc000 */
[----:B------:R-:W-:Y:S02]  /*30690*/  PRMT R113, R208, 0x5410, R209 ;  /* 0x00005410d0717816 */ /* 0x000fe400000000d1 */
[----:B------:R-:W-:Y:S02]  /*306a0*/  FSEL R204, R112, RZ, !P5 ;  /* 0x000000ff70cc7208 */ /* 0x000fe40006800000 */
[----:B------:R-:W-:-:S02]  /*306b0*/  PLOP3.LUT P5, PT, P5, PT, PT, 0x8, 0x80 ;  /* 0x000000000080781c */ /* 0x000fc40002fae170 */
[----:B------:R-:W-:Y:S01]  /*306c0*/  PRMT R112, R187, 0x5410, R197 ;  /* 0x00005410bb707816 */ /* 0x000fe200000000c5 */
[----:B------:R-:W-:-:S05]  /*306d0*/  @P1 FADD.FTZ R204, R204, R115 ;  /* 0x00000073cccc1221 */ /* 0x000fca0000010000 */
[----:B------:R-:W-:-:S04]  /*306e0*/  F2FP.BF16.F32.PACK_AB R115, RZ, R204 ;  /* 0x000000ccff73723e */ /* 0x000fc800000010ff */
[----:B------:R-:W-:-:S07]  /*306f0*/  PRMT R115, R206, 0x5410, R115 ;  /* 0x00005410ce737816 */ /* 0x000fce0000000073 */
.L_x_4037:
        /* <DEDUP_REMOVED lines=15> */
[----:B------:R-:W-:Y:S02]  /*307f0*/  LOP3.LUT R197, R197, R187, R206, 0xfe, !PT ;  /* 0x000000bbc5c57212 */ /* 0x000fe400078efece */
[----:B------:R-:W-:-:S02]  /*30800*/  SEL R207, RZ, 0x1, !P2 ;  /* 0x00000001ffcf7807 */ /* 0x000fc40005000000 */
[----:B------:R-:W-:Y:S02]  /*30810*/  SEL R206, RZ, 0x1, !P6 ;  /* 0x00000001ffce7807 */ /* 0x000fe40007000000 */
[----:B------:R-:W-:Y:S01]  /*30820*/  LOP3.LUT R207, R208, R207, RZ, 0xfc, !PT ;  /* 0x000000cfd0cf7212 */ /* 0x000fe200078efcff */
[----:B------:R-:W-:Y:S01]  /*30830*/  IMAD.WIDE.U32 R208, R179, 0x8, R118 ;  /* 0x00000008b3d07825 */ /* 0x000fe200078e0076 */
[----:B------:R-:W-:Y:S02]  /*30840*/  LOP3.LUT R206, R197, R206, RZ, 0xfc, !PT ;  /* 0x000000cec5ce7212 */ /* 0x000fe400078efcff */
[----:B------:R-:W-:-:S03]  /*30850*/  IADD3 R187, PT, PT, R155, 0xc0, RZ ;  /* 0x000000c09bbb7810 */ /* 0x000fc60007ffe0ff */
[----:B------:R1:W-:Y:S02]  /*30860*/  STG.E.64 desc[UR8][R208.64], R206 ;  /* 0x000000ced0007986 */ /* 0x0003e4000c101b08 */
[----:B------:R-:W-:-:S04]  /*30870*/  IMAD.WIDE.U32 R214, R187, 0x10, R120 ;  /* 0x00000010bbd67825 */ /* 0x000fc800078e0078 */
[----:B0-----:R-:W-:-:S04]  /*30880*/  @P0 IMAD.WIDE.U32 R212, R187, 0x10, R212 ;  /* 0x00000010bbd40825 */ /* 0x001fc800078e00d4 */
[----:B--2---:R-:W-:Y:S01]  /*30890*/  @P1 IMAD.WIDE.U32 R210, R187, 0x10, R210 ;  /* 0x00000010bbd21825 */ /* 0x004fe200078e00d2 */
[----:B-1----:R-:W-:Y:S06]  /*308a0*/  @!P0 BRA `(.L_x_4078) ;  /* 0x0000000000508947 */ /* 0x002fec0003800000 */
[----:B------:R-:W-:Y:S01]  /*308b0*/  IMAD.U32 R115, R2, 0x10000, RZ ;  /* 0x0001000002737824 */ /* 0x000fe200078e00ff */
        /* <DEDUP_REMOVED lines=19> */
.L_x_4078:
[----:B------:R1:W5:Y:S04]  /*309f0*/  @P0 LDG.E.128 R104, desc[UR8][R212.64] ;  /* 0x00000008d4680981 */ /* 0x000368000c1e1d00 */
[----:B------:R1:W5:Y:S04]  /*30a00*/  @P1 LDG.E.128 R108, desc[UR8][R210.64] ;  /* 0x00000008d26c1981 */ /* 0x000368000c1e1d00 */
[----:B0-----:R1:W5:Y:S01]  /*30a10*/  LDG.E.128 R112, desc[UR8][R214.64] ;  /* 0x00000008d6707981 */ /* 0x001362000c1e1d00 */
[----:B------:R-:W-:Y:S05]  /*30a20*/  @!P0 BRA `(.L_x_4079) ;  /* 0x0000005000a08947 */ /* 0x000fea0003800000 */
[----:B------:R-:W-:Y:S01]  /*30a30*/  ISETP.NE.AND P2, PT, R205, 0x1, PT ;  /* 0x00000001cd00780c */ /* 0x000fe20003f45270 */
[----:B------:R-:W-:Y:S01]  /*30a40*/  BSSY.RECONVERGENT B1, `(.L_x_4080) ;  /* 0x0000047000017945 */ /* 0x000fe20003800200 */
[----:B------:R-:W-:Y:S01]  /*30a50*/  IMAD.MOV.U32 R2, RZ, RZ, 0x2 ;  /* 0x00000002ff027424 */ /* 0x000fe200078e00ff */
[----:B------:R-:W-:Y:S01]  /*30a60*/  MOV R0, R10 ;  /* 0x0000000a00007202 */ /* 0x000fe20000000f00 */
[----:B-1----:R-:W-:-:S09]  /*30a70*/  IMAD.MOV.U32 R214, RZ, RZ, R178 ;  /* 0x000000ffffd67224 */ /* 0x002fd200078e00b2 */
[----:B------:R-:W-:Y:S05]  /*30a80*/  @!P2 BRA `(.L_x_4081) ;  /* 0x000000040008a947 */ /* 0x000fea0003800000 */
[----:B------:R-:W-:-:S13]  /*30a90*/  ISETP.NE.AND P2, PT, R205, 0x3, PT ;  /* 0x00000003cd00780c */ /* 0x000fda0003f45270 */
[----:B------:R-:W-:Y:S05]  /*30aa0*/  @!P2 BRA `(.L_x_4082) ;  /* 0x000000000020a947 */ /* 0x000fea0003800000 */
[----:B------:R-:W-:-:S13]  /*30ab0*/  ISETP.NE.AND P2, PT, R205, 0x2, PT ;  /* 0x00000002cd00780c */ /* 0x000fda0003f45270 */
[----:B------:R-:W-:Y:S01]  /*30ac0*/  @!P2 IMAD.MOV.U32 R2, RZ, RZ, 0x3 ;  /* 0x00000003ff02a424 */ /* 0x000fe200078e00ff */
[-C--:B------:R-:W-:Y:S01]  /*30ad0*/  @!P2 MOV R214, R178.reuse ;  /* 0x000000b200d6a202 */ /* 0x080fe20000000f00 */
[----:B------:R-:W-:Y:S01]  /*30ae0*/  @!P2 IMAD.MOV.U32 R0, RZ, RZ, R149 ;  /* 0x000000ffff00a224 */ /* 0x000fe200078e0095 */
[----:B------:R-:W-:Y:S01]  /*30af0*/  @P2 MOV R214, R178 ;  /* 0x000000b200d62202 */ /* 0x000fe20000000f00 */
[----:B------:R-:W-:Y:S02]  /*30b00*/  @P2 VIADD R2, R205, 0x1 ;  /* 0x00000001cd022836 */ /* 0x000fe40000000000 */
[----:B------:R-:W-:Y:S01]  /*30b10*/  @P2 IMAD.MOV.U32 R0, RZ, RZ, R148 ;  /* 0x000000ffff002224 */ /* 0x000fe200078e0094 */
[----:B------:R-:W-:Y:S06]  /*30b20*/  BRA `(.L_x_4081) ;  /* 0x0000000000e07947 */ /* 0x000fec0003800000 */
.L_x_4082:
        /* <DEDUP_REMOVED lines=13> */
.L_x_4084:
[----:B------:R-:W-:Y:S05]  /*30c00*/  BSYNC.RECONVERGENT B2 ;  /* 0x0000000000027941 */ /* 0x000fea0003800200 */
.L_x_4083:
        /* <DEDUP_REMOVED lines=42> */
.L_x_4081:
[----:B------:R-:W-:Y:S05]  /*30eb0*/  BSYNC.RECONVERGENT B1 ;  /* 0x0000000000017941 */ /* 0x000fea0003800200 */
.L_x_4080:
[----:B------:R-:W-:Y:S01]  /*30ec0*/  I2FP.F32.U32 R3, R0 ;  /* 0x0000000000037245 */ /* 0x000fe20000201000 */
[----:B------:R-:W-:Y:S01]  /*30ed0*/  BSSY.RECONVERGENT B1, `(.L_x_4085) ;  /* 0x000004f000017945 */ /* 0x000fe20003800200 */
[----:B------:R-:W-:Y:S01]  /*30ee0*/  ISETP.NE.AND P3, PT, R2, 0x1, PT ;  /* 0x000000010200780c */ /* 0x000fe20003f65270 */
[----:B------:R-:W-:Y:S01]  /*30ef0*/  IMAD.MOV.U32 R4, RZ, RZ, 0x2 ;  /* 0x00000002ff047424 */ /* 0x000fe200078e00ff */
[----:B-----5:R-:W-:Y:S01]  /*30f00*/  SHF.L.U32 R0, R112, 0x10, RZ ;  /* 0x0000001070007819 */ /* 0x020fe200000006ff */
        /* <DEDUP_REMOVED lines=18> */
.L_x_4087:
        /* <DEDUP_REMOVED lines=13> */
.L_x_4089:
[----:B------:R-:W-:Y:S05]  /*31100*/  BSYNC.RECONVERGENT B2 ;  /* 0x0000000000027941 */ /* 0x000fea0003800200 */
.L_x_4088:
        /* <DEDUP_REMOVED lines=43> */
.L_x_4086:
[----:B------:R-:W-:Y:S05]  /*313c0*/  BSYNC.RECONVERGENT B1 ;  /* 0x0000000000017941 */ /* 0x000fea0003800200 */
.L_x_4085:
        /* <DEDUP_REMOVED lines=9> */
[----:B------:R-:W-:Y:S01]  /*31460*/  HFMA2 R2, -RZ, RZ, 0, 1.1920928955078125e-07 ;  /* 0x00000002ff027431 */ /* 0x000fe200000001ff */
        /* <DEDUP_REMOVED lines=15> */
.L_x_4092:
        /* <DEDUP_REMOVED lines=13> */
.L_x_4094:
[----:B------:R-:W-:Y:S05]  /*31630*/  BSYNC.RECONVERGENT B2 ;  /* 0x0000000000027941 */ /* 0x000fea0003800200 */
.L_x_4093:
        /* <DEDUP_REMOVED lines=43> */
.L_x_4091:
[----:B------:R-:W-:Y:S05]  /*318f0*/  BSYNC.RECONVERGENT B1 ;  /* 0x0000000000017941 */ /* 0x000fea0003800200 */
.L_x_4090:
        /* <DEDUP_REMOVED lines=22> */
.L_x_4097:
        /* <DEDUP_REMOVED lines=13> */
.L_x_4099:
[----:B------:R-:W-:Y:S05]  /*31b30*/  BSYNC.RECONVERGENT B2 ;  /* 0x0000000000027941 */ /* 0x000fea0003800200 */
.L_x_4098:
        /* <DEDUP_REMOVED lines=43> */
.L_x_4096:
[----:B------:R-:W-:Y:S05]  /*31df0*/  BSYNC.RECONVERGENT B1 ;  /* 0x0000000000017941 */ /* 0x000fea0003800200 */
.L_x_4095:
        /* <DEDUP_REMOVED lines=11> */
[----:B------:R-:W-:Y:S01]  /*31eb0*/  IMAD.MOV.U32 R2, RZ, RZ, 0x2 ;  /* 0x00000002ff027424 */ /* 0x000fe200078e00ff */
[----:B------:R-:W-:-:S03]  /*31ec0*/  @P1 SHF.L.U32 R3, R3, 0x10, RZ ;  /* 0x0000001003031819 */ /* 0x000fc600000006ff */
        /* <DEDUP_REMOVED lines=14> */
.L_x_4102:
        /* <DEDUP_REMOVED lines=13> */
.L_x_4104:
[----:B------:R-:W-:Y:S05]  /*32080*/  BSYNC.RECONVERGENT B2 ;  /* 0x0000000000027941 */ /* 0x000fea0003800200 */
.L_x_4103:
        /* <DEDUP_REMOVED lines=43> */
.L_x_4101:
[----:B------:R-:W-:Y:S05]  /*32340*/  BSYNC.RECONVERGENT B1 ;  /* 0x0000000000017941 */ /* 0x000fea0003800200 */
.L_x_4100:
        /* <DEDUP_REMOVED lines=23> */
.L_x_4107:
        /* <DEDUP_REMOVED lines=13> */
.L_x_4109:
[----:B------:R-:W-:Y:S05]  /*32590*/  BSYNC.RECONVERGENT B2 ;  /* 0x0000000000027941 */ /* 0x000fea0003800200 */
.L_x_4108:
        /* <DEDUP_REMOVED lines=43> */
.L_x_4106:
[----:B------:R-:W-:Y:S05]  /*32850*/  BSYNC.RECONVERGENT B1 ;  /* 0x0000000000017941 */ /* 0x000fea0003800200 */
.L_x_4105:
        /* <DEDUP_REMOVED lines=8> */
[----:B------:R-:W-:Y:S01]  /*328e0*/  FSEL R3, R2, RZ, !P2 ;  /* 0x000000ff02037208 */ /* 0x000fe20005000000 */
[----:B------:R-:W-:-:S04]  /*328f0*/  IMAD.MOV.U32 R2, RZ, RZ, 0x2 ;  /* 0x00000002ff027424 */ /* 0x000fc800078e00ff */
[----:B------:R-:W-:Y:S01]  /*32900*/  FADD.FTZ R6, R6, R3 ;  /* 0x0000000306067221 */ /* 0x000fe20000010000 */
[----:B------:R-:W-:-:S03]  /*32910*/  IMAD.MOV.U32 R3, RZ, RZ, R10 ;  /* 0x000000ffff037224 */ /* 0x000fc600078e000a */
        /* <DEDUP_REMOVED lines=13> */
.L_x_4112:
        /* <DEDUP_REMOVED lines=13> */
.L_x_4114:
[----:B------:R-:W-:Y:S05]  /*32ac0*/  BSYNC.RECONVERGENT B2 ;  /* 0x0000000000027941 */ /* 0x000fea0003800200 */
.L_x_4113:
        /* <DEDUP_REMOVED lines=43> */
.L_x_4111:
[----:B------:R-:W-:Y:S05]  /*32d80*/  BSYNC.RECONVERGENT B1 ;  /* 0x0000000000017941 */ /* 0x000fea0003800200 */
.L_x_4110:
        /* <DEDUP_REMOVED lines=22> */
.L_x_4117:
        /* <DEDUP_REMOVED lines=13> */
.L_x_4119:
[----:B------:R-:W-:Y:S05]  /*32fc0*/  BSYNC.RECONVERGENT B2 ;  /* 0x0000000000027941 */ /* 0x000fea0003800200 */
.L_x_4118:
        /* <DEDUP_REMOVED lines=43> */
.L_x_4116:
[----:B------:R-:W-:Y:S05]  /*33280*/  BSYNC.RECONVERGENT B1 ;  /* 0x0000000000017941 */ /* 0x000fea0003800200 */
.L_x_4115:
        /* <DEDUP_REMOVED lines=15> */
[----:B------:R-:W-:Y:S02]  /*33380*/  @!P1 IMAD.MOV.U32 R209, RZ, RZ, R0 ;  /* 0x000000ffffd19224 */ /* 0x000fe400078e0000 */
[----:B------:R-:W-:-:S03]  /*33390*/  IMAD.MOV.U32 R3, RZ, RZ, R10 ;  /* 0x000000ffff037224 */ /* 0x000fc600078e000a */
[----:B------:R-:W-:-:S06]  /*333a0*/  F2FP.BF16.F32.PACK_AB R0, RZ, R209 ;  /* 0x000000d1ff00723e */ /* 0x000fcc00000010ff */
        /* <DEDUP_REMOVED lines=9> */
.L_x_4122:
        /* <DEDUP_REMOVED lines=13> */
.L_x_4124:
[----:B------:R-:W-:Y:S05]  /*33510*/  BSYNC.RECONVERGENT B2 ;  /* 0x0000000000027941 */ /* 0x000fea0003800200 */
.L_x_4123:
        /* <DEDUP_REMOVED lines=43> */
.L_x_4121:
[----:B------:R-:W-:Y:S05]  /*337d0*/  BSYNC.RECONVERGENT B1 ;  /* 0x0000000000017941 */ /* 0x000fea0003800200 */
.L_x_4120:
        /* <DEDUP_REMOVED lines=21> */
.L_x_4127:
        /* <DEDUP_REMOVED lines=13> */
.L_x_4129:
[----:B------:R-:W-:Y:S05]  /*33a00*/  BSYNC.RECONVERGENT B2 ;  /* 0x0000000000027941 */ /* 0x000fea0003800200 */
.L_x_4128:
        /* <DEDUP_REMOVED lines=43> */
.L_x_4126:
[----:B------:R-:W-:Y:S05]  /*33cc0*/  BSYNC.RECONVERGENT B1 ;  /* 0x0000000000017941 */ /* 0x000fea0003800200 */
.L_x_4125:
        /* <DEDUP_REMOVED lines=26> */
.L_x_4132:
        /* <DEDUP_REMOVED lines=13> */
.L_x_4134:
[----:B------:R-:W-:Y:S05]  /*33f40*/  BSYNC.RECONVERGENT B2 ;  /* 0x0000000000027941 */ /* 0x000fea0003800200 */
.L_x_4133:
        /* <DEDUP_REMOVED lines=43> */
.L_x_4131:
[----:B------:R-:W-:Y:S05]  /*34200*/  BSYNC.RECONVERGENT B1 ;  /* 0x0000000000017941 */ /* 0x000fea0003800200 */
.L_x_4130:
        /* <DEDUP_REMOVED lines=20> */
.L_x_4137:
        /* <DEDUP_REMOVED lines=13> */
.L_x_4139:
[----:B------:R-:W-:Y:S05]  /*34420*/  BSYNC.RECONVERGENT B2 ;  /* 0x0000000000027941 */ /* 0x000fea0003800200 */
.L_x_4138:
        /* <DEDUP_REMOVED lines=43> */
.L_x_4136:
[----:B------:R-:W-:Y:S05]  /*346e0*/  BSYNC.RECONVERGENT B1 ;  /* 0x0000000000017941 */ /* 0x000fea0003800200 */
.L_x_4135:
        /* <DEDUP_REMOVED lines=10> */
[----:B------:R-:W-:Y:S02]  /*34790*/  ISETP.NE.AND P4, PT, R210, 0x1, PT ;  /* 0x00000001d200780c */ /* 0x000fe40003f85270 */
[----:B------:R-:W-:Y:S01]  /*347a0*/  @P1 PRMT R2, R110, 0x7632, R2 ;  /* 0x000076326e021816 */ /* 0x000fe20000000002 */
[----:B------:R-:W-:-:S04]  /*347b0*/  FADD.FTZ R114, R114, R113 ;  /* 0x0000007172727221 */ /* 0x000fc80000010000 */
[----:B------:R-:W-:Y:S02]  /*347c0*/  @P1 IMAD.U32 R211, R2, 0x10000, RZ ;  /* 0x0001000002d31824 */ /* 0x000fe400078e00ff */
[----:B------:R-:W-:Y:S02]  /*347d0*/  IMAD.MOV.U32 R2, RZ, RZ, R10 ;  /* 0x000000ffff027224 */ /* 0x000fe400078e000a */
        /* <DEDUP_REMOVED lines=12> */
.L_x_4142:
        /* <DEDUP_REMOVED lines=13> */
.L_x_4144:
[----:B------:R-:W-:Y:S05]  /*34970*/  BSYNC.RECONVERGENT B2 ;  /* 0x0000000000027941 */ /* 0x000fea0003800200 */
.L_x_4143:
        /* <DEDUP_REMOVED lines=43> */
.L_x_4141:
[----:B------:R-:W-:Y:S05]  /*34c30*/  BSYNC.RECONVERGENT B1 ;  /* 0x0000000000017941 */ /* 0x000fea0003800200 */
.L_x_4140:
        /* <DEDUP_REMOVED lines=21> */
.L_x_4147:
        /* <DEDUP_REMOVED lines=13> */
.L_x_4149:
[----:B------:R-:W-:Y:S05]  /*34e60*/  BSYNC.RECONVERGENT B2 ;  /* 0x0000000000027941 */ /* 0x000fea0003800200 */
.L_x_4148:
        /* <DEDUP_REMOVED lines=43> */
.L_x_4146:
[----:B------:R-:W-:Y:S05]  /*35120*/  BSYNC.RECONVERGENT B1 ;  /* 0x0000000000017941 */ /* 0x000fea0003800200 */
.L_x_4145:
        /* <DEDUP_REMOVED lines=13> */
[--C-:B------:R-:W-:Y:S02]  /*35200*/  @!P1 IMAD.MOV.U32 R210, RZ, RZ, R2.reuse ;  /* 0x000000ffffd29224 */ /* 0x100fe400078e0002 */
[----:B------:R-:W-:Y:S01]  /*35210*/  HFMA2 R115, -RZ, RZ, 0, 1.1920928955078125e-07 ;  /* 0x00000002ff737431 */ /* 0x000fe200000001ff */
[----:B------:R-:W-:Y:S02]  /*35220*/  PRMT R2, R112, 0x7610, R2 ;  /* 0x0000761070027816 */ /* 0x000fe40000000002 */
        /* <DEDUP_REMOVED lines=10> */
.L_x_4152:
        /* <DEDUP_REMOVED lines=13> */
.L_x_4154:
[----:B------:R-:W-:Y:S05]  /*353a0*/  BSYNC.RECONVERGENT B2 ;  /* 0x0000000000027941 */ /* 0x000fea0003800200 */
.L_x_4153:
        /* <DEDUP_REMOVED lines=43> */
.L_x_4151:
[----:B------:R-:W-:Y:S05]  /*35660*/  BSYNC.RECONVERGENT B1 ;  /* 0x0000000000017941 */ /* 0x000fea0003800200 */
.L_x_4150:
        /* <DEDUP_REMOVED lines=20> */
.L_x_4157:
        /* <DEDUP_REMOVED lines=15> */
.L_x_4159:
[----:B------:R-:W-:Y:S05]  /*358a0*/  BSYNC.RECONVERGENT B2 ;  /* 0x0000000000027941 */ /* 0x000fea0003800200 */
.L_x_4158:
        /* <DEDUP_REMOVED lines=43> */
.L_x_4156:
[----:B------:R-:W-:Y:S05]  /*35b60*/  BSYNC.RECONVERGENT B1 ;  /* 0x0000000000017941 */ /* 0x000fea0003800200 */
.L_x_4155:
[----:B------:R-:W-:Y:S02]  /*35b70*/  I2FP.F32.U32 R113, R114 ;  /* 0x0000007200717245 */ /* 0x000fe40000201000 */
[----:B------:R-:W-:-:S03]  /*35b80*/  PRMT R112, R107, 0x7632, R112 ;  /* 0x000076326b707816 */ /* 0x000fc60000000070 */
[----:B------:R-:W-:Y:S02]  /*35b90*/  FFMA.FTZ R113, R113, R156, 1.1641532182693481445e-10 ;  /* 0x2f00000071717423 */ /* 0x000fe4000001009c */
[----:B------:R-:W-:-:S03]  /*35ba0*/  IMAD.U32 R112, R112, 0x10000, RZ ;  /* 0x0001000070707824 */ /* 0x000fc600078e00ff */
[----:B------:R-:W-:Y:S01]  /*35bb0*/  FSETP.GTU.FTZ.AND P6, PT, R113, R130, PT ;  /* 0x000000827100720b */ /* 0x000fe20003fdc000 */
[----:B------:R-:W-:Y:S01]  /*35bc0*/  FMUL.FTZ R112, R112, R131 ;  /* 0x0000008370707220 */ /* 0x000fe20000410000 */
[----:B------:R-:W-:-:S04]  /*35bd0*/  @P1 PRMT R113, R111, 0x7632, R113 ;  /* 0x000076326f711816 */ /* 0x000fc80000000071 */
[----:B------:R-:W-:Y:S02]  /*35be0*/  FSEL R114, R112, RZ, !P6 ;  /* 0x000000ff70727208 */ /* 0x000fe40007000000 */
[----:B------:R-:W-:Y:S02]  /*35bf0*/  @P1 SHF.L.U32 R212, R113, 0x10, RZ ;  /* 0x0000001071d41819 */ /* 0x000fe400000006ff */
[----:B------:R-:W-:Y:S01]  /*35c00*/  SEL R112, RZ, 0x1, P6 ;  /* 0x00000001ff707807 */ /* 0x000fe20003000000 */
[----:B------:R-:W-:Y:S01]  /*35c10*/  FADD.FTZ R219, R219, R114 ;  /* 0x00000072dbdb7221 */ /* 0x000fe20000010000 */
[--C-:B------:R-:W-:Y:S02]  /*35c20*/  PRMT R113, R216, 0x5410, R0.reuse ;  /* 0x00005410d8717816 */ /* 0x100fe40000000000 */
[----:B------:R-:W-:Y:S01]  /*35c30*/  PRMT R0, R112, 0x7610, R0 ;  /* 0x0000761070007816 */ /* 0x000fe20000000000 */
[----:B------:R-:W-:Y:S01]  /*35c40*/  @P1 FADD.FTZ R212, R219, R212 ;  /* 0x000000d4dbd41221 */ /* 0x000fe20000010000 */
[----:B------:R-:W-:Y:S01]  /*35c50*/  @!P1 IMAD.MOV.U32 R212, RZ, RZ, R219 ;  /* 0x000000ffffd49224 */ /* 0x000fe200078e00db */
[----:B------:R-:W-:-:S02]  /*35c60*/  PRMT R114, R217, 0x5410, R218 ;  /* 0x00005410d9727816 */ /* 0x000fc400000000da */
[----:B------:R-:W-:Y:S02]  /*35c70*/  PRMT R112, R197, 0x5410, R178 ;  /* 0x00005410c5707816 */ /* 0x000fe400000000b2 */
[----:B------:R-:W-:-:S04]  /*35c80*/  F2FP.BF16.F32.PACK_AB R115, RZ, R212 ;  /* 0x000000d4ff73723e */ /* 0x000fc800000010ff */
[----:B------:R-:W-:Y:S01]  /*35c90*/  PRMT R115, R215, 0x5410, R115 ;  /* 0x00005410d7737816 */ /* 0x000fe20000000073 */
[----:B------:R-:W-:Y:S06]  /*35ca0*/  BRA `(.L_x_4160) ;  /* 0x0000002800787947 */ /* 0x000fec0003800000 */
.L_x_4079:
        /* <DEDUP_REMOVED lines=16> */
.L_x_4163:
        /* <DEDUP_REMOVED lines=13> */
.L_x_4165:
[----:B------:R-:W-:Y:S05]  /*35e80*/  BSYNC.RECONVERGENT B2 ;  /* 0x0000000000027941 */ /* 0x000fea0003800200 */
.L_x_4164:
        /* <DEDUP_REMOVED lines=41> */
[----:B------:R-:W-:-:S07]  /*36120*/  LOP3.LUT R149, R206, UR30, R215, 0x96, !PT ;  /* 0x0000001ece957c12 */ /* 0x000fce000f8e96d7 */
.L_x_4162:
[----:B------:R-:W-:Y:S05]  /*36130*/  BSYNC.RECONVERGENT B1 ;  /* 0x0000000000017941 */ /* 0x000fea0003800200 */
.L_x_4161:
[----:B------:R-:W-:Y:S01]  /*36140*/  I2FP.F32.U32 R197, R197 ;  /* 0x000000c500c57245 */ /* 0x000fe20000201000 */
[----:B-----5:R-:W-:Y:S01]  /*36150*/  @P1 IMAD.U32 R206, R108, 0x10000, RZ ;  /* 0x000100006cce1824 */ /* 0x020fe200078e00ff */
[----:B------:R-:W-:Y:S01]  /*36160*/  SHF.L.U32 R178, R112, 0x10, RZ ;  /* 0x0000001070b27819 */ /* 0x000fe200000006ff */
[----:B------:R-:W-:Y:S01]  /*36170*/  BSSY.RECONVERGENT B1, `(.L_x_4166) ;  /* 0x0000050000017945 */ /* 0x000fe20003800200 */
[----:B------:R-:W-:Y:S01]  /*36180*/  ISETP.NE.AND P3, PT, R207, 0x1, PT ;  /* 0x00000001cf00780c */ /* 0x000fe20003f65270 */
[----:B------:R-:W-:Y:S01]  /*36190*/  FFMA.FTZ R197, R197, R156, 1.1641532182693481445e-10 ;  /* 0x2f000000c5c57423 */ /* 0x000fe2000001009c */
[----:B------:R-:W-:Y:S01]  /*361a0*/  LOP3.LUT R154, R154, 0xffffffef, RZ, 0xc0, !PT ;  /* 0xffffffef9a9a7812 */ /* 0x000fe200078ec0ff */
[----:B------:R-:W-:Y:S01]  /*361b0*/  FMUL.FTZ R178, R178, R131 ;  /* 0x00000083b2b27220 */ /* 0x000fe20000410000 */
[----:B------:R-:W-:Y:S01]  /*361c0*/  PRMT R112, R112, 0x7632, R112 ;  /* 0x0000763270707816 */ /* 0x000fe20000000070 */
[----:B------:R-:W-:Y:S01]  /*361d0*/  IMAD.MOV.U32 R208, RZ, RZ, 0x2 ;  /* 0x00000002ffd07424 */ /* 0x000fe200078e00ff */
[----:B------:R-:W-:-:S02]  /*361e0*/  FSETP.GTU.FTZ.AND P2, PT, R197, R130, PT ;  /* 0x00000082c500720b */ /* 0x000fc40003f5c000 */
[----:B------:R-:W-:Y:S02]  /*361f0*/  MOV R197, R10 ;  /* 0x0000000a00c57202 */ /* 0x000fe40000000f00 */
        /* <DEDUP_REMOVED lines=14> */
.L_x_4168:
        /* <DEDUP_REMOVED lines=13> */
.L_x_4170:
[----:B------:R-:W-:Y:S05]  /*363b0*/  BSYNC.RECONVERGENT B2 ;  /* 0x0000000000027941 */ /* 0x000fea0003800200 */
.L_x_4169:
        /* <DEDUP_REMOVED lines=43> */
.L_x_4167:
[----:B------:R-:W-:Y:S05]  /*36670*/  BSYNC.RECONVERGENT B1 ;  /* 0x0000000000017941 */ /* 0x000fea0003800200 */
.L_x_4166:
        /* <DEDUP_REMOVED lines=26> */
.L_x_4173:
        /* <DEDUP_REMOVED lines=13> */
.L_x_4175:
[----:B------:R-:W-:Y:S05]  /*368f0*/  BSYNC.RECONVERGENT B2 ;  /* 0x0000000000027941 */ /* 0x000fea0003800200 */
.L_x_4174:
        /* <DEDUP_REMOVED lines=43> */
.L_x_4172:
[----:B------:R-:W-:Y:S05]  /*36bb0*/  BSYNC.RECONVERGENT B1 ;  /* 0x0000000000017941 */ /* 0x000fea0003800200 */
.L_x_4171:
        /* <DEDUP_REMOVED lines=26> */
.L_x_4178:
        /* <DEDUP_REMOVED lines=13> */
.L_x_4180:
[----:B------:R-:W-:Y:S05]  /*36e30*/  BSYNC.RECONVERGENT B2 ;  /* 0x0000000000027941 */ /* 0x000fea0003800200 */
.L_x_4179:
        /* <DEDUP_REMOVED lines=43> */
.L_x_4177:
[----:B------:R-:W-:Y:S05]  /*370f0*/  BSYNC.RECONVERGENT B1 ;  /* 0x0000000000017941 */ /* 0x000fea0003800200 */
.L_x_4176:
        /* <DEDUP_REMOVED lines=26> */
.L_x_4183:
        /* <DEDUP_REMOVED lines=13> */
.L_x_4185:
[----:B------:R-:W-:Y:S05]  /*37370*/  BSYNC.RECONVERGENT B2 ;  /* 0x0000000000027941 */ /* 0x000fea0003800200 */
.L_x_4184:
        /* <DEDUP_REMOVED lines=43> */
.L_x_4182:
[----:B------:R-:W-:Y:S05]  /*37630*/  BSYNC.RECONVERGENT B1 ;  /* 0x0000000000017941 */ /* 0x000fea0003800200 */
.L_x_4181:
        /* <DEDUP_REMOVED lines=24> */
.L_x_4188:
        /* <DEDUP_REMOVED lines=13> */
.L_x_4190:
[----:B------:R-:W-:Y:S05]  /*37890*/  BSYNC.RECONVERGENT B2 ;  /* 0x0000000000027941 */ /* 0x000fea0003800200 */
.L_x_4189:
        /* <DEDUP_REMOVED lines=43> */
.L_x_4187:
[----:B------:R-:W-:Y:S05]  /*37b50*/  BSYNC.RECONVERGENT B1 ;  /* 0x0000000000017941 */ /* 0x000fea0003800200 */
.L_x_4186:
        /* <DEDUP_REMOVED lines=24> */
.L_x_4193:
        /* <DEDUP_REMOVED lines=13> */
.L_x_4195:
[----:B------:R-:W-:Y:S05]  /*37db0*/  BSYNC.RECONVERGENT B2 ;  /* 0x0000000000027941 */ /* 0x000fea0003800200 */
.L_x_4194:
        /* <DEDUP_REMOVED lines=43> */
.L_x_4192:
[----:B------:R-:W-:Y:S05]  /*38070*/  BSYNC.RECONVERGENT B1 ;  /* 0x0000000000017941 */ /* 0x000fea0003800200 */
.L_x_4191:
        /* <DEDUP_REMOVED lines=24> */
.L_x_4198:
        /* <DEDUP_REMOVED lines=13> */
.L_x_4200:
[----:B------:R-:W-:Y:S05]  /*382d0*/  BSYNC.RECONVERGENT B2 ;  /* 0x0000000000027941 */ /* 0x000fea0003800200 */
.L_x_4199:
        /* <DEDUP_REMOVED lines=43> */
.L_x_4197:
[----:B------:R-:W-:Y:S05]  /*38590*/  BSYNC.RECONVERGENT B1 ;  /* 0x0000000000017941 */ /* 0x000fea0003800200 */
.L_x_4196:
        /* <DEDUP_REMOVED lines=15> */
.L_x_4160:
        /* <DEDUP_REMOVED lines=17> */
[----:B------:R-:W-:-:S02]  /*387a0*/  SEL R220, RZ, 0x1, !P2 ;  /* 0x00000001ffdc7807 */ /* 0x000fc40005000000 */
[----:B------:R-:W-:Y:S02]  /*387b0*/  SEL R215, RZ, 0x1, !P6 ;  /* 0x00000001ffd77807 */ /* 0x000fe40007000000 */
[----:B------:R-:W-:Y:S02]  /*387c0*/  LOP3.LUT R221, R221, R220, RZ, 0xfc, !PT ;  /* 0x000000dcdddd7212 */ /* 0x000fe400078efcff */
        /* <DEDUP_REMOVED lines=27> */
.L_x_4201:
        /* <DEDUP_REMOVED lines=20> */
.L_x_4205:
[----:B------:R-:W-:Y:S01]  /*38ac0*/  VIADD R150, R150, 0x1 ;  /* 0x0000000196967836 */ /* 0x000fe20000000000 */
[----:B------:R-:W-:Y:S03]  /*38ad0*/  BSSY.RECONVERGENT B2, `(.L_x_4206) ;  /* 0x000000c000027945 */ /* 0x000fe60003800200 */
[C---:B-1----:R-:W-:Y:S01]  /*38ae0*/  IMAD.WIDE.U32 R120, R150.reuse, -0x2daee0ad, RZ ;  /* 0xd2511f5396787825 */ /* 0x042fe200078e00ff */
        /* <DEDUP_REMOVED lines=10> */
.L_x_4207:
[----:B------:R-:W-:Y:S05]  /*38b90*/  BSYNC.RECONVERGENT B2 ;  /* 0x0000000000027941 */ /* 0x000fea0003800200 */
.L_x_4206:
        /* <DEDUP_REMOVED lines=43> */
.L_x_4204:
[----:B------:R-:W-:Y:S05]  /*38e50*/  BSYNC.RECONVERGENT B1 ;  /* 0x0000000000017941 */ /* 0x000fea0003800200 */
.L_x_4203:
        /* <DEDUP_REMOVED lines=23> */
.L_x_4210:
        /* <DEDUP_REMOVED lines=13> */
.L_x_4212:
[----:B------:R-:W-:Y:S05]  /*390a0*/  BSYNC.RECONVERGENT B2 ;  /* 0x0000000000027941 */ /* 0x000fea0003800200 */
.L_x_4211:
        /* <DEDUP_REMOVED lines=43> */
.L_x_4209:
[----:B------:R-:W-:Y:S05]  /*39360*/  BSYNC.RECONVERGENT B1 ;  /* 0x0000000000017941 */ /* 0x000fea0003800200 */
.L_x_4208:
        /* <DEDUP_REMOVED lines=9> */
[----:B------:R-:W-:Y:S01]  /*39400*/  IMAD.MOV.U32 R2, RZ, RZ, 0x2 ;  /* 0x00000002ff027424 */ /* 0x000fe200078e00ff */
[----:B------:R-:W-:-:S03]  /*39410*/  SEL R8, RZ, 0x1, P2 ;  /* 0x00000001ff087807 */ /* 0x000fc60001000000 */
        /* <DEDUP_REMOVED lines=14> */
.L_x_4215:
[----:B------:R-:W-:Y:S01]  /*39500*/  VIADD R150, R150, 0x1 ;  /* 0x0000000196967836 */ /* 0x000fe20000000000 */
[----:B------:R-:W-:Y:S03]  /*39510*/  BSSY.RECONVERGENT B2, `(.L_x_4216) ;  /* 0x000000c000027945 */ /* 0x000fe60003800200 */
[C---:B-1----:R-:W-:Y:S01]  /*39520*/  IMAD.WIDE.U32 R120, R150.reuse, -0x2daee0ad, RZ ;  /* 0xd2511f5396787825 */ /* 0x042fe200078e00ff */
        /* <DEDUP_REMOVED lines=10> */
.L_x_4217:
[----:B------:R-:W-:Y:S05]  /*395d0*/  BSYNC.RECONVERGENT B2 ;  /* 0x0000000000027941 */ /* 0x000fea0003800200 */
.L_x_4216:
        /* <DEDUP_REMOVED lines=43> */
.L_x_4214:
[----:B------:R-:W-:Y:S05]  /*39890*/  BSYNC.RECONVERGENT B1 ;  /* 0x0000000000017941 */ /* 0x000fea0003800200 */
.L_x_4213:
        /* <DEDUP_REMOVED lines=22> */
.L_x_4220:
        /* <DEDUP_REMOVED lines=13> */
.L_x_4222:
[----:B------:R-:W-:Y:S05]  /*39ad0*/  BSYNC.RECONVERGENT B2 ;  /* 0x0000000000027941 */ /* 0x000fea0003800200 */
.L_x_4221:
        /* <DEDUP_REMOVED lines=43> */
.L_x_4219:
[----:B------:R-:W-:Y:S05]  /*39d90*/  BSYNC.RECONVERGENT B1 ;  /* 0x0000000000017941 */ /* 0x000fea0003800200 */
.L_x_4218:
        /* <DEDUP_REMOVED lines=8> */
[----:B------:R-:W-:Y:S02]  /*39e20*/  @P1 PRMT R3, R108, 0x7632, R3 ;  /* 0x000076326c031816 */ /* 0x000fe40000000003 */
[----:B------:R-:W-:Y:S02]  /*39e30*/  SEL R7, RZ, 0x1, P2 ;  /* 0x00000001ff077807 */ /* 0x000fe40001000000 */
[----:B------:R-:W-:Y:S01]  /*39e40*/  FSEL R5, R2, RZ, !P2 ;  /* 0x000000ff02057208 */ /* 0x000fe20005000000 */
[----:B------:R-:W-:Y:S02]  /*39e50*/  @P1 IMAD.U32 R3, R3, 0x10000, RZ ;  /* 0x0001000003031824 */ /* 0x000fe400078e00ff */
[----:B------:R-:W-:Y:S02]  /*39e60*/  HFMA2 R2, -RZ, RZ, 0, 1.1920928955078125e-07 ;  /* 0x00000002ff027431 */ /* 0x000fe400000001ff */
[----:B------:R-:W-:-:S04]  /*39e70*/  FADD.FTZ R0, R0, R5 ;  /* 0x0000000500007221 */ /* 0x000fc80000010000 */
[----:B-1----:R-:W-:Y:S01]  /*39e80*/  @P1 FADD.FTZ R216, R0, R3 ;  /* 0x0000000300d81221 */ /* 0x002fe20000010000 */
        /* <DEDUP_REMOVED lines=12> */
.L_x_4225:
        /* <DEDUP_REMOVED lines=13> */
.L_x_4227:
[----:B------:R-:W-:Y:S05]  /*3a020*/  BSYNC.RECONVERGENT B2 ;  /* 0x0000000000027941 */ /* 0x000fea0003800200 */
.L_x_4226:
        /* <DEDUP_REMOVED lines=43> */
.L_x_4224:
[----:B------:R-:W-:Y:S05]  /*3a2e0*/  BSYNC.RECONVERGENT B1 ;  /* 0x0000000000017941 */ /* 0x000fea0003800200 */
.L_x_4223:
        /* <DEDUP_REMOVED lines=23> */
.L_x_4230:
        /* <DEDUP_REMOVED lines=13> */
.L_x_4232:
[----:B------:R-:W-:Y:S05]  /*3a530*/  BSYNC.RECONVERGENT B2 ;  /* 0x0000000000027941 */ /* 0x000fea0003800200 */
.L_x_4231:
        /* <DEDUP_REMOVED lines=43> */
.L_x_4229:
[----:B------:R-:W-:Y:S05]  /*3a7f0*/  BSYNC.RECONVERGENT B1 ;  /* 0x0000000000017941 */ /* 0x000fea0003800200 */
.L_x_4228:
        /* <DEDUP_REMOVED lines=9> */
[----:B------:R-:W-:-:S04]  /*3a890*/  IMAD.MOV.U32 R2, RZ, RZ, 0x2 ;  /* 0x00000002ff027424 */ /* 0x000fc800078e00ff */
[----:B------:R-:W-:Y:S01]  /*3a8a0*/  FADD.FTZ R6, R6, R3 ;  /* 0x0000000306067221 */ /* 0x000fe20000010000 */
[----:B------:R-:W-:-:S03]  /*3a8b0*/  MOV R3, R10 ;  /* 0x0000000a00037202 */ /* 0x000fc60000000f00 */
        /* <DEDUP_REMOVED lines=13> */
.L_x_4235:
        /* <DEDUP_REMOVED lines=13> */
.L_x_4237:
[----:B------:R-:W-:Y:S05]  /*3aa60*/  BSYNC.RECONVERGENT B2 ;  /* 0x0000000000027941 */ /* 0x000fea0003800200 */
.L_x_4236:
        /* <DEDUP_REMOVED lines=43> */
.L_x_4234:
[----:B------:R-:W-:Y:S05]  /*3ad20*/  BSYNC.RECONVERGENT B1 ;  /* 0x0000000000017941 */ /* 0x000fea0003800200 */
.L_x_4233:
        /* <DEDUP_REMOVED lines=22> */
.L_x_4240:
        /* <DEDUP_REMOVED lines=13> */
.L_x_4242:
[----:B------:R-:W-:Y:S05]  /*3af60*/  BSYNC.RECONVERGENT B2 ;  /* 0x0000000000027941 */ /* 0x000fea0003800200 */
.L_x_4241:
        /* <DEDUP_REMOVED lines=43> */
.L_x_4239:
[----:B------:R-:W-:Y:S05]  /*3b220*/  BSYNC.RECONVERGENT B1 ;  /* 0x0000000000017941 */ /* 0x000fea0003800200 */
.L_x_4238:
        /* <DEDUP_REMOVED lines=27> */
.L_x_4245:
        /* <DEDUP_REMOVED lines=13> */
.L_x_4247:
[----:B------:R-:W-:Y:S05]  /*3b4b0*/  BSYNC.RECONVERGENT B2 ;  /* 0x0000000000027941 */ /* 0x000fea0003800200 */
.L_x_4246:
        /* <DEDUP_REMOVED lines=43> */
.L_x_4244:
[----:B------:R-:W-:Y:S05]  /*3b770*/  BSYNC.RECONVERGENT B1 ;  /* 0x0000000000017941 */ /* 0x000fea0003800200 */
.L_x_4243:
        /* <DEDUP_REMOVED lines=21> */
.L_x_4250:
        /* <DEDUP_REMOVED lines=13> */
.L_x_4252:
[----:B------:R-:W-:Y:S05]  /*3b9a0*/  BSYNC.RECONVERGENT B2 ;  /* 0x0000000000027941 */ /* 0x000fea0003800200 */
.L_x_4251:
        /* <DEDUP_REMOVED lines=43> */
.L_x_4249:
[----:B------:R-:W-:Y:S05]  /*3bc60*/  BSYNC.RECONVERGENT B1 ;  /* 0x0000000000017941 */ /* 0x000fea0003800200 */
.L_x_4248:
        /* <DEDUP_REMOVED lines=26> */
.L_x_4255:
        /* <DEDUP_REMOVED lines=13> */
.L_x_4257:
[----:B------:R-:W-:Y:S05]  /*3bee0*/  BSYNC.RECONVERGENT B2 ;  /* 0x0000000000027941 */ /* 0x000fea0003800200 */
.L_x_4256:
        /* <DEDUP_REMOVED lines=43> */
.L_x_4254:
[----:B------:R-:W-:Y:S05]  /*3c1a0*/  BSYNC.RECONVERGENT B1 ;  /* 0x0000000000017941 */ /* 0x000fea0003800200 */
.L_x_4253:
        /* <DEDUP_REMOVED lines=20> */
.L_x_4260:
        /* <DEDUP_REMOVED lines=13> */
.L_x_4262:
[----:B------:R-:W-:Y:S05]  /*3c3c0*/  BSYNC.RECONVERGENT B2 ;  /* 0x0000000000027941 */ /* 0x000fea0003800200 */
.L_x_4261:
        /* <DEDUP_REMOVED lines=43> */
.L_x_4259:
[----:B------:R-:W-:Y:S05]  /*3c680*/  BSYNC.RECONVERGENT B1 ;  /* 0x0000000000017941 */ /* 0x000fea0003800200 */
.L_x_4258:
        /* <DEDUP_REMOVED lines=27> */
.L_x_4265:
        /* <DEDUP_REMOVED lines=13> */
.L_x_4267:
[----:B------:R-:W-:Y:S05]  /*3c910*/  BSYNC.RECONVERGENT B2 ;  /* 0x0000000000027941 */ /* 0x000fea0003800200 */
.L_x_4266:
        /* <DEDUP_REMOVED lines=43> */
.L_x_4264:
[----:B------:R-:W-:Y:S05]  /*3cbd0*/  BSYNC.RECONVERGENT B1 ;  /* 0x0000000000017941 */ /* 0x000fea0003800200 */
.L_x_4263:
        /* <DEDUP_REMOVED lines=21> */
.L_x_4270:
        /* <DEDUP_REMOVED lines=13> */
.L_x_4272:
[----:B------:R-:W-:Y:S05]  /*3ce00*/  BSYNC.RECONVERGENT B2 ;  /* 0x0000000000027941 */ /* 0x000fea0003800200 */
.L_x_4271:
        /* <DEDUP_REMOVED lines=43> */
.L_x_4269:
[----:B------:R-:W-:Y:S05]  /*3d0c0*/  BSYNC.RECONVERGENT B1 ;  /* 0x0000000000017941 */ /* 0x000fea0003800200 */
.L_x_4268:
        /* <DEDUP_REMOVED lines=26> */
.L_x_4275:
        /* <DEDUP_REMOVED lines=13> */
.L_x_4277:
[----:B------:R-:W-:Y:S05]  /*3d340*/  BSYNC.RECONVERGENT B2 ;  /* 0x0000000000027941 */ /* 0x000fea0003800200 */
.L_x_4276:
        /* <DEDUP_REMOVED lines=43> */
.L_x_4274:
[----:B------:R-:W-:Y:S05]  /*3d600*/  BSYNC.RECONVERGENT B1 ;  /* 0x0000000000017941 */ /* 0x000fea0003800200 */
.L_x_4273:
[----:B------:R-:W-:Y:S01]  /*3d610*/  I2FP.F32.U32 R113, R113 ;  /* 0x0000007100717245 */ /* 0x000fe20000201000 */
[----:B------:R-:W-:Y:S01]  /*3d620*/  BSSY.RECONVERGENT B1, `(.L_x_4278) ;  /* 0x000004e000017945 */ /* 0x000fe20003800200 */
[----:B------:R-:W-:Y:S01]  /*3d630*/  ISETP.NE.AND P6, PT, R120, 0x1, PT ;  /* 0x000000017800780c */ /* 0x000fe20003fc5270 */
[----:B------:R-:W-:Y:S01]  /*3d640*/  IMAD.MOV.U32 R114, RZ, RZ, R10 ;  /* 0x000000ffff727224 */ /* 0x000fe200078e000a */
[----:B------:R-:W-:Y:S01]  /*3d650*/  SHF.L.U32 R112, R213, 0x10, RZ ;  /* 0x00000010d5707819 */ /* 0x000fe200000006ff */
[----:B------:R-:W-:Y:S01]  /*3d660*/  FFMA.FTZ R113, R113, R156, 1.1641532182693481445e-10 ;  /* 0x2f00000071717423 */ /* 0x000fe2000001009c */
[----:B------:R-:W-:-:S03]  /*3d670*/  IMAD.MOV.U32 R213, RZ, RZ, 0x2 ;  /* 0x00000002ffd57424 */ /* 0x000fc600078e00ff */
        /* <DEDUP_REMOVED lines=13> */
.L_x_4280:
        /* <DEDUP_REMOVED lines=15> */
.L_x_4282:
[----:B------:R-:W-:Y:S05]  /*3d840*/  BSYNC.RECONVERGENT B2 ;  /* 0x0000000000027941 */ /* 0x000fea0003800200 */
.L_x_4281:
        /* <DEDUP_REMOVED lines=43> */
.L_x_4279:
[----:B------:R-:W-:Y:S05]  /*3db00*/  BSYNC.RECONVERGENT B1 ;  /* 0x0000000000017941 */ /* 0x000fea0003800200 */
.L_x_4278:
[----:B------:R-:W-:Y:S02]  /*3db10*/  I2FP.F32.U32 R113, R114 ;  /* 0x0000007200717245 */ /* 0x000fe40000201000 */
[----:B------:R-:W-:Y:S02]  /*3db20*/  PRMT R112, R107, 0x7632, R112 ;  /* 0x000076326b707816 */ /* 0x000fe40000000070 */
[----:B------:R-:W-:Y:S01]  /*3db30*/  @P1 PRMT R114, R111, 0x7632, R114 ;  /* 0x000076326f721816 */ /* 0x000fe20000000072 */
[----:B------:R-:W-:Y:S01]  /*3db40*/  FFMA.FTZ R113, R113, R156, 1.1641532182693481445e-10 ;  /* 0x2f00000071717423 */ /* 0x000fe2000001009c */
[----:B------:R-:W-:-:S03]  /*3db50*/  SHF.L.U32 R112, R112, 0x10, RZ ;  /* 0x0000001070707819 */ /* 0x000fc600000006ff */
[----:B------:R-:W-:Y:S01]  /*3db60*/  @P1 IMAD.U32 R114, R114, 0x10000, RZ ;  /* 0x0001000072721824 */ /* 0x000fe200078e00ff */
[----:B------:R-:W-:Y:S01]  /*3db70*/  FSETP.GTU.FTZ.AND P6, PT, R113, R130, PT ;  /* 0x000000827100720b */ /* 0x000fe20003fdc000 */
[----:B------:R-:W-:Y:S01]  /*3db80*/  FMUL.FTZ R112, R112, R131 ;  /* 0x0000008370707220 */ /* 0x000fe20000410000 */
[----:B------:R-:W-:-:S04]  /*3db90*/  PRMT R113, R224, 0x5410, R0 ;  /* 0x00005410e0717816 */ /* 0x000fc80000000000 */
[----:B------:R-:W-:-:S05]  /*3dba0*/  FSEL R112, R112, RZ, !P6 ;  /* 0x000000ff70707208 */ /* 0x000fca0007000000 */
        /* <DEDUP_REMOVED lines=10> */
.L_x_4202:
[----:B------:R-:W-:Y:S01]  /*3dc50*/  ISETP.NE.AND P2, PT, R213, 0x1, PT ;  /* 0x00000001d500780c */ /* 0x000fe20003f45270 */
[----:B------:R-:W-:Y:S01]  /*3dc60*/  BSSY.RECONVERGENT B1, `(.L_x_4284) ;  /* 0x0000048000017945 */ /* 0x000fe20003800200 */
[----:B------:R-:W-:Y:S02]  /*3dc70*/  HFMA2 R215, -RZ, RZ, 0, 1.1920928955078125e-07 ;  /* 0x00000002ffd77431 */ /* 0x000fe400000001ff */
[----:B-1----:R-:W-:Y:S02]  /*3dc80*/  IMAD.MOV.U32 R120, RZ, RZ, R10 ;  /* 0x000000ffff787224 */ /* 0x002fe400078e000a */
        /* <DEDUP_REMOVED lines=12> */
.L_x_4286:
        /* <DEDUP_REMOVED lines=13> */
.L_x_4288:
[----:B------:R-:W-:Y:S05]  /*3de20*/  BSYNC.RECONVERGENT B2 ;  /* 0x0000000000027941 */ /* 0x000fea0003800200 */
.L_x_4287:
        /* <DEDUP_REMOVED lines=43> */
.L_x_4285:
[----:B------:R-:W-:Y:S05]  /*3e0e0*/  BSYNC.RECONVERGENT B1 ;  /* 0x0000000000017941 */ /* 0x000fea0003800200 */
.L_x_4284:
        /* <DEDUP_REMOVED lines=10> */
[----:B------:R-:W-:Y:S02]  /*3e190*/  @P1 SHF.L.U32 R121, R108, 0x10, RZ ;  /* 0x000000106c791819 */ /* 0x000fe400000006ff */
        /* <DEDUP_REMOVED lines=15> */
.L_x_4291:
        /* <DEDUP_REMOVED lines=13> */
.L_x_4293:
[----:B------:R-:W-:Y:S05]  /*3e360*/  BSYNC.RECONVERGENT B2 ;  /* 0x0000000000027941 */ /* 0x000fea0003800200 */
.L_x_4292:
        /* <DEDUP_REMOVED lines=43> */
.L_x_4290:
[----:B------:R-:W-:Y:S05]  /*3e620*/  BSYNC.RECONVERGENT B1 ;  /* 0x0000000000017941 */ /* 0x000fea0003800200 */
.L_x_4289:
        /* <DEDUP_REMOVED lines=10> */
[----:B------:R-:W-:-:S03]  /*3e6d0*/  @P1 IMAD.U32 R121, R120, 0x10000, RZ ;  /* 0x0001000078791824 */ /* 0x000fc600078e00ff */
        /* <DEDUP_REMOVED lines=15> */
.L_x_4296:
        /* <DEDUP_REMOVED lines=13> */
.L_x_4298:
[----:B------:R-:W-:Y:S05]  /*3e8a0*/  BSYNC.RECONVERGENT B2 ;  /* 0x0000000000027941 */ /* 0x000fea0003800200 */
.L_x_4297:
        /* <DEDUP_REMOVED lines=43> */
.L_x_4295:
[----:B------:R-:W-:Y:S05]  /*3eb60*/  BSYNC.RECONVERGENT B1 ;  /* 0x0000000000017941 */ /* 0x000fea0003800200 */
.L_x_4294:
        /* <DEDUP_REMOVED lines=10> */
[----:B------:R-:W-:Y:S01]  /*3ec10*/  FSETP.GTU.FTZ.AND P2, PT, R121, R130, PT ;  /* 0x000000827900720b */ /* 0x000fe20003f5c000 */
[----:B------:R-:W-:-:S03]  /*3ec20*/  HFMA2 R121, -RZ, RZ, 0, 1.1920928955078125e-07 ;  /* 0x00000002ff797431 */ /* 0x000fc600000001ff */
        /* <DEDUP_REMOVED lines=14> */
.L_x_4301:
        /* <DEDUP_REMOVED lines=13> */
.L_x_4303:
[----:B------:R-:W-:Y:S05]  /*3ede0*/  BSYNC.RECONVERGENT B2 ;  /* 0x0000000000027941 */ /* 0x000fea0003800200 */
.L_x_4302:
        /* <DEDUP_REMOVED lines=43> */
.L_x_4300:
[----:B------:R-:W-:Y:S05]  /*3f0a0*/  BSYNC.RECONVERGENT B1 ;  /* 0x0000000000017941 */ /* 0x000fea0003800200 */
.L_x_4299:
        /* <DEDUP_REMOVED lines=8> */
[----:B------:R-:W-:Y:S02]  /*3f130*/  @P1 SHF.L.U32 R120, R120, 0x10, RZ ;  /* 0x0000001078781819 */ /* 0x000fe400000006ff */
[----:B------:R-:W-:Y:S01]  /*3f140*/  FSETP.GTU.FTZ.AND P3, PT, R113, R130, PT ;  /* 0x000000827100720b */ /* 0x000fe20003f7c000 */
[----:B------:R-:W-:-:S03]  /*3f150*/  IMAD.MOV.U32 R113, RZ, RZ, R10 ;  /* 0x000000ffff717224 */ /* 0x000fc600078e000a */
        /* <DEDUP_REMOVED lines=15> */
.L_x_4306:
        /* <DEDUP_REMOVED lines=13> */
.L_x_4308:
[----:B------:R-:W-:Y:S05]  /*3f320*/  BSYNC.RECONVERGENT B2 ;  /* 0x0000000000027941 */ /* 0x000fea0003800200 */
.L_x_4307:
        /* <DEDUP_REMOVED lines=43> */
.L_x_4305:
[----:B------:R-:W-:Y:S05]  /*3f5e0*/  BSYNC.RECONVERGENT B1 ;  /* 0x0000000000017941 */ /* 0x000fea0003800200 */
.L_x_4304:
        /* <DEDUP_REMOVED lines=24> */
.L_x_4311:
        /* <DEDUP_REMOVED lines=13> */
.L_x_4313:
[----:B------:R-:W-:Y:S05]  /*3f840*/  BSYNC.RECONVERGENT B2 ;  /* 0x0000000000027941 */ /* 0x000fea0003800200 */
.L_x_4312:
        /* <DEDUP_REMOVED lines=43> */
.L_x_4310:
[----:B------:R-:W-:Y:S05]  /*3fb00*/  BSYNC.RECONVERGENT B1 ;  /* 0x0000000000017941 */ /* 0x000fea0003800200 */
.L_x_4309:
        /* <DEDUP_REMOVED lines=24> */
.L_x_4316:
        /* <DEDUP_REMOVED lines=13> */
.L_x_4318:
[----:B------:R-:W-:Y:S05]  /*3fd60*/  BSYNC.RECONVERGENT B2 ;  /* 0x0000000000027941 */ /* 0x000fea0003800200 */
.L_x_4317:
        /* <DEDUP_REMOVED lines=43> */
.L_x_4315:
[----:B------:R-:W-:Y:S05]  /*40020*/  BSYNC.RECONVERGENT B1 ;  /* 0x0000000000017941 */ /* 0x000fea0003800200 */
.L_x_4314:
        /* <DEDUP_REMOVED lines=24> */
.L_x_4321:
        /* <DEDUP_REMOVED lines=13> */
.L_x_4323:
[----:B------:R-:W-:Y:S05]  /*40280*/  BSYNC.RECONVERGENT B2 ;  /* 0x0000000000027941 */ /* 0x000fea0003800200 */
.L_x_4322:
        /* <DEDUP_REMOVED lines=43> */
.L_x_4320:
[----:B------:R-:W-:Y:S05]  /*40540*/  BSYNC.RECONVERGENT B1 ;  /* 0x0000000000017941 */ /* 0x000fea0003800200 */
.L_x_4319:
        /* <DEDUP_REMOVED lines=15> */
.L_x_4283:
[----:B------:R-:W-:Y:S01]  /*40640*/  FADD.FTZ R156, RZ, R122 ;  /* 0x0000007aff9c7221 */ /* 0x000fe20000010000 */
[----:B------:R-:W-:Y:S01]  /*40650*/  SEL R121, RZ, 0x1000000, !P5 ;  /* 0x01000000ff797807 */ /* 0x000fe20006800000 */
[----:B------:R-:W0:Y:S01]  /*40660*/  S2R R223, SR_TID.X ;  /* 0x0000000000df7919 */ /* 0x000e220000002100 */
[----:B------:R-:W-:Y:S01]  /*40670*/  SEL R120, RZ, 0x10000, !P4 ;  /* 0x00010000ff787807 */ /* 0x000fe20006000000 */
[----:B------:R-:W-:Y:S01]  /*40680*/  FADD.FTZ R131, R156, R123 ;  /* 0x0000007b9c837221 */ /* 0x000fe20000010000 */
[C---:B------:R-:W-:Y:S01]  /*40690*/  LOP3.LUT P6, RZ, R154.reuse, 0x8, RZ, 0xc0, !PT ;  /* 0x000000089aff7812 */ /* 0x040fe200078cc0ff */
[----:B------:R-:W-:Y:S01]  /*406a0*/  IMAD.WIDE.U32 R116, R197, 0x10, R116 ;  /* 0x00000010c5747825 */ /* 0x000fe200078e0074 */
[----:B------:R-:W-:-:S03]  /*406b0*/  LOP3.LUT P5, RZ, R154, 0x4, RZ, 0xc0, !PT ;  /* 0x000000049aff7812 */ /* 0x000fc600078ac0ff */
[----:B------:R-:W-:Y:S01]  /*406c0*/  FADD.FTZ R156, R131, R124 ;  /* 0x0000007c839c7221 */ /* 0x000fe20000010000 */
[----:B------:R-:W-:Y:S01]  /*406d0*/  LOP3.LUT P4, RZ, R154, 0x2, RZ, 0xc0, !PT ;  /* 0x000000029aff7812 */ /* 0x000fe2000788c0ff */
[----:B------:R-:W-:Y:S01]  /*406e0*/  IMAD.WIDE.U32 R118, R197, 0x8, R118 ;  /* 0x00000008c5767825 */ /* 0x000fe200078e0076 */
[----:B------:R-:W-:-:S03]  /*406f0*/  SEL R224, RZ, 0x100, !P3 ;  /* 0x00000100ffe07807 */ /* 0x000fc60005800000 */
[----:B------:R-:W-:Y:S01]  /*40700*/  FADD.FTZ R131, R156, R125 ;  /* 0x0000007d9c837221 */ /* 0x000fe20000010000 */
[----:B------:R-:W-:Y:S01]  /*40710*/  SEL R220, RZ, 0x1000000, !P4 ;  /* 0x01000000ffdc7807 */ /* 0x000fe20006000000 */
[----:B------:R1:W-:Y:S01]  /*40720*/  STG.E.128 desc[UR8][R116.64], R112 ;  /* 0x0000007074007986 */ /* 0x0003e2000c101d08 */
[----:B------:R-:W-:Y:S01]  /*40730*/  SEL R217, RZ, 0x100, !P6 ;  /* 0x00000100ffd97807 */ /* 0x000fe20007000000 */
[----:B------:R-:W-:Y:S01]  /*40740*/  FADD.FTZ R156, R131, R126 ;  /* 0x0000007e839c7221 */ /* 0x000fe20000010000 */
[----:B------:R-:W-:Y:S02]  /*40750*/  LOP3.LUT P1, RZ, R154, 0x10, RZ, 0xc0, !PT ;  /* 0x000000109aff7812 */ /* 0x000fe4000782c0ff */
[----:B------:R-:W-:Y:S01]  /*40760*/  LOP3.LUT R224, R224, R121, R120, 0xfe, !PT ;  /* 0x00000079e0e07212 */ /* 0x000fe200078efe78 */
[----:B------:R-:W-:Y:S01]  /*40770*/  FADD.FTZ R131, R156, R127 ;  /* 0x0000007f9c837221 */ /* 0x000fe20000010000 */
[----:B------:R-:W-:-:S03]  /*40780*/  SEL R121, RZ, 0x1, !P2 ;  /* 0x00000001ff797807 */ /* 0x000fc60005000000 */
[----:B------:R-:W-:Y:S01]  /*40790*/  FADD.FTZ R156, R131, R128 ;  /* 0x00000080839c7221 */ /* 0x000fe20000010000 */
[----:B------:R-:W-:-:S03]  /*407a0*/  LOP3.LUT R121, R224, R121, RZ, 0xfc, !PT ;  /* 0x00000079e0797212 */ /* 0x000fc600078efcff */
        /* <DEDUP_REMOVED lines=47> */
[----:B------:R-:W-:-:S03]  /*40aa0*/  SEL R156, RZ, 0x10000, !P5 ;  /* 0x00010000ff9c7807 */ /* 0x000fc60006800000 */
[----:B------:R-:W-:Y:S01]  /*40ab0*/  FADD.FTZ R131, R131, R210 ;  /* 0x000000d283837221 */ /* 0x000fe20000010000 */
[----:B------:R-:W-:Y:S02]  /*40ac0*/  LOP3.LUT R217, R217, R220, R156, 0xfe, !PT ;  /* 0x000000dcd9d97212 */ /* 0x000fe400078efe9c */
[----:B------:R-:W-:Y:S01]  /*40ad0*/  SEL R220, RZ, 0x1, !P1 ;  /* 0x00000001ffdc7807 */ /* 0x000fe20004800000 */
[----:B------:R-:W-:Y:S01]  /*40ae0*/  FADD.FTZ R131, R131, R212 ;  /* 0x000000d483837221 */ /* 0x000fe20000010000 */
[----:B0-----:R-:W-:-:S03]  /*40af0*/  LOP3.LUT P1, RZ, R223, 0x1f, RZ, 0xc0, !PT ;  /* 0x0000001fdfff7812 */ /* 0x001fc6000782c0ff */
[----:B------:R-:W-:-:S04]  /*40b00*/  FADD.FTZ R131, R131, R214 ;  /* 0x000000d683837221 */ /* 0x000fc80000010000 */
[----:B------:R-:W-:-:S04]  /*40b10*/  FADD.FTZ R120, R131, R216 ;  /* 0x000000d883787221 */ /* 0x000fc80000010000 */
[----:B------:R-:W-:Y:S01]  /*40b20*/  FADD.FTZ R156, R120, R215 ;  /* 0x000000d7789c7221 */ /* 0x000fe20000010000 */
[----:B------:R-:W-:-:S03]  /*40b30*/  LOP3.LUT R120, R217, R220, RZ, 0xfc, !PT ;  /* 0x000000dcd9787212 */ /* 0x000fc600078efcff */
[----:B------:R-:W-:Y:S02]  /*40b40*/  FADD.FTZ R131, R156, R219 ;  /* 0x000000db9c837221 */ /* 0x000fe40000010000 */
[----:B------:R1:W-:Y:S02]  /*40b50*/  STG.E.64 desc[UR8][R118.64], R120 ;  /* 0x0000007876007986 */ /* 0x0003e4000c101b08 */
[----:B------:R-:W-:-:S04]  /*40b60*/  FADD.FTZ R131, R131, R218 ;  /* 0x000000da83837221 */ /* 0x000fc80000010000 */
[----:B------:R-:W-:-:S04]  /*40b70*/  FADD.FTZ R156, R131, R222 ;  /* 0x000000de839c7221 */ /* 0x000fc80000010000 */
[----:B------:R-:W-:Y:S01]  /*40b80*/  FADD.FTZ R131, R156, R221 ;  /* 0x000000dd9c837221 */ /* 0x000fe20000010000 */
        /* <DEDUP_REMOVED lines=21> */
.L_x_4324:
[----:B------:R-:W-:Y:S01]  /*40ce0*/  UMOV UR33, 0xffffffff ;  /* 0xffffffff00217882 */ /* 0x000fe20000000000 */
[----:B------:R-:W-:Y:S02]  /*40cf0*/  FADD.FTZ R131, R131, R130 ;  /* 0x0000008283837221 */ /* 0x000fe40000010000 */
[----:B------:R-:W-:Y:S05]  /*40d00*/  BRA.DIV UR33, `(.L_x_4325) ;  /* 0x0000002221b87947 */ /* 0x000fea000b800000 */
[----:B01----:R-:W0:Y:S02]  /*40d10*/  SHFL.BFLY PT, R112, R131, 0x1, 0x1f ;  /* 0x0c201f0083707f89 */ /* 0x003e2400000e0000 */
[----:B0-----:R-:W-:-:S05]  /*40d20*/  FADD.FTZ R114, R131, R112 ;  /* 0x0000007083727221 */ /* 0x001fca0000010000 */
[----:B------:R-:W0:Y:S02]  /*40d30*/  SHFL.BFLY PT, R113, R114, 0x2, 0x1f ;  /* 0x0c401f0072717f89 */ /* 0x000e2400000e0000 */
[----:B0-----:R-:W-:-:S05]  /*40d40*/  FADD.FTZ R116, R114, R113 ;  /* 0x0000007172747221 */ /* 0x001fca0000010000 */
[----:B------:R-:W0:Y:S02]  /*40d50*/  SHFL.BFLY PT, R113, R116, 0x4, 0x1f ;  /* 0x0c801f0074717f89 */ /* 0x000e2400000e0000 */
[----:B0-----:R-:W-:Y:S02]  /*40d60*/  FADD.FTZ R117, R116, R113 ;  /* 0x0000007174757221 */ /* 0x001fe40000010000 */
[----:B------:R-:W0:Y:S03]  /*40d70*/  LDC R113, c[0x0][0x400] ;  /* 0x00010000ff717b82 */ /* 0x000e260000000800 */
[----:B------:R-:W1:Y:S02]  /*40d80*/  SHFL.BFLY PT, R112, R117, 0x8, 0x1f ;  /* 0x0d001f0075707f89 */ /* 0x000e6400000e0000 */
[----:B-1----:R-:W-:-:S05]  /*40d90*/  FADD.FTZ R118, R117, R112 ;  /* 0x0000007075767221 */ /* 0x002fca0000010000 */
[----:B------:R-:W1:Y:S02]  /*40da0*/  SHFL.BFLY PT, R115, R118, 0x10, 0x1f ;  /* 0x0e001f0076737f89 */ /* 0x000e6400000e0000 */
[----:B-1----:R-:W-:-:S04]  /*40db0*/  FADD.FTZ R112, R118, R115 ;  /* 0x0000007376707221 */ /* 0x002fc80000010000 */
[----:B0-----:R-:W-:-:S04]  /*40dc0*/  FMUL.FTZ R115, R112, R113 ;  /* 0x0000007170737220 */ /* 0x001fc80000410000 */
[C---:B------:R-:W-:Y:S01]  /*40dd0*/  FADD.FTZ R112, -R115.reuse, R122 ;  /* 0x0000007a73707221 */ /* 0x040fe20000010100 */
[C---:B------:R-:W-:Y:S01]  /*40de0*/  FADD.FTZ R119, -R115.reuse, R123 ;  /* 0x0000007b73777221 */ /* 0x040fe20000010100 */
[C---:B------:R-:W-:Y:S01]  /*40df0*/  FADD.FTZ R121, -R115.reuse, R124 ;  /* 0x0000007c73797221 */ /* 0x040fe20000010100 */
[----:B------:R-:W-:Y:S01]  /*40e00*/  FADD.FTZ R117, -R115, R125 ;  /* 0x0000007d73757221 */ /* 0x000fe20000010100 */
[----:B------:R-:W-:-:S04]  /*40e10*/  FFMA.FTZ R112, R112, R112, RZ ;  /* 0x0000007070707223 */ /* 0x000fc800000100ff */
[----:B------:R-:W-:Y:S01]  /*40e20*/  FFMA.FTZ R112, R119, R119, R112 ;  /* 0x0000007777707223 */ /* 0x000fe20000010070 */
[----:B------:R-:W-:-:S03]  /*40e30*/  FADD.FTZ R119, -R115, R126 ;  /* 0x0000007e73777221 */ /* 0x000fc60000010100 */
[----:B------:R-:W-:-:S04]  /*40e40*/  FFMA.FTZ R112, R121, R121, R112 ;  /* 0x0000007979707223 */ /* 0x000fc80000010070 */
        /* <DEDUP_REMOVED lines=129> */
.L_x_4338:
[----:B------:R-:W-:Y:S01]  /*41660*/  FMUL.FTZ R112, R115, R115 ;  /* 0x0000007373707220 */ /* 0x000fe20000410000 */
[----:B------:R-:W-:Y:S01]  /*41670*/  ISETP.NE.AND P2, PT, RZ, UR5, PT ;  /* 0x00000005ff007c0c */ /* 0x000fe2000bf45270 */
[----:B01----:R-:W-:Y:S01]  /*41680*/  FADD.FTZ R116, R116, R121 ;  /* 0x0000007974747221 */ /* 0x003fe20000010000 */
        /* <DEDUP_REMOVED lines=8> */
[----:B------:R-:W-:-:S02]  /*41710*/  IMAD.U32 R112, R72, 0x10000, RZ ;  /* 0x0001000048707824 */ /* 0x000fc400078e00ff */
        /* <DEDUP_REMOVED lines=66> */
[----:B------:R-:W-:Y:S01]  /*41b40*/  FFMA.FTZ R112, R121, R117, R112 ;  /* 0x0000007579707223 */ /* 0x000fe20000010070 */
[----:B------:R-:W-:Y:S01]  /*41b50*/  IMAD.U32 R119, R41, 0x10000, RZ ;  /* 0x0001000029777824 */ /* 0x000fe200078e00ff */
[----:B------:R-:W-:Y:S01]  /*41b60*/  SHF.L.U32 R230, R13, 0x10, RZ ;  /* 0x000000100de67819 */ /* 0x000fe200000006ff */
[----:B------:R-:W-:-:S02]  /*41b70*/  IMAD.U32 R121, R73, 0x10000, RZ ;  /* 0x0001000049797824 */ /* 0x000fc400078e00ff */
[C---:B------:R-:W-:Y:S01]  /*41b80*/  FMUL.FTZ R117, R113.reuse, R123 ;  /* 0x0000007b71757220 */ /* 0x040fe20000410000 */
[C---:B------:R-:W-:Y:S01]  /*41b90*/  FMUL.FTZ R124, R113.reuse, R124 ;  /* 0x0000007c717c7220 */ /* 0x040fe20000410000 */
[----:B------:R-:W-:Y:S01]  /*41ba0*/  SHF.L.U32 R236, R74, 0x10, RZ ;  /* 0x000000104aec7819 */ /* 0x000fe200000006ff */
[C---:B------:R-:W-:Y:S01]  /*41bb0*/  FMUL.FTZ R125, R113.reuse, R125 ;  /* 0x0000007d717d7220 */ /* 0x040fe20000410000 */
[----:B------:R-:W-:Y:S02]  /*41bc0*/  IMAD.U32 R234, R42, 0x10000, RZ ;  /* 0x000100002aea7824 */ /* 0x000fe400078e00ff */
[----:B------:R-:W-:Y:S01]  /*41bd0*/  FMUL.FTZ R123, R113, R126 ;  /* 0x0000007e717b7220 */ /* 0x000fe20000410000 */
[----:B------:R-:W-:Y:S01]  /*41be0*/  FFMA.FTZ R117, R117, R226, R228 ;  /* 0x000000e275757223 */ /* 0x000fe200000100e4 */
[----:B------:R-:W-:Y:S01]  /*41bf0*/  FFMA.FTZ R126, R124, R119, R121 ;  /* 0x000000777c7e7223 */ /* 0x000fe20000010079 */
[----:B------:R-:W-:Y:S01]  /*41c00*/  FFMA.FTZ R121, R125, R230, R232 ;  /* 0x000000e67d797223 */ /* 0x000fe200000100e8 */
[----:B------:R-:W-:-:S02]  /*41c10*/  IMAD.U32 R226, R15, 0x10000, RZ ;  /* 0x000100000fe27824 */ /* 0x000fc400078e00ff */
[----:B------:R-:W-:Y:S01]  /*41c20*/  FMUL.FTZ R127, R113, R127 ;  /* 0x0000007f717f7220 */ /* 0x000fe20000410000 */
[----:B------:R-:W-:Y:S02]  /*41c30*/  IMAD.U32 R124, R16, 0x10000, RZ ;  /* 0x00010000107c7824 */ /* 0x000fe400078e00ff */
[----:B------:R-:W-:Y:S01]  /*41c40*/  FFMA.FTZ R125, R123, R234, R236 ;  /* 0x000000ea7b7d7223 */ /* 0x000fe200000100ec */
[----:B------:R-:W-:Y:S01]  /*41c50*/  SHF.L.U32 R228, R43, 0x10, RZ ;  /* 0x000000102be47819 */ /* 0x000fe200000006ff */
[----:B------:R-:W-:Y:S02]  /*41c60*/  IMAD.U32 R119, R44, 0x10000, RZ ;  /* 0x000100002c777824 */ /* 0x000fe400078e00ff */
[----:B------:R-:W-:Y:S01]  /*41c70*/  FMUL.FTZ R158, R113, R158 ;  /* 0x0000009e719e7220 */ /* 0x000fe20000410000 */
[----:B------:R-:W-:Y:S01]  /*41c80*/  IMAD.U32 R131, R76, 0x10000, RZ ;  /* 0x000100004c837824 */ /* 0x000fe200078e00ff */
[----:B------:R-:W-:Y:S01]  /*41c90*/  SHF.L.U32 R234, R18, 0x10, RZ ;  /* 0x0000001012ea7819 */ /* 0x000fe200000006ff */
[----:B------:R-:W-:-:S02]  /*41ca0*/  IMAD.U32 R230, R75, 0x10000, RZ ;  /* 0x000100004be67824 */ /* 0x000fc400078e00ff */
[----:B------:R-:W-:Y:S01]  /*41cb0*/  FMUL.FTZ R123, R113, R128 ;  /* 0x00000080717b7220 */ /* 0x000fe20000410000 */
[----:B------:R-:W-:Y:S02]  /*41cc0*/  IMAD.U32 R232, R17, 0x10000, RZ ;  /* 0x0001000011e87824 */ /* 0x000fe400078e00ff */
[----:B------:R-:W-:Y:S01]  /*41cd0*/  FMUL.FTZ R129, R113, R129 ;  /* 0x0000008171817220 */ /* 0x000fe20000410000 */
[----:B------:R-:W-:Y:S01]  /*41ce0*/  FFMA.FTZ R226, R127, R226, R124 ;  /* 0x000000e27fe27223 */ /* 0x000fe2000001007c */
[----:B------:R-:W-:Y:S01]  /*41cf0*/  FFMA.FTZ R124, R158, R119, R131 ;  /* 0x000000779e7c7223 */ /* 0x000fe20000010083 */
[----:B------:R-:W-:Y:S01]  /*41d00*/  FFMA.FTZ R123, R123, R228, R230 ;  /* 0x000000e47b7b7223 */ /* 0x000fe200000100e6 */
[----:B------:R-:W-:Y:S01]  /*41d10*/  SHF.L.U32 R119, R77, 0x10, RZ ;  /* 0x000000104d777819 */ /* 0x000fe200000006ff */
[----:B------:R-:W-:Y:S01]  /*41d20*/  FFMA.FTZ R228, R129, R232, R234 ;  /* 0x000000e881e47223 */ /* 0x000fe200000100ea */
[----:B------:R-:W-:Y:S01]  /*41d30*/  SHF.L.U32 R128, R19, 0x10, RZ ;  /* 0x0000001013807819 */ /* 0x000fe200000006ff */
[----:B------:R-:W-:-:S02]  /*41d40*/  IMAD.U32 R203, R45, 0x10000, RZ ;  /* 0x000100002dcb7824 */ /* 0x000fc400078e00ff */
[----:B------:R-:W-:Y:S01]  /*41d50*/  FMUL.FTZ R160, R113, R160 ;  /* 0x000000a071a07220 */ /* 0x000fe20000410000 */
[----:B------:R-:W-:Y:S01]  /*41d60*/  IMAD.U32 R158, R20, 0x10000, RZ ;  /* 0x00010000149e7824 */ /* 0x000fe200078e00ff */
[----:B------:R-:W-:Y:S01]  /*41d70*/  SHF.L.U32 R230, R46, 0x10, RZ ;  /* 0x000000102ee67819 */ /* 0x000fe200000006ff */
[----:B------:R-:W-:Y:S02]  /*41d80*/  IMAD.U32 R127, R21, 0x10000, RZ ;  /* 0x00010000157f7824 */ /* 0x000fe400078e00ff */
[C---:B------:R-:W-:Y:S01]  /*41d90*/  FMUL.FTZ R131, R113.reuse, R162 ;  /* 0x000000a271837220 */ /* 0x040fe20000410000 */
[----:B------:R-:W-:Y:S02]  /*41da0*/  IMAD.U32 R129, R22, 0x10000, RZ ;  /* 0x0001000016817824 */ /* 0x000fe400078e00ff */
[C---:B------:R-:W-:Y:S01]  /*41db0*/  FMUL.FTZ R164, R113.reuse, R164 ;  /* 0x000000a471a47220 */ /* 0x040fe20000410000 */
[----:B------:R-:W-:Y:S02]  /*41dc0*/  IMAD.U32 R232, R78, 0x10000, RZ ;  /* 0x000100004ee87824 */ /* 0x000fe400078e00ff */
[----:B------:R-:W-:Y:S01]  /*41dd0*/  FMUL.FTZ R163, R113, R163 ;  /* 0x000000a371a37220 */ /* 0x000fe20000410000 */
[----:B------:R-:W-:Y:S01]  /*41de0*/  FFMA.FTZ R203, R160, R203, R119 ;  /* 0x000000cba0cb7223 */ /* 0x000fe20000010077 */
[----:B------:R-:W-:Y:S01]  /*41df0*/  FFMA.FTZ R131, R131, R128, R158 ;  /* 0x0000008083837223 */ /* 0x000fe2000001009e */
[----:B------:R-:W-:Y:S01]  /*41e00*/  FFMA.FTZ R160, R164, R127, R129 ;  /* 0x0000007fa4a07223 */ /* 0x000fe20000010081 */
[----:B------:R-:W-:Y:S01]  /*41e10*/  FFMA.FTZ R164, R163, R230, R232 ;  /* 0x000000e6a3a47223 */ /* 0x000fe200000100e8 */
        /* <DEDUP_REMOVED lines=32> */
[----:B------:R-:W-:Y:S01]  /*42020*/  SHF.L.U32 R128, R31, 0x10, RZ ;  /* 0x000000101f807819 */ /* 0x000fe200000006ff */
[----:B------:R-:W-:Y:S01]  /*42030*/  IMAD.U32 R162, R32, 0x10000, RZ ;  /* 0x0001000020a27824 */ /* 0x000fe200078e00ff */
[----:B------:R-:W-:Y:S01]  /*42040*/  SHF.L.U32 R129, R83, 0x10, RZ ;  /* 0x0000001053817819 */ /* 0x000fe200000006ff */
[----:B------:R-:W-:Y:S02]  /*42050*/  IMAD.U32 R119, R51, 0x10000, RZ ;  /* 0x0001000033777824 */ /* 0x000fe400078e00ff */
[----:B------:R-:W-:Y:S01]  /*42060*/  FMUL.FTZ R175, R113, R175 ;  /* 0x000000af71af7220 */ /* 0x000fe20000410000 */
[----:B------:R-:W-:-:S02]  /*42070*/  IMAD.U32 R209, R33, 0x10000, RZ ;  /* 0x0001000021d17824 */ /* 0x000fc400078e00ff */
[C---:B------:R-:W-:Y:S01]  /*42080*/  FMUL.FTZ R174, R113.reuse, R174 ;  /* 0x000000ae71ae7220 */ /* 0x040fe20000410000 */
[----:B------:R-:W-:Y:S02]  /*42090*/  IMAD.U32 R163, R34, 0x10000, RZ ;  /* 0x0001000022a37824 */ /* 0x000fe400078e00ff */
[C---:B------:R-:W-:Y:S01]  /*420a0*/  FMUL.FTZ R176, R113.reuse, R176 ;  /* 0x000000b071b07220 */ /* 0x040fe20000410000 */
[----:B------:R-:W-:Y:S01]  /*420b0*/  SHF.L.U32 R170, R52, 0x10, RZ ;  /* 0x0000001034aa7819 */ /* 0x000fe200000006ff */
[----:B------:R-:W-:Y:S02]  /*420c0*/  IMAD.U32 R172, R84, 0x10000, RZ ;  /* 0x0001000054ac7824 */ /* 0x000fe400078e00ff */
[----:B------:R-:W-:Y:S01]  /*420d0*/  FMUL.FTZ R165, R113, R177 ;  /* 0x000000b171a57220 */ /* 0x000fe20000410000 */
[----:B------:R-:W-:Y:S01]  /*420e0*/  FFMA.FTZ R207, R175, R128, R162 ;  /* 0x00000080afcf7223 */ /* 0x000fe200000100a2 */
[----:B------:R-:W-:Y:S01]  /*420f0*/  FFMA.FTZ R232, R174, R119, R129 ;  /* 0x00000077aee87223 */ /* 0x000fe20000010081 */
[----:B------:R-:W-:Y:S01]  /*42100*/  FFMA.FTZ R209, R176, R209, R163 ;  /* 0x000000d1b0d17223 */ /* 0x000fe200000100a3 */
[----:B------:R-:W-:Y:S01]  /*42110*/  IMAD.U32 R163, R53, 0x10000, RZ ;  /* 0x0001000035a37824 */ /* 0x000fe200078e00ff */
[----:B------:R-:W-:Y:S01]  /*42120*/  SHF.L.U32 R128, R37, 0x10, RZ ;  /* 0x0000001025807819 */ /* 0x000fe200000006ff */
[----:B------:R-:W-:-:S02]  /*42130*/  IMAD.U32 R173, R85, 0x10000, RZ ;  /* 0x0001000055ad7824 */ /* 0x000fc400078e00ff */
[C---:B------:R-:W-:Y:S01]  /*42140*/  FMUL.FTZ R174, R113.reuse, R180 ;  /* 0x000000b471ae7220 */ /* 0x040fe20000410000 */
[----:B------:R-:W-:Y:S02]  /*42150*/  IMAD.U32 R162, R38, 0x10000, RZ ;  /* 0x0001000026a27824 */ /* 0x000fe400078e00ff */
[----:B------:R-:W-:Y:S01]  /*42160*/  FMUL.FTZ R183, R113, R183 ;  /* 0x000000b771b77220 */ /* 0x000fe20000410000 */
[----:B------:R-:W-:Y:S01]  /*42170*/  FFMA.FTZ R165, R165, R170, R172 ;  /* 0x000000aaa5a57223 */ /* 0x000fe200000100ac */
[----:B------:R-:W-:Y:S01]  /*42180*/  SHF.L.U32 R176, R86, 0x10, RZ ;  /* 0x0000001056b07819 */ /* 0x000fe200000006ff */
[----:B------:R-:W-:Y:S02]  /*42190*/  IMAD.U32 R172, R54, 0x10000, RZ ;  /* 0x0001000036ac7824 */ /* 0x000fe400078e00ff */
[----:B------:R-:W-:Y:S01]  /*421a0*/  FMUL.FTZ R175, R113, R182 ;  /* 0x000000b671af7220 */ /* 0x000fe20000410000 */
[----:B------:R-:W-:Y:S01]  /*421b0*/  FFMA.FTZ R174, R174, R163, R173 ;  /* 0x000000a3aeae7223 */ /* 0x000fe200000100ad */
[----:B------:R-:W-:Y:S01]  /*421c0*/  SHF.L.U32 R129, R36, 0x10, RZ ;  /* 0x0000001024817819 */ /* 0x000fe200000006ff */
[----:B------:R-:W-:Y:S01]  /*421d0*/  FFMA.FTZ R173, R183, R128, R162 ;  /* 0x00000080b7ad7223 */ /* 0x000fe200000100a2 */
[----:B------:R-:W-:-:S02]  /*421e0*/  IMAD.U32 R119, R35, 0x10000, RZ ;  /* 0x0001000023777824 */ /* 0x000fc400078e00ff */
[C---:B------:R-:W-:Y:S01]  /*421f0*/  FMUL.FTZ R170, R113.reuse, R181 ;  /* 0x000000b571aa7220 */ /* 0x040fe20000410000 */
[----:B------:R-:W-:Y:S01]  /*42200*/  SHF.L.U32 R162, R134, 0x10, RZ ;  /* 0x0000001086a27819 */ /* 0x000fe200000006ff */
[----:B------:R-:W-:Y:S01]  /*42210*/  FMUL.FTZ R182, R113, R185 ;  /* 0x000000b971b67220 */ /* 0x000fe20000410000 */
[----:B------:R-:W-:Y:S01]  /*42220*/  FFMA.FTZ R175, R175, R172, R176 ;  /* 0x000000acafaf7223 */ /* 0x000fe200000100b0 */
[----:B------:R-:W-:Y:S01]  /*42230*/  SHF.L.U32 R163, R55, 0x10, RZ ;  /* 0x0000001037a37819 */ /* 0x000fe200000006ff */
[----:B------:R-:W-:Y:S02]  /*42240*/  IMAD.U32 R128, R133, 0x10000, RZ ;  /* 0x0001000085807824 */ /* 0x000fe400078e00ff */
[----:B------:R-:W-:Y:S01]  /*42250*/  FMUL.FTZ R185, R113, R186 ;  /* 0x000000ba71b97220 */ /* 0x000fe20000410000 */
[----:B------:R-:W-:Y:S02]  /*42260*/  IMAD.U32 R177, R87, 0x10000, RZ ;  /* 0x0001000057b17824 */ /* 0x000fe400078e00ff */
[----:B------:R-:W-:Y:S01]  /*42270*/  FMUL.FTZ R184, R113, R184 ;  /* 0x000000b871b87220 */ /* 0x000fe20000410000 */
[----:B------:R-:W-:-:S02]  /*42280*/  IMAD.U32 R181, R56, 0x10000, RZ ;  /* 0x0001000038b57824 */ /* 0x000fc400078e00ff */
[----:B------:R-:W-:Y:S01]  /*42290*/  FMUL.FTZ R172, R113, R188 ;  /* 0x000000bc71ac7220 */ /* 0x000fe20000410000 */
[----:B------:R-:W-:Y:S02]  /*422a0*/  IMAD.U32 R183, R88, 0x10000, RZ ;  /* 0x0001000058b77824 */ /* 0x000fe400078e00ff */
[----:B------:R-:W-:Y:S01]  /*422b0*/  FFMA.FTZ R170, R170, R119, R129 ;  /* 0x00000077aaaa7223 */ /* 0x000fe20000010081 */
[----:B------:R-:W-:Y:S02]  /*422c0*/  IMAD.U32 R119, R39, 0x10000, RZ ;  /* 0x0001000027777824 */ /* 0x000fe400078e00ff */
[----:B------:R-:W-:Y:S01]  /*422d0*/  FFMA.FTZ R185, R185, R128, R162 ;  /* 0x00000080b9b97223 */ /* 0x000fe200000100a2 */
[----:B------:R-:W-:Y:S02]  /*422e0*/  IMAD.U32 R129, R132, 0x10000, RZ ;  /* 0x0001000084817824 */ /* 0x000fe400078e00ff */
        /* <DEDUP_REMOVED lines=11> */
[----:B------:R-:W-:Y:S01]  /*423a0*/  FFMA.FTZ R182, R182, R119, R129 ;  /* 0x00000077b6b67223 */ /* 0x000fe20000010081 */
[----:B------:R-:W-:Y:S02]  /*423b0*/  IMAD.U32 R119, R137, 0x10000, RZ ;  /* 0x0001000089777824 */ /* 0x000fe400078e00ff */
[----:B------:R-:W-:Y:S01]  /*423c0*/  FMUL.FTZ R192, R113, R192 ;  /* 0x000000c071c07220 */ /* 0x000fe20000410000 */
[----:B------:R-:W-:Y:S02]  /*423d0*/  IMAD.U32 R129, R138, 0x10000, RZ ;  /* 0x000100008a817824 */ /* 0x000fe400078e00ff */
[----:B------:R-:W-:Y:S01]  /*423e0*/  FFMA.FTZ R177, R177, R128, R162 ;  /* 0x00000080b1b17223 */ /* 0x000fe200000100a2 */
[----:B------:R-:W-:Y:S01]  /*423f0*/  FFMA.FTZ R181, R181, R176, R180 ;  /* 0x000000b0b5b57223 */ /* 0x000fe200000100b4 */
[----:B------:R-:W-:Y:S01]  /*42400*/  FFMA.FTZ R183, R183, R186, R188 ;  /* 0x000000bab7b77223 */ /* 0x000fe200000100bc */
[----:B------:R-:W-:Y:S01]  /*42410*/  IMAD.U32 R128, R59, 0x10000, RZ ;  /* 0x000100003b807824 */ /* 0x000fe200078e00ff */
[----:B------:R-:W-:Y:S01]  /*42420*/  SHF.L.U32 R176, R141, 0x10, RZ ;  /* 0x000000108db07819 */ /* 0x000fe200000006ff */
[----:B------:R-:W-:-:S02]  /*42430*/  IMAD.U32 R162, R91, 0x10000, RZ ;  /* 0x000100005ba27824 */ /* 0x000fc400078e00ff */
[C---:B------:R-:W-:Y:S01]  /*42440*/  FMUL.FTZ R193, R113.reuse, R193 ;  /* 0x000000c171c17220 */ /* 0x040fe20000410000 */
[----:B------:R-:W-:Y:S01]  /*42450*/  IMAD.U32 R186, R142, 0x10000, RZ ;  /* 0x000100008eba7824 */ /* 0x000fe200078e00ff */
[----:B------:R-:W-:Y:S01]  /*42460*/  SHF.L.U32 R189, R92, 0x10, RZ ;  /* 0x000000105cbd7819 */ /* 0x000fe200000006ff */
[C---:B------:R-:W-:Y:S01]  /*42470*/  FMUL.FTZ R195, R113.reuse, R195 ;  /* 0x000000c371c37220 */ /* 0x040fe20000410000 */
[----:B------:R-:W-:Y:S01]  /*42480*/  FFMA.FTZ R180, R192, R119, R129 ;  /* 0x00000077c0b47223 */ /* 0x000fe20000010081 */
[----:B------:R-:W-:Y:S02]  /*42490*/  IMAD.U32 R163, R60, 0x10000, RZ ;  /* 0x000100003ca37824 */ /* 0x000fe400078e00ff */
[C---:B------:R-:W-:Y:S01]  /*424a0*/  FMUL.FTZ R196, R113.reuse, R196 ;  /* 0x000000c471c47220 */ /* 0x040fe20000410000 */
[----:B------:R-:W-:Y:S01]  /*424b0*/  SHF.L.U32 R129, R140, 0x10, RZ ;  /* 0x000000108c817819 */ /* 0x000fe200000006ff */
[----:B------:R-:W-:Y:S01]  /*424c0*/  FMUL.FTZ R192, R113, R194 ;  /* 0x000000c271c07220 */ /* 0x000fe20000410000 */
[----:B------:R-:W-:-:S02]  /*424d0*/  IMAD.U32 R119, R139, 0x10000, RZ ;  /* 0x000100008b777824 */ /* 0x000fc400078e00ff */
[----:B------:R-:W-:Y:S01]  /*424e0*/  FFMA.FTZ R194, R193, R128, R162 ;  /* 0x00000080c1c27223 */ /* 0x000fe200000100a2 */
[----:B------:R-:W-:Y:S01]  /*424f0*/  FFMA.FTZ R193, R195, R176, R186 ;  /* 0x000000b0c3c17223 */ /* 0x000fe200000100ba */
[----:B------:R-:W-:Y:S01]  /*42500*/  FFMA.FTZ R176, R196, R163, R189 ;  /* 0x000000a3c4b07223 */ /* 0x000fe200000100bd */
[----:B------:R-:W-:Y:S01]  /*42510*/  SHF.L.U32 R186, R61, 0x10, RZ ;  /* 0x000000103dba7819 */ /* 0x000fe200000006ff */
[----:B------:R-:W-:Y:S01]  /*42520*/  IMAD.U32 R188, R93, 0x10000, RZ ;  /* 0x000100005dbc7824 */ /* 0x000fe200078e00ff */
[----:B------:R-:W-:Y:S01]  /*42530*/  SHF.L.U32 R196, R146, 0x10, RZ ;  /* 0x0000001092c47819 */ /* 0x000fe200000006ff */
[----:B------:R-:W-:Y:S01]  /*42540*/  FMUL.FTZ R191, R113, R198 ;  /* 0x000000c671bf7220 */ /* 0x000fe20000410000 */
[----:B------:R-:W-:Y:S01]  /*42550*/  FFMA.FTZ R192, R192, R119, R129 ;  /* 0x00000077c0c07223 */ /* 0x000fe20000010081 */
[----:B------:R-:W-:Y:S02]  /*42560*/  IMAD.U32 R190, R145, 0x10000, RZ ;  /* 0x0001000091be7824 */ /* 0x000fe400078e00ff */
[----:B------:R-:W-:Y:S01]  /*42570*/  FMUL.FTZ R201, R113, R201 ;  /* 0x000000c971c97220 */ /* 0x000fe20000410000 */
[----:B------:R-:W-:-:S02]  /*42580*/  IMAD.U32 R119, R62, 0x10000, RZ ;  /* 0x000100003e777824 */ /* 0x000fc400078e00ff */
[----:B------:R-:W-:Y:S01]  /*42590*/  FMUL.FTZ R200, R113, R200 ;  /* 0x000000c871c87220 */ /* 0x000fe20000410000 */
[----:B------:R-:W-:Y:S02]  /*425a0*/  IMAD.U32 R129, R94, 0x10000, RZ ;  /* 0x000100005e817824 */ /* 0x000fe400078e00ff */
[----:B------:R-:W-:Y:S01]  /*425b0*/  FFMA.FTZ R191, R191, R186, R188 ;  /* 0x000000babfbf7223 */ /* 0x000fe200000100bc */
[----:B------:R-:W-:Y:S01]  /*425c0*/  FFMA.FTZ R188, R201, R190, R196 ;  /* 0x000000bec9bc7223 */ /* 0x000fe200000100c4 */
[----:B------:R-:W-:Y:S01]  /*425d0*/  PRMT R201, R62, 0x7632, R201 ;  /* 0x000076323ec97816 */ /* 0x000fe200000000c9 */
[----:B------:R-:W-:Y:S01]  /*425e0*/  FFMA.FTZ R190, R200, R119, R129 ;  /* 0x00000077c8be7223 */ /* 0x000fe20000010081 */
[----:B------:R-:W-:Y:S01]  /*425f0*/  PRMT R119, R94, 0x7632, R119 ;  /* 0x000076325e777816 */ /* 0x000fe20000000077 */
[----:B------:R-:W-:Y:S01]  /*42600*/  FMUL.FTZ R114, R113, R114 ;  /* 0x0000007271727220 */ /* 0x000fe20000410000 */
[----:B------:R-:W-:Y:S01]  /*42610*/  PRMT R211, R63, 0x7632, R211 ;  /* 0x000076323fd37816 */ /* 0x000fe200000000d3 */
[----:B------:R-:W-:Y:S01]  /*42620*/  IMAD.U32 R201, R201, 0x10000, RZ ;  /* 0x00010000c9c97824 */ /* 0x000fe200078e00ff */
[----:B------:R-:W-:Y:S01]  /*42630*/  PRMT R195, R95, 0x7632, R195 ;  /* 0x000076325fc37816 */ /* 0x000fe200000000c3 */
[----:B------:R-:W-:Y:S01]  /*42640*/  IMAD.U32 R119, R119, 0x10000, RZ ;  /* 0x0001000077777824 */ /* 0x000fe200078e00ff */
[----:B------:R-:W-:Y:S01]  /*42650*/  SHF.L.U32 R211, R211, 0x10, RZ ;  /* 0x00000010d3d37819 */ /* 0x000fe200000006ff */
[----:B------:R-:W-:Y:S01]  /*42660*/  FMUL.FTZ R204, R113, R204 ;  /* 0x000000cc71cc7220 */ /* 0x000fe20000410000 */
[----:B------:R-:W-:Y:S01]  /*42670*/  SHF.L.U32 R129, R63, 0x10, RZ ;  /* 0x000000103f817819 */ /* 0x000fe200000006ff */
[----:B------:R-:W-:-:S02]  /*42680*/  IMAD.U32 R195, R195, 0x10000, RZ ;  /* 0x00010000c3c37824 */ /* 0x000fc400078e00ff */
[----:B------:R-:W-:Y:S01]  /*42690*/  FMUL.FTZ R202, R113, R202 ;  /* 0x000000ca71ca7220 */ /* 0x000fe20000410000 */
[----:B------:R-:W-:Y:S02]  /*426a0*/  IMAD.U32 R163, R95, 0x10000, RZ ;  /* 0x000100005fa37824 */ /* 0x000fe400078e00ff */
[----:B------:R-:W-:Y:S01]  /*426b0*/  FFMA.FTZ R201, R114, R201, R119 ;  /* 0x000000c972c97223 */ /* 0x000fe20000010077 */
[--C-:B------:R-:W-:Y:S01]  /*426c0*/  FFMA.FTZ R211, R204, R211, R195.reuse ;  /* 0x000000d3ccd37223 */ /* 0x100fe200000100c3 */
[----:B------:R-:W-:Y:S01]  /*426d0*/  PRMT R195, R64, 0x7632, R195 ;  /* 0x0000763240c37816 */ /* 0x000fe200000000c3 */
[----:B------:R-:W-:Y:S01]  /*426e0*/  FFMA.FTZ R202, R202, R129, R163 ;  /* 0x00000081caca7223 */ /* 0x000fe200000100a3 */
[C---:B------:R-:W-:Y:S01]  /*426f0*/  PRMT R119, R96.reuse, 0x7632, R119 ;  /* 0x0000763260777816 */ /* 0x040fe20000000077 */
[----:B------:R-:W-:Y:S01]  /*42700*/  FMUL.FTZ R189, R113, R199 ;  /* 0x000000c771bd7220 */ /* 0x000fe20000410000 */
[----:B------:R-:W-:Y:S01]  /*42710*/  SHF.L.U32 R215, R96, 0x10, RZ ;  /* 0x0000001060d77819 */ /* 0x000fe200000006ff */
[----:B------:R-:W-:Y:S01]  /*42720*/  IMAD.U32 R199, R64, 0x10000, RZ ;  /* 0x0001000040c77824 */ /* 0x000fe200078e00ff */
[----:B------:R-:W-:Y:S01]  /*42730*/  PRMT R129, R65, 0x7632, R129 ;  /* 0x0000763241817816 */ /* 0x000fe20000000081 */
[----:B------:R-:W-:Y:S01]  /*42740*/  FMUL.FTZ R116, R113, R116 ;  /* 0x0000007471747220 */ /* 0x000fe20000410000 */
[----:B------:R-:W-:Y:S01]  /*42750*/  PRMT R163, R97, 0x7632, R163 ;  /* 0x0000763261a37816 */ /* 0x000fe200000000a3 */
[----:B------:R-:W-:Y:S01]  /*42760*/  IMAD.U32 R119, R119, 0x10000, RZ ;  /* 0x0001000077777824 */ /* 0x000fe200078e00ff */
[----:B------:R-:W-:Y:S01]  /*42770*/  SHF.L.U32 R195, R195, 0x10, RZ ;  /* 0x00000010c3c37819 */ /* 0x000fe200000006ff */
[----:B------:R-:W-:Y:S01]  /*42780*/  FMUL.FTZ R118, R113, R118 ;  /* 0x0000007671767220 */ /* 0x000fe20000410000 */
[----:B------:R-:W-:Y:S01]  /*42790*/  SHF.L.U32 R163, R163, 0x10, RZ ;  /* 0x00000010a3a37819 */ /* 0x000fe200000006ff */
[----:B------:R-:W-:Y:S01]  /*427a0*/  FFMA.FTZ R186, R116, R199, R215 ;  /* 0x000000c774ba7223 */ /* 0x000fe200000100d7 */
[----:B------:R-:W-:-:S02]  /*427b0*/  IMAD.U32 R129, R129, 0x10000, RZ ;  /* 0x0001000081817824 */ /* 0x000fc400078e00ff */
[C---:B------:R-:W-:Y:S01]  /*427c0*/  FMUL.FTZ R120, R113.reuse, R120 ;  /* 0x0000007871787220 */ /* 0x040fe20000410000 */
[----:B------:R-:W-:Y:S01]  /*427d0*/  FFMA.FTZ R195, R118, R195, R119 ;  /* 0x000000c376c37223 */ /* 0x000fe20000010077 */
[----:B------:R-:W-:Y:S02]  /*427e0*/  IMAD.U32 R215, R66, 0x10000, RZ ;  /* 0x0001000042d77824 */ /* 0x000fe400078e00ff */
[----:B------:R-:W-:Y:S01]  /*427f0*/  FMUL.FTZ R200, R113, R208 ;  /* 0x000000d071c87220 */ /* 0x000fe20000410000 */
[----:B------:R-:W-:Y:S01]  /*42800*/  IMAD.U32 R217, R98, 0x10000, RZ ;  /* 0x0001000062d97824 */ /* 0x000fe200078e00ff */
[----:B------:R-:W-:Y:S01]  /*42810*/  PRMT R219, R66, 0x7632, R219 ;  /* 0x0000763242db7816 */ /* 0x000fe200000000db */
[----:B------:R-:W-:Y:S01]  /*42820*/  FFMA.FTZ R198, R120, R129, R163 ;  /* 0x0000008178c67223 */ /* 0x000fe200000100a3 */
[----:B------:R-:W-:Y:S01]  /*42830*/  PRMT R119, R98, 0x7632, R119 ;  /* 0x0000763262777816 */ /* 0x000fe20000000077 */
[----:B------:R-:W-:Y:S02]  /*42840*/  IMAD.U32 R128, R143, 0x10000, RZ ;  /* 0x000100008f807824 */ /* 0x000fe400078e00ff */
[----:B------:R-:W-:Y:S01]  /*42850*/  FFMA.FTZ R200, R200, R215, R217 ;  /* 0x000000d7c8c87223 */ /* 0x000fe200000100d9 */
[----:B------:R-:W-:Y:S01]  /*42860*/  IMAD.U32 R129, R99, 0x10000, RZ ;  /* 0x0001000063817824 */ /* 0x000fe200078e00ff */
[----:B------:R-:W-:Y:S01]  /*42870*/  SHF.L.U32 R119, R119, 0x10, RZ ;  /* 0x0000001077777819 */ /* 0x000fe200000006ff */
[----:B------:R-:W-:Y:S01]  /*42880*/  IMAD.U32 R162, R144, 0x10000, RZ ;  /* 0x0001000090a27824 */ /* 0x000fe200078e00ff */
[----:B------:R-:W-:Y:S01]  /*42890*/  SHF.L.U32 R217, R68, 0x10, RZ ;  /* 0x0000001044d97819 */ /* 0x000fe200000006ff */
[----:B------:R-:W-:-:S02]  /*428a0*/  IMAD.U32 R221, R67, 0x10000, RZ ;  /* 0x0001000043dd7824 */ /* 0x000fc400078e00ff */
[----:B------:R-:W-:Y:S01]  /*428b0*/  FMUL.FTZ R156, R113, R156 ;  /* 0x0000009c719c7220 */ /* 0x000fe20000410000 */
        /* <DEDUP_REMOVED lines=9> */
[----:B------:R-:W0:Y:S01]  /*42950*/  @!P1 LDC.64 R128, c[0x0][0x3c0] ;  /* 0x0000f000ff809b82 */ /* 0x000e220000000a00 */
[----:B------:R-:W-:-:S02]  /*42960*/  IMAD.U32 R217, R101, 0x10000, RZ ;  /* 0x0001000065d97824 */ /* 0x000fc400078e00ff */
[----:B------:R-:W-:Y:S01]  /*42970*/  FMUL.FTZ R204, R113, R220 ;  /* 0x000000dc71cc7220 */ /* 0x000fe20000410000 */
[----:B------:R-:W-:Y:S01]  /*42980*/  PRMT R163, R67, 0x7632, R163 ;  /* 0x0000763243a37816 */ /* 0x000fe200000000a3 */
[----:B------:R-:W-:Y:S01]  /*42990*/  FMUL.FTZ R208, R113, R212 ;  /* 0x000000d471d07220 */ /* 0x000fe20000410000 */
[----:B------:R-:W-:Y:S01]  /*429a0*/  PRMT R215, R99, 0x7632, R215 ;  /* 0x0000763263d77816 */ /* 0x000fe200000000d7 */
[----:B------:R-:W-:Y:S01]  /*429b0*/  FFMA.FTZ R204, R204, R119, R217 ;  /* 0x00000077cccc7223 */ /* 0x000fe200000100d9 */
[----:B------:R-:W-:Y:S01]  /*429c0*/  PRMT R223, R69, 0x7632, R223 ;  /* 0x0000763245df7816 */ /* 0x000fe200000000df */
[----:B------:R-:W1:Y:S01]  /*429d0*/  LDC.64 R118, c[0x0][0x428] ;  /* 0x00010a00ff767b82 */ /* 0x000e620000000a00 */
[----:B------:R-:W-:Y:S01]  /*429e0*/  IMAD.U32 R163, R163, 0x10000, RZ ;  /* 0x00010000a3a37824 */ /* 0x000fe200078e00ff */
[----:B------:R-:W-:Y:S01]  /*429f0*/  PRMT R225, R101, 0x7632, R225 ;  /* 0x0000763265e17816 */ /* 0x000fe200000000e1 */
[----:B------:R-:W-:Y:S01]  /*42a00*/  IMAD.U32 R215, R215, 0x10000, RZ ;  /* 0x00010000d7d77824 */ /* 0x000fe200078e00ff */
[----:B------:R-:W-:Y:S01]  /*42a10*/  PRMT R231, R71, 0x7632, R231 ;  /* 0x0000763247e77816 */ /* 0x000fe200000000e7 */
[----:B------:R-:W-:Y:S01]  /*42a20*/  FMUL.FTZ R224, R113, R224 ;  /* 0x000000e071e07220 */ /* 0x000fe20000410000 */
[----:B------:R-:W-:Y:S01]  /*42a30*/  PRMT R233, R103, 0x7632, R233 ;  /* 0x0000763267e97816 */ /* 0x000fe200000000e9 */
[----:B------:R-:W-:Y:S01]  /*42a40*/  FFMA.FTZ R208, R208, R163, R215 ;  /* 0x000000a3d0d07223 */ /* 0x000fe200000100d7 */
[----:B------:R-:W-:Y:S01]  /*42a50*/  SHF.L.U32 R223, R223, 0x10, RZ ;  /* 0x00000010dfdf7819 */ /* 0x000fe200000006ff */
[----:B------:R-:W2:Y:S01]  /*42a60*/  @!P1 LDC.64 R162, c[0x0][0x3c8] ;  /* 0x0000f200ffa29b82 */ /* 0x000ea20000000a00 */
[----:B------:R-:W-:Y:S01]  /*42a70*/  SHF.L.U32 R231, R231, 0x10, RZ ;  /* 0x00000010e7e77819 */ /* 0x000fe200000006ff */
[----:B------:R-:W-:-:S02]  /*42a80*/  IMAD.U32 R225, R225, 0x10000, RZ ;  /* 0x00010000e1e17824 */ /* 0x000fc400078e00ff */
[----:B------:R-:W-:Y:S01]  /*42a90*/  FMUL.FTZ R130, R113, R130 ;  /* 0x0000008271827220 */ /* 0x000fe20000410000 */
[----:B------:R-:W-:Y:S02]  /*42aa0*/  IMAD.U32 R233, R233, 0x10000, RZ ;  /* 0x00010000e9e97824 */ /* 0x000fe400078e00ff */
[----:B------:R-:W-:Y:S01]  /*42ab0*/  FMUL.FTZ R199, R113, R206 ;  /* 0x000000ce71c77220 */ /* 0x000fe20000410000 */
[----:B------:R-:W-:Y:S01]  /*42ac0*/  SHF.L.U32 R229, R102, 0x10, RZ ;  /* 0x0000001066e57819 */ /* 0x000fe200000006ff */
[----:B0-----:R-:W-:-:S04]  /*42ad0*/  @!P1 IMAD.WIDE R128, R151, 0x4, R128 ;  /* 0x0000000497809825 */ /* 0x001fc800078e0280 */
[----:B------:R-:W-:Y:S01]  /*42ae0*/  FFMA.FTZ R217, R224, R223, R225 ;  /* 0x000000dfe0d97223 */ /* 0x000fe200000100e1 */
[----:B------:R-:W-:Y:S01]  /*42af0*/  FFMA.FTZ R210, R130, R231, R233 ;  /* 0x000000e782d27223 */ /* 0x000fe200000100e9 */
[----:B------:R-:W-:Y:S01]  /*42b00*/  F2FP.BF16.F32.PACK_AB R127, R127, R230 ;  /* 0x000000e67f7f723e */ /* 0x000fe200000010ff */
[C---:B------:R-:W-:Y:S01]  /*42b10*/  IMAD.U32 R227, R70.reuse, 0x10000, RZ ;  /* 0x0001000046e37824 */ /* 0x040fe200078e00ff */
[----:B------:R0:W-:Y:S01]  /*42b20*/  @!P1 STG.E desc[UR8][R128.64], R115 ;  /* 0x0000007380009986 */ /* 0x0001e2000c101908 */
[----:B------:R-:W-:Y:S01]  /*42b30*/  SHF.L.U32 R116, R97, 0x10, RZ ;  /* 0x0000001061747819 */ /* 0x000fe200000006ff */
[----:B------:R-:W-:Y:S01]  /*42b40*/  FMUL.FTZ R206, R113, R218 ;  /* 0x000000da71ce7220 */ /* 0x000fe20000410000 */
[----:B------:R-:W-:Y:S01]  /*42b50*/  PRMT R223, R70, 0x7632, R223 ;  /* 0x0000763246df7816 */ /* 0x000fe200000000df */
[----:B-1----:R-:W-:Y:S01]  /*42b60*/  IMAD.WIDE.U32 R230, R159, 0x10, R118 ;  /* 0x000000109fe67825 */ /* 0x002fe200078e0076 */
[----:B------:R-:W-:-:S03]  /*42b70*/  PRMT R225, R102, 0x7632, R225 ;  /* 0x0000763266e17816 */ /* 0x000fc600000000e1 */
[----:B------:R-:W-:Y:S01]  /*42b80*/  FFMA.FTZ R206, R206, R227, R229 ;  /* 0x000000e3cece7223 */ /* 0x000fe200000100e5 */
[----:B------:R-:W-:Y:S01]  /*42b90*/  SHF.L.U32 R229, R103, 0x10, RZ ;  /* 0x0000001067e57819 */ /* 0x000fe200000006ff */
[----:B------:R-:W-:Y:S02]  /*42ba0*/  IMAD.U32 R114, R65, 0x10000, RZ ;  /* 0x0001000041727824 */ /* 0x000fe400078e00ff */
[----:B------:R-:W-:Y:S01]  /*42bb0*/  FMUL.FTZ R222, R113, R222 ;  /* 0x000000de71de7220 */ /* 0x000fe20000410000 */
[----:B------:R-:W-:Y:S02]  /*42bc0*/  IMAD.U32 R223, R223, 0x10000, RZ ;  /* 0x00010000dfdf7824 */ /* 0x000fe400078e00ff */
[----:B------:R-:W-:Y:S01]  /*42bd0*/  FMUL.FTZ R122, R113, R122 ;  /* 0x0000007a717a7220 */ /* 0x000fe20000410000 */
[----:B0-----:R-:W-:Y:S01]  /*42be0*/  F2FP.BF16.F32.PACK_AB R128, R167, R158 ;  /* 0x0000009ea780723e */ /* 0x001fe200000010ff */
[----:B------:R-:W-:Y:S01]  /*42bf0*/  FFMA.FTZ R199, R199, R114, R116 ;  /* 0x00000072c7c77223 */ /* 0x000fe20000010074 */
[----:B------:R-:W0:Y:S01]  /*42c00*/  LDC.64 R158, c[0x0][0x380] ;  /* 0x0000e000ff9e7b82 */ /* 0x000e220000000a00 */
[----:B------:R-:W-:Y:S01]  /*42c10*/  IMAD.U32 R225, R225, 0x10000, RZ ;  /* 0x00010000e1e17824 */ /* 0x000fe200078e00ff */
[----:B------:R-:W-:Y:S01]  /*42c20*/  PRMT R114, R68, 0x7632, R114 ;  /* 0x0000763244727816 */ /* 0x000fe20000000072 */
[----:B------:R-:W-:Y:S01]  /*42c30*/  IMAD.U32 R227, R71, 0x10000, RZ ;  /* 0x0001000047e37824 */ /* 0x000fe200078e00ff */
[----:B------:R-:W-:Y:S01]  /*42c40*/  PRMT R116, R100, 0x7632, R116 ;  /* 0x0000763264747816 */ /* 0x000fe20000000074 */
[----:B------:R-:W-:Y:S01]  /*42c50*/  FFMA.FTZ R223, R222, R223, R225 ;  /* 0x000000dfdedf7223 */ /* 0x000fe200000100e1 */
[----:B--2---:R-:W-:-:S04]  /*42c60*/  @!P1 IMAD.WIDE R162, R151, 0x4, R162 ;  /* 0x0000000497a29825 */ /* 0x004fc800078e02a2 */
[----:B------:R-:W-:Y:S01]  /*42c70*/  FFMA.FTZ R225, R122, R227, R229 ;  /* 0x000000e37ae17223 */ /* 0x000fe200000100e5 */
[----:B------:R-:W-:Y:S01]  /*42c80*/  FMUL.FTZ R215, R113, R216 ;  /* 0x000000d871d77220 */ /* 0x000fe20000410000 */
[----:B------:R-:W-:Y:S01]  /*42c90*/  F2FP.BF16.F32.PACK_AB R122, R226, R125 ;  /* 0x0000007de27a723e */ /* 0x000fe200000010ff */
[----:B------:R-:W-:Y:S01]  /*42ca0*/  IMAD.U32 R114, R114, 0x10000, RZ ;  /* 0x0001000072727824 */ /* 0x000fe200078e00ff */
[----:B------:R-:W-:Y:S01]  /*42cb0*/  F2FP.BF16.F32.PACK_AB R123, R228, R123 ;  /* 0x0000007be47b723e */ /* 0x000fe200000010ff */
[----:B------:R-:W-:Y:S01]  /*42cc0*/  IMAD.U32 R116, R116, 0x10000, RZ ;  /* 0x0001000074747824 */ /* 0x000fe200078e00ff */
[----:B------:R-:W-:Y:S01]  /*42cd0*/  F2FP.BF16.F32.PACK_AB R121, R121, R126 ;  /* 0x0000007e7979723e */ /* 0x000fe200000010ff */
[----:B------:R-:W-:Y:S01]  /*42ce0*/  IMAD.WIDE.U32 R226, R155, 0x10, R118 ;  /* 0x000000109be27825 */ /* 0x000fe200078e0076 */
[----:B------:R-:W-:-:S03]  /*42cf0*/  F2FP.BF16.F32.PACK_AB R120, R117, R112 ;  /* 0x000000707578723e */ /* 0x000fc600000010ff */
[----:B------:R-:W-:Y:S01]  /*42d00*/  FFMA.FTZ R215, R215, R114, R116 ;  /* 0x00000072d7d77223 */ /* 0x000fe20000010074 */
[----:B------:R-:W-:Y:S01]  /*42d10*/  F2FP.BF16.F32.PACK_AB R126, R205, R164 ;  /* 0x000000a4cd7e723e */ /* 0x000fe200000010ff */
[--C-:B------:R-:W-:Y:S01]  /*42d20*/  IMAD.WIDE.U32 R228, R157, 0x10, R118.reuse ;  /* 0x000000109de47825 */ /* 0x100fe200078e0076 */
[----:B------:R-:W-:Y:S01]  /*42d30*/  F2FP.BF16.F32.PACK_AB R125, R160, R203 ;  /* 0x000000cba07d723e */ /* 0x000fe200000010ff */
[----:B------:R1:W-:Y:S01]  /*42d40*/  @!P1 STG.E desc[UR8][R162.64], R113 ;  /* 0x00000071a2009986 */ /* 0x0003e2000c101908 */
        /* <DEDUP_REMOVED lines=12> */
[----:B-1----:R-:W-:Y:S01]  /*42e10*/  F2FP.BF16.F32.PACK_AB R113, R173, R174 ;  /* 0x000000aead71723e */ /* 0x002fe200000010ff */
[----:B------:R-:W-:Y:S01]  /*42e20*/  IMAD.WIDE.U32 R162, R179, 0x10, R118 ;  /* 0x00000010b3a27825 */ /* 0x000fe200078e0076 */
[----:B------:R-:W-:-:S02]  /*42e30*/  F2FP.BF16.F32.PACK_AB R112, R170, R165 ;  /* 0x000000a5aa70723e */ /* 0x000fc400000010ff */
[----:B------:R-:W-:Y:S01]  /*42e40*/  F2FP.BF16.F32.PACK_AB R117, R180, R181 ;  /* 0x000000b5b475723e */ /* 0x000fe200000010ff */
[----:B------:R-:W-:Y:S01]  /*42e50*/  IMAD.WIDE.U32 R168, R197, 0x10, R118 ;  /* 0x00000010c5a87825 */ /* 0x000fe200078e0076 */
[----:B------:R-:W-:Y:S01]  /*42e60*/  F2FP.BF16.F32.PACK_AB R119, R193, R194 ;  /* 0x000000c2c177723e */ /* 0x000fe200000010ff */
[----:B------:R1:W-:Y:S01]  /*42e70*/  STG.E.128 desc[UR8][R156.64], R112 ;  /* 0x000000709c007986 */ /* 0x0003e2000c101d08 */
[----:B------:R-:W-:Y:S01]  /*42e80*/  F2FP.BF16.F32.PACK_AB R118, R192, R183 ;  /* 0x000000b7c076723e */ /* 0x000fe200000010ff */
[----:B0-----:R-:W-:Y:S01]  /*42e90*/  IMAD R151, R158, 0x4, R151 ;  /* 0x000000049e977824 */ /* 0x001fe200078e0297 */
[----:B------:R-:W-:Y:S02]  /*42ea0*/  F2FP.BF16.F32.PACK_AB R116, R177, R172 ;  /* 0x000000acb174723e */ /* 0x000fe400000010ff */
[----:B--2---:R-:W-:Y:S02]  /*42eb0*/  F2FP.BF16.F32.PACK_AB R123, R211, R202 ;  /* 0x000000cad37b723e */ /* 0x004fe400000010ff */
[----:B------:R-:W-:Y:S01]  /*42ec0*/  F2FP.BF16.F32.PACK_AB R122, R201, R190 ;  /* 0x000000bec97a723e */ /* 0x000fe200000010ff */
[----:B------:R1:W-:Y:S01]  /*42ed0*/  STG.E.128 desc[UR8][R160.64], R116 ;  /* 0x00000074a0007986 */ /* 0x0003e2000c101d08 */
[----:B------:R-:W-:-:S02]  /*42ee0*/  F2FP.BF16.F32.PACK_AB R121, R188, R191 ;  /* 0x000000bfbc79723e */ /* 0x000fc400000010ff */
[----:B------:R-:W-:Y:S02]  /*42ef0*/  F2FP.BF16.F32.PACK_AB R120, R189, R176 ;  /* 0x000000b0bd78723e */ /* 0x000fe400000010ff */
[----:B---3--:R-:W-:Y:S02]  /*42f00*/  F2FP.BF16.F32.PACK_AB R127, R208, R221 ;  /* 0x000000ddd07f723e */ /* 0x008fe400000010ff */
[----:B------:R-:W-:Y:S01]  /*42f10*/  F2FP.BF16.F32.PACK_AB R126, R219, R200 ;  /* 0x000000c8db7e723e */ /* 0x000fe200000010ff */
[----:B------:R1:W-:Y:S01]  /*42f20*/  STG.E.128 desc[UR8][R162.64], R120 ;  /* 0x00000078a2007986 */ /* 0x0003e2000c101d08 */
[----:B------:R-:W-:Y:S02]  /*42f30*/  F2FP.BF16.F32.PACK_AB R125, R198, R199 ;  /* 0x000000c7c67d723e */ /* 0x000fe400000010ff */
[----:B------:R-:W-:Y:S02]  /*42f40*/  F2FP.BF16.F32.PACK_AB R124, R195, R186 ;  /* 0x000000bac37c723e */ /* 0x000fe400000010ff */
[----:B----4-:R-:W-:-:S02]  /*42f50*/  F2FP.BF16.F32.PACK_AB R131, R210, R225 ;  /* 0x000000e1d283723e */ /* 0x010fc400000010ff */
[----:B------:R-:W-:Y:S01]  /*42f60*/  F2FP.BF16.F32.PACK_AB R130, R223, R206 ;  /* 0x000000cedf82723e */ /* 0x000fe200000010ff */
[----:B------:R1:W-:Y:S01]  /*42f70*/  STG.E.128 desc[UR8][R166.64], R124 ;  /* 0x0000007ca6007986 */ /* 0x0003e2000c101d08 */
[----:B------:R-:W-:Y:S02]  /*42f80*/  F2FP.BF16.F32.PACK_AB R129, R217, R204 ;  /* 0x000000ccd981723e */ /* 0x000fe400000010ff */
[----:B------:R-:W-:Y:S02]  /*42f90*/  F2FP.BF16.F32.PACK_AB R128, R215, R196 ;  /* 0x000000c4d780723e */ /* 0x000fe400000010ff */
[----:B------:R-:W-:-:S03]  /*42fa0*/  ISETP.GE.AND P1, PT, R151, R159, PT ;  /* 0x0000009f9700720c */ /* 0x000fc60003f26270 */
[----:B------:R1:W-:Y:S10]  /*42fb0*/  STG.E.128 desc[UR8][R168.64], R128 ;  /* 0x00000080a8007986 */ /* 0x0003f4000c101d08 */
[----:B------:R-:W-:Y:S05]  /*42fc0*/  @!P1 BRA `(.L_x_4326) ;  /* 0xfffffbdc00709947 */ /* 0x000fea000383ffff */
[----:B------:R-:W-:Y:S05]  /*42fd0*/  BSYNC B0 ;  /* 0x0000000000007941 */ /* 0x000fea0003800000 */
.L_x_3340:
[----:B------:R-:W-:Y:S05]  /*42fe0*/  EXIT ;  /* 0x000000000000794d */ /* 0x000fea0003800000 */
.L_x_4325:
[----:B------:R-:W-:Y:S01]  /*42ff0*/  HFMA2 R156, -RZ, RZ, 0, 5.9604644775390625e-08 ;  /* 0x00000001ff9c7431 */ /* 0x000fe200000001ff */
[----:B------:R-:W-:Y:S01]  /*43000*/  BSSY B1, `(.L_x_4327) ;  /* 0x0000006000017945 */ /* 0x000fe20003800000 */
[----:B------:R-:W-:Y:S02]  /*43010*/  IMAD.MOV.U32 R217, RZ, RZ, 0x1f ;  /* 0x0000001fffd97424 */ /* 0x000fe400078e00ff */
[----:B-1----:R-:W-:-:S07]  /*43020*/  IMAD.MOV.U32 R120, RZ, RZ, -0x1 ;  /* 0xffffffffff787424 */ /* 0x002fce00078e00ff */
[----:B0-----:R-:W-:Y:S05]  /*43030*/  WARPSYNC.COLLECTIVE R120, `(.L_x_4328) ;  /* 0x0000000078087348 */ /* 0x001fea0003c00000 */
[----:B------:R1:W2:Y:S02]  /*43040*/  SHFL.BFLY P2, R121, R131, R156, R217 ;  /* 0x0c00009c83797389 */ /* 0x0002a400000400d9 */
[----:B012---:R-:W-:Y:S05]  /*43050*/  ENDCOLLECTIVE ;  /* 0x000000000000791b */ /* 0x007fea0003800000 */
.L_x_4328:
[----:B------:R-:W-:Y:S05]  /*43060*/  BSYNC B1 ;  /* 0x0000000000017941 */ /* 0x000fea0003800000 */
.L_x_4327:
        /* <DEDUP_REMOVED lines=9> */
.L_x_4329:
[----:B------:R-:W-:Y:S02]  /*43100*/  IMAD.MOV.U32 R156, RZ, RZ, 0x4 ;  /* 0x00000004ff9c7424 */ /* 0x000fe400078e00ff */
[----:B------:R-:W-:-:S04]  /*43110*/  IMAD.MOV.U32 R113, RZ, RZ, R121 ;  /* 0x000000ffff717224 */ /* 0x000fc800078e0079 */
[----:B------:R-:W-:-:S05]  /*43120*/  FADD.FTZ R116, R114, R113 ;  /* 0x0000007172747221 */ /* 0x000fca0000010000 */
[----:B------:R-:W-:-:S07]  /*43130*/  MOV R131, R116 ;  /* 0x0000007400837202 */ /* 0x000fce0000000f00 */
[----:B------:R-:W-:Y:S05]  /*43140*/  WARPSYNC.COLLECTIVE R120, `(.L_x_4330) ;  /* 0x0000000078087348 */ /* 0x000fea0003c00000 */
[----:B------:R0:W1:Y:S02]  /*43150*/  SHFL.BFLY P2, R121, R131, R156, R217 ;  /* 0x0c00009c83797389 */ /* 0x00006400000400d9 */
[----:B01----:R-:W-:Y:S05]  /*43160*/  ENDCOLLECTIVE ;  /* 0x000000000000791b */ /* 0x003fea0003800000 */
.L_x_4330:
        /* <DEDUP_REMOVED lines=8> */
.L_x_4331:
[----:B------:R-:W-:Y:S02]  /*431f0*/  IMAD.MOV.U32 R156, RZ, RZ, 0x10 ;  /* 0x00000010ff9c7424 */ /* 0x000fe400078e00ff */
[----:B------:R-:W-:-:S04]  /*43200*/  IMAD.MOV.U32 R112, RZ, RZ, R121 ;  /* 0x000000ffff707224 */ /* 0x000fc800078e0079 */
[----:B------:R-:W-:-:S05]  /*43210*/  FADD.FTZ R118, R117, R112 ;  /* 0x0000007075767221 */ /* 0x000fca0000010000 */
[----:B------:R-:W-:-:S07]  /*43220*/  MOV R131, R118 ;  /* 0x0000007600837202 */ /* 0x000fce0000000f00 */
[----:B------:R-:W-:Y:S05]  /*43230*/  WARPSYNC.COLLECTIVE R120, `(.L_x_4332) ;  /* 0x0000000078087348 */ /* 0x000fea0003c00000 */
[----:B------:R0:W1:Y:S02]  /*43240*/  SHFL.BFLY P2, R121, R131, R156, R217 ;  /* 0x0c00009c83797389 */ /* 0x00006400000400d9 */
[----:B01----:R-:W-:Y:S05]  /*43250*/  ENDCOLLECTIVE ;  /* 0x000000000000791b */ /* 0x003fea0003800000 */
.L_x_4332:
[----:B------:R-:W-:Y:S02]  /*43260*/  IMAD.MOV.U32 R156, RZ, RZ, 0x1 ;  /* 0x00000001ff9c7424 */ /* 0x000fe400078e00ff */
[----:B------:R-:W-:-:S04]  /*43270*/  IMAD.MOV.U32 R115, RZ, RZ, R121 ;  /* 0x000000ffff737224 */ /* 0x000fc800078e0079 */
        /* <DEDUP_REMOVED lines=134> */
.L_x_4333:
[----:B------:R-:W-:Y:S02]  /*43ae0*/  IMAD.MOV.U32 R156, RZ, RZ, 0x2 ;  /* 0x00000002ff9c7424 */ /* 0x000fe400078e00ff */
[----:B------:R-:W-:-:S04]  /*43af0*/  IMAD.MOV.U32 R117, RZ, RZ, R121 ;  /* 0x000000ffff757224 */ /* 0x000fc800078e0079 */
[----:B------:R-:W-:-:S05]  /*43b00*/  FADD.FTZ R117, R112, R117 ;  /* 0x0000007570757221 */ /* 0x000fca0000010000 */
[----:B------:R-:W-:-:S07]  /*43b10*/  MOV R131, R117 ;  /* 0x0000007500837202 */ /* 0x000fce0000000f00 */
[----:B------:R-:W-:Y:S05]  /*43b20*/  WARPSYNC.COLLECTIVE R120, `(.L_x_4334) ;  /* 0x0000000078087348 */ /* 0x000fea0003c00000 */
[----:B------:R0:W1:Y:S02]  /*43b30*/  SHFL.BFLY P2, R121, R131, R156, R217 ;  /* 0x0c00009c83797389 */ /* 0x00006400000400d9 */
[----:B01----:R-:W-:Y:S05]  /*43b40*/  ENDCOLLECTIVE ;  /* 0x000000000000791b */ /* 0x003fea0003800000 */
.L_x_4334:
[----:B------:R-:W-:Y:S02]  /*43b50*/  IMAD.MOV.U32 R156, RZ, RZ, 0x4 ;  /* 0x00000004ff9c7424 */ /* 0x000fe400078e00ff */
[----:B------:R-:W-:-:S04]  /*43b60*/  IMAD.MOV.U32 R114, RZ, RZ, R121 ;  /* 0x000000ffff727224 */ /* 0x000fc800078e0079 */
[----:B------:R-:W-:-:S05]  /*43b70*/  FADD.FTZ R114, R117, R114 ;  /* 0x0000007275727221 */ /* 0x000fca0000010000 */
[----:B------:R-:W-:-:S07]  /*43b80*/  MOV R131, R114 ;  /* 0x0000007200837202 */ /* 0x000fce0000000f00 */
[----:B------:R-:W-:Y:S05]  /*43b90*/  WARPSYNC.COLLECTIVE R120, `(.L_x_4335) ;  /* 0x0000000078087348 */ /* 0x000fea0003c00000 */
[----:B------:R0:W1:Y:S02]  /*43ba0*/  SHFL.BFLY P2, R121, R131, R156, R217 ;  /* 0x0c00009c83797389 */ /* 0x00006400000400d9 */
[----:B01----:R-:W-:Y:S05]  /*43bb0*/  ENDCOLLECTIVE ;  /* 0x000000000000791b */ /* 0x003fea0003800000 */
.L_x_4335:
[----:B------:R-:W-:Y:S02]  /*43bc0*/  IMAD.MOV.U32 R156, RZ, RZ, 0x8 ;  /* 0x00000008ff9c7424 */ /* 0x000fe400078e00ff */
[----:B------:R-:W-:-:S04]  /*43bd0*/  IMAD.MOV.U32 R119, RZ, RZ, R121 ;  /* 0x000000ffff777224 */ /* 0x000fc800078e0079 */
[----:B------:R-:W-:-:S05]  /*43be0*/  FADD.FTZ R119, R114, R119 ;  /* 0x0000007772777221 */ /* 0x000fca0000010000 */
[----:B------:R-:W-:-:S07]  /*43bf0*/  MOV R131, R119 ;  /* 0x0000007700837202 */ /* 0x000fce0000000f00 */
[----:B------:R-:W-:Y:S05]  /*43c00*/  WARPSYNC.COLLECTIVE R120, `(.L_x_4336) ;  /* 0x0000000078087348 */ /* 0x000fea0003c00000 */
[----:B------:R0:W1:Y:S02]  /*43c10*/  SHFL.BFLY P2, R121, R131, R156, R217 ;  /* 0x0c00009c83797389 */ /* 0x00006400000400d9 */
[----:B01----:R-:W-:Y:S05]  /*43c20*/  ENDCOLLECTIVE ;  /* 0x000000000000791b */ /* 0x003fea0003800000 */
.L_x_4336:
[----:B------:R-:W-:Y:S02]  /*43c30*/  IMAD.MOV.U32 R156, RZ, RZ, 0x10 ;  /* 0x00000010ff9c7424 */ /* 0x000fe400078e00ff */
[----:B------:R-:W-:-:S04]  /*43c40*/  IMAD.MOV.U32 R116, RZ, RZ, R121 ;  /* 0x000000ffff747224 */ /* 0x000fc800078e0079 */
[----:B------:R-:W-:-:S05]  /*43c50*/  FADD.FTZ R116, R119, R116 ;  /* 0x0000007477747221 */ /* 0x000fca0000010000 */
[----:B------:R-:W-:-:S07]  /*43c60*/  MOV R131, R116 ;  /* 0x0000007400837202 */ /* 0x000fce0000000f00 */
[----:B------:R-:W-:Y:S05]  /*43c70*/  WARPSYNC.COLLECTIVE R120, `(.L_x_4337) ;  /* 0x0000000078087348 */ /* 0x000fea0003c00000 */
[----:B------:R0:W1:Y:S02]  /*43c80*/  SHFL.BFLY P2, R121, R131, R156, R217 ;  /* 0x0c00009c83797389 */ /* 0x00006400000400d9 */
[----:B01----:R-:W-:Y:S05]  /*43c90*/  ENDCOLLECTIVE ;  /* 0x000000000000791b */ /* 0x003fea0003800000 */
.L_x_4337:
[----:B------:R-:W-:Y:S05]  /*43ca0*/  BRA `(.L_x_4338) ;  /* 0xffffffd8006c7947 */ /* 0x000fea000383ffff */
.L_x_4339:
        /* <DEDUP_REMOVED lines=13> */
.L_x_43859:


//--------------------- .text._ZN10layer_norm31ln_parallel_residual_fwd_kernelINS_13Kernel_traitsI6__halfS2_S2_S2_fjLj2048ELj1ELj4ELj1ELj16ENS_18Kernel_traits_baseILj2048ES2_S2_S2_S2_fjLj128EEEEELb0ELb0ELb0EEEvNS_9FwdParamsE --------------------------
	.section	.text._ZN10layer_norm31ln_parallel_residual_fwd_kernelINS_13Kernel_traitsI6__halfS2_S2_S2_fjLj2048ELj1ELj4ELj1ELj16ENS_18Kernel_traits_baseILj2048ES2_S2_S2_S2_fjLj128EEEEELb0ELb0ELb0EEEvNS_9FwdParamsE,"ax",@progbits
	.align	128
        .global         _ZN10layer_norm31ln_parallel_residual_fwd_kernelINS_13Kernel_traitsI6__halfS2_S2_S2_fjLj2048ELj1ELj4ELj1ELj16ENS_18Kernel_traits_baseILj2048ES2_S2_S2_S2_fjLj128EEEEELb0ELb0ELb0EEEvNS_9FwdParamsE
        .type           _ZN10layer_norm31ln_parallel_residual_fwd_kernelINS_13Kernel_traitsI6__halfS2_S2_S2_fjLj2048ELj1ELj4ELj1ELj16ENS_18Kernel_traits_baseILj2048ES2_S2_S2_S2_fjLj128EEEEELb0ELb0ELb0EEEvNS_9FwdParamsE,@function
        .size           _ZN10layer_norm31ln_parallel_residual_fwd_kernelINS_13Kernel_traitsI6__halfS2_S2_S2_fjLj2048ELj1ELj4ELj1ELj16ENS_18Kernel_traits_baseILj2048ES2_S2_S2_S2_fjLj128EEEEELb0ELb0ELb0EEEvNS_9FwdParamsE,(.L_x_43860 - _ZN10layer_norm31ln_parallel_residual_fwd_kernelINS_13Kernel_traitsI6__halfS2_S2_S2_fjLj2048ELj1ELj4ELj1ELj16ENS_18Kernel_traits_baseILj2048ES2_S2_S2_S2_fjLj128EEEEELb0ELb0ELb0EEEvNS_9FwdParamsE)
        .other          _ZN10layer_norm31ln_parallel_residual_fwd_kernelINS_13Kernel_traitsI6__halfS2_S2_S2_fjLj2048ELj1ELj4ELj1ELj16ENS_18Kernel_traits_baseILj2048ES2_S2_S2_S2_fjLj128EEEEELb0ELb0ELb0EEEvNS_9FwdParamsE,@"STO_CUDA_ENTRY STV_DEFAULT"
_ZN10layer_norm31ln_parallel_residual_fwd_kernelINS_13Kernel_traitsI6__halfS2_S2_S2_fjLj2048ELj1ELj4ELj1ELj16ENS_18Kernel_traits_baseILj2048ES2_S2_S2_S2_fjLj128EEEEELb0ELb0ELb0EEEvNS_9FwdParamsE:
.text._ZN10layer_norm31ln_parallel_residual_fwd_kernelINS_13Kernel_traitsI6__halfS2_S2_S2_fjLj2048ELj1ELj4ELj1ELj16ENS_18Kernel_traits_baseILj2048ES2_S2_S2_S2_fjLj128EEEEELb0ELb0ELb0EEEvNS_9FwdParamsE:
[----:B------:R-:W-:Y:S01]  /*0000*/  LDC R1, c[0x0][0x37c] ;  /* 0x0000df00ff017b82 */ /* 0x000fe20000000800 */
[----:B------:R-:W0:Y:S07]  /*0010*/  S2R R0, SR_TID.X ;  /* 0x0000000000007919 */ /* 0x000e2e0000002100 */
[----:B------:R-:W1:Y:S01]  /*0020*/  LDC R3, c[0x0][0x388] ;  /* 0x0000e200ff037b82 */ /* 0x000e620000000800 */
[----:B------:R-:W2:Y:S01]  /*0030*/  LDCU.64 UR4, c[0x0][0x438] ;  /* 0x00008700ff0477ac */ /* 0x000ea20008000a00 */
[----:B------:R-:W-:Y:S01]  /*0040*/  BSSY.RECONVERGENT B0, `(.L_x_4340) ;  /* 0x0000203000007945 */ /* 0x000fe20003800200 */
[----:B------:R-:W3:Y:S01]  /*0050*/  LDCU.64 UR6, c[0x0][0x358] ;  /* 0x00006b00ff0677ac */ /* 0x000ee20008000a00 */
[----:B--2---:R-:W-:-:S04]  /*0060*/  UISETP.NE.U32.AND UP0, UPT, UR4, URZ, UPT ;  /* 0x000000ff0400728c */ /* 0x004fc8000bf05070 */
[----:B------:R-:W-:Y:S01]  /*0070*/  UISETP.NE.AND.EX UP0, UPT, UR5, URZ, UPT, UP0 ;  /* 0x000000ff0500728c */ /* 0x000fe2000bf05300 */
[----:B-1----:R-:W-:-:S04]  /*0080*/  SHF.R.S32.HI R2, RZ, 0x1f, R3 ;  /* 0x0000001fff027819 */ /* 0x002fc80000011403 */
[----:B------:R-:W-:Y:S02]  /*0090*/  LEA.HI R2, R2, R3, RZ, 0x3 ;  /* 0x0000000302027211 */ /* 0x000fe400078f18ff */
[C---:B0-----:R-:W-:Y:S02]  /*00a0*/  LOP3.LUT R9, R0.reuse, 0x1f, RZ, 0xc, !PT ;  /* 0x0000001f00097812 */ /* 0x041fe400078e0cff */
[----:B------:R-:W-:Y:S02]  /*00b0*/  LOP3.LUT R10, R0, 0x1f, RZ, 0xc0, !PT ;  /* 0x0000001f000a7812 */ /* 0x000fe400078ec0ff */
[----:B------:R-:W-:Y:S02]  /*00c0*/  LEA.HI.SX32 R9, R2, R9, 0x1d ;  /* 0x0000000902097211 */ /* 0x000fe400078feaff */
[----:B------:R-:W-:Y:S01]  /*00d0*/  MOV R2, R10 ;  /* 0x0000000a00027202 */ /* 0x000fe20000000f00 */
[----:B---3--:R-:W-:Y:S06]  /*00e0*/  BRA.U UP0, `(.L_x_4341) ;  /* 0x0000001100187547 */ /* 0x008fec000b800000 */
        /* <DEDUP_REMOVED lines=14> */
[----:B0-----:R-:W-:-:S05]  /*01d0*/  @P5 IMAD.WIDE.U32 R4, R2, 0x10, R4 ;  /* 0x0000001002045825 */ /* 0x001fca00078e0004 */
[----:B------:R-:W5:Y:S02]  /*01e0*/  @P5 LDG.E.128 R28, desc[UR6][R4.64] ;  /* 0x00000006041c5981 */ /* 0x000f64000c1e1d00 */
[----:B------:R-:W0:Y:S01]  /*01f0*/  LDC.64 R16, c[0x0][0x3d0] ;  /* 0x0000f400ff107b82 */ /* 0x000e220000000a00 */
[C---:B-1----:R-:W-:Y:S01]  /*0200*/  @P5 IMAD.WIDE.U32 R6, R2.reuse, 0x10, R6 ;  /* 0x0000001002065825 */ /* 0x042fe200078e0006 */
[----:B------:R-:W-:-:S04]  /*0210*/  @P5 LOP3.LUT R2, R2, 0x20, RZ, 0xfc, !PT ;  /* 0x0000002002025812 */ /* 0x000fc800078efcff */
[----:B------:R-:W5:Y:S02]  /*0220*/  @P5 LDG.E.128 R32, desc[UR6][R6.64] ;  /* 0x0000000606205981 */ /* 0x000f64000c1e1d00 */
[----:B------:R-:W1:Y:S01]  /*0230*/  LDC.64 R18, c[0x0][0x3d8] ;  /* 0x0000f600ff127b82 */ /* 0x000e620000000a00 */
[----:B--2---:R-:W-:-:S07]  /*0240*/  @P6 IMAD.WIDE.U32 R12, R2, 0x10, R12 ;  /* 0x00000010020c6825 */ /* 0x004fce00078e000c */
[----:B------:R-:W2:Y:S01]  /*0250*/  LDC.64 R20, c[0x0][0x3d0] ;  /* 0x0000f400ff147b82 */ /* 0x000ea20000000a00 */
[C---:B---3--:R-:W-:Y:S01]  /*0260*/  @P6 IMAD.WIDE.U32 R14, R2.reuse, 0x10, R14 ;  /* 0x00000010020e6825 */ /* 0x048fe200078e000e */
[----:B------:R-:W-:Y:S01]  /*0270*/  @P6 IADD3 R2, PT, PT, R2, 0x20, RZ ;  /* 0x0000002002026810 */ /* 0x000fe20007ffe0ff */
[----:B------:R-:W5:Y:S05]  /*0280*/  @P6 LDG.E.128 R36, desc[UR6][R12.64] ;  /* 0x000000060c246981 */ /* 0x000f6a000c1e1d00 */
[----:B------:R-:W3:Y:S01]  /*0290*/  LDC.64 R22, c[0x0][0x3d8] ;  /* 0x0000f600ff167b82 */ /* 0x000ee20000000a00 */
[----:B0-----:R-:W-:-:S07]  /*02a0*/  @P4 IMAD.WIDE.U32 R16, R2, 0x10, R16 ;  /* 0x0000001002104825 */ /* 0x001fce00078e0010 */
[----:B------:R-:W0:Y:S01]  /*02b0*/  LDC.64 R24, c[0x0][0x3d0] ;  /* 0x0000f400ff187b82 */ /* 0x000e220000000a00 */
[C---:B-1----:R-:W-:Y:S01]  /*02c0*/  @P4 IMAD.WIDE.U32 R18, R2.reuse, 0x10, R18 ;  /* 0x0000001002124825 */ /* 0x042fe200078e0012 */
[----:B------:R-:W-:Y:S01]  /*02d0*/  @P4 IADD3 R2, PT, PT, R2, 0x20, RZ ;  /* 0x0000002002024810 */ /* 0x000fe20007ffe0ff */
[----:B------:R-:W5:Y:S04]  /*02e0*/  @P4 LDG.E.128 R44, desc[UR6][R16.64] ;  /* 0x00000006102c4981 */ /* 0x000f68000c1e1d00 */
[----:B------:R-:W5:Y:S01]  /*02f0*/  @P4 LDG.E.128 R48, desc[UR6][R18.64] ;  /* 0x0000000612304981 */ /* 0x000f62000c1e1d00 */
[----:B------:R-:W1:Y:S01]  /*0300*/  LDC.64 R26, c[0x0][0x3d8] ;  /* 0x0000f600ff1a7b82 */ /* 0x000e620000000a00 */
[----:B--2---:R-:W-:-:S07]  /*0310*/  @P3 IMAD.WIDE.U32 R20, R2, 0x10, R20 ;  /* 0x0000001002143825 */ /* 0x004fce00078e0014 */
[----:B------:R-:W2:Y:S01]  /*0320*/  LDC.64 R84, c[0x0][0x3d0] ;  /* 0x0000f400ff547b82 */ /* 0x000ea20000000a00 */
[C---:B---3--:R-:W-:Y:S01]  /*0330*/  @P3 IMAD.WIDE.U32 R22, R2.reuse, 0x10, R22 ;  /* 0x0000001002163825 */ /* 0x048fe200078e0016 */
[----:B------:R-:W-:Y:S01]  /*0340*/  @P3 IADD3 R2, PT, PT, R2, 0x20, RZ ;  /* 0x0000002002023810 */ /* 0x000fe20007ffe0ff */
[----:B------:R-:W5:Y:S04]  /*0350*/  @P3 LDG.E.128 R52, desc[UR6][R20.64] ;  /* 0x0000000614343981 */ /* 0x000f68000c1e1d00 */
[----:B------:R-:W5:Y:S01]  /*0360*/  @P3 LDG.E.128 R56, desc[UR6][R22.64] ;  /* 0x0000000616383981 */ /* 0x000f62000c1e1d00 */
[C---:B0-----:R-:W-:Y:S01]  /*0370*/  @P2 IMAD.WIDE.U32 R24, R2.reuse, 0x10, R24 ;  /* 0x0000001002182825 */ /* 0x041fe200078e0018 */
[----:B------:R-:W0:Y:S08]  /*0380*/  LDC.64 R88, c[0x0][0x3d8] ;  /* 0x0000f600ff587b82 */ /* 0x000e300000000a00 */
[----:B------:R-:W3:Y:S01]  /*0390*/  LDC.64 R100, c[0x0][0x3d0] ;  /* 0x0000f400ff647b82 */ /* 0x000ee20000000a00 */
[C---:B-1----:R-:W-:Y:S01]  /*03a0*/  @P2 IMAD.WIDE.U32 R26, R2.reuse, 0x10, R26 ;  /* 0x00000010021a2825 */ /* 0x042fe200078e001a */
[----:B------:R-:W5:Y:S04]  /*03b0*/  @P2 LDG.E.128 R60, desc[UR6][R24.64] ;  /* 0x00000006183c2981 */ /* 0x000f68000c1e1d00 */
[----:B------:R-:W5:Y:S02]  /*03c0*/  @P2 LDG.E.128 R64, desc[UR6][R26.64] ;  /* 0x000000061a402981 */ /* 0x000f64000c1e1d00 */
[----:B------:R-:W1:Y:S01]  /*03d0*/  LDC.64 R104, c[0x0][0x3d8] ;  /* 0x0000f600ff687b82 */ /* 0x000e620000000a00 */
[----:B------:R-:W-:Y:S01]  /*03e0*/  ISETP.GE.U32.AND P0, PT, R9, 0xe0, PT ;  /* 0x000000e00900780c */ /* 0x000fe20003f06070 */
[----:B------:R-:W5:Y:S01]  /*03f0*/  @P6 LDG.E.128 R40, desc[UR6][R14.64] ;  /* 0x000000060e286981 */ /* 0x000f62000c1e1d00 */
[----:B------:R-:W-:-:S02]  /*0400*/  @P2 IADD3 R2, PT, PT, R2, 0x20, RZ ;  /* 0x0000002002022810 */ /* 0x000fc40007ffe0ff */
[----:B------:R-:W-:Y:S02]  /*0410*/  @P6 MOV R107, RZ ;  /* 0x000000ff006b6202 */ /* 0x000fe40000000f00 */
[----:B------:R-:W-:Y:S01]  /*0420*/  ISETP.GE.U32.AND P6, PT, R9, 0x100, PT ;  /* 0x000001000900780c */ /* 0x000fe20003fc6070 */
[----:B--2---:R-:W-:-:S04]  /*0430*/  @P1 IMAD.WIDE.U32 R92, R2, 0x10, R84 ;  /* 0x00000010025c1825 */ /* 0x004fc800078e0054 */
[C---:B0-----:R-:W-:Y:S01]  /*0440*/  @P1 IMAD.WIDE.U32 R96, R2.reuse, 0x10, R88 ;  /* 0x0000001002601825 */ /* 0x041fe200078e0058 */
[----:B------:R-:W-:-:S03]  /*0450*/  @P1 IADD3 R2, PT, PT, R2, 0x20, RZ ;  /* 0x0000002002021810 */ /* 0x000fc60007ffe0ff */
[----:B------:R-:W-:Y:S01]  /*0460*/  HFMA2 R86, -RZ, RZ, 0, 0 ;  /* 0x00000000ff567431 */ /* 0x000fe200000001ff */
[----:B------:R0:W5:Y:S01]  /*0470*/  @P1 LDG.E.128 R68, desc[UR6][R92.64] ;  /* 0x000000065c441981 */ /* 0x000162000c1e1d00 */
[----:B---3--:R-:W-:-:S04]  /*0480*/  @P0 IMAD.WIDE.U32 R100, R2, 0x10, R100 ;  /* 0x0000001002640825 */ /* 0x008fc800078e0064 */
[----:B------:R-:W-:Y:S01]  /*0490*/  HFMA2 R94, -RZ, RZ, 0, 0 ;  /* 0x00000000ff5e7431 */ /* 0x000fe200000001ff */
[----:B------:R2:W5:Y:S01]  /*04a0*/  @P1 LDG.E.128 R72, desc[UR6][R96.64] ;  /* 0x0000000660481981 */ /* 0x000562000c1e1d00 */
[----:B-1----:R-:W-:-:S04]  /*04b0*/  @P0 IMAD.WIDE.U32 R104, R2, 0x10, R104 ;  /* 0x0000001002680825 */ /* 0x002fc800078e0068 */
[----:B------:R-:W-:Y:S01]  /*04c0*/  HFMA2 R102, -RZ, RZ, 0, 0 ;  /* 0x00000000ff667431 */ /* 0x000fe200000001ff */
[----:B------:R1:W5:Y:S01]  /*04d0*/  @P0 LDG.E.128 R76, desc[UR6][R100.64] ;  /* 0x00000006644c0981 */ /* 0x000362000c1e1d00 */
[----:B------:R-:W-:Y:S01]  /*04e0*/  HFMA2 R110, -RZ, RZ, 0, 0 ;  /* 0x00000000ff6e7431 */ /* 0x000fe200000001ff */
[----:B------:R-:W-:Y:S02]  /*04f0*/  CS2R R84, SRZ ;  /* 0x0000000000547805 */ /* 0x000fe4000001ff00 */
[----:B------:R-:W-:Y:S01]  /*0500*/  MOV R90, RZ ;  /* 0x000000ff005a7202 */ /* 0x000fe20000000f00 */
[----:B------:R3:W5:Y:S01]  /*0510*/  @P0 LDG.E.128 R80, desc[UR6][R104.64] ;  /* 0x0000000668500981 */ /* 0x000762000c1e1d00 */
[----:B------:R-:W-:Y:S02]  /*0520*/  CS2R R88, SRZ ;  /* 0x0000000000587805 */ /* 0x000fe4000001ff00 */
[----:B0-----:R-:W-:Y:S02]  /*0530*/  CS2R R92, SRZ ;  /* 0x00000000005c7805 */ /* 0x001fe4000001ff00 */
[----:B------:R-:W-:-:S02]  /*0540*/  MOV R98, RZ ;  /* 0x000000ff00627202 */ /* 0x000fc40000000f00 */
[----:B--2---:R-:W-:Y:S02]  /*0550*/  CS2R R96, SRZ ;  /* 0x0000000000607805 */ /* 0x004fe4000001ff00 */
[----:B------:R-:W-:Y:S02]  /*0560*/  MOV R106, RZ ;  /* 0x000000ff006a7202 */ /* 0x000fe40000000f00 */
[----:B-1----:R-:W-:Y:S02]  /*0570*/  CS2R R100, SRZ ;  /* 0x0000000000647805 */ /* 0x002fe4000001ff00 */
[----:B------:R-:W-:Y:S02]  /*0580*/  CS2R R108, SRZ ;  /* 0x00000000006c7805 */ /* 0x000fe4000001ff00 */
[----:B------:R-:W-:Y:S02]  /*0590*/  CS2R R114, SRZ ;  /* 0x0000000000727805 */ /* 0x000fe4000001ff00 */
[----:B------:R-:W-:-:S02]  /*05a0*/  CS2R R112, SRZ ;  /* 0x0000000000707805 */ /* 0x000fc4000001ff00 */
[----:B---3--:R-:W-:Y:S02]  /*05b0*/  CS2R R104, SRZ ;  /* 0x0000000000687805 */ /* 0x008fe4000001ff00 */
        /* <DEDUP_REMOVED lines=12> */
[----:B------:R-:W-:Y:S02]  /*0680*/  @P5 MOV R111, RZ ;  /* 0x000000ff006f5202 */ /* 0x000fe40000000f00 */
[----:B------:R-:W-:Y:S02]  /*0690*/  @P4 MOV R103, RZ ;  /* 0x000000ff00674202 */ /* 0x000fe40000000f00 */
[----:B------:R-:W-:Y:S02]  /*06a0*/  @P3 MOV R99, RZ ;  /* 0x000000ff00633202 */ /* 0x000fe40000000f00 */
[----:B------:R-:W-:Y:S02]  /*06b0*/  @P2 MOV R95, RZ ;  /* 0x000000ff005f2202 */ /* 0x000fe40000000f00 */
[----:B------:R-:W-:-:S02]  /*06c0*/  @P1 MOV R91, RZ ;  /* 0x000000ff005b1202 */ /* 0x000fc40000000f00 */
[----:B------:R-:W-:Y:S02]  /*06d0*/  @P0 MOV R87, RZ ;  /* 0x000000ff00570202 */ /* 0x000fe40000000f00 */
[----:B------:R-:W-:Y:S01]  /*06e0*/  @P0 IADD3 R2, PT, PT, R2, 0x20, RZ ;  /* 0x0000002002020810 */ /* 0x000fe20007ffe0ff */
[----:B------:R-:W-:Y:S06]  /*06f0*/  @!P6 BRA `(.L_x_4343) ;  /* 0x00000018005ce947 */ /* 0x000fec0003800000 */
        /* <DEDUP_REMOVED lines=9> */
[----:B------:R-:W-:Y:S02]  /*0790*/  CS2R R84, SRZ ;  /* 0x0000000000547805 */ /* 0x000fe4000001ff00 */
[----:B------:R-:W-:Y:S02]  /*07a0*/  MOV R90, RZ ;  /* 0x000000ff005a7202 */ /* 0x000fe40000000f00 */
[----:B------:R-:W-:-:S02]  /*07b0*/  CS2R R88, SRZ ;  /* 0x0000000000587805 */ /* 0x000fc4000001ff00 */
[----:B------:R-:W-:Y:S02]  /*07c0*/  MOV R94, RZ ;  /* 0x000000ff005e7202 */ /* 0x000fe40000000f00 */
        /* <DEDUP_REMOVED lines=25> */
[----:B------:R-:W-:Y:S06]  /*0960*/  BRA `(.L_x_4343) ;  /* 0x0000001400c07947 */ /* 0x000fec0003800000 */
.L_x_4342:
        /* <DEDUP_REMOVED lines=12> */
[----:B------:R-:W0:Y:S01]  /*0a30*/  LDC.64 R20, c[0x0][0x3d0] ;  /* 0x0000f400ff147b82 */ /* 0x000e220000000a00 */
[----:B------:R4:W5:Y:S07]  /*0a40*/  @P5 LDG.E.128 R28, desc[UR6][R6.64] ;  /* 0x00000006061c5981 */ /* 0x00096e000c1e1d00 */
[----:B------:R-:W0:Y:S01]  /*0a50*/  LDC.64 R22, c[0x0][0x3d8] ;  /* 0x0000f600ff167b82 */ /* 0x000e220000000a00 */
[----:B------:R-:W-:Y:S01]  /*0a60*/  ISETP.GE.U32.AND P0, PT, R9, 0xe0, PT ;  /* 0x000000e00900780c */ /* 0x000fe20003f06070 */
[----:B-1----:R-:W-:-:S06]  /*0a70*/  @P5 IMAD.WIDE.U32 R12, R2, 0x10, R12 ;  /* 0x00000010020c5825 */ /* 0x002fcc00078e000c */
[----:B------:R-:W1:Y:S08]  /*0a80*/  @P6 LDC.64 R18, c[0x0][0x440] ;  /* 0x00011000ff126b82 */ /* 0x000e700000000a00 */
[----:B------:R-:W0:Y:S01]  /*0a90*/  @P4 LDC.64 R24, c[0x0][0x440] ;  /* 0x00011000ff184b82 */ /* 0x000e220000000a00 */
[----:B--2---:R-:W-:-:S07]  /*0aa0*/  @P5 IMAD.WIDE.U32 R4, R2, 0x10, R4 ;  /* 0x0000001002045825 */ /* 0x004fce00078e0004 */
[----:B------:R-:W2:Y:S01]  /*0ab0*/  LDC.64 R26, c[0x0][0x3d0] ;  /* 0x0000f400ff1a7b82 */ /* 0x000ea20000000a00 */
[----:B------:R-:W-:Y:S01]  /*0ac0*/  @P5 LOP3.LUT R2, R2, 0x20, RZ, 0xfc, !PT ;  /* 0x0000002002025812 */ /* 0x000fe200078efcff */
[----:B------:R1:W5:Y:S06]  /*0ad0*/  @P5 LDG.E.128 R32, desc[UR6][R12.64] ;  /* 0x000000060c205981 */ /* 0x00036c000c1e1d00 */
[----:B------:R-:W2:Y:S08]  /*0ae0*/  LDC.64 R84, c[0x0][0x3d8] ;  /* 0x0000f600ff547b82 */ /* 0x000eb00000000a00 */
[----:B------:R-:W2:Y:S01]  /*0af0*/  @P3 LDC.64 R88, c[0x0][0x440] ;  /* 0x00011000ff583b82 */ /* 0x000ea20000000a00 */
[C---:B---3--:R-:W-:Y:S01]  /*0b00*/  @P6 IMAD.WIDE.U32 R14, R2.reuse, 0x10, R14 ;  /* 0x00000010020e6825 */ /* 0x048fe200078e000e */
[----:B------:R3:W5:Y:S06]  /*0b10*/  @P5 LD.E.128 R136, desc[UR6][R4.64] ;  /* 0x0000000604885980 */ /* 0x00076c000c101d00 */
[----:B------:R-:W3:Y:S01]  /*0b20*/  LDC.64 R92, c[0x0][0x3d0] ;  /* 0x0000f400ff5c7b82 */ /* 0x000ee20000000a00 */
[C---:B----4-:R-:W-:Y:S01]  /*0b30*/  @P6 IMAD.WIDE.U32 R16, R2.reuse, 0x10, R16 ;  /* 0x0000001002106825 */ /* 0x050fe200078e0010 */
[----:B------:R-:W5:Y:S06]  /*0b40*/  @P6 LDG.E.128 R36, desc[UR6][R14.64] ;  /* 0x000000060e246981 */ /* 0x000f6c000c1e1d00 */
[----:B------:R-:W4:Y:S01]  /*0b50*/  LDC.64 R96, c[0x0][0x3d8] ;  /* 0x0000f600ff607b82 */ /* 0x000f220000000a00 */
[----:B-1----:R-:W-:-:S07]  /*0b60*/  @P6 IMAD.WIDE.U32 R18, R2, 0x10, R18 ;  /* 0x0000001002126825 */ /* 0x002fce00078e0012 */
[----:B------:R-:W1:Y:S01]  /*0b70*/  @P2 LDC.64 R6, c[0x0][0x440] ;  /* 0x00011000ff062b82 */ /* 0x000e620000000a00 */
[----:B------:R-:W-:Y:S01]  /*0b80*/  @P6 IADD3 R2, PT, PT, R2, 0x20, RZ ;  /* 0x0000002002026810 */ /* 0x000fe20007ffe0ff */
[----:B------:R-:W5:Y:S06]  /*0b90*/  @P6 LDG.E.128 R40, desc[UR6][R16.64] ;  /* 0x0000000610286981 */ /* 0x000f6c000c1e1d00 */
[----:B------:R-:W1:Y:S01]  /*0ba0*/  LDC.64 R12, c[0x0][0x3d0] ;  /* 0x0000f400ff0c7b82 */ /* 0x000e620000000a00 */
[C---:B0-----:R-:W-:Y:S01]  /*0bb0*/  @P4 IMAD.WIDE.U32 R20, R2.reuse, 0x10, R20 ;  /* 0x0000001002144825 */ /* 0x041fe200078e0014 */
[----:B------:R-:W5:Y:S06]  /*0bc0*/  @P6 LD.E.128 R132, desc[UR6][R18.64] ;  /* 0x0000000612846980 */ /* 0x000f6c000c101d00 */
[----:B------:R-:W0:Y:S01]  /*0bd0*/  LDC.64 R100, c[0x0][0x3d8] ;  /* 0x0000f600ff647b82 */ /* 0x000e220000000a00 */
[C---:B------:R-:W-:Y:S01]  /*0be0*/  @P4 IMAD.WIDE.U32 R22, R2.reuse, 0x10, R22 ;  /* 0x0000001002164825 */ /* 0x040fe200078e0016 */
[----:B------:R-:W5:Y:S06]  /*0bf0*/  @P4 LDG.E.128 R44, desc[UR6][R20.64] ;  /* 0x00000006142c4981 */ /* 0x000f6c000c1e1d00 */
[----:B------:R-:W0:Y:S01]  /*0c00*/  @P1 LDC.64 R104, c[0x0][0x440] ;  /* 0x00011000ff681b82 */ /* 0x000e220000000a00 */
[C---:B------:R-:W-:Y:S01]  /*0c10*/  @P4 IMAD.WIDE.U32 R24, R2.reuse, 0x10, R24 ;  /* 0x0000001002184825 */ /* 0x040fe200078e0018 */
[----:B------:R-:W-:Y:S01]  /*0c20*/  @P4 IADD3 R2, PT, PT, R2, 0x20, RZ ;  /* 0x0000002002024810 */ /* 0x000fe20007ffe0ff */
[----:B------:R-:W5:Y:S05]  /*0c30*/  @P4 LDG.E.128 R48, desc[UR6][R22.64] ;  /* 0x0000000616304981 */ /* 0x000f6a000c1e1d00 */
[----:B------:R-:W0:Y:S01]  /*0c40*/  LDC.64 R140, c[0x0][0x3d8] ;  /* 0x0000f600ff8c7b82 */ /* 0x000e220000000a00 */
[C---:B--2---:R-:W-:Y:S01]  /*0c50*/  @P3 IMAD.WIDE.U32 R26, R2.reuse, 0x10, R26 ;  /* 0x00000010021a3825 */ /* 0x044fe200078e001a */
[----:B------:R-:W5:Y:S06]  /*0c60*/  @P4 LD.E.128 R128, desc[UR6][R24.64] ;  /* 0x0000000618804980 */ /* 0x000f6c000c101d00 */
[----:B---3--:R-:W2:Y:S01]  /*0c70*/  @P0 LDC.64 R4, c[0x0][0x440] ;  /* 0x00011000ff040b82 */ /* 0x008ea20000000a00 */
[C---:B------:R-:W-:Y:S01]  /*0c80*/  @P3 IMAD.WIDE.U32 R84, R2.reuse, 0x10, R84 ;  /* 0x0000001002543825 */ /* 0x040fe200078e0054 */
[----:B------:R-:W5:Y:S03]  /*0c90*/  @P3 LDG.E.128 R52, desc[UR6][R26.64] ;  /* 0x000000061a343981 */ /* 0x000f66000c1e1d00 */
[C---:B------:R-:W-:Y:S01]  /*0ca0*/  @P3 IMAD.WIDE.U32 R88, R2.reuse, 0x10, R88 ;  /* 0x0000001002583825 */ /* 0x040fe200078e0058 */
[----:B------:R-:W-:-:S02]  /*0cb0*/  @P3 IADD3 R2, PT, PT, R2, 0x20, RZ ;  /* 0x0000002002023810 */ /* 0x000fc40007ffe0ff */
[----:B------:R-:W3:Y:S01]  /*0cc0*/  LDC.64 R108, c[0x0][0x3d0] ;  /* 0x0000f400ff6c7b82 */ /* 0x000ee20000000a00 */
[----:B------:R-:W-:Y:S01]  /*0cd0*/  @P6 MOV R107, RZ ;  /* 0x000000ff006b6202 */ /* 0x000fe20000000f00 */
[----:B------:R-:W-:Y:S02]  /*0ce0*/  HFMA2 R86, -RZ, RZ, 0, 0 ;  /* 0x00000000ff567431 */ /* 0x000fe400000001ff */
[----:B------:R-:W-:-:S04]  /*0cf0*/  @P2 IMAD.WIDE.U32 R92, R2, 0x10, R92 ;  /* 0x00000010025c2825 */ /* 0x000fc800078e005c */
[----:B------:R-:W-:Y:S01]  /*0d00*/  HFMA2 R94, -RZ, RZ, 0, 0 ;  /* 0x00000000ff5e7431 */ /* 0x000fe200000001ff */
[----:B------:R3:W5:Y:S01]  /*0d10*/  @P3 LDG.E.128 R56, desc[UR6][R84.64] ;  /* 0x0000000654383981 */ /* 0x000762000c1e1d00 */
[----:B----4-:R-:W-:-:S04]  /*0d20*/  @P2 IMAD.WIDE.U32 R96, R2, 0x10, R96 ;  /* 0x0000001002602825 */ /* 0x010fc800078e0060 */
[----:B------:R-:W-:Y:S01]  /*0d30*/  HFMA2 R102, -RZ, RZ, 0, 0 ;  /* 0x00000000ff667431 */ /* 0x000fe200000001ff */
[----:B------:R4:W5:Y:S01]  /*0d40*/  @P3 LD.E.128 R124, desc[UR6][R88.64] ;  /* 0x00000006587c3980 */ /* 0x000962000c101d00 */
[C---:B-1----:R-:W-:Y:S01]  /*0d50*/  @P2 IMAD.WIDE.U32 R6, R2.reuse, 0x10, R6 ;  /* 0x0000001002062825 */ /* 0x042fe200078e0006 */
[----:B------:R-:W-:-:S03]  /*0d60*/  @P2 IADD3 R2, PT, PT, R2, 0x20, RZ ;  /* 0x0000002002022810 */ /* 0x000fc60007ffe0ff */
[----:B------:R-:W-:Y:S01]  /*0d70*/  HFMA2 R110, -RZ, RZ, 0, 0 ;  /* 0x00000000ff6e7431 */ /* 0x000fe200000001ff */
[----:B------:R-:W-:Y:S01]  /*0d80*/  ISETP.GE.U32.AND P6, PT, R9, 0x100, PT ;  /* 0x000001000900780c */ /* 0x000fe20003fc6070 */
[----:B------:R1:W5:Y:S01]  /*0d90*/  @P2 LDG.E.128 R60, desc[UR6][R92.64] ;  /* 0x000000065c3c2981 */ /* 0x000362000c1e1d00 */
[----:B------:R-:W-:-:S03]  /*0da0*/  @P1 IMAD.WIDE.U32 R12, R2, 0x10, R12 ;  /* 0x00000010020c1825 */ /* 0x000fc600078e000c */
[----:B------:R-:W5:Y:S01]  /*0db0*/  @P2 LD.E.128 R120, desc[UR6][R6.64] ;  /* 0x0000000606782980 */ /* 0x000f62000c101d00 */
[----:B0-----:R-:W-:-:S03]  /*0dc0*/  @P1 IMAD.WIDE.U32 R100, R2, 0x10, R100 ;  /* 0x0000001002641825 */ /* 0x001fc600078e0064 */
[----:B------:R-:W5:Y:S01]  /*0dd0*/  @P1 LDG.E.128 R68, desc[UR6][R12.64] ;  /* 0x000000060c441981 */ /* 0x000f62000c1e1d00 */
[C---:B------:R-:W-:Y:S01]  /*0de0*/  @P1 IMAD.WIDE.U32 R104, R2.reuse, 0x10, R104 ;  /* 0x0000001002681825 */ /* 0x040fe200078e0068 */
[----:B------:R-:W-:Y:S02]  /*0df0*/  @P1 IADD3 R2, PT, PT, R2, 0x20, RZ ;  /* 0x0000002002021810 */ /* 0x000fe40007ffe0ff */
[----:B------:R0:W5:Y:S03]  /*0e00*/  @P2 LDG.E.128 R64, desc[UR6][R96.64] ;  /* 0x0000000660402981 */ /* 0x000166000c1e1d00 */
[C---:B------:R-:W-:Y:S01]  /*0e10*/  @P0 IMAD.WIDE.U32 R140, R2.reuse, 0x10, R140 ;  /* 0x00000010028c0825 */ /* 0x040fe200078e008c */
[----:B------:R0:W5:Y:S03]  /*0e20*/  @P1 LDG.E.128 R72, desc[UR6][R100.64] ;  /* 0x0000000664481981 */ /* 0x000166000c1e1d00 */
[C---:B--2---:R-:W-:Y:S01]  /*0e30*/  @P0 IMAD.WIDE.U32 R4, R2.reuse, 0x10, R4 ;  /* 0x0000001002040825 */ /* 0x044fe200078e0004 */
[----:B------:R-:W5:Y:S04]  /*0e40*/  @P0 LDG.E.128 R80, desc[UR6][R140.64] ;  /* 0x000000068c500981 */ /* 0x000f68000c1e1d00 */
[----:B------:R-:W5:Y:S01]  /*0e50*/  @P0 LD.E.128 R112, desc[UR6][R4.64] ;  /* 0x0000000604700980 */ /* 0x000f62000c101d00 */
[----:B---3--:R-:W-:Y:S01]  /*0e60*/  @P0 IMAD.WIDE.U32 R108, R2, 0x10, R108 ;  /* 0x00000010026c0825 */ /* 0x008fe200078e006c */
[----:B------:R-:W-:-:S02]  /*0e70*/  CS2R R84, SRZ ;  /* 0x0000000000547805 */ /* 0x000fc4000001ff00 */
[----:B------:R-:W-:Y:S01]  /*0e80*/  MOV R90, RZ ;  /* 0x000000ff005a7202 */ /* 0x000fe20000000f00 */
[----:B------:R2:W5:Y:S01]  /*0e90*/  @P1 LD.E.128 R116, desc[UR6][R104.64] ;  /* 0x0000000668741980 */ /* 0x000562000c101d00 */
[----:B----4-:R-:W-:Y:S02]  /*0ea0*/  CS2R R88, SRZ ;  /* 0x0000000000587805 */ /* 0x010fe4000001ff00 */
[----:B-1----:R-:W-:Y:S02]  /*0eb0*/  CS2R R92, SRZ ;  /* 0x00000000005c7805 */ /* 0x002fe4000001ff00 */
[----:B------:R-:W-:Y:S01]  /*0ec0*/  MOV R98, RZ ;  /* 0x000000ff00627202 */ /* 0x000fe20000000f00 */
[----:B------:R1:W5:Y:S01]  /*0ed0*/  @P0 LDG.E.128 R76, desc[UR6][R108.64] ;  /* 0x000000066c4c0981 */ /* 0x000362000c1e1d00 */
[----:B0-----:R-:W-:Y:S02]  /*0ee0*/  CS2R R96, SRZ ;  /* 0x0000000000607805 */ /* 0x001fe4000001ff00 */
[----:B------:R-:W-:-:S02]  /*0ef0*/  CS2R R100, SRZ ;  /* 0x0000000000647805 */ /* 0x000fc4000001ff00 */
[----:B------:R-:W-:Y:S02]  /*0f00*/  MOV R106, RZ ;  /* 0x000000ff006a7202 */ /* 0x000fe40000000f00 */
[----:B------:R-:W-:Y:S02]  /*0f10*/  @P5 MOV R111, RZ ;  /* 0x000000ff006f5202 */ /* 0x000fe40000000f00 */
[----:B--2---:R-:W-:Y:S02]  /*0f20*/  CS2R R104, SRZ ;  /* 0x0000000000687805 */ /* 0x004fe4000001ff00 */
[----:B------:R-:W-:Y:S02]  /*0f30*/  @P4 MOV R103, RZ ;  /* 0x000000ff00674202 */ /* 0x000fe40000000f00 */
[----:B------:R-:W-:Y:S02]  /*0f40*/  @P3 MOV R99, RZ ;  /* 0x000000ff00633202 */ /* 0x000fe40000000f00 */
[----:B-1----:R-:W-:-:S02]  /*0f50*/  CS2R R108, SRZ ;  /* 0x00000000006c7805 */ /* 0x002fc4000001ff00 */
[----:B------:R-:W-:Y:S02]  /*0f60*/  @P2 MOV R95, RZ ;  /* 0x000000ff005f2202 */ /* 0x000fe40000000f00 */
[----:B------:R-:W-:Y:S02]  /*0f70*/  @P1 MOV R91, RZ ;  /* 0x000000ff005b1202 */ /* 0x000fe40000000f00 */
[----:B------:R-:W-:Y:S02]  /*0f80*/  @P0 MOV R87, RZ ;  /* 0x000000ff00570202 */ /* 0x000fe40000000f00 */
[----:B------:R-:W-:Y:S01]  /*0f90*/  @P0 IADD3 R2, PT, PT, R2, 0x20, RZ ;  /* 0x0000002002020810 */ /* 0x000fe20007ffe0ff */
[----:B------:R-:W-:Y:S06]  /*0fa0*/  @!P6 BRA `(.L_x_4343) ;  /* 0x000000100030e947 */ /* 0x000fec0003800000 */
        /* <DEDUP_REMOVED lines=24> */
[----:B------:R-:W-:Y:S01]  /*1130*/  CS2R R108, SRZ ;  /* 0x00000000006c7805 */ /* 0x000fe2000001ff00 */
[----:B------:R-:W-:Y:S06]  /*1140*/  BRA `(.L_x_4343) ;  /* 0x0000000c00c87947 */ /* 0x000fec0003800000 */
.L_x_4341:
        /* <DEDUP_REMOVED lines=16> */
[C---:B--2---:R-:W-:Y:S01]  /*1250*/  @P5 IMAD.WIDE.U32 R4, R2.reuse, 0x10, R4 ;  /* 0x0000001002045825 */ /* 0x044fe200078e0004 */
[----:B------:R-:W5:Y:S03]  /*1260*/  @P5 LDG.E.128 R28, desc[UR6][R6.64] ;  /* 0x00000006061c5981 */ /* 0x000f66000c1e1d00 */
[C---:B-1----:R-:W-:Y:S01]  /*1270*/  @P5 IMAD.WIDE.U32 R12, R2.reuse, 0x10, R12 ;  /* 0x00000010020c5825 */ /* 0x042fe200078e000c */
[----:B------:R1:W5:Y:S01]  /*1280*/  @P5 LD.E.128 R108, desc[UR6][R4.64] ;  /* 0x00000006046c5980 */ /* 0x000362000c101d00 */
[----:B------:R-:W2:Y:S02]  /*1290*/  @P1 LDC.64 R18, c[0x0][0x438] ;  /* 0x00010e00ff121b82 */ /* 0x000ea40000000a00 */
[----:B---3--:R-:W-:-:S06]  /*12a0*/  @P5 IMAD.WIDE.U32 R14, R2, 0x10, R14 ;  /* 0x00000010020e5825 */ /* 0x008fcc00078e000e */
[----:B------:R-:W3:Y:S01]  /*12b0*/  @P1 LDC.64 R22, c[0x0][0x440] ;  /* 0x00011000ff161b82 */ /* 0x000ee20000000a00 */
[----:B------:R-:W-:Y:S01]  /*12c0*/  @P5 LOP3.LUT R2, R2, 0x20, RZ, 0xfc, !PT ;  /* 0x0000002002025812 */ /* 0x000fe200078efcff */
[----:B------:R3:W5:Y:S06]  /*12d0*/  @P5 LDG.E.128 R32, desc[UR6][R12.64] ;  /* 0x000000060c205981 */ /* 0x00076c000c1e1d00 */
[----:B------:R-:W3:Y:S01]  /*12e0*/  LDC.64 R24, c[0x0][0x3d0] ;  /* 0x0000f400ff187b82 */ /* 0x000ee20000000a00 */
[----:B------:R3:W5:Y:S07]  /*12f0*/  @P5 LD.E.128 R136, desc[UR6][R14.64] ;  /* 0x000000060e885980 */ /* 0x00076e000c101d00 */
[----:B------:R-:W3:Y:S08]  /*1300*/  @P2 LDC.64 R26, c[0x0][0x438] ;  /* 0x00010e00ff1a2b82 */ /* 0x000ef00000000a00 */
[----:B------:R-:W3:Y:S01]  /*1310*/  LDC.64 R140, c[0x0][0x3d8] ;  /* 0x0000f600ff8c7b82 */ /* 0x000ee20000000a00 */
[----:B------:R-:W-:Y:S01]  /*1320*/  ISETP.GE.U32.AND P6, PT, R9, 0xc0, PT ;  /* 0x000000c00900780c */ /* 0x000fe20003fc6070 */
[----:B----4-:R-:W-:-:S06]  /*1330*/  @P1 IMAD.WIDE.U32 R16, R2, 0x10, R16 ;  /* 0x0000001002101825 */ /* 0x010fcc00078e0010 */
[----:B------:R-:W4:Y:S01]  /*1340*/  @P2 LDC.64 R142, c[0x0][0x440] ;  /* 0x00011000ff8e2b82 */ /* 0x000f220000000a00 */
[----:B--2---:R-:W-:Y:S01]  /*1350*/  @P1 IMAD.WIDE.U32 R18, R2, 0x10, R18 ;  /* 0x0000001002121825 */ /* 0x004fe200078e0012 */
[----:B------:R2:W5:Y:S01]  /*1360*/  @P1 LDG.E.128 R36, desc[UR6][R16.64] ;  /* 0x0000000610241981 */ /* 0x000562000c1e1d00 */
[----:B------:R-:W-:-:S05]  /*1370*/  ISETP.GE.U32.AND P0, PT, R9, 0xe0, PT ;  /* 0x000000e00900780c */ /* 0x000fca0003f06070 */
[----:B-1----:R-:W1:Y:S01]  /*1380*/  LDC.64 R4, c[0x0][0x3d0] ;  /* 0x0000f400ff047b82 */ /* 0x002e620000000a00 */
[----:B------:R2:W5:Y:S01]  /*1390*/  @P1 LD.E.128 R104, desc[UR6][R18.64] ;  /* 0x0000000612681980 */ /* 0x000562000c101d00 */
[----:B0-----:R-:W-:-:S06]  /*13a0*/  @P1 IMAD.WIDE.U32 R20, R2, 0x10, R20 ;  /* 0x0000001002141825 */ /* 0x001fcc00078e0014 */
[----:B------:R-:W0:Y:S01]  /*13b0*/  @P3 LDC.64 R6, c[0x0][0x438] ;  /* 0x00010e00ff063b82 */ /* 0x000e220000000a00 */
[----:B---3--:R-:W-:-:S07]  /*13c0*/  @P1 IMAD.WIDE.U32 R22, R2, 0x10, R22 ;  /* 0x0000001002161825 */ /* 0x008fce00078e0016 */
[----:B------:R-:W3:Y:S01]  /*13d0*/  LDC.64 R12, c[0x0][0x3d8] ;  /* 0x0000f600ff0c7b82 */ /* 0x000ee20000000a00 */
[----:B------:R-:W-:Y:S01]  /*13e0*/  @P1 IADD3 R2, PT, PT, R2, 0x20, RZ ;  /* 0x0000002002021810 */ /* 0x000fe20007ffe0ff */
[----:B------:R4:W5:Y:S04]  /*13f0*/  @P1 LDG.E.128 R40, desc[UR6][R20.64] ;  /* 0x0000000614281981 */ /* 0x000968000c1e1d00 */
[----:B------:R4:W5:Y:S02]  /*1400*/  @P1 LD.E.128 R132, desc[UR6][R22.64] ;  /* 0x0000000616841980 */ /* 0x000964000c101d00 */
[----:B------:R-:W3:Y:S01]  /*1410*/  @P3 LDC.64 R14, c[0x0][0x440] ;  /* 0x00011000ff0e3b82 */ /* 0x000ee20000000a00 */
[----:B------:R-:W-:-:S07]  /*1420*/  @P2 IMAD.WIDE.U32 R24, R2, 0x10, R24 ;  /* 0x0000001002182825 */ /* 0x000fce00078e0018 */
[----:B------:R-:W3:Y:S01]  /*1430*/  LDC.64 R144, c[0x0][0x3d0] ;  /* 0x0000f400ff907b82 */ /* 0x000ee20000000a00 */
[C---:B------:R-:W-:Y:S01]  /*1440*/  @P2 IMAD.WIDE.U32 R26, R2.reuse, 0x10, R26 ;  /* 0x00000010021a2825 */ /* 0x040fe200078e001a */
[----:B------:R0:W5:Y:S06]  /*1450*/  @P2 LDG.E.128 R44, desc[UR6][R24.64] ;  /* 0x00000006182c2981 */ /* 0x00016c000c1e1d00 */
[----:B------:R-:W3:Y:S01]  /*1460*/  LDC.64 R146, c[0x0][0x3d8] ;  /* 0x0000f600ff927b82 */ /* 0x000ee20000000a00 */
[C---:B------:R-:W-:Y:S01]  /*1470*/  @P2 IMAD.WIDE.U32 R140, R2.reuse, 0x10, R140 ;  /* 0x00000010028c2825 */ /* 0x040fe200078e008c */
[----:B------:R3:W5:Y:S06]  /*1480*/  @P2 LD.E.128 R100, desc[UR6][R26.64] ;  /* 0x000000061a642980 */ /* 0x00076c000c101d00 */
[----:B--2---:R-:W2:Y:S01]  /*1490*/  @P4 LDC.64 R16, c[0x0][0x438] ;  /* 0x00010e00ff104b82 */ /* 0x004ea20000000a00 */
[----:B------:R3:W5:Y:S07]  /*14a0*/  @P2 LDG.E.128 R48, desc[UR6][R140.64] ;  /* 0x000000068c302981 */ /* 0x00076e000c1e1d00 */
[----:B------:R-:W2:Y:S01]  /*14b0*/  @P4 LDC.64 R18, c[0x0][0x440] ;  /* 0x00011000ff124b82 */ /* 0x000ea20000000a00 */
[----:B----4-:R-:W-:-:S07]  /*14c0*/  @P2 IMAD.WIDE.U32 R142, R2, 0x10, R142 ;  /* 0x00000010028e2825 */ /* 0x010fce00078e008e */
[----:B------:R-:W4:Y:S01]  /*14d0*/  LDC.64 R20, c[0x0][0x3d0] ;  /* 0x0000f400ff147b82 */ /* 0x000f220000000a00 */
[----:B------:R-:W-:Y:S01]  /*14e0*/  @P2 IADD3 R2, PT, PT, R2, 0x20, RZ ;  /* 0x0000002002022810 */ /* 0x000fe20007ffe0ff */
[----:B------:R0:W5:Y:S06]  /*14f0*/  @P2 LD.E.128 R128, desc[UR6][R142.64] ;  /* 0x000000068e802980 */ /* 0x00016c000c101d00 */
[----:B------:R-:W4:Y:S08]  /*1500*/  @P6 LDC.64 R22, c[0x0][0x438] ;  /* 0x00010e00ff166b82 */ /* 0x000f300000000a00 */
[----:B------:R-:W4:Y:S08]  /*1510*/  LDC.64 R148, c[0x0][0x3d8] ;  /* 0x0000f600ff947b82 */ /* 0x000f300000000a00 */
[----:B------:R-:W4:Y:S01]  /*1520*/  @P6 LDC.64 R150, c[0x0][0x440] ;  /* 0x00011000ff966b82 */ /* 0x000f220000000a00 */
[----:B-1----:R-:W-:-:S07]  /*1530*/  @P3 IMAD.WIDE.U32 R4, R2, 0x10, R4 ;  /* 0x0000001002043825 */ /* 0x002fce00078e0004 */
[----:B------:R-:W1:Y:S01]  /*1540*/  LDC.64 R152, c[0x0][0x3d0] ;  /* 0x0000f400ff987b82 */ /* 0x000e620000000a00 */
[C---:B0-----:R-:W-:Y:S01]  /*1550*/  @P3 IMAD.WIDE.U32 R6, R2.reuse, 0x10, R6 ;  /* 0x0000001002063825 */ /* 0x041fe200078e0006 */
[----:B------:R0:W5:Y:S06]  /*1560*/  @P3 LDG.E.128 R52, desc[UR6][R4.64] ;  /* 0x0000000604343981 */ /* 0x00016c000c1e1d00 */
[----:B------:R-:W0:Y:S01]  /*1570*/  @P0 LDC.64 R24, c[0x0][0x438] ;  /* 0x00010e00ff180b82 */ /* 0x000e220000000a00 */
[C---:B---3--:R-:W-:Y:S01]  /*1580*/  @P3 IMAD.WIDE.U32 R12, R2.reuse, 0x10, R12 ;  /* 0x00000010020c3825 */ /* 0x048fe200078e000c */
[----:B------:R3:W5:Y:S06]  /*1590*/  @P3 LD.E.128 R96, desc[UR6][R6.64] ;  /* 0x0000000606603980 */ /* 0x00076c000c101d00 */
[----:B------:R-:W3:Y:S01]  /*15a0*/  LDC.64 R26, c[0x0][0x3d8] ;  /* 0x0000f600ff1a7b82 */ /* 0x000ee20000000a00 */
[----:B------:R-:W-:-:S07]  /*15b0*/  @P3 IMAD.WIDE.U32 R14, R2, 0x10, R14 ;  /* 0x00000010020e3825 */ /* 0x000fce00078e000e */
[----:B------:R-:W3:Y:S01]  /*15c0*/  @P0 LDC.64 R140, c[0x0][0x440] ;  /* 0x00011000ff8c0b82 */ /* 0x000ee20000000a00 */
[----:B------:R-:W-:Y:S01]  /*15d0*/  @P3 IADD3 R2, PT, PT, R2, 0x20, RZ ;  /* 0x0000002002023810 */ /* 0x000fe20007ffe0ff */
[----:B------:R0:W5:Y:S04]  /*15e0*/  @P3 LDG.E.128 R56, desc[UR6][R12.64] ;  /* 0x000000060c383981 */ /* 0x000168000c1e1d00 */
[C---:B------:R-:W-:Y:S01]  /*15f0*/  @P4 IMAD.WIDE.U32 R144, R2.reuse, 0x10, R144 ;  /* 0x0000001002904825 */ /* 0x040fe200078e0090 */
[----:B------:R0:W5:Y:S03]  /*1600*/  @P3 LD.E.128 R124, desc[UR6][R14.64] ;  /* 0x000000060e7c3980 */ /* 0x000166000c101d00 */
[C---:B--2---:R-:W-:Y:S01]  /*1610*/  @P4 IMAD.WIDE.U32 R16, R2.reuse, 0x10, R16 ;  /* 0x0000001002104825 */ /* 0x044fe200078e0010 */
[----:B------:R2:W5:Y:S03]  /*1620*/  @P4 LDG.E.128 R60, desc[UR6][R144.64] ;  /* 0x00000006903c4981 */ /* 0x000566000c1e1d00 */
[C---:B------:R-:W-:Y:S01]  /*1630*/  @P4 IMAD.WIDE.U32 R146, R2.reuse, 0x10, R146 ;  /* 0x0000001002924825 */ /* 0x040fe200078e0092 */
[----:B------:R2:W5:Y:S03]  /*1640*/  @P4 LD.E.128 R92, desc[UR6][R16.64] ;  /* 0x00000006105c4980 */ /* 0x000566000c101d00 */
[C---:B------:R-:W-:Y:S01]  /*1650*/  @P4 IMAD.WIDE.U32 R18, R2.reuse, 0x10, R18 ;  /* 0x0000001002124825 */ /* 0x040fe200078e0012 */
[----:B------:R-:W-:Y:S01]  /*1660*/  @P4 IADD3 R2, PT, PT, R2, 0x20, RZ ;  /* 0x0000002002024810 */ /* 0x000fe20007ffe0ff */
[----:B------:R2:W5:Y:S04]  /*1670*/  @P4 LDG.E.128 R64, desc[UR6][R146.64] ;  /* 0x0000000692404981 */ /* 0x000568000c1e1d00 */
[C---:B----4-:R-:W-:Y:S01]  /*1680*/  @P6 IMAD.WIDE.U32 R20, R2.reuse, 0x10, R20 ;  /* 0x0000001002146825 */ /* 0x050fe200078e0014 */
[----:B------:R2:W5:Y:S03]  /*1690*/  @P4 LD.E.128 R120, desc[UR6][R18.64] ;  /* 0x0000000612784980 */ /* 0x000566000c101d00 */
[C---:B------:R-:W-:Y:S01]  /*16a0*/  @P6 IMAD.WIDE.U32 R22, R2.reuse, 0x10, R22 ;  /* 0x0000001002166825 */ /* 0x040fe200078e0016 */
[----:B------:R2:W5:Y:S03]  /*16b0*/  @P6 LDG.E.128 R68, desc[UR6][R20.64] ;  /* 0x0000000614446981 */ /* 0x000566000c1e1d00 */
[C---:B------:R-:W-:Y:S01]  /*16c0*/  @P6 IMAD.WIDE.U32 R148, R2.reuse, 0x10, R148 ;  /* 0x0000001002946825 */ /* 0x040fe200078e0094 */
[----:B------:R2:W5:Y:S03]  /*16d0*/  @P6 LD.E.128 R88, desc[UR6][R22.64] ;  /* 0x0000000616586980 */ /* 0x000566000c101d00 */
[C---:B------:R-:W-:Y:S01]  /*16e0*/  @P6 IMAD.WIDE.U32 R150, R2.reuse, 0x10, R150 ;  /* 0x0000001002966825 */ /* 0x040fe200078e0096 */
[----:B------:R-:W-:Y:S01]  /*16f0*/  @P6 IADD3 R2, PT, PT, R2, 0x20, RZ ;  /* 0x0000002002026810 */ /* 0x000fe20007ffe0ff */
[----:B------:R2:W5:Y:S04]  /*1700*/  @P6 LDG.E.128 R72, desc[UR6][R148.64] ;  /* 0x0000000694486981 */ /* 0x000568000c1e1d00 */
[C---:B-1----:R-:W-:Y:S01]  /*1710*/  @P0 IMAD.WIDE.U32 R152, R2.reuse, 0x10, R152 ;  /* 0x0000001002980825 */ /* 0x042fe200078e0098 */
[----:B------:R2:W5:Y:S03]  /*1720*/  @P6 LD.E.128 R116, desc[UR6][R150.64] ;  /* 0x0000000696746980 */ /* 0x000566000c101d00 */
[C---:B0-----:R-:W-:Y:S01]  /*1730*/  @P0 IMAD.WIDE.U32 R24, R2.reuse, 0x10, R24 ;  /* 0x0000001002180825 */ /* 0x041fe200078e0018 */
[----:B------:R2:W5:Y:S03]  /*1740*/  @P0 LDG.E.128 R76, desc[UR6][R152.64] ;  /* 0x00000006984c0981 */ /* 0x000566000c1e1d00 */
[C---:B---3--:R-:W-:Y:S01]  /*1750*/  @P0 IMAD.WIDE.U32 R26, R2.reuse, 0x10, R26 ;  /* 0x00000010021a0825 */ /* 0x048fe200078e001a */
[----:B------:R2:W5:Y:S03]  /*1760*/  @P0 LD.E.128 R84, desc[UR6][R24.64] ;  /* 0x0000000618540980 */ /* 0x000566000c101d00 */
[----:B------:R-:W-:Y:S01]  /*1770*/  @P0 IMAD.WIDE.U32 R140, R2, 0x10, R140 ;  /* 0x00000010028c0825 */ /* 0x000fe200078e008c */
        /* <DEDUP_REMOVED lines=18> */
.L_x_4344:
        /* <DEDUP_REMOVED lines=12> */
[----:B------:R-:W0:Y:S01]  /*1960*/  @P6 LDC.64 R16, c[0x0][0x438] ;  /* 0x00010e00ff106b82 */ /* 0x000e220000000a00 */
[----:B------:R4:W5:Y:S07]  /*1970*/  @P5 LDG.E.128 R28, desc[UR6][R4.64] ;  /* 0x00000006041c5981 */ /* 0x00096e000c1e1d00 */
[----:B------:R-:W4:Y:S08]  /*1980*/  LDC.64 R20, c[0x0][0x3d0] ;  /* 0x0000f400ff147b82 */ /* 0x000f300000000a00 */
[----:B------:R-:W4:Y:S01]  /*1990*/  LDC.64 R24, c[0x0][0x3d8] ;  /* 0x0000f600ff187b82 */ /* 0x000f220000000a00 */
[----:B------:R-:W-:Y:S01]  /*19a0*/  ISETP.GE.U32.AND P0, PT, R9, 0xe0, PT ;  /* 0x000000e00900780c */ /* 0x000fe20003f06070 */
[----:B--2---:R-:W-:-:S06]  /*19b0*/  @P5 IMAD.WIDE.U32 R6, R2, 0x10, R6 ;  /* 0x0000001002065825 */ /* 0x004fcc00078e0006 */
[----:B------:R-:W2:Y:S01]  /*19c0*/  @P4 LDC.64 R22, c[0x0][0x438] ;  /* 0x00010e00ff164b82 */ /* 0x000ea20000000a00 */
[----:B-1----:R-:W-:-:S07]  /*19d0*/  @P5 IMAD.WIDE.U32 R12, R2, 0x10, R12 ;  /* 0x00000010020c5825 */ /* 0x002fce00078e000c */
[----:B------:R-:W1:Y:S01]  /*19e0*/  LDC.64 R26, c[0x0][0x3d0] ;  /* 0x0000f400ff1a7b82 */ /* 0x000e620000000a00 */
[----:B------:R-:W-:Y:S01]  /*19f0*/  @P5 LOP3.LUT R2, R2, 0x20, RZ, 0xfc, !PT ;  /* 0x0000002002025812 */ /* 0x000fe200078efcff */
[----:B------:R4:W5:Y:S06]  /*1a00*/  @P5 LD.E.128 R108, desc[UR6][R6.64] ;  /* 0x00000006066c5980 */ /* 0x00096c000c101d00 */
[----:B------:R-:W1:Y:S08]  /*1a10*/  LDC.64 R116, c[0x0][0x3d8] ;  /* 0x0000f600ff747b82 */ /* 0x000e700000000a00 */
[----:B------:R-:W1:Y:S01]  /*1a20*/  @P3 LDC.64 R112, c[0x0][0x438] ;  /* 0x00010e00ff703b82 */ /* 0x000e620000000a00 */
[C---:B---3--:R-:W-:Y:S01]  /*1a30*/  @P6 IMAD.WIDE.U32 R14, R2.reuse, 0x10, R14 ;  /* 0x00000010020e6825 */ /* 0x048fe200078e000e */
[----:B------:R3:W5:Y:S06]  /*1a40*/  @P5 LDG.E.128 R32, desc[UR6][R12.64] ;  /* 0x000000060c205981 */ /* 0x00076c000c1e1d00 */
[----:B------:R-:W3:Y:S01]  /*1a50*/  LDC.64 R120, c[0x0][0x3d0] ;  /* 0x0000f400ff787b82 */ /* 0x000ee20000000a00 */
[C---:B0-----:R-:W-:Y:S01]  /*1a60*/  @P6 IMAD.WIDE.U32 R16, R2.reuse, 0x10, R16 ;  /* 0x0000001002106825 */ /* 0x041fe200078e0010 */
[----:B------:R-:W5:Y:S06]  /*1a70*/  @P6 LDG.E.128 R36, desc[UR6][R14.64] ;  /* 0x000000060e246981 */ /* 0x000f6c000c1e1d00 */
[----:B------:R-:W0:Y:S01]  /*1a80*/  LDC.64 R124, c[0x0][0x3d8] ;  /* 0x0000f600ff7c7b82 */ /* 0x000e220000000a00 */
[----:B----4-:R-:W-:-:S07]  /*1a90*/  @P6 IMAD.WIDE.U32 R18, R2, 0x10, R18 ;  /* 0x0000001002126825 */ /* 0x010fce00078e0012 */
[----:B------:R-:W4:Y:S01]  /*1aa0*/  @P2 LDC.64 R4, c[0x0][0x438] ;  /* 0x00010e00ff042b82 */ /* 0x000f220000000a00 */
[----:B------:R-:W-:Y:S01]  /*1ab0*/  @P6 IADD3 R2, PT, PT, R2, 0x20, RZ ;  /* 0x0000002002026810 */ /* 0x000fe20007ffe0ff */
[----:B------:R-:W5:Y:S06]  /*1ac0*/  @P6 LD.E.128 R104, desc[UR6][R16.64] ;  /* 0x0000000610686980 */ /* 0x000f6c000c101d00 */
[----:B------:R-:W0:Y:S01]  /*1ad0*/  LDC.64 R6, c[0x0][0x3d0] ;  /* 0x0000f400ff067b82 */ /* 0x000e220000000a00 */
[C---:B------:R-:W-:Y:S01]  /*1ae0*/  @P4 IMAD.WIDE.U32 R20, R2.reuse, 0x10, R20 ;  /* 0x0000001002144825 */ /* 0x040fe200078e0014 */
[----:B------:R-:W5:Y:S06]  /*1af0*/  @P6 LDG.E.128 R40, desc[UR6][R18.64] ;  /* 0x0000000612286981 */ /* 0x000f6c000c1e1d00 */
[----:B------:R-:W0:Y:S01]  /*1b00*/  LDC.64 R132, c[0x0][0x3d8] ;  /* 0x0000f600ff847b82 */ /* 0x000e220000000a00 */
[C---:B--2---:R-:W-:Y:S01]  /*1b10*/  @P4 IMAD.WIDE.U32 R22, R2.reuse, 0x10, R22 ;  /* 0x0000001002164825 */ /* 0x044fe200078e0016 */
[----:B------:R-:W5:Y:S06]  /*1b20*/  @P4 LDG.E.128 R44, desc[UR6][R20.64] ;  /* 0x00000006142c4981 */ /* 0x000f6c000c1e1d00 */
[----:B------:R-:W2:Y:S01]  /*1b30*/  @P1 LDC.64 R128, c[0x0][0x438] ;  /* 0x00010e00ff801b82 */ /* 0x000ea20000000a00 */
[C---:B------:R-:W-:Y:S01]  /*1b40*/  @P4 IMAD.WIDE.U32 R24, R2.reuse, 0x10, R24 ;  /* 0x0000001002184825 */ /* 0x040fe200078e0018 */
[----:B------:R-:W-:Y:S01]  /*1b50*/  @P4 IADD3 R2, PT, PT, R2, 0x20, RZ ;  /* 0x0000002002024810 */ /* 0x000fe20007ffe0ff */
[----:B------:R-:W5:Y:S05]  /*1b60*/  @P4 LD.E.128 R100, desc[UR6][R22.64] ;  /* 0x0000000616644980 */ /* 0x000f6a000c101d00 */
[----:B------:R-:W2:Y:S01]  /*1b70*/  LDC.64 R140, c[0x0][0x3d8] ;  /* 0x0000f600ff8c7b82 */ /* 0x000ea20000000a00 */
[C---:B-1----:R-:W-:Y:S01]  /*1b80*/  @P3 IMAD.WIDE.U32 R26, R2.reuse, 0x10, R26 ;  /* 0x00000010021a3825 */ /* 0x042fe200078e001a */
[----:B------:R-:W5:Y:S06]  /*1b90*/  @P4 LDG.E.128 R48, desc[UR6][R24.64] ;  /* 0x0000000618304981 */ /* 0x000f6c000c1e1d00 */
[----:B---3--:R-:W1:Y:S01]  /*1ba0*/  @P0 LDC.64 R12, c[0x0][0x438] ;  /* 0x00010e00ff0c0b82 */ /* 0x008e620000000a00 */
        /* <DEDUP_REMOVED lines=9> */
[----:B------:R2:W5:Y:S01]  /*1c40*/  @P3 LD.E.128 R96, desc[UR6][R112.64] ;  /* 0x0000000670603980 */ /* 0x000562000c101d00 */
[----:B----4-:R-:W-:-:S04]  /*1c50*/  @P2 IMAD.WIDE.U32 R4, R2, 0x10, R4 ;  /* 0x0000001002042825 */ /* 0x010fc800078e0004 */
[----:B------:R-:W-:Y:S01]  /*1c60*/  HFMA2 R130, -RZ, RZ, 0, 0 ;  /* 0x00000000ff827431 */ /* 0x000fe200000001ff */
[----:B------:R4:W5:Y:S01]  /*1c70*/  @P3 LDG.E.128 R56, desc[UR6][R116.64] ;  /* 0x0000000674383981 */ /* 0x000962000c1e1d00 */
[C---:B0-----:R-:W-:Y:S01]  /*1c80*/  @P2 IMAD.WIDE.U32 R124, R2.reuse, 0x10, R124 ;  /* 0x00000010027c2825 */ /* 0x041fe200078e007c */
[----:B------:R-:W-:Y:S02]  /*1c90*/  @P2 IADD3 R2, PT, PT, R2, 0x20, RZ ;  /* 0x0000002002022810 */ /* 0x000fe40007ffe0ff */
[----:B------:R-:W5:Y:S03]  /*1ca0*/  @P2 LD.E.128 R92, desc[UR6][R4.64] ;  /* 0x00000006045c2980 */ /* 0x000f66000c101d00 */
[----:B------:R-:W-:Y:S01]  /*1cb0*/  @P1 IMAD.WIDE.U32 R6, R2, 0x10, R6 ;  /* 0x0000001002061825 */ /* 0x000fe200078e0006 */
[----:B------:R-:W-:-:S03]  /*1cc0*/  ISETP.GE.U32.AND P6, PT, R9, 0x100, PT ;  /* 0x000001000900780c */ /* 0x000fc60003fc6070 */
[----:B------:R-:W-:Y:S01]  /*1cd0*/  HFMA2 R138, -RZ, RZ, 0, 0 ;  /* 0x00000000ff8a7431 */ /* 0x000fe200000001ff */
[----:B------:R0:W5:Y:S01]  /*1ce0*/  @P2 LDG.E.128 R60, desc[UR6][R120.64] ;  /* 0x00000006783c2981 */ /* 0x000162000c1e1d00 */
[----:B--2---:R-:W-:-:S03]  /*1cf0*/  @P1 IMAD.WIDE.U32 R128, R2, 0x10, R128 ;  /* 0x0000001002801825 */ /* 0x004fc600078e0080 */
[----:B------:R-:W5:Y:S01]  /*1d00*/  @P1 LDG.E.128 R68, desc[UR6][R6.64] ;  /* 0x0000000606441981 */ /* 0x000f62000c1e1d00 */
[C---:B------:R-:W-:Y:S01]  /*1d10*/  @P1 IMAD.WIDE.U32 R132, R2.reuse, 0x10, R132 ;  /* 0x0000001002841825 */ /* 0x040fe200078e0084 */
[----:B------:R-:W-:Y:S02]  /*1d20*/  @P1 IADD3 R2, PT, PT, R2, 0x20, RZ ;  /* 0x0000002002021810 */ /* 0x000fe40007ffe0ff */
[----:B------:R-:W-:Y:S01]  /*1d30*/  CS2R R112, SRZ ;  /* 0x0000000000707805 */ /* 0x000fe2000001ff00 */
[----:B------:R2:W5:Y:S02]  /*1d40*/  @P2 LDG.E.128 R64, desc[UR6][R124.64] ;  /* 0x000000067c402981 */ /* 0x000564000c1e1d00 */
[C---:B-1----:R-:W-:Y:S02]  /*1d50*/  @P0 IMAD.WIDE.U32 R12, R2.reuse, 0x10, R12 ;  /* 0x00000010020c0825 */ /* 0x042fe400078e000c */
[----:B------:R1:W5:Y:S02]  /*1d60*/  @P1 LD.E.128 R88, desc[UR6][R128.64] ;  /* 0x0000000680581980 */ /* 0x000364000c101d00 */
[----:B------:R-:W-:-:S02]  /*1d70*/  @P0 IMAD.WIDE.U32 R140, R2, 0x10, R140 ;  /* 0x00000010028c0825 */ /* 0x000fc400078e008c */
[----:B------:R-:W5:Y:S04]  /*1d80*/  @P0 LD.E.128 R84, desc[UR6][R12.64] ;  /* 0x000000060c540980 */ /* 0x000f68000c101d00 */
[----:B------:R-:W5:Y:S01]  /*1d90*/  @P0 LDG.E.128 R80, desc[UR6][R140.64] ;  /* 0x000000068c500981 */ /* 0x000f62000c1e1d00 */
[----:B---3--:R-:W-:Y:S01]  /*1da0*/  @P0 IMAD.WIDE.U32 R136, R2, 0x10, R136 ;  /* 0x0000001002880825 */ /* 0x008fe200078e0088 */
[----:B------:R-:W-:Y:S02]  /*1db0*/  MOV R118, RZ ;  /* 0x000000ff00767202 */ /* 0x000fe40000000f00 */
[----:B----4-:R-:W-:Y:S01]  /*1dc0*/  CS2R R116, SRZ ;  /* 0x0000000000747805 */ /* 0x010fe2000001ff00 */
[----:B------:R3:W5:Y:S01]  /*1dd0*/  @P1 LDG.E.128 R72, desc[UR6][R132.64] ;  /* 0x0000000684481981 */ /* 0x000762000c1e1d00 */
[----:B0-----:R-:W-:-:S02]  /*1de0*/  CS2R R120, SRZ ;  /* 0x0000000000787805 */ /* 0x001fc4000001ff00 */
[----:B------:R-:W-:Y:S02]  /*1df0*/  MOV R126, RZ ;  /* 0x000000ff007e7202 */ /* 0x000fe40000000f00 */
[----:B--2---:R-:W-:Y:S01]  /*1e00*/  CS2R R124, SRZ ;  /* 0x00000000007c7805 */ /* 0x004fe2000001ff00 */
[----:B------:R0:W5:Y:S01]  /*1e10*/  @P0 LDG.E.128 R76, desc[UR6][R136.64] ;  /* 0x00000006884c0981 */ /* 0x000162000c1e1d00 */
[----:B-1----:R-:W-:Y:S02]  /*1e20*/  CS2R R128, SRZ ;  /* 0x0000000000807805 */ /* 0x002fe4000001ff00 */
[----:B------:R-:W-:Y:S02]  /*1e30*/  MOV R134, RZ ;  /* 0x000000ff00867202 */ /* 0x000fe40000000f00 */
[----:B------:R-:W-:Y:S02]  /*1e40*/  @P5 MOV R139, RZ ;  /* 0x000000ff008b5202 */ /* 0x000fe40000000f00 */
[----:B---3--:R-:W-:-:S02]  /*1e50*/  CS2R R132, SRZ ;  /* 0x0000000000847805 */ /* 0x008fc4000001ff00 */
[----:B------:R-:W-:Y:S02]  /*1e60*/  @P4 MOV R131, RZ ;  /* 0x000000ff00834202 */ /* 0x000fe40000000f00 */
[----:B------:R-:W-:Y:S02]  /*1e70*/  @P3 MOV R127, RZ ;  /* 0x000000ff007f3202 */ /* 0x000fe40000000f00 */
[----:B0-----:R-:W-:Y:S02]  /*1e80*/  CS2R R136, SRZ ;  /* 0x0000000000887805 */ /* 0x001fe4000001ff00 */
[----:B------:R-:W-:Y:S02]  /*1e90*/  @P2 MOV R123, RZ ;  /* 0x000000ff007b2202 */ /* 0x000fe40000000f00 */
[----:B------:R-:W-:Y:S02]  /*1ea0*/  @P1 MOV R119, RZ ;  /* 0x000000ff00771202 */ /* 0x000fe40000000f00 */
[----:B------:R-:W-:-:S02]  /*1eb0*/  @P0 MOV R115, RZ ;  /* 0x000000ff00730202 */ /* 0x000fc40000000f00 */
[----:B------:R-:W-:Y:S01]  /*1ec0*/  @P0 IADD3 R2, PT, PT, R2, 0x20, RZ ;  /* 0x0000002002020810 */ /* 0x000fe20007ffe0ff */
[----:B------:R-:W-:Y:S06]  /*1ed0*/  @!P6 BRA `(.L_x_4343) ;  /* 0x000000000064e947 */ /* 0x000fec0003800000 */
        /* <DEDUP_REMOVED lines=24> */
[----:B------:R-:W-:-:S07]  /*2060*/  CS2R R136, SRZ ;  /* 0x0000000000887805 */ /* 0x000fce000001ff00 */
.L_x_4343:
[----:B------:R-:W-:Y:S05]  /*2070*/  BSYNC.RECONVERGENT B0 ;  /* 0x0000000000007941 */ /* 0x000fea0003800200 */
.L_x_4340:
[----:B------:R-:W0:Y:S01]  /*2080*/  S2UR UR4, SR_CTAID.X ;  /* 0x00000000000479c3 */ /* 0x000e220000002500 */
[----:B------:R-:W1:Y:S01]  /*2090*/  LDCU UR5, c[0x0][0x384] ;  /* 0x00007080ff0577ac */ /* 0x000e620008000800 */
[----:B------:R-:W-:Y:S01]  /*20a0*/  SHF.R.U32.HI R0, RZ, 0x5, R0 ;  /* 0x00000005ff007819 */ /* 0x000fe20000011600 */
[----:B0-----:R-:W-:-:S06]  /*20b0*/  USHF.L.U32 UR4, UR4, 0x2, URZ ;  /* 0x0000000204047899 */ /* 0x001fcc00080006ff */
[----:B------:R-:W-:-:S04]  /*20c0*/  LOP3.LUT R7, R0, UR4, RZ, 0xfc, !PT ;  /* 0x0000000400077c12 */ /* 0x000fc8000f8efcff */
[----:B-1----:R-:W-:-:S13]  /*20d0*/  ISETP.GE.AND P0, PT, R7, UR5, PT ;  /* 0x0000000507007c0c */ /* 0x002fda000bf06270 */
[----:B------:R-:W-:Y:S05]  /*20e0*/  @P0 EXIT ;  /* 0x000000000000094d */ /* 0x000fea0003800000 */
[----:B------:R-:W0:Y:S01]  /*20f0*/  LDCU.64 UR4, c[0x0][0x3a0] ;  /* 0x00007400ff0477ac */ /* 0x000e220008000a00 */
[----:B------:R-:W0:Y:S01]  /*2100*/  LDCU.64 UR8, c[0x0][0x398] ;  /* 0x00007300ff0877ac */ /* 0x000e220008000a00 */
[----:B------:R-:W1:Y:S01]  /*2110*/  LDCU UR12, c[0x0][0x388] ;  /* 0x00007100ff0c77ac */ /* 0x000e620008000800 */
[----:B------:R-:W2:Y:S01]  /*2120*/  LDCU.U8 UR10, c[0x0][0x410] ;  /* 0x00008200ff0a77ac */ /* 0x000ea20008000000 */
[----:B------:R-:W3:Y:S01]  /*2130*/  LDCU UR11, c[0x0][0x448] ;  /* 0x00008900ff0b77ac */ /* 0x000ee20008000800 */
[----:B------:R-:W4:Y:S01]  /*2140*/  LDCU.64 UR14, c[0x0][0x398] ;  /* 0x00007300ff0e77ac */ /* 0x000f220008000a00 */
[----:B0-----:R-:W-:Y:S01]  /*2150*/  ULOP3.LUT UP0, URZ, UR4, UR8, URZ, 0xfc, !UPT ;  /* 0x0000000804ff7292 */ /* 0x001fe2000f80fcff */
[----:B------:R-:W0:Y:S03]  /*2160*/  LDCU.64 UR16, c[0x0][0x3a0] ;  /* 0x00007400ff1077ac */ /* 0x000e260008000a00 */
[----:B-1234-:R-:W-:-:S11]  /*2170*/  ULOP3.LUT UP0, URZ, UR5, UR9, URZ, 0xfc, UP0 ;  /* 0x0000000905ff7292 */ /* 0x01efd6000800fcff */
.L_x_4410:
[----:B------:R-:W-:Y:S01]  /*2180*/  IMAD R168, R7, UR12, RZ ;  /* 0x0000000c07a87c24 */ /* 0x000fe2000f8e02ff */
[----:B------:R-:W-:Y:S04]  /*2190*/  BSSY.RECONVERGENT B0, `(.L_x_4345) ;  /* 0x000008c000007945 */ /* 0x000fe80003800200 */
[----:B------:R-:W-:-:S04]  /*21a0*/  SHF.R.S32.HI R169, RZ, 0x1f, R168 ;  /* 0x0000001fffa97819 */ /* 0x000fc800000114a8 */
[----:B------:R-:W-:-:S04]  /*21b0*/  LEA.HI R169, R169, R168, RZ, 0x3 ;  /* 0x000000a8a9a97211 */ /* 0x000fc800078f18ff */
[----:B------:R-:W-:-:S04]  /*21c0*/  LEA.HI.SX32 R216, R169, R10, 0x1d ;  /* 0x0000000aa9d87211 */ /* 0x000fc800078feaff */
[----:B------:R-:W-:Y:S01]  /*21d0*/  MOV R174, R216 ;  /* 0x000000d800ae7202 */ /* 0x000fe20000000f00 */
[----:B------:R-:W-:Y:S06]  /*21e0*/  @!P5 BRA `(.L_x_4346) ;  /* 0x000000080018d947 */ /* 0x000fec0003800000 */
[----:B------:R-:W-:Y:S01]  /*21f0*/  ISETP.NE.U32.AND P0, PT, RZ, UR14, PT ;  /* 0x0000000eff007c0c */ /* 0x000fe2000bf05070 */
[----:B------:R-:W1:Y:S01]  /*2200*/  LDC.64 R168, c[0x0][0x390] ;  /* 0x0000e400ffa87b82 */ /* 0x000e620000000a00 */
[----:B0-----:R-:W-:Y:S02]  /*2210*/  ISETP.NE.U32.AND P1, PT, RZ, UR16, PT ;  /* 0x00000010ff007c0c */ /* 0x001fe4000bf25070 */
[----:B------:R-:W-:Y:S02]  /*2220*/  ISETP.NE.AND.EX P0, PT, RZ, UR15, PT, P0 ;  /* 0x0000000fff007c0c */ /* 0x000fe4000bf05300 */
[----:B------:R-:W-:-:S11]  /*2230*/  ISETP.NE.AND.EX P1, PT, RZ, UR17, PT, P1 ;  /* 0x00000011ff007c0c */ /* 0x000fd6000bf25310 */
[----:B------:R-:W0:Y:S08]  /*2240*/  @P0 LDC.64 R174, c[0x0][0x398] ;  /* 0x0000e600ffae0b82 */ /* 0x000e300000000a00 */
[----:B------:R-:W2:Y:S01]  /*2250*/  @P1 LDC.64 R172, c[0x0][0x3a0] ;  /* 0x0000e800ffac1b82 */ /* 0x000ea20000000a00 */
[----:B-1----:R-:W-:-:S06]  /*2260*/  IMAD.WIDE.U32 R168, R216, 0x10, R168 ;  /* 0x00000010d8a87825 */ /* 0x002fcc00078e00a8 */
[----:B------:R-:W5:Y:S01]  /*2270*/  LDG.E.128 R168, desc[UR6][R168.64] ;  /* 0x00000006a8a87981 */ /* 0x000f62000c1e1d00 */
[----:B0-----:R-:W-:-:S05]  /*2280*/  @P0 IMAD.WIDE.U32 R174, R216, 0x10, R174 ;  /* 0x00000010d8ae0825 */ /* 0x001fca00078e00ae */
[----:B------:R0:W5:Y:S01]  /*2290*/  @P0 LDG.E.128 R156, desc[UR6][R174.64] ;  /* 0x00000006ae9c0981 */ /* 0x000162000c1e1d00 */
[----:B--2---:R-:W-:-:S05]  /*22a0*/  @P1 IMAD.WIDE.U32 R172, R216, 0x10, R172 ;  /* 0x00000010d8ac1825 */ /* 0x004fca00078e00ac */
[----:B------:R0:W5:Y:S01]  /*22b0*/  @P1 LDG.E.128 R160, desc[UR6][R172.64] ;  /* 0x00000006aca01981 */ /* 0x000162000c1e1d00 */
[----:B------:R-:W-:Y:S05]  /*22c0*/  @!P0 BRA `(.L_x_4347) ;  /* 0x00000004002c8947 */ /* 0x000fea0003800000 */
[----:B------:R-:W-:Y:S05]  /*22d0*/  @!P1 BRA `(.L_x_4348) ;  /* 0x0000000000b49947 */ /* 0x000fea0003800000 */
[----:B-----5:R-:W-:Y:S02]  /*22e0*/  HADD2.F32 R164, -RZ, R170.H0_H0 ;  /* 0x200000aaffa47230 */ /* 0x020fe40000004100 */
[--C-:B------:R-:W-:Y:S02]  /*22f0*/  HADD2.F32 R166, -RZ, R171.reuse.H0_H0 ;  /* 0x200000abffa67230 */ /* 0x100fe40000004100 */
[----:B0-----:R-:W-:Y:S02]  /*2300*/  HADD2.F32 R172, -RZ, R171.H1_H1 ;  /* 0x300000abffac7230 */ /* 0x001fe40000004100 */
[----:B------:R-:W-:Y:S02]  /*2310*/  HADD2.F32 R5, -RZ, R168.H0_H0 ;  /* 0x200000a8ff057230 */ /* 0x000fe40000004100 */
[----:B------:R-:W-:Y:S02]  /*2320*/  HADD2.F32 R6, -RZ, R156.H0_H0 ;  /* 0x2000009cff067230 */ /* 0x000fe40000004100 */
[----:B------:R-:W-:-:S02]  /*2330*/  HADD2.F32 R170, -RZ, R170.H1_H1 ;  /* 0x300000aaffaa7230 */ /* 0x000fc40000004100 */
[--C-:B------:R-:W-:Y:S02]  /*2340*/  HADD2.F32 R171, -RZ, R158.reuse.H0_H0 ;  /* 0x2000009effab7230 */ /* 0x100fe40000004100 */
[----:B------:R-:W-:Y:S01]  /*2350*/  FADD.FTZ R5, R5, R6 ;  /* 0x0000000605057221 */ /* 0x000fe20000010000 */
[----:B------:R-:W-:Y:S02]  /*2360*/  HADD2.F32 R173, -RZ, R158.H1_H1 ;  /* 0x3000009effad7230 */ /* 0x000fe40000004100 */
[----:B------:R-:W-:Y:S02]  /*2370*/  HADD2.F32 R8, -RZ, R169.H0_H0 ;  /* 0x200000a9ff087230 */ /* 0x000fe40000004100 */
[----:B------:R-:W-:Y:S01]  /*2380*/  FADD.FTZ R164, R164, R171 ;  /* 0x000000aba4a47221 */ /* 0x000fe20000010000 */
[----:B------:R-:W-:Y:S02]  /*2390*/  HADD2.F32 R167, -RZ, R157.H0_H0 ;  /* 0x2000009dffa77230 */ /* 0x000fe40000004100 */
[----:B------:R-:W-:Y:S01]  /*23a0*/  FADD.FTZ R170, R170, R173 ;  /* 0x000000adaaaa7221 */ /* 0x000fe20000010000 */
[----:B------:R-:W-:-:S02]  /*23b0*/  HADD2.F32 R169, -RZ, R169.H1_H1 ;  /* 0x300000a9ffa97230 */ /* 0x000fc40000004100 */
[----:B------:R-:W-:Y:S02]  /*23c0*/  HADD2.F32 R6, -RZ, R157.H1_H1 ;  /* 0x3000009dff067230 */ /* 0x000fe40000004100 */
[----:B------:R-:W-:Y:S01]  /*23d0*/  FADD.FTZ R167, R8, R167 ;  /* 0x000000a708a77221 */ /* 0x000fe20000010000 */
[----:B------:R-:W-:Y:S02]  /*23e0*/  HADD2.F32 R173, -RZ, R159.H0_H0 ;  /* 0x2000009fffad7230 */ /* 0x000fe40000004100 */
[----:B------:R-:W-:Y:S02]  /*23f0*/  HADD2.F32 R171, -RZ, R162.H0_H0 ;  /* 0x200000a2ffab7230 */ /* 0x000fe40000004100 */
[----:B------:R-:W-:Y:S01]  /*2400*/  FADD.FTZ R169, R169, R6 ;  /* 0x00000006a9a97221 */ /* 0x000fe20000010000 */
[----:B------:R-:W-:Y:S02]  /*2410*/  HADD2.F32 R168, -RZ, R168.H1_H1 ;  /* 0x300000a8ffa87230 */ /* 0x000fe40000004100 */
[----:B------:R-:W-:Y:S01]  /*2420*/  FADD.FTZ R173, R166, R173 ;  /* 0x000000ada6ad7221 */ /* 0x000fe20000010000 */
[----:B------:R-:W-:-:S02]  /*2430*/  HADD2.F32 R165, -RZ, R156.H1_H1 ;  /* 0x3000009cffa57230 */ /* 0x000fc40000004100 */
[----:B------:R-:W-:Y:S01]  /*2440*/  FADD.FTZ R178, R164, R171 ;  /* 0x000000aba4b27221 */ /* 0x000fe20000010000 */
[----:B------:R-:W-:Y:S02]  /*2450*/  HADD2.F32 R175, -RZ, R159.H1_H1 ;  /* 0x3000009fffaf7230 */ /* 0x000fe40000004100 */
[----:B------:R-:W-:Y:S02]  /*2460*/  HADD2.F32 R8, -RZ, R160.H0_H0 ;  /* 0x200000a0ff087230 */ /* 0x000fe40000004100 */
[----:B------:R-:W-:Y:S01]  /*2470*/  FADD.FTZ R165, R168, R165 ;  /* 0x000000a5a8a57221 */ /* 0x000fe20000010000 */
[----:B------:R-:W-:Y:S02]  /*2480*/  HADD2.F32 R6, -RZ, R161.H0_H0 ;  /* 0x200000a1ff067230 */ /* 0x000fe40000004100 */
[----:B------:R-:W-:Y:S01]  /*2490*/  FADD.FTZ R172, R172, R175 ;  /* 0x000000afacac7221 */ /* 0x000fe20000010000 */
[--C-:B------:R-:W-:Y:S02]  /*24a0*/  HADD2.F32 R194, -RZ, R163.reuse.H0_H0 ;  /* 0x200000a3ffc27230 */ /* 0x100fe40000004100 */
[----:B------:R-:W-:Y:S01]  /*24b0*/  FADD.FTZ R8, R5, R8 ;  /* 0x0000000805087221 */ /* 0x000fe20000010000 */
[----:B------:R-:W-:-:S02]  /*24c0*/  HADD2.F32 R209, -RZ, R163.H1_H1 ;  /* 0x300000a3ffd17230 */ /* 0x000fc40000004100 */
[----:B------:R-:W-:Y:S01]  /*24d0*/  FADD.FTZ R6, R167, R6 ;  /* 0x00000006a7067221 */ /* 0x000fe20000010000 */
[----:B------:R-:W-:Y:S02]  /*24e0*/  HADD2.F32 R193, -RZ, R162.H1_H1 ;  /* 0x300000a2ffc17230 */ /* 0x000fe40000004100 */
[----:B------:R-:W-:Y:S01]  /*24f0*/  FADD.FTZ R194, R173, R194 ;  /* 0x000000c2adc27221 */ /* 0x000fe20000010000 */
[----:B------:R-:W-:Y:S02]  /*2500*/  HADD2.F32 R166, -RZ, R161.H1_H1 ;  /* 0x300000a1ffa67230 */ /* 0x000fe40000004100 */
[----:B------:R-:W-:Y:S01]  /*2510*/  FADD.FTZ R209, R172, R209 ;  /* 0x000000d1acd17221 */ /* 0x000fe20000010000 */
[----:B------:R-:W-:Y:S02]  /*2520*/  HADD2.F32 R164, -RZ, R160.H1_H1 ;  /* 0x300000a0ffa47230 */ /* 0x000fe40000004100 */
[----:B------:R-:W-:Y:S01]  /*2530*/  FADD.FTZ R193, R170, R193 ;  /* 0x000000c1aac17221 */ /* 0x000fe20000010000 */
[----:B------:R-:W-:Y:S01]  /*2540*/  FADD.FTZ R177, R169, R166 ;  /* 0x000000a6a9b17221 */ /* 0x000fe20000010000 */
[----:B------:R-:W-:Y:S01]  /*2550*/  F2FP.F16.F32.PACK_AB R167, R209, R194 ;  /* 0x000000c2d1a7723e */ /* 0x000fe200000000ff */
[----:B------:R-:W-:-:S02]  /*2560*/  FADD.FTZ R5, R165, R164 ;  /* 0x000000a4a5057221 */ /* 0x000fc40000010000 */
[----:B------:R-:W-:Y:S02]  /*2570*/  F2FP.F16.F32.PACK_AB R166, R193, R178 ;  /* 0x000000b2c1a6723e */ /* 0x000fe400000000ff */
[----:B------:R-:W-:Y:S02]  /*2580*/  F2FP.F16.F32.PACK_AB R165, R177, R6 ;  /* 0x00000006b1a5723e */ /* 0x000fe400000000ff */
[----:B------:R-:W-:Y:S01]  /*2590*/  F2FP.F16.F32.PACK_AB R164, R5, R8 ;  /* 0x0000000805a4723e */ /* 0x000fe200000000ff */
[----:B------:R-:W-:Y:S06]  /*25a0*/  BRA `(.L_x_4349) ;  /* 0x00000004000c7947 */ /* 0x000fec0003800000 */
.L_x_4348:
[----:B-----5:R-:W-:Y:S02]  /*25b0*/  HADD2.F32 R8, -RZ, R168.H0_H0 ;  /* 0x200000a8ff087230 */ /* 0x020fe40000004100 */
[----:B------:R-:W-:Y:S02]  /*25c0*/  HADD2.F32 R6, -RZ, R169.H0_H0 ;  /* 0x200000a9ff067230 */ /* 0x000fe40000004100 */
[----:B------:R-:W-:Y:S02]  /*25d0*/  HADD2.F32 R5, -RZ, R156.H0_H0 ;  /* 0x2000009cff057230 */ /* 0x000fe40000004100 */
[----:B------:R-:W-:Y:S02]  /*25e0*/  HADD2.F32 R165, -RZ, R157.H0_H0 ;  /* 0x2000009dffa57230 */ /* 0x000fe40000004100 */
[----:B------:R-:W-:Y:S02]  /*25f0*/  HADD2.F32 R178, -RZ, R170.H0_H0 ;  /* 0x200000aaffb27230 */ /* 0x000fe40000004100 */
[----:B------:R-:W-:Y:S01]  /*2600*/  FADD.FTZ R8, R8, R5 ;  /* 0x0000000508087221 */ /* 0x000fe20000010000 */
[----:B------:R-:W-:-:S02]  /*2610*/  HADD2.F32 R194, -RZ, R171.H0_H0 ;  /* 0x200000abffc27230 */ /* 0x000fc40000004100 */
[----:B------:R-:W-:Y:S01]  /*2620*/  FADD.FTZ R6, R6, R165 ;  /* 0x000000a506067221 */ /* 0x000fe20000010000 */
[----:B------:R-:W-:Y:S02]  /*2630*/  HADD2.F32 R168, -RZ, R168.H1_H1 ;  /* 0x300000a8ffa87230 */ /* 0x000fe40000004100 */
[----:B------:R-:W-:Y:S02]  /*2640*/  HADD2.F32 R169, -RZ, R169.H1_H1 ;  /* 0x300000a9ffa97230 */ /* 0x000fe40000004100 */
[----:B------:R-:W-:Y:S02]  /*2650*/  HADD2.F32 R170, -RZ, R170.H1_H1 ;  /* 0x300000aaffaa7230 */ /* 0x000fe40000004100 */
[----:B------:R-:W-:Y:S02]  /*2660*/  HADD2.F32 R167, -RZ, R158.H0_H0 ;  /* 0x2000009effa77230 */ /* 0x000fe40000004100 */
[----:B------:R-:W-:Y:S02]  /*2670*/  HADD2.F32 R171, -RZ, R171.H1_H1 ;  /* 0x300000abffab7230 */ /* 0x000fe40000004100 */
[----:B------:R-:W-:-:S02]  /*2680*/  HADD2.F32 R165, -RZ, R159.H0_H0 ;  /* 0x2000009fffa57230 */ /* 0x000fc40000004100 */
[----:B------:R-:W-:Y:S01]  /*2690*/  FADD.FTZ R178, R178, R167 ;  /* 0x000000a7b2b27221 */ /* 0x000fe20000010000 */
[----:B------:R-:W-:Y:S02]  /*26a0*/  HADD2.F32 R166, -RZ, R159.H1_H1 ;  /* 0x3000009fffa67230 */ /* 0x000fe40000004100 */
        /* <DEDUP_REMOVED lines=13> */
.L_x_4347:
[----:B------:R-:W-:Y:S05]  /*2780*/  @!P1 BRA `(.L_x_4350) ;  /* 0x0000000000749947 */ /* 0x000fea0003800000 */
        /* <DEDUP_REMOVED lines=29> */
.L_x_4350:
[--C-:B-----5:R-:W-:Y:S02]  /*2960*/  HADD2.F32 R8, -RZ, R168.reuse.H0_H0 ;  /* 0x200000a8ff087230 */ /* 0x120fe40000004100 */
[----:B------:R-:W-:Y:S02]  /*2970*/  HADD2.F32 R5, -RZ, R168.H1_H1 ;  /* 0x300000a8ff057230 */ /* 0x000fe40000004100 */
[--C-:B------:R-:W-:Y:S02]  /*2980*/  HADD2.F32 R6, -RZ, R169.reuse.H0_H0 ;  /* 0x200000a9ff067230 */ /* 0x100fe40000004100 */
[----:B------:R-:W-:Y:S02]  /*2990*/  HADD2.F32 R177, -RZ, R169.H1_H1 ;  /* 0x300000a9ffb17230 */ /* 0x000fe40000004100 */
[--C-:B------:R-:W-:Y:S02]  /*29a0*/  HADD2.F32 R178, -RZ, R170.reuse.H0_H0 ;  /* 0x200000aaffb27230 */ /* 0x100fe40000004100 */
[----:B------:R-:W-:-:S02]  /*29b0*/  HADD2.F32 R193, -RZ, R170.H1_H1 ;  /* 0x300000aaffc17230 */ /* 0x000fc40000004100 */
[--C-:B------:R-:W-:Y:S02]  /*29c0*/  HADD2.F32 R194, -RZ, R171.reuse.H0_H0 ;  /* 0x200000abffc27230 */ /* 0x100fe40000004100 */
[----:B------:R-:W-:-:S07]  /*29d0*/  HADD2.F32 R209, -RZ, R171.H1_H1 ;  /* 0x300000abffd17230 */ /* 0x000fce0000004100 */
.L_x_4349:
[----:B------:R-:W1:Y:S01]  /*29e0*/  @UP0 LDCU.64 UR4, c[0x0][0x3a8] ;  /* 0x00007500ff0407ac */ /* 0x000e620008000a00 */
[----:B------:R-:W-:Y:S01]  /*29f0*/  PLOP3.LUT P0, PT, PT, PT, UP0, 0x80, 0x8 ;  /* 0x000000000008781c */ /* 0x000fe20003f0f008 */
[----:B------:R-:W-:Y:S01]  /*2a00*/  HFMA2 R169, -RZ, RZ, 0, 9.5367431640625e-07 ;  /* 0x00000010ffa97431 */ /* 0x000fe200000001ff */
[----:B------:R-:W-:Y:S02]  /*2a10*/  PLOP3.LUT P1, PT, PT, PT, UP0, 0x80, 0x8 ;  /* 0x000000000008781c */ /* 0x000fe40003f2f008 */
[----:B0-----:R-:W-:-:S09]  /*2a20*/  IADD3 R174, PT, PT, R216, 0x20, RZ ;  /* 0x00000020d8ae7810 */ /* 0x001fd20007ffe0ff */
[----:B-1----:R-:W-:-:S05]  /*2a30*/  @P0 IMAD.WIDE.U32 R168, R216, R169, UR4 ;  /* 0x00000004d8a80e25 */ /* 0x002fca000f8e00a9 */
[----:B------:R1:W-:Y:S02]  /*2a40*/  @P1 STG.E.128 desc[UR6][R168.64], R164 ;  /* 0x000000a4a8001986 */ /* 0x0003e4000c101d06 */
.L_x_4346:
[----:B0-----:R-:W-:Y:S05]  /*2a50*/  BSYNC.RECONVERGENT B0 ;  /* 0x0000000000007941 */ /* 0x001fea0003800200 */
.L_x_4345:
        /* <DEDUP_REMOVED lines=21> */
[----:B------:R-:W-:-:S04]  /*2bb0*/  UISETP.NE.U32.AND UP1, UPT, UR16, URZ, UPT ;  /* 0x000000ff1000728c */ /* 0x000fc8000bf25070 */
[----:B------:R-:W-:-:S09]  /*2bc0*/  UISETP.NE.AND.EX UP1, UPT, UR17, URZ, UPT, UP1 ;  /* 0x000000ff1100728c */ /* 0x000fd2000bf25310 */
[----:B------:R-:W-:Y:S05]  /*2bd0*/  BRA.U UP1, `(.L_x_4354) ;  /* 0x0000000101247547 */ /* 0x000fea000b800000 */
[--C-:B-----5:R-:W-:Y:S02]  /*2be0*/  HADD2.F32 R4, -RZ, R168.reuse.H0_H0 ;  /* 0x200000a8ff047230 */ /* 0x120fe40000004100 */
[----:B------:R-:W-:Y:S02]  /*2bf0*/  HADD2.F32 R3, -RZ, R168.H1_H1 ;  /* 0x300000a8ff037230 */ /* 0x000fe40000004100 */
[--C-:B------:R-:W-:Y:S02]  /*2c00*/  HADD2.F32 R2, -RZ, R169.reuse.H0_H0 ;  /* 0x200000a9ff027230 */ /* 0x100fe40000004100 */
[----:B------:R-:W-:Y:S02]  /*2c10*/  HADD2.F32 R179, -RZ, R169.H1_H1 ;  /* 0x300000a9ffb37230 */ /* 0x000fe40000004100 */
[--C-:B------:R-:W-:Y:S02]  /*2c20*/  HADD2.F32 R180, -RZ, R170.reuse.H0_H0 ;  /* 0x200000aaffb47230 */ /* 0x100fe40000004100 */
[----:B------:R-:W-:-:S02]  /*2c30*/  HADD2.F32 R195, -RZ, R170.H1_H1 ;  /* 0x300000aaffc37230 */ /* 0x000fc40000004100 */
[--C-:B------:R-:W-:Y:S02]  /*2c40*/  HADD2.F32 R196, -RZ, R171.reuse.H0_H0 ;  /* 0x200000abffc47230 */ /* 0x100fe40000004100 */
[----:B------:R-:W-:Y:S01]  /*2c50*/  HADD2.F32 R211, -RZ, R171.H1_H1 ;  /* 0x300000abffd37230 */ /* 0x000fe20000004100 */
[----:B------:R-:W-:Y:S06]  /*2c60*/  BRA `(.L_x_4355) ;  /* 0x0000000400a47947 */ /* 0x000fec0003800000 */
.L_x_4354:
        /* <DEDUP_REMOVED lines=29> */
.L_x_4353:
[----:B------:R-:W-:-:S04]  /*2e40*/  UISETP.NE.U32.AND UP1, UPT, UR16, URZ, UPT ;  /* 0x000000ff1000728c */ /* 0x000fc8000bf25070 */
[----:B------:R-:W-:-:S09]  /*2e50*/  UISETP.NE.AND.EX UP1, UPT, UR17, URZ, UPT, UP1 ;  /* 0x000000ff1100728c */ /* 0x000fd2000bf25310 */
[----:B------:R-:W-:Y:S05]  /*2e60*/  BRA.U UP1, `(.L_x_4356) ;  /* 0x0000000101747547 */ /* 0x000fea000b800000 */
        /* <DEDUP_REMOVED lines=29> */
.L_x_4356:
[----:B-----5:R-:W-:Y:S02]  /*3040*/  HADD2.F32 R2, -RZ, R168.H0_H0 ;  /* 0x200000a8ff027230 */ /* 0x020fe40000004100 */
[----:B------:R-:W-:Y:S02]  /*3050*/  HADD2.F32 R3, -RZ, R156.H0_H0 ;  /* 0x2000009cff037230 */ /* 0x000fe40000004100 */
[----:B------:R-:W-:Y:S02]  /*3060*/  HADD2.F32 R4, -RZ, R169.H0_H0 ;  /* 0x200000a9ff047230 */ /* 0x000fe40000004100 */
[----:B------:R-:W-:Y:S02]  /*3070*/  HADD2.F32 R165, -RZ, R157.H0_H0 ;  /* 0x2000009dffa57230 */ /* 0x000fe40000004100 */
[----:B------:R-:W-:Y:S01]  /*3080*/  FADD.FTZ R2, R3, R2 ;  /* 0x0000000203027221 */ /* 0x000fe20000010000 */
[----:B------:R-:W-:Y:S02]  /*3090*/  HADD2.F32 R168, -RZ, R168.H1_H1 ;  /* 0x300000a8ffa87230 */ /* 0x000fe40000004100 */
[----:B------:R-:W-:-:S02]  /*30a0*/  HADD2.F32 R3, -RZ, R156.H1_H1 ;  /* 0x3000009cff037230 */ /* 0x000fc40000004100 */
[----:B------:R-:W-:Y:S01]  /*30b0*/  FADD.FTZ R165, R165, R4 ;  /* 0x00000004a5a57221 */ /* 0x000fe20000010000 */
[----:B------:R-:W-:Y:S02]  /*30c0*/  HADD2.F32 R169, -RZ, R169.H1_H1 ;  /* 0x300000a9ffa97230 */ /* 0x000fe40000004100 */
[----:B------:R-:W-:Y:S02]  /*30d0*/  HADD2.F32 R166, -RZ, R170.H0_H0 ;  /* 0x200000aaffa67230 */ /* 0x000fe40000004100 */
[----:B------:R-:W-:Y:S01]  /*30e0*/  FADD.FTZ R168, R3, R168 ;  /* 0x000000a803a87221 */ /* 0x000fe20000010000 */
[----:B------:R-:W-:Y:S02]  /*30f0*/  HADD2.F32 R164, -RZ, R157.H1_H1 ;  /* 0x3000009dffa47230 */ /* 0x000fe40000004100 */
[----:B------:R-:W-:Y:S02]  /*3100*/  HADD2.F32 R167, -RZ, R158.H0_H0 ;  /* 0x2000009effa77230 */ /* 0x000fe40000004100 */
[----:B------:R-:W-:-:S02]  /*3110*/  HADD2.F32 R172, -RZ, R171.H0_H0 ;  /* 0x200000abffac7230 */ /* 0x000fc40000004100 */
[----:B------:R-:W-:Y:S01]  /*3120*/  FADD.FTZ R169, R164, R169 ;  /* 0x000000a9a4a97221 */ /* 0x000fe20000010000 */
[----:B------:R-:W-:Y:S02]  /*3130*/  HADD2.F32 R173, -RZ, R171.H1_H1 ;  /* 0x300000abffad7230 */ /* 0x000fe40000004100 */
[----:B------:R-:W-:Y:S01]  /*3140*/  FADD.FTZ R166, R167, R166 ;  /* 0x000000a6a7a67221 */ /* 0x000fe20000010000 */
[----:B------:R-:W-:Y:S02]  /*3150*/  HADD2.F32 R170, -RZ, R170.H1_H1 ;  /* 0x300000aaffaa7230 */ /* 0x000fe40000004100 */
[----:B------:R-:W-:Y:S02]  /*3160*/  HADD2.F32 R171, -RZ, R158.H1_H1 ;  /* 0x3000009effab7230 */ /* 0x000fe40000004100 */
[----:B------:R-:W-:Y:S02]  /*3170*/  HADD2.F32 R4, -RZ, R159.H1_H1 ;  /* 0x3000009fff047230 */ /* 0x000fe40000004100 */
[----:B------:R-:W-:-:S02]  /*3180*/  HADD2.F32 R3, -RZ, R160.H0_H0 ;  /* 0x200000a0ff037230 */ /* 0x000fc40000004100 */
[----:B------:R-:W-:Y:S01]  /*3190*/  FADD.FTZ R170, R171, R170 ;  /* 0x000000aaabaa7221 */ /* 0x000fe20000010000 */
[----:B------:R-:W-:Y:S02]  /*31a0*/  HADD2.F32 R164, -RZ, R161.H0_H0 ;  /* 0x200000a1ffa47230 */ /* 0x000fe40000004100 */
[----:B------:R-:W-:Y:S01]  /*31b0*/  FADD.FTZ R173, R4, R173 ;  /* 0x000000ad04ad7221 */ /* 0x000fe20000010000 */
[----:B------:R-:W-:Y:S02]  /*31c0*/  HADD2.F32 R167, -RZ, R162.H0_H0 ;  /* 0x200000a2ffa77230 */ /* 0x000fe40000004100 */
[----:B------:R-:W-:Y:S01]  /*31d0*/  FADD.FTZ R4, R3, R2 ;  /* 0x0000000203047221 */ /* 0x000fe20000010000 */
[----:B------:R-:W-:Y:S02]  /*31e0*/  HADD2.F32 R171, -RZ, R159.H0_H0 ;  /* 0x2000009fffab7230 */ /* 0x000fe40000004100 */
[----:B------:R-:W-:Y:S01]  /*31f0*/  FADD.FTZ R2, R164, R165 ;  /* 0x000000a5a4027221 */ /* 0x000fe20000010000 */
[----:B------:R-:W-:-:S02]  /*3200*/  HADD2.F32 R196, -RZ, R163.H0_H0 ;  /* 0x200000a3ffc47230 */ /* 0x000fc40000004100 */
[----:B------:R-:W-:Y:S01]  /*3210*/  FADD.FTZ R180, R167, R166 ;  /* 0x000000a6a7b47221 */ /* 0x000fe20000010000 */
[----:B------:R-:W-:Y:S02]  /*3220*/  HADD2.F32 R166, -RZ, R163.H1_H1 ;  /* 0x300000a3ffa67230 */ /* 0x000fe40000004100 */
[----:B------:R-:W-:Y:S01]  /*3230*/  FADD.FTZ R171, R171, R172 ;  /* 0x000000acabab7221 */ /* 0x000fe20000010000 */
[----:B------:R-:W-:Y:S02]  /*3240*/  HADD2.F32 R195, -RZ, R162.H1_H1 ;  /* 0x300000a2ffc37230 */ /* 0x000fe40000004100 */
[----:B------:R-:W-:Y:S02]  /*3250*/  HADD2.F32 R164, -RZ, R161.H1_H1 ;  /* 0x300000a1ffa47230 */ /* 0x000fe40000004100 */
[----:B------:R-:W-:Y:S01]  /*3260*/  FADD.FTZ R196, R196, R171 ;  /* 0x000000abc4c47221 */ /* 0x000fe20000010000 */
[----:B------:R-:W-:Y:S02]  /*3270*/  HADD2.F32 R3, -RZ, R160.H1_H1 ;  /* 0x300000a0ff037230 */ /* 0x000fe40000004100 */
[----:B------:R-:W-:Y:S01]  /*3280*/  FADD.FTZ R211, R166, R173 ;  /* 0x000000ada6d37221 */ /* 0x000fe20000010000 */
[----:B------:R-:W-:Y:S01]  /*3290*/  FADD.FTZ R195, R195, R170 ;  /* 0x000000aac3c37221 */ /* 0x000fe20000010000 */
[----:B------:R-:W-:Y:S01]  /*32a0*/  FADD.FTZ R179, R164, R169 ;  /* 0x000000a9a4b37221 */ /* 0x000fe20000010000 */
[----:B------:R-:W-:-:S02]  /*32b0*/  FADD.FTZ R3, R3, R168 ;  /* 0x000000a803037221 */ /* 0x000fc40000010000 */
[----:B------:R-:W-:Y:S02]  /*32c0*/  F2FP.F16.F32.PACK_AB R167, R211, R196 ;  /* 0x000000c4d3a7723e */ /* 0x000fe400000000ff */
[----:B------:R-:W-:Y:S02]  /*32d0*/  F2FP.F16.F32.PACK_AB R166, R195, R180 ;  /* 0x000000b4c3a6723e */ /* 0x000fe400000000ff */
[----:B------:R-:W-:Y:S02]  /*32e0*/  F2FP.F16.F32.PACK_AB R165, R179, R2 ;  /* 0x00000002b3a5723e */ /* 0x000fe400000000ff */
[----:B------:R-:W-:-:S07]  /*32f0*/  F2FP.F16.F32.PACK_AB R164, R3, R4 ;  /* 0x0000000403a4723e */ /* 0x000fce00000000ff */
.L_x_4355:
[----:B------:R-:W0:Y:S01]  /*3300*/  @UP0 LDCU.64 UR4, c[0x0][0x3a8] ;  /* 0x00007500ff0407ac */ /* 0x000e220008000a00 */
[----:B------:R-:W-:Y:S02]  /*3310*/  PLOP3.LUT P0, PT, PT, PT, UP0, 0x80, 0x8 ;  /* 0x000000000008781c */ /* 0x000fe40003f0f008 */
[----:B------:R-:W-:Y:S02]  /*3320*/  PLOP3.LUT P1, PT, PT, PT, UP0, 0x80, 0x8 ;  /* 0x000000000008781c */ /* 0x000fe40003f2f008 */
[----:B------:R-:W-:-:S09]  /*3330*/  MOV R169, 0x10 ;  /* 0x0000001000a97802 */ /* 0x000fd20000000f00 */
[C---:B0-----:R-:W-:Y:S01]  /*3340*/  @P0 IMAD.WIDE.U32 R168, R174.reuse, R169, UR4 ;  /* 0x00000004aea80e25 */ /* 0x041fe2000f8e00a9 */
[----:B------:R-:W-:-:S04]  /*3350*/  IADD3 R174, PT, PT, R174, 0x20, RZ ;  /* 0x00000020aeae7810 */ /* 0x000fc80007ffe0ff */
[----:B------:R0:W-:Y:S03]  /*3360*/  @P1 STG.E.128 desc[UR6][R168.64], R164 ;  /* 0x000000a4a8001986 */ /* 0x0001e6000c101d06 */
.L_x_4352:
[----:B------:R-:W-:Y:S05]  /*3370*/  BSYNC.RECONVERGENT B0 ;  /* 0x0000000000007941 */ /* 0x000fea0003800200 */
.L_x_4351:
        /* <DEDUP_REMOVED lines=33> */
.L_x_4360:
[----:B-----5:R-:W-:Y:S02]  /*3590*/  HADD2.F32 R11, -RZ, R168.H0_H0 ;  /* 0x200000a8ff0b7230 */ /* 0x020fe40000004100 */
[----:B------:R-:W-:Y:S02]  /*35a0*/  HADD2.F32 R12, -RZ, R160.H0_H0 ;  /* 0x200000a0ff0c7230 */ /* 0x000fe40000004100 */
[----:B------:R-:W-:Y:S02]  /*35b0*/  HADD2.F32 R13, -RZ, R169.H0_H0 ;  /* 0x200000a9ff0d7230 */ /* 0x000fe40000004100 */
[----:B------:R-:W-:Y:S02]  /*35c0*/  HADD2.F32 R181, -RZ, R170.H0_H0 ;  /* 0x200000aaffb57230 */ /* 0x000fe40000004100 */
[----:B------:R-:W-:Y:S01]  /*35d0*/  FADD.FTZ R11, R12, R11 ;  /* 0x0000000b0c0b7221 */ /* 0x000fe20000010000 */
[----:B------:R-:W-:Y:S02]  /*35e0*/  HADD2.F32 R197, -RZ, R171.H0_H0 ;  /* 0x200000abffc57230 */ /* 0x000fe40000004100 */
[----:B------:R-:W-:-:S02]  /*35f0*/  HADD2.F32 R12, -RZ, R163.H0_H0 ;  /* 0x200000a3ff0c7230 */ /* 0x000fc40000004100 */
[----:B------:R-:W-:Y:S02]  /*3600*/  HADD2.F32 R168, -RZ, R168.H1_H1 ;  /* 0x300000a8ffa87230 */ /* 0x000fe40000004100 */
[----:B------:R-:W-:Y:S02]  /*3610*/  HADD2.F32 R169, -RZ, R169.H1_H1 ;  /* 0x300000a9ffa97230 */ /* 0x000fe40000004100 */
[----:B------:R-:W-:Y:S01]  /*3620*/  FADD.FTZ R197, R12, R197 ;  /* 0x000000c50cc57221 */ /* 0x000fe20000010000 */
[----:B------:R-:W-:Y:S02]  /*3630*/  HADD2.F32 R170, -RZ, R170.H1_H1 ;  /* 0x300000aaffaa7230 */ /* 0x000fe40000004100 */
[----:B------:R-:W-:Y:S02]  /*3640*/  HADD2.F32 R164, -RZ, R161.H0_H0 ;  /* 0x200000a1ffa47230 */ /* 0x000fe40000004100 */
[----:B------:R-:W-:Y:S02]  /*3650*/  HADD2.F32 R166, -RZ, R162.H0_H0 ;  /* 0x200000a2ffa67230 */ /* 0x000fe40000004100 */
[----:B------:R-:W-:-:S02]  /*3660*/  HADD2.F32 R171, -RZ, R171.H1_H1 ;  /* 0x300000abffab7230 */ /* 0x000fc40000004100 */
        /* <DEDUP_REMOVED lines=15> */
.L_x_4359:
[----:B------:R-:W-:-:S04]  /*3760*/  UISETP.NE.U32.AND UP1, UPT, UR16, URZ, UPT ;  /* 0x000000ff1000728c */ /* 0x000fc8000bf25070 */
[----:B------:R-:W-:-:S09]  /*3770*/  UISETP.NE.AND.EX UP1, UPT, UR17, URZ, UPT, UP1 ;  /* 0x000000ff1100728c */ /* 0x000fd2000bf25310 */
[----:B------:R-:W-:Y:S05]  /*3780*/  BRA.U UP1, `(.L_x_4362) ;  /* 0x0000000101747547 */ /* 0x000fea000b800000 */
        /* <DEDUP_REMOVED lines=29> */
.L_x_4362:
        /* <DEDUP_REMOVED lines=11> */
[--C-:B------:R-:W-:Y:S02]  /*3a10*/  HADD2.F32 R172, -RZ, R171.reuse.H0_H0 ;  /* 0x200000abffac7230 */ /* 0x100fe40000004100 */
[----:B------:R-:W-:Y:S02]  /*3a20*/  HADD2.F32 R173, -RZ, R171.H1_H1 ;  /* 0x300000abffad7230 */ /* 0x000fe40000004100 */
[----:B------:R-:W-:-:S02]  /*3a30*/  HADD2.F32 R13, -RZ, R156.H1_H1 ;  /* 0x3000009cff0d7230 */ /* 0x000fc40000004100 */
[----:B------:R-:W-:Y:S02]  /*3a40*/  HADD2.F32 R167, -RZ, R158.H0_H0 ;  /* 0x2000009effa77230 */ /* 0x000fe40000004100 */
[--C-:B------:R-:W-:Y:S02]  /*3a50*/  HADD2.F32 R165, -RZ, R159.reuse.H0_H0 ;  /* 0x2000009fffa57230 */ /* 0x100fe40000004100 */
[----:B------:R-:W-:Y:S01]  /*3a60*/  FADD.FTZ R168, R13, R168 ;  /* 0x000000a80da87221 */ /* 0x000fe20000010000 */
[----:B------:R-:W-:Y:S02]  /*3a70*/  HADD2.F32 R182, -RZ, R159.H1_H1 ;  /* 0x3000009fffb67230 */ /* 0x000fe40000004100 */
[----:B------:R-:W-:Y:S01]  /*3a80*/  FADD.FTZ R166, R167, R166 ;  /* 0x000000a6a7a67221 */ /* 0x000fe20000010000 */
[----:B------:R-:W-:Y:S02]  /*3a90*/  HADD2.F32 R170, -RZ, R170.H1_H1 ;  /* 0x300000aaffaa7230 */ /* 0x000fe40000004100 */
[----:B------:R-:W-:Y:S01]  /*3aa0*/  FADD.FTZ R172, R165, R172 ;  /* 0x000000aca5ac7221 */ /* 0x000fe20000010000 */
[----:B------:R-:W-:-:S02]  /*3ab0*/  HADD2.F32 R171, -RZ, R158.H1_H1 ;  /* 0x3000009effab7230 */ /* 0x000fc40000004100 */
[----:B------:R-:W-:Y:S01]  /*3ac0*/  FADD.FTZ R173, R182, R173 ;  /* 0x000000adb6ad7221 */ /* 0x000fe20000010000 */
[----:B------:R-:W-:Y:S02]  /*3ad0*/  HADD2.F32 R12, -RZ, R160.H0_H0 ;  /* 0x200000a0ff0c7230 */ /* 0x000fe40000004100 */
        /* <DEDUP_REMOVED lines=19> */
[----:B------:R-:W-:-:S07]  /*3c10*/  F2FP.F16.F32.PACK_AB R164, R12, R11 ;  /* 0x0000000b0ca4723e */ /* 0x000fce00000000ff */
.L_x_4361:
[----:B------:R-:W0:Y:S01]  /*3c20*/  @UP0 LDCU.64 UR4, c[0x0][0x3a8] ;  /* 0x00007500ff0407ac */ /* 0x000e220008000a00 */
[----:B------:R-:W-:Y:S01]  /*3c30*/  PLOP3.LUT P0, PT, PT, PT, UP0, 0x80, 0x8 ;  /* 0x000000000008781c */ /* 0x000fe20003f0f008 */
[----:B------:R-:W-:Y:S01]  /*3c40*/  HFMA2 R169, -RZ, RZ, 0, 9.5367431640625e-07 ;  /* 0x00000010ffa97431 */ /* 0x000fe200000001ff */
[----:B------:R-:W-:-:S11]  /*3c50*/  PLOP3.LUT P1, PT, PT, PT, UP0, 0x80, 0x8 ;  /* 0x000000000008781c */ /* 0x000fd60003f2f008 */
[C---:B0-----:R-:W-:Y:S01]  /*3c60*/  @P0 IMAD.WIDE.U32 R168, R174.reuse, R169, UR4 ;  /* 0x00000004aea80e25 */ /* 0x041fe2000f8e00a9 */
[----:B------:R-:W-:-:S04]  /*3c70*/  IADD3 R174, PT, PT, R174, 0x20, RZ ;  /* 0x00000020aeae7810 */ /* 0x000fc80007ffe0ff */
[----:B------:R2:W-:Y:S03]  /*3c80*/  @P1 STG.E.128 desc[UR6][R168.64], R164 ;  /* 0x000000a4a8001986 */ /* 0x0005e6000c101d06 */
.L_x_4358:
[----:B------:R-:W-:Y:S05]  /*3c90*/  BSYNC.RECONVERGENT B0 ;  /* 0x0000000000007941 */ /* 0x000fea0003800200 */
.L_x_4357:
        /* <DEDUP_REMOVED lines=33> */
.L_x_4366:
        /* <DEDUP_REMOVED lines=29> */
.L_x_4365:
        /* <DEDUP_REMOVED lines=32> */
.L_x_4368:
[----:B-----5:R-:W-:Y:S02]  /*4280*/  HADD2.F32 R14, -RZ, R168.H0_H0 ;  /* 0x200000a8ff0e7230 */ /* 0x020fe40000004100 */
[----:B------:R-:W-:Y:S02]  /*4290*/  HADD2.F32 R19, -RZ, R156.H0_H0 ;  /* 0x2000009cff137230 */ /* 0x000fe40000004100 */
[----:B------:R-:W-:Y:S02]  /*42a0*/  HADD2.F32 R168, -RZ, R168.H1_H1 ;  /* 0x300000a8ffa87230 */ /* 0x000fe40000004100 */
[----:B------:R-:W-:Y:S02]  /*42b0*/  HADD2.F32 R166, -RZ, R170.H0_H0 ;  /* 0x200000aaffa67230 */ /* 0x000fe40000004100 */
[----:B------:R-:W-:Y:S01]  /*42c0*/  FADD.FTZ R14, R19, R14 ;  /* 0x0000000e130e7221 */ /* 0x000fe20000010000 */
[----:B------:R-:W-:Y:S02]  /*42d0*/  HADD2.F32 R19, -RZ, R156.H1_H1 ;  /* 0x3000009cff137230 */ /* 0x000fe40000004100 */
[----:B------:R-:W-:-:S02]  /*42e0*/  HADD2.F32 R167, -RZ, R158.H0_H0 ;  /* 0x2000009effa77230 */ /* 0x000fc40000004100 */
[--C-:B------:R-:W-:Y:S02]  /*42f0*/  HADD2.F32 R20, -RZ, R169.reuse.H0_H0 ;  /* 0x200000a9ff147230 */ /* 0x100fe40000004100 */
[----:B------:R-:W-:Y:S01]  /*4300*/  FADD.FTZ R168, R19, R168 ;  /* 0x000000a813a87221 */ /* 0x000fe20000010000 */
[----:B------:R-:W-:Y:S02]  /*4310*/  HADD2.F32 R169, -RZ, R169.H1_H1 ;  /* 0x300000a9ffa97230 */ /* 0x000fe40000004100 */
[----:B------:R-:W-:Y:S01]  /*4320*/  FADD.FTZ R166, R167, R166 ;  /* 0x000000a6a7a67221 */ /* 0x000fe20000010000 */
[----:B------:R-:W-:Y:S02]  /*4330*/  HADD2.F32 R164, -RZ, R157.H1_H1 ;  /* 0x3000009dffa47230 */ /* 0x000fe40000004100 */
[----:B------:R-:W-:Y:S02]  /*4340*/  HADD2.F32 R173, -RZ, R171.H1_H1 ;  /* 0x300000abffad7230 */ /* 0x000fe40000004100 */
[----:B------:R-:W-:-:S02]  /*4350*/  HADD2.F32 R184, -RZ, R159.H1_H1 ;  /* 0x3000009fffb87230 */ /* 0x000fc40000004100 */
[----:B------:R-:W-:Y:S01]  /*4360*/  FADD.FTZ R164, R164, R169 ;  /* 0x000000a9a4a47221 */ /* 0x000fe20000010000 */
[----:B------:R-:W-:Y:S02]  /*4370*/  HADD2.F32 R165, -RZ, R157.H0_H0 ;  /* 0x2000009dffa57230 */ /* 0x000fe40000004100 */
[----:B------:R-:W-:Y:S02]  /*4380*/  HADD2.F32 R19, -RZ, R160.H0_H0 ;  /* 0x200000a0ff137230 */ /* 0x000fe40000004100 */
[----:B------:R-:W-:Y:S01]  /*4390*/  FADD.FTZ R173, R184, R173 ;  /* 0x000000adb8ad7221 */ /* 0x000fe20000010000 */
[----:B------:R-:W-:Y:S02]  /*43a0*/  HADD2.F32 R167, -RZ, R162.H0_H0 ;  /* 0x200000a2ffa77230 */ /* 0x000fe40000004100 */
[----:B------:R-:W-:Y:S01]  /*43b0*/  FADD.FTZ R20, R165, R20 ;  /* 0x00000014a5147221 */ /* 0x000fe20000010000 */
[----:B------:R-:W-:Y:S02]  /*43c0*/  HADD2.F32 R172, -RZ, R171.H0_H0 ;  /* 0x200000abffac7230 */ /* 0x000fe40000004100 */
[----:B------:R-:W-:Y:S01]  /*43d0*/  FADD.FTZ R14, R19, R14 ;  /* 0x0000000e130e7221 */ /* 0x000fe20000010000 */
[----:B------:R-:W-:-:S02]  /*43e0*/  HADD2.F32 R170, -RZ, R170.H1_H1 ;  /* 0x300000aaffaa7230 */ /* 0x000fc40000004100 */
[----:B------:R-:W-:Y:S01]  /*43f0*/  FADD.FTZ R184, R167, R166 ;  /* 0x000000a6a7b87221 */ /* 0x000fe20000010000 */
[----:B------:R-:W-:Y:S02]  /*4400*/  HADD2.F32 R171, -RZ, R158.H1_H1 ;  /* 0x3000009effab7230 */ /* 0x000fe40000004100 */
[----:B------:R-:W-:Y:S02]  /*4410*/  HADD2.F32 R169, -RZ, R159.H0_H0 ;  /* 0x2000009fffa97230 */ /* 0x000fe40000004100 */
        /* <DEDUP_REMOVED lines=18> */
.L_x_4367:
[----:B------:R-:W0:Y:S01]  /*4540*/  @UP0 LDCU.64 UR4, c[0x0][0x3a8] ;  /* 0x00007500ff0407ac */ /* 0x000e220008000a00 */
[----:B------:R-:W-:Y:S02]  /*4550*/  PLOP3.LUT P0, PT, PT, PT, UP0, 0x80, 0x8 ;  /* 0x000000000008781c */ /* 0x000fe40003f0f008 */
[----:B------:R-:W-:Y:S02]  /*4560*/  PLOP3.LUT P1, PT, PT, PT, UP0, 0x80, 0x8 ;  /* 0x000000000008781c */ /* 0x000fe40003f2f008 */
[----:B------:R-:W-:-:S09]  /*4570*/  MOV R169, 0x10 ;  /* 0x0000001000a97802 */ /* 0x000fd20000000f00 */
[C---:B0-----:R-:W-:Y:S01]  /*4580*/  @P0 IMAD.WIDE.U32 R168, R174.reuse, R169, UR4 ;  /* 0x00000004aea80e25 */ /* 0x041fe2000f8e00a9 */
[----:B------:R-:W-:-:S04]  /*4590*/  IADD3 R174, PT, PT, R174, 0x20, RZ ;  /* 0x00000020aeae7810 */ /* 0x000fc80007ffe0ff */
[----:B------:R3:W-:Y:S03]  /*45a0*/  @P1 STG.E.128 desc[UR6][R168.64], R164 ;  /* 0x000000a4a8001986 */ /* 0x0007e6000c101d06 */
.L_x_4364:
[----:B------:R-:W-:Y:S05]  /*45b0*/  BSYNC.RECONVERGENT B0 ;  /* 0x0000000000007941 */ /* 0x000fea0003800200 */
.L_x_4363:
        /* <DEDUP_REMOVED lines=33> */
.L_x_4372:
        /* <DEDUP_REMOVED lines=29> */
.L_x_4371:
        /* <DEDUP_REMOVED lines=32> */
.L_x_4374:
        /* <DEDUP_REMOVED lines=44> */
.L_x_4373:
[----:B------:R-:W0:Y:S01]  /*4e60*/  @UP0 LDCU.64 UR4, c[0x0][0x3a8] ;  /* 0x00007500ff0407ac */ /* 0x000e220008000a00 */
[----:B------:R-:W-:Y:S01]  /*4e70*/  PLOP3.LUT P0, PT, PT, PT, UP0, 0x80, 0x8 ;  /* 0x000000000008781c */ /* 0x000fe20003f0f008 */
[----:B------:R-:W-:Y:S01]  /*4e80*/  HFMA2 R169, -RZ, RZ, 0, 9.5367431640625e-07 ;  /* 0x00000010ffa97431 */ /* 0x000fe200000001ff */
[----:B------:R-:W-:-:S11]  /*4e90*/  PLOP3.LUT P1, PT, PT, PT, UP0, 0x80, 0x8 ;  /* 0x000000000008781c */ /* 0x000fd60003f2f008 */
[C---:B0-----:R-:W-:Y:S01]  /*4ea0*/  @P0 IMAD.WIDE.U32 R168, R174.reuse, R169, UR4 ;  /* 0x00000004aea80e25 */ /* 0x041fe2000f8e00a9 */
[----:B------:R-:W-:-:S04]  /*4eb0*/  IADD3 R174, PT, PT, R174, 0x20, RZ ;  /* 0x00000020aeae7810 */ /* 0x000fc80007ffe0ff */
[----:B------:R4:W-:Y:S03]  /*4ec0*/  @P1 STG.E.128 desc[UR6][R168.64], R164 ;  /* 0x000000a4a8001986 */ /* 0x0009e6000c101d06 */
.L_x_4370:
[----:B------:R-:W-:Y:S05]  /*4ed0*/  BSYNC.RECONVERGENT B0 ;  /* 0x0000000000007941 */ /* 0x000fea0003800200 */
.L_x_4369:
        /* <DEDUP_REMOVED lines=33> */
.L_x_4378:
        /* <DEDUP_REMOVED lines=29> */
.L_x_4377:
        /* <DEDUP_REMOVED lines=32> */
.L_x_4380:
        /* <DEDUP_REMOVED lines=44> */
.L_x_4379:
[----:B------:R-:W0:Y:S01]  /*5780*/  @UP0 LDCU.64 UR4, c[0x0][0x3a8] ;  /* 0x00007500ff0407ac */ /* 0x000e220008000a00 */
[----:B------:R-:W-:Y:S02]  /*5790*/  PLOP3.LUT P0, PT, PT, PT, UP0, 0x80, 0x8 ;  /* 0x000000000008781c */ /* 0x000fe40003f0f008 */
[----:B------:R-:W-:Y:S02]  /*57a0*/  PLOP3.LUT P1, PT, PT, PT, UP0, 0x80, 0x8 ;  /* 0x000000000008781c */ /* 0x000fe40003f2f008 */
[----:B------:R-:W-:-:S09]  /*57b0*/  MOV R169, 0x10 ;  /* 0x0000001000a97802 */ /* 0x000fd20000000f00 */
[C---:B0-----:R-:W-:Y:S01]  /*57c0*/  @P0 IMAD.WIDE.U32 R168, R174.reuse, R169, UR4 ;  /* 0x00000004aea80e25 */ /* 0x041fe2000f8e00a9 */
[----:B------:R-:W-:-:S04]  /*57d0*/  IADD3 R174, PT, PT, R174, 0x20, RZ ;  /* 0x00000020aeae7810 */ /* 0x000fc80007ffe0ff */
[----:B------:R0:W-:Y:S03]  /*57e0*/  @P1 STG.E.128 desc[UR6][R168.64], R164 ;  /* 0x000000a4a8001986 */ /* 0x0001e6000c101d06 */
.L_x_4376:
[----:B------:R-:W-:Y:S05]  /*57f0*/  BSYNC.RECONVERGENT B0 ;  /* 0x0000000000007941 */ /* 0x000fea0003800200 */
.L_x_4375:
        /* <DEDUP_REMOVED lines=11> */
[----:B------:R-:W-:Y:S01]  /*58b0*/  ISETP.NE.U32.AND P0, PT, RZ, UR16, PT ;  /* 0x00000010ff007c0c */ /* 0x000fe2000bf05070 */
[----:B0-----:R-:W-:-:S03]  /*58c0*/  IMAD.WIDE.U32 R168, R174, 0x10, R168 ;  /* 0x00000010aea87825 */ /* 0x001fc600078e00a8 */
[----:B------:R-:W-:-:S03]  /*58d0*/  ISETP.NE.AND.EX P0, PT, RZ, UR17, PT, P0 ;  /* 0x00000011ff007c0c */ /* 0x000fc6000bf05300 */
[----:B------:R-:W5:Y:S10]  /*58e0*/  LDG.E.128 R168, desc[UR6][R168.64] ;  /* 0x00000006a8a87981 */ /* 0x000f74000c1e1d00 */
[----:B------:R-:W0:Y:S02]  /*58f0*/  @P0 LDC.64 R172, c[0x0][0x3a0] ;  /* 0x0000e800ffac0b82 */ /* 0x000e240000000a00 */
[----:B0-----:R-:W-:-:S05]  /*5900*/  @P0 IMAD.WIDE.U32 R172, R174, 0x10, R172 ;  /* 0x00000010aeac0825 */ /* 0x001fca00078e00ac */
[----:B------:R1:W5:Y:S01]  /*5910*/  @P0 LDG.E.128 R160, desc[UR6][R172.64] ;  /* 0x00000006aca00981 */ /* 0x000362000c1e1d00 */
[----:B------:R-:W-:-:S04]  /*5920*/  UISETP.NE.U32.AND UP1, UPT, UR14, URZ, UPT ;  /* 0x000000ff0e00728c */ /* 0x000fc8000bf25070 */
[----:B------:R-:W-:-:S09]  /*5930*/  UISETP.NE.AND.EX UP1, UPT, UR15, URZ, UPT, UP1 ;  /* 0x000000ff0f00728c */ /* 0x000fd2000bf25310 */
[----:B-1----:R-:W-:Y:S05]  /*5940*/  BRA.U UP1, `(.L_x_4383) ;  /* 0x0000000101a47547 */ /* 0x002fea000b800000 */
        /* <DEDUP_REMOVED lines=12> */
.L_x_4384:
        /* <DEDUP_REMOVED lines=29> */
.L_x_4383:
        /* <DEDUP_REMOVED lines=32> */
.L_x_4386:
        /* <DEDUP_REMOVED lines=44> */
.L_x_4385:
[----:B------:R-:W0:Y:S01]  /*60a0*/  @UP0 LDCU.64 UR4, c[0x0][0x3a8] ;  /* 0x00007500ff0407ac */ /* 0x000e220008000a00 */
[----:B------:R-:W-:Y:S01]  /*60b0*/  PLOP3.LUT P0, PT, PT, PT, UP0, 0x80, 0x8 ;  /* 0x000000000008781c */ /* 0x000fe20003f0f008 */
[----:B------:R-:W-:-:S12]  /*60c0*/  HFMA2 R169, -RZ, RZ, 0, 9.5367431640625e-07 ;  /* 0x00000010ffa97431 */ /* 0x000fd800000001ff */
[C---:B0-----:R-:W-:Y:S01]  /*60d0*/  @P0 IMAD.WIDE.U32 R168, R174.reuse, R169, UR4 ;  /* 0x00000004aea80e25 */ /* 0x041fe2000f8e00a9 */
[----:B------:R-:W-:Y:S02]  /*60e0*/  PLOP3.LUT P0, PT, PT, PT, UP0, 0x80, 0x8 ;  /* 0x000000000008781c */ /* 0x000fe40003f0f008 */
[----:B------:R-:W-:-:S11]  /*60f0*/  IADD3 R174, PT, PT, R174, 0x20, RZ ;  /* 0x00000020aeae7810 */ /* 0x000fd60007ffe0ff */
[----:B------:R0:W-:Y:S02]  /*6100*/  @P0 STG.E.128 desc[UR6][R168.64], R164 ;  /* 0x000000a4a8000986 */ /* 0x0001e4000c101d06 */
.L_x_4382:
[----:B------:R-:W-:Y:S05]  /*6110*/  BSYNC.RECONVERGENT B0 ;  /* 0x0000000000007941 */ /* 0x000fea0003800200 */
.L_x_4381:
        /* <DEDUP_REMOVED lines=15> */
[----:B------:R0:W5:Y:S01]  /*6210*/  @P0 LDG.E.128 R160, desc[UR6][R172.64] ;  /* 0x00000006aca00981 */ /* 0x000162000c1e1d00 */
[----:B-1----:R-:W-:-:S06]  /*6220*/  IMAD.WIDE.U32 R168, R174, 0x10, R168 ;  /* 0x00000010aea87825 */ /* 0x002fcc00078e00a8 */
[----:B------:R-:W5:Y:S01]  /*6230*/  LDG.E.128 R168, desc[UR6][R168.64] ;  /* 0x00000006a8a87981 */ /* 0x000f62000c1e1d00 */
        /* <DEDUP_REMOVED lines=15> */
.L_x_4390:
        /* <DEDUP_REMOVED lines=29> */
.L_x_4389:
        /* <DEDUP_REMOVED lines=32> */
.L_x_4392:
        /* <DEDUP_REMOVED lines=11> */
[--C-:B------:R-:W-:Y:S02]  /*67b0*/  HADD2.F32 R173, -RZ, R171.reuse.H0_H0 ;  /* 0x200000abffad7230 */ /* 0x100fe40000004100 */
[----:B------:R-:W-:Y:S02]  /*67c0*/  HADD2.F32 R175, -RZ, R171.H1_H1 ;  /* 0x300000abffaf7230 */ /* 0x000fe40000004100 */
[----:B------:R-:W-:-:S02]  /*67d0*/  HADD2.F32 R170, -RZ, R158.H0_H0 ;  /* 0x2000009effaa7230 */ /* 0x000fc40000004100 */
[----:B------:R-:W-:Y:S02]  /*67e0*/  HADD2.F32 R171, -RZ, R158.H1_H1 ;  /* 0x3000009effab7230 */ /* 0x000fe40000004100 */
[----:B------:R-:W-:Y:S02]  /*67f0*/  HADD2.F32 R27, -RZ, R160.H0_H0 ;  /* 0x200000a0ff1b7230 */ /* 0x000fe40000004100 */
[----:B------:R-:W-:Y:S01]  /*6800*/  FADD.FTZ R167, R170, R167 ;  /* 0x000000a7aaa77221 */ /* 0x000fe20000010000 */
[----:B------:R-:W-:Y:S02]  /*6810*/  HADD2.F32 R165, -RZ, R161.H0_H0 ;  /* 0x200000a1ffa57230 */ /* 0x000fe40000004100 */
[----:B------:R-:W-:Y:S01]  /*6820*/  FADD.FTZ R171, R171, R172 ;  /* 0x000000acabab7221 */ /* 0x000fe20000010000 */
[----:B------:R-:W-:Y:S02]  /*6830*/  HADD2.F32 R169, -RZ, R169.H1_H1 ;  /* 0x300000a9ffa97230 */ /* 0x000fe40000004100 */
[----:B------:R-:W-:Y:S01]  /*6840*/  FADD.FTZ R18, R27, R18 ;  /* 0x000000121b127221 */ /* 0x000fe20000010000 */
[----:B------:R-:W-:-:S02]  /*6850*/  HADD2.F32 R166, -RZ, R157.H1_H1 ;  /* 0x3000009dffa67230 */ /* 0x000fc40000004100 */
[----:B------:R-:W-:Y:S01]  /*6860*/  FADD.FTZ R176, R165, R164 ;  /* 0x000000a4a5b07221 */ /* 0x000fe20000010000 */
[--C-:B------:R-:W-:Y:S02]  /*6870*/  HADD2.F32 R170, -RZ, R159.reuse.H0_H0 ;  /* 0x2000009fffaa7230 */ /* 0x100fe40000004100 */
[----:B------:R-:W-:Y:S02]  /*6880*/  HADD2.F32 R172, -RZ, R159.H1_H1 ;  /* 0x3000009fffac7230 */ /* 0x000fe40000004100 */
        /* <DEDUP_REMOVED lines=19> */
.L_x_4391:
[----:B------:R-:W0:Y:S01]  /*69c0*/  @UP0 LDCU.64 UR4, c[0x0][0x3a8] ;  /* 0x00007500ff0407ac */ /* 0x000e220008000a00 */
[----:B------:R-:W-:Y:S02]  /*69d0*/  PLOP3.LUT P0, PT, PT, PT, UP0, 0x80, 0x8 ;  /* 0x000000000008781c */ /* 0x000fe40003f0f008 */
[----:B------:R-:W-:-:S11]  /*69e0*/  MOV R169, 0x10 ;  /* 0x0000001000a97802 */ /* 0x000fd60000000f00 */
[----:B0-----:R-:W-:Y:S01]  /*69f0*/  @P0 IMAD.WIDE.U32 R168, R174, R169, UR4 ;  /* 0x00000004aea80e25 */ /* 0x001fe2000f8e00a9 */
[----:B------:R-:W-:-:S13]  /*6a00*/  PLOP3.LUT P0, PT, PT, PT, UP0, 0x80, 0x8 ;  /* 0x000000000008781c */ /* 0x000fda0003f0f008 */
[----:B------:R0:W-:Y:S02]  /*6a10*/  @P0 STG.E.128 desc[UR6][R168.64], R164 ;  /* 0x000000a4a8000986 */ /* 0x0001e4000c101d06 */
.L_x_4388:
[----:B------:R-:W-:Y:S05]  /*6a20*/  BSYNC.RECONVERGENT B0 ;  /* 0x0000000000007941 */ /* 0x000fea0003800200 */
.L_x_4387:
[----:B01234-:R-:W-:Y:S01]  /*6a30*/  FADD.FTZ R168, RZ, R8 ;  /* 0x00000008ffa87221 */ /* 0x01ffe20000010000 */
[C---:B------:R-:W-:Y:S01]  /*6a40*/  ISETP.GE.U32.AND P5, PT, R9.reuse, 0x20, PT ;  /* 0x000000200900780c */ /* 0x040fe20003fa6070 */
[----:B------:R-:W0:Y:S01]  /*6a50*/  S2R R218, SR_TID.X ;  /* 0x0000000000da7919 */ /* 0x000e220000002100 */
[----:B------:R-:W-:Y:S01]  /*6a60*/  ISETP.GT.U32.AND P4, PT, R9, 0x3f, PT ;  /* 0x0000003f0900780c */ /* 0x000fe20003f84070 */
[----:B------:R-:W-:Y:S01]  /*6a70*/  FADD.FTZ R169, R5, R168 ;  /* 0x000000a805a97221 */ /* 0x000fe20000010000 */
[C---:B------:R-:W-:Y:S01]  /*6a80*/  ISETP.GT.U32.AND P3, PT, R9.reuse, 0x5f, PT ;  /* 0x0000005f0900780c */ /* 0x040fe20003f64070 */
[----:B------:R-:W-:Y:S01]  /*6a90*/  UMOV UR4, 0xffffffff ;  /* 0xffffffff00047882 */ /* 0x000fe20000000000 */
[C---:B------:R-:W-:Y:S01]  /*6aa0*/  ISETP.GT.U32.AND P2, PT, R9.reuse, 0x7f, PT ;  /* 0x0000007f0900780c */ /* 0x040fe20003f44070 */
        /* <DEDUP_REMOVED lines=227> */
.L_x_4422:
        /* <DEDUP_REMOVED lines=9> */
[----:B------:R-:W1:Y:S04]  /*7970*/  @!P1 LDC.64 R170, c[0x0][0x3c0] ;  /* 0x0000f000ffaa9b82 */ /* 0x000e680000000a00 */
[----:B------:R-:W2:Y:S04]  /*7980*/  MUFU.RSQ R219, R219 ;  /* 0x000000db00db7308 */ /* 0x000ea80000001400 */
[----:B------:R-:W3:Y:S01]  /*7990*/  @!P1 LDC.64 R168, c[0x0][0x3c8] ;  /* 0x0000f200ffa89b82 */ /* 0x000ee20000000a00 */
[----:B-1----:R-:W-:-:S05]  /*79a0*/  @!P1 IMAD.WIDE R170, R7, 0x4, R170 ;  /* 0x0000000407aa9825 */ /* 0x002fca00078e02aa */
[----:B------:R1:W-:Y:S01]  /*79b0*/  @!P1 STG.E desc[UR6][R170.64], R173 ;  /* 0x000000adaa009986 */ /* 0x0003e2000c101906 */
[----:B---3--:R-:W-:-:S05]  /*79c0*/  @!P1 IMAD.WIDE R168, R7, 0x4, R168 ;  /* 0x0000000407a89825 */ /* 0x008fca00078e02a8 */
[----:B--2---:R1:W-:Y:S01]  /*79d0*/  @!P1 STG.E desc[UR6][R168.64], R219 ;  /* 0x000000dba8009986 */ /* 0x0043e2000c101906 */
[----:B------:R-:W-:Y:S05]  /*79e0*/  @!P5 BRA `(.L_x_4395) ;  /* 0x00000004003cd947 */ /* 0x000fea0003800000 */
[--C-:B-1----:R-:W-:Y:S01]  /*79f0*/  FADD.FTZ R168, R194, -R218.reuse ;  /* 0x800000dac2a87221 */ /* 0x102fe20000010000 */
[----:B-----5:R-:W-:Y:S02]  /*7a00*/  HADD2.F32 R169, -RZ, R31.H0_H0 ;  /* 0x2000001fffa97230 */ /* 0x020fe40000004100 */
[--C-:B0-----:R-:W-:Y:S01]  /*7a10*/  FADD.FTZ R174, R209, -R218.reuse ;  /* 0x800000dad1ae7221 */ /* 0x101fe20000010000 */
[----:B------:R-:W-:Y:S02]  /*7a20*/  HADD2.F32 R171, -RZ, R111.H0_H0 ;  /* 0x2000006fffab7230 */ /* 0x000fe40000004100 */
[----:B------:R-:W-:Y:S01]  /*7a30*/  FMUL.FTZ R172, R219, R168 ;  /* 0x000000a8dbac7220 */ /* 0x000fe20000410000 */
[----:B------:R-:W-:Y:S02]  /*7a40*/  HADD2.F32 R175, -RZ, R35.H0_H0 ;  /* 0x20000023ffaf7230 */ /* 0x000fe40000004100 */
[----:B------:R-:W-:Y:S01]  /*7a50*/  FADD.FTZ R170, R178, -R218 ;  /* 0x800000dab2aa7221 */ /* 0x000fe20000010000 */
[----:B------:R-:W-:-:S02]  /*7a60*/  HADD2.F32 R223, -RZ, R139.H0_H0 ;  /* 0x2000008bffdf7230 */ /* 0x000fc40000004100 */
[C---:B------:R-:W-:Y:S01]  /*7a70*/  FFMA.FTZ R168, R172.reuse, R169, R171 ;  /* 0x000000a9aca87223 */ /* 0x040fe200000100ab */
[----:B------:R-:W-:Y:S02]  /*7a80*/  HADD2.F32 R171, -RZ, R31.H1_H1 ;  /* 0x3000001fffab7230 */ /* 0x000fe40000004100 */
[C---:B------:R-:W-:Y:S01]  /*7a90*/  FMUL.FTZ R222, R219.reuse, R174 ;  /* 0x000000aedbde7220 */ /* 0x040fe20000410000 */
[----:B------:R-:W-:Y:S02]  /*7aa0*/  HADD2.F32 R225, -RZ, R111.H1_H1 ;  /* 0x3000006fffe17230 */ /* 0x000fe40000004100 */
[----:B------:R-:W-:Y:S01]  /*7ab0*/  FMUL.FTZ R174, R219, R170 ;  /* 0x000000aadbae7220 */ /* 0x000fe20000410000 */
[----:B------:R-:W-:Y:S02]  /*7ac0*/  HADD2.F32 R227, -RZ, R35.H1_H1 ;  /* 0x30000023ffe37230 */ /* 0x000fe40000004100 */
[----:B------:R-:W-:Y:S01]  /*7ad0*/  FFMA.FTZ R172, R172, R175, R223 ;  /* 0x000000afacac7223 */ /* 0x000fe200000100df */
[----:B------:R-:W-:-:S02]  /*7ae0*/  HADD2.F32 R224, -RZ, R139.H1_H1 ;  /* 0x3000008bffe07230 */ /* 0x000fc40000004100 */
[C---:B------:R-:W-:Y:S01]  /*7af0*/  FFMA.FTZ R171, R222.reuse, R171, R225 ;  /* 0x000000abdeab7223 */ /* 0x040fe200000100e1 */
[----:B------:R-:W-:Y:S02]  /*7b00*/  HADD2.F32 R169, -RZ, R30.H0_H0 ;  /* 0x2000001effa97230 */ /* 0x000fe40000004100 */
[----:B------:R-:W-:Y:S01]  /*7b10*/  FADD.FTZ R228, R5, -R218 ;  /* 0x800000da05e47221 */ /* 0x000fe20000010000 */
[----:B------:R-:W-:Y:S02]  /*7b20*/  HADD2.F32 R173, -RZ, R110.H0_H0 ;  /* 0x2000006effad7230 */ /* 0x000fe40000004100 */
[----:B------:R-:W-:Y:S01]  /*7b30*/  FFMA.FTZ R175, R222, R227, R224 ;  /* 0x000000e3deaf7223 */ /* 0x000fe200000100e0 */
[----:B------:R-:W-:Y:S02]  /*7b40*/  HADD2.F32 R221, -RZ, R34.H0_H0 ;  /* 0x20000022ffdd7230 */ /* 0x000fe40000004100 */
[----:B------:R-:W-:Y:S01]  /*7b50*/  FADD.FTZ R222, R193, -R218 ;  /* 0x800000dac1de7221 */ /* 0x000fe20000010000 */
[----:B------:R-:W-:-:S02]  /*7b60*/  HADD2.F32 R220, -RZ, R138.H0_H0 ;  /* 0x2000008affdc7230 */ /* 0x000fc40000004100 */
[C---:B------:R-:W-:Y:S01]  /*7b70*/  FFMA.FTZ R170, R174.reuse, R169, R173 ;  /* 0x000000a9aeaa7223 */ /* 0x040fe200000100ad */
[----:B------:R-:W-:Y:S02]  /*7b80*/  HADD2.F32 R169, -RZ, R30.H1_H1 ;  /* 0x3000001effa97230 */ /* 0x000fe40000004100 */
[----:B------:R-:W-:Y:S01]  /*7b90*/  FMUL.FTZ R222, R219, R222 ;  /* 0x000000dedbde7220 */ /* 0x000fe20000410000 */
[----:B------:R-:W-:Y:S02]  /*7ba0*/  HADD2.F32 R173, -RZ, R110.H1_H1 ;  /* 0x3000006effad7230 */ /* 0x000fe40000004100 */
[----:B------:R-:W-:Y:S01]  /*7bb0*/  FFMA.FTZ R174, R174, R221, R220 ;  /* 0x000000ddaeae7223 */ /* 0x000fe200000100dc */
[----:B------:R-:W-:Y:S02]  /*7bc0*/  HADD2.F32 R227, -RZ, R34.H1_H1 ;  /* 0x30000022ffe37230 */ /* 0x000fe40000004100 */
[----:B------:R-:W-:Y:S01]  /*7bd0*/  FADD.FTZ R220, R6, -R218 ;  /* 0x800000da06dc7221 */ /* 0x000fe20000010000 */
[----:B------:R-:W-:-:S02]  /*7be0*/  HADD2.F32 R226, -RZ, R138.H1_H1 ;  /* 0x3000008affe27230 */ /* 0x000fc40000004100 */
[C---:B------:R-:W-:Y:S01]  /*7bf0*/  FFMA.FTZ R169, R222.reuse, R169, R173 ;  /* 0x000000a9dea97223 */ /* 0x040fe200000100ad */
[----:B------:R-:W-:Y:S02]  /*7c00*/  HADD2.F32 R225, -RZ, R29.H0_H0 ;  /* 0x2000001dffe17230 */ /* 0x000fe40000004100 */
[----:B------:R-:W-:Y:S01]  /*7c10*/  FMUL.FTZ R220, R219, R220 ;  /* 0x000000dcdbdc7220 */ /* 0x000fe20000410000 */
        /* <DEDUP_REMOVED lines=13> */
[C---:B------:R-:W-:Y:S01]  /*7cf0*/  FMUL.FTZ R228, R219.reuse, R228 ;  /* 0x000000e4dbe47220 */ /* 0x040fe20000410000 */
[----:B------:R-:W-:Y:S02]  /*7d00*/  HADD2.F32 R227, -RZ, R28.H0_H0 ;  /* 0x2000001cffe37230 */ /* 0x000fe40000004100 */
[C---:B------:R-:W-:Y:S01]  /*7d10*/  FFMA.FTZ R232, R222.reuse, R221, R223 ;  /* 0x000000dddee87223 */ /* 0x040fe200000100df */
[----:B------:R-:W-:Y:S01]  /*7d20*/  FMUL.FTZ R226, R219, R220 ;  /* 0x000000dcdbe27220 */ /* 0x000fe20000410000 */
[----:B------:R-:W-:Y:S01]  /*7d30*/  FFMA.FTZ R239, R222, R231, R233 ;  /* 0x000000e7deef7223 */ /* 0x000fe200000100e9 */
[----:B------:R-:W0:Y:S01]  /*7d40*/  LDC.64 R220, c[0x0][0x430] ;  /* 0x00010c00ffdc7b82 */ /* 0x000e220000000a00 */
[----:B------:R-:W-:Y:S01]  /*7d50*/  HADD2.F32 R229, -RZ, R108.H0_H0 ;  /* 0x2000006cffe57230 */ /* 0x000fe20000004100 */
[----:B------:R-:W-:Y:S01]  /*7d60*/  F2FP.F16.F32.PACK_AB R171, R171, R168 ;  /* 0x000000a8abab723e */ /* 0x000fe200000000ff */
[----:B------:R-:W-:Y:S01]  /*7d70*/  HADD2.F32 R231, -RZ, R136.H0_H0 ;  /* 0x20000088ffe77230 */ /* 0x000fe20000004100 */
[----:B------:R-:W-:Y:S01]  /*7d80*/  F2FP.F16.F32.PACK_AB R170, R169, R170 ;  /* 0x000000aaa9aa723e */ /* 0x000fe200000000ff */
[----:B------:R-:W-:-:S02]  /*7d90*/  HADD2.F32 R233, -RZ, R28.H1_H1 ;  /* 0x3000001cffe97230 */ /* 0x000fc40000004100 */
[----:B------:R-:W-:Y:S01]  /*7da0*/  FFMA.FTZ R227, R226, R227, R229 ;  /* 0x000000e3e2e37223 */ /* 0x000fe200000100e5 */
[----:B------:R-:W-:Y:S01]  /*7db0*/  HADD2.F32 R229, -RZ, R32.H0_H0 ;  /* 0x20000020ffe57230 */ /* 0x000fe20000004100 */
[----:B------:R-:W1:Y:S01]  /*7dc0*/  LDC.64 R222, c[0x0][0x428] ;  /* 0x00010a00ffde7b82 */ /* 0x000e620000000a00 */
[----:B------:R-:W-:Y:S01]  /*7dd0*/  HADD2.F32 R235, -RZ, R108.H1_H1 ;  /* 0x3000006cffeb7230 */ /* 0x000fe20000004100 */
[----:B------:R-:W-:Y:S01]  /*7de0*/  F2FP.F16.F32.PACK_AB R169, R232, R225 ;  /* 0x000000e1e8a9723e */ /* 0x000fe200000000ff */
[----:B------:R-:W-:Y:S02]  /*7df0*/  HADD2.F32 R237, -RZ, R32.H1_H1 ;  /* 0x30000020ffed7230 */ /* 0x000fe40000004100 */
[----:B------:R-:W-:Y:S01]  /*7e00*/  FFMA.FTZ R229, R226, R229, R231 ;  /* 0x000000e5e2e57223 */ /* 0x000fe200000100e7 */
[----:B------:R-:W-:Y:S02]  /*7e10*/  HADD2.F32 R230, -RZ, R136.H1_H1 ;  /* 0x30000088ffe67230 */ /* 0x000fe40000004100 */
[----:B------:R-:W-:Y:S01]  /*7e20*/  FFMA.FTZ R226, R228, R233, R235 ;  /* 0x000000e9e4e27223 */ /* 0x000fe200000100eb */
[----:B------:R-:W-:-:S02]  /*7e30*/  F2FP.F16.F32.PACK_AB R175, R175, R172 ;  /* 0x000000acafaf723e */ /* 0x000fc400000000ff */
[----:B------:R-:W-:Y:S01]  /*7e40*/  F2FP.F16.F32.PACK_AB R174, R173, R174 ;  /* 0x000000aeadae723e */ /* 0x000fe200000000ff */
[----:B------:R-:W-:Y:S01]  /*7e50*/  FFMA.FTZ R230, R228, R237, R230 ;  /* 0x000000ede4e67223 */ /* 0x000fe200000100e6 */
[----:B------:R-:W-:Y:S02]  /*7e60*/  F2FP.F16.F32.PACK_AB R168, R226, R227 ;  /* 0x000000e3e2a8723e */ /* 0x000fe400000000ff */
[----:B------:R-:W-:Y:S02]  /*7e70*/  F2FP.F16.F32.PACK_AB R173, R239, R224 ;  /* 0x000000e0efad723e */ /* 0x000fe400000000ff */
[----:B------:R-:W-:Y:S01]  /*7e80*/  F2FP.F16.F32.PACK_AB R172, R230, R229 ;  /* 0x000000e5e6ac723e */ /* 0x000fe200000000ff */
[----:B0-----:R-:W-:-:S04]  /*7e90*/  IMAD.WIDE.U32 R220, R216, 0x10, R220 ;  /* 0x00000010d8dc7825 */ /* 0x001fc800078e00dc */
[C---:B-1----:R-:W-:Y:S01]  /*7ea0*/  IMAD.WIDE.U32 R222, R216.reuse, 0x10, R222 ;  /* 0x00000010d8de7825 */ /* 0x042fe200078e00de */
[----:B------:R-:W-:-:S04]  /*7eb0*/  IADD3 R216, PT, PT, R216, 0x20, RZ ;  /* 0x00000020d8d87810 */ /* 0x000fc80007ffe0ff */
[----:B------:R2:W-:Y:S04]  /*7ec0*/  STG.E.128 desc[UR6][R222.64], R168 ;  /* 0x000000a8de007986 */ /* 0x0005e8000c101d06 */
[----:B------:R2:W-:Y:S02]  /*7ed0*/  STG.E.128 desc[UR6][R220.64], R172 ;  /* 0x000000acdc007986 */ /* 0x0005e4000c101d06 */
.L_x_4395:
[----:B------:R-:W-:Y:S05]  /*7ee0*/  BSYNC.RECONVERGENT B0 ;  /* 0x0000000000007941 */ /* 0x000fea0003800200 */
.L_x_4394:
[----:B------:R-:W-:Y:S01]  /*7ef0*/  ISETP.GE.U32.AND P0, PT, R9, 0x40, PT ;  /* 0x000000400900780c */ /* 0x000fe20003f06070 */
[----:B------:R-:W-:-:S12]  /*7f00*/  BSSY.RECONVERGENT B0, `(.L_x_4396) ;  /* 0x0000051000007945 */ /* 0x000fd80003800200 */
[----:B------:R-:W-:Y:S05]  /*7f10*/  @!P0 BRA `(.L_x_4397) ;  /* 0x00000004003c8947 */ /* 0x000fea0003800000 */
[--C-:B-12---:R-:W-:Y:S01]  /*7f20*/  FADD.FTZ R168, R196, -R218.reuse ;  /* 0x800000dac4a87221 */ /* 0x106fe20000010000 */
        /* <DEDUP_REMOVED lines=78> */
.L_x_4397:
[----:B------:R-:W-:Y:S05]  /*8410*/  BSYNC.RECONVERGENT B0 ;  /* 0x0000000000007941 */ /* 0x000fea0003800200 */
.L_x_4396:
[----:B------:R-:W-:Y:S01]  /*8420*/  ISETP.GE.U32.AND P0, PT, R9, 0x60, PT ;  /* 0x000000600900780c */ /* 0x000fe20003f06070 */
[----:B------:R-:W-:-:S12]  /*8430*/  BSSY.RECONVERGENT B0, `(.L_x_4398) ;  /* 0x0000051000007945 */ /* 0x000fd80003800200 */
[----:B------:R-:W-:Y:S05]  /*8440*/  @!P0 BRA `(.L_x_4399) ;  /* 0x00000004003c8947 */ /* 0x000fea0003800000 */
[--C-:B-123--:R-:W-:Y:S01]  /*8450*/  FADD.FTZ R168, R197, -R218.reuse ;  /* 0x800000dac5a87221 */ /* 0x10efe20000010000 */
        /* <DEDUP_REMOVED lines=15> */
[----:B------:R-:W-:Y:S01]  /*8550*/  FFMA.FTZ R171, R222, R171, R225 ;  /* 0x000000abdeab7223 */ /* 0x000fe200000100e1 */
        /* <DEDUP_REMOVED lines=62> */
.L_x_4399:
[----:B------:R-:W-:Y:S05]  /*8940*/  BSYNC.RECONVERGENT B0 ;  /* 0x0000000000007941 */ /* 0x000fea0003800200 */
.L_x_4398:
[----:B------:R-:W-:Y:S01]  /*8950*/  ISETP.GE.U32.AND P0, PT, R9, 0x80, PT ;  /* 0x000000800900780c */ /* 0x000fe20003f06070 */
[----:B------:R-:W-:-:S12]  /*8960*/  BSSY.RECONVERGENT B0, `(.L_x_4400) ;  /* 0x0000051000007945 */ /* 0x000fd80003800200 */
[----:B------:R-:W-:Y:S05]  /*8970*/  @!P0 BRA `(.L_x_4401) ;  /* 0x00000004003c8947 */ /* 0x000fea0003800000 */
[--C-:B-1234-:R-:W-:Y:S01]  /*8980*/  FADD.FTZ R168, R200, -R218.reuse ;  /* 0x800000dac8a87221 */ /* 0x11efe20000010000 */
        /* <DEDUP_REMOVED lines=78> */
.L_x_4401:
[----:B------:R-:W-:Y:S05]  /*8e70*/  BSYNC.RECONVERGENT B0 ;  /* 0x0000000000007941 */ /* 0x000fea0003800200 */
.L_x_4400:
[----:B------:R-:W-:Y:S01]  /*8e80*/  ISETP.GE.U32.AND P0, PT, R9, 0xa0, PT ;  /* 0x000000a00900780c */ /* 0x000fe20003f06070 */
[----:B------:R-:W-:-:S12]  /*8e90*/  BSSY.RECONVERGENT B0, `(.L_x_4402) ;  /* 0x0000051000007945 */ /* 0x000fd80003800200 */
[----:B------:R-:W-:Y:S05]  /*8ea0*/  @!P0 BRA `(.L_x_4403) ;  /* 0x00000004003c8947 */ /* 0x000fea0003800000 */
[--C-:B01234-:R-:W-:Y:S01]  /*8eb0*/  FADD.FTZ R168, R201, -R218.reuse ;  /* 0x800000dac9a87221 */ /* 0x11ffe20000010000 */
[----:B-----5:R-:W-:Y:S02]  /*8ec0*/  HADD2.F32 R169, -RZ, R63.H0_H0 ;  /* 0x2000003fffa97230 */ /* 0x020fe40000004100 */
[--C-:B------:R-:W-:Y:S01]  /*8ed0*/  FADD.FTZ R174, R212, -R218.reuse ;  /* 0x800000dad4ae7221 */ /* 0x100fe20000010000 */
        /* <DEDUP_REMOVED lines=76> */
.L_x_4403:
[----:B------:R-:W-:Y:S05]  /*93a0*/  BSYNC.RECONVERGENT B0 ;  /* 0x0000000000007941 */ /* 0x000fea0003800200 */
.L_x_4402:
        /* <DEDUP_REMOVED lines=82> */
.L_x_4405:
[----:B------:R-:W-:Y:S05]  /*98d0*/  BSYNC.RECONVERGENT B0 ;  /* 0x0000000000007941 */ /* 0x000fea0003800200 */
.L_x_4404:
        /* <DEDUP_REMOVED lines=82> */
.L_x_4407:
[----:B------:R-:W-:Y:S05]  /*9e00*/  BSYNC.RECONVERGENT B0 ;  /* 0x0000000000007941 */ /* 0x000fea0003800200 */
.L_x_4406:
[----:B------:R-:W-:Y:S01]  /*9e10*/  ISETP.GE.U32.AND P0, PT, R9, 0x100, PT ;  /* 0x000001000900780c */ /* 0x000fe20003f06070 */
[----:B------:R-:W-:-:S12]  /*9e20*/  BSSY.RECONVERGENT B0, `(.L_x_4408) ;  /* 0x0000050000007945 */ /* 0x000fd80003800200 */
[----:B------:R-:W-:Y:S05]  /*9e30*/  @!P0 BRA `(.L_x_4409) ;  /* 0x0000000400388947 */ /* 0x000fea0003800000 */
[--C-:B01234-:R-:W-:Y:S01]  /*9e40*/  FADD.FTZ R168, R18, -R218.reuse ;  /* 0x800000da12a87221 */ /* 0x11ffe20000010000 */
[----:B-----5:R-:W-:Y:S02]  /*9e50*/  HADD2.F32 R171, -RZ, R144.H0_H0 ;  /* 0x20000090ffab7230 */ /* 0x020fe40000004100 */
[----:B------:R-:W-:Y:S01]  /*9e60*/  FADD.FTZ R170, R27, -R218 ;  /* 0x800000da1baa7221 */ /* 0x000fe20000010000 */
[----:B------:R-:W-:Y:S02]  /*9e70*/  HADD2.F32 R169, -RZ, R148.H0_H0 ;  /* 0x20000094ffa97230 */ /* 0x000fe40000004100 */
[C---:B------:R-:W-:Y:S01]  /*9e80*/  FMUL.FTZ R168, R219.reuse, R168 ;  /* 0x000000a8dba87220 */ /* 0x040fe20000410000 */
[----:B------:R-:W-:Y:S02]  /*9e90*/  HADD2.F32 R173, -RZ, R140.H0_H0 ;  /* 0x2000008cffad7230 */ /* 0x000fe40000004100 */
[----:B------:R-:W-:Y:S01]  /*9ea0*/  FMUL.FTZ R170, R219, R170 ;  /* 0x000000aadbaa7220 */ /* 0x000fe20000410000 */
[----:B------:R-:W-:-:S02]  /*9eb0*/  HADD2.F32 R172, -RZ, R152.H0_H0 ;  /* 0x20000098ffac7230 */ /* 0x000fc40000004100 */
[C---:B------:R-:W-:Y:S01]  /*9ec0*/  FFMA.FTZ R171, R168.reuse, R171, R169 ;  /* 0x000000aba8ab7223 */ /* 0x040fe200000100a9 */
[----:B------:R-:W-:Y:S02]  /*9ed0*/  HADD2.F32 R175, -RZ, R144.H1_H1 ;  /* 0x30000090ffaf7230 */ /* 0x000fe40000004100 */
[----:B------:R-:W-:Y:S01]  /*9ee0*/  FADD.FTZ R222, R191, -R218 ;  /* 0x800000dabfde7221 */ /* 0x000fe20000010000 */
[----:B------:R-:W-:Y:S02]  /*9ef0*/  HADD2.F32 R221, -RZ, R148.H1_H1 ;  /* 0x30000094ffdd7230 */ /* 0x000fe40000004100 */
[----:B------:R-:W-:Y:S01]  /*9f00*/  FFMA.FTZ R172, R168, R173, R172 ;  /* 0x000000ada8ac7223 */ /* 0x000fe200000100ac */
[----:B------:R-:W-:Y:S01]  /*9f10*/  FADD.FTZ R168, R176, -R218 ;  /* 0x800000dab0a87221 */ /* 0x000fe20000010000 */
[----:B------:R-:W-:Y:S02]  /*9f20*/  HADD2.F32 R173, -RZ, R149.H0_H0 ;  /* 0x20000095ffad7230 */ /* 0x000fe40000004100 */
[----:B------:R-:W-:Y:S01]  /*9f30*/  FMUL.FTZ R222, R219, R222 ;  /* 0x000000dedbde7220 */ /* 0x000fe20000410000 */
[----:B------:R-:W-:Y:S01]  /*9f40*/  FFMA.FTZ R174, R170, R175, R221 ;  /* 0x000000afaaae7223 */ /* 0x000fe200000100dd */
[----:B------:R-:W-:-:S02]  /*9f50*/  HADD2.F32 R175, -RZ, R145.H0_H0 ;  /* 0x20000091ffaf7230 */ /* 0x000fc40000004100 */
[----:B------:R-:W-:Y:S01]  /*9f60*/  FMUL.FTZ R168, R219, R168 ;  /* 0x000000a8dba87220 */ /* 0x000fe20000410000 */
[----:B------:R-:W-:Y:S02]  /*9f70*/  HADD2.F32 R223, -RZ, R140.H1_H1 ;  /* 0x3000008cffdf7230 */ /* 0x000fe40000004100 */
[--C-:B------:R-:W-:Y:S01]  /*9f80*/  FADD.FTZ R230, R208, -R218.reuse ;  /* 0x800000dad0e67221 */ /* 0x100fe20000010000 */
[----:B------:R-:W-:Y:S02]  /*9f90*/  HADD2.F32 R169, -RZ, R152.H1_H1 ;  /* 0x30000098ffa97230 */ /* 0x000fe40000004100 */
[----:B------:R-:W-:Y:S01]  /*9fa0*/  FFMA.FTZ R175, R168, R175, R173 ;  /* 0x000000afa8af7223 */ /* 0x000fe200000100ad */
[----:B------:R-:W-:Y:S02]  /*9fb0*/  HADD2.F32 R221, -RZ, R141.H0_H0 ;  /* 0x2000008dffdd7230 */ /* 0x000fe40000004100 */
[----:B------:R-:W-:Y:S01]  /*9fc0*/  FADD.FTZ R232, R217, -R218 ;  /* 0x800000dad9e87221 */ /* 0x000fe20000010000 */
[----:B------:R-:W-:-:S02]  /*9fd0*/  HADD2.F32 R220, -RZ, R153.H0_H0 ;  /* 0x20000099ffdc7230 */ /* 0x000fc40000004100 */
[----:B------:R-:W-:Y:S01]  /*9fe0*/  FFMA.FTZ R223, R170, R223, R169 ;  /* 0x000000dfaadf7223 */ /* 0x000fe200000100a9 */
[----:B------:R-:W-:Y:S02]  /*9ff0*/  HADD2.F32 R225, -RZ, R145.H1_H1 ;  /* 0x30000091ffe17230 */ /* 0x000fe40000004100 */
[----:B------:R-:W-:Y:S01]  /*a000*/  FADD.FTZ R170, R192, -R218 ;  /* 0x800000dac0aa7221 */ /* 0x000fe20000010000 */
[----:B------:R-:W-:Y:S02]  /*a010*/  HADD2.F32 R227, -RZ, R149.H1_H1 ;  /* 0x30000095ffe37230 */ /* 0x000fe40000004100 */
[----:B------:R-:W-:Y:S01]  /*a020*/  FFMA.FTZ R173, R168, R221, R220 ;  /* 0x000000dda8ad7223 */ /* 0x000fe200000100dc */
[----:B------:R-:W-:Y:S01]  /*a030*/  HADD2.F32 R229, -RZ, R141.H1_H1 ;  /* 0x3000008dffe57230 */ /* 0x000fe20000004100 */
[----:B------:R-:W0:Y:S01]  /*a040*/  LDC.64 R168, c[0x0][0x428] ;  /* 0x00010a00ffa87b82 */ /* 0x000e220000000a00 */
[----:B------:R-:W-:Y:S02]  /*a050*/  HADD2.F32 R226, -RZ, R153.H1_H1 ;  /* 0x30000099ffe27230 */ /* 0x000fe40000004100 */
[----:B------:R-:W-:Y:S01]  /*a060*/  FFMA.FTZ R224, R222, R225, R227 ;  /* 0x000000e1dee07223 */ /* 0x000fe200000100e3 */
[----:B------:R-:W-:-:S02]  /*a070*/  HADD2.F32 R225, -RZ, R146.H0_H0 ;  /* 0x20000092ffe17230 */ /* 0x000fc40000004100 */
[----:B------:R-:W-:Y:S01]  /*a080*/  FMUL.FTZ R170, R219, R170 ;  /* 0x000000aadbaa7220 */ /* 0x000fe20000410000 */
[----:B------:R-:W-:Y:S02]  /*a090*/  HADD2.F32 R227, -RZ, R150.H0_H0 ;  /* 0x20000096ffe37230 */ /* 0x000fe40000004100 */
[----:B------:R-:W-:Y:S01]  /*a0a0*/  FFMA.FTZ R222, R222, R229, R226 ;  /* 0x000000e5dede7223 */ /* 0x000fe200000100e2 */
[----:B------:R-:W-:Y:S01]  /*a0b0*/  FADD.FTZ R226, R207, -R218 ;  /* 0x800000dacfe27221 */ /* 0x000fe20000010000 */
[----:B------:R-:W1:Y:S01]  /*a0c0*/  LDC.64 R220, c[0x0][0x430] ;  /* 0x00010c00ffdc7b82 */ /* 0x000e620000000a00 */
[----:B------:R-:W-:Y:S02]  /*a0d0*/  HADD2.F32 R229, -RZ, R142.H0_H0 ;  /* 0x2000008effe57230 */ /* 0x000fe40000004100 */
[----:B------:R-:W-:Y:S01]  /*a0e0*/  FFMA.FTZ R227, R170, R225, R227 ;  /* 0x000000e1aae37223 */ /* 0x000fe200000100e3 */
[----:B------:R-:W-:Y:S02]  /*a0f0*/  HADD2.F32 R218, -RZ, R154.H0_H0 ;  /* 0x2000009affda7230 */ /* 0x000fe40000004100 */
[----:B------:R-:W-:Y:S01]  /*a100*/  FMUL.FTZ R226, R219, R226 ;  /* 0x000000e2dbe27220 */ /* 0x000fe20000410000 */
[----:B------:R-:W-:-:S02]  /*a110*/  HADD2.F32 R231, -RZ, R146.H1_H1 ;  /* 0x30000092ffe77230 */ /* 0x000fc40000004100 */
[C---:B------:R-:W-:Y:S01]  /*a120*/  FMUL.FTZ R230, R219.reuse, R230 ;  /* 0x000000e6dbe67220 */ /* 0x040fe20000410000 */
[----:B------:R-:W-:Y:S02]  /*a130*/  HADD2.F32 R233, -RZ, R150.H1_H1 ;  /* 0x30000096ffe97230 */ /* 0x000fe40000004100 */
[----:B------:R-:W-:Y:S01]  /*a140*/  FFMA.FTZ R225, R170, R229, R218 ;  /* 0x000000e5aae17223 */ /* 0x000fe200000100da */
[----:B------:R-:W-:Y:S02]  /*a150*/  HADD2.F32 R235, -RZ, R142.H1_H1 ;  /* 0x3000008effeb7230 */ /* 0x000fe40000004100 */
[----:B------:R-:W-:Y:S01]  /*a160*/  FMUL.FTZ R232, R219, R232 ;  /* 0x000000e8dbe87220 */ /* 0x000fe20000410000 */
[----:B------:R-:W-:Y:S02]  /*a170*/  HADD2.F32 R228, -RZ, R154.H1_H1 ;  /* 0x3000009affe47230 */ /* 0x000fe40000004100 */
[----:B------:R-:W-:Y:S01]  /*a180*/  FFMA.FTZ R170, R226, R231, R233 ;  /* 0x000000e7e2aa7223 */ /* 0x000fe200000100e9 */
[----:B------:R-:W-:Y:S01]  /*a190*/  HADD2.F32 R219, -RZ, R147.H0_H0 ;  /* 0x20000093ffdb7230 */ /* 0x000fe20000004100 */
[----:B------:R-:W-:Y:S01]  /*a1a0*/  F2FP.F16.F32.PACK_AB R173, R222, R173 ;  /* 0x000000addead723e */ /* 0x000fe200000000ff */
[----:B------:R-:W-:-:S02]  /*a1b0*/  HADD2.F32 R229, -RZ, R151.H0_H0 ;  /* 0x20000097ffe57230 */ /* 0x000fc40000004100 */
[----:B------:R-:W-:Y:S01]  /*a1c0*/  FFMA.FTZ R228, R226, R235, R228 ;  /* 0x000000ebe2e47223 */ /* 0x000fe200000100e4 */
[----:B------:R-:W-:Y:S01]  /*a1d0*/  HADD2.F32 R233, -RZ, R147.H1_H1 ;  /* 0x30000093ffe97230 */ /* 0x000fe20000004100 */
[----:B------:R-:W-:Y:S01]  /*a1e0*/  F2FP.F16.F32.PACK_AB R170, R170, R227 ;  /* 0x000000e3aaaa723e */ /* 0x000fe200000000ff */
[----:B------:R-:W-:Y:S02]  /*a1f0*/  HADD2.F32 R235, -RZ, R151.H1_H1 ;  /* 0x30000097ffeb7230 */ /* 0x000fe40000004100 */
[----:B------:R-:W-:Y:S01]  /*a200*/  FFMA.FTZ R229, R230, R219, R229 ;  /* 0x000000dbe6e57223 */ /* 0x000fe200000100e5 */
[----:B------:R-:W-:Y:S01]  /*a210*/  HADD2.F32 R231, -RZ, R143.H0_H0 ;  /* 0x2000008fffe77230 */ /* 0x000fe20000004100 */
[----:B------:R-:W-:Y:S01]  /*a220*/  F2FP.F16.F32.PACK_AB R172, R223, R172 ;  /* 0x000000acdfac723e */ /* 0x000fe200000000ff */
[----:B------:R-:W-:Y:S02]  /*a230*/  HADD2.F32 R218, -RZ, R155.H0_H0 ;  /* 0x2000009bffda7230 */ /* 0x000fe40000004100 */
[----:B------:R-:W-:Y:S01]  /*a240*/  FFMA.FTZ R226, R232, R233, R235 ;  /* 0x000000e9e8e27223 */ /* 0x000fe200000100eb */
[----:B------:R-:W-:-:S02]  /*a250*/  HADD2.F32 R237, -RZ, R143.H1_H1 ;  /* 0x3000008fffed7230 */ /* 0x000fc40000004100 */
[----:B------:R-:W-:Y:S02]  /*a260*/  HADD2.F32 R234, -RZ, R155.H1_H1 ;  /* 0x3000009bffea7230 */ /* 0x000fe40000004100 */
[----:B------:R-:W-:Y:S01]  /*a270*/  FFMA.FTZ R231, R230, R231, R218 ;  /* 0x000000e7e6e77223 */ /* 0x000fe200000100da */
[----:B0-----:R-:W-:Y:S01]  /*a280*/  IMAD.WIDE.U32 R218, R216, 0x10, R168 ;  /* 0x00000010d8da7825 */ /* 0x001fe200078e00a8 */
[----:B------:R-:W-:-:S03]  /*a290*/  F2FP.F16.F32.PACK_AB R168, R174, R171 ;  /* 0x000000abaea8723e */ /* 0x000fc600000000ff */
[----:B------:R-:W-:Y:S01]  /*a2a0*/  FFMA.FTZ R234, R232, R237, R234 ;  /* 0x000000ede8ea7223 */ /* 0x000fe200000100ea */
[----:B------:R-:W-:Y:S01]  /*a2b0*/  F2FP.F16.F32.PACK_AB R169, R224, R175 ;  /* 0x000000afe0a9723e */ /* 0x000fe200000000ff */
[----:B-1----:R-:W-:Y:S01]  /*a2c0*/  IMAD.WIDE.U32 R220, R216, 0x10, R220 ;  /* 0x00000010d8dc7825 */ /* 0x002fe200078e00dc */
[----:B------:R-:W-:Y:S02]  /*a2d0*/  F2FP.F16.F32.PACK_AB R171, R226, R229 ;  /* 0x000000e5e2ab723e */ /* 0x000fe400000000ff */
[----:B------:R-:W-:Y:S02]  /*a2e0*/  F2FP.F16.F32.PACK_AB R175, R234, R231 ;  /* 0x000000e7eaaf723e */ /* 0x000fe400000000ff */
[----:B------:R-:W-:Y:S01]  /*a2f0*/  F2FP.F16.F32.PACK_AB R174, R228, R225 ;  /* 0x000000e1e4ae723e */ /* 0x000fe200000000ff */
[----:B------:R0:W-:Y:S04]  /*a300*/  STG.E.128 desc[UR6][R218.64], R168 ;  /* 0x000000a8da007986 */ /* 0x0001e8000c101d06 */
[----:B------:R0:W-:Y:S02]  /*a310*/  STG.E.128 desc[UR6][R220.64], R172 ;  /* 0x000000acdc007986 */ /* 0x0001e4000c101d06 */
.L_x_4409:
[----:B------:R-:W-:Y:S05]  /*a320*/  BSYNC.RECONVERGENT B0 ;  /* 0x0000000000007941 */ /* 0x000fea0003800200 */
.L_x_4408:
[----:B01234-:R-:W0:Y:S02]  /*a330*/  LDC.64 R168, c[0x0][0x380] ;  /* 0x0000e000ffa87b82 */ /* 0x01fe240000000a00 */
[----:B0-----:R-:W-:-:S04]  /*a340*/  LEA R7, R168, R7, 0x2 ;  /* 0x00000007a8077211 */ /* 0x001fc800078e10ff */
[----:B------:R-:W-:-:S13]  /*a350*/  ISETP.GE.AND P0, PT, R7, R169, PT ;  /* 0x000000a90700720c */ /* 0x000fda0003f06270 */
[----:B------:R-:W-:Y:S05]  /*a360*/  @!P0 BRA `(.L_x_4410) ;  /* 0xffffff7c00848947 */ /* 0x000fea000383ffff */
[----:B------:R-:W-:Y:S05]  /*a370*/  EXIT ;  /* 0x000000000000794d */ /* 0x000fea0003800000 */
.L_x_4393:
[----:B------:R-:W-:Y:S01]  /*a380*/  HFMA2 R221, -RZ, RZ, 0, 5.9604644775390625e-08 ;  /* 0x00000001ffdd7431 */ /* 0x000fe200000001ff */
[----:B------:R-:W-:Y:S01]  /*a390*/  BSSY B0, `(.L_x_4411) ;  /* 0x0000007000007945 */ /* 0x000fe20003800000 */
[----:B------:R-:W-:Y:S02]  /*a3a0*/  MOV R222, R169 ;  /* 0x000000a900de7202 */ /* 0x000fe40000000f00 */
[----:B------:R-:W-:Y:S02]  /*a3b0*/  MOV R224, 0x1f ;  /* 0x0000001f00e07802 */ /* 0x000fe40000000f00 */
[----:B------:R-:W-:-:S07]  /*a3c0*/  MOV R219, 0xffffffff ;  /* 0xffffffff00db7802 */ /* 0x000fce0000000f00 */
[----:B-----5:R-:W-:Y:S05]  /*a3d0*/  WARPSYNC.COLLECTIVE R219, `(.L_x_4412) ;  /* 0x00000000db087348 */ /* 0x020fea0003c00000 */
[----:B------:R0:W1:Y:S02]  /*a3e0*/  SHFL.BFLY P6, R220, R222, R221, R224 ;  /* 0x0c0000dddedc7389 */ /* 0x00006400000c00e0 */
[----:B01---5:R-:W-:Y:S05]  /*a3f0*/  ENDCOLLECTIVE ;  /* 0x000000000000791b */ /* 0x023fea0003800000 */
.L_x_4412:
[----:B------:R-:W-:Y:S05]  /*a400*/  BSYNC B0 ;  /* 0x0000000000007941 */ /* 0x000fea0003800000 */
.L_x_4411:
[----:B------:R-:W-:Y:S01]  /*a410*/  MOV R168, R220 ;  /* 0x000000dc00a87202 */ /* 0x000fe20000000f00 */
[----:B------:R-:W-:Y:S01]  /*a420*/  HFMA2 R221, -RZ, RZ, 0, 1.1920928955078125e-07 ;  /* 0x00000002ffdd7431 */ /* 0x000fe200000001ff */
[----:B------:R-:W-:Y:S01]  /*a430*/  MOV R224, 0x1f ;  /* 0x0000001f00e07802 */ /* 0x000fe20000000f00 */
[----:B------:R-:W0:Y:S01]  /*a440*/  LDC R172, c[0x0][0x400] ;  /* 0x00010000ffac7b82 */ /* 0x000e220000000800 */
[----:B------:R-:W-:Y:S01]  /*a450*/  MOV R219, 0xffffffff ;  /* 0xffffffff00db7802 */ /* 0x000fe20000000f00 */
[----:B------:R-:W-:-:S05]  /*a460*/  FADD.FTZ R170, R169, R168 ;  /* 0x000000a8a9aa7221 */ /* 0x000fca0000010000 */
[----:B------:R-:W-:-:S07]  /*a470*/  MOV R222, R170 ;  /* 0x000000aa00de7202 */ /* 0x000fce0000000f00 */
[----:B0-----:R-:W-:Y:S05]  /*a480*/  WARPSYNC.COLLECTIVE R219, `(.L_x_4413) ;  /* 0x00000000db087348 */ /* 0x001fea0003c00000 */
[----:B------:R1:W2:Y:S02]  /*a490*/  SHFL.BFLY P6, R220, R222, R221, R224 ;  /* 0x0c0000dddedc7389 */ /* 0x0002a400000c00e0 */
[----:B012---:R-:W-:Y:S05]  /*a4a0*/  ENDCOLLECTIVE ;  /* 0x000000000000791b */ /* 0x007fea0003800000 */
.L_x_4413:
[----:B------:R-:W-:Y:S01]  /*a4b0*/  HFMA2 R221, -RZ, RZ, 0, 2.384185791015625e-07 ;  /* 0x00000004ffdd7431 */ /* 0x000fe200000001ff */
[----:B------:R-:W-:-:S05]  /*a4c0*/  MOV R171, R220 ;  /* 0x000000dc00ab7202 */ /* 0x000fca0000000f00 */
[----:B------:R-:W-:-:S05]  /*a4d0*/  FADD.FTZ R171, R170, R171 ;  /* 0x000000abaaab7221 */ /* 0x000fca0000010000 */
[----:B------:R-:W-:-:S07]  /*a4e0*/  MOV R222, R171 ;  /* 0x000000ab00de7202 */ /* 0x000fce0000000f00 */
[----:B------:R-:W-:Y:S05]  /*a4f0*/  WARPSYNC.COLLECTIVE R219, `(.L_x_4414) ;  /* 0x00000000db087348 */ /* 0x000fea0003c00000 */
[----:B------:R0:W1:Y:S02]  /*a500*/  SHFL.BFLY P6, R220, R222, R221, R224 ;  /* 0x0c0000dddedc7389 */ /* 0x00006400000c00e0 */
[----:B01----:R-:W-:Y:S05]  /*a510*/  ENDCOLLECTIVE ;  /* 0x000000000000791b */ /* 0x003fea0003800000 */
.L_x_4414:
[----:B------:R-:W-:Y:S01]  /*a520*/  HFMA2 R221, -RZ, RZ, 0, 4.76837158203125e-07 ;  /* 0x00000008ffdd7431 */ /* 0x000fe200000001ff */
[----:B------:R-:W-:-:S05]  /*a530*/  MOV R168, R220 ;  /* 0x000000dc00a87202 */ /* 0x000fca0000000f00 */
[----:B------:R-:W-:-:S05]  /*a540*/  FADD.FTZ R174, R171, R168 ;  /* 0x000000a8abae7221 */ /* 0x000fca0000010000 */
[----:B------:R-:W-:-:S07]  /*a550*/  MOV R222, R174 ;  /* 0x000000ae00de7202 */ /* 0x000fce0000000f00 */
[----:B------:R-:W-:Y:S05]  /*a560*/  WARPSYNC.COLLECTIVE R219, `(.L_x_4415) ;  /* 0x00000000db087348 */ /* 0x000fea0003c00000 */
[----:B------:R0:W1:Y:S02]  /*a570*/  SHFL.BFLY P6, R220, R222, R221, R224 ;  /* 0x0c0000dddedc7389 */ /* 0x00006400000c00e0 */
[----:B01----:R-:W-:Y:S05]  /*a580*/  ENDCOLLECTIVE ;  /* 0x000000000000791b */ /* 0x003fea0003800000 */
.L_x_4415:
[----:B------:R-:W-:Y:S01]  /*a590*/  HFMA2 R221, -RZ, RZ, 0, 9.5367431640625e-07 ;  /* 0x00000010ffdd7431 */ /* 0x000fe200000001ff */
[----:B------:R-:W-:-:S05]  /*a5a0*/  MOV R173, R220 ;  /* 0x000000dc00ad7202 */ /* 0x000fca0000000f00 */
[----:B------:R-:W-:-:S05]  /*a5b0*/  FADD.FTZ R175, R174, R173 ;  /* 0x000000adaeaf7221 */ /* 0x000fca0000010000 */
[----:B------:R-:W-:-:S07]  /*a5c0*/  MOV R222, R175 ;  /* 0x000000af00de7202 */ /* 0x000fce0000000f00 */
[----:B------:R-:W-:Y:S05]  /*a5d0*/  WARPSYNC.COLLECTIVE R219, `(.L_x_4416) ;  /* 0x00000000db087348 */ /* 0x000fea0003c00000 */
[----:B------:R0:W1:Y:S02]  /*a5e0*/  SHFL.BFLY P6, R220, R222, R221, R224 ;  /* 0x0c0000dddedc7389 */ /* 0x00006400000c00e0 */
[----:B01----:R-:W-:Y:S05]  /*a5f0*/  ENDCOLLECTIVE ;  /* 0x000000000000791b */ /* 0x003fea0003800000 */
.L_x_4416:
[----:B------:R-:W-:Y:S01]  /*a600*/  HFMA2 R221, -RZ, RZ, 0, 5.9604644775390625e-08 ;  /* 0x00000001ffdd7431 */ /* 0x000fe200000001ff */
[----:B------:R-:W-:Y:S02]  /*a610*/  MOV R168, R220 ;  /* 0x000000dc00a87202 */ /* 0x000fe40000000f00 */
        /* <DEDUP_REMOVED lines=137> */
.L_x_4417:
[----:B------:R-:W-:Y:S01]  /*aeb0*/  HFMA2 R221, -RZ, RZ, 0, 1.1920928955078125e-07 ;  /* 0x00000002ffdd7431 */ /* 0x000fe200000001ff */
[----:B------:R-:W-:-:S05]  /*aec0*/  MOV R169, R220 ;  /* 0x000000dc00a97202 */ /* 0x000fca0000000f00 */
[----:B------:R-:W-:-:S05]  /*aed0*/  FADD.FTZ R169, R168, R169 ;  /* 0x000000a9a8a97221 */ /* 0x000fca0000010000 */
[----:B------:R-:W-:-:S07]  /*aee0*/  MOV R222, R169 ;  /* 0x000000a900de7202 */ /* 0x000fce0000000f00 */
[----:B------:R-:W-:Y:S05]  /*aef0*/  WARPSYNC.COLLECTIVE R219, `(.L_x_4418) ;  /* 0x00000000db087348 */ /* 0x000fea0003c00000 */
[----:B------:R0:W1:Y:S02]  /*af00*/  SHFL.BFLY P6, R220, R222, R221, R224 ;  /* 0x0c0000dddedc7389 */ /* 0x00006400000c00e0 */
[----:B01----:R-:W-:Y:S05]  /*af10*/  ENDCOLLECTIVE ;  /* 0x000000000000791b */ /* 0x003fea0003800000 */
.L_x_4418:
[----:B------:R-:W-:Y:S01]  /*af20*/  HFMA2 R221, -RZ, RZ, 0, 2.384185791015625e-07 ;  /* 0x00000004ffdd7431 */ /* 0x000fe200000001ff */
[----:B------:R-:W-:-:S05]  /*af30*/  MOV R170, R220 ;  /* 0x000000dc00aa7202 */ /* 0x000fca0000000f00 */
[----:B------:R-:W-:-:S05]  /*af40*/  FADD.FTZ R170, R169, R170 ;  /* 0x000000aaa9aa7221 */ /* 0x000fca0000010000 */
[----:B------:R-:W-:-:S07]  /*af50*/  MOV R222, R170 ;  /* 0x000000aa00de7202 */ /* 0x000fce0000000f00 */
[----:B------:R-:W-:Y:S05]  /*af60*/  WARPSYNC.COLLECTIVE R219, `(.L_x_4419) ;  /* 0x00000000db087348 */ /* 0x000fea0003c00000 */
[----:B------:R0:W1:Y:S02]  /*af70*/  SHFL.BFLY P6, R220, R222, R221, R224 ;  /* 0x0c0000dddedc7389 */ /* 0x00006400000c00e0 */
[----:B01----:R-:W-:Y:S05]  /*af80*/  ENDCOLLECTIVE ;  /* 0x000000000000791b */ /* 0x003fea0003800000 */
.L_x_4419:
[----:B------:R-:W-:Y:S01]  /*af90*/  HFMA2 R221, -RZ, RZ, 0, 4.76837158203125e-07 ;  /* 0x00000008ffdd7431 */ /* 0x000fe200000001ff */
[----:B------:R-:W-:-:S05]  /*afa0*/  MOV R171, R220 ;  /* 0x000000dc00ab7202 */ /* 0x000fca0000000f00 */
[----:B------:R-:W-:-:S05]  /*afb0*/  FADD.FTZ R171, R170, R171 ;  /* 0x000000abaaab7221 */ /* 0x000fca0000010000 */
[----:B------:R-:W-:-:S07]  /*afc0*/  MOV R222, R171 ;  /* 0x000000ab00de7202 */ /* 0x000fce0000000f00 */
[----:B------:R-:W-:Y:S05]  /*afd0*/  WARPSYNC.COLLECTIVE R219, `(.L_x_4420) ;  /* 0x00000000db087348 */ /* 0x000fea0003c00000 */
[----:B------:R0:W1:Y:S02]  /*afe0*/  SHFL.BFLY P6, R220, R222, R221, R224 ;  /* 0x0c0000dddedc7389 */ /* 0x00006400000c00e0 */
[----:B01----:R-:W-:Y:S05]  /*aff0*/  ENDCOLLECTIVE ;  /* 0x000000000000791b */ /* 0x003fea0003800000 */
.L_x_4420:
[----:B------:R-:W-:Y:S01]  /*b000*/  HFMA2 R221, -RZ, RZ, 0, 9.5367431640625e-07 ;  /* 0x00000010ffdd7431 */ /* 0x000fe200000001ff */
[----:B------:R-:W-:-:S05]  /*b010*/  MOV R174, R220 ;  /* 0x000000dc00ae7202 */ /* 0x000fca0000000f00 */
[----:B------:R-:W-:-:S05]  /*b020*/  FADD.FTZ R174, R171, R174 ;  /* 0x000000aeabae7221 */ /* 0x000fca0000010000 */
[----:B------:R-:W-:-:S07]  /*b030*/  MOV R222, R174 ;  /* 0x000000ae00de7202 */ /* 0x000fce0000000f00 */
[----:B------:R-:W-:Y:S05]  /*b040*/  WARPSYNC.COLLECTIVE R219, `(.L_x_4421) ;  /* 0x00000000db087348 */ /* 0x000fea0003c00000 */
[----:B------:R0:W1:Y:S02]  /*b050*/  SHFL.BFLY P6, R220, R222, R221, R224 ;  /* 0x0c0000dddedc7389 */ /* 0x00006400000c00e0 */
[----:B01----:R-:W-:Y:S05]  /*b060*/  ENDCOLLECTIVE ;  /* 0x000000000000791b */ /* 0x003fea0003800000 */
.L_x_4421:
[----:B------:R-:W-:Y:S01]  /*b070*/  MOV R175, R220 ;  /* 0x000000dc00af7202 */ /* 0x000fe20000000f00 */
[----:B------:R-:W-:Y:S06]  /*b080*/  BRA `(.L_x_4422) ;  /* 0xffffffc800147947 */ /* 0x000fec000383ffff */
.L_x_4423:
        /* <DEDUP_REMOVED lines=15> */
.L_x_43860:


//--------------------- .text._ZN10layer_norm31ln_parallel_residual_fwd_kernelINS_13Kernel_traitsI6__halfS2_S2_S2_fjLj2048ELj1ELj4ELj1ELj16ENS_18Kernel_traits_baseILj2048ES2_S2_S2_S2_fjLj128EEEEELb0ELb0ELb1EEEvNS_9FwdParamsE --------------------------
	.section	.text._ZN10layer_norm31ln_parallel_residual_fwd_kernelINS_13Kernel_traitsI6__halfS2_S2_S2_fjLj2048ELj1ELj4ELj1ELj16ENS_18Kernel_traits_baseILj2048ES2_S2_S2_S2_fjLj128EEEEELb0ELb0ELb1EEEvNS_9FwdParamsE,"ax",@progbits
	.align	128
        .global         _ZN10layer_norm31ln_parallel_residual_fwd_kernelINS_13Kernel_traitsI6__halfS2_S2_S2_fjLj2048ELj1ELj4ELj1ELj16ENS_18Kernel_traits_baseILj2048ES2_S2_S2_S2_fjLj128EEEEELb0ELb0ELb1EEEvNS_9FwdParamsE
        .type           _ZN10layer_norm31ln_parallel_residual_fwd_kernelINS_13Kernel_traitsI6__halfS2_S2_S2_fjLj2048ELj1ELj4ELj1ELj16ENS_18Kernel_traits_baseILj2048ES2_S2_S2_S2_fjLj128EEEEELb0ELb0ELb1EEEvNS_9FwdParamsE,@function
        .size           _ZN10layer_norm31ln_parallel_residual_fwd_kernelINS_13Kernel_traitsI6__halfS2_S2_S2_fjLj2048ELj1ELj4ELj1ELj16ENS_18Kernel_traits_baseILj2048ES2_S2_S2_S2_fjLj128EEEEELb0ELb0ELb1EEEvNS_9FwdParamsE,(.L_x_43861 - _ZN10layer_norm31ln_parallel_residual_fwd_kernelINS_13Kernel_traitsI6__halfS2_S2_S2_fjLj2048ELj1ELj4ELj1ELj16ENS_18Kernel_traits_baseILj2048ES2_S2_S2_S2_fjLj128EEEEELb0ELb0ELb1EEEvNS_9FwdParamsE)
        .other          _ZN10layer_norm31ln_parallel_residual_fwd_kernelINS_13Kernel_traitsI6__halfS2_S2_S2_fjLj2048ELj1ELj4ELj1ELj16ENS_18Kernel_traits_baseILj2048ES2_S2_S2_S2_fjLj128EEEEELb0ELb0ELb1EEEvNS_9FwdParamsE,@"STO_CUDA_ENTRY STV_DEFAULT"
_ZN10layer_norm31ln_parallel_residual_fwd_kernelINS_13Kernel_traitsI6__halfS2_S2_S2_fjLj2048ELj1ELj4ELj1ELj16ENS_18Kernel_traits_baseILj2048ES2_S2_S2_S2_fjLj128EEEEELb0ELb0ELb1EEEvNS_9FwdParamsE:
.text._ZN10layer_norm31ln_parallel_residual_fwd_kernelINS_13Kernel_traitsI6__halfS2_S2_S2_fjLj2048ELj1ELj4ELj1ELj16ENS_18Kernel_traits_baseILj2048ES2_S2_S2_S2_fjLj128EEEEELb0ELb0ELb1EEEvNS_9FwdParamsE:
[----:B------:R-:W-:Y:S01]  /*0000*/  LDC R1, c[0x0][0x37c] ;  /* 0x0000df00ff017b82 */ /* 0x000fe20000000800 */
[----:B------:R-:W0:Y:S01]  /*0010*/  LDCU.64 UR8, c[0x0][0x438] ;  /* 0x00008700ff0877ac */ /* 0x000e220008000a00 */
[----:B------:R-:W1:Y:S06]  /*0020*/  S2R R10, SR_TID.X ;  /* 0x00000000000a7919 */ /* 0x000e6c0000002100 */
[----:B------:R-:W2:Y:S01]  /*0030*/  LDC.64 R12, c[0x0][0x398] ;  /* 0x0000e600ff0c7b82 */ /* 0x000ea20000000a00 */
[----:B------:R-:W2:Y:S01]  /*0040*/  LDCU.64 UR4, c[0x0][0x3a0] ;  /* 0x00007400ff0477ac */ /* 0x000ea20008000a00 */
[----:B------:R-:W3:Y:S01]  /*0050*/  LDCU.64 UR6, c[0x0][0x358] ;  /* 0x00006b00ff0677ac */ /* 0x000ee20008000a00 */
[----:B0-----:R-:W-:-:S04]  /*0060*/  UISETP.NE.U32.AND UP0, UPT, UR8, URZ, UPT ;  /* 0x000000ff0800728c */ /* 0x001fc8000bf05070 */
[----:B------:R-:W-:Y:S01]  /*0070*/  UISETP.NE.AND.EX UP0, UPT, UR9, URZ, UPT, UP0 ;  /* 0x000000ff0900728c */ /* 0x000fe2000bf05300 */
[----:B--2---:R-:W-:-:S04]  /*0080*/  LOP3.LUT P0, RZ, R12, UR4, RZ, 0xfc, !PT ;  /* 0x000000040cff7c12 */ /* 0x004fc8000f80fcff */
[----:B------:R-:W-:Y:S02]  /*0090*/  LOP3.LUT P0, RZ, R13, UR5, RZ, 0xfc, P0 ;  /* 0x000000050dff7c12 */ /* 0x000fe4000800fcff */
[----:B-1----:R-:W-:Y:S02]  /*00a0*/  LOP3.LUT R0, R10, 0x1f, RZ, 0xc0, !PT ;  /* 0x0000001f0a007812 */ /* 0x002fe400078ec0ff */
[----:B---3--:R-:W-:Y:S09]  /*00b0*/  BRA.U UP0, `(.L_x_4424) ;  /* 0x0000000500a07547 */ /* 0x008ff2000b800000 */
        /* <DEDUP_REMOVED lines=57> */
.L_x_4425:
        /* <DEDUP_REMOVED lines=47> */
.L_x_4424:
        /* <DEDUP_REMOVED lines=45> */
.L_x_4427:
        /* <DEDUP_REMOVED lines=46> */
.L_x_4426:
[----:B------:R-:W1:Y:S01]  /*0cf0*/  S2UR UR4, SR_CTAID.X ;  /* 0x00000000000479c3 */ /* 0x000e620000002500 */
[----:B------:R-:W2:Y:S01]  /*0d00*/  LDCU UR5, c[0x0][0x384] ;  /* 0x00007080ff0577ac */ /* 0x000ea20008000800 */
[----:B0-----:R-:W-:Y:S01]  /*0d10*/  SHF.R.U32.HI R2, RZ, 0x5, R10 ;  /* 0x00000005ff027819 */ /* 0x001fe2000001160a */
[----:B-1----:R-:W-:-:S06]  /*0d20*/  USHF.L.U32 UR4, UR4, 0x2, URZ ;  /* 0x0000000204047899 */ /* 0x002fcc00080006ff */
[----:B------:R-:W-:-:S04]  /*0d30*/  LOP3.LUT R2, R2, UR4, RZ, 0xfc, !PT ;  /* 0x0000000402027c12 */ /* 0x000fc8000f8efcff */
[----:B--2---:R-:W-:-:S13]  /*0d40*/  ISETP.GE.AND P1, PT, R2, UR5, PT ;  /* 0x0000000502007c0c */ /* 0x004fda000bf26270 */
[----:B------:R-:W-:Y:S05]  /*0d50*/  @P1 EXIT ;  /* 0x000000000000194d */ /* 0x000fea0003800000 */
[----:B------:R-:W-:Y:S01]  /*0d60*/  ISETP.NE.U32.AND P1, PT, R12, RZ, PT ;  /* 0x000000ff0c00720c */ /* 0x000fe20003f25070 */
[----:B------:R-:W0:Y:S03]  /*0d70*/  LDCU UR4, c[0x0][0x388] ;  /* 0x00007100ff0477ac */ /* 0x000e260008000800 */
[----:B------:R-:W-:Y:S01]  /*0d80*/  ISETP.NE.AND.EX P1, PT, R13, RZ, PT, P1 ;  /* 0x000000ff0d00720c */ /* 0x000fe20003f25310 */
[----:B------:R-:W1:Y:S01]  /*0d90*/  LDCU.U8 UR5, c[0x0][0x410] ;  /* 0x00008200ff0577ac */ /* 0x000e620008000000 */
[----:B------:R-:W2:Y:S01]  /*0da0*/  LDCU UR8, c[0x0][0x448] ;  /* 0x00008900ff0877ac */ /* 0x000ea20008000800 */
[----:B------:R-:W3:Y:S01]  /*0db0*/  LDCU.64 UR10, c[0x0][0x3a0] ;  /* 0x00007400ff0a77ac */ /* 0x000ee20008000a00 */
[----:B------:R-:W4:Y:S09]  /*0dc0*/  LDCU.64 UR12, c[0x0][0x398] ;  /* 0x00007300ff0c77ac */ /* 0x000f320008000a00 */
.L_x_4461:
[----:B---3--:R-:W-:Y:S01]  /*0dd0*/  ISETP.NE.U32.AND P2, PT, RZ, UR10, PT ;  /* 0x0000000aff007c0c */ /* 0x008fe2000bf45070 */
[----:B------:R-:W3:Y:S01]  /*0de0*/  LDC.64 R22, c[0x0][0x390] ;  /* 0x0000e400ff167b82 */ /* 0x000ee20000000a00 */
[----:B0-----:R-:W-:Y:S02]  /*0df0*/  IMAD R3, R2, UR4, RZ ;  /* 0x0000000402037c24 */ /* 0x001fe4000f8e02ff */
[----:B------:R-:W-:-:S03]  /*0e00*/  ISETP.NE.AND.EX P2, PT, RZ, UR11, PT, P2 ;  /* 0x0000000bff007c0c */ /* 0x000fc6000bf45320 */
[----:B-1----:R-:W-:Y:S02]  /*0e10*/  SHF.R.S32.HI R8, RZ, 0x1f, R3 ;  /* 0x0000001fff087819 */ /* 0x002fe40000011403 */
[----:B------:R-:W0:Y:S02]  /*0e20*/  @P1 LDC.64 R4, c[0x0][0x398] ;  /* 0x0000e600ff041b82 */ /* 0x000e240000000a00 */
[----:B------:R-:W-:-:S04]  /*0e30*/  LEA.HI R19, R8, R3, RZ, 0x3 ;  /* 0x0000000308137211 */ /* 0x000fc800078f18ff */
[----:B------:R-:W-:Y:S02]  /*0e40*/  LEA.HI.SX32 R19, R19, R0, 0x1d ;  /* 0x0000000013137211 */ /* 0x000fe400078feaff */
[----:B------:R-:W1:Y:S03]  /*0e50*/  @P2 LDC.64 R6, c[0x0][0x3a0] ;  /* 0x0000e800ff062b82 */ /* 0x000e660000000a00 */
[----:B---3--:R-:W-:-:S06]  /*0e60*/  IMAD.WIDE.U32 R212, R19, 0x10, R22 ;  /* 0x0000001013d47825 */ /* 0x008fcc00078e0016 */
[----:B-----5:R-:W5:Y:S01]  /*0e70*/  LDG.E.128 R212, desc[UR6][R212.64] ;  /* 0x00000006d4d47981 */ /* 0x020f62000c1e1d00 */
[----:B----4-:R-:W-:Y:S01]  /*0e80*/  UISETP.NE.U32.AND UP0, UPT, UR12, URZ, UPT ;  /* 0x000000ff0c00728c */ /* 0x010fe2000bf05070 */
[----:B0-----:R-:W-:-:S04]  /*0e90*/  @P1 IMAD.WIDE.U32 R4, R19, 0x10, R4 ;  /* 0x0000001013041825 */ /* 0x001fc800078e0004 */
[----:B-1----:R-:W-:Y:S01]  /*0ea0*/  @P2 IMAD.WIDE.U32 R6, R19, 0x10, R6 ;  /* 0x0000001013062825 */ /* 0x002fe200078e0006 */
[----:B------:R-:W-:Y:S01]  /*0eb0*/  UISETP.NE.AND.EX UP0, UPT, UR13, URZ, UPT, UP0 ;  /* 0x000000ff0d00728c */ /* 0x000fe2000bf05300 */
[----:B------:R0:W5:Y:S04]  /*0ec0*/  @P1 LDG.E.128 R152, desc[UR6][R4.64] ;  /* 0x0000000604981981 */ /* 0x000168000c1e1d00 */
[----:B------:R0:W5:Y:S01]  /*0ed0*/  @P2 LDG.E.128 R156, desc[UR6][R6.64] ;  /* 0x00000006069c2981 */ /* 0x000162000c1e1d00 */
[----:B------:R-:W-:-:S13]  /*0ee0*/  PLOP3.LUT P1, PT, PT, PT, UP0, 0x80, 0x8 ;  /* 0x000000000008781c */ /* 0x000fda0003f2f008 */
[----:B0-----:R-:W-:Y:S05]  /*0ef0*/  @!P1 BRA `(.L_x_4428) ;  /* 0x00000004002c9947 */ /* 0x001fea0003800000 */
[----:B------:R-:W-:Y:S05]  /*0f00*/  @!P2 BRA `(.L_x_4429) ;  /* 0x0000000000b4a947 */ /* 0x000fea0003800000 */
[----:B-----5:R-:W-:Y:S02]  /*0f10*/  HADD2.F32 R3, -RZ, R212.H0_H0 ;  /* 0x200000d4ff037230 */ /* 0x020fe40000004100 */
[----:B------:R-:W-:Y:S02]  /*0f20*/  HADD2.F32 R4, -RZ, R152.H0_H0 ;  /* 0x20000098ff047230 */ /* 0x000fe40000004100 */
[--C-:B------:R-:W-:Y:S02]  /*0f30*/  HADD2.F32 R6, -RZ, R213.reuse.H0_H0 ;  /* 0x200000d5ff067230 */ /* 0x100fe40000004100 */
[----:B------:R-:W-:Y:S02]  /*0f40*/  HADD2.F32 R213, -RZ, R213.H1_H1 ;  /* 0x300000d5ffd57230 */ /* 0x000fe40000004100 */
[----:B------:R-:W-:Y:S01]  /*0f50*/  FADD.FTZ R3, R3, R4 ;  /* 0x0000000403037221 */ /* 0x000fe20000010000 */
[--C-:B------:R-:W-:Y:S02]  /*0f60*/  HADD2.F32 R4, -RZ, R153.reuse.H1_H1 ;  /* 0x30000099ff047230 */ /* 0x100fe40000004100 */
[----:B------:R-:W-:-:S02]  /*0f70*/  HADD2.F32 R7, -RZ, R153.H0_H0 ;  /* 0x20000099ff077230 */ /* 0x000fc40000004100 */
[--C-:B------:R-:W-:Y:S02]  /*0f80*/  HADD2.F32 R10, -RZ, R215.reuse.H0_H0 ;  /* 0x200000d7ff0a7230 */ /* 0x100fe40000004100 */
[----:B------:R-:W-:Y:S01]  /*0f90*/  FADD.FTZ R213, R213, R4 ;  /* 0x00000004d5d57221 */ /* 0x000fe20000010000 */
[----:B------:R-:W-:Y:S02]  /*0fa0*/  HADD2.F32 R215, -RZ, R215.H1_H1 ;  /* 0x300000d7ffd77230 */ /* 0x000fe40000004100 */
[----:B------:R-:W-:Y:S01]  /*0fb0*/  FADD.FTZ R6, R6, R7 ;  /* 0x0000000706067221 */ /* 0x000fe20000010000 */
[----:B------:R-:W-:Y:S02]  /*0fc0*/  HADD2.F32 R4, -RZ, R155.H1_H1 ;  /* 0x3000009bff047230 */ /* 0x000fe40000004100 */
[----:B------:R-:W-:Y:S02]  /*0fd0*/  HADD2.F32 R168, -RZ, R156.H0_H0 ;  /* 0x2000009cffa87230 */ /* 0x000fe40000004100 */
[----:B------:R-:W-:-:S02]  /*0fe0*/  HADD2.F32 R223, -RZ, R157.H0_H0 ;  /* 0x2000009dffdf7230 */ /* 0x000fc40000004100 */
[----:B------:R-:W-:Y:S01]  /*0ff0*/  FADD.FTZ R215, R215, R4 ;  /* 0x00000004d7d77221 */ /* 0x000fe20000010000 */
[----:B------:R-:W-:Y:S02]  /*1000*/  HADD2.F32 R8, -RZ, R214.H0_H0 ;  /* 0x200000d6ff087230 */ /* 0x000fe40000004100 */
[----:B------:R-:W-:Y:S01]  /*1010*/  FADD.FTZ R168, R3, R168 ;  /* 0x000000a803a87221 */ /* 0x000fe20000010000 */
[----:B------:R-:W-:Y:S02]  /*1020*/  HADD2.F32 R212, -RZ, R212.H1_H1 ;  /* 0x300000d4ffd47230 */ /* 0x000fe40000004100 */
[----:B------:R-:W-:Y:S01]  /*1030*/  FADD.FTZ R223, R6, R223 ;  /* 0x000000df06df7221 */ /* 0x000fe20000010000 */
[----:B------:R-:W-:Y:S02]  /*1040*/  HADD2.F32 R214, -RZ, R214.H1_H1 ;  /* 0x300000d6ffd67230 */ /* 0x000fe40000004100 */
[----:B------:R-:W-:Y:S02]  /*1050*/  HADD2.F32 R5, -RZ, R152.H1_H1 ;  /* 0x30000098ff057230 */ /* 0x000fe40000004100 */
[----:B------:R-:W-:-:S02]  /*1060*/  HADD2.F32 R9, -RZ, R154.H0_H0 ;  /* 0x2000009aff097230 */ /* 0x000fc40000004100 */
[----:B------:R-:W-:Y:S02]  /*1070*/  HADD2.F32 R11, -RZ, R154.H1_H1 ;  /* 0x3000009aff0b7230 */ /* 0x000fe40000004100 */
[----:B------:R-:W-:Y:S01]  /*1080*/  FADD.FTZ R5, R212, R5 ;  /* 0x00000005d4057221 */ /* 0x000fe20000010000 */
        /* <DEDUP_REMOVED lines=21> */
.L_x_4429:
        /* <DEDUP_REMOVED lines=29> */
.L_x_4428:
        /* <DEDUP_REMOVED lines=30> */
.L_x_4431:
[----:B-----5:R-:W-:Y:S02]  /*1590*/  HADD2.F32 R221, -RZ, R214.H0_H0 ;  /* 0x200000d6ffdd7230 */ /* 0x020fe40000004100 */
[--C-:B------:R-:W-:Y:S02]  /*15a0*/  HADD2.F32 R168, -RZ, R212.reuse.H0_H0 ;  /* 0x200000d4ffa87230 */ /* 0x100fe40000004100 */
[----:B------:R-:W-:Y:S02]  /*15b0*/  HADD2.F32 R225, -RZ, R212.H1_H1 ;  /* 0x300000d4ffe17230 */ /* 0x000fe40000004100 */
[--C-:B------:R-:W-:Y:S02]  /*15c0*/  HADD2.F32 R223, -RZ, R213.reuse.H0_H0 ;  /* 0x200000d5ffdf7230 */ /* 0x100fe40000004100 */
[----:B------:R-:W-:Y:S02]  /*15d0*/  HADD2.F32 R210, -RZ, R213.H1_H1 ;  /* 0x300000d5ffd27230 */ /* 0x000fe40000004100 */
[----:B------:R-:W-:-:S02]  /*15e0*/  HADD2.F32 R214, -RZ, R214.H1_H1 ;  /* 0x300000d6ffd67230 */ /* 0x000fc40000004100 */
[--C-:B------:R-:W-:Y:S02]  /*15f0*/  HADD2.F32 R219, -RZ, R215.reuse.H0_H0 ;  /* 0x200000d7ffdb7230 */ /* 0x100fe40000004100 */
[----:B------:R-:W-:-:S07]  /*1600*/  HADD2.F32 R216, -RZ, R215.H1_H1 ;  /* 0x300000d7ffd87230 */ /* 0x000fce0000004100 */
.L_x_4430:
[----:B------:R-:W0:Y:S01]  /*1610*/  @P0 LDC.64 R8, c[0x0][0x3a8] ;  /* 0x0000ea00ff080b82 */ /* 0x000e220000000a00 */
[----:B------:R-:W-:-:S05]  /*1620*/  IADD3 R199, PT, PT, R19, 0x20, RZ ;  /* 0x0000002013c77810 */ /* 0x000fca0007ffe0ff */
[----:B------:R-:W-:Y:S02]  /*1630*/  IMAD.WIDE.U32 R4, R199, 0x10, R22 ;  /* 0x00000010c7047825 */ /* 0x000fe400078e0016 */
[----:B------:R-:W1:Y:S08]  /*1640*/  @P1 LDC.64 R10, c[0x0][0x398] ;  /* 0x0000e600ff0a1b82 */ /* 0x000e700000000a00 */
[----:B------:R-:W3:Y:S01]  /*1650*/  @P2 LDC.64 R12, c[0x0][0x3a0] ;  /* 0x0000e800ff0c2b82 */ /* 0x000ee20000000a00 */
[----:B0-----:R-:W-:-:S05]  /*1660*/  @P0 IMAD.WIDE.U32 R8, R19, 0x10, R8 ;  /* 0x0000001013080825 */ /* 0x001fca00078e0008 */
[----:B------:R0:W-:Y:S01]  /*1670*/  @P0 STG.E.128 desc[UR6][R8.64], R160 ;  /* 0x000000a008000986 */ /* 0x0001e2000c101d06 */
[----:B-1----:R-:W-:-:S03]  /*1680*/  @P1 IMAD.WIDE.U32 R10, R199, 0x10, R10 ;  /* 0x00000010c70a1825 */ /* 0x002fc600078e000a */
[----:B------:R-:W5:Y:S04]  /*1690*/  LDG.E.128 R4, desc[UR6][R4.64] ;  /* 0x0000000604047981 */ /* 0x000f68000c1e1d00 */
[----:B------:R0:W5:Y:S01]  /*16a0*/  @P1 LDG.E.128 R152, desc[UR6][R10.64] ;  /* 0x000000060a981981 */ /* 0x000162000c1e1d00 */
[----:B---3--:R-:W-:-:S05]  /*16b0*/  @P2 IMAD.WIDE.U32 R12, R199, 0x10, R12 ;  /* 0x00000010c70c2825 */ /* 0x008fca00078e000c */
        /* <DEDUP_REMOVED lines=16> */
.L_x_4433:
[--C-:B-----5:R-:W-:Y:S02]  /*17c0*/  HADD2.F32 R211, -RZ, R4.reuse.H0_H0 ;  /* 0x20000004ffd37230 */ /* 0x120fe40000004100 */
[----:B------:R-:W-:Y:S02]  /*17d0*/  HADD2.F32 R212, -RZ, R4.H1_H1 ;  /* 0x30000004ffd47230 */ /* 0x000fe40000004100 */
[----:B------:R-:W-:Y:S02]  /*17e0*/  HADD2.F32 R4, -RZ, R156.H0_H0 ;  /* 0x2000009cff047230 */ /* 0x000fe40000004100 */
[----:B------:R-:W-:Y:S02]  /*17f0*/  HADD2.F32 R209, -RZ, R5.H0_H0 ;  /* 0x20000005ffd17230 */ /* 0x000fe40000004100 */
[--C-:B------:R-:W-:Y:S02]  /*1800*/  HADD2.F32 R207, -RZ, R6.reuse.H0_H0 ;  /* 0x20000006ffcf7230 */ /* 0x100fe40000004100 */
[----:B------:R-:W-:Y:S01]  /*1810*/  FADD.FTZ R211, R4, R211 ;  /* 0x000000d304d37221 */ /* 0x000fe20000010000 */
[----:B------:R-:W-:-:S02]  /*1820*/  HADD2.F32 R196, -RZ, R6.H1_H1 ;  /* 0x30000006ffc47230 */ /* 0x000fc40000004100 */
[----:B------:R-:W-:Y:S02]  /*1830*/  HADD2.F32 R8, -RZ, R158.H0_H0 ;  /* 0x2000009eff087230 */ /* 0x000fe40000004100 */
[--C-:B------:R-:W-:Y:S02]  /*1840*/  HADD2.F32 R9, -RZ, R7.reuse.H0_H0 ;  /* 0x20000007ff097230 */ /* 0x100fe40000004100 */
[----:B------:R-:W-:Y:S02]  /*1850*/  HADD2.F32 R10, -RZ, R7.H1_H1 ;  /* 0x30000007ff0a7230 */ /* 0x000fe40000004100 */
[----:B------:R-:W-:Y:S01]  /*1860*/  FADD.FTZ R207, R8, R207 ;  /* 0x000000cf08cf7221 */ /* 0x000fe20000010000 */
[----:B------:R-:W-:Y:S02]  /*1870*/  HADD2.F32 R5, -RZ, R5.H1_H1 ;  /* 0x30000005ff057230 */ /* 0x000fe40000004100 */
[----:B------:R-:W-:Y:S02]  /*1880*/  HADD2.F32 R6, -RZ, R157.H0_H0 ;  /* 0x2000009dff067230 */ /* 0x000fe40000004100 */
[----:B------:R-:W-:-:S02]  /*1890*/  HADD2.F32 R4, -RZ, R159.H0_H0 ;  /* 0x2000009fff047230 */ /* 0x000fc40000004100 */
[----:B------:R-:W-:Y:S02]  /*18a0*/  HADD2.F32 R11, -RZ, R159.H1_H1 ;  /* 0x3000009fff0b7230 */ /* 0x000fe40000004100 */
        /* <DEDUP_REMOVED lines=14> */
.L_x_4432:
[----:B------:R-:W-:-:S04]  /*1990*/  UISETP.NE.U32.AND UP1, UPT, UR10, URZ, UPT ;  /* 0x000000ff0a00728c */ /* 0x000fc8000bf25070 */
[----:B------:R-:W-:-:S09]  /*19a0*/  UISETP.NE.AND.EX UP1, UPT, UR11, URZ, UPT, UP1 ;  /* 0x000000ff0b00728c */ /* 0x000fd2000bf25310 */
[----:B------:R-:W-:Y:S05]  /*19b0*/  BRA.U UP1, `(.L_x_4435) ;  /* 0x0000000101747547 */ /* 0x000fea000b800000 */
        /* <DEDUP_REMOVED lines=29> */
.L_x_4435:
[--C-:B-----5:R-:W-:Y:S02]  /*1b90*/  HADD2.F32 R3, -RZ, R4.reuse.H0_H0 ;  /* 0x20000004ff037230 */ /* 0x120fe40000004100 */
[----:B------:R-:W-:Y:S02]  /*1ba0*/  HADD2.F32 R8, -RZ, R4.H1_H1 ;  /* 0x30000004ff087230 */ /* 0x000fe40000004100 */
[--C-:B------:R-:W-:Y:S02]  /*1bb0*/  HADD2.F32 R4, -RZ, R152.reuse.H0_H0 ;  /* 0x20000098ff047230 */ /* 0x100fe40000004100 */
[--C-:B------:R-:W-:Y:S02]  /*1bc0*/  HADD2.F32 R9, -RZ, R5.reuse.H0_H0 ;  /* 0x20000005ff097230 */ /* 0x100fe40000004100 */
[----:B------:R-:W-:Y:S02]  /*1bd0*/  HADD2.F32 R10, -RZ, R5.H1_H1 ;  /* 0x30000005ff0a7230 */ /* 0x000fe40000004100 */
[----:B------:R-:W-:Y:S01]  /*1be0*/  FADD.FTZ R3, R4, R3 ;  /* 0x0000000304037221 */ /* 0x000fe20000010000 */
[----:B------:R-:W-:-:S02]  /*1bf0*/  HADD2.F32 R5, -RZ, R152.H1_H1 ;  /* 0x30000098ff057230 */ /* 0x000fc40000004100 */
[----:B------:R-:W-:Y:S02]  /*1c00*/  HADD2.F32 R4, -RZ, R153.H0_H0 ;  /* 0x20000099ff047230 */ /* 0x000fe40000004100 */
[--C-:B------:R-:W-:Y:S02]  /*1c10*/  HADD2.F32 R11, -RZ, R6.reuse.H0_H0 ;  /* 0x20000006ff0b7230 */ /* 0x100fe40000004100 */
[----:B------:R-:W-:Y:S01]  /*1c20*/  FADD.FTZ R5, R5, R8 ;  /* 0x0000000805057221 */ /* 0x000fe20000010000 */
[----:B------:R-:W-:Y:S02]  /*1c30*/  HADD2.F32 R12, -RZ, R6.H1_H1 ;  /* 0x30000006ff0c7230 */ /* 0x000fe40000004100 */
[----:B------:R-:W-:Y:S01]  /*1c40*/  FADD.FTZ R9, R4, R9 ;  /* 0x0000000904097221 */ /* 0x000fe20000010000 */
[--C-:B------:R-:W-:Y:S02]  /*1c50*/  HADD2.F32 R14, -RZ, R7.reuse.H0_H0 ;  /* 0x20000007ff0e7230 */ /* 0x100fe40000004100 */
[----:B------:R-:W-:-:S02]  /*1c60*/  HADD2.F32 R15, -RZ, R7.H1_H1 ;  /* 0x30000007ff0f7230 */ /* 0x000fc40000004100 */
[----:B------:R-:W-:Y:S02]  /*1c70*/  HADD2.F32 R7, -RZ, R153.H1_H1 ;  /* 0x30000099ff077230 */ /* 0x000fe40000004100 */
[--C-:B------:R-:W-:Y:S02]  /*1c80*/  HADD2.F32 R6, -RZ, R154.reuse.H0_H0 ;  /* 0x2000009aff067230 */ /* 0x100fe40000004100 */
[----:B------:R-:W-:Y:S02]  /*1c90*/  HADD2.F32 R13, -RZ, R154.H1_H1 ;  /* 0x3000009aff0d7230 */ /* 0x000fe40000004100 */
[----:B------:R-:W-:Y:S01]  /*1ca0*/  FADD.FTZ R7, R7, R10 ;  /* 0x0000000a07077221 */ /* 0x000fe20000010000 */
[----:B------:R-:W-:Y:S02]  /*1cb0*/  HADD2.F32 R4, -RZ, R156.H0_H0 ;  /* 0x2000009cff047230 */ /* 0x000fe40000004100 */
[----:B------:R-:W-:Y:S01]  /*1cc0*/  FADD.FTZ R11, R6, R11 ;  /* 0x0000000b060b7221 */ /* 0x000fe20000010000 */
[----:B------:R-:W-:-:S02]  /*1cd0*/  HADD2.F32 R8, -RZ, R158.H0_H0 ;  /* 0x2000009eff087230 */ /* 0x000fc40000004100 */
[----:B------:R-:W-:Y:S01]  /*1ce0*/  FADD.FTZ R12, R13, R12 ;  /* 0x0000000c0d0c7221 */ /* 0x000fe20000010000 */
[--C-:B------:R-:W-:Y:S02]  /*1cf0*/  HADD2.F32 R13, -RZ, R155.reuse.H0_H0 ;  /* 0x2000009bff0d7230 */ /* 0x100fe40000004100 */
[----:B------:R-:W-:Y:S01]  /*1d00*/  FADD.FTZ R211, R4, R3 ;  /* 0x0000000304d37221 */ /* 0x000fe20000010000 */
[----:B------:R-:W-:Y:S02]  /*1d10*/  HADD2.F32 R10, -RZ, R155.H1_H1 ;  /* 0x3000009bff0a7230 */ /* 0x000fe40000004100 */
        /* <DEDUP_REMOVED lines=8> */
[----:B------:R-:W-:Y:S01]  /*1da0*/  FADD.FTZ R9, R4, R13 ;  /* 0x0000000d04097221 */ /* 0x000fe20000010000 */
[----:B------:R-:W-:Y:S02]  /*1db0*/  HADD2.F32 R198, -RZ, R157.H1_H1 ;  /* 0x3000009dffc67230 */ /* 0x000fe40000004100 */
[----:B------:R-:W-:Y:S01]  /*1dc0*/  FADD.FTZ R8, R11, R10 ;  /* 0x0000000a0b087221 */ /* 0x000fe20000010000 */
[----:B------:R-:W-:-:S02]  /*1dd0*/  HADD2.F32 R212, -RZ, R156.H1_H1 ;  /* 0x3000009cffd47230 */ /* 0x000fc40000004100 */
[----:B------:R-:W-:Y:S01]  /*1de0*/  FADD.FTZ R196, R3, R12 ;  /* 0x0000000c03c47221 */ /* 0x000fe20000010000 */
[----:B------:R-:W-:Y:S01]  /*1df0*/  FADD.FTZ R198, R198, R7 ;  /* 0x00000007c6c67221 */ /* 0x000fe20000010000 */
[----:B------:R-:W-:Y:S01]  /*1e00*/  F2FP.F16.F32.PACK_AB R163, R8, R9 ;  /* 0x0000000908a3723e */ /* 0x000fe200000000ff */
[----:B------:R-:W-:Y:S02]  /*1e10*/  FADD.FTZ R212, R212, R5 ;  /* 0x00000005d4d47221 */ /* 0x000fe40000010000 */
[----:B------:R-:W-:Y:S02]  /*1e20*/  F2FP.F16.F32.PACK_AB R162, R196, R207 ;  /* 0x000000cfc4a2723e */ /* 0x000fe400000000ff */
[----:B------:R-:W-:Y:S02]  /*1e30*/  F2FP.F16.F32.PACK_AB R161, R198, R209 ;  /* 0x000000d1c6a1723e */ /* 0x000fe400000000ff */
[----:B------:R-:W-:-:S07]  /*1e40*/  F2FP.F16.F32.PACK_AB R160, R212, R211 ;  /* 0x000000d3d4a0723e */ /* 0x000fce00000000ff */
.L_x_4434:
        /* <DEDUP_REMOVED lines=12> */
[----:B------:R-:W-:Y:S05]  /*1f10*/  BRA.U UP0, `(.L_x_4436) ;  /* 0x00000001009c7547 */ /* 0x000fea000b800000 */
        /* <DEDUP_REMOVED lines=10> */
.L_x_4437:
[--C-:B-----5:R-:W-:Y:S02]  /*1fc0*/  HADD2.F32 R195, -RZ, R4.reuse.H0_H0 ;  /* 0x20000004ffc37230 */ /* 0x120fe40000004100 */
[----:B------:R-:W-:Y:S02]  /*1fd0*/  HADD2.F32 R16, -RZ, R4.H1_H1 ;  /* 0x30000004ff107230 */ /* 0x000fe40000004100 */
[----:B------:R-:W-:Y:S02]  /*1fe0*/  HADD2.F32 R4, -RZ, R156.H0_H0 ;  /* 0x2000009cff047230 */ /* 0x000fe40000004100 */
[----:B------:R-:W-:Y:S02]  /*1ff0*/  HADD2.F32 R17, -RZ, R5.H0_H0 ;  /* 0x20000005ff117230 */ /* 0x000fe40000004100 */
[--C-:B------:R-:W-:Y:S02]  /*2000*/  HADD2.F32 R197, -RZ, R6.reuse.H0_H0 ;  /* 0x20000006ffc57230 */ /* 0x100fe40000004100 */
[----:B------:R-:W-:Y:S01]  /*2010*/  FADD.FTZ R195, R4, R195 ;  /* 0x000000c304c37221 */ /* 0x000fe20000010000 */
[----:B------:R-:W-:-:S02]  /*2020*/  HADD2.F32 R18, -RZ, R6.H1_H1 ;  /* 0x30000006ff127230 */ /* 0x000fc40000004100 */
[--C-:B------:R-:W-:Y:S02]  /*2030*/  HADD2.F32 R213, -RZ, R7.reuse.H0_H0 ;  /* 0x20000007ffd57230 */ /* 0x100fe40000004100 */
[----:B------:R-:W-:Y:S02]  /*2040*/  HADD2.F32 R164, -RZ, R7.H1_H1 ;  /* 0x30000007ffa47230 */ /* 0x000fe40000004100 */
[----:B------:R-:W-:Y:S02]  /*2050*/  HADD2.F32 R5, -RZ, R5.H1_H1 ;  /* 0x30000005ff057230 */ /* 0x000fe40000004100 */
[----:B------:R-:W-:Y:S02]  /*2060*/  HADD2.F32 R6, -RZ, R157.H0_H0 ;  /* 0x2000009dff067230 */ /* 0x000fe40000004100 */
[----:B0-----:R-:W-:Y:S02]  /*2070*/  HADD2.F32 R10, -RZ, R158.H0_H0 ;  /* 0x2000009eff0a7230 */ /* 0x001fe40000004100 */
        /* <DEDUP_REMOVED lines=15> */
[----:B------:R-:W-:Y:S01]  /*2170*/  F2FP.F16.F32.PACK_AB R160, R16, R195 ;  /* 0x000000c310a0723e */ /* 0x000fe200000000ff */
[----:B------:R-:W-:Y:S06]  /*2180*/  BRA `(.L_x_4438) ;  /* 0x0000000400287947 */ /* 0x000fec0003800000 */
.L_x_4436:
        /* <DEDUP_REMOVED lines=30> */
.L_x_4439:
[--C-:B-----5:R-:W-:Y:S02]  /*2370*/  HADD2.F32 R3, -RZ, R4.reuse.H0_H0 ;  /* 0x20000004ff037230 */ /* 0x120fe40000004100 */
[----:B0-----:R-:W-:Y:S02]  /*2380*/  HADD2.F32 R10, -RZ, R4.H1_H1 ;  /* 0x30000004ff0a7230 */ /* 0x001fe40000004100 */
[----:B------:R-:W-:Y:S02]  /*2390*/  HADD2.F32 R4, -RZ, R152.H0_H0 ;  /* 0x20000098ff047230 */ /* 0x000fe40000004100 */
[--C-:B------:R-:W-:Y:S02]  /*23a0*/  HADD2.F32 R16, -RZ, R7.reuse.H0_H0 ;  /* 0x20000007ff107230 */ /* 0x100fe40000004100 */
[----:B------:R-:W-:Y:S02]  /*23b0*/  HADD2.F32 R17, -RZ, R7.H1_H1 ;  /* 0x30000007ff117230 */ /* 0x000fe40000004100 */
[----:B------:R-:W-:Y:S01]  /*23c0*/  FADD.FTZ R3, R4, R3 ;  /* 0x0000000304037221 */ /* 0x000fe20000010000 */
[----:B------:R-:W-:-:S02]  /*23d0*/  HADD2.F32 R12, -RZ, R5.H1_H1 ;  /* 0x30000005ff0c7230 */ /* 0x000fc40000004100 */
[--C-:B------:R-:W-:Y:S02]  /*23e0*/  HADD2.F32 R13, -RZ, R6.reuse.H0_H0 ;  /* 0x20000006ff0d7230 */ /* 0x100fe40000004100 */
[----:B------:R-:W-:Y:S02]  /*23f0*/  HADD2.F32 R14, -RZ, R6.H1_H1 ;  /* 0x30000006ff0e7230 */ /* 0x000fe40000004100 */
[----:B------:R-:W-:Y:S02]  /*2400*/  HADD2.F32 R7, -RZ, R153.H1_H1 ;  /* 0x30000099ff077230 */ /* 0x000fe40000004100 */
[----:B------:R-:W-:Y:S02]  /*2410*/  HADD2.F32 R11, -RZ, R5.H0_H0 ;  /* 0x20000005ff0b7230 */ /* 0x000fe40000004100 */
[----:B------:R-:W-:Y:S02]  /*2420*/  HADD2.F32 R4, -RZ, R153.H0_H0 ;  /* 0x20000099ff047230 */ /* 0x000fe40000004100 */
[----:B------:R-:W-:Y:S01]  /*2430*/  FADD.FTZ R7, R7, R12 ;  /* 0x0000000c07077221 */ /* 0x000fe20000010000 */
[----:B------:R-:W-:-:S02]  /*2440*/  HADD2.F32 R6, -RZ, R154.H0_H0 ;  /* 0x2000009aff067230 */ /* 0x000fc40000004100 */
[----:B------:R-:W-:Y:S02]  /*2450*/  HADD2.F32 R15, -RZ, R154.H1_H1 ;  /* 0x3000009aff0f7230 */ /* 0x000fe40000004100 */
[----:B------:R-:W-:Y:S01]  /*2460*/  FADD.FTZ R11, R4, R11 ;  /* 0x0000000b040b7221 */ /* 0x000fe20000010000 */
[--C-:B------:R-:W-:Y:S02]  /*2470*/  HADD2.F32 R12, -RZ, R155.reuse.H1_H1 ;  /* 0x3000009bff0c7230 */ /* 0x100fe40000004100 */
[----:B------:R-:W-:Y:S01]  /*2480*/  FADD.FTZ R13, R6, R13 ;  /* 0x0000000d060d7221 */ /* 0x000fe20000010000 */
[----:B------:R-:W-:Y:S02]  /*2490*/  HADD2.F32 R5, -RZ, R152.H1_H1 ;  /* 0x30000098ff057230 */ /* 0x000fe40000004100 */
[----:B------:R-:W-:Y:S01]  /*24a0*/  FADD.FTZ R14, R15, R14 ;  /* 0x0000000e0f0e7221 */ /* 0x000fe20000010000 */
[----:B------:R-:W-:Y:S02]  /*24b0*/  HADD2.F32 R15, -RZ, R155.H0_H0 ;  /* 0x2000009bff0f7230 */ /* 0x000fe40000004100 */
[----:B------:R-:W-:Y:S01]  /*24c0*/  FADD.FTZ R12, R12, R17 ;  /* 0x000000110c0c7221 */ /* 0x000fe20000010000 */
[----:B------:R-:W-:-:S02]  /*24d0*/  HADD2.F32 R4, -RZ, R156.H0_H0 ;  /* 0x2000009cff047230 */ /* 0x000fc40000004100 */
        /* <DEDUP_REMOVED lines=21> */
.L_x_4438:
[----:B------:R-:W1:Y:S01]  /*2630*/  @P0 LDC.64 R4, c[0x0][0x3a8] ;  /* 0x0000ea00ff040b82 */ /* 0x000e620000000a00 */
[----:B------:R-:W-:-:S05]  /*2640*/  IADD3 R215, PT, PT, R19, 0x60, RZ ;  /* 0x0000006013d77810 */ /* 0x000fca0007ffe0ff */
[----:B------:R-:W-:Y:S02]  /*2650*/  IMAD.WIDE.U32 R228, R215, 0x10, R22 ;  /* 0x00000010d7e47825 */ /* 0x000fe400078e0016 */
[----:B------:R-:W3:Y:S08]  /*2660*/  @P1 LDC.64 R6, c[0x0][0x398] ;  /* 0x0000e600ff061b82 */ /* 0x000ef00000000a00 */
[----:B0-----:R-:W0:Y:S01]  /*2670*/  @P2 LDC.64 R10, c[0x0][0x3a0] ;  /* 0x0000e800ff0a2b82 */ /* 0x001e220000000a00 */
[----:B-1----:R-:W-:-:S05]  /*2680*/  @P0 IMAD.WIDE.U32 R4, R21, 0x10, R4 ;  /* 0x0000001015040825 */ /* 0x002fca00078e0004 */
[----:B------:R1:W-:Y:S01]  /*2690*/  @P0 STG.E.128 desc[UR6][R4.64], R160 ;  /* 0x000000a004000986 */ /* 0x0003e2000c101d06 */
[----:B---3--:R-:W-:-:S03]  /*26a0*/  @P1 IMAD.WIDE.U32 R6, R215, 0x10, R6 ;  /* 0x00000010d7061825 */ /* 0x008fc600078e0006 */
[----:B------:R-:W5:Y:S04]  /*26b0*/  LDG.E.128 R228, desc[UR6][R228.64] ;  /* 0x00000006e4e47981 */ /* 0x000f68000c1e1d00 */
[----:B------:R1:W5:Y:S01]  /*26c0*/  @P1 LDG.E.128 R152, desc[UR6][R6.64] ;  /* 0x0000000606981981 */ /* 0x000362000c1e1d00 */
[----:B0-----:R-:W-:-:S05]  /*26d0*/  @P2 IMAD.WIDE.U32 R10, R215, 0x10, R10 ;  /* 0x00000010d70a2825 */ /* 0x001fca00078e000a */
        /* <DEDUP_REMOVED lines=12> */
.L_x_4441:
[----:B-----5:R-:W-:Y:S02]  /*27a0*/  HADD2.F32 R169, -RZ, R228.H0_H0 ;  /* 0x200000e4ffa97230 */ /* 0x020fe40000004100 */
[----:B-1----:R-:W-:Y:S02]  /*27b0*/  HADD2.F32 R4, -RZ, R156.H0_H0 ;  /* 0x2000009cff047230 */ /* 0x002fe40000004100 */
[----:B------:R-:W-:Y:S02]  /*27c0*/  HADD2.F32 R228, -RZ, R228.H1_H1 ;  /* 0x300000e4ffe47230 */ /* 0x000fe40000004100 */
[--C-:B------:R-:W-:Y:S02]  /*27d0*/  HADD2.F32 R165, -RZ, R229.reuse.H0_H0 ;  /* 0x200000e5ffa57230 */ /* 0x100fe40000004100 */
[----:B------:R-:W-:Y:S01]  /*27e0*/  FADD.FTZ R169, R4, R169 ;  /* 0x000000a904a97221 */ /* 0x000fe20000010000 */
[----:B------:R-:W-:Y:S02]  /*27f0*/  HADD2.F32 R166, -RZ, R229.H1_H1 ;  /* 0x300000e5ffa67230 */ /* 0x000fe40000004100 */
[----:B------:R-:W-:-:S02]  /*2800*/  HADD2.F32 R171, -RZ, R230.H0_H0 ;  /* 0x200000e6ffab7230 */ /* 0x000fc40000004100 */
[----:B------:R-:W-:Y:S02]  /*2810*/  HADD2.F32 R170, -RZ, R230.H1_H1 ;  /* 0x300000e6ffaa7230 */ /* 0x000fe40000004100 */
[----:B------:R-:W-:Y:S02]  /*2820*/  HADD2.F32 R6, -RZ, R157.H0_H0 ;  /* 0x2000009dff067230 */ /* 0x000fe40000004100 */
[----:B------:R-:W-:Y:S02]  /*2830*/  HADD2.F32 R10, -RZ, R158.H0_H0 ;  /* 0x2000009eff0a7230 */ /* 0x000fe40000004100 */
[--C-:B------:R-:W-:Y:S02]  /*2840*/  HADD2.F32 R167, -RZ, R231.reuse.H0_H0 ;  /* 0x200000e7ffa77230 */ /* 0x100fe40000004100 */
[----:B------:R-:W-:Y:S01]  /*2850*/  FADD.FTZ R165, R6, R165 ;  /* 0x000000a506a57221 */ /* 0x000fe20000010000 */
[----:B------:R-:W-:Y:S02]  /*2860*/  HADD2.F32 R176, -RZ, R231.H1_H1 ;  /* 0x300000e7ffb07230 */ /* 0x000fe40000004100 */
[----:B------:R-:W-:Y:S01]  /*2870*/  FADD.FTZ R171, R10, R171 ;  /* 0x000000ab0aab7221 */ /* 0x000fe20000010000 */
[----:B------:R-:W-:-:S02]  /*2880*/  HADD2.F32 R4, -RZ, R159.H0_H0 ;  /* 0x2000009fff047230 */ /* 0x000fc40000004100 */
        /* <DEDUP_REMOVED lines=14> */
.L_x_4440:
[----:B------:R-:W-:Y:S05]  /*2970*/  BRA.U UP1, `(.L_x_4443) ;  /* 0x0000000101747547 */ /* 0x000fea000b800000 */
        /* <DEDUP_REMOVED lines=29> */
.L_x_4443:
[----:B-----5:R-:W-:Y:S02]  /*2b50*/  HADD2.F32 R3, -RZ, R228.H0_H0 ;  /* 0x200000e4ff037230 */ /* 0x020fe40000004100 */
[----:B-1----:R-:W-:Y:S02]  /*2b60*/  HADD2.F32 R4, -RZ, R152.H0_H0 ;  /* 0x20000098ff047230 */ /* 0x002fe40000004100 */
[--C-:B------:R-:W-:Y:S02]  /*2b70*/  HADD2.F32 R6, -RZ, R229.reuse.H0_H0 ;  /* 0x200000e5ff067230 */ /* 0x100fe40000004100 */
[----:B------:R-:W-:Y:S02]  /*2b80*/  HADD2.F32 R229, -RZ, R229.H1_H1 ;  /* 0x300000e5ffe57230 */ /* 0x000fe40000004100 */
[----:B------:R-:W-:Y:S01]  /*2b90*/  FADD.FTZ R3, R4, R3 ;  /* 0x0000000304037221 */ /* 0x000fe20000010000 */
[----:B------:R-:W-:Y:S02]  /*2ba0*/  HADD2.F32 R4, -RZ, R153.H1_H1 ;  /* 0x30000099ff047230 */ /* 0x000fe40000004100 */
[----:B------:R-:W-:-:S02]  /*2bb0*/  HADD2.F32 R228, -RZ, R228.H1_H1 ;  /* 0x300000e4ffe47230 */ /* 0x000fc40000004100 */
[----:B------:R-:W-:Y:S02]  /*2bc0*/  HADD2.F32 R5, -RZ, R152.H1_H1 ;  /* 0x30000098ff057230 */ /* 0x000fe40000004100 */
[----:B------:R-:W-:Y:S01]  /*2bd0*/  FADD.FTZ R229, R4, R229 ;  /* 0x000000e504e57221 */ /* 0x000fe20000010000 */
[----:B------:R-:W-:Y:S02]  /*2be0*/  HADD2.F32 R7, -RZ, R153.H0_H0 ;  /* 0x20000099ff077230 */ /* 0x000fe40000004100 */
[----:B------:R-:W-:Y:S02]  /*2bf0*/  HADD2.F32 R4, -RZ, R156.H0_H0 ;  /* 0x2000009cff047230 */ /* 0x000fe40000004100 */
[----:B------:R-:W-:Y:S01]  /*2c00*/  FADD.FTZ R228, R5, R228 ;  /* 0x000000e405e47221 */ /* 0x000fe20000010000 */
[----:B------:R-:W-:Y:S02]  /*2c10*/  HADD2.F32 R10, -RZ, R230.H0_H0 ;  /* 0x200000e6ff0a7230 */ /* 0x000fe40000004100 */
[----:B------:R-:W-:Y:S01]  /*2c20*/  FADD.FTZ R6, R7, R6 ;  /* 0x0000000607067221 */ /* 0x000fe20000010000 */
[----:B------:R-:W-:-:S02]  /*2c30*/  HADD2.F32 R12, -RZ, R231.H0_H0 ;  /* 0x200000e7ff0c7230 */ /* 0x000fc40000004100 */
[----:B------:R-:W-:Y:S01]  /*2c40*/  FADD.FTZ R169, R4, R3 ;  /* 0x0000000304a97221 */ /* 0x000fe20000010000 */
[----:B------:R-:W-:Y:S02]  /*2c50*/  HADD2.F32 R230, -RZ, R230.H1_H1 ;  /* 0x300000e6ffe67230 */ /* 0x000fe40000004100 */
[----:B------:R-:W-:Y:S02]  /*2c60*/  HADD2.F32 R231, -RZ, R231.H1_H1 ;  /* 0x300000e7ffe77230 */ /* 0x000fe40000004100 */
[--C-:B------:R-:W-:Y:S02]  /*2c70*/  HADD2.F32 R11, -RZ, R154.reuse.H0_H0 ;  /* 0x2000009aff0b7230 */ /* 0x100fe40000004100 */
[----:B------:R-:W-:Y:S02]  /*2c80*/  HADD2.F32 R13, -RZ, R154.H1_H1 ;  /* 0x3000009aff0d7230 */ /* 0x000fe40000004100 */
[--C-:B------:R-:W-:Y:S02]  /*2c90*/  HADD2.F32 R5, -RZ, R155.reuse.H0_H0 ;  /* 0x2000009bff057230 */ /* 0x100fe40000004100 */
[----:B------:R-:W-:Y:S01]  /*2ca0*/  FADD.FTZ R10, R11, R10 ;  /* 0x0000000a0b0a7221 */ /* 0x000fe20000010000 */
[----:B------:R-:W-:-:S02]  /*2cb0*/  HADD2.F32 R14, -RZ, R155.H1_H1 ;  /* 0x3000009bff0e7230 */ /* 0x000fc40000004100 */
        /* <DEDUP_REMOVED lines=21> */
.L_x_4442:
[----:B-1----:R-:W0:Y:S01]  /*2e10*/  @P0 LDC.64 R10, c[0x0][0x3a8] ;  /* 0x0000ea00ff0a0b82 */ /* 0x002e220000000a00 */
        /* <DEDUP_REMOVED lines=22> */
.L_x_4445:
        /* <DEDUP_REMOVED lines=29> */
.L_x_4444:
        /* <DEDUP_REMOVED lines=30> */
.L_x_4447:
[--C-:B-----5:R-:W-:Y:S02]  /*3330*/  HADD2.F32 R3, -RZ, R4.reuse.H0_H0 ;  /* 0x20000004ff037230 */ /* 0x120fe40000004100 */
[----:B0-----:R-:W-:Y:S02]  /*3340*/  HADD2.F32 R10, -RZ, R4.H1_H1 ;  /* 0x30000004ff0a7230 */ /* 0x001fe40000004100 */
[----:B------:R-:W-:Y:S02]  /*3350*/  HADD2.F32 R4, -RZ, R152.H0_H0 ;  /* 0x20000098ff047230 */ /* 0x000fe40000004100 */
[--C-:B------:R-:W-:Y:S02]  /*3360*/  HADD2.F32 R13, -RZ, R6.reuse.H0_H0 ;  /* 0x20000006ff0d7230 */ /* 0x100fe40000004100 */
[----:B------:R-:W-:Y:S02]  /*3370*/  HADD2.F32 R14, -RZ, R6.H1_H1 ;  /* 0x30000006ff0e7230 */ /* 0x000fe40000004100 */
[----:B------:R-:W-:Y:S01]  /*3380*/  FADD.FTZ R3, R4, R3 ;  /* 0x0000000304037221 */ /* 0x000fe20000010000 */
[----:B------:R-:W-:-:S02]  /*3390*/  HADD2.F32 R11, -RZ, R5.H0_H0 ;  /* 0x20000005ff0b7230 */ /* 0x000fc40000004100 */
[----:B------:R-:W-:Y:S02]  /*33a0*/  HADD2.F32 R4, -RZ, R153.H0_H0 ;  /* 0x20000099ff047230 */ /* 0x000fe40000004100 */
[----:B------:R-:W-:Y:S02]  /*33b0*/  HADD2.F32 R6, -RZ, R154.H0_H0 ;  /* 0x2000009aff067230 */ /* 0x000fe40000004100 */
[--C-:B------:R-:W-:Y:S02]  /*33c0*/  HADD2.F32 R160, -RZ, R7.reuse.H0_H0 ;  /* 0x20000007ffa07230 */ /* 0x100fe40000004100 */
[----:B------:R-:W-:Y:S01]  /*33d0*/  FADD.FTZ R11, R4, R11 ;  /* 0x0000000b040b7221 */ /* 0x000fe20000010000 */
[----:B------:R-:W-:Y:S02]  /*33e0*/  HADD2.F32 R161, -RZ, R7.H1_H1 ;  /* 0x30000007ffa17230 */ /* 0x000fe40000004100 */
[----:B------:R-:W-:Y:S01]  /*33f0*/  FADD.FTZ R13, R6, R13 ;  /* 0x0000000d060d7221 */ /* 0x000fe20000010000 */
[----:B------:R-:W-:-:S02]  /*3400*/  HADD2.F32 R12, -RZ, R5.H1_H1 ;  /* 0x30000005ff0c7230 */ /* 0x000fc40000004100 */
[----:B------:R-:W-:Y:S02]  /*3410*/  HADD2.F32 R7, -RZ, R153.H1_H1 ;  /* 0x30000099ff077230 */ /* 0x000fe40000004100 */
[----:B------:R-:W-:Y:S02]  /*3420*/  HADD2.F32 R15, -RZ, R154.H1_H1 ;  /* 0x3000009aff0f7230 */ /* 0x000fe40000004100 */
        /* <DEDUP_REMOVED lines=28> */
.L_x_4446:
[----:B0-----:R-:W0:Y:S01]  /*35f0*/  @P0 LDC.64 R10, c[0x0][0x3a8] ;  /* 0x0000ea00ff0a0b82 */ /* 0x001e220000000a00 */
        /* <DEDUP_REMOVED lines=22> */
.L_x_4449:
[--C-:B-----5:R-:W-:Y:S02]  /*3760*/  HADD2.F32 R189, -RZ, R4.reuse.H0_H0 ;  /* 0x20000004ffbd7230 */ /* 0x120fe40000004100 */
[----:B------:R-:W-:Y:S02]  /*3770*/  HADD2.F32 R180, -RZ, R4.H1_H1 ;  /* 0x30000004ffb47230 */ /* 0x000fe40000004100 */
[--C-:B------:R-:W-:Y:S02]  /*3780*/  HADD2.F32 R191, -RZ, R6.reuse.H0_H0 ;  /* 0x20000006ffbf7230 */ /* 0x100fe40000004100 */
[----:B------:R-:W-:Y:S02]  /*3790*/  HADD2.F32 R182, -RZ, R6.H1_H1 ;  /* 0x30000006ffb67230 */ /* 0x000fe40000004100 */
[----:B------:R-:W-:Y:S02]  /*37a0*/  HADD2.F32 R190, -RZ, R5.H0_H0 ;  /* 0x20000005ffbe7230 */ /* 0x000fe40000004100 */
[----:B------:R-:W-:-:S02]  /*37b0*/  HADD2.F32 R4, -RZ, R156.H0_H0 ;  /* 0x2000009cff047230 */ /* 0x000fc40000004100 */
[----:B------:R-:W-:Y:S02]  /*37c0*/  HADD2.F32 R3, -RZ, R157.H0_H0 ;  /* 0x2000009dff037230 */ /* 0x000fe40000004100 */
[----:B------:R-:W-:Y:S02]  /*37d0*/  HADD2.F32 R6, -RZ, R158.H0_H0 ;  /* 0x2000009eff067230 */ /* 0x000fe40000004100 */
[----:B------:R-:W-:Y:S01]  /*37e0*/  FADD.FTZ R189, R4, R189 ;  /* 0x000000bd04bd7221 */ /* 0x000fe20000010000 */
[--C-:B------:R-:W-:Y:S02]  /*37f0*/  HADD2.F32 R183, -RZ, R7.reuse.H0_H0 ;  /* 0x20000007ffb77230 */ /* 0x100fe40000004100 */
[----:B------:R-:W-:Y:S01]  /*3800*/  FADD.FTZ R190, R3, R190 ;  /* 0x000000be03be7221 */ /* 0x000fe20000010000 */
[----:B------:R-:W-:Y:S02]  /*3810*/  HADD2.F32 R194, -RZ, R7.H1_H1 ;  /* 0x30000007ffc27230 */ /* 0x000fe40000004100 */
[----:B------:R-:W-:Y:S01]  /*3820*/  FADD.FTZ R191, R6, R191 ;  /* 0x000000bf06bf7221 */ /* 0x000fe20000010000 */
[----:B------:R-:W-:-:S02]  /*3830*/  HADD2.F32 R5, -RZ, R5.H1_H1 ;  /* 0x30000005ff057230 */ /* 0x000fc40000004100 */
[--C-:B------:R-:W-:Y:S02]  /*3840*/  HADD2.F32 R6, -RZ, R159.reuse.H0_H0 ;  /* 0x2000009fff067230 */ /* 0x100fe40000004100 */
[----:B0-----:R-:W-:Y:S02]  /*3850*/  HADD2.F32 R11, -RZ, R159.H1_H1 ;  /* 0x3000009fff0b7230 */ /* 0x001fe40000004100 */
        /* <DEDUP_REMOVED lines=13> */
.L_x_4448:
[----:B------:R-:W-:Y:S05]  /*3930*/  BRA.U UP1, `(.L_x_4451) ;  /* 0x0000000101747547 */ /* 0x000fea000b800000 */
        /* <DEDUP_REMOVED lines=29> */
.L_x_4451:
[--C-:B-----5:R-:W-:Y:S02]  /*3b10*/  HADD2.F32 R3, -RZ, R4.reuse.H0_H0 ;  /* 0x20000004ff037230 */ /* 0x120fe40000004100 */
[----:B0-----:R-:W-:Y:S02]  /*3b20*/  HADD2.F32 R10, -RZ, R4.H1_H1 ;  /* 0x30000004ff0a7230 */ /* 0x001fe40000004100 */
[----:B------:R-:W-:Y:S02]  /*3b30*/  HADD2.F32 R4, -RZ, R152.H0_H0 ;  /* 0x20000098ff047230 */ /* 0x000fe40000004100 */
[--C-:B------:R-:W-:Y:S02]  /*3b40*/  HADD2.F32 R11, -RZ, R5.reuse.H0_H0 ;  /* 0x20000005ff0b7230 */ /* 0x100fe40000004100 */
[----:B------:R-:W-:Y:S02]  /*3b50*/  HADD2.F32 R12, -RZ, R5.H1_H1 ;  /* 0x30000005ff0c7230 */ /* 0x000fe40000004100 */
[----:B------:R-:W-:Y:S01]  /*3b60*/  FADD.FTZ R3, R4, R3 ;  /* 0x0000000304037221 */ /* 0x000fe20000010000 */
[----:B------:R-:W-:-:S02]  /*3b70*/  HADD2.F32 R4, -RZ, R153.H0_H0 ;  /* 0x20000099ff047230 */ /* 0x000fc40000004100 */
[--C-:B------:R-:W-:Y:S02]  /*3b80*/  HADD2.F32 R13, -RZ, R6.reuse.H0_H0 ;  /* 0x20000006ff0d7230 */ /* 0x100fe40000004100 */
[----:B------:R-:W-:Y:S02]  /*3b90*/  HADD2.F32 R14, -RZ, R6.H1_H1 ;  /* 0x30000006ff0e7230 */ /* 0x000fe40000004100 */
[----:B------:R-:W-:Y:S01]  /*3ba0*/  FADD.FTZ R11, R4, R11 ;  /* 0x0000000b040b7221 */ /* 0x000fe20000010000 */
[----:B------:R-:W-:Y:S02]  /*3bb0*/  HADD2.F32 R5, -RZ, R152.H1_H1 ;  /* 0x30000098ff057230 */ /* 0x000fe40000004100 */
[----:B------:R-:W-:Y:S02]  /*3bc0*/  HADD2.F32 R6, -RZ, R154.H0_H0 ;  /* 0x2000009aff067230 */ /* 0x000fe40000004100 */
[----:B------:R-:W-:Y:S02]  /*3bd0*/  HADD2.F32 R4, -RZ, R156.H0_H0 ;  /* 0x2000009cff047230 */ /* 0x000fe40000004100 */
[----:B------:R-:W-:Y:S01]  /*3be0*/  FADD.FTZ R5, R5, R10 ;  /* 0x0000000a05057221 */ /* 0x000fe20000010000 */
[----:B------:R-:W-:-:S02]  /*3bf0*/  HADD2.F32 R190, -RZ, R157.H0_H0 ;  /* 0x2000009dffbe7230 */ /* 0x000fc40000004100 */
[----:B------:R-:W-:Y:S01]  /*3c00*/  FADD.FTZ R6, R6, R13 ;  /* 0x0000000d06067221 */ /* 0x000fe20000010000 */
[----:B------:R-:W-:Y:S02]  /*3c10*/  HADD2.F32 R191, -RZ, R158.H0_H0 ;  /* 0x2000009effbf7230 */ /* 0x000fe40000004100 */
[----:B------:R-:W-:Y:S01]  /*3c20*/  FADD.FTZ R189, R4, R3 ;  /* 0x0000000304bd7221 */ /* 0x000fe20000010000 */
[--C-:B------:R-:W-:Y:S02]  /*3c30*/  HADD2.F32 R160, -RZ, R7.reuse.H0_H0 ;  /* 0x20000007ffa07230 */ /* 0x100fe40000004100 */
[----:B------:R-:W-:Y:S01]  /*3c40*/  FADD.FTZ R190, R190, R11 ;  /* 0x0000000bbebe7221 */ /* 0x000fe20000010000 */
[----:B------:R-:W-:Y:S02]  /*3c50*/  HADD2.F32 R161, -RZ, R7.H1_H1 ;  /* 0x30000007ffa17230 */ /* 0x000fe40000004100 */
[----:B------:R-:W-:Y:S01]  /*3c60*/  FADD.FTZ R191, R191, R6 ;  /* 0x00000006bfbf7221 */ /* 0x000fe20000010000 */
[----:B------:R-:W-:-:S02]  /*3c70*/  HADD2.F32 R7, -RZ, R153.H1_H1 ;  /* 0x30000099ff077230 */ /* 0x000fc40000004100 */
[----:B------:R-:W-:Y:S02]  /*3c80*/  HADD2.F32 R15, -RZ, R154.H1_H1 ;  /* 0x3000009aff0f7230 */ /* 0x000fe40000004100 */
[--C-:B------:R-:W-:Y:S02]  /*3c90*/  HADD2.F32 R13, -RZ, R155.reuse.H0_H0 ;  /* 0x2000009bff0d7230 */ /* 0x100fe40000004100 */
[----:B------:R-:W-:Y:S01]  /*3ca0*/  FADD.FTZ R7, R7, R12 ;  /* 0x0000000c07077221 */ /* 0x000fe20000010000 */
[----:B------:R-:W-:Y:S02]  /*3cb0*/  HADD2.F32 R10, -RZ, R155.H1_H1 ;  /* 0x3000009bff0a7230 */ /* 0x000fe40000004100 */
        /* <DEDUP_REMOVED lines=17> */
.L_x_4450:
        /* <DEDUP_REMOVED lines=16> */
[--C-:B0-----:R-:W-:Y:S02]  /*3ed0*/  HADD2.F32 R10, -RZ, R5.reuse.H0_H0 ;  /* 0x20000005ff0a7230 */ /* 0x101fe40000004100 */
[----:B------:R-:W-:Y:S02]  /*3ee0*/  HADD2.F32 R193, -RZ, R5.H1_H1 ;  /* 0x30000005ffc17230 */ /* 0x000fe40000004100 */
[--C-:B------:R-:W-:Y:S02]  /*3ef0*/  HADD2.F32 R11, -RZ, R6.reuse.H0_H0 ;  /* 0x20000006ff0b7230 */ /* 0x100fe40000004100 */
[----:B------:R-:W-:-:S02]  /*3f00*/  HADD2.F32 R12, -RZ, R6.H1_H1 ;  /* 0x30000006ff0c7230 */ /* 0x000fc40000004100 */
[--C-:B------:R-:W-:Y:S02]  /*3f10*/  HADD2.F32 R13, -RZ, R7.reuse.H0_H0 ;  /* 0x20000007ff0d7230 */ /* 0x100fe40000004100 */
[----:B------:R-:W-:Y:S01]  /*3f20*/  HADD2.F32 R14, -RZ, R7.H1_H1 ;  /* 0x30000007ff0e7230 */ /* 0x000fe20000004100 */
[----:B------:R-:W-:Y:S06]  /*3f30*/  BRA `(.L_x_4454) ;  /* 0x00000004009c7947 */ /* 0x000fec0003800000 */
.L_x_4453:
[--C-:B-----5:R-:W-:Y:S02]  /*3f40*/  HADD2.F32 R187, -RZ, R4.reuse.H0_H0 ;  /* 0x20000004ffbb7230 */ /* 0x120fe40000004100 */
[----:B------:R-:W-:Y:S02]  /*3f50*/  HADD2.F32 R192, -RZ, R4.H1_H1 ;  /* 0x30000004ffc07230 */ /* 0x000fe40000004100 */
[--C-:B0-----:R-:W-:Y:S02]  /*3f60*/  HADD2.F32 R11, -RZ, R6.reuse.H0_H0 ;  /* 0x20000006ff0b7230 */ /* 0x101fe40000004100 */
        /* <DEDUP_REMOVED lines=12> */
[----:B------:R-:W-:Y:S02]  /*4030*/  HADD2.F32 R15, -RZ, R159.H1_H1 ;  /* 0x3000009fff0f7230 */ /* 0x000fe40000004100 */
        /* <DEDUP_REMOVED lines=13> */
.L_x_4452:
[----:B------:R-:W-:Y:S05]  /*4110*/  BRA.U UP1, `(.L_x_4455) ;  /* 0x0000000101747547 */ /* 0x000fea000b800000 */
        /* <DEDUP_REMOVED lines=29> */
.L_x_4455:
[--C-:B-----5:R-:W-:Y:S02]  /*42f0*/  HADD2.F32 R3, -RZ, R4.reuse.H0_H0 ;  /* 0x20000004ff037230 */ /* 0x120fe40000004100 */
[----:B0-----:R-:W-:Y:S02]  /*4300*/  HADD2.F32 R10, -RZ, R4.H1_H1 ;  /* 0x30000004ff0a7230 */ /* 0x001fe40000004100 */
[----:B------:R-:W-:Y:S02]  /*4310*/  HADD2.F32 R4, -RZ, R152.H0_H0 ;  /* 0x20000098ff047230 */ /* 0x000fe40000004100 */
[--C-:B------:R-:W-:Y:S02]  /*4320*/  HADD2.F32 R11, -RZ, R5.reuse.H0_H0 ;  /* 0x20000005ff0b7230 */ /* 0x100fe40000004100 */
[----:B------:R-:W-:Y:S02]  /*4330*/  HADD2.F32 R12, -RZ, R5.H1_H1 ;  /* 0x30000005ff0c7230 */ /* 0x000fe40000004100 */
[----:B------:R-:W-:Y:S01]  /*4340*/  FADD.FTZ R3, R4, R3 ;  /* 0x0000000304037221 */ /* 0x000fe20000010000 */
[----:B------:R-:W-:-:S02]  /*4350*/  HADD2.F32 R13, -RZ, R6.H0_H0 ;  /* 0x20000006ff0d7230 */ /* 0x000fc40000004100 */
[----:B------:R-:W-:Y:S02]  /*4360*/  HADD2.F32 R14, -RZ, R6.H1_H1 ;  /* 0x30000006ff0e7230 */ /* 0x000fe40000004100 */
        /* <DEDUP_REMOVED lines=8> */
[----:B------:R-:W-:Y:S02]  /*43f0*/  HADD2.F32 R10, -RZ, R157.H0_H0 ;  /* 0x2000009dff0a7230 */ /* 0x000fe40000004100 */
[----:B------:R-:W-:Y:S02]  /*4400*/  HADD2.F32 R7, -RZ, R153.H1_H1 ;  /* 0x30000099ff077230 */ /* 0x000fe40000004100 */
[----:B------:R-:W-:Y:S02]  /*4410*/  HADD2.F32 R4, -RZ, R156.H0_H0 ;  /* 0x2000009cff047230 */ /* 0x000fe40000004100 */
[----:B------:R-:W-:Y:S01]  /*4420*/  FADD.FTZ R10, R10, R11 ;  /* 0x0000000b0a0a7221 */ /* 0x000fe20000010000 */
[----:B------:R-:W-:Y:S02]  /*4430*/  HADD2.F32 R13, -RZ, R158.H0_H0 ;  /* 0x2000009eff0d7230 */ /* 0x000fe40000004100 */
[----:B------:R-:W-:Y:S01]  /*4440*/  FADD.FTZ R7, R7, R12 ;  /* 0x0000000c07077221 */ /* 0x000fe20000010000 */
[----:B------:R-:W-:-:S02]  /*4450*/  HADD2.F32 R15, -RZ, R154.H1_H1 ;  /* 0x3000009aff0f7230 */ /* 0x000fc40000004100 */
[----:B------:R-:W-:Y:S01]  /*4460*/  FADD.FTZ R187, R4, R3 ;  /* 0x0000000304bb7221 */ /* 0x000fe20000010000 */
        /* <DEDUP_REMOVED lines=20> */
.L_x_4454:
        /* <DEDUP_REMOVED lines=20> */
[--C-:B0-----:R-:W-:Y:S02]  /*46f0*/  HADD2.F32 R184, -RZ, R203.reuse.H0_H0 ;  /* 0x200000cbffb87230 */ /* 0x101fe40000004100 */
[----:B------:R-:W-:Y:S01]  /*4700*/  HADD2.F32 R185, -RZ, R203.H1_H1 ;  /* 0x300000cbffb97230 */ /* 0x000fe20000004100 */
[----:B------:R-:W-:Y:S06]  /*4710*/  BRA `(.L_x_4458) ;  /* 0x00000004009c7947 */ /* 0x000fec0003800000 */
.L_x_4457:
[----:B-----5:R-:W-:Y:S02]  /*4720*/  HADD2.F32 R3, -RZ, R200.H0_H0 ;  /* 0x200000c8ff037230 */ /* 0x020fe40000004100 */
[----:B------:R-:W-:Y:S02]  /*4730*/  HADD2.F32 R186, -RZ, R201.H0_H0 ;  /* 0x200000c9ffba7230 */ /* 0x000fe40000004100 */
[----:B------:R-:W-:Y:S02]  /*4740*/  HADD2.F32 R205, -RZ, R202.H0_H0 ;  /* 0x200000caffcd7230 */ /* 0x000fe40000004100 */
[----:B0-----:R-:W-:Y:S02]  /*4750*/  HADD2.F32 R4, -RZ, R156.H0_H0 ;  /* 0x2000009cff047230 */ /* 0x001fe40000004100 */
[----:B------:R-:W-:Y:S02]  /*4760*/  HADD2.F32 R5, -RZ, R157.H0_H0 ;  /* 0x2000009dff057230 */ /* 0x000fe40000004100 */
[----:B------:R-:W-:-:S02]  /*4770*/  HADD2.F32 R6, -RZ, R158.H0_H0 ;  /* 0x2000009eff067230 */ /* 0x000fc40000004100 */
[----:B------:R-:W-:Y:S01]  /*4780*/  FADD.FTZ R3, R4, R3 ;  /* 0x0000000304037221 */ /* 0x000fe20000010000 */
[----:B------:R-:W-:Y:S02]  /*4790*/  HADD2.F32 R200, -RZ, R200.H1_H1 ;  /* 0x300000c8ffc87230 */ /* 0x000fe40000004100 */
[----:B------:R-:W-:Y:S01]  /*47a0*/  FADD.FTZ R186, R5, R186 ;  /* 0x000000ba05ba7221 */ /* 0x000fe20000010000 */
[----:B------:R-:W-:Y:S02]  /*47b0*/  HADD2.F32 R15, -RZ, R201.H1_H1 ;  /* 0x300000c9ff0f7230 */ /* 0x000fe40000004100 */
[----:B------:R-:W-:Y:S01]  /*47c0*/  FADD.FTZ R205, R6, R205 ;  /* 0x000000cd06cd7221 */ /* 0x000fe20000010000 */
[----:B------:R-:W-:Y:S02]  /*47d0*/  HADD2.F32 R22, -RZ, R202.H1_H1 ;  /* 0x300000caff167230 */ /* 0x000fe40000004100 */
[--C-:B------:R-:W-:Y:S02]  /*47e0*/  HADD2.F32 R184, -RZ, R203.reuse.H0_H0 ;  /* 0x200000cbffb87230 */ /* 0x100fe40000004100 */
        /* <DEDUP_REMOVED lines=16> */
.L_x_4456:
[----:B------:R-:W-:Y:S05]  /*48f0*/  BRA.U UP1, `(.L_x_4459) ;  /* 0x0000000101747547 */ /* 0x000fea000b800000 */
        /* <DEDUP_REMOVED lines=29> */
.L_x_4459:
[----:B-----5:R-:W-:Y:S02]  /*4ad0*/  HADD2.F32 R3, -RZ, R200.H0_H0 ;  /* 0x200000c8ff037230 */ /* 0x020fe40000004100 */
[----:B0-----:R-:W-:Y:S02]  /*4ae0*/  HADD2.F32 R4, -RZ, R152.H0_H0 ;  /* 0x20000098ff047230 */ /* 0x001fe40000004100 */
[--C-:B------:R-:W-:Y:S02]  /*4af0*/  HADD2.F32 R6, -RZ, R201.reuse.H0_H0 ;  /* 0x200000c9ff067230 */ /* 0x100fe40000004100 */
[----:B------:R-:W-:Y:S02]  /*4b00*/  HADD2.F32 R200, -RZ, R200.H1_H1 ;  /* 0x300000c8ffc87230 */ /* 0x000fe40000004100 */
[----:B------:R-:W-:Y:S01]  /*4b10*/  FADD.FTZ R3, R4, R3 ;  /* 0x0000000304037221 */ /* 0x000fe20000010000 */
[----:B------:R-:W-:Y:S02]  /*4b20*/  HADD2.F32 R201, -RZ, R201.H1_H1 ;  /* 0x300000c9ffc97230 */ /* 0x000fe40000004100 */
[----:B------:R-:W-:-:S02]  /*4b30*/  HADD2.F32 R15, -RZ, R202.H0_H0 ;  /* 0x200000caff0f7230 */ /* 0x000fc40000004100 */
[----:B------:R-:W-:Y:S02]  /*4b40*/  HADD2.F32 R5, -RZ, R152.H1_H1 ;  /* 0x30000098ff057230 */ /* 0x000fe40000004100 */
[--C-:B------:R-:W-:Y:S02]  /*4b50*/  HADD2.F32 R4, -RZ, R153.reuse.H1_H1 ;  /* 0x30000099ff047230 */ /* 0x100fe40000004100 */
[----:B------:R-:W-:Y:S02]  /*4b60*/  HADD2.F32 R22, -RZ, R154.H0_H0 ;  /* 0x2000009aff167230 */ /* 0x000fe40000004100 */
        /* <DEDUP_REMOVED lines=14> */
[----:B------:R-:W-:Y:S02]  /*4c50*/  HADD2.F32 R23, -RZ, R154.H1_H1 ;  /* 0x3000009aff177230 */ /* 0x000fe40000004100 */
[--C-:B------:R-:W-:Y:S02]  /*4c60*/  HADD2.F32 R7, -RZ, R155.reuse.H0_H0 ;  /* 0x2000009bff077230 */ /* 0x100fe40000004100 */
[----:B------:R-:W-:Y:S02]  /*4c70*/  HADD2.F32 R162, -RZ, R155.H1_H1 ;  /* 0x3000009bffa27230 */ /* 0x000fe40000004100 */
        /* <DEDUP_REMOVED lines=17> */
.L_x_4458:
[----:B------:R-:W-:Y:S01]  /*4d90*/  FADD.FTZ R4, RZ, R168 ;  /* 0x000000a8ff047221 */ /* 0x000fe20000010000 */
[----:B------:R-:W0:Y:S01]  /*4da0*/  S2R R23, SR_TID.X ;  /* 0x0000000000177919 */ /* 0x000e220000002100 */
[----:B------:R-:W-:Y:S02]  /*4db0*/  UMOV UR9, 0xffffffff ;  /* 0xffffffff00097882 */ /* 0x000fe40000000000 */
        /* <DEDUP_REMOVED lines=66> */
[----:B------:R-:W-:Y:S01]  /*51e0*/  FADD.FTZ R6, R6, R185 ;  /* 0x000000b906067221 */ /* 0x000fe20000010000 */
[----:B0-----:R-:W-:Y:S06]  /*51f0*/  BRA.DIV UR9, `(.L_x_4460) ;  /* 0x0000003209287947 */ /* 0x001fec000b800000 */
[----:B------:R-:W0:Y:S02]  /*5200*/  SHFL.BFLY PT, R5, R6, 0x1, 0x1f ;  /* 0x0c201f0006057f89 */ /* 0x000e2400000e0000 */
[----:B0-----:R-:W-:Y:S02]  /*5210*/  FADD.FTZ R7, R6, R5 ;  /* 0x0000000506077221 */ /* 0x001fe40000010000 */
[----:B------:R-:W0:Y:S03]  /*5220*/  LDC R5, c[0x0][0x400] ;  /* 0x00010000ff057b82 */ /* 0x000e260000000800 */
[----:B------:R-:W1:Y:S02]  /*5230*/  SHFL.BFLY PT, R4, R7, 0x2, 0x1f ;  /* 0x0c401f0007047f89 */ /* 0x000e6400000e0000 */
[----:B-1----:R-:W-:-:S05]  /*5240*/  FADD.FTZ R23, R7, R4 ;  /* 0x0000000407177221 */ /* 0x002fca0000010000 */
[----:B------:R-:W1:Y:S02]  /*5250*/  SHFL.BFLY PT, R4, R23, 0x4, 0x1f ;  /* 0x0c801f0017047f89 */ /* 0x000e6400000e0000 */
[----:B-1----:R-:W-:-:S05]  /*5260*/  FADD.FTZ R201, R23, R4 ;  /* 0x0000000417c97221 */ /* 0x002fca0000010000 */
[----:B------:R-:W1:Y:S02]  /*5270*/  SHFL.BFLY PT, R4, R201, 0x8, 0x1f ;  /* 0x0d001f00c9047f89 */ /* 0x000e6400000e0000 */
[----:B-1----:R-:W-:-:S05]  /*5280*/  FADD.FTZ R202, R201, R4 ;  /* 0x00000004c9ca7221 */ /* 0x002fca0000010000 */
        /* <DEDUP_REMOVED lines=140> */
.L_x_4473:
[C---:B------:R-:W-:Y:S01]  /*5b50*/  FMUL.FTZ R4, R203.reuse, R203 ;  /* 0x000000cbcb047220 */ /* 0x040fe20000410000 */
[----:B------:R-:W-:Y:S01]  /*5b60*/  ISETP.NE.AND P3, PT, RZ, UR5, PT ;  /* 0x00000005ff007c0c */ /* 0x000fe2000bf65270 */
[----:B01----:R-:W-:Y:S01]  /*5b70*/  FADD.FTZ R202, R202, R201 ;  /* 0x000000c9caca7221 */ /* 0x003fe20000010000 */
[----:B------:R-:W-:Y:S02]  /*5b80*/  HADD2.F32 R7, -RZ, R116.H0_H0 ;  /* 0x20000074ff077230 */ /* 0x000fe40000004100 */
[----:B------:R-:W-:Y:S01]  /*5b90*/  FSEL R4, R4, RZ, P3 ;  /* 0x000000ff04047208 */ /* 0x000fe20001800000 */
[----:B--2---:R-:W-:Y:S01]  /*5ba0*/  FFMA.FTZ R5, R202, R5, UR8 ;  /* 0x00000008ca057e23 */ /* 0x004fe20008010005 */
[----:B------:R-:W-:Y:S01]  /*5bb0*/  FSEL R201, R203, RZ, !P3 ;  /* 0x000000ffcbc97208 */ /* 0x000fe20005800000 */
[--C-:B------:R-:W-:Y:S02]  /*5bc0*/  HADD2.F32 R241, -RZ, R24.reuse.H1_H1 ;  /* 0x30000018fff17230 */ /* 0x100fe40000004100 */
[----:B------:R-:W-:Y:S01]  /*5bd0*/  FADD.FTZ R4, R5, R4 ;  /* 0x0000000405047221 */ /* 0x000fe20000010000 */
[----:B------:R-:W-:-:S02]  /*5be0*/  HADD2.F32 R5, -RZ, R24.H0_H0 ;  /* 0x20000018ff057230 */ /* 0x000fc40000004100 */
[C---:B------:R-:W-:Y:S01]  /*5bf0*/  FADD.FTZ R168, -R201.reuse, R168 ;  /* 0x000000a8c9a87221 */ /* 0x040fe20000010100 */
[C---:B------:R-:W-:Y:S01]  /*5c00*/  FADD.FTZ R202, -R201.reuse, R223 ;  /* 0x000000dfc9ca7221 */ /* 0x040fe20000010100 */
[----:B------:R0:W1:Y:S01]  /*5c10*/  MUFU.RSQ R23, R4 ;  /* 0x0000000400177308 */ /* 0x0000620000001400 */
[----:B------:R-:W-:Y:S02]  /*5c20*/  HADD2.F32 R233, -RZ, R56.H1_H1 ;  /* 0x30000038ffe97230 */ /* 0x000fe40000004100 */
[C---:B------:R-:W-:Y:S01]  /*5c30*/  FADD.FTZ R210, -R201.reuse, R210 ;  /* 0x000000d2c9d27221 */ /* 0x040fe20000010100 */
[----:B------:R-:W-:Y:S02]  /*5c40*/  HADD2.F32 R6, -RZ, R148.H1_H1 ;  /* 0x30000094ff067230 */ /* 0x000fe40000004100 */
[C---:B------:R-:W-:Y:S01]  /*5c50*/  FADD.FTZ R220, -R201.reuse, R221 ;  /* 0x000000ddc9dc7221 */ /* 0x040fe20000010100 */
[----:B------:R-:W-:Y:S02]  /*5c60*/  HADD2.F32 R223, -RZ, R117.H0_H0 ;  /* 0x20000075ffdf7230 */ /* 0x000fe40000004100 */
[----:B------:R-:W-:Y:S01]  /*5c70*/  FADD.FTZ R214, -R201, R214 ;  /* 0x000000d6c9d67221 */ /* 0x000fe20000010100 */
[----:B------:R-:W-:-:S02]  /*5c80*/  HADD2.F32 R218, -RZ, R57.H1_H1 ;  /* 0x30000039ffda7230 */ /* 0x000fc40000004100 */
[C---:B------:R-:W-:Y:S01]  /*5c90*/  FADD.FTZ R216, -R201.reuse, R216 ;  /* 0x000000d8c9d87221 */ /* 0x040fe20000010100 */
[C---:B0-----:R-:W-:Y:S01]  /*5ca0*/  FADD.FTZ R4, -R201.reuse, R225 ;  /* 0x000000e1c9047221 */ /* 0x041fe20000010100 */
[----:B------:R-:W-:Y:S02]  /*5cb0*/  HADD2.F32 R221, -RZ, R26.H0_H0 ;  /* 0x2000001affdd7230 */ /* 0x000fe40000004100 */
[C---:B------:R-:W-:Y:S01]  /*5cc0*/  FADD.FTZ R212, -R201.reuse, R212 ;  /* 0x000000d4c9d47221 */ /* 0x040fe20000010100 */
[----:B------:R-:W-:Y:S02]  /*5cd0*/  HADD2.F32 R225, -RZ, R118.H0_H0 ;  /* 0x20000076ffe17230 */ /* 0x000fe40000004100 */
[C---:B------:R-:W-:Y:S01]  /*5ce0*/  FADD.FTZ R198, -R201.reuse, R198 ;  /* 0x000000c6c9c67221 */ /* 0x040fe20000010100 */
[----:B------:R-:W-:Y:S02]  /*5cf0*/  HADD2.F32 R245, -RZ, R26.H1_H1 ;  /* 0x3000001afff57230 */ /* 0x000fe40000004100 */
[----:B------:R-:W-:Y:S01]  /*5d00*/  FADD.FTZ R196, -R201, R196 ;  /* 0x000000c4c9c47221 */ /* 0x000fe20000010100 */
[----:B------:R-:W-:-:S02]  /*5d10*/  HADD2.F32 R237, -RZ, R58.H0_H0 ;  /* 0x2000003affed7230 */ /* 0x000fc40000004100 */
[----:B------:R-:W-:Y:S01]  /*5d20*/  FADD.FTZ R8, -R201, R8 ;  /* 0x00000008c9087221 */ /* 0x000fe20000010100 */
[C---:B-1----:R-:W-:Y:S01]  /*5d30*/  FMUL.FTZ R168, R23.reuse, R168 ;  /* 0x000000a817a87220 */ /* 0x042fe20000410000 */
[C---:B------:R-:W-:Y:S01]  /*5d40*/  FMUL.FTZ R4, R23.reuse, R4 ;  /* 0x0000000417047220 */ /* 0x040fe20000410000 */
[C---:B------:R-:W-:Y:S01]  /*5d50*/  FMUL.FTZ R202, R23.reuse, R202 ;  /* 0x000000ca17ca7220 */ /* 0x040fe20000410000 */
[C---:B------:R-:W-:Y:S01]  /*5d60*/  FMUL.FTZ R235, R23.reuse, R210 ;  /* 0x000000d217eb7220 */ /* 0x040fe20000410000 */
[----:B------:R-:W-:Y:S01]  /*5d70*/  FFMA.FTZ R222, R168, R5, R7 ;  /* 0x00000005a8de7223 */ /* 0x000fe20000010007 */
[----:B------:R-:W-:Y:S02]  /*5d80*/  HADD2.F32 R5, -RZ, R116.H1_H1 ;  /* 0x30000074ff057230 */ /* 0x000fe40000004100 */
[----:B------:R-:W-:Y:S01]  /*5d90*/  FFMA.FTZ R233, R4, R233, R6 ;  /* 0x000000e904e97223 */ /* 0x000fe20000010006 */
[----:B------:R-:W-:Y:S02]  /*5da0*/  HADD2.F32 R7, -RZ, R25.H0_H0 ;  /* 0x20000019ff077230 */ /* 0x000fe40000004100 */
[----:B------:R-:W-:Y:S01]  /*5db0*/  FMUL.FTZ R220, R23, R220 ;  /* 0x000000dc17dc7220 */ /* 0x000fe20000410000 */
[----:B------:R-:W-:-:S02]  /*5dc0*/  HADD2.F32 R6, -RZ, R117.H1_H1 ;  /* 0x30000075ff067230 */ /* 0x000fc40000004100 */
[----:B------:R-:W-:Y:S01]  /*5dd0*/  FFMA.FTZ R241, R4, R241, R5 ;  /* 0x000000f104f17223 */ /* 0x000fe20000010005 */
[----:B------:R-:W-:Y:S02]  /*5de0*/  HADD2.F32 R4, -RZ, R25.H1_H1 ;  /* 0x30000019ff047230 */ /* 0x000fe40000004100 */
[----:B------:R-:W-:Y:S01]  /*5df0*/  FFMA.FTZ R232, R202, R7, R223 ;  /* 0x00000007cae87223 */ /* 0x000fe200000100df */
[----:B------:R-:W-:Y:S02]  /*5e00*/  HADD2.F32 R5, -RZ, R57.H0_H0 ;  /* 0x20000039ff057230 */ /* 0x000fe40000004100 */
[----:B------:R-:W-:Y:S01]  /*5e10*/  FFMA.FTZ R236, R220, R221, R225 ;  /* 0x000000dddcec7223 */ /* 0x000fe200000100e1 */
[--C-:B------:R-:W-:Y:S02]  /*5e20*/  HADD2.F32 R7, -RZ, R149.reuse.H0_H0 ;  /* 0x20000095ff077230 */ /* 0x100fe40000004100 */
[----:B------:R-:W-:Y:S01]  /*5e30*/  FFMA.FTZ R243, R235, R4, R6 ;  /* 0x00000004ebf37223 */ /* 0x000fe20000010006 */
[----:B------:R-:W-:-:S02]  /*5e40*/  HADD2.F32 R223, -RZ, R149.H1_H1 ;  /* 0x30000095ffdf7230 */ /* 0x000fc40000004100 */
[----:B------:R-:W-:Y:S01]  /*5e50*/  FADD.FTZ R6, -R201, R219 ;  /* 0x000000dbc9067221 */ /* 0x000fe20000010100 */
[----:B------:R-:W-:Y:S02]  /*5e60*/  HADD2.F32 R221, -RZ, R58.H1_H1 ;  /* 0x3000003affdd7230 */ /* 0x000fe40000004100 */
[----:B------:R-:W-:Y:S01]  /*5e70*/  FFMA.FTZ R210, R202, R5, R7 ;  /* 0x00000005cad27223 */ /* 0x000fe20000010007 */
[----:B------:R-:W-:Y:S02]  /*5e80*/  HADD2.F32 R7, -RZ, R118.H1_H1 ;  /* 0x30000076ff077230 */ /* 0x000fe40000004100 */
[----:B------:R-:W-:Y:S01]  /*5e90*/  FFMA.FTZ R235, R235, R218, R223 ;  /* 0x000000daebeb7223 */ /* 0x000fe200000100df */
[--C-:B------:R-:W-:Y:S02]  /*5ea0*/  HADD2.F32 R5, -RZ, R150.reuse.H0_H0 ;  /* 0x20000096ff057230 */ /* 0x100fe40000004100 */
[----:B------:R-:W-:Y:S01]  /*5eb0*/  FMUL.FTZ R214, R23, R214 ;  /* 0x000000d617d67220 */ /* 0x000fe20000410000 */
[----:B------:R-:W-:-:S02]  /*5ec0*/  HADD2.F32 R4, -RZ, R150.H1_H1 ;  /* 0x30000096ff047230 */ /* 0x000fc40000004100 */
[----:B------:R-:W-:Y:S01]  /*5ed0*/  FMUL.FTZ R6, R23, R6 ;  /* 0x0000000617067220 */ /* 0x000fe20000410000 */
[----:B------:R-:W-:Y:S02]  /*5ee0*/  HADD2.F32 R219, -RZ, R27.H0_H0 ;  /* 0x2000001bffdb7230 */ /* 0x000fe40000004100 */
[----:B------:R-:W-:Y:S01]  /*5ef0*/  FFMA.FTZ R245, R214, R245, R7 ;  /* 0x000000f5d6f57223 */ /* 0x000fe20000010007 */
[----:B------:R-:W-:Y:S02]  /*5f00*/  HADD2.F32 R223, -RZ, R119.H0_H0 ;  /* 0x20000077ffdf7230 */ /* 0x000fe40000004100 */
[----:B------:R-:W-:Y:S01]  /*5f10*/  FFMA.FTZ R237, R220, R237, R5 ;  /* 0x000000eddced7223 */ /* 0x000fe20000010005 */
[----:B------:R-:W-:Y:S01]  /*5f20*/  FFMA.FTZ R214, R214, R221, R4 ;  /* 0x000000ddd6d67223 */ /* 0x000fe20000010004 */
[----:B------:R-:W-:Y:S02]  /*5f30*/  HADD2.F32 R239, -RZ, R59.H0_H0 ;  /* 0x2000003bffef7230 */ /* 0x000fe40000004100 */
[----:B------:R-:W-:Y:S01]  /*5f40*/  FADD.FTZ R4, -R201, R211 ;  /* 0x000000d3c9047221 */ /* 0x000fe20000010100 */
[----:B------:R-:W-:Y:S01]  /*5f50*/  FFMA.FTZ R238, R6, R219, R223 ;  /* 0x000000db06ee7223 */ /* 0x000fe200000100df */
[----:B------:R-:W-:-:S02]  /*5f60*/  HADD2.F32 R5, -RZ, R151.H0_H0 ;  /* 0x20000097ff057230 */ /* 0x000fc40000004100 */
[C---:B------:R-:W-:Y:S01]  /*5f70*/  FMUL.FTZ R216, R23.reuse, R216 ;  /* 0x000000d817d87220 */ /* 0x040fe20000410000 */
[----:B------:R-:W-:Y:S02]  /*5f80*/  HADD2.F32 R7, -RZ, R27.H1_H1 ;  /* 0x3000001bff077230 */ /* 0x000fe40000004100 */
[C---:B------:R-:W-:Y:S01]  /*5f90*/  FMUL.FTZ R4, R23.reuse, R4 ;  /* 0x0000000417047220 */ /* 0x040fe20000410000 */
[----:B------:R-:W-:Y:S02]  /*5fa0*/  HADD2.F32 R219, -RZ, R119.H1_H1 ;  /* 0x30000077ffdb7230 */ /* 0x000fe40000004100 */
[----:B------:R-:W-:Y:S01]  /*5fb0*/  FFMA.FTZ R239, R6, R239, R5 ;  /* 0x000000ef06ef7223 */ /* 0x000fe20000010005 */
[----:B------:R-:W-:Y:S02]  /*5fc0*/  HADD2.F32 R221, -RZ, R59.H1_H1 ;  /* 0x3000003bffdd7230 */ /* 0x000fe40000004100 */
[----:B------:R-:W-:Y:S01]  /*5fd0*/  FMUL.FTZ R212, R23, R212 ;  /* 0x000000d417d47220 */ /* 0x000fe20000410000 */
[----:B------:R-:W-:-:S02]  /*5fe0*/  HADD2.F32 R234, -RZ, R151.H1_H1 ;  /* 0x30000097ffea7230 */ /* 0x000fc40000004100 */
[C---:B------:R-:W-:Y:S01]  /*5ff0*/  FFMA.FTZ R211, R216.reuse, R7, R219 ;  /* 0x00000007d8d37223 */ /* 0x040fe200000100db */
[----:B------:R-:W-:Y:S01]  /*6000*/  HADD2.F32 R223, -RZ, R28.H0_H0 ;  /* 0x2000001cffdf7230 */ /* 0x000fe20000004100 */
[----:B------:R-:W0:Y:S01]  /*6010*/  @!P2 LDC.64 R6, c[0x0][0x3c0] ;  /* 0x0000f000ff06ab82 */ /* 0x000e220000000a00 */
[----:B------:R-:W-:Y:S02]  /*6020*/  HADD2.F32 R225, -RZ, R112.H0_H0 ;  /* 0x20000070ffe17230 */ /* 0x000fe40000004100 */
[----:B------:R-:W-:Y:S01]  /*6030*/  FFMA.FTZ R234, R216, R221, R234 ;  /* 0x000000ddd8ea7223 */ /* 0x000fe200000100ea */
[----:B------:R-:W-:Y:S02]  /*6040*/  HADD2.F32 R5, -RZ, R60.H0_H0 ;  /* 0x2000003cff057230 */ /* 0x000fe40000004100 */
[----:B------:R-:W-:Y:S01]  /*6050*/  FMUL.FTZ R198, R23, R198 ;  /* 0x000000c617c67220 */ /* 0x000fe20000410000 */
[----:B------:R-:W-:Y:S02]  /*6060*/  HADD2.F32 R219, -RZ, R144.H0_H0 ;  /* 0x20000090ffdb7230 */ /* 0x000fe40000004100 */
[----:B------:R-:W-:Y:S01]  /*6070*/  FFMA.FTZ R224, R4, R223, R225 ;  /* 0x000000df04e07223 */ /* 0x000fe200000100e1 */
[----:B------:R-:W-:-:S02]  /*6080*/  HADD2.F32 R225, -RZ, R28.H1_H1 ;  /* 0x3000001cffe17230 */ /* 0x000fc40000004100 */
[----:B------:R-:W-:Y:S01]  /*6090*/  FMUL.FTZ R196, R23, R196 ;  /* 0x000000c417c47220 */ /* 0x000fe20000410000 */
[----:B------:R-:W-:Y:S02]  /*60a0*/  HADD2.F32 R221, -RZ, R112.H1_H1 ;  /* 0x30000070ffdd7230 */ /* 0x000fe40000004100 */
[----:B------:R-:W-:Y:S01]  /*60b0*/  FFMA.FTZ R216, R4, R5, R219 ;  /* 0x0000000504d87223 */ /* 0x000fe200000100db */
[----:B------:R-:W-:Y:S02]  /*60c0*/  HADD2.F32 R223, -RZ, R60.H1_H1 ;  /* 0x3000003cffdf7230 */ /* 0x000fe40000004100 */
[----:B------:R-:W-:Y:S01]  /*60d0*/  FADD.FTZ R4, -R201, R209 ;  /* 0x000000d1c9047221 */ /* 0x000fe20000010100 */
[----:B------:R-:W-:Y:S02]  /*60e0*/  HADD2.F32 R202, -RZ, R144.H1_H1 ;  /* 0x30000090ffca7230 */ /* 0x000fe40000004100 */
[----:B------:R-:W-:Y:S01]  /*60f0*/  FFMA.FTZ R225, R212, R225, R221 ;  /* 0x000000e1d4e17223 */ /* 0x000fe200000100dd */
[----:B------:R-:W-:-:S02]  /*6100*/  HADD2.F32 R221, -RZ, R29.H0_H0 ;  /* 0x2000001dffdd7230 */ /* 0x000fc40000004100 */
[----:B------:R-:W-:Y:S01]  /*6110*/  FMUL.FTZ R218, R23, R4 ;  /* 0x0000000417da7220 */ /* 0x000fe20000410000 */
[----:B------:R-:W-:Y:S02]  /*6120*/  HADD2.F32 R209, -RZ, R113.H0_H0 ;  /* 0x20000071ffd17230 */ /* 0x000fe40000004100 */
[----:B------:R-:W-:Y:S01]  /*6130*/  FFMA.FTZ R219, R212, R223, R202 ;  /* 0x000000dfd4db7223 */ /* 0x000fe200000100ca */
[----:B------:R-:W-:Y:S01]  /*6140*/  HADD2.F32 R227, -RZ, R56.H0_H0 ;  /* 0x20000038ffe37230 */ /* 0x000fe20000004100 */
[----:B------:R-:W1:Y:S01]  /*6150*/  @!P2 LDC.64 R4, c[0x0][0x3c8] ;  /* 0x0000f200ff04ab82 */ /* 0x000e620000000a00 */
[----:B------:R-:W-:Y:S02]  /*6160*/  HADD2.F32 R229, -RZ, R148.H0_H0 ;  /* 0x20000094ffe57230 */ /* 0x000fe40000004100 */
[----:B------:R-:W-:Y:S01]  /*6170*/  FFMA.FTZ R226, R218, R221, R209 ;  /* 0x000000dddae27223 */ /* 0x000fe200000100d1 */
[----:B------:R-:W-:Y:S02]  /*6180*/  HADD2.F32 R223, -RZ, R61.H0_H0 ;  /* 0x2000003dffdf7230 */ /* 0x000fe40000004100 */
[----:B------:R-:W-:Y:S01]  /*6190*/  FADD.FTZ R212, -R201, R195 ;  /* 0x000000c3c9d47221 */ /* 0x000fe20000010100 */
[----:B------:R-:W-:-:S02]  /*61a0*/  HADD2.F32 R202, -RZ, R145.H0_H0 ;  /* 0x20000091ffca7230 */ /* 0x000fc40000004100 */
[----:B------:R-:W-:Y:S01]  /*61b0*/  FFMA.FTZ R168, R168, R227, R229 ;  /* 0x000000e3a8a87223 */ /* 0x000fe200000100e5 */
[----:B------:R-:W-:Y:S02]  /*61c0*/  HADD2.F32 R227, -RZ, R29.H1_H1 ;  /* 0x3000001dffe37230 */ /* 0x000fe40000004100 */
[----:B------:R-:W-:Y:S01]  /*61d0*/  FADD.FTZ R16, -R201, R16 ;  /* 0x00000010c9107221 */ /* 0x000fe20000010100 */
[----:B------:R-:W-:Y:S02]  /*61e0*/  HADD2.F32 R209, -RZ, R113.H1_H1 ;  /* 0x30000071ffd17230 */ /* 0x000fe40000004100 */
[----:B------:R-:W-:Y:S01]  /*61f0*/  FFMA.FTZ R218, R218, R223, R202 ;  /* 0x000000dfdada7223 */ /* 0x000fe200000100ca */
[----:B------:R-:W-:Y:S02]  /*6200*/  HADD2.F32 R221, -RZ, R61.H1_H1 ;  /* 0x3000003dffdd7230 */ /* 0x000fe40000004100 */
[----:B------:R-:W-:Y:S01]  /*6210*/  FMUL.FTZ R212, R23, R212 ;  /* 0x000000d417d47220 */ /* 0x000fe20000410000 */
[----:B------:R-:W-:-:S02]  /*6220*/  HADD2.F32 R202, -RZ, R145.H1_H1 ;  /* 0x30000091ffca7230 */ /* 0x000fc40000004100 */
[----:B------:R-:W-:Y:S01]  /*6230*/  FFMA.FTZ R227, R198, R227, R209 ;  /* 0x000000e3c6e37223 */ /* 0x000fe200000100d1 */
[----:B0-----:R-:W-:-:S04]  /*6240*/  @!P2 IMAD.WIDE R6, R2, 0x4, R6 ;  /* 0x000000040206a825 */ /* 0x001fc800078e0206 */
[----:B------:R-:W-:Y:S01]  /*6250*/  FMUL.FTZ R16, R23, R16 ;  /* 0x0000001017107220 */ /* 0x000fe20000410000 */
[C---:B------:R-:W-:Y:S01]  /*6260*/  FADD.FTZ R20, -R201.reuse, R20 ;  /* 0x00000014c9147221 */ /* 0x040fe20000010100 */
[----:B------:R-:W-:Y:S01]  /*6270*/  FFMA.FTZ R221, R198, R221, R202 ;  /* 0x000000ddc6dd7223 */ /* 0x000fe200000100ca */
[----:B------:R-:W-:Y:S01]  /*6280*/  FADD.FTZ R198, -R201, R207 ;  /* 0x000000cfc9c67221 */ /* 0x000fe20000010100 */
[----:B------:R-:W-:Y:S01]  /*6290*/  HADD2.F32 R223, -RZ, R62.H0_H0 ;  /* 0x2000003effdf7230 */ /* 0x000fe20000004100 */
[----:B------:R0:W-:Y:S01]  /*62a0*/  @!P2 STG.E desc[UR6][R6.64], R203 ;  /* 0x000000cb0600a986 */ /* 0x0001e2000c101906 */
[----:B------:R-:W-:Y:S02]  /*62b0*/  HADD2.F32 R202, -RZ, R146.H0_H0 ;  /* 0x20000092ffca7230 */ /* 0x000fe40000004100 */
[C---:B------:R-:W-:Y:S01]  /*62c0*/  FMUL.FTZ R198, R23.reuse, R198 ;  /* 0x000000c617c67220 */ /* 0x040fe20000410000 */
[----:B------:R-:W-:Y:S02]  /*62d0*/  HADD2.F32 R229, -RZ, R30.H0_H0 ;  /* 0x2000001effe57230 */ /* 0x000fe40000004100 */
[----:B------:R-:W-:Y:S01]  /*62e0*/  FMUL.FTZ R20, R23, R20 ;  /* 0x0000001417147220 */ /* 0x000fe20000410000 */
[----:B------:R-:W-:-:S02]  /*62f0*/  HADD2.F32 R207, -RZ, R114.H0_H0 ;  /* 0x20000072ffcf7230 */ /* 0x000fc40000004100 */
[----:B------:R-:W-:Y:S01]  /*6300*/  FFMA.FTZ R223, R198, R223, R202 ;  /* 0x000000dfc6df7223 */ /* 0x000fe200000100ca */
[----:B-1----:R-:W-:-:S04]  /*6310*/  @!P2 IMAD.WIDE R4, R2, 0x4, R4 ;  /* 0x000000040204a825 */ /* 0x002fc800078e0204 */
[C---:B------:R-:W-:Y:S01]  /*6320*/  FADD.FTZ R18, -R201.reuse, R18 ;  /* 0x00000012c9127221 */ /* 0x040fe20000010100 */
[C---:B------:R-:W-:Y:S01]  /*6330*/  FADD.FTZ R164, -R201.reuse, R164 ;  /* 0x000000a4c9a47221 */ /* 0x040fe20000010100 */
[----:B------:R-:W-:Y:S01]  /*6340*/  FFMA.FTZ R229, R198, R229, R207 ;  /* 0x000000e5c6e57223 */ /* 0x000fe200000100cf */
[----:B------:R-:W-:Y:S01]  /*6350*/  HADD2.F32 R207, -RZ, R114.H1_H1 ;  /* 0x30000072ffcf7230 */ /* 0x000fe20000004100 */
[----:B0-----:R-:W0:Y:S01]  /*6360*/  LDC.64 R202, c[0x0][0x428] ;  /* 0x00010a00ffca7b82 */ /* 0x001e220000000a00 */
[----:B------:R-:W-:Y:S02]  /*6370*/  HADD2.F32 R7, -RZ, R30.H1_H1 ;  /* 0x3000001eff077230 */ /* 0x000fe40000004100 */
[----:B------:R-:W-:Y:S01]  /*6380*/  FADD.FTZ R6, -R201, R9 ;  /* 0x00000009c9067221 */ /* 0x000fe20000010100 */
[----:B------:R-:W-:Y:S01]  /*6390*/  HADD2.F32 R209, -RZ, R62.H1_H1 ;  /* 0x3000003effd17230 */ /* 0x000fe20000004100 */
[----:B------:R1:W-:Y:S01]  /*63a0*/  @!P2 STG.E desc[UR6][R4.64], R23 ;  /* 0x000000170400a986 */ /* 0x0003e2000c101906 */
[----:B------:R-:W-:-:S02]  /*63b0*/  HADD2.F32 R220, -RZ, R146.H1_H1 ;  /* 0x30000092ffdc7230 */ /* 0x000fc40000004100 */
[C---:B------:R-:W-:Y:S01]  /*63c0*/  FFMA.FTZ R230, R196.reuse, R7, R207 ;  /* 0x00000007c4e67223 */ /* 0x040fe200000100cf */
[----:B------:R-:W-:Y:S01]  /*63d0*/  HADD2.F32 R231, -RZ, R31.H0_H0 ;  /* 0x2000001fffe77230 */ /* 0x000fe20000004100 */
[----:B------:R-:W-:Y:S01]  /*63e0*/  F2FP.F16.F32.PACK_AB R7, R211, R238 ;  /* 0x000000eed307723e */ /* 0x000fe200000000ff */
[----:B------:R-:W-:Y:S02]  /*63f0*/  HADD2.F32 R207, -RZ, R63.H0_H0 ;  /* 0x2000003fffcf7230 */ /* 0x000fe40000004100 */
[----:B------:R-:W-:Y:S01]  /*6400*/  FFMA.FTZ R220, R196, R209, R220 ;  /* 0x000000d1c4dc7223 */ /* 0x000fe200000100dc */
[----:B------:R-:W-:Y:S01]  /*6410*/  FMUL.FTZ R196, R23, R6 ;  /* 0x0000000617c47220 */ /* 0x000fe20000410000 */
[----:B------:R-:W-:Y:S01]  /*6420*/  HADD2.F32 R209, -RZ, R147.H0_H0 ;  /* 0x20000093ffd17230 */ /* 0x000fe20000004100 */
[----:B------:R-:W-:Y:S01]  /*6430*/  F2FP.F16.F32.PACK_AB R6, R245, R236 ;  /* 0x000000ecf506723e */ /* 0x000fe200000000ff */
[--C-:B------:R-:W-:Y:S01]  /*6440*/  HADD2.F32 R198, -RZ, R115.reuse.H1_H1 ;  /* 0x30000073ffc67230 */ /* 0x100fe20000004100 */
[----:B------:R-:W2:Y:S01]  /*6450*/  LDC.64 R244, c[0x0][0x430] ;  /* 0x00010c00fff47b82 */ /* 0x000ea20000000a00 */
[----:B-1----:R-:W-:Y:S01]  /*6460*/  HADD2.F32 R5, -RZ, R115.H0_H0 ;  /* 0x20000073ff057230 */ /* 0x002fe20000004100 */
[----:B------:R-:W-:Y:S01]  /*6470*/  F2FP.F16.F32.PACK_AB R4, R241, R222 ;  /* 0x000000def104723e */ /* 0x000fe200000000ff */
[----:B------:R-:W-:Y:S01]  /*6480*/  FMUL.FTZ R241, R23, R8 ;  /* 0x0000000817f17220 */ /* 0x000fe20000410000 */
[----:B------:R-:W-:Y:S01]  /*6490*/  FFMA.FTZ R222, R196, R207, R209 ;  /* 0x000000cfc4de7223 */ /* 0x000fe200000100d1 */
[----:B------:R-:W-:-:S02]  /*64a0*/  HADD2.F32 R207, -RZ, R32.H0_H0 ;  /* 0x20000020ffcf7230 */ /* 0x000fc40000004100 */
[----:B------:R-:W-:Y:S01]  /*64b0*/  FFMA.FTZ R231, R196, R231, R5 ;  /* 0x000000e7c4e77223 */ /* 0x000fe20000010005 */
[----:B------:R-:W-:Y:S01]  /*64c0*/  F2FP.F16.F32.PACK_AB R5, R243, R232 ;  /* 0x000000e8f305723e */ /* 0x000fe200000000ff */
[----:B------:R-:W-:Y:S02]  /*64d0*/  HADD2.F32 R232, -RZ, R31.H1_H1 ;  /* 0x3000001fffe87230 */ /* 0x000fe40000004100 */
[----:B------:R-:W-:Y:S01]  /*64e0*/  FMUL.FTZ R18, R23, R18 ;  /* 0x0000001217127220 */ /* 0x000fe20000410000 */
[----:B0-----:R-:W-:-:S04]  /*64f0*/  IMAD.WIDE.U32 R8, R19, 0x10, R202 ;  /* 0x0000001013087825 */ /* 0x001fc800078e00ca */
[----:B------:R-:W-:Y:S01]  /*6500*/  FMUL.FTZ R164, R23, R164 ;  /* 0x000000a417a47220 */ /* 0x000fe20000410000 */
[----:B------:R-:W-:Y:S01]  /*6510*/  FADD.FTZ R228, -R201, R228 ;  /* 0x000000e4c9e47221 */ /* 0x000fe20000010100 */
[----:B------:R-:W-:Y:S01]  /*6520*/  FFMA.FTZ R232, R241, R232, R198 ;  /* 0x000000e8f1e87223 */ /* 0x000fe200000100c6 */
[----:B------:R-:W-:Y:S01]  /*6530*/  HADD2.F32 R196, -RZ, R63.H1_H1 ;  /* 0x3000003fffc47230 */ /* 0x000fe20000004100 */
[----:B------:R0:W-:Y:S01]  /*6540*/  STG.E.128 desc[UR6][R8.64], R4 ;  /* 0x0000000408007986 */ /* 0x0001e2000c101d06 */
[----:B------:R-:W-:Y:S02]  /*6550*/  HADD2.F32 R198, -RZ, R147.H1_H1 ;  /* 0x30000093ffc67230 */ /* 0x000fe40000004100 */
[----:B------:R-:W-:Y:S01]  /*6560*/  FMUL.FTZ R228, R23, R228 ;  /* 0x000000e417e47220 */ /* 0x000fe20000410000 */
[----:B------:R-:W-:Y:S02]  /*6570*/  HADD2.F32 R209, -RZ, R108.H0_H0 ;  /* 0x2000006cffd17230 */ /* 0x000fe40000004100 */
[----:B------:R-:W-:Y:S01]  /*6580*/  FADD.FTZ R166, -R201, R166 ;  /* 0x000000a6c9a67221 */ /* 0x000fe20000010100 */
[----:B------:R-:W-:-:S02]  /*6590*/  HADD2.F32 R195, -RZ, R32.H1_H1 ;  /* 0x30000020ffc37230 */ /* 0x000fc40000004100 */
[----:B------:R-:W-:Y:S01]  /*65a0*/  FFMA.FTZ R241, R241, R196, R198 ;  /* 0x000000c4f1f17223 */ /* 0x000fe200000100c6 */
[----:B------:R-:W-:Y:S02]  /*65b0*/  HADD2.F32 R211, -RZ, R64.H0_H0 ;  /* 0x20000040ffd37230 */ /* 0x000fe40000004100 */
[----:B------:R-:W-:Y:S01]  /*65c0*/  FFMA.FTZ R196, R212, R207, R209 ;  /* 0x000000cfd4c47223 */ /* 0x000fe200000100d1 */
[----:B------:R-:W-:Y:S02]  /*65d0*/  HADD2.F32 R209, -RZ, R65.H0_H0 ;  /* 0x20000041ffd17230 */ /* 0x000fe40000004100 */
[----:B------:R-:W-:Y:S01]  /*65e0*/  FMUL.FTZ R166, R23, R166 ;  /* 0x000000a617a67220 */ /* 0x000fe20000410000 */
[----:B------:R-:W-:Y:S02]  /*65f0*/  HADD2.F32 R236, -RZ, R140.H0_H0 ;  /* 0x2000008cffec7230 */ /* 0x000fe40000004100 */
[----:B------:R-:W-:Y:S01]  /*6600*/  FADD.FTZ R176, -R201, R176 ;  /* 0x000000b0c9b07221 */ /* 0x000fe20000010100 */
[----:B------:R-:W-:-:S02]  /*6610*/  HADD2.F32 R243, -RZ, R68.H0_H0 ;  /* 0x20000044fff37230 */ /* 0x000fc40000004100 */
[C---:B------:R-:W-:Y:S01]  /*6620*/  FADD.FTZ R172, -R201.reuse, R172 ;  /* 0x000000acc9ac7221 */ /* 0x040fe20000010100 */
[C---:B------:R-:W-:Y:S01]  /*6630*/  FADD.FTZ R178, -R201.reuse, R178 ;  /* 0x000000b2c9b27221 */ /* 0x040fe20000010100 */
[----:B------:R-:W-:Y:S01]  /*6640*/  FFMA.FTZ R207, R212, R211, R236 ;  /* 0x000000d3d4cf7223 */ /* 0x000fe200000100ec */
[----:B------:R-:W-:Y:S02]  /*6650*/  HADD2.F32 R211, -RZ, R34.H0_H0 ;  /* 0x20000022ffd37230 */ /* 0x000fe40000004100 */
[C---:B0-----:R-:W-:Y:S01]  /*6660*/  FADD.FTZ R4, -R201.reuse, R17 ;  /* 0x00000011c9047221 */ /* 0x041fe20000010100 */
[----:B------:R-:W-:Y:S02]  /*6670*/  HADD2.F32 R5, -RZ, R108.H1_H1 ;  /* 0x3000006cff057230 */ /* 0x000fe40000004100 */
[----:B------:R-:W-:Y:S01]  /*6680*/  FADD.FTZ R8, -R201, R213 ;  /* 0x000000d5c9087221 */ /* 0x000fe20000010100 */
[----:B------:R-:W-:Y:S02]  /*6690*/  HADD2.F32 R9, -RZ, R33.H0_H0 ;  /* 0x20000021ff097230 */ /* 0x000fe40000004100 */
[----:B------:R-:W-:Y:S01]  /*66a0*/  FMUL.FTZ R4, R23, R4 ;  /* 0x0000000417047220 */ /* 0x000fe20000410000 */
[----:B------:R-:W-:-:S02]  /*66b0*/  HADD2.F32 R17, -RZ, R109.H0_H0 ;  /* 0x2000006dff117230 */ /* 0x000fc40000004100 */
[----:B------:R-:W-:Y:S01]  /*66c0*/  FFMA.FTZ R195, R16, R195, R5 ;  /* 0x000000c310c37223 */ /* 0x000fe20000010005 */
[----:B------:R-:W-:Y:S02]  /*66d0*/  HADD2.F32 R6, -RZ, R141.H0_H0 ;  /* 0x2000008dff067230 */ /* 0x000fe40000004100 */
[----:B------:R-:W-:Y:S01]  /*66e0*/  FMUL.FTZ R176, R23, R176 ;  /* 0x000000b017b07220 */ /* 0x000fe20000410000 */
[----:B------:R-:W-:Y:S02]  /*66f0*/  HADD2.F32 R5, -RZ, R64.H1_H1 ;  /* 0x30000040ff057230 */ /* 0x000fe40000004100 */
[C---:B------:R-:W-:Y:S01]  /*6700*/  FFMA.FTZ R198, R4.reuse, R9, R17 ;  /* 0x0000000904c67223 */ /* 0x040fe20000010011 */
[----:B------:R-:W-:Y:S02]  /*6710*/  HADD2.F32 R7, -RZ, R140.H1_H1 ;  /* 0x3000008cff077230 */ /* 0x000fe40000004100 */
[----:B------:R-:W-:Y:S01]  /*6720*/  FFMA.FTZ R17, R4, R209, R6 ;  /* 0x000000d104117223 */ /* 0x000fe20000010006 */
[----:B------:R-:W-:Y:S01]  /*6730*/  FADD.FTZ R6, -R201, R197 ;  /* 0x000000c5c9067221 */ /* 0x000fe20000010100 */
[----:B------:R-:W-:-:S02]  /*6740*/  HADD2.F32 R209, -RZ, R110.H0_H0 ;  /* 0x2000006effd17230 */ /* 0x000fc40000004100 */
[C---:B------:R-:W-:Y:S01]  /*6750*/  FMUL.FTZ R178, R23.reuse, R178 ;  /* 0x000000b217b27220 */ /* 0x040fe20000410000 */
[----:B------:R-:W-:Y:S01]  /*6760*/  FFMA.FTZ R16, R16, R5, R7 ;  /* 0x0000000510107223 */ /* 0x000fe20000010007 */
[----:B------:R-:W-:Y:S02]  /*6770*/  HADD2.F32 R5, -RZ, R33.H1_H1 ;  /* 0x30000021ff057230 */ /* 0x000fe40000004100 */
[----:B------:R-:W-:Y:S01]  /*6780*/  FMUL.FTZ R6, R23, R6 ;  /* 0x0000000617067220 */ /* 0x000fe20000410000 */
[----:B------:R-:W-:Y:S02]  /*6790*/  HADD2.F32 R7, -RZ, R109.H1_H1 ;  /* 0x3000006dff077230 */ /* 0x000fe40000004100 */
[----:B------:R-:W-:Y:S01]  /*67a0*/  FADD.FTZ R174, -R201, R174 ;  /* 0x000000aec9ae7221 */ /* 0x000fe20000010100 */
[----:B------:R-:W-:Y:S02]  /*67b0*/  HADD2.F32 R9, -RZ, R65.H1_H1 ;  /* 0x30000041ff097230 */ /* 0x000fe40000004100 */
[----:B------:R-:W-:Y:S01]  /*67c0*/  FFMA.FTZ R211, R6, R211, R209 ;  /* 0x000000d306d37223 */ /* 0x000fe200000100d1 */
[----:B------:R-:W-:-:S02]  /*67d0*/  HADD2.F32 R209, -RZ, R66.H0_H0 ;  /* 0x20000042ffd17230 */ /* 0x000fc40000004100 */
[----:B------:R-:W-:Y:S01]  /*67e0*/  FFMA.FTZ R197, R20, R5, R7 ;  /* 0x0000000514c57223 */ /* 0x000fe20000010007 */
[----:B------:R-:W-:Y:S02]  /*67f0*/  HADD2.F32 R5, -RZ, R142.H0_H0 ;  /* 0x2000008eff057230 */ /* 0x000fe40000004100 */
[C---:B------:R-:W-:Y:S01]  /*6800*/  FADD.FTZ R188, -R201.reuse, R188 ;  /* 0x000000bcc9bc7221 */ /* 0x040fe20000010100 */
[----:B------:R-:W-:Y:S02]  /*6810*/  HADD2.F32 R4, -RZ, R141.H1_H1 ;  /* 0x3000008dff047230 */ /* 0x000fe40000004100 */
[----:B------:R-:W-:Y:S01]  /*6820*/  FADD.FTZ R180, -R201, R180 ;  /* 0x000000b4c9b47221 */ /* 0x000fe20000010100 */
[----:B------:R-:W-:Y:S02]  /*6830*/  HADD2.F32 R7, -RZ, R110.H1_H1 ;  /* 0x3000006eff077230 */ /* 0x000fe40000004100 */
[----:B------:R-:W-:Y:S01]  /*6840*/  FFMA.FTZ R209, R6, R209, R5 ;  /* 0x000000d106d17223 */ /* 0x000fe20000010005 */
[----:B------:R-:W-:-:S02]  /*6850*/  HADD2.F32 R5, -RZ, R34.H1_H1 ;  /* 0x30000022ff057230 */ /* 0x000fc40000004100 */
[----:B------:R-:W-:Y:S01]  /*6860*/  FFMA.FTZ R20, R20, R9, R4 ;  /* 0x0000000914147223 */ /* 0x000fe20000010004 */
[----:B------:R-:W-:Y:S01]  /*6870*/  HADD2.F32 R9, -RZ, R66.H1_H1 ;  /* 0x30000042ff097230 */ /* 0x000fe20000004100 */
[----:B------:R-:W-:Y:S01]  /*6880*/  F2FP.F16.F32.PACK_AB R6, R214, R237 ;  /* 0x000000edd606723e */ /* 0x000fe200000000ff */
[----:B------:R-:W-:Y:S02]  /*6890*/  HADD2.F32 R4, -RZ, R142.H1_H1 ;  /* 0x3000008eff047230 */ /* 0x000fe40000004100 */
[----:B------:R-:W-:Y:S01]  /*68a0*/  FFMA.FTZ R212, R18, R5, R7 ;  /* 0x0000000512d47223 */ /* 0x000fe20000010007 */
[----:B------:R-:W-:Y:S01]  /*68b0*/  F2FP.F16.F32.PACK_AB R5, R235, R210 ;  /* 0x000000d2eb05723e */ /* 0x000fe200000000ff */
[----:B------:R-:W-:Y:S01]  /*68c0*/  HADD2.F32 R235, -RZ, R67.H0_H0 ;  /* 0x20000043ffeb7230 */ /* 0x000fe20000004100 */
[----:B------:R-:W-:Y:S01]  /*68d0*/  F2FP.F16.F32.PACK_AB R7, R234, R239 ;  /* 0x000000efea07723e */ /* 0x000fe200000000ff */
[----:B------:R-:W-:Y:S01]  /*68e0*/  FFMA.FTZ R18, R18, R9, R4 ;  /* 0x0000000912127223 */ /* 0x000fe20000010004 */
[----:B------:R-:W-:Y:S01]  /*68f0*/  F2FP.F16.F32.PACK_AB R4, R233, R168 ;  /* 0x000000a8e904723e */ /* 0x000fe200000000ff */
[----:B------:R-:W-:-:S02]  /*6900*/  HADD2.F32 R210, -RZ, R143.H0_H0 ;  /* 0x2000008fffd27230 */ /* 0x000fc40000004100 */
[C---:B------:R-:W-:Y:S01]  /*6910*/  FMUL.FTZ R168, R23.reuse, R8 ;  /* 0x0000000817a87220 */ /* 0x040fe20000410000 */
[----:B------:R-:W-:Y:S02]  /*6920*/  HADD2.F32 R213, -RZ, R35.H0_H0 ;  /* 0x20000023ffd57230 */ /* 0x000fe40000004100 */
[----:B------:R-:W-:Y:S01]  /*6930*/  FMUL.FTZ R188, R23, R188 ;  /* 0x000000bc17bc7220 */ /* 0x000fe20000410000 */
[----:B------:R-:W-:Y:S02]  /*6940*/  HADD2.F32 R233, -RZ, R111.H0_H0 ;  /* 0x2000006fffe97230 */ /* 0x000fe40000004100 */
[----:B------:R-:W-:Y:S01]  /*6950*/  FADD.FTZ R190, -R201, R190 ;  /* 0x000000bec9be7221 */ /* 0x000fe20000010100 */
[----:B--2---:R-:W-:-:S04]  /*6960*/  IMAD.WIDE.U32 R8, R19, 0x10, R244 ;  /* 0x0000001013087825 */ /* 0x004fc800078e00f4 */
[C---:B------:R-:W-:Y:S01]  /*6970*/  FFMA.FTZ R19, R168.reuse, R235, R210 ;  /* 0x000000eba8137223 */ /* 0x040fe200000100d2 */
[C---:B------:R-:W-:Y:S01]  /*6980*/  FADD.FTZ R194, -R201.reuse, R194 ;  /* 0x000000c2c9c27221 */ /* 0x040fe20000010100 */
[----:B------:R-:W-:Y:S01]  /*6990*/  FFMA.FTZ R213, R168, R213, R233 ;  /* 0x000000d5a8d57223 */ /* 0x000fe200000100e9 */
[----:B------:R-:W-:Y:S01]  /*69a0*/  HADD2.F32 R237, -RZ, R67.H1_H1 ;  /* 0x30000043ffed7230 */ /* 0x000fe20000004100 */
[----:B------:R0:W-:Y:S01]  /*69b0*/  STG.E.128 desc[UR6][R8.64], R4 ;  /* 0x0000000408007986 */ /* 0x0001e2000c101d06 */
[----:B------:R-:W-:Y:S02]  /*69c0*/  HADD2.F32 R210, -RZ, R143.H1_H1 ;  /* 0x3000008fffd27230 */ /* 0x000fe40000004100 */
[----:B------:R-:W-:Y:S01]  /*69d0*/  FADD.FTZ R168, -R201, R169 ;  /* 0x000000a9c9a87221 */ /* 0x000fe20000010100 */
[----:B------:R-:W-:Y:S02]  /*69e0*/  HADD2.F32 R233, -RZ, R35.H1_H1 ;  /* 0x30000023ffe97230 */ /* 0x000fe40000004100 */
[----:B------:R-:W-:Y:S01]  /*69f0*/  FMUL.FTZ R190, R23, R190 ;  /* 0x000000be17be7220 */ /* 0x000fe20000410000 */
[----:B------:R-:W-:-:S02]  /*6a00*/  HADD2.F32 R235, -RZ, R111.H1_H1 ;  /* 0x3000006fffeb7230 */ /* 0x000fc40000004100 */
[C---:B------:R-:W-:Y:S01]  /*6a10*/  FFMA.FTZ R210, R164.reuse, R237, R210 ;  /* 0x000000eda4d27223 */ /* 0x040fe200000100d2 */
[----:B------:R-:W-:Y:S02]  /*6a20*/  HADD2.F32 R239, -RZ, R36.H0_H0 ;  /* 0x20000024ffef7230 */ /* 0x000fe40000004100 */
[C---:B------:R-:W-:Y:S01]  /*6a30*/  FMUL.FTZ R168, R23.reuse, R168 ;  /* 0x000000a817a87220 */ /* 0x040fe20000410000 */
[----:B------:R-:W-:Y:S02]  /*6a40*/  HADD2.F32 R169, -RZ, R104.H0_H0 ;  /* 0x20000068ffa97230 */ /* 0x000fe40000004100 */
[----:B------:R-:W-:Y:S01]  /*6a50*/  FFMA.FTZ R214, R164, R233, R235 ;  /* 0x000000e9a4d67223 */ /* 0x000fe200000100eb */
[----:B------:R-:W-:Y:S02]  /*6a60*/  HADD2.F32 R237, -RZ, R36.H1_H1 ;  /* 0x30000024ffed7230 */ /* 0x000fe40000004100 */
[----:B------:R-:W-:Y:S01]  /*6a70*/  FMUL.FTZ R194, R23, R194 ;  /* 0x000000c217c27220 */ /* 0x000fe20000410000 */
[----:B------:R-:W-:-:S02]  /*6a80*/  HADD2.F32 R233, -RZ, R68.H1_H1 ;  /* 0x30000044ffe97230 */ /* 0x000fc40000004100 */
[----:B------:R-:W-:Y:S01]  /*6a90*/  FFMA.FTZ R164, R168, R239, R169 ;  /* 0x000000efa8a47223 */ /* 0x000fe200000100a9 */
[----:B------:R-:W-:Y:S02]  /*6aa0*/  HADD2.F32 R169, -RZ, R69.H0_H0 ;  /* 0x20000045ffa97230 */ /* 0x000fe40000004100 */
[C---:B------:R-:W-:Y:S01]  /*6ab0*/  FADD.FTZ R192, -R201.reuse, R192 ;  /* 0x000000c0c9c07221 */ /* 0x040fe20000010100 */
[----:B------:R-:W-:Y:S02]  /*6ac0*/  HADD2.F32 R239, -RZ, R38.H1_H1 ;  /* 0x30000026ffef7230 */ /* 0x000fe40000004100 */
[C---:B0-----:R-:W-:Y:S01]  /*6ad0*/  FADD.FTZ R6, -R201.reuse, R165 ;  /* 0x000000a5c9067221 */ /* 0x041fe20000010100 */
[----:B------:R-:W-:Y:S02]  /*6ae0*/  HADD2.F32 R5, -RZ, R104.H1_H1 ;  /* 0x30000068ff057230 */ /* 0x000fe40000004100 */
[----:B------:R-:W-:Y:S01]  /*6af0*/  FADD.FTZ R8, -R201, R167 ;  /* 0x000000a7c9087221 */ /* 0x000fe20000010100 */
[----:B------:R-:W-:-:S02]  /*6b00*/  HADD2.F32 R165, -RZ, R37.H0_H0 ;  /* 0x20000025ffa57230 */ /* 0x000fc40000004100 */
[----:B------:R-:W-:Y:S01]  /*6b10*/  FMUL.FTZ R6, R23, R6 ;  /* 0x0000000617067220 */ /* 0x000fe20000410000 */
[----:B------:R-:W-:Y:S02]  /*6b20*/  HADD2.F32 R7, -RZ, R105.H0_H0 ;  /* 0x20000069ff077230 */ /* 0x000fe40000004100 */
[----:B------:R-:W-:Y:S01]  /*6b30*/  FFMA.FTZ R237, R228, R237, R5 ;  /* 0x000000ede4ed7223 */ /* 0x000fe20000010005 */
[----:B------:R-:W-:Y:S02]  /*6b40*/  HADD2.F32 R4, -RZ, R136.H0_H0 ;  /* 0x20000088ff047230 */ /* 0x000fe40000004100 */
[----:B------:R-:W-:Y:S01]  /*6b50*/  FADD.FTZ R10, -R201, R10 ;  /* 0x0000000ac90a7221 */ /* 0x000fe20000010100 */
[----:B------:R-:W-:Y:S02]  /*6b60*/  HADD2.F32 R5, -RZ, R137.H0_H0 ;  /* 0x20000089ff057230 */ /* 0x000fe40000004100 */
[----:B------:R-:W-:Y:S01]  /*6b70*/  FFMA.FTZ R165, R6, R165, R7 ;  /* 0x000000a506a57223 */ /* 0x000fe20000010007 */
[----:B------:R-:W-:-:S02]  /*6b80*/  HADD2.F32 R7, -RZ, R37.H1_H1 ;  /* 0x30000025ff077230 */ /* 0x000fc40000004100 */
[----:B------:R-:W-:Y:S01]  /*6b90*/  FFMA.FTZ R168, R168, R243, R4 ;  /* 0x000000f3a8a87223 */ /* 0x000fe20000010004 */
[----:B------:R-:W-:Y:S02]  /*6ba0*/  HADD2.F32 R9, -RZ, R105.H1_H1 ;  /* 0x30000069ff097230 */ /* 0x000fe40000004100 */
[----:B------:R-:W-:Y:S01]  /*6bb0*/  FFMA.FTZ R169, R6, R169, R5 ;  /* 0x000000a906a97223 */ /* 0x000fe20000010005 */
[----:B------:R-:W-:Y:S02]  /*6bc0*/  HADD2.F32 R4, -RZ, R136.H1_H1 ;  /* 0x30000088ff047230 */ /* 0x000fe40000004100 */
[----:B------:R-:W-:Y:S01]  /*6bd0*/  FADD.FTZ R6, -R201, R170 ;  /* 0x000000aac9067221 */ /* 0x000fe20000010100 */
[----:B------:R-:W-:Y:S02]  /*6be0*/  HADD2.F32 R5, -RZ, R69.H1_H1 ;  /* 0x30000045ff057230 */ /* 0x000fe40000004100 */
[----:B------:R-:W-:Y:S01]  /*6bf0*/  FFMA.FTZ R238, R166, R7, R9 ;  /* 0x00000007a6ee7223 */ /* 0x000fe20000010009 */
[----:B------:R-:W-:-:S02]  /*6c00*/  HADD2.F32 R7, -RZ, R137.H1_H1 ;  /* 0x30000089ff077230 */ /* 0x000fc40000004100 */
[----:B------:R-:W-:Y:S01]  /*6c10*/  FFMA.FTZ R233, R228, R233, R4 ;  /* 0x000000e9e4e97223 */ /* 0x000fe20000010004 */
[----:B------:R-:W-:Y:S01]  /*6c20*/  FADD.FTZ R4, -R201, R171 ;  /* 0x000000abc9047221 */ /* 0x000fe20000010100 */
[----:B------:R-:W-:Y:S02]  /*6c30*/  HADD2.F32 R9, -RZ, R38.H0_H0 ;  /* 0x20000026ff097230 */ /* 0x000fe40000004100 */
[C---:B------:R-:W-:Y:S01]  /*6c40*/  FMUL.FTZ R6, R23.reuse, R6 ;  /* 0x0000000617067220 */ /* 0x040fe20000410000 */
[----:B------:R-:W-:Y:S01]  /*6c50*/  FFMA.FTZ R234, R166, R5, R7 ;  /* 0x00000005a6ea7223 */ /* 0x000fe20000010007 */
[----:B------:R-:W-:Y:S02]  /*6c60*/  HADD2.F32 R171, -RZ, R106.H0_H0 ;  /* 0x2000006affab7230 */ /* 0x000fe40000004100 */
[C---:B------:R-:W-:Y:S01]  /*6c70*/  FMUL.FTZ R4, R23.reuse, R4 ;  /* 0x0000000417047220 */ /* 0x040fe20000410000 */
[----:B------:R-:W-:Y:S02]  /*6c80*/  HADD2.F32 R5, -RZ, R70.H0_H0 ;  /* 0x20000046ff057230 */ /* 0x000fe40000004100 */
[----:B------:R-:W-:Y:S01]  /*6c90*/  FMUL.FTZ R10, R23, R10 ;  /* 0x0000000a170a7220 */ /* 0x000fe20000410000 */
[----:B------:R-:W-:-:S02]  /*6ca0*/  HADD2.F32 R7, -RZ, R138.H0_H0 ;  /* 0x2000008aff077230 */ /* 0x000fc40000004100 */
[C---:B------:R-:W-:Y:S01]  /*6cb0*/  FFMA.FTZ R166, R4.reuse, R9, R171 ;  /* 0x0000000904a67223 */ /* 0x040fe200000100ab */
[----:B------:R-:W-:Y:S02]  /*6cc0*/  HADD2.F32 R235, -RZ, R70.H1_H1 ;  /* 0x30000046ffeb7230 */ /* 0x000fe40000004100 */
[----:B------:R-:W-:Y:S01]  /*6cd0*/  FMUL.FTZ R171, R23, R8 ;  /* 0x0000000817ab7220 */ /* 0x000fe20000410000 */
[----:B------:R-:W-:Y:S02]  /*6ce0*/  HADD2.F32 R228, -RZ, R71.H0_H0 ;  /* 0x20000047ffe47230 */ /* 0x000fe40000004100 */
[----:B------:R-:W-:Y:S01]  /*6cf0*/  FFMA.FTZ R170, R4, R5, R7 ;  /* 0x0000000504aa7223 */ /* 0x000fe20000010007 */
[----:B------:R-:W-:Y:S01]  /*6d00*/  HADD2.F32 R5, -RZ, R106.H1_H1 ;  /* 0x3000006aff057230 */ /* 0x000fe20000004100 */
[----:B------:R-:W-:Y:S01]  /*6d10*/  F2FP.F16.F32.PACK_AB R7, R232, R231 ;  /* 0x000000e7e807723e */ /* 0x000fe200000000ff */
[----:B------:R-:W-:Y:S02]  /*6d20*/  HADD2.F32 R4, -RZ, R138.H1_H1 ;  /* 0x3000008aff047230 */ /* 0x000fe40000004100 */
[----:B------:R-:W-:Y:S01]  /*6d30*/  FADD.FTZ R12, -R201, R12 ;  /* 0x0000000cc90c7221 */ /* 0x000fe20000010100 */
[----:B------:R-:W-:-:S04]  /*6d40*/  IMAD.WIDE.U32 R8, R199, 0x10, R202 ;  /* 0x00000010c7087825 */ /* 0x000fc800078e00ca */
[C---:B------:R-:W-:Y:S01]  /*6d50*/  FFMA.FTZ R239, R6.reuse, R239, R5 ;  /* 0x000000ef06ef7223 */ /* 0x040fe20000010005 */
[----:B------:R-:W-:Y:S01]  /*6d60*/  F2FP.F16.F32.PACK_AB R5, R227, R226 ;  /* 0x000000e2e305723e */ /* 0x000fe200000000ff */
[----:B------:R-:W-:Y:S01]  /*6d70*/  FFMA.FTZ R235, R6, R235, R4 ;  /* 0x000000eb06eb7223 */ /* 0x000fe20000010004 */
[----:B------:R-:W-:Y:S01]  /*6d80*/  F2FP.F16.F32.PACK_AB R4, R225, R224 ;  /* 0x000000e0e104723e */ /* 0x000fe200000000ff */
[----:B------:R-:W-:Y:S01]  /*6d90*/  HADD2.F32 R224, -RZ, R39.H0_H0 ;  /* 0x20000027ffe07230 */ /* 0x000fe20000004100 */
[----:B------:R-:W-:Y:S01]  /*6da0*/  F2FP.F16.F32.PACK_AB R6, R230, R229 ;  /* 0x000000e5e606723e */ /* 0x000fe200000000ff */
[----:B------:R-:W-:Y:S02]  /*6db0*/  HADD2.F32 R226, -RZ, R107.H0_H0 ;  /* 0x2000006bffe27230 */ /* 0x000fe40000004100 */
[----:B------:R-:W-:Y:S01]  /*6dc0*/  FMUL.FTZ R12, R23, R12 ;  /* 0x0000000c170c7220 */ /* 0x000fe20000410000 */
[----:B------:R-:W-:Y:S02]  /*6dd0*/  HADD2.F32 R225, -RZ, R139.H0_H0 ;  /* 0x2000008bffe17230 */ /* 0x000fe40000004100 */
[----:B------:R-:W-:Y:S01]  /*6de0*/  FADD.FTZ R14, -R201, R14 ;  /* 0x0000000ec90e7221 */ /* 0x000fe20000010100 */
[----:B------:R0:W-:Y:S01]  /*6df0*/  STG.E.128 desc[UR6][R8.64], R4 ;  /* 0x0000000408007986 */ /* 0x0001e2000c101d06 */
[----:B------:R-:W-:Y:S01]  /*6e00*/  FFMA.FTZ R167, R171, R224, R226 ;  /* 0x000000e0aba77223 */ /* 0x000fe200000100e2 */
[----:B------:R-:W-:Y:S01]  /*6e10*/  FADD.FTZ R224, -R201, R179 ;  /* 0x000000b3c9e07221 */ /* 0x000fe20000010100 */
[----:B------:R-:W-:Y:S01]  /*6e20*/  FFMA.FTZ R171, R171, R228, R225 ;  /* 0x000000e4abab7223 */ /* 0x000fe200000100e1 */
[----:B------:R-:W-:-:S02]  /*6e30*/  HADD2.F32 R225, -RZ, R39.H1_H1 ;  /* 0x30000027ffe17230 */ /* 0x000fc40000004100 */
[C---:B------:R-:W-:Y:S01]  /*6e40*/  FMUL.FTZ R14, R23.reuse, R14 ;  /* 0x0000000e170e7220 */ /* 0x040fe20000410000 */
[----:B------:R-:W-:Y:S02]  /*6e50*/  HADD2.F32 R227, -RZ, R107.H1_H1 ;  /* 0x3000006bffe37230 */ /* 0x000fe40000004100 */
[----:B------:R-:W-:Y:S01]  /*6e60*/  FMUL.FTZ R224, R23, R224 ;  /* 0x000000e017e07220 */ /* 0x000fe20000410000 */
[----:B------:R-:W-:Y:S02]  /*6e70*/  HADD2.F32 R229, -RZ, R71.H1_H1 ;  /* 0x30000047ffe57230 */ /* 0x000fe40000004100 */
[----:B------:R-:W-:Y:S01]  /*6e80*/  FADD.FTZ R200, -R201, R200 ;  /* 0x000000c8c9c87221 */ /* 0x000fe20000010100 */
[----:B------:R-:W-:Y:S02]  /*6e90*/  HADD2.F32 R236, -RZ, R139.H1_H1 ;  /* 0x3000008bffec7230 */ /* 0x000fe40000004100 */
[----:B------:R-:W-:Y:S01]  /*6ea0*/  FFMA.FTZ R240, R176, R225, R227 ;  /* 0x000000e1b0f07223 */ /* 0x000fe200000100e3 */
[----:B------:R-:W-:-:S02]  /*6eb0*/  HADD2.F32 R231, -RZ, R40.H0_H0 ;  /* 0x20000028ffe77230 */ /* 0x000fc40000004100 */
[C---:B------:R-:W-:Y:S01]  /*6ec0*/  FMUL.FTZ R225, R23.reuse, R172 ;  /* 0x000000ac17e17220 */ /* 0x040fe20000410000 */
[----:B------:R-:W-:Y:S02]  /*6ed0*/  HADD2.F32 R179, -RZ, R100.H0_H0 ;  /* 0x20000064ffb37230 */ /* 0x000fe40000004100 */
[----:B------:R-:W-:Y:S01]  /*6ee0*/  FFMA.FTZ R236, R176, R229, R236 ;  /* 0x000000e5b0ec7223 */ /* 0x000fe200000100ec */
[----:B------:R-:W-:Y:S02]  /*6ef0*/  HADD2.F32 R243, -RZ, R72.H0_H0 ;  /* 0x20000048fff37230 */ /* 0x000fe40000004100 */
[----:B------:R-:W-:Y:S01]  /*6f00*/  FMUL.FTZ R227, R23, R174 ;  /* 0x000000ae17e37220 */ /* 0x000fe20000410000 */
[----:B0-----:R-:W-:Y:S02]  /*6f10*/  HADD2.F32 R4, -RZ, R132.H0_H0 ;  /* 0x20000084ff047230 */ /* 0x001fe40000004100 */
[----:B------:R-:W-:Y:S01]  /*6f20*/  FFMA.FTZ R229, R224, R231, R179 ;  /* 0x000000e7e0e57223 */ /* 0x000fe200000100b3 */
[----:B------:R-:W-:Y:S01]  /*6f30*/  HADD2.F32 R6, -RZ, R100.H1_H1 ;  /* 0x30000064ff067230 */ /* 0x000fe20000004100 */
[----:B------:R-:W-:Y:S01]  /*6f40*/  F2FP.F16.F32.PACK_AB R18, R18, R209 ;  /* 0x000000d11212723e */ /* 0x000fe200000000ff */
[----:B------:R-:W-:-:S02]  /*6f50*/  HADD2.F32 R8, -RZ, R72.H1_H1 ;  /* 0x30000048ff087230 */ /* 0x000fc40000004100 */
[----:B------:R-:W-:Y:S01]  /*6f60*/  FFMA.FTZ R176, R224, R243, R4 ;  /* 0x000000f3e0b07223 */ /* 0x000fe20000010004 */
[----:B------:R-:W-:Y:S01]  /*6f70*/  FADD.FTZ R224, -R201, R177 ;  /* 0x000000b1c9e07221 */ /* 0x000fe20000010100 */
[----:B------:R-:W-:Y:S02]  /*6f80*/  HADD2.F32 R4, -RZ, R40.H1_H1 ;  /* 0x30000028ff047230 */ /* 0x000fe40000004100 */
[C---:B------:R-:W-:Y:S01]  /*6f90*/  FMUL.FTZ R200, R23.reuse, R200 ;  /* 0x000000c817c87220 */ /* 0x040fe20000410000 */
[----:B------:R-:W-:Y:S02]  /*6fa0*/  HADD2.F32 R5, -RZ, R132.H1_H1 ;  /* 0x30000084ff057230 */ /* 0x000fe40000004100 */
[----:B------:R-:W-:Y:S01]  /*6fb0*/  FMUL.FTZ R224, R23, R224 ;  /* 0x000000e017e07220 */ /* 0x000fe20000410000 */
[----:B------:R-:W-:Y:S02]  /*6fc0*/  HADD2.F32 R7, -RZ, R41.H0_H0 ;  /* 0x20000029ff077230 */ /* 0x000fe40000004100 */
[----:B------:R-:W-:Y:S01]  /*6fd0*/  FFMA.FTZ R172, R225, R4, R6 ;  /* 0x00000004e1ac7223 */ /* 0x000fe20000010006 */
[----:B------:R-:W-:-:S02]  /*6fe0*/  HADD2.F32 R9, -RZ, R101.H0_H0 ;  /* 0x20000065ff097230 */ /* 0x000fc40000004100 */
[----:B------:R-:W-:Y:S01]  /*6ff0*/  FFMA.FTZ R225, R225, R8, R5 ;  /* 0x00000008e1e17223 */ /* 0x000fe20000010005 */
[----:B------:R-:W-:Y:S02]  /*7000*/  HADD2.F32 R177, -RZ, R73.H0_H0 ;  /* 0x20000049ffb17230 */ /* 0x000fe40000004100 */
[----:B------:R-:W-:Y:S01]  /*7010*/  FADD.FTZ R4, -R201, R173 ;  /* 0x000000adc9047221 */ /* 0x000fe20000010100 */
[----:B------:R-:W-:Y:S02]  /*7020*/  HADD2.F32 R5, -RZ, R133.H0_H0 ;  /* 0x20000085ff057230 */ /* 0x000fe40000004100 */
[----:B------:R-:W-:Y:S01]  /*7030*/  FFMA.FTZ R230, R224, R7, R9 ;  /* 0x00000007e0e67223 */ /* 0x000fe20000010009 */
[----:B------:R-:W-:Y:S02]  /*7040*/  HADD2.F32 R7, -RZ, R41.H1_H1 ;  /* 0x30000029ff077230 */ /* 0x000fe40000004100 */
[----:B------:R-:W-:Y:S01]  /*7050*/  FMUL.FTZ R4, R23, R4 ;  /* 0x0000000417047220 */ /* 0x000fe20000410000 */
[----:B------:R-:W-:-:S02]  /*7060*/  HADD2.F32 R9, -RZ, R101.H1_H1 ;  /* 0x30000065ff097230 */ /* 0x000fc40000004100 */
[----:B------:R-:W-:Y:S01]  /*7070*/  FFMA.FTZ R177, R224, R177, R5 ;  /* 0x000000b1e0b17223 */ /* 0x000fe20000010005 */
[----:B------:R-:W-:Y:S02]  /*7080*/  HADD2.F32 R5, -RZ, R73.H1_H1 ;  /* 0x30000049ff057230 */ /* 0x000fe40000004100 */
[----:B------:R-:W-:Y:S01]  /*7090*/  FADD.FTZ R8, -R201, R175 ;  /* 0x000000afc9087221 */ /* 0x000fe20000010100 */
[----:B------:R-:W-:Y:S02]  /*70a0*/  HADD2.F32 R231, -RZ, R42.H0_H0 ;  /* 0x2000002affe77230 */ /* 0x000fe40000004100 */
[----:B------:R-:W-:Y:S01]  /*70b0*/  FFMA.FTZ R173, R178, R7, R9 ;  /* 0x00000007b2ad7223 */ /* 0x000fe20000010009 */
[----:B------:R-:W-:Y:S02]  /*70c0*/  HADD2.F32 R7, -RZ, R133.H1_H1 ;  /* 0x30000085ff077230 */ /* 0x000fe40000004100 */
[----:B------:R-:W-:Y:S01]  /*70d0*/  FMUL.FTZ R8, R23, R8 ;  /* 0x0000000817087220 */ /* 0x000fe20000410000 */
[--C-:B------:R-:W-:Y:S01]  /*70e0*/  HADD2.F32 R9, -RZ, R102.reuse.H0_H0 ;  /* 0x20000066ff097230 */ /* 0x100fe20000004100 */
[----:B------:R-:W-:Y:S01]  /*70f0*/  F2FP.F16.F32.PACK_AB R16, R16, R207 ;  /* 0x000000cf1010723e */ /* 0x000fe200000000ff */
[----:B------:R-:W-:-:S02]  /*7100*/  HADD2.F32 R174, -RZ, R102.H1_H1 ;  /* 0x30000066ffae7230 */ /* 0x000fc40000004100 */
[----:B------:R-:W-:Y:S01]  /*7110*/  FFMA.FTZ R226, R178, R5, R7 ;  /* 0x00000005b2e27223 */ /* 0x000fe20000010007 */
[----:B------:R-:W-:Y:S02]  /*7120*/  HADD2.F32 R5, -RZ, R74.H0_H0 ;  /* 0x2000004aff057230 */ /* 0x000fe40000004100 */
[----:B------:R-:W-:Y:S01]  /*7130*/  FFMA.FTZ R231, R4, R231, R9 ;  /* 0x000000e704e77223 */ /* 0x000fe20000010009 */
[----:B------:R-:W-:Y:S01]  /*7140*/  HADD2.F32 R7, -RZ, R134.H0_H0 ;  /* 0x20000086ff077230 */ /* 0x000fe20000004100 */
[----:B------:R-:W-:Y:S01]  /*7150*/  F2FP.F16.F32.PACK_AB R17, R20, R17 ;  /* 0x000000111411723e */ /* 0x000fe200000000ff */
[----:B------:R-:W-:Y:S01]  /*7160*/  HADD2.F32 R6, -RZ, R74.H1_H1 ;  /* 0x3000004aff067230 */ /* 0x000fe20000004100 */
[----:B------:R-:W-:Y:S01]  /*7170*/  F2FP.F16.F32.PACK_AB R19, R210, R19 ;  /* 0x00000013d213723e */ /* 0x000fe200000000ff */
[----:B------:R-:W-:Y:S02]  /*7180*/  HADD2.F32 R175, -RZ, R43.H0_H0 ;  /* 0x2000002bffaf7230 */ /* 0x000fe40000004100 */
[----:B------:R-:W-:Y:S01]  /*7190*/  FFMA.FTZ R178, R4, R5, R7 ;  /* 0x0000000504b27223 */ /* 0x000fe20000010007 */
[----:B------:R-:W-:Y:S01]  /*71a0*/  HADD2.F32 R4, -RZ, R42.H1_H1 ;  /* 0x3000002aff047230 */ /* 0x000fe20000004100 */
[----:B------:R-:W-:Y:S01]  /*71b0*/  F2FP.F16.F32.PACK_AB R7, R241, R222 ;  /* 0x000000def107723e */ /* 0x000fe200000000ff */
[----:B------:R-:W-:-:S02]  /*71c0*/  HADD2.F32 R5, -RZ, R134.H1_H1 ;  /* 0x30000086ff057230 */ /* 0x000fc40000004100 */
[----:B------:R-:W-:Y:S01]  /*71d0*/  FADD.FTZ R186, -R201, R186 ;  /* 0x000000bac9ba7221 */ /* 0x000fe20000010100 */
[----:B------:R-:W-:Y:S02]  /*71e0*/  HADD2.F32 R179, -RZ, R75.H0_H0 ;  /* 0x2000004bffb37230 */ /* 0x000fe40000004100 */
[C---:B------:R-:W-:Y:S01]  /*71f0*/  FFMA.FTZ R174, R227.reuse, R4, R174 ;  /* 0x00000004e3ae7223 */ /* 0x040fe200000100ae */
[----:B------:R-:W-:Y:S02]  /*7200*/  HADD2.F32 R4, -RZ, R135.H0_H0 ;  /* 0x20000087ff047230 */ /* 0x000fe40000004100 */
[----:B------:R-:W-:Y:S01]  /*7210*/  FFMA.FTZ R227, R227, R6, R5 ;  /* 0x00000006e3e37223 */ /* 0x000fe20000010005 */
[----:B------:R-:W-:Y:S01]  /*7220*/  HADD2.F32 R5, -RZ, R103.H0_H0 ;  /* 0x20000067ff057230 */ /* 0x000fe20000004100 */
[----:B------:R-:W-:Y:S01]  /*7230*/  F2FP.F16.F32.PACK_AB R6, R220, R223 ;  /* 0x000000dfdc06723e */ /* 0x000fe200000000ff */
[----:B------:R-:W-:Y:S02]  /*7240*/  HADD2.F32 R223, -RZ, R75.H1_H1 ;  /* 0x3000004bffdf7230 */ /* 0x000fe40000004100 */
[C---:B------:R-:W-:Y:S01]  /*7250*/  FFMA.FTZ R179, R8.reuse, R179, R4 ;  /* 0x000000b308b37223 */ /* 0x040fe20000010004 */
[----:B------:R-:W-:Y:S01]  /*7260*/  F2FP.F16.F32.PACK_AB R4, R219, R216 ;  /* 0x000000d8db04723e */ /* 0x000fe200000000ff */
[----:B------:R-:W-:Y:S01]  /*7270*/  FFMA.FTZ R175, R8, R175, R5 ;  /* 0x000000af08af7223 */ /* 0x000fe20000010005 */
[----:B------:R-:W-:Y:S01]  /*7280*/  F2FP.F16.F32.PACK_AB R5, R221, R218 ;  /* 0x000000dadd05723e */ /* 0x000fe200000000ff */
[----:B------:R-:W-:-:S02]  /*7290*/  HADD2.F32 R219, -RZ, R43.H1_H1 ;  /* 0x3000002bffdb7230 */ /* 0x000fc40000004100 */
[----:B------:R-:W-:Y:S01]  /*72a0*/  FADD.FTZ R210, -R201, R15 ;  /* 0x0000000fc9d27221 */ /* 0x000fe20000010100 */
[----:B------:R-:W-:Y:S02]  /*72b0*/  HADD2.F32 R221, -RZ, R103.H1_H1 ;  /* 0x30000067ffdd7230 */ /* 0x000fe40000004100 */
[C---:B------:R-:W-:Y:S01]  /*72c0*/  FMUL.FTZ R186, R23.reuse, R186 ;  /* 0x000000ba17ba7220 */ /* 0x040fe20000410000 */
[----:B------:R-:W-:Y:S02]  /*72d0*/  HADD2.F32 R228, -RZ, R135.H1_H1 ;  /* 0x30000087ffe47230 */ /* 0x000fe40000004100 */
[----:B------:R-:W-:Y:S01]  /*72e0*/  FMUL.FTZ R210, R23, R210 ;  /* 0x000000d217d27220 */ /* 0x000fe20000410000 */
[----:B------:R-:W-:-:S04]  /*72f0*/  IMAD.WIDE.U32 R8, R199, 0x10, R244 ;  /* 0x00000010c7087825 */ /* 0x000fc800078e00f4 */
[C---:B------:R-:W-:Y:S01]  /*7300*/  FFMA.FTZ R232, R188.reuse, R219, R221 ;  /* 0x000000dbbce87223 */ /* 0x040fe200000100dd */
[C---:B------:R-:W-:Y:S01]  /*7310*/  FADD.FTZ R22, -R201.reuse, R22 ;  /* 0x00000016c9167221 */ /* 0x040fe20000010100 */
[----:B------:R-:W-:Y:S01]  /*7320*/  FFMA.FTZ R228, R188, R223, R228 ;  /* 0x000000dfbce47223 */ /* 0x000fe200000100e4 */
[----:B------:R-:W-:Y:S01]  /*7330*/  FADD.FTZ R188, -R201, R189 ;  /* 0x000000bdc9bc7221 */ /* 0x000fe20000010100 */
[----:B------:R-:W-:Y:S01]  /*7340*/  HADD2.F32 R199, -RZ, R44.H0_H0 ;  /* 0x2000002cffc77230 */ /* 0x000fe20000004100 */
[----:B------:R0:W-:Y:S01]  /*7350*/  STG.E.128 desc[UR6][R8.64], R4 ;  /* 0x0000000408007986 */ /* 0x0001e2000c101d06 */
[----:B------:R-:W-:Y:S02]  /*7360*/  HADD2.F32 R219, -RZ, R96.H0_H0 ;  /* 0x20000060ffdb7230 */ /* 0x000fe40000004100 */
[----:B------:R-:W-:Y:S01]  /*7370*/  FMUL.FTZ R188, R23, R188 ;  /* 0x000000bc17bc7220 */ /* 0x000fe20000410000 */
[----:B------:R-:W-:Y:S01]  /*7380*/  HADD2.F32 R221, -RZ, R76.H0_H0 ;  /* 0x2000004cffdd7230 */ /* 0x000fe20000004100 */
[----:B------:R-:W-:Y:S01]  /*7390*/  F2FP.F16.F32.PACK_AB R167, R240, R167 ;  /* 0x000000a7f0a7723e */ /* 0x000fe200000000ff */
[----:B------:R-:W-:Y:S01]  /*73a0*/  HADD2.F32 R216, -RZ, R128.H0_H0 ;  /* 0x20000080ffd87230 */ /* 0x000fe20000004100 */
[----:B------:R-:W-:Y:S01]  /*73b0*/  F2FP.F16.F32.PACK_AB R166, R239, R166 ;  /* 0x000000a6efa6723e */ /* 0x000fe200000000ff */
[----:B------:R-:W-:Y:S01]  /*73c0*/  HADD2.F32 R223, -RZ, R44.H1_H1 ;  /* 0x3000002cffdf7230 */ /* 0x000fe20000004100 */
        /* <DEDUP_REMOVED lines=9> */
[----:B------:R-:W-:-:S02]  /*7460*/  HADD2.F32 R207, -RZ, R120.H1_H1 ;  /* 0x30000078ffcf7230 */ /* 0x000fc40000004100 */
[----:B0-----:R-:W-:Y:S01]  /*7470*/  FMUL.FTZ R4, R23, R180 ;  /* 0x000000b417047220 */ /* 0x001fe20000410000 */
[----:B------:R-:W-:Y:S02]  /*7480*/  HADD2.F32 R6, -RZ, R128.H1_H1 ;  /* 0x30000080ff067230 */ /* 0x000fe40000004100 */
[C---:B------:R-:W-:Y:S01]  /*7490*/  FFMA.FTZ R180, R188.reuse, R199, R219 ;  /* 0x000000c7bcb47223 */ /* 0x040fe200000100db */
[----:B------:R-:W-:Y:S02]  /*74a0*/  HADD2.F32 R5, -RZ, R45.H0_H0 ;  /* 0x2000002dff057230 */ /* 0x000fe40000004100 */
[----:B------:R-:W-:Y:S01]  /*74b0*/  FFMA.FTZ R188, R188, R221, R216 ;  /* 0x000000ddbcbc7223 */ /* 0x000fe200000100d8 */
[----:B------:R-:W-:Y:S02]  /*74c0*/  HADD2.F32 R7, -RZ, R97.H0_H0 ;  /* 0x20000061ff077230 */ /* 0x000fe40000004100 */
[C---:B------:R-:W-:Y:S01]  /*74d0*/  FFMA.FTZ R221, R4.reuse, R223, R189 ;  /* 0x000000df04dd7223 */ /* 0x040fe200000100bd */
[----:B------:R-:W-:Y:S01]  /*74e0*/  FFMA.FTZ R199, R4, R241, R6 ;  /* 0x000000f104c77223 */ /* 0x000fe20000010006 */
[----:B------:R-:W-:-:S02]  /*74f0*/  HADD2.F32 R189, -RZ, R77.H0_H0 ;  /* 0x2000004dffbd7230 */ /* 0x000fc40000004100 */
[----:B------:R-:W-:Y:S01]  /*7500*/  FADD.FTZ R6, -R201, R181 ;  /* 0x000000b5c9067221 */ /* 0x000fe20000010100 */
[----:B------:R-:W-:Y:S02]  /*7510*/  HADD2.F32 R4, -RZ, R129.H0_H0 ;  /* 0x20000081ff047230 */ /* 0x000fe40000004100 */
[C---:B------:R-:W-:Y:S01]  /*7520*/  FFMA.FTZ R181, R190.reuse, R5, R7 ;  /* 0x00000005beb57223 */ /* 0x040fe20000010007 */
[----:B------:R-:W-:Y:S02]  /*7530*/  HADD2.F32 R9, -RZ, R45.H1_H1 ;  /* 0x3000002dff097230 */ /* 0x000fe40000004100 */
[----:B------:R-:W-:Y:S01]  /*7540*/  FMUL.FTZ R6, R23, R6 ;  /* 0x0000000617067220 */ /* 0x000fe20000410000 */
[----:B------:R-:W-:Y:S02]  /*7550*/  HADD2.F32 R219, -RZ, R97.H1_H1 ;  /* 0x30000061ffdb7230 */ /* 0x000fe40000004100 */
[----:B------:R-:W-:Y:S01]  /*7560*/  FFMA.FTZ R189, R190, R189, R4 ;  /* 0x000000bdbebd7223 */ /* 0x000fe20000010004 */
[----:B------:R-:W-:-:S02]  /*7570*/  HADD2.F32 R5, -RZ, R77.H1_H1 ;  /* 0x3000004dff057230 */ /* 0x000fc40000004100 */
[----:B------:R-:W-:Y:S01]  /*7580*/  FADD.FTZ R4, -R201, R191 ;  /* 0x000000bfc9047221 */ /* 0x000fe20000010100 */
[----:B------:R-:W-:Y:S02]  /*7590*/  HADD2.F32 R7, -RZ, R129.H1_H1 ;  /* 0x30000081ff077230 */ /* 0x000fe40000004100 */
[C---:B------:R-:W-:Y:S01]  /*75a0*/  FFMA.FTZ R222, R6.reuse, R9, R219 ;  /* 0x0000000906de7223 */ /* 0x040fe200000100db */
[----:B------:R-:W-:Y:S02]  /*75b0*/  HADD2.F32 R9, -RZ, R46.H0_H0 ;  /* 0x2000002eff097230 */ /* 0x000fe40000004100 */
[----:B------:R-:W-:Y:S01]  /*75c0*/  FMUL.FTZ R4, R23, R4 ;  /* 0x0000000417047220 */ /* 0x000fe20000410000 */
[----:B------:R-:W-:Y:S02]  /*75d0*/  HADD2.F32 R191, -RZ, R98.H0_H0 ;  /* 0x20000062ffbf7230 */ /* 0x000fe40000004100 */
        /* <DEDUP_REMOVED lines=17> */
[----:B------:R-:W-:Y:S01]  /*76f0*/  HADD2.F32 R5, -RZ, R99.H0_H0 ;  /* 0x20000063ff057230 */ /* 0x000fe20000004100 */
[----:B------:R-:W-:Y:S01]  /*7700*/  F2FP.F16.F32.PACK_AB R7, R214, R213 ;  /* 0x000000d5d607723e */ /* 0x000fe200000000ff */
[----:B------:R-:W-:Y:S01]  /*7710*/  HADD2.F32 R6, -RZ, R131.H0_H0 ;  /* 0x20000083ff067230 */ /* 0x000fe20000004100 */
[----:B------:R-:W-:Y:S01]  /*7720*/  F2FP.F16.F32.PACK_AB R168, R233, R168 ;  /* 0x000000a8e9a8723e */ /* 0x000fe200000000ff */
[----:B------:R-:W-:-:S04]  /*7730*/  IMAD.WIDE.U32 R8, R21, 0x10, R202 ;  /* 0x0000001015087825 */ /* 0x000fc800078e00ca */
[C---:B------:R-:W-:Y:S01]  /*7740*/  FFMA.FTZ R183, R4.reuse, R183, R5 ;  /* 0x000000b704b77223 */ /* 0x040fe20000010005 */
[----:B------:R-:W-:Y:S01]  /*7750*/  F2FP.F16.F32.PACK_AB R5, R197, R198 ;  /* 0x000000c6c505723e */ /* 0x000fe200000000ff */
[----:B------:R-:W-:Y:S01]  /*7760*/  FFMA.FTZ R191, R4, R191, R6 ;  /* 0x000000bf04bf7223 */ /* 0x000fe20000010006 */
[----:B------:R-:W-:Y:S01]  /*7770*/  F2FP.F16.F32.PACK_AB R6, R212, R211 ;  /* 0x000000d3d406723e */ /* 0x000fe200000000ff */
[----:B------:R-:W-:Y:S01]  /*7780*/  HADD2.F32 R197, -RZ, R99.H1_H1 ;  /* 0x30000063ffc57230 */ /* 0x000fe20000004100 */
[----:B------:R-:W-:Y:S01]  /*7790*/  F2FP.F16.F32.PACK_AB R4, R195, R196 ;  /* 0x000000c4c304723e */ /* 0x000fe200000000ff */
[----:B------:R-:W-:Y:S02]  /*77a0*/  HADD2.F32 R195, -RZ, R47.H1_H1 ;  /* 0x3000002fffc37230 */ /* 0x000fe40000004100 */
[C---:B------:R-:W-:Y:S01]  /*77b0*/  FADD.FTZ R184, -R201.reuse, R184 ;  /* 0x000000b8c9b87221 */ /* 0x040fe20000010100 */
[----:B------:R-:W-:Y:S02]  /*77c0*/  HADD2.F32 R211, -RZ, R79.H1_H1 ;  /* 0x3000004fffd37230 */ /* 0x000fe40000004100 */
[----:B------:R-:W-:Y:S01]  /*77d0*/  FADD.FTZ R212, -R201, R185 ;  /* 0x000000b9c9d47221 */ /* 0x000fe20000010100 */
[----:B------:R0:W-:Y:S01]  /*77e0*/  STG.E.128 desc[UR6][R8.64], R4 ;  /* 0x0000000408007986 */ /* 0x0001e2000c101d06 */
[----:B------:R-:W-:Y:S01]  /*77f0*/  FFMA.FTZ R224, R194, R195, R197 ;  /* 0x000000c3c2e07223 */ /* 0x000fe200000100c5 */
[----:B------:R-:W-:-:S02]  /*7800*/  HADD2.F32 R213, -RZ, R48.H1_H1 ;  /* 0x30000030ffd57230 */ /* 0x000fc40000004100 */
[----:B------:R-:W-:Y:S01]  /*7810*/  FFMA.FTZ R220, R194, R211, R220 ;  /* 0x000000d3c2dc7223 */ /* 0x000fe200000100dc */
[----:B------:R-:W-:Y:S01]  /*7820*/  FADD.FTZ R194, -R201, R187 ;  /* 0x000000bbc9c27221 */ /* 0x000fe20000010100 */
[----:B------:R-:W-:Y:S02]  /*7830*/  HADD2.F32 R187, -RZ, R92.H1_H1 ;  /* 0x3000005cffbb7230 */ /* 0x000fe40000004100 */
[C---:B------:R-:W-:Y:S01]  /*7840*/  FMUL.FTZ R184, R23.reuse, R184 ;  /* 0x000000b817b87220 */ /* 0x040fe20000410000 */
[----:B------:R-:W-:Y:S02]  /*7850*/  HADD2.F32 R195, -RZ, R48.H0_H0 ;  /* 0x20000030ffc37230 */ /* 0x000fe40000004100 */
[C---:B------:R-:W-:Y:S01]  /*7860*/  FMUL.FTZ R194, R23.reuse, R194 ;  /* 0x000000c217c27220 */ /* 0x040fe20000410000 */
[----:B------:R-:W-:Y:S02]  /*7870*/  HADD2.F32 R197, -RZ, R92.H0_H0 ;  /* 0x2000005cffc57230 */ /* 0x000fe40000004100 */
[----:B------:R-:W-:Y:S01]  /*7880*/  FMUL.FTZ R212, R23, R212 ;  /* 0x000000d417d47220 */ /* 0x000fe20000410000 */
[--C-:B------:R-:W-:Y:S01]  /*7890*/  HADD2.F32 R241, -RZ, R80.reuse.H1_H1 ;  /* 0x30000050fff17230 */ /* 0x100fe20000004100 */
[----:B------:R-:W-:Y:S01]  /*78a0*/  F2FP.F16.F32.PACK_AB R175, R232, R175 ;  /* 0x000000afe8af723e */ /* 0x000fe200000000ff */
[----:B------:R-:W-:Y:S01]  /*78b0*/  HADD2.F32 R211, -RZ, R80.H0_H0 ;  /* 0x20000050ffd37230 */ /* 0x000fe20000004100 */
[----:B------:R-:W-:Y:S01]  /*78c0*/  F2FP.F16.F32.PACK_AB R174, R174, R231 ;  /* 0x000000e7aeae723e */ /* 0x000fe200000000ff */
[----:B------:R-:W-:Y:S01]  /*78d0*/  HADD2.F32 R196, -RZ, R124.H0_H0 ;  /* 0x2000007cffc47230 */ /* 0x000fe20000004100 */
[----:B------:R-:W-:Y:S01]  /*78e0*/  F2FP.F16.F32.PACK_AB R173, R173, R230 ;  /* 0x000000e6adad723e */ /* 0x000fe200000000ff */
[----:B------:R-:W-:-:S04]  /*78f0*/  IMAD.WIDE.U32 R20, R21, 0x10, R244 ;  /* 0x0000001015147825 */ /* 0x000fc800078e00f4 */
[----:B0-----:R-:W-:Y:S01]  /*7900*/  FMUL.FTZ R8, R23, R192 ;  /* 0x000000c017087220 */ /* 0x001fe20000410000 */
[----:B------:R-:W-:Y:S01]  /*7910*/  FFMA.FTZ R192, R194, R195, R197 ;  /* 0x000000c3c2c07223 */ /* 0x000fe200000100c5 */
[----:B------:R-:W-:Y:S01]  /*7920*/  FADD.FTZ R6, -R201, R193 ;  /* 0x000000c1c9067221 */ /* 0x000fe20000010100 */
[----:B------:R-:W-:Y:S02]  /*7930*/  HADD2.F32 R4, -RZ, R124.H1_H1 ;  /* 0x3000007cff047230 */ /* 0x000fe40000004100 */
[----:B------:R-:W-:Y:S01]  /*7940*/  FFMA.FTZ R187, R8, R213, R187 ;  /* 0x000000d508bb7223 */ /* 0x000fe200000100bb */
[----:B------:R-:W-:Y:S02]  /*7950*/  HADD2.F32 R5, -RZ, R49.H0_H0 ;  /* 0x20000031ff057230 */ /* 0x000fe40000004100 */
[----:B------:R-:W-:Y:S01]  /*7960*/  FFMA.FTZ R7, R194, R211, R196 ;  /* 0x000000d3c2077223 */ /* 0x000fe200000100c4 */
[----:B------:R-:W-:Y:S02]  /*7970*/  HADD2.F32 R9, -RZ, R93.H0_H0 ;  /* 0x2000005dff097230 */ /* 0x000fe40000004100 */
[----:B------:R-:W-:Y:S01]  /*7980*/  FFMA.FTZ R8, R8, R241, R4 ;  /* 0x000000f108087223 */ /* 0x000fe20000010004 */
[----:B------:R-:W-:-:S02]  /*7990*/  HADD2.F32 R195, -RZ, R81.H0_H0 ;  /* 0x20000051ffc37230 */ /* 0x000fc40000004100 */
[----:B------:R-:W-:Y:S01]  /*79a0*/  FMUL.FTZ R6, R23, R6 ;  /* 0x0000000617067220 */ /* 0x000fe20000410000 */
[----:B------:R-:W-:Y:S02]  /*79b0*/  HADD2.F32 R4, -RZ, R125.H0_H0 ;  /* 0x2000007dff047230 */ /* 0x000fe40000004100 */
[C---:B------:R-:W-:Y:S01]  /*79c0*/  FFMA.FTZ R193, R10.reuse, R5, R9 ;  /* 0x000000050ac17223 */ /* 0x040fe20000010009 */
[----:B------:R-:W-:Y:S01]  /*79d0*/  HADD2.F32 R197, -RZ, R49.H1_H1 ;  /* 0x30000031ffc57230 */ /* 0x000fe20000004100 */
[----:B------:R0:W-:Y:S01]  /*79e0*/  STG.E.128 desc[UR6][R20.64], R16 ;  /* 0x0000001014007986 */ /* 0x0001e2000c101d06 */
[----:B------:R-:W-:Y:S02]  /*79f0*/  HADD2.F32 R211, -RZ, R93.H1_H1 ;  /* 0x3000005dffd37230 */ /* 0x000fe40000004100 */
[----:B------:R-:W-:Y:S01]  /*7a00*/  FFMA.FTZ R9, R10, R195, R4 ;  /* 0x000000c30a097223 */ /* 0x000fe20000010004 */
[----:B------:R-:W-:Y:S01]  /*7a10*/  FADD.FTZ R4, -R201, R11 ;  /* 0x0000000bc9047221 */ /* 0x000fe20000010100 */
[----:B------:R-:W-:Y:S01]  /*7a20*/  HADD2.F32 R5, -RZ, R81.H1_H1 ;  /* 0x30000051ff057230 */ /* 0x000fe20000004100 */
[----:B------:R-:W-:Y:S01]  /*7a30*/  F2FP.F16.F32.PACK_AB R172, R172, R229 ;  /* 0x000000e5acac723e */ /* 0x000fe200000000ff */
[----:B------:R-:W-:Y:S01]  /*7a40*/  FFMA.FTZ R196, R6, R197, R211 ;  /* 0x000000c506c47223 */ /* 0x000fe200000100d3 */
[----:B------:R-:W-:-:S02]  /*7a50*/  HADD2.F32 R11, -RZ, R125.H1_H1 ;  /* 0x3000007dff0b7230 */ /* 0x000fc40000004100 */
[----:B------:R-:W-:Y:S01]  /*7a60*/  FMUL.FTZ R4, R23, R4 ;  /* 0x0000000417047220 */ /* 0x000fe20000410000 */
[----:B------:R-:W-:Y:S01]  /*7a70*/  HADD2.F32 R195, -RZ, R50.H0_H0 ;  /* 0x20000032ffc37230 */ /* 0x000fe20000004100 */
[----:B------:R-:W-:Y:S01]  /*7a80*/  F2FP.F16.F32.PACK_AB R179, R228, R179 ;  /* 0x000000b3e4b3723e */ /* 0x000fe200000000ff */
[----:B------:R-:W-:Y:S02]  /*7a90*/  HADD2.F32 R197, -RZ, R94.H0_H0 ;  /* 0x2000005effc57230 */ /* 0x000fe40000004100 */
[----:B------:R-:W-:Y:S01]  /*7aa0*/  FFMA.FTZ R10, R6, R5, R11 ;  /* 0x00000005060a7223 */ /* 0x000fe2000001000b */
[----:B------:R-:W-:Y:S01]  /*7ab0*/  HADD2.F32 R11, -RZ, R82.H0_H0 ;  /* 0x20000052ff0b7230 */ /* 0x000fe20000004100 */
[----:B------:R-:W-:Y:S01]  /*7ac0*/  F2FP.F16.F32.PACK_AB R178, R227, R178 ;  /* 0x000000b2e3b2723e */ /* 0x000fe200000000ff */
[----:B------:R-:W-:Y:S02]  /*7ad0*/  HADD2.F32 R5, -RZ, R126.H0_H0 ;  /* 0x2000007eff057230 */ /* 0x000fe40000004100 */
[----:B------:R-:W-:Y:S01]  /*7ae0*/  FFMA.FTZ R194, R4, R195, R197 ;  /* 0x000000c304c27223 */ /* 0x000fe200000100c5 */
[----:B------:R-:W-:-:S02]  /*7af0*/  HADD2.F32 R197, -RZ, R50.H1_H1 ;  /* 0x30000032ffc57230 */ /* 0x000fc40000004100 */
[C---:B0-----:R-:W-:Y:S01]  /*7b00*/  FADD.FTZ R20, -R201.reuse, R205 ;  /* 0x000000cdc9147221 */ /* 0x041fe20000010100 */
[----:B------:R-:W-:Y:S02]  /*7b10*/  HADD2.F32 R195, -RZ, R94.H1_H1 ;  /* 0x3000005effc37230 */ /* 0x000fe40000004100 */
[----:B------:R-:W-:Y:S01]  /*7b20*/  FFMA.FTZ R11, R4, R11, R5 ;  /* 0x0000000b040b7223 */ /* 0x000fe20000010005 */
[----:B------:R-:W-:Y:S02]  /*7b30*/  HADD2.F32 R5, -RZ, R82.H1_H1 ;  /* 0x30000052ff057230 */ /* 0x000fe40000004100 */
[----:B------:R-:W-:Y:S01]  /*7b40*/  FADD.FTZ R4, -R201, R13 ;  /* 0x0000000dc9047221 */ /* 0x000fe20000010100 */
[----:B------:R-:W-:Y:S02]  /*7b50*/  HADD2.F32 R13, -RZ, R83.H0_H0 ;  /* 0x20000053ff0d7230 */ /* 0x000fe40000004100 */
[----:B------:R-:W-:Y:S01]  /*7b60*/  FFMA.FTZ R197, R12, R197, R195 ;  /* 0x000000c50cc57223 */ /* 0x000fe200000100c3 */
[----:B------:R-:W-:-:S02]  /*7b70*/  HADD2.F32 R195, -RZ, R126.H1_H1 ;  /* 0x3000007effc37230 */ /* 0x000fc40000004100 */
[C---:B------:R-:W-:Y:S01]  /*7b80*/  FMUL.FTZ R4, R23.reuse, R4 ;  /* 0x0000000417047220 */ /* 0x040fe20000410000 */
[----:B------:R-:W-:Y:S02]  /*7b90*/  HADD2.F32 R6, -RZ, R127.H0_H0 ;  /* 0x2000007fff067230 */ /* 0x000fe40000004100 */
[----:B------:R-:W-:Y:S01]  /*7ba0*/  FMUL.FTZ R20, R23, R20 ;  /* 0x0000001417147220 */ /* 0x000fe20000410000 */
[----:B------:R-:W-:Y:S02]  /*7bb0*/  HADD2.F32 R211, -RZ, R95.H1_H1 ;  /* 0x3000005fffd37230 */ /* 0x000fe40000004100 */
[----:B------:R-:W-:Y:S01]  /*7bc0*/  FFMA.FTZ R12, R12, R5, R195 ;  /* 0x000000050c0c7223 */ /* 0x000fe200000100c3 */
[----:B------:R-:W-:Y:S02]  /*7bd0*/  HADD2.F32 R195, -RZ, R51.H0_H0 ;  /* 0x20000033ffc37230 */ /* 0x000fe40000004100 */
[----:B------:R-:W-:Y:S01]  /*7be0*/  FFMA.FTZ R13, R4, R13, R6 ;  /* 0x0000000d040d7223 */ /* 0x000fe20000010006 */
[----:B------:R-:W-:Y:S01]  /*7bf0*/  HADD2.F32 R5, -RZ, R95.H0_H0 ;  /* 0x2000005fff057230 */ /* 0x000fe20000004100 */
[----:B------:R-:W-:Y:S01]  /*7c00*/  F2FP.F16.F32.PACK_AB R177, R226, R177 ;  /* 0x000000b1e2b1723e */ /* 0x000fe200000000ff */
[----:B------:R-:W-:Y:S01]  /*7c10*/  HADD2.F32 R213, -RZ, R83.H1_H1 ;  /* 0x30000053ffd57230 */ /* 0x000fe20000004100 */
[----:B------:R-:W-:Y:S01]  /*7c20*/  F2FP.F16.F32.PACK_AB R176, R225, R176 ;  /* 0x000000b0e1b0723e */ /* 0x000fe200000000ff */
[----:B------:R-:W-:-:S02]  /*7c30*/  HADD2.F32 R6, -RZ, R120.H0_H0 ;  /* 0x20000078ff067230 */ /* 0x000fc40000004100 */
[----:B------:R-:W-:Y:S01]  /*7c40*/  FFMA.FTZ R195, R4, R195, R5 ;  /* 0x000000c304c37223 */ /* 0x000fe20000010005 */
[----:B------:R-:W-:Y:S01]  /*7c50*/  HADD2.F32 R5, -RZ, R51.H1_H1 ;  /* 0x30000033ff057230 */ /* 0x000fe20000004100 */
[----:B------:R-:W-:Y:S01]  /*7c60*/  F2FP.F16.F32.PACK_AB R183, R224, R183 ;  /* 0x000000b7e0b7723e */ /* 0x000fe200000000ff */
[----:B------:R-:W-:Y:S01]  /*7c70*/  HADD2.F32 R4, -RZ, R127.H1_H1 ;  /* 0x3000007fff047230 */ /* 0x000fe20000004100 */
[----:B------:R-:W-:Y:S01]  /*7c80*/  F2FP.F16.F32.PACK_AB R182, R223, R182 ;  /* 0x000000b6dfb6723e */ /* 0x000fe200000000ff */
[----:B------:R-:W-:Y:S02]  /*7c90*/  HADD2.F32 R17, -RZ, R85.H1_H1 ;  /* 0x30000055ff117230 */ /* 0x000fe40000004100 */
[C---:B------:R-:W-:Y:S01]  /*7ca0*/  FFMA.FTZ R198, R14.reuse, R5, R211 ;  /* 0x000000050ec67223 */ /* 0x040fe200000100d3 */
[----:B------:R-:W-:Y:S02]  /*7cb0*/  HADD2.F32 R5, -RZ, R88.H0_H0 ;  /* 0x20000058ff057230 */ /* 0x000fe40000004100 */
[----:B------:R-:W-:Y:S01]  /*7cc0*/  FFMA.FTZ R14, R14, R213, R4 ;  /* 0x000000d50e0e7223 */ /* 0x000fe20000010004 */
[----:B------:R-:W-:Y:S01]  /*7cd0*/  FADD.FTZ R4, -R201, R3 ;  /* 0x00000003c9047221 */ /* 0x000fe20000010100 */
[----:B------:R-:W-:Y:S01]  /*7ce0*/  HADD2.F32 R3, -RZ, R52.H0_H0 ;  /* 0x20000034ff037230 */ /* 0x000fe20000004100 */
[----:B------:R-:W-:Y:S01]  /*7cf0*/  F2FP.F16.F32.PACK_AB R181, R222, R181 ;  /* 0x000000b5deb5723e */ /* 0x000fe200000000ff */
[----:B------:R-:W-:-:S02]  /*7d00*/  HADD2.F32 R211, -RZ, R84.H0_H0 ;  /* 0x20000054ffd37230 */ /* 0x000fc40000004100 */
[----:B------:R-:W-:Y:S01]  /*7d10*/  FMUL.FTZ R4, R23, R4 ;  /* 0x0000000417047220 */ /* 0x000fe20000410000 */
[----:B------:R-:W-:Y:S01]  /*7d20*/  HADD2.F32 R19, -RZ, R121.H1_H1 ;  /* 0x30000079ff137230 */ /* 0x000fe20000004100 */
[----:B------:R-:W-:Y:S01]  /*7d30*/  F2FP.F16.F32.PACK_AB R180, R221, R180 ;  /* 0x000000b4ddb4723e */ /* 0x000fe200000000ff */
[----:B------:R-:W-:Y:S02]  /*7d40*/  HADD2.F32 R21, -RZ, R54.H0_H0 ;  /* 0x20000036ff157230 */ /* 0x000fe40000004100 */
[C---:B------:R-:W-:Y:S01]  /*7d50*/  FFMA.FTZ R3, R4.reuse, R3, R5 ;  /* 0x0000000304037223 */ /* 0x040fe20000010005 */
[----:B------:R-:W-:Y:S02]  /*7d60*/  HADD2.F32 R5, -RZ, R52.H1_H1 ;  /* 0x30000034ff057230 */ /* 0x000fe40000004100 */
[----:B------:R-:W-:Y:S01]  /*7d70*/  FFMA.FTZ R4, R4, R211, R6 ;  /* 0x000000d304047223 */ /* 0x000fe20000010006 */
[----:B------:R-:W-:Y:S02]  /*7d80*/  HADD2.F32 R211, -RZ, R85.H0_H0 ;  /* 0x20000055ffd37230 */ /* 0x000fe40000004100 */
[----:B------:R-:W-:Y:S01]  /*7d90*/  FFMA.FTZ R17, R210, R17, R19 ;  /* 0x00000011d2117223 */ /* 0x000fe20000010013 */
[----:B------:R-:W-:-:S02]  /*7da0*/  HADD2.F32 R205, -RZ, R90.H0_H0 ;  /* 0x2000005affcd7230 */ /* 0x000fc40000004100 */
[----:B------:R-:W-:Y:S01]  /*7db0*/  FFMA.FTZ R6, R200, R5, R209 ;  /* 0x00000005c8067223 */ /* 0x000fe200000100d1 */
[----:B------:R-:W-:Y:S01]  /*7dc0*/  HADD2.F32 R5, -RZ, R84.H1_H1 ;  /* 0x30000054ff057230 */ /* 0x000fe20000004100 */
[----:B------:R-:W-:Y:S01]  /*7dd0*/  F2FP.F16.F32.PACK_AB R191, R220, R191 ;  /* 0x000000bfdcbf723e */ /* 0x000fe200000000ff */
[----:B------:R-:W-:Y:S02]  /*7de0*/  HADD2.F32 R209, -RZ, R89.H0_H0 ;  /* 0x20000059ffd17230 */ /* 0x000fe40000004100 */
[----:B------:R-:W-:Y:S01]  /*7df0*/  FFMA.FTZ R19, R20, R21, R205 ;  /* 0x0000001514137223 */ /* 0x000fe200000100cd */
[--C-:B------:R-:W-:Y:S02]  /*7e00*/  HADD2.F32 R213, -RZ, R53.reuse.H1_H1 ;  /* 0x30000035ffd57230 */ /* 0x100fe40000004100 */
[----:B------:R-:W-:Y:S01]  /*7e10*/  FFMA.FTZ R5, R200, R5, R207 ;  /* 0x00000005c8057223 */ /* 0x000fe200000100cf */
[----:B------:R-:W-:Y:S02]  /*7e20*/  HADD2.F32 R207, -RZ, R53.H0_H0 ;  /* 0x20000035ffcf7230 */ /* 0x000fe40000004100 */
[----:B------:R-:W-:Y:S01]  /*7e30*/  FMUL.FTZ R21, R23, R22 ;  /* 0x0000001617157220 */ /* 0x000fe20000410000 */
[----:B------:R-:W-:Y:S01]  /*7e40*/  HADD2.F32 R200, -RZ, R121.H0_H0 ;  /* 0x20000079ffc87230 */ /* 0x000fe20000004100 */
[----:B------:R-:W-:Y:S01]  /*7e50*/  F2FP.F16.F32.PACK_AB R190, R219, R190 ;  /* 0x000000bedbbe723e */ /* 0x000fe200000000ff */
[----:B------:R-:W-:-:S02]  /*7e60*/  HADD2.F32 R241, -RZ, R89.H1_H1 ;  /* 0x30000059fff17230 */ /* 0x000fc40000004100 */
[C---:B------:R-:W-:Y:S01]  /*7e70*/  FFMA.FTZ R15, R186.reuse, R207, R209 ;  /* 0x000000cfba0f7223 */ /* 0x040fe200000100d1 */
[----:B------:R-:W-:Y:S02]  /*7e80*/  HADD2.F32 R207, -RZ, R86.H0_H0 ;  /* 0x20000056ffcf7230 */ /* 0x000fe40000004100 */
[----:B------:R-:W-:Y:S01]  /*7e90*/  FFMA.FTZ R16, R186, R211, R200 ;  /* 0x000000d3ba107223 */ /* 0x000fe200000100c8 */
[----:B------:R-:W-:Y:S02]  /*7ea0*/  HADD2.F32 R186, -RZ, R122.H0_H0 ;  /* 0x2000007affba7230 */ /* 0x000fe40000004100 */
[----:B------:R-:W-:Y:S01]  /*7eb0*/  FFMA.FTZ R18, R210, R213, R241 ;  /* 0x000000d5d2127223 */ /* 0x000fe200000100f1 */
[----:B------:R-:W-:Y:S01]  /*7ec0*/  IMAD.WIDE.U32 R242, R215, 0x10, R202 ;  /* 0x00000010d7f27825 */ /* 0x000fe200078e00ca */
[----:B------:R-:W-:-:S03]  /*7ed0*/  F2FP.F16.F32.PACK_AB R189, R218, R189 ;  /* 0x000000bddabd723e */ /* 0x000fc600000000ff */
[----:B------:R-:W-:Y:S01]  /*7ee0*/  FFMA.FTZ R20, R20, R207, R186 ;  /* 0x000000cf14147223 */ /* 0x000fe200000100ba */
[----:B------:R-:W-:Y:S01]  /*7ef0*/  HADD2.F32 R186, -RZ, R54.H1_H1 ;  /* 0x30000036ffba7230 */ /* 0x000fe20000004100 */
[----:B------:R0:W-:Y:S01]  /*7f00*/  STG.E.128 desc[UR6][R242.64], R164 ;  /* 0x000000a4f2007986 */ /* 0x0001e2000c101d06 */
[----:B------:R-:W-:Y:S01]  /*7f10*/  HADD2.F32 R200, -RZ, R90.H1_H1 ;  /* 0x3000005affc87230 */ /* 0x000fe20000004100 */
[----:B------:R-:W-:Y:S01]  /*7f20*/  F2FP.F16.F32.PACK_AB R188, R199, R188 ;  /* 0x000000bcc7bc723e */ /* 0x000fe200000000ff */
[----:B------:R-:W-:Y:S01]  /*7f30*/  IMAD.WIDE.U32 R214, R215, 0x10, R244 ;  /* 0x00000010d7d67825 */ /* 0x000fe200078e00f4 */
[----:B------:R-:W-:-:S03]  /*7f40*/  F2FP.F16.F32.PACK_AB R195, R198, R195 ;  /* 0x000000c3c6c3723e */ /* 0x000fc600000000ff */
[----:B------:R-:W-:Y:S01]  /*7f50*/  FFMA.FTZ R22, R21, R186, R200 ;  /* 0x000000ba15167223 */ /* 0x000fe200000100c8 */
[----:B------:R-:W-:Y:S01]  /*7f60*/  HADD2.F32 R210, -RZ, R86.H1_H1 ;  /* 0x30000056ffd27230 */ /* 0x000fe20000004100 */
[----:B------:R1:W-:Y:S01]  /*7f70*/  STG.E.128 desc[UR6][R214.64], R168 ;  /* 0x000000a8d6007986 */ /* 0x0003e2000c101d06 */
[----:B------:R-:W-:Y:S01]  /*7f80*/  HADD2.F32 R205, -RZ, R122.H1_H1 ;  /* 0x3000007affcd7230 */ /* 0x000fe20000004100 */
[----:B------:R-:W-:Y:S01]  /*7f90*/  F2FP.F16.F32.PACK_AB R194, R197, R194 ;  /* 0x000000c2c5c2723e */ /* 0x000fe200000000ff */
[----:B------:R-:W-:Y:S01]  /*7fa0*/  HADD2.F32 R185, -RZ, R55.H0_H0 ;  /* 0x20000037ffb97230 */ /* 0x000fe20000004100 */
[----:B------:R-:W-:Y:S01]  /*7fb0*/  F2FP.F16.F32.PACK_AB R193, R196, R193 ;  /* 0x000000c1c4c1723e */ /* 0x000fe200000000ff */
[----:B------:R-:W-:Y:S02]  /*7fc0*/  HADD2.F32 R201, -RZ, R91.H0_H0 ;  /* 0x2000005bffc97230 */ /* 0x000fe40000004100 */
[----:B------:R-:W-:Y:S01]  /*7fd0*/  FFMA.FTZ R21, R21, R210, R205 ;  /* 0x000000d215157223 */ /* 0x000fe200000100cd */
[----:B------:R-:W-:Y:S01]  /*7fe0*/  HADD2.F32 R205, -RZ, R87.H0_H0 ;  /* 0x20000057ffcd7230 */ /* 0x000fe20000004100 */
[----:B------:R-:W-:Y:S01]  /*7ff0*/  F2FP.F16.F32.PACK_AB R192, R187, R192 ;  /* 0x000000c0bbc0723e */ /* 0x000fe200000000ff */
[----:B------:R-:W-:-:S02]  /*8000*/  HADD2.F32 R186, -RZ, R123.H0_H0 ;  /* 0x2000007bffba7230 */ /* 0x000fc40000004100 */
[----:B------:R-:W-:Y:S01]  /*8010*/  FFMA.FTZ R23, R184, R185, R201 ;  /* 0x000000b9b8177223 */ /* 0x000fe200000100c9 */
[----:B------:R-:W-:Y:S01]  /*8020*/  HADD2.F32 R185, -RZ, R55.H1_H1 ;  /* 0x30000037ffb97230 */ /* 0x000fe20000004100 */
[----:B0-----:R-:W-:Y:S01]  /*8030*/  F2FP.F16.F32.PACK_AB R167, R14, R13 ;  /* 0x0000000d0ea7723e */ /* 0x001fe200000000ff */
[----:B------:R-:W-:Y:S02]  /*8040*/  HADD2.F32 R201, -RZ, R91.H1_H1 ;  /* 0x3000005bffc97230 */ /* 0x000fe40000004100 */
[----:B------:R-:W-:Y:S01]  /*8050*/  FFMA.FTZ R184, R184, R205, R186 ;  /* 0x000000cdb8b87223 */ /* 0x000fe200000100ba */
[----:B------:R-:W-:Y:S01]  /*8060*/  HADD2.F32 R205, -RZ, R87.H1_H1 ;  /* 0x30000057ffcd7230 */ /* 0x000fe20000004100 */
[----:B------:R-:W-:Y:S01]  /*8070*/  F2FP.F16.F32.PACK_AB R166, R12, R11 ;  /* 0x0000000b0ca6723e */ /* 0x000fe200000000ff */
[----:B------:R-:W-:Y:S01]  /*8080*/  HADD2.F32 R200, -RZ, R123.H1_H1 ;  /* 0x3000007bffc87230 */ /* 0x000fe20000004100 */
[----:B-1----:R-:W0:Y:S01]  /*8090*/  LDC.64 R168, c[0x0][0x380] ;  /* 0x0000e000ffa87b82 */ /* 0x002e220000000a00 */
[----:B------:R-:W-:Y:S01]  /*80a0*/  FFMA.FTZ R186, R212, R185, R201 ;  /* 0x000000b9d4ba7223 */ /* 0x000fe200000100c9 */
[----:B------:R-:W-:Y:S01]  /*80b0*/  IMAD.WIDE.U32 R210, R217, 0x10, R202 ;  /* 0x00000010d9d27825 */ /* 0x000fe200078e00ca */
[----:B------:R-:W-:-:S03]  /*80c0*/  F2FP.F16.F32.PACK_AB R165, R10, R9 ;  /* 0x000000090aa5723e */ /* 0x000fc600000000ff */
[----:B------:R-:W-:Y:S01]  /*80d0*/  FFMA.FTZ R185, R212, R205, R200 ;  /* 0x000000cdd4b97223 */ /* 0x000fe200000100c8 */
[----:B------:R-:W-:Y:S01]  /*80e0*/  F2FP.F16.F32.PACK_AB R164, R8, R7 ;  /* 0x0000000708a4723e */ /* 0x000fe200000000ff */
[----:B------:R-:W-:Y:S01]  /*80f0*/  IMAD.WIDE.U32 R216, R217, 0x10, R244 ;  /* 0x00000010d9d87825 */ /* 0x000fe200078e00f4 */
[----:B------:R1:W-:Y:S01]  /*8100*/  STG.E.128 desc[UR6][R210.64], R172 ;  /* 0x000000acd2007986 */ /* 0x0003e2000c101d06 */
[----:B------:R-:W-:Y:S02]  /*8110*/  F2FP.F16.F32.PACK_AB R11, R186, R23 ;  /* 0x00000017ba0b723e */ /* 0x000fe400000000ff */
[----:B------:R-:W-:Y:S01]  /*8120*/  IMAD.WIDE.U32 R212, R204, 0x10, R202 ;  /* 0x00000010ccd47825 */ /* 0x000fe200078e00ca */
[----:B------:R1:W-:Y:S01]  /*8130*/  STG.E.128 desc[UR6][R216.64], R176 ;  /* 0x000000b0d8007986 */ /* 0x0003e2000c101d06 */
[----:B------:R-:W-:Y:S02]  /*8140*/  F2FP.F16.F32.PACK_AB R10, R22, R19 ;  /* 0x00000013160a723e */ /* 0x000fe400000000ff */
[----:B------:R-:W-:Y:S01]  /*8150*/  IMAD.WIDE.U32 R204, R204, 0x10, R244 ;  /* 0x00000010cccc7825 */ /* 0x000fe200078e00f4 */
[----:B------:R-:W-:Y:S01]  /*8160*/  F2FP.F16.F32.PACK_AB R9, R18, R15 ;  /* 0x0000000f1209723e */ /* 0x000fe200000000ff */
[----:B------:R1:W-:Y:S01]  /*8170*/  STG.E.128 desc[UR6][R212.64], R180 ;  /* 0x000000b4d4007986 */ /* 0x0003e2000c101d06 */
[----:B------:R-:W-:Y:S01]  /*8180*/  F2FP.F16.F32.PACK_AB R8, R6, R3 ;  /* 0x000000030608723e */ /* 0x000fe200000000ff */
[C---:B------:R-:W-:Y:S01]  /*8190*/  IMAD.WIDE.U32 R200, R206.reuse, 0x10, R202 ;  /* 0x00000010cec87825 */ /* 0x040fe200078e00ca */
[----:B------:R-:W-:Y:S01]  /*81a0*/  F2FP.F16.F32.PACK_AB R17, R17, R16 ;  /* 0x000000101111723e */ /* 0x000fe200000000ff */
[----:B------:R1:W-:Y:S01]  /*81b0*/  STG.E.128 desc[UR6][R204.64], R188 ;  /* 0x000000bccc007986 */ /* 0x0003e2000c101d06 */
[----:B------:R-:W-:Y:S01]  /*81c0*/  F2FP.F16.F32.PACK_AB R19, R185, R184 ;  /* 0x000000b8b913723e */ /* 0x000fe200000000ff */
[----:B------:R-:W-:Y:S01]  /*81d0*/  IMAD.WIDE.U32 R206, R206, 0x10, R244 ;  /* 0x00000010cece7825 */ /* 0x000fe200078e00f4 */
[----:B------:R-:W-:Y:S01]  /*81e0*/  F2FP.F16.F32.PACK_AB R18, R21, R20 ;  /* 0x000000141512723e */ /* 0x000fe200000000ff */
[----:B------:R1:W-:Y:S01]  /*81f0*/  STG.E.128 desc[UR6][R200.64], R192 ;  /* 0x000000c0c8007986 */ /* 0x0003e2000c101d06 */
[----:B------:R-:W-:Y:S01]  /*8200*/  F2FP.F16.F32.PACK_AB R16, R5, R4 ;  /* 0x000000040510723e */ /* 0x000fe200000000ff */
[----:B------:R-:W-:Y:S01]  /*8210*/  IMAD.WIDE.U32 R202, R208, 0x10, R202 ;  /* 0x00000010d0ca7825 */ /* 0x000fe200078e00ca */
[----:B0-----:R-:W-:Y:S01]  /*8220*/  LEA R2, R168, R2, 0x2 ;  /* 0x00000002a8027211 */ /* 0x001fe200078e10ff */
[----:B------:R1:W-:Y:S02]  /*8230*/  STG.E.128 desc[UR6][R206.64], R164 ;  /* 0x000000a4ce007986 */ /* 0x0003e4000c101d06 */
[----:B------:R-:W-:Y:S01]  /*8240*/  IMAD.WIDE.U32 R208, R208, 0x10, R244 ;  /* 0x00000010d0d07825 */ /* 0x000fe200078e00f4 */
[----:B------:R-:W-:Y:S01]  /*8250*/  ISETP.GE.AND P2, PT, R2, R169, PT ;  /* 0x000000a90200720c */ /* 0x000fe20003f46270 */
[----:B------:R1:W-:Y:S04]  /*8260*/  STG.E.128 desc[UR6][R202.64], R8 ;  /* 0x00000008ca007986 */ /* 0x0003e8000c101d06 */
[----:B------:R1:W-:Y:S08]  /*8270*/  STG.E.128 desc[UR6][R208.64], R16 ;  /* 0x00000010d0007986 */ /* 0x0003f0000c101d06 */
[----:B------:R-:W-:Y:S05]  /*8280*/  @!P2 BRA `(.L_x_4461) ;  /* 0xffffff8800d0a947 */ /* 0x000fea000383ffff */
[----:B------:R-:W-:Y:S05]  /*8290*/  EXIT ;  /* 0x000000000000794d */ /* 0x000fea0003800000 */
.L_x_4460:
[----:B------:R-:W-:Y:S01]  /*82a0*/  HFMA2 R222, -RZ, RZ, 0, 5.9604644775390625e-08 ;  /* 0x00000001ffde7431 */ /* 0x000fe200000001ff */
[----:B------:R-:W-:Y:S01]  /*82b0*/  BSSY B0, `(.L_x_4462) ;  /* 0x0000007000007945 */ /* 0x000fe20003800000 */
[----:B------:R-:W-:Y:S02]  /*82c0*/  MOV R227, R6 ;  /* 0x0000000600e37202 */ /* 0x000fe40000000f00 */
[----:B------:R-:W-:Y:S02]  /*82d0*/  MOV R229, 0x1f ;  /* 0x0000001f00e57802 */ /* 0x000fe40000000f00 */
[----:B------:R-:W-:-:S07]  /*82e0*/  MOV R218, 0xffffffff ;  /* 0xffffffff00da7802 */ /* 0x000fce0000000f00 */
[----:B--2---:R-:W-:Y:S05]  /*82f0*/  WARPSYNC.COLLECTIVE R218, `(.L_x_4463) ;  /* 0x00000000da087348 */ /* 0x004fea0003c00000 */
[----:B------:R0:W1:Y:S02]  /*8300*/  SHFL.BFLY P3, R220, R227, R222, R229 ;  /* 0x0c0000dee3dc7389 */ /* 0x00006400000600e5 */
[----:B012---:R-:W-:Y:S05]  /*8310*/  ENDCOLLECTIVE ;  /* 0x000000000000791b */ /* 0x007fea0003800000 */
.L_x_4463:
[----:B------:R-:W-:Y:S05]  /*8320*/  BSYNC B0 ;  /* 0x0000000000007941 */ /* 0x000fea0003800000 */
.L_x_4462:
[----:B------:R-:W-:Y:S01]  /*8330*/  MOV R5, R220 ;  /* 0x000000dc00057202 */ /* 0x000fe20000000f00 */
[----:B------:R-:W-:Y:S01]  /*8340*/  HFMA2 R222, -RZ, RZ, 0, 1.1920928955078125e-07 ;  /* 0x00000002ffde7431 */ /* 0x000fe200000001ff */
[----:B------:R-:W-:Y:S02]  /*8350*/  MOV R229, 0x1f ;  /* 0x0000001f00e57802 */ /* 0x000fe40000000f00 */
[----:B------:R-:W-:Y:S01]  /*8360*/  MOV R218, 0xffffffff ;  /* 0xffffffff00da7802 */ /* 0x000fe20000000f00 */
[----:B------:R-:W-:Y:S02]  /*8370*/  FADD.FTZ R7, R6, R5 ;  /* 0x0000000506077221 */ /* 0x000fe40000010000 */
[----:B------:R-:W0:Y:S03]  /*8380*/  LDC R5, c[0x0][0x400] ;  /* 0x00010000ff057b82 */ /* 0x000e260000000800 */
[----:B------:R-:W-:-:S07]  /*8390*/  MOV R227, R7 ;  /* 0x0000000700e37202 */ /* 0x000fce0000000f00 */
[----:B0-----:R-:W-:Y:S05]  /*83a0*/  WARPSYNC.COLLECTIVE R218, `(.L_x_4464) ;  /* 0x00000000da087348 */ /* 0x001fea0003c00000 */
[----:B------:R1:W2:Y:S02]  /*83b0*/  SHFL.BFLY P3, R220, R227, R222, R229 ;  /* 0x0c0000dee3dc7389 */ /* 0x0002a400000600e5 */
[----:B012---:R-:W-:Y:S05]  /*83c0*/  ENDCOLLECTIVE ;  /* 0x000000000000791b */ /* 0x007fea0003800000 */
.L_x_4464:
[----:B------:R-:W-:Y:S01]  /*83d0*/  HFMA2 R222, -RZ, RZ, 0, 2.384185791015625e-07 ;  /* 0x00000004ffde7431 */ /* 0x000fe200000001ff */
[----:B------:R-:W-:-:S05]  /*83e0*/  MOV R4, R220 ;  /* 0x000000dc00047202 */ /* 0x000fca0000000f00 */
[----:B------:R-:W-:-:S05]  /*83f0*/  FADD.FTZ R23, R7, R4 ;  /* 0x0000000407177221 */ /* 0x000fca0000010000 */
[----:B------:R-:W-:-:S07]  /*8400*/  MOV R227, R23 ;  /* 0x0000001700e37202 */ /* 0x000fce0000000f00 */
[----:B------:R-:W-:Y:S05]  /*8410*/  WARPSYNC.COLLECTIVE R218, `(.L_x_4465) ;  /* 0x00000000da087348 */ /* 0x000fea0003c00000 */
[----:B------:R0:W1:Y:S02]  /*8420*/  SHFL.BFLY P3, R220, R227, R222, R229 ;  /* 0x0c0000dee3dc7389 */ /* 0x00006400000600e5 */
[----:B01----:R-:W-:Y:S05]  /*8430*/  ENDCOLLECTIVE ;  /* 0x000000000000791b */ /* 0x003fea0003800000 */
.L_x_4465:
[----:B------:R-:W-:Y:S01]  /*8440*/  HFMA2 R222, -RZ, RZ, 0, 4.76837158203125e-07 ;  /* 0x00000008ffde7431 */ /* 0x000fe200000001ff */
[----:B------:R-:W-:-:S05]  /*8450*/  MOV R4, R220 ;  /* 0x000000dc00047202 */ /* 0x000fca0000000f00 */
[----:B------:R-:W-:-:S05]  /*8460*/  FADD.FTZ R201, R23, R4 ;  /* 0x0000000417c97221 */ /* 0x000fca0000010000 */
[----:B------:R-:W-:-:S07]  /*8470*/  MOV R227, R201 ;  /* 0x000000c900e37202 */ /* 0x000fce0000000f00 */
[----:B------:R-:W-:Y:S05]  /*8480*/  WARPSYNC.COLLECTIVE R218, `(.L_x_4466) ;  /* 0x00000000da087348 */ /* 0x000fea0003c00000 */
[----:B------:R0:W1:Y:S02]  /*8490*/  SHFL.BFLY P3, R220, R227, R222, R229 ;  /* 0x0c0000dee3dc7389 */ /* 0x00006400000600e5 */
[----:B01----:R-:W-:Y:S05]  /*84a0*/  ENDCOLLECTIVE ;  /* 0x000000000000791b */ /* 0x003fea0003800000 */
.L_x_4466:
[----:B------:R-:W-:Y:S01]  /*84b0*/  HFMA2 R222, -RZ, RZ, 0, 9.5367431640625e-07 ;  /* 0x00000010ffde7431 */ /* 0x000fe200000001ff */
[----:B------:R-:W-:-:S05]  /*84c0*/  MOV R4, R220 ;  /* 0x000000dc00047202 */ /* 0x000fca0000000f00 */
[----:B------:R-:W-:-:S05]  /*84d0*/  FADD.FTZ R202, R201, R4 ;  /* 0x00000004c9ca7221 */ /* 0x000fca0000010000 */
[----:B------:R-:W-:-:S07]  /*84e0*/  MOV R227, R202 ;  /* 0x000000ca00e37202 */ /* 0x000fce0000000f00 */
[----:B------:R-:W-:Y:S05]  /*84f0*/  WARPSYNC.COLLECTIVE R218, `(.L_x_4467) ;  /* 0x00000000da087348 */ /* 0x000fea0003c00000 */
[----:B------:R0:W1:Y:S02]  /*8500*/  SHFL.BFLY P3, R220, R227, R222, R229 ;  /* 0x0c0000dee3dc7389 */ /* 0x00006400000600e5 */
[----:B01----:R-:W-:Y:S05]  /*8510*/  ENDCOLLECTIVE ;  /* 0x000000000000791b */ /* 0x003fea0003800000 */
.L_x_4467:
[----:B------:R-:W-:Y:S01]  /*8520*/  HFMA2 R222, -RZ, RZ, 0, 5.9604644775390625e-08 ;  /* 0x00000001ffde7431 */ /* 0x000fe200000001ff */
[----:B------:R-:W-:-:S05]  /*8530*/  MOV R203, R220 ;  /* 0x000000dc00cb7202 */ /* 0x000fca0000000f00 */
        /* <DEDUP_REMOVED lines=134> */
.L_x_4468:
[----:B------:R-:W-:Y:S01]  /*8da0*/  HFMA2 R222, -RZ, RZ, 0, 1.1920928955078125e-07 ;  /* 0x00000002ffde7431 */ /* 0x000fe200000001ff */
[----:B------:R-:W-:-:S05]  /*8db0*/  MOV R7, R220 ;  /* 0x000000dc00077202 */ /* 0x000fca0000000f00 */
[----:B------:R-:W-:-:S05]  /*8dc0*/  FADD.FTZ R7, R4, R7 ;  /* 0x0000000704077221 */ /* 0x000fca0000010000 */
[----:B------:R-:W-:-:S07]  /*8dd0*/  MOV R227, R7 ;  /* 0x0000000700e37202 */ /* 0x000fce0000000f00 */
[----:B------:R-:W-:Y:S05]  /*8de0*/  WARPSYNC.COLLECTIVE R218, `(.L_x_4469) ;  /* 0x00000000da087348 */ /* 0x000fea0003c00000 */
[----:B------:R0:W1:Y:S02]  /*8df0*/  SHFL.BFLY P3, R220, R227, R222, R229 ;  /* 0x0c0000dee3dc7389 */ /* 0x00006400000600e5 */
[----:B01----:R-:W-:Y:S05]  /*8e00*/  ENDCOLLECTIVE ;  /* 0x000000000000791b */ /* 0x003fea0003800000 */
.L_x_4469:
[----:B------:R-:W-:Y:S01]  /*8e10*/  HFMA2 R222, -RZ, RZ, 0, 2.384185791015625e-07 ;  /* 0x00000004ffde7431 */ /* 0x000fe200000001ff */
[----:B------:R-:W-:-:S05]  /*8e20*/  MOV R6, R220 ;  /* 0x000000dc00067202 */ /* 0x000fca0000000f00 */
[----:B------:R-:W-:-:S05]  /*8e30*/  FADD.FTZ R6, R7, R6 ;  /* 0x0000000607067221 */ /* 0x000fca0000010000 */
[----:B------:R-:W-:-:S07]  /*8e40*/  MOV R227, R6 ;  /* 0x0000000600e37202 */ /* 0x000fce0000000f00 */
[----:B------:R-:W-:Y:S05]  /*8e50*/  WARPSYNC.COLLECTIVE R218, `(.L_x_4470) ;  /* 0x00000000da087348 */ /* 0x000fea0003c00000 */
[----:B------:R0:W1:Y:S02]  /*8e60*/  SHFL.BFLY P3, R220, R227, R222, R229 ;  /* 0x0c0000dee3dc7389 */ /* 0x00006400000600e5 */
[----:B01----:R-:W-:Y:S05]  /*8e70*/  ENDCOLLECTIVE ;  /* 0x000000000000791b */ /* 0x003fea0003800000 */
.L_x_4470:
[----:B------:R-:W-:Y:S01]  /*8e80*/  HFMA2 R222, -RZ, RZ, 0, 4.76837158203125e-07 ;  /* 0x00000008ffde7431 */ /* 0x000fe200000001ff */
[----:B------:R-:W-:-:S05]  /*8e90*/  MOV R23, R220 ;  /* 0x000000dc00177202 */ /* 0x000fca0000000f00 */
[----:B------:R-:W-:-:S05]  /*8ea0*/  FADD.FTZ R23, R6, R23 ;  /* 0x0000001706177221 */ /* 0x000fca0000010000 */
[----:B------:R-:W-:-:S07]  /*8eb0*/  MOV R227, R23 ;  /* 0x0000001700e37202 */ /* 0x000fce0000000f00 */
[----:B------:R-:W-:Y:S05]  /*8ec0*/  WARPSYNC.COLLECTIVE R218, `(.L_x_4471) ;  /* 0x00000000da087348 */ /* 0x000fea0003c00000 */
[----:B------:R0:W1:Y:S02]  /*8ed0*/  SHFL.BFLY P3, R220, R227, R222, R229 ;  /* 0x0c0000dee3dc7389 */ /* 0x00006400000600e5 */
[----:B01----:R-:W-:Y:S05]  /*8ee0*/  ENDCOLLECTIVE ;  /* 0x000000000000791b */ /* 0x003fea0003800000 */
.L_x_4471:
[----:B------:R-:W-:Y:S01]  /*8ef0*/  HFMA2 R222, -RZ, RZ, 0, 9.5367431640625e-07 ;  /* 0x00000010ffde7431 */ /* 0x000fe200000001ff */
[----:B------:R-:W-:-:S05]  /*8f00*/  MOV R202, R220 ;  /* 0x000000dc00ca7202 */ /* 0x000fca0000000f00 */
[----:B------:R-:W-:-:S05]  /*8f10*/  FADD.FTZ R202, R23, R202 ;  /* 0x000000ca17ca7221 */ /* 0x000fca0000010000 */
[----:B------:R-:W-:-:S07]  /*8f20*/  MOV R227, R202 ;  /* 0x000000ca00e37202 */ /* 0x000fce0000000f00 */
[----:B------:R-:W-:Y:S05]  /*8f30*/  WARPSYNC.COLLECTIVE R218, `(.L_x_4472) ;  /* 0x00000000da087348 */ /* 0x000fea0003c00000 */
[----:B------:R0:W1:Y:S02]  /*8f40*/  SHFL.BFLY P3, R220, R227, R222, R229 ;  /* 0x0c0000dee3dc7389 */ /* 0x00006400000600e5 */
[----:B01----:R-:W-:Y:S05]  /*8f50*/  ENDCOLLECTIVE ;  /* 0x000000000000791b */ /* 0x003fea0003800000 */
.L_x_4472:
[----:B------:R-:W-:Y:S01]  /*8f60*/  MOV R201, R220 ;  /* 0x000000dc00c97202 */ /* 0x000fe20000000f00 */
[----:B------:R-:W-:Y:S06]  /*8f70*/  BRA `(.L_x_4473) ;  /* 0xffffffc800f47947 */ /* 0x000fec000383ffff */
.L_x_4474:
        /* <DEDUP_REMOVED lines=16> */
.L_x_43861:


//--------------------- .text._ZN10layer_norm31ln_parallel_residual_fwd_kernelINS_13Kernel_traitsI6__halfS2_S2_S2_fjLj2048ELj1ELj4ELj1ELj16ENS_18Kernel_traits_baseILj2048ES2_S2_S2_S2_fjLj128EEEEELb0ELb1ELb0EEEvNS_9FwdParamsE --------------------------
	.section	.text._ZN10layer_norm31ln_parallel_residual_fwd_kernelINS_13Kernel_traitsI6__halfS2_S2_S2_fjLj2048ELj1ELj4ELj1ELj16ENS_18Kernel_traits_baseILj2048ES2_S2_S2_S2_fjLj128EEEEELb0ELb1ELb0EEEvNS_9FwdParamsE,"ax",@progbits
	.align	128
        .global         _ZN10layer_norm31ln_parallel_residual_fwd_kernelINS_13Kernel_traitsI6__halfS2_S2_S2_fjLj2048ELj1ELj4ELj1ELj16ENS_18Kernel_traits_baseILj2048ES2_S2_S2_S2_fjLj128EEEEELb0ELb1ELb0EEEvNS_9FwdParamsE
        .type           _ZN10layer_norm31ln_parallel_residual_fwd_kernelINS_13Kernel_traitsI6__halfS2_S2_S2_fjLj2048ELj1ELj4ELj1ELj16ENS_18Kernel_traits_baseILj2048ES2_S2_S2_S2_fjLj128EEEEELb0ELb1ELb0EEEvNS_9FwdParamsE,@function
        .size           _ZN10layer_norm31ln_parallel_residual_fwd_kernelINS_13Kernel_traitsI6__halfS2_S2_S2_fjLj2048ELj1ELj4ELj1ELj16ENS_18Kernel_traits_baseILj2048ES2_S2_S2_S2_fjLj128EEEEELb0ELb1ELb0EEEvNS_9FwdParamsE,(.L_x_43862 - _ZN10layer_norm31ln_parallel_residual_fwd_kernelINS_13Kernel_traitsI6__halfS2_S2_S2_fjLj2048ELj1ELj4ELj1ELj16ENS_18Kernel_traits_baseILj2048ES2_S2_S2_S2_fjLj128EEEEELb0ELb1ELb0EEEvNS_9FwdParamsE)
        .other          _ZN10layer_norm31ln_parallel_residual_fwd_kernelINS_13Kernel_traitsI6__halfS2_S2_S2_fjLj2048ELj1ELj4ELj1ELj16ENS_18Kernel_traits_baseILj2048ES2_S2_S2_S2_fjLj128EEEEELb0ELb1ELb0EEEvNS_9FwdParamsE,@"STO_CUDA_ENTRY STV_DEFAULT"
_ZN10layer_norm31ln_parallel_residual_fwd_kernelINS_13Kernel_traitsI6__halfS2_S2_S2_fjLj2048ELj1ELj4ELj1ELj16ENS_18Kernel_traits_baseILj2048ES2_S2_S2_S2_fjLj128EEEEELb0ELb1ELb0EEEvNS_9FwdParamsE:
.text._ZN10layer_norm31ln_parallel_residual_fwd_kernelINS_13Kernel_traitsI6__halfS2_S2_S2_fjLj2048ELj1ELj4ELj1ELj16ENS_18Kernel_traits_baseILj2048ES2_S2_S2_S2_fjLj128EEEEELb0ELb1ELb0EEEvNS_9FwdParamsE:
[----:B------:R-:W-:Y:S01]  /*0000*/  LDC R1, c[0x0][0x37c] ;  /* 0x0000df00ff017b82 */ /* 0x000fe20000000800 */
[----:B------:R-:W0:Y:S07]  /*0010*/  S2R R4, SR_TID.X ;  /* 0x0000000000047919 */ /* 0x000e2e0000002100 */
[----:B------:R-:W1:Y:S01]  /*0020*/  LDC R3, c[0x0][0x388] ;  /* 0x0000e200ff037b82 */ /* 0x000e620000000800 */
[----:B------:R-:W2:Y:S01]  /*0030*/  LDCU.64 UR8, c[0x0][0x438] ;  /* 0x00008700ff0877ac */ /* 0x000ea20008000a00 */
[----:B------:R-:W-:Y:S01]  /*0040*/  BSSY.RECONVERGENT B0, `(.L_x_4475) ;  /* 0x000009e000007945 */ /* 0x000fe20003800200 */
[----:B------:R-:W3:Y:S05]  /*0050*/  LDCU.64 UR6, c[0x0][0x358] ;  /* 0x00006b00ff0677ac */ /* 0x000eea0008000a00 */
[----:B------:R-:W4:Y:S01]  /*0060*/  S2UR UR4, SR_CTAID.X ;  /* 0x00000000000479c3 */ /* 0x000f220000002500 */
[----:B--2---:R-:W-:-:S04]  /*0070*/  UISETP.NE.U32.AND UP0, UPT, UR8, URZ, UPT ;  /* 0x000000ff0800728c */ /* 0x004fc8000bf05070 */
[----:B------:R-:W-:Y:S01]  /*0080*/  UISETP.NE.AND.EX UP0, UPT, UR9, URZ, UPT, UP0 ;  /* 0x000000ff0900728c */ /* 0x000fe2000bf05300 */
[----:B-1----:R-:W-:-:S04]  /*0090*/  SHF.R.S32.HI R0, RZ, 0x1f, R3 ;  /* 0x0000001fff007819 */ /* 0x002fc80000011403 */
        /* <DEDUP_REMOVED lines=31> */
[C---:B---3--:R-:W-:Y:S01]  /*0290*/  @P2 IMAD.WIDE.U32 R16, R35.reuse, 0x10, R12 ;  /* 0x0000001023102825 */ /* 0x048fe200078e000c */
[----:B------:R-:W-:-:S04]  /*02a0*/  @P2 IADD3 R35, PT, PT, R35, 0x20, RZ ;  /* 0x0000002023232810 */ /* 0x000fc80007ffe0ff */
        /* <DEDUP_REMOVED lines=20> */
[----:B------:R-:W-:Y:S01]  /*03f0*/  @P6 IADD3 R35, PT, PT, R35, 0x20, RZ ;  /* 0x0000002023236810 */ /* 0x000fe20007ffe0ff */
[----:B------:R1:W5:Y:S02]  /*0400*/  @P6 LDG.E.128 R64, desc[UR6][R26.64] ;  /* 0x000000061a406981 */ /* 0x000364000c1e1d00 */
[----:B--2---:R-:W-:-:S02]  /*0410*/  @P4 IMAD.WIDE.U32 R6, R4, 0x10, R10 ;  /* 0x0000001004064825 */ /* 0x004fc400078e000a */
[----:B------:R1:W5:Y:S02]  /*0420*/  @P6 LD.E.128 R60, desc[UR6][R28.64] ;  /* 0x000000061c3c6980 */ /* 0x000364000c101d00 */
[C---:B------:R-:W-:Y:S02]  /*0430*/  @P0 IMAD.WIDE.U32 R30, R35.reuse, 0x10, R30 ;  /* 0x00000010231e0825 */ /* 0x040fe400078e001e */
[----:B------:R1:W5:Y:S02]  /*0440*/  @P4 LDG.E.128 R48, desc[UR6][R6.64] ;  /* 0x0000000606304981 */ /* 0x000364000c1e1d00 */
[----:B------:R-:W-:Y:S02]  /*0450*/  @P0 IMAD.WIDE.U32 R32, R35, 0x10, R32 ;  /* 0x0000001023200825 */ /* 0x000fe400078e0020 */
[----:B------:R1:W5:Y:S02]  /*0460*/  @P0 LDG.E.128 R56, desc[UR6][R30.64] ;  /* 0x000000061e380981 */ /* 0x000364000c1e1d00 */
[----:B------:R-:W-:-:S02]  /*0470*/  @P4 IMAD.WIDE.U32 R8, R4, 0x10, R12 ;  /* 0x0000001004084825 */ /* 0x000fc400078e000c */
[----:B------:R1:W5:Y:S04]  /*0480*/  @P0 LD.E.128 R52, desc[UR6][R32.64] ;  /* 0x0000000620340980 */ /* 0x000368000c101d00 */
        /* <DEDUP_REMOVED lines=11> */
.L_x_4476:
        /* <DEDUP_REMOVED lines=13> */
[C---:B0-----:R-:W-:Y:S01]  /*0610*/  @P6 IMAD.WIDE.U32 R6, R21.reuse, 0x10, R6 ;  /* 0x0000001015066825 */ /* 0x041fe200078e0006 */
[----:B------:R-:W-:-:S02]  /*0620*/  @P6 IADD3 R21, PT, PT, R21, 0x20, RZ ;  /* 0x0000002015156810 */ /* 0x000fc40007ffe0ff */
[----:B------:R-:W-:Y:S02]  /*0630*/  @P6 MOV R95, RZ ;  /* 0x000000ff005f6202 */ /* 0x000fe40000000f00 */
        /* <DEDUP_REMOVED lines=10> */
[C---:B---3--:R-:W-:Y:S01]  /*06e0*/  @P2 IMAD.WIDE.U32 R14, R21.reuse, 0x10, R14 ;  /* 0x00000010150e2825 */ /* 0x048fe200078e000e */
[----:B------:R-:W-:-:S04]  /*06f0*/  @P2 IADD3 R21, PT, PT, R21, 0x20, RZ ;  /* 0x0000002015152810 */ /* 0x000fc80007ffe0ff */
[----:B------:R0:W5:Y:S01]  /*0700*/  @P2 LDG.E.128 R72, desc[UR6][R14.64] ;  /* 0x000000060e482981 */ /* 0x000162000c1e1d00 */
[C---:B----4-:R-:W-:Y:S01]  /*0710*/  @P1 IMAD.WIDE.U32 R16, R21.reuse, 0x10, R16 ;  /* 0x0000001015101825 */ /* 0x050fe200078e0010 */
[----:B------:R-:W-:-:S04]  /*0720*/  @P1 IADD3 R21, PT, PT, R21, 0x20, RZ ;  /* 0x0000002015151810 */ /* 0x000fc80007ffe0ff */
[----:B------:R0:W5:Y:S01]  /*0730*/  @P1 LDG.E.128 R64, desc[UR6][R16.64] ;  /* 0x0000000610401981 */ /* 0x000162000c1e1d00 */
[----:B-1----:R-:W-:-:S05]  /*0740*/  @P0 IMAD.WIDE.U32 R18, R21, 0x10, R18 ;  /* 0x0000001015120825 */ /* 0x002fca00078e0012 */
[----:B------:R0:W5:Y:S01]  /*0750*/  @P0 LDG.E.128 R56, desc[UR6][R18.64] ;  /* 0x0000000612380981 */ /* 0x000162000c1e1d00 */
[----:B--2---:R-:W-:-:S05]  /*0760*/  @P4 IMAD.WIDE.U32 R8, R4, 0x10, R8 ;  /* 0x0000001004084825 */ /* 0x004fca00078e0008 */
[----:B------:R0:W5:Y:S01]  /*0770*/  @P4 LDG.E.128 R48, desc[UR6][R8.64] ;  /* 0x0000000608304981 */ /* 0x000162000c1e1d00 */
[----:B------:R-:W-:Y:S01]  /*0780*/  ISETP.GE.U32.AND P6, PT, R5, 0x100, PT ;  /* 0x000001000500780c */ /* 0x000fe20003fc6070 */
[----:B------:R-:W-:Y:S02]  /*0790*/  HFMA2 R54, -RZ, RZ, 0, 0 ;  /* 0x00000000ff367431 */ /* 0x000fe400000001ff */
[----:B------:R-:W-:Y:S02]  /*07a0*/  HFMA2 R70, -RZ, RZ, 0, 0 ;  /* 0x00000000ff467431 */ /* 0x000fe400000001ff */
[----:B------:R-:W-:Y:S02]  /*07b0*/  HFMA2 R86, -RZ, RZ, 0, 0 ;  /* 0x00000000ff567431 */ /* 0x000fe400000001ff */
[----:B------:R-:W-:Y:S01]  /*07c0*/  HFMA2 R46, -RZ, RZ, 0, 0 ;  /* 0x00000000ff2e7431 */ /* 0x000fe200000001ff */
[----:B------:R-:W-:Y:S02]  /*07d0*/  CS2R R52, SRZ ;  /* 0x0000000000347805 */ /* 0x000fe4000001ff00 */
[----:B------:R-:W-:-:S02]  /*07e0*/  MOV R62, RZ ;  /* 0x000000ff003e7202 */ /* 0x000fc40000000f00 */
[----:B------:R-:W-:Y:S02]  /*07f0*/  CS2R R60, SRZ ;  /* 0x00000000003c7805 */ /* 0x000fe4000001ff00 */
[----:B------:R-:W-:Y:S02]  /*0800*/  CS2R R68, SRZ ;  /* 0x0000000000447805 */ /* 0x000fe4000001ff00 */
[----:B------:R-:W-:Y:S02]  /*0810*/  MOV R78, RZ ;  /* 0x000000ff004e7202 */ /* 0x000fe40000000f00 */
[----:B------:R-:W-:Y:S02]  /*0820*/  CS2R R76, SRZ ;  /* 0x00000000004c7805 */ /* 0x000fe4000001ff00 */
[----:B------:R-:W-:Y:S02]  /*0830*/  CS2R R84, SRZ ;  /* 0x0000000000547805 */ /* 0x000fe4000001ff00 */
[----:B------:R-:W-:-:S02]  /*0840*/  MOV R94, RZ ;  /* 0x000000ff005e7202 */ /* 0x000fc40000000f00 */
[----:B------:R-:W-:Y:S02]  /*0850*/  CS2R R92, SRZ ;  /* 0x00000000005c7805 */ /* 0x000fe4000001ff00 */
[----:B------:R-:W-:Y:S02]  /*0860*/  CS2R R44, SRZ ;  /* 0x00000000002c7805 */ /* 0x000fe4000001ff00 */
[----:B------:R-:W-:Y:S02]  /*0870*/  @P4 MOV R47, RZ ;  /* 0x000000ff002f4202 */ /* 0x000fe40000000f00 */
[----:B------:R-:W-:Y:S02]  /*0880*/  @P5 MOV R87, RZ ;  /* 0x000000ff00575202 */ /* 0x000fe40000000f00 */
[----:B------:R-:W-:Y:S02]  /*0890*/  @P3 MOV R79, RZ ;  /* 0x000000ff004f3202 */ /* 0x000fe40000000f00 */
[----:B------:R-:W-:-:S02]  /*08a0*/  @P2 MOV R71, RZ ;  /* 0x000000ff00472202 */ /* 0x000fc40000000f00 */
        /* <DEDUP_REMOVED lines=23> */
.L_x_4477:
[----:B------:R-:W-:Y:S05]  /*0a20*/  BSYNC.RECONVERGENT B0 ;  /* 0x0000000000007941 */ /* 0x000fea0003800200 */
.L_x_4475:
[----:B------:R-:W0:Y:S02]  /*0a30*/  LDCU UR4, c[0x0][0x384] ;  /* 0x00007080ff0477ac */ /* 0x000e240008000800 */
[----:B0-----:R-:W-:-:S13]  /*0a40*/  ISETP.GE.AND P0, PT, R3, UR4, PT ;  /* 0x0000000403007c0c */ /* 0x001fda000bf06270 */
[----:B------:R-:W-:Y:S05]  /*0a50*/  @P0 EXIT ;  /* 0x000000000000094d */ /* 0x000fea0003800000 */
[----:B------:R-:W0:Y:S01]  /*0a60*/  LDCU.64 UR8, c[0x0][0x3a0] ;  /* 0x00007400ff0877ac */ /* 0x000e220008000a00 */
[----:B------:R-:W0:Y:S01]  /*0a70*/  LDCU.64 UR10, c[0x0][0x398] ;  /* 0x00007300ff0a77ac */ /* 0x000e220008000a00 */
[----:B------:R-:W1:Y:S01]  /*0a80*/  LDCU.U8 UR4, c[0x0][0x410] ;  /* 0x00008200ff0477ac */ /* 0x000e620008000000 */
[----:B------:R-:W2:Y:S01]  /*0a90*/  LDCU UR13, c[0x0][0x388] ;  /* 0x00007100ff0d77ac */ /* 0x000ea20008000800 */
[----:B------:R-:W3:Y:S01]  /*0aa0*/  LDCU UR12, c[0x0][0x448] ;  /* 0x00008900ff0c77ac */ /* 0x000ee20008000800 */
[----:B------:R-:W4:Y:S01]  /*0ab0*/  LDCU.64 UR14, c[0x0][0x398] ;  /* 0x00007300ff0e77ac */ /* 0x000f220008000a00 */
[----:B0-----:R-:W-:Y:S01]  /*0ac0*/  ULOP3.LUT UP0, URZ, UR8, UR10, URZ, 0xfc, !UPT ;  /* 0x0000000a08ff7292 */ /* 0x001fe2000f80fcff */
[----:B------:R-:W0:Y:S03]  /*0ad0*/  LDCU.64 UR16, c[0x0][0x3a0] ;  /* 0x00007400ff1077ac */ /* 0x000e260008000a00 */
[----:B------:R-:W-:-:S02]  /*0ae0*/  ULOP3.LUT UP0, URZ, UR9, UR11, URZ, 0xfc, UP0 ;  /* 0x0000000b09ff7292 */ /* 0x000fc4000800fcff */
[----:B-1234-:R-:W-:-:S11]  /*0af0*/  UISETP.NE.AND UP2, UPT, UR4, URZ, UPT ;  /* 0x000000ff0400728c */ /* 0x01efd6000bf45270 */
.L_x_4543:
        /* <DEDUP_REMOVED lines=23> */
[----:B------:R-:W-:Y:S02]  /*0c70*/  HADD2.F32 R25, -RZ, R32.H0_H0 ;  /* 0x20000020ff197230 */ /* 0x000fe40000004100 */
[----:B------:R-:W-:Y:S02]  /*0c80*/  HADD2.F32 R107, -RZ, R100.H1_H1 ;  /* 0x30000064ff6b7230 */ /* 0x000fe40000004100 */
[--C-:B------:R-:W-:Y:S02]  /*0c90*/  HADD2.F32 R26, -RZ, R101.reuse.H0_H0 ;  /* 0x20000065ff1a7230 */ /* 0x100fe40000004100 */
[----:B------:R-:W-:Y:S01]  /*0ca0*/  FADD.FTZ R0, R0, R25 ;  /* 0x0000001900007221 */ /* 0x000fe20000010000 */
[----:B------:R-:W-:Y:S02]  /*0cb0*/  HADD2.F32 R101, -RZ, R101.H1_H1 ;  /* 0x30000065ff657230 */ /* 0x000fe40000004100 */
[----:B------:R-:W-:-:S02]  /*0cc0*/  HADD2.F32 R27, -RZ, R102.H0_H0 ;  /* 0x20000066ff1b7230 */ /* 0x000fc40000004100 */
[----:B------:R-:W-:Y:S02]  /*0cd0*/  HADD2.F32 R104, -RZ, R102.H1_H1 ;  /* 0x30000066ff687230 */ /* 0x000fe40000004100 */
[--C-:B------:R-:W-:Y:S02]  /*0ce0*/  HADD2.F32 R100, -RZ, R33.reuse.H1_H1 ;  /* 0x30000021ff647230 */ /* 0x100fe40000004100 */
[----:B------:R-:W-:Y:S02]  /*0cf0*/  HADD2.F32 R24, -RZ, R32.H1_H1 ;  /* 0x30000020ff187230 */ /* 0x000fe40000004100 */
        /* <DEDUP_REMOVED lines=8> */
[--C-:B------:R-:W-:Y:S02]  /*0d80*/  HADD2.F32 R111, -RZ, R35.reuse.H0_H0 ;  /* 0x20000023ff6f7230 */ /* 0x100fe40000004100 */
[----:B------:R-:W-:Y:S02]  /*0d90*/  HADD2.F32 R103, -RZ, R34.H1_H1 ;  /* 0x30000022ff677230 */ /* 0x000fe40000004100 */
[----:B------:R-:W-:Y:S02]  /*0da0*/  HADD2.F32 R101, -RZ, R30.H0_H0 ;  /* 0x2000001eff657230 */ /* 0x000fe40000004100 */
[----:B------:R-:W-:Y:S01]  /*0db0*/  FADD.FTZ R126, R108, R111 ;  /* 0x0000006f6c7e7221 */ /* 0x000fe20000010000 */
[----:B------:R-:W-:-:S02]  /*0dc0*/  HADD2.F32 R24, -RZ, R35.H1_H1 ;  /* 0x30000023ff187230 */ /* 0x000fc40000004100 */
[----:B------:R-:W-:Y:S01]  /*0dd0*/  FADD.FTZ R103, R104, R103 ;  /* 0x0000006768677221 */ /* 0x000fe20000010000 */
[----:B------:R-:W-:Y:S02]  /*0de0*/  HADD2.F32 R25, -RZ, R28.H0_H0 ;  /* 0x2000001cff197230 */ /* 0x000fe40000004100 */
[----:B------:R-:W-:Y:S01]  /*0df0*/  FADD.FTZ R108, R102, R101 ;  /* 0x00000065666c7221 */ /* 0x000fe20000010000 */
[----:B------:R-:W-:Y:S02]  /*0e00*/  HADD2.F32 R27, -RZ, R29.H0_H0 ;  /* 0x2000001dff1b7230 */ /* 0x000fe40000004100 */
[----:B------:R-:W-:Y:S01]  /*0e10*/  FADD.FTZ R125, R125, R24 ;  /* 0x000000187d7d7221 */ /* 0x000fe20000010000 */
[--C-:B------:R-:W-:Y:S02]  /*0e20*/  HADD2.F32 R102, -RZ, R31.reuse.H1_H1 ;  /* 0x3000001fff667230 */ /* 0x100fe40000004100 */
        /* <DEDUP_REMOVED lines=16> */
.L_x_4481:
        /* <DEDUP_REMOVED lines=29> */
.L_x_4480:
        /* <DEDUP_REMOVED lines=30> */
.L_x_4483:
        /* <DEDUP_REMOVED lines=8> */
.L_x_4482:
[----:B------:R-:W1:Y:S01]  /*1360*/  @UP0 LDCU.64 UR4, c[0x0][0x3a8] ;  /* 0x00007500ff0407ac */ /* 0x000e620008000a00 */
[----:B------:R-:W-:Y:S01]  /*1370*/  PLOP3.LUT P0, PT, PT, PT, UP0, 0x80, 0x8 ;  /* 0x000000000008781c */ /* 0x000fe20003f0f008 */
[----:B------:R-:W-:Y:S01]  /*1380*/  HFMA2 R101, -RZ, RZ, 0, 9.5367431640625e-07 ;  /* 0x00000010ff657431 */ /* 0x000fe200000001ff */
[----:B------:R-:W-:Y:S02]  /*1390*/  PLOP3.LUT P1, PT, PT, PT, UP0, 0x80, 0x8 ;  /* 0x000000000008781c */ /* 0x000fe40003f2f008 */
[----:B------:R-:W-:-:S09]  /*13a0*/  IADD3 R148, PT, PT, R2, 0x20, RZ ;  /* 0x0000002002947810 */ /* 0x000fd20007ffe0ff */
[----:B-1----:R-:W-:-:S05]  /*13b0*/  @P0 IMAD.WIDE.U32 R100, R2, R101, UR4 ;  /* 0x0000000402640e25 */ /* 0x002fca000f8e0065 */
[----:B------:R1:W-:Y:S02]  /*13c0*/  @P1 STG.E.128 desc[UR6][R100.64], R24 ;  /* 0x0000001864001986 */ /* 0x0003e4000c101d06 */
.L_x_4479:
[----:B0-----:R-:W-:Y:S05]  /*13d0*/  BSYNC.RECONVERGENT B0 ;  /* 0x0000000000007941 */ /* 0x001fea0003800200 */
.L_x_4478:
[----:B------:R-:W-:Y:S01]  /*13e0*/  ISETP.GE.U32.AND P0, PT, R5, 0x40, PT ;  /* 0x000000400500780c */ /* 0x000fe20003f06070 */
[----:B------:R-:W-:Y:S03]  /*13f0*/  BSSY.RECONVERGENT B0, `(.L_x_4484) ;  /* 0x000008f000007945 */ /* 0x000fe60003800200 */
[----:B-1----:R-:W-:-:S09]  /*1400*/  P2R R100, PR, RZ, 0x1 ;  /* 0x00000001ff647803 */ /* 0x002fd20000000000 */
[----:B------:R-:W-:Y:S05]  /*1410*/  @!P0 BRA `(.L_x_4485) ;  /* 0x0000000800308947 */ /* 0x000fea0003800000 */
        /* <DEDUP_REMOVED lines=28> */
.L_x_4487:
[----:B-----5:R-:W-:Y:S02]  /*15e0*/  HADD2.F32 R6, -RZ, R100.H0_H0 ;  /* 0x20000064ff067230 */ /* 0x020fe40000004100 */
[----:B------:R-:W-:Y:S02]  /*15f0*/  HADD2.F32 R23, -RZ, R28.H0_H0 ;  /* 0x2000001cff177230 */ /* 0x000fe40000004100 */
[----:B------:R-:W-:Y:S02]  /*1600*/  HADD2.F32 R24, -RZ, R101.H0_H0 ;  /* 0x20000065ff187230 */ /* 0x000fe40000004100 */
[----:B------:R-:W-:Y:S02]  /*1610*/  HADD2.F32 R25, -RZ, R29.H0_H0 ;  /* 0x2000001dff197230 */ /* 0x000fe40000004100 */
[----:B------:R-:W-:Y:S01]  /*1620*/  FADD.FTZ R6, R23, R6 ;  /* 0x0000000617067221 */ /* 0x000fe20000010000 */
[----:B------:R-:W-:Y:S02]  /*1630*/  HADD2.F32 R112, -RZ, R102.H0_H0 ;  /* 0x20000066ff707230 */ /* 0x000fe40000004100 */
        /* <DEDUP_REMOVED lines=23> */
.L_x_4486:
        /* <DEDUP_REMOVED lines=32> */
.L_x_4489:
[----:B-----5:R-:W-:Y:S02]  /*19b0*/  HADD2.F32 R6, -RZ, R100.H0_H0 ;  /* 0x20000064ff067230 */ /* 0x020fe40000004100 */
[----:B------:R-:W-:Y:S02]  /*19c0*/  HADD2.F32 R23, -RZ, R32.H0_H0 ;  /* 0x20000020ff177230 */ /* 0x000fe40000004100 */
[----:B------:R-:W-:Y:S02]  /*19d0*/  HADD2.F32 R25, -RZ, R101.H0_H0 ;  /* 0x20000065ff197230 */ /* 0x000fe40000004100 */
[----:B------:R-:W-:Y:S02]  /*19e0*/  HADD2.F32 R110, -RZ, R102.H1_H1 ;  /* 0x30000066ff6e7230 */ /* 0x000fe40000004100 */
[----:B------:R-:W-:Y:S01]  /*19f0*/  FADD.FTZ R6, R23, R6 ;  /* 0x0000000617067221 */ /* 0x000fe20000010000 */
[----:B------:R-:W-:Y:S02]  /*1a00*/  HADD2.F32 R26, -RZ, R33.H0_H0 ;  /* 0x20000021ff1a7230 */ /* 0x000fe40000004100 */
[----:B------:R-:W-:-:S02]  /*1a10*/  HADD2.F32 R23, -RZ, R34.H1_H1 ;  /* 0x30000022ff177230 */ /* 0x000fc40000004100 */
[----:B------:R-:W-:Y:S02]  /*1a20*/  HADD2.F32 R105, -RZ, R100.H1_H1 ;  /* 0x30000064ff697230 */ /* 0x000fe40000004100 */
[----:B------:R-:W-:Y:S01]  /*1a30*/  FADD.FTZ R25, R26, R25 ;  /* 0x000000191a197221 */ /* 0x000fe20000010000 */
[----:B------:R-:W-:Y:S02]  /*1a40*/  HADD2.F32 R24, -RZ, R32.H1_H1 ;  /* 0x30000020ff187230 */ /* 0x000fe40000004100 */
[----:B------:R-:W-:Y:S01]  /*1a50*/  FADD.FTZ R110, R23, R110 ;  /* 0x0000006e176e7221 */ /* 0x000fe20000010000 */
[----:B------:R-:W-:Y:S02]  /*1a60*/  HADD2.F32 R27, -RZ, R102.H0_H0 ;  /* 0x20000066ff1b7230 */ /* 0x000fe40000004100 */
[----:B------:R-:W-:Y:S02]  /*1a70*/  HADD2.F32 R102, -RZ, R34.H0_H0 ;  /* 0x20000022ff667230 */ /* 0x000fe40000004100 */
[----:B------:R-:W-:Y:S01]  /*1a80*/  FADD.FTZ R105, R24, R105 ;  /* 0x0000006918697221 */ /* 0x000fe20000010000 */
[----:B------:R-:W-:-:S02]  /*1a90*/  HADD2.F32 R127, -RZ, R103.H0_H0 ;  /* 0x20000067ff7f7230 */ /* 0x000fc40000004100 */
[----:B------:R-:W-:Y:S02]  /*1aa0*/  HADD2.F32 R26, -RZ, R35.H0_H0 ;  /* 0x20000023ff1a7230 */ /* 0x000fe40000004100 */
[----:B------:R-:W-:Y:S01]  /*1ab0*/  FADD.FTZ R27, R102, R27 ;  /* 0x0000001b661b7221 */ /* 0x000fe20000010000 */
[----:B------:R-:W-:Y:S02]  /*1ac0*/  HADD2.F32 R23, -RZ, R28.H0_H0 ;  /* 0x2000001cff177230 */ /* 0x000fe40000004100 */
[----:B------:R-:W-:Y:S02]  /*1ad0*/  HADD2.F32 R24, -RZ, R29.H0_H0 ;  /* 0x2000001dff187230 */ /* 0x000fe40000004100 */
[----:B------:R-:W-:Y:S01]  /*1ae0*/  FADD.FTZ R26, R26, R127 ;  /* 0x0000007f1a1a7221 */ /* 0x000fe20000010000 */
[----:B------:R-:W-:Y:S02]  /*1af0*/  HADD2.F32 R112, -RZ, R30.H0_H0 ;  /* 0x2000001eff707230 */ /* 0x000fe40000004100 */
[----:B------:R-:W-:Y:S01]  /*1b00*/  FADD.FTZ R6, R23, R6 ;  /* 0x0000000617067221 */ /* 0x000fe20000010000 */
[----:B------:R-:W-:-:S02]  /*1b10*/  HADD2.F32 R101, -RZ, R101.H1_H1 ;  /* 0x30000065ff657230 */ /* 0x000fc40000004100 */
[----:B------:R-:W-:Y:S01]  /*1b20*/  FADD.FTZ R23, R24, R25 ;  /* 0x0000001918177221 */ /* 0x000fe20000010000 */
[----:B------:R-:W-:Y:S02]  /*1b30*/  HADD2.F32 R103, -RZ, R103.H1_H1 ;  /* 0x30000067ff677230 */ /* 0x000fe40000004100 */
[----:B------:R-:W-:Y:S01]  /*1b40*/  FADD.FTZ R112, R112, R27 ;  /* 0x0000001b70707221 */ /* 0x000fe20000010000 */
[----:B------:R-:W-:Y:S02]  /*1b50*/  HADD2.F32 R100, -RZ, R33.H1_H1 ;  /* 0x30000021ff647230 */ /* 0x000fe40000004100 */
[----:B------:R-:W-:Y:S02]  /*1b60*/  HADD2.F32 R102, -RZ, R35.H1_H1 ;  /* 0x30000023ff667230 */ /* 0x000fe40000004100 */
        /* <DEDUP_REMOVED lines=10> */
[----:B------:R-:W-:Y:S01]  /*1c10*/  F2FP.F16.F32.PACK_AB R26, R127, R112 ;  /* 0x000000707f1a723e */ /* 0x000fe200000000ff */
[----:B------:R-:W-:Y:S01]  /*1c20*/  FADD.FTZ R110, R25, R100 ;  /* 0x00000064196e7221 */ /* 0x000fe20000010000 */
[----:B------:R-:W-:-:S02]  /*1c30*/  FADD.FTZ R105, R24, R105 ;  /* 0x0000006918697221 */ /* 0x000fc40000010000 */
[----:B------:R-:W-:Y:S02]  /*1c40*/  F2FP.F16.F32.PACK_AB R27, R143, R128 ;  /* 0x000000808f1b723e */ /* 0x000fe400000000ff */
[----:B------:R-:W-:Y:S02]  /*1c50*/  F2FP.F16.F32.PACK_AB R25, R110, R23 ;  /* 0x000000176e19723e */ /* 0x000fe400000000ff */
[----:B------:R-:W-:-:S07]  /*1c60*/  F2FP.F16.F32.PACK_AB R24, R105, R6 ;  /* 0x000000066918723e */ /* 0x000fce00000000ff */
.L_x_4488:
[----:B------:R-:W0:Y:S01]  /*1c70*/  @UP0 LDCU.64 UR4, c[0x0][0x3a8] ;  /* 0x00007500ff0407ac */ /* 0x000e220008000a00 */
[----:B------:R-:W-:Y:S02]  /*1c80*/  PLOP3.LUT P0, PT, PT, PT, UP0, 0x80, 0x8 ;  /* 0x000000000008781c */ /* 0x000fe40003f0f008 */
[----:B------:R-:W-:Y:S02]  /*1c90*/  PLOP3.LUT P1, PT, PT, PT, UP0, 0x80, 0x8 ;  /* 0x000000000008781c */ /* 0x000fe40003f2f008 */
[----:B------:R-:W-:-:S09]  /*1ca0*/  MOV R101, 0x10 ;  /* 0x0000001000657802 */ /* 0x000fd20000000f00 */
[C---:B0-----:R-:W-:Y:S01]  /*1cb0*/  @P0 IMAD.WIDE.U32 R100, R148.reuse, R101, UR4 ;  /* 0x0000000494640e25 */ /* 0x041fe2000f8e0065 */
[----:B------:R-:W-:-:S04]  /*1cc0*/  IADD3 R148, PT, PT, R148, 0x20, RZ ;  /* 0x0000002094947810 */ /* 0x000fc80007ffe0ff */
[----:B------:R0:W-:Y:S03]  /*1cd0*/  @P1 STG.E.128 desc[UR6][R100.64], R24 ;  /* 0x0000001864001986 */ /* 0x0001e6000c101d06 */
.L_x_4485:
[----:B------:R-:W-:Y:S05]  /*1ce0*/  BSYNC.RECONVERGENT B0 ;  /* 0x0000000000007941 */ /* 0x000fea0003800200 */
.L_x_4484:
[----:B------:R-:W-:Y:S01]  /*1cf0*/  ISETP.GE.U32.AND P0, PT, R5, 0x60, PT ;  /* 0x000000600500780c */ /* 0x000fe20003f06070 */
[----:B------:R-:W-:Y:S03]  /*1d00*/  BSSY.RECONVERGENT B0, `(.L_x_4490) ;  /* 0x000008f000007945 */ /* 0x000fe60003800200 */
[----:B0-----:R-:W-:-:S09]  /*1d10*/  P2R R100, PR, RZ, 0x1 ;  /* 0x00000001ff647803 */ /* 0x001fd20000000000 */
        /* <DEDUP_REMOVED lines=29> */
.L_x_4493:
[----:B-----5:R-:W-:Y:S02]  /*1ef0*/  HADD2.F32 R7, -RZ, R100.H0_H0 ;  /* 0x20000064ff077230 */ /* 0x020fe40000004100 */
[----:B------:R-:W-:Y:S02]  /*1f00*/  HADD2.F32 R20, -RZ, R28.H0_H0 ;  /* 0x2000001cff147230 */ /* 0x000fe40000004100 */
[----:B------:R-:W-:Y:S02]  /*1f10*/  HADD2.F32 R24, -RZ, R101.H0_H0 ;  /* 0x20000065ff187230 */ /* 0x000fe40000004100 */
[----:B------:R-:W-:Y:S02]  /*1f20*/  HADD2.F32 R114, -RZ, R102.H0_H0 ;  /* 0x20000066ff727230 */ /* 0x000fe40000004100 */
[----:B------:R-:W-:Y:S01]  /*1f30*/  FADD.FTZ R7, R20, R7 ;  /* 0x0000000714077221 */ /* 0x000fe20000010000 */
[----:B------:R-:W-:Y:S02]  /*1f40*/  HADD2.F32 R25, -RZ, R29.H0_H0 ;  /* 0x2000001dff197230 */ /* 0x000fe40000004100 */
[----:B------:R-:W-:-:S02]  /*1f50*/  HADD2.F32 R27, -RZ, R30.H0_H0 ;  /* 0x2000001eff1b7230 */ /* 0x000fc40000004100 */
[----:B------:R-:W-:Y:S02]  /*1f60*/  HADD2.F32 R130, -RZ, R103.H0_H0 ;  /* 0x20000067ff827230 */ /* 0x000fe40000004100 */
[----:B------:R-:W-:Y:S01]  /*1f70*/  FADD.FTZ R20, R25, R24 ;  /* 0x0000001819147221 */ /* 0x000fe20000010000 */
[----:B------:R-:W-:Y:S02]  /*1f80*/  HADD2.F32 R22, -RZ, R100.H1_H1 ;  /* 0x30000064ff167230 */ /* 0x000fe40000004100 */
[----:B------:R-:W-:Y:S01]  /*1f90*/  FADD.FTZ R114, R27, R114 ;  /* 0x000000721b727221 */ /* 0x000fe20000010000 */
[----:B------:R-:W-:Y:S02]  /*1fa0*/  HADD2.F32 R101, -RZ, R101.H1_H1 ;  /* 0x30000065ff657230 */ /* 0x000fe40000004100 */
[----:B------:R-:W-:Y:S02]  /*1fb0*/  HADD2.F32 R102, -RZ, R102.H1_H1 ;  /* 0x30000066ff667230 */ /* 0x000fe40000004100 */
        /* <DEDUP_REMOVED lines=16> */
.L_x_4492:
        /* <DEDUP_REMOVED lines=32> */
.L_x_4495:
[----:B-----5:R-:W-:Y:S02]  /*22c0*/  HADD2.F32 R7, -RZ, R100.H0_H0 ;  /* 0x20000064ff077230 */ /* 0x020fe40000004100 */
[----:B------:R-:W-:Y:S02]  /*22d0*/  HADD2.F32 R20, -RZ, R32.H0_H0 ;  /* 0x20000020ff147230 */ /* 0x000fe40000004100 */
[--C-:B------:R-:W-:Y:S02]  /*22e0*/  HADD2.F32 R26, -RZ, R102.reuse.H0_H0 ;  /* 0x20000066ff1a7230 */ /* 0x100fe40000004100 */
[----:B------:R-:W-:Y:S02]  /*22f0*/  HADD2.F32 R24, -RZ, R101.H0_H0 ;  /* 0x20000065ff187230 */ /* 0x000fe40000004100 */
[----:B------:R-:W-:Y:S01]  /*2300*/  FADD.FTZ R7, R20, R7 ;  /* 0x0000000714077221 */ /* 0x000fe20000010000 */
[----:B------:R-:W-:Y:S02]  /*2310*/  HADD2.F32 R102, -RZ, R102.H1_H1 ;  /* 0x30000066ff667230 */ /* 0x000fe40000004100 */
[----:B------:R-:W-:-:S02]  /*2320*/  HADD2.F32 R113, -RZ, R34.H1_H1 ;  /* 0x30000022ff717230 */ /* 0x000fc40000004100 */
[----:B------:R-:W-:Y:S02]  /*2330*/  HADD2.F32 R22, -RZ, R100.H1_H1 ;  /* 0x30000064ff167230 */ /* 0x000fe40000004100 */
[----:B------:R-:W-:Y:S02]  /*2340*/  HADD2.F32 R101, -RZ, R101.H1_H1 ;  /* 0x30000065ff657230 */ /* 0x000fe40000004100 */
[----:B------:R-:W-:Y:S01]  /*2350*/  FADD.FTZ R102, R113, R102 ;  /* 0x0000006671667221 */ /* 0x000fe20000010000 */
[--C-:B------:R-:W-:Y:S02]  /*2360*/  HADD2.F32 R27, -RZ, R33.reuse.H0_H0 ;  /* 0x20000021ff1b7230 */ /* 0x100fe40000004100 */
[----:B------:R-:W-:Y:S02]  /*2370*/  HADD2.F32 R20, -RZ, R33.H1_H1 ;  /* 0x30000021ff147230 */ /* 0x000fe40000004100 */
[--C-:B------:R-:W-:Y:S02]  /*2380*/  HADD2.F32 R100, -RZ, R103.reuse.H0_H0 ;  /* 0x20000067ff647230 */ /* 0x100fe40000004100 */
[----:B------:R-:W-:Y:S01]  /*2390*/  FADD.FTZ R24, R27, R24 ;  /* 0x000000181b187221 */ /* 0x000fe20000010000 */
[----:B------:R-:W-:-:S02]  /*23a0*/  HADD2.F32 R114, -RZ, R103.H1_H1 ;  /* 0x30000067ff727230 */ /* 0x000fc40000004100 */
[----:B------:R-:W-:Y:S01]  /*23b0*/  FADD.FTZ R101, R20, R101 ;  /* 0x0000006514657221 */ /* 0x000fe20000010000 */
[----:B------:R-:W-:Y:S02]  /*23c0*/  HADD2.F32 R25, -RZ, R32.H1_H1 ;  /* 0x30000020ff197230 */ /* 0x000fe40000004100 */
[----:B------:R-:W-:Y:S02]  /*23d0*/  HADD2.F32 R103, -RZ, R34.H0_H0 ;  /* 0x20000022ff677230 */ /* 0x000fe40000004100 */
        /* <DEDUP_REMOVED lines=26> */
.L_x_4494:
[----:B------:R-:W0:Y:S01]  /*2580*/  @UP0 LDCU.64 UR4, c[0x0][0x3a8] ;  /* 0x00007500ff0407ac */ /* 0x000e220008000a00 */
[----:B------:R-:W-:Y:S01]  /*2590*/  PLOP3.LUT P0, PT, PT, PT, UP0, 0x80, 0x8 ;  /* 0x000000000008781c */ /* 0x000fe20003f0f008 */
[----:B------:R-:W-:Y:S01]  /*25a0*/  HFMA2 R101, -RZ, RZ, 0, 9.5367431640625e-07 ;  /* 0x00000010ff657431 */ /* 0x000fe200000001ff */
[----:B------:R-:W-:-:S11]  /*25b0*/  PLOP3.LUT P1, PT, PT, PT, UP0, 0x80, 0x8 ;  /* 0x000000000008781c */ /* 0x000fd60003f2f008 */
[C---:B0-----:R-:W-:Y:S01]  /*25c0*/  @P0 IMAD.WIDE.U32 R100, R148.reuse, R101, UR4 ;  /* 0x0000000494640e25 */ /* 0x041fe2000f8e0065 */
[----:B------:R-:W-:-:S04]  /*25d0*/  IADD3 R148, PT, PT, R148, 0x20, RZ ;  /* 0x0000002094947810 */ /* 0x000fc80007ffe0ff */
[----:B------:R0:W-:Y:S03]  /*25e0*/  @P1 STG.E.128 desc[UR6][R100.64], R24 ;  /* 0x0000001864001986 */ /* 0x0001e6000c101d06 */
.L_x_4491:
[----:B------:R-:W-:Y:S05]  /*25f0*/  BSYNC.RECONVERGENT B0 ;  /* 0x0000000000007941 */ /* 0x000fea0003800200 */
.L_x_4490:
        /* <DEDUP_REMOVED lines=32> */
.L_x_4499:
        /* <DEDUP_REMOVED lines=29> */
.L_x_4498:
        /* <DEDUP_REMOVED lines=32> */
.L_x_4501:
[----:B-----5:R-:W-:Y:S02]  /*2bd0*/  HADD2.F32 R8, -RZ, R100.H0_H0 ;  /* 0x20000064ff087230 */ /* 0x020fe40000004100 */
[----:B------:R-:W-:Y:S02]  /*2be0*/  HADD2.F32 R25, -RZ, R101.H0_H0 ;  /* 0x20000065ff197230 */ /* 0x000fe40000004100 */
[----:B------:R-:W-:Y:S02]  /*2bf0*/  HADD2.F32 R19, -RZ, R32.H0_H0 ;  /* 0x20000020ff137230 */ /* 0x000fe40000004100 */
[----:B------:R-:W-:Y:S02]  /*2c00*/  HADD2.F32 R26, -RZ, R33.H0_H0 ;  /* 0x20000021ff1a7230 */ /* 0x000fe40000004100 */
[----:B------:R-:W-:Y:S02]  /*2c10*/  HADD2.F32 R21, -RZ, R100.H1_H1 ;  /* 0x30000064ff157230 */ /* 0x000fe40000004100 */
[----:B------:R-:W-:Y:S01]  /*2c20*/  FADD.FTZ R8, R19, R8 ;  /* 0x0000000813087221 */ /* 0x000fe20000010000 */
[----:B------:R-:W-:-:S02]  /*2c30*/  HADD2.F32 R27, -RZ, R102.H0_H0 ;  /* 0x20000066ff1b7230 */ /* 0x000fc40000004100 */
        /* <DEDUP_REMOVED lines=21> */
[----:B------:R-:W-:-:S02]  /*2d90*/  HADD2.F32 R27, -RZ, R30.H1_H1 ;  /* 0x3000001eff1b7230 */ /* 0x000fc40000004100 */
[----:B------:R-:W-:Y:S01]  /*2da0*/  FADD.FTZ R131, R102, R131 ;  /* 0x0000008366837221 */ /* 0x000fe20000010000 */
        /* <DEDUP_REMOVED lines=8> */
[----:B------:R-:W-:Y:S01]  /*2e30*/  F2FP.F16.F32.PACK_AB R26, R132, R115 ;  /* 0x00000073841a723e */ /* 0x000fe200000000ff */
[----:B------:R-:W-:Y:S01]  /*2e40*/  FADD.FTZ R116, R25, R100 ;  /* 0x0000006419747221 */ /* 0x000fe20000010000 */
[----:B------:R-:W-:Y:S02]  /*2e50*/  FADD.FTZ R21, R24, R21 ;  /* 0x0000001518157221 */ /* 0x000fe40000010000 */
[----:B------:R-:W-:Y:S02]  /*2e60*/  F2FP.F16.F32.PACK_AB R27, R142, R131 ;  /* 0x000000838e1b723e */ /* 0x000fe400000000ff */
[----:B------:R-:W-:Y:S02]  /*2e70*/  F2FP.F16.F32.PACK_AB R25, R116, R19 ;  /* 0x000000137419723e */ /* 0x000fe400000000ff */
[----:B------:R-:W-:-:S07]  /*2e80*/  F2FP.F16.F32.PACK_AB R24, R21, R8 ;  /* 0x000000081518723e */ /* 0x000fce00000000ff */
.L_x_4500:
[----:B------:R-:W0:Y:S01]  /*2e90*/  @UP0 LDCU.64 UR4, c[0x0][0x3a8] ;  /* 0x00007500ff0407ac */ /* 0x000e220008000a00 */
[----:B------:R-:W-:Y:S02]  /*2ea0*/  PLOP3.LUT P0, PT, PT, PT, UP0, 0x80, 0x8 ;  /* 0x000000000008781c */ /* 0x000fe40003f0f008 */
[----:B------:R-:W-:Y:S02]  /*2eb0*/  PLOP3.LUT P1, PT, PT, PT, UP0, 0x80, 0x8 ;  /* 0x000000000008781c */ /* 0x000fe40003f2f008 */
[----:B------:R-:W-:-:S09]  /*2ec0*/  MOV R101, 0x10 ;  /* 0x0000001000657802 */ /* 0x000fd20000000f00 */
[C---:B0-----:R-:W-:Y:S01]  /*2ed0*/  @P0 IMAD.WIDE.U32 R100, R148.reuse, R101, UR4 ;  /* 0x0000000494640e25 */ /* 0x041fe2000f8e0065 */
[----:B------:R-:W-:-:S04]  /*2ee0*/  IADD3 R148, PT, PT, R148, 0x20, RZ ;  /* 0x0000002094947810 */ /* 0x000fc80007ffe0ff */
[----:B------:R0:W-:Y:S03]  /*2ef0*/  @P1 STG.E.128 desc[UR6][R100.64], R24 ;  /* 0x0000001864001986 */ /* 0x0001e6000c101d06 */
.L_x_4497:
[----:B------:R-:W-:Y:S05]  /*2f00*/  BSYNC.RECONVERGENT B0 ;  /* 0x0000000000007941 */ /* 0x000fea0003800200 */
.L_x_4496:
        /* <DEDUP_REMOVED lines=32> */
.L_x_4505:
        /* <DEDUP_REMOVED lines=29> */
.L_x_4504:
        /* <DEDUP_REMOVED lines=32> */
.L_x_4507:
        /* <DEDUP_REMOVED lines=44> */
.L_x_4506:
[----:B------:R-:W0:Y:S01]  /*37a0*/  @UP0 LDCU.64 UR4, c[0x0][0x3a8] ;  /* 0x00007500ff0407ac */ /* 0x000e220008000a00 */
[----:B------:R-:W-:Y:S01]  /*37b0*/  PLOP3.LUT P0, PT, PT, PT, UP0, 0x80, 0x8 ;  /* 0x000000000008781c */ /* 0x000fe20003f0f008 */
[----:B------:R-:W-:Y:S01]  /*37c0*/  HFMA2 R101, -RZ, RZ, 0, 9.5367431640625e-07 ;  /* 0x00000010ff657431 */ /* 0x000fe200000001ff */
[----:B------:R-:W-:-:S11]  /*37d0*/  PLOP3.LUT P1, PT, PT, PT, UP0, 0x80, 0x8 ;  /* 0x000000000008781c */ /* 0x000fd60003f2f008 */
[C---:B0-----:R-:W-:Y:S01]  /*37e0*/  @P0 IMAD.WIDE.U32 R100, R148.reuse, R101, UR4 ;  /* 0x0000000494640e25 */ /* 0x041fe2000f8e0065 */
[----:B------:R-:W-:-:S04]  /*37f0*/  IADD3 R148, PT, PT, R148, 0x20, RZ ;  /* 0x0000002094947810 */ /* 0x000fc80007ffe0ff */
[----:B------:R0:W-:Y:S03]  /*3800*/  @P1 STG.E.128 desc[UR6][R100.64], R24 ;  /* 0x0000001864001986 */ /* 0x0001e6000c101d06 */
.L_x_4503:
[----:B------:R-:W-:Y:S05]  /*3810*/  BSYNC.RECONVERGENT B0 ;  /* 0x0000000000007941 */ /* 0x000fea0003800200 */
.L_x_4502:
        /* <DEDUP_REMOVED lines=32> */
.L_x_4511:
        /* <DEDUP_REMOVED lines=29> */
.L_x_4510:
        /* <DEDUP_REMOVED lines=32> */
.L_x_4513:
        /* <DEDUP_REMOVED lines=44> */
.L_x_4512:
[----:B------:R-:W0:Y:S01]  /*40b0*/  @UP0 LDCU.64 UR4, c[0x0][0x3a8] ;  /* 0x00007500ff0407ac */ /* 0x000e220008000a00 */
[----:B------:R-:W-:Y:S02]  /*40c0*/  PLOP3.LUT P0, PT, PT, PT, UP0, 0x80, 0x8 ;  /* 0x000000000008781c */ /* 0x000fe40003f0f008 */
[----:B------:R-:W-:Y:S02]  /*40d0*/  PLOP3.LUT P1, PT, PT, PT, UP0, 0x80, 0x8 ;  /* 0x000000000008781c */ /* 0x000fe40003f2f008 */
[----:B------:R-:W-:-:S09]  /*40e0*/  MOV R101, 0x10 ;  /* 0x0000001000657802 */ /* 0x000fd20000000f00 */
[C---:B0-----:R-:W-:Y:S01]  /*40f0*/  @P0 IMAD.WIDE.U32 R100, R148.reuse, R101, UR4 ;  /* 0x0000000494640e25 */ /* 0x041fe2000f8e0065 */
[----:B------:R-:W-:-:S04]  /*4100*/  IADD3 R148, PT, PT, R148, 0x20, RZ ;  /* 0x0000002094947810 */ /* 0x000fc80007ffe0ff */
[----:B------:R0:W-:Y:S03]  /*4110*/  @P1 STG.E.128 desc[UR6][R100.64], R24 ;  /* 0x0000001864001986 */ /* 0x0001e6000c101d06 */
.L_x_4509:
[----:B------:R-:W-:Y:S05]  /*4120*/  BSYNC.RECONVERGENT B0 ;  /* 0x0000000000007941 */ /* 0x000fea0003800200 */
.L_x_4508:
[----:B------:R-:W-:Y:S01]  /*4130*/  ISETP.GE.U32.AND P0, PT, R5, 0xe0, PT ;  /* 0x000000e00500780c */ /* 0x000fe20003f06070 */
[----:B------:R-:W-:Y:S03]  /*4140*/  BSSY.RECONVERGENT B0, `(.L_x_4514) ;  /* 0x000008f000007945 */ /* 0x000fe60003800200 */
[----:B0-----:R-:W-:-:S09]  /*4150*/  P2R R100, PR, RZ, 0x1 ;  /* 0x00000001ff647803 */ /* 0x001fd20000000000 */
[----:B------:R-:W-:Y:S05]  /*4160*/  @!P0 BRA `(.L_x_4515) ;  /* 0x0000000800308947 */ /* 0x000fea0003800000 */
[----:B------:R-:W-:Y:S01]  /*4170*/  ISETP.NE.U32.AND P0, PT, RZ, UR14, PT ;  /* 0x0000000eff007c0c */ /* 0x000fe2000bf05070 */
[----:B------:R-:W0:Y:S03]  /*4180*/  LDC.64 R100, c[0x0][0x390] ;  /* 0x0000e400ff647b82 */ /* 0x000e260000000a00 */
        /* <DEDUP_REMOVED lines=26> */
.L_x_4517:
        /* <DEDUP_REMOVED lines=29> */
.L_x_4516:
        /* <DEDUP_REMOVED lines=32> */
.L_x_4519:
[----:B-----5:R-:W-:Y:S02]  /*4700*/  HADD2.F32 R11, -RZ, R100.H0_H0 ;  /* 0x20000064ff0b7230 */ /* 0x020fe40000004100 */
[--C-:B------:R-:W-:Y:S02]  /*4710*/  HADD2.F32 R24, -RZ, R101.reuse.H0_H0 ;  /* 0x20000065ff187230 */ /* 0x100fe40000004100 */
[----:B------:R-:W-:Y:S02]  /*4720*/  HADD2.F32 R14, -RZ, R32.H0_H0 ;  /* 0x20000020ff0e7230 */ /* 0x000fe40000004100 */
[----:B------:R-:W-:Y:S02]  /*4730*/  HADD2.F32 R100, -RZ, R100.H1_H1 ;  /* 0x30000064ff647230 */ /* 0x000fe40000004100 */
[----:B------:R-:W-:Y:S02]  /*4740*/  HADD2.F32 R101, -RZ, R101.H1_H1 ;  /* 0x30000065ff657230 */ /* 0x000fe40000004100 */
[----:B------:R-:W-:Y:S01]  /*4750*/  FADD.FTZ R11, R14, R11 ;  /* 0x0000000b0e0b7221 */ /* 0x000fe20000010000 */
[----:B------:R-:W-:-:S02]  /*4760*/  HADD2.F32 R121, -RZ, R102.H1_H1 ;  /* 0x30000066ff797230 */ /* 0x000fc40000004100 */
[----:B------:R-:W-:Y:S02]  /*4770*/  HADD2.F32 R13, -RZ, R32.H1_H1 ;  /* 0x30000020ff0d7230 */ /* 0x000fe40000004100 */
[--C-:B------:R-:W-:Y:S02]  /*4780*/  HADD2.F32 R25, -RZ, R33.reuse.H0_H0 ;  /* 0x20000021ff197230 */ /* 0x100fe40000004100 */
[----:B------:R-:W-:Y:S02]  /*4790*/  HADD2.F32 R26, -RZ, R33.H1_H1 ;  /* 0x30000021ff1a7230 */ /* 0x000fe40000004100 */
[----:B------:R-:W-:Y:S01]  /*47a0*/  FADD.FTZ R14, R13, R100 ;  /* 0x000000640d0e7221 */ /* 0x000fe20000010000 */
[----:B------:R-:W-:Y:S02]  /*47b0*/  HADD2.F32 R122, -RZ, R34.H1_H1 ;  /* 0x30000022ff7a7230 */ /* 0x000fe40000004100 */
[----:B------:R-:W-:Y:S01]  /*47c0*/  FADD.FTZ R25, R25, R24 ;  /* 0x0000001819197221 */ /* 0x000fe20000010000 */
[----:B------:R-:W-:-:S02]  /*47d0*/  HADD2.F32 R27, -RZ, R102.H0_H0 ;  /* 0x20000066ff1b7230 */ /* 0x000fc40000004100 */
[----:B------:R-:W-:Y:S01]  /*47e0*/  FADD.FTZ R101, R26, R101 ;  /* 0x000000651a657221 */ /* 0x000fe20000010000 */
[----:B------:R-:W-:Y:S02]  /*47f0*/  HADD2.F32 R102, -RZ, R34.H0_H0 ;  /* 0x20000022ff667230 */ /* 0x000fe40000004100 */
[----:B------:R-:W-:Y:S01]  /*4800*/  FADD.FTZ R138, R122, R121 ;  /* 0x000000797a8a7221 */ /* 0x000fe20000010000 */
[--C-:B------:R-:W-:Y:S02]  /*4810*/  HADD2.F32 R137, -RZ, R103.reuse.H0_H0 ;  /* 0x20000067ff897230 */ /* 0x100fe40000004100 */
[----:B------:R-:W-:Y:S02]  /*4820*/  HADD2.F32 R103, -RZ, R103.H1_H1 ;  /* 0x30000067ff677230 */ /* 0x000fe40000004100 */
[----:B------:R-:W-:Y:S01]  /*4830*/  FADD.FTZ R27, R102, R27 ;  /* 0x0000001b661b7221 */ /* 0x000fe20000010000 */
[----:B------:R-:W-:Y:S02]  /*4840*/  HADD2.F32 R122, -RZ, R35.H1_H1 ;  /* 0x30000023ff7a7230 */ /* 0x000fe40000004100 */
[----:B------:R-:W-:-:S02]  /*4850*/  HADD2.F32 R24, -RZ, R28.H0_H0 ;  /* 0x2000001cff187230 */ /* 0x000fc40000004100 */
[----:B------:R-:W-:Y:S02]  /*4860*/  HADD2.F32 R26, -RZ, R29.H0_H0 ;  /* 0x2000001dff1a7230 */ /* 0x000fe40000004100 */
        /* <DEDUP_REMOVED lines=21> */
.L_x_4518:
[----:B------:R-:W0:Y:S01]  /*49c0*/  @UP0 LDCU.64 UR4, c[0x0][0x3a8] ;  /* 0x00007500ff0407ac */ /* 0x000e220008000a00 */
[----:B------:R-:W-:Y:S01]  /*49d0*/  PLOP3.LUT P0, PT, PT, PT, UP0, 0x80, 0x8 ;  /* 0x000000000008781c */ /* 0x000fe20003f0f008 */
[----:B------:R-:W-:-:S12]  /*49e0*/  HFMA2 R101, -RZ, RZ, 0, 9.5367431640625e-07 ;  /* 0x00000010ff657431 */ /* 0x000fd800000001ff */
[C---:B0-----:R-:W-:Y:S01]  /*49f0*/  @P0 IMAD.WIDE.U32 R100, R148.reuse, R101, UR4 ;  /* 0x0000000494640e25 */ /* 0x041fe2000f8e0065 */
[----:B------:R-:W-:Y:S02]  /*4a00*/  PLOP3.LUT P0, PT, PT, PT, UP0, 0x80, 0x8 ;  /* 0x000000000008781c */ /* 0x000fe40003f0f008 */
[----:B------:R-:W-:-:S11]  /*4a10*/  IADD3 R148, PT, PT, R148, 0x20, RZ ;  /* 0x0000002094947810 */ /* 0x000fd60007ffe0ff */
[----:B------:R0:W-:Y:S02]  /*4a20*/  @P0 STG.E.128 desc[UR6][R100.64], R24 ;  /* 0x0000001864000986 */ /* 0x0001e4000c101d06 */
.L_x_4515:
[----:B------:R-:W-:Y:S05]  /*4a30*/  BSYNC.RECONVERGENT B0 ;  /* 0x0000000000007941 */ /* 0x000fea0003800200 */
.L_x_4514:
[----:B------:R-:W-:Y:S01]  /*4a40*/  ISETP.GE.U32.AND P0, PT, R5, 0x100, PT ;  /* 0x000001000500780c */ /* 0x000fe20003f06070 */
[----:B------:R-:W-:Y:S03]  /*4a50*/  BSSY.RECONVERGENT B0, `(.L_x_4520) ;  /* 0x000008e000007945 */ /* 0x000fe60003800200 */
[----:B0-----:R-:W-:-:S09]  /*4a60*/  P2R R100, PR, RZ, 0x1 ;  /* 0x00000001ff647803 */ /* 0x001fd20000000000 */
[----:B------:R-:W-:Y:S05]  /*4a70*/  @!P0 BRA `(.L_x_4521) ;  /* 0x00000008002c8947 */ /* 0x000fea0003800000 */
[----:B------:R-:W-:-:S04]  /*4a80*/  ISETP.NE.U32.AND P0, PT, RZ, UR14, PT ;  /* 0x0000000eff007c0c */ /* 0x000fc8000bf05070 */
[----:B------:R-:W-:-:S13]  /*4a90*/  ISETP.NE.AND.EX P0, PT, RZ, UR15, PT, P0 ;  /* 0x0000000fff007c0c */ /* 0x000fda000bf05300 */
[----:B------:R-:W0:Y:S02]  /*4aa0*/  @P0 LDC.64 R100, c[0x0][0x398] ;  /* 0x0000e600ff640b82 */ /* 0x000e240000000a00 */
        /* <DEDUP_REMOVED lines=25> */
.L_x_4523:
        /* <DEDUP_REMOVED lines=29> */
.L_x_4522:
        /* <DEDUP_REMOVED lines=32> */
.L_x_4525:
        /* <DEDUP_REMOVED lines=18> */
[--C-:B------:R-:W-:Y:S02]  /*5130*/  HADD2.F32 R139, -RZ, R35.reuse.H1_H1 ;  /* 0x30000023ff8b7230 */ /* 0x100fe40000004100 */
[----:B------:R-:W-:Y:S02]  /*5140*/  HADD2.F32 R103, -RZ, R34.H1_H1 ;  /* 0x30000022ff677230 */ /* 0x000fe40000004100 */
        /* <DEDUP_REMOVED lines=24> */
.L_x_4524:
[----:B------:R-:W0:Y:S01]  /*52d0*/  @UP0 LDCU.64 UR4, c[0x0][0x3a8] ;  /* 0x00007500ff0407ac */ /* 0x000e220008000a00 */
[----:B------:R-:W-:Y:S02]  /*52e0*/  PLOP3.LUT P0, PT, PT, PT, UP0, 0x80, 0x8 ;  /* 0x000000000008781c */ /* 0x000fe40003f0f008 */
[----:B------:R-:W-:-:S11]  /*52f0*/  MOV R101, 0x10 ;  /* 0x0000001000657802 */ /* 0x000fd60000000f00 */
[----:B0-----:R-:W-:Y:S01]  /*5300*/  @P0 IMAD.WIDE.U32 R100, R148, R101, UR4 ;  /* 0x0000000494640e25 */ /* 0x001fe2000f8e0065 */
[----:B------:R-:W-:-:S13]  /*5310*/  PLOP3.LUT P0, PT, PT, PT, UP0, 0x80, 0x8 ;  /* 0x000000000008781c */ /* 0x000fda0003f0f008 */
[----:B------:R0:W-:Y:S02]  /*5320*/  @P0 STG.E.128 desc[UR6][R100.64], R24 ;  /* 0x0000001864000986 */ /* 0x0001e4000c101d06 */
.L_x_4521:
[----:B------:R-:W-:Y:S05]  /*5330*/  BSYNC.RECONVERGENT B0 ;  /* 0x0000000000007941 */ /* 0x000fea0003800200 */
.L_x_4520:
[----:B0-----:R-:W-:Y:S01]  /*5340*/  FADD.FTZ R100, RZ, R0 ;  /* 0x00000000ff647221 */ /* 0x001fe20000010000 */
[C---:B------:R-:W-:Y:S01]  /*5350*/  ISETP.GE.U32.AND P4, PT, R5.reuse, 0x20, PT ;  /* 0x000000200500780c */ /* 0x040fe20003f86070 */
[----:B------:R-:W-:Y:S01]  /*5360*/  UMOV UR4, 0xffffffff ;  /* 0xffffffff00047882 */ /* 0x000fe20000000000 */
[----:B------:R-:W-:Y:S01]  /*5370*/  ISETP.GT.U32.AND P3, PT, R5, 0x3f, PT ;  /* 0x0000003f0500780c */ /* 0x000fe20003f64070 */
[----:B------:R-:W-:Y:S01]  /*5380*/  FADD.FTZ R101, R107, R100 ;  /* 0x000000646b657221 */ /* 0x000fe20000010000 */
[C---:B------:R-:W-:Y:S02]  /*5390*/  ISETP.GT.U32.AND P2, PT, R5.reuse, 0x5f, PT ;  /* 0x0000005f0500780c */ /* 0x040fe40003f44070 */
[C---:B------:R-:W-:Y:S01]  /*53a0*/  ISETP.GT.U32.AND P1, PT, R5.reuse, 0x7f, PT ;  /* 0x0000007f0500780c */ /* 0x040fe20003f24070 */
[----:B------:R-:W-:Y:S01]  /*53b0*/  FADD.FTZ R100, R104, R101 ;  /* 0x0000006568647221 */ /* 0x000fe20000010000 */
[C---:B------:R-:W-:Y:S02]  /*53c0*/  ISETP.GT.U32.AND P0, PT, R5.reuse, 0x9f, PT ;  /* 0x0000009f0500780c */ /* 0x040fe40003f04070 */
[----:B------:R-:W-:Y:S01]  /*53d0*/  ISETP.GT.U32.AND P5, PT, R5, 0xbf, PT ;  /* 0x000000bf0500780c */ /* 0x000fe20003fa4070 */
[----:B------:R-:W-:-:S04]  /*53e0*/  FADD.FTZ R101, R111, R100 ;  /* 0x000000646f657221 */ /* 0x000fc80000010000 */
[----:B------:R-:W-:-:S04]  /*53f0*/  FADD.FTZ R100, R108, R101 ;  /* 0x000000656c647221 */ /* 0x000fc80000010000 */
[----:B------:R-:W-:-:S04]  /*5400*/  FADD.FTZ R101, R125, R100 ;  /* 0x000000647d657221 */ /* 0x000fc80000010000 */
[----:B------:R-:W-:-:S04]  /*5410*/  FADD.FTZ R100, R126, R101 ;  /* 0x000000657e647221 */ /* 0x000fc80000010000 */
        /* <DEDUP_REMOVED lines=40> */
[----:B------:R-:W-:Y:S01]  /*56a0*/  FADD.FTZ R103, R135, R100 ;  /* 0x0000006487677221 */ /* 0x000fe20000010000 */
[----:B------:R-:W-:-:S03]  /*56b0*/  P2R R100, PR, RZ, 0x20 ;  /* 0x00000020ff647803 */ /* 0x000fc60000000000 */
[----:B------:R-:W-:Y:S01]  /*56c0*/  @P5 FADD.FTZ R101, R144, R103 ;  /* 0x0000006790655221 */ /* 0x000fe20000010000 */
[----:B------:R-:W-:-:S03]  /*56d0*/  ISETP.GT.U32.AND P5, PT, R5, 0xdf, PT ;  /* 0x000000df0500780c */ /* 0x000fc60003fa4070 */
        /* <DEDUP_REMOVED lines=10> */
[----:B------:R-:W-:Y:S01]  /*5780*/  FADD.FTZ R100, R12, R101 ;  /* 0x000000650c647221 */ /* 0x000fe20000010000 */
[----:B------:R-:W-:-:S03]  /*5790*/  P2R R102, PR, RZ, 0x20 ;  /* 0x00000020ff667803 */ /* 0x000fc60000000000 */
[----:B------:R-:W-:-:S04]  /*57a0*/  FADD.FTZ R103, R109, R100 ;  /* 0x000000646d677221 */ /* 0x000fc80000010000 */
[----:B------:R-:W-:-:S04]  /*57b0*/  FADD.FTZ R100, R106, R103 ;  /* 0x000000676a647221 */ /* 0x000fc80000010000 */
        /* <DEDUP_REMOVED lines=23> */
[----:B------:R-:W-:Y:S01]  /*5930*/  FADD.FTZ R148, R105, -R151 ;  /* 0x8000009769947221 */ /* 0x000fe20000010000 */
[----:B------:R-:W-:-:S04]  /*5940*/  FFMA.FTZ R100, R100, R100, RZ ;  /* 0x0000006464647223 */ /* 0x000fc800000100ff */
        /* <DEDUP_REMOVED lines=135> */
.L_x_4555:
[----:B------:R-:W-:Y:S01]  /*61c0*/  FMUL.FTZ R100, R151, R151 ;  /* 0x0000009797647220 */ /* 0x000fe20000410000 */
[----:B-1----:R-:W-:Y:S01]  /*61d0*/  FADD.FTZ R153, R150, R153 ;  /* 0x0000009996997221 */ /* 0x002fe20000010000 */
[----:B------:R-:W-:Y:S01]  /*61e0*/  PLOP3.LUT P0, PT, PT, PT, UP2, 0x40, 0x4 ;  /* 0x000000000004781c */ /* 0x000fe20003f0e828 */
[----:B------:R-:W-:Y:S02]  /*61f0*/  BSSY.RECONVERGENT B0, `(.L_x_4527) ;  /* 0x000003e000007945 */ /* 0x000fe40003800200 */
[----:B0-----:R-:W-:Y:S01]  /*6200*/  FFMA.FTZ R150, R153, R102, UR12 ;  /* 0x0000000c99967e23 */ /* 0x001fe20008010066 */
[----:B------:R-:W-:Y:S01]  /*6210*/  FSEL R155, R100, RZ, !P0 ;  /* 0x000000ff649b7208 */ /* 0x000fe20004000000 */
[----:B------:R-:W0:Y:S01]  /*6220*/  @!P5 LDC.64 R102, c[0x0][0x3c0] ;  /* 0x0000f000ff66db82 */ /* 0x000e220000000a00 */
[----:B------:R-:W-:-:S03]  /*6230*/  PLOP3.LUT P0, PT, PT, PT, UP2, 0x40, 0x4 ;  /* 0x000000000004781c */ /* 0x000fc60003f0e828 */
[----:B------:R-:W-:Y:S01]  /*6240*/  FADD.FTZ R150, R150, R155 ;  /* 0x0000009b96967221 */ /* 0x000fe20000010000 */
[----:B------:R-:W-:-:S03]  /*6250*/  FSEL R148, R151, RZ, P0 ;  /* 0x000000ff97947208 */ /* 0x000fc60000000000 */
[----:B------:R-:W1:Y:S02]  /*6260*/  @!P5 LDC.64 R100, c[0x0][0x3c8] ;  /* 0x0000f200ff64db82 */ /* 0x000e640000000a00 */
[----:B------:R-:W2:Y:S01]  /*6270*/  MUFU.RSQ R150, R150 ;  /* 0x0000009600967308 */ /* 0x000ea20000001400 */
[----:B0-----:R-:W-:-:S05]  /*6280*/  @!P5 IMAD.WIDE R102, R3, 0x4, R102 ;  /* 0x000000040366d825 */ /* 0x001fca00078e0266 */
[----:B------:R0:W-:Y:S01]  /*6290*/  @!P5 STG.E desc[UR6][R102.64], R151 ;  /* 0x000000976600d986 */ /* 0x0001e2000c101906 */
[----:B-1----:R-:W-:-:S05]  /*62a0*/  @!P5 IMAD.WIDE R100, R3, 0x4, R100 ;  /* 0x000000040364d825 */ /* 0x002fca00078e0264 */
[----:B--2---:R0:W-:Y:S01]  /*62b0*/  @!P5 STG.E desc[UR6][R100.64], R150 ;  /* 0x000000966400d986 */ /* 0x0041e2000c101906 */
[----:B------:R-:W-:Y:S05]  /*62c0*/  @!P4 BRA `(.L_x_4528) ;  /* 0x0000000000c0c947 */ /* 0x000fea0003800000 */
[--C-:B0-----:R-:W-:Y:S01]  /*62d0*/  FADD.FTZ R101, R0, -R148.reuse ;  /* 0x8000009400657221 */ /* 0x101fe20000010000 */
[----:B-----5:R-:W-:Y:S02]  /*62e0*/  HADD2.F32 R103, -RZ, R48.H0_H0 ;  /* 0x20000030ff677230 */ /* 0x020fe40000004100 */
[----:B------:R-:W-:Y:S02]  /*62f0*/  HADD2.F32 R151, -RZ, R44.H0_H0 ;  /* 0x2000002cff977230 */ /* 0x000fe40000004100 */
[----:B------:R-:W-:Y:S01]  /*6300*/  FMUL.FTZ R100, R150, R101 ;  /* 0x0000006596647220 */ /* 0x000fe20000410000 */
[--C-:B------:R-:W-:Y:S01]  /*6310*/  FADD.FTZ R101, R104, -R148.reuse ;  /* 0x8000009468657221 */ /* 0x100fe20000010000 */
[----:B------:R-:W-:Y:S02]  /*6320*/  HADD2.F32 R102, -RZ, R49.H0_H0 ;  /* 0x20000031ff667230 */ /* 0x000fe40000004100 */
[----:B------:R-:W-:Y:S02]  /*6330*/  HADD2.F32 R152, -RZ, R45.H0_H0 ;  /* 0x2000002dff987230 */ /* 0x000fe40000004100 */
[----:B------:R-:W-:Y:S01]  /*6340*/  FMUL.FTZ R101, R150, R101 ;  /* 0x0000006596657220 */ /* 0x000fe20000410000 */
[----:B------:R-:W-:Y:S01]  /*6350*/  FFMA.FTZ R100, R100, R103, R151 ;  /* 0x0000006764647223 */ /* 0x000fe20000010097 */
[----:B------:R-:W-:Y:S01]  /*6360*/  FADD.FTZ R103, R111, -R148 ;  /* 0x800000946f677221 */ /* 0x000fe20000010000 */
[----:B------:R-:W-:-:S02]  /*6370*/  HADD2.F32 R154, -RZ, R49.H1_H1 ;  /* 0x30000031ff9a7230 */ /* 0x000fc40000004100 */
[----:B------:R-:W-:Y:S01]  /*6380*/  FFMA.FTZ R101, R101, R102, R152 ;  /* 0x0000006665657223 */ /* 0x000fe20000010098 */
[----:B------:R-:W-:Y:S02]  /*6390*/  HADD2.F32 R102, -RZ, R45.H1_H1 ;  /* 0x3000002dff667230 */ /* 0x000fe40000004100 */
[----:B------:R-:W-:Y:S01]  /*63a0*/  FMUL.FTZ R103, R150, R103 ;  /* 0x0000006796677220 */ /* 0x000fe20000410000 */
[----:B------:R-:W-:Y:S02]  /*63b0*/  HADD2.F32 R151, -RZ, R46.H0_H0 ;  /* 0x2000002eff977230 */ /* 0x000fe40000004100 */
[----:B------:R-:W-:Y:S02]  /*63c0*/  HADD2.F32 R152, -RZ, R50.H1_H1 ;  /* 0x30000032ff987230 */ /* 0x000fe40000004100 */
[----:B------:R-:W-:Y:S01]  /*63d0*/  FFMA.FTZ R154, R103, R154, R102 ;  /* 0x0000009a679a7223 */ /* 0x000fe20000010066 */
[----:B------:R-:W-:Y:S01]  /*63e0*/  FADD.FTZ R103, R108, -R148 ;  /* 0x800000946c677221 */ /* 0x000fe20000010000 */
[----:B------:R-:W-:-:S02]  /*63f0*/  HADD2.F32 R156, -RZ, R46.H1_H1 ;  /* 0x3000002eff9c7230 */ /* 0x000fc40000004100 */
[----:B------:R-:W-:Y:S02]  /*6400*/  HADD2.F32 R158, -RZ, R44.H1_H1 ;  /* 0x3000002cff9e7230 */ /* 0x000fe40000004100 */
[----:B------:R-:W-:Y:S01]  /*6410*/  FMUL.FTZ R102, R150, R103 ;  /* 0x0000006796667220 */ /* 0x000fe20000410000 */
[----:B------:R-:W-:Y:S01]  /*6420*/  HADD2.F32 R103, -RZ, R50.H0_H0 ;  /* 0x20000032ff677230 */ /* 0x000fe20000004100 */
[----:B------:R-:W-:-:S04]  /*6430*/  F2FP.F16.F32.PACK_AB R101, R154, R101 ;  /* 0x000000659a65723e */ /* 0x000fc800000000ff */
[----:B------:R-:W-:Y:S01]  /*6440*/  FFMA.FTZ R102, R102, R103, R151 ;  /* 0x0000006766667223 */ /* 0x000fe20000010097 */
[----:B------:R-:W-:-:S04]  /*6450*/  FADD.FTZ R103, R125, -R148 ;  /* 0x800000947d677221 */ /* 0x000fc80000010000 */
[----:B------:R-:W-:-:S04]  /*6460*/  FMUL.FTZ R103, R150, R103 ;  /* 0x0000006796677220 */ /* 0x000fc80000410000 */
[----:B------:R-:W-:Y:S01]  /*6470*/  FFMA.FTZ R151, R103, R152, R156 ;  /* 0x0000009867977223 */ /* 0x000fe2000001009c */
[----:B------:R-:W-:Y:S01]  /*6480*/  FADD.FTZ R103, R126, -R148 ;  /* 0x800000947e677221 */ /* 0x000fe20000010000 */
[----:B------:R-:W-:Y:S02]  /*6490*/  HADD2.F32 R152, -RZ, R51.H0_H0 ;  /* 0x20000033ff987230 */ /* 0x000fe40000004100 */
[----:B------:R-:W-:Y:S02]  /*64a0*/  HADD2.F32 R156, -RZ, R47.H0_H0 ;  /* 0x2000002fff9c7230 */ /* 0x000fe40000004100 */
[----:B------:R-:W-:Y:S01]  /*64b0*/  FMUL.FTZ R103, R150, R103 ;  /* 0x0000006796677220 */ /* 0x000fe20000410000 */
[----:B------:R-:W-:-:S03]  /*64c0*/  F2FP.F16.F32.PACK_AB R102, R151, R102 ;  /* 0x000000669766723e */ /* 0x000fc600000000ff */
[----:B------:R-:W-:Y:S01]  /*64d0*/  FFMA.FTZ R157, R103, R152, R156 ;  /* 0x00000098679d7223 */ /* 0x000fe2000001009c */
[----:B------:R-:W-:Y:S01]  /*64e0*/  FADD.FTZ R103, R141, -R148 ;  /* 0x800000948d677221 */ /* 0x000fe20000010000 */
[----:B------:R-:W-:Y:S02]  /*64f0*/  HADD2.F32 R152, -RZ, R51.H1_H1 ;  /* 0x30000033ff987230 */ /* 0x000fe40000004100 */
[----:B------:R-:W-:Y:S02]  /*6500*/  HADD2.F32 R156, -RZ, R47.H1_H1 ;  /* 0x3000002fff9c7230 */ /* 0x000fe40000004100 */
[----:B------:R-:W-:-:S04]  /*6510*/  FMUL.FTZ R103, R150, R103 ;  /* 0x0000006796677220 */ /* 0x000fc80000410000 */
[----:B------:R-:W-:Y:S01]  /*6520*/  FFMA.FTZ R160, R103, R152, R156 ;  /* 0x0000009867a07223 */ /* 0x000fe2000001009c */
[----:B------:R-:W-:Y:S01]  /*6530*/  FADD.FTZ R103, R107, -R148 ;  /* 0x800000946b677221 */ /* 0x000fe20000010000 */
[----:B------:R-:W0:Y:S01]  /*6540*/  LDC.64 R152, c[0x0][0x428] ;  /* 0x00010a00ff987b82 */ /* 0x000e220000000a00 */
[----:B------:R-:W-:Y:S02]  /*6550*/  HADD2.F32 R156, -RZ, R48.H1_H1 ;  /* 0x30000030ff9c7230 */ /* 0x000fe40000004100 */
[----:B------:R-:W-:-:S04]  /*6560*/  FMUL.FTZ R103, R150, R103 ;  /* 0x0000006796677220 */ /* 0x000fc80000410000 */
[----:B------:R-:W-:Y:S01]  /*6570*/  FFMA.FTZ R155, R103, R156, R158 ;  /* 0x0000009c679b7223 */ /* 0x000fe2000001009e */
[----:B------:R-:W-:-:S04]  /*6580*/  F2FP.F16.F32.PACK_AB R103, R160, R157 ;  /* 0x0000009da067723e */ /* 0x000fc800000000ff */
[----:B------:R-:W-:Y:S01]  /*6590*/  F2FP.F16.F32.PACK_AB R100, R155, R100 ;  /* 0x000000649b64723e */ /* 0x000fe200000000ff */
[C---:B0-----:R-:W-:Y:S01]  /*65a0*/  IMAD.WIDE.U32 R152, R2.reuse, 0x10, R152 ;  /* 0x0000001002987825 */ /* 0x041fe200078e0098 */
[----:B------:R-:W-:-:S04]  /*65b0*/  IADD3 R2, PT, PT, R2, 0x20, RZ ;  /* 0x0000002002027810 */ /* 0x000fc80007ffe0ff */
[----:B------:R1:W-:Y:S03]  /*65c0*/  STG.E.128 desc[UR6][R152.64], R100 ;  /* 0x0000006498007986 */ /* 0x0003e6000c101d06 */
.L_x_4528:
[----:B------:R-:W-:Y:S05]  /*65d0*/  BSYNC.RECONVERGENT B0 ;  /* 0x0000000000007941 */ /* 0x000fea0003800200 */
.L_x_4527:
[----:B------:R-:W-:Y:S01]  /*65e0*/  ISETP.GE.U32.AND P0, PT, R5, 0x40, PT ;  /* 0x000000400500780c */ /* 0x000fe20003f06070 */
[----:B------:R-:W-:-:S12]  /*65f0*/  BSSY.RECONVERGENT B0, `(.L_x_4529) ;  /* 0x0000032000007945 */ /* 0x000fd80003800200 */
[----:B------:R-:W-:Y:S05]  /*6600*/  @!P0 BRA `(.L_x_4530) ;  /* 0x0000000000c08947 */ /* 0x000fea0003800000 */
[--C-:B01----:R-:W-:Y:S01]  /*6610*/  FADD.FTZ R101, R6, -R148.reuse ;  /* 0x8000009406657221 */ /* 0x103fe20000010000 */
[----:B-----5:R-:W-:Y:S02]  /*6620*/  HADD2.F32 R103, -RZ, R96.H0_H0 ;  /* 0x20000060ff677230 */ /* 0x020fe40000004100 */
[----:B------:R-:W-:Y:S02]  /*6630*/  HADD2.F32 R151, -RZ, R92.H0_H0 ;  /* 0x2000005cff977230 */ /* 0x000fe40000004100 */
[C---:B------:R-:W-:Y:S01]  /*6640*/  FMUL.FTZ R100, R150.reuse, R101 ;  /* 0x0000006596647220 */ /* 0x040fe20000410000 */
        /* <DEDUP_REMOVED lines=44> */
.L_x_4530:
[----:B------:R-:W-:Y:S05]  /*6910*/  BSYNC.RECONVERGENT B0 ;  /* 0x0000000000007941 */ /* 0x000fea0003800200 */
.L_x_4529:
[----:B------:R-:W-:Y:S01]  /*6920*/  ISETP.GE.U32.AND P0, PT, R5, 0x60, PT ;  /* 0x000000600500780c */ /* 0x000fe20003f06070 */
[----:B------:R-:W-:-:S12]  /*6930*/  BSSY.RECONVERGENT B0, `(.L_x_4531) ;  /* 0x0000032000007945 */ /* 0x000fd80003800200 */
[----:B------:R-:W-:Y:S05]  /*6940*/  @!P0 BRA `(.L_x_4532) ;  /* 0x0000000000c08947 */ /* 0x000fea0003800000 */
[--C-:B012---:R-:W-:Y:S01]  /*6950*/  FADD.FTZ R101, R7, -R148.reuse ;  /* 0x8000009407657221 */ /* 0x107fe20000010000 */
        /* <DEDUP_REMOVED lines=47> */
.L_x_4532:
[----:B------:R-:W-:Y:S05]  /*6c50*/  BSYNC.RECONVERGENT B0 ;  /* 0x0000000000007941 */ /* 0x000fea0003800200 */
.L_x_4531:
[----:B------:R-:W-:Y:S01]  /*6c60*/  ISETP.GE.U32.AND P0, PT, R5, 0x80, PT ;  /* 0x000000800500780c */ /* 0x000fe20003f06070 */
[----:B------:R-:W-:-:S12]  /*6c70*/  BSSY.RECONVERGENT B0, `(.L_x_4533) ;  /* 0x0000032000007945 */ /* 0x000fd80003800200 */
[----:B------:R-:W-:Y:S05]  /*6c80*/  @!P0 BRA `(.L_x_4534) ;  /* 0x0000000000c08947 */ /* 0x000fea0003800000 */
[--C-:B0123--:R-:W-:Y:S01]  /*6c90*/  FADD.FTZ R101, R8, -R148.reuse ;  /* 0x8000009408657221 */ /* 0x10ffe20000010000 */
        /* <DEDUP_REMOVED lines=47> */
.L_x_4534:
[----:B------:R-:W-:Y:S05]  /*6f90*/  BSYNC.RECONVERGENT B0 ;  /* 0x0000000000007941 */ /* 0x000fea0003800200 */
.L_x_4533:
[----:B------:R-:W-:Y:S01]  /*6fa0*/  ISETP.GE.U32.AND P0, PT, R5, 0xa0, PT ;  /* 0x000000a00500780c */ /* 0x000fe20003f06070 */
[----:B------:R-:W-:-:S12]  /*6fb0*/  BSSY.RECONVERGENT B0, `(.L_x_4535) ;  /* 0x0000032000007945 */ /* 0x000fd80003800200 */
[----:B------:R-:W-:Y:S05]  /*6fc0*/  @!P0 BRA `(.L_x_4536) ;  /* 0x0000000000c08947 */ /* 0x000fea0003800000 */
[--C-:B01234-:R-:W-:Y:S01]  /*6fd0*/  FADD.FTZ R101, R9, -R148.reuse ;  /* 0x8000009409657221 */ /* 0x11ffe20000010000 */
        /* <DEDUP_REMOVED lines=47> */
.L_x_4536:
[----:B------:R-:W-:Y:S05]  /*72d0*/  BSYNC.RECONVERGENT B0 ;  /* 0x0000000000007941 */ /* 0x000fea0003800200 */
.L_x_4535:
[----:B------:R-:W-:Y:S01]  /*72e0*/  ISETP.GE.U32.AND P0, PT, R5, 0xc0, PT ;  /* 0x000000c00500780c */ /* 0x000fe20003f06070 */
[----:B------:R-:W-:-:S12]  /*72f0*/  BSSY.RECONVERGENT B0, `(.L_x_4537) ;  /* 0x0000032000007945 */ /* 0x000fd80003800200 */
[----:B------:R-:W-:Y:S05]  /*7300*/  @!P0 BRA `(.L_x_4538) ;  /* 0x0000000000c08947 */ /* 0x000fea0003800000 */
[--C-:B01234-:R-:W-:Y:S01]  /*7310*/  FADD.FTZ R101, R10, -R148.reuse ;  /* 0x800000940a657221 */ /* 0x11ffe20000010000 */
        /* <DEDUP_REMOVED lines=47> */
.L_x_4538:
[----:B------:R-:W-:Y:S05]  /*7610*/  BSYNC.RECONVERGENT B0 ;  /* 0x0000000000007941 */ /* 0x000fea0003800200 */
.L_x_4537:
        /* <DEDUP_REMOVED lines=51> */
.L_x_4540:
[----:B------:R-:W-:Y:S05]  /*7950*/  BSYNC.RECONVERGENT B0 ;  /* 0x0000000000007941 */ /* 0x000fea0003800200 */
.L_x_4539:
        /* <DEDUP_REMOVED lines=37> */
[----:B------:R-:W-:-:S03]  /*7bb0*/  HADD2.F32 R152, -RZ, R43.H1_H1 ;  /* 0x3000002bff987230 */ /* 0x000fc60000004100 */
[----:B------:R-:W-:-:S04]  /*7bc0*/  FMUL.FTZ R103, R150, R103 ;  /* 0x0000006796677220 */ /* 0x000fc80000410000 */
[----:B------:R-:W-:Y:S01]  /*7bd0*/  FFMA.FTZ R157, R103, R152, R158 ;  /* 0x00000098679d7223 */ /* 0x000fe2000001009e */
[----:B------:R-:W-:Y:S01]  /*7be0*/  FADD.FTZ R103, R109, -R148 ;  /* 0x800000946d677221 */ /* 0x000fe20000010000 */
[----:B------:R-:W0:Y:S01]  /*7bf0*/  LDC.64 R152, c[0x0][0x428] ;  /* 0x00010a00ff987b82 */ /* 0x000e220000000a00 */
[----:B------:R-:W-:Y:S02]  /*7c00*/  HADD2.F32 R148, -RZ, R40.H1_H1 ;  /* 0x30000028ff947230 */ /* 0x000fe40000004100 */
[----:B------:R-:W-:Y:S01]  /*7c10*/  FMUL.FTZ R103, R150, R103 ;  /* 0x0000006796677220 */ /* 0x000fe20000410000 */
[----:B------:R-:W-:-:S05]  /*7c20*/  HADD2.F32 R150, -RZ, R36.H1_H1 ;  /* 0x30000024ff967230 */ /* 0x000fca0000004100 */
[----:B------:R-:W-:Y:S01]  /*7c30*/  FFMA.FTZ R155, R103, R148, R150 ;  /* 0x00000094679b7223 */ /* 0x000fe20000010096 */
[----:B------:R-:W-:-:S04]  /*7c40*/  F2FP.F16.F32.PACK_AB R103, R157, R156 ;  /* 0x0000009c9d67723e */ /* 0x000fc800000000ff */
[----:B------:R-:W-:Y:S01]  /*7c50*/  F2FP.F16.F32.PACK_AB R100, R155, R100 ;  /* 0x000000649b64723e */ /* 0x000fe200000000ff */
[----:B0-----:R-:W-:-:S05]  /*7c60*/  IMAD.WIDE.U32 R152, R2, 0x10, R152 ;  /* 0x0000001002987825 */ /* 0x001fca00078e0098 */
[----:B------:R0:W-:Y:S02]  /*7c70*/  STG.E.128 desc[UR6][R152.64], R100 ;  /* 0x0000006498007986 */ /* 0x0001e4000c101d06 */
.L_x_4542:
[----:B------:R-:W-:Y:S05]  /*7c80*/  BSYNC.RECONVERGENT B0 ;  /* 0x0000000000007941 */ /* 0x000fea0003800200 */
.L_x_4541:
[----:B01234-:R-:W0:Y:S02]  /*7c90*/  LDC.64 R100, c[0x0][0x380] ;  /* 0x0000e000ff647b82 */ /* 0x01fe240000000a00 */
[----:B0-----:R-:W-:-:S04]  /*7ca0*/  LEA R3, R100, R3, 0x2 ;  /* 0x0000000364037211 */ /* 0x001fc800078e10ff */
[----:B------:R-:W-:-:S13]  /*7cb0*/  ISETP.GE.AND P0, PT, R3, R101, PT ;  /* 0x000000650300720c */ /* 0x000fda0003f06270 */
[----:B------:R-:W-:Y:S05]  /*7cc0*/  @!P0 BRA `(.L_x_4543) ;  /* 0xffffff8c008c8947 */ /* 0x000fea000383ffff */
[----:B------:R-:W-:Y:S05]  /*7cd0*/  EXIT ;  /* 0x000000000000794d */ /* 0x000fea0003800000 */
.L_x_4526:
        /* <DEDUP_REMOVED lines=8> */
.L_x_4545:
[----:B------:R-:W-:Y:S05]  /*7d60*/  BSYNC B0 ;  /* 0x0000000000007941 */ /* 0x000fea0003800000 */
.L_x_4544:
        /* <DEDUP_REMOVED lines=10> */
.L_x_4546:
[----:B------:R-:W-:Y:S01]  /*7e10*/  HFMA2 R156, -RZ, RZ, 0, 2.384185791015625e-07 ;  /* 0x00000004ff9c7431 */ /* 0x000fe200000001ff */
[----:B------:R-:W-:-:S05]  /*7e20*/  MOV R100, R153 ;  /* 0x0000009900647202 */ /* 0x000fca0000000f00 */
[----:B------:R-:W-:-:S05]  /*7e30*/  FADD.FTZ R148, R103, R100 ;  /* 0x0000006467947221 */ /* 0x000fca0000010000 */
[----:B------:R-:W-:-:S07]  /*7e40*/  MOV R155, R148 ;  /* 0x00000094009b7202 */ /* 0x000fce0000000f00 */
[----:B------:R-:W-:Y:S05]  /*7e50*/  WARPSYNC.COLLECTIVE R154, `(.L_x_4547) ;  /* 0x000000009a087348 */ /* 0x000fea0003c00000 */
[----:B------:R0:W1:Y:S02]  /*7e60*/  SHFL.BFLY P6, R153, R155, R156, R157 ;  /* 0x0c00009c9b997389 */ /* 0x00006400000c009d */
[----:B01----:R-:W-:Y:S05]  /*7e70*/  ENDCOLLECTIVE ;  /* 0x000000000000791b */ /* 0x003fea0003800000 */
.L_x_4547:
[----:B------:R-:W-:Y:S01]  /*7e80*/  HFMA2 R156, -RZ, RZ, 0, 4.76837158203125e-07 ;  /* 0x00000008ff9c7431 */ /* 0x000fe200000001ff */
[----:B------:R-:W-:-:S05]  /*7e90*/  MOV R151, R153 ;  /* 0x0000009900977202 */ /* 0x000fca0000000f00 */
[----:B------:R-:W-:-:S05]  /*7ea0*/  FADD.FTZ R150, R148, R151 ;  /* 0x0000009794967221 */ /* 0x000fca0000010000 */
[----:B------:R-:W-:-:S07]  /*7eb0*/  MOV R155, R150 ;  /* 0x00000096009b7202 */ /* 0x000fce0000000f00 */
[----:B------:R-:W-:Y:S05]  /*7ec0*/  WARPSYNC.COLLECTIVE R154, `(.L_x_4548) ;  /* 0x000000009a087348 */ /* 0x000fea0003c00000 */
[----:B------:R0:W1:Y:S02]  /*7ed0*/  SHFL.BFLY P6, R153, R155, R156, R157 ;  /* 0x0c00009c9b997389 */ /* 0x00006400000c009d */
[----:B01----:R-:W-:Y:S05]  /*7ee0*/  ENDCOLLECTIVE ;  /* 0x000000000000791b */ /* 0x003fea0003800000 */
.L_x_4548:
[----:B------:R-:W-:Y:S01]  /*7ef0*/  HFMA2 R156, -RZ, RZ, 0, 9.5367431640625e-07 ;  /* 0x00000010ff9c7431 */ /* 0x000fe200000001ff */
[----:B------:R-:W-:-:S05]  /*7f00*/  MOV R151, R153 ;  /* 0x0000009900977202 */ /* 0x000fca0000000f00 */
[----:B------:R-:W-:-:S05]  /*7f10*/  FADD.FTZ R152, R150, R151 ;  /* 0x0000009796987221 */ /* 0x000fca0000010000 */
[----:B------:R-:W-:-:S07]  /*7f20*/  MOV R155, R152 ;  /* 0x00000098009b7202 */ /* 0x000fce0000000f00 */
[----:B------:R-:W-:Y:S05]  /*7f30*/  WARPSYNC.COLLECTIVE R154, `(.L_x_4549) ;  /* 0x000000009a087348 */ /* 0x000fea0003c00000 */
[----:B------:R0:W1:Y:S02]  /*7f40*/  SHFL.BFLY P6, R153, R155, R156, R157 ;  /* 0x0c00009c9b997389 */ /* 0x00006400000c009d */
[----:B01----:R-:W-:Y:S05]  /*7f50*/  ENDCOLLECTIVE ;  /* 0x000000000000791b */ /* 0x003fea0003800000 */
.L_x_4549:
        /* <DEDUP_REMOVED lines=140> */
.L_x_4550:
[----:B------:R-:W-:Y:S01]  /*8820*/  HFMA2 R156, -RZ, RZ, 0, 1.1920928955078125e-07 ;  /* 0x00000002ff9c7431 */ /* 0x000fe200000001ff */
[----:B------:R-:W-:-:S05]  /*8830*/  MOV R101, R153 ;  /* 0x0000009900657202 */ /* 0x000fca0000000f00 */
[----:B------:R-:W-:-:S05]  /*8840*/  FADD.FTZ R101, R100, R101 ;  /* 0x0000006564657221 */ /* 0x000fca0000010000 */
[----:B------:R-:W-:-:S07]  /*8850*/  MOV R155, R101 ;  /* 0x00000065009b7202 */ /* 0x000fce0000000f00 */
[----:B------:R-:W-:Y:S05]  /*8860*/  WARPSYNC.COLLECTIVE R154, `(.L_x_4551) ;  /* 0x000000009a087348 */ /* 0x000fea0003c00000 */
[----:B------:R0:W1:Y:S02]  /*8870*/  SHFL.BFLY P6, R153, R155, R156, R157 ;  /* 0x0c00009c9b997389 */ /* 0x00006400000c009d */
[----:B01----:R-:W-:Y:S05]  /*8880*/  ENDCOLLECTIVE ;  /* 0x000000000000791b */ /* 0x003fea0003800000 */
.L_x_4551:
[----:B------:R-:W-:Y:S01]  /*8890*/  HFMA2 R156, -RZ, RZ, 0, 2.384185791015625e-07 ;  /* 0x00000004ff9c7431 */ /* 0x000fe200000001ff */
[----:B------:R-:W-:-:S05]  /*88a0*/  MOV R148, R153 ;  /* 0x0000009900947202 */ /* 0x000fca0000000f00 */
[----:B------:R-:W-:-:S05]  /*88b0*/  FADD.FTZ R148, R101, R148 ;  /* 0x0000009465947221 */ /* 0x000fca0000010000 */
[----:B------:R-:W-:-:S07]  /*88c0*/  MOV R155, R148 ;  /* 0x00000094009b7202 */ /* 0x000fce0000000f00 */
[----:B------:R-:W-:Y:S05]  /*88d0*/  WARPSYNC.COLLECTIVE R154, `(.L_x_4552) ;  /* 0x000000009a087348 */ /* 0x000fea0003c00000 */
[----:B------:R0:W1:Y:S02]  /*88e0*/  SHFL.BFLY P6, R153, R155, R156, R157 ;  /* 0x0c00009c9b997389 */ /* 0x00006400000c009d */
[----:B01----:R-:W-:Y:S05]  /*88f0*/  ENDCOLLECTIVE ;  /* 0x000000000000791b */ /* 0x003fea0003800000 */
.L_x_4552:
[----:B------:R-:W-:Y:S01]  /*8900*/  HFMA2 R156, -RZ, RZ, 0, 4.76837158203125e-07 ;  /* 0x00000008ff9c7431 */ /* 0x000fe200000001ff */
[----:B------:R-:W-:-:S05]  /*8910*/  MOV R103, R153 ;  /* 0x0000009900677202 */ /* 0x000fca0000000f00 */
[----:B------:R-:W-:-:S05]  /*8920*/  FADD.FTZ R103, R148, R103 ;  /* 0x0000006794677221 */ /* 0x000fca0000010000 */
[----:B------:R-:W-:-:S07]  /*8930*/  MOV R155, R103 ;  /* 0x00000067009b7202 */ /* 0x000fce0000000f00 */
[----:B------:R-:W-:Y:S05]  /*8940*/  WARPSYNC.COLLECTIVE R154, `(.L_x_4553) ;  /* 0x000000009a087348 */ /* 0x000fea0003c00000 */
[----:B------:R0:W1:Y:S02]  /*8950*/  SHFL.BFLY P6, R153, R155, R156, R157 ;  /* 0x0c00009c9b997389 */ /* 0x00006400000c009d */
[----:B01----:R-:W-:Y:S05]  /*8960*/  ENDCOLLECTIVE ;  /* 0x000000000000791b */ /* 0x003fea0003800000 */
.L_x_4553:
[----:B------:R-:W-:Y:S01]  /*8970*/  HFMA2 R156, -RZ, RZ, 0, 9.5367431640625e-07 ;  /* 0x00000010ff9c7431 */ /* 0x000fe200000001ff */
[----:B------:R-:W-:-:S05]  /*8980*/  MOV R150, R153 ;  /* 0x0000009900967202 */ /* 0x000fca0000000f00 */
[----:B------:R-:W-:-:S05]  /*8990*/  FADD.FTZ R150, R103, R150 ;  /* 0x0000009667967221 */ /* 0x000fca0000010000 */
[----:B------:R-:W-:-:S07]  /*89a0*/  MOV R155, R150 ;  /* 0x00000096009b7202 */ /* 0x000fce0000000f00 */
[----:B------:R-:W-:Y:S05]  /*89b0*/  WARPSYNC.COLLECTIVE R154, `(.L_x_4554) ;  /* 0x000000009a087348 */ /* 0x000fea0003c00000 */
[----:B------:R0:W1:Y:S02]  /*89c0*/  SHFL.BFLY P6, R153, R155, R156, R157 ;  /* 0x0c00009c9b997389 */ /* 0x00006400000c009d */
[----:B01----:R-:W-:Y:S05]  /*89d0*/  ENDCOLLECTIVE ;  /* 0x000000000000791b */ /* 0x003fea0003800000 */
.L_x_4554:
[----:B------:R-:W-:Y:S05]  /*89e0*/  BRA `(.L_x_4555) ;  /* 0xffffffd400f47947 */ /* 0x000fea000383ffff */
.L_x_4556:
        /* <DEDUP_REMOVED lines=9> */
.L_x_43862:


//--------------------- .text._ZN10layer_norm31ln_parallel_residual_fwd_kernelINS_13Kernel_traitsI6__halfS2_S2_S2_fjLj2048ELj1ELj4ELj1ELj16ENS_18Kernel_traits_baseILj2048ES2_S2_S2_S2_fjLj128EEEEELb0ELb1ELb1EEEvNS_9FwdParamsE --------------------------
	.section	.text._ZN10layer_norm31ln_parallel_residual_fwd_kernelINS_13Kernel_traitsI6__halfS2_S2_S2_fjLj2048ELj1ELj4ELj1ELj16ENS_18Kernel_traits_baseILj2048ES2_S2_S2_S2_fjLj128EEEEELb0ELb1ELb1EEEvNS_9FwdParamsE,"ax",@progbits
	.align	128
        .global         _ZN10layer_norm31ln_parallel_residual_fwd_kernelINS_13Kernel_traitsI6__halfS2_S2_S2_fjLj2048ELj1ELj4ELj1ELj16ENS_18Kernel_traits_baseILj2048ES2_S2_S2_S2_fjLj128EEEEELb0ELb1ELb1EEEvNS_9FwdParamsE
        .type           _ZN10layer_norm31ln_parallel_residual_fwd_kernelINS_13Kernel_traitsI6__halfS2_S2_S2_fjLj2048ELj1ELj4ELj1ELj16ENS_18Kernel_traits_baseILj2048ES2_S2_S2_S2_fjLj128EEEEELb0ELb1ELb1EEEvNS_9FwdParamsE,@function
        .size           _ZN10layer_norm31ln_parallel_residual_fwd_kernelINS_13Kernel_traitsI6__halfS2_S2_S2_fjLj2048ELj1ELj4ELj1ELj16ENS_18Kernel_traits_baseILj2048ES2_S2_S2_S2_fjLj128EEEEELb0ELb1ELb1EEEvNS_9FwdParamsE,(.L_x_43863 - _ZN10layer_norm31ln_parallel_residual_fwd_kernelINS_13Kernel_traitsI6__halfS2_S2_S2_fjLj2048ELj1ELj4ELj1ELj16ENS_18Kernel_traits_baseILj2048ES2_S2_S2_S2_fjLj128EEEEELb0ELb1ELb1EEEvNS_9FwdParamsE)
        .other          _ZN10layer_norm31ln_parallel_residual_fwd_kernelINS_13Kernel_traitsI6__halfS2_S2_S2_fjLj2048ELj1ELj4ELj1ELj16ENS_18Kernel_traits_baseILj2048ES2_S2_S2_S2_fjLj128EEEEELb0ELb1ELb1EEEvNS_9FwdParamsE,@"STO_CUDA_ENTRY STV_DEFAULT"
_ZN10layer_norm31ln_parallel_residual_fwd_kernelINS_13Kernel_traitsI6__halfS2_S2_S2_fjLj2048ELj1ELj4ELj1ELj16ENS_18Kernel_traits_baseILj2048ES2_S2_S2_S2_fjLj128EEEEELb0ELb1ELb1EEEvNS_9FwdParamsE:
.text._ZN10layer_norm31ln_parallel_residual_fwd_kernelINS_13Kernel_traitsI6__halfS2_S2_S2_fjLj2048ELj1ELj4ELj1ELj16ENS_18Kernel_traits_baseILj2048ES2_S2_S2_S2_fjLj128EEEEELb0ELb1ELb1EEEvNS_9FwdParamsE:
        /* <DEDUP_REMOVED lines=37> */
.L_x_4557:
        /* <DEDUP_REMOVED lines=26> */
.L_x_4558:
[----:B------:R-:W1:Y:S02]  /*03f0*/  LDCU UR4, c[0x0][0x384] ;  /* 0x00007080ff0477ac */ /* 0x000e640008000800 */
[----:B-1----:R-:W-:-:S13]  /*0400*/  ISETP.GE.AND P1, PT, R2, UR4, PT ;  /* 0x0000000402007c0c */ /* 0x002fda000bf26270 */
[----:B------:R-:W-:Y:S05]  /*0410*/  @P1 EXIT ;  /* 0x000000000000194d */ /* 0x000fea0003800000 */
[----:B------:R-:W1:Y:S01]  /*0420*/  LDCU.U8 UR4, c[0x0][0x410] ;  /* 0x00008200ff0477ac */ /* 0x000e620008000000 */
[----:B------:R-:W-:Y:S01]  /*0430*/  ISETP.NE.U32.AND P1, PT, R8, RZ, PT ;  /* 0x000000ff0800720c */ /* 0x000fe20003f25070 */
[----:B------:R-:W2:Y:S03]  /*0440*/  LDCU UR5, c[0x0][0x388] ;  /* 0x00007100ff0577ac */ /* 0x000ea60008000800 */
[----:B------:R-:W-:Y:S01]  /*0450*/  ISETP.NE.AND.EX P1, PT, R9, RZ, PT, P1 ;  /* 0x000000ff0900720c */ /* 0x000fe20003f25310 */
[----:B------:R-:W3:Y:S01]  /*0460*/  LDCU UR8, c[0x0][0x448] ;  /* 0x00008900ff0877ac */ /* 0x000ee20008000800 */
[----:B------:R-:W4:Y:S01]  /*0470*/  LDCU.64 UR10, c[0x0][0x3a0] ;  /* 0x00007400ff0a77ac */ /* 0x000f220008000a00 */
[----:B------:R-:W0:Y:S01]  /*0480*/  LDCU.64 UR12, c[0x0][0x398] ;  /* 0x00007300ff0c77ac */ /* 0x000e220008000a00 */
[----:B-1----:R-:W-:-:S13]  /*0490*/  ISETP.NE.AND P3, PT, RZ, UR4, PT ;  /* 0x00000004ff007c0c */ /* 0x002fda000bf65270 */
.L_x_4592:
[----:B----4-:R-:W-:Y:S01]  /*04a0*/  ISETP.NE.U32.AND P2, PT, RZ, UR10, PT ;  /* 0x0000000aff007c0c */ /* 0x010fe2000bf45070 */
[----:B------:R-:W1:Y:S01]  /*04b0*/  LDC.64 R12, c[0x0][0x390] ;  /* 0x0000e400ff0c7b82 */ /* 0x000e620000000a00 */
[----:B--2---:R-:W-:Y:S02]  /*04c0*/  IMAD R3, R2, UR5, RZ ;  /* 0x0000000502037c24 */ /* 0x004fe4000f8e02ff */
[----:B------:R-:W-:-:S03]  /*04d0*/  ISETP.NE.AND.EX P2, PT, RZ, UR11, PT, P2 ;  /* 0x0000000bff007c0c */ /* 0x000fc6000bf45320 */
[----:B0-----:R-:W-:Y:S02]  /*04e0*/  SHF.R.S32.HI R4, RZ, 0x1f, R3 ;  /* 0x0000001fff047819 */ /* 0x001fe40000011403 */
[----:B------:R-:W0:Y:S02]  /*04f0*/  @P1 LDC.64 R8, c[0x0][0x398] ;  /* 0x0000e600ff081b82 */ /* 0x000e240000000a00 */
[----:B------:R-:W-:-:S04]  /*0500*/  LEA.HI R3, R4, R3, RZ, 0x3 ;  /* 0x0000000304037211 */ /* 0x000fc800078f18ff */
[----:B------:R-:W-:Y:S02]  /*0510*/  LEA.HI.SX32 R134, R3, R0, 0x1d ;  /* 0x0000000003867211 */ /* 0x000fe400078feaff */
[----:B------:R-:W2:Y:S03]  /*0520*/  @P2 LDC.64 R10, c[0x0][0x3a0] ;  /* 0x0000e800ff0a2b82 */ /* 0x000ea60000000a00 */
[----:B-1----:R-:W-:-:S06]  /*0530*/  IMAD.WIDE.U32 R4, R134, 0x10, R12 ;  /* 0x0000001086047825 */ /* 0x002fcc00078e000c */
[----:B-----5:R-:W5:Y:S01]  /*0540*/  LDG.E.128 R4, desc[UR6][R4.64] ;  /* 0x0000000604047981 */ /* 0x020f62000c1e1d00 */
[----:B0-----:R-:W-:-:S05]  /*0550*/  @P1 IMAD.WIDE.U32 R8, R134, 0x10, R8 ;  /* 0x0000001086081825 */ /* 0x001fca00078e0008 */
[----:B------:R0:W5:Y:S01]  /*0560*/  @P1 LDG.E.128 R84, desc[UR6][R8.64] ;  /* 0x0000000608541981 */ /* 0x000162000c1e1d00 */
[----:B--2---:R-:W-:-:S05]  /*0570*/  @P2 IMAD.WIDE.U32 R10, R134, 0x10, R10 ;  /* 0x00000010860a2825 */ /* 0x004fca00078e000a */
[----:B------:R0:W5:Y:S01]  /*0580*/  @P2 LDG.E.128 R88, desc[UR6][R10.64] ;  /* 0x000000060a582981 */ /* 0x000162000c1e1d00 */
[----:B------:R-:W-:Y:S05]  /*0590*/  @!P1 BRA `(.L_x_4559) ;  /* 0x00000004002c9947 */ /* 0x000fea0003800000 */
[----:B------:R-:W-:Y:S05]  /*05a0*/  @!P2 BRA `(.L_x_4560) ;  /* 0x0000000000b4a947 */ /* 0x000fea0003800000 */
[--C-:B-----5:R-:W-:Y:S02]  /*05b0*/  HADD2.F32 R3, -RZ, R4.reuse.H0_H0 ;  /* 0x20000004ff037230 */ /* 0x120fe40000004100 */
[----:B0-----:R-:W-:Y:S02]  /*05c0*/  HADD2.F32 R8, -RZ, R4.H1_H1 ;  /* 0x30000004ff087230 */ /* 0x001fe40000004100 */
[----:B------:R-:W-:Y:S02]  /*05d0*/  HADD2.F32 R4, -RZ, R84.H0_H0 ;  /* 0x20000054ff047230 */ /* 0x000fe40000004100 */
[--C-:B------:R-:W-:Y:S02]  /*05e0*/  HADD2.F32 R16, -RZ, R7.reuse.H0_H0 ;  /* 0x20000007ff107230 */ /* 0x100fe40000004100 */
[----:B------:R-:W-:Y:S02]  /*05f0*/  HADD2.F32 R17, -RZ, R7.H1_H1 ;  /* 0x30000007ff117230 */ /* 0x000fe40000004100 */
[----:B------:R-:W-:Y:S01]  /*0600*/  FADD.FTZ R3, R3, R4 ;  /* 0x0000000403037221 */ /* 0x000fe20000010000 */
[----:B------:R-:W-:-:S02]  /*0610*/  HADD2.F32 R10, -RZ, R5.H1_H1 ;  /* 0x30000005ff0a7230 */ /* 0x000fc40000004100 */
[----:B------:R-:W-:Y:S02]  /*0620*/  HADD2.F32 R7, -RZ, R85.H1_H1 ;  /* 0x30000055ff077230 */ /* 0x000fe40000004100 */
[----:B------:R-:W-:Y:S02]  /*0630*/  HADD2.F32 R9, -RZ, R5.H0_H0 ;  /* 0x20000005ff097230 */ /* 0x000fe40000004100 */
[--C-:B------:R-:W-:Y:S02]  /*0640*/  HADD2.F32 R11, -RZ, R6.reuse.H0_H0 ;  /* 0x20000006ff0b7230 */ /* 0x100fe40000004100 */
[----:B------:R-:W-:Y:S01]  /*0650*/  FADD.FTZ R10, R10, R7 ;  /* 0x000000070a0a7221 */ /* 0x000fe20000010000 */
[----:B------:R-:W-:Y:S02]  /*0660*/  HADD2.F32 R14, -RZ, R6.H1_H1 ;  /* 0x30000006ff0e7230 */ /* 0x000fe40000004100 */
[----:B------:R-:W-:Y:S02]  /*0670*/  HADD2.F32 R5, -RZ, R84.H1_H1 ;  /* 0x30000054ff057230 */ /* 0x000fe40000004100 */
[----:B------:R-:W-:-:S02]  /*0680*/  HADD2.F32 R4, -RZ, R85.H0_H0 ;  /* 0x20000055ff047230 */ /* 0x000fc40000004100 */
[--C-:B------:R-:W-:Y:S02]  /*0690*/  HADD2.F32 R6, -RZ, R86.reuse.H0_H0 ;  /* 0x20000056ff067230 */ /* 0x100fe40000004100 */
[----:B------:R-:W-:Y:S01]  /*06a0*/  FADD.FTZ R5, R8, R5 ;  /* 0x0000000508057221 */ /* 0x000fe20000010000 */
[----:B------:R-:W-:Y:S02]  /*06b0*/  HADD2.F32 R7, -RZ, R89.H0_H0 ;  /* 0x20000059ff077230 */ /* 0x000fe40000004100 */
[----:B------:R-:W-:Y:S01]  /*06c0*/  FADD.FTZ R4, R9, R4 ;  /* 0x0000000409047221 */ /* 0x000fe20000010000 */
[----:B------:R-:W-:Y:S02]  /*06d0*/  HADD2.F32 R15, -RZ, R86.H1_H1 ;  /* 0x30000056ff0f7230 */ /* 0x000fe40000004100 */
[----:B------:R-:W-:Y:S01]  /*06e0*/  FADD.FTZ R6, R11, R6 ;  /* 0x000000060b067221 */ /* 0x000fe20000010000 */
        /* <DEDUP_REMOVED lines=25> */
.L_x_4560:
[----:B-----5:R-:W-:Y:S02]  /*0880*/  HADD2.F32 R96, -RZ, R4.H0_H0 ;  /* 0x20000004ff607230 */ /* 0x020fe40000004100 */
[----:B------:R-:W-:Y:S02]  /*0890*/  HADD2.F32 R3, -RZ, R84.H0_H0 ;  /* 0x20000054ff037230 */ /* 0x000fe40000004100 */
[--C-:B------:R-:W-:Y:S02]  /*08a0*/  HADD2.F32 R146, -RZ, R5.reuse.H0_H0 ;  /* 0x20000005ff927230 */ /* 0x100fe40000004100 */
[----:B------:R-:W-:Y:S02]  /*08b0*/  HADD2.F32 R151, -RZ, R5.H1_H1 ;  /* 0x30000005ff977230 */ /* 0x000fe40000004100 */
[----:B------:R-:W-:Y:S01]  /*08c0*/  FADD.FTZ R96, R96, R3 ;  /* 0x0000000360607221 */ /* 0x000fe20000010000 */
[--C-:B------:R-:W-:Y:S02]  /*08d0*/  HADD2.F32 R98, -RZ, R6.reuse.H0_H0 ;  /* 0x20000006ff627230 */ /* 0x100fe40000004100 */
[----:B------:R-:W-:-:S02]  /*08e0*/  HADD2.F32 R147, -RZ, R6.H1_H1 ;  /* 0x30000006ff937230 */ /* 0x000fc40000004100 */
[----:B------:R-:W-:Y:S02]  /*08f0*/  HADD2.F32 R152, -RZ, R7.H0_H0 ;  /* 0x20000007ff987230 */ /* 0x000fe40000004100 */
[----:B------:R-:W-:Y:S02]  /*0900*/  HADD2.F32 R4, -RZ, R4.H1_H1 ;  /* 0x30000004ff047230 */ /* 0x000fe40000004100 */
[----:B------:R-:W-:Y:S02]  /*0910*/  HADD2.F32 R5, -RZ, R85.H0_H0 ;  /* 0x20000055ff057230 */ /* 0x000fe40000004100 */
[----:B0-----:R-:W-:Y:S02]  /*0920*/  HADD2.F32 R9, -RZ, R86.H0_H0 ;  /* 0x20000056ff097230 */ /* 0x001fe40000004100 */
[----:B------:R-:W-:Y:S02]  /*0930*/  HADD2.F32 R7, -RZ, R7.H1_H1 ;  /* 0x30000007ff077230 */ /* 0x000fe40000004100 */
[----:B------:R-:W-:Y:S01]  /*0940*/  FADD.FTZ R146, R146, R5 ;  /* 0x0000000592927221 */ /* 0x000fe20000010000 */
        /* <DEDUP_REMOVED lines=16> */
.L_x_4559:
[----:B------:R-:W-:Y:S05]  /*0a50*/  @!P2 BRA `(.L_x_4562) ;  /* 0x000000000074a947 */ /* 0x000fea0003800000 */
        /* <DEDUP_REMOVED lines=29> */
.L_x_4562:
        /* <DEDUP_REMOVED lines=8> */
.L_x_4561:
[----:B0-----:R-:W0:Y:S01]  /*0cb0*/  @P0 LDC.64 R8, c[0x0][0x3a8] ;  /* 0x0000ea00ff080b82 */ /* 0x001e220000000a00 */
[----:B------:R-:W-:-:S05]  /*0cc0*/  IADD3 R133, PT, PT, R134, 0x20, RZ ;  /* 0x0000002086857810 */ /* 0x000fca0007ffe0ff */
[----:B------:R-:W-:Y:S02]  /*0cd0*/  IMAD.WIDE.U32 R4, R133, 0x10, R12 ;  /* 0x0000001085047825 */ /* 0x000fe400078e000c */
[----:B------:R-:W1:Y:S08]  /*0ce0*/  @P1 LDC.64 R10, c[0x0][0x398] ;  /* 0x0000e600ff0a1b82 */ /* 0x000e700000000a00 */
[----:B------:R-:W2:Y:S01]  /*0cf0*/  @P2 LDC.64 R14, c[0x0][0x3a0] ;  /* 0x0000e800ff0e2b82 */ /* 0x000ea20000000a00 */
[----:B0-----:R-:W-:-:S05]  /*0d00*/  @P0 IMAD.WIDE.U32 R8, R134, 0x10, R8 ;  /* 0x0000001086080825 */ /* 0x001fca00078e0008 */
[----:B------:R0:W-:Y:S01]  /*0d10*/  @P0 STG.E.128 desc[UR6][R8.64], R92 ;  /* 0x0000005c08000986 */ /* 0x0001e2000c101d06 */
[----:B-1----:R-:W-:-:S03]  /*0d20*/  @P1 IMAD.WIDE.U32 R10, R133, 0x10, R10 ;  /* 0x00000010850a1825 */ /* 0x002fc600078e000a */
[----:B------:R-:W5:Y:S04]  /*0d30*/  LDG.E.128 R4, desc[UR6][R4.64] ;  /* 0x0000000604047981 */ /* 0x000f68000c1e1d00 */
        /* <DEDUP_REMOVED lines=18> */
.L_x_4564:
        /* <DEDUP_REMOVED lines=29> */
.L_x_4563:
[----:B------:R-:W-:-:S04]  /*1030*/  UISETP.NE.U32.AND UP1, UPT, UR10, URZ, UPT ;  /* 0x000000ff0a00728c */ /* 0x000fc8000bf25070 */
[----:B------:R-:W-:-:S09]  /*1040*/  UISETP.NE.AND.EX UP1, UPT, UR11, URZ, UPT, UP1 ;  /* 0x000000ff0b00728c */ /* 0x000fd2000bf25310 */
[----:B------:R-:W-:Y:S05]  /*1050*/  BRA.U UP1, `(.L_x_4566) ;  /* 0x0000000101747547 */ /* 0x000fea000b800000 */
        /* <DEDUP_REMOVED lines=29> */
.L_x_4566:
[--C-:B-----5:R-:W-:Y:S02]  /*1230*/  HADD2.F32 R3, -RZ, R4.reuse.H0_H0 ;  /* 0x20000004ff037230 */ /* 0x120fe40000004100 */
[----:B------:R-:W-:Y:S02]  /*1240*/  HADD2.F32 R8, -RZ, R4.H1_H1 ;  /* 0x30000004ff087230 */ /* 0x000fe40000004100 */
        /* <DEDUP_REMOVED lines=42> */
.L_x_4565:
[----:B------:R-:W0:Y:S01]  /*14f0*/  @P0 LDC.64 R8, c[0x0][0x3a8] ;  /* 0x0000ea00ff080b82 */ /* 0x000e220000000a00 */
        /* <DEDUP_REMOVED lines=22> */
.L_x_4568:
        /* <DEDUP_REMOVED lines=29> */
.L_x_4567:
        /* <DEDUP_REMOVED lines=30> */
.L_x_4570:
        /* <DEDUP_REMOVED lines=44> */
.L_x_4569:
        /* <DEDUP_REMOVED lines=23> */
.L_x_4572:
        /* <DEDUP_REMOVED lines=29> */
.L_x_4571:
        /* <DEDUP_REMOVED lines=30> */
.L_x_4574:
        /* <DEDUP_REMOVED lines=44> */
.L_x_4573:
[----:B------:R-:W1:Y:S01]  /*24b0*/  @P2 LDC.64 R4, c[0x0][0x3a0] ;  /* 0x0000e800ff042b82 */ /* 0x000e620000000a00 */
[----:B------:R-:W-:-:S07]  /*24c0*/  IADD3 R130, PT, PT, R134, 0x80, RZ ;  /* 0x0000008086827810 */ /* 0x000fce0007ffe0ff */
[----:B0-----:R-:W0:Y:S08]  /*24d0*/  @P0 LDC.64 R8, c[0x0][0x3a8] ;  /* 0x0000ea00ff080b82 */ /* 0x001e300000000a00 */
[----:B------:R-:W2:Y:S01]  /*24e0*/  @P1 LDC.64 R10, c[0x0][0x398] ;  /* 0x0000e600ff0a1b82 */ /* 0x000ea20000000a00 */
[----:B-1----:R-:W-:-:S04]  /*24f0*/  @P2 IMAD.WIDE.U32 R14, R130, 0x10, R4 ;  /* 0x00000010820e2825 */ /* 0x002fc800078e0004 */
[----:B------:R-:W-:-:S04]  /*2500*/  IMAD.WIDE.U32 R4, R130, 0x10, R12 ;  /* 0x0000001082047825 */ /* 0x000fc800078e000c */
[----:B0-----:R-:W-:-:S05]  /*2510*/  @P0 IMAD.WIDE.U32 R8, R131, 0x10, R8 ;  /* 0x0000001083080825 */ /* 0x001fca00078e0008 */
[----:B------:R0:W-:Y:S01]  /*2520*/  @P0 STG.E.128 desc[UR6][R8.64], R92 ;  /* 0x0000005c08000986 */ /* 0x0001e2000c101d06 */
[----:B--2---:R-:W-:-:S03]  /*2530*/  @P1 IMAD.WIDE.U32 R10, R130, 0x10, R10 ;  /* 0x00000010820a1825 */ /* 0x004fc600078e000a */
[----:B------:R0:W5:Y:S04]  /*2540*/  @P2 LDG.E.128 R88, desc[UR6][R14.64] ;  /* 0x000000060e582981 */ /* 0x000168000c1e1d00 */
[----:B------:R0:W5:Y:S04]  /*2550*/  @P1 LDG.E.128 R84, desc[UR6][R10.64] ;  /* 0x000000060a541981 */ /* 0x000168000c1e1d00 */
[----:B------:R-:W5:Y:S01]  /*2560*/  LDG.E.128 R4, desc[UR6][R4.64] ;  /* 0x0000000604047981 */ /* 0x000f62000c1e1d00 */
        /* <DEDUP_REMOVED lines=11> */
.L_x_4576:
        /* <DEDUP_REMOVED lines=29> */
.L_x_4575:
        /* <DEDUP_REMOVED lines=30> */
.L_x_4578:
        /* <DEDUP_REMOVED lines=8> */
[--C-:B------:R-:W-:Y:S02]  /*2a50*/  HADD2.F32 R4, -RZ, R85.reuse.H0_H0 ;  /* 0x20000055ff047230 */ /* 0x100fe40000004100 */
[----:B------:R-:W-:Y:S02]  /*2a60*/  HADD2.F32 R7, -RZ, R85.H1_H1 ;  /* 0x30000055ff077230 */ /* 0x000fe40000004100 */
[--C-:B------:R-:W-:Y:S02]  /*2a70*/  HADD2.F32 R11, -RZ, R6.reuse.H0_H0 ;  /* 0x20000006ff0b7230 */ /* 0x100fe40000004100 */
[----:B------:R-:W-:Y:S01]  /*2a80*/  FADD.FTZ R4, R4, R9 ;  /* 0x0000000904047221 */ /* 0x000fe20000010000 */
[----:B------:R-:W-:Y:S02]  /*2a90*/  HADD2.F32 R14, -RZ, R6.H1_H1 ;  /* 0x30000006ff0e7230 */ /* 0x000fe40000004100 */
[----:B------:R-:W-:Y:S01]  /*2aa0*/  FADD.FTZ R10, R7, R10 ;  /* 0x0000000a070a7221 */ /* 0x000fe20000010000 */
[----:B------:R-:W-:-:S02]  /*2ab0*/  HADD2.F32 R5, -RZ, R84.H1_H1 ;  /* 0x30000054ff057230 */ /* 0x000fc40000004100 */
[----:B------:R-:W-:Y:S02]  /*2ac0*/  HADD2.F32 R6, -RZ, R86.H0_H0 ;  /* 0x20000056ff067230 */ /* 0x000fe40000004100 */
[----:B------:R-:W-:Y:S02]  /*2ad0*/  HADD2.F32 R7, -RZ, R89.H0_H0 ;  /* 0x20000059ff077230 */ /* 0x000fe40000004100 */
[----:B------:R-:W-:Y:S01]  /*2ae0*/  FADD.FTZ R5, R5, R8 ;  /* 0x0000000805057221 */ /* 0x000fe20000010000 */
[----:B------:R-:W-:Y:S02]  /*2af0*/  HADD2.F32 R9, -RZ, R90.H0_H0 ;  /* 0x2000005aff097230 */ /* 0x000fe40000004100 */
[----:B------:R-:W-:Y:S01]  /*2b00*/  FADD.FTZ R6, R6, R11 ;  /* 0x0000000b06067221 */ /* 0x000fe20000010000 */
[----:B------:R-:W-:Y:S02]  /*2b10*/  HADD2.F32 R15, -RZ, R86.H1_H1 ;  /* 0x30000056ff0f7230 */ /* 0x000fe40000004100 */
[----:B------:R-:W-:Y:S01]  /*2b20*/  FADD.FTZ R122, R7, R4 ;  /* 0x00000004077a7221 */ /* 0x000fe20000010000 */
[----:B------:R-:W-:-:S02]  /*2b30*/  HADD2.F32 R11, -RZ, R87.H0_H0 ;  /* 0x20000057ff0b7230 */ /* 0x000fc40000004100 */
[----:B------:R-:W-:Y:S01]  /*2b40*/  FADD.FTZ R114, R9, R6 ;  /* 0x0000000609727221 */ /* 0x000fe20000010000 */
        /* <DEDUP_REMOVED lines=20> */
.L_x_4577:
        /* <DEDUP_REMOVED lines=23> */
.L_x_4580:
        /* <DEDUP_REMOVED lines=8> */
[----:B------:R-:W-:Y:S02]  /*2e80*/  HADD2.F32 R3, -RZ, R91.H0_H0 ;  /* 0x2000005bff037230 */ /* 0x000fe40000004100 */
[----:B------:R-:W-:Y:S02]  /*2e90*/  HADD2.F32 R4, -RZ, R4.H1_H1 ;  /* 0x30000004ff047230 */ /* 0x000fe40000004100 */
[----:B------:R-:W-:Y:S02]  /*2ea0*/  HADD2.F32 R5, -RZ, R89.H0_H0 ;  /* 0x20000059ff057230 */ /* 0x000fe40000004100 */
[----:B------:R-:W-:Y:S01]  /*2eb0*/  FADD.FTZ R120, R3, R120 ;  /* 0x0000007803787221 */ /* 0x000fe20000010000 */
[----:B0-----:R-:W-:Y:S02]  /*2ec0*/  HADD2.F32 R9, -RZ, R90.H0_H0 ;  /* 0x2000005aff097230 */ /* 0x001fe40000004100 */
        /* <DEDUP_REMOVED lines=16> */
.L_x_4579:
        /* <DEDUP_REMOVED lines=30> */
.L_x_4582:
        /* <DEDUP_REMOVED lines=44> */
.L_x_4581:
        /* <DEDUP_REMOVED lines=23> */
.L_x_4584:
[--C-:B-----5:R-:W-:Y:S02]  /*35e0*/  HADD2.F32 R156, -RZ, R8.reuse.H0_H0 ;  /* 0x20000008ff9c7230 */ /* 0x120fe40000004100 */
[----:B------:R-:W-:Y:S02]  /*35f0*/  HADD2.F32 R157, -RZ, R8.H1_H1 ;  /* 0x30000008ff9d7230 */ /* 0x000fe40000004100 */
[--C-:B------:R-:W-:Y:S02]  /*3600*/  HADD2.F32 R154, -RZ, R9.reuse.H0_H0 ;  /* 0x20000009ff9a7230 */ /* 0x100fe40000004100 */
[----:B------:R-:W-:Y:S02]  /*3610*/  HADD2.F32 R155, -RZ, R9.H1_H1 ;  /* 0x30000009ff9b7230 */ /* 0x000fe40000004100 */
[----:B------:R-:W-:Y:S02]  /*3620*/  HADD2.F32 R8, -RZ, R10.H0_H0 ;  /* 0x2000000aff087230 */ /* 0x000fe40000004100 */
[----:B0-----:R-:W-:-:S02]  /*3630*/  HADD2.F32 R5, -RZ, R88.H0_H0 ;  /* 0x20000058ff057230 */ /* 0x001fc40000004100 */
[----:B------:R-:W-:Y:S02]  /*3640*/  HADD2.F32 R9, -RZ, R90.H0_H0 ;  /* 0x2000005aff097230 */ /* 0x000fe40000004100 */
[----:B------:R-:W-:Y:S02]  /*3650*/  HADD2.F32 R14, -RZ, R10.H1_H1 ;  /* 0x3000000aff0e7230 */ /* 0x000fe40000004100 */
[----:B------:R-:W-:Y:S01]  /*3660*/  FADD.FTZ R156, R5, R156 ;  /* 0x0000009c059c7221 */ /* 0x000fe20000010000 */
[----:B------:R-:W-:Y:S02]  /*3670*/  HADD2.F32 R10, -RZ, R11.H0_H0 ;  /* 0x2000000bff0a7230 */ /* 0x000fe40000004100 */
[----:B------:R-:W-:Y:S01]  /*3680*/  FADD.FTZ R8, R9, R8 ;  /* 0x0000000809087221 */ /* 0x000fe20000010000 */
[----:B------:R-:W-:Y:S02]  /*3690*/  HADD2.F32 R7, -RZ, R89.H0_H0 ;  /* 0x20000059ff077230 */ /* 0x000fe40000004100 */
[----:B------:R-:W-:-:S02]  /*36a0*/  HADD2.F32 R11, -RZ, R11.H1_H1 ;  /* 0x3000000bff0b7230 */ /* 0x000fc40000004100 */
[--C-:B------:R-:W-:Y:S02]  /*36b0*/  HADD2.F32 R5, -RZ, R91.reuse.H0_H0 ;  /* 0x2000005bff057230 */ /* 0x100fe40000004100 */
[----:B------:R-:W-:Y:S01]  /*36c0*/  FADD.FTZ R154, R7, R154 ;  /* 0x0000009a079a7221 */ /* 0x000fe20000010000 */
        /* <DEDUP_REMOVED lines=14> */
.L_x_4583:
[----:B------:R-:W-:Y:S05]  /*37b0*/  BRA.U UP1, `(.L_x_4586) ;  /* 0x0000000101747547 */ /* 0x000fea000b800000 */
        /* <DEDUP_REMOVED lines=29> */
.L_x_4586:
[----:B0----5:R-:W-:Y:S02]  /*3990*/  HADD2.F32 R4, -RZ, R8.H0_H0 ;  /* 0x20000008ff047230 */ /* 0x021fe40000004100 */
[----:B------:R-:W-:Y:S02]  /*39a0*/  HADD2.F32 R5, -RZ, R84.H0_H0 ;  /* 0x20000054ff057230 */ /* 0x000fe40000004100 */
[----:B------:R-:W-:Y:S02]  /*39b0*/  HADD2.F32 R7, -RZ, R9.H0_H0 ;  /* 0x20000009ff077230 */ /* 0x000fe40000004100 */
[--C-:B------:R-:W-:Y:S02]  /*39c0*/  HADD2.F32 R14, -RZ, R10.reuse.H0_H0 ;  /* 0x2000000aff0e7230 */ /* 0x100fe40000004100 */
[----:B------:R-:W-:Y:S01]  /*39d0*/  FADD.FTZ R4, R5, R4 ;  /* 0x0000000405047221 */ /* 0x000fe20000010000 */
[----:B------:R-:W-:Y:S02]  /*39e0*/  HADD2.F32 R15, -RZ, R10.H1_H1 ;  /* 0x3000000aff0f7230 */ /* 0x000fe40000004100 */
[----:B------:R-:W-:-:S02]  /*39f0*/  HADD2.F32 R157, -RZ, R8.H1_H1 ;  /* 0x30000008ff9d7230 */ /* 0x000fc40000004100 */
[----:B------:R-:W-:Y:S02]  /*3a00*/  HADD2.F32 R9, -RZ, R9.H1_H1 ;  /* 0x30000009ff097230 */ /* 0x000fe40000004100 */
        /* <DEDUP_REMOVED lines=23> */
[----:B------:R-:W-:Y:S02]  /*3b80*/  HADD2.F32 R14, -RZ, R90.H1_H1 ;  /* 0x3000005aff0e7230 */ /* 0x000fe40000004100 */
[----:B------:R-:W-:Y:S01]  /*3b90*/  FADD.FTZ R10, R10, R11 ;  /* 0x0000000b0a0a7221 */ /* 0x000fe20000010000 */
        /* <DEDUP_REMOVED lines=11> */
.L_x_4585:
[----:B0-----:R-:W0:Y:S01]  /*3c50*/  @P2 LDC.64 R4, c[0x0][0x3a0] ;  /* 0x0000e800ff042b82 */ /* 0x001e220000000a00 */
[----:B------:R-:W-:-:S07]  /*3c60*/  IADD3 R111, PT, PT, R134, 0xe0, RZ ;  /* 0x000000e0866f7810 */ /* 0x000fce0007ffe0ff */
[----:B------:R-:W1:Y:S08]  /*3c70*/  @P0 LDC.64 R14, c[0x0][0x3a8] ;  /* 0x0000ea00ff0e0b82 */ /* 0x000e700000000a00 */
[----:B------:R-:W2:Y:S01]  /*3c80*/  @P1 LDC.64 R6, c[0x0][0x398] ;  /* 0x0000e600ff061b82 */ /* 0x000ea20000000a00 */
[----:B0-----:R-:W-:-:S04]  /*3c90*/  @P2 IMAD.WIDE.U32 R158, R111, 0x10, R4 ;  /* 0x000000106f9e2825 */ /* 0x001fc800078e0004 */
[----:B------:R-:W-:-:S04]  /*3ca0*/  IMAD.WIDE.U32 R4, R111, 0x10, R12 ;  /* 0x000000106f047825 */ /* 0x000fc800078e000c */
[----:B-1----:R-:W-:-:S05]  /*3cb0*/  @P0 IMAD.WIDE.U32 R14, R128, 0x10, R14 ;  /* 0x00000010800e0825 */ /* 0x002fca00078e000e */
        /* <DEDUP_REMOVED lines=16> */
.L_x_4588:
[----:B-----5:R-:W-:Y:S02]  /*3dc0*/  HADD2.F32 R12, -RZ, R4.H0_H0 ;  /* 0x20000004ff0c7230 */ /* 0x020fe40000004100 */
[----:B------:R-:W-:Y:S02]  /*3dd0*/  HADD2.F32 R13, -RZ, R88.H0_H0 ;  /* 0x20000058ff0d7230 */ /* 0x000fe40000004100 */
[----:B------:R-:W-:Y:S02]  /*3de0*/  HADD2.F32 R16, -RZ, R6.H0_H0 ;  /* 0x20000006ff107230 */ /* 0x000fe40000004100 */
[----:B------:R-:W-:Y:S02]  /*3df0*/  HADD2.F32 R99, -RZ, R7.H0_H0 ;  /* 0x20000007ff637230 */ /* 0x000fe40000004100 */
[----:B------:R-:W-:Y:S01]  /*3e00*/  FADD.FTZ R12, R13, R12 ;  /* 0x0000000c0d0c7221 */ /* 0x000fe20000010000 */
[----:B------:R-:W-:Y:S02]  /*3e10*/  HADD2.F32 R13, -RZ, R90.H0_H0 ;  /* 0x2000005aff0d7230 */ /* 0x000fe40000004100 */
[----:B0-----:R-:W-:-:S02]  /*3e20*/  HADD2.F32 R92, -RZ, R91.H0_H0 ;  /* 0x2000005bff5c7230 */ /* 0x001fc40000004100 */
[--C-:B------:R-:W-:Y:S02]  /*3e30*/  HADD2.F32 R14, -RZ, R5.reuse.H0_H0 ;  /* 0x20000005ff0e7230 */ /* 0x100fe40000004100 */
[----:B------:R-:W-:Y:S01]  /*3e40*/  FADD.FTZ R16, R13, R16 ;  /* 0x000000100d107221 */ /* 0x000fe20000010000 */
[----:B------:R-:W-:Y:S02]  /*3e50*/  HADD2.F32 R15, -RZ, R5.H1_H1 ;  /* 0x30000005ff0f7230 */ /* 0x000fe40000004100 */
[----:B------:R-:W-:Y:S01]  /*3e60*/  FADD.FTZ R99, R92, R99 ;  /* 0x000000635c637221 */ /* 0x000fe20000010000 */
[----:B------:R-:W-:Y:S02]  /*3e70*/  HADD2.F32 R153, -RZ, R6.H1_H1 ;  /* 0x30000006ff997230 */ /* 0x000fe40000004100 */
[----:B------:R-:W-:Y:S02]  /*3e80*/  HADD2.F32 R4, -RZ, R4.H1_H1 ;  /* 0x30000004ff047230 */ /* 0x000fe40000004100 */
[----:B------:R-:W-:-:S02]  /*3e90*/  HADD2.F32 R5, -RZ, R89.H0_H0 ;  /* 0x20000059ff057230 */ /* 0x000fc40000004100 */
[----:B------:R-:W-:Y:S02]  /*3ea0*/  HADD2.F32 R7, -RZ, R7.H1_H1 ;  /* 0x30000007ff077230 */ /* 0x000fe40000004100 */
[----:B------:R-:W-:Y:S02]  /*3eb0*/  HADD2.F32 R148, -RZ, R91.H1_H1 ;  /* 0x3000005bff947230 */ /* 0x000fe40000004100 */
[----:B------:R-:W-:Y:S01]  /*3ec0*/  FADD.FTZ R14, R5, R14 ;  /* 0x0000000e050e7221 */ /* 0x000fe20000010000 */
[----:B------:R-:W-:Y:S02]  /*3ed0*/  HADD2.F32 R92, -RZ, R90.H1_H1 ;  /* 0x3000005aff5c7230 */ /* 0x000fe40000004100 */
        /* <DEDUP_REMOVED lines=11> */
.L_x_4587:
[----:B------:R-:W-:Y:S05]  /*3f90*/  BRA.U UP1, `(.L_x_4590) ;  /* 0x0000000101747547 */ /* 0x000fea000b800000 */
        /* <DEDUP_REMOVED lines=29> */
.L_x_4590:
[----:B-----5:R-:W-:Y:S02]  /*4170*/  HADD2.F32 R12, -RZ, R4.H0_H0 ;  /* 0x20000004ff0c7230 */ /* 0x020fe40000004100 */
[----:B------:R-:W-:Y:S02]  /*4180*/  HADD2.F32 R13, -RZ, R84.H0_H0 ;  /* 0x20000054ff0d7230 */ /* 0x000fe40000004100 */
[--C-:B0-----:R-:W-:Y:S02]  /*4190*/  HADD2.F32 R14, -RZ, R5.reuse.H0_H0 ;  /* 0x20000005ff0e7230 */ /* 0x101fe40000004100 */
[----:B------:R-:W-:Y:S02]  /*41a0*/  HADD2.F32 R15, -RZ, R5.H1_H1 ;  /* 0x30000005ff0f7230 */ /* 0x000fe40000004100 */
[----:B------:R-:W-:Y:S01]  /*41b0*/  FADD.FTZ R12, R13, R12 ;  /* 0x0000000c0d0c7221 */ /* 0x000fe20000010000 */
[----:B------:R-:W-:Y:S02]  /*41c0*/  HADD2.F32 R5, -RZ, R85.H0_H0 ;  /* 0x20000055ff057230 */ /* 0x000fe40000004100 */
[----:B------:R-:W-:-:S02]  /*41d0*/  HADD2.F32 R4, -RZ, R4.H1_H1 ;  /* 0x30000004ff047230 */ /* 0x000fc40000004100 */
[----:B------:R-:W-:Y:S02]  /*41e0*/  HADD2.F32 R13, -RZ, R84.H1_H1 ;  /* 0x30000054ff0d7230 */ /* 0x000fe40000004100 */
[----:B------:R-:W-:Y:S01]  /*41f0*/  FADD.FTZ R14, R5, R14 ;  /* 0x0000000e050e7221 */ /* 0x000fe20000010000 */
        /* <DEDUP_REMOVED lines=8> */
[----:B------:R-:W-:Y:S01]  /*4280*/  FADD.FTZ R4, R4, R93 ;  /* 0x0000005d04047221 */ /* 0x000fe20000010000 */
[----:B------:R-:W-:Y:S02]  /*4290*/  HADD2.F32 R6, -RZ, R85.H1_H1 ;  /* 0x30000055ff067230 */ /* 0x000fe40000004100 */
[----:B------:R-:W-:Y:S02]  /*42a0*/  HADD2.F32 R7, -RZ, R86.H1_H1 ;  /* 0x30000056ff077230 */ /* 0x000fe40000004100 */
[----:B------:R-:W-:-:S02]  /*42b0*/  HADD2.F32 R5, -RZ, R88.H0_H0 ;  /* 0x20000058ff057230 */ /* 0x000fc40000004100 */
[----:B------:R-:W-:Y:S01]  /*42c0*/  FADD.FTZ R15, R6, R15 ;  /* 0x0000000f060f7221 */ /* 0x000fe20000010000 */
[----:B------:R-:W-:Y:S02]  /*42d0*/  HADD2.F32 R99, -RZ, R91.H0_H0 ;  /* 0x2000005bff637230 */ /* 0x000fe40000004100 */
        /* <DEDUP_REMOVED lines=21> */
.L_x_4589:
[----:B------:R-:W-:Y:S01]  /*4430*/  FADD.FTZ R6, RZ, R96 ;  /* 0x00000060ff067221 */ /* 0x000fe20000010000 */
[----:B------:R-:W0:Y:S01]  /*4440*/  @P0 LDC.64 R4, c[0x0][0x3a8] ;  /* 0x0000ea00ff040b82 */ /* 0x000e220000000a00 */
[----:B------:R-:W-:Y:S01]  /*4450*/  UMOV UR4, 0xffffffff ;  /* 0xffffffff00047882 */ /* 0x000fe20000000000 */
[----:B------:R-:W-:Y:S01]  /*4460*/  ISETP.NE.AND P2, PT, R0, RZ, PT ;  /* 0x000000ff0000720c */ /* 0x000fe20003f45270 */
        /* <DEDUP_REMOVED lines=11> */
[----:B0-----:R-:W-:-:S04]  /*4520*/  FADD.FTZ R4, R7, R142 ;  /* 0x0000008e07047221 */ /* 0x001fc80000010000 */
        /* <DEDUP_REMOVED lines=203> */
.L_x_4604:
[----:B------:R-:W-:Y:S01]  /*51e0*/  FMUL.FTZ R4, R145, R145 ;  /* 0x0000009191047220 */ /* 0x000fe20000410000 */
[----:B01----:R-:W-:Y:S01]  /*51f0*/  FADD.FTZ R158, R158, R163 ;  /* 0x000000a39e9e7221 */ /* 0x003fe20000010000 */
[----:B------:R-:W0:Y:S01]  /*5200*/  @!P2 LDC.64 R6, c[0x0][0x3c0] ;  /* 0x0000f000ff06ab82 */ /* 0x000e220000000a00 */
[----:B------:R-:W-:Y:S02]  /*5210*/  HADD2.F32 R159, -RZ, R20.H0_H0 ;  /* 0x20000014ff9f7230 */ /* 0x000fe40000004100 */
[----:B---3--:R-:W-:Y:S01]  /*5220*/  FFMA.FTZ R149, R158, R5, UR8 ;  /* 0x000000089e957e23 */ /* 0x008fe20008010005 */
[----:B------:R-:W-:Y:S01]  /*5230*/  FSEL R150, R4, RZ, P3 ;  /* 0x000000ff04967208 */ /* 0x000fe20001800000 */
[----:B------:R-:W-:-:S03]  /*5240*/  HADD2.F32 R161, -RZ, R52.H0_H0 ;  /* 0x20000034ffa17230 */ /* 0x000fc60000004100 */
[----:B------:R-:W1:Y:S01]  /*5250*/  @!P2 LDC.64 R4, c[0x0][0x3c8] ;  /* 0x0000f200ff04ab82 */ /* 0x000e620000000a00 */
[----:B------:R-:W-:Y:S01]  /*5260*/  FADD.FTZ R149, R149, R150 ;  /* 0x0000009695957221 */ /* 0x000fe20000010000 */
[----:B------:R-:W-:-:S05]  /*5270*/  FSEL R150, R145, RZ, !P3 ;  /* 0x000000ff91967208 */ /* 0x000fca0005800000 */
[----:B------:R-:W2:Y:S01]  /*5280*/  MUFU.RSQ R149, R149 ;  /* 0x0000009500957308 */ /* 0x000ea20000001400 */
        /* <DEDUP_REMOVED lines=8> */
[----:B0-----:R-:W-:-:S04]  /*5310*/  @!P2 IMAD.WIDE R6, R2, 0x4, R6 ;  /* 0x000000040206a825 */ /* 0x001fc800078e0206 */
[C---:B------:R-:W-:Y:S01]  /*5320*/  FADD.FTZ R104, -R150.reuse, R104 ;  /* 0x0000006896687221 */ /* 0x040fe20000010100 */
[C---:B------:R-:W-:Y:S01]  /*5330*/  FADD.FTZ R138, -R150.reuse, R138 ;  /* 0x0000008a968a7221 */ /* 0x040fe20000010100 */
[C---:B------:R-:W-:Y:S01]  /*5340*/  FADD.FTZ R106, -R150.reuse, R106 ;  /* 0x0000006a966a7221 */ /* 0x040fe20000010100 */
[C---:B------:R-:W-:Y:S01]  /*5350*/  FADD.FTZ R140, -R150.reuse, R140 ;  /* 0x0000008c968c7221 */ /* 0x040fe20000010100 */
[----:B------:R0:W-:Y:S01]  /*5360*/  @!P2 STG.E desc[UR6][R6.64], R145 ;  /* 0x000000910600a986 */ /* 0x0001e2000c101906 */
[C---:B------:R-:W-:Y:S01]  /*5370*/  FADD.FTZ R108, -R150.reuse, R108 ;  /* 0x0000006c966c7221 */ /* 0x040fe20000010100 */
[----:B------:R-:W-:Y:S01]  /*5380*/  FADD.FTZ R126, -R150, R126 ;  /* 0x0000007e967e7221 */ /* 0x000fe20000010100 */
[----:B-1----:R-:W-:-:S04]  /*5390*/  @!P2 IMAD.WIDE R4, R2, 0x4, R4 ;  /* 0x000000040204a825 */ /* 0x002fc800078e0204 */
[C---:B--2---:R-:W-:Y:S01]  /*53a0*/  FMUL.FTZ R97, R149.reuse, R146 ;  /* 0x0000009295617220 */ /* 0x044fe20000410000 */
[C---:B------:R-:W-:Y:S01]  /*53b0*/  FMUL.FTZ R158, R149.reuse, R158 ;  /* 0x0000009e959e7220 */ /* 0x040fe20000410000 */
[C---:B------:R-:W-:Y:S01]  /*53c0*/  FMUL.FTZ R98, R149.reuse, R98 ;  /* 0x0000006295627220 */ /* 0x040fe20000410000 */
[C---:B------:R-:W-:Y:S01]  /*53d0*/  FMUL.FTZ R100, R149.reuse, R100 ;  /* 0x0000006495647220 */ /* 0x040fe20000410000 */
[----:B------:R1:W-:Y:S01]  /*53e0*/  @!P2 STG.E desc[UR6][R4.64], R149 ;  /* 0x000000950400a986 */ /* 0x0003e2000c101906 */
[C---:B------:R-:W-:Y:S01]  /*53f0*/  FMUL.FTZ R102, R149.reuse, R102 ;  /* 0x0000006695667220 */ /* 0x040fe20000410000 */
[C---:B------:R-:W-:Y:S01]  /*5400*/  FMUL.FTZ R104, R149.reuse, R104 ;  /* 0x0000006895687220 */ /* 0x040fe20000410000 */
[C---:B------:R-:W-:Y:S01]  /*5410*/  FMUL.FTZ R106, R149.reuse, R106 ;  /* 0x0000006a956a7220 */ /* 0x040fe20000410000 */
[----:B0-----:R-:W-:Y:S02]  /*5420*/  HADD2.F32 R6, -RZ, R53.H0_H0 ;  /* 0x20000035ff067230 */ /* 0x001fe40000004100 */
[----:B------:R-:W-:Y:S01]  /*5430*/  FMUL.FTZ R108, R149, R108 ;  /* 0x0000006c956c7220 */ /* 0x000fe20000410000 */
[----:B------:R-:W-:-:S02]  /*5440*/  HADD2.F32 R145, -RZ, R20.H1_H1 ;  /* 0x30000014ff917230 */ /* 0x000fc40000004100 */
[C---:B------:R-:W-:Y:S01]  /*5450*/  FADD.FTZ R110, -R150.reuse, R110 ;  /* 0x0000006e966e7221 */ /* 0x040fe20000010100 */
[----:B------:R-:W-:Y:S02]  /*5460*/  HADD2.F32 R7, -RZ, R52.H1_H1 ;  /* 0x30000034ff077230 */ /* 0x000fe40000004100 */
[C---:B------:R-:W-:Y:S01]  /*5470*/  FADD.FTZ R136, -R150.reuse, R136 ;  /* 0x0000008896887221 */ /* 0x040fe20000010100 */
[----:B------:R-:W-:Y:S01]  /*5480*/  FADD.FTZ R112, -R150, R112 ;  /* 0x0000007096707221 */ /* 0x000fe20000010100 */
[C---:B------:R-:W-:Y:S01]  /*5490*/  FMUL.FTZ R110, R149.reuse, R110 ;  /* 0x0000006e956e7220 */ /* 0x040fe20000410000 */
[--C-:B-1----:R-:W-:Y:S02]  /*54a0*/  HADD2.F32 R4, -RZ, R21.reuse.H0_H0 ;  /* 0x20000015ff047230 */ /* 0x102fe40000004100 */
[----:B------:R-:W-:Y:S01]  /*54b0*/  FFMA.FTZ R145, R158, R145, R7 ;  /* 0x000000919e917223 */ /* 0x000fe20000010007 */
[----:B------:R-:W-:Y:S02]  /*54c0*/  HADD2.F32 R5, -RZ, R21.H1_H1 ;  /* 0x30000015ff057230 */ /* 0x000fe40000004100 */
[----:B------:R-:W-:Y:S01]  /*54d0*/  FMUL.FTZ R112, R149, R112 ;  /* 0x0000007095707220 */ /* 0x000fe20000410000 */
[----:B------:R-:W-:-:S02]  /*54e0*/  HADD2.F32 R7, -RZ, R53.H1_H1 ;  /* 0x30000035ff077230 */ /* 0x000fc40000004100 */
[----:B------:R-:W-:Y:S01]  /*54f0*/  FFMA.FTZ R97, R97, R4, R6 ;  /* 0x0000000461617223 */ /* 0x000fe20000010006 */
[C---:B------:R-:W-:Y:S01]  /*5500*/  FADD.FTZ R4, -R150.reuse, R151 ;  /* 0x0000009796047221 */ /* 0x040fe20000010100 */
[----:B------:R-:W-:Y:S02]  /*5510*/  HADD2.F32 R6, -RZ, R55.H0_H0 ;  /* 0x20000037ff067230 */ /* 0x000fe40000004100 */
[C---:B------:R-:W-:Y:S01]  /*5520*/  FMUL.FTZ R151, R149.reuse, R152 ;  /* 0x0000009895977220 */ /* 0x040fe20000410000 */
[C---:B------:R-:W-:Y:S01]  /*5530*/  FADD.FTZ R122, -R150.reuse, R122 ;  /* 0x0000007a967a7221 */ /* 0x040fe20000010100 */
[----:B------:R-:W-:Y:S01]  /*5540*/  FMUL.FTZ R4, R149, R4 ;  /* 0x0000000495047220 */ /* 0x000fe20000410000 */
[C---:B------:R-:W-:Y:S01]  /*5550*/  FADD.FTZ R114, -R150.reuse, R114 ;  /* 0x0000007296727221 */ /* 0x040fe20000010100 */
[C---:B------:R-:W-:Y:S01]  /*5560*/  FADD.FTZ R124, -R150.reuse, R124 ;  /* 0x0000007c967c7221 */ /* 0x040fe20000010100 */
[----:B------:R-:W-:Y:S01]  /*5570*/  FADD.FTZ R18, -R150, R18 ;  /* 0x0000001296127221 */ /* 0x000fe20000010100 */
[----:B------:R-:W-:Y:S01]  /*5580*/  FFMA.FTZ R146, R4, R5, R7 ;  /* 0x0000000504927223 */ /* 0x000fe20000010007 */
[----:B------:R-:W-:-:S02]  /*5590*/  HADD2.F32 R5, -RZ, R22.H0_H0 ;  /* 0x20000016ff057230 */ /* 0x000fc40000004100 */
[C---:B------:R-:W-:Y:S01]  /*55a0*/  FADD.FTZ R4, -R150.reuse, R147 ;  /* 0x0000009396047221 */ /* 0x040fe20000010100 */
[----:B------:R-:W-:Y:S02]  /*55b0*/  HADD2.F32 R7, -RZ, R54.H0_H0 ;  /* 0x20000036ff077230 */ /* 0x000fe40000004100 */
[C---:B------:R-:W-:Y:S01]  /*55c0*/  FMUL.FTZ R114, R149.reuse, R114 ;  /* 0x0000007295727220 */ /* 0x040fe20000410000 */
[----:B------:R-:W-:Y:S02]  /*55d0*/  HADD2.F32 R147, -RZ, R22.H1_H1 ;  /* 0x30000016ff937230 */ /* 0x000fe40000004100 */
[----:B------:R-:W-:Y:S01]  /*55e0*/  FMUL.FTZ R4, R149, R4 ;  /* 0x0000000495047220 */ /* 0x000fe20000410000 */
[----:B------:R-:W-:Y:S01]  /*55f0*/  FADD.FTZ R116, -R150, R116 ;  /* 0x0000007496747221 */ /* 0x000fe20000010100 */
[----:B------:R-:W-:Y:S01]  /*5600*/  FFMA.FTZ R98, R98, R5, R7 ;  /* 0x0000000562627223 */ /* 0x000fe20000010007 */
[----:B------:R-:W-:Y:S02]  /*5610*/  HADD2.F32 R5, -RZ, R54.H1_H1 ;  /* 0x30000036ff057230 */ /* 0x000fe40000004100 */
[----:B------:R-:W-:Y:S01]  /*5620*/  FADD.FTZ R118, -R150, R118 ;  /* 0x0000007696767221 */ /* 0x000fe20000010100 */
[----:B------:R-:W-:-:S02]  /*5630*/  HADD2.F32 R7, -RZ, R55.H1_H1 ;  /* 0x30000037ff077230 */ /* 0x000fc40000004100 */
[C---:B------:R-:W-:Y:S01]  /*5640*/  FADD.FTZ R120, -R150.reuse, R120 ;  /* 0x0000007896787221 */ /* 0x040fe20000010100 */
[----:B------:R-:W-:Y:S01]  /*5650*/  FADD.FTZ R156, -R150, R156 ;  /* 0x0000009c969c7221 */ /* 0x000fe20000010100 */
[----:B------:R-:W-:Y:S01]  /*5660*/  FFMA.FTZ R147, R4, R147, R5 ;  /* 0x0000009304937223 */ /* 0x000fe20000010005 */
[--C-:B------:R-:W-:Y:S02]  /*5670*/  HADD2.F32 R4, -RZ, R23.reuse.H0_H0 ;  /* 0x20000017ff047230 */ /* 0x100fe40000004100 */
[C---:B------:R-:W-:Y:S01]  /*5680*/  FADD.FTZ R154, -R150.reuse, R154 ;  /* 0x0000009a969a7221 */ /* 0x040fe20000010100 */
[----:B------:R-:W-:Y:S02]  /*5690*/  HADD2.F32 R5, -RZ, R23.H1_H1 ;  /* 0x30000017ff057230 */ /* 0x000fe40000004100 */
[C---:B------:R-:W-:Y:S01]  /*56a0*/  FADD.FTZ R8, -R150.reuse, R8 ;  /* 0x0000000896087221 */ /* 0x040fe20000010100 */
[C---:B------:R-:W-:Y:S01]  /*56b0*/  FADD.FTZ R10, -R150.reuse, R10 ;  /* 0x0000000a960a7221 */ /* 0x040fe20000010100 */
[----:B------:R-:W-:Y:S01]  /*56c0*/  FFMA.FTZ R151, R151, R4, R6 ;  /* 0x0000000497977223 */ /* 0x000fe20000010006 */
[----:B------:R-:W-:Y:S01]  /*56d0*/  FADD.FTZ R4, -R150, R141 ;  /* 0x0000008d96047221 */ /* 0x000fe20000010100 */
[----:B------:R-:W-:-:S02]  /*56e0*/  HADD2.F32 R141, -RZ, R24.H1_H1 ;  /* 0x30000018ff8d7230 */ /* 0x000fc40000004100 */
[C---:B------:R-:W-:Y:S01]  /*56f0*/  FADD.FTZ R12, -R150.reuse, R12 ;  /* 0x0000000c960c7221 */ /* 0x040fe20000010100 */
[----:B------:R-:W-:Y:S02]  /*5700*/  HADD2.F32 R6, -RZ, R57.H0_H0 ;  /* 0x20000039ff067230 */ /* 0x000fe40000004100 */
[----:B------:R-:W-:Y:S01]  /*5710*/  FMUL.FTZ R4, R149, R4 ;  /* 0x0000000495047220 */ /* 0x000fe20000410000 */
[C---:B------:R-:W-:Y:S01]  /*5720*/  FADD.FTZ R14, -R150.reuse, R14 ;  /* 0x0000000e960e7221 */ /* 0x040fe20000010100 */
[C---:B------:R-:W-:Y:S01]  /*5730*/  FADD.FTZ R16, -R150.reuse, R16 ;  /* 0x0000001096107221 */ /* 0x040fe20000010100 */
[----:B------:R-:W-:Y:S01]  /*5740*/  FADD.FTZ R96, -R150, R96 ;  /* 0x0000006096607221 */ /* 0x000fe20000010100 */
[----:B------:R-:W-:Y:S01]  /*5750*/  FFMA.FTZ R152, R4, R5, R7 ;  /* 0x0000000504987223 */ /* 0x000fe20000010007 */
[----:B------:R-:W-:Y:S02]  /*5760*/  HADD2.F32 R5, -RZ, R24.H0_H0 ;  /* 0x20000018ff057230 */ /* 0x000fe40000004100 */
[----:B------:R-:W-:Y:S01]  /*5770*/  FADD.FTZ R4, -R150, R101 ;  /* 0x0000006596047221 */ /* 0x000fe20000010100 */
[----:B------:R-:W-:-:S02]  /*5780*/  HADD2.F32 R7, -RZ, R56.H0_H0 ;  /* 0x20000038ff077230 */ /* 0x000fc40000004100 */
[C---:B------:R-:W-:Y:S01]  /*5790*/  FMUL.FTZ R101, R149.reuse, R142 ;  /* 0x0000008e95657220 */ /* 0x040fe20000410000 */
[C---:B------:R-:W-:Y:S01]  /*57a0*/  FMUL.FTZ R96, R149.reuse, R96 ;  /* 0x0000006095607220 */ /* 0x040fe20000410000 */
[----:B------:R-:W-:Y:S01]  /*57b0*/  FMUL.FTZ R4, R149, R4 ;  /* 0x0000000495047220 */ /* 0x000fe20000410000 */
[----:B------:R-:W-:Y:S01]  /*57c0*/  F2FP.F16.F32.PACK_AB R98, R147, R98 ;  /* 0x000000629362723e */ /* 0x000fe200000000ff */
[----:B------:R-:W-:Y:S01]  /*57d0*/  FFMA.FTZ R100, R100, R5, R7 ;  /* 0x0000000564647223 */ /* 0x000fe20000010007 */
[----:B------:R-:W-:Y:S02]  /*57e0*/  HADD2.F32 R5, -RZ, R56.H1_H1 ;  /* 0x30000038ff057230 */ /* 0x000fe40000004100 */
[----:B------:R-:W-:Y:S01]  /*57f0*/  FFMA.FTZ R96, R96, R159, R161 ;  /* 0x0000009f60607223 */ /* 0x000fe200000100a1 */
[----:B------:R-:W-:Y:S01]  /*5800*/  HADD2.F32 R7, -RZ, R57.H1_H1 ;  /* 0x30000039ff077230 */ /* 0x000fe20000004100 */
[----:B------:R-:W-:Y:S01]  /*5810*/  F2FP.F16.F32.PACK_AB R97, R146, R97 ;  /* 0x000000619261723e */ /* 0x000fe200000000ff */
[----:B------:R-:W-:Y:S01]  /*5820*/  FFMA.FTZ R141, R4, R141, R5 ;  /* 0x0000008d048d7223 */ /* 0x000fe20000010005 */
[--C-:B------:R-:W-:Y:S01]  /*5830*/  HADD2.F32 R4, -RZ, R25.reuse.H0_H0 ;  /* 0x20000019ff047230 */ /* 0x100fe20000004100 */
[----:B------:R-:W-:Y:S01]  /*5840*/  F2FP.F16.F32.PACK_AB R96, R145, R96 ;  /* 0x000000609160723e */ /* 0x000fe200000000ff */
[----:B------:R-:W-:-:S02]  /*5850*/  HADD2.F32 R5, -RZ, R25.H1_H1 ;  /* 0x30000019ff057230 */ /* 0x000fc40000004100 */
[----:B------:R-:W-:Y:S01]  /*5860*/  F2FP.F16.F32.PACK_AB R100, R141, R100 ;  /* 0x000000648d64723e */ /* 0x000fe200000000ff */
[----:B------:R-:W-:Y:S01]  /*5870*/  FFMA.FTZ R101, R101, R4, R6 ;  /* 0x0000000465657223 */ /* 0x000fe20000010006 */
[----:B------:R-:W-:Y:S01]  /*5880*/  FADD.FTZ R4, -R150, R143 ;  /* 0x0000008f96047221 */ /* 0x000fe20000010100 */
[----:B------:R-:W-:Y:S02]  /*5890*/  HADD2.F32 R143, -RZ, R26.H1_H1 ;  /* 0x3000001aff8f7230 */ /* 0x000fe40000004100 */
[----:B------:R-:W-:Y:S02]  /*58a0*/  HADD2.F32 R6, -RZ, R59.H0_H0 ;  /* 0x2000003bff067230 */ /* 0x000fe40000004100 */
[----:B------:R-:W-:-:S04]  /*58b0*/  FMUL.FTZ R4, R149, R4 ;  /* 0x0000000495047220 */ /* 0x000fc80000410000 */
[----:B------:R-:W-:Y:S01]  /*58c0*/  FFMA.FTZ R142, R4, R5, R7 ;  /* 0x00000005048e7223 */ /* 0x000fe20000010007 */
[----:B------:R-:W-:Y:S02]  /*58d0*/  HADD2.F32 R5, -RZ, R26.H0_H0 ;  /* 0x2000001aff057230 */ /* 0x000fe40000004100 */
[----:B------:R-:W-:Y:S01]  /*58e0*/  FADD.FTZ R4, -R150, R103 ;  /* 0x0000006796047221 */ /* 0x000fe20000010100 */
[--C-:B------:R-:W-:Y:S02]  /*58f0*/  HADD2.F32 R7, -RZ, R58.reuse.H0_H0 ;  /* 0x2000003aff077230 */ /* 0x100fe40000004100 */
[C---:B------:R-:W-:Y:S01]  /*5900*/  FMUL.FTZ R103, R149.reuse, R144 ;  /* 0x0000009095677220 */ /* 0x040fe20000410000 */
[----:B------:R-:W-:Y:S01]  /*5910*/  F2FP.F16.F32.PACK_AB R101, R142, R101 ;  /* 0x000000658e65723e */ /* 0x000fe200000000ff */
[----:B------:R-:W-:Y:S01]  /*5920*/  FMUL.FTZ R4, R149, R4 ;  /* 0x0000000495047220 */ /* 0x000fe20000410000 */
[----:B------:R-:W-:Y:S01]  /*5930*/  FFMA.FTZ R102, R102, R5, R7 ;  /* 0x0000000566667223 */ /* 0x000fe20000010007 */
[----:B------:R-:W-:-:S02]  /*5940*/  HADD2.F32 R5, -RZ, R58.H1_H1 ;  /* 0x3000003aff057230 */ /* 0x000fc40000004100 */
[----:B------:R-:W-:-:S03]  /*5950*/  HADD2.F32 R7, -RZ, R59.H1_H1 ;  /* 0x3000003bff077230 */ /* 0x000fc60000004100 */
[----:B------:R-:W-:Y:S01]  /*5960*/  FFMA.FTZ R143, R4, R143, R5 ;  /* 0x0000008f048f7223 */ /* 0x000fe20000010005 */
[--C-:B------:R-:W-:Y:S02]  /*5970*/  HADD2.F32 R4, -RZ, R27.reuse.H0_H0 ;  /* 0x2000001bff047230 */ /* 0x100fe40000004100 */
[----:B------:R-:W-:Y:S02]  /*5980*/  HADD2.F32 R5, -RZ, R27.H1_H1 ;  /* 0x3000001bff057230 */ /* 0x000fe40000004100 */
[----:B------:R-:W-:Y:S01]  /*5990*/  F2FP.F16.F32.PACK_AB R102, R143, R102 ;  /* 0x000000668f66723e */ /* 0x000fe200000000ff */
[----:B------:R-:W-:Y:S01]  /*59a0*/  FFMA.FTZ R103, R103, R4, R6 ;  /* 0x0000000467677223 */ /* 0x000fe20000010006 */
[----:B------:R-:W-:Y:S01]  /*59b0*/  FADD.FTZ R4, -R150, R137 ;  /* 0x0000008996047221 */ /* 0x000fe20000010100 */
[----:B------:R-:W-:Y:S02]  /*59c0*/  HADD2.F32 R137, -RZ, R28.H1_H1 ;  /* 0x3000001cff897230 */ /* 0x000fe40000004100 */
[----:B------:R-:W-:-:S02]  /*59d0*/  HADD2.F32 R6, -RZ, R61.H0_H0 ;  /* 0x2000003dff067230 */ /* 0x000fc40000004100 */
        /* <DEDUP_REMOVED lines=55> */
[----:B------:R-:W-:Y:S02]  /*5d50*/  HADD2.F32 R6, -RZ, R67.H0_H0 ;  /* 0x20000043ff067230 */ /* 0x000fe40000004100 */
[C---:B------:R-:W-:Y:S01]  /*5d60*/  FMUL.FTZ R135, R149.reuse, R136 ;  /* 0x0000008895877220 */ /* 0x040fe20000410000 */
[----:B------:R-:W-:-:S04]  /*5d70*/  FMUL.FTZ R4, R149, R4 ;  /* 0x0000000495047220 */ /* 0x000fc80000410000 */
[----:B------:R-:W-:Y:S01]  /*5d80*/  FFMA.FTZ R126, R4, R5, R7 ;  /* 0x00000005047e7223 */ /* 0x000fe20000010007 */
[----:B------:R-:W-:Y:S02]  /*5d90*/  HADD2.F32 R5, -RZ, R34.H0_H0 ;  /* 0x20000022ff057230 */ /* 0x000fe40000004100 */
[----:B------:R-:W-:Y:S01]  /*5da0*/  FADD.FTZ R4, -R150, R127 ;  /* 0x0000007f96047221 */ /* 0x000fe20000010100 */
[----:B------:R-:W-:Y:S02]  /*5db0*/  HADD2.F32 R7, -RZ, R66.H0_H0 ;  /* 0x20000042ff077230 */ /* 0x000fe40000004100 */
[----:B------:R-:W-:Y:S02]  /*5dc0*/  HADD2.F32 R127, -RZ, R34.H1_H1 ;  /* 0x30000022ff7f7230 */ /* 0x000fe40000004100 */
[----:B------:R-:W-:Y:S01]  /*5dd0*/  FMUL.FTZ R4, R149, R4 ;  /* 0x0000000495047220 */ /* 0x000fe20000410000 */
[----:B------:R-:W-:Y:S01]  /*5de0*/  F2FP.F16.F32.PACK_AB R109, R126, R109 ;  /* 0x0000006d7e6d723e */ /* 0x000fe200000000ff */
        /* <DEDUP_REMOVED lines=17> */
[----:B------:R-:W-:Y:S02]  /*5f00*/  FMUL.FTZ R4, R149, R4 ;  /* 0x0000000495047220 */ /* 0x000fe40000410000 */
        /* <DEDUP_REMOVED lines=30> */
[----:B------:R-:W0:Y:S01]  /*60f0*/  LDC.64 R122, c[0x0][0x380] ;  /* 0x0000e000ff7a7b82 */ /* 0x000e220000000a00 */
[----:B------:R-:W-:-:S04]  /*6100*/  FMUL.FTZ R4, R149, R4 ;  /* 0x0000000495047220 */ /* 0x000fc80000410000 */
[----:B------:R-:W-:Y:S01]  /*6110*/  FFMA.FTZ R124, R4, R5, R7 ;  /* 0x00000005047c7223 */ /* 0x000fe20000010007 */
[--C-:B------:R-:W-:Y:S02]  /*6120*/  HADD2.F32 R4, -RZ, R40.reuse.H0_H0 ;  /* 0x20000028ff047230 */ /* 0x100fe40000004100 */
[----:B------:R-:W-:Y:S02]  /*6130*/  HADD2.F32 R5, -RZ, R40.H1_H1 ;  /* 0x30000028ff057230 */ /* 0x000fe40000004100 */
[----:B------:R-:W-:Y:S02]  /*6140*/  HADD2.F32 R7, -RZ, R72.H1_H1 ;  /* 0x30000048ff077230 */ /* 0x000fe40000004100 */
[----:B------:R-:W-:Y:S01]  /*6150*/  FFMA.FTZ R17, R17, R4, R6 ;  /* 0x0000000411117223 */ /* 0x000fe20000010006 */
[----:B------:R-:W-:Y:S01]  /*6160*/  FADD.FTZ R4, -R150, R19 ;  /* 0x0000001396047221 */ /* 0x000fe20000010100 */
[----:B------:R-:W-:Y:S02]  /*6170*/  HADD2.F32 R6, -RZ, R73.H0_H0 ;  /* 0x20000049ff067230 */ /* 0x000fe40000004100 */
[C---:B------:R-:W-:Y:S01]  /*6180*/  FMUL.FTZ R19, R149.reuse, R116 ;  /* 0x0000007495137220 */ /* 0x040fe20000410000 */
[----:B------:R-:W-:Y:S01]  /*6190*/  F2FP.F16.F32.PACK_AB R115, R124, R115 ;  /* 0x000000737c73723e */ /* 0x000fe200000000ff */
[----:B------:R-:W-:-:S04]  /*61a0*/  FMUL.FTZ R4, R149, R4 ;  /* 0x0000000495047220 */ /* 0x000fc80000410000 */
[----:B------:R-:W-:Y:S01]  /*61b0*/  FFMA.FTZ R18, R4, R5, R7 ;  /* 0x0000000504127223 */ /* 0x000fe20000010007 */
[--C-:B------:R-:W-:Y:S02]  /*61c0*/  HADD2.F32 R4, -RZ, R41.reuse.H0_H0 ;  /* 0x20000029ff047230 */ /* 0x100fe40000004100 */
[----:B------:R-:W-:Y:S01]  /*61d0*/  HADD2.F32 R5, -RZ, R41.H1_H1 ;  /* 0x30000029ff057230 */ /* 0x000fe20000004100 */
[----:B0-----:R-:W-:Y:S01]  /*61e0*/  LEA R2, R122, R2, 0x2 ;  /* 0x000000027a027211 */ /* 0x001fe200078e10ff */
[----:B------:R-:W-:Y:S02]  /*61f0*/  HADD2.F32 R7, -RZ, R73.H1_H1 ;  /* 0x30000049ff077230 */ /* 0x000fe40000004100 */
[----:B------:R-:W-:Y:S01]  /*6200*/  FFMA.FTZ R19, R19, R4, R6 ;  /* 0x0000000413137223 */ /* 0x000fe20000010006 */
[----:B------:R-:W-:Y:S01]  /*6210*/  FADD.FTZ R4, -R150, R117 ;  /* 0x0000007596047221 */ /* 0x000fe20000010100 */
[----:B------:R-:W-:Y:S02]  /*6220*/  HADD2.F32 R6, -RZ, R74.H0_H0 ;  /* 0x2000004aff067230 */ /* 0x000fe40000004100 */
[C---:B------:R-:W-:Y:S01]  /*6230*/  FMUL.FTZ R117, R149.reuse, R118 ;  /* 0x0000007695757220 */ /* 0x040fe20000410000 */
[----:B------:R-:W-:Y:S01]  /*6240*/  ISETP.GE.AND P2, PT, R2, R123, PT ;  /* 0x0000007b0200720c */ /* 0x000fe20003f46270 */
        /* <DEDUP_REMOVED lines=9> */
[----:B------:R-:W-:-:S04]  /*62e0*/  FMUL.FTZ R4, R149, R4 ;  /* 0x0000000495047220 */ /* 0x000fc80000410000 */
[----:B------:R-:W-:Y:S01]  /*62f0*/  FFMA.FTZ R118, R4, R5, R7 ;  /* 0x0000000504767223 */ /* 0x000fe20000010007 */
[----:B------:R-:W-:Y:S02]  /*6300*/  HADD2.F32 R4, -RZ, R43.H0_H0 ;  /* 0x2000002bff047230 */ /* 0x000fe40000004100 */
[----:B------:R-:W-:Y:S02]  /*6310*/  HADD2.F32 R5, -RZ, R75.H1_H1 ;  /* 0x3000004bff057230 */ /* 0x000fe40000004100 */
[--C-:B------:R-:W-:Y:S02]  /*6320*/  HADD2.F32 R7, -RZ, R76.reuse.H1_H1 ;  /* 0x3000004cff077230 */ /* 0x100fe40000004100 */
[----:B------:R-:W-:Y:S01]  /*6330*/  FFMA.FTZ R119, R119, R4, R6 ;  /* 0x0000000477777223 */ /* 0x000fe20000010006 */
[----:B------:R-:W-:Y:S01]  /*6340*/  FADD.FTZ R4, -R150, R3 ;  /* 0x0000000396047221 */ /* 0x000fe20000010100 */
[----:B------:R-:W-:Y:S02]  /*6350*/  HADD2.F32 R3, -RZ, R43.H1_H1 ;  /* 0x3000002bff037230 */ /* 0x000fe40000004100 */
[----:B------:R-:W-:-:S02]  /*6360*/  HADD2.F32 R6, -RZ, R76.H0_H0 ;  /* 0x2000004cff067230 */ /* 0x000fc40000004100 */
[----:B------:R-:W-:-:S04]  /*6370*/  FMUL.FTZ R4, R149, R4 ;  /* 0x0000000495047220 */ /* 0x000fc80000410000 */
[----:B------:R-:W-:Y:S01]  /*6380*/  FFMA.FTZ R120, R4, R3, R5 ;  /* 0x0000000304787223 */ /* 0x000fe20000010005 */
[--C-:B------:R-:W-:Y:S02]  /*6390*/  HADD2.F32 R4, -RZ, R44.reuse.H0_H0 ;  /* 0x2000002cff047230 */ /* 0x100fe40000004100 */
[----:B------:R-:W-:Y:S01]  /*63a0*/  FMUL.FTZ R3, R149, R156 ;  /* 0x0000009c95037220 */ /* 0x000fe20000410000 */
[----:B------:R-:W-:Y:S02]  /*63b0*/  HADD2.F32 R5, -RZ, R44.H1_H1 ;  /* 0x3000002cff057230 */ /* 0x000fe40000004100 */
[----:B------:R-:W-:Y:S02]  /*63c0*/  HADD2.F32 R156, -RZ, R83.H1_H1 ;  /* 0x30000053ff9c7230 */ /* 0x000fe40000004100 */
[----:B------:R-:W-:Y:S01]  /*63d0*/  FFMA.FTZ R3, R3, R4, R6 ;  /* 0x0000000403037223 */ /* 0x000fe20000010006 */
[----:B------:R-:W-:Y:S01]  /*63e0*/  FADD.FTZ R4, -R150, R157 ;  /* 0x0000009d96047221 */ /* 0x000fe20000010100 */
[----:B------:R-:W-:-:S03]  /*63f0*/  HADD2.F32 R6, -RZ, R45.H0_H0 ;  /* 0x2000002dff067230 */ /* 0x000fc60000004100 */
[----:B------:R-:W-:-:S04]  /*6400*/  FMUL.FTZ R4, R149, R4 ;  /* 0x0000000495047220 */ /* 0x000fc80000410000 */
[----:B------:R-:W-:Y:S01]  /*6410*/  FFMA.FTZ R4, R4, R5, R7 ;  /* 0x0000000504047223 */ /* 0x000fe20000010007 */
[----:B------:R-:W-:Y:S01]  /*6420*/  FMUL.FTZ R5, R149, R154 ;  /* 0x0000009a95057220 */ /* 0x000fe20000410000 */
[----:B------:R-:W-:Y:S02]  /*6430*/  HADD2.F32 R154, -RZ, R77.H0_H0 ;  /* 0x2000004dff9a7230 */ /* 0x000fe40000004100 */
[----:B------:R-:W-:-:S03]  /*6440*/  HADD2.F32 R7, -RZ, R45.H1_H1 ;  /* 0x3000002dff077230 */ /* 0x000fc60000004100 */
[----:B------:R-:W-:Y:S01]  /*6450*/  FFMA.FTZ R5, R5, R6, R154 ;  /* 0x0000000605057223 */ /* 0x000fe2000001009a */
[----:B------:R-:W-:Y:S01]  /*6460*/  FADD.FTZ R6, -R150, R155 ;  /* 0x0000009b96067221 */ /* 0x000fe20000010100 */
[----:B------:R-:W-:Y:S02]  /*6470*/  HADD2.F32 R155, -RZ, R77.H1_H1 ;  /* 0x3000004dff9b7230 */ /* 0x000fe40000004100 */
[----:B------:R-:W-:Y:S02]  /*6480*/  HADD2.F32 R154, -RZ, R78.H0_H0 ;  /* 0x2000004eff9a7230 */ /* 0x000fe40000004100 */
        /* <DEDUP_REMOVED lines=42> */
[C---:B------:R-:W-:Y:S01]  /*6730*/  FADD.FTZ R16, -R150.reuse, R153 ;  /* 0x0000009996107221 */ /* 0x040fe20000010100 */
[----:B------:R-:W-:Y:S02]  /*6740*/  HADD2.F32 R153, -RZ, R50.H1_H1 ;  /* 0x30000032ff997230 */ /* 0x000fe40000004100 */
[C---:B------:R-:W-:Y:S01]  /*6750*/  FADD.FTZ R154, -R150.reuse, R99 ;  /* 0x00000063969a7221 */ /* 0x040fe20000010100 */
[----:B------:R-:W-:Y:S01]  /*6760*/  FADD.FTZ R150, -R150, R148 ;  /* 0x0000009496967221 */ /* 0x000fe20000010100 */
[C---:B------:R-:W-:Y:S01]  /*6770*/  FMUL.FTZ R16, R149.reuse, R16 ;  /* 0x0000001095107220 */ /* 0x040fe20000410000 */
[----:B------:R-:W-:Y:S02]  /*6780*/  HADD2.F32 R99, -RZ, R51.H0_H0 ;  /* 0x20000033ff637230 */ /* 0x000fe40000004100 */
[C---:B------:R-:W-:Y:S01]  /*6790*/  FMUL.FTZ R148, R149.reuse, R154 ;  /* 0x0000009a95947220 */ /* 0x040fe20000410000 */
[----:B------:R-:W-:Y:S01]  /*67a0*/  FMUL.FTZ R149, R149, R150 ;  /* 0x0000009695957220 */ /* 0x000fe20000410000 */
[----:B------:R-:W-:Y:S01]  /*67b0*/  FFMA.FTZ R16, R16, R153, R155 ;  /* 0x0000009910107223 */ /* 0x000fe2000001009b */
[----:B------:R-:W-:Y:S01]  /*67c0*/  HADD2.F32 R153, -RZ, R83.H0_H0 ;  /* 0x20000053ff997230 */ /* 0x000fe20000004100 */
[----:B------:R-:W0:Y:S01]  /*67d0*/  LDC.64 R154, c[0x0][0x428] ;  /* 0x00010a00ff9a7b82 */ /* 0x000e220000000a00 */
[----:B------:R-:W-:-:S03]  /*67e0*/  HADD2.F32 R150, -RZ, R51.H1_H1 ;  /* 0x30000033ff967230 */ /* 0x000fc60000004100 */
[----:B------:R-:W-:Y:S01]  /*67f0*/  FFMA.FTZ R148, R148, R99, R153 ;  /* 0x0000006394947223 */ /* 0x000fe20000010099 */
[----:B------:R-:W-:Y:S01]  /*6800*/  F2FP.F16.F32.PACK_AB R99, R152, R151 ;  /* 0x000000979863723e */ /* 0x000fe200000000ff */
[----:B------:R-:W-:Y:S01]  /*6810*/  FFMA.FTZ R149, R149, R150, R156 ;  /* 0x0000009695957223 */ /* 0x000fe2000001009c */
[----:B0-----:R-:W-:-:S04]  /*6820*/  IMAD.WIDE.U32 R140, R134, 0x10, R154 ;  /* 0x00000010868c7825 */ /* 0x001fc800078e009a */
[--C-:B------:R-:W-:Y:S01]  /*6830*/  IMAD.WIDE.U32 R142, R133, 0x10, R154.reuse ;  /* 0x00000010858e7825 */ /* 0x100fe200078e009a */
[----:B------:R0:W-:Y:S03]  /*6840*/  STG.E.128 desc[UR6][R140.64], R96 ;  /* 0x000000608c007986 */ /* 0x0001e6000c101d06 */
[--C-:B------:R-:W-:Y:S01]  /*6850*/  IMAD.WIDE.U32 R144, R132, 0x10, R154.reuse ;  /* 0x0000001084907825 */ /* 0x100fe200078e009a */
[----:B------:R1:W-:Y:S03]  /*6860*/  STG.E.128 desc[UR6][R142.64], R100 ;  /* 0x000000648e007986 */ /* 0x0003e6000c101d06 */
[--C-:B------:R-:W-:Y:S01]  /*6870*/  IMAD.WIDE.U32 R132, R131, 0x10, R154.reuse ;  /* 0x0000001083847825 */ /* 0x100fe200078e009a */
[----:B------:R2:W-:Y:S03]  /*6880*/  STG.E.128 desc[UR6][R144.64], R104 ;  /* 0x0000006890007986 */ /* 0x0005e6000c101d06 */
[----:B------:R-:W-:-:S04]  /*6890*/  IMAD.WIDE.U32 R138, R129, 0x10, R154 ;  /* 0x00000010818a7825 */ /* 0x000fc800078e009a */
[----:B------:R-:W-:Y:S01]  /*68a0*/  IMAD.WIDE.U32 R130, R130, 0x10, R154 ;  /* 0x0000001082827825 */ /* 0x000fe200078e009a */
[----:B0-----:R-:W-:-:S03]  /*68b0*/  F2FP.F16.F32.PACK_AB R99, R120, R119 ;  /* 0x000000777863723e */ /* 0x001fc600000000ff */
[--C-:B------:R-:W-:Y:S01]  /*68c0*/  IMAD.WIDE.U32 R128, R128, 0x10, R154.reuse ;  /* 0x0000001080807825 */ /* 0x100fe200078e009a */
[----:B------:R-:W-:Y:S02]  /*68d0*/  F2FP.F16.F32.PACK_AB R98, R118, R117 ;  /* 0x000000757662723e */ /* 0x000fe400000000ff */
[----:B------:R-:W-:Y:S01]  /*68e0*/  F2FP.F16.F32.PACK_AB R97, R116, R19 ;  /* 0x000000137461723e */ /* 0x000fe200000000ff */
[----:B------:R-:W-:Y:S01]  /*68f0*/  IMAD.WIDE.U32 R154, R111, 0x10, R154 ;  /* 0x000000106f9a7825 */ /* 0x000fe200078e009a */
[----:B------:R-:W-:Y:S02]  /*6900*/  F2FP.F16.F32.PACK_AB R111, R136, R135 ;  /* 0x00000087886f723e */ /* 0x000fe400000000ff */
[----:B------:R-:W-:Y:S02]  /*6910*/  F2FP.F16.F32.PACK_AB R96, R18, R17 ;  /* 0x000000111260723e */ /* 0x000fe400000000ff */
[----:B-1----:R-:W-:Y:S01]  /*6920*/  F2FP.F16.F32.PACK_AB R103, R10, R9 ;  /* 0x000000090a67723e */ /* 0x002fe200000000ff */
[----:B------:R2:W-:Y:S01]  /*6930*/  STG.E.128 desc[UR6][R132.64], R108 ;  /* 0x0000006c84007986 */ /* 0x0005e2000c101d06 */
[----:B------:R-:W-:-:S02]  /*6940*/  F2FP.F16.F32.PACK_AB R102, R8, R7 ;  /* 0x000000070866723e */ /* 0x000fc400000000ff */
[----:B------:R-:W-:Y:S01]  /*6950*/  F2FP.F16.F32.PACK_AB R101, R6, R5 ;  /* 0x000000050665723e */ /* 0x000fe200000000ff */
[----:B------:R2:W-:Y:S01]  /*6960*/  STG.E.128 desc[UR6][R130.64], R112 ;  /* 0x0000007082007986 */ /* 0x0005e2000c101d06 */
[----:B------:R-:W-:Y:S02]  /*6970*/  F2FP.F16.F32.PACK_AB R100, R4, R3 ;  /* 0x000000030464723e */ /* 0x000fe400000000ff */
[----:B------:R-:W-:Y:S01]  /*6980*/  F2FP.F16.F32.PACK_AB R7, R149, R148 ;  /* 0x000000949507723e */ /* 0x000fe200000000ff */
[----:B------:R2:W-:Y:S01]  /*6990*/  STG.E.128 desc[UR6][R138.64], R96 ;  /* 0x000000608a007986 */ /* 0x0005e2000c101d06 */
[----:B------:R-:W-:Y:S02]  /*69a0*/  F2FP.F16.F32.PACK_AB R6, R16, R15 ;  /* 0x0000000f1006723e */ /* 0x000fe400000000ff */
[----:B------:R-:W-:Y:S01]  /*69b0*/  F2FP.F16.F32.PACK_AB R5, R14, R13 ;  /* 0x0000000d0e05723e */ /* 0x000fe200000000ff */
[----:B------:R2:W-:Y:S01]  /*69c0*/  STG.E.128 desc[UR6][R128.64], R100 ;  /* 0x0000006480007986 */ /* 0x0005e2000c101d06 */
[----:B------:R-:W-:-:S05]  /*69d0*/  F2FP.F16.F32.PACK_AB R4, R12, R11 ;  /* 0x0000000b0c04723e */ /* 0x000fca00000000ff */
[----:B------:R2:W-:Y:S01]  /*69e0*/  STG.E.128 desc[UR6][R154.64], R4 ;  /* 0x000000049a007986 */ /* 0x0005e2000c101d06 */
[----:B------:R-:W-:Y:S05]  /*69f0*/  @!P2 BRA `(.L_x_4592) ;  /* 0xffffff9800a8a947 */ /* 0x000fea000383ffff */
[----:B------:R-:W-:Y:S05]  /*6a00*/  EXIT ;  /* 0x000000000000794d */ /* 0x000fea0003800000 */
.L_x_4591:
[----:B------:R-:W-:Y:S01]  /*6a10*/  HFMA2 R6, -RZ, RZ, 0, 5.9604644775390625e-08 ;  /* 0x00000001ff067431 */ /* 0x000fe200000001ff */
[----:B------:R-:W-:Y:S01]  /*6a20*/  BSSY B0, `(.L_x_4593) ;  /* 0x0000007000007945 */ /* 0x000fe20003800000 */
[----:B------:R-:W-:Y:S02]  /*6a30*/  MOV R162, R4 ;  /* 0x0000000400a27202 */ /* 0x000fe40000000f00 */
[----:B------:R-:W-:Y:S02]  /*6a40*/  MOV R7, 0x1f ;  /* 0x0000001f00077802 */ /* 0x000fe40000000f00 */
[----:B------:R-:W-:-:S07]  /*6a50*/  MOV R149, 0xffffffff ;  /* 0xffffffff00957802 */ /* 0x000fce0000000f00 */
[----:B---3--:R-:W-:Y:S05]  /*6a60*/  WARPSYNC.COLLECTIVE R149, `(.L_x_4594) ;  /* 0x0000000095087348 */ /* 0x008fea0003c00000 */
[----:B------:R0:W1:Y:S02]  /*6a70*/  SHFL.BFLY P4, R163, R162, R6, R7 ;  /* 0x0c000006a2a37389 */ /* 0x0000640000080007 */
[----:B01-3--:R-:W-:Y:S05]  /*6a80*/  ENDCOLLECTIVE ;  /* 0x000000000000791b */ /* 0x00bfea0003800000 */
.L_x_4594:
[----:B------:R-:W-:Y:S05]  /*6a90*/  BSYNC B0 ;  /* 0x0000000000007941 */ /* 0x000fea0003800000 */
.L_x_4593:
[----:B------:R-:W-:Y:S01]  /*6aa0*/  MOV R5, R163 ;  /* 0x000000a300057202 */ /* 0x000fe20000000f00 */
[----:B------:R-:W-:Y:S01]  /*6ab0*/  HFMA2 R6, -RZ, RZ, 0, 1.1920928955078125e-07 ;  /* 0x00000002ff067431 */ /* 0x000fe200000001ff */
[----:B------:R-:W-:Y:S02]  /*6ac0*/  MOV R7, 0x1f ;  /* 0x0000001f00077802 */ /* 0x000fe40000000f00 */
[----:B------:R-:W-:Y:S01]  /*6ad0*/  MOV R149, 0xffffffff ;  /* 0xffffffff00957802 */ /* 0x000fe20000000f00 */
[----:B------:R-:W-:-:S05]  /*6ae0*/  FADD.FTZ R150, R4, R5 ;  /* 0x0000000504967221 */ /* 0x000fca0000010000 */
[----:B------:R-:W-:-:S07]  /*6af0*/  MOV R162, R150 ;  /* 0x0000009600a27202 */ /* 0x000fce0000000f00 */
[----:B------:R-:W-:Y:S05]  /*6b00*/  WARPSYNC.COLLECTIVE R149, `(.L_x_4595) ;  /* 0x0000000095087348 */ /* 0x000fea0003c00000 */
[----:B------:R0:W1:Y:S02]  /*6b10*/  SHFL.BFLY P4, R163, R162, R6, R7 ;  /* 0x0c000006a2a37389 */ /* 0x0000640000080007 */
[----:B01----:R-:W-:Y:S05]  /*6b20*/  ENDCOLLECTIVE ;  /* 0x000000000000791b */ /* 0x003fea0003800000 */
.L_x_4595:
[----:B------:R-:W-:Y:S01]  /*6b30*/  HFMA2 R6, -RZ, RZ, 0, 2.384185791015625e-07 ;  /* 0x00000004ff067431 */ /* 0x000fe200000001ff */
[----:B------:R-:W-:-:S05]  /*6b40*/  MOV R5, R163 ;  /* 0x000000a300057202 */ /* 0x000fca0000000f00 */
[----:B------:R-:W-:-:S05]  /*6b50*/  FADD.FTZ R158, R150, R5 ;  /* 0x00000005969e7221 */ /* 0x000fca0000010000 */
[----:B------:R-:W-:-:S07]  /*6b60*/  MOV R162, R158 ;  /* 0x0000009e00a27202 */ /* 0x000fce0000000f00 */
[----:B------:R-:W-:Y:S05]  /*6b70*/  WARPSYNC.COLLECTIVE R149, `(.L_x_4596) ;  /* 0x0000000095087348 */ /* 0x000fea0003c00000 */
[----:B------:R0:W1:Y:S02]  /*6b80*/  SHFL.BFLY P4, R163, R162, R6, R7 ;  /* 0x0c000006a2a37389 */ /* 0x0000640000080007 */
[----:B01----:R-:W-:Y:S05]  /*6b90*/  ENDCOLLECTIVE ;  /* 0x000000000000791b */ /* 0x003fea0003800000 */
.L_x_4596:
[----:B------:R-:W-:Y:S01]  /*6ba0*/  HFMA2 R6, -RZ, RZ, 0, 4.76837158203125e-07 ;  /* 0x00000008ff067431 */ /* 0x000fe200000001ff */
[----:B------:R-:W-:-:S05]  /*6bb0*/  MOV R5, R163 ;  /* 0x000000a300057202 */ /* 0x000fca0000000f00 */
[----:B------:R-:W-:Y:S02]  /*6bc0*/  FADD.FTZ R159, R158, R5 ;  /* 0x000000059e9f7221 */ /* 0x000fe40000010000 */
[----:B------:R-:W0:Y:S03]  /*6bd0*/  LDC R5, c[0x0][0x400] ;  /* 0x00010000ff057b82 */ /* 0x000e260000000800 */
[----:B------:R-:W-:-:S07]  /*6be0*/  MOV R162, R159 ;  /* 0x0000009f00a27202 */ /* 0x000fce0000000f00 */
[----:B0-----:R-:W-:Y:S05]  /*6bf0*/  WARPSYNC.COLLECTIVE R149, `(.L_x_4597) ;  /* 0x0000000095087348 */ /* 0x001fea0003c00000 */
[----:B------:R1:W2:Y:S02]  /*6c00*/  SHFL.BFLY P4, R163, R162, R6, R7 ;  /* 0x0c000006a2a37389 */ /* 0x0002a40000080007 */
[----:B012---:R-:W-:Y:S05]  /*6c10*/  ENDCOLLECTIVE ;  /* 0x000000000000791b */ /* 0x007fea0003800000 */
.L_x_4597:
[----:B------:R-:W-:Y:S01]  /*6c20*/  HFMA2 R6, -RZ, RZ, 0, 9.5367431640625e-07 ;  /* 0x00000010ff067431 */ /* 0x000fe200000001ff */
[----:B------:R-:W-:-:S05]  /*6c30*/  MOV R160, R163 ;  /* 0x000000a300a07202 */ /* 0x000fca0000000f00 */
[----:B------:R-:W-:-:S05]  /*6c40*/  FADD.FTZ R160, R159, R160 ;  /* 0x000000a09fa07221 */ /* 0x000fca0000010000 */
[----:B------:R-:W-:-:S07]  /*6c50*/  MOV R162, R160 ;  /* 0x000000a000a27202 */ /* 0x000fce0000000f00 */
[----:B------:R-:W-:Y:S05]  /*6c60*/  WARPSYNC.COLLECTIVE R149, `(.L_x_4598) ;  /* 0x0000000095087348 */ /* 0x000fea0003c00000 */
[----:B------:R0:W1:Y:S02]  /*6c70*/  SHFL.BFLY P4, R163, R162, R6, R7 ;  /* 0x0c000006a2a37389 */ /* 0x0000640000080007 */
[----:B01----:R-:W-:Y:S05]  /*6c80*/  ENDCOLLECTIVE ;  /* 0x000000000000791b */ /* 0x003fea0003800000 */
.L_x_4598:
[----:B------:R-:W-:Y:S01]  /*6c90*/  HFMA2 R6, -RZ, RZ, 0, 5.9604644775390625e-08 ;  /* 0x00000001ff067431 */ /* 0x000fe200000001ff */
[----:B------:R-:W-:-:S05]  /*6ca0*/  MOV R145, R163 ;  /* 0x000000a300917202 */ /* 0x000fca0000000f00 */
        /* <DEDUP_REMOVED lines=8> */
[----:B------:R-:W-:-:S04]  /*6d30*/  FFMA.FTZ R4, R159, R159, R4 ;  /* 0x0000009f9f047223 */ /* 0x000fc80000010004 */
        /* <DEDUP_REMOVED lines=121> */
[----:B------:R-:W-:-:S04]  /*74d0*/  MOV R7, 0x1f ;  /* 0x0000001f00077802 */ /* 0x000fc80000000f00 */
[----:B------:R-:W-:-:S07]  /*74e0*/  MOV R162, R4 ;  /* 0x0000000400a27202 */ /* 0x000fce0000000f00 */
[----:B------:R-:W-:Y:S05]  /*74f0*/  WARPSYNC.COLLECTIVE R149, `(.L_x_4599) ;  /* 0x0000000095087348 */ /* 0x000fea0003c00000 */
[----:B------:R0:W1:Y:S02]  /*7500*/  SHFL.BFLY P4, R163, R162, R6, R7 ;  /* 0x0c000006a2a37389 */ /* 0x0000640000080007 */
[----:B01----:R-:W-:Y:S05]  /*7510*/  ENDCOLLECTIVE ;  /* 0x000000000000791b */ /* 0x003fea0003800000 */
.L_x_4599:
[----:B------:R-:W-:Y:S01]  /*7520*/  HFMA2 R6, -RZ, RZ, 0, 1.1920928955078125e-07 ;  /* 0x00000002ff067431 */ /* 0x000fe200000001ff */
[----:B------:R-:W-:-:S05]  /*7530*/  MOV R159, R163 ;  /* 0x000000a3009f7202 */ /* 0x000fca0000000f00 */
[----:B------:R-:W-:-:S05]  /*7540*/  FADD.FTZ R159, R4, R159 ;  /* 0x0000009f049f7221 */ /* 0x000fca0000010000 */
[----:B------:R-:W-:-:S07]  /*7550*/  MOV R162, R159 ;  /* 0x0000009f00a27202 */ /* 0x000fce0000000f00 */
[----:B------:R-:W-:Y:S05]  /*7560*/  WARPSYNC.COLLECTIVE R149, `(.L_x_4600) ;  /* 0x0000000095087348 */ /* 0x000fea0003c00000 */
[----:B------:R0:W1:Y:S02]  /*7570*/  SHFL.BFLY P4, R163, R162, R6, R7 ;  /* 0x0c000006a2a37389 */ /* 0x0000640000080007 */
[----:B01----:R-:W-:Y:S05]  /*7580*/  ENDCOLLECTIVE ;  /* 0x000000000000791b */ /* 0x003fea0003800000 */
.L_x_4600:
[----:B------:R-:W-:Y:S01]  /*7590*/  HFMA2 R6, -RZ, RZ, 0, 2.384185791015625e-07 ;  /* 0x00000004ff067431 */ /* 0x000fe200000001ff */
[----:B------:R-:W-:-:S05]  /*75a0*/  MOV R150, R163 ;  /* 0x000000a300967202 */ /* 0x000fca0000000f00 */
[----:B------:R-:W-:-:S05]  /*75b0*/  FADD.FTZ R150, R159, R150 ;  /* 0x000000969f967221 */ /* 0x000fca0000010000 */
[----:B------:R-:W-:-:S07]  /*75c0*/  MOV R162, R150 ;  /* 0x0000009600a27202 */ /* 0x000fce0000000f00 */
[----:B------:R-:W-:Y:S05]  /*75d0*/  WARPSYNC.COLLECTIVE R149, `(.L_x_4601) ;  /* 0x0000000095087348 */ /* 0x000fea0003c00000 */
[----:B------:R0:W1:Y:S02]  /*75e0*/  SHFL.BFLY P4, R163, R162, R6, R7 ;  /* 0x0c000006a2a37389 */ /* 0x0000640000080007 */
[----:B01----:R-:W-:Y:S05]  /*75f0*/  ENDCOLLECTIVE ;  /* 0x000000000000791b */ /* 0x003fea0003800000 */
.L_x_4601:
[----:B------:R-:W-:Y:S01]  /*7600*/  HFMA2 R6, -RZ, RZ, 0, 4.76837158203125e-07 ;  /* 0x00000008ff067431 */ /* 0x000fe200000001ff */
[----:B------:R-:W-:-:S05]  /*7610*/  MOV R161, R163 ;  /* 0x000000a300a17202 */ /* 0x000fca0000000f00 */
[----:B------:R-:W-:-:S05]  /*7620*/  FADD.FTZ R161, R150, R161 ;  /* 0x000000a196a17221 */ /* 0x000fca0000010000 */
[----:B------:R-:W-:-:S07]  /*7630*/  MOV R162, R161 ;  /* 0x000000a100a27202 */ /* 0x000fce0000000f00 */
[----:B------:R-:W-:Y:S05]  /*7640*/  WARPSYNC.COLLECTIVE R149, `(.L_x_4602) ;  /* 0x0000000095087348 */ /* 0x000fea0003c00000 */
[----:B------:R0:W1:Y:S02]  /*7650*/  SHFL.BFLY P4, R163, R162, R6, R7 ;  /* 0x0c000006a2a37389 */ /* 0x0000640000080007 */
[----:B01----:R-:W-:Y:S05]  /*7660*/  ENDCOLLECTIVE ;  /* 0x000000000000791b */ /* 0x003fea0003800000 */
.L_x_4602:
[----:B------:R-:W-:Y:S01]  /*7670*/  HFMA2 R6, -RZ, RZ, 0, 9.5367431640625e-07 ;  /* 0x00000010ff067431 */ /* 0x000fe200000001ff */
[----:B------:R-:W-:-:S05]  /*7680*/  MOV R158, R163 ;  /* 0x000000a3009e7202 */ /* 0x000fca0000000f00 */
[----:B------:R-:W-:-:S05]  /*7690*/  FADD.FTZ R158, R161, R158 ;  /* 0x0000009ea19e7221 */ /* 0x000fca0000010000 */
[----:B------:R-:W-:-:S07]  /*76a0*/  MOV R162, R158 ;  /* 0x0000009e00a27202 */ /* 0x000fce0000000f00 */
[----:B------:R-:W-:Y:S05]  /*76b0*/  WARPSYNC.COLLECTIVE R149, `(.L_x_4603) ;  /* 0x0000000095087348 */ /* 0x000fea0003c00000 */
[----:B------:R0:W1:Y:S02]  /*76c0*/  SHFL.BFLY P4, R163, R162, R6, R7 ;  /* 0x0c000006a2a37389 */ /* 0x0000640000080007 */
[----:B01----:R-:W-:Y:S05]  /*76d0*/  ENDCOLLECTIVE ;  /* 0x000000000000791b */ /* 0x003fea0003800000 */
.L_x_4603:
[----:B------:R-:W-:Y:S05]  /*76e0*/  BRA `(.L_x_4604) ;  /* 0xffffffd800bc7947 */ /* 0x000fea000383ffff */
.L_x_4605:
        /* <DEDUP_REMOVED lines=9> */
.L_x_43863:


//--------------------- .text._ZN10layer_norm31ln_parallel_residual_fwd_kernelINS_13Kernel_traitsI6__halfS2_S2_S2_fjLj2048ELj1ELj4ELj1ELj16ENS_18Kernel_traits_baseILj2048ES2_S2_S2_S2_fjLj128EEEEELb1ELb0ELb0EEEvNS_9FwdParamsE --------------------------
	.section	.text._ZN10layer_norm31ln_parallel_residual_fwd_kernelINS_13Kernel_traitsI6__halfS2_S2_S2_fjLj2048ELj1ELj4ELj1ELj16ENS_18Kernel_traits_baseILj2048ES2_S2_S2_S2_fjLj128EEEEELb1ELb0ELb0EEEvNS_9FwdParamsE,"ax",@progbits
	.align	128
        .global         _ZN10layer_norm31ln_parallel_residual_fwd_kernelINS_13Kernel_traitsI6__halfS2_S2_S2_fjLj2048ELj1ELj4ELj1ELj16ENS_18Kernel_traits_baseILj2048ES2_S2_S2_S2_fjLj128EEEEELb1ELb0ELb0EEEvNS_9FwdParamsE
        .type           _ZN10layer_norm31ln_parallel_residual_fwd_kernelINS_13Kernel_traitsI6__halfS2_S2_S2_fjLj2048ELj1ELj4ELj1ELj16ENS_18Kernel_traits_baseILj2048ES2_S2_S2_S2_fjLj128EEEEELb1ELb0ELb0EEEvNS_9FwdParamsE,@function
        .size           _ZN10layer_norm31ln_parallel_residual_fwd_kernelINS_13Kernel_traitsI6__halfS2_S2_S2_fjLj2048ELj1ELj4ELj1ELj16ENS_18Kernel_traits_baseILj2048ES2_S2_S2_S2_fjLj128EEEEELb1ELb0ELb0EEEvNS_9FwdParamsE,(.L_x_43864 - _ZN10layer_norm31ln_parallel_residual_fwd_kernelINS_13Kernel_traitsI6__halfS2_S2_S2_fjLj2048ELj1ELj4ELj1ELj16ENS_18Kernel_traits_baseILj2048ES2_S2_S2_S2_fjLj128EEEEELb1ELb0ELb0EEEvNS_9FwdParamsE)
        .other          _ZN10layer_norm31ln_parallel_residual_fwd_kernelINS_13Kernel_traitsI6__halfS2_S2_S2_fjLj2048ELj1ELj4ELj1ELj16ENS_18Kernel_traits_baseILj2048ES2_S2_S2_S2_fjLj128EEEEELb1ELb0ELb0EEEvNS_9FwdParamsE,@"STO_CUDA_ENTRY STV_DEFAULT"
_ZN10layer_norm31ln_parallel_residual_fwd_kernelINS_13Kernel_traitsI6__halfS2_S2_S2_fjLj2048ELj1ELj4ELj1ELj16ENS_18Kernel_traits_baseILj2048ES2_S2_S2_S2_fjLj128EEEEELb1ELb0ELb0EEEvNS_9FwdParamsE:
.text._ZN10layer_norm31ln_parallel_residual_fwd_kernelINS_13Kernel_traitsI6__halfS2_S2_S2_fjLj2048ELj1ELj4ELj1ELj16ENS_18Kernel_traits_baseILj2048ES2_S2_S2_S2_fjLj128EEEEELb1ELb0ELb0EEEvNS_9FwdParamsE:
[----:B------:R-:W-:Y:S01]  /*0000*/  LDC R1, c[0x0][0x37c] ;  /* 0x0000df00ff017b82 */ /* 0x000fe20000000800 */
[----:B------:R-:W0:Y:S07]  /*0010*/  LDCU.U8 UR8, c[0x0][0x464] ;  /* 0x00008c80ff0877ac */ /* 0x000e2e0008000000 */
[----:B------:R-:W1:Y:S01]  /*0020*/  LDC R16, c[0x0][0x458] ;  /* 0x00011600ff107b82 */ /* 0x000e620000000800 */
[----:B------:R-:W2:Y:S01]  /*0030*/  LDCU.64 UR4, c[0x0][0x450] ;  /* 0x00008a00ff0477ac */ /* 0x000ea20008000a00 */
[----:B------:R-:W3:Y:S06]  /*0040*/  LDCU.64 UR6, c[0x0][0x358] ;  /* 0x00006b00ff0677ac */ /* 0x000eec0008000a00 */
[----:B------:R-:W4:Y:S01]  /*0050*/  LDC R17, c[0x0][0x45c] ;  /* 0x00011700ff117b82 */ /* 0x000f220000000800 */
[----:B------:R-:W5:Y:S07]  /*0060*/  S2R R19, SR_TID.X ;  /* 0x0000000000137919 */ /* 0x000f6e0000002100 */
[----:B------:R-:W5:Y:S01]  /*0070*/  LDC R9, c[0x0][0x388] ;  /* 0x0000e200ff097b82 */ /* 0x000f620000000800 */
[----:B0-----:R-:W-:Y:S01]  /*0080*/  ISETP.NE.AND P0, PT, RZ, UR8, PT ;  /* 0x00000008ff007c0c */ /* 0x001fe2000bf05270 */
[----:B------:R-:W0:Y:S01]  /*0090*/  LDCU.64 UR8, c[0x0][0x438] ;  /* 0x00008700ff0877ac */ /* 0x000e220008000a00 */
[----:B--2---:R-:W-:-:S02]  /*00a0*/  IMAD.U32 R2, RZ, RZ, UR4 ;  /* 0x00000004ff027e24 */ /* 0x004fc4000f8e00ff */
[----:B------:R-:W-:-:S09]  /*00b0*/  IMAD.U32 R3, RZ, RZ, UR5 ;  /* 0x00000005ff037e24 */ /* 0x000fd2000f8e00ff */
[----:B-1----:R-:W-:Y:S01]  /*00c0*/  @P0 MOV R4, R16 ;  /* 0x0000001000040202 */ /* 0x002fe20000000f00 */
[----:B---3--:R-:W2:Y:S01]  /*00d0*/  @P0 LDG.E.64 R2, desc[UR6][R2.64] ;  /* 0x0000000602020981 */ /* 0x008ea2000c1e1b00 */
[----:B----4-:R-:W-:Y:S01]  /*00e0*/  @P0 IMAD.MOV.U32 R5, RZ, RZ, R17 ;  /* 0x000000ffff050224 */ /* 0x010fe200078e0011 */
[----:B------:R-:W1:Y:S05]  /*00f0*/  @P0 LDC R7, c[0x0][0x460] ;  /* 0x00011800ff070b82 */ /* 0x000e6a0000000800 */
[----:B------:R-:W1:Y:S01]  /*0100*/  @P0 LDG.E.64 R4, desc[UR6][R4.64] ;  /* 0x0000000604040981 */ /* 0x000e62000c1e1b00 */
[----:B0-----:R-:W-:Y:S01]  /*0110*/  UISETP.NE.U32.AND UP0, UPT, UR8, URZ, UPT ;  /* 0x000000ff0800728c */ /* 0x001fe2000bf05070 */
[----:B-----5:R-:W-:-:S03]  /*0120*/  LOP3.LUT R22, R19, 0x1f, RZ, 0xc0, !PT ;  /* 0x0000001f13167812 */ /* 0x020fc600078ec0ff */
[----:B------:R-:W-:Y:S01]  /*0130*/  UISETP.NE.AND.EX UP0, UPT, UR9, URZ, UPT, UP0 ;  /* 0x000000ff0900728c */ /* 0x000fe2000bf05300 */
[----:B------:R-:W-:Y:S01]  /*0140*/  SHF.R.S32.HI R6, RZ, 0x1f, R9 ;  /* 0x0000001fff067819 */ /* 0x000fe20000011409 */
[----:B------:R-:W-:-:S03]  /*0150*/  IMAD.MOV.U32 R0, RZ, RZ, R22 ;  /* 0x000000ffff007224 */ /* 0x000fc600078e0016 */
[----:B------:R-:W-:Y:S01]  /*0160*/  LEA.HI R6, R6, R9, RZ, 0x3 ;  /* 0x0000000906067211 */ /* 0x000fe200078f18ff */
[----:B------:R-:W-:Y:S01]  /*0170*/  BSSY.RECONVERGENT B0, `(.L_x_4606) ;  /* 0x000020a000007945 */ /* 0x000fe20003800200 */
[----:B------:R-:W-:-:S04]  /*0180*/  LOP3.LUT R21, R0, 0x1f, RZ, 0x3c, !PT ;  /* 0x0000001f00157812 */ /* 0x000fc800078e3cff */
[----:B------:R-:W-:Y:S02]  /*0190*/  LEA.HI.SX32 R21, R6, R21, 0x1d ;  /* 0x0000001506157211 */ /* 0x000fe400078feaff */
[----:B--2---:R-:W-:Y:S02]  /*01a0*/  @P0 R2UR UR4, R2 ;  /* 0x00000000020402ca */ /* 0x004fe400000e0000 */
[----:B------:R-:W-:Y:S02]  /*01b0*/  @P0 R2UR UR5, R3 ;  /* 0x00000000030502ca */ /* 0x000fe400000e0000 */
[----:B-1----:R-:W-:-:S04]  /*01c0*/  @P0 IADD3 R16, P1, PT, R4, R7, RZ ;  /* 0x0000000704100210 */ /* 0x002fc80007f3e0ff */
[----:B------:R-:W-:-:S04]  /*01d0*/  @P0 IADD3.X R17, PT, PT, RZ, R5, RZ, P1, !PT ;  /* 0x00000005ff110210 */ /* 0x000fc80000ffe4ff */
        /* <DEDUP_REMOVED lines=22> */
[----:B------:R-:W5:Y:S05]  /*0340*/  @P6 LDG.E.128 R28, desc[UR6][R2.64] ;  /* 0x00000006021c6981 */ /* 0x000f6a000c1e1d00 */
[----:B------:R-:W1:Y:S01]  /*0350*/  LDC.64 R12, c[0x0][0x3d8] ;  /* 0x0000f600ff0c7b82 */ /* 0x000e620000000a00 */
[C---:B--2---:R-:W-:Y:S01]  /*0360*/  @P5 IMAD.WIDE.U32 R6, R0.reuse, 0x10, R6 ;  /* 0x0000001000065825 */ /* 0x044fe200078e0006 */
[----:B------:R-:W5:Y:S06]  /*0370*/  @P6 LDG.E.128 R32, desc[UR6][R4.64] ;  /* 0x0000000604206981 */ /* 0x000f6c000c1e1d00 */
[----:B------:R-:W2:Y:S01]  /*0380*/  LDC.64 R24, c[0x0][0x3d0] ;  /* 0x0000f400ff187b82 */ /* 0x000ea20000000a00 */
[----:B---3--:R-:W-:-:S07]  /*0390*/  @P5 IMAD.WIDE.U32 R8, R0, 0x10, R8 ;  /* 0x0000001000085825 */ /* 0x008fce00078e0008 */
[----:B------:R-:W3:Y:S01]  /*03a0*/  LDC.64 R26, c[0x0][0x3d8] ;  /* 0x0000f600ff1a7b82 */ /* 0x000ee20000000a00 */
[----:B------:R-:W-:-:S07]  /*03b0*/  @P5 VIADD R0, R0, 0x20 ;  /* 0x0000002000005836 */ /* 0x000fce0000000000 */
[----:B------:R-:W4:Y:S01]  /*03c0*/  LDC.64 R84, c[0x0][0x3d0] ;  /* 0x0000f400ff547b82 */ /* 0x000f220000000a00 */
[----:B0-----:R-:W-:-:S07]  /*03d0*/  @P4 IMAD.WIDE.U32 R10, R0, 0x10, R10 ;  /* 0x00000010000a4825 */ /* 0x001fce00078e000a */
[----:B------:R-:W0:Y:S01]  /*03e0*/  LDC.64 R88, c[0x0][0x3d8] ;  /* 0x0000f600ff587b82 */ /* 0x000e220000000a00 */
[C---:B-1----:R-:W-:Y:S01]  /*03f0*/  @P4 IMAD.WIDE.U32 R12, R0.reuse, 0x10, R12 ;  /* 0x00000010000c4825 */ /* 0x042fe200078e000c */
[----:B------:R-:W5:Y:S06]  /*0400*/  @P4 LDG.E.128 R44, desc[UR6][R10.64] ;  /* 0x000000060a2c4981 */ /* 0x000f6c000c1e1d00 */
[----:B------:R-:W1:Y:S01]  /*0410*/  LDC.64 R92, c[0x0][0x3d0] ;  /* 0x0000f400ff5c7b82 */ /* 0x000e620000000a00 */
[----:B------:R-:W-:Y:S01]  /*0420*/  @P4 VIADD R0, R0, 0x20 ;  /* 0x0000002000004836 */ /* 0x000fe20000000000 */
[----:B------:R-:W5:Y:S06]  /*0430*/  @P4 LDG.E.128 R48, desc[UR6][R12.64] ;  /* 0x000000060c304981 */ /* 0x000f6c000c1e1d00 */
[----:B------:R-:W1:Y:S01]  /*0440*/  LDC.64 R96, c[0x0][0x3d8] ;  /* 0x0000f600ff607b82 */ /* 0x000e620000000a00 */
[----:B--2---:R-:W-:-:S07]  /*0450*/  @P3 IMAD.WIDE.U32 R24, R0, 0x10, R24 ;  /* 0x0000001000183825 */ /* 0x004fce00078e0018 */
[----:B------:R-:W2:Y:S01]  /*0460*/  LDC.64 R100, c[0x0][0x3d0] ;  /* 0x0000f400ff647b82 */ /* 0x000ea20000000a00 */
[C---:B---3--:R-:W-:Y:S01]  /*0470*/  @P3 IMAD.WIDE.U32 R26, R0.reuse, 0x10, R26 ;  /* 0x00000010001a3825 */ /* 0x048fe200078e001a */
[----:B------:R-:W5:Y:S01]  /*0480*/  @P3 LDG.E.128 R52, desc[UR6][R24.64] ;  /* 0x0000000618343981 */ /* 0x000f62000c1e1d00 */
[----:B------:R-:W-:-:S05]  /*0490*/  @P3 IADD3 R0, PT, PT, R0, 0x20, RZ ;  /* 0x0000002000003810 */ /* 0x000fca0007ffe0ff */
[----:B------:R-:W3:Y:S01]  /*04a0*/  LDC.64 R104, c[0x0][0x3d8] ;  /* 0x0000f600ff687b82 */ /* 0x000ee20000000a00 */
[----:B------:R-:W5:Y:S01]  /*04b0*/  @P3 LDG.E.128 R56, desc[UR6][R26.64] ;  /* 0x000000061a383981 */ /* 0x000f62000c1e1d00 */
[C---:B------:R-:W-:Y:S01]  /*04c0*/  ISETP.GE.U32.AND P0, PT, R21.reuse, 0xe0, PT ;  /* 0x000000e01500780c */ /* 0x040fe20003f06070 */
[C---:B----4-:R-:W-:Y:S01]  /*04d0*/  @P2 IMAD.WIDE.U32 R84, R0.reuse, 0x10, R84 ;  /* 0x0000001000542825 */ /* 0x050fe200078e0054 */
[----:B------:R-:W-:Y:S01]  /*04e0*/  @P5 MOV R107, RZ ;  /* 0x000000ff006b5202 */ /* 0x000fe20000000f00 */
[----:B------:R-:W5:Y:S02]  /*04f0*/  @P5 LDG.E.128 R36, desc[UR6][R6.64] ;  /* 0x0000000606245981 */ /* 0x000f64000c1e1d00 */
[----:B------:R-:W-:Y:S02]  /*0500*/  HFMA2 R94, -RZ, RZ, 0, 0 ;  /* 0x00000000ff5e7431 */ /* 0x000fe400000001ff */
[----:B0-----:R-:W-:Y:S01]  /*0510*/  @P2 IMAD.WIDE.U32 R88, R0, 0x10, R88 ;  /* 0x0000001000582825 */ /* 0x001fe200078e0058 */
[----:B------:R-:W-:Y:S01]  /*0520*/  @P6 LOP3.LUT R172, R172, 0x800, RZ, 0xfc, !PT ;  /* 0x00000800acac6812 */ /* 0x000fe200078efcff */
[----:B------:R-:W5:Y:S01]  /*0530*/  @P5 LDG.E.128 R40, desc[UR6][R8.64] ;  /* 0x0000000608285981 */ /* 0x000f62000c1e1d00 */
[----:B------:R-:W-:Y:S01]  /*0540*/  ISETP.GE.U32.AND P5, PT, R21, 0x100, PT ;  /* 0x000001001500780c */ /* 0x000fe20003fa6070 */
[----:B------:R-:W-:Y:S01]  /*0550*/  @P2 VIADD R0, R0, 0x20 ;  /* 0x0000002000002836 */ /* 0x000fe20000000000 */
[----:B------:R-:W-:Y:S01]  /*0560*/  MOV R106, RZ ;  /* 0x000000ff006a7202 */ /* 0x000fe20000000f00 */
[----:B------:R0:W5:Y:S02]  /*0570*/  @P2 LDG.E.128 R60, desc[UR6][R84.64] ;  /* 0x00000006543c2981 */ /* 0x000164000c1e1d00 */
[C---:B-1----:R-:W-:Y:S01]  /*0580*/  @P1 IMAD.WIDE.U32 R92, R0.reuse, 0x10, R92 ;  /* 0x00000010005c1825 */ /* 0x042fe200078e005c */
[----:B------:R-:W-:Y:S01]  /*0590*/  CS2R R108, SRZ ;  /* 0x00000000006c7805 */ /* 0x000fe2000001ff00 */
[----:B------:R1:W5:Y:S02]  /*05a0*/  @P2 LDG.E.128 R64, desc[UR6][R88.64] ;  /* 0x0000000658402981 */ /* 0x000364000c1e1d00 */
[C---:B------:R-:W-:Y:S01]  /*05b0*/  @P1 IMAD.WIDE.U32 R96, R0.reuse, 0x10, R96 ;  /* 0x0000001000601825 */ /* 0x040fe200078e0060 */
[----:B------:R-:W-:Y:S01]  /*05c0*/  CS2R R114, SRZ ;  /* 0x0000000000727805 */ /* 0x000fe2000001ff00 */
[----:B------:R4:W5:Y:S02]  /*05d0*/  @P1 LDG.E.128 R68, desc[UR6][R92.64] ;  /* 0x000000065c441981 */ /* 0x000964000c1e1d00 */
[----:B------:R-:W-:Y:S01]  /*05e0*/  @P1 VIADD R0, R0, 0x20 ;  /* 0x0000002000001836 */ /* 0x000fe20000000000 */
[----:B0-----:R-:W-:Y:S01]  /*05f0*/  CS2R R84, SRZ ;  /* 0x0000000000547805 */ /* 0x001fe2000001ff00 */
[----:B------:R0:W5:Y:S02]  /*0600*/  @P1 LDG.E.128 R72, desc[UR6][R96.64] ;  /* 0x0000000660481981 */ /* 0x000164000c1e1d00 */
[----:B--2---:R-:W-:-:S04]  /*0610*/  @P0 IMAD.WIDE.U32 R100, R0, 0x10, R100 ;  /* 0x0000001000640825 */ /* 0x004fc800078e0064 */
[----:B---3--:R-:W-:Y:S01]  /*0620*/  @P0 IMAD.WIDE.U32 R104, R0, 0x10, R104 ;  /* 0x0000001000680825 */ /* 0x008fe200078e0068 */
[----:B------:R2:W5:Y:S01]  /*0630*/  @P0 LDG.E.128 R76, desc[UR6][R100.64] ;  /* 0x00000006644c0981 */ /* 0x000562000c1e1d00 */
[----:B-1----:R-:W-:Y:S02]  /*0640*/  CS2R R88, SRZ ;  /* 0x0000000000587805 */ /* 0x002fe4000001ff00 */
[----:B----4-:R-:W-:Y:S01]  /*0650*/  CS2R R92, SRZ ;  /* 0x00000000005c7805 */ /* 0x010fe2000001ff00 */
[----:B------:R-:W-:Y:S01]  /*0660*/  IMAD.MOV.U32 R86, RZ, RZ, RZ ;  /* 0x000000ffff567224 */ /* 0x000fe200078e00ff */
[----:B------:R1:W5:Y:S01]  /*0670*/  @P0 LDG.E.128 R80, desc[UR6][R104.64] ;  /* 0x0000000668500981 */ /* 0x000362000c1e1d00 */
[----:B------:R-:W-:Y:S01]  /*0680*/  IMAD.MOV.U32 R90, RZ, RZ, RZ ;  /* 0x000000ffff5a7224 */ /* 0x000fe200078e00ff */
[----:B0-----:R-:W-:Y:S01]  /*0690*/  CS2R R96, SRZ ;  /* 0x0000000000607805 */ /* 0x001fe2000001ff00 */
[----:B------:R-:W-:Y:S01]  /*06a0*/  IMAD.MOV.U32 R98, RZ, RZ, RZ ;  /* 0x000000ffff627224 */ /* 0x000fe200078e00ff */
[----:B------:R-:W-:Y:S01]  /*06b0*/  CS2R R112, SRZ ;  /* 0x0000000000707805 */ /* 0x000fe2000001ff00 */
[----:B------:R-:W-:Y:S01]  /*06c0*/  IMAD.MOV.U32 R102, RZ, RZ, RZ ;  /* 0x000000ffff667224 */ /* 0x000fe200078e00ff */
[----:B--2---:R-:W-:Y:S01]  /*06d0*/  CS2R R100, SRZ ;  /* 0x0000000000647805 */ /* 0x004fe2000001ff00 */
[----:B------:R-:W-:Y:S01]  /*06e0*/  IMAD.MOV.U32 R110, RZ, RZ, RZ ;  /* 0x000000ffff6e7224 */ /* 0x000fe200078e00ff */
[----:B------:R-:W-:-:S02]  /*06f0*/  CS2R R118, SRZ ;  /* 0x0000000000767805 */ /* 0x000fc4000001ff00 */
[----:B------:R-:W-:Y:S02]  /*0700*/  CS2R R116, SRZ ;  /* 0x0000000000747805 */ /* 0x000fe4000001ff00 */
[----:B-1----:R-:W-:Y:S02]  /*0710*/  CS2R R104, SRZ ;  /* 0x0000000000687805 */ /* 0x002fe4000001ff00 */
        /* <DEDUP_REMOVED lines=57> */
.L_x_4608:
        /* <DEDUP_REMOVED lines=38> */
[----:B------:R-:W5:Y:S02]  /*0d10*/  @P5 LDG.E.128 R36, desc[UR6][R8.64] ;  /* 0x0000000608245981 */ /* 0x000f64000c1e1d00 */
[----:B---3--:R-:W3:Y:S01]  /*0d20*/  LDC.64 R6, c[0x0][0x3d0] ;  /* 0x0000f400ff067b82 */ /* 0x008ee20000000a00 */
[C---:B0-----:R-:W-:Y:S01]  /*0d30*/  @P5 IMAD.WIDE.U32 R12, R0.reuse, 0x10, R12 ;  /* 0x00000010000c5825 */ /* 0x041fe200078e000c */
[----:B------:R-:W5:Y:S06]  /*0d40*/  @P5 LDG.E.128 R40, desc[UR6][R10.64] ;  /* 0x000000060a285981 */ /* 0x000f6c000c1e1d00 */
[----:B------:R-:W0:Y:S01]  /*0d50*/  @P1 LDC.64 R140, c[0x0][0x440] ;  /* 0x00011000ff8c1b82 */ /* 0x000e220000000a00 */
[----:B------:R-:W-:Y:S01]  /*0d60*/  @P5 VIADD R0, R0, 0x20 ;  /* 0x0000002000005836 */ /* 0x000fe20000000000 */
[----:B------:R-:W5:Y:S03]  /*0d70*/  @P5 LD.E.128 R132, desc[UR6][R12.64] ;  /* 0x000000060c845980 */ /* 0x000f66000c101d00 */
[----:B------:R-:W-:-:S03]  /*0d80*/  @P4 IMAD.WIDE.U32 R24, R0, 0x10, R24 ;  /* 0x0000001000184825 */ /* 0x000fc600078e0018 */
[----:B--2---:R-:W2:Y:S01]  /*0d90*/  @P0 LDC.64 R2, c[0x0][0x440] ;  /* 0x00011000ff020b82 */ /* 0x004ea20000000a00 */
[C---:B------:R-:W-:Y:S01]  /*0da0*/  @P4 IMAD.WIDE.U32 R26, R0.reuse, 0x10, R26 ;  /* 0x00000010001a4825 */ /* 0x040fe200078e001a */
[----:B------:R-:W5:Y:S03]  /*0db0*/  @P4 LDG.E.128 R44, desc[UR6][R24.64] ;  /* 0x00000006182c4981 */ /* 0x000f66000c1e1d00 */
[C---:B------:R-:W-:Y:S01]  /*0dc0*/  @P4 IMAD.WIDE.U32 R84, R0.reuse, 0x10, R84 ;  /* 0x0000001000544825 */ /* 0x040fe200078e0054 */
[----:B------:R-:W5:Y:S03]  /*0dd0*/  @P4 LDG.E.128 R48, desc[UR6][R26.64] ;  /* 0x000000061a304981 */ /* 0x000f66000c1e1d00 */
[----:B------:R-:W-:Y:S01]  /*0de0*/  @P4 VIADD R0, R0, 0x20 ;  /* 0x0000002000004836 */ /* 0x000fe20000000000 */
[----:B------:R-:W-:Y:S01]  /*0df0*/  ISETP.GE.U32.AND P5, PT, R21, 0x100, PT ;  /* 0x000001001500780c */ /* 0x000fe20003fa6070 */
[----:B------:R4:W5:Y:S02]  /*0e00*/  @P4 LD.E.128 R128, desc[UR6][R84.64] ;  /* 0x0000000654804980 */ /* 0x000964000c101d00 */
        /* <DEDUP_REMOVED lines=13> */
[----:B------:R-:W5:Y:S03]  /*0ee0*/  @P2 LD.E.128 R120, desc[UR6][R4.64] ;  /* 0x0000000604782980 */ /* 0x000f66000c101d00 */
[----:B---3--:R-:W-:-:S04]  /*0ef0*/  @P1 IMAD.WIDE.U32 R6, R0, 0x10, R6 ;  /* 0x0000001000061825 */ /* 0x008fc800078e0006 */
[C---:B------:R-:W-:Y:S01]  /*0f00*/  @P1 IMAD.WIDE.U32 R108, R0.reuse, 0x10, R108 ;  /* 0x00000010006c1825 */ /* 0x040fe200078e006c */
[----:B------:R-:W5:Y:S03]  /*0f10*/  @P1 LDG.E.128 R68, desc[UR6][R6.64] ;  /* 0x0000000606441981 */ /* 0x000f66000c1e1d00 */
        /* <DEDUP_REMOVED lines=10> */
[----:B------:R-:W-:Y:S01]  /*0fc0*/  IMAD.MOV.U32 R86, RZ, RZ, RZ ;  /* 0x000000ffff567224 */ /* 0x000fe200078e00ff */
[----:B----4-:R-:W-:Y:S01]  /*0fd0*/  CS2R R84, SRZ ;  /* 0x0000000000547805 */ /* 0x010fe2000001ff00 */
        /* <DEDUP_REMOVED lines=8> */
[----:B-1----:R-:W-:Y:S01]  /*1060*/  CS2R R104, SRZ ;  /* 0x0000000000687805 */ /* 0x002fe2000001ff00 */
[----:B------:R-:W-:Y:S01]  /*1070*/  IMAD.MOV.U32 R110, RZ, RZ, RZ ;  /* 0x000000ffff6e7224 */ /* 0x000fe200078e00ff */
[----:B0-----:R-:W-:Y:S01]  /*1080*/  CS2R R108, SRZ ;  /* 0x00000000006c7805 */ /* 0x001fe2000001ff00 */
[----:B------:R-:W-:Y:S01]  /*1090*/  @P6 IMAD.MOV.U32 R111, RZ, RZ, RZ ;  /* 0x000000ffff6f6224 */ /* 0x000fe200078e00ff */
[----:B------:R-:W-:Y:S01]  /*10a0*/  @P4 MOV R103, RZ ;  /* 0x000000ff00674202 */ /* 0x000fe20000000f00 */
[----:B------:R-:W-:Y:S01]  /*10b0*/  @P3 IMAD.MOV.U32 R99, RZ, RZ, RZ ;  /* 0x000000ffff633224 */ /* 0x000fe200078e00ff */
[----:B------:R-:W-:Y:S01]  /*10c0*/  @P1 MOV R91, RZ ;  /* 0x000000ff005b1202 */ /* 0x000fe20000000f00 */
[----:B------:R-:W-:-:S02]  /*10d0*/  @P2 IMAD.MOV.U32 R95, RZ, RZ, RZ ;  /* 0x000000ffff5f2224 */ /* 0x000fc400078e00ff */
[----:B------:R-:W-:Y:S02]  /*10e0*/  @P0 IMAD.MOV.U32 R87, RZ, RZ, RZ ;  /* 0x000000ffff570224 */ /* 0x000fe400078e00ff */
[----:B------:R-:W-:Y:S01]  /*10f0*/  @P0 VIADD R0, R0, 0x20 ;  /* 0x0000002000000836 */ /* 0x000fe20000000000 */
        /* <DEDUP_REMOVED lines=27> */
.L_x_4607:
        /* <DEDUP_REMOVED lines=119> */
.L_x_4610:
        /* <DEDUP_REMOVED lines=38> */
[----:B------:R-:W5:Y:S02]  /*1c80*/  @P5 LDG.E.128 R36, desc[UR6][R8.64] ;  /* 0x0000000608245981 */ /* 0x000f64000c1e1d00 */
[----:B-1----:R-:W1:Y:S01]  /*1c90*/  LDC.64 R4, c[0x0][0x3d0] ;  /* 0x0000f400ff047b82 */ /* 0x002e620000000a00 */
[C---:B------:R-:W-:Y:S01]  /*1ca0*/  @P5 IMAD.WIDE.U32 R12, R0.reuse, 0x10, R12 ;  /* 0x00000010000c5825 */ /* 0x040fe200078e000c */
[----:B------:R-:W5:Y:S06]  /*1cb0*/  @P5 LD.E.128 R104, desc[UR6][R10.64] ;  /* 0x000000060a685980 */ /* 0x000f6c000c101d00 */
[----:B------:R-:W4:Y:S01]  /*1cc0*/  @P1 LDC.64 R136, c[0x0][0x438] ;  /* 0x00010e00ff881b82 */ /* 0x000f220000000a00 */
[----:B------:R-:W-:Y:S01]  /*1cd0*/  @P5 VIADD R0, R0, 0x20 ;  /* 0x0000002000005836 */ /* 0x000fe20000000000 */
[----:B------:R-:W5:Y:S03]  /*1ce0*/  @P5 LDG.E.128 R40, desc[UR6][R12.64] ;  /* 0x000000060c285981 */ /* 0x000f66000c1e1d00 */
[----:B0-----:R-:W-:-:S03]  /*1cf0*/  @P4 IMAD.WIDE.U32 R24, R0, 0x10, R24 ;  /* 0x0000001000184825 */ /* 0x001fc600078e0018 */
[----:B--2---:R-:W0:Y:S01]  /*1d00*/  @P0 LDC.64 R6, c[0x0][0x438] ;  /* 0x00010e00ff060b82 */ /* 0x004e220000000a00 */
[C---:B------:R-:W-:Y:S01]  /*1d10*/  @P4 IMAD.WIDE.U32 R26, R0.reuse, 0x10, R26 ;  /* 0x00000010001a4825 */ /* 0x040fe200078e001a */
[----:B------:R-:W5:Y:S03]  /*1d20*/  @P4 LDG.E.128 R44, desc[UR6][R24.64] ;  /* 0x00000006182c4981 */ /* 0x000f66000c1e1d00 */
[C---:B------:R-:W-:Y:S01]  /*1d30*/  @P4 IMAD.WIDE.U32 R112, R0.reuse, 0x10, R112 ;  /* 0x0000001000704825 */ /* 0x040fe200078e0070 */
[----:B------:R-:W5:Y:S03]  /*1d40*/  @P4 LD.E.128 R100, desc[UR6][R26.64] ;  /* 0x000000061a644980 */ /* 0x000f66000c101d00 */
[----:B------:R-:W-:Y:S01]  /*1d50*/  @P4 VIADD R0, R0, 0x20 ;  /* 0x0000002000004836 */ /* 0x000fe20000000000 */
[----:B------:R-:W-:Y:S01]  /*1d60*/  ISETP.GE.U32.AND P5, PT, R21, 0x100, PT ;  /* 0x000001001500780c */ /* 0x000fe20003fa6070 */
[----:B------:R2:W5:Y:S02]  /*1d70*/  @P4 LDG.E.128 R48, desc[UR6][R112.64] ;  /* 0x0000000670304981 */ /* 0x000564000c1e1d00 */
        /* <DEDUP_REMOVED lines=11> */
[----:B------:R-:W5:Y:S03]  /*1e30*/  @P2 LD.E.128 R92, desc[UR6][R2.64] ;  /* 0x00000006025c2980 */ /* 0x000f66000c101d00 */
[----:B------:R-:W-:Y:S01]  /*1e40*/  @P2 VIADD R0, R0, 0x20 ;  /* 0x0000002000002836 */ /* 0x000fe20000000000 */
[----:B------:R3:W5:Y:S03]  /*1e50*/  @P2 LDG.E.128 R64, desc[UR6][R132.64] ;  /* 0x0000000684402981 */ /* 0x000766000c1e1d00 */
[----:B-1----:R-:W-:-:S04]  /*1e60*/  @P1 IMAD.WIDE.U32 R4, R0, 0x10, R4 ;  /* 0x0000001000041825 */ /* 0x002fc800078e0004 */
[C---:B----4-:R-:W-:Y:S01]  /*1e70*/  @P1 IMAD.WIDE.U32 R136, R0.reuse, 0x10, R136 ;  /* 0x0000001000881825 */ /* 0x050fe200078e0088 */
[----:B------:R-:W5:Y:S03]  /*1e80*/  @P1 LDG.E.128 R68, desc[UR6][R4.64] ;  /* 0x0000000604441981 */ /* 0x000f66000c1e1d00 */
        /* <DEDUP_REMOVED lines=10> */
[----:B------:R-:W-:Y:S01]  /*1f30*/  IMAD.MOV.U32 R114, RZ, RZ, RZ ;  /* 0x000000ffff727224 */ /* 0x000fe200078e00ff */
[----:B--2---:R-:W-:Y:S01]  /*1f40*/  CS2R R112, SRZ ;  /* 0x0000000000707805 */ /* 0x004fe2000001ff00 */
[----:B------:R-:W-:Y:S01]  /*1f50*/  IMAD.MOV.U32 R118, RZ, RZ, RZ ;  /* 0x000000ffff767224 */ /* 0x000fe200078e00ff */
[----:B------:R-:W-:-:S02]  /*1f60*/  CS2R R116, SRZ ;  /* 0x0000000000747805 */ /* 0x000fc4000001ff00 */
[----:B------:R-:W-:Y:S01]  /*1f70*/  CS2R R120, SRZ ;  /* 0x0000000000787805 */ /* 0x000fe2000001ff00 */
[----:B------:R-:W-:Y:S01]  /*1f80*/  IMAD.MOV.U32 R126, RZ, RZ, RZ ;  /* 0x000000ffff7e7224 */ /* 0x000fe200078e00ff */
[----:B------:R-:W-:Y:S01]  /*1f90*/  CS2R R124, SRZ ;  /* 0x00000000007c7805 */ /* 0x000fe2000001ff00 */
[----:B------:R-:W-:Y:S01]  /*1fa0*/  IMAD.MOV.U32 R130, RZ, RZ, RZ ;  /* 0x000000ffff827224 */ /* 0x000fe200078e00ff */
[----:B---3--:R-:W-:Y:S02]  /*1fb0*/  CS2R R128, SRZ ;  /* 0x0000000000807805 */ /* 0x008fe4000001ff00 */
[----:B------:R-:W-:Y:S02]  /*1fc0*/  MOV R134, RZ ;  /* 0x000000ff00867202 */ /* 0x000fe40000000f00 */
[----:B------:R-:W-:Y:S01]  /*1fd0*/  CS2R R132, SRZ ;  /* 0x0000000000847805 */ /* 0x000fe2000001ff00 */
[----:B------:R-:W-:Y:S01]  /*1fe0*/  IMAD.MOV.U32 R138, RZ, RZ, RZ ;  /* 0x000000ffff8a7224 */ /* 0x000fe200078e00ff */
[----:B-1----:R-:W-:Y:S01]  /*1ff0*/  CS2R R136, SRZ ;  /* 0x0000000000887805 */ /* 0x002fe2000001ff00 */
        /* <DEDUP_REMOVED lines=33> */
.L_x_4609:
[----:B------:R-:W-:Y:S05]  /*2210*/  BSYNC.RECONVERGENT B0 ;  /* 0x0000000000007941 */ /* 0x000fea0003800200 */
.L_x_4606:
[----:B------:R-:W0:Y:S01]  /*2220*/  S2UR UR9, SR_CTAID.X ;  /* 0x00000000000979c3 */ /* 0x000e220000002500 */
[----:B------:R-:W1:Y:S01]  /*2230*/  LDCU UR10, c[0x0][0x384] ;  /* 0x00007080ff0a77ac */ /* 0x000e620008000800 */
[----:B------:R-:W-:Y:S01]  /*2240*/  SHF.R.U32.HI R0, RZ, 0x5, R19 ;  /* 0x00000005ff007819 */ /* 0x000fe20000011613 */
[----:B0-----:R-:W-:-:S06]  /*2250*/  USHF.L.U32 UR8, UR9, 0x2, URZ ;  /* 0x0000000209087899 */ /* 0x001fcc00080006ff */
[----:B------:R-:W-:-:S04]  /*2260*/  LOP3.LUT R15, R0, UR8, RZ, 0xfc, !PT ;  /* 0x00000008000f7c12 */ /* 0x000fc8000f8efcff */
[----:B-1----:R-:W-:-:S13]  /*2270*/  ISETP.GE.AND P0, PT, R15, UR10, PT ;  /* 0x0000000a0f007c0c */ /* 0x002fda000bf06270 */
[----:B------:R-:W-:Y:S05]  /*2280*/  @P0 EXIT ;  /* 0x000000000000094d */ /* 0x000fea0003800000 */
[----:B------:R-:W0:Y:S01]  /*2290*/  LDC R0, c[0x0][0x360] ;  /* 0x0000d800ff007b82 */ /* 0x000e220000000800 */
[----:B------:R-:W-:Y:S01]  /*22a0*/  UIADD3 UR8, UPT, UPT, UR4, -0x61c88647, URZ ;  /* 0x9e3779b904087890 */ /* 0x000fe2000fffe0ff */
[----:B------:R-:W-:Y:S01]  /*22b0*/  IMAD R7, R20, -0x2daee0ad, RZ ;  /* 0xd2511f5314077824 */ /* 0x000fe200078e02ff */
[----:B------:R-:W-:Y:S01]  /*22c0*/  UIADD3 UR10, UPT, UPT, UR4, -0x255992d5, URZ ;  /* 0xdaa66d2b040a7890 */ /* 0x000fe2000fffe0ff */
[----:B------:R-:W-:Y:S01]  /*22d0*/  LOP3.LUT R16, R16, 0x3, RZ, 0xc0, !PT ;  /* 0x0000000310107812 */ /* 0x000fe200078ec0ff */
[----:B------:R-:W-:Y:S01]  /*22e0*/  UIADD3 UR11, UPT, UPT, UR5, -0x126145ec, URZ ;  /* 0xed9eba14050b7890 */ /* 0x000fe2000fffe0ff */
[----:B------:R-:W-:Y:S01]  /*22f0*/  IMAD.MOV.U32 R13, RZ, RZ, RZ ;  /* 0x000000ffff0d7224 */ /* 0x000fe200078e00ff */
[----:B------:R-:W-:Y:S02]  /*2300*/  UIADD3 UR12, UPT, UPT, UR4, -0x4ab325aa, URZ ;  /* 0xb54cda56040c7890 */ /* 0x000fe4000fffe0ff */
[----:B------:R-:W-:Y:S02]  /*2310*/  UIADD3 UR14, UPT, UPT, UR5, 0x1fd5c5a3, URZ ;  /* 0x1fd5c5a3050e7890 */ /* 0x000fe4000fffe0ff */
[----:B------:R-:W-:-:S02]  /*2320*/  UIADD3 UR15, UPT, UPT, UR5, -0x24c28bd8, URZ ;  /* 0xdb3d7428050f7890 */ /* 0x000fc4000fffe0ff */
[----:B------:R-:W-:Y:S02]  /*2330*/  UIADD3 UR16, UPT, UPT, UR5, -0x695add53, URZ ;  /* 0x96a522ad05107890 */ /* 0x000fe4000fffe0ff */
[----:B------:R-:W-:Y:S01]  /*2340*/  UIADD3 UR17, UPT, UPT, UR4, -0x700cb87f, URZ ;  /* 0x8ff3478104117890 */ /* 0x000fe2000fffe0ff */
[----:B------:R-:W1:Y:S01]  /*2350*/  LDCU.U8 UR13, c[0x0][0x410] ;  /* 0x00008200ff0d77ac */ /* 0x000e620008000000 */
[----:B0-----:R-:W-:Y:S01]  /*2360*/  IMAD R19, R0, UR9, R19 ;  /* 0x0000000900137c24 */ /* 0x001fe2000f8e0213 */
[----:B------:R-:W-:Y:S01]  /*2370*/  UIADD3 UR9, UPT, UPT, UR5, -0x4498517b, URZ ;  /* 0xbb67ae8505097890 */ /* 0x000fe2000fffe0ff */
[----:B------:R-:W-:-:S04]  /*2380*/  IMAD.HI.U32 R0, R20, -0x2daee0ad, RZ ;  /* 0xd2511f5314007827 */ /* 0x000fc800078e00ff */
[----:B------:R-:W-:Y:S01]  /*2390*/  IMAD.HI.U32 R3, R19, -0x326172a9, RZ ;  /* 0xcd9e8d5713037827 */ /* 0x000fe200078e00ff */
[----:B------:R-:W-:-:S03]  /*23a0*/  LOP3.LUT R0, R0, UR5, RZ, 0x3c, !PT ;  /* 0x0000000500007c12 */ /* 0x000fc6000f8e3cff */
[----:B------:R-:W-:Y:S01]  /*23b0*/  IMAD R5, R19, -0x326172a9, RZ ;  /* 0xcd9e8d5713057824 */ /* 0x000fe200078e02ff */
[----:B------:R-:W-:Y:S01]  /*23c0*/  LOP3.LUT R3, R14, UR4, R3, 0x96, !PT ;  /* 0x000000040e037c12 */ /* 0x000fe2000f8e9603 */
[----:B------:R-:W-:-:S04]  /*23d0*/  IMAD.HI.U32 R2, R0, -0x326172a9, RZ ;  /* 0xcd9e8d5700027827 */ /* 0x000fc800078e00ff */
[----:B------:R-:W-:Y:S01]  /*23e0*/  IMAD.HI.U32 R4, R3, -0x2daee0ad, RZ ;  /* 0xd2511f5303047827 */ /* 0x000fe200078e00ff */
[----:B------:R-:W-:Y:S01]  /*23f0*/  LOP3.LUT R2, R5, UR8, R2, 0x96, !PT ;  /* 0x0000000805027c12 */ /* 0x000fe2000f8e9602 */
[----:B------:R-:W-:Y:S02]  /*2400*/  UIADD3 UR8, UPT, UPT, UR4, 0x3c6ef372, URZ ;  /* 0x3c6ef37204087890 */ /* 0x000fe4000fffe0ff */
[----:B------:R-:W-:Y:S01]  /*2410*/  IMAD R6, R3, -0x2daee0ad, RZ ;  /* 0xd2511f5303067824 */ /* 0x000fe200078e02ff */
[----:B------:R-:W-:Y:S01]  /*2420*/  LOP3.LUT R4, R7, UR9, R4, 0x96, !PT ;  /* 0x0000000907047c12 */ /* 0x000fe2000f8e9604 */
[----:B------:R-:W-:Y:S01]  /*2430*/  UIADD3 UR9, UPT, UPT, UR5, 0x76cf5d0a, URZ ;  /* 0x76cf5d0a05097890 */ /* 0x000fe2000fffe0ff */
[----:B------:R-:W-:Y:S02]  /*2440*/  IMAD R3, R0, -0x326172a9, RZ ;  /* 0xcd9e8d5700037824 */ /* 0x000fe400078e02ff */
[----:B------:R-:W-:-:S04]  /*2450*/  IMAD.HI.U32 R5, R2, -0x2daee0ad, RZ ;  /* 0xd2511f5302057827 */ /* 0x000fc800078e00ff */
[----:B------:R-:W-:Y:S01]  /*2460*/  IMAD.HI.U32 R0, R4, -0x326172a9, RZ ;  /* 0xcd9e8d5704007827 */ /* 0x000fe200078e00ff */
[----:B------:R-:W-:Y:S01]  /*2470*/  LOP3.LUT R5, R6, UR9, R5, 0x96, !PT ;  /* 0x0000000906057c12 */ /* 0x000fe2000f8e9605 */
[----:B------:R-:W-:Y:S02]  /*2480*/  UIADD3 UR9, UPT, UPT, UR5, 0x32370b8f, URZ ;  /* 0x32370b8f05097890 */ /* 0x000fe4000fffe0ff */
[----:B------:R-:W-:Y:S01]  /*2490*/  IMAD R7, R2, -0x2daee0ad, RZ ;  /* 0xd2511f5302077824 */ /* 0x000fe200078e02ff */
[----:B------:R-:W-:Y:S01]  /*24a0*/  LOP3.LUT R0, R3, UR8, R0, 0x96, !PT ;  /* 0x0000000803007c12 */ /* 0x000fe2000f8e9600 */
[----:B------:R-:W-:Y:S01]  /*24b0*/  IMAD R4, R4, -0x326172a9, RZ ;  /* 0xcd9e8d5704047824 */ /* 0x000fe200078e02ff */
[----:B------:R-:W-:Y:S01]  /*24c0*/  UIADD3 UR8, UPT, UPT, UR4, 0x78dde6e4, URZ ;  /* 0x78dde6e404087890 */ /* 0x000fe2000fffe0ff */
[----:B------:R-:W-:-:S04]  /*24d0*/  IMAD.HI.U32 R3, R5, -0x326172a9, RZ ;  /* 0xcd9e8d5705037827 */ /* 0x000fc800078e00ff */
[----:B------:R-:W-:Y:S01]  /*24e0*/  IMAD.HI.U32 R2, R0, -0x2daee0ad, RZ ;  /* 0xd2511f5300027827 */ /* 0x000fe200078e00ff */
[----:B------:R-:W-:Y:S01]  /*24f0*/  LOP3.LUT R3, R4, UR10, R3, 0x96, !PT ;  /* 0x0000000a04037c12 */ /* 0x000fe2000f8e9603 */
[----:B------:R-:W-:Y:S02]  /*2500*/  UIADD3 UR10, UPT, UPT, UR4, 0x1715609d, URZ ;  /* 0x1715609d040a7890 */ /* 0x000fe4000fffe0ff */
[----:B------:R-:W-:Y:S01]  /*2510*/  IMAD R5, R5, -0x326172a9, RZ ;  /* 0xcd9e8d5705057824 */ /* 0x000fe200078e02ff */
[----:B------:R-:W-:Y:S01]  /*2520*/  LOP3.LUT R2, R7, UR9, R2, 0x96, !PT ;  /* 0x0000000907027c12 */ /* 0x000fe2000f8e9602 */
[----:B------:R-:W-:Y:S01]  /*2530*/  IMAD R7, R0, -0x2daee0ad, RZ ;  /* 0xd2511f5300077824 */ /* 0x000fe200078e02ff */
[----:B------:R-:W-:Y:S01]  /*2540*/  UIADD3 UR9, UPT, UPT, UR5, -0x56f99767, URZ ;  /* 0xa906689905097890 */ /* 0x000fe2000fffe0ff */
[----:B------:R-:W-:-:S04]  /*2550*/  IMAD.HI.U32 R4, R3, -0x2daee0ad, RZ ;  /* 0xd2511f5303047827 */ /* 0x000fc800078e00ff */
[C---:B------:R-:W-:Y:S01]  /*2560*/  IMAD.HI.U32 R0, R2.reuse, -0x326172a9, RZ ;  /* 0xcd9e8d5702007827 */ /* 0x040fe200078e00ff */
        /* <DEDUP_REMOVED lines=9> */
[----:B------:R-:W-:Y:S02]  /*2600*/  UIADD3 UR10, UPT, UPT, UR4, -0xe443238, URZ ;  /* 0xf1bbcdc8040a7890 */ /* 0x000fe4000fffe0ff */
[----:B------:R-:W-:Y:S01]  /*2610*/  IMAD R5, R4, -0x326172a9, RZ ;  /* 0xcd9e8d5704057824 */ /* 0x000fe200078e02ff */
[----:B------:R-:W-:Y:S01]  /*2620*/  LOP3.LUT R3, R6, UR9, R3, 0x96, !PT ;  /* 0x0000000906037c12 */ /* 0x000fe2000f8e9603 */
[----:B------:R-:W-:Y:S02]  /*2630*/  IMAD R7, R0, -0x2daee0ad, RZ ;  /* 0xd2511f5300077824 */ /* 0x000fe400078e02ff */
[----:B------:R-:W-:-:S04]  /*2640*/  IMAD.HI.U32 R4, R2, -0x2daee0ad, RZ ;  /* 0xd2511f5302047827 */ /* 0x000fc800078e00ff */
[----:B------:R-:W-:Y:S01]  /*2650*/  IMAD.HI.U32 R0, R3, -0x326172a9, RZ ;  /* 0xcd9e8d5703007827 */ /* 0x000fe200078e00ff */
[----:B------:R-:W-:-:S03]  /*2660*/  LOP3.LUT R4, R7, UR11, R4, 0x96, !PT ;  /* 0x0000000b07047c12 */ /* 0x000fc6000f8e9604 */
[----:B------:R-:W-:Y:S01]  /*2670*/  IMAD R6, R2, -0x2daee0ad, RZ ;  /* 0xd2511f5302067824 */ /* 0x000fe200078e02ff */
[----:B------:R-:W-:Y:S01]  /*2680*/  LOP3.LUT R0, R5, UR12, R0, 0x96, !PT ;  /* 0x0000000c05007c12 */ /* 0x000fe2000f8e9600 */
[----:B------:R-:W-:Y:S01]  /*2690*/  IMAD R3, R3, -0x326172a9, RZ ;  /* 0xcd9e8d5703037824 */ /* 0x000fe200078e02ff */
[----:B------:R-:W0:Y:S01]  /*26a0*/  LDCU UR12, c[0x0][0x388] ;  /* 0x00007100ff0c77ac */ /* 0x000e220008000800 */
[----:B------:R-:W-:-:S04]  /*26b0*/  IMAD.HI.U32 R2, R4, -0x326172a9, RZ ;  /* 0xcd9e8d5704027827 */ /* 0x000fc800078e00ff */
[----:B------:R-:W-:Y:S01]  /*26c0*/  IMAD.HI.U32 R5, R0, -0x2daee0ad, RZ ;  /* 0xd2511f5300057827 */ /* 0x000fe200078e00ff */
[----:B------:R-:W-:Y:S01]  /*26d0*/  LOP3.LUT R2, R3, UR8, R2, 0x96, !PT ;  /* 0x0000000803027c12 */ /* 0x000fe2000f8e9602 */
[----:B------:R-:W2:Y:S02]  /*26e0*/  LDCU.64 UR8, c[0x0][0x398] ;  /* 0x00007300ff0877ac */ /* 0x000ea40008000a00 */
[----:B------:R-:W-:Y:S01]  /*26f0*/  IMAD R3, R4, -0x326172a9, RZ ;  /* 0xcd9e8d5704037824 */ /* 0x000fe200078e02ff */
[----:B------:R-:W-:Y:S01]  /*2700*/  LOP3.LUT R5, R6, UR14, R5, 0x96, !PT ;  /* 0x0000000e06057c12 */ /* 0x000fe2000f8e9605 */
[----:B------:R-:W-:Y:S01]  /*2710*/  IMAD R7, R0, -0x2daee0ad, RZ ;  /* 0xd2511f5300077824 */ /* 0x000fe200078e02ff */
[----:B------:R-:W3:Y:S01]  /*2720*/  LDCU UR14, c[0x0][0x448] ;  /* 0x00008900ff0e77ac */ /* 0x000ee20008000800 */
[----:B------:R-:W-:-:S04]  /*2730*/  IMAD.HI.U32 R4, R2, -0x2daee0ad, RZ ;  /* 0xd2511f5302047827 */ /* 0x000fc800078e00ff */
[----:B------:R-:W-:Y:S01]  /*2740*/  IMAD.HI.U32 R0, R5, -0x326172a9, RZ ;  /* 0xcd9e8d5705007827 */ /* 0x000fe200078e00ff */
[----:B------:R-:W-:-:S03]  /*2750*/  LOP3.LUT R4, R7, UR15, R4, 0x96, !PT ;  /* 0x0000000f07047c12 */ /* 0x000fc6000f8e9604 */
[----:B------:R-:W-:Y:S01]  /*2760*/  IMAD R2, R2, -0x2daee0ad, RZ ;  /* 0xd2511f5302027824 */ /* 0x000fe200078e02ff */
[----:B------:R-:W-:Y:S01]  /*2770*/  LOP3.LUT R0, R3, UR10, R0, 0x96, !PT ;  /* 0x0000000a03007c12 */ /* 0x000fe2000f8e9600 */
[----:B------:R-:W-:Y:S01]  /*2780*/  IMAD R5, R5, -0x326172a9, RZ ;  /* 0xcd9e8d5705057824 */ /* 0x000fe200078e02ff */
[----:B------:R-:W4:Y:S01]  /*2790*/  LDCU.64 UR10, c[0x0][0x3a0] ;  /* 0x00007400ff0a77ac */ /* 0x000f220008000a00 */
[----:B------:R-:W-:-:S04]  /*27a0*/  IMAD.HI.U32 R18, R4, -0x326172a9, RZ ;  /* 0xcd9e8d5704127827 */ /* 0x000fc800078e00ff */
[----:B------:R-:W-:Y:S01]  /*27b0*/  IMAD.HI.U32 R17, R0, -0x2daee0ad, RZ ;  /* 0xd2511f5300117827 */ /* 0x000fe200078e00ff */
[----:B------:R-:W-:-:S03]  /*27c0*/  LOP3.LUT R18, R5, UR17, R18, 0x96, !PT ;  /* 0x0000001105127c12 */ /* 0x000fc6000f8e9612 */
[----:B------:R-:W-:Y:S01]  /*27d0*/  IMAD R12, R4, -0x326172a9, RZ ;  /* 0xcd9e8d57040c7824 */ /* 0x000fe200078e02ff */
[----:B------:R-:W-:Y:S01]  /*27e0*/  LOP3.LUT R17, R2, UR16, R17, 0x96, !PT ;  /* 0x0000001002117c12 */ /* 0x000fe2000f8e9611 */
[----:B0123--:R-:W-:-:S07]  /*27f0*/  IMAD R230, R0, -0x2daee0ad, RZ ;  /* 0xd2511f5300e67824 */ /* 0x00ffce00078e02ff */
.L_x_5627:
        /* <DEDUP_REMOVED lines=10> */
[----:B----4-:R-:W-:Y:S02]  /*28a0*/  ISETP.NE.U32.AND P1, PT, RZ, UR10, PT ;  /* 0x0000000aff007c0c */ /* 0x010fe4000bf25070 */
        /* <DEDUP_REMOVED lines=29> */
.L_x_4616:
        /* <DEDUP_REMOVED lines=13> */
.L_x_4618:
[----:B------:R-:W-:Y:S05]  /*2b50*/  BSYNC.RECONVERGENT B2 ;  /* 0x0000000000027941 */ /* 0x000fea0003800200 */
.L_x_4617:
[----:B------:R-:W-:Y:S01]  /*2b60*/  IMAD.WIDE.U32 R16, R19, -0x326172a9, RZ ;  /* 0xcd9e8d5713107825 */ /* 0x000fe200078e00ff */
[----:B------:R-:W-:Y:S01]  /*2b70*/  LOP3.LUT R168, R13, UR5, R171, 0x96, !PT ;  /* 0x000000050da87c12 */ /* 0x000fe2000f8e96ab */
[----:B------:R-:W-:Y:S02]  /*2b80*/  UIADD3 UR15, UPT, UPT, UR4, -0x61c88647, URZ ;  /* 0x9e3779b9040f7890 */ /* 0x000fe4000fffe0ff */
[----:B------:R-:W-:Y:S01]  /*2b90*/  UIADD3 UR16, UPT, UPT, UR5, -0x4498517b, URZ ;  /* 0xbb67ae8505107890 */ /* 0x000fe2000fffe0ff */
[----:B------:R-:W-:Y:S01]  /*2ba0*/  LOP3.LUT R232, R14, UR4, R17, 0x96, !PT ;  /* 0x000000040ee87c12 */ /* 0x000fe2000f8e9611 */
[----:B------:R-:W-:-:S04]  /*2bb0*/  IMAD.WIDE.U32 R168, R168, -0x326172a9, RZ ;  /* 0xcd9e8d57a8a87825 */ /* 0x000fc800078e00ff */
[----:B------:R-:W-:Y:S01]  /*2bc0*/  IMAD.WIDE.U32 R232, R232, -0x2daee0ad, RZ ;  /* 0xd2511f53e8e87825 */ /* 0x000fe200078e00ff */
[----:B------:R-:W-:Y:S01]  /*2bd0*/  LOP3.LUT R171, R16, UR15, R169, 0x96, !PT ;  /* 0x0000000f10ab7c12 */ /* 0x000fe2000f8e96a9 */
[----:B------:R-:W-:Y:S02]  /*2be0*/  UIADD3 UR15, UPT, UPT, UR4, 0x3c6ef372, URZ ;  /* 0x3c6ef372040f7890 */ /* 0x000fe4000fffe0ff */
[----:B------:R-:W-:Y:S01]  /*2bf0*/  IMAD.MOV.U32 R11, RZ, RZ, R230 ;  /* 0x000000ffff0b7224 */ /* 0x000fe200078e00e6 */
[----:B------:R-:W-:Y:S01]  /*2c00*/  LOP3.LUT R16, R170, UR16, R233, 0x96, !PT ;  /* 0x00000010aa107c12 */ /* 0x000fe2000f8e96e9 */
[----:B------:R-:W-:Y:S01]  /*2c10*/  UIADD3 UR16, UPT, UPT, UR5, 0x76cf5d0a, URZ ;  /* 0x76cf5d0a05107890 */ /* 0x000fe2000fffe0ff */
[----:B------:R-:W-:-:S04]  /*2c20*/  IMAD.WIDE.U32 R170, R171, -0x2daee0ad, RZ ;  /* 0xd2511f53abaa7825 */ /* 0x000fc800078e00ff */
[----:B------:R-:W-:Y:S01]  /*2c30*/  IMAD.WIDE.U32 R16, R16, -0x326172a9, RZ ;  /* 0xcd9e8d5710107825 */ /* 0x000fe200078e00ff */
[----:B------:R-:W-:Y:S01]  /*2c40*/  LOP3.LUT R169, R232, UR16, R171, 0x96, !PT ;  /* 0x00000010e8a97c12 */ /* 0x000fe2000f8e96ab */
[----:B------:R-:W-:-:S03]  /*2c50*/  UIADD3 UR16, UPT, UPT, UR5, 0x32370b8f, URZ ;  /* 0x32370b8f05107890 */ /* 0x000fc6000fffe0ff */
[----:B------:R-:W-:Y:S01]  /*2c60*/  LOP3.LUT R232, R168, UR15, R17, 0x96, !PT ;  /* 0x0000000fa8e87c12 */ /* 0x000fe2000f8e9611 */
[----:B------:R-:W-:Y:S01]  /*2c70*/  UIADD3 UR15, UPT, UPT, UR4, -0x255992d5, URZ ;  /* 0xdaa66d2b040f7890 */ /* 0x000fe2000fffe0ff */
        /* <DEDUP_REMOVED lines=9> */
[----:B------:R-:W-:-:S03]  /*2d10*/  UIADD3 UR16, UPT, UPT, UR5, -0x56f99767, URZ ;  /* 0xa906689905107890 */ /* 0x000fc6000fffe0ff */
[----:B------:R-:W-:Y:S01]  /*2d20*/  LOP3.LUT R232, R168, UR15, R17, 0x96, !PT ;  /* 0x0000000fa8e87c12 */ /* 0x000fe2000f8e9611 */
[----:B------:R-:W-:Y:S01]  /*2d30*/  UIADD3 UR15, UPT, UPT, UR4, 0x1715609d, URZ ;  /* 0x1715609d040f7890 */ /* 0x000fe2000fffe0ff */
        /* <DEDUP_REMOVED lines=9> */
[----:B------:R-:W-:-:S03]  /*2dd0*/  UIADD3 UR16, UPT, UPT, UR5, 0x1fd5c5a3, URZ ;  /* 0x1fd5c5a305107890 */ /* 0x000fc6000fffe0ff */
[----:B------:R-:W-:Y:S01]  /*2de0*/  LOP3.LUT R232, R168, UR15, R17, 0x96, !PT ;  /* 0x0000000fa8e87c12 */ /* 0x000fe2000f8e9611 */
[----:B------:R-:W-:Y:S01]  /*2df0*/  UIADD3 UR15, UPT, UPT, UR4, 0x5384540f, URZ ;  /* 0x5384540f040f7890 */ /* 0x000fe2000fffe0ff */
[----:B------:R-:W-:-:S04]  /*2e00*/  IMAD.WIDE.U32 R168, R169, -0x326172a9, RZ ;  /* 0xcd9e8d57a9a87825 */ /* 0x000fc800078e00ff */
[----:B------:R-:W-:Y:S01]  /*2e10*/  IMAD.WIDE.U32 R232, R232, -0x2daee0ad, RZ ;  /* 0xd2511f53e8e87825 */ /* 0x000fe200078e00ff */
[----:B------:R-:W-:Y:S01]  /*2e20*/  LOP3.LUT R16, R16, UR15, R169, 0x96, !PT ;  /* 0x0000000f10107c12 */ /* 0x000fe2000f8e96a9 */
[----:B------:R-:W-:-:S03]  /*2e30*/  UIADD3 UR15, UPT, UPT, UR4, -0xe443238, URZ ;  /* 0xf1bbcdc8040f7890 */ /* 0x000fc6000fffe0ff */
[----:B------:R-:W-:Y:S01]  /*2e40*/  LOP3.LUT R170, R170, UR16, R233, 0x96, !PT ;  /* 0x00000010aaaa7c12 */ /* 0x000fe2000f8e96e9 */
[----:B------:R-:W-:Y:S01]  /*2e50*/  UIADD3 UR16, UPT, UPT, UR5, -0x24c28bd8, URZ ;  /* 0xdb3d742805107890 */ /* 0x000fe2000fffe0ff */
        /* <DEDUP_REMOVED lines=8> */
[----:B------:R-:W-:-:S03]  /*2ee0*/  LOP3.LUT R18, R170, UR15, R169, 0x96, !PT ;  /* 0x0000000faa127c12 */ /* 0x000fc6000f8e96a9 */
[----:B------:R-:W-:Y:S02]  /*2ef0*/  HFMA2 R169, -RZ, RZ, 0, 0 ;  /* 0x00000000ffa97431 */ /* 0x000fe400000001ff */
[----:B------:R-:W-:Y:S01]  /*2f00*/  IMAD.MOV.U32 R12, RZ, RZ, R168 ;  /* 0x000000ffff0c7224 */ /* 0x000fe200078e00a8 */
[----:B------:R-:W-:-:S07]  /*2f10*/  LOP3.LUT R17, R16, UR16, R233, 0x96, !PT ;  /* 0x0000001010117c12 */ /* 0x000fce000f8e96e9 */
.L_x_4615:
[----:B------:R-:W-:Y:S05]  /*2f20*/  BSYNC.RECONVERGENT B1 ;  /* 0x0000000000017941 */ /* 0x000fea0003800200 */
.L_x_4614:
[----:B------:R-:W0:Y:S01]  /*2f30*/  LDC R237, c[0x0][0x408] ;  /* 0x00010200ffed7b82 */ /* 0x000e220000000800 */
[----:B------:R-:W-:Y:S01]  /*2f40*/  I2FP.F32.U32 R11, R11 ;  /* 0x0000000b000b7245 */ /* 0x000fe20000201000 */
[----:B------:R-:W-:Y:S01]  /*2f50*/  IMAD.MOV.U32 R222, RZ, RZ, 0x2f800000 ;  /* 0x2f800000ffde7424 */ /* 0x000fe200078e00ff */
[----:B------:R-:W-:Y:S01]  /*2f60*/  ISETP.NE.AND P3, PT, R169, 0x1, PT ;  /* 0x00000001a900780c */ /* 0x000fe20003f65270 */
[----:B-----5:R-:W-:Y:S01]  /*2f70*/  HADD2.F32 R16, -RZ, R164.H0_H0 ;  /* 0x200000a4ff107230 */ /* 0x020fe20000004100 */
[----:B------:R-:W-:Y:S01]  /*2f80*/  LOP3.LUT R172, R172, 0xffffffef, RZ, 0xc0, !PT ;  /* 0xffffffefacac7812 */ /* 0x000fe200078ec0ff */
[----:B------:R-:W-:Y:S01]  /*2f90*/  FFMA.FTZ R11, R11, R222, 1.1641532182693481445e-10 ;  /* 0x2f0000000b0b7423 */ /* 0x000fe200000100de */
[----:B------:R-:W-:Y:S01]  /*2fa0*/  @P1 HADD2.F32 R168, -RZ, R160.H0_H0 ;  /* 0x200000a0ffa81230 */ /* 0x000fe20000004100 */
[----:B------:R-:W1:Y:S01]  /*2fb0*/  LDC R236, c[0x0][0x404] ;  /* 0x00010100ffec7b82 */ /* 0x000e620000000800 */
[----:B------:R-:W-:Y:S01]  /*2fc0*/  BSSY.RECONVERGENT B1, `(.L_x_4619) ;  /* 0x000005e000017945 */ /* 0x000fe20003800200 */
[----:B------:R-:W-:-:S02]  /*2fd0*/  IMAD.MOV.U32 R170, RZ, RZ, 0x2 ;  /* 0x00000002ffaa7424 */ /* 0x000fc400078e00ff */
[----:B0-----:R-:W-:Y:S01]  /*2fe0*/  FMUL.FTZ R16, R16, R237 ;  /* 0x000000ed10107220 */ /* 0x001fe20000410000 */
[----:B-1----:R-:W-:-:S04]  /*2ff0*/  FSETP.GTU.FTZ.AND P2, PT, R11, R236, PT ;  /* 0x000000ec0b00720b */ /* 0x002fc80003f5c000 */
[----:B------:R-:W-:Y:S02]  /*3000*/  FSEL R11, R16, RZ, !P2 ;  /* 0x000000ff100b7208 */ /* 0x000fe40005000000 */
[----:B------:R-:W-:-:S03]  /*3010*/  PLOP3.LUT P2, PT, P2, PT, PT, 0x8, 0x80 ;  /* 0x000000000080781c */ /* 0x000fc6000174e170 */
[----:B------:R-:W-:Y:S01]  /*3020*/  @P1 FADD.FTZ R11, R168, R11 ;  /* 0x0000000ba80b1221 */ /* 0x000fe20000010000 */
[----:B------:R-:W-:-:S04]  /*3030*/  MOV R168, R12 ;  /* 0x0000000c00a87202 */ /* 0x000fc80000000f00 */
[----:B------:R-:W-:-:S05]  /*3040*/  F2FP.F16.F32.PACK_AB R230, RZ, R11 ;  /* 0x0000000bffe6723e */ /* 0x000fca00000000ff */
        /* <DEDUP_REMOVED lines=10> */
.L_x_4621:
        /* <DEDUP_REMOVED lines=13> */
.L_x_4623:
[----:B------:R-:W-:Y:S05]  /*31c0*/  BSYNC.RECONVERGENT B2 ;  /* 0x0000000000027941 */ /* 0x000fea0003800200 */
.L_x_4622:
        /* <DEDUP_REMOVED lines=52> */
[----:B------:R-:W-:Y:S01]  /*3510*/  IMAD.WIDE.U32 R170, R170, -0x326172a9, RZ ;  /* 0xcd9e8d57aaaa7825 */ /* 0x000fe200078e00ff */
[----:B------:R-:W-:-:S03]  /*3520*/  UIADD3 UR15, UPT, UPT, UR4, -0x700cb87f, URZ ;  /* 0x8ff34781040f7890 */ /* 0x000fc6000fffe0ff */
[----:B------:R-:W-:Y:S01]  /*3530*/  IMAD.WIDE.U32 R16, R16, -0x2daee0ad, RZ ;  /* 0xd2511f5310107825 */ /* 0x000fe200078e00ff */
[----:B------:R-:W-:-:S03]  /*3540*/  MOV R12, R170 ;  /* 0x000000aa000c7202 */ /* 0x000fc60000000f00 */
[----:B------:R-:W-:Y:S01]  /*3550*/  HFMA2 R170, -RZ, RZ, 0, 0 ;  /* 0x00000000ffaa7431 */ /* 0x000fe200000001ff */
[----:B------:R-:W-:Y:S02]  /*3560*/  LOP3.LUT R18, R234, UR15, R171, 0x96, !PT ;  /* 0x0000000fea127c12 */ /* 0x000fe4000f8e96ab */
[----:B------:R-:W-:Y:S01]  /*3570*/  LOP3.LUT R17, R168, UR16, R17, 0x96, !PT ;  /* 0x00000010a8117c12 */ /* 0x000fe2000f8e9611 */
[----:B------:R-:W-:Y:S02]  /*3580*/  IMAD.MOV.U32 R168, RZ, RZ, R232 ;  /* 0x000000ffffa87224 */ /* 0x000fe400078e00e8 */
[----:B------:R-:W-:-:S07]  /*3590*/  IMAD.MOV.U32 R232, RZ, RZ, R16 ;  /* 0x000000ffffe87224 */ /* 0x000fce00078e0010 */
.L_x_4620:
[----:B------:R-:W-:Y:S05]  /*35a0*/  BSYNC.RECONVERGENT B1 ;  /* 0x0000000000017941 */ /* 0x000fea0003800200 */
.L_x_4619:
[----:B------:R-:W-:Y:S01]  /*35b0*/  I2FP.F32.U32 R169, R168 ;  /* 0x000000a800a97245 */ /* 0x000fe20000201000 */
[----:B------:R-:W-:Y:S01]  /*35c0*/  HADD2.F32 R164, -RZ, R164.H1_H1 ;  /* 0x300000a4ffa47230 */ /* 0x000fe20000004100 */
[----:B------:R-:W-:Y:S01]  /*35d0*/  ISETP.NE.AND P3, PT, R170, 0x1, PT ;  /* 0x00000001aa00780c */ /* 0x000fe20003f65270 */
[----:B------:R-:W-:Y:S01]  /*35e0*/  @P1 HADD2.F32 R16, -RZ, R160.H1_H1 ;  /* 0x300000a0ff101230 */ /* 0x000fe20000004100 */
[----:B------:R-:W-:Y:S01]  /*35f0*/  LOP3.LUT R172, R172, 0xfffffff7, RZ, 0xc0, !PT ;  /* 0xfffffff7acac7812 */ /* 0x000fe200078ec0ff */
[----:B------:R-:W-:Y:S01]  /*3600*/  FFMA.FTZ R169, R169, R222, 1.1641532182693481445e-10 ;  /* 0x2f000000a9a97423 */ /* 0x000fe200000100de */
[----:B------:R-:W-:Y:S01]  /*3610*/  FMUL.FTZ R164, R164, R237 ;  /* 0x000000eda4a47220 */ /* 0x000fe20000410000 */
[----:B------:R-:W-:Y:S01]  /*3620*/  BSSY.RECONVERGENT B1, `(.L_x_4624) ;  /* 0x000005d000017945 */ /* 0x000fe20003800200 */
[----:B------:R-:W-:Y:S02]  /*3630*/  IMAD.MOV.U32 R168, RZ, RZ, 0x2 ;  /* 0x00000002ffa87424 */ /* 0x000fe400078e00ff */
[----:B------:R-:W-:-:S04]  /*3640*/  FSETP.GTU.FTZ.AND P2, PT, R169, R236, PT ;  /* 0x000000eca900720b */ /* 0x000fc80003f5c000 */
[----:B------:R-:W-:Y:S01]  /*3650*/  FSEL R173, R164, RZ, !P2 ;  /* 0x000000ffa4ad7208 */ /* 0x000fe20005000000 */
[----:B------:R-:W-:Y:S01]  /*3660*/  IMAD.MOV.U32 R164, RZ, RZ, R12 ;  /* 0x000000ffffa47224 */ /* 0x000fe200078e000c */
[----:B------:R-:W-:-:S03]  /*3670*/  PLOP3.LUT P2, PT, P2, PT, PT, 0x8, 0x80 ;  /* 0x000000000080781c */ /* 0x000fc6000174e170 */
[----:B------:R-:W-:-:S05]  /*3680*/  @P1 FADD.FTZ R173, R16, R173 ;  /* 0x000000ad10ad1221 */ /* 0x000fca0000010000 */
[----:B------:R-:W-:-:S05]  /*3690*/  F2FP.F16.F32.PACK_AB R231, RZ, R173 ;  /* 0x000000adffe7723e */ /* 0x000fca00000000ff */
        /* <DEDUP_REMOVED lines=10> */
.L_x_4626:
        /* <DEDUP_REMOVED lines=13> */
.L_x_4628:
[----:B------:R-:W-:Y:S05]  /*3810*/  BSYNC.RECONVERGENT B2 ;  /* 0x0000000000027941 */ /* 0x000fea0003800200 */
.L_x_4627:
[----:B------:R-:W-:Y:S01]  /*3820*/  IMAD.WIDE.U32 R168, R19, -0x326172a9, RZ ;  /* 0xcd9e8d5713a87825 */ /* 0x000fe200078e00ff */
[----:B------:R-:W-:Y:S01]  /*3830*/  LOP3.LUT R16, R13, UR5, R235, 0x96, !PT ;  /* 0x000000050d107c12 */ /* 0x000fe2000f8e96eb */
[----:B------:R-:W-:Y:S01]  /*3840*/  UIADD3 UR15, UPT, UPT, UR4, -0x61c88647, URZ ;  /* 0x9e3779b9040f7890 */ /* 0x000fe2000fffe0ff */
[----:B------:R-:W-:Y:S01]  /*3850*/  MOV R164, R232 ;  /* 0x000000e800a47202 */ /* 0x000fe20000000f00 */
        /* <DEDUP_REMOVED lines=53> */
[----:B------:R-:W-:Y:S01]  /*3bb0*/  IMAD.MOV.U32 R12, RZ, RZ, R170 ;  /* 0x000000ffff0c7224 */ /* 0x000fe200078e00aa */
[----:B------:R-:W-:Y:S01]  /*3bc0*/  LOP3.LUT R17, R168, UR16, R17, 0x96, !PT ;  /* 0x00000010a8117c12 */ /* 0x000fe2000f8e9611 */
[----:B------:R-:W-:Y:S02]  /*3bd0*/  IMAD.MOV.U32 R232, RZ, RZ, R16 ;  /* 0x000000ffffe87224 */ /* 0x000fe400078e0010 */
[----:B------:R-:W-:-:S07]  /*3be0*/  IMAD.MOV.U32 R168, RZ, RZ, RZ ;  /* 0x000000ffffa87224 */ /* 0x000fce00078e00ff */
.L_x_4625:
[----:B------:R-:W-:Y:S05]  /*3bf0*/  BSYNC.RECONVERGENT B1 ;  /* 0x0000000000017941 */ /* 0x000fea0003800200 */
.L_x_4624:
[----:B------:R-:W-:Y:S01]  /*3c00*/  I2FP.F32.U32 R169, R164 ;  /* 0x000000a400a97245 */ /* 0x000fe20000201000 */
[----:B------:R-:W-:Y:S01]  /*3c10*/  HADD2.F32 R16, -RZ, R165.H0_H0 ;  /* 0x200000a5ff107230 */ /* 0x000fe20000004100 */
[----:B------:R-:W-:Y:S01]  /*3c20*/  ISETP.NE.AND P2, PT, R168, 0x1, PT ;  /* 0x00000001a800780c */ /* 0x000fe20003f45270 */
[----:B------:R-:W-:Y:S01]  /*3c30*/  BSSY.RECONVERGENT B1, `(.L_x_4629) ;  /* 0x0000061000017945 */ /* 0x000fe20003800200 */
[----:B------:R-:W-:Y:S01]  /*3c40*/  LOP3.LUT R172, R172, 0xfffffffb, RZ, 0xc0, !PT ;  /* 0xfffffffbacac7812 */ /* 0x000fe200078ec0ff */
[----:B------:R-:W-:Y:S01]  /*3c50*/  FFMA.FTZ R169, R169, R222, 1.1641532182693481445e-10 ;  /* 0x2f000000a9a97423 */ /* 0x000fe200000100de */
[----:B------:R-:W-:Y:S01]  /*3c60*/  FMUL.FTZ R16, R16, R237 ;  /* 0x000000ed10107220 */ /* 0x000fe20000410000 */
[----:B------:R-:W-:Y:S02]  /*3c70*/  HFMA2 R170, -RZ, RZ, 0, 1.1920928955078125e-07 ;  /* 0x00000002ffaa7431 */ /* 0x000fe400000001ff */
[----:B------:R-:W-:Y:S01]  /*3c80*/  IMAD.MOV.U32 R164, RZ, RZ, R12 ;  /* 0x000000ffffa47224 */ /* 0x000fe200078e000c */
[----:B------:R-:W-:Y:S01]  /*3c90*/  FSETP.GTU.FTZ.AND P3, PT, R169, R236, PT ;  /* 0x000000eca900720b */ /* 0x000fe20003f7c000 */
[----:B------:R-:W-:-:S03]  /*3ca0*/  @P1 HADD2.F32 R169, -RZ, R161.H0_H0 ;  /* 0x200000a1ffa91230 */ /* 0x000fc60000004100 */
[----:B------:R-:W-:Y:S02]  /*3cb0*/  FSEL R174, R16, RZ, !P3 ;  /* 0x000000ff10ae7208 */ /* 0x000fe40005800000 */
        /* <DEDUP_REMOVED lines=13> */
.L_x_4631:
        /* <DEDUP_REMOVED lines=13> */
.L_x_4633:
[----:B------:R-:W-:Y:S05]  /*3e60*/  BSYNC.RECONVERGENT B2 ;  /* 0x0000000000027941 */ /* 0x000fea0003800200 */
.L_x_4632:
        /* <DEDUP_REMOVED lines=59> */
[----:B------:R-:W-:Y:S01]  /*4220*/  IMAD.MOV.U32 R170, RZ, RZ, RZ ;  /* 0x000000ffffaa7224 */ /* 0x000fe200078e00ff */
[----:B------:R-:W-:-:S07]  /*4230*/  MOV R232, R16 ;  /* 0x0000001000e87202 */ /* 0x000fce0000000f00 */
.L_x_4630:
[----:B------:R-:W-:Y:S05]  /*4240*/  BSYNC.RECONVERGENT B1 ;  /* 0x0000000000017941 */ /* 0x000fea0003800200 */
.L_x_4629:
[----:B------:R-:W-:Y:S01]  /*4250*/  I2FP.F32.U32 R169, R164 ;  /* 0x000000a400a97245 */ /* 0x000fe20000201000 */
[----:B------:R-:W-:Y:S01]  /*4260*/  HADD2.F32 R16, -RZ, R165.H1_H1 ;  /* 0x300000a5ff107230 */ /* 0x000fe20000004100 */
[----:B------:R-:W-:Y:S01]  /*4270*/  LOP3.LUT R172, R172, 0xfffffffd, RZ, 0xc0, !PT ;  /* 0xfffffffdacac7812 */ /* 0x000fe200078ec0ff */
[----:B------:R-:W-:Y:S01]  /*4280*/  @P1 HADD2.F32 R164, -RZ, R161.H1_H1 ;  /* 0x300000a1ffa41230 */ /* 0x000fe20000004100 */
[----:B------:R-:W-:Y:S01]  /*4290*/  BSSY.RECONVERGENT B1, `(.L_x_4634) ;  /* 0x0000060000017945 */ /* 0x000fe20003800200 */
[----:B------:R-:W-:Y:S01]  /*42a0*/  FFMA.FTZ R169, R169, R222, 1.1641532182693481445e-10 ;  /* 0x2f000000a9a97423 */ /* 0x000fe200000100de */
[----:B------:R-:W-:Y:S01]  /*42b0*/  FMUL.FTZ R16, R16, R237 ;  /* 0x000000ed10107220 */ /* 0x000fe20000410000 */
[----:B------:R-:W-:-:S03]  /*42c0*/  IMAD.MOV.U32 R168, RZ, RZ, 0x2 ;  /* 0x00000002ffa87424 */ /* 0x000fc600078e00ff */
[----:B------:R-:W-:-:S04]  /*42d0*/  FSETP.GTU.FTZ.AND P2, PT, R169, R236, PT ;  /* 0x000000eca900720b */ /* 0x000fc80003f5c000 */
[----:B------:R-:W-:Y:S02]  /*42e0*/  FSEL R189, R16, RZ, !P2 ;  /* 0x000000ff10bd7208 */ /* 0x000fe40005000000 */
[----:B------:R-:W-:Y:S02]  /*42f0*/  PLOP3.LUT P3, PT, P2, PT, PT, 0x8, 0x80 ;  /* 0x000000000080781c */ /* 0x000fe4000176e170 */
[----:B------:R-:W-:Y:S01]  /*4300*/  ISETP.NE.AND P2, PT, R170, 0x1, PT ;  /* 0x00000001aa00780c */ /* 0x000fe20003f45270 */
[----:B------:R-:W-:Y:S01]  /*4310*/  @P1 FADD.FTZ R189, R164, R189 ;  /* 0x000000bda4bd1221 */ /* 0x000fe20000010000 */
[----:B------:R-:W-:-:S04]  /*4320*/  MOV R164, R12 ;  /* 0x0000000c00a47202 */ /* 0x000fc80000000f00 */
[----:B------:R-:W-:-:S05]  /*4330*/  F2FP.F16.F32.PACK_AB R235, RZ, R189 ;  /* 0x000000bdffeb723e */ /* 0x000fca00000000ff */
        /* <DEDUP_REMOVED lines=10> */
.L_x_4636:
        /* <DEDUP_REMOVED lines=13> */
.L_x_4638:
[----:B------:R-:W-:Y:S05]  /*44b0*/  BSYNC.RECONVERGENT B2 ;  /* 0x0000000000027941 */ /* 0x000fea0003800200 */
.L_x_4637:
        /* <DEDUP_REMOVED lines=61> */
.L_x_4635:
[----:B------:R-:W-:Y:S05]  /*4890*/  BSYNC.RECONVERGENT B1 ;  /* 0x0000000000017941 */ /* 0x000fea0003800200 */
.L_x_4634:
[----:B------:R-:W-:Y:S01]  /*48a0*/  I2FP.F32.U32 R165, R164 ;  /* 0x000000a400a57245 */ /* 0x000fe20000201000 */
[----:B------:R-:W-:Y:S01]  /*48b0*/  HADD2.F32 R16, -RZ, R166.H0_H0 ;  /* 0x200000a6ff107230 */ /* 0x000fe20000004100 */
[----:B------:R-:W-:Y:S01]  /*48c0*/  ISETP.NE.AND P3, PT, R168, 0x1, PT ;  /* 0x00000001a800780c */ /* 0x000fe20003f65270 */
[----:B------:R-:W-:Y:S01]  /*48d0*/  @P1 HADD2.F32 R169, -RZ, R162.H0_H0 ;  /* 0x200000a2ffa91230 */ /* 0x000fe20000004100 */
[----:B------:R-:W-:Y:S01]  /*48e0*/  BSSY.RECONVERGENT B1, `(.L_x_4639) ;  /* 0x000005e000017945 */ /* 0x000fe20003800200 */
[----:B------:R-:W-:Y:S01]  /*48f0*/  FFMA.FTZ R165, R165, R222, 1.1641532182693481445e-10 ;  /* 0x2f000000a5a57423 */ /* 0x000fe200000100de */
[----:B------:R-:W-:Y:S01]  /*4900*/  FMUL.FTZ R16, R16, R237 ;  /* 0x000000ed10107220 */ /* 0x000fe20000410000 */
[----:B------:R-:W-:-:S03]  /*4910*/  IMAD.MOV.U32 R164, RZ, RZ, R12 ;  /* 0x000000ffffa47224 */ /* 0x000fc600078e000c */
[----:B------:R-:W-:-:S04]  /*4920*/  FSETP.GTU.FTZ.AND P2, PT, R165, R236, PT ;  /* 0x000000eca500720b */ /* 0x000fc80003f5c000 */
[----:B------:R-:W-:Y:S02]  /*4930*/  FSEL R190, R16, RZ, !P2 ;  /* 0x000000ff10be7208 */ /* 0x000fe40005000000 */
[----:B------:R-:W-:-:S03]  /*4940*/  PLOP3.LUT P2, PT, P2, PT, PT, 0x8, 0x80 ;  /* 0x000000000080781c */ /* 0x000fc6000174e170 */
[----:B------:R-:W-:Y:S01]  /*4950*/  @P1 FADD.FTZ R190, R169, R190 ;  /* 0x000000bea9be1221 */ /* 0x000fe20000010000 */
[----:B------:R-:W-:-:S04]  /*4960*/  IMAD.MOV.U32 R169, RZ, RZ, 0x2 ;  /* 0x00000002ffa97424 */ /* 0x000fc800078e00ff */
[----:B------:R-:W-:Y:S01]  /*4970*/  F2FP.F16.F32.PACK_AB R238, RZ, R190 ;  /* 0x000000beffee723e */ /* 0x000fe200000000ff */
        /* <DEDUP_REMOVED lines=9> */
.L_x_4641:
        /* <DEDUP_REMOVED lines=13> */
.L_x_4643:
[----:B------:R-:W-:Y:S05]  /*4ae0*/  BSYNC.RECONVERGENT B2 ;  /* 0x0000000000027941 */ /* 0x000fea0003800200 */
.L_x_4642:
        /* <DEDUP_REMOVED lines=61> */
.L_x_4640:
[----:B------:R-:W-:Y:S05]  /*4ec0*/  BSYNC.RECONVERGENT B1 ;  /* 0x0000000000017941 */ /* 0x000fea0003800200 */
.L_x_4639:
[----:B------:R-:W-:Y:S01]  /*4ed0*/  I2FP.F32.U32 R165, R164 ;  /* 0x000000a400a57245 */ /* 0x000fe20000201000 */
[----:B------:R-:W-:Y:S01]  /*4ee0*/  HADD2.F32 R166, -RZ, R166.H1_H1 ;  /* 0x300000a6ffa67230 */ /* 0x000fe20000004100 */
[----:B------:R-:W-:Y:S01]  /*4ef0*/  ISETP.NE.AND P4, PT, R169, 0x1, PT ;  /* 0x00000001a900780c */ /* 0x000fe20003f85270 */
[----:B------:R-:W-:Y:S01]  /*4f00*/  @P1 HADD2.F32 R16, -RZ, R162.H1_H1 ;  /* 0x300000a2ff101230 */ /* 0x000fe20000004100 */
[----:B------:R-:W-:Y:S01]  /*4f10*/  BSSY.RECONVERGENT B1, `(.L_x_4644) ;  /* 0x000005e000017945 */ /* 0x000fe20003800200 */
[----:B------:R-:W-:Y:S01]  /*4f20*/  FFMA.FTZ R165, R165, R222, 1.1641532182693481445e-10 ;  /* 0x2f000000a5a57423 */ /* 0x000fe200000100de */
[----:B------:R-:W-:Y:S01]  /*4f30*/  FMUL.FTZ R166, R166, R237 ;  /* 0x000000eda6a67220 */ /* 0x000fe20000410000 */
[----:B------:R-:W-:Y:S02]  /*4f40*/  HFMA2 R168, -RZ, RZ, 0, 1.1920928955078125e-07 ;  /* 0x00000002ffa87431 */ /* 0x000fe400000001ff */
[----:B------:R-:W-:Y:S01]  /*4f50*/  IMAD.MOV.U32 R164, RZ, RZ, R12 ;  /* 0x000000ffffa47224 */ /* 0x000fe200078e000c */
[----:B------:R-:W-:-:S04]  /*4f60*/  FSETP.GTU.FTZ.AND P3, PT, R165, R236, PT ;  /* 0x000000eca500720b */ /* 0x000fc80003f7c000 */
[----:B------:R-:W-:Y:S02]  /*4f70*/  FSEL R205, R166, RZ, !P3 ;  /* 0x000000ffa6cd7208 */ /* 0x000fe40005800000 */
[----:B------:R-:W-:-:S03]  /*4f80*/  PLOP3.LUT P3, PT, P3, PT, PT, 0x8, 0x80 ;  /* 0x000000000080781c */ /* 0x000fc60001f6e170 */
[----:B------:R-:W-:-:S05]  /*4f90*/  @P1 FADD.FTZ R205, R16, R205 ;  /* 0x000000cd10cd1221 */ /* 0x000fca0000010000 */
[----:B------:R-:W-:Y:S01]  /*4fa0*/  F2FP.F16.F32.PACK_AB R166, RZ, R205 ;  /* 0x000000cdffa6723e */ /* 0x000fe200000000ff */
        /* <DEDUP_REMOVED lines=9> */
.L_x_4646:
        /* <DEDUP_REMOVED lines=13> */
.L_x_4648:
[----:B------:R-:W-:Y:S05]  /*5110*/  BSYNC.RECONVERGENT B2 ;  /* 0x0000000000027941 */ /* 0x000fea0003800200 */
.L_x_4647:
        /* <DEDUP_REMOVED lines=61> */
.L_x_4645:
[----:B------:R-:W-:Y:S05]  /*54f0*/  BSYNC.RECONVERGENT B1 ;  /* 0x0000000000017941 */ /* 0x000fea0003800200 */
.L_x_4644:
[----:B------:R-:W-:Y:S01]  /*5500*/  I2FP.F32.U32 R165, R164 ;  /* 0x000000a400a57245 */ /* 0x000fe20000201000 */
[----:B------:R-:W-:Y:S01]  /*5510*/  HADD2.F32 R16, -RZ, R167.H0_H0 ;  /* 0x200000a7ff107230 */ /* 0x000fe20000004100 */
[----:B------:R-:W-:Y:S01]  /*5520*/  ISETP.NE.AND P5, PT, R168, 0x1, PT ;  /* 0x00000001a800780c */ /* 0x000fe20003fa5270 */
[----:B------:R-:W-:Y:S01]  /*5530*/  @P1 HADD2.F32 R169, -RZ, R163.H0_H0 ;  /* 0x200000a3ffa91230 */ /* 0x000fe20000004100 */
[----:B------:R-:W-:Y:S01]  /*5540*/  BSSY.RECONVERGENT B1, `(.L_x_4649) ;  /* 0x000005e000017945 */ /* 0x000fe20003800200 */
[----:B------:R-:W-:Y:S01]  /*5550*/  FFMA.FTZ R165, R165, R222, 1.1641532182693481445e-10 ;  /* 0x2f000000a5a57423 */ /* 0x000fe200000100de */
[----:B------:R-:W-:Y:S01]  /*5560*/  FMUL.FTZ R16, R16, R237 ;  /* 0x000000ed10107220 */ /* 0x000fe20000410000 */
[----:B------:R-:W-:-:S03]  /*5570*/  MOV R164, R12 ;  /* 0x0000000c00a47202 */ /* 0x000fc60000000f00 */
[----:B------:R-:W-:-:S04]  /*5580*/  FSETP.GTU.FTZ.AND P4, PT, R165, R236, PT ;  /* 0x000000eca500720b */ /* 0x000fc80003f9c000 */
[----:B------:R-:W-:Y:S01]  /*5590*/  FSEL R206, R16, RZ, !P4 ;  /* 0x000000ff10ce7208 */ /* 0x000fe20006000000 */
[----:B------:R-:W-:Y:S01]  /*55a0*/  IMAD.MOV.U32 R16, RZ, RZ, 0x2 ;  /* 0x00000002ff107424 */ /* 0x000fe200078e00ff */
        /* <DEDUP_REMOVED lines=12> */
.L_x_4651:
        /* <DEDUP_REMOVED lines=13> */
.L_x_4653:
[----:B------:R-:W-:Y:S05]  /*5740*/  BSYNC.RECONVERGENT B2 ;  /* 0x0000000000027941 */ /* 0x000fea0003800200 */
.L_x_4652:
        /* <DEDUP_REMOVED lines=61> */
.L_x_4650:
[----:B------:R-:W-:Y:S05]  /*5b20*/  BSYNC.RECONVERGENT B1 ;  /* 0x0000000000017941 */ /* 0x000fea0003800200 */
.L_x_4649:
[----:B------:R-:W-:Y:S01]  /*5b30*/  I2FP.F32.U32 R165, R164 ;  /* 0x000000a400a57245 */ /* 0x000fe20000201000 */
[----:B------:R-:W-:Y:S01]  /*5b40*/  HADD2.F32 R164, -RZ, R167.H1_H1 ;  /* 0x300000a7ffa47230 */ /* 0x000fe20000004100 */
[----:B------:R-:W-:Y:S01]  /*5b50*/  PRMT R166, R238, 0x5410, R166 ;  /* 0x00005410eea67816 */ /* 0x000fe200000000a6 */
[----:B------:R-:W-:Y:S02]  /*5b60*/  @P1 HADD2.F32 R167, -RZ, R163.H1_H1 ;  /* 0x300000a3ffa71230 */ /* 0x000fe40000004100 */
        /* <DEDUP_REMOVED lines=8> */
[----:B------:R-:W-:-:S04]  /*5bf0*/  F2FP.F16.F32.PACK_AB R167, RZ, R222 ;  /* 0x000000deffa7723e */ /* 0x000fc800000000ff */
[----:B------:R-:W-:Y:S01]  /*5c00*/  PRMT R167, R234, 0x5410, R167 ;  /* 0x00005410eaa77816 */ /* 0x000fe200000000a7 */
[----:B------:R-:W-:Y:S06]  /*5c10*/  BRA `(.L_x_4654) ;  /* 0x0000006000f47947 */ /* 0x000fec0003800000 */
.L_x_4613:
        /* <DEDUP_REMOVED lines=16> */
.L_x_4657:
        /* <DEDUP_REMOVED lines=13> */
.L_x_4659:
[----:B------:R-:W-:Y:S05]  /*5df0*/  BSYNC.RECONVERGENT B2 ;  /* 0x0000000000027941 */ /* 0x000fea0003800200 */
.L_x_4658:
        /* <DEDUP_REMOVED lines=60> */
.L_x_4656:
[----:B------:R-:W-:Y:S05]  /*61c0*/  BSYNC.RECONVERGENT B1 ;  /* 0x0000000000017941 */ /* 0x000fea0003800200 */
.L_x_4655:
[----:B------:R-:W0:Y:S01]  /*61d0*/  LDC R3, c[0x0][0x404] ;  /* 0x00010100ff037b82 */ /* 0x000e220000000800 */
[----:B------:R-:W-:Y:S01]  /*61e0*/  I2FP.F32.U32 R4, R4 ;  /* 0x0000000400047245 */ /* 0x000fe20000201000 */
[----:B------:R-:W-:Y:S01]  /*61f0*/  IMAD.MOV.U32 R235, RZ, RZ, 0x2f800000 ;  /* 0x2f800000ffeb7424 */ /* 0x000fe200078e00ff */
[----:B------:R-:W-:Y:S01]  /*6200*/  ISETP.NE.AND P3, PT, R6, 0x1, PT ;  /* 0x000000010600780c */ /* 0x000fe20003f65270 */
[----:B-----5:R-:W-:Y:S01]  /*6210*/  HADD2.F32 R5, -RZ, R164.H0_H0 ;  /* 0x200000a4ff057230 */ /* 0x020fe20000004100 */
[----:B------:R-:W-:Y:S01]  /*6220*/  LOP3.LUT R172, R172, 0xffffffef, RZ, 0xc0, !PT ;  /* 0xffffffefacac7812 */ /* 0x000fe200078ec0ff */
[----:B------:R-:W-:Y:S01]  /*6230*/  FFMA.FTZ R4, R4, R235, 1.1641532182693481445e-10 ;  /* 0x2f00000004047423 */ /* 0x000fe200000100eb */
[----:B------:R-:W-:Y:S01]  /*6240*/  BSSY.RECONVERGENT B1, `(.L_x_4660) ;  /* 0x000005d000017945 */ /* 0x000fe20003800200 */
[----:B------:R-:W1:Y:S01]  /*6250*/  LDC R222, c[0x0][0x408] ;  /* 0x00010200ffde7b82 */ /* 0x000e620000000800 */
[----:B------:R-:W-:Y:S02]  /*6260*/  HFMA2 R7, -RZ, RZ, 0, 1.1920928955078125e-07 ;  /* 0x00000002ff077431 */ /* 0x000fe400000001ff */
[----:B0-----:R-:W-:-:S04]  /*6270*/  FSETP.GTU.FTZ.AND P2, PT, R4, R3, PT ;  /* 0x000000030400720b */ /* 0x001fc80003f5c000 */
[----:B------:R-:W-:Y:S01]  /*6280*/  PLOP3.LUT P4, PT, P2, PT, PT, 0x8, 0x80 ;  /* 0x000000000080781c */ /* 0x000fe2000178e170 */
[----:B-1----:R-:W-:Y:S01]  /*6290*/  FMUL.FTZ R16, R5, R222 ;  /* 0x000000de05107220 */ /* 0x002fe20000410000 */
[----:B------:R-:W-:-:S04]  /*62a0*/  IMAD.MOV.U32 R5, RZ, RZ, R12 ;  /* 0x000000ffff057224 */ /* 0x000fc800078e000c */
        /* <DEDUP_REMOVED lines=11> */
.L_x_4662:
        /* <DEDUP_REMOVED lines=13> */
.L_x_4664:
[----:B------:R-:W-:Y:S05]  /*6430*/  BSYNC.RECONVERGENT B2 ;  /* 0x0000000000027941 */ /* 0x000fea0003800200 */
.L_x_4663:
        /* <DEDUP_REMOVED lines=50> */
[----:B------:R-:W-:Y:S02]  /*6760*/  UIADD3 UR16, UPT, UPT, UR5, -0x695add53, URZ ;  /* 0x96a522ad05107890 */ /* 0x000fe4000fffe0ff */
[----:B------:R-:W-:Y:S01]  /*6770*/  IMAD.MOV.U32 R7, RZ, RZ, RZ ;  /* 0x000000ffff077224 */ /* 0x000fe200078e00ff */
        /* <DEDUP_REMOVED lines=8> */
[----:B------:R-:W-:-:S07]  /*6800*/  MOV R232, R4 ;  /* 0x0000000400e87202 */ /* 0x000fce0000000f00 */
.L_x_4661:
[----:B------:R-:W-:Y:S05]  /*6810*/  BSYNC.RECONVERGENT B1 ;  /* 0x0000000000017941 */ /* 0x000fea0003800200 */
.L_x_4660:
[----:B------:R-:W-:Y:S01]  /*6820*/  I2FP.F32.U32 R4, R5 ;  /* 0x0000000500047245 */ /* 0x000fe20000201000 */
[----:B------:R-:W-:Y:S01]  /*6830*/  HADD2.F32 R5, -RZ, R156.H0_H0 ;  /* 0x2000009cff057230 */ /* 0x000fe20000004100 */
[----:B------:R-:W-:Y:S01]  /*6840*/  ISETP.NE.AND P3, PT, R7, 0x1, PT ;  /* 0x000000010700780c */ /* 0x000fe20003f65270 */
[----:B------:R-:W-:Y:S01]  /*6850*/  @P1 HADD2.F32 R11, -RZ, R160.H0_H0 ;  /* 0x200000a0ff0b1230 */ /* 0x000fe20000004100 */
[----:B------:R-:W-:Y:S01]  /*6860*/  BSSY.RECONVERGENT B1, `(.L_x_4665) ;  /* 0x0000060000017945 */ /* 0x000fe20003800200 */
[----:B------:R-:W-:Y:S01]  /*6870*/  FFMA.FTZ R4, R4, R235, 1.1641532182693481445e-10 ;  /* 0x2f00000004047423 */ /* 0x000fe200000100eb */
[----:B------:R-:W-:Y:S01]  /*6880*/  FMUL.FTZ R5, R5, R222 ;  /* 0x000000de05057220 */ /* 0x000fe20000410000 */
[----:B------:R-:W-:-:S03]  /*6890*/  HFMA2 R6, -RZ, RZ, 0, 1.1920928955078125e-07 ;  /* 0x00000002ff067431 */ /* 0x000fc600000001ff */
[----:B------:R-:W-:-:S04]  /*68a0*/  FSETP.GTU.FTZ.AND P2, PT, R4, R3, PT ;  /* 0x000000030400720b */ /* 0x000fc80003f5c000 */
[----:B------:R-:W-:Y:S02]  /*68b0*/  FSEL R5, R5, RZ, !P2 ;  /* 0x000000ff05057208 */ /* 0x000fe40005000000 */
[----:B------:R-:W-:-:S03]  /*68c0*/  SEL R10, RZ, 0x1, P2 ;  /* 0x00000001ff0a7807 */ /* 0x000fc60001000000 */
[----:B------:R-:W-:Y:S01]  /*68d0*/  FADD.FTZ R16, R16, R5 ;  /* 0x0000000510107221 */ /* 0x000fe20000010000 */
[----:B------:R-:W-:-:S03]  /*68e0*/  IMAD.MOV.U32 R5, RZ, RZ, R12 ;  /* 0x000000ffff057224 */ /* 0x000fc600078e000c */
[--C-:B------:R-:W-:Y:S01]  /*68f0*/  @P1 FADD.FTZ R11, R11, R16.reuse ;  /* 0x000000100b0b1221 */ /* 0x100fe20000010000 */
[----:B------:R-:W-:-:S05]  /*6900*/  @!P1 IMAD.MOV.U32 R11, RZ, RZ, R16 ;  /* 0x000000ffff0b9224 */ /* 0x000fca00078e0010 */
        /* <DEDUP_REMOVED lines=10> */
.L_x_4667:
        /* <DEDUP_REMOVED lines=13> */
.L_x_4669:
[----:B------:R-:W-:Y:S05]  /*6a80*/  BSYNC.RECONVERGENT B2 ;  /* 0x0000000000027941 */ /* 0x000fea0003800200 */
.L_x_4668:
        /* <DEDUP_REMOVED lines=61> */
.L_x_4666:
[----:B------:R-:W-:Y:S05]  /*6e60*/  BSYNC.RECONVERGENT B1 ;  /* 0x0000000000017941 */ /* 0x000fea0003800200 */
.L_x_4665:
[----:B------:R-:W-:Y:S01]  /*6e70*/  I2FP.F32.U32 R4, R5 ;  /* 0x0000000500047245 */ /* 0x000fe20000201000 */
[----:B------:R-:W-:Y:S01]  /*6e80*/  HADD2.F32 R5, -RZ, R164.H1_H1 ;  /* 0x300000a4ff057230 */ /* 0x000fe20000004100 */
        /* <DEDUP_REMOVED lines=20> */
.L_x_4672:
        /* <DEDUP_REMOVED lines=13> */
.L_x_4674:
[----:B------:R-:W-:Y:S05]  /*70a0*/  BSYNC.RECONVERGENT B2 ;  /* 0x0000000000027941 */ /* 0x000fea0003800200 */
.L_x_4673:
        /* <DEDUP_REMOVED lines=51> */
[----:B------:R-:W-:Y:S01]  /*73e0*/  HFMA2 R7, -RZ, RZ, 0, 0 ;  /* 0x00000000ff077431 */ /* 0x000fe200000001ff */
        /* <DEDUP_REMOVED lines=8> */
[----:B------:R-:W-:-:S07]  /*7470*/  IMAD.MOV.U32 R232, RZ, RZ, R4 ;  /* 0x000000ffffe87224 */ /* 0x000fce00078e0004 */
.L_x_4671:
[----:B------:R-:W-:Y:S05]  /*7480*/  BSYNC.RECONVERGENT B1 ;  /* 0x0000000000017941 */ /* 0x000fea0003800200 */
.L_x_4670:
[----:B------:R-:W-:Y:S01]  /*7490*/  I2FP.F32.U32 R4, R5 ;  /* 0x0000000500047245 */ /* 0x000fe20000201000 */
[----:B------:R-:W-:Y:S01]  /*74a0*/  HADD2.F32 R5, -RZ, R156.H1_H1 ;  /* 0x3000009cff057230 */ /* 0x000fe20000004100 */
[----:B------:R-:W-:Y:S01]  /*74b0*/  ISETP.NE.AND P3, PT, R7, 0x1, PT ;  /* 0x000000010700780c */ /* 0x000fe20003f65270 */
[----:B------:R-:W-:Y:S01]  /*74c0*/  @P1 HADD2.F32 R173, -RZ, R160.H1_H1 ;  /* 0x300000a0ffad1230 */ /* 0x000fe20000004100 */
[----:B------:R-:W-:Y:S01]  /*74d0*/  BSSY.RECONVERGENT B1, `(.L_x_4675) ;  /* 0x0000060000017945 */ /* 0x000fe20003800200 */
[----:B------:R-:W-:Y:S01]  /*74e0*/  FFMA.FTZ R4, R4, R235, 1.1641532182693481445e-10 ;  /* 0x2f00000004047423 */ /* 0x000fe200000100eb */
[----:B------:R-:W-:Y:S01]  /*74f0*/  FMUL.FTZ R5, R5, R222 ;  /* 0x000000de05057220 */ /* 0x000fe20000410000 */
[----:B------:R-:W-:-:S03]  /*7500*/  IMAD.MOV.U32 R6, RZ, RZ, 0x2 ;  /* 0x00000002ff067424 */ /* 0x000fc600078e00ff */
[----:B------:R-:W-:-:S04]  /*7510*/  FSETP.GTU.FTZ.AND P2, PT, R4, R3, PT ;  /* 0x000000030400720b */ /* 0x000fc80003f5c000 */
[----:B------:R-:W-:Y:S02]  /*7520*/  FSEL R5, R5, RZ, !P2 ;  /* 0x000000ff05057208 */ /* 0x000fe40005000000 */
[----:B------:R-:W-:-:S03]  /*7530*/  SEL R9, RZ, 0x1, P2 ;  /* 0x00000001ff097807 */ /* 0x000fc60001000000 */
[----:B------:R-:W-:Y:S01]  /*7540*/  FADD.FTZ R164, R164, R5 ;  /* 0x00000005a4a47221 */ /* 0x000fe20000010000 */
[----:B------:R-:W-:-:S03]  /*7550*/  MOV R5, R12 ;  /* 0x0000000c00057202 */ /* 0x000fc60000000f00 */
        /* <DEDUP_REMOVED lines=12> */
.L_x_4677:
        /* <DEDUP_REMOVED lines=13> */
.L_x_4679:
[----:B------:R-:W-:Y:S05]  /*76f0*/  BSYNC.RECONVERGENT B2 ;  /* 0x0000000000027941 */ /* 0x000fea0003800200 */
.L_x_4678:
        /* <DEDUP_REMOVED lines=61> */
.L_x_4676:
[----:B------:R-:W-:Y:S05]  /*7ad0*/  BSYNC.RECONVERGENT B1 ;  /* 0x0000000000017941 */ /* 0x000fea0003800200 */
.L_x_4675:
[----:B------:R-:W-:Y:S01]  /*7ae0*/  I2FP.F32.U32 R4, R5 ;  /* 0x0000000500047245 */ /* 0x000fe20000201000 */
[----:B------:R-:W-:Y:S01]  /*7af0*/  HADD2.F32 R5, -RZ, R165.H0_H0 ;  /* 0x200000a5ff057230 */ /* 0x000fe20000004100 */
[----:B------:R-:W-:Y:S01]  /*7b00*/  ISETP.NE.AND P2, PT, R6, 0x1, PT ;  /* 0x000000010600780c */ /* 0x000fe20003f45270 */
[----:B------:R-:W-:Y:S01]  /*7b10*/  BSSY.RECONVERGENT B1, `(.L_x_4680) ;  /* 0x000005e000017945 */ /* 0x000fe20003800200 */
[----:B------:R-:W-:Y:S01]  /*7b20*/  LOP3.LUT R172, R172, 0xfffffffb, RZ, 0xc0, !PT ;  /* 0xfffffffbacac7812 */ /* 0x000fe200078ec0ff */
[----:B------:R-:W-:Y:S01]  /*7b30*/  FFMA.FTZ R4, R4, R235, 1.1641532182693481445e-10 ;  /* 0x2f00000004047423 */ /* 0x000fe200000100eb */
[----:B------:R-:W-:Y:S01]  /*7b40*/  FMUL.FTZ R5, R5, R222 ;  /* 0x000000de05057220 */ /* 0x000fe20000410000 */
[----:B------:R-:W-:-:S03]  /*7b50*/  IMAD.MOV.U32 R16, RZ, RZ, 0x2 ;  /* 0x00000002ff107424 */ /* 0x000fc600078e00ff */
[----:B------:R-:W-:-:S04]  /*7b60*/  FSETP.GTU.FTZ.AND P3, PT, R4, R3, PT ;  /* 0x000000030400720b */ /* 0x000fc80003f7c000 */
        /* <DEDUP_REMOVED lines=13> */
.L_x_4682:
        /* <DEDUP_REMOVED lines=13> */
.L_x_4684:
[----:B------:R-:W-:Y:S05]  /*7d10*/  BSYNC.RECONVERGENT B2 ;  /* 0x0000000000027941 */ /* 0x000fea0003800200 */
.L_x_4683:
        /* <DEDUP_REMOVED lines=61> */
.L_x_4681:
[----:B------:R-:W-:Y:S05]  /*80f0*/  BSYNC.RECONVERGENT B1 ;  /* 0x0000000000017941 */ /* 0x000fea0003800200 */
.L_x_4680:
[----:B------:R-:W-:Y:S01]  /*8100*/  I2FP.F32.U32 R4, R5 ;  /* 0x0000000500047245 */ /* 0x000fe20000201000 */
[----:B------:R-:W-:Y:S01]  /*8110*/  HADD2.F32 R5, -RZ, R157.H0_H0 ;  /* 0x2000009dff057230 */ /* 0x000fe20000004100 */
[----:B------:R-:W-:Y:S01]  /*8120*/  BSSY.RECONVERGENT B1, `(.L_x_4685) ;  /* 0x0000062000017945 */ /* 0x000fe20003800200 */
[----:B------:R-:W-:Y:S02]  /*8130*/  @P1 HADD2.F32 R7, -RZ, R161.H0_H0 ;  /* 0x200000a1ff071230 */ /* 0x000fe40000004100 */
[----:B------:R-:W-:Y:S01]  /*8140*/  FFMA.FTZ R4, R4, R235, 1.1641532182693481445e-10 ;  /* 0x2f00000004047423 */ /* 0x000fe200000100eb */
[----:B------:R-:W-:Y:S01]  /*8150*/  FMUL.FTZ R5, R5, R222 ;  /* 0x000000de05057220 */ /* 0x000fe20000410000 */
[----:B------:R-:W-:-:S03]  /*8160*/  IMAD.MOV.U32 R6, RZ, RZ, 0x2 ;  /* 0x00000002ff067424 */ /* 0x000fc600078e00ff */
[----:B------:R-:W-:-:S04]  /*8170*/  FSETP.GTU.FTZ.AND P2, PT, R4, R3, PT ;  /* 0x000000030400720b */ /* 0x000fc80003f5c000 */
[----:B------:R-:W-:-:S05]  /*8180*/  FSEL R5, R5, RZ, !P2 ;  /* 0x000000ff05057208 */ /* 0x000fca0005000000 */
[----:B------:R-:W-:Y:S01]  /*8190*/  FADD.FTZ R4, R8, R5 ;  /* 0x0000000508047221 */ /* 0x000fe20000010000 */
[----:B------:R-:W-:Y:S01]  /*81a0*/  SEL R8, RZ, 0x1, P2 ;  /* 0x00000001ff087807 */ /* 0x000fe20001000000 */
[----:B------:R-:W-:Y:S01]  /*81b0*/  IMAD.MOV.U32 R5, RZ, RZ, R12 ;  /* 0x000000ffff057224 */ /* 0x000fe200078e000c */
[----:B------:R-:W-:Y:S01]  /*81c0*/  ISETP.NE.AND P2, PT, R16, 0x1, PT ;  /* 0x000000011000780c */ /* 0x000fe20003f45270 */
[----:B------:R-:W-:Y:S01]  /*81d0*/  @P1 FADD.FTZ R174, R7, R4 ;  /* 0x0000000407ae1221 */ /* 0x000fe20000010000 */
[----:B------:R-:W-:-:S04]  /*81e0*/  @!P1 MOV R174, R4 ;  /* 0x0000000400ae9202 */ /* 0x000fc80000000f00 */
[----:B------:R-:W-:-:S07]  /*81f0*/  F2FP.F16.F32.PACK_AB R230, RZ, R174 ;  /* 0x000000aeffe6723e */ /* 0x000fce00000000ff */
        /* <DEDUP_REMOVED lines=9> */
.L_x_4687:
        /* <DEDUP_REMOVED lines=13> */
.L_x_4689:
[----:B------:R-:W-:Y:S05]  /*8360*/  BSYNC.RECONVERGENT B2 ;  /* 0x0000000000027941 */ /* 0x000fea0003800200 */
.L_x_4688:
        /* <DEDUP_REMOVED lines=61> */
.L_x_4686:
[----:B------:R-:W-:Y:S05]  /*8740*/  BSYNC.RECONVERGENT B1 ;  /* 0x0000000000017941 */ /* 0x000fea0003800200 */
.L_x_4685:
[----:B------:R-:W-:Y:S01]  /*8750*/  I2FP.F32.U32 R4, R5 ;  /* 0x0000000500047245 */ /* 0x000fe20000201000 */
[----:B------:R-:W-:Y:S01]  /*8760*/  HADD2.F32 R165, -RZ, R165.H1_H1 ;  /* 0x300000a5ffa57230 */ /* 0x000fe20000004100 */
        /* <DEDUP_REMOVED lines=20> */
.L_x_4692:
        /* <DEDUP_REMOVED lines=13> */
.L_x_4694:
[----:B------:R-:W-:Y:S05]  /*8980*/  BSYNC.RECONVERGENT B2 ;  /* 0x0000000000027941 */ /* 0x000fea0003800200 */
.L_x_4693:
        /* <DEDUP_REMOVED lines=61> */
.L_x_4691:
[----:B------:R-:W-:Y:S05]  /*8d60*/  BSYNC.RECONVERGENT B1 ;  /* 0x0000000000017941 */ /* 0x000fea0003800200 */
.L_x_4690:
[----:B------:R-:W-:Y:S01]  /*8d70*/  I2FP.F32.U32 R4, R5 ;  /* 0x0000000500047245 */ /* 0x000fe20000201000 */
[----:B------:R-:W-:Y:S01]  /*8d80*/  HADD2.F32 R5, -RZ, R157.H1_H1 ;  /* 0x3000009dff057230 */ /* 0x000fe20000004100 */
[----:B------:R-:W-:Y:S01]  /*8d90*/  BSSY.RECONVERGENT B1, `(.L_x_4695) ;  /* 0x0000062000017945 */ /* 0x000fe20003800200 */
[----:B------:R-:W-:Y:S02]  /*8da0*/  @P1 HADD2.F32 R189, -RZ, R161.H1_H1 ;  /* 0x300000a1ffbd1230 */ /* 0x000fe40000004100 */
        /* <DEDUP_REMOVED lines=11> */
[----:B------:R-:W-:Y:S02]  /*8e60*/  F2FP.F16.F32.PACK_AB R233, RZ, R189 ;  /* 0x000000bdffe9723e */ /* 0x000fe400000000ff */
        /* <DEDUP_REMOVED lines=9> */
.L_x_4697:
        /* <DEDUP_REMOVED lines=13> */
.L_x_4699:
[----:B------:R-:W-:Y:S05]  /*8fd0*/  BSYNC.RECONVERGENT B2 ;  /* 0x0000000000027941 */ /* 0x000fea0003800200 */
.L_x_4698:
        /* <DEDUP_REMOVED lines=61> */
.L_x_4696:
[----:B------:R-:W-:Y:S05]  /*93b0*/  BSYNC.RECONVERGENT B1 ;  /* 0x0000000000017941 */ /* 0x000fea0003800200 */
.L_x_4695:
[----:B------:R-:W-:Y:S01]  /*93c0*/  I2FP.F32.U32 R4, R5 ;  /* 0x0000000500047245 */ /* 0x000fe20000201000 */
[----:B------:R-:W-:Y:S01]  /*93d0*/  HADD2.F32 R165, -RZ, R166.H0_H0 ;  /* 0x200000a6ffa57230 */ /* 0x000fe20000004100 */
        /* <DEDUP_REMOVED lines=18> */
.L_x_4702:
        /* <DEDUP_REMOVED lines=13> */
.L_x_4704:
[----:B------:R-:W-:Y:S05]  /*95d0*/  BSYNC.RECONVERGENT B2 ;  /* 0x0000000000027941 */ /* 0x000fea0003800200 */
.L_x_4703:
        /* <DEDUP_REMOVED lines=61> */
.L_x_4701:
[----:B------:R-:W-:Y:S05]  /*99b0*/  BSYNC.RECONVERGENT B1 ;  /* 0x0000000000017941 */ /* 0x000fea0003800200 */
.L_x_4700:
        /* <DEDUP_REMOVED lines=15> */
[----:B------:R-:W-:-:S04]  /*9ab0*/  PRMT R6, R4, 0x7610, R6 ;  /* 0x0000761004067816 */ /* 0x000fc80000000006 */
[----:B------:R-:W-:Y:S02]  /*9ac0*/  F2FP.F16.F32.PACK_AB R234, RZ, R190 ;  /* 0x000000beffea723e */ /* 0x000fe400000000ff */
        /* <DEDUP_REMOVED lines=9> */
.L_x_4707:
        /* <DEDUP_REMOVED lines=13> */
.L_x_4709:
[----:B------:R-:W-:Y:S05]  /*9c30*/  BSYNC.RECONVERGENT B2 ;  /* 0x0000000000027941 */ /* 0x000fea0003800200 */
.L_x_4708:
        /* <DEDUP_REMOVED lines=61> */
.L_x_4706:
[----:B------:R-:W-:Y:S05]  /*a010*/  BSYNC.RECONVERGENT B1 ;  /* 0x0000000000017941 */ /* 0x000fea0003800200 */
.L_x_4705:
[----:B------:R-:W-:Y:S01]  /*a020*/  I2FP.F32.U32 R4, R5 ;  /* 0x0000000500047245 */ /* 0x000fe20000201000 */
[----:B------:R-:W-:Y:S01]  /*a030*/  HADD2.F32 R165, -RZ, R166.H1_H1 ;  /* 0x300000a6ffa57230 */ /* 0x000fe20000004100 */
        /* <DEDUP_REMOVED lines=18> */
.L_x_4712:
        /* <DEDUP_REMOVED lines=13> */
.L_x_4714:
[----:B------:R-:W-:Y:S05]  /*a230*/  BSYNC.RECONVERGENT B2 ;  /* 0x0000000000027941 */ /* 0x000fea0003800200 */
.L_x_4713:
        /* <DEDUP_REMOVED lines=61> */
.L_x_4711:
[----:B------:R-:W-:Y:S05]  /*a610*/  BSYNC.RECONVERGENT B1 ;  /* 0x0000000000017941 */ /* 0x000fea0003800200 */
.L_x_4710:
[----:B------:R-:W-:Y:S01]  /*a620*/  I2FP.F32.U32 R4, R5 ;  /* 0x0000000500047245 */ /* 0x000fe20000201000 */
[----:B------:R-:W-:Y:S01]  /*a630*/  HADD2.F32 R5, -RZ, R158.H1_H1 ;  /* 0x3000009eff057230 */ /* 0x000fe20000004100 */
[----:B------:R-:W-:Y:S01]  /*a640*/  BSSY.RECONVERGENT B1, `(.L_x_4715) ;  /* 0x0000062000017945 */ /* 0x000fe20003800200 */
[----:B------:R-:W-:Y:S02]  /*a650*/  @P1 HADD2.F32 R205, -RZ, R162.H1_H1 ;  /* 0x300000a2ffcd1230 */ /* 0x000fe40000004100 */
        /* <DEDUP_REMOVED lines=8> */
[----:B------:R-:W-:Y:S01]  /*a6e0*/  @P1 FADD.FTZ R205, R205, R166 ;  /* 0x000000a6cdcd1221 */ /* 0x000fe20000010000 */
[----:B------:R-:W-:Y:S01]  /*a6f0*/  @!P1 MOV R205, R166 ;  /* 0x000000a600cd9202 */ /* 0x000fe20000000f00 */
[----:B------:R-:W-:-:S03]  /*a700*/  IMAD.MOV.U32 R166, RZ, RZ, 0x2 ;  /* 0x00000002ffa67424 */ /* 0x000fc600078e00ff */
[----:B------:R-:W-:-:S03]  /*a710*/  F2FP.F16.F32.PACK_AB R236, RZ, R205 ;  /* 0x000000cdffec723e */ /* 0x000fc600000000ff */
        /* <DEDUP_REMOVED lines=9> */
.L_x_4717:
        /* <DEDUP_REMOVED lines=13> */
.L_x_4719:
[----:B------:R-:W-:Y:S05]  /*a880*/  BSYNC.RECONVERGENT B2 ;  /* 0x0000000000027941 */ /* 0x000fea0003800200 */
.L_x_4718:
        /* <DEDUP_REMOVED lines=9> */
[----:B------:R-:W-:Y:S02]  /*a920*/  UIADD3 UR15, UPT, UPT, UR4, 0x3c6ef372, URZ ;  /* 0x3c6ef372040f7890 */ /* 0x000fe4000fffe0ff */
[----:B------:R-:W-:Y:S01]  /*a930*/  IMAD.MOV.U32 R166, RZ, RZ, RZ ;  /* 0x000000ffffa67224 */ /* 0x000fe200078e00ff */
        /* <DEDUP_REMOVED lines=49> */
[----:B------:R-:W-:-:S07]  /*ac50*/  IMAD.MOV.U32 R232, RZ, RZ, R16 ;  /* 0x000000ffffe87224 */ /* 0x000fce00078e0010 */
.L_x_4716:
[----:B------:R-:W-:Y:S05]  /*ac60*/  BSYNC.RECONVERGENT B1 ;  /* 0x0000000000017941 */ /* 0x000fea0003800200 */
.L_x_4715:
[----:B------:R-:W-:Y:S01]  /*ac70*/  I2FP.F32.U32 R4, R4 ;  /* 0x0000000400047245 */ /* 0x000fe20000201000 */
[----:B------:R-:W-:Y:S01]  /*ac80*/  HADD2.F32 R165, -RZ, R167.H0_H0 ;  /* 0x200000a7ffa57230 */ /* 0x000fe20000004100 */
        /* <DEDUP_REMOVED lines=18> */
.L_x_4722:
        /* <DEDUP_REMOVED lines=13> */
.L_x_4724:
[----:B------:R-:W-:Y:S05]  /*ae80*/  BSYNC.RECONVERGENT B2 ;  /* 0x0000000000027941 */ /* 0x000fea0003800200 */
.L_x_4723:
        /* <DEDUP_REMOVED lines=61> */
.L_x_4721:
[----:B------:R-:W-:Y:S05]  /*b260*/  BSYNC.RECONVERGENT B1 ;  /* 0x0000000000017941 */ /* 0x000fea0003800200 */
.L_x_4720:
[----:B------:R-:W-:Y:S01]  /*b270*/  I2FP.F32.U32 R16, R164 ;  /* 0x000000a400107245 */ /* 0x000fe20000201000 */
[----:B------:R-:W-:Y:S01]  /*b280*/  HADD2.F32 R165, -RZ, R159.H0_H0 ;  /* 0x2000009fffa57230 */ /* 0x000fe20000004100 */
[----:B------:R-:W-:Y:S01]  /*b290*/  BSSY.RECONVERGENT B1, `(.L_x_4725) ;  /* 0x0000063000017945 */ /* 0x000fe20003800200 */
[----:B------:R-:W-:Y:S02]  /*b2a0*/  @P1 HADD2.F32 R169, -RZ, R163.H0_H0 ;  /* 0x200000a3ffa91230 */ /* 0x000fe40000004100 */
[----:B------:R-:W-:Y:S02]  /*b2b0*/  HFMA2 R166, -RZ, RZ, 0, 1.1920928955078125e-07 ;  /* 0x00000002ffa67431 */ /* 0x000fe400000001ff */
        /* <DEDUP_REMOVED lines=21> */
.L_x_4727:
        /* <DEDUP_REMOVED lines=13> */
.L_x_4729:
[----:B------:R-:W-:Y:S05]  /*b4e0*/  BSYNC.RECONVERGENT B2 ;  /* 0x0000000000027941 */ /* 0x000fea0003800200 */
.L_x_4728:
        /* <DEDUP_REMOVED lines=61> */
.L_x_4726:
[----:B------:R-:W-:Y:S05]  /*b8c0*/  BSYNC.RECONVERGENT B1 ;  /* 0x0000000000017941 */ /* 0x000fea0003800200 */
.L_x_4725:
[----:B------:R-:W-:Y:S01]  /*b8d0*/  I2FP.F32.U32 R16, R164 ;  /* 0x000000a400107245 */ /* 0x000fe20000201000 */
[----:B------:R-:W-:Y:S01]  /*b8e0*/  HADD2.F32 R167, -RZ, R167.H1_H1 ;  /* 0x300000a7ffa77230 */ /* 0x000fe20000004100 */
        /* <DEDUP_REMOVED lines=18> */
.L_x_4732:
        /* <DEDUP_REMOVED lines=15> */
.L_x_4734:
[----:B------:R-:W-:Y:S05]  /*bb00*/  BSYNC.RECONVERGENT B2 ;  /* 0x0000000000027941 */ /* 0x000fea0003800200 */
.L_x_4733:
        /* <DEDUP_REMOVED lines=51> */
[----:B------:R-:W-:Y:S01]  /*be40*/  IMAD.MOV.U32 R165, RZ, RZ, R232 ;  /* 0x000000ffffa57224 */ /* 0x000fe200078e00e8 */
[----:B------:R-:W-:Y:S01]  /*be50*/  LOP3.LUT R16, R16, UR15, R169, 0x96, !PT ;  /* 0x0000000f10107c12 */ /* 0x000fe2000f8e96a9 */
[----:B------:R-:W-:Y:S01]  /*be60*/  UIADD3 UR15, UPT, UPT, UR4, -0x700cb87f, URZ ;  /* 0x8ff34781040f7890 */ /* 0x000fe2000fffe0ff */
[----:B------:R-:W-:-:S04]  /*be70*/  IMAD.WIDE.U32 R166, R166, -0x326172a9, RZ ;  /* 0xcd9e8d57a6a67825 */ /* 0x000fc800078e00ff */
[----:B------:R-:W-:Y:S01]  /*be80*/  IMAD.WIDE.U32 R16, R16, -0x2daee0ad, RZ ;  /* 0xd2511f5310107825 */ /* 0x000fe200078e00ff */
[----:B------:R-:W-:Y:S02]  /*be90*/  LOP3.LUT R18, R168, UR15, R167, 0x96, !PT ;  /* 0x0000000fa8127c12 */ /* 0x000fe4000f8e96a7 */
[----:B------:R-:W-:Y:S01]  /*bea0*/  MOV R12, R166 ;  /* 0x000000a6000c7202 */ /* 0x000fe20000000f00 */
[----:B------:R-:W-:Y:S02]  /*beb0*/  IMAD.MOV.U32 R232, RZ, RZ, R16 ;  /* 0x000000ffffe87224 */ /* 0x000fe400078e0010 */
[----:B------:R-:W-:Y:S01]  /*bec0*/  HFMA2 R16, -RZ, RZ, 0, 0 ;  /* 0x00000000ff107431 */ /* 0x000fe200000001ff */
[----:B------:R-:W-:-:S07]  /*bed0*/  LOP3.LUT R17, R164, UR16, R17, 0x96, !PT ;  /* 0x00000010a4117c12 */ /* 0x000fce000f8e9611 */
.L_x_4731:
[----:B------:R-:W-:Y:S05]  /*bee0*/  BSYNC.RECONVERGENT B1 ;  /* 0x0000000000017941 */ /* 0x000fea0003800200 */
.L_x_4730:
[----:B------:R-:W-:Y:S01]  /*bef0*/  I2FP.F32.U32 R164, R165 ;  /* 0x000000a500a47245 */ /* 0x000fe20000201000 */
[----:B------:R-:W-:Y:S01]  /*bf00*/  HADD2.F32 R165, -RZ, R159.H1_H1 ;  /* 0x3000009fffa57230 */ /* 0x000fe20000004100 */
[----:B------:R-:W-:-:S03]  /*bf10*/  PRMT R166, R234, 0x5410, R236 ;  /* 0x00005410eaa67816 */ /* 0x000fc600000000ec */
[----:B------:R-:W-:Y:S01]  /*bf20*/  FFMA.FTZ R164, R164, R235, 1.1641532182693481445e-10 ;  /* 0x2f000000a4a47423 */ /* 0x000fe200000100eb */
[----:B------:R-:W-:Y:S01]  /*bf30*/  FMUL.FTZ R165, R165, R222 ;  /* 0x000000dea5a57220 */ /* 0x000fe20000410000 */
[----:B------:R-:W-:-:S03]  /*bf40*/  @P1 HADD2.F32 R222, -RZ, R163.H1_H1 ;  /* 0x300000a3ffde1230 */ /* 0x000fc60000004100 */
[----:B------:R-:W-:-:S04]  /*bf50*/  FSETP.GTU.FTZ.AND P6, PT, R164, R3, PT ;  /* 0x00000003a400720b */ /* 0x000fc80003fdc000 */
[----:B------:R-:W-:Y:S02]  /*bf60*/  FSEL R164, R165, RZ, !P6 ;  /* 0x000000ffa5a47208 */ /* 0x000fe40007000000 */
[----:B------:R-:W-:Y:S02]  /*bf70*/  SEL R3, RZ, 0x1, P6 ;  /* 0x00000001ff037807 */ /* 0x000fe40003000000 */
[----:B------:R-:W-:Y:S01]  /*bf80*/  PRMT R165, R230, 0x5410, R233 ;  /* 0x00005410e6a57816 */ /* 0x000fe200000000e9 */
[----:B------:R-:W-:Y:S01]  /*bf90*/  FADD.FTZ R237, R237, R164 ;  /* 0x000000a4eded7221 */ /* 0x000fe20000010000 */
[----:B------:R-:W-:-:S03]  /*bfa0*/  PRMT R164, R170, 0x5410, R171 ;  /* 0x00005410aaa47816 */ /* 0x000fc600000000ab */
[--C-:B------:R-:W-:Y:S01]  /*bfb0*/  @P1 FADD.FTZ R222, R222, R237.reuse ;  /* 0x000000eddede1221 */ /* 0x100fe20000010000 */
[----:B------:R-:W-:-:S05]  /*bfc0*/  @!P1 IMAD.MOV.U32 R222, RZ, RZ, R237 ;  /* 0x000000ffffde9224 */ /* 0x000fca00078e00ed */
[----:B------:R-:W-:-:S04]  /*bfd0*/  F2FP.F16.F32.PACK_AB R167, RZ, R222 ;  /* 0x000000deffa7723e */ /* 0x000fc800000000ff */
[----:B------:R-:W-:-:S07]  /*bfe0*/  PRMT R167, R231, 0x5410, R167 ;  /* 0x00005410e7a77816 */ /* 0x000fce00000000a7 */
.L_x_4654:
[----:B------:R-:W0:Y:S01]  /*bff0*/  LDC.64 R170, c[0x0][0x3a8] ;  /* 0x0000ea00ffaa7b82 */ /* 0x000e220000000a00 */
[----:B------:R-:W-:Y:S02]  /*c000*/  SEL R231, RZ, 0x1000000, !P5 ;  /* 0x01000000ffe77807 */ /* 0x000fe40006800000 */
[----:B------:R-:W-:Y:S02]  /*c010*/  SEL R230, RZ, 0x10000, !P4 ;  /* 0x00010000ffe67807 */ /* 0x000fe40006000000 */
[----:B------:R-:W-:Y:S02]  /*c020*/  SEL R235, RZ, 0x100, !P3 ;  /* 0x00000100ffeb7807 */ /* 0x000fe40005800000 */
[C---:B------:R-:W-:Y:S01]  /*c030*/  LOP3.LUT P6, RZ, R172.reuse, 0x8, RZ, 0xc0, !PT ;  /* 0x00000008acff7812 */ /* 0x040fe200078cc0ff */
[----:B------:R-:W1:Y:S01]  /*c040*/  LDC.64 R168, c[0x0][0x3b0] ;  /* 0x0000ec00ffa87b82 */ /* 0x000e620000000a00 */
[C---:B------:R-:W-:Y:S02]  /*c050*/  LOP3.LUT P5, RZ, R172.reuse, 0x4, RZ, 0xc0, !PT ;  /* 0x00000004acff7812 */ /* 0x040fe400078ac0ff */
[----:B------:R-:W-:-:S02]  /*c060*/  LOP3.LUT P4, RZ, R172, 0x2, RZ, 0xc0, !PT ;  /* 0x00000002acff7812 */ /* 0x000fc4000788c0ff */
[----:B------:R-:W-:Y:S02]  /*c070*/  LOP3.LUT R235, R235, R231, R230, 0xfe, !PT ;  /* 0x000000e7ebeb7212 */ /* 0x000fe400078efee6 */
[----:B------:R-:W-:Y:S02]  /*c080*/  SEL R233, RZ, 0x1000000, !P4 ;  /* 0x01000000ffe97807 */ /* 0x000fe40006000000 */
[----:B------:R-:W-:Y:S02]  /*c090*/  SEL R231, RZ, 0x10000, !P5 ;  /* 0x00010000ffe77807 */ /* 0x000fe40006800000 */
[----:B------:R-:W-:Y:S02]  /*c0a0*/  SEL R230, RZ, 0x100, !P6 ;  /* 0x00000100ffe67807 */ /* 0x000fe40007000000 */
[----:B------:R-:W-:Y:S02]  /*c0b0*/  LOP3.LUT P1, RZ, R172, 0x10, RZ, 0xc0, !PT ;  /* 0x00000010acff7812 */ /* 0x000fe4000782c0ff */
        /* <DEDUP_REMOVED lines=30> */
.L_x_4735:
[----:B0-----:R-:W-:Y:S01]  /*c2a0*/  MOV R230, R232 ;  /* 0x000000e800e67202 */ /* 0x001fe20000000f00 */
[----:B------:R-:W-:-:S07]  /*c2b0*/  VIADD R168, R221, 0x20 ;  /* 0x00000020dda87836 */ /* 0x000fce0000000000 */
.L_x_4612:
[----:B----4-:R-:W-:Y:S05]  /*c2c0*/  BSYNC.RECONVERGENT B0 ;  /* 0x0000000000007941 */ /* 0x010fea0003800200 */
.L_x_4611:
        /* <DEDUP_REMOVED lines=23> */
[----:B0-----:R-:W-:-:S09]  /*c440*/  IMAD.MOV.U32 R232, RZ, RZ, R230 ;  /* 0x000000ffffe87224 */ /* 0x001fd200078e00e6 */
        /* <DEDUP_REMOVED lines=11> */
.L_x_4741:
        /* <DEDUP_REMOVED lines=13> */
.L_x_4743:
[----:B------:R-:W-:Y:S05]  /*c5d0*/  BSYNC.RECONVERGENT B2 ;  /* 0x0000000000027941 */ /* 0x000fea0003800200 */
.L_x_4742:
        /* <DEDUP_REMOVED lines=56> */
[----:B------:R-:W-:Y:S01]  /*c960*/  MOV R12, R4 ;  /* 0x00000004000c7202 */ /* 0x000fe20000000f00 */
[----:B------:R-:W-:Y:S01]  /*c970*/  IMAD.MOV.U32 R5, RZ, RZ, RZ ;  /* 0x000000ffff057224 */ /* 0x000fe200078e00ff */
[----:B------:R-:W-:Y:S01]  /*c980*/  LOP3.LUT R17, R2, UR16, R233, 0x96, !PT ;  /* 0x0000001002117c12 */ /* 0x000fe2000f8e96e9 */
[----:B------:R-:W-:-:S07]  /*c990*/  IMAD.MOV.U32 R2, RZ, RZ, R230 ;  /* 0x000000ffff027224 */ /* 0x000fce00078e00e6 */
.L_x_4740:
[----:B------:R-:W-:Y:S05]  /*c9a0*/  BSYNC.RECONVERGENT B1 ;  /* 0x0000000000017941 */ /* 0x000fea0003800200 */
.L_x_4739:
[----:B------:R-:W0:Y:S01]  /*c9b0*/  LDC R235, c[0x0][0x404] ;  /* 0x00010100ffeb7b82 */ /* 0x000e220000000800 */
[----:B------:R-:W-:Y:S01]  /*c9c0*/  I2FP.F32.U32 R2, R2 ;  /* 0x0000000200027245 */ /* 0x000fe20000201000 */
[----:B------:R-:W-:Y:S01]  /*c9d0*/  HFMA2 R223, -RZ, RZ, 0.1171875, 0 ;  /* 0x2f800000ffdf7431 */ /* 0x000fe200000001ff */
[----:B------:R-:W-:Y:S01]  /*c9e0*/  ISETP.NE.AND P3, PT, R5, 0x1, PT ;  /* 0x000000010500780c */ /* 0x000fe20003f65270 */
[----:B-----5:R-:W-:Y:S01]  /*c9f0*/  HADD2.F32 R3, -RZ, R164.H0_H0 ;  /* 0x200000a4ff037230 */ /* 0x020fe20000004100 */
[----:B------:R-:W-:Y:S01]  /*ca00*/  LOP3.LUT R172, R172, 0xffffffef, RZ, 0xc0, !PT ;  /* 0xffffffefacac7812 */ /* 0x000fe200078ec0ff */
[----:B------:R-:W-:Y:S01]  /*ca10*/  BSSY.RECONVERGENT B1, `(.L_x_4744) ;  /* 0x000005e000017945 */ /* 0x000fe20003800200 */
[----:B------:R-:W-:Y:S01]  /*ca20*/  FFMA.FTZ R2, R2, R223, 1.1641532182693481445e-10 ;  /* 0x2f00000002027423 */ /* 0x000fe200000100df */
[----:B------:R-:W1:Y:S01]  /*ca30*/  LDC R234, c[0x0][0x408] ;  /* 0x00010200ffea7b82 */ /* 0x000e620000000800 */
[----:B------:R-:W-:Y:S02]  /*ca40*/  IMAD.MOV.U32 R6, RZ, RZ, 0x2 ;  /* 0x00000002ff067424 */ /* 0x000fe400078e00ff */
        /* <DEDUP_REMOVED lines=15> */
.L_x_4746:
        /* <DEDUP_REMOVED lines=13> */
.L_x_4748:
[----:B------:R-:W-:Y:S05]  /*cc10*/  BSYNC.RECONVERGENT B2 ;  /* 0x0000000000027941 */ /* 0x000fea0003800200 */
.L_x_4747:
        /* <DEDUP_REMOVED lines=61> */
.L_x_4745:
[----:B------:R-:W-:Y:S05]  /*cff0*/  BSYNC.RECONVERGENT B1 ;  /* 0x0000000000017941 */ /* 0x000fea0003800200 */
.L_x_4744:
[----:B------:R-:W-:Y:S01]  /*d000*/  I2FP.F32.U32 R2, R4 ;  /* 0x0000000400027245 */ /* 0x000fe20000201000 */
[----:B------:R-:W-:Y:S01]  /*d010*/  HADD2.F32 R3, -RZ, R156.H0_H0 ;  /* 0x2000009cff037230 */ /* 0x000fe20000004100 */
[----:B------:R-:W-:Y:S01]  /*d020*/  ISETP.NE.AND P3, PT, R6, 0x1, PT ;  /* 0x000000010600780c */ /* 0x000fe20003f65270 */
[----:B------:R-:W-:Y:S01]  /*d030*/  @P1 HADD2.F32 R5, -RZ, R160.H0_H0 ;  /* 0x200000a0ff051230 */ /* 0x000fe20000004100 */
[----:B------:R-:W-:Y:S01]  /*d040*/  BSSY.RECONVERGENT B1, `(.L_x_4749) ;  /* 0x0000060000017945 */ /* 0x000fe20003800200 */
[----:B------:R-:W-:Y:S01]  /*d050*/  FFMA.FTZ R2, R2, R223, 1.1641532182693481445e-10 ;  /* 0x2f00000002027423 */ /* 0x000fe200000100df */
[----:B------:R-:W-:Y:S01]  /*d060*/  FMUL.FTZ R3, R3, R234 ;  /* 0x000000ea03037220 */ /* 0x000fe20000410000 */
[----:B------:R-:W-:-:S03]  /*d070*/  IMAD.MOV.U32 R7, RZ, RZ, 0x2 ;  /* 0x00000002ff077424 */ /* 0x000fc600078e00ff */
[----:B------:R-:W-:-:S04]  /*d080*/  FSETP.GTU.FTZ.AND P2, PT, R2, R235, PT ;  /* 0x000000eb0200720b */ /* 0x000fc80003f5c000 */
[----:B------:R-:W-:-:S05]  /*d090*/  FSEL R3, R3, RZ, !P2 ;  /* 0x000000ff03037208 */ /* 0x000fca0005000000 */
[----:B------:R-:W-:Y:S01]  /*d0a0*/  FADD.FTZ R10, R10, R3 ;  /* 0x000000030a0a7221 */ /* 0x000fe20000010000 */
[----:B------:R-:W-:-:S03]  /*d0b0*/  IMAD.MOV.U32 R3, RZ, RZ, R12 ;  /* 0x000000ffff037224 */ /* 0x000fc600078e000c */
[----:B------:R-:W-:Y:S01]  /*d0c0*/  @P1 FADD.FTZ R2, R5, R10 ;  /* 0x0000000a05021221 */ /* 0x000fe20000010000 */
[----:B------:R-:W-:Y:S02]  /*d0d0*/  @!P1 MOV R2, R10 ;  /* 0x0000000a00029202 */ /* 0x000fe40000000f00 */
[----:B------:R-:W-:Y:S02]  /*d0e0*/  SEL R10, RZ, 0x1, P2 ;  /* 0x00000001ff0a7807 */ /* 0x000fe40001000000 */
        /* <DEDUP_REMOVED lines=10> */
.L_x_4751:
        /* <DEDUP_REMOVED lines=13> */
.L_x_4753:
[----:B------:R-:W-:Y:S05]  /*d260*/  BSYNC.RECONVERGENT B2 ;  /* 0x0000000000027941 */ /* 0x000fea0003800200 */
.L_x_4752:
        /* <DEDUP_REMOVED lines=61> */
.L_x_4750:
[----:B------:R-:W-:Y:S05]  /*d640*/  BSYNC.RECONVERGENT B1 ;  /* 0x0000000000017941 */ /* 0x000fea0003800200 */
.L_x_4749:
[----:B------:R-:W-:Y:S01]  /*d650*/  I2FP.F32.U32 R4, R3 ;  /* 0x0000000300047245 */ /* 0x000fe20000201000 */
[----:B------:R-:W-:Y:S01]  /*d660*/  HADD2.F32 R3, -RZ, R164.H1_H1 ;  /* 0x300000a4ff037230 */ /* 0x000fe20000004100 */
        /* <DEDUP_REMOVED lines=20> */
.L_x_4756:
        /* <DEDUP_REMOVED lines=13> */
.L_x_4758:
[----:B------:R-:W-:Y:S05]  /*d880*/  BSYNC.RECONVERGENT B2 ;  /* 0x0000000000027941 */ /* 0x000fea0003800200 */
.L_x_4757:
        /* <DEDUP_REMOVED lines=61> */
.L_x_4755:
[----:B------:R-:W-:Y:S05]  /*dc60*/  BSYNC.RECONVERGENT B1 ;  /* 0x0000000000017941 */ /* 0x000fea0003800200 */
.L_x_4754:
[----:B------:R-:W-:Y:S01]  /*dc70*/  I2FP.F32.U32 R4, R5 ;  /* 0x0000000500047245 */ /* 0x000fe20000201000 */
[----:B------:R-:W-:Y:S01]  /*dc80*/  HADD2.F32 R5, -RZ, R156.H1_H1 ;  /* 0x3000009cff057230 */ /* 0x000fe20000004100 */
[----:B------:R-:W-:Y:S01]  /*dc90*/  BSSY.RECONVERGENT B1, `(.L_x_4759) ;  /* 0x0000062000017945 */ /* 0x000fe20003800200 */
[----:B------:R-:W-:Y:S02]  /*dca0*/  @P1 HADD2.F32 R6, -RZ, R160.H1_H1 ;  /* 0x300000a0ff061230 */ /* 0x000fe40000004100 */
        /* <DEDUP_REMOVED lines=9> */
[----:B------:R-:W-:Y:S02]  /*dd40*/  HFMA2 R6, -RZ, RZ, 0, 1.1920928955078125e-07 ;  /* 0x00000002ff067431 */ /* 0x000fe400000001ff */
[----:B------:R-:W-:Y:S01]  /*dd50*/  IMAD.MOV.U32 R3, RZ, RZ, R12 ;  /* 0x000000ffff037224 */ /* 0x000fe200078e000c */
        /* <DEDUP_REMOVED lines=10> */
.L_x_4761:
        /* <DEDUP_REMOVED lines=13> */
.L_x_4763:
[----:B------:R-:W-:Y:S05]  /*ded0*/  BSYNC.RECONVERGENT B2 ;  /* 0x0000000000027941 */ /* 0x000fea0003800200 */
.L_x_4762:
        /* <DEDUP_REMOVED lines=61> */
.L_x_4760:
[----:B------:R-:W-:Y:S05]  /*e2b0*/  BSYNC.RECONVERGENT B1 ;  /* 0x0000000000017941 */ /* 0x000fea0003800200 */
.L_x_4759:
[----:B------:R-:W-:Y:S01]  /*e2c0*/  I2FP.F32.U32 R4, R3 ;  /* 0x0000000300047245 */ /* 0x000fe20000201000 */
[----:B------:R-:W-:Y:S01]  /*e2d0*/  HADD2.F32 R3, -RZ, R165.H0_H0 ;  /* 0x200000a5ff037230 */ /* 0x000fe20000004100 */
        /* <DEDUP_REMOVED lines=20> */
.L_x_4766:
        /* <DEDUP_REMOVED lines=13> */
.L_x_4768:
[----:B------:R-:W-:Y:S05]  /*e4f0*/  BSYNC.RECONVERGENT B2 ;  /* 0x0000000000027941 */ /* 0x000fea0003800200 */
.L_x_4767:
        /* <DEDUP_REMOVED lines=61> */
.L_x_4765:
[----:B------:R-:W-:Y:S05]  /*e8d0*/  BSYNC.RECONVERGENT B1 ;  /* 0x0000000000017941 */ /* 0x000fea0003800200 */
.L_x_4764:
        /* <DEDUP_REMOVED lines=25> */
.L_x_4771:
        /* <DEDUP_REMOVED lines=13> */
.L_x_4773:
[----:B------:R-:W-:Y:S05]  /*eb40*/  BSYNC.RECONVERGENT B2 ;  /* 0x0000000000027941 */ /* 0x000fea0003800200 */
.L_x_4772:
        /* <DEDUP_REMOVED lines=61> */
.L_x_4770:
[----:B------:R-:W-:Y:S05]  /*ef20*/  BSYNC.RECONVERGENT B1 ;  /* 0x0000000000017941 */ /* 0x000fea0003800200 */
.L_x_4769:
[----:B------:R-:W-:Y:S01]  /*ef30*/  I2FP.F32.U32 R4, R5 ;  /* 0x0000000500047245 */ /* 0x000fe20000201000 */
[----:B------:R-:W-:Y:S01]  /*ef40*/  HADD2.F32 R165, -RZ, R165.H1_H1 ;  /* 0x300000a5ffa57230 */ /* 0x000fe20000004100 */
        /* <DEDUP_REMOVED lines=20> */
.L_x_4776:
        /* <DEDUP_REMOVED lines=13> */
.L_x_4778:
[----:B------:R-:W-:Y:S05]  /*f160*/  BSYNC.RECONVERGENT B2 ;  /* 0x0000000000027941 */ /* 0x000fea0003800200 */
.L_x_4777:
        /* <DEDUP_REMOVED lines=61> */
.L_x_4775:
[----:B------:R-:W-:Y:S05]  /*f540*/  BSYNC.RECONVERGENT B1 ;  /* 0x0000000000017941 */ /* 0x000fea0003800200 */
.L_x_4774:
[----:B------:R-:W-:Y:S01]  /*f550*/  I2FP.F32.U32 R4, R5 ;  /* 0x0000000500047245 */ /* 0x000fe20000201000 */
[----:B------:R-:W-:Y:S01]  /*f560*/  HADD2.F32 R5, -RZ, R157.H1_H1 ;  /* 0x3000009dff057230 */ /* 0x000fe20000004100 */
[----:B------:R-:W-:Y:S01]  /*f570*/  BSSY.RECONVERGENT B1, `(.L_x_4779) ;  /* 0x0000062000017945 */ /* 0x000fe20003800200 */
[----:B------:R-:W-:Y:S02]  /*f580*/  @P1 HADD2.F32 R191, -RZ, R161.H1_H1 ;  /* 0x300000a1ffbf1230 */ /* 0x000fe40000004100 */
        /* <DEDUP_REMOVED lines=9> */
[----:B------:R-:W-:Y:S01]  /*f620*/  @P1 FADD.FTZ R191, R191, R170 ;  /* 0x000000aabfbf1221 */ /* 0x000fe20000010000 */
[----:B------:R-:W-:-:S04]  /*f630*/  @!P1 MOV R191, R170 ;  /* 0x000000aa00bf9202 */ /* 0x000fc80000000f00 */
        /* <DEDUP_REMOVED lines=10> */
.L_x_4781:
        /* <DEDUP_REMOVED lines=13> */
.L_x_4783:
[----:B------:R-:W-:Y:S05]  /*f7b0*/  BSYNC.RECONVERGENT B2 ;  /* 0x0000000000027941 */ /* 0x000fea0003800200 */
.L_x_4782:
        /* <DEDUP_REMOVED lines=61> */
.L_x_4780:
[----:B------:R-:W-:Y:S05]  /*fb90*/  BSYNC.RECONVERGENT B1 ;  /* 0x0000000000017941 */ /* 0x000fea0003800200 */
.L_x_4779:
        /* <DEDUP_REMOVED lines=20> */
.L_x_4786:
        /* <DEDUP_REMOVED lines=13> */
.L_x_4788:
[----:B------:R-:W-:Y:S05]  /*fdb0*/  BSYNC.RECONVERGENT B2 ;  /* 0x0000000000027941 */ /* 0x000fea0003800200 */
.L_x_4787:
        /* <DEDUP_REMOVED lines=61> */
.L_x_4785:
[----:B------:R-:W-:Y:S05]  /*10190*/  BSYNC.RECONVERGENT B1 ;  /* 0x0000000000017941 */ /* 0x000fea0003800200 */
.L_x_4784:
[----:B------:R-:W-:Y:S01]  /*101a0*/  I2FP.F32.U32 R4, R16 ;  /* 0x0000001000047245 */ /* 0x000fe20000201000 */
[----:B------:R-:W-:Y:S01]  /*101b0*/  HADD2.F32 R5, -RZ, R158.H0_H0 ;  /* 0x2000009eff057230 */ /* 0x000fe20000004100 */
[----:B------:R-:W-:Y:S01]  /*101c0*/  BSSY.RECONVERGENT B1, `(.L_x_4789) ;  /* 0x0000063000017945 */ /* 0x000fe20003800200 */
[----:B------:R-:W-:Y:S02]  /*101d0*/  @P1 HADD2.F32 R165, -RZ, R162.H0_H0 ;  /* 0x200000a2ffa51230 */ /* 0x000fe40000004100 */
        /* <DEDUP_REMOVED lines=22> */
.L_x_4791:
        /* <DEDUP_REMOVED lines=13> */
.L_x_4793:
[----:B------:R-:W-:Y:S05]  /*10410*/  BSYNC.RECONVERGENT B2 ;  /* 0x0000000000027941 */ /* 0x000fea0003800200 */
.L_x_4792:
        /* <DEDUP_REMOVED lines=61> */
.L_x_4790:
[----:B------:R-:W-:Y:S05]  /*107f0*/  BSYNC.RECONVERGENT B1 ;  /* 0x0000000000017941 */ /* 0x000fea0003800200 */
.L_x_4789:
[----:B------:R-:W-:Y:S01]  /*10800*/  I2FP.F32.U32 R4, R5 ;  /* 0x0000000500047245 */ /* 0x000fe20000201000 */
[----:B------:R-:W-:Y:S01]  /*10810*/  HADD2.F32 R5, -RZ, R166.H1_H1 ;  /* 0x300000a6ff057230 */ /* 0x000fe20000004100 */
        /* <DEDUP_REMOVED lines=18> */
.L_x_4796:
        /* <DEDUP_REMOVED lines=13> */
.L_x_4798:
[----:B------:R-:W-:Y:S05]  /*10a10*/  BSYNC.RECONVERGENT B2 ;  /* 0x0000000000027941 */ /* 0x000fea0003800200 */
.L_x_4797:
        /* <DEDUP_REMOVED lines=61> */
.L_x_4795:
[----:B------:R-:W-:Y:S05]  /*10df0*/  BSYNC.RECONVERGENT B1 ;  /* 0x0000000000017941 */ /* 0x000fea0003800200 */
.L_x_4794:
[----:B------:R-:W-:Y:S01]  /*10e00*/  I2FP.F32.U32 R4, R16 ;  /* 0x0000001000047245 */ /* 0x000fe20000201000 */
[----:B------:R-:W-:Y:S01]  /*10e10*/  HADD2.F32 R5, -RZ, R158.H1_H1 ;  /* 0x3000009eff057230 */ /* 0x000fe20000004100 */
[----:B------:R-:W-:Y:S01]  /*10e20*/  BSSY.RECONVERGENT B1, `(.L_x_4799) ;  /* 0x0000062000017945 */ /* 0x000fe20003800200 */
[----:B------:R-:W-:Y:S02]  /*10e30*/  @P1 HADD2.F32 R207, -RZ, R162.H1_H1 ;  /* 0x300000a2ffcf1230 */ /* 0x000fe40000004100 */
[----:B------:R-:W-:Y:S01]  /*10e40*/  FFMA.FTZ R4, R4, R223, 1.1641532182693481445e-10 ;  /* 0x2f00000004047423 */ /* 0x000fe200000100df */
[----:B------:R-:W-:Y:S01]  /*10e50*/  FMUL.FTZ R5, R5, R234 ;  /* 0x000000ea05057220 */ /* 0x000fe20000410000 */
[----:B------:R-:W-:-:S03]  /*10e60*/  IMAD.MOV.U32 R16, RZ, RZ, 0x2 ;  /* 0x00000002ff107424 */ /* 0x000fc600078e00ff */
[----:B------:R-:W-:Y:S02]  /*10e70*/  FSETP.GTU.FTZ.AND P4, PT, R4, R235, PT ;  /* 0x000000eb0400720b */ /* 0x000fe40003f9c000 */
[----:B------:R-:W-:Y:S02]  /*10e80*/  MOV R4, R12 ;  /* 0x0000000c00047202 */ /* 0x000fe40000000f00 */
[----:B------:R-:W-:Y:S02]  /*10e90*/  FSEL R165, R5, RZ, !P4 ;  /* 0x000000ff05a57208 */ /* 0x000fe40006000000 */
[----:B------:R-:W-:Y:S02]  /*10ea0*/  SEL R5, RZ, 0x1, P4 ;  /* 0x00000001ff057807 */ /* 0x000fe40002000000 */
[----:B------:R-:W-:Y:S01]  /*10eb0*/  ISETP.NE.AND P4, PT, R170, 0x1, PT ;  /* 0x00000001aa00780c */ /* 0x000fe20003f85270 */
[----:B------:R-:W-:-:S04]  /*10ec0*/  FADD.FTZ R166, R166, R165 ;  /* 0x000000a5a6a67221 */ /* 0x000fc80000010000 */
        /* <DEDUP_REMOVED lines=12> */
.L_x_4801:
        /* <DEDUP_REMOVED lines=13> */
.L_x_4803:
[----:B------:R-:W-:Y:S05]  /*11060*/  BSYNC.RECONVERGENT B2 ;  /* 0x0000000000027941 */ /* 0x000fea0003800200 */
.L_x_4802:
        /* <DEDUP_REMOVED lines=61> */
.L_x_4800:
[----:B------:R-:W-:Y:S05]  /*11440*/  BSYNC.RECONVERGENT B1 ;  /* 0x0000000000017941 */ /* 0x000fea0003800200 */
.L_x_4799:
[----:B------:R-:W-:Y:S01]  /*11450*/  I2FP.F32.U32 R4, R4 ;  /* 0x0000000400047245 */ /* 0x000fe20000201000 */
[----:B------:R-:W-:Y:S01]  /*11460*/  HADD2.F32 R165, -RZ, R167.H0_H0 ;  /* 0x200000a7ffa57230 */ /* 0x000fe20000004100 */
        /* <DEDUP_REMOVED lines=18> */
.L_x_4806:
        /* <DEDUP_REMOVED lines=13> */
.L_x_4808:
[----:B------:R-:W-:Y:S05]  /*11660*/  BSYNC.RECONVERGENT B2 ;  /* 0x0000000000027941 */ /* 0x000fea0003800200 */
.L_x_4807:
        /* <DEDUP_REMOVED lines=58> */
[----:B------:R-:W-:Y:S02]  /*11a10*/  LOP3.LUT R17, R164, UR16, R17, 0x96, !PT ;  /* 0x00000010a4117c12 */ /* 0x000fe4000f8e9611 */
[----:B------:R-:W-:Y:S01]  /*11a20*/  MOV R164, R232 ;  /* 0x000000e800a47202 */ /* 0x000fe20000000f00 */
[----:B------:R-:W-:-:S07]  /*11a30*/  IMAD.MOV.U32 R232, RZ, RZ, R16 ;  /* 0x000000ffffe87224 */ /* 0x000fce00078e0010 */
.L_x_4805:
[----:B------:R-:W-:Y:S05]  /*11a40*/  BSYNC.RECONVERGENT B1 ;  /* 0x0000000000017941 */ /* 0x000fea0003800200 */
.L_x_4804:
[----:B------:R-:W-:Y:S01]  /*11a50*/  I2FP.F32.U32 R16, R164 ;  /* 0x000000a400107245 */ /* 0x000fe20000201000 */
[----:B------:R-:W-:Y:S01]  /*11a60*/  HADD2.F32 R165, -RZ, R159.H0_H0 ;  /* 0x2000009fffa57230 */ /* 0x000fe20000004100 */
[----:B------:R-:W-:Y:S01]  /*11a70*/  BSSY.RECONVERGENT B1, `(.L_x_4809) ;  /* 0x0000063000017945 */ /* 0x000fe20003800200 */
[----:B------:R-:W-:Y:S02]  /*11a80*/  @P1 HADD2.F32 R171, -RZ, R163.H0_H0 ;  /* 0x200000a3ffab1230 */ /* 0x000fe40000004100 */
[----:B------:R-:W-:Y:S01]  /*11a90*/  FFMA.FTZ R16, R16, R223, 1.1641532182693481445e-10 ;  /* 0x2f00000010107423 */ /* 0x000fe200000100df */
[----:B------:R-:W-:Y:S01]  /*11aa0*/  FMUL.FTZ R165, R165, R234 ;  /* 0x000000eaa5a57220 */ /* 0x000fe20000410000 */
[----:B------:R-:W-:Y:S02]  /*11ab0*/  IMAD.MOV.U32 R170, RZ, RZ, 0x2 ;  /* 0x00000002ffaa7424 */ /* 0x000fe400078e00ff */
[----:B------:R-:W-:Y:S01]  /*11ac0*/  IMAD.MOV.U32 R164, RZ, RZ, R12 ;  /* 0x000000ffffa47224 */ /* 0x000fe200078e000c */
[----:B------:R-:W-:-:S04]  /*11ad0*/  FSETP.GTU.FTZ.AND P5, PT, R16, R235, PT ;  /* 0x000000eb1000720b */ /* 0x000fc80003fbc000 */
[----:B------:R-:W-:Y:S02]  /*11ae0*/  FSEL R165, R165, RZ, !P5 ;  /* 0x000000ffa5a57208 */ /* 0x000fe40006800000 */
[----:B------:R-:W-:Y:S02]  /*11af0*/  SEL R16, RZ, 0x1, P5 ;  /* 0x00000001ff107807 */ /* 0x000fe40002800000 */
[----:B------:R-:W-:Y:S01]  /*11b00*/  ISETP.NE.AND P5, PT, R166, 0x1, PT ;  /* 0x00000001a600780c */ /* 0x000fe20003fa5270 */
[----:B------:R-:W-:-:S04]  /*11b10*/  FADD.FTZ R4, R4, R165 ;  /* 0x000000a504047221 */ /* 0x000fc80000010000 */
[--C-:B------:R-:W-:Y:S01]  /*11b20*/  @P1 FADD.FTZ R208, R171, R4.reuse ;  /* 0x00000004abd01221 */ /* 0x100fe20000010000 */
[----:B------:R-:W-:Y:S02]  /*11b30*/  @!P1 MOV R208, R4 ;  /* 0x0000000400d09202 */ /* 0x000fe40000000f00 */
[----:B------:R-:W-:Y:S02]  /*11b40*/  PRMT R4, R16, 0x7610, R4 ;  /* 0x0000761010047816 */ /* 0x000fe40000000004 */
        /* <DEDUP_REMOVED lines=10> */
.L_x_4811:
        /* <DEDUP_REMOVED lines=13> */
.L_x_4813:
[----:B------:R-:W-:Y:S05]  /*11cc0*/  BSYNC.RECONVERGENT B2 ;  /* 0x0000000000027941 */ /* 0x000fea0003800200 */
.L_x_4812:
        /* <DEDUP_REMOVED lines=61> */
.L_x_4810:
[----:B------:R-:W-:Y:S05]  /*120a0*/  BSYNC.RECONVERGENT B1 ;  /* 0x0000000000017941 */ /* 0x000fea0003800200 */
.L_x_4809:
[----:B------:R-:W-:Y:S01]  /*120b0*/  I2FP.F32.U32 R16, R164 ;  /* 0x000000a400107245 */ /* 0x000fe20000201000 */
[----:B------:R-:W-:Y:S01]  /*120c0*/  HADD2.F32 R167, -RZ, R167.H1_H1 ;  /* 0x300000a7ffa77230 */ /* 0x000fe20000004100 */
[----:B------:R-:W-:Y:S01]  /*120d0*/  ISETP.NE.AND P6, PT, R170, 0x1, PT ;  /* 0x00000001aa00780c */ /* 0x000fe20003fc5270 */
[----:B------:R-:W-:Y:S01]  /*120e0*/  BSSY.RECONVERGENT B1, `(.L_x_4814) ;  /* 0x000005e000017945 */ /* 0x000fe20003800200 */
[----:B------:R-:W-:Y:S02]  /*120f0*/  IMAD.MOV.U32 R165, RZ, RZ, R12 ;  /* 0x000000ffffa57224 */ /* 0x000fe400078e000c */
[----:B------:R-:W-:Y:S01]  /*12100*/  FFMA.FTZ R164, R16, R223, 1.1641532182693481445e-10 ;  /* 0x2f00000010a47423 */ /* 0x000fe200000100df */
[----:B------:R-:W-:Y:S01]  /*12110*/  FMUL.FTZ R167, R167, R234 ;  /* 0x000000eaa7a77220 */ /* 0x000fe20000410000 */
[----:B------:R-:W-:-:S03]  /*12120*/  HFMA2 R16, -RZ, RZ, 0, 1.1920928955078125e-07 ;  /* 0x00000002ff107431 */ /* 0x000fc600000001ff */
        /* <DEDUP_REMOVED lines=12> */
.L_x_4816:
        /* <DEDUP_REMOVED lines=15> */
.L_x_4818:
[----:B------:R-:W-:Y:S05]  /*122e0*/  BSYNC.RECONVERGENT B2 ;  /* 0x0000000000027941 */ /* 0x000fea0003800200 */
.L_x_4817:
        /* <DEDUP_REMOVED lines=56> */
[----:B------:R-:W-:-:S03]  /*12670*/  LOP3.LUT R18, R170, UR15, R167, 0x96, !PT ;  /* 0x0000000faa127c12 */ /* 0x000fc6000f8e96a7 */
[----:B------:R-:W-:Y:S01]  /*12680*/  IMAD.MOV.U32 R12, RZ, RZ, R166 ;  /* 0x000000ffff0c7224 */ /* 0x000fe200078e00a6 */
[----:B------:R-:W-:Y:S01]  /*12690*/  MOV R232, R16 ;  /* 0x0000001000e87202 */ /* 0x000fe20000000f00 */
[----:B------:R-:W-:Y:S01]  /*126a0*/  IMAD.MOV.U32 R16, RZ, RZ, RZ ;  /* 0x000000ffff107224 */ /* 0x000fe200078e00ff */
[----:B------:R-:W-:-:S07]  /*126b0*/  LOP3.LUT R17, R164, UR16, R17, 0x96, !PT ;  /* 0x00000010a4117c12 */ /* 0x000fce000f8e9611 */
.L_x_4815:
[----:B------:R-:W-:Y:S05]  /*126c0*/  BSYNC.RECONVERGENT B1 ;  /* 0x0000000000017941 */ /* 0x000fea0003800200 */
.L_x_4814:
        /* <DEDUP_REMOVED lines=8> */
[----:B------:R-:W-:-:S03]  /*12750*/  SEL R164, RZ, 0x1, P6 ;  /* 0x00000001ffa47807 */ /* 0x000fc60003000000 */
[----:B------:R-:W-:Y:S01]  /*12760*/  FADD.FTZ R238, R238, R165 ;  /* 0x000000a5eeee7221 */ /* 0x000fe20000010000 */
[----:B------:R-:W-:Y:S02]  /*12770*/  PRMT R165, R3, 0x5410, R233 ;  /* 0x0000541003a57816 */ /* 0x000fe400000000e9 */
[----:B------:R-:W-:Y:S01]  /*12780*/  PRMT R3, R164, 0x7610, R3 ;  /* 0x00007610a4037816 */ /* 0x000fe20000000003 */
[--C-:B------:R-:W-:Y:S01]  /*12790*/  @P1 FADD.FTZ R223, R223, R238.reuse ;  /* 0x000000eedfdf1221 */ /* 0x100fe20000010000 */
[----:B------:R-:W-:Y:S01]  /*127a0*/  @!P1 IMAD.MOV.U32 R223, RZ, RZ, R238 ;  /* 0x000000ffffdf9224 */ /* 0x000fe200078e00ee */
[----:B------:R-:W-:-:S04]  /*127b0*/  PRMT R164, R169, 0x5410, R230 ;  /* 0x00005410a9a47816 */ /* 0x000fc800000000e6 */
[----:B------:R-:W-:-:S04]  /*127c0*/  F2FP.F16.F32.PACK_AB R167, RZ, R223 ;  /* 0x000000dfffa7723e */ /* 0x000fc800000000ff */
[----:B------:R-:W-:Y:S01]  /*127d0*/  PRMT R167, R231, 0x5410, R167 ;  /* 0x00005410e7a77816 */ /* 0x000fe200000000a7 */
[----:B------:R-:W-:Y:S06]  /*127e0*/  BRA `(.L_x_4819) ;  /* 0x0000003000a47947 */ /* 0x000fec0003800000 */
.L_x_4738:
        /* <DEDUP_REMOVED lines=16> */
.L_x_4822:
        /* <DEDUP_REMOVED lines=13> */
.L_x_4824:
[----:B------:R-:W-:Y:S05]  /*129c0*/  BSYNC.RECONVERGENT B2 ;  /* 0x0000000000027941 */ /* 0x000fea0003800200 */
.L_x_4823:
        /* <DEDUP_REMOVED lines=60> */
.L_x_4821:
[----:B------:R-:W-:Y:S05]  /*12d90*/  BSYNC.RECONVERGENT B1 ;  /* 0x0000000000017941 */ /* 0x000fea0003800200 */
.L_x_4820:
        /* <DEDUP_REMOVED lines=10> */
[----:B------:R-:W-:Y:S01]  /*12e40*/  IMAD.MOV.U32 R176, RZ, RZ, 0x2 ;  /* 0x00000002ffb07424 */ /* 0x000fe200078e00ff */
[----:B------:R-:W-:Y:S01]  /*12e50*/  MOV R170, R12 ;  /* 0x0000000c00aa7202 */ /* 0x000fe20000000f00 */
[----:B0-----:R-:W-:Y:S01]  /*12e60*/  FMUL.FTZ R16, R16, R223 ;  /* 0x000000df10107220 */ /* 0x001fe20000410000 */
[----:B-1----:R-:W-:-:S04]  /*12e70*/  FSETP.GTU.FTZ.AND P2, PT, R2, R237, PT ;  /* 0x000000ed0200720b */ /* 0x002fc80003f5c000 */
        /* <DEDUP_REMOVED lines=14> */
.L_x_4827:
        /* <DEDUP_REMOVED lines=13> */
.L_x_4829:
[----:B------:R-:W-:Y:S05]  /*13030*/  BSYNC.RECONVERGENT B2 ;  /* 0x0000000000027941 */ /* 0x000fea0003800200 */
.L_x_4828:
[----:B------:R-:W-:Y:S01]  /*13040*/  IMAD.WIDE.U32 R170, R19, -0x326172a9, RZ ;  /* 0xcd9e8d5713aa7825 */ /* 0x000fe200078e00ff */
[----:B------:R-:W-:Y:S01]  /*13050*/  LOP3.LUT R16, R13, UR5, R235, 0x96, !PT ;  /* 0x000000050d107c12 */ /* 0x000fe2000f8e96eb */
[----:B------:R-:W-:Y:S02]  /*13060*/  UIADD3 UR15, UPT, UPT, UR4, -0x61c88647, URZ ;  /* 0x9e3779b9040f7890 */ /* 0x000fe4000fffe0ff */
[----:B------:R-:W-:Y:S01]  /*13070*/  HFMA2 R176, -RZ, RZ, 0, 0 ;  /* 0x00000000ffb07431 */ /* 0x000fe200000001ff */
        /* <DEDUP_REMOVED lines=57> */
.L_x_4826:
[----:B------:R-:W-:Y:S05]  /*13410*/  BSYNC.RECONVERGENT B1 ;  /* 0x0000000000017941 */ /* 0x000fea0003800200 */
.L_x_4825:
[----:B------:R-:W-:Y:S01]  /*13420*/  I2FP.F32.U32 R171, R170 ;  /* 0x000000aa00ab7245 */ /* 0x000fe20000201000 */
[----:B------:R-:W-:Y:S01]  /*13430*/  HADD2.F32 R164, -RZ, R164.H1_H1 ;  /* 0x300000a4ffa47230 */ /* 0x000fe20000004100 */
[----:B------:R-:W-:Y:S01]  /*13440*/  ISETP.NE.AND P2, PT, R176, 0x1, PT ;  /* 0x00000001b000780c */ /* 0x000fe20003f45270 */
[----:B------:R-:W-:Y:S01]  /*13450*/  BSSY.RECONVERGENT B1, `(.L_x_4830) ;  /* 0x0000061000017945 */ /* 0x000fe20003800200 */
[----:B------:R-:W-:Y:S01]  /*13460*/  LOP3.LUT R172, R172, 0xfffffff7, RZ, 0xc0, !PT ;  /* 0xfffffff7acac7812 */ /* 0x000fe200078ec0ff */
[----:B------:R-:W-:Y:S01]  /*13470*/  FFMA.FTZ R16, R171, R238, 1.1641532182693481445e-10 ;  /* 0x2f000000ab107423 */ /* 0x000fe200000100ee */
[----:B------:R-:W-:Y:S01]  /*13480*/  FMUL.FTZ R164, R164, R223 ;  /* 0x000000dfa4a47220 */ /* 0x000fe20000410000 */
[----:B------:R-:W-:-:S03]  /*13490*/  IMAD.MOV.U32 R170, RZ, RZ, 0x2 ;  /* 0x00000002ffaa7424 */ /* 0x000fc600078e00ff */
[----:B------:R-:W-:Y:S01]  /*134a0*/  FSETP.GTU.FTZ.AND P3, PT, R16, R237, PT ;  /* 0x000000ed1000720b */ /* 0x000fe20003f7c000 */
[----:B------:R-:W-:-:S03]  /*134b0*/  @P1 HADD2.F32 R16, -RZ, R160.H1_H1 ;  /* 0x300000a0ff101230 */ /* 0x000fc60000004100 */
        /* <DEDUP_REMOVED lines=15> */
.L_x_4832:
        /* <DEDUP_REMOVED lines=13> */
.L_x_4834:
[----:B------:R-:W-:Y:S05]  /*13680*/  BSYNC.RECONVERGENT B2 ;  /* 0x0000000000027941 */ /* 0x000fea0003800200 */
.L_x_4833:
        /* <DEDUP_REMOVED lines=61> */
.L_x_4831:
[----:B------:R-:W-:Y:S05]  /*13a60*/  BSYNC.RECONVERGENT B1 ;  /* 0x0000000000017941 */ /* 0x000fea0003800200 */
.L_x_4830:
[----:B------:R-:W-:Y:S01]  /*13a70*/  I2FP.F32.U32 R171, R164 ;  /* 0x000000a400ab7245 */ /* 0x000fe20000201000 */
[----:B------:R-:W-:Y:S01]  /*13a80*/  HADD2.F32 R164, -RZ, R165.H0_H0 ;  /* 0x200000a5ffa47230 */ /* 0x000fe20000004100 */
[----:B------:R-:W-:Y:S01]  /*13a90*/  LOP3.LUT R172, R172, 0xfffffffb, RZ, 0xc0, !PT ;  /* 0xfffffffbacac7812 */ /* 0x000fe200078ec0ff */
[----:B------:R-:W-:Y:S01]  /*13aa0*/  BSSY.RECONVERGENT B1, `(.L_x_4835) ;  /* 0x0000061000017945 */ /* 0x000fe20003800200 */
[----:B------:R-:W-:Y:S02]  /*13ab0*/  HFMA2 R192, -RZ, RZ, 0, 1.1920928955078125e-07 ;  /* 0x00000002ffc07431 */ /* 0x000fe400000001ff */
[----:B------:R-:W-:Y:S01]  /*13ac0*/  FFMA.FTZ R16, R171, R238, 1.1641532182693481445e-10 ;  /* 0x2f000000ab107423 */ /* 0x000fe200000100ee */
[----:B------:R-:W-:Y:S01]  /*13ad0*/  FMUL.FTZ R164, R164, R223 ;  /* 0x000000dfa4a47220 */ /* 0x000fe20000410000 */
[----:B------:R-:W-:-:S03]  /*13ae0*/  @P1 HADD2.F32 R171, -RZ, R161.H0_H0 ;  /* 0x200000a1ffab1230 */ /* 0x000fc60000004100 */
[----:B------:R-:W-:-:S04]  /*13af0*/  FSETP.GTU.FTZ.AND P2, PT, R16, R237, PT ;  /* 0x000000ed1000720b */ /* 0x000fc80003f5c000 */
[----:B------:R-:W-:Y:S01]  /*13b00*/  FSEL R176, R164, RZ, !P2 ;  /* 0x000000ffa4b07208 */ /* 0x000fe20005000000 */
[----:B------:R-:W-:Y:S01]  /*13b10*/  IMAD.MOV.U32 R164, RZ, RZ, R12 ;  /* 0x000000ffffa47224 */ /* 0x000fe200078e000c */
[----:B------:R-:W-:Y:S02]  /*13b20*/  PLOP3.LUT P3, PT, P2, PT, PT, 0x8, 0x80 ;  /* 0x000000000080781c */ /* 0x000fe4000176e170 */
[----:B------:R-:W-:Y:S01]  /*13b30*/  ISETP.NE.AND P2, PT, R170, 0x1, PT ;  /* 0x00000001aa00780c */ /* 0x000fe20003f45270 */
[----:B------:R-:W-:-:S05]  /*13b40*/  @P1 FADD.FTZ R176, R171, R176 ;  /* 0x000000b0abb01221 */ /* 0x000fca0000010000 */
[----:B------:R-:W-:-:S05]  /*13b50*/  F2FP.F16.F32.PACK_AB R234, RZ, R176 ;  /* 0x000000b0ffea723e */ /* 0x000fca00000000ff */
        /* <DEDUP_REMOVED lines=10> */
.L_x_4837:
        /* <DEDUP_REMOVED lines=13> */
.L_x_4839:
[----:B------:R-:W-:Y:S05]  /*13cd0*/  BSYNC.RECONVERGENT B2 ;  /* 0x0000000000027941 */ /* 0x000fea0003800200 */
.L_x_4838:
        /* <DEDUP_REMOVED lines=15> */
[----:B------:R-:W-:Y:S02]  /*13dd0*/  UIADD3 UR16, UPT, UPT, UR5, 0x32370b8f, URZ ;  /* 0x32370b8f05107890 */ /* 0x000fe4000fffe0ff */
[----:B------:R-:W-:Y:S01]  /*13de0*/  IMAD.MOV.U32 R192, RZ, RZ, RZ ;  /* 0x000000ffffc07224 */ /* 0x000fe200078e00ff */
        /* <DEDUP_REMOVED lines=43> */
[----:B------:R-:W-:-:S07]  /*140a0*/  MOV R232, R16 ;  /* 0x0000001000e87202 */ /* 0x000fce0000000f00 */
.L_x_4836:
[----:B------:R-:W-:Y:S05]  /*140b0*/  BSYNC.RECONVERGENT B1 ;  /* 0x0000000000017941 */ /* 0x000fea0003800200 */
.L_x_4835:
[----:B------:R-:W-:Y:S01]  /*140c0*/  I2FP.F32.U32 R171, R164 ;  /* 0x000000a400ab7245 */ /* 0x000fe20000201000 */
[----:B------:R-:W-:Y:S01]  /*140d0*/  HADD2.F32 R164, -RZ, R165.H1_H1 ;  /* 0x300000a5ffa47230 */ /* 0x000fe20000004100 */
[----:B------:R-:W-:Y:S01]  /*140e0*/  LOP3.LUT R172, R172, 0xfffffffd, RZ, 0xc0, !PT ;  /* 0xfffffffdacac7812 */ /* 0x000fe200078ec0ff */
[----:B------:R-:W-:Y:S01]  /*140f0*/  @P1 HADD2.F32 R170, -RZ, R161.H1_H1 ;  /* 0x300000a1ffaa1230 */ /* 0x000fe20000004100 */
[----:B------:R-:W-:Y:S01]  /*14100*/  BSSY.RECONVERGENT B1, `(.L_x_4840) ;  /* 0x0000060000017945 */ /* 0x000fe20003800200 */
[----:B------:R-:W-:Y:S01]  /*14110*/  FFMA.FTZ R16, R171, R238, 1.1641532182693481445e-10 ;  /* 0x2f000000ab107423 */ /* 0x000fe200000100ee */
[----:B------:R-:W-:-:S04]  /*14120*/  FMUL.FTZ R164, R164, R223 ;  /* 0x000000dfa4a47220 */ /* 0x000fc80000410000 */
[----:B------:R-:W-:-:S04]  /*14130*/  FSETP.GTU.FTZ.AND P2, PT, R16, R237, PT ;  /* 0x000000ed1000720b */ /* 0x000fc80003f5c000 */
[----:B------:R-:W-:Y:S02]  /*14140*/  FSEL R191, R164, RZ, !P2 ;  /* 0x000000ffa4bf7208 */ /* 0x000fe40005000000 */
[----:B------:R-:W-:Y:S02]  /*14150*/  PLOP3.LUT P3, PT, P2, PT, PT, 0x8, 0x80 ;  /* 0x000000000080781c */ /* 0x000fe4000176e170 */
[----:B------:R-:W-:Y:S01]  /*14160*/  ISETP.NE.AND P2, PT, R192, 0x1, PT ;  /* 0x00000001c000780c */ /* 0x000fe20003f45270 */
[----:B------:R-:W-:Y:S01]  /*14170*/  @P1 FADD.FTZ R191, R170, R191 ;  /* 0x000000bfaabf1221 */ /* 0x000fe20000010000 */
[----:B------:R-:W-:Y:S01]  /*14180*/  IMAD.MOV.U32 R170, RZ, RZ, 0x2 ;  /* 0x00000002ffaa7424 */ /* 0x000fe200078e00ff */
[----:B------:R-:W-:-:S03]  /*14190*/  MOV R164, R12 ;  /* 0x0000000c00a47202 */ /* 0x000fc60000000f00 */
        /* <DEDUP_REMOVED lines=11> */
.L_x_4842:
        /* <DEDUP_REMOVED lines=13> */
.L_x_4844:
[----:B------:R-:W-:Y:S05]  /*14320*/  BSYNC.RECONVERGENT B2 ;  /* 0x0000000000027941 */ /* 0x000fea0003800200 */
.L_x_4843:
        /* <DEDUP_REMOVED lines=61> */
.L_x_4841:
[----:B------:R-:W-:Y:S05]  /*14700*/  BSYNC.RECONVERGENT B1 ;  /* 0x0000000000017941 */ /* 0x000fea0003800200 */
.L_x_4840:
[----:B------:R-:W-:Y:S01]  /*14710*/  I2FP.F32.U32 R165, R164 ;  /* 0x000000a400a57245 */ /* 0x000fe20000201000 */
[----:B------:R-:W-:Y:S01]  /*14720*/  HADD2.F32 R164, -RZ, R166.H0_H0 ;  /* 0x200000a6ffa47230 */ /* 0x000fe20000004100 */
[----:B------:R-:W-:Y:S01]  /*14730*/  ISETP.NE.AND P3, PT, R170, 0x1, PT ;  /* 0x00000001aa00780c */ /* 0x000fe20003f65270 */
[----:B------:R-:W-:Y:S01]  /*14740*/  BSSY.RECONVERGENT B1, `(.L_x_4845) ;  /* 0x000005f000017945 */ /* 0x000fe20003800200 */
[----:B------:R-:W-:Y:S02]  /*14750*/  IMAD.MOV.U32 R171, RZ, RZ, 0x2 ;  /* 0x00000002ffab7424 */ /* 0x000fe400078e00ff */
[----:B------:R-:W-:Y:S01]  /*14760*/  FFMA.FTZ R16, R165, R238, 1.1641532182693481445e-10 ;  /* 0x2f000000a5107423 */ /* 0x000fe200000100ee */
[----:B------:R-:W-:Y:S01]  /*14770*/  FMUL.FTZ R164, R164, R223 ;  /* 0x000000dfa4a47220 */ /* 0x000fe20000410000 */
[----:B------:R-:W-:-:S03]  /*14780*/  @P1 HADD2.F32 R165, -RZ, R162.H0_H0 ;  /* 0x200000a2ffa51230 */ /* 0x000fc60000004100 */
[----:B------:R-:W-:-:S04]  /*14790*/  FSETP.GTU.FTZ.AND P2, PT, R16, R237, PT ;  /* 0x000000ed1000720b */ /* 0x000fc80003f5c000 */
[----:B------:R-:W-:Y:S01]  /*147a0*/  FSEL R192, R164, RZ, !P2 ;  /* 0x000000ffa4c07208 */ /* 0x000fe20005000000 */
[----:B------:R-:W-:Y:S01]  /*147b0*/  IMAD.MOV.U32 R164, RZ, RZ, R12 ;  /* 0x000000ffffa47224 */ /* 0x000fe200078e000c */
[----:B------:R-:W-:-:S03]  /*147c0*/  PLOP3.LUT P2, PT, P2, PT, PT, 0x8, 0x80 ;  /* 0x000000000080781c */ /* 0x000fc6000174e170 */
[----:B------:R-:W-:-:S05]  /*147d0*/  @P1 FADD.FTZ R192, R165, R192 ;  /* 0x000000c0a5c01221 */ /* 0x000fca0000010000 */
        /* <DEDUP_REMOVED lines=10> */
.L_x_4847:
        /* <DEDUP_REMOVED lines=13> */
.L_x_4849:
[----:B------:R-:W-:Y:S05]  /*14950*/  BSYNC.RECONVERGENT B2 ;  /* 0x0000000000027941 */ /* 0x000fea0003800200 */
.L_x_4848:
        /* <DEDUP_REMOVED lines=61> */
.L_x_4846:
[----:B------:R-:W-:Y:S05]  /*14d30*/  BSYNC.RECONVERGENT B1 ;  /* 0x0000000000017941 */ /* 0x000fea0003800200 */
.L_x_4845:
[----:B------:R-:W-:Y:S01]  /*14d40*/  I2FP.F32.U32 R165, R164 ;  /* 0x000000a400a57245 */ /* 0x000fe20000201000 */
[----:B------:R-:W-:Y:S01]  /*14d50*/  HADD2.F32 R166, -RZ, R166.H1_H1 ;  /* 0x300000a6ffa67230 */ /* 0x000fe20000004100 */
[----:B------:R-:W-:Y:S01]  /*14d60*/  ISETP.NE.AND P4, PT, R171, 0x1, PT ;  /* 0x00000001ab00780c */ /* 0x000fe20003f85270 */
[----:B------:R-:W-:Y:S01]  /*14d70*/  @P1 HADD2.F32 R164, -RZ, R162.H1_H1 ;  /* 0x300000a2ffa41230 */ /* 0x000fe20000004100 */
        /* <DEDUP_REMOVED lines=19> */
.L_x_4852:
        /* <DEDUP_REMOVED lines=13> */
.L_x_4854:
[----:B------:R-:W-:Y:S05]  /*14f80*/  BSYNC.RECONVERGENT B2 ;  /* 0x0000000000027941 */ /* 0x000fea0003800200 */
.L_x_4853:
        /* <DEDUP_REMOVED lines=61> */
.L_x_4851:
[----:B------:R-:W-:Y:S05]  /*15360*/  BSYNC.RECONVERGENT B1 ;  /* 0x0000000000017941 */ /* 0x000fea0003800200 */
.L_x_4850:
[----:B------:R-:W-:Y:S01]  /*15370*/  I2FP.F32.U32 R165, R164 ;  /* 0x000000a400a57245 */ /* 0x000fe20000201000 */
[----:B------:R-:W-:Y:S01]  /*15380*/  HADD2.F32 R164, -RZ, R167.H0_H0 ;  /* 0x200000a7ffa47230 */ /* 0x000fe20000004100 */
[----:B------:R-:W-:Y:S01]  /*15390*/  ISETP.NE.AND P5, PT, R170, 0x1, PT ;  /* 0x00000001aa00780c */ /* 0x000fe20003fa5270 */
[----:B------:R-:W-:Y:S02]  /*153a0*/  BSSY.RECONVERGENT B1, `(.L_x_4855) ;  /* 0x000005f000017945 */ /* 0x000fe40003800200 */
[----:B------:R-:W-:Y:S01]  /*153b0*/  FFMA.FTZ R16, R165, R238, 1.1641532182693481445e-10 ;  /* 0x2f000000a5107423 */ /* 0x000fe200000100ee */
[----:B------:R-:W-:Y:S01]  /*153c0*/  FMUL.FTZ R164, R164, R223 ;  /* 0x000000dfa4a47220 */ /* 0x000fe20000410000 */
[----:B------:R-:W-:-:S03]  /*153d0*/  @P1 HADD2.F32 R165, -RZ, R163.H0_H0 ;  /* 0x200000a3ffa51230 */ /* 0x000fc60000004100 */
[----:B------:R-:W-:Y:S01]  /*153e0*/  FSETP.GTU.FTZ.AND P4, PT, R16, R237, PT ;  /* 0x000000ed1000720b */ /* 0x000fe20003f9c000 */
[----:B------:R-:W-:-:S03]  /*153f0*/  IMAD.MOV.U32 R16, RZ, RZ, 0x2 ;  /* 0x00000002ff107424 */ /* 0x000fc600078e00ff */
[----:B------:R-:W-:Y:S02]  /*15400*/  FSEL R208, R164, RZ, !P4 ;  /* 0x000000ffa4d07208 */ /* 0x000fe40006000000 */
[----:B------:R-:W-:Y:S02]  /*15410*/  MOV R164, R12 ;  /* 0x0000000c00a47202 */ /* 0x000fe40000000f00 */
[----:B------:R-:W-:Y:S01]  /*15420*/  PLOP3.LUT P4, PT, P4, PT, PT, 0x8, 0x80 ;  /* 0x000000000080781c */ /* 0x000fe2000278e170 */
        /* <DEDUP_REMOVED lines=11> */
.L_x_4857:
        /* <DEDUP_REMOVED lines=13> */
.L_x_4859:
[----:B------:R-:W-:Y:S05]  /*155b0*/  BSYNC.RECONVERGENT B2 ;  /* 0x0000000000027941 */ /* 0x000fea0003800200 */
.L_x_4858:
        /* <DEDUP_REMOVED lines=61> */
.L_x_4856:
[----:B------:R-:W-:Y:S05]  /*15990*/  BSYNC.RECONVERGENT B1 ;  /* 0x0000000000017941 */ /* 0x000fea0003800200 */
.L_x_4855:
[----:B------:R-:W-:Y:S01]  /*159a0*/  I2FP.F32.U32 R165, R164 ;  /* 0x000000a400a57245 */ /* 0x000fe20000201000 */
[----:B------:R-:W-:Y:S01]  /*159b0*/  HADD2.F32 R164, -RZ, R167.H1_H1 ;  /* 0x300000a7ffa47230 */ /* 0x000fe20000004100 */
[----:B------:R-:W-:Y:S01]  /*159c0*/  PRMT R166, R239, 0x5410, R166 ;  /* 0x00005410efa67816 */ /* 0x000fe200000000a6 */
[----:B------:R-:W-:Y:S02]  /*159d0*/  @P1 HADD2.F32 R170, -RZ, R163.H1_H1 ;  /* 0x300000a3ffaa1230 */ /* 0x000fe40000004100 */
[----:B------:R-:W-:Y:S01]  /*159e0*/  FFMA.FTZ R238, R165, R238, 1.1641532182693481445e-10 ;  /* 0x2f000000a5ee7423 */ /* 0x000fe200000100ee */
[----:B------:R-:W-:Y:S01]  /*159f0*/  FMUL.FTZ R164, R164, R223 ;  /* 0x000000dfa4a47220 */ /* 0x000fe20000410000 */
[----:B------:R-:W-:-:S03]  /*15a00*/  PRMT R165, R234, 0x5410, R236 ;  /* 0x00005410eaa57816 */ /* 0x000fc600000000ec */
[----:B------:R-:W-:-:S04]  /*15a10*/  FSETP.GTU.FTZ.AND P5, PT, R238, R237, PT ;  /* 0x000000edee00720b */ /* 0x000fc80003fbc000 */
[----:B------:R-:W-:Y:S02]  /*15a20*/  FSEL R223, R164, RZ, !P5 ;  /* 0x000000ffa4df7208 */ /* 0x000fe40006800000 */
[----:B------:R-:W-:Y:S02]  /*15a30*/  PLOP3.LUT P5, PT, P5, PT, PT, 0x8, 0x80 ;  /* 0x000000000080781c */ /* 0x000fe40002fae170 */
[----:B------:R-:W-:Y:S01]  /*15a40*/  PRMT R164, R169, 0x5410, R233 ;  /* 0x00005410a9a47816 */ /* 0x000fe200000000e9 */
[----:B------:R-:W-:-:S05]  /*15a50*/  @P1 FADD.FTZ R223, R170, R223 ;  /* 0x000000dfaadf1221 */ /* 0x000fca0000010000 */
[----:B------:R-:W-:-:S04]  /*15a60*/  F2FP.F16.F32.PACK_AB R167, RZ, R223 ;  /* 0x000000dfffa7723e */ /* 0x000fc800000000ff */
[----:B------:R-:W-:-:S07]  /*15a70*/  PRMT R167, R235, 0x5410, R167 ;  /* 0x00005410eba77816 */ /* 0x000fce00000000a7 */
.L_x_4819:
        /* <DEDUP_REMOVED lines=43> */
.L_x_4860:
[----:B0-----:R-:W-:Y:S01]  /*15d30*/  IMAD.MOV.U32 R230, RZ, RZ, R232 ;  /* 0x000000ffffe67224 */ /* 0x001fe200078e00e8 */
[----:B------:R-:W-:-:S07]  /*15d40*/  IADD3 R168, PT, PT, R168, 0x20, RZ ;  /* 0x00000020a8a87810 */ /* 0x000fce0007ffe0ff */
.L_x_4737:
[----:B------:R-:W-:Y:S05]  /*15d50*/  BSYNC.RECONVERGENT B0 ;  /* 0x0000000000007941 */ /* 0x000fea0003800200 */
.L_x_4736:
        /* <DEDUP_REMOVED lines=22> */
[----:B0-----:R-:W-:Y:S01]  /*15ec0*/  MOV R232, R230 ;  /* 0x000000e600e87202 */ /* 0x001fe20000000f00 */
        /* <DEDUP_REMOVED lines=12> */
.L_x_4866:
        /* <DEDUP_REMOVED lines=13> */
.L_x_4868:
[----:B------:R-:W-:Y:S05]  /*16060*/  BSYNC.RECONVERGENT B2 ;  /* 0x0000000000027941 */ /* 0x000fea0003800200 */
.L_x_4867:
        /* <DEDUP_REMOVED lines=59> */
[----:B------:R-:W-:-:S07]  /*16420*/  IMAD.MOV.U32 R4, RZ, RZ, RZ ;  /* 0x000000ffff047224 */ /* 0x000fce00078e00ff */
.L_x_4865:
[----:B------:R-:W-:Y:S05]  /*16430*/  BSYNC.RECONVERGENT B1 ;  /* 0x0000000000017941 */ /* 0x000fea0003800200 */
.L_x_4864:
        /* <DEDUP_REMOVED lines=10> */
[----:B0-----:R-:W-:Y:S01]  /*164e0*/  FMUL.FTZ R0, R0, R235 ;  /* 0x000000eb00007220 */ /* 0x001fe20000410000 */
[----:B-1----:R-:W-:Y:S01]  /*164f0*/  FSETP.GTU.FTZ.AND P3, PT, R3, R234, PT ;  /* 0x000000ea0300720b */ /* 0x002fe20003f7c000 */
        /* <DEDUP_REMOVED lines=13> */
.L_x_4871:
        /* <DEDUP_REMOVED lines=13> */
.L_x_4873:
[----:B------:R-:W-:Y:S05]  /*166a0*/  BSYNC.RECONVERGENT B2 ;  /* 0x0000000000027941 */ /* 0x000fea0003800200 */
.L_x_4872:
        /* <DEDUP_REMOVED lines=61> */
.L_x_4870:
[----:B------:R-:W-:Y:S05]  /*16a80*/  BSYNC.RECONVERGENT B1 ;  /* 0x0000000000017941 */ /* 0x000fea0003800200 */
.L_x_4869:
[----:B------:R-:W-:Y:S01]  /*16a90*/  I2FP.F32.U32 R3, R3 ;  /* 0x0000000300037245 */ /* 0x000fe20000201000 */
[----:B------:R-:W-:Y:S01]  /*16aa0*/  HADD2.F32 R4, -RZ, R156.H0_H0 ;  /* 0x2000009cff047230 */ /* 0x000fe20000004100 */
[----:B------:R-:W-:Y:S03]  /*16ab0*/  BSSY.RECONVERGENT B1, `(.L_x_4874) ;  /* 0x0000062000017945 */ /* 0x000fe60003800200 */
[----:B------:R-:W-:Y:S01]  /*16ac0*/  FFMA.FTZ R3, R3, R224, 1.1641532182693481445e-10 ;  /* 0x2f00000003037423 */ /* 0x000fe200000100e0 */
[----:B------:R-:W-:-:S04]  /*16ad0*/  FMUL.FTZ R4, R4, R235 ;  /* 0x000000eb04047220 */ /* 0x000fc80000410000 */
[----:B------:R-:W-:-:S04]  /*16ae0*/  FSETP.GTU.FTZ.AND P2, PT, R3, R234, PT ;  /* 0x000000ea0300720b */ /* 0x000fc80003f5c000 */
[----:B------:R-:W-:Y:S01]  /*16af0*/  FSEL R3, R4, RZ, !P2 ;  /* 0x000000ff04037208 */ /* 0x000fe20005000000 */
[----:B------:R-:W-:Y:S01]  /*16b00*/  @P1 HADD2.F32 R4, -RZ, R160.H0_H0 ;  /* 0x200000a0ff041230 */ /* 0x000fe20000004100 */
        /* <DEDUP_REMOVED lines=17> */
.L_x_4876:
        /* <DEDUP_REMOVED lines=13> */
.L_x_4878:
[----:B------:R-:W-:Y:S05]  /*16cf0*/  BSYNC.RECONVERGENT B2 ;  /* 0x0000000000027941 */ /* 0x000fea0003800200 */
.L_x_4877:
        /* <DEDUP_REMOVED lines=61> */
.L_x_4875:
[----:B------:R-:W-:Y:S05]  /*170d0*/  BSYNC.RECONVERGENT B1 ;  /* 0x0000000000017941 */ /* 0x000fea0003800200 */
.L_x_4874:
[----:B------:R-:W-:Y:S01]  /*170e0*/  I2FP.F32.U32 R3, R3 ;  /* 0x0000000300037245 */ /* 0x000fe20000201000 */
[----:B------:R-:W-:Y:S01]  /*170f0*/  HADD2.F32 R164, -RZ, R164.H1_H1 ;  /* 0x300000a4ffa47230 */ /* 0x000fe20000004100 */
        /* <DEDUP_REMOVED lines=20> */
.L_x_4881:
        /* <DEDUP_REMOVED lines=13> */
.L_x_4883:
[----:B------:R-:W-:Y:S05]  /*17310*/  BSYNC.RECONVERGENT B2 ;  /* 0x0000000000027941 */ /* 0x000fea0003800200 */
.L_x_4882:
        /* <DEDUP_REMOVED lines=61> */
.L_x_4880:
[----:B------:R-:W-:Y:S05]  /*176f0*/  BSYNC.RECONVERGENT B1 ;  /* 0x0000000000017941 */ /* 0x000fea0003800200 */
.L_x_4879:
        /* <DEDUP_REMOVED lines=12> */
[----:B------:R-:W-:Y:S01]  /*177c0*/  @!P1 IMAD.MOV.U32 R177, RZ, RZ, R3 ;  /* 0x000000ffffb19224 */ /* 0x000fe200078e0003 */
[----:B------:R-:W-:Y:S01]  /*177d0*/  MOV R3, R12 ;  /* 0x0000000c00037202 */ /* 0x000fe20000000f00 */
[----:B------:R-:W-:-:S03]  /*177e0*/  IMAD.MOV.U32 R6, RZ, RZ, 0x2 ;  /* 0x00000002ff067424 */ /* 0x000fc600078e00ff */
        /* <DEDUP_REMOVED lines=10> */
.L_x_4886:
        /* <DEDUP_REMOVED lines=13> */
.L_x_4888:
[----:B------:R-:W-:Y:S05]  /*17960*/  BSYNC.RECONVERGENT B2 ;  /* 0x0000000000027941 */ /* 0x000fea0003800200 */
.L_x_4887:
        /* <DEDUP_REMOVED lines=58> */
[----:B------:R-:W-:Y:S01]  /*17d10*/  IMAD.MOV.U32 R232, RZ, RZ, R4 ;  /* 0x000000ffffe87224 */ /* 0x000fe200078e0004 */
[----:B------:R-:W-:Y:S01]  /*17d20*/  LOP3.LUT R17, R6, UR16, R5, 0x96, !PT ;  /* 0x0000001006117c12 */ /* 0x000fe2000f8e9605 */
[----:B------:R-:W-:-:S07]  /*17d30*/  HFMA2 R6, -RZ, RZ, 0, 0 ;  /* 0x00000000ff067431 */ /* 0x000fce00000001ff */
.L_x_4885:
[----:B------:R-:W-:Y:S05]  /*17d40*/  BSYNC.RECONVERGENT B1 ;  /* 0x0000000000017941 */ /* 0x000fea0003800200 */
.L_x_4884:
[----:B------:R-:W-:Y:S01]  /*17d50*/  I2FP.F32.U32 R3, R3 ;  /* 0x0000000300037245 */ /* 0x000fe20000201000 */
[----:B------:R-:W-:Y:S01]  /*17d60*/  HADD2.F32 R4, -RZ, R165.H0_H0 ;  /* 0x200000a5ff047230 */ /* 0x000fe20000004100 */
        /* <DEDUP_REMOVED lines=20> */
.L_x_4891:
        /* <DEDUP_REMOVED lines=13> */
.L_x_4893:
[----:B------:R-:W-:Y:S05]  /*17f80*/  BSYNC.RECONVERGENT B2 ;  /* 0x0000000000027941 */ /* 0x000fea0003800200 */
.L_x_4892:
        /* <DEDUP_REMOVED lines=61> */
.L_x_4890:
[----:B------:R-:W-:Y:S05]  /*18360*/  BSYNC.RECONVERGENT B1 ;  /* 0x0000000000017941 */ /* 0x000fea0003800200 */
.L_x_4889:
[----:B------:R-:W-:Y:S01]  /*18370*/  I2FP.F32.U32 R5, R5 ;  /* 0x0000000500057245 */ /* 0x000fe20000201000 */
[----:B------:R-:W-:Y:S01]  /*18380*/  HADD2.F32 R4, -RZ, R157.H0_H0 ;  /* 0x2000009dff047230 */ /* 0x000fe20000004100 */
[----:B------:R-:W-:Y:S01]  /*18390*/  BSSY.RECONVERGENT B1, `(.L_x_4894) ;  /* 0x0000062000017945 */ /* 0x000fe20003800200 */
[----:B------:R-:W-:Y:S02]  /*183a0*/  @P1 HADD2.F32 R178, -RZ, R161.H0_H0 ;  /* 0x200000a1ffb21230 */ /* 0x000fe40000004100 */
[----:B------:R-:W-:Y:S01]  /*183b0*/  FFMA.FTZ R5, R5, R224, 1.1641532182693481445e-10 ;  /* 0x2f00000005057423 */ /* 0x000fe200000100e0 */
[----:B------:R-:W-:Y:S01]  /*183c0*/  FMUL.FTZ R4, R4, R235 ;  /* 0x000000eb04047220 */ /* 0x000fe20000410000 */
[----:B------:R-:W-:-:S03]  /*183d0*/  IMAD.MOV.U32 R16, RZ, RZ, 0x2 ;  /* 0x00000002ff107424 */ /* 0x000fc600078e00ff */
[----:B------:R-:W-:Y:S01]  /*183e0*/  FSETP.GTU.FTZ.AND P2, PT, R5, R234, PT ;  /* 0x000000ea0500720b */ /* 0x000fe20003f5c000 */
[----:B------:R-:W-:-:S03]  /*183f0*/  IMAD.MOV.U32 R5, RZ, RZ, R12 ;  /* 0x000000ffff057224 */ /* 0x000fc600078e000c */
[----:B------:R-:W-:Y:S02]  /*18400*/  FSEL R4, R4, RZ, !P2 ;  /* 0x000000ff04047208 */ /* 0x000fe40005000000 */
[----:B------:R-:W-:Y:S02]  /*18410*/  SEL R8, RZ, 0x1, P2 ;  /* 0x00000001ff087807 */ /* 0x000fe40001000000 */
[----:B------:R-:W-:Y:S01]  /*18420*/  ISETP.NE.AND P2, PT, R7, 0x1, PT ;  /* 0x000000010700780c */ /* 0x000fe20003f45270 */
[----:B------:R-:W-:-:S04]  /*18430*/  FADD.FTZ R3, R3, R4 ;  /* 0x0000000403037221 */ /* 0x000fc80000010000 */
        /* <DEDUP_REMOVED lines=12> */
.L_x_4896:
        /* <DEDUP_REMOVED lines=13> */
.L_x_4898:
[----:B------:R-:W-:Y:S05]  /*185d0*/  BSYNC.RECONVERGENT B2 ;  /* 0x0000000000027941 */ /* 0x000fea0003800200 */
.L_x_4897:
        /* <DEDUP_REMOVED lines=61> */
.L_x_4895:
[----:B------:R-:W-:Y:S05]  /*189b0*/  BSYNC.RECONVERGENT B1 ;  /* 0x0000000000017941 */ /* 0x000fea0003800200 */
.L_x_4894:
        /* <DEDUP_REMOVED lines=22> */
.L_x_4901:
        /* <DEDUP_REMOVED lines=13> */
.L_x_4903:
[----:B------:R-:W-:Y:S05]  /*18bf0*/  BSYNC.RECONVERGENT B2 ;  /* 0x0000000000027941 */ /* 0x000fea0003800200 */
.L_x_4902:
        /* <DEDUP_REMOVED lines=61> */
.L_x_4900:
[----:B------:R-:W-:Y:S05]  /*18fd0*/  BSYNC.RECONVERGENT B1 ;  /* 0x0000000000017941 */ /* 0x000fea0003800200 */
.L_x_4899:
        /* <DEDUP_REMOVED lines=25> */
.L_x_4906:
        /* <DEDUP_REMOVED lines=13> */
.L_x_4908:
[----:B------:R-:W-:Y:S05]  /*19240*/  BSYNC.RECONVERGENT B2 ;  /* 0x0000000000027941 */ /* 0x000fea0003800200 */
.L_x_4907:
        /* <DEDUP_REMOVED lines=61> */
.L_x_4905:
[----:B------:R-:W-:Y:S05]  /*19620*/  BSYNC.RECONVERGENT B1 ;  /* 0x0000000000017941 */ /* 0x000fea0003800200 */
.L_x_4904:
        /* <DEDUP_REMOVED lines=20> */
.L_x_4911:
        /* <DEDUP_REMOVED lines=13> */
.L_x_4913:
[----:B------:R-:W-:Y:S05]  /*19840*/  BSYNC.RECONVERGENT B2 ;  /* 0x0000000000027941 */ /* 0x000fea0003800200 */
.L_x_4912:
        /* <DEDUP_REMOVED lines=61> */
.L_x_4910:
[----:B------:R-:W-:Y:S05]  /*19c20*/  BSYNC.RECONVERGENT B1 ;  /* 0x0000000000017941 */ /* 0x000fea0003800200 */
.L_x_4909:
[----:B------:R-:W-:Y:S01]  /*19c30*/  I2FP.F32.U32 R5, R16 ;  /* 0x0000001000057245 */ /* 0x000fe20000201000 */
[----:B------:R-:W-:Y:S01]  /*19c40*/  HADD2.F32 R4, -RZ, R158.H0_H0 ;  /* 0x2000009eff047230 */ /* 0x000fe20000004100 */
[----:B------:R-:W-:Y:S01]  /*19c50*/  BSSY.RECONVERGENT B1, `(.L_x_4914) ;  /* 0x0000063000017945 */ /* 0x000fe20003800200 */
[----:B------:R-:W-:Y:S02]  /*19c60*/  @P1 HADD2.F32 R165, -RZ, R162.H0_H0 ;  /* 0x200000a2ffa51230 */ /* 0x000fe40000004100 */
        /* <DEDUP_REMOVED lines=22> */
.L_x_4916:
        /* <DEDUP_REMOVED lines=13> */
.L_x_4918:
[----:B------:R-:W-:Y:S05]  /*19ea0*/  BSYNC.RECONVERGENT B2 ;  /* 0x0000000000027941 */ /* 0x000fea0003800200 */
.L_x_4917:
        /* <DEDUP_REMOVED lines=61> */
.L_x_4915:
[----:B------:R-:W-:Y:S05]  /*1a280*/  BSYNC.RECONVERGENT B1 ;  /* 0x0000000000017941 */ /* 0x000fea0003800200 */
.L_x_4914:
        /* <DEDUP_REMOVED lines=20> */
.L_x_4921:
        /* <DEDUP_REMOVED lines=13> */
.L_x_4923:
[----:B------:R-:W-:Y:S05]  /*1a4a0*/  BSYNC.RECONVERGENT B2 ;  /* 0x0000000000027941 */ /* 0x000fea0003800200 */
.L_x_4922:
        /* <DEDUP_REMOVED lines=61> */
.L_x_4920:
[----:B------:R-:W-:Y:S05]  /*1a880*/  BSYNC.RECONVERGENT B1 ;  /* 0x0000000000017941 */ /* 0x000fea0003800200 */
.L_x_4919:
        /* <DEDUP_REMOVED lines=8> */
[----:B------:R-:W-:Y:S01]  /*1a910*/  FSEL R165, R4, RZ, !P4 ;  /* 0x000000ff04a57208 */ /* 0x000fe20006000000 */
[----:B------:R-:W-:Y:S01]  /*1a920*/  IMAD.MOV.U32 R4, RZ, RZ, R12 ;  /* 0x000000ffff047224 */ /* 0x000fe200078e000c */
        /* <DEDUP_REMOVED lines=15> */
.L_x_4926:
        /* <DEDUP_REMOVED lines=13> */
.L_x_4928:
[----:B------:R-:W-:Y:S05]  /*1aaf0*/  BSYNC.RECONVERGENT B2 ;  /* 0x0000000000027941 */ /* 0x000fea0003800200 */
.L_x_4927:
        /* <DEDUP_REMOVED lines=61> */
.L_x_4925:
[----:B------:R-:W-:Y:S05]  /*1aed0*/  BSYNC.RECONVERGENT B1 ;  /* 0x0000000000017941 */ /* 0x000fea0003800200 */
.L_x_4924:
        /* <DEDUP_REMOVED lines=20> */
.L_x_4931:
        /* <DEDUP_REMOVED lines=13> */
.L_x_4933:
[----:B------:R-:W-:Y:S05]  /*1b0f0*/  BSYNC.RECONVERGENT B2 ;  /* 0x0000000000027941 */ /* 0x000fea0003800200 */
.L_x_4932:
        /* <DEDUP_REMOVED lines=61> */
.L_x_4930:
[----:B------:R-:W-:Y:S05]  /*1b4d0*/  BSYNC.RECONVERGENT B1 ;  /* 0x0000000000017941 */ /* 0x000fea0003800200 */
.L_x_4929:
        /* <DEDUP_REMOVED lines=26> */
.L_x_4936:
        /* <DEDUP_REMOVED lines=13> */
.L_x_4938:
[----:B------:R-:W-:Y:S05]  /*1b750*/  BSYNC.RECONVERGENT B2 ;  /* 0x0000000000027941 */ /* 0x000fea0003800200 */
.L_x_4937:
        /* <DEDUP_REMOVED lines=61> */
.L_x_4935:
[----:B------:R-:W-:Y:S05]  /*1bb30*/  BSYNC.RECONVERGENT B1 ;  /* 0x0000000000017941 */ /* 0x000fea0003800200 */
.L_x_4934:
        /* <DEDUP_REMOVED lines=20> */
.L_x_4941:
        /* <DEDUP_REMOVED lines=15> */
.L_x_4943:
[----:B------:R-:W-:Y:S05]  /*1bd70*/  BSYNC.RECONVERGENT B2 ;  /* 0x0000000000027941 */ /* 0x000fea0003800200 */
.L_x_4942:
        /* <DEDUP_REMOVED lines=55> */
[----:B------:R-:W-:Y:S02]  /*1c0f0*/  MOV R12, R166 ;  /* 0x000000a6000c7202 */ /* 0x000fe40000000f00 */
[----:B------:R-:W-:Y:S01]  /*1c100*/  LOP3.LUT R18, R170, UR15, R167, 0x96, !PT ;  /* 0x0000000faa127c12 */ /* 0x000fe2000f8e96a7 */
[----:B------:R-:W-:Y:S01]  /*1c110*/  IMAD.MOV.U32 R166, RZ, RZ, R232 ;  /* 0x000000ffffa67224 */ /* 0x000fe200078e00e8 */
[----:B------:R-:W-:Y:S01]  /*1c120*/  LOP3.LUT R17, R164, UR16, R17, 0x96, !PT ;  /* 0x00000010a4117c12 */ /* 0x000fe2000f8e9611 */
[----:B------:R-:W-:Y:S02]  /*1c130*/  IMAD.MOV.U32 R232, RZ, RZ, R16 ;  /* 0x000000ffffe87224 */ /* 0x000fe400078e0010 */
[----:B------:R-:W-:-:S07]  /*1c140*/  HFMA2 R16, -RZ, RZ, 0, 0 ;  /* 0x00000000ff107431 */ /* 0x000fce00000001ff */
.L_x_4940:
[----:B------:R-:W-:Y:S05]  /*1c150*/  BSYNC.RECONVERGENT B1 ;  /* 0x0000000000017941 */ /* 0x000fea0003800200 */
.L_x_4939:
[----:B------:R-:W-:Y:S01]  /*1c160*/  I2FP.F32.U32 R165, R166 ;  /* 0x000000a600a57245 */ /* 0x000fe20000201000 */
[----:B------:R-:W-:Y:S01]  /*1c170*/  HADD2.F32 R164, -RZ, R159.H1_H1 ;  /* 0x3000009fffa47230 */ /* 0x000fe20000004100 */
[----:B------:R-:W-:Y:S01]  /*1c180*/  PRMT R166, R236, 0x5410, R237 ;  /* 0x00005410eca67816 */ /* 0x000fe200000000ed */
[----:B------:R-:W-:Y:S02]  /*1c190*/  @P1 HADD2.F32 R167, -RZ, R163.H1_H1 ;  /* 0x300000a3ffa71230 */ /* 0x000fe40000004100 */
[----:B------:R-:W-:Y:S01]  /*1c1a0*/  FFMA.FTZ R165, R165, R224, 1.1641532182693481445e-10 ;  /* 0x2f000000a5a57423 */ /* 0x000fe200000100e0 */
[----:B------:R-:W-:-:S04]  /*1c1b0*/  FMUL.FTZ R164, R164, R235 ;  /* 0x000000eba4a47220 */ /* 0x000fc80000410000 */
        /* <DEDUP_REMOVED lines=12> */
.L_x_4863:
        /* <DEDUP_REMOVED lines=16> */
.L_x_4947:
        /* <DEDUP_REMOVED lines=13> */
.L_x_4949:
[----:B------:R-:W-:Y:S05]  /*1c450*/  BSYNC.RECONVERGENT B2 ;  /* 0x0000000000027941 */ /* 0x000fea0003800200 */
.L_x_4948:
        /* <DEDUP_REMOVED lines=59> */
[----:B------:R-:W-:-:S07]  /*1c810*/  LOP3.LUT R17, R16, UR16, R233, 0x96, !PT ;  /* 0x0000001010117c12 */ /* 0x000fce000f8e96e9 */
.L_x_4946:
[----:B------:R-:W-:Y:S05]  /*1c820*/  BSYNC.RECONVERGENT B1 ;  /* 0x0000000000017941 */ /* 0x000fea0003800200 */
.L_x_4945:
[----:B------:R-:W0:Y:S01]  /*1c830*/  LDC R224, c[0x0][0x408] ;  /* 0x00010200ffe07b82 */ /* 0x000e220000000800 */
[----:B------:R-:W-:Y:S01]  /*1c840*/  I2FP.F32.U32 R169, R0 ;  /* 0x0000000000a97245 */ /* 0x000fe20000201000 */
[----:B------:R-:W-:Y:S02]  /*1c850*/  HFMA2 R238, -RZ, RZ, 0.1171875, 0 ;  /* 0x2f800000ffee7431 */ /* 0x000fe400000001ff */
[----:B-----5:R-:W-:Y:S01]  /*1c860*/  HADD2.F32 R171, -RZ, R164.H0_H0 ;  /* 0x200000a4ffab7230 */ /* 0x020fe20000004100 */
[----:B------:R-:W-:Y:S01]  /*1c870*/  ISETP.NE.AND P2, PT, R177, 0x1, PT ;  /* 0x00000001b100780c */ /* 0x000fe20003f45270 */
[----:B------:R-:W-:Y:S01]  /*1c880*/  BSSY.RECONVERGENT B1, `(.L_x_4950) ;  /* 0x0000062000017945 */ /* 0x000fe20003800200 */
[----:B------:R-:W-:Y:S01]  /*1c890*/  LOP3.LUT R172, R172, 0xffffffef, RZ, 0xc0, !PT ;  /* 0xffffffefacac7812 */ /* 0x000fe200078ec0ff */
[----:B------:R-:W-:Y:S01]  /*1c8a0*/  FFMA.FTZ R0, R169, R238, 1.1641532182693481445e-10 ;  /* 0x2f000000a9007423 */ /* 0x000fe200000100ee */
[----:B------:R-:W1:Y:S01]  /*1c8b0*/  LDC R237, c[0x0][0x404] ;  /* 0x00010100ffed7b82 */ /* 0x000e620000000800 */
[----:B------:R-:W-:-:S02]  /*1c8c0*/  @P1 HADD2.F32 R169, -RZ, R160.H0_H0 ;  /* 0x200000a0ffa91230 */ /* 0x000fc40000004100 */
[----:B------:R-:W-:Y:S02]  /*1c8d0*/  IMAD.MOV.U32 R178, RZ, RZ, 0x2 ;  /* 0x00000002ffb27424 */ /* 0x000fe400078e00ff */
[----:B------:R-:W-:Y:S02]  /*1c8e0*/  IMAD.MOV.U32 R170, RZ, RZ, R12 ;  /* 0x000000ffffaa7224 */ /* 0x000fe400078e000c */
        /* <DEDUP_REMOVED lines=16> */
.L_x_4952:
        /* <DEDUP_REMOVED lines=13> */
.L_x_4954:
[----:B------:R-:W-:Y:S05]  /*1cac0*/  BSYNC.RECONVERGENT B2 ;  /* 0x0000000000027941 */ /* 0x000fea0003800200 */
.L_x_4953:
        /* <DEDUP_REMOVED lines=61> */
.L_x_4951:
[----:B------:R-:W-:Y:S05]  /*1cea0*/  BSYNC.RECONVERGENT B1 ;  /* 0x0000000000017941 */ /* 0x000fea0003800200 */
.L_x_4950:
        /* <DEDUP_REMOVED lines=8> */
[----:B------:R-:W-:Y:S01]  /*1cf30*/  FSETP.GTU.FTZ.AND P2, PT, R16, R237, PT ;  /* 0x000000ed1000720b */ /* 0x000fe20003f5c000 */
[----:B------:R-:W-:-:S03]  /*1cf40*/  @P1 HADD2.F32 R16, -RZ, R160.H1_H1 ;  /* 0x300000a0ff101230 */ /* 0x000fc60000004100 */
[----:B------:R-:W-:Y:S02]  /*1cf50*/  FSEL R177, R177, RZ, !P2 ;  /* 0x000000ffb1b17208 */ /* 0x000fe40005000000 */
        /* <DEDUP_REMOVED lines=14> */
.L_x_4957:
        /* <DEDUP_REMOVED lines=13> */
.L_x_4959:
[----:B------:R-:W-:Y:S05]  /*1d110*/  BSYNC.RECONVERGENT B2 ;  /* 0x0000000000027941 */ /* 0x000fea0003800200 */
.L_x_4958:
        /* <DEDUP_REMOVED lines=61> */
.L_x_4956:
[----:B------:R-:W-:Y:S05]  /*1d4f0*/  BSYNC.RECONVERGENT B1 ;  /* 0x0000000000017941 */ /* 0x000fea0003800200 */
.L_x_4955:
[----:B------:R-:W-:Y:S01]  /*1d500*/  I2FP.F32.U32 R171, R164 ;  /* 0x000000a400ab7245 */ /* 0x000fe20000201000 */
[----:B------:R-:W-:Y:S01]  /*1d510*/  HADD2.F32 R193, -RZ, R165.H0_H0 ;  /* 0x200000a5ffc17230 */ /* 0x000fe20000004100 */
[----:B------:R-:W-:Y:S01]  /*1d520*/  LOP3.LUT R172, R172, 0xfffffffb, RZ, 0xc0, !PT ;  /* 0xfffffffbacac7812 */ /* 0x000fe200078ec0ff */
[----:B------:R-:W-:Y:S01]  /*1d530*/  BSSY.RECONVERGENT B1, `(.L_x_4960) ;  /* 0x0000061000017945 */ /* 0x000fe20003800200 */
[----:B------:R-:W-:Y:S02]  /*1d540*/  IMAD.MOV.U32 R194, RZ, RZ, 0x2 ;  /* 0x00000002ffc27424 */ /* 0x000fe400078e00ff */
[----:B------:R-:W-:Y:S01]  /*1d550*/  FFMA.FTZ R16, R171, R238, 1.1641532182693481445e-10 ;  /* 0x2f000000ab107423 */ /* 0x000fe200000100ee */
[----:B------:R-:W-:Y:S01]  /*1d560*/  FMUL.FTZ R193, R193, R224 ;  /* 0x000000e0c1c17220 */ /* 0x000fe20000410000 */
[----:B------:R-:W-:Y:S01]  /*1d570*/  @P1 HADD2.F32 R171, -RZ, R161.H0_H0 ;  /* 0x200000a1ffab1230 */ /* 0x000fe20000004100 */
[----:B------:R-:W-:Y:S02]  /*1d580*/  MOV R164, R12 ;  /* 0x0000000c00a47202 */ /* 0x000fe40000000f00 */
[----:B------:R-:W-:-:S04]  /*1d590*/  FSETP.GTU.FTZ.AND P2, PT, R16, R237, PT ;  /* 0x000000ed1000720b */ /* 0x000fc80003f5c000 */
        /* <DEDUP_REMOVED lines=15> */
.L_x_4962:
        /* <DEDUP_REMOVED lines=13> */
.L_x_4964:
[----:B------:R-:W-:Y:S05]  /*1d760*/  BSYNC.RECONVERGENT B2 ;  /* 0x0000000000027941 */ /* 0x000fea0003800200 */
.L_x_4963:
        /* <DEDUP_REMOVED lines=60> */
[----:B------:R-:W-:-:S07]  /*1db30*/  LOP3.LUT R17, R170, UR16, R17, 0x96, !PT ;  /* 0x00000010aa117c12 */ /* 0x000fce000f8e9611 */
.L_x_4961:
[----:B------:R-:W-:Y:S05]  /*1db40*/  BSYNC.RECONVERGENT B1 ;  /* 0x0000000000017941 */ /* 0x000fea0003800200 */
.L_x_4960:
        /* <DEDUP_REMOVED lines=13> */
[----:B------:R-:W-:-:S04]  /*1dc20*/  IMAD.MOV.U32 R164, RZ, RZ, R12 ;  /* 0x000000ffffa47224 */ /* 0x000fc800078e000c */
[----:B------:R-:W-:-:S05]  /*1dc30*/  F2FP.F16.F32.PACK_AB R236, RZ, R193 ;  /* 0x000000c1ffec723e */ /* 0x000fca00000000ff */
        /* <DEDUP_REMOVED lines=10> */
.L_x_4967:
        /* <DEDUP_REMOVED lines=13> */
.L_x_4969:
[----:B------:R-:W-:Y:S05]  /*1ddb0*/  BSYNC.RECONVERGENT B2 ;  /* 0x0000000000027941 */ /* 0x000fea0003800200 */
.L_x_4968:
        /* <DEDUP_REMOVED lines=61> */
.L_x_4966:
[----:B------:R-:W-:Y:S05]  /*1e190*/  BSYNC.RECONVERGENT B1 ;  /* 0x0000000000017941 */ /* 0x000fea0003800200 */
.L_x_4965:
[----:B------:R-:W-:Y:S01]  /*1e1a0*/  I2FP.F32.U32 R165, R164 ;  /* 0x000000a400a57245 */ /* 0x000fe20000201000 */
[----:B------:R-:W-:Y:S01]  /*1e1b0*/  HADD2.F32 R171, -RZ, R166.H0_H0 ;  /* 0x200000a6ffab7230 */ /* 0x000fe20000004100 */
[----:B------:R-:W-:Y:S01]  /*1e1c0*/  ISETP.NE.AND P3, PT, R170, 0x1, PT ;  /* 0x00000001aa00780c */ /* 0x000fe20003f65270 */
[----:B------:R-:W-:Y:S01]  /*1e1d0*/  BSSY.RECONVERGENT B1, `(.L_x_4970) ;  /* 0x000005f000017945 */ /* 0x000fe20003800200 */
[----:B------:R-:W-:Y:S02]  /*1e1e0*/  HFMA2 R210, -RZ, RZ, 0, 1.1920928955078125e-07 ;  /* 0x00000002ffd27431 */ /* 0x000fe400000001ff */
[----:B------:R-:W-:Y:S01]  /*1e1f0*/  FFMA.FTZ R16, R165, R238, 1.1641532182693481445e-10 ;  /* 0x2f000000a5107423 */ /* 0x000fe200000100ee */
[----:B------:R-:W-:Y:S01]  /*1e200*/  FMUL.FTZ R171, R171, R224 ;  /* 0x000000e0abab7220 */ /* 0x000fe20000410000 */
[----:B------:R-:W-:Y:S02]  /*1e210*/  @P1 HADD2.F32 R165, -RZ, R162.H0_H0 ;  /* 0x200000a2ffa51230 */ /* 0x000fe40000004100 */
        /* <DEDUP_REMOVED lines=15> */
.L_x_4972:
        /* <DEDUP_REMOVED lines=13> */
.L_x_4974:
[----:B------:R-:W-:Y:S05]  /*1e3e0*/  BSYNC.RECONVERGENT B2 ;  /* 0x0000000000027941 */ /* 0x000fea0003800200 */
.L_x_4973:
        /* <DEDUP_REMOVED lines=61> */
.L_x_4971:
[----:B------:R-:W-:Y:S05]  /*1e7c0*/  BSYNC.RECONVERGENT B1 ;  /* 0x0000000000017941 */ /* 0x000fea0003800200 */
.L_x_4970:
        /* <DEDUP_REMOVED lines=10> */
[----:B------:R-:W-:-:S03]  /*1e870*/  PLOP3.LUT P3, PT, P3, PT, PT, 0x8, 0x80 ;  /* 0x000000000080781c */ /* 0x000fc60001f6e170 */
[----:B------:R-:W-:Y:S01]  /*1e880*/  @P1 FADD.FTZ R209, R164, R209 ;  /* 0x000000d1a4d11221 */ /* 0x000fe20000010000 */
[----:B------:R-:W-:-:S04]  /*1e890*/  MOV R164, R12 ;  /* 0x0000000c00a47202 */ /* 0x000fc80000000f00 */
        /* <DEDUP_REMOVED lines=10> */
.L_x_4977:
        /* <DEDUP_REMOVED lines=13> */
.L_x_4979:
[----:B------:R-:W-:Y:S05]  /*1ea10*/  BSYNC.RECONVERGENT B2 ;  /* 0x0000000000027941 */ /* 0x000fea0003800200 */
.L_x_4978:
        /* <DEDUP_REMOVED lines=61> */
.L_x_4976:
[----:B------:R-:W-:Y:S05]  /*1edf0*/  BSYNC.RECONVERGENT B1 ;  /* 0x0000000000017941 */ /* 0x000fea0003800200 */
.L_x_4975:
[----:B------:R-:W-:Y:S01]  /*1ee00*/  I2FP.F32.U32 R165, R164 ;  /* 0x000000a400a57245 */ /* 0x000fe20000201000 */
[----:B------:R-:W-:Y:S01]  /*1ee10*/  HADD2.F32 R171, -RZ, R167.H0_H0 ;  /* 0x200000a7ffab7230 */ /* 0x000fe20000004100 */
[----:B------:R-:W-:Y:S01]  /*1ee20*/  ISETP.NE.AND P5, PT, R170, 0x1, PT ;  /* 0x00000001aa00780c */ /* 0x000fe20003fa5270 */
[----:B------:R-:W-:Y:S01]  /*1ee30*/  BSSY.RECONVERGENT B1, `(.L_x_4980) ;  /* 0x000005f000017945 */ /* 0x000fe20003800200 */
[----:B------:R-:W-:Y:S02]  /*1ee40*/  IMAD.MOV.U32 R164, RZ, RZ, R12 ;  /* 0x000000ffffa47224 */ /* 0x000fe400078e000c */
[----:B------:R-:W-:Y:S01]  /*1ee50*/  FFMA.FTZ R16, R165, R238, 1.1641532182693481445e-10 ;  /* 0x2f000000a5107423 */ /* 0x000fe200000100ee */
[----:B------:R-:W-:Y:S01]  /*1ee60*/  FMUL.FTZ R171, R171, R224 ;  /* 0x000000e0abab7220 */ /* 0x000fe20000410000 */
[----:B------:R-:W-:-:S03]  /*1ee70*/  @P1 HADD2.F32 R165, -RZ, R163.H0_H0 ;  /* 0x200000a3ffa51230 */ /* 0x000fc60000004100 */
[----:B------:R-:W-:Y:S01]  /*1ee80*/  FSETP.GTU.FTZ.AND P4, PT, R16, R237, PT ;  /* 0x000000ed1000720b */ /* 0x000fe20003f9c000 */
[----:B------:R-:W-:-:S03]  /*1ee90*/  IMAD.MOV.U32 R16, RZ, RZ, 0x2 ;  /* 0x00000002ff107424 */ /* 0x000fc600078e00ff */
        /* <DEDUP_REMOVED lines=13> */
.L_x_4982:
        /* <DEDUP_REMOVED lines=13> */
.L_x_4984:
[----:B------:R-:W-:Y:S05]  /*1f040*/  BSYNC.RECONVERGENT B2 ;  /* 0x0000000000027941 */ /* 0x000fea0003800200 */
.L_x_4983:
        /* <DEDUP_REMOVED lines=61> */
.L_x_4981:
[----:B------:R-:W-:Y:S05]  /*1f420*/  BSYNC.RECONVERGENT B1 ;  /* 0x0000000000017941 */ /* 0x000fea0003800200 */
.L_x_4980:
[----:B------:R-:W-:Y:S01]  /*1f430*/  I2FP.F32.U32 R165, R164 ;  /* 0x000000a400a57245 */ /* 0x000fe20000201000 */
[----:B------:R-:W-:Y:S01]  /*1f440*/  HADD2.F32 R167, -RZ, R167.H1_H1 ;  /* 0x300000a7ffa77230 */ /* 0x000fe20000004100 */
[----:B------:R-:W-:Y:S02]  /*1f450*/  PRMT R166, R239, 0x5410, R166 ;  /* 0x00005410efa67816 */ /* 0x000fe400000000a6 */
[----:B------:R-:W-:Y:S01]  /*1f460*/  PRMT R164, R169, 0x5410, R233 ;  /* 0x00005410a9a47816 */ /* 0x000fe200000000e9 */
[----:B------:R-:W-:Y:S01]  /*1f470*/  FFMA.FTZ R238, R165, R238, 1.1641532182693481445e-10 ;  /* 0x2f000000a5ee7423 */ /* 0x000fe200000100ee */
[----:B------:R-:W-:Y:S01]  /*1f480*/  FMUL.FTZ R167, R167, R224 ;  /* 0x000000e0a7a77220 */ /* 0x000fe20000410000 */
[----:B------:R-:W-:-:S03]  /*1f490*/  @P1 HADD2.F32 R165, -RZ, R163.H1_H1 ;  /* 0x300000a3ffa51230 */ /* 0x000fc60000004100 */
[----:B------:R-:W-:-:S04]  /*1f4a0*/  FSETP.GTU.FTZ.AND P5, PT, R238, R237, PT ;  /* 0x000000edee00720b */ /* 0x000fc80003fbc000 */
[----:B------:R-:W-:Y:S02]  /*1f4b0*/  FSEL R224, R167, RZ, !P5 ;  /* 0x000000ffa7e07208 */ /* 0x000fe40006800000 */
[----:B------:R-:W-:-:S03]  /*1f4c0*/  PLOP3.LUT P5, PT, P5, PT, PT, 0x8, 0x80 ;  /* 0x000000000080781c */ /* 0x000fc60002fae170 */
[----:B------:R-:W-:Y:S01]  /*1f4d0*/  @P1 FADD.FTZ R224, R165, R224 ;  /* 0x000000e0a5e01221 */ /* 0x000fe20000010000 */
[----:B------:R-:W-:-:S04]  /*1f4e0*/  PRMT R165, R234, 0x5410, R236 ;  /* 0x00005410eaa57816 */ /* 0x000fc800000000ec */
[----:B------:R-:W-:-:S04]  /*1f4f0*/  F2FP.F16.F32.PACK_AB R167, RZ, R224 ;  /* 0x000000e0ffa7723e */ /* 0x000fc800000000ff */
[----:B------:R-:W-:-:S07]  /*1f500*/  PRMT R167, R235, 0x5410, R167 ;  /* 0x00005410eba77816 */ /* 0x000fce00000000a7 */
.L_x_4944:
        /* <DEDUP_REMOVED lines=43> */
.L_x_4985:
[----:B0-----:R-:W-:Y:S02]  /*1f7c0*/  IMAD.MOV.U32 R230, RZ, RZ, R232 ;  /* 0x000000ffffe67224 */ /* 0x001fe400078e00e8 */
[----:B------:R-:W-:-:S07]  /*1f7d0*/  VIADD R168, R168, 0x20 ;  /* 0x00000020a8a87836 */ /* 0x000fce0000000000 */
.L_x_4862:
[----:B------:R-:W-:Y:S05]  /*1f7e0*/  BSYNC.RECONVERGENT B0 ;  /* 0x0000000000007941 */ /* 0x000fea0003800200 */
.L_x_4861:
        /* <DEDUP_REMOVED lines=23> */
[----:B0-----:R-:W-:-:S07]  /*1f960*/  IMAD.MOV.U32 R232, RZ, RZ, R230 ;  /* 0x000000ffffe87224 */ /* 0x001fce00078e00e6 */
[----:B------:R-:W-:Y:S05]  /*1f970*/  @!P2 BRA `(.L_x_4990) ;  /* 0x000000040050a947 */ /* 0x000fea0003800000 */
[----:B------:R-:W-:-:S13]  /*1f980*/  ISETP.NE.AND P2, PT, R16, 0x3, PT ;  /* 0x000000031000780c */ /* 0x000fda0003f45270 */
[----:B------:R-:W-:Y:S05]  /*1f990*/  @!P2 BRA `(.L_x_4991) ;  /* 0x000000000020a947 */ /* 0x000fea0003800000 */
[----:B------:R-:W-:-:S13]  /*1f9a0*/  ISETP.NE.AND P2, PT, R16, 0x2, PT ;  /* 0x000000021000780c */ /* 0x000fda0003f45270 */
[----:B------:R-:W-:Y:S01]  /*1f9b0*/  @!P2 MOV R7, 0x3 ;  /* 0x000000030007a802 */ /* 0x000fe20000000f00 */
[----:B------:R-:W-:Y:S01]  /*1f9c0*/  @!P2 IMAD.MOV.U32 R3, RZ, RZ, R17 ;  /* 0x000000ffff03a224 */ /* 0x000fe200078e0011 */
[----:B------:R-:W-:Y:S01]  /*1f9d0*/  @P2 IADD3 R7, PT, PT, R16, 0x1, RZ ;  /* 0x0000000110072810 */ /* 0x000fe20007ffe0ff */
[----:B------:R-:W-:Y:S02]  /*1f9e0*/  @!P2 IMAD.MOV.U32 R232, RZ, RZ, R230 ;  /* 0x000000ffffe8a224 */ /* 0x000fe400078e00e6 */
[----:B------:R-:W-:Y:S02]  /*1f9f0*/  @P2 IMAD.MOV.U32 R3, RZ, RZ, R18 ;  /* 0x000000ffff032224 */ /* 0x000fe400078e0012 */
[----:B------:R-:W-:Y:S01]  /*1fa00*/  @P2 IMAD.MOV.U32 R232, RZ, RZ, R230 ;  /* 0x000000ffffe82224 */ /* 0x000fe200078e00e6 */
[----:B------:R-:W-:Y:S06]  /*1fa10*/  BRA `(.L_x_4990) ;  /* 0x0000000400287947 */ /* 0x000fec0003800000 */
.L_x_4991:
        /* <DEDUP_REMOVED lines=13> */
.L_x_4993:
[----:B------:R-:W-:Y:S05]  /*1faf0*/  BSYNC.RECONVERGENT B2 ;  /* 0x0000000000027941 */ /* 0x000fea0003800200 */
.L_x_4992:
        /* <DEDUP_REMOVED lines=60> */
.L_x_4990:
[----:B------:R-:W-:Y:S05]  /*1fec0*/  BSYNC.RECONVERGENT B1 ;  /* 0x0000000000017941 */ /* 0x000fea0003800200 */
.L_x_4989:
[----:B------:R-:W0:Y:S01]  /*1fed0*/  LDC R235, c[0x0][0x408] ;  /* 0x00010200ffeb7b82 */ /* 0x000e220000000800 */
[----:B------:R-:W-:Y:S01]  /*1fee0*/  I2FP.F32.U32 R4, R3 ;  /* 0x0000000300047245 */ /* 0x000fe20000201000 */
[----:B------:R-:W-:Y:S01]  /*1fef0*/  IMAD.MOV.U32 R225, RZ, RZ, 0x2f800000 ;  /* 0x2f800000ffe17424 */ /* 0x000fe200078e00ff */
[----:B------:R-:W-:Y:S01]  /*1ff00*/  LOP3.LUT R172, R172, 0xffffffef, RZ, 0xc0, !PT ;  /* 0xffffffefacac7812 */ /* 0x000fe200078ec0ff */
[----:B-----5:R-:W-:Y:S01]  /*1ff10*/  HADD2.F32 R6, -RZ, R164.H0_H0 ;  /* 0x200000a4ff067230 */ /* 0x020fe20000004100 */
[----:B------:R-:W-:Y:S01]  /*1ff20*/  BSSY.RECONVERGENT B1, `(.L_x_4994) ;  /* 0x000005f000017945 */ /* 0x000fe20003800200 */
[----:B------:R-:W-:Y:S01]  /*1ff30*/  FFMA.FTZ R3, R4, R225, 1.1641532182693481445e-10 ;  /* 0x2f00000004037423 */ /* 0x000fe200000100e1 */
[----:B------:R-:W-:Y:S01]  /*1ff40*/  IMAD.MOV.U32 R8, RZ, RZ, 0x2 ;  /* 0x00000002ff087424 */ /* 0x000fe200078e00ff */
[----:B------:R-:W1:Y:S01]  /*1ff50*/  LDC R234, c[0x0][0x404] ;  /* 0x00010100ffea7b82 */ /* 0x000e620000000800 */
[----:B------:R-:W-:Y:S01]  /*1ff60*/  MOV R5, R12 ;  /* 0x0000000c00057202 */ /* 0x000fe20000000f00 */
[----:B0-----:R-:W-:Y:S01]  /*1ff70*/  FMUL.FTZ R6, R6, R235 ;  /* 0x000000eb06067220 */ /* 0x001fe20000410000 */
[----:B-1----:R-:W-:-:S04]  /*1ff80*/  FSETP.GTU.FTZ.AND P2, PT, R3, R234, PT ;  /* 0x000000ea0300720b */ /* 0x002fc80003f5c000 */
        /* <DEDUP_REMOVED lines=13> */
.L_x_4996:
        /* <DEDUP_REMOVED lines=13> */
.L_x_4998:
[----:B------:R-:W-:Y:S05]  /*20130*/  BSYNC.RECONVERGENT B2 ;  /* 0x0000000000027941 */ /* 0x000fea0003800200 */
.L_x_4997:
        /* <DEDUP_REMOVED lines=61> */
.L_x_4995:
[----:B------:R-:W-:Y:S05]  /*20510*/  BSYNC.RECONVERGENT B1 ;  /* 0x0000000000017941 */ /* 0x000fea0003800200 */
.L_x_4994:
[----:B------:R-:W-:Y:S01]  /*20520*/  I2FP.F32.U32 R4, R5 ;  /* 0x0000000500047245 */ /* 0x000fe20000201000 */
[----:B------:R-:W-:Y:S01]  /*20530*/  HADD2.F32 R6, -RZ, R156.H0_H0 ;  /* 0x2000009cff067230 */ /* 0x000fe20000004100 */
[----:B------:R-:W-:Y:S03]  /*20540*/  BSSY.RECONVERGENT B1, `(.L_x_4999) ;  /* 0x0000062000017945 */ /* 0x000fe60003800200 */
[----:B------:R-:W-:Y:S01]  /*20550*/  FFMA.FTZ R5, R4, R225, 1.1641532182693481445e-10 ;  /* 0x2f00000004057423 */ /* 0x000fe200000100e1 */
[----:B------:R-:W-:Y:S01]  /*20560*/  FMUL.FTZ R4, R6, R235 ;  /* 0x000000eb06047220 */ /* 0x000fe20000410000 */
[----:B------:R-:W-:-:S03]  /*20570*/  @P1 HADD2.F32 R6, -RZ, R160.H0_H0 ;  /* 0x200000a0ff061230 */ /* 0x000fc60000004100 */
        /* <DEDUP_REMOVED lines=19> */
.L_x_5001:
        /* <DEDUP_REMOVED lines=13> */
.L_x_5003:
[----:B------:R-:W-:Y:S05]  /*20780*/  BSYNC.RECONVERGENT B2 ;  /* 0x0000000000027941 */ /* 0x000fea0003800200 */
.L_x_5002:
        /* <DEDUP_REMOVED lines=61> */
.L_x_5000:
[----:B------:R-:W-:Y:S05]  /*20b60*/  BSYNC.RECONVERGENT B1 ;  /* 0x0000000000017941 */ /* 0x000fea0003800200 */
.L_x_4999:
        /* <DEDUP_REMOVED lines=22> */
.L_x_5006:
        /* <DEDUP_REMOVED lines=13> */
.L_x_5008:
[----:B------:R-:W-:Y:S05]  /*20da0*/  BSYNC.RECONVERGENT B2 ;  /* 0x0000000000027941 */ /* 0x000fea0003800200 */
.L_x_5007:
        /* <DEDUP_REMOVED lines=61> */
.L_x_5005:
[----:B------:R-:W-:Y:S05]  /*21180*/  BSYNC.RECONVERGENT B1 ;  /* 0x0000000000017941 */ /* 0x000fea0003800200 */
.L_x_5004:
[----:B------:R-:W-:Y:S01]  /*21190*/  I2FP.F32.U32 R4, R5 ;  /* 0x0000000500047245 */ /* 0x000fe20000201000 */
[----:B------:R-:W-:Y:S01]  /*211a0*/  HADD2.F32 R6, -RZ, R156.H1_H1 ;  /* 0x3000009cff067230 */ /* 0x000fe20000004100 */
[----:B------:R-:W-:Y:S01]  /*211b0*/  BSSY.RECONVERGENT B1, `(.L_x_5009) ;  /* 0x0000062000017945 */ /* 0x000fe20003800200 */
[----:B------:R-:W-:Y:S02]  /*211c0*/  IMAD.MOV.U32 R8, RZ, RZ, 0x2 ;  /* 0x00000002ff087424 */ /* 0x000fe400078e00ff */
[----:B------:R-:W-:Y:S01]  /*211d0*/  FFMA.FTZ R5, R4, R225, 1.1641532182693481445e-10 ;  /* 0x2f00000004057423 */ /* 0x000fe200000100e1 */
[----:B------:R-:W-:Y:S01]  /*211e0*/  FMUL.FTZ R4, R6, R235 ;  /* 0x000000eb06047220 */ /* 0x000fe20000410000 */
[----:B------:R-:W-:-:S03]  /*211f0*/  @P1 HADD2.F32 R6, -RZ, R160.H1_H1 ;  /* 0x300000a0ff061230 */ /* 0x000fc60000004100 */
[----:B------:R-:W-:-:S04]  /*21200*/  FSETP.GTU.FTZ.AND P2, PT, R5, R234, PT ;  /* 0x000000ea0500720b */ /* 0x000fc80003f5c000 */
[----:B------:R-:W-:Y:S02]  /*21210*/  FSEL R4, R4, RZ, !P2 ;  /* 0x000000ff04047208 */ /* 0x000fe40005000000 */
[----:B------:R-:W-:Y:S02]  /*21220*/  SEL R9, RZ, 0x1, P2 ;  /* 0x00000001ff097807 */ /* 0x000fe40001000000 */
[----:B------:R-:W-:Y:S01]  /*21230*/  ISETP.NE.AND P2, PT, R7, 0x1, PT ;  /* 0x000000010700780c */ /* 0x000fe20003f45270 */
[----:B------:R-:W-:-:S04]  /*21240*/  FADD.FTZ R3, R3, R4 ;  /* 0x0000000403037221 */ /* 0x000fc80000010000 */
[----:B------:R-:W-:Y:S01]  /*21250*/  @P1 FADD.FTZ R179, R6, R3 ;  /* 0x0000000306b31221 */ /* 0x000fe20000010000 */
[----:B------:R-:W-:Y:S01]  /*21260*/  @!P1 MOV R179, R3 ;  /* 0x0000000300b39202 */ /* 0x000fe20000000f00 */
[----:B------:R-:W-:-:S03]  /*21270*/  IMAD.MOV.U32 R3, RZ, RZ, R12 ;  /* 0x000000ffff037224 */ /* 0x000fc600078e000c */
        /* <DEDUP_REMOVED lines=10> */
.L_x_5011:
        /* <DEDUP_REMOVED lines=13> */
.L_x_5013:
[----:B------:R-:W-:Y:S05]  /*213f0*/  BSYNC.RECONVERGENT B2 ;  /* 0x0000000000027941 */ /* 0x000fea0003800200 */
.L_x_5012:
        /* <DEDUP_REMOVED lines=61> */
.L_x_5010:
[----:B------:R-:W-:Y:S05]  /*217d0*/  BSYNC.RECONVERGENT B1 ;  /* 0x0000000000017941 */ /* 0x000fea0003800200 */
.L_x_5009:
[----:B------:R-:W-:Y:S01]  /*217e0*/  I2FP.F32.U32 R4, R3 ;  /* 0x0000000300047245 */ /* 0x000fe20000201000 */
[----:B------:R-:W-:Y:S01]  /*217f0*/  HADD2.F32 R6, -RZ, R165.H0_H0 ;  /* 0x200000a5ff067230 */ /* 0x000fe20000004100 */
        /* <DEDUP_REMOVED lines=20> */
.L_x_5016:
        /* <DEDUP_REMOVED lines=13> */
.L_x_5018:
[----:B------:R-:W-:Y:S05]  /*21a10*/  BSYNC.RECONVERGENT B2 ;  /* 0x0000000000027941 */ /* 0x000fea0003800200 */
.L_x_5017:
        /* <DEDUP_REMOVED lines=61> */
.L_x_5015:
[----:B------:R-:W-:Y:S05]  /*21df0*/  BSYNC.RECONVERGENT B1 ;  /* 0x0000000000017941 */ /* 0x000fea0003800200 */
.L_x_5014:
[----:B------:R-:W-:Y:S01]  /*21e00*/  I2FP.F32.U32 R4, R5 ;  /* 0x0000000500047245 */ /* 0x000fe20000201000 */
[----:B------:R-:W-:Y:S01]  /*21e10*/  HADD2.F32 R6, -RZ, R157.H0_H0 ;  /* 0x2000009dff067230 */ /* 0x000fe20000004100 */
[----:B------:R-:W-:Y:S01]  /*21e20*/  BSSY.RECONVERGENT B1, `(.L_x_5019) ;  /* 0x0000062000017945 */ /* 0x000fe20003800200 */
[----:B------:R-:W-:Y:S02]  /*21e30*/  @P1 HADD2.F32 R180, -RZ, R161.H0_H0 ;  /* 0x200000a1ffb41230 */ /* 0x000fe40000004100 */
[----:B------:R-:W-:Y:S02]  /*21e40*/  HFMA2 R16, -RZ, RZ, 0, 1.1920928955078125e-07 ;  /* 0x00000002ff107431 */ /* 0x000fe400000001ff */
        /* <DEDUP_REMOVED lines=20> */
.L_x_5021:
        /* <DEDUP_REMOVED lines=13> */
.L_x_5023:
[----:B------:R-:W-:Y:S05]  /*22060*/  BSYNC.RECONVERGENT B2 ;  /* 0x0000000000027941 */ /* 0x000fea0003800200 */
.L_x_5022:
        /* <DEDUP_REMOVED lines=61> */
.L_x_5020:
[----:B------:R-:W-:Y:S05]  /*22440*/  BSYNC.RECONVERGENT B1 ;  /* 0x0000000000017941 */ /* 0x000fea0003800200 */
.L_x_5019:
        /* <DEDUP_REMOVED lines=22> */
.L_x_5026:
        /* <DEDUP_REMOVED lines=13> */
.L_x_5028:
[----:B------:R-:W-:Y:S05]  /*22680*/  BSYNC.RECONVERGENT B2 ;  /* 0x0000000000027941 */ /* 0x000fea0003800200 */
.L_x_5027:
        /* <DEDUP_REMOVED lines=57> */
[----:B------:R-:W-:Y:S01]  /*22a20*/  HFMA2 R164, -RZ, RZ, 0, 0 ;  /* 0x00000000ffa47431 */ /* 0x000fe200000001ff */
[----:B------:R-:W-:Y:S01]  /*22a30*/  MOV R12, R16 ;  /* 0x00000010000c7202 */ /* 0x000fe20000000f00 */
[----:B------:R-:W-:Y:S01]  /*22a40*/  IMAD.MOV.U32 R232, RZ, RZ, R4 ;  /* 0x000000ffffe87224 */ /* 0x000fe200078e0004 */
[----:B------:R-:W-:-:S07]  /*22a50*/  LOP3.LUT R17, R6, UR16, R5, 0x96, !PT ;  /* 0x0000001006117c12 */ /* 0x000fce000f8e9605 */
.L_x_5025:
[----:B------:R-:W-:Y:S05]  /*22a60*/  BSYNC.RECONVERGENT B1 ;  /* 0x0000000000017941 */ /* 0x000fea0003800200 */
.L_x_5024:
        /* <DEDUP_REMOVED lines=25> */
.L_x_5031:
        /* <DEDUP_REMOVED lines=13> */
.L_x_5033:
[----:B------:R-:W-:Y:S05]  /*22cd0*/  BSYNC.RECONVERGENT B2 ;  /* 0x0000000000027941 */ /* 0x000fea0003800200 */
.L_x_5032:
        /* <DEDUP_REMOVED lines=61> */
.L_x_5030:
[----:B------:R-:W-:Y:S05]  /*230b0*/  BSYNC.RECONVERGENT B1 ;  /* 0x0000000000017941 */ /* 0x000fea0003800200 */
.L_x_5029:
        /* <DEDUP_REMOVED lines=20> */
.L_x_5036:
        /* <DEDUP_REMOVED lines=13> */
.L_x_5038:
[----:B------:R-:W-:Y:S05]  /*232d0*/  BSYNC.RECONVERGENT B2 ;  /* 0x0000000000027941 */ /* 0x000fea0003800200 */
.L_x_5037:
        /* <DEDUP_REMOVED lines=61> */
.L_x_5035:
[----:B------:R-:W-:Y:S05]  /*236b0*/  BSYNC.RECONVERGENT B1 ;  /* 0x0000000000017941 */ /* 0x000fea0003800200 */
.L_x_5034:
        /* <DEDUP_REMOVED lines=26> */
.L_x_5041:
        /* <DEDUP_REMOVED lines=13> */
.L_x_5043:
[----:B------:R-:W-:Y:S05]  /*23930*/  BSYNC.RECONVERGENT B2 ;  /* 0x0000000000027941 */ /* 0x000fea0003800200 */
.L_x_5042:
        /* <DEDUP_REMOVED lines=61> */
.L_x_5040:
[----:B------:R-:W-:Y:S05]  /*23d10*/  BSYNC.RECONVERGENT B1 ;  /* 0x0000000000017941 */ /* 0x000fea0003800200 */
.L_x_5039:
[----:B------:R-:W-:Y:S01]  /*23d20*/  I2FP.F32.U32 R4, R5 ;  /* 0x0000000500047245 */ /* 0x000fe20000201000 */
[----:B------:R-:W-:Y:S01]  /*23d30*/  HADD2.F32 R166, -RZ, R166.H1_H1 ;  /* 0x300000a6ffa67230 */ /* 0x000fe20000004100 */
        /* <DEDUP_REMOVED lines=18> */
.L_x_5046:
        /* <DEDUP_REMOVED lines=13> */
.L_x_5048:
[----:B------:R-:W-:Y:S05]  /*23f30*/  BSYNC.RECONVERGENT B2 ;  /* 0x0000000000027941 */ /* 0x000fea0003800200 */
.L_x_5047:
        /* <DEDUP_REMOVED lines=61> */
.L_x_5045:
[----:B------:R-:W-:Y:S05]  /*24310*/  BSYNC.RECONVERGENT B1 ;  /* 0x0000000000017941 */ /* 0x000fea0003800200 */
.L_x_5044:
[----:B------:R-:W-:Y:S01]  /*24320*/  I2FP.F32.U32 R4, R16 ;  /* 0x0000001000047245 */ /* 0x000fe20000201000 */
[----:B------:R-:W-:Y:S01]  /*24330*/  HADD2.F32 R16, -RZ, R158.H1_H1 ;  /* 0x3000009eff107230 */ /* 0x000fe20000004100 */
[----:B------:R-:W-:Y:S01]  /*24340*/  BSSY.RECONVERGENT B1, `(.L_x_5049) ;  /* 0x0000062000017945 */ /* 0x000fe20003800200 */
[----:B------:R-:W-:Y:S02]  /*24350*/  @P1 HADD2.F32 R211, -RZ, R162.H1_H1 ;  /* 0x300000a2ffd31230 */ /* 0x000fe40000004100 */
        /* <DEDUP_REMOVED lines=9> */
[----:B------:R-:W-:Y:S02]  /*243f0*/  @!P1 IMAD.MOV.U32 R211, RZ, RZ, R166 ;  /* 0x000000ffffd39224 */ /* 0x000fe400078e00a6 */
[----:B------:R-:W-:-:S03]  /*24400*/  HFMA2 R166, -RZ, RZ, 0, 1.1920928955078125e-07 ;  /* 0x00000002ffa67431 */ /* 0x000fc600000001ff */
        /* <DEDUP_REMOVED lines=10> */
.L_x_5051:
        /* <DEDUP_REMOVED lines=13> */
.L_x_5053:
[----:B------:R-:W-:Y:S05]  /*24580*/  BSYNC.RECONVERGENT B2 ;  /* 0x0000000000027941 */ /* 0x000fea0003800200 */
.L_x_5052:
        /* <DEDUP_REMOVED lines=61> */
.L_x_5050:
[----:B------:R-:W-:Y:S05]  /*24960*/  BSYNC.RECONVERGENT B1 ;  /* 0x0000000000017941 */ /* 0x000fea0003800200 */
.L_x_5049:
        /* <DEDUP_REMOVED lines=20> */
.L_x_5056:
        /* <DEDUP_REMOVED lines=13> */
.L_x_5058:
[----:B------:R-:W-:Y:S05]  /*24b80*/  BSYNC.RECONVERGENT B2 ;  /* 0x0000000000027941 */ /* 0x000fea0003800200 */
.L_x_5057:
        /* <DEDUP_REMOVED lines=61> */
.L_x_5055:
[----:B------:R-:W-:Y:S05]  /*24f60*/  BSYNC.RECONVERGENT B1 ;  /* 0x0000000000017941 */ /* 0x000fea0003800200 */
.L_x_5054:
        /* <DEDUP_REMOVED lines=26> */
.L_x_5061:
        /* <DEDUP_REMOVED lines=13> */
.L_x_5063:
[----:B------:R-:W-:Y:S05]  /*251e0*/  BSYNC.RECONVERGENT B2 ;  /* 0x0000000000027941 */ /* 0x000fea0003800200 */
.L_x_5062:
        /* <DEDUP_REMOVED lines=61> */
.L_x_5060:
[----:B------:R-:W-:Y:S05]  /*255c0*/  BSYNC.RECONVERGENT B1 ;  /* 0x0000000000017941 */ /* 0x000fea0003800200 */
.L_x_5059:
[----:B------:R-:W-:Y:S01]  /*255d0*/  I2FP.F32.U32 R16, R164 ;  /* 0x000000a400107245 */ /* 0x000fe20000201000 */
[----:B------:R-:W-:Y:S01]  /*255e0*/  HADD2.F32 R164, -RZ, R167.H1_H1 ;  /* 0x300000a7ffa47230 */ /* 0x000fe20000004100 */
[----:B------:R-:W-:Y:S01]  /*255f0*/  ISETP.NE.AND P6, PT, R171, 0x1, PT ;  /* 0x00000001ab00780c */ /* 0x000fe20003fc5270 */
[----:B------:R-:W-:Y:S01]  /*25600*/  BSSY.RECONVERGENT B1, `(.L_x_5064) ;  /* 0x000005e000017945 */ /* 0x000fe20003800200 */
[----:B------:R-:W-:Y:S02]  /*25610*/  IMAD.MOV.U32 R166, RZ, RZ, R12 ;  /* 0x000000ffffa67224 */ /* 0x000fe400078e000c */
        /* <DEDUP_REMOVED lines=15> */
.L_x_5066:
        /* <DEDUP_REMOVED lines=15> */
.L_x_5068:
[----:B------:R-:W-:Y:S05]  /*25800*/  BSYNC.RECONVERGENT B2 ;  /* 0x0000000000027941 */ /* 0x000fea0003800200 */
.L_x_5067:
        /* <DEDUP_REMOVED lines=54> */
[----:B------:R-:W-:-:S03]  /*25b70*/  IMAD.WIDE.U32 R16, R16, -0x2daee0ad, RZ ;  /* 0xd2511f5310107825 */ /* 0x000fc600078e00ff */
[----:B------:R-:W-:Y:S01]  /*25b80*/  LOP3.LUT R18, R170, UR15, R167, 0x96, !PT ;  /* 0x0000000faa127c12 */ /* 0x000fe2000f8e96a7 */
[----:B------:R-:W-:Y:S01]  /*25b90*/  IMAD.MOV.U32 R12, RZ, RZ, R166 ;  /* 0x000000ffff0c7224 */ /* 0x000fe200078e00a6 */
[----:B------:R-:W-:Y:S01]  /*25ba0*/  MOV R166, R232 ;  /* 0x000000e800a67202 */ /* 0x000fe20000000f00 */
[----:B------:R-:W-:Y:S01]  /*25bb0*/  IMAD.MOV.U32 R232, RZ, RZ, R16 ;  /* 0x000000ffffe87224 */ /* 0x000fe200078e0010 */
[----:B------:R-:W-:Y:S01]  /*25bc0*/  LOP3.LUT R17, R164, UR16, R17, 0x96, !PT ;  /* 0x00000010a4117c12 */ /* 0x000fe2000f8e9611 */
[----:B------:R-:W-:-:S07]  /*25bd0*/  IMAD.MOV.U32 R16, RZ, RZ, RZ ;  /* 0x000000ffff107224 */ /* 0x000fce00078e00ff */
.L_x_5065:
[----:B------:R-:W-:Y:S05]  /*25be0*/  BSYNC.RECONVERGENT B1 ;  /* 0x0000000000017941 */ /* 0x000fea0003800200 */
.L_x_5064:
[----:B------:R-:W-:Y:S01]  /*25bf0*/  I2FP.F32.U32 R164, R166 ;  /* 0x000000a600a47245 */ /* 0x000fe20000201000 */
[----:B------:R-:W-:-:S04]  /*25c00*/  HADD2.F32 R166, -RZ, R159.H1_H1 ;  /* 0x3000009fffa67230 */ /* 0x000fc80000004100 */
[----:B------:R-:W-:Y:S01]  /*25c10*/  FFMA.FTZ R225, R164, R225, 1.1641532182693481445e-10 ;  /* 0x2f000000a4e17423 */ /* 0x000fe200000100e1 */
[----:B------:R-:W-:Y:S01]  /*25c20*/  FMUL.FTZ R165, R166, R235 ;  /* 0x000000eba6a57220 */ /* 0x000fe20000410000 */
[----:B------:R-:W-:-:S03]  /*25c30*/  PRMT R166, R236, 0x5410, R237 ;  /* 0x00005410eca67816 */ /* 0x000fc600000000ed */
[----:B------:R-:W-:Y:S01]  /*25c40*/  FSETP.GTU.FTZ.AND P6, PT, R225, R234, PT ;  /* 0x000000eae100720b */ /* 0x000fe20003fdc000 */
[----:B------:R-:W-:-:S03]  /*25c50*/  @P1 HADD2.F32 R225, -RZ, R163.H1_H1 ;  /* 0x300000a3ffe11230 */ /* 0x000fc60000004100 */
[----:B------:R-:W-:Y:S02]  /*25c60*/  FSEL R165, R165, RZ, !P6 ;  /* 0x000000ffa5a57208 */ /* 0x000fe40007000000 */
[----:B------:R-:W-:-:S03]  /*25c70*/  SEL R164, RZ, 0x1, P6 ;  /* 0x00000001ffa47807 */ /* 0x000fc60003000000 */
[----:B------:R-:W-:Y:S01]  /*25c80*/  FADD.FTZ R238, R238, R165 ;  /* 0x000000a5eeee7221 */ /* 0x000fe20000010000 */
[----:B------:R-:W-:Y:S02]  /*25c90*/  PRMT R165, R3, 0x5410, R233 ;  /* 0x0000541003a57816 */ /* 0x000fe400000000e9 */
[----:B------:R-:W-:Y:S01]  /*25ca0*/  PRMT R3, R164, 0x7610, R3 ;  /* 0x00007610a4037816 */ /* 0x000fe20000000003 */
[----:B------:R-:W-:Y:S01]  /*25cb0*/  @P1 FADD.FTZ R225, R225, R238 ;  /* 0x000000eee1e11221 */ /* 0x000fe20000010000 */
[----:B------:R-:W-:Y:S02]  /*25cc0*/  @!P1 MOV R225, R238 ;  /* 0x000000ee00e19202 */ /* 0x000fe40000000f00 */
[----:B------:R-:W-:Y:S02]  /*25cd0*/  PRMT R164, R169, 0x5410, R230 ;  /* 0x00005410a9a47816 */ /* 0x000fe400000000e6 */
[----:B------:R-:W-:-:S04]  /*25ce0*/  F2FP.F16.F32.PACK_AB R167, RZ, R225 ;  /* 0x000000e1ffa7723e */ /* 0x000fc800000000ff */
[----:B------:R-:W-:Y:S01]  /*25cf0*/  PRMT R167, R231, 0x5410, R167 ;  /* 0x00005410e7a77816 */ /* 0x000fe200000000a7 */
[----:B------:R-:W-:Y:S06]  /*25d00*/  BRA `(.L_x_5069) ;  /* 0x0000003000a47947 */ /* 0x000fec0003800000 */
.L_x_4988:
        /* <DEDUP_REMOVED lines=16> */
.L_x_5072:
        /* <DEDUP_REMOVED lines=13> */
.L_x_5074:
[----:B------:R-:W-:Y:S05]  /*25ee0*/  BSYNC.RECONVERGENT B2 ;  /* 0x0000000000027941 */ /* 0x000fea0003800200 */
.L_x_5073:
        /* <DEDUP_REMOVED lines=60> */
.L_x_5071:
[----:B------:R-:W-:Y:S05]  /*262b0*/  BSYNC.RECONVERGENT B1 ;  /* 0x0000000000017941 */ /* 0x000fea0003800200 */
.L_x_5070:
[----:B------:R-:W0:Y:S01]  /*262c0*/  LDC R225, c[0x0][0x408] ;  /* 0x00010200ffe17b82 */ /* 0x000e220000000800 */
[----:B------:R-:W-:Y:S01]  /*262d0*/  I2FP.F32.U32 R23, R23 ;  /* 0x0000001700177245 */ /* 0x000fe20000201000 */
[----:B------:R-:W-:Y:S01]  /*262e0*/  IMAD.MOV.U32 R238, RZ, RZ, 0x2f800000 ;  /* 0x2f800000ffee7424 */ /* 0x000fe200078e00ff */
[----:B------:R-:W-:Y:S01]  /*262f0*/  LOP3.LUT R172, R172, 0xffffffef, RZ, 0xc0, !PT ;  /* 0xffffffefacac7812 */ /* 0x000fe200078ec0ff */
[----:B-----5:R-:W-:Y:S01]  /*26300*/  HADD2.F32 R170, -RZ, R164.H0_H0 ;  /* 0x200000a4ffaa7230 */ /* 0x020fe20000004100 */
[----:B------:R-:W-:Y:S01]  /*26310*/  BSSY.RECONVERGENT B1, `(.L_x_5075) ;  /* 0x0000062000017945 */ /* 0x000fe20003800200 */
[----:B------:R-:W-:Y:S01]  /*26320*/  FFMA.FTZ R16, R23, R238, 1.1641532182693481445e-10 ;  /* 0x2f00000017107423 */ /* 0x000fe200000100ee */
[----:B------:R-:W-:Y:S01]  /*26330*/  HFMA2 R180, -RZ, RZ, 0, 1.1920928955078125e-07 ;  /* 0x00000002ffb47431 */ /* 0x000fe200000001ff */
[----:B------:R-:W1:Y:S01]  /*26340*/  LDC R237, c[0x0][0x404] ;  /* 0x00010100ffed7b82 */ /* 0x000e620000000800 */
[----:B0-----:R-:W-:Y:S02]  /*26350*/  FMUL.FTZ R170, R170, R225 ;  /* 0x000000e1aaaa7220 */ /* 0x001fe40000410000 */
[----:B-1----:R-:W-:Y:S01]  /*26360*/  FSETP.GTU.FTZ.AND P2, PT, R16, R237, PT ;  /* 0x000000ed1000720b */ /* 0x002fe20003f5c000 */
[----:B------:R-:W-:-:S03]  /*26370*/  @P1 HADD2.F32 R16, -RZ, R160.H0_H0 ;  /* 0x200000a0ff101230 */ /* 0x000fc60000004100 */
        /* <DEDUP_REMOVED lines=16> */
.L_x_5077:
        /* <DEDUP_REMOVED lines=13> */
.L_x_5079:
[----:B------:R-:W-:Y:S05]  /*26550*/  BSYNC.RECONVERGENT B2 ;  /* 0x0000000000027941 */ /* 0x000fea0003800200 */
.L_x_5078:
        /* <DEDUP_REMOVED lines=61> */
.L_x_5076:
[----:B------:R-:W-:Y:S05]  /*26930*/  BSYNC.RECONVERGENT B1 ;  /* 0x0000000000017941 */ /* 0x000fea0003800200 */
.L_x_5075:
        /* <DEDUP_REMOVED lines=25> */
.L_x_5082:
        /* <DEDUP_REMOVED lines=13> */
.L_x_5084:
[----:B------:R-:W-:Y:S05]  /*26ba0*/  BSYNC.RECONVERGENT B2 ;  /* 0x0000000000027941 */ /* 0x000fea0003800200 */
.L_x_5083:
        /* <DEDUP_REMOVED lines=61> */
.L_x_5081:
[----:B------:R-:W-:Y:S05]  /*26f80*/  BSYNC.RECONVERGENT B1 ;  /* 0x0000000000017941 */ /* 0x000fea0003800200 */
.L_x_5080:
[----:B------:R-:W-:Y:S01]  /*26f90*/  I2FP.F32.U32 R171, R164 ;  /* 0x000000a400ab7245 */ /* 0x000fe20000201000 */
[----:B------:R-:W-:Y:S01]  /*26fa0*/  HADD2.F32 R164, -RZ, R165.H0_H0 ;  /* 0x200000a5ffa47230 */ /* 0x000fe20000004100 */
[----:B------:R-:W-:Y:S01]  /*26fb0*/  LOP3.LUT R172, R172, 0xfffffffb, RZ, 0xc0, !PT ;  /* 0xfffffffbacac7812 */ /* 0x000fe200078ec0ff */
        /* <DEDUP_REMOVED lines=22> */
.L_x_5087:
        /* <DEDUP_REMOVED lines=13> */
.L_x_5089:
[----:B------:R-:W-:Y:S05]  /*271f0*/  BSYNC.RECONVERGENT B2 ;  /* 0x0000000000027941 */ /* 0x000fea0003800200 */
.L_x_5088:
        /* <DEDUP_REMOVED lines=61> */
.L_x_5086:
[----:B------:R-:W-:Y:S05]  /*275d0*/  BSYNC.RECONVERGENT B1 ;  /* 0x0000000000017941 */ /* 0x000fea0003800200 */
.L_x_5085:
        /* <DEDUP_REMOVED lines=8> */
[----:B------:R-:W-:Y:S01]  /*27660*/  FSEL R195, R164, RZ, !P2 ;  /* 0x000000ffa4c37208 */ /* 0x000fe20005000000 */
[----:B------:R-:W-:Y:S01]  /*27670*/  IMAD.MOV.U32 R164, RZ, RZ, R12 ;  /* 0x000000ffffa47224 */ /* 0x000fe200078e000c */
[----:B------:R-:W-:Y:S02]  /*27680*/  PLOP3.LUT P3, PT, P2, PT, PT, 0x8, 0x80 ;  /* 0x000000000080781c */ /* 0x000fe4000176e170 */
[----:B------:R-:W-:Y:S01]  /*27690*/  ISETP.NE.AND P2, PT, R196, 0x1, PT ;  /* 0x00000001c400780c */ /* 0x000fe20003f45270 */
[----:B------:R-:W-:Y:S01]  /*276a0*/  @P1 FADD.FTZ R195, R170, R195 ;  /* 0x000000c3aac31221 */ /* 0x000fe20000010000 */
[----:B------:R-:W-:-:S04]  /*276b0*/  HFMA2 R170, -RZ, RZ, 0, 1.1920928955078125e-07 ;  /* 0x00000002ffaa7431 */ /* 0x000fc800000001ff */
        /* <DEDUP_REMOVED lines=11> */
.L_x_5092:
        /* <DEDUP_REMOVED lines=13> */
.L_x_5094:
[----:B------:R-:W-:Y:S05]  /*27840*/  BSYNC.RECONVERGENT B2 ;  /* 0x0000000000027941 */ /* 0x000fea0003800200 */
.L_x_5093:
        /* <DEDUP_REMOVED lines=61> */
.L_x_5091:
[----:B------:R-:W-:Y:S05]  /*27c20*/  BSYNC.RECONVERGENT B1 ;  /* 0x0000000000017941 */ /* 0x000fea0003800200 */
.L_x_5090:
        /* <DEDUP_REMOVED lines=23> */
.L_x_5097:
        /* <DEDUP_REMOVED lines=13> */
.L_x_5099:
[----:B------:R-:W-:Y:S05]  /*27e70*/  BSYNC.RECONVERGENT B2 ;  /* 0x0000000000027941 */ /* 0x000fea0003800200 */
.L_x_5098:
        /* <DEDUP_REMOVED lines=61> */
.L_x_5096:
[----:B------:R-:W-:Y:S05]  /*28250*/  BSYNC.RECONVERGENT B1 ;  /* 0x0000000000017941 */ /* 0x000fea0003800200 */
.L_x_5095:
        /* <DEDUP_REMOVED lines=23> */
.L_x_5102:
        /* <DEDUP_REMOVED lines=13> */
.L_x_5104:
[----:B------:R-:W-:Y:S05]  /*284a0*/  BSYNC.RECONVERGENT B2 ;  /* 0x0000000000027941 */ /* 0x000fea0003800200 */
.L_x_5103:
        /* <DEDUP_REMOVED lines=61> */
.L_x_5101:
[----:B------:R-:W-:Y:S05]  /*28880*/  BSYNC.RECONVERGENT B1 ;  /* 0x0000000000017941 */ /* 0x000fea0003800200 */
.L_x_5100:
        /* <DEDUP_REMOVED lines=8> */
[----:B------:R-:W-:-:S03]  /*28910*/  HFMA2 R16, -RZ, RZ, 0, 1.1920928955078125e-07 ;  /* 0x00000002ff107431 */ /* 0x000fc600000001ff */
        /* <DEDUP_REMOVED lines=14> */
.L_x_5107:
        /* <DEDUP_REMOVED lines=13> */
.L_x_5109:
[----:B------:R-:W-:Y:S05]  /*28ad0*/  BSYNC.RECONVERGENT B2 ;  /* 0x0000000000027941 */ /* 0x000fea0003800200 */
.L_x_5108:
        /* <DEDUP_REMOVED lines=61> */
.L_x_5106:
[----:B------:R-:W-:Y:S05]  /*28eb0*/  BSYNC.RECONVERGENT B1 ;  /* 0x0000000000017941 */ /* 0x000fea0003800200 */
.L_x_5105:
        /* <DEDUP_REMOVED lines=14> */
.L_x_5069:
        /* <DEDUP_REMOVED lines=43> */
.L_x_5110:
[----:B0-----:R-:W-:Y:S01]  /*29250*/  MOV R230, R232 ;  /* 0x000000e800e67202 */ /* 0x001fe20000000f00 */
[----:B------:R-:W-:-:S07]  /*29260*/  VIADD R168, R168, 0x20 ;  /* 0x00000020a8a87836 */ /* 0x000fce0000000000 */
.L_x_4987:
[----:B------:R-:W-:Y:S05]  /*29270*/  BSYNC.RECONVERGENT B0 ;  /* 0x0000000000007941 */ /* 0x000fea0003800200 */
.L_x_4986:
        /* <DEDUP_REMOVED lines=35> */
.L_x_5116:
        /* <DEDUP_REMOVED lines=13> */
.L_x_5118:
[----:B------:R-:W-:Y:S05]  /*29580*/  BSYNC.RECONVERGENT B2 ;  /* 0x0000000000027941 */ /* 0x000fea0003800200 */
.L_x_5117:
        /* <DEDUP_REMOVED lines=56> */
[----:B------:R-:W-:Y:S02]  /*29910*/  MOV R12, R6 ;  /* 0x00000006000c7202 */ /* 0x000fe40000000f00 */
[----:B------:R-:W-:Y:S01]  /*29920*/  LOP3.LUT R18, R8, UR15, R7, 0x96, !PT ;  /* 0x0000000f08127c12 */ /* 0x000fe2000f8e9607 */
[----:B------:R-:W-:Y:S01]  /*29930*/  IMAD.MOV.U32 R6, RZ, RZ, RZ ;  /* 0x000000ffff067224 */ /* 0x000fe200078e00ff */
[----:B------:R-:W-:-:S07]  /*29940*/  LOP3.LUT R17, R4, UR16, R233, 0x96, !PT ;  /* 0x0000001004117c12 */ /* 0x000fce000f8e96e9 */
.L_x_5115:
[----:B------:R-:W-:Y:S05]  /*29950*/  BSYNC.RECONVERGENT B1 ;  /* 0x0000000000017941 */ /* 0x000fea0003800200 */
.L_x_5114:
[----:B------:R-:W0:Y:S01]  /*29960*/  LDC R235, c[0x0][0x408] ;  /* 0x00010200ffeb7b82 */ /* 0x000e220000000800 */
[----:B------:R-:W-:Y:S01]  /*29970*/  I2FP.F32.U32 R3, R3 ;  /* 0x0000000300037245 */ /* 0x000fe20000201000 */
[----:B------:R-:W-:Y:S02]  /*29980*/  HFMA2 R226, -RZ, RZ, 0.1171875, 0 ;  /* 0x2f800000ffe27431 */ /* 0x000fe400000001ff */
[----:B-----5:R-:W-:Y:S01]  /*29990*/  HADD2.F32 R4, -RZ, R164.H0_H0 ;  /* 0x200000a4ff047230 */ /* 0x020fe20000004100 */
[----:B------:R-:W-:Y:S01]  /*299a0*/  LOP3.LUT R172, R172, 0xffffffef, RZ, 0xc0, !PT ;  /* 0xffffffefacac7812 */ /* 0x000fe200078ec0ff */
[----:B------:R-:W-:Y:S01]  /*299b0*/  BSSY.RECONVERGENT B1, `(.L_x_5119) ;  /* 0x000005f000017945 */ /* 0x000fe20003800200 */
[----:B------:R-:W-:Y:S02]  /*299c0*/  IMAD.MOV.U32 R7, RZ, RZ, 0x2 ;  /* 0x00000002ff077424 */ /* 0x000fe400078e00ff */
[----:B------:R-:W-:Y:S01]  /*299d0*/  FFMA.FTZ R3, R3, R226, 1.1641532182693481445e-10 ;  /* 0x2f00000003037423 */ /* 0x000fe200000100e2 */
[----:B------:R-:W1:Y:S01]  /*299e0*/  LDC R234, c[0x0][0x404] ;  /* 0x00010100ffea7b82 */ /* 0x000e620000000800 */
[----:B------:R-:W-:-:S02]  /*299f0*/  IMAD.MOV.U32 R5, RZ, RZ, R12 ;  /* 0x000000ffff057224 */ /* 0x000fc400078e000c */
        /* <DEDUP_REMOVED lines=15> */
.L_x_5121:
        /* <DEDUP_REMOVED lines=13> */
.L_x_5123:
[----:B------:R-:W-:Y:S05]  /*29bc0*/  BSYNC.RECONVERGENT B2 ;  /* 0x0000000000027941 */ /* 0x000fea0003800200 */
.L_x_5122:
        /* <DEDUP_REMOVED lines=61> */
.L_x_5120:
[----:B------:R-:W-:Y:S05]  /*29fa0*/  BSYNC.RECONVERGENT B1 ;  /* 0x0000000000017941 */ /* 0x000fea0003800200 */
.L_x_5119:
        /* <DEDUP_REMOVED lines=11> */
[----:B------:R-:W-:-:S03]  /*2a060*/  IMAD.MOV.U32 R4, RZ, RZ, 0x2 ;  /* 0x00000002ff047424 */ /* 0x000fc600078e00ff */
        /* <DEDUP_REMOVED lines=13> */
.L_x_5126:
        /* <DEDUP_REMOVED lines=13> */
.L_x_5128:
[----:B------:R-:W-:Y:S05]  /*2a210*/  BSYNC.RECONVERGENT B2 ;  /* 0x0000000000027941 */ /* 0x000fea0003800200 */
.L_x_5127:
        /* <DEDUP_REMOVED lines=61> */
.L_x_5125:
[----:B------:R-:W-:Y:S05]  /*2a5f0*/  BSYNC.RECONVERGENT B1 ;  /* 0x0000000000017941 */ /* 0x000fea0003800200 */
.L_x_5124:
        /* <DEDUP_REMOVED lines=22> */
.L_x_5131:
        /* <DEDUP_REMOVED lines=13> */
.L_x_5133:
[----:B------:R-:W-:Y:S05]  /*2a830*/  BSYNC.RECONVERGENT B2 ;  /* 0x0000000000027941 */ /* 0x000fea0003800200 */
.L_x_5132:
        /* <DEDUP_REMOVED lines=61> */
.L_x_5130:
[----:B------:R-:W-:Y:S05]  /*2ac10*/  BSYNC.RECONVERGENT B1 ;  /* 0x0000000000017941 */ /* 0x000fea0003800200 */
.L_x_5129:
        /* <DEDUP_REMOVED lines=25> */
.L_x_5136:
        /* <DEDUP_REMOVED lines=13> */
.L_x_5138:
[----:B------:R-:W-:Y:S05]  /*2ae80*/  BSYNC.RECONVERGENT B2 ;  /* 0x0000000000027941 */ /* 0x000fea0003800200 */
.L_x_5137:
        /* <DEDUP_REMOVED lines=61> */
.L_x_5135:
[----:B------:R-:W-:Y:S05]  /*2b260*/  BSYNC.RECONVERGENT B1 ;  /* 0x0000000000017941 */ /* 0x000fea0003800200 */
.L_x_5134:
        /* <DEDUP_REMOVED lines=22> */
.L_x_5141:
        /* <DEDUP_REMOVED lines=13> */
.L_x_5143:
[----:B------:R-:W-:Y:S05]  /*2b4a0*/  BSYNC.RECONVERGENT B2 ;  /* 0x0000000000027941 */ /* 0x000fea0003800200 */
.L_x_5142:
        /* <DEDUP_REMOVED lines=61> */
.L_x_5140:
[----:B------:R-:W-:Y:S05]  /*2b880*/  BSYNC.RECONVERGENT B1 ;  /* 0x0000000000017941 */ /* 0x000fea0003800200 */
.L_x_5139:
[----:B------:R-:W-:Y:S01]  /*2b890*/  I2FP.F32.U32 R5, R5 ;  /* 0x0000000500057245 */ /* 0x000fe20000201000 */
[----:B------:R-:W-:Y:S01]  /*2b8a0*/  HADD2.F32 R4, -RZ, R157.H0_H0 ;  /* 0x2000009dff047230 */ /* 0x000fe20000004100 */
[----:B------:R-:W-:Y:S01]  /*2b8b0*/  BSSY.RECONVERGENT B1, `(.L_x_5144) ;  /* 0x0000062000017945 */ /* 0x000fe20003800200 */
[----:B------:R-:W-:Y:S02]  /*2b8c0*/  @P1 HADD2.F32 R182, -RZ, R161.H0_H0 ;  /* 0x200000a1ffb61230 */ /* 0x000fe40000004100 */
        /* <DEDUP_REMOVED lines=21> */
.L_x_5146:
        /* <DEDUP_REMOVED lines=13> */
.L_x_5148:
[----:B------:R-:W-:Y:S05]  /*2baf0*/  BSYNC.RECONVERGENT B2 ;  /* 0x0000000000027941 */ /* 0x000fea0003800200 */
.L_x_5147:
        /* <DEDUP_REMOVED lines=57> */
[----:B------:R-:W-:Y:S01]  /*2be90*/  HFMA2 R16, -RZ, RZ, 0, 0 ;  /* 0x00000000ff107431 */ /* 0x000fe200000001ff */
[----:B------:R-:W-:Y:S01]  /*2bea0*/  LOP3.LUT R17, R6, UR16, R5, 0x96, !PT ;  /* 0x0000001006117c12 */ /* 0x000fe2000f8e9605 */
[----:B------:R-:W-:Y:S02]  /*2beb0*/  IMAD.MOV.U32 R5, RZ, RZ, R232 ;  /* 0x000000ffff057224 */ /* 0x000fe400078e00e8 */
[----:B------:R-:W-:-:S07]  /*2bec0*/  IMAD.MOV.U32 R232, RZ, RZ, R4 ;  /* 0x000000ffffe87224 */ /* 0x000fce00078e0004 */
.L_x_5145:
[----:B------:R-:W-:Y:S05]  /*2bed0*/  BSYNC.RECONVERGENT B1 ;  /* 0x0000000000017941 */ /* 0x000fea0003800200 */
.L_x_5144:
        /* <DEDUP_REMOVED lines=22> */
.L_x_5151:
        /* <DEDUP_REMOVED lines=13> */
.L_x_5153:
[----:B------:R-:W-:Y:S05]  /*2c110*/  BSYNC.RECONVERGENT B2 ;  /* 0x0000000000027941 */ /* 0x000fea0003800200 */
.L_x_5152:
        /* <DEDUP_REMOVED lines=61> */
.L_x_5150:
[----:B------:R-:W-:Y:S05]  /*2c4f0*/  BSYNC.RECONVERGENT B1 ;  /* 0x0000000000017941 */ /* 0x000fea0003800200 */
.L_x_5149:
        /* <DEDUP_REMOVED lines=25> */
.L_x_5156:
        /* <DEDUP_REMOVED lines=13> */
.L_x_5158:
[----:B------:R-:W-:Y:S05]  /*2c760*/  BSYNC.RECONVERGENT B2 ;  /* 0x0000000000027941 */ /* 0x000fea0003800200 */
.L_x_5157:
        /* <DEDUP_REMOVED lines=61> */
.L_x_5155:
[----:B------:R-:W-:Y:S05]  /*2cb40*/  BSYNC.RECONVERGENT B1 ;  /* 0x0000000000017941 */ /* 0x000fea0003800200 */
.L_x_5154:
        /* <DEDUP_REMOVED lines=20> */
.L_x_5161:
        /* <DEDUP_REMOVED lines=13> */
.L_x_5163:
[----:B------:R-:W-:Y:S05]  /*2cd60*/  BSYNC.RECONVERGENT B2 ;  /* 0x0000000000027941 */ /* 0x000fea0003800200 */
.L_x_5162:
        /* <DEDUP_REMOVED lines=61> */
.L_x_5160:
[----:B------:R-:W-:Y:S05]  /*2d140*/  BSYNC.RECONVERGENT B1 ;  /* 0x0000000000017941 */ /* 0x000fea0003800200 */
.L_x_5159:
        /* <DEDUP_REMOVED lines=26> */
.L_x_5166:
        /* <DEDUP_REMOVED lines=13> */
.L_x_5168:
[----:B------:R-:W-:Y:S05]  /*2d3c0*/  BSYNC.RECONVERGENT B2 ;  /* 0x0000000000027941 */ /* 0x000fea0003800200 */
.L_x_5167:
        /* <DEDUP_REMOVED lines=61> */
.L_x_5165:
[----:B------:R-:W-:Y:S05]  /*2d7a0*/  BSYNC.RECONVERGENT B1 ;  /* 0x0000000000017941 */ /* 0x000fea0003800200 */
.L_x_5164:
        /* <DEDUP_REMOVED lines=20> */
.L_x_5171:
        /* <DEDUP_REMOVED lines=13> */
.L_x_5173:
[----:B------:R-:W-:Y:S05]  /*2d9c0*/  BSYNC.RECONVERGENT B2 ;  /* 0x0000000000027941 */ /* 0x000fea0003800200 */
.L_x_5172:
        /* <DEDUP_REMOVED lines=61> */
.L_x_5170:
[----:B------:R-:W-:Y:S05]  /*2dda0*/  BSYNC.RECONVERGENT B1 ;  /* 0x0000000000017941 */ /* 0x000fea0003800200 */
.L_x_5169:
        /* <DEDUP_REMOVED lines=25> */
.L_x_5176:
        /* <DEDUP_REMOVED lines=13> */
.L_x_5178:
[----:B------:R-:W-:Y:S05]  /*2e010*/  BSYNC.RECONVERGENT B2 ;  /* 0x0000000000027941 */ /* 0x000fea0003800200 */
.L_x_5177:
        /* <DEDUP_REMOVED lines=61> */
.L_x_5175:
[----:B------:R-:W-:Y:S05]  /*2e3f0*/  BSYNC.RECONVERGENT B1 ;  /* 0x0000000000017941 */ /* 0x000fea0003800200 */
.L_x_5174:
        /* <DEDUP_REMOVED lines=20> */
.L_x_5181:
        /* <DEDUP_REMOVED lines=13> */
.L_x_5183:
[----:B------:R-:W-:Y:S05]  /*2e610*/  BSYNC.RECONVERGENT B2 ;  /* 0x0000000000027941 */ /* 0x000fea0003800200 */
.L_x_5182:
        /* <DEDUP_REMOVED lines=61> */
.L_x_5180:
[----:B------:R-:W-:Y:S05]  /*2e9f0*/  BSYNC.RECONVERGENT B1 ;  /* 0x0000000000017941 */ /* 0x000fea0003800200 */
.L_x_5179:
        /* <DEDUP_REMOVED lines=26> */
.L_x_5186:
        /* <DEDUP_REMOVED lines=13> */
.L_x_5188:
[----:B------:R-:W-:Y:S05]  /*2ec70*/  BSYNC.RECONVERGENT B2 ;  /* 0x0000000000027941 */ /* 0x000fea0003800200 */
.L_x_5187:
        /* <DEDUP_REMOVED lines=61> */
.L_x_5185:
[----:B------:R-:W-:Y:S05]  /*2f050*/  BSYNC.RECONVERGENT B1 ;  /* 0x0000000000017941 */ /* 0x000fea0003800200 */
.L_x_5184:
        /* <DEDUP_REMOVED lines=20> */
.L_x_5191:
        /* <DEDUP_REMOVED lines=15> */
.L_x_5193:
[----:B------:R-:W-:Y:S05]  /*2f290*/  BSYNC.RECONVERGENT B2 ;  /* 0x0000000000027941 */ /* 0x000fea0003800200 */
.L_x_5192:
        /* <DEDUP_REMOVED lines=57> */
[----:B------:R-:W-:Y:S01]  /*2f630*/  LOP3.LUT R17, R164, UR16, R17, 0x96, !PT ;  /* 0x00000010a4117c12 */ /* 0x000fe2000f8e9611 */
[----:B------:R-:W-:Y:S01]  /*2f640*/  IMAD.MOV.U32 R166, RZ, RZ, R232 ;  /* 0x000000ffffa67224 */ /* 0x000fe200078e00e8 */
[----:B------:R-:W-:Y:S01]  /*2f650*/  MOV R232, R16 ;  /* 0x0000001000e87202 */ /* 0x000fe20000000f00 */
[----:B------:R-:W-:-:S07]  /*2f660*/  IMAD.MOV.U32 R16, RZ, RZ, RZ ;  /* 0x000000ffff107224 */ /* 0x000fce00078e00ff */
.L_x_5190:
[----:B------:R-:W-:Y:S05]  /*2f670*/  BSYNC.RECONVERGENT B1 ;  /* 0x0000000000017941 */ /* 0x000fea0003800200 */
.L_x_5189:
        /* <DEDUP_REMOVED lines=18> */
.L_x_5113:
        /* <DEDUP_REMOVED lines=16> */
.L_x_5197:
        /* <DEDUP_REMOVED lines=13> */
.L_x_5199:
[----:B------:R-:W-:Y:S05]  /*2f970*/  BSYNC.RECONVERGENT B2 ;  /* 0x0000000000027941 */ /* 0x000fea0003800200 */
.L_x_5198:
        /* <DEDUP_REMOVED lines=59> */
[----:B------:R-:W-:-:S07]  /*2fd30*/  LOP3.LUT R17, R16, UR16, R233, 0x96, !PT ;  /* 0x0000001010117c12 */ /* 0x000fce000f8e96e9 */
.L_x_5196:
[----:B------:R-:W-:Y:S05]  /*2fd40*/  BSYNC.RECONVERGENT B1 ;  /* 0x0000000000017941 */ /* 0x000fea0003800200 */
.L_x_5195:
[----:B------:R-:W0:Y:S01]  /*2fd50*/  LDC R226, c[0x0][0x408] ;  /* 0x00010200ffe27b82 */ /* 0x000e220000000800 */
[----:B------:R-:W-:Y:S01]  /*2fd60*/  I2FP.F32.U32 R169, R24 ;  /* 0x0000001800a97245 */ /* 0x000fe20000201000 */
[----:B------:R-:W-:Y:S01]  /*2fd70*/  IMAD.MOV.U32 R238, RZ, RZ, 0x2f800000 ;  /* 0x2f800000ffee7424 */ /* 0x000fe200078e00ff */
[----:B------:R-:W-:Y:S01]  /*2fd80*/  LOP3.LUT R172, R172, 0xffffffef, RZ, 0xc0, !PT ;  /* 0xffffffefacac7812 */ /* 0x000fe200078ec0ff */
[----:B-----5:R-:W-:Y:S01]  /*2fd90*/  HADD2.F32 R171, -RZ, R164.H0_H0 ;  /* 0x200000a4ffab7230 */ /* 0x020fe20000004100 */
[----:B------:R-:W-:Y:S01]  /*2fda0*/  BSSY.RECONVERGENT B1, `(.L_x_5200) ;  /* 0x0000062000017945 */ /* 0x000fe20003800200 */
[----:B------:R-:W-:Y:S01]  /*2fdb0*/  FFMA.FTZ R16, R169, R238, 1.1641532182693481445e-10 ;  /* 0x2f000000a9107423 */ /* 0x000fe200000100ee */
[----:B------:R-:W-:Y:S01]  /*2fdc0*/  @P1 HADD2.F32 R169, -RZ, R160.H0_H0 ;  /* 0x200000a0ffa91230 */ /* 0x000fe20000004100 */
[----:B------:R-:W1:Y:S01]  /*2fdd0*/  LDC R237, c[0x0][0x404] ;  /* 0x00010100ffed7b82 */ /* 0x000e620000000800 */
[----:B------:R-:W-:Y:S01]  /*2fde0*/  IMAD.MOV.U32 R182, RZ, RZ, 0x2 ;  /* 0x00000002ffb67424 */ /* 0x000fe200078e00ff */
[----:B------:R-:W-:Y:S01]  /*2fdf0*/  MOV R170, R12 ;  /* 0x0000000c00aa7202 */ /* 0x000fe20000000f00 */
[----:B0-----:R-:W-:Y:S01]  /*2fe00*/  FMUL.FTZ R171, R171, R226 ;  /* 0x000000e2abab7220 */ /* 0x001fe20000410000 */
[----:B-1----:R-:W-:-:S04]  /*2fe10*/  FSETP.GTU.FTZ.AND P2, PT, R16, R237, PT ;  /* 0x000000ed1000720b */ /* 0x002fc80003f5c000 */
        /* <DEDUP_REMOVED lines=15> */
.L_x_5202:
        /* <DEDUP_REMOVED lines=13> */
.L_x_5204:
[----:B------:R-:W-:Y:S05]  /*2ffe0*/  BSYNC.RECONVERGENT B2 ;  /* 0x0000000000027941 */ /* 0x000fea0003800200 */
.L_x_5203:
        /* <DEDUP_REMOVED lines=61> */
.L_x_5201:
[----:B------:R-:W-:Y:S05]  /*303c0*/  BSYNC.RECONVERGENT B1 ;  /* 0x0000000000017941 */ /* 0x000fea0003800200 */
.L_x_5200:
        /* <DEDUP_REMOVED lines=25> */
.L_x_5207:
        /* <DEDUP_REMOVED lines=13> */
.L_x_5209:
[----:B------:R-:W-:Y:S05]  /*30630*/  BSYNC.RECONVERGENT B2 ;  /* 0x0000000000027941 */ /* 0x000fea0003800200 */
.L_x_5208:
        /* <DEDUP_REMOVED lines=61> */
.L_x_5206:
[----:B------:R-:W-:Y:S05]  /*30a10*/  BSYNC.RECONVERGENT B1 ;  /* 0x0000000000017941 */ /* 0x000fea0003800200 */
.L_x_5205:
[----:B------:R-:W-:Y:S01]  /*30a20*/  I2FP.F32.U32 R171, R164 ;  /* 0x000000a400ab7245 */ /* 0x000fe20000201000 */
[----:B------:R-:W-:Y:S01]  /*30a30*/  HADD2.F32 R197, -RZ, R165.H0_H0 ;  /* 0x200000a5ffc57230 */ /* 0x000fe20000004100 */
[----:B------:R-:W-:Y:S01]  /*30a40*/  LOP3.LUT R172, R172, 0xfffffffb, RZ, 0xc0, !PT ;  /* 0xfffffffbacac7812 */ /* 0x000fe200078ec0ff */
        /* <DEDUP_REMOVED lines=22> */
.L_x_5212:
        /* <DEDUP_REMOVED lines=13> */
.L_x_5214:
[----:B------:R-:W-:Y:S05]  /*30c80*/  BSYNC.RECONVERGENT B2 ;  /* 0x0000000000027941 */ /* 0x000fea0003800200 */
.L_x_5213:
        /* <DEDUP_REMOVED lines=61> */
.L_x_5211:
[----:B------:R-:W-:Y:S05]  /*31060*/  BSYNC.RECONVERGENT B1 ;  /* 0x0000000000017941 */ /* 0x000fea0003800200 */
.L_x_5210:
        /* <DEDUP_REMOVED lines=25> */
.L_x_5217:
        /* <DEDUP_REMOVED lines=13> */
.L_x_5219:
[----:B------:R-:W-:Y:S05]  /*312d0*/  BSYNC.RECONVERGENT B2 ;  /* 0x0000000000027941 */ /* 0x000fea0003800200 */
.L_x_5218:
        /* <DEDUP_REMOVED lines=61> */
.L_x_5216:
[----:B------:R-:W-:Y:S05]  /*316b0*/  BSYNC.RECONVERGENT B1 ;  /* 0x0000000000017941 */ /* 0x000fea0003800200 */
.L_x_5215:
[----:B------:R-:W-:Y:S01]  /*316c0*/  I2FP.F32.U32 R165, R164 ;  /* 0x000000a400a57245 */ /* 0x000fe20000201000 */
[----:B------:R-:W-:Y:S01]  /*316d0*/  HADD2.F32 R171, -RZ, R166.H0_H0 ;  /* 0x200000a6ffab7230 */ /* 0x000fe20000004100 */
[----:B------:R-:W-:Y:S01]  /*316e0*/  ISETP.NE.AND P3, PT, R170, 0x1, PT ;  /* 0x00000001aa00780c */ /* 0x000fe20003f65270 */
[----:B------:R-:W-:Y:S01]  /*316f0*/  BSSY.RECONVERGENT B1, `(.L_x_5220) ;  /* 0x000005f000017945 */ /* 0x000fe20003800200 */
[----:B------:R-:W-:Y:S02]  /*31700*/  IMAD.MOV.U32 R214, RZ, RZ, 0x2 ;  /* 0x00000002ffd67424 */ /* 0x000fe400078e00ff */
        /* <DEDUP_REMOVED lines=18> */
.L_x_5222:
        /* <DEDUP_REMOVED lines=13> */
.L_x_5224:
[----:B------:R-:W-:Y:S05]  /*31900*/  BSYNC.RECONVERGENT B2 ;  /* 0x0000000000027941 */ /* 0x000fea0003800200 */
.L_x_5223:
        /* <DEDUP_REMOVED lines=61> */
.L_x_5221:
[----:B------:R-:W-:Y:S05]  /*31ce0*/  BSYNC.RECONVERGENT B1 ;  /* 0x0000000000017941 */ /* 0x000fea0003800200 */
.L_x_5220:
        /* <DEDUP_REMOVED lines=23> */
.L_x_5227:
        /* <DEDUP_REMOVED lines=13> */
.L_x_5229:
[----:B------:R-:W-:Y:S05]  /*31f30*/  BSYNC.RECONVERGENT B2 ;  /* 0x0000000000027941 */ /* 0x000fea0003800200 */
.L_x_5228:
        /* <DEDUP_REMOVED lines=61> */
.L_x_5226:
[----:B------:R-:W-:Y:S05]  /*32310*/  BSYNC.RECONVERGENT B1 ;  /* 0x0000000000017941 */ /* 0x000fea0003800200 */
.L_x_5225:
[----:B------:R-:W-:Y:S01]  /*32320*/  I2FP.F32.U32 R165, R164 ;  /* 0x000000a400a57245 */ /* 0x000fe20000201000 */
[----:B------:R-:W-:Y:S01]  /*32330*/  HADD2.F32 R171, -RZ, R167.H0_H0 ;  /* 0x200000a7ffab7230 */ /* 0x000fe20000004100 */
[----:B------:R-:W-:Y:S01]  /*32340*/  ISETP.NE.AND P5, PT, R170, 0x1, PT ;  /* 0x00000001aa00780c */ /* 0x000fe20003fa5270 */
[----:B------:R-:W-:Y:S01]  /*32350*/  BSSY.RECONVERGENT B1, `(.L_x_5230) ;  /* 0x000005f000017945 */ /* 0x000fe20003800200 */
[----:B------:R-:W-:Y:S01]  /*32360*/  MOV R164, R12 ;  /* 0x0000000c00a47202 */ /* 0x000fe20000000f00 */
        /* <DEDUP_REMOVED lines=18> */
.L_x_5232:
        /* <DEDUP_REMOVED lines=13> */
.L_x_5234:
[----:B------:R-:W-:Y:S05]  /*32560*/  BSYNC.RECONVERGENT B2 ;  /* 0x0000000000027941 */ /* 0x000fea0003800200 */
.L_x_5233:
        /* <DEDUP_REMOVED lines=61> */
.L_x_5231:
[----:B------:R-:W-:Y:S05]  /*32940*/  BSYNC.RECONVERGENT B1 ;  /* 0x0000000000017941 */ /* 0x000fea0003800200 */
.L_x_5230:
        /* <DEDUP_REMOVED lines=14> */
.L_x_5194:
        /* <DEDUP_REMOVED lines=43> */
.L_x_5235:
[----:B0-----:R-:W-:Y:S01]  /*32ce0*/  IMAD.MOV.U32 R230, RZ, RZ, R232 ;  /* 0x000000ffffe67224 */ /* 0x001fe200078e00e8 */
[----:B------:R-:W-:-:S07]  /*32cf0*/  IADD3 R168, PT, PT, R168, 0x20, RZ ;  /* 0x00000020a8a87810 */ /* 0x000fce0007ffe0ff */
.L_x_5112:
[----:B------:R-:W-:Y:S05]  /*32d00*/  BSYNC.RECONVERGENT B0 ;  /* 0x0000000000007941 */ /* 0x000fea0003800200 */
.L_x_5111:
        /* <DEDUP_REMOVED lines=35> */
.L_x_5241:
        /* <DEDUP_REMOVED lines=13> */
.L_x_5243:
[----:B------:R-:W-:Y:S05]  /*33010*/  BSYNC.RECONVERGENT B2 ;  /* 0x0000000000027941 */ /* 0x000fea0003800200 */
.L_x_5242:
        /* <DEDUP_REMOVED lines=60> */
.L_x_5240:
[----:B------:R-:W-:Y:S05]  /*333e0*/  BSYNC.RECONVERGENT B1 ;  /* 0x0000000000017941 */ /* 0x000fea0003800200 */
.L_x_5239:
        /* <DEDUP_REMOVED lines=9> */
[----:B------:R-:W-:Y:S02]  /*33480*/  IMAD.MOV.U32 R5, RZ, RZ, R12 ;  /* 0x000000ffff057224 */ /* 0x000fe400078e000c */
        /* <DEDUP_REMOVED lines=15> */
.L_x_5246:
        /* <DEDUP_REMOVED lines=13> */
.L_x_5248:
[----:B------:R-:W-:Y:S05]  /*33650*/  BSYNC.RECONVERGENT B2 ;  /* 0x0000000000027941 */ /* 0x000fea0003800200 */
.L_x_5247:
        /* <DEDUP_REMOVED lines=61> */
.L_x_5245:
[----:B------:R-:W-:Y:S05]  /*33a30*/  BSYNC.RECONVERGENT B1 ;  /* 0x0000000000017941 */ /* 0x000fea0003800200 */
.L_x_5244:
        /* <DEDUP_REMOVED lines=25> */
.L_x_5251:
        /* <DEDUP_REMOVED lines=13> */
.L_x_5253:
[----:B------:R-:W-:Y:S05]  /*33ca0*/  BSYNC.RECONVERGENT B2 ;  /* 0x0000000000027941 */ /* 0x000fea0003800200 */
.L_x_5252:
        /* <DEDUP_REMOVED lines=61> */
.L_x_5250:
[----:B------:R-:W-:Y:S05]  /*34080*/  BSYNC.RECONVERGENT B1 ;  /* 0x0000000000017941 */ /* 0x000fea0003800200 */
.L_x_5249:
        /* <DEDUP_REMOVED lines=22> */
.L_x_5256:
        /* <DEDUP_REMOVED lines=13> */
.L_x_5258:
[----:B------:R-:W-:Y:S05]  /*342c0*/  BSYNC.RECONVERGENT B2 ;  /* 0x0000000000027941 */ /* 0x000fea0003800200 */
.L_x_5257:
        /* <DEDUP_REMOVED lines=61> */
.L_x_5255:
[----:B------:R-:W-:Y:S05]  /*346a0*/  BSYNC.RECONVERGENT B1 ;  /* 0x0000000000017941 */ /* 0x000fea0003800200 */
.L_x_5254:
        /* <DEDUP_REMOVED lines=12> */
[--C-:B------:R-:W-:Y:S01]  /*34770*/  @P1 FADD.FTZ R183, R6, R3.reuse ;  /* 0x0000000306b71221 */ /* 0x100fe20000010000 */
[----:B------:R-:W-:Y:S01]  /*34780*/  @!P1 IMAD.MOV.U32 R183, RZ, RZ, R3 ;  /* 0x000000ffffb79224 */ /* 0x000fe200078e0003 */
[----:B------:R-:W-:-:S04]  /*34790*/  MOV R3, R12 ;  /* 0x0000000c00037202 */ /* 0x000fc80000000f00 */
        /* <DEDUP_REMOVED lines=10> */
.L_x_5261:
        /* <DEDUP_REMOVED lines=13> */
.L_x_5263:
[----:B------:R-:W-:Y:S05]  /*34910*/  BSYNC.RECONVERGENT B2 ;  /* 0x0000000000027941 */ /* 0x000fea0003800200 */
.L_x_5262:
        /* <DEDUP_REMOVED lines=61> */
.L_x_5260:
[----:B------:R-:W-:Y:S05]  /*34cf0*/  BSYNC.RECONVERGENT B1 ;  /* 0x0000000000017941 */ /* 0x000fea0003800200 */
.L_x_5259:
        /* <DEDUP_REMOVED lines=22> */
.L_x_5266:
        /* <DEDUP_REMOVED lines=13> */
.L_x_5268:
[----:B------:R-:W-:Y:S05]  /*34f30*/  BSYNC.RECONVERGENT B2 ;  /* 0x0000000000027941 */ /* 0x000fea0003800200 */
.L_x_5267:
        /* <DEDUP_REMOVED lines=61> */
.L_x_5265:
[----:B------:R-:W-:Y:S05]  /*35310*/  BSYNC.RECONVERGENT B1 ;  /* 0x0000000000017941 */ /* 0x000fea0003800200 */
.L_x_5264:
        /* <DEDUP_REMOVED lines=25> */
.L_x_5271:
        /* <DEDUP_REMOVED lines=13> */
.L_x_5273:
[----:B------:R-:W-:Y:S05]  /*35580*/  BSYNC.RECONVERGENT B2 ;  /* 0x0000000000027941 */ /* 0x000fea0003800200 */
.L_x_5272:
        /* <DEDUP_REMOVED lines=61> */
.L_x_5270:
[----:B------:R-:W-:Y:S05]  /*35960*/  BSYNC.RECONVERGENT B1 ;  /* 0x0000000000017941 */ /* 0x000fea0003800200 */
.L_x_5269:
        /* <DEDUP_REMOVED lines=22> */
.L_x_5276:
        /* <DEDUP_REMOVED lines=13> */
.L_x_5278:
[----:B------:R-:W-:Y:S05]  /*35ba0*/  BSYNC.RECONVERGENT B2 ;  /* 0x0000000000027941 */ /* 0x000fea0003800200 */
.L_x_5277:
        /* <DEDUP_REMOVED lines=61> */
.L_x_5275:
[----:B------:R-:W-:Y:S05]  /*35f80*/  BSYNC.RECONVERGENT B1 ;  /* 0x0000000000017941 */ /* 0x000fea0003800200 */
.L_x_5274:
        /* <DEDUP_REMOVED lines=25> */
.L_x_5281:
        /* <DEDUP_REMOVED lines=13> */
.L_x_5283:
[----:B------:R-:W-:Y:S05]  /*361f0*/  BSYNC.RECONVERGENT B2 ;  /* 0x0000000000027941 */ /* 0x000fea0003800200 */
.L_x_5282:
        /* <DEDUP_REMOVED lines=61> */
.L_x_5280:
[----:B------:R-:W-:Y:S05]  /*365d0*/  BSYNC.RECONVERGENT B1 ;  /* 0x0000000000017941 */ /* 0x000fea0003800200 */
.L_x_5279:
        /* <DEDUP_REMOVED lines=20> */
.L_x_5286:
        /* <DEDUP_REMOVED lines=13> */
.L_x_5288:
[----:B------:R-:W-:Y:S05]  /*367f0*/  BSYNC.RECONVERGENT B2 ;  /* 0x0000000000027941 */ /* 0x000fea0003800200 */
.L_x_5287:
        /* <DEDUP_REMOVED lines=61> */
.L_x_5285:
[----:B------:R-:W-:Y:S05]  /*36bd0*/  BSYNC.RECONVERGENT B1 ;  /* 0x0000000000017941 */ /* 0x000fea0003800200 */
.L_x_5284:
        /* <DEDUP_REMOVED lines=26> */
.L_x_5291:
        /* <DEDUP_REMOVED lines=13> */
.L_x_5293:
[----:B------:R-:W-:Y:S05]  /*36e50*/  BSYNC.RECONVERGENT B2 ;  /* 0x0000000000027941 */ /* 0x000fea0003800200 */
.L_x_5292:
        /* <DEDUP_REMOVED lines=61> */
.L_x_5290:
[----:B------:R-:W-:Y:S05]  /*37230*/  BSYNC.RECONVERGENT B1 ;  /* 0x0000000000017941 */ /* 0x000fea0003800200 */
.L_x_5289:
        /* <DEDUP_REMOVED lines=20> */
.L_x_5296:
        /* <DEDUP_REMOVED lines=13> */
.L_x_5298:
[----:B------:R-:W-:Y:S05]  /*37450*/  BSYNC.RECONVERGENT B2 ;  /* 0x0000000000027941 */ /* 0x000fea0003800200 */
.L_x_5297:
        /* <DEDUP_REMOVED lines=61> */
.L_x_5295:
[----:B------:R-:W-:Y:S05]  /*37830*/  BSYNC.RECONVERGENT B1 ;  /* 0x0000000000017941 */ /* 0x000fea0003800200 */
.L_x_5294:
        /* <DEDUP_REMOVED lines=25> */
.L_x_5301:
        /* <DEDUP_REMOVED lines=13> */
.L_x_5303:
[----:B------:R-:W-:Y:S05]  /*37aa0*/  BSYNC.RECONVERGENT B2 ;  /* 0x0000000000027941 */ /* 0x000fea0003800200 */
.L_x_5302:
        /* <DEDUP_REMOVED lines=61> */
.L_x_5300:
[----:B------:R-:W-:Y:S05]  /*37e80*/  BSYNC.RECONVERGENT B1 ;  /* 0x0000000000017941 */ /* 0x000fea0003800200 */
.L_x_5299:
        /* <DEDUP_REMOVED lines=20> */
.L_x_5306:
        /* <DEDUP_REMOVED lines=13> */
.L_x_5308:
[----:B------:R-:W-:Y:S05]  /*380a0*/  BSYNC.RECONVERGENT B2 ;  /* 0x0000000000027941 */ /* 0x000fea0003800200 */
.L_x_5307:
        /* <DEDUP_REMOVED lines=61> */
.L_x_5305:
[----:B------:R-:W-:Y:S05]  /*38480*/  BSYNC.RECONVERGENT B1 ;  /* 0x0000000000017941 */ /* 0x000fea0003800200 */
.L_x_5304:
[----:B------:R-:W-:Y:S01]  /*38490*/  I2FP.F32.U32 R16, R164 ;  /* 0x000000a400107245 */ /* 0x000fe20000201000 */
[----:B------:R-:W-:Y:S01]  /*384a0*/  HADD2.F32 R164, -RZ, R159.H0_H0 ;  /* 0x2000009fffa47230 */ /* 0x000fe20000004100 */
[----:B------:R-:W-:Y:S01]  /*384b0*/  BSSY.RECONVERGENT B1, `(.L_x_5309) ;  /* 0x0000063000017945 */ /* 0x000fe20003800200 */
[----:B------:R-:W-:Y:S02]  /*384c0*/  @P1 HADD2.F32 R171, -RZ, R163.H0_H0 ;  /* 0x200000a3ffab1230 */ /* 0x000fe40000004100 */
        /* <DEDUP_REMOVED lines=22> */
.L_x_5311:
        /* <DEDUP_REMOVED lines=13> */
.L_x_5313:
[----:B------:R-:W-:Y:S05]  /*38700*/  BSYNC.RECONVERGENT B2 ;  /* 0x0000000000027941 */ /* 0x000fea0003800200 */
.L_x_5312:
        /* <DEDUP_REMOVED lines=61> */
.L_x_5310:
[----:B------:R-:W-:Y:S05]  /*38ae0*/  BSYNC.RECONVERGENT B1 ;  /* 0x0000000000017941 */ /* 0x000fea0003800200 */
.L_x_5309:
        /* <DEDUP_REMOVED lines=20> */
.L_x_5316:
        /* <DEDUP_REMOVED lines=15> */
.L_x_5318:
[----:B------:R-:W-:Y:S05]  /*38d20*/  BSYNC.RECONVERGENT B2 ;  /* 0x0000000000027941 */ /* 0x000fea0003800200 */
.L_x_5317:
        /* <DEDUP_REMOVED lines=61> */
.L_x_5315:
[----:B------:R-:W-:Y:S05]  /*39100*/  BSYNC.RECONVERGENT B1 ;  /* 0x0000000000017941 */ /* 0x000fea0003800200 */
.L_x_5314:
        /* <DEDUP_REMOVED lines=18> */
.L_x_5238:
        /* <DEDUP_REMOVED lines=16> */
.L_x_5322:
        /* <DEDUP_REMOVED lines=13> */
.L_x_5324:
[----:B------:R-:W-:Y:S05]  /*39400*/  BSYNC.RECONVERGENT B2 ;  /* 0x0000000000027941 */ /* 0x000fea0003800200 */
.L_x_5323:
        /* <DEDUP_REMOVED lines=59> */
[----:B------:R-:W-:-:S07]  /*397c0*/  LOP3.LUT R17, R16, UR16, R233, 0x96, !PT ;  /* 0x0000001010117c12 */ /* 0x000fce000f8e96e9 */
.L_x_5321:
[----:B------:R-:W-:Y:S05]  /*397d0*/  BSYNC.RECONVERGENT B1 ;  /* 0x0000000000017941 */ /* 0x000fea0003800200 */
.L_x_5320:
[----:B------:R-:W0:Y:S01]  /*397e0*/  LDC R227, c[0x0][0x408] ;  /* 0x00010200ffe37b82 */ /* 0x000e220000000800 */
[----:B------:R-:W-:Y:S01]  /*397f0*/  I2FP.F32.U32 R25, R25 ;  /* 0x0000001900197245 */ /* 0x000fe20000201000 */
[----:B------:R-:W-:Y:S02]  /*39800*/  HFMA2 R238, -RZ, RZ, 0.1171875, 0 ;  /* 0x2f800000ffee7431 */ /* 0x000fe400000001ff */
[----:B-----5:R-:W-:Y:S01]  /*39810*/  HADD2.F32 R170, -RZ, R164.H0_H0 ;  /* 0x200000a4ffaa7230 */ /* 0x020fe20000004100 */
[----:B------:R-:W-:Y:S01]  /*39820*/  LOP3.LUT R172, R172, 0xffffffef, RZ, 0xc0, !PT ;  /* 0xffffffefacac7812 */ /* 0x000fe200078ec0ff */
[----:B------:R-:W-:Y:S01]  /*39830*/  @P1 HADD2.F32 R184, -RZ, R160.H0_H0 ;  /* 0x200000a0ffb81230 */ /* 0x000fe20000004100 */
[----:B------:R-:W-:Y:S01]  /*39840*/  BSSY.RECONVERGENT B1, `(.L_x_5325) ;  /* 0x0000061000017945 */ /* 0x000fe20003800200 */
[----:B------:R-:W-:Y:S01]  /*39850*/  FFMA.FTZ R16, R25, R238, 1.1641532182693481445e-10 ;  /* 0x2f00000019107423 */ /* 0x000fe200000100ee */
[----:B------:R-:W1:Y:S01]  /*39860*/  LDC R237, c[0x0][0x404] ;  /* 0x00010100ffed7b82 */ /* 0x000e620000000800 */
[----:B0-----:R-:W-:-:S03]  /*39870*/  FMUL.FTZ R170, R170, R227 ;  /* 0x000000e3aaaa7220 */ /* 0x001fc60000410000 */
[----:B-1----:R-:W-:-:S04]  /*39880*/  FSETP.GTU.FTZ.AND P2, PT, R16, R237, PT ;  /* 0x000000ed1000720b */ /* 0x002fc80003f5c000 */
        /* <DEDUP_REMOVED lines=14> */
[----:B------:R-:W-:Y:S01]  /*39970*/  @P2 VIADD R184, R171, 0x1 ;  /* 0x00000001abb82836 */ /* 0x000fe20000000000 */
[----:B------:R-:W-:Y:S01]  /*39980*/  @P2 MOV R170, R18 ;  /* 0x0000001200aa2202 */ /* 0x000fe20000000f00 */
[----:B------:R-:W-:Y:S06]  /*39990*/  BRA `(.L_x_5326) ;  /* 0x00000004002c7947 */ /* 0x000fec0003800000 */
.L_x_5327:
        /* <DEDUP_REMOVED lines=8> */
[----:B------:R-:W-:Y:S02]  /*39a20*/  @!P2 IADD3 R12, PT, PT, R13, 0x1, RZ ;  /* 0x000000010d0ca810 */ /* 0x000fe40007ffe0ff */
[----:B------:R-:W-:Y:S02]  /*39a30*/  @!P2 MOV R14, RZ ;  /* 0x000000ff000ea202 */ /* 0x000fe40000000f00 */
[----:B------:R-:W-:-:S13]  /*39a40*/  ISETP.NE.AND P3, PT, R19, RZ, !P2 ;  /* 0x000000ff1300720c */ /* 0x000fda0005765270 */
[----:B------:R-:W-:-:S04]  /*39a50*/  @P3 IMAD.MOV R12, RZ, RZ, R13 ;  /* 0x000000ffff0c3224 */ /* 0x000fc800078e020d */
[----:B------:R-:W-:-:S07]  /*39a60*/  @!P2 IMAD.MOV.U32 R13, RZ, RZ, R12 ;  /* 0x000000ffff0da224 */ /* 0x000fce00078e000c */
.L_x_5329:
[----:B------:R-:W-:Y:S05]  /*39a70*/  BSYNC.RECONVERGENT B2 ;  /* 0x0000000000027941 */ /* 0x000fea0003800200 */
.L_x_5328:
        /* <DEDUP_REMOVED lines=59> */
[----:B------:R-:W-:Y:S01]  /*39e30*/  IMAD.MOV.U32 R170, RZ, RZ, R232 ;  /* 0x000000ffffaa7224 */ /* 0x000fe200078e00e8 */
[----:B------:R-:W-:-:S07]  /*39e40*/  MOV R232, R16 ;  /* 0x0000001000e87202 */ /* 0x000fce0000000f00 */
.L_x_5326:
[----:B------:R-:W-:Y:S05]  /*39e50*/  BSYNC.RECONVERGENT B1 ;  /* 0x0000000000017941 */ /* 0x000fea0003800200 */
.L_x_5325:
        /* <DEDUP_REMOVED lines=22> */
[----:B------:R-:W-:Y:S01]  /*39fc0*/  @P2 IADD3 R170, PT, PT, R184, 0x1, RZ ;  /* 0x00000001b8aa2810 */ /* 0x000fe20007ffe0ff */
[----:B------:R-:W-:Y:S01]  /*39fd0*/  @P2 IMAD.MOV.U32 R164, RZ, RZ, R18 ;  /* 0x000000ffffa42224 */ /* 0x000fe200078e0012 */
[----:B------:R-:W-:Y:S06]  /*39fe0*/  BRA `(.L_x_5331) ;  /* 0x00000004002c7947 */ /* 0x000fec0003800000 */
.L_x_5332:
        /* <DEDUP_REMOVED lines=8> */
[----:B------:R-:W-:Y:S02]  /*3a070*/  @!P2 VIADD R12, R13, 0x1 ;  /* 0x000000010d0ca836 */ /* 0x000fe40000000000 */
[----:B------:R-:W-:Y:S01]  /*3a080*/  @!P2 IMAD.MOV.U32 R14, RZ, RZ, RZ ;  /* 0x000000ffff0ea224 */ /* 0x000fe200078e00ff */
[----:B------:R-:W-:-:S13]  /*3a090*/  ISETP.NE.AND P3, PT, R19, RZ, !P2 ;  /* 0x000000ff1300720c */ /* 0x000fda0005765270 */
[----:B------:R-:W-:-:S04]  /*3a0a0*/  @P3 IADD3 R12, PT, PT, R13, RZ, RZ ;  /* 0x000000ff0d0c3210 */ /* 0x000fc80007ffe0ff */
[----:B------:R-:W-:-:S07]  /*3a0b0*/  @!P2 MOV R13, R12 ;  /* 0x0000000c000da202 */ /* 0x000fce0000000f00 */
.L_x_5334:
[----:B------:R-:W-:Y:S05]  /*3a0c0*/  BSYNC.RECONVERGENT B2 ;  /* 0x0000000000027941 */ /* 0x000fea0003800200 */
.L_x_5333:
        /* <DEDUP_REMOVED lines=59> */
[----:B------:R-:W-:Y:S02]  /*3a480*/  HFMA2 R170, -RZ, RZ, 0, 0 ;  /* 0x00000000ffaa7431 */ /* 0x000fe400000001ff */
[----:B------:R-:W-:-:S07]  /*3a490*/  IMAD.MOV.U32 R232, RZ, RZ, R16 ;  /* 0x000000ffffe87224 */ /* 0x000fce00078e0010 */
.L_x_5331:
[----:B------:R-:W-:Y:S05]  /*3a4a0*/  BSYNC.RECONVERGENT B1 ;  /* 0x0000000000017941 */ /* 0x000fea0003800200 */
.L_x_5330:
        /* <DEDUP_REMOVED lines=25> */
.L_x_5337:
        /* <DEDUP_REMOVED lines=13> */
.L_x_5339:
[----:B------:R-:W-:Y:S05]  /*3a710*/  BSYNC.RECONVERGENT B2 ;  /* 0x0000000000027941 */ /* 0x000fea0003800200 */
.L_x_5338:
        /* <DEDUP_REMOVED lines=59> */
[----:B------:R-:W-:Y:S02]  /*3aad0*/  LOP3.LUT R17, R170, UR16, R17, 0x96, !PT ;  /* 0x00000010aa117c12 */ /* 0x000fe4000f8e9611 */
[----:B------:R-:W-:-:S07]  /*3aae0*/  MOV R232, R16 ;  /* 0x0000001000e87202 */ /* 0x000fce0000000f00 */
.L_x_5336:
[----:B------:R-:W-:Y:S05]  /*3aaf0*/  BSYNC.RECONVERGENT B1 ;  /* 0x0000000000017941 */ /* 0x000fea0003800200 */
.L_x_5335:
        /* <DEDUP_REMOVED lines=25> */
.L_x_5342:
        /* <DEDUP_REMOVED lines=13> */
.L_x_5344:
[----:B------:R-:W-:Y:S05]  /*3ad60*/  BSYNC.RECONVERGENT B2 ;  /* 0x0000000000027941 */ /* 0x000fea0003800200 */
.L_x_5343:
        /* <DEDUP_REMOVED lines=58> */
[----:B------:R-:W-:Y:S01]  /*3b110*/  HFMA2 R170, -RZ, RZ, 0, 0 ;  /* 0x00000000ffaa7431 */ /* 0x000fe200000001ff */
[----:B------:R-:W-:Y:S01]  /*3b120*/  MOV R164, R232 ;  /* 0x000000e800a47202 */ /* 0x000fe20000000f00 */
[----:B------:R-:W-:-:S07]  /*3b130*/  IMAD.MOV.U32 R232, RZ, RZ, R16 ;  /* 0x000000ffffe87224 */ /* 0x000fce00078e0010 */
.L_x_5341:
[----:B------:R-:W-:Y:S05]  /*3b140*/  BSYNC.RECONVERGENT B1 ;  /* 0x0000000000017941 */ /* 0x000fea0003800200 */
.L_x_5340:
        /* <DEDUP_REMOVED lines=23> */
.L_x_5347:
        /* <DEDUP_REMOVED lines=13> */
.L_x_5349:
[----:B------:R-:W-:Y:S05]  /*3b390*/  BSYNC.RECONVERGENT B2 ;  /* 0x0000000000027941 */ /* 0x000fea0003800200 */
.L_x_5348:
        /* <DEDUP_REMOVED lines=59> */
[----:B------:R-:W-:Y:S01]  /*3b750*/  IMAD.MOV.U32 R164, RZ, RZ, R232 ;  /* 0x000000ffffa47224 */ /* 0x000fe200078e00e8 */
[----:B------:R-:W-:-:S07]  /*3b760*/  MOV R232, R16 ;  /* 0x0000001000e87202 */ /* 0x000fce0000000f00 */
.L_x_5346:
[----:B------:R-:W-:Y:S05]  /*3b770*/  BSYNC.RECONVERGENT B1 ;  /* 0x0000000000017941 */ /* 0x000fea0003800200 */
.L_x_5345:
        /* <DEDUP_REMOVED lines=23> */
.L_x_5352:
        /* <DEDUP_REMOVED lines=13> */
.L_x_5354:
[----:B------:R-:W-:Y:S05]  /*3b9c0*/  BSYNC.RECONVERGENT B2 ;  /* 0x0000000000027941 */ /* 0x000fea0003800200 */
.L_x_5353:
        /* <DEDUP_REMOVED lines=61> */
.L_x_5351:
[----:B------:R-:W-:Y:S05]  /*3bda0*/  BSYNC.RECONVERGENT B1 ;  /* 0x0000000000017941 */ /* 0x000fea0003800200 */
.L_x_5350:
        /* <DEDUP_REMOVED lines=23> */
.L_x_5357:
        /* <DEDUP_REMOVED lines=13> */
.L_x_5359:
[----:B------:R-:W-:Y:S05]  /*3bff0*/  BSYNC.RECONVERGENT B2 ;  /* 0x0000000000027941 */ /* 0x000fea0003800200 */
.L_x_5358:
        /* <DEDUP_REMOVED lines=59> */
[----:B------:R-:W-:Y:S01]  /*3c3b0*/  MOV R232, R16 ;  /* 0x0000001000e87202 */ /* 0x000fe20000000f00 */
[----:B------:R-:W-:-:S07]  /*3c3c0*/  IMAD.MOV.U32 R16, RZ, RZ, RZ ;  /* 0x000000ffff107224 */ /* 0x000fce00078e00ff */
.L_x_5356:
[----:B------:R-:W-:Y:S05]  /*3c3d0*/  BSYNC.RECONVERGENT B1 ;  /* 0x0000000000017941 */ /* 0x000fea0003800200 */
.L_x_5355:
        /* <DEDUP_REMOVED lines=14> */
.L_x_5319:
        /* <DEDUP_REMOVED lines=43> */
.L_x_5360:
[----:B0-----:R-:W-:Y:S01]  /*3c770*/  IMAD.MOV.U32 R230, RZ, RZ, R232 ;  /* 0x000000ffffe67224 */ /* 0x001fe200078e00e8 */
[----:B------:R-:W-:-:S07]  /*3c780*/  IADD3 R168, PT, PT, R168, 0x20, RZ ;  /* 0x00000020a8a87810 */ /* 0x000fce0007ffe0ff */
.L_x_5237:
[----:B------:R-:W-:Y:S05]  /*3c790*/  BSYNC.RECONVERGENT B0 ;  /* 0x0000000000007941 */ /* 0x000fea0003800200 */
.L_x_5236:
        /* <DEDUP_REMOVED lines=28> */
[----:B------:R-:W-:Y:S01]  /*3c960*/  @!P2 MOV R6, 0x3 ;  /* 0x000000030006a802 */ /* 0x000fe20000000f00 */
[----:B------:R-:W-:Y:S01]  /*3c970*/  @!P2 IMAD.MOV.U32 R232, RZ, RZ, R230 ;  /* 0x000000ffffe8a224 */ /* 0x000fe200078e00e6 */
[----:B------:R-:W-:Y:S01]  /*3c980*/  @!P2 MOV R3, R17 ;  /* 0x000000110003a202 */ /* 0x000fe20000000f00 */
[----:B------:R-:W-:Y:S01]  /*3c990*/  @P2 VIADD R6, R16, 0x1 ;  /* 0x0000000110062836 */ /* 0x000fe20000000000 */
[----:B------:R-:W-:Y:S01]  /*3c9a0*/  @P2 MOV R232, R230 ;  /* 0x000000e600e82202 */ /* 0x000fe20000000f00 */
[----:B------:R-:W-:Y:S01]  /*3c9b0*/  @P2 IMAD.MOV.U32 R3, RZ, RZ, R18 ;  /* 0x000000ffff032224 */ /* 0x000fe200078e0012 */
[----:B------:R-:W-:Y:S06]  /*3c9c0*/  BRA `(.L_x_5365) ;  /* 0x0000000400287947 */ /* 0x000fec0003800000 */
.L_x_5366:
        /* <DEDUP_REMOVED lines=13> */
.L_x_5368:
[----:B------:R-:W-:Y:S05]  /*3caa0*/  BSYNC.RECONVERGENT B2 ;  /* 0x0000000000027941 */ /* 0x000fea0003800200 */
.L_x_5367:
        /* <DEDUP_REMOVED lines=60> */
.L_x_5365:
[----:B------:R-:W-:Y:S05]  /*3ce70*/  BSYNC.RECONVERGENT B1 ;  /* 0x0000000000017941 */ /* 0x000fea0003800200 */
.L_x_5364:
        /* <DEDUP_REMOVED lines=9> */
[----:B------:R-:W-:Y:S01]  /*3cf10*/  MOV R5, R12 ;  /* 0x0000000c00057202 */ /* 0x000fe20000000f00 */
[----:B0-----:R-:W-:-:S02]  /*3cf20*/  FMUL.FTZ R4, R4, R235 ;  /* 0x000000eb04047220 */ /* 0x001fc40000410000 */
        /* <DEDUP_REMOVED lines=14> */
.L_x_5371:
        /* <DEDUP_REMOVED lines=13> */
.L_x_5373:
[----:B------:R-:W-:Y:S05]  /*3d0e0*/  BSYNC.RECONVERGENT B2 ;  /* 0x0000000000027941 */ /* 0x000fea0003800200 */
.L_x_5372:
        /* <DEDUP_REMOVED lines=61> */
.L_x_5370:
[----:B------:R-:W-:Y:S05]  /*3d4c0*/  BSYNC.RECONVERGENT B1 ;  /* 0x0000000000017941 */ /* 0x000fea0003800200 */
.L_x_5369:
        /* <DEDUP_REMOVED lines=13> */
[----:B------:R-:W-:Y:S02]  /*3d5a0*/  @!P1 MOV R26, R3 ;  /* 0x00000003001a9202 */ /* 0x000fe40000000f00 */
[----:B------:R-:W-:Y:S02]  /*3d5b0*/  MOV R3, R12 ;  /* 0x0000000c00037202 */ /* 0x000fe40000000f00 */
[----:B------:R-:W-:-:S03]  /*3d5c0*/  F2FP.F16.F32.PACK_AB R169, RZ, R26 ;  /* 0x0000001affa9723e */ /* 0x000fc600000000ff */
        /* <DEDUP_REMOVED lines=9> */
.L_x_5376:
        /* <DEDUP_REMOVED lines=13> */
.L_x_5378:
[----:B------:R-:W-:Y:S05]  /*3d730*/  BSYNC.RECONVERGENT B2 ;  /* 0x0000000000027941 */ /* 0x000fea0003800200 */
.L_x_5377:
        /* <DEDUP_REMOVED lines=58> */
[----:B------:R-:W-:Y:S01]  /*3dae0*/  MOV R232, R4 ;  /* 0x0000000400e87202 */ /* 0x000fe20000000f00 */
[----:B------:R-:W-:Y:S01]  /*3daf0*/  IMAD.MOV.U32 R4, RZ, RZ, RZ ;  /* 0x000000ffff047224 */ /* 0x000fe200078e00ff */
[----:B------:R-:W-:-:S07]  /*3db00*/  LOP3.LUT R17, R6, UR16, R5, 0x96, !PT ;  /* 0x0000001006117c12 */ /* 0x000fce000f8e9605 */
.L_x_5375:
[----:B------:R-:W-:Y:S05]  /*3db10*/  BSYNC.RECONVERGENT B1 ;  /* 0x0000000000017941 */ /* 0x000fea0003800200 */
.L_x_5374:
        /* <DEDUP_REMOVED lines=22> */
.L_x_5381:
        /* <DEDUP_REMOVED lines=13> */
.L_x_5383:
[----:B------:R-:W-:Y:S05]  /*3dd50*/  BSYNC.RECONVERGENT B2 ;  /* 0x0000000000027941 */ /* 0x000fea0003800200 */
.L_x_5382:
        /* <DEDUP_REMOVED lines=61> */
.L_x_5380:
[----:B------:R-:W-:Y:S05]  /*3e130*/  BSYNC.RECONVERGENT B1 ;  /* 0x0000000000017941 */ /* 0x000fea0003800200 */
.L_x_5379:
        /* <DEDUP_REMOVED lines=13> */
[----:B------:R-:W-:Y:S01]  /*3e210*/  MOV R6, 0x2 ;  /* 0x0000000200067802 */ /* 0x000fe20000000f00 */
[----:B------:R-:W-:-:S03]  /*3e220*/  IMAD.MOV.U32 R3, RZ, RZ, R12 ;  /* 0x000000ffff037224 */ /* 0x000fc600078e000c */
[----:B------:R-:W-:Y:S02]  /*3e230*/  F2FP.F16.F32.PACK_AB R230, RZ, R185 ;  /* 0x000000b9ffe6723e */ /* 0x000fe400000000ff */
        /* <DEDUP_REMOVED lines=9> */
.L_x_5386:
        /* <DEDUP_REMOVED lines=13> */
.L_x_5388:
[----:B------:R-:W-:Y:S05]  /*3e3a0*/  BSYNC.RECONVERGENT B2 ;  /* 0x0000000000027941 */ /* 0x000fea0003800200 */
.L_x_5387:
        /* <DEDUP_REMOVED lines=61> */
.L_x_5385:
[----:B------:R-:W-:Y:S05]  /*3e780*/  BSYNC.RECONVERGENT B1 ;  /* 0x0000000000017941 */ /* 0x000fea0003800200 */
.L_x_5384:
        /* <DEDUP_REMOVED lines=22> */
.L_x_5391:
        /* <DEDUP_REMOVED lines=13> */
.L_x_5393:
[----:B------:R-:W-:Y:S05]  /*3e9c0*/  BSYNC.RECONVERGENT B2 ;  /* 0x0000000000027941 */ /* 0x000fea0003800200 */
.L_x_5392:
        /* <DEDUP_REMOVED lines=61> */
.L_x_5390:
[----:B------:R-:W-:Y:S05]  /*3eda0*/  BSYNC.RECONVERGENT B1 ;  /* 0x0000000000017941 */ /* 0x000fea0003800200 */
.L_x_5389:
        /* <DEDUP_REMOVED lines=25> */
.L_x_5396:
        /* <DEDUP_REMOVED lines=13> */
.L_x_5398:
[----:B------:R-:W-:Y:S05]  /*3f010*/  BSYNC.RECONVERGENT B2 ;  /* 0x0000000000027941 */ /* 0x000fea0003800200 */
.L_x_5397:
        /* <DEDUP_REMOVED lines=61> */
.L_x_5395:
[----:B------:R-:W-:Y:S05]  /*3f3f0*/  BSYNC.RECONVERGENT B1 ;  /* 0x0000000000017941 */ /* 0x000fea0003800200 */
.L_x_5394:
        /* <DEDUP_REMOVED lines=22> */
.L_x_5401:
        /* <DEDUP_REMOVED lines=13> */
.L_x_5403:
[----:B------:R-:W-:Y:S05]  /*3f630*/  BSYNC.RECONVERGENT B2 ;  /* 0x0000000000027941 */ /* 0x000fea0003800200 */
.L_x_5402:
        /* <DEDUP_REMOVED lines=58> */
[----:B------:R-:W-:Y:S02]  /*3f9e0*/  LOP3.LUT R17, R6, UR16, R5, 0x96, !PT ;  /* 0x0000001006117c12 */ /* 0x000fe4000f8e9605 */
[----:B------:R-:W-:Y:S01]  /*3f9f0*/  MOV R6, R232 ;  /* 0x000000e800067202 */ /* 0x000fe20000000f00 */
[----:B------:R-:W-:-:S07]  /*3fa00*/  IMAD.MOV.U32 R232, RZ, RZ, R4 ;  /* 0x000000ffffe87224 */ /* 0x000fce00078e0004 */
.L_x_5400:
[----:B------:R-:W-:Y:S05]  /*3fa10*/  BSYNC.RECONVERGENT B1 ;  /* 0x0000000000017941 */ /* 0x000fea0003800200 */
.L_x_5399:
[----:B------:R-:W-:Y:S01]  /*3fa20*/  I2FP.F32.U32 R5, R6 ;  /* 0x0000000600057245 */ /* 0x000fe20000201000 */
[----:B------:R-:W-:Y:S01]  /*3fa30*/  HADD2.F32 R4, -RZ, R157.H1_H1 ;  /* 0x3000009dff047230 */ /* 0x000fe20000004100 */
[----:B------:R-:W-:Y:S01]  /*3fa40*/  BSSY.RECONVERGENT B1, `(.L_x_5404) ;  /* 0x0000062000017945 */ /* 0x000fe20003800200 */
[----:B------:R-:W-:Y:S01]  /*3fa50*/  @P1 HADD2.F32 R201, -RZ, R161.H1_H1 ;  /* 0x300000a1ffc91230 */ /* 0x000fe20000004100 */
        /* <DEDUP_REMOVED lines=21> */
.L_x_5406:
        /* <DEDUP_REMOVED lines=13> */
.L_x_5408:
[----:B------:R-:W-:Y:S05]  /*3fc80*/  BSYNC.RECONVERGENT B2 ;  /* 0x0000000000027941 */ /* 0x000fea0003800200 */
.L_x_5407:
        /* <DEDUP_REMOVED lines=61> */
.L_x_5405:
[----:B------:R-:W-:Y:S05]  /*40060*/  BSYNC.RECONVERGENT B1 ;  /* 0x0000000000017941 */ /* 0x000fea0003800200 */
.L_x_5404:
        /* <DEDUP_REMOVED lines=20> */
.L_x_5411:
        /* <DEDUP_REMOVED lines=13> */
.L_x_5413:
[----:B------:R-:W-:Y:S05]  /*40280*/  BSYNC.RECONVERGENT B2 ;  /* 0x0000000000027941 */ /* 0x000fea0003800200 */
.L_x_5412:
        /* <DEDUP_REMOVED lines=58> */
[----:B------:R-:W-:Y:S01]  /*40630*/  LOP3.LUT R17, R16, UR16, R5, 0x96, !PT ;  /* 0x0000001010117c12 */ /* 0x000fe2000f8e9605 */
[----:B------:R-:W-:Y:S01]  /*40640*/  IMAD.MOV.U32 R16, RZ, RZ, R232 ;  /* 0x000000ffff107224 */ /* 0x000fe200078e00e8 */
[----:B------:R-:W-:-:S07]  /*40650*/  MOV R232, R4 ;  /* 0x0000000400e87202 */ /* 0x000fce0000000f00 */
.L_x_5410:
[----:B------:R-:W-:Y:S05]  /*40660*/  BSYNC.RECONVERGENT B1 ;  /* 0x0000000000017941 */ /* 0x000fea0003800200 */
.L_x_5409:
        /* <DEDUP_REMOVED lines=26> */
.L_x_5416:
        /* <DEDUP_REMOVED lines=13> */
.L_x_5418:
[----:B------:R-:W-:Y:S05]  /*408e0*/  BSYNC.RECONVERGENT B2 ;  /* 0x0000000000027941 */ /* 0x000fea0003800200 */
.L_x_5417:
        /* <DEDUP_REMOVED lines=61> */
.L_x_5415:
[----:B------:R-:W-:Y:S05]  /*40cc0*/  BSYNC.RECONVERGENT B1 ;  /* 0x0000000000017941 */ /* 0x000fea0003800200 */
.L_x_5414:
        /* <DEDUP_REMOVED lines=20> */
.L_x_5421:
        /* <DEDUP_REMOVED lines=13> */
.L_x_5423:
[----:B------:R-:W-:Y:S05]  /*40ee0*/  BSYNC.RECONVERGENT B2 ;  /* 0x0000000000027941 */ /* 0x000fea0003800200 */
.L_x_5422:
        /* <DEDUP_REMOVED lines=61> */
.L_x_5420:
[----:B------:R-:W-:Y:S05]  /*412c0*/  BSYNC.RECONVERGENT B1 ;  /* 0x0000000000017941 */ /* 0x000fea0003800200 */
.L_x_5419:
        /* <DEDUP_REMOVED lines=25> */
.L_x_5426:
        /* <DEDUP_REMOVED lines=13> */
.L_x_5428:
[----:B------:R-:W-:Y:S05]  /*41530*/  BSYNC.RECONVERGENT B2 ;  /* 0x0000000000027941 */ /* 0x000fea0003800200 */
.L_x_5427:
        /* <DEDUP_REMOVED lines=57> */
[----:B------:R-:W-:Y:S02]  /*418d0*/  IMAD.MOV.U32 R232, RZ, RZ, R16 ;  /* 0x000000ffffe87224 */ /* 0x000fe400078e0010 */
[----:B------:R-:W-:Y:S02]  /*418e0*/  HFMA2 R16, -RZ, RZ, 0, 0 ;  /* 0x00000000ff107431 */ /* 0x000fe400000001ff */
[----:B------:R-:W-:Y:S01]  /*418f0*/  IMAD.MOV.U32 R12, RZ, RZ, R170 ;  /* 0x000000ffff0c7224 */ /* 0x000fe200078e00aa */
[----:B------:R-:W-:-:S07]  /*41900*/  LOP3.LUT R17, R164, UR16, R17, 0x96, !PT ;  /* 0x00000010a4117c12 */ /* 0x000fce000f8e9611 */
.L_x_5425:
[----:B------:R-:W-:Y:S05]  /*41910*/  BSYNC.RECONVERGENT B1 ;  /* 0x0000000000017941 */ /* 0x000fea0003800200 */
.L_x_5424:
        /* <DEDUP_REMOVED lines=20> */
.L_x_5431:
        /* <DEDUP_REMOVED lines=13> */
.L_x_5433:
[----:B------:R-:W-:Y:S05]  /*41b30*/  BSYNC.RECONVERGENT B2 ;  /* 0x0000000000027941 */ /* 0x000fea0003800200 */
.L_x_5432:
        /* <DEDUP_REMOVED lines=61> */
.L_x_5430:
[----:B------:R-:W-:Y:S05]  /*41f10*/  BSYNC.RECONVERGENT B1 ;  /* 0x0000000000017941 */ /* 0x000fea0003800200 */
.L_x_5429:
[----:B------:R-:W-:Y:S01]  /*41f20*/  I2FP.F32.U32 R165, R164 ;  /* 0x000000a400a57245 */ /* 0x000fe20000201000 */
[----:B------:R-:W-:Y:S01]  /*41f30*/  HADD2.F32 R16, -RZ, R159.H0_H0 ;  /* 0x2000009fff107230 */ /* 0x000fe20000004100 */
[----:B------:R-:W-:Y:S01]  /*41f40*/  BSSY.RECONVERGENT B1, `(.L_x_5434) ;  /* 0x0000063000017945 */ /* 0x000fe20003800200 */
[----:B------:R-:W-:Y:S01]  /*41f50*/  @P1 HADD2.F32 R171, -RZ, R163.H0_H0 ;  /* 0x200000a3ffab1230 */ /* 0x000fe20000004100 */
[----:B------:R-:W-:Y:S01]  /*41f60*/  MOV R164, R12 ;  /* 0x0000000c00a47202 */ /* 0x000fe20000000f00 */
        /* <DEDUP_REMOVED lines=21> */
.L_x_5436:
        /* <DEDUP_REMOVED lines=13> */
.L_x_5438:
[----:B------:R-:W-:Y:S05]  /*42190*/  BSYNC.RECONVERGENT B2 ;  /* 0x0000000000027941 */ /* 0x000fea0003800200 */
.L_x_5437:
        /* <DEDUP_REMOVED lines=61> */
.L_x_5435:
[----:B------:R-:W-:Y:S05]  /*42570*/  BSYNC.RECONVERGENT B1 ;  /* 0x0000000000017941 */ /* 0x000fea0003800200 */
.L_x_5434:
        /* <DEDUP_REMOVED lines=20> */
.L_x_5441:
        /* <DEDUP_REMOVED lines=12> */
[----:B------:R-:W-:Y:S02]  /*42780*/  @P0 IADD3 R16, PT, PT, R13, RZ, RZ ;  /* 0x000000ff0d100210 */ /* 0x000fe40007ffe0ff */
[----:B------:R-:W-:Y:S02]  /*42790*/  ISETP.NE.AND P0, PT, R12, RZ, PT ;  /* 0x000000ff0c00720c */ /* 0x000fe40003f05270 */
[----:B------:R-:W-:-:S11]  /*427a0*/  @!P6 MOV R13, R16 ;  /* 0x00000010000de202 */ /* 0x000fd60000000f00 */
.L_x_5443:
[----:B------:R-:W-:Y:S05]  /*427b0*/  BSYNC.RECONVERGENT B2 ;  /* 0x0000000000027941 */ /* 0x000fea0003800200 */
.L_x_5442:
        /* <DEDUP_REMOVED lines=58> */
[----:B------:R-:W-:Y:S02]  /*42b60*/  IMAD.MOV.U32 R232, RZ, RZ, R16 ;  /* 0x000000ffffe87224 */ /* 0x000fe400078e0010 */
[----:B------:R-:W-:Y:S01]  /*42b70*/  HFMA2 R16, -RZ, RZ, 0, 0 ;  /* 0x00000000ff107431 */ /* 0x000fe200000001ff */
[----:B------:R-:W-:-:S07]  /*42b80*/  LOP3.LUT R17, R164, UR16, R17, 0x96, !PT ;  /* 0x00000010a4117c12 */ /* 0x000fce000f8e9611 */
.L_x_5440:
[----:B------:R-:W-:Y:S05]  /*42b90*/  BSYNC.RECONVERGENT B1 ;  /* 0x0000000000017941 */ /* 0x000fea0003800200 */
.L_x_5439:
        /* <DEDUP_REMOVED lines=18> */
.L_x_5363:
[----:B------:R-:W-:Y:S01]  /*42cc0*/  ISETP.NE.AND P2, PT, R16, 0x1, PT ;  /* 0x000000011000780c */ /* 0x000fe20003f45270 */
[----:B------:R-:W-:Y:S01]  /*42cd0*/  BSSY.RECONVERGENT B1, `(.L_x_5445) ;  /* 0x0000059000017945 */ /* 0x000fe20003800200 */
[----:B------:R-:W-:Y:S01]  /*42ce0*/  MOV R185, 0x2 ;  /* 0x0000000200b97802 */ /* 0x000fe20000000f00 */
[----:B------:R-:W-:Y:S01]  /*42cf0*/  IMAD.MOV.U32 R26, RZ, RZ, R12 ;  /* 0x000000ffff1a7224 */ /* 0x000fe200078e000c */
[----:B0-----:R-:W-:-:S09]  /*42d00*/  MOV R232, R230 ;  /* 0x000000e600e87202 */ /* 0x001fd20000000f00 */
[----:B------:R-:W-:Y:S05]  /*42d10*/  @!P2 BRA `(.L_x_5446) ;  /* 0x000000040050a947 */ /* 0x000fea0003800000 */
[----:B------:R-:W-:-:S13]  /*42d20*/  ISETP.NE.AND P2, PT, R16, 0x3, PT ;  /* 0x000000031000780c */ /* 0x000fda0003f45270 */
[----:B------:R-:W-:Y:S05]  /*42d30*/  @!P2 BRA `(.L_x_5447) ;  /* 0x000000000020a947 */ /* 0x000fea0003800000 */
[----:B------:R-:W-:-:S13]  /*42d40*/  ISETP.NE.AND P2, PT, R16, 0x2, PT ;  /* 0x000000021000780c */ /* 0x000fda0003f45270 */
[----:B------:R-:W-:Y:S01]  /*42d50*/  @!P2 IMAD.MOV.U32 R185, RZ, RZ, 0x3 ;  /* 0x00000003ffb9a424 */ /* 0x000fe200078e00ff */
[----:B------:R-:W-:Y:S01]  /*42d60*/  @!P2 MOV R232, R230 ;  /* 0x000000e600e8a202 */ /* 0x000fe20000000f00 */
[----:B------:R-:W-:Y:S01]  /*42d70*/  @!P2 IMAD.MOV.U32 R26, RZ, RZ, R17 ;  /* 0x000000ffff1aa224 */ /* 0x000fe200078e0011 */
[----:B------:R-:W-:Y:S01]  /*42d80*/  @P2 IADD3 R185, PT, PT, R16, 0x1, RZ ;  /* 0x0000000110b92810 */ /* 0x000fe20007ffe0ff */
[----:B------:R-:W-:Y:S01]  /*42d90*/  @P2 IMAD.MOV.U32 R232, RZ, RZ, R230 ;  /* 0x000000ffffe82224 */ /* 0x000fe200078e00e6 */
[----:B------:R-:W-:Y:S01]  /*42da0*/  @P2 MOV R26, R18 ;  /* 0x00000012001a2202 */ /* 0x000fe20000000f00 */
[----:B------:R-:W-:Y:S06]  /*42db0*/  BRA `(.L_x_5446) ;  /* 0x0000000400287947 */ /* 0x000fec0003800000 */
.L_x_5447:
        /* <DEDUP_REMOVED lines=13> */
.L_x_5449:
[----:B------:R-:W-:Y:S05]  /*42e90*/  BSYNC.RECONVERGENT B2 ;  /* 0x0000000000027941 */ /* 0x000fea0003800200 */
.L_x_5448:
        /* <DEDUP_REMOVED lines=60> */
.L_x_5446:
[----:B------:R-:W-:Y:S05]  /*43260*/  BSYNC.RECONVERGENT B1 ;  /* 0x0000000000017941 */ /* 0x000fea0003800200 */
.L_x_5445:
        /* <DEDUP_REMOVED lines=9> */
[----:B------:R-:W-:Y:S01]  /*43300*/  MOV R186, 0x2 ;  /* 0x0000000200ba7802 */ /* 0x000fe20000000f00 */
[----:B------:R-:W-:-:S02]  /*43310*/  IMAD.MOV.U32 R170, RZ, RZ, R12 ;  /* 0x000000ffffaa7224 */ /* 0x000fc400078e000c */
        /* <DEDUP_REMOVED lines=17> */
.L_x_5452:
        /* <DEDUP_REMOVED lines=13> */
.L_x_5454:
[----:B------:R-:W-:Y:S05]  /*43500*/  BSYNC.RECONVERGENT B2 ;  /* 0x0000000000027941 */ /* 0x000fea0003800200 */
.L_x_5453:
        /* <DEDUP_REMOVED lines=61> */
.L_x_5451:
[----:B------:R-:W-:Y:S05]  /*438e0*/  BSYNC.RECONVERGENT B1 ;  /* 0x0000000000017941 */ /* 0x000fea0003800200 */
.L_x_5450:
        /* <DEDUP_REMOVED lines=25> */
.L_x_5457:
        /* <DEDUP_REMOVED lines=13> */
.L_x_5459:
[----:B------:R-:W-:Y:S05]  /*43b50*/  BSYNC.RECONVERGENT B2 ;  /* 0x0000000000027941 */ /* 0x000fea0003800200 */
.L_x_5458:
        /* <DEDUP_REMOVED lines=59> */
[----:B------:R-:W-:Y:S01]  /*43f10*/  IMAD.MOV.U32 R170, RZ, RZ, RZ ;  /* 0x000000ffffaa7224 */ /* 0x000fe200078e00ff */
[----:B------:R-:W-:-:S07]  /*43f20*/  MOV R232, R16 ;  /* 0x0000001000e87202 */ /* 0x000fce0000000f00 */
.L_x_5456:
[----:B------:R-:W-:Y:S05]  /*43f30*/  BSYNC.RECONVERGENT B1 ;  /* 0x0000000000017941 */ /* 0x000fea0003800200 */
.L_x_5455:
        /* <DEDUP_REMOVED lines=25> */
.L_x_5462:
        /* <DEDUP_REMOVED lines=13> */
.L_x_5464:
[----:B------:R-:W-:Y:S05]  /*441a0*/  BSYNC.RECONVERGENT B2 ;  /* 0x0000000000027941 */ /* 0x000fea0003800200 */
.L_x_5463:
[----:B------:R-:W-:Y:S01]  /*441b0*/  IMAD.WIDE.U32 R170, R19, -0x326172a9, RZ ;  /* 0xcd9e8d5713aa7825 */ /* 0x000fe200078e00ff */
[----:B------:R-:W-:Y:S01]  /*441c0*/  LOP3.LUT R16, R13, UR5, R241, 0x96, !PT ;  /* 0x000000050d107c12 */ /* 0x000fe2000f8e96f1 */
[----:B------:R-:W-:Y:S02]  /*441d0*/  UIADD3 UR15, UPT, UPT, UR4, -0x61c88647, URZ ;  /* 0x9e3779b9040f7890 */ /* 0x000fe4000fffe0ff */
[----:B------:R-:W-:Y:S01]  /*441e0*/  HFMA2 R202, -RZ, RZ, 0, 0 ;  /* 0x00000000ffca7431 */ /* 0x000fe200000001ff */
[----:B------:R-:W-:Y:S01]  /*441f0*/  UIADD3 UR16, UPT, UPT, UR5, -0x4498517b, URZ ;  /* 0xbb67ae8505107890 */ /* 0x000fe2000fffe0ff */
[----:B------:R-:W-:Y:S01]  /*44200*/  LOP3.LUT R230, R14, UR4, R171, 0x96, !PT ;  /* 0x000000040ee67c12 */ /* 0x000fe2000f8e96ab */
[----:B------:R-:W-:Y:S01]  /*44210*/  IMAD.WIDE.U32 R16, R16, -0x326172a9, RZ ;  /* 0xcd9e8d5710107825 */ /* 0x000fe200078e00ff */
[----:B------:R-:W-:-:S03]  /*44220*/  MOV R164, R232 ;  /* 0x000000e800a47202 */ /* 0x000fc60000000f00 */
        /* <DEDUP_REMOVED lines=53> */
.L_x_5461:
[----:B------:R-:W-:Y:S05]  /*44580*/  BSYNC.RECONVERGENT B1 ;  /* 0x0000000000017941 */ /* 0x000fea0003800200 */
.L_x_5460:
        /* <DEDUP_REMOVED lines=25> */
.L_x_5467:
        /* <DEDUP_REMOVED lines=13> */
.L_x_5469:
[----:B------:R-:W-:Y:S05]  /*447f0*/  BSYNC.RECONVERGENT B2 ;  /* 0x0000000000027941 */ /* 0x000fea0003800200 */
.L_x_5468:
        /* <DEDUP_REMOVED lines=61> */
.L_x_5466:
[----:B------:R-:W-:Y:S05]  /*44bd0*/  BSYNC.RECONVERGENT B1 ;  /* 0x0000000000017941 */ /* 0x000fea0003800200 */
.L_x_5465:
        /* <DEDUP_REMOVED lines=23> */
.L_x_5472:
        /* <DEDUP_REMOVED lines=13> */
.L_x_5474:
[----:B------:R-:W-:Y:S05]  /*44e20*/  BSYNC.RECONVERGENT B2 ;  /* 0x0000000000027941 */ /* 0x000fea0003800200 */
.L_x_5473:
        /* <DEDUP_REMOVED lines=61> */
.L_x_5471:
[----:B------:R-:W-:Y:S05]  /*45200*/  BSYNC.RECONVERGENT B1 ;  /* 0x0000000000017941 */ /* 0x000fea0003800200 */
.L_x_5470:
        /* <DEDUP_REMOVED lines=23> */
.L_x_5477:
        /* <DEDUP_REMOVED lines=13> */
.L_x_5479:
[----:B------:R-:W-:Y:S05]  /*45450*/  BSYNC.RECONVERGENT B2 ;  /* 0x0000000000027941 */ /* 0x000fea0003800200 */
.L_x_5478:
        /* <DEDUP_REMOVED lines=61> */
.L_x_5476:
[----:B------:R-:W-:Y:S05]  /*45830*/  BSYNC.RECONVERGENT B1 ;  /* 0x0000000000017941 */ /* 0x000fea0003800200 */
.L_x_5475:
        /* <DEDUP_REMOVED lines=9> */
[----:B------:R-:W-:-:S03]  /*458d0*/  HFMA2 R16, -RZ, RZ, 0, 1.1920928955078125e-07 ;  /* 0x00000002ff107431 */ /* 0x000fc600000001ff */
        /* <DEDUP_REMOVED lines=13> */
.L_x_5482:
        /* <DEDUP_REMOVED lines=13> */
.L_x_5484:
[----:B------:R-:W-:Y:S05]  /*45a80*/  BSYNC.RECONVERGENT B2 ;  /* 0x0000000000027941 */ /* 0x000fea0003800200 */
.L_x_5483:
        /* <DEDUP_REMOVED lines=60> */
[----:B------:R-:W-:-:S07]  /*45e50*/  HFMA2 R16, -RZ, RZ, 0, 0 ;  /* 0x00000000ff107431 */ /* 0x000fce00000001ff */
.L_x_5481:
[----:B------:R-:W-:Y:S05]  /*45e60*/  BSYNC.RECONVERGENT B1 ;  /* 0x0000000000017941 */ /* 0x000fea0003800200 */
.L_x_5480:
        /* <DEDUP_REMOVED lines=14> */
.L_x_5444:
        /* <DEDUP_REMOVED lines=43> */
.L_x_5485:
[----:B0-----:R-:W-:Y:S01]  /*46200*/  MOV R230, R232 ;  /* 0x000000e800e67202 */ /* 0x001fe20000000f00 */
[----:B------:R-:W-:-:S07]  /*46210*/  VIADD R168, R168, 0x20 ;  /* 0x00000020a8a87836 */ /* 0x000fce0000000000 */
.L_x_5362:
[----:B------:R-:W-:Y:S05]  /*46220*/  BSYNC.RECONVERGENT B0 ;  /* 0x0000000000007941 */ /* 0x000fea0003800200 */
.L_x_5361:
        /* <DEDUP_REMOVED lines=35> */
.L_x_5491:
        /* <DEDUP_REMOVED lines=13> */
.L_x_5493:
[----:B------:R-:W-:Y:S05]  /*46530*/  BSYNC.RECONVERGENT B2 ;  /* 0x0000000000027941 */ /* 0x000fea0003800200 */
.L_x_5492:
        /* <DEDUP_REMOVED lines=59> */
[----:B------:R-:W-:-:S07]  /*468f0*/  LOP3.LUT R17, R4, UR16, R235, 0x96, !PT ;  /* 0x0000001004117c12 */ /* 0x000fce000f8e96eb */
.L_x_5490:
[----:B------:R-:W-:Y:S05]  /*46900*/  BSYNC.RECONVERGENT B1 ;  /* 0x0000000000017941 */ /* 0x000fea0003800200 */
.L_x_5489:
[----:B------:R-:W1:Y:S01]  /*46910*/  LDC R236, c[0x0][0x408] ;  /* 0x00010200ffec7b82 */ /* 0x000e620000000800 */
[----:B------:R-:W-:Y:S01]  /*46920*/  I2FP.F32.U32 R3, R3 ;  /* 0x0000000300037245 */ /* 0x000fe20000201000 */
[----:B------:R-:W-:Y:S01]  /*46930*/  IMAD.MOV.U32 R238, RZ, RZ, 0x2f800000 ;  /* 0x2f800000ffee7424 */ /* 0x000fe200078e00ff */
[----:B------:R-:W-:Y:S01]  /*46940*/  LOP3.LUT R172, R172, 0xffffffef, RZ, 0xc0, !PT ;  /* 0xffffffefacac7812 */ /* 0x000fe200078ec0ff */
[----:B-----5:R-:W-:Y:S01]  /*46950*/  HADD2.F32 R5, -RZ, R164.H0_H0 ;  /* 0x200000a4ff057230 */ /* 0x020fe20000004100 */
[----:B------:R-:W-:Y:S01]  /*46960*/  BSSY.RECONVERGENT B1, `(.L_x_5494) ;  /* 0x000005f000017945 */ /* 0x000fe20003800200 */
[----:B------:R-:W-:Y:S01]  /*46970*/  FFMA.FTZ R4, R3, R238, 1.1641532182693481445e-10 ;  /* 0x2f00000003047423 */ /* 0x000fe200000100ee */
[----:B------:R-:W-:Y:S01]  /*46980*/  MOV R8, 0x2 ;  /* 0x0000000200087802 */ /* 0x000fe20000000f00 */
[----:B------:R-:W2:Y:S01]  /*46990*/  LDC R229, c[0x0][0x404] ;  /* 0x00010100ffe57b82 */ /* 0x000ea20000000800 */
[----:B------:R-:W-:Y:S02]  /*469a0*/  IMAD.MOV.U32 R6, RZ, RZ, R12 ;  /* 0x000000ffff067224 */ /* 0x000fe400078e000c */
        /* <DEDUP_REMOVED lines=15> */
.L_x_5496:
        /* <DEDUP_REMOVED lines=13> */
.L_x_5498:
[----:B------:R-:W-:Y:S05]  /*46b70*/  BSYNC.RECONVERGENT B2 ;  /* 0x0000000000027941 */ /* 0x000fea0003800200 */
.L_x_5497:
        /* <DEDUP_REMOVED lines=61> */
.L_x_5495:
[----:B------:R-:W-:Y:S05]  /*46f50*/  BSYNC.RECONVERGENT B1 ;  /* 0x0000000000017941 */ /* 0x000fea0003800200 */
.L_x_5494:
        /* <DEDUP_REMOVED lines=25> */
.L_x_5501:
        /* <DEDUP_REMOVED lines=13> */
.L_x_5503:
[----:B------:R-:W-:Y:S05]  /*471c0*/  BSYNC.RECONVERGENT B2 ;  /* 0x0000000000027941 */ /* 0x000fea0003800200 */
.L_x_5502:
        /* <DEDUP_REMOVED lines=61> */
.L_x_5500:
[----:B------:R-:W-:Y:S05]  /*475a0*/  BSYNC.RECONVERGENT B1 ;  /* 0x0000000000017941 */ /* 0x000fea0003800200 */
.L_x_5499:
        /* <DEDUP_REMOVED lines=22> */
.L_x_5506:
        /* <DEDUP_REMOVED lines=13> */
.L_x_5508:
[----:B------:R-:W-:Y:S05]  /*477e0*/  BSYNC.RECONVERGENT B2 ;  /* 0x0000000000027941 */ /* 0x000fea0003800200 */
.L_x_5507:
        /* <DEDUP_REMOVED lines=61> */
.L_x_5505:
[----:B------:R-:W-:Y:S05]  /*47bc0*/  BSYNC.RECONVERGENT B1 ;  /* 0x0000000000017941 */ /* 0x000fea0003800200 */
.L_x_5504:
[----:B------:R-:W-:Y:S01]  /*47bd0*/  I2FP.F32.U32 R5, R6 ;  /* 0x0000000600057245 */ /* 0x000fe20000201000 */
[----:B------:R-:W-:Y:S01]  /*47be0*/  HADD2.F32 R7, -RZ, R156.H1_H1 ;  /* 0x3000009cff077230 */ /* 0x000fe20000004100 */
[----:B------:R-:W-:Y:S01]  /*47bf0*/  BSSY.RECONVERGENT B1, `(.L_x_5509) ;  /* 0x0000062000017945 */ /* 0x000fe20003800200 */
[----:B------:R-:W-:Y:S02]  /*47c00*/  @P1 HADD2.F32 R6, -RZ, R160.H1_H1 ;  /* 0x300000a0ff061230 */ /* 0x000fe40000004100 */
[----:B------:R-:W-:Y:S01]  /*47c10*/  FFMA.FTZ R4, R5, R238, 1.1641532182693481445e-10 ;  /* 0x2f00000005047423 */ /* 0x000fe200000100ee */
[----:B------:R-:W-:-:S04]  /*47c20*/  FMUL.FTZ R7, R7, R236 ;  /* 0x000000ec07077220 */ /* 0x000fc80000410000 */
[----:B------:R-:W-:-:S04]  /*47c30*/  FSETP.GTU.FTZ.AND P2, PT, R4, R229, PT ;  /* 0x000000e50400720b */ /* 0x000fc80003f5c000 */
[----:B------:R-:W-:Y:S01]  /*47c40*/  FSEL R4, R7, RZ, !P2 ;  /* 0x000000ff07047208 */ /* 0x000fe20005000000 */
[----:B------:R-:W-:Y:S01]  /*47c50*/  IMAD.MOV.U32 R7, RZ, RZ, 0x2 ;  /* 0x00000002ff077424 */ /* 0x000fe200078e00ff */
[----:B------:R-:W-:Y:S02]  /*47c60*/  SEL R9, RZ, 0x1, P2 ;  /* 0x00000001ff097807 */ /* 0x000fe40001000000 */
[----:B------:R-:W-:Y:S01]  /*47c70*/  ISETP.NE.AND P2, PT, R8, 0x1, PT ;  /* 0x000000010800780c */ /* 0x000fe20003f45270 */
[----:B------:R-:W-:-:S04]  /*47c80*/  FADD.FTZ R3, R3, R4 ;  /* 0x0000000403037221 */ /* 0x000fc80000010000 */
[----:B------:R-:W-:Y:S01]  /*47c90*/  @P1 FADD.FTZ R187, R6, R3 ;  /* 0x0000000306bb1221 */ /* 0x000fe20000010000 */
[----:B------:R-:W-:Y:S02]  /*47ca0*/  @!P1 MOV R187, R3 ;  /* 0x0000000300bb9202 */ /* 0x000fe40000000f00 */
[----:B------:R-:W-:Y:S02]  /*47cb0*/  MOV R3, R12 ;  /* 0x0000000c00037202 */ /* 0x000fe40000000f00 */
[----:B0-----:R-:W-:-:S03]  /*47cc0*/  F2FP.F16.F32.PACK_AB R232, RZ, R187 ;  /* 0x000000bbffe8723e */ /* 0x001fc600000000ff */
        /* <DEDUP_REMOVED lines=9> */
.L_x_5511:
        /* <DEDUP_REMOVED lines=13> */
.L_x_5513:
[----:B------:R-:W-:Y:S05]  /*47e30*/  BSYNC.RECONVERGENT B2 ;  /* 0x0000000000027941 */ /* 0x000fea0003800200 */
.L_x_5512:
        /* <DEDUP_REMOVED lines=61> */
.L_x_5510:
[----:B------:R-:W-:Y:S05]  /*48210*/  BSYNC.RECONVERGENT B1 ;  /* 0x0000000000017941 */ /* 0x000fea0003800200 */
.L_x_5509:
        /* <DEDUP_REMOVED lines=22> */
.L_x_5516:
        /* <DEDUP_REMOVED lines=13> */
.L_x_5518:
[----:B------:R-:W-:Y:S05]  /*48450*/  BSYNC.RECONVERGENT B2 ;  /* 0x0000000000027941 */ /* 0x000fea0003800200 */
.L_x_5517:
        /* <DEDUP_REMOVED lines=58> */
[----:B------:R-:W-:Y:S01]  /*48800*/  HFMA2 R16, -RZ, RZ, 0, 0 ;  /* 0x00000000ff107431 */ /* 0x000fe200000001ff */
[----:B------:R-:W-:Y:S01]  /*48810*/  MOV R6, R234 ;  /* 0x000000ea00067202 */ /* 0x000fe20000000f00 */
[----:B------:R-:W-:-:S07]  /*48820*/  IMAD.MOV.U32 R234, RZ, RZ, R4 ;  /* 0x000000ffffea7224 */ /* 0x000fce00078e0004 */
.L_x_5515:
[----:B------:R-:W-:Y:S05]  /*48830*/  BSYNC.RECONVERGENT B1 ;  /* 0x0000000000017941 */ /* 0x000fea0003800200 */
.L_x_5514:
[----:B------:R-:W-:Y:S01]  /*48840*/  I2FP.F32.U32 R5, R6 ;  /* 0x0000000600057245 */ /* 0x000fe20000201000 */
[----:B------:R-:W-:Y:S01]  /*48850*/  HADD2.F32 R7, -RZ, R157.H0_H0 ;  /* 0x2000009dff077230 */ /* 0x000fe20000004100 */
[----:B------:R-:W-:Y:S01]  /*48860*/  BSSY.RECONVERGENT B1, `(.L_x_5519) ;  /* 0x0000062000017945 */ /* 0x000fe20003800200 */
[----:B------:R-:W-:Y:S01]  /*48870*/  @P1 HADD2.F32 R188, -RZ, R161.H0_H0 ;  /* 0x200000a1ffbc1230 */ /* 0x000fe20000004100 */
[----:B------:R-:W-:Y:S01]  /*48880*/  MOV R6, 0x2 ;  /* 0x0000000200067802 */ /* 0x000fe20000000f00 */
        /* <DEDUP_REMOVED lines=20> */
.L_x_5521:
        /* <DEDUP_REMOVED lines=13> */
.L_x_5523:
[----:B------:R-:W-:Y:S05]  /*48aa0*/  BSYNC.RECONVERGENT B2 ;  /* 0x0000000000027941 */ /* 0x000fea0003800200 */
.L_x_5522:
        /* <DEDUP_REMOVED lines=61> */
.L_x_5520:
[----:B------:R-:W-:Y:S05]  /*48e80*/  BSYNC.RECONVERGENT B1 ;  /* 0x0000000000017941 */ /* 0x000fea0003800200 */
.L_x_5519:
        /* <DEDUP_REMOVED lines=22> */
.L_x_5526:
        /* <DEDUP_REMOVED lines=13> */
.L_x_5528:
[----:B------:R-:W-:Y:S05]  /*490c0*/  BSYNC.RECONVERGENT B2 ;  /* 0x0000000000027941 */ /* 0x000fea0003800200 */
.L_x_5527:
        /* <DEDUP_REMOVED lines=61> */
.L_x_5525:
[----:B------:R-:W-:Y:S05]  /*494a0*/  BSYNC.RECONVERGENT B1 ;  /* 0x0000000000017941 */ /* 0x000fea0003800200 */
.L_x_5524:
        /* <DEDUP_REMOVED lines=25> */
.L_x_5531:
        /* <DEDUP_REMOVED lines=13> */
.L_x_5533:
[----:B------:R-:W-:Y:S05]  /*49710*/  BSYNC.RECONVERGENT B2 ;  /* 0x0000000000027941 */ /* 0x000fea0003800200 */
.L_x_5532:
        /* <DEDUP_REMOVED lines=61> */
.L_x_5530:
[----:B------:R-:W-:Y:S05]  /*49af0*/  BSYNC.RECONVERGENT B1 ;  /* 0x0000000000017941 */ /* 0x000fea0003800200 */
.L_x_5529:
        /* <DEDUP_REMOVED lines=20> */
.L_x_5536:
        /* <DEDUP_REMOVED lines=13> */
.L_x_5538:
[----:B------:R-:W-:Y:S05]  /*49d10*/  BSYNC.RECONVERGENT B2 ;  /* 0x0000000000027941 */ /* 0x000fea0003800200 */
.L_x_5537:
        /* <DEDUP_REMOVED lines=61> */
.L_x_5535:
[----:B------:R-:W-:Y:S05]  /*4a0f0*/  BSYNC.RECONVERGENT B1 ;  /* 0x0000000000017941 */ /* 0x000fea0003800200 */
.L_x_5534:
[----:B------:R-:W-:Y:S01]  /*4a100*/  I2FP.F32.U32 R5, R5 ;  /* 0x0000000500057245 */ /* 0x000fe20000201000 */
[----:B------:R-:W-:Y:S01]  /*4a110*/  HADD2.F32 R165, -RZ, R158.H0_H0 ;  /* 0x2000009effa57230 */ /* 0x000fe20000004100 */
[----:B------:R-:W-:Y:S01]  /*4a120*/  BSSY.RECONVERGENT B1, `(.L_x_5539) ;  /* 0x0000063000017945 */ /* 0x000fe20003800200 */
[----:B------:R-:W-:Y:S02]  /*4a130*/  MOV R164, 0x2 ;  /* 0x0000000200a47802 */ /* 0x000fe40000000f00 */
[----:B------:R-:W-:Y:S01]  /*4a140*/  FFMA.FTZ R4, R5, R238, 1.1641532182693481445e-10 ;  /* 0x2f00000005047423 */ /* 0x000fe200000100ee */
[----:B------:R-:W-:Y:S01]  /*4a150*/  FMUL.FTZ R5, R165, R236 ;  /* 0x000000eca5057220 */ /* 0x000fe20000410000 */
[----:B------:R-:W-:-:S03]  /*4a160*/  @P1 HADD2.F32 R165, -RZ, R162.H0_H0 ;  /* 0x200000a2ffa51230 */ /* 0x000fc60000004100 */
        /* <DEDUP_REMOVED lines=19> */
.L_x_5541:
        /* <DEDUP_REMOVED lines=13> */
.L_x_5543:
[----:B------:R-:W-:Y:S05]  /*4a370*/  BSYNC.RECONVERGENT B2 ;  /* 0x0000000000027941 */ /* 0x000fea0003800200 */
.L_x_5542:
        /* <DEDUP_REMOVED lines=61> */
.L_x_5540:
[----:B------:R-:W-:Y:S05]  /*4a750*/  BSYNC.RECONVERGENT B1 ;  /* 0x0000000000017941 */ /* 0x000fea0003800200 */
.L_x_5539:
        /* <DEDUP_REMOVED lines=20> */
.L_x_5546:
        /* <DEDUP_REMOVED lines=13> */
.L_x_5548:
[----:B------:R-:W-:Y:S05]  /*4a970*/  BSYNC.RECONVERGENT B2 ;  /* 0x0000000000027941 */ /* 0x000fea0003800200 */
.L_x_5547:
        /* <DEDUP_REMOVED lines=61> */
.L_x_5545:
[----:B------:R-:W-:Y:S05]  /*4ad50*/  BSYNC.RECONVERGENT B1 ;  /* 0x0000000000017941 */ /* 0x000fea0003800200 */
.L_x_5544:
        /* <DEDUP_REMOVED lines=25> */
.L_x_5551:
        /* <DEDUP_REMOVED lines=13> */
.L_x_5553:
[----:B------:R-:W-:Y:S05]  /*4afc0*/  BSYNC.RECONVERGENT B2 ;  /* 0x0000000000027941 */ /* 0x000fea0003800200 */
.L_x_5552:
        /* <DEDUP_REMOVED lines=59> */
[----:B------:R-:W-:Y:S02]  /*4b380*/  LOP3.LUT R17, R164, UR16, R17, 0x96, !PT ;  /* 0x00000010a4117c12 */ /* 0x000fe4000f8e9611 */
[----:B------:R-:W-:-:S07]  /*4b390*/  MOV R234, R16 ;  /* 0x0000001000ea7202 */ /* 0x000fce0000000f00 */
.L_x_5550:
[----:B------:R-:W-:Y:S05]  /*4b3a0*/  BSYNC.RECONVERGENT B1 ;  /* 0x0000000000017941 */ /* 0x000fea0003800200 */
.L_x_5549:
        /* <DEDUP_REMOVED lines=20> */
.L_x_5556:
        /* <DEDUP_REMOVED lines=13> */
.L_x_5558:
[----:B------:R-:W-:Y:S05]  /*4b5c0*/  BSYNC.RECONVERGENT B2 ;  /* 0x0000000000027941 */ /* 0x000fea0003800200 */
.L_x_5557:
        /* <DEDUP_REMOVED lines=61> */
.L_x_5555:
[----:B------:R-:W-:Y:S05]  /*4b9a0*/  BSYNC.RECONVERGENT B1 ;  /* 0x0000000000017941 */ /* 0x000fea0003800200 */
.L_x_5554:
[----:B------:R-:W-:Y:S01]  /*4b9b0*/  I2FP.F32.U32 R165, R164 ;  /* 0x000000a400a57245 */ /* 0x000fe20000201000 */
[----:B------:R-:W-:Y:S01]  /*4b9c0*/  HADD2.F32 R171, -RZ, R159.H0_H0 ;  /* 0x2000009fffab7230 */ /* 0x000fe20000004100 */
[----:B------:R-:W-:Y:S01]  /*4b9d0*/  BSSY.RECONVERGENT B1, `(.L_x_5559) ;  /* 0x0000063000017945 */ /* 0x000fe20003800200 */
[----:B------:R-:W-:Y:S01]  /*4b9e0*/  MOV R170, 0x2 ;  /* 0x0000000200aa7802 */ /* 0x000fe20000000f00 */
[----:B------:R-:W-:Y:S02]  /*4b9f0*/  IMAD.MOV.U32 R164, RZ, RZ, R12 ;  /* 0x000000ffffa47224 */ /* 0x000fe400078e000c */
        /* <DEDUP_REMOVED lines=21> */
.L_x_5561:
        /* <DEDUP_REMOVED lines=13> */
.L_x_5563:
[----:B------:R-:W-:Y:S05]  /*4bc20*/  BSYNC.RECONVERGENT B2 ;  /* 0x0000000000027941 */ /* 0x000fea0003800200 */
.L_x_5562:
        /* <DEDUP_REMOVED lines=61> */
.L_x_5560:
[----:B------:R-:W-:Y:S05]  /*4c000*/  BSYNC.RECONVERGENT B1 ;  /* 0x0000000000017941 */ /* 0x000fea0003800200 */
.L_x_5559:
        /* <DEDUP_REMOVED lines=20> */
.L_x_5566:
        /* <DEDUP_REMOVED lines=9> */
[----:B------:R-:W-:Y:S02]  /*4c1e0*/  @!P6 IADD3 R16, PT, PT, R13, 0x1, RZ ;  /* 0x000000010d10e810 */ /* 0x000fe40007ffe0ff */
[----:B------:R-:W-:Y:S02]  /*4c1f0*/  @!P6 MOV R14, RZ ;  /* 0x000000ff000ee202 */ /* 0x000fe40000000f00 */
[----:B------:R-:W-:-:S13]  /*4c200*/  ISETP.NE.AND P0, PT, R19, RZ, !P6 ;  /* 0x000000ff1300720c */ /* 0x000fda0007705270 */
[----:B------:R-:W-:Y:S01]  /*4c210*/  @P0 IMAD.MOV R16, RZ, RZ, R13 ;  /* 0x000000ffff100224 */ /* 0x000fe200078e020d */
[----:B------:R-:W-:-:S03]  /*4c220*/  ISETP.NE.AND P0, PT, R12, RZ, PT ;  /* 0x000000ff0c00720c */ /* 0x000fc60003f05270 */
[----:B------:R-:W-:-:S10]  /*4c230*/  @!P6 IMAD.MOV.U32 R13, RZ, RZ, R16 ;  /* 0x000000ffff0de224 */ /* 0x000fd400078e0010 */
.L_x_5568:
[----:B------:R-:W-:Y:S05]  /*4c240*/  BSYNC.RECONVERGENT B2 ;  /* 0x0000000000027941 */ /* 0x000fea0003800200 */
.L_x_5567:
        /* <DEDUP_REMOVED lines=61> */
.L_x_5565:
[----:B------:R-:W-:Y:S05]  /*4c620*/  BSYNC.RECONVERGENT B1 ;  /* 0x0000000000017941 */ /* 0x000fea0003800200 */
.L_x_5564:
[----:B------:R-:W-:Y:S01]  /*4c630*/  I2FP.F32.U32 R164, R164 ;  /* 0x000000a400a47245 */ /* 0x000fe20000201000 */
[----:B------:R-:W-:Y:S02]  /*4c640*/  HFMA2 R171, -RZ, RZ, 0.1171875, 0 ;  /* 0x2f800000ffab7431 */ /* 0x000fe400000001ff */
[----:B------:R-:W-:Y:S01]  /*4c650*/  HADD2.F32 R165, -RZ, R159.H1_H1 ;  /* 0x3000009fffa57230 */ /* 0x000fe20000004100 */
[----:B------:R-:W-:Y:S01]  /*4c660*/  PRMT R166, R237, 0x5410, R166 ;  /* 0x00005410eda67816 */ /* 0x000fe200000000a6 */
[----:B------:R-:W-:Y:S01]  /*4c670*/  @P1 HADD2.F32 R170, -RZ, R163.H1_H1 ;  /* 0x300000a3ffaa1230 */ /* 0x000fe20000004100 */
[----:B------:R-:W-:Y:S01]  /*4c680*/  MOV R230, R234 ;  /* 0x000000ea00e67202 */ /* 0x000fe20000000f00 */
[----:B------:R-:W-:Y:S01]  /*4c690*/  FFMA.FTZ R164, R164, R171, 1.1641532182693481445e-10 ;  /* 0x2f000000a4a47423 */ /* 0x000fe200000100ab */
[----:B------:R-:W-:-:S04]  /*4c6a0*/  FMUL.FTZ R165, R165, R236 ;  /* 0x000000eca5a57220 */ /* 0x000fc80000410000 */
[----:B------:R-:W-:-:S04]  /*4c6b0*/  FSETP.GTU.FTZ.AND P6, PT, R164, R229, PT ;  /* 0x000000e5a400720b */ /* 0x000fc80003fdc000 */
[----:B------:R-:W-:Y:S02]  /*4c6c0*/  FSEL R164, R165, RZ, !P6 ;  /* 0x000000ffa5a47208 */ /* 0x000fe40007000000 */
[----:B------:R-:W-:-:S03]  /*4c6d0*/  PRMT R165, R3, 0x5410, R235 ;  /* 0x0000541003a57816 */ /* 0x000fc600000000eb */
[----:B------:R-:W-:Y:S01]  /*4c6e0*/  FADD.FTZ R167, R167, R164 ;  /* 0x000000a4a7a77221 */ /* 0x000fe20000010000 */
[----:B------:R-:W-:-:S03]  /*4c6f0*/  SEL R164, RZ, 0x1, P6 ;  /* 0x00000001ffa47807 */ /* 0x000fc60003000000 */
[--C-:B------:R-:W-:Y:S01]  /*4c700*/  @P1 FADD.FTZ R229, R170, R167.reuse ;  /* 0x000000a7aae51221 */ /* 0x100fe20000010000 */
[----:B------:R-:W-:Y:S01]  /*4c710*/  @!P1 IMAD.MOV.U32 R229, RZ, RZ, R167 ;  /* 0x000000ffffe59224 */ /* 0x000fe200078e00a7 */
[----:B------:R-:W-:Y:S02]  /*4c720*/  PRMT R3, R164, 0x7610, R3 ;  /* 0x00007610a4037816 */ /* 0x000fe40000000003 */
[----:B------:R-:W-:Y:S02]  /*4c730*/  PRMT R164, R169, 0x5410, R232 ;  /* 0x00005410a9a47816 */ /* 0x000fe400000000e8 */
[----:B------:R-:W-:-:S04]  /*4c740*/  F2FP.F16.F32.PACK_AB R167, RZ, R229 ;  /* 0x000000e5ffa7723e */ /* 0x000fc800000000ff */
[----:B------:R-:W-:Y:S01]  /*4c750*/  PRMT R167, R233, 0x5410, R167 ;  /* 0x00005410e9a77816 */ /* 0x000fe200000000a7 */
[----:B------:R-:W-:Y:S06]  /*4c760*/  BRA `(.L_x_5569) ;  /* 0x0000003000ac7947 */ /* 0x000fec0003800000 */
.L_x_5488:
        /* <DEDUP_REMOVED lines=16> */
.L_x_5572:
        /* <DEDUP_REMOVED lines=13> */
.L_x_5574:
[----:B------:R-:W-:Y:S05]  /*4c940*/  BSYNC.RECONVERGENT B2 ;  /* 0x0000000000027941 */ /* 0x000fea0003800200 */
.L_x_5573:
        /* <DEDUP_REMOVED lines=60> */
.L_x_5571:
[----:B------:R-:W-:Y:S05]  /*4cd10*/  BSYNC.RECONVERGENT B1 ;  /* 0x0000000000017941 */ /* 0x000fea0003800200 */
.L_x_5570:
        /* <DEDUP_REMOVED lines=28> */
.L_x_5577:
        /* <DEDUP_REMOVED lines=13> */
.L_x_5579:
[----:B------:R-:W-:Y:S05]  /*4cfb0*/  BSYNC.RECONVERGENT B2 ;  /* 0x0000000000027941 */ /* 0x000fea0003800200 */
.L_x_5578:
        /* <DEDUP_REMOVED lines=61> */
.L_x_5576:
[----:B------:R-:W-:Y:S05]  /*4d390*/  BSYNC.RECONVERGENT B1 ;  /* 0x0000000000017941 */ /* 0x000fea0003800200 */
.L_x_5575:
        /* <DEDUP_REMOVED lines=25> */
.L_x_5582:
        /* <DEDUP_REMOVED lines=13> */
.L_x_5584:
[----:B------:R-:W-:Y:S05]  /*4d600*/  BSYNC.RECONVERGENT B2 ;  /* 0x0000000000027941 */ /* 0x000fea0003800200 */
.L_x_5583:
        /* <DEDUP_REMOVED lines=61> */
.L_x_5581:
[----:B------:R-:W-:Y:S05]  /*4d9e0*/  BSYNC.RECONVERGENT B1 ;  /* 0x0000000000017941 */ /* 0x000fea0003800200 */
.L_x_5580:
        /* <DEDUP_REMOVED lines=25> */
.L_x_5587:
        /* <DEDUP_REMOVED lines=13> */
.L_x_5589:
[----:B------:R-:W-:Y:S05]  /*4dc50*/  BSYNC.RECONVERGENT B2 ;  /* 0x0000000000027941 */ /* 0x000fea0003800200 */
.L_x_5588:
        /* <DEDUP_REMOVED lines=61> */
.L_x_5586:
[----:B------:R-:W-:Y:S05]  /*4e030*/  BSYNC.RECONVERGENT B1 ;  /* 0x0000000000017941 */ /* 0x000fea0003800200 */
.L_x_5585:
        /* <DEDUP_REMOVED lines=25> */
.L_x_5592:
        /* <DEDUP_REMOVED lines=13> */
.L_x_5594:
[----:B------:R-:W-:Y:S05]  /*4e2a0*/  BSYNC.RECONVERGENT B2 ;  /* 0x0000000000027941 */ /* 0x000fea0003800200 */
.L_x_5593:
        /* <DEDUP_REMOVED lines=61> */
.L_x_5591:
[----:B------:R-:W-:Y:S05]  /*4e680*/  BSYNC.RECONVERGENT B1 ;  /* 0x0000000000017941 */ /* 0x000fea0003800200 */
.L_x_5590:
        /* <DEDUP_REMOVED lines=23> */
.L_x_5597:
        /* <DEDUP_REMOVED lines=13> */
.L_x_5599:
[----:B------:R-:W-:Y:S05]  /*4e8d0*/  BSYNC.RECONVERGENT B2 ;  /* 0x0000000000027941 */ /* 0x000fea0003800200 */
.L_x_5598:
        /* <DEDUP_REMOVED lines=61> */
.L_x_5596:
[----:B------:R-:W-:Y:S05]  /*4ecb0*/  BSYNC.RECONVERGENT B1 ;  /* 0x0000000000017941 */ /* 0x000fea0003800200 */
.L_x_5595:
        /* <DEDUP_REMOVED lines=23> */
.L_x_5602:
        /* <DEDUP_REMOVED lines=13> */
.L_x_5604:
[----:B------:R-:W-:Y:S05]  /*4ef00*/  BSYNC.RECONVERGENT B2 ;  /* 0x0000000000027941 */ /* 0x000fea0003800200 */
.L_x_5603:
        /* <DEDUP_REMOVED lines=61> */
.L_x_5601:
[----:B------:R-:W-:Y:S05]  /*4f2e0*/  BSYNC.RECONVERGENT B1 ;  /* 0x0000000000017941 */ /* 0x000fea0003800200 */
.L_x_5600:
        /* <DEDUP_REMOVED lines=23> */
.L_x_5607:
        /* <DEDUP_REMOVED lines=13> */
.L_x_5609:
[----:B------:R-:W-:Y:S05]  /*4f530*/  BSYNC.RECONVERGENT B2 ;  /* 0x0000000000027941 */ /* 0x000fea0003800200 */
.L_x_5608:
        /* <DEDUP_REMOVED lines=61> */
.L_x_5606:
[----:B------:R-:W-:Y:S05]  /*4f910*/  BSYNC.RECONVERGENT B1 ;  /* 0x0000000000017941 */ /* 0x000fea0003800200 */
.L_x_5605:
[----:B------:R-:W-:Y:S01]  /*4f920*/  I2FP.F32.U32 R164, R164 ;  /* 0x000000a400a47245 */ /* 0x000fe20000201000 */
[----:B------:R-:W-:Y:S02]  /*4f930*/  HFMA2 R165, -RZ, RZ, 0.1171875, 0 ;  /* 0x2f800000ffa57431 */ /* 0x000fe400000001ff */
[----:B------:R-:W-:Y:S01]  /*4f940*/  HADD2.F32 R170, -RZ, R167.H1_H1 ;  /* 0x300000a7ffaa7230 */ /* 0x000fe20000004100 */
[----:B------:R-:W-:Y:S01]  /*4f950*/  PRMT R166, R238, 0x5410, R166 ;  /* 0x00005410eea67816 */ /* 0x000fe200000000a6 */
[----:B------:R-:W-:Y:S02]  /*4f960*/  @P1 HADD2.F32 R230, -RZ, R163.H1_H1 ;  /* 0x300000a3ffe61230 */ /* 0x000fe40000004100 */
[----:B------:R-:W-:Y:S01]  /*4f970*/  FFMA.FTZ R164, R164, R165, 1.1641532182693481445e-10 ;  /* 0x2f000000a4a47423 */ /* 0x000fe200000100a5 */
[----:B------:R-:W-:Y:S01]  /*4f980*/  FMUL.FTZ R170, R170, R229 ;  /* 0x000000e5aaaa7220 */ /* 0x000fe20000410000 */
[----:B------:R-:W-:-:S03]  /*4f990*/  PRMT R165, R233, 0x5410, R235 ;  /* 0x00005410e9a57816 */ /* 0x000fc600000000eb */
[----:B------:R-:W-:Y:S02]  /*4f9a0*/  FSETP.GTU.FTZ.AND P5, PT, R164, R237, PT ;  /* 0x000000eda400720b */ /* 0x000fe40003fbc000 */
[----:B------:R-:W-:Y:S02]  /*4f9b0*/  PRMT R164, R169, 0x5410, R232 ;  /* 0x00005410a9a47816 */ /* 0x000fe400000000e8 */
[----:B------:R-:W-:Y:S02]  /*4f9c0*/  FSEL R229, R170, RZ, !P5 ;  /* 0x000000ffaae57208 */ /* 0x000fe40006800000 */
[----:B------:R-:W-:-:S03]  /*4f9d0*/  PLOP3.LUT P5, PT, P5, PT, PT, 0x8, 0x80 ;  /* 0x000000000080781c */ /* 0x000fc60002fae170 */
[----:B------:R-:W-:Y:S01]  /*4f9e0*/  @P1 FADD.FTZ R229, R230, R229 ;  /* 0x000000e5e6e51221 */ /* 0x000fe20000010000 */
[----:B------:R-:W-:-:S04]  /*4f9f0*/  IMAD.MOV.U32 R230, RZ, RZ, R236 ;  /* 0x000000ffffe67224 */ /* 0x000fc800078e00ec */
[----:B------:R-:W-:-:S04]  /*4fa00*/  F2FP.F16.F32.PACK_AB R167, RZ, R229 ;  /* 0x000000e5ffa7723e */ /* 0x000fc800000000ff */
[----:B------:R-:W-:-:S07]  /*4fa10*/  PRMT R167, R234, 0x5410, R167 ;  /* 0x00005410eaa77816 */ /* 0x000fce00000000a7 */
.L_x_5569:
        /* <DEDUP_REMOVED lines=43> */
.L_x_5487:
[----:B------:R-:W-:Y:S05]  /*4fcd0*/  BSYNC.RECONVERGENT B0 ;  /* 0x0000000000007941 */ /* 0x000fea0003800200 */
.L_x_5486:
[----:B012---:R-:W-:Y:S01]  /*4fce0*/  FADD.FTZ R164, RZ, R11 ;  /* 0x0000000bffa47221 */ /* 0x007fe20000010000 */
        /* <DEDUP_REMOVED lines=84> */
[----:B------:R-:W-:Y:S01]  /*50230*/  LOP3.LUT P6, RZ, R172, 0x2, RZ, 0xc0, !PT ;  /* 0x00000002acff7812 */ /* 0x000fe200078cc0ff */
        /* <DEDUP_REMOVED lines=149> */
.L_x_5639:
        /* <DEDUP_REMOVED lines=10> */
[----:B------:R-:W2:Y:S06]  /*50c30*/  MUFU.RSQ R232, R168 ;  /* 0x000000a800e87308 */ /* 0x000eac0000001400 */
        /* <DEDUP_REMOVED lines=8> */
[----:B------:R-:W-:Y:S01]  /*50cc0*/  FADD.FTZ R169, R222, -R231 ;  /* 0x800000e7dea97221 */ /* 0x000fe20000010000 */
[----:B------:R-:W-:Y:S02]  /*50cd0*/  HADD2.F32 R164, -RZ, R111.H0_H0 ;  /* 0x2000006fffa47230 */ /* 0x000fe40000004100 */
[C---:B------:R-:W-:Y:S01]  /*50ce0*/  FMUL.FTZ R165, R232.reuse, R165 ;  /* 0x000000a5e8a57220 */ /* 0x040fe20000410000 */
[----:B------:R-:W-:Y:S02]  /*50cf0*/  HADD2.F32 R238, -RZ, R35.H0_H0 ;  /* 0x20000023ffee7230 */ /* 0x000fe40000004100 */
[----:B------:R-:W-:Y:S01]  /*50d00*/  FMUL.FTZ R169, R232, R169 ;  /* 0x000000a9e8a97220 */ /* 0x000fe20000410000 */
[----:B------:R-:W-:-:S02]  /*50d10*/  HADD2.F32 R167, -RZ, R139.H0_H0 ;  /* 0x2000008bffa77230 */ /* 0x000fc40000004100 */
[----:B------:R-:W-:Y:S01]  /*50d20*/  FFMA.FTZ R242, R165, R242, R164 ;  /* 0x000000f2a5f27223 */ /* 0x000fe200000100a4 */
[----:B------:R-:W-:Y:S02]  /*50d30*/  HADD2.F32 R166, -RZ, R31.H1_H1 ;  /* 0x3000001fffa67230 */ /* 0x000fe40000004100 */
[----:B------:R-:W-:Y:S01]  /*50d40*/  FADD.FTZ R243, R173, -R231 ;  /* 0x800000e7adf37221 */ /* 0x000fe20000010000 */
[----:B------:R-:W-:Y:S02]  /*50d50*/  HADD2.F32 R168, -RZ, R111.H1_H1 ;  /* 0x3000006fffa87230 */ /* 0x000fe40000004100 */
[----:B------:R-:W-:Y:S01]  /*50d60*/  FFMA.FTZ R238, R165, R238, R167 ;  /* 0x000000eea5ee7223 */ /* 0x000fe200000100a7 */
[----:B0-----:R-:W-:Y:S02]  /*50d70*/  HADD2.F32 R170, -RZ, R35.H1_H1 ;  /* 0x30000023ffaa7230 */ /* 0x001fe40000004100 */
        /* <DEDUP_REMOVED lines=20> */
[C---:B------:R-:W-:Y:S01]  /*50ec0*/  FMUL.FTZ R165, R232.reuse, R165 ;  /* 0x000000a5e8a57220 */ /* 0x040fe20000410000 */
[----:B------:R-:W-:Y:S02]  /*50ed0*/  HADD2.F32 R168, -RZ, R109.H0_H0 ;  /* 0x2000006dffa87230 */ /* 0x000fe40000004100 */
[----:B------:R-:W-:Y:S01]  /*50ee0*/  FFMA.FTZ R170, R169, R170, R235 ;  /* 0x000000aaa9aa7223 */ /* 0x000fe200000100eb */
[----:B------:R-:W-:Y:S02]  /*50ef0*/  HADD2.F32 R234, -RZ, R33.H0_H0 ;  /* 0x20000021ffea7230 */ /* 0x000fe40000004100 */
[----:B------:R-:W-:Y:S01]  /*50f00*/  FMUL.FTZ R243, R232, R243 ;  /* 0x000000f3e8f37220 */ /* 0x000fe20000410000 */
[----:B------:R-:W-:-:S02]  /*50f10*/  HADD2.F32 R169, -RZ, R137.H0_H0 ;  /* 0x20000089ffa97230 */ /* 0x000fc40000004100 */
[----:B------:R-:W-:Y:S01]  /*50f20*/  FFMA.FTZ R164, R165, R164, R168 ;  /* 0x000000a4a5a47223 */ /* 0x000fe200000100a8 */
[----:B------:R-:W-:Y:S01]  /*50f30*/  HADD2.F32 R236, -RZ, R109.H1_H1 ;  /* 0x3000006dffec7230 */ /* 0x000fe20000004100 */
[----:B------:R-:W-:Y:S01]  /*50f40*/  F2FP.F16.F32.PACK_AB R167, R167, R242 ;  /* 0x000000f2a7a7723e */ /* 0x000fe200000000ff */
[----:B------:R-:W-:Y:S02]  /*50f50*/  HADD2.F32 R240, -RZ, R33.H1_H1 ;  /* 0x30000021fff07230 */ /* 0x000fe40000004100 */
[----:B------:R-:W-:Y:S01]  /*50f60*/  FFMA.FTZ R168, R165, R234, R169 ;  /* 0x000000eaa5a87223 */ /* 0x000fe200000100a9 */
[----:B------:R-:W-:Y:S01]  /*50f70*/  FADD.FTZ R165, R189, -R231 ;  /* 0x800000e7bda57221 */ /* 0x000fe20000010000 */
[----:B------:R-:W-:Y:S01]  /*50f80*/  HADD2.F32 R234, -RZ, R29.H1_H1 ;  /* 0x3000001dffea7230 */ /* 0x000fe20000004100 */
[----:B------:R-:W-:Y:S01]  /*50f90*/  F2FP.F16.F32.PACK_AB R166, R166, R241 ;  /* 0x000000f1a6a6723e */ /* 0x000fe200000000ff */
[----:B------:R-:W-:Y:S02]  /*50fa0*/  HADD2.F32 R235, -RZ, R137.H1_H1 ;  /* 0x30000089ffeb7230 */ /* 0x000fe40000004100 */
[----:B------:R-:W-:Y:S01]  /*50fb0*/  FMUL.FTZ R169, R232, R165 ;  /* 0x000000a5e8a97220 */ /* 0x000fe20000410000 */
[----:B------:R-:W-:Y:S01]  /*50fc0*/  HADD2.F32 R239, -RZ, R136.H0_H0 ;  /* 0x20000088ffef7230 */ /* 0x000fe20000004100 */
[----:B------:R-:W-:Y:S01]  /*50fd0*/  F2FP.F16.F32.PACK_AB R171, R171, R238 ;  /* 0x000000eeabab723e */ /* 0x000fe200000000ff */
[----:B------:R-:W-:-:S02]  /*50fe0*/  HADD2.F32 R244, -RZ, R28.H1_H1 ;  /* 0x3000001cfff47230 */ /* 0x000fc40000004100 */
[C---:B------:R-:W-:Y:S01]  /*50ff0*/  FFMA.FTZ R165, R169.reuse, R234, R236 ;  /* 0x000000eaa9a57223 */ /* 0x040fe200000100ec */
[----:B------:R-:W-:Y:S01]  /*51000*/  FFMA.FTZ R169, R169, R240, R235 ;  /* 0x000000f0a9a97223 */ /* 0x000fe200000100eb */
[----:B------:R-:W-:Y:S01]  /*51010*/  FADD.FTZ R235, R11, -R231 ;  /* 0x800000e70beb7221 */ /* 0x000fe20000010000 */
[----:B------:R-:W-:Y:S01]  /*51020*/  HADD2.F32 R236, -RZ, R32.H0_H0 ;  /* 0x20000020ffec7230 */ /* 0x000fe20000004100 */
[----:B------:R-:W-:Y:S01]  /*51030*/  F2FP.F16.F32.PACK_AB R170, R170, R233 ;  /* 0x000000e9aaaa723e */ /* 0x000fe200000000ff */
[----:B------:R-:W-:Y:S02]  /*51040*/  HADD2.F32 R240, -RZ, R28.H0_H0 ;  /* 0x2000001cfff07230 */ /* 0x000fe40000004100 */
[----:B------:R-:W-:Y:S01]  /*51050*/  FMUL.FTZ R235, R232, R235 ;  /* 0x000000ebe8eb7220 */ /* 0x000fe20000410000 */
[--C-:B------:R-:W-:Y:S01]  /*51060*/  HADD2.F32 R234, -RZ, R108.reuse.H0_H0 ;  /* 0x2000006cffea7230 */ /* 0x100fe20000004100 */
[----:B------:R-:W-:Y:S01]  /*51070*/  F2FP.F16.F32.PACK_AB R165, R165, R164 ;  /* 0x000000a4a5a5723e */ /* 0x000fe200000000ff */
[----:B------:R-:W-:-:S02]  /*51080*/  HADD2.F32 R246, -RZ, R108.H1_H1 ;  /* 0x3000006cfff67230 */ /* 0x000fc40000004100 */
[C---:B------:R-:W-:Y:S01]  /*51090*/  FFMA.FTZ R239, R235.reuse, R236, R239 ;  /* 0x000000ecebef7223 */ /* 0x040fe200000100ef */
[----:B------:R-:W-:Y:S02]  /*510a0*/  HADD2.F32 R248, -RZ, R32.H1_H1 ;  /* 0x30000020fff87230 */ /* 0x000fe40000004100 */
[----:B------:R-:W-:Y:S01]  /*510b0*/  FFMA.FTZ R240, R235, R240, R234 ;  /* 0x000000f0ebf07223 */ /* 0x000fe200000100ea */
[----:B------:R-:W0:Y:S01]  /*510c0*/  LDC.64 R236, c[0x0][0x428] ;  /* 0x00010a00ffec7b82 */ /* 0x000e220000000a00 */
[----:B------:R-:W-:Y:S02]  /*510d0*/  HADD2.F32 R247, -RZ, R136.H1_H1 ;  /* 0x30000088fff77230 */ /* 0x000fe40000004100 */
[----:B------:R-:W-:Y:S01]  /*510e0*/  FFMA.FTZ R245, R243, R244, R246 ;  /* 0x000000f4f3f57223 */ /* 0x000fe200000100f6 */
[----:B------:R-:W-:Y:S02]  /*510f0*/  F2FP.F16.F32.PACK_AB R169, R169, R168 ;  /* 0x000000a8a9a9723e */ /* 0x000fe400000000ff */
[----:B------:R-:W-:-:S02]  /*51100*/  FFMA.FTZ R248, R243, R248, R247 ;  /* 0x000000f8f3f87223 */ /* 0x000fc400000100f7 */
[----:B------:R-:W-:Y:S01]  /*51110*/  F2FP.F16.F32.PACK_AB R164, R245, R240 ;  /* 0x000000f0f5a4723e */ /* 0x000fe200000000ff */
[----:B------:R-:W1:Y:S02]  /*51120*/  LDC.64 R234, c[0x0][0x430] ;  /* 0x00010c00ffea7b82 */ /* 0x000e640000000a00 */
[----:B------:R-:W-:Y:S01]  /*51130*/  F2FP.F16.F32.PACK_AB R168, R248, R239 ;  /* 0x000000eff8a8723e */ /* 0x000fe200000000ff */
[----:B0-----:R-:W-:-:S05]  /*51140*/  IMAD.WIDE.U32 R236, R221, 0x10, R236 ;  /* 0x00000010ddec7825 */ /* 0x001fca00078e00ec */
[----:B------:R2:W-:Y:S01]  /*51150*/  STG.E.128 desc[UR6][R236.64], R164 ;  /* 0x000000a4ec007986 */ /* 0x0005e2000c101d06 */
[----:B-1----:R-:W-:-:S04]  /*51160*/  IMAD.WIDE.U32 R234, R221, 0x10, R234 ;  /* 0x00000010ddea7825 */ /* 0x002fc800078e00ea */
[----:B------:R-:W-:Y:S01]  /*51170*/  VIADD R221, R221, 0x20 ;  /* 0x00000020dddd7836 */ /* 0x000fe20000000000 */
[----:B------:R2:W-:Y:S06]  /*51180*/  STG.E.128 desc[UR6][R234.64], R168 ;  /* 0x000000a8ea007986 */ /* 0x0005ec000c101d06 */
.L_x_5612:
[----:B------:R-:W-:Y:S05]  /*51190*/  BSYNC.RECONVERGENT B0 ;  /* 0x0000000000007941 */ /* 0x000fea0003800200 */
.L_x_5611:
[----:B------:R-:W-:Y:S01]  /*511a0*/  LOP3.LUT P0, RZ, R172, 0x1000, RZ, 0xc0, !PT ;  /* 0x00001000acff7812 */ /* 0x000fe2000780c0ff */
[----:B------:R-:W-:-:S12]  /*511b0*/  BSSY.RECONVERGENT B0, `(.L_x_5613) ;  /* 0x0000051000007945 */ /* 0x000fd80003800200 */
[----:B------:R-:W-:Y:S05]  /*511c0*/  @!P0 BRA `(.L_x_5614) ;  /* 0x00000004003c8947 */ /* 0x000fea0003800000 */
[--C-:B-12---:R-:W-:Y:S01]  /*511d0*/  FADD.FTZ R165, R208, -R231.reuse ;  /* 0x800000e7d0a57221 */ /* 0x106fe20000010000 */
        /* <DEDUP_REMOVED lines=75> */
[C---:B-1----:R-:W-:Y:S01]  /*51690*/  IMAD.WIDE.U32 R234, R221.reuse, 0x10, R234 ;  /* 0x00000010ddea7825 */ /* 0x042fe200078e00ea */
[----:B------:R-:W-:-:S04]  /*516a0*/  IADD3 R221, PT, PT, R221, 0x20, RZ ;  /* 0x00000020dddd7810 */ /* 0x000fc80007ffe0ff */
[----:B------:R3:W-:Y:S03]  /*516b0*/  STG.E.128 desc[UR6][R234.64], R168 ;  /* 0x000000a8ea007986 */ /* 0x0007e6000c101d06 */
.L_x_5614:
[----:B------:R-:W-:Y:S05]  /*516c0*/  BSYNC.RECONVERGENT B0 ;  /* 0x0000000000007941 */ /* 0x000fea0003800200 */
.L_x_5613:
[----:B------:R-:W-:Y:S01]  /*516d0*/  LOP3.LUT P0, RZ, R172, 0x400, RZ, 0xc0, !PT ;  /* 0x00000400acff7812 */ /* 0x000fe2000780c0ff */
[----:B------:R-:W-:-:S12]  /*516e0*/  BSSY.RECONVERGENT B0, `(.L_x_5615) ;  /* 0x0000051000007945 */ /* 0x000fd80003800200 */
[----:B------:R-:W-:Y:S05]  /*516f0*/  @!P0 BRA `(.L_x_5616) ;  /* 0x00000004003c8947 */ /* 0x000fea0003800000 */
[--C-:B-123--:R-:W-:Y:S01]  /*51700*/  FADD.FTZ R165, R210, -R231.reuse ;  /* 0x800000e7d2a57221 */ /* 0x10efe20000010000 */
        /* <DEDUP_REMOVED lines=78> */
.L_x_5616:
[----:B------:R-:W-:Y:S05]  /*51bf0*/  BSYNC.RECONVERGENT B0 ;  /* 0x0000000000007941 */ /* 0x000fea0003800200 */
.L_x_5615:
[----:B------:R-:W-:Y:S01]  /*51c00*/  LOP3.LUT P0, RZ, R172, 0x200, RZ, 0xc0, !PT ;  /* 0x00000200acff7812 */ /* 0x000fe2000780c0ff */
[----:B------:R-:W-:-:S12]  /*51c10*/  BSSY.RECONVERGENT B0, `(.L_x_5617) ;  /* 0x0000051000007945 */ /* 0x000fd80003800200 */
[----:B------:R-:W-:Y:S05]  /*51c20*/  @!P0 BRA `(.L_x_5618) ;  /* 0x00000004003c8947 */ /* 0x000fea0003800000 */
[--C-:B-1234-:R-:W-:Y:S01]  /*51c30*/  FADD.FTZ R165, R212, -R231.reuse ;  /* 0x800000e7d4a57221 */ /* 0x11efe20000010000 */
        /* <DEDUP_REMOVED lines=78> */
.L_x_5618:
[----:B------:R-:W-:Y:S05]  /*52120*/  BSYNC.RECONVERGENT B0 ;  /* 0x0000000000007941 */ /* 0x000fea0003800200 */
.L_x_5617:
[----:B------:R-:W-:Y:S01]  /*52130*/  LOP3.LUT P0, RZ, R172, 0x100, RZ, 0xc0, !PT ;  /* 0x00000100acff7812 */ /* 0x000fe2000780c0ff */
        /* <DEDUP_REMOVED lines=81> */
.L_x_5620:
[----:B------:R-:W-:Y:S05]  /*52650*/  BSYNC.RECONVERGENT B0 ;  /* 0x0000000000007941 */ /* 0x000fea0003800200 */
.L_x_5619:
        /* <DEDUP_REMOVED lines=82> */
.L_x_5622:
[----:B------:R-:W-:Y:S05]  /*52b80*/  BSYNC.RECONVERGENT B0 ;  /* 0x0000000000007941 */ /* 0x000fea0003800200 */
.L_x_5621:
        /* <DEDUP_REMOVED lines=82> */
.L_x_5624:
[----:B------:R-:W-:Y:S05]  /*530b0*/  BSYNC.RECONVERGENT B0 ;  /* 0x0000000000007941 */ /* 0x000fea0003800200 */
.L_x_5623:
        /* <DEDUP_REMOVED lines=13> */
[----:B------:R-:W-:Y:S02]  /*53190*/  HADD2.F32 R234, -RZ, R148.H1_H1 ;  /* 0x30000094ffea7230 */ /* 0x000fe40000004100 */
[----:B------:R-:W-:Y:S01]  /*531a0*/  FFMA.FTZ R237, R165, R168, R237 ;  /* 0x000000a8a5ed7223 */ /* 0x000fe200000100ed */
[----:B------:R-:W-:Y:S01]  /*531b0*/  FADD.FTZ R165, R188, -R231 ;  /* 0x800000e7bca57221 */ /* 0x000fe20000010000 */
[----:B------:R-:W-:Y:S02]  /*531c0*/  HADD2.F32 R171, -RZ, R145.H0_H0 ;  /* 0x20000091ffab7230 */ /* 0x000fe40000004100 */
[----:B------:R-:W-:Y:S01]  /*531d0*/  FFMA.FTZ R167, R169, R170, R234 ;  /* 0x000000aaa9a77223 */ /* 0x000fe200000100ea */
[----:B------:R-:W-:-:S02]  /*531e0*/  HADD2.F32 R233, -RZ, R149.H0_H0 ;  /* 0x20000095ffe97230 */ /* 0x000fc40000004100 */
[----:B------:R-:W-:Y:S01]  /*531f0*/  FMUL.FTZ R170, R232, R165 ;  /* 0x000000a5e8aa7220 */ /* 0x000fe20000410000 */
[----:B------:R-:W-:Y:S02]  /*53200*/  HADD2.F32 R168, -RZ, R140.H1_H1 ;  /* 0x3000008cffa87230 */ /* 0x000fe40000004100 */
[----:B------:R-:W-:Y:S02]  /*53210*/  HADD2.F32 R166, -RZ, R152.H1_H1 ;  /* 0x30000098ffa67230 */ /* 0x000fe40000004100 */
[----:B------:R-:W-:Y:S01]  /*53220*/  FFMA.FTZ R165, R170, R171, R233 ;  /* 0x000000abaaa57223 */ /* 0x000fe200000100e9 */
[----:B------:R-:W-:Y:S02]  /*53230*/  HADD2.F32 R235, -RZ, R141.H0_H0 ;  /* 0x2000008dffeb7230 */ /* 0x000fe40000004100 */
[----:B------:R-:W-:Y:S01]  /*53240*/  FADD.FTZ R171, R203, -R231 ;  /* 0x800000e7cbab7221 */ /* 0x000fe20000010000 */
[----:B------:R-:W-:Y:S02]  /*53250*/  HADD2.F32 R234, -RZ, R153.H0_H0 ;  /* 0x20000099ffea7230 */ /* 0x000fe40000004100 */
[----:B------:R-:W-:Y:S01]  /*53260*/  FFMA.FTZ R168, R169, R168, R166 ;  /* 0x000000a8a9a87223 */ /* 0x000fe200000100a6 */
[----:B------:R-:W-:-:S02]  /*53270*/  HADD2.F32 R166, -RZ, R149.H1_H1 ;  /* 0x30000095ffa67230 */ /* 0x000fc40000004100 */
[----:B------:R-:W-:Y:S01]  /*53280*/  FMUL.FTZ R171, R232, R171 ;  /* 0x000000abe8ab7220 */ /* 0x000fe20000410000 */
[----:B------:R-:W-:Y:S02]  /*53290*/  HADD2.F32 R236, -RZ, R141.H1_H1 ;  /* 0x3000008dffec7230 */ /* 0x000fe40000004100 */
[----:B------:R-:W-:Y:S01]  /*532a0*/  FFMA.FTZ R169, R170, R235, R234 ;  /* 0x000000ebaaa97223 */ /* 0x000fe200000100ea */
[----:B------:R-:W-:Y:S02]  /*532b0*/  HADD2.F32 R170, -RZ, R145.H1_H1 ;  /* 0x30000091ffaa7230 */ /* 0x000fe40000004100 */
[----:B------:R-:W-:Y:S01]  /*532c0*/  FADD.FTZ R235, R204, -R231 ;  /* 0x800000e7cceb7221 */ /* 0x000fe20000010000 */
[----:B------:R-:W-:Y:S01]  /*532d0*/  HADD2.F32 R233, -RZ, R153.H1_H1 ;  /* 0x30000099ffe97230 */ /* 0x000fe20000004100 */
[----:B------:R-:W-:Y:S01]  /*532e0*/  F2FP.F16.F32.PACK_AB R164, R167, R164 ;  /* 0x000000a4a7a4723e */ /* 0x000fe200000000ff */
[----:B------:R-:W-:Y:S02]  /*532f0*/  HADD2.F32 R238, -RZ, R142.H0_H0 ;  /* 0x2000008effee7230 */ /* 0x000fe40000004100 */
[C---:B------:R-:W-:Y:S01]  /*53300*/  FFMA.FTZ R170, R171.reuse, R170, R166 ;  /* 0x000000aaabaa7223 */ /* 0x040fe200000100a6 */
[----:B------:R-:W-:Y:S01]  /*53310*/  FMUL.FTZ R235, R232, R235 ;  /* 0x000000ebe8eb7220 */ /* 0x000fe20000410000 */
[----:B------:R-:W-:Y:S01]  /*53320*/  FFMA.FTZ R236, R171, R236, R233 ;  /* 0x000000ecabec7223 */ /* 0x000fe200000100e9 */
[----:B------:R-:W-:Y:S01]  /*53330*/  HADD2.F32 R171, -RZ, R154.H0_H0 ;  /* 0x2000009affab7230 */ /* 0x000fe20000004100 */
[----:B------:R-:W-:Y:S01]  /*53340*/  F2FP.F16.F32.PACK_AB R168, R168, R237 ;  /* 0x000000eda8a8723e */ /* 0x000fe200000000ff */
[----:B------:R-:W-:Y:S01]  /*53350*/  HADD2.F32 R166, -RZ, R146.H0_H0 ;  /* 0x20000092ffa67230 */ /* 0x000fe20000004100 */
[----:B------:R-:W-:Y:S01]  /*53360*/  F2FP.F16.F32.PACK_AB R165, R170, R165 ;  /* 0x000000a5aaa5723e */ /* 0x000fe200000000ff */
[----:B------:R-:W-:-:S02]  /*53370*/  HADD2.F32 R234, -RZ, R150.H0_H0 ;  /* 0x20000096ffea7230 */ /* 0x000fc40000004100 */
[----:B------:R-:W-:Y:S01]  /*53380*/  FFMA.FTZ R238, R235, R238, R171 ;  /* 0x000000eeebee7223 */ /* 0x000fe200000100ab */
[----:B------:R-:W-:Y:S01]  /*53390*/  FADD.FTZ R171, R219, -R231 ;  /* 0x800000e7dbab7221 */ /* 0x000fe20000010000 */
[----:B------:R-:W-:Y:S01]  /*533a0*/  HADD2.F32 R240, -RZ, R150.H1_H1 ;  /* 0x30000096fff07230 */ /* 0x000fe20000004100 */
[----:B------:R-:W-:Y:S01]  /*533b0*/  F2FP.F16.F32.PACK_AB R169, R236, R169 ;  /* 0x000000a9eca9723e */ /* 0x000fe200000000ff */
[----:B------:R-:W-:Y:S01]  /*533c0*/  FFMA.FTZ R166, R235, R166, R234 ;  /* 0x000000a6eba67223 */ /* 0x000fe200000100ea */
[----:B------:R-:W-:Y:S02]  /*533d0*/  HADD2.F32 R234, -RZ, R146.H1_H1 ;  /* 0x30000092ffea7230 */ /* 0x000fe40000004100 */
[----:B------:R-:W-:Y:S01]  /*533e0*/  FMUL.FTZ R239, R232, R171 ;  /* 0x000000abe8ef7220 */ /* 0x000fe20000410000 */
[----:B------:R-:W-:Y:S02]  /*533f0*/  HADD2.F32 R242, -RZ, R142.H1_H1 ;  /* 0x3000008efff27230 */ /* 0x000fe40000004100 */
[----:B------:R-:W-:-:S02]  /*53400*/  HADD2.F32 R233, -RZ, R154.H1_H1 ;  /* 0x3000009affe97230 */ /* 0x000fc40000004100 */
[C---:B------:R-:W-:Y:S01]  /*53410*/  FFMA.FTZ R171, R239.reuse, R234, R240 ;  /* 0x000000eaefab7223 */ /* 0x040fe200000100f0 */
[----:B------:R-:W-:Y:S02]  /*53420*/  HADD2.F32 R240, -RZ, R147.H0_H0 ;  /* 0x20000093fff07230 */ /* 0x000fe40000004100 */
[----:B------:R-:W-:Y:S02]  /*53430*/  HADD2.F32 R234, -RZ, R151.H0_H0 ;  /* 0x20000097ffea7230 */ /* 0x000fe40000004100 */
[----:B------:R-:W-:Y:S01]  /*53440*/  FFMA.FTZ R239, R239, R242, R233 ;  /* 0x000000f2efef7223 */ /* 0x000fe200000100e9 */
[--C-:B------:R-:W-:Y:S01]  /*53450*/  FADD.FTZ R233, R220, -R231.reuse ;  /* 0x800000e7dce97221 */ /* 0x100fe20000010000 */
[----:B------:R-:W-:Y:S02]  /*53460*/  HADD2.F32 R242, -RZ, R143.H0_H0 ;  /* 0x2000008ffff27230 */ /* 0x000fe40000004100 */
[----:B------:R-:W-:Y:S01]  /*53470*/  FADD.FTZ R231, R229, -R231 ;  /* 0x800000e7e5e77221 */ /* 0x000fe20000010000 */
[----:B------:R-:W-:-:S02]  /*53480*/  HADD2.F32 R241, -RZ, R155.H0_H0 ;  /* 0x2000009bfff17230 */ /* 0x000fc40000004100 */
[C---:B------:R-:W-:Y:S01]  /*53490*/  FMUL.FTZ R233, R232.reuse, R233 ;  /* 0x000000e9e8e97220 */ /* 0x040fe20000410000 */
[----:B------:R-:W-:Y:S02]  /*534a0*/  HADD2.F32 R244, -RZ, R151.H1_H1 ;  /* 0x30000097fff47230 */ /* 0x000fe40000004100 */
[----:B------:R-:W-:Y:S01]  /*534b0*/  FMUL.FTZ R231, R232, R231 ;  /* 0x000000e7e8e77220 */ /* 0x000fe20000410000 */
[----:B------:R-:W-:Y:S02]  /*534c0*/  HADD2.F32 R246, -RZ, R143.H1_H1 ;  /* 0x3000008ffff67230 */ /* 0x000fe40000004100 */
[C---:B------:R-:W-:Y:S01]  /*534d0*/  FFMA.FTZ R240, R233.reuse, R240, R234 ;  /* 0x000000f0e9f07223 */ /* 0x040fe200000100ea */
[----:B------:R-:W-:Y:S01]  /*534e0*/  FFMA.FTZ R241, R233, R242, R241 ;  /* 0x000000f2e9f17223 */ /* 0x000fe200000100f1 */
[----:B------:R-:W0:Y:S01]  /*534f0*/  LDC.64 R234, c[0x0][0x428] ;  /* 0x00010a00ffea7b82 */ /* 0x000e220000000a00 */
[----:B------:R-:W-:Y:S01]  /*53500*/  HADD2.F32 R242, -RZ, R147.H1_H1 ;  /* 0x30000093fff27230 */ /* 0x000fe20000004100 */
[----:B------:R-:W-:Y:S01]  /*53510*/  F2FP.F16.F32.PACK_AB R166, R171, R166 ;  /* 0x000000a6aba6723e */ /* 0x000fe200000000ff */
[----:B------:R-:W-:Y:S01]  /*53520*/  HADD2.F32 R245, -RZ, R155.H1_H1 ;  /* 0x3000009bfff57230 */ /* 0x000fe20000004100 */
[----:B------:R-:W-:-:S02]  /*53530*/  F2FP.F16.F32.PACK_AB R170, R239, R238 ;  /* 0x000000eeefaa723e */ /* 0x000fc400000000ff */
[C---:B------:R-:W-:Y:S02]  /*53540*/  FFMA.FTZ R243, R231.reuse, R242, R244 ;  /* 0x000000f2e7f37223 */ /* 0x040fe400000100f4 */
[----:B------:R-:W1:Y:S01]  /*53550*/  LDC.64 R232, c[0x0][0x430] ;  /* 0x00010c00ffe87b82 */ /* 0x000e620000000a00 */
[----:B------:R-:W-:Y:S02]  /*53560*/  FFMA.FTZ R246, R231, R246, R245 ;  /* 0x000000f6e7f67223 */ /* 0x000fe400000100f5 */
[----:B------:R-:W-:-:S03]  /*53570*/  F2FP.F16.F32.PACK_AB R167, R243, R240 ;  /* 0x000000f0f3a7723e */ /* 0x000fc600000000ff */
[----:B------:R-:W-:Y:S01]  /*53580*/  F2FP.F16.F32.PACK_AB R171, R246, R241 ;  /* 0x000000f1f6ab723e */ /* 0x000fe200000000ff */
[----:B0-----:R-:W-:-:S05]  /*53590*/  IMAD.WIDE.U32 R234, R221, 0x10, R234 ;  /* 0x00000010ddea7825 */ /* 0x001fca00078e00ea */
[----:B------:R0:W-:Y:S01]  /*535a0*/  STG.E.128 desc[UR6][R234.64], R164 ;  /* 0x000000a4ea007986 */ /* 0x0001e2000c101d06 */
[----:B-1----:R-:W-:-:S05]  /*535b0*/  IMAD.WIDE.U32 R232, R221, 0x10, R232 ;  /* 0x00000010dde87825 */ /* 0x002fca00078e00e8 */
[----:B------:R0:W-:Y:S02]  /*535c0*/  STG.E.128 desc[UR6][R232.64], R168 ;  /* 0x000000a8e8007986 */ /* 0x0001e4000c101d06 */
.L_x_5626:
[----:B------:R-:W-:Y:S05]  /*535d0*/  BSYNC.RECONVERGENT B0 ;  /* 0x0000000000007941 */ /* 0x000fea0003800200 */
.L_x_5625:
[----:B01234-:R-:W0:Y:S02]  /*535e0*/  LDC.64 R164, c[0x0][0x380] ;  /* 0x0000e000ffa47b82 */ /* 0x01fe240000000a00 */
[----:B0-----:R-:W-:-:S04]  /*535f0*/  LEA R15, R164, R15, 0x2 ;  /* 0x0000000fa40f7211 */ /* 0x001fc800078e10ff */
[----:B------:R-:W-:-:S13]  /*53600*/  ISETP.GE.AND P0, PT, R15, R165, PT ;  /* 0x000000a50f00720c */ /* 0x000fda0003f06270 */
[----:B------:R-:W-:Y:S05]  /*53610*/  @!P0 BRA `(.L_x_5627) ;  /* 0xfffffaf000788947 */ /* 0x000fea000383ffff */
[----:B------:R-:W-:Y:S05]  /*53620*/  EXIT ;  /* 0x000000000000794d */ /* 0x000fea0003800000 */
.L_x_5610:
[----:B------:R-:W-:Y:S01]  /*53630*/  HFMA2 R234, -RZ, RZ, 0, 5.9604644775390625e-08 ;  /* 0x00000001ffea7431 */ /* 0x000fe200000001ff */
[----:B------:R-:W-:Y:S01]  /*53640*/  BSSY B0, `(.L_x_5628) ;  /* 0x0000007000007945 */ /* 0x000fe20003800000 */
[----:B------:R-:W-:Y:S01]  /*53650*/  IMAD.MOV.U32 R235, RZ, RZ, R165 ;  /* 0x000000ffffeb7224 */ /* 0x000fe200078e00a5 */
[----:B------:R-:W-:Y:S01]  /*53660*/  MOV R232, 0xffffffff ;  /* 0xffffffff00e87802 */ /* 0x000fe20000000f00 */
[----:B------:R-:W-:-:S07]  /*53670*/  IMAD.MOV.U32 R237, RZ, RZ, 0x1f ;  /* 0x0000001fffed7424 */ /* 0x000fce00078e00ff */
[----:B-----5:R-:W-:Y:S05]  /*53680*/  WARPSYNC.COLLECTIVE R232, `(.L_x_5629) ;  /* 0x00000000e8087348 */ /* 0x020fea0003c00000 */
[----:B------:R0:W1:Y:S02]  /*53690*/  SHFL.BFLY P6, R233, R235, R234, R237 ;  /* 0x0c0000eaebe97389 */ /* 0x00006400000c00ed */
[----:B01---5:R-:W-:Y:S05]  /*536a0*/  ENDCOLLECTIVE ;  /* 0x000000000000791b */ /* 0x023fea0003800000 */
.L_x_5629:
[----:B------:R-:W-:Y:S05]  /*536b0*/  BSYNC B0 ;  /* 0x0000000000007941 */ /* 0x000fea0003800000 */
.L_x_5628:
[----:B------:R-:W-:Y:S02]  /*536c0*/  IMAD.MOV.U32 R164, RZ, RZ, R233 ;  /* 0x000000ffffa47224 */ /* 0x000fe400078e00e9 */
[----:B------:R-:W-:Y:S02]  /*536d0*/  HFMA2 R237, -RZ, RZ, 0, 1.847743988037109375e-06 ;  /* 0x0000001fffed7431 */ /* 0x000fe400000001ff */
[----:B------:R-:W-:Y:S01]  /*536e0*/  IMAD.MOV.U32 R234, RZ, RZ, 0x2 ;  /* 0x00000002ffea7424 */ /* 0x000fe200078e00ff */
[----:B------:R-:W0:Y:S01]  /*536f0*/  LDC R168, c[0x0][0x400] ;  /* 0x00010000ffa87b82 */ /* 0x000e220000000800 */
[----:B------:R-:W-:Y:S01]  /*53700*/  FADD.FTZ R166, R165, R164 ;  /* 0x000000a4a5a67221 */ /* 0x000fe20000010000 */
[----:B------:R-:W-:-:S04]  /*53710*/  IMAD.MOV.U32 R232, RZ, RZ, -0x1 ;  /* 0xffffffffffe87424 */ /* 0x000fc800078e00ff */
[----:B------:R-:W-:-:S07]  /*53720*/  MOV R235, R166 ;  /* 0x000000a600eb7202 */ /* 0x000fce0000000f00 */
[----:B0-----:R-:W-:Y:S05]  /*53730*/  WARPSYNC.COLLECTIVE R232, `(.L_x_5630) ;  /* 0x00000000e8087348 */ /* 0x001fea0003c00000 */
[----:B------:R1:W2:Y:S02]  /*53740*/  SHFL.BFLY P6, R233, R235, R234, R237 ;  /* 0x0c0000eaebe97389 */ /* 0x0002a400000c00ed */
[----:B012---:R-:W-:Y:S05]  /*53750*/  ENDCOLLECTIVE ;  /* 0x000000000000791b */ /* 0x007fea0003800000 */
.L_x_5630:
[----:B------:R-:W-:Y:S01]  /*53760*/  HFMA2 R234, -RZ, RZ, 0, 2.384185791015625e-07 ;  /* 0x00000004ffea7431 */ /* 0x000fe200000001ff */
[----:B------:R-:W-:-:S05]  /*53770*/  MOV R167, R233 ;  /* 0x000000e900a77202 */ /* 0x000fca0000000f00 */
[----:B------:R-:W-:-:S04]  /*53780*/  FADD.FTZ R167, R166, R167 ;  /* 0x000000a7a6a77221 */ /* 0x000fc80000010000 */
[----:B------:R-:W-:-:S07]  /*53790*/  IMAD.MOV.U32 R235, RZ, RZ, R167 ;  /* 0x000000ffffeb7224 */ /* 0x000fce00078e00a7 */
[----:B------:R-:W-:Y:S05]  /*537a0*/  WARPSYNC.COLLECTIVE R232, `(.L_x_5631) ;  /* 0x00000000e8087348 */ /* 0x000fea0003c00000 */
[----:B------:R0:W1:Y:S02]  /*537b0*/  SHFL.BFLY P6, R233, R235, R234, R237 ;  /* 0x0c0000eaebe97389 */ /* 0x00006400000c00ed */
[----:B01----:R-:W-:Y:S05]  /*537c0*/  ENDCOLLECTIVE ;  /* 0x000000000000791b */ /* 0x003fea0003800000 */
.L_x_5631:
[----:B------:R-:W-:Y:S02]  /*537d0*/  IMAD.MOV.U32 R234, RZ, RZ, 0x8 ;  /* 0x00000008ffea7424 */ /* 0x000fe400078e00ff */
[----:B------:R-:W-:-:S04]  /*537e0*/  IMAD.MOV.U32 R164, RZ, RZ, R233 ;  /* 0x000000ffffa47224 */ /* 0x000fc800078e00e9 */
[----:B------:R-:W-:-:S05]  /*537f0*/  FADD.FTZ R170, R167, R164 ;  /* 0x000000a4a7aa7221 */ /* 0x000fca0000010000 */
[----:B------:R-:W-:-:S07]  /*53800*/  MOV R235, R170 ;  /* 0x000000aa00eb7202 */ /* 0x000fce0000000f00 */
[----:B------:R-:W-:Y:S05]  /*53810*/  WARPSYNC.COLLECTIVE R232, `(.L_x_5632) ;  /* 0x00000000e8087348 */ /* 0x000fea0003c00000 */
[----:B------:R0:W1:Y:S02]  /*53820*/  SHFL.BFLY P6, R233, R235, R234, R237 ;  /* 0x0c0000eaebe97389 */ /* 0x00006400000c00ed */
[----:B01----:R-:W-:Y:S05]  /*53830*/  ENDCOLLECTIVE ;  /* 0x000000000000791b */ /* 0x003fea0003800000 */
.L_x_5632:
[----:B------:R-:W-:Y:S01]  /*53840*/  HFMA2 R234, -RZ, RZ, 0, 9.5367431640625e-07 ;  /* 0x00000010ffea7431 */ /* 0x000fe200000001ff */
[----:B------:R-:W-:-:S05]  /*53850*/  MOV R169, R233 ;  /* 0x000000e900a97202 */ /* 0x000fca0000000f00 */
[----:B------:R-:W-:-:S04]  /*53860*/  FADD.FTZ R171, R170, R169 ;  /* 0x000000a9aaab7221 */ /* 0x000fc80000010000 */
[----:B------:R-:W-:-:S07]  /*53870*/  IMAD.MOV.U32 R235, RZ, RZ, R171 ;  /* 0x000000ffffeb7224 */ /* 0x000fce00078e00ab */
[----:B------:R-:W-:Y:S05]  /*53880*/  WARPSYNC.COLLECTIVE R232, `(.L_x_5633) ;  /* 0x00000000e8087348 */ /* 0x000fea0003c00000 */
[----:B------:R0:W1:Y:S02]  /*53890*/  SHFL.BFLY P6, R233, R235, R234, R237 ;  /* 0x0c0000eaebe97389 */ /* 0x00006400000c00ed */
[----:B01----:R-:W-:Y:S05]  /*538a0*/  ENDCOLLECTIVE ;  /* 0x000000000000791b */ /* 0x003fea0003800000 */
.L_x_5633:
        /* <DEDUP_REMOVED lines=139> */
.L_x_5634:
[----:B------:R-:W-:Y:S01]  /*54160*/  HFMA2 R234, -RZ, RZ, 0, 1.1920928955078125e-07 ;  /* 0x00000002ffea7431 */ /* 0x000fe200000001ff */
[----:B------:R-:W-:-:S05]  /*54170*/  MOV R165, R233 ;  /* 0x000000e900a57202 */ /* 0x000fca0000000f00 */
[----:B------:R-:W-:-:S04]  /*54180*/  FADD.FTZ R165, R164, R165 ;  /* 0x000000a5a4a57221 */ /* 0x000fc80000010000 */
[----:B------:R-:W-:-:S07]  /*54190*/  IMAD.MOV.U32 R235, RZ, RZ, R165 ;  /* 0x000000ffffeb7224 */ /* 0x000fce00078e00a5 */
[----:B------:R-:W-:Y:S05]  /*541a0*/  WARPSYNC.COLLECTIVE R232, `(.L_x_5635) ;  /* 0x00000000e8087348 */ /* 0x000fea0003c00000 */
[----:B------:R0:W1:Y:S02]  /*541b0*/  SHFL.BFLY P6, R233, R235, R234, R237 ;  /* 0x0c0000eaebe97389 */ /* 0x00006400000c00ed */
[----:B01----:R-:W-:Y:S05]  /*541c0*/  ENDCOLLECTIVE ;  /* 0x000000000000791b */ /* 0x003fea0003800000 */
.L_x_5635:
[----:B------:R-:W-:Y:S02]  /*541d0*/  IMAD.MOV.U32 R234, RZ, RZ, 0x4 ;  /* 0x00000004ffea7424 */ /* 0x000fe400078e00ff */
[----:B------:R-:W-:-:S04]  /*541e0*/  IMAD.MOV.U32 R166, RZ, RZ, R233 ;  /* 0x000000ffffa67224 */ /* 0x000fc800078e00e9 */
[----:B------:R-:W-:-:S05]  /*541f0*/  FADD.FTZ R166, R165, R166 ;  /* 0x000000a6a5a67221 */ /* 0x000fca0000010000 */
[----:B------:R-:W-:-:S07]  /*54200*/  MOV R235, R166 ;  /* 0x000000a600eb7202 */ /* 0x000fce0000000f00 */
[----:B------:R-:W-:Y:S05]  /*54210*/  WARPSYNC.COLLECTIVE R232, `(.L_x_5636) ;  /* 0x00000000e8087348 */ /* 0x000fea0003c00000 */
[----:B------:R0:W1:Y:S02]  /*54220*/  SHFL.BFLY P6, R233, R235, R234, R237 ;  /* 0x0c0000eaebe97389 */ /* 0x00006400000c00ed */
[----:B01----:R-:W-:Y:S05]  /*54230*/  ENDCOLLECTIVE ;  /* 0x000000000000791b */ /* 0x003fea0003800000 */
.L_x_5636:
[----:B------:R-:W-:Y:S01]  /*54240*/  HFMA2 R234, -RZ, RZ, 0, 4.76837158203125e-07 ;  /* 0x00000008ffea7431 */ /* 0x000fe200000001ff */
[----:B------:R-:W-:-:S05]  /*54250*/  MOV R167, R233 ;  /* 0x000000e900a77202 */ /* 0x000fca0000000f00 */
[----:B------:R-:W-:-:S04]  /*54260*/  FADD.FTZ R167, R166, R167 ;  /* 0x000000a7a6a77221 */ /* 0x000fc80000010000 */
[----:B------:R-:W-:-:S07]  /*54270*/  IMAD.MOV.U32 R235, RZ, RZ, R167 ;  /* 0x000000ffffeb7224 */ /* 0x000fce00078e00a7 */
[----:B------:R-:W-:Y:S05]  /*54280*/  WARPSYNC.COLLECTIVE R232, `(.L_x_5637) ;  /* 0x00000000e8087348 */ /* 0x000fea0003c00000 */
[----:B------:R0:W1:Y:S02]  /*54290*/  SHFL.BFLY P6, R233, R235, R234, R237 ;  /* 0x0c0000eaebe97389 */ /* 0x00006400000c00ed */
[----:B01----:R-:W-:Y:S05]  /*542a0*/  ENDCOLLECTIVE ;  /* 0x000000000000791b */ /* 0x003fea0003800000 */
.L_x_5637:
[----:B------:R-:W-:Y:S02]  /*542b0*/  IMAD.MOV.U32 R234, RZ, RZ, 0x10 ;  /* 0x00000010ffea7424 */ /* 0x000fe400078e00ff */
[----:B------:R-:W-:-:S04]  /*542c0*/  IMAD.MOV.U32 R170, RZ, RZ, R233 ;  /* 0x000000ffffaa7224 */ /* 0x000fc800078e00e9 */
[----:B------:R-:W-:-:S05]  /*542d0*/  FADD.FTZ R170, R167, R170 ;  /* 0x000000aaa7aa7221 */ /* 0x000fca0000010000 */
[----:B------:R-:W-:-:S07]  /*542e0*/  MOV R235, R170 ;  /* 0x000000aa00eb7202 */ /* 0x000fce0000000f00 */
[----:B------:R-:W-:Y:S05]  /*542f0*/  WARPSYNC.COLLECTIVE R232, `(.L_x_5638) ;  /* 0x00000000e8087348 */ /* 0x000fea0003c00000 */
[----:B------:R0:W1:Y:S02]  /*54300*/  SHFL.BFLY P6, R233, R235, R234, R237 ;  /* 0x0c0000eaebe97389 */ /* 0x00006400000c00ed */
[----:B01----:R-:W-:Y:S05]  /*54310*/  ENDCOLLECTIVE ;  /* 0x000000000000791b */ /* 0x003fea0003800000 */
.L_x_5638:
[----:B------:R-:W-:Y:S01]  /*54320*/  MOV R171, R233 ;  /* 0x000000e900ab7202 */ /* 0x000fe20000000f00 */
[----:B------:R-:W-:Y:S06]  /*54330*/  BRA `(.L_x_5639) ;  /* 0xffffffc800147947 */ /* 0x000fec000383ffff */
.L_x_5640:
        /* <DEDUP_REMOVED lines=12> */
.L_x_43864:


//--------------------- .text._ZN10layer_norm31ln_parallel_residual_fwd_kernelINS_13Kernel_traitsI6__halfS2_S2_S2_fjLj2048ELj1ELj4ELj1ELj16ENS_18Kernel_traits_baseILj2048ES2_S2_S2_S2_fjLj128EEEEELb1ELb0ELb1EEEvNS_9FwdParamsE --------------------------
	.section	.text._ZN10layer_norm31ln_parallel_residual_fwd_kernelINS_13Kernel_traitsI6__halfS2_S2_S2_fjLj2048ELj1ELj4ELj1ELj16ENS_18Kernel_traits_baseILj2048ES2_S2_S2_S2_fjLj128EEEEELb1ELb0ELb1EEEvNS_9FwdParamsE,"ax",@progbits
	.align	128
        .global         _ZN10layer_norm31ln_parallel_residual_fwd_kernelINS_13Kernel_traitsI6__halfS2_S2_S2_fjLj2048ELj1ELj4ELj1ELj16ENS_18Kernel_traits_baseILj2048ES2_S2_S2_S2_fjLj128EEEEELb1ELb0ELb1EEEvNS_9FwdParamsE
        .type           _ZN10layer_norm31ln_parallel_residual_fwd_kernelINS_13Kernel_traitsI6__halfS2_S2_S2_fjLj2048ELj1ELj4ELj1ELj16ENS_18Kernel_traits_baseILj2048ES2_S2_S2_S2_fjLj128EEEEELb1ELb0ELb1EEEvNS_9FwdParamsE,@function
        .size           _ZN10layer_norm31ln_parallel_residual_fwd_kernelINS_13Kernel_traitsI6__halfS2_S2_S2_fjLj2048ELj1ELj4ELj1ELj16ENS_18Kernel_traits_baseILj2048ES2_S2_S2_S2_fjLj128EEEEELb1ELb0ELb1EEEvNS_9FwdParamsE,(.L_x_43865 - _ZN10layer_norm31ln_parallel_residual_fwd_kernelINS_13Kernel_traitsI6__halfS2_S2_S2_fjLj2048ELj1ELj4ELj1ELj16ENS_18Kernel_traits_baseILj2048ES2_S2_S2_S2_fjLj128EEEEELb1ELb0ELb1EEEvNS_9FwdParamsE)
        .other          _ZN10layer_norm31ln_parallel_residual_fwd_kernelINS_13Kernel_traitsI6__halfS2_S2_S2_fjLj2048ELj1ELj4ELj1ELj16ENS_18Kernel_traits_baseILj2048ES2_S2_S2_S2_fjLj128EEEEELb1ELb0ELb1EEEvNS_9FwdParamsE,@"STO_CUDA_ENTRY STV_DEFAULT"
_ZN10layer_norm31ln_parallel_residual_fwd_kernelINS_13Kernel_traitsI6__halfS2_S2_S2_fjLj2048ELj1ELj4ELj1ELj16ENS_18Kernel_traits_baseILj2048ES2_S2_S2_S2_fjLj128EEEEELb1ELb0ELb1EEEvNS_9FwdParamsE:
.text._ZN10layer_norm31ln_parallel_residual_fwd_kernelINS_13Kernel_traitsI6__halfS2_S2_S2_fjLj2048ELj1ELj4ELj1ELj16ENS_18Kernel_traits_baseILj2048ES2_S2_S2_S2_fjLj128EEEEELb1ELb0ELb1EEEvNS_9FwdParamsE:
[----:B------:R-:W-:Y:S01]  /*0000*/  LDC R1, c[0x0][0x37c] ;  /* 0x0000df00ff017b82 */ /* 0x000fe20000000800 */
[----:B------:R-:W0:Y:S07]  /*0010*/  LDCU.U8 UR8, c[0x0][0x464] ;  /* 0x00008c80ff0877ac */ /* 0x000e2e0008000000 */
[----:B------:R-:W1:Y:S01]  /*0020*/  LDC R0, c[0x0][0x458] ;  /* 0x00011600ff007b82 */ /* 0x000e620000000800 */
[----:B------:R-:W2:Y:S01]  /*0030*/  LDCU.64 UR4, c[0x0][0x450] ;  /* 0x00008a00ff0477ac */ /* 0x000ea20008000a00 */
[----:B------:R-:W3:Y:S06]  /*0040*/  LDCU.64 UR6, c[0x0][0x358] ;  /* 0x00006b00ff0677ac */ /* 0x000eec0008000a00 */
[----:B------:R-:W4:Y:S01]  /*0050*/  LDC R7, c[0x0][0x45c] ;  /* 0x00011700ff077b82 */ /* 0x000f220000000800 */
        /* <DEDUP_REMOVED lines=9> */
[----:B------:R-:W3:Y:S01]  /*00f0*/  S2R R11, SR_TID.X ;  /* 0x00000000000b7919 */ /* 0x000ee20000002100 */
[----:B0-----:R-:W-:-:S04]  /*0100*/  UISETP.NE.U32.AND UP0, UPT, UR8, URZ, UPT ;  /* 0x000000ff0800728c */ /* 0x001fc8000bf05070 */
[----:B------:R-:W-:Y:S01]  /*0110*/  UISETP.NE.AND.EX UP0, UPT, UR9, URZ, UPT, UP0 ;  /* 0x000000ff0900728c */ /* 0x000fe2000bf05300 */
[----:B---3--:R-:W-:Y:S02]  /*0120*/  LOP3.LUT R18, R11, 0x1f, RZ, 0xc0, !PT ;  /* 0x0000001f0b127812 */ /* 0x008fe400078ec0ff */
[----:B--2---:R-:W-:Y:S02]  /*0130*/  @P0 R2UR UR4, R2 ;  /* 0x00000000020402ca */ /* 0x004fe400000e0000 */
[----:B------:R-:W-:Y:S02]  /*0140*/  @P0 R2UR UR5, R3 ;  /* 0x00000000030502ca */ /* 0x000fe400000e0000 */
[----:B-1----:R-:W-:-:S05]  /*0150*/  @P0 IADD3 R0, P1, PT, R4, R9, RZ ;  /* 0x0000000904000210 */ /* 0x002fca0007f3e0ff */
        /* <DEDUP_REMOVED lines=61> */
.L_x_5642:
        /* <DEDUP_REMOVED lines=47> */
.L_x_5641:
        /* <DEDUP_REMOVED lines=45> */
.L_x_5644:
        /* <DEDUP_REMOVED lines=46> */
.L_x_5643:
        /* <DEDUP_REMOVED lines=10> */
[----:B------:R-:W-:Y:S01]  /*0e70*/  LOP3.LUT R209, R0, 0x3, RZ, 0xc0, !PT ;  /* 0x0000000300d17812 */ /* 0x000fe200078ec0ff */
[----:B------:R-:W1:Y:S01]  /*0e80*/  LDCU.64 UR10, c[0x0][0x398] ;  /* 0x00007300ff0a77ac */ /* 0x000e620008000a00 */
[----:B------:R-:W-:Y:S01]  /*0e90*/  IMAD R7, R17, -0x2daee0ad, RZ ;  /* 0xd2511f5311077824 */ /* 0x000fe200078e02ff */
[----:B------:R-:W-:Y:S01]  /*0ea0*/  LOP3.LUT R3, R3, UR5, RZ, 0x3c, !PT ;  /* 0x0000000503037c12 */ /* 0x000fe2000f8e3cff */
[----:B------:R-:W-:Y:S02]  /*0eb0*/  UIADD3 UR12, UPT, UPT, UR4, -0x4ab325aa, URZ ;  /* 0xb54cda56040c7890 */ /* 0x000fe4000fffe0ff */
[----:B------:R-:W-:Y:S02]  /*0ec0*/  UIADD3 UR13, UPT, UPT, UR5, 0x1fd5c5a3, URZ ;  /* 0x1fd5c5a3050d7890 */ /* 0x000fe4000fffe0ff */
[----:B------:R-:W-:Y:S01]  /*0ed0*/  IMAD.HI.U32 R4, R3, -0x326172a9, RZ ;  /* 0xcd9e8d5703047827 */ /* 0x000fe200078e00ff */
[----:B------:R-:W-:-:S02]  /*0ee0*/  UIADD3 UR14, UPT, UPT, UR4, -0xe443238, URZ ;  /* 0xf1bbcdc8040e7890 */ /* 0x000fc4000fffe0ff */
[----:B------:R-:W-:Y:S01]  /*0ef0*/  UIADD3 UR15, UPT, UPT, UR5, -0x695add53, URZ ;  /* 0x96a522ad050f7890 */ /* 0x000fe2000fffe0ff */
[----:B------:R-:W-:Y:S01]  /*0f00*/  IMAD R3, R3, -0x326172a9, RZ ;  /* 0xcd9e8d5703037824 */ /* 0x000fe200078e02ff */
[----:B------:R-:W-:Y:S02]  /*0f10*/  UIADD3 UR16, UPT, UPT, UR4, -0x700cb87f, URZ ;  /* 0x8ff3478104107890 */ /* 0x000fe4000fffe0ff */
[----:B-1----:R-:W-:Y:S01]  /*0f20*/  UISETP.NE.U32.AND UP0, UPT, UR10, URZ, UPT ;  /* 0x000000ff0a00728c */ /* 0x002fe2000bf05070 */
[----:B0-----:R-:W-:Y:S01]  /*0f30*/  IMAD R16, R16, UR9, R11 ;  /* 0x0000000910107c24 */ /* 0x001fe2000f8e020b */
[----:B------:R-:W-:Y:S01]  /*0f40*/  UIADD3 UR9, UPT, UPT, UR5, -0x4498517b, URZ ;  /* 0xbb67ae8505097890 */ /* 0x000fe2000fffe0ff */
[----:B------:R-:W-:Y:S01]  /*0f50*/  HFMA2 R11, -RZ, RZ, 0, 0 ;  /* 0x00000000ff0b7431 */ /* 0x000fe200000001ff */
[----:B------:R-:W-:Y:S01]  /*0f60*/  UIADD3 UR10, UPT, UPT, UR4, -0x255992d5, URZ ;  /* 0xdaa66d2b040a7890 */ /* 0x000fe2000fffe0ff */
[----:B------:R-:W-:Y:S01]  /*0f70*/  IMAD.HI.U32 R2, R16, -0x326172a9, RZ ;  /* 0xcd9e8d5710027827 */ /* 0x000fe200078e00ff */
[----:B------:R-:W-:-:S02]  /*0f80*/  UISETP.NE.AND.EX UP0, UPT, UR11, URZ, UPT, UP0 ;  /* 0x000000ff0b00728c */ /* 0x000fc4000bf05300 */
[----:B------:R-:W-:Y:S01]  /*0f90*/  UIADD3 UR11, UPT, UPT, UR5, -0x126145ec, URZ ;  /* 0xed9eba14050b7890 */ /* 0x000fe2000fffe0ff */
[----:B------:R-:W-:Y:S01]  /*0fa0*/  IMAD R5, R16, -0x326172a9, RZ ;  /* 0xcd9e8d5710057824 */ /* 0x000fe200078e02ff */
[----:B------:R-:W-:Y:S02]  /*0fb0*/  LOP3.LUT R2, R12, UR4, R2, 0x96, !PT ;  /* 0x000000040c027c12 */ /* 0x000fe4000f8e9602 */
[----:B------:R-:W-:Y:S02]  /*0fc0*/  PLOP3.LUT P0, PT, PT, PT, UP0, 0x80, 0x8 ;  /* 0x000000000008781c */ /* 0x000fe40003f0f008 */
[----:B------:R-:W-:Y:S01]  /*0fd0*/  LOP3.LUT R4, R5, UR8, R4, 0x96, !PT ;  /* 0x0000000805047c12 */ /* 0x000fe2000f8e9604 */
[----:B------:R-:W-:Y:S01]  /*0fe0*/  IMAD.HI.U32 R6, R2, -0x2daee0ad, RZ ;  /* 0xd2511f5302067827 */ /* 0x000fe200078e00ff */
[----:B------:R-:W-:-:S03]  /*0ff0*/  UIADD3 UR8, UPT, UPT, UR4, 0x3c6ef372, URZ ;  /* 0x3c6ef37204087890 */ /* 0x000fc6000fffe0ff */
[----:B------:R-:W-:Y:S01]  /*1000*/  IMAD R8, R2, -0x2daee0ad, RZ ;  /* 0xd2511f5302087824 */ /* 0x000fe200078e02ff */
[----:B------:R-:W-:Y:S01]  /*1010*/  LOP3.LUT R6, R7, UR9, R6, 0x96, !PT ;  /* 0x0000000907067c12 */ /* 0x000fe2000f8e9606 */
        /* <DEDUP_REMOVED lines=28> */
[----:B------:R-:W0:Y:S02]  /*11e0*/  LDCU UR10, c[0x0][0x404] ;  /* 0x00008080ff0a77ac */ /* 0x000e240008000800 */
[----:B------:R-:W-:Y:S01]  /*11f0*/  IMAD R5, R6, -0x326172a9, RZ ;  /* 0xcd9e8d5706057824 */ /* 0x000fe200078e02ff */
[----:B------:R-:W-:Y:S01]  /*1200*/  LOP3.LUT R3, R8, UR9, R3, 0x96, !PT ;  /* 0x0000000908037c12 */ /* 0x000fe2000f8e9603 */
[----:B------:R-:W-:Y:S01]  /*1210*/  IMAD R7, R2, -0x2daee0ad, RZ ;  /* 0xd2511f5302077824 */ /* 0x000fe200078e02ff */
[----:B------:R-:W-:Y:S01]  /*1220*/  UIADD3 UR9, UPT, UPT, UR5, -0x24c28bd8, URZ ;  /* 0xdb3d742805097890 */ /* 0x000fe2000fffe0ff */
[----:B------:R-:W-:-:S04]  /*1230*/  IMAD.HI.U32 R6, R4, -0x2daee0ad, RZ ;  /* 0xd2511f5304067827 */ /* 0x000fc800078e00ff */
[----:B------:R-:W-:Y:S01]  /*1240*/  IMAD.HI.U32 R2, R3, -0x326172a9, RZ ;  /* 0xcd9e8d5703027827 */ /* 0x000fe200078e00ff */
[----:B------:R-:W-:Y:S01]  /*1250*/  LOP3.LUT R6, R7, UR11, R6, 0x96, !PT ;  /* 0x0000000b07067c12 */ /* 0x000fe2000f8e9606 */
[----:B------:R-:W1:Y:S02]  /*1260*/  LDCU UR11, c[0x0][0x408] ;  /* 0x00008100ff0b77ac */ /* 0x000e640008000800 */
[----:B------:R-:W-:Y:S01]  /*1270*/  IMAD R8, R4, -0x2daee0ad, RZ ;  /* 0xd2511f5304087824 */ /* 0x000fe200078e02ff */
[----:B------:R-:W-:Y:S01]  /*1280*/  LOP3.LUT R2, R5, UR12, R2, 0x96, !PT ;  /* 0x0000000c05027c12 */ /* 0x000fe2000f8e9602 */
[----:B------:R-:W-:Y:S01]  /*1290*/  IMAD R4, R3, -0x326172a9, RZ ;  /* 0xcd9e8d5703047824 */ /* 0x000fe200078e02ff */
[----:B------:R-:W2:Y:S01]  /*12a0*/  LDCU UR12, c[0x0][0x388] ;  /* 0x00007100ff0c77ac */ /* 0x000ea20008000800 */
[----:B------:R-:W-:-:S04]  /*12b0*/  IMAD.HI.U32 R3, R6, -0x326172a9, RZ ;  /* 0xcd9e8d5706037827 */ /* 0x000fc800078e00ff */
[----:B------:R-:W-:Y:S01]  /*12c0*/  IMAD.HI.U32 R5, R2, -0x2daee0ad, RZ ;  /* 0xd2511f5302057827 */ /* 0x000fe200078e00ff */
[----:B------:R-:W-:-:S03]  /*12d0*/  LOP3.LUT R3, R4, UR8, R3, 0x96, !PT ;  /* 0x0000000804037c12 */ /* 0x000fc6000f8e9603 */
[----:B------:R-:W-:Y:S01]  /*12e0*/  IMAD R9, R2, -0x2daee0ad, RZ ;  /* 0xd2511f5302097824 */ /* 0x000fe200078e02ff */
[----:B------:R-:W-:Y:S01]  /*12f0*/  LOP3.LUT R5, R8, UR13, R5, 0x96, !PT ;  /* 0x0000000d08057c12 */ /* 0x000fe2000f8e9605 */
[----:B------:R-:W-:Y:S01]  /*1300*/  IMAD R7, R6, -0x326172a9, RZ ;  /* 0xcd9e8d5706077824 */ /* 0x000fe200078e02ff */
[----:B------:R-:W3:Y:S01]  /*1310*/  LDCU.U8 UR13, c[0x0][0x410] ;  /* 0x00008200ff0d77ac */ /* 0x000ee20008000000 */
[----:B------:R-:W-:-:S04]  /*1320*/  IMAD.HI.U32 R4, R3, -0x2daee0ad, RZ ;  /* 0xd2511f5303047827 */ /* 0x000fc800078e00ff */
[----:B------:R-:W-:Y:S01]  /*1330*/  IMAD.HI.U32 R2, R5, -0x326172a9, RZ ;  /* 0xcd9e8d5705027827 */ /* 0x000fe200078e00ff */
[----:B------:R-:W-:Y:S01]  /*1340*/  LOP3.LUT R4, R9, UR9, R4, 0x96, !PT ;  /* 0x0000000909047c12 */ /* 0x000fe2000f8e9604 */
[----:B------:R-:W4:Y:S02]  /*1350*/  LDCU.64 UR8, c[0x0][0x3a0] ;  /* 0x00007400ff0877ac */ /* 0x000f240008000a00 */
[----:B------:R-:W-:Y:S01]  /*1360*/  IMAD R3, R3, -0x2daee0ad, RZ ;  /* 0xd2511f5303037824 */ /* 0x000fe200078e02ff */
[----:B------:R-:W-:Y:S01]  /*1370*/  LOP3.LUT R2, R7, UR14, R2, 0x96, !PT ;  /* 0x0000000e07027c12 */ /* 0x000fe2000f8e9602 */
[----:B------:R-:W-:Y:S01]  /*1380*/  IMAD R6, R5, -0x326172a9, RZ ;  /* 0xcd9e8d5705067824 */ /* 0x000fe200078e02ff */
[----:B------:R-:W0:Y:S01]  /*1390*/  LDCU UR14, c[0x0][0x448] ;  /* 0x00008900ff0e77ac */ /* 0x000e220008000800 */
[----:B------:R-:W-:-:S04]  /*13a0*/  IMAD.HI.U32 R15, R4, -0x326172a9, RZ ;  /* 0xcd9e8d57040f7827 */ /* 0x000fc800078e00ff */
[----:B------:R-:W-:Y:S01]  /*13b0*/  IMAD.HI.U32 R14, R2, -0x2daee0ad, RZ ;  /* 0xd2511f53020e7827 */ /* 0x000fe200078e00ff */
[----:B------:R-:W-:-:S03]  /*13c0*/  LOP3.LUT R15, R6, UR16, R15, 0x96, !PT ;  /* 0x00000010060f7c12 */ /* 0x000fc6000f8e960f */
[----:B------:R-:W-:Y:S01]  /*13d0*/  IMAD R10, R4, -0x326172a9, RZ ;  /* 0xcd9e8d57040a7824 */ /* 0x000fe200078e02ff */
[----:B------:R-:W-:Y:S01]  /*13e0*/  LOP3.LUT R14, R3, UR15, R14, 0x96, !PT ;  /* 0x0000000f030e7c12 */ /* 0x000fe2000f8e960e */
[----:B-123--:R-:W-:-:S07]  /*13f0*/  IMAD R210, R2, -0x2daee0ad, RZ ;  /* 0xd2511f5302d27824 */ /* 0x00efce00078e02ff */
.L_x_6630:
[----:B----4-:R-:W-:Y:S01]  /*1400*/  ISETP.NE.U32.AND P1, PT, RZ, UR8, PT ;  /* 0x00000008ff007c0c */ /* 0x010fe2000bf25070 */
[----:B------:R-:W1:Y:S01]  /*1410*/  LDC.64 R228, c[0x0][0x390] ;  /* 0x0000e400ffe47b82 */ /* 0x000e620000000a00 */
[----:B------:R-:W-:Y:S02]  /*1420*/  IMAD R9, R13, UR12, RZ ;  /* 0x0000000c0d097c24 */ /* 0x000fe4000f8e02ff */
[----:B------:R-:W-:-:S03]  /*1430*/  ISETP.NE.AND.EX P1, PT, RZ, UR9, PT, P1 ;  /* 0x00000009ff007c0c */ /* 0x000fc6000bf25310 */
[----:B---3--:R-:W-:Y:S02]  /*1440*/  SHF.R.S32.HI R20, RZ, 0x1f, R9 ;  /* 0x0000001fff147819 */ /* 0x008fe40000011409 */
[----:B------:R-:W2:Y:S02]  /*1450*/  @P0 LDC.64 R24, c[0x0][0x398] ;  /* 0x0000e600ff180b82 */ /* 0x000ea40000000a00 */
[----:B------:R-:W-:-:S04]  /*1460*/  LEA.HI R9, R20, R9, RZ, 0x3 ;  /* 0x0000000914097211 */ /* 0x000fc800078f18ff */
[----:B------:R-:W-:Y:S02]  /*1470*/  LEA.HI.SX32 R9, R9, R18, 0x1d ;  /* 0x0000001209097211 */ /* 0x000fe400078feaff */
[----:B------:R-:W3:Y:S03]  /*1480*/  @P1 LDC.64 R26, c[0x0][0x3a0] ;  /* 0x0000e800ff1a1b82 */ /* 0x000ee60000000a00 */
[----:B-1----:R-:W-:-:S05]  /*1490*/  IMAD.WIDE.U32 R20, R9, 0x10, R228 ;  /* 0x0000001009147825 */ /* 0x002fca00078e00e4 */
[----:B------:R-:W1:Y:S01]  /*14a0*/  LDC.64 R164, c[0x0][0x398] ;  /* 0x0000e600ffa47b82 */ /* 0x000e620000000a00 */
[----:B-----5:R-:W5:Y:S01]  /*14b0*/  LDG.E.128 R20, desc[UR6][R20.64] ;  /* 0x0000000614147981 */ /* 0x020f62000c1e1d00 */
[----:B--2---:R-:W-:-:S05]  /*14c0*/  @P0 IMAD.WIDE.U32 R24, R9, 0x10, R24 ;  /* 0x0000001009180825 */ /* 0x004fca00078e0018 */
[----:B------:R2:W5:Y:S01]  /*14d0*/  @P0 LDG.E.128 R32, desc[UR6][R24.64] ;  /* 0x0000000618200981 */ /* 0x000562000c1e1d00 */
[----:B---3--:R-:W-:-:S05]  /*14e0*/  @P1 IMAD.WIDE.U32 R26, R9, 0x10, R26 ;  /* 0x00000010091a1825 */ /* 0x008fca00078e001a */
[----:B------:R2:W5:Y:S01]  /*14f0*/  @P1 LDG.E.128 R28, desc[UR6][R26.64] ;  /* 0x000000061a1c1981 */ /* 0x000562000c1e1d00 */
[----:B-1----:R-:W-:-:S04]  /*1500*/  ISETP.NE.U32.AND P0, PT, R164, RZ, PT ;  /* 0x000000ffa400720c */ /* 0x002fc80003f05070 */
[----:B------:R-:W-:Y:S01]  /*1510*/  ISETP.NE.AND.EX P0, PT, R165, RZ, PT, P0 ;  /* 0x000000ffa500720c */ /* 0x000fe20003f05300 */
[----:B------:R-:W-:-:S12]  /*1520*/  IMAD.MOV.U32 R180, RZ, RZ, 0x2f800000 ;  /* 0x2f800000ffb47424 */ /* 0x000fd800078e00ff */
[----:B--2---:R-:W-:Y:S05]  /*1530*/  @P0 BRA `(.L_x_5645) ;  /* 0x0000003000900947 */ /* 0x004fea0003800000 */
        /* <DEDUP_REMOVED lines=16> */
.L_x_5648:
        /* <DEDUP_REMOVED lines=13> */
.L_x_5650:
[----:B0-----:R-:W-:Y:S05]  /*1710*/  BSYNC.RECONVERGENT B1 ;  /* 0x0000000000017941 */ /* 0x001fea0003800200 */
.L_x_5649:
        /* <DEDUP_REMOVED lines=59> */
[----:B------:R-:W-:-:S07]  /*1ad0*/  IMAD.MOV.U32 R26, RZ, RZ, RZ ;  /* 0x000000ffff1a7224 */ /* 0x000fce00078e00ff */
.L_x_5647:
[----:B0-----:R-:W-:Y:S05]  /*1ae0*/  BSYNC.RECONVERGENT B0 ;  /* 0x0000000000007941 */ /* 0x001fea0003800200 */
.L_x_5646:
[----:B------:R-:W-:Y:S01]  /*1af0*/  I2FP.F32.U32 R25, R24 ;  /* 0x0000001800197245 */ /* 0x000fe20000201000 */
[----:B-----5:R-:W-:Y:S01]  /*1b00*/  HADD2.F32 R24, -RZ, R20.H0_H0 ;  /* 0x20000014ff187230 */ /* 0x020fe20000004100 */
[----:B------:R-:W-:Y:S01]  /*1b10*/  MOV R179, UR11 ;  /* 0x0000000b00b37c02 */ /* 0x000fe20008000f00 */
[----:B------:R-:W-:Y:S01]  /*1b20*/  IMAD.U32 R178, RZ, RZ, UR10 ;  /* 0x0000000affb27e24 */ /* 0x000fe2000f8e00ff */
[----:B------:R-:W-:Y:S01]  /*1b30*/  ISETP.NE.AND P2, PT, R26, 0x1, PT ;  /* 0x000000011a00780c */ /* 0x000fe20003f45270 */
[----:B------:R-:W-:Y:S01]  /*1b40*/  FFMA.FTZ R25, R25, R180, 1.1641532182693481445e-10 ;  /* 0x2f00000019197423 */ /* 0x000fe200000100b4 */
[----:B------:R-:W-:Y:S01]  /*1b50*/  BSSY.RECONVERGENT B0, `(.L_x_5651) ;  /* 0x000005f000007945 */ /* 0x000fe20003800200 */
[----:B------:R-:W-:Y:S01]  /*1b60*/  FMUL.FTZ R24, R24, R179 ;  /* 0x000000b318187220 */ /* 0x000fe20000410000 */
[----:B------:R-:W-:Y:S02]  /*1b70*/  IMAD.MOV.U32 R27, RZ, RZ, 0x2 ;  /* 0x00000002ff1b7424 */ /* 0x000fe400078e00ff */
[----:B------:R-:W-:Y:S01]  /*1b80*/  FSETP.GTU.FTZ.AND P0, PT, R25, R178, PT ;  /* 0x000000b21900720b */ /* 0x000fe20003f1c000 */
[----:B------:R-:W-:-:S03]  /*1b90*/  @P1 HADD2.F32 R25, -RZ, R28.H0_H0 ;  /* 0x2000001cff191230 */ /* 0x000fc60000004100 */
[----:B------:R-:W-:Y:S02]  /*1ba0*/  FSEL R170, R24, RZ, !P0 ;  /* 0x000000ff18aa7208 */ /* 0x000fe40004000000 */
[----:B------:R-:W-:-:S03]  /*1bb0*/  PLOP3.LUT P0, PT, P0, PT, PT, 0x8, 0x80 ;  /* 0x000000000080781c */ /* 0x000fc6000070e170 */
[----:B------:R-:W-:Y:S01]  /*1bc0*/  @P1 FADD.FTZ R170, R170, R25 ;  /* 0x00000019aaaa1221 */ /* 0x000fe20000010000 */
[----:B------:R-:W-:Y:S02]  /*1bd0*/  P2R R169, PR, RZ, 0x1 ;  /* 0x00000001ffa97803 */ /* 0x000fe40000000000 */
[----:B------:R-:W-:Y:S02]  /*1be0*/  MOV R25, R10 ;  /* 0x0000000a00197202 */ /* 0x000fe40000000f00 */
        /* <DEDUP_REMOVED lines=10> */
.L_x_5653:
        /* <DEDUP_REMOVED lines=13> */
.L_x_5655:
[----:B------:R-:W-:Y:S05]  /*1d60*/  BSYNC.RECONVERGENT B1 ;  /* 0x0000000000017941 */ /* 0x000fea0003800200 */
.L_x_5654:
        /* <DEDUP_REMOVED lines=55> */
[----:B------:R-:W-:Y:S02]  /*20e0*/  HFMA2 R27, -RZ, RZ, 0, 0 ;  /* 0x00000000ff1b7431 */ /* 0x000fe400000001ff */
[----:B------:R-:W-:Y:S01]  /*20f0*/  IMAD.WIDE.U32 R166, R166, -0x2daee0ad, RZ ;  /* 0xd2511f53a6a67825 */ /* 0x000fe200078e00ff */
[----:B------:R-:W-:Y:S02]  /*2100*/  LOP3.LUT R15, R26, UR15, R173, 0x96, !PT ;  /* 0x0000000f1a0f7c12 */ /* 0x000fe4000f8e96ad */
[----:B------:R-:W-:Y:S01]  /*2110*/  MOV R10, R172 ;  /* 0x000000ac000a7202 */ /* 0x000fe20000000f00 */
[----:B------:R-:W-:Y:S01]  /*2120*/  IMAD.MOV.U32 R168, RZ, RZ, R166 ;  /* 0x000000ffffa87224 */ /* 0x000fe200078e00a6 */
[----:B------:R-:W-:-:S07]  /*2130*/  LOP3.LUT R14, R14, UR16, R167, 0x96, !PT ;  /* 0x000000100e0e7c12 */ /* 0x000fce000f8e96a7 */
.L_x_5652:
[----:B------:R-:W-:Y:S05]  /*2140*/  BSYNC.RECONVERGENT B0 ;  /* 0x0000000000007941 */ /* 0x000fea0003800200 */
.L_x_5651:
[----:B------:R-:W-:Y:S01]  /*2150*/  I2FP.F32.U32 R25, R25 ;  /* 0x0000001900197245 */ /* 0x000fe20000201000 */
[----:B------:R-:W-:Y:S01]  /*2160*/  HADD2.F32 R20, -RZ, R20.H1_H1 ;  /* 0x30000014ff147230 */ /* 0x000fe20000004100 */
[----:B------:R-:W-:Y:S01]  /*2170*/  ISETP.NE.AND P2, PT, R27, 0x1, PT ;  /* 0x000000011b00780c */ /* 0x000fe20003f45270 */
[----:B------:R-:W-:Y:S01]  /*2180*/  BSSY.RECONVERGENT B0, `(.L_x_5656) ;  /* 0x0000060000007945 */ /* 0x000fe20003800200 */
[----:B------:R-:W-:Y:S02]  /*2190*/  IMAD.MOV.U32 R167, RZ, RZ, 0x2 ;  /* 0x00000002ffa77424 */ /* 0x000fe400078e00ff */
[----:B------:R-:W-:Y:S01]  /*21a0*/  FFMA.FTZ R25, R25, R180, 1.1641532182693481445e-10 ;  /* 0x2f00000019197423 */ /* 0x000fe200000100b4 */
[----:B------:R-:W-:-:S04]  /*21b0*/  FMUL.FTZ R20, R20, R179 ;  /* 0x000000b314147220 */ /* 0x000fc80000410000 */
[----:B------:R-:W-:Y:S01]  /*21c0*/  FSETP.GTU.FTZ.AND P0, PT, R25, R178, PT ;  /* 0x000000b21900720b */ /* 0x000fe20003f1c000 */
[----:B------:R-:W-:-:S03]  /*21d0*/  @P1 HADD2.F32 R25, -RZ, R28.H1_H1 ;  /* 0x3000001cff191230 */ /* 0x000fc60000004100 */
[----:B------:R-:W-:Y:S02]  /*21e0*/  FSEL R172, R20, RZ, !P0 ;  /* 0x000000ff14ac7208 */ /* 0x000fe40004000000 */
[----:B------:R-:W-:-:S03]  /*21f0*/  PLOP3.LUT P0, PT, P0, PT, PT, 0x8, 0x80 ;  /* 0x000000000080781c */ /* 0x000fc6000070e170 */
[----:B------:R-:W-:Y:S01]  /*2200*/  @P1 FADD.FTZ R172, R172, R25 ;  /* 0x00000019acac1221 */ /* 0x000fe20000010000 */
[----:B------:R-:W-:Y:S01]  /*2210*/  P2R R181, PR, RZ, 0x1 ;  /* 0x00000001ffb57803 */ /* 0x000fe20000000000 */
[----:B------:R-:W-:-:S03]  /*2220*/  IMAD.MOV.U32 R25, RZ, RZ, R10 ;  /* 0x000000ffff197224 */ /* 0x000fc600078e000a */
        /* <DEDUP_REMOVED lines=10> */
.L_x_5658:
        /* <DEDUP_REMOVED lines=13> */
.L_x_5660:
[----:B------:R-:W-:Y:S05]  /*23a0*/  BSYNC.RECONVERGENT B1 ;  /* 0x0000000000017941 */ /* 0x000fea0003800200 */
.L_x_5659:
        /* <DEDUP_REMOVED lines=61> */
.L_x_5657:
[----:B------:R-:W-:Y:S05]  /*2780*/  BSYNC.RECONVERGENT B0 ;  /* 0x0000000000007941 */ /* 0x000fea0003800200 */
.L_x_5656:
[----:B------:R-:W-:Y:S01]  /*2790*/  I2FP.F32.U32 R25, R25 ;  /* 0x0000001900197245 */ /* 0x000fe20000201000 */
[----:B------:R-:W-:Y:S01]  /*27a0*/  HADD2.F32 R26, -RZ, R21.H0_H0 ;  /* 0x20000015ff1a7230 */ /* 0x000fe20000004100 */
[----:B------:R-:W-:Y:S01]  /*27b0*/  ISETP.NE.AND P2, PT, R167, 0x1, PT ;  /* 0x00000001a700780c */ /* 0x000fe20003f45270 */
[----:B------:R-:W-:Y:S01]  /*27c0*/  @P1 HADD2.F32 R166, -RZ, R29.H0_H0 ;  /* 0x2000001dffa61230 */ /* 0x000fe20000004100 */
[----:B------:R-:W-:Y:S01]  /*27d0*/  BSSY.RECONVERGENT B0, `(.L_x_5661) ;  /* 0x000005f000007945 */ /* 0x000fe20003800200 */
[----:B------:R-:W-:Y:S01]  /*27e0*/  FFMA.FTZ R25, R25, R180, 1.1641532182693481445e-10 ;  /* 0x2f00000019197423 */ /* 0x000fe200000100b4 */
[----:B------:R-:W-:-:S04]  /*27f0*/  FMUL.FTZ R26, R26, R179 ;  /* 0x000000b31a1a7220 */ /* 0x000fc80000410000 */
[----:B------:R-:W-:-:S04]  /*2800*/  FSETP.GTU.FTZ.AND P0, PT, R25, R178, PT ;  /* 0x000000b21900720b */ /* 0x000fc80003f1c000 */
[----:B------:R-:W-:Y:S01]  /*2810*/  FSEL R171, R26, RZ, !P0 ;  /* 0x000000ff1aab7208 */ /* 0x000fe20004000000 */
[----:B------:R-:W-:Y:S01]  /*2820*/  IMAD.MOV.U32 R26, RZ, RZ, R10 ;  /* 0x000000ffff1a7224 */ /* 0x000fe200078e000a */
[----:B------:R-:W-:-:S03]  /*2830*/  PLOP3.LUT P0, PT, P0, PT, PT, 0x8, 0x80 ;  /* 0x000000000080781c */ /* 0x000fc6000070e170 */
[----:B------:R-:W-:Y:S01]  /*2840*/  @P1 FADD.FTZ R171, R171, R166 ;  /* 0x000000a6abab1221 */ /* 0x000fe20000010000 */
[----:B------:R-:W-:Y:S01]  /*2850*/  HFMA2 R166, -RZ, RZ, 0, 1.1920928955078125e-07 ;  /* 0x00000002ffa67431 */ /* 0x000fe200000001ff */
[----:B------:R-:W-:-:S03]  /*2860*/  P2R R182, PR, RZ, 0x1 ;  /* 0x00000001ffb67803 */ /* 0x000fc60000000000 */
        /* <DEDUP_REMOVED lines=10> */
.L_x_5663:
        /* <DEDUP_REMOVED lines=13> */
.L_x_5665:
[----:B------:R-:W-:Y:S05]  /*29e0*/  BSYNC.RECONVERGENT B1 ;  /* 0x0000000000017941 */ /* 0x000fea0003800200 */
.L_x_5664:
        /* <DEDUP_REMOVED lines=58> */
[----:B------:R-:W-:Y:S01]  /*2d90*/  IMAD.MOV.U32 R10, RZ, RZ, R174 ;  /* 0x000000ffff0a7224 */ /* 0x000fe200078e00ae */
[----:B------:R-:W-:Y:S01]  /*2da0*/  LOP3.LUT R14, R14, UR16, R167, 0x96, !PT ;  /* 0x000000100e0e7c12 */ /* 0x000fe2000f8e96a7 */
[----:B------:R-:W-:-:S07]  /*2db0*/  IMAD.MOV.U32 R166, RZ, RZ, RZ ;  /* 0x000000ffffa67224 */ /* 0x000fce00078e00ff */
.L_x_5662:
[----:B------:R-:W-:Y:S05]  /*2dc0*/  BSYNC.RECONVERGENT B0 ;  /* 0x0000000000007941 */ /* 0x000fea0003800200 */
.L_x_5661:
        /* <DEDUP_REMOVED lines=11> */
[----:B------:R-:W-:Y:S01]  /*2e80*/  MOV R26, R10 ;  /* 0x0000000a001a7202 */ /* 0x000fe20000000f00 */
        /* <DEDUP_REMOVED lines=11> */
.L_x_5668:
        /* <DEDUP_REMOVED lines=13> */
.L_x_5670:
[----:B------:R-:W-:Y:S05]  /*3010*/  BSYNC.RECONVERGENT B1 ;  /* 0x0000000000017941 */ /* 0x000fea0003800200 */
.L_x_5669:
        /* <DEDUP_REMOVED lines=59> */
[----:B------:R-:W-:Y:S02]  /*33d0*/  HFMA2 R167, -RZ, RZ, 0, 0 ;  /* 0x00000000ffa77431 */ /* 0x000fe400000001ff */
[----:B------:R-:W-:-:S07]  /*33e0*/  IMAD.MOV.U32 R168, RZ, RZ, R166 ;  /* 0x000000ffffa87224 */ /* 0x000fce00078e00a6 */
.L_x_5667:
[----:B------:R-:W-:Y:S05]  /*33f0*/  BSYNC.RECONVERGENT B0 ;  /* 0x0000000000007941 */ /* 0x000fea0003800200 */
.L_x_5666:
[----:B------:R-:W-:Y:S01]  /*3400*/  I2FP.F32.U32 R27, R26 ;  /* 0x0000001a001b7245 */ /* 0x000fe20000201000 */
[----:B------:R-:W-:Y:S01]  /*3410*/  HADD2.F32 R26, -RZ, R22.H0_H0 ;  /* 0x20000016ff1a7230 */ /* 0x000fe20000004100 */
[----:B------:R-:W-:Y:S01]  /*3420*/  ISETP.NE.AND P0, PT, R167, 0x1, PT ;  /* 0x00000001a700780c */ /* 0x000fe20003f05270 */
[----:B------:R-:W-:Y:S01]  /*3430*/  @P1 HADD2.F32 R166, -RZ, R30.H0_H0 ;  /* 0x2000001effa61230 */ /* 0x000fe20000004100 */
[----:B------:R-:W-:Y:S01]  /*3440*/  BSSY.RECONVERGENT B0, `(.L_x_5671) ;  /* 0x000005e000007945 */ /* 0x000fe20003800200 */
[----:B------:R-:W-:Y:S01]  /*3450*/  FFMA.FTZ R27, R27, R180, 1.1641532182693481445e-10 ;  /* 0x2f0000001b1b7423 */ /* 0x000fe200000100b4 */
[----:B------:R-:W-:-:S04]  /*3460*/  FMUL.FTZ R26, R26, R179 ;  /* 0x000000b31a1a7220 */ /* 0x000fc80000410000 */
[----:B------:R-:W-:Y:S01]  /*3470*/  FSETP.GTU.FTZ.AND P3, PT, R27, R178, PT ;  /* 0x000000b21b00720b */ /* 0x000fe20003f7c000 */
[----:B------:R-:W-:-:S03]  /*3480*/  IMAD.MOV.U32 R27, RZ, RZ, R10 ;  /* 0x000000ffff1b7224 */ /* 0x000fc600078e000a */
        /* <DEDUP_REMOVED lines=14> */
.L_x_5673:
        /* <DEDUP_REMOVED lines=13> */
.L_x_5675:
[----:B------:R-:W-:Y:S05]  /*3640*/  BSYNC.RECONVERGENT B1 ;  /* 0x0000000000017941 */ /* 0x000fea0003800200 */
.L_x_5674:
        /* <DEDUP_REMOVED lines=61> */
.L_x_5672:
[----:B------:R-:W-:Y:S05]  /*3a20*/  BSYNC.RECONVERGENT B0 ;  /* 0x0000000000007941 */ /* 0x000fea0003800200 */
.L_x_5671:
[----:B------:R-:W-:Y:S01]  /*3a30*/  I2FP.F32.U32 R27, R27 ;  /* 0x0000001b001b7245 */ /* 0x000fe20000201000 */
[----:B------:R-:W-:Y:S01]  /*3a40*/  HADD2.F32 R22, -RZ, R22.H1_H1 ;  /* 0x30000016ff167230 */ /* 0x000fe20000004100 */
[----:B------:R-:W-:Y:S01]  /*3a50*/  ISETP.NE.AND P4, PT, R166, 0x1, PT ;  /* 0x00000001a600780c */ /* 0x000fe20003f85270 */
[----:B------:R-:W-:Y:S01]  /*3a60*/  BSSY.RECONVERGENT B0, `(.L_x_5676) ;  /* 0x000005f000007945 */ /* 0x000fe20003800200 */
[----:B------:R-:W-:Y:S02]  /*3a70*/  HFMA2 R167, -RZ, RZ, 0, 1.1920928955078125e-07 ;  /* 0x00000002ffa77431 */ /* 0x000fe400000001ff */
[----:B------:R-:W-:Y:S01]  /*3a80*/  FFMA.FTZ R27, R27, R180, 1.1641532182693481445e-10 ;  /* 0x2f0000001b1b7423 */ /* 0x000fe200000100b4 */
[----:B------:R-:W-:-:S04]  /*3a90*/  FMUL.FTZ R22, R22, R179 ;  /* 0x000000b316167220 */ /* 0x000fc80000410000 */
[----:B------:R-:W-:Y:S01]  /*3aa0*/  FSETP.GTU.FTZ.AND P0, PT, R27, R178, PT ;  /* 0x000000b21b00720b */ /* 0x000fe20003f1c000 */
[----:B------:R-:W-:-:S03]  /*3ab0*/  @P1 HADD2.F32 R27, -RZ, R30.H1_H1 ;  /* 0x3000001eff1b1230 */ /* 0x000fc60000004100 */
        /* <DEDUP_REMOVED lines=14> */
.L_x_5678:
        /* <DEDUP_REMOVED lines=13> */
.L_x_5680:
[----:B------:R-:W-:Y:S05]  /*3c70*/  BSYNC.RECONVERGENT B1 ;  /* 0x0000000000017941 */ /* 0x000fea0003800200 */
.L_x_5679:
        /* <DEDUP_REMOVED lines=61> */
.L_x_5677:
[----:B------:R-:W-:Y:S05]  /*4050*/  BSYNC.RECONVERGENT B0 ;  /* 0x0000000000007941 */ /* 0x000fea0003800200 */
.L_x_5676:
        /* <DEDUP_REMOVED lines=23> */
.L_x_5683:
        /* <DEDUP_REMOVED lines=13> */
.L_x_5685:
[----:B------:R-:W-:Y:S05]  /*42a0*/  BSYNC.RECONVERGENT B1 ;  /* 0x0000000000017941 */ /* 0x000fea0003800200 */
.L_x_5684:
        /* <DEDUP_REMOVED lines=60> */
[----:B------:R-:W-:-:S07]  /*4670*/  IMAD.MOV.U32 R168, RZ, RZ, R184 ;  /* 0x000000ffffa87224 */ /* 0x000fce00078e00b8 */
.L_x_5682:
[----:B------:R-:W-:Y:S05]  /*4680*/  BSYNC.RECONVERGENT B0 ;  /* 0x0000000000007941 */ /* 0x000fea0003800200 */
.L_x_5681:
[----:B------:R-:W-:Y:S01]  /*4690*/  I2FP.F32.U32 R167, R166 ;  /* 0x000000a600a77245 */ /* 0x000fe20000201000 */
[----:B------:R-:W-:Y:S01]  /*46a0*/  HADD2.F32 R166, -RZ, R23.H1_H1 ;  /* 0x30000017ffa67230 */ /* 0x000fe20000004100 */
[----:B------:R-:W-:Y:S01]  /*46b0*/  PRMT R26, R26, 0x5410, R22 ;  /* 0x000054101a1a7816 */ /* 0x000fe20000000016 */
[----:B------:R-:W-:Y:S01]  /*46c0*/  @P1 HADD2.F32 R184, -RZ, R31.H1_H1 ;  /* 0x3000001fffb81230 */ /* 0x000fe20000004100 */
[----:B------:R-:W-:Y:S01]  /*46d0*/  PRMT R25, R25, 0x5410, R21 ;  /* 0x0000541019197816 */ /* 0x000fe20000000015 */
[----:B------:R-:W-:Y:S01]  /*46e0*/  FFMA.FTZ R167, R167, R180, 1.1641532182693481445e-10 ;  /* 0x2f000000a7a77423 */ /* 0x000fe200000100b4 */
[----:B------:R-:W-:Y:S01]  /*46f0*/  FMUL.FTZ R166, R166, R179 ;  /* 0x000000b3a6a67220 */ /* 0x000fe20000410000 */
[----:B------:R-:W-:-:S03]  /*4700*/  PRMT R24, R24, 0x5410, R20 ;  /* 0x0000541018187816 */ /* 0x000fc60000000014 */
[----:B------:R-:W-:-:S04]  /*4710*/  FSETP.GTU.FTZ.AND P5, PT, R167, R178, PT ;  /* 0x000000b2a700720b */ /* 0x000fc80003fbc000 */
[----:B------:R-:W-:Y:S02]  /*4720*/  FSEL R177, R166, RZ, !P5 ;  /* 0x000000ffa6b17208 */ /* 0x000fe40006800000 */
[----:B------:R-:W-:-:S03]  /*4730*/  PLOP3.LUT P5, PT, P5, PT, PT, 0x8, 0x80 ;  /* 0x000000000080781c */ /* 0x000fc60002fae170 */
[----:B------:R-:W-:-:S05]  /*4740*/  @P1 FADD.FTZ R177, R177, R184 ;  /* 0x000000b8b1b11221 */ /* 0x000fca0000010000 */
[----:B------:R-:W-:-:S04]  /*4750*/  F2FP.F16.F32.PACK_AB R23, RZ, R177 ;  /* 0x000000b1ff17723e */ /* 0x000fc800000000ff */
[----:B------:R-:W-:Y:S01]  /*4760*/  PRMT R27, R27, 0x5410, R23 ;  /* 0x000054101b1b7816 */ /* 0x000fe20000000017 */
[----:B------:R-:W-:Y:S06]  /*4770*/  BRA `(.L_x_5686) ;  /* 0x0000006000d47947 */ /* 0x000fec0003800000 */
.L_x_5645:
        /* <DEDUP_REMOVED lines=16> */
.L_x_5689:
        /* <DEDUP_REMOVED lines=13> */
.L_x_5691:
[----:B0-----:R-:W-:Y:S05]  /*4950*/  BSYNC.RECONVERGENT B1 ;  /* 0x0000000000017941 */ /* 0x001fea0003800200 */
.L_x_5690:
        /* <DEDUP_REMOVED lines=60> */
.L_x_5688:
[----:B0-----:R-:W-:Y:S05]  /*4d20*/  BSYNC.RECONVERGENT B0 ;  /* 0x0000000000007941 */ /* 0x001fea0003800200 */
.L_x_5687:
[----:B------:R-:W-:Y:S01]  /*4d30*/  I2FP.F32.U32 R3, R0 ;  /* 0x0000000000037245 */ /* 0x000fe20000201000 */
[----:B------:R-:W-:Y:S01]  /*4d40*/  IMAD.U32 R178, RZ, RZ, UR10 ;  /* 0x0000000affb27e24 */ /* 0x000fe2000f8e00ff */
[----:B------:R-:W-:Y:S01]  /*4d50*/  ISETP.NE.AND P2, PT, R2, 0x1, PT ;  /* 0x000000010200780c */ /* 0x000fe20003f45270 */
[----:B-----5:R-:W-:Y:S01]  /*4d60*/  HADD2.F32 R0, -RZ, R20.H0_H0 ;  /* 0x20000014ff007230 */ /* 0x020fe20000004100 */
[----:B------:R-:W-:Y:S01]  /*4d70*/  MOV R179, UR11 ;  /* 0x0000000b00b37c02 */ /* 0x000fe20008000f00 */
[----:B------:R-:W-:Y:S01]  /*4d80*/  FFMA.FTZ R3, R3, R180, 1.1641532182693481445e-10 ;  /* 0x2f00000003037423 */ /* 0x000fe200000100b4 */
[----:B------:R-:W-:Y:S01]  /*4d90*/  BSSY.RECONVERGENT B0, `(.L_x_5692) ;  /* 0x000005c000007945 */ /* 0x000fe20003800200 */
        /* <DEDUP_REMOVED lines=16> */
.L_x_5694:
        /* <DEDUP_REMOVED lines=13> */
.L_x_5696:
[----:B------:R-:W-:Y:S05]  /*4f70*/  BSYNC.RECONVERGENT B1 ;  /* 0x0000000000017941 */ /* 0x000fea0003800200 */
.L_x_5695:
        /* <DEDUP_REMOVED lines=61> */
.L_x_5693:
[----:B------:R-:W-:Y:S05]  /*5350*/  BSYNC.RECONVERGENT B0 ;  /* 0x0000000000007941 */ /* 0x000fea0003800200 */
.L_x_5692:
        /* <DEDUP_REMOVED lines=11> */
[----:B------:R-:W-:-:S03]  /*5410*/  SEL R8, RZ, 0x1, P0 ;  /* 0x00000001ff087807 */ /* 0x000fc60000000000 */
[----:B------:R-:W-:Y:S01]  /*5420*/  @P1 FADD.FTZ R170, R5, R0 ;  /* 0x0000000005aa1221 */ /* 0x000fe20000010000 */
[----:B------:R-:W-:Y:S01]  /*5430*/  @!P1 MOV R170, R0 ;  /* 0x0000000000aa9202 */ /* 0x000fe20000000f00 */
        /* <DEDUP_REMOVED lines=11> */
.L_x_5699:
        /* <DEDUP_REMOVED lines=13> */
.L_x_5701:
[----:B------:R-:W-:Y:S05]  /*55c0*/  BSYNC.RECONVERGENT B1 ;  /* 0x0000000000017941 */ /* 0x000fea0003800200 */
.L_x_5700:
        /* <DEDUP_REMOVED lines=61> */
.L_x_5698:
[----:B------:R-:W-:Y:S05]  /*59a0*/  BSYNC.RECONVERGENT B0 ;  /* 0x0000000000007941 */ /* 0x000fea0003800200 */
.L_x_5697:
        /* <DEDUP_REMOVED lines=21> */
.L_x_5704:
        /* <DEDUP_REMOVED lines=13> */
.L_x_5706:
[----:B------:R-:W-:Y:S05]  /*5bd0*/  BSYNC.RECONVERGENT B1 ;  /* 0x0000000000017941 */ /* 0x000fea0003800200 */
.L_x_5705:
        /* <DEDUP_REMOVED lines=61> */
.L_x_5703:
[----:B------:R-:W-:Y:S05]  /*5fb0*/  BSYNC.RECONVERGENT B0 ;  /* 0x0000000000007941 */ /* 0x000fea0003800200 */
.L_x_5702:
        /* <DEDUP_REMOVED lines=10> */
[----:B------:R-:W-:-:S03]  /*6060*/  SEL R7, RZ, 0x1, P0 ;  /* 0x00000001ff077807 */ /* 0x000fc60000000000 */
[----:B------:R-:W-:-:S04]  /*6070*/  FADD.FTZ R0, R20, R3 ;  /* 0x0000000314007221 */ /* 0x000fc80000010000 */
[--C-:B------:R-:W-:Y:S01]  /*6080*/  @P1 FADD.FTZ R172, R5, R0.reuse ;  /* 0x0000000005ac1221 */ /* 0x100fe20000010000 */
[----:B------:R-:W-:Y:S02]  /*6090*/  @!P1 IMAD.MOV.U32 R172, RZ, RZ, R0 ;  /* 0x000000ffffac9224 */ /* 0x000fe400078e0000 */
[----:B------:R-:W-:-:S03]  /*60a0*/  IMAD.MOV.U32 R0, RZ, RZ, R10 ;  /* 0x000000ffff007224 */ /* 0x000fc600078e000a */
        /* <DEDUP_REMOVED lines=10> */
.L_x_5709:
        /* <DEDUP_REMOVED lines=13> */
.L_x_5711:
[----:B------:R-:W-:Y:S05]  /*6220*/  BSYNC.RECONVERGENT B1 ;  /* 0x0000000000017941 */ /* 0x000fea0003800200 */
.L_x_5710:
        /* <DEDUP_REMOVED lines=61> */
.L_x_5708:
[----:B------:R-:W-:Y:S05]  /*6600*/  BSYNC.RECONVERGENT B0 ;  /* 0x0000000000007941 */ /* 0x000fea0003800200 */
.L_x_5707:
        /* <DEDUP_REMOVED lines=21> */
.L_x_5714:
        /* <DEDUP_REMOVED lines=13> */
.L_x_5716:
[----:B------:R-:W-:Y:S05]  /*6830*/  BSYNC.RECONVERGENT B1 ;  /* 0x0000000000017941 */ /* 0x000fea0003800200 */
.L_x_5715:
        /* <DEDUP_REMOVED lines=61> */
.L_x_5713:
[----:B------:R-:W-:Y:S05]  /*6c10*/  BSYNC.RECONVERGENT B0 ;  /* 0x0000000000007941 */ /* 0x000fea0003800200 */
.L_x_5712:
        /* <DEDUP_REMOVED lines=13> */
[----:B------:R-:W-:Y:S01]  /*6cf0*/  @!P1 IMAD.MOV.U32 R171, RZ, RZ, R0 ;  /* 0x000000ffffab9224 */ /* 0x000fe200078e0000 */
        /* <DEDUP_REMOVED lines=11> */
.L_x_5719:
        /* <DEDUP_REMOVED lines=13> */
.L_x_5721:
[----:B------:R-:W-:Y:S05]  /*6e80*/  BSYNC.RECONVERGENT B1 ;  /* 0x0000000000017941 */ /* 0x000fea0003800200 */
.L_x_5720:
        /* <DEDUP_REMOVED lines=60> */
[----:B------:R-:W-:-:S07]  /*7250*/  HFMA2 R2, -RZ, RZ, 0, 0 ;  /* 0x00000000ff027431 */ /* 0x000fce00000001ff */
.L_x_5718:
[----:B------:R-:W-:Y:S05]  /*7260*/  BSYNC.RECONVERGENT B0 ;  /* 0x0000000000007941 */ /* 0x000fea0003800200 */
.L_x_5717:
[----:B------:R-:W-:Y:S01]  /*7270*/  ISETP.NE.AND P3, PT, R2, 0x1, PT ;  /* 0x000000010200780c */ /* 0x000fe20003f65270 */
[----:B------:R-:W-:Y:S01]  /*7280*/  BSSY.RECONVERGENT B0, `(.L_x_5722) ;  /* 0x000005e000007945 */ /* 0x000fe20003800200 */
[----:B------:R-:W-:Y:S01]  /*7290*/  I2FP.F32.U32 R3, R0 ;  /* 0x0000000000037245 */ /* 0x000fe20000201000 */
[----:B------:R-:W-:Y:S02]  /*72a0*/  HADD2.F32 R0, -RZ, R21.H1_H1 ;  /* 0x30000015ff007230 */ /* 0x000fe40000004100 */
[----:B------:R-:W-:Y:S02]  /*72b0*/  IMAD.MOV.U32 R4, RZ, RZ, 0x2 ;  /* 0x00000002ff047424 */ /* 0x000fe400078e00ff */
[----:B------:R-:W-:Y:S01]  /*72c0*/  FFMA.FTZ R3, R3, R180, 1.1641532182693481445e-10 ;  /* 0x2f00000003037423 */ /* 0x000fe200000100b4 */
[----:B------:R-:W-:Y:S01]  /*72d0*/  FMUL.FTZ R21, R0, R179 ;  /* 0x000000b300157220 */ /* 0x000fe20000410000 */
[----:B------:R-:W-:-:S03]  /*72e0*/  IMAD.MOV.U32 R0, RZ, RZ, R10 ;  /* 0x000000ffff007224 */ /* 0x000fc600078e000a */
[----:B------:R-:W-:-:S04]  /*72f0*/  FSETP.GTU.FTZ.AND P0, PT, R3, R178, PT ;  /* 0x000000b20300720b */ /* 0x000fc80003f1c000 */
[----:B------:R-:W-:Y:S02]  /*7300*/  PLOP3.LUT P2, PT, P0, PT, PT, 0x8, 0x80 ;  /* 0x000000000080781c */ /* 0x000fe4000074e170 */
[----:B------:R-:W-:Y:S01]  /*7310*/  FSEL R21, R21, RZ, !P0 ;  /* 0x000000ff15157208 */ /* 0x000fe20004000000 */
[----:B------:R-:W-:Y:S10]  /*7320*/  @!P3 BRA `(.L_x_5723) ;  /* 0x00000004004cb947 */ /* 0x000ff40003800000 */
        /* <DEDUP_REMOVED lines=8> */
.L_x_5724:
        /* <DEDUP_REMOVED lines=13> */
.L_x_5726:
[----:B------:R-:W-:Y:S05]  /*7480*/  BSYNC.RECONVERGENT B1 ;  /* 0x0000000000017941 */ /* 0x000fea0003800200 */
.L_x_5725:
        /* <DEDUP_REMOVED lines=61> */
.L_x_5723:
[----:B------:R-:W-:Y:S05]  /*7860*/  BSYNC.RECONVERGENT B0 ;  /* 0x0000000000007941 */ /* 0x000fea0003800200 */
.L_x_5722:
        /* <DEDUP_REMOVED lines=10> */
[----:B------:R-:W-:-:S03]  /*7910*/  SEL R5, RZ, 0x1, P0 ;  /* 0x00000001ff057807 */ /* 0x000fc60000000000 */
[----:B------:R-:W-:-:S04]  /*7920*/  FADD.FTZ R0, R21, R0 ;  /* 0x0000000015007221 */ /* 0x000fc80000010000 */
        /* <DEDUP_REMOVED lines=13> */
.L_x_5729:
        /* <DEDUP_REMOVED lines=13> */
.L_x_5731:
[----:B------:R-:W-:Y:S05]  /*7ad0*/  BSYNC.RECONVERGENT B1 ;  /* 0x0000000000017941 */ /* 0x000fea0003800200 */
.L_x_5730:
        /* <DEDUP_REMOVED lines=61> */
.L_x_5728:
[----:B------:R-:W-:Y:S05]  /*7eb0*/  BSYNC.RECONVERGENT B0 ;  /* 0x0000000000007941 */ /* 0x000fea0003800200 */
.L_x_5727:
[----:B------:R-:W-:Y:S01]  /*7ec0*/  I2FP.F32.U32 R3, R0 ;  /* 0x0000000000037245 */ /* 0x000fe20000201000 */
[----:B------:R-:W-:Y:S01]  /*7ed0*/  HADD2.F32 R0, -RZ, R22.H0_H0 ;  /* 0x20000016ff007230 */ /* 0x000fe20000004100 */
[----:B------:R-:W-:Y:S01]  /*7ee0*/  ISETP.NE.AND P0, PT, R2, 0x1, PT ;  /* 0x000000010200780c */ /* 0x000fe20003f05270 */
[----:B------:R-:W-:Y:S01]  /*7ef0*/  BSSY.RECONVERGENT B0, `(.L_x_5732) ;  /* 0x000005c000007945 */ /* 0x000fe20003800200 */
[----:B------:R-:W-:Y:S02]  /*7f00*/  HFMA2 R27, -RZ, RZ, 0, 1.1920928955078125e-07 ;  /* 0x00000002ff1b7431 */ /* 0x000fe400000001ff */
[----:B------:R-:W-:Y:S01]  /*7f10*/  FFMA.FTZ R3, R3, R180, 1.1641532182693481445e-10 ;  /* 0x2f00000003037423 */ /* 0x000fe200000100b4 */
[----:B------:R-:W-:-:S04]  /*7f20*/  FMUL.FTZ R0, R0, R179 ;  /* 0x000000b300007220 */ /* 0x000fc80000410000 */
        /* <DEDUP_REMOVED lines=13> */
.L_x_5734:
        /* <DEDUP_REMOVED lines=13> */
.L_x_5736:
[----:B------:R-:W-:Y:S05]  /*80d0*/  BSYNC.RECONVERGENT B1 ;  /* 0x0000000000017941 */ /* 0x000fea0003800200 */
.L_x_5735:
        /* <DEDUP_REMOVED lines=61> */
.L_x_5733:
[----:B------:R-:W-:Y:S05]  /*84b0*/  BSYNC.RECONVERGENT B0 ;  /* 0x0000000000007941 */ /* 0x000fea0003800200 */
.L_x_5732:
        /* <DEDUP_REMOVED lines=15> */
[----:B------:R-:W-:-:S06]  /*85b0*/  F2FP.F16.F32.PACK_AB R26, RZ, R173 ;  /* 0x000000adff1a723e */ /* 0x000fcc00000000ff */
        /* <DEDUP_REMOVED lines=9> */
.L_x_5739:
        /* <DEDUP_REMOVED lines=13> */
.L_x_5741:
[----:B------:R-:W-:Y:S05]  /*8720*/  BSYNC.RECONVERGENT B1 ;  /* 0x0000000000017941 */ /* 0x000fea0003800200 */
.L_x_5740:
        /* <DEDUP_REMOVED lines=61> */
.L_x_5738:
[----:B------:R-:W-:Y:S05]  /*8b00*/  BSYNC.RECONVERGENT B0 ;  /* 0x0000000000007941 */ /* 0x000fea0003800200 */
.L_x_5737:
        /* <DEDUP_REMOVED lines=20> */
.L_x_5744:
        /* <DEDUP_REMOVED lines=13> */
.L_x_5746:
[----:B------:R-:W-:Y:S05]  /*8d20*/  BSYNC.RECONVERGENT B1 ;  /* 0x0000000000017941 */ /* 0x000fea0003800200 */
.L_x_5745:
        /* <DEDUP_REMOVED lines=61> */
.L_x_5743:
[----:B------:R-:W-:Y:S05]  /*9100*/  BSYNC.RECONVERGENT B0 ;  /* 0x0000000000007941 */ /* 0x000fea0003800200 */
.L_x_5742:
        /* <DEDUP_REMOVED lines=25> */
.L_x_5749:
        /* <DEDUP_REMOVED lines=13> */
.L_x_5751:
[----:B------:R-:W-:Y:S05]  /*9370*/  BSYNC.RECONVERGENT B1 ;  /* 0x0000000000017941 */ /* 0x000fea0003800200 */
.L_x_5750:
        /* <DEDUP_REMOVED lines=61> */
.L_x_5748:
[----:B------:R-:W-:Y:S05]  /*9750*/  BSYNC.RECONVERGENT B0 ;  /* 0x0000000000007941 */ /* 0x000fea0003800200 */
.L_x_5747:
        /* <DEDUP_REMOVED lines=20> */
.L_x_5754:
        /* <DEDUP_REMOVED lines=13> */
.L_x_5756:
[----:B------:R-:W-:Y:S05]  /*9970*/  BSYNC.RECONVERGENT B1 ;  /* 0x0000000000017941 */ /* 0x000fea0003800200 */
.L_x_5755:
        /* <DEDUP_REMOVED lines=61> */
.L_x_5753:
[----:B------:R-:W-:Y:S05]  /*9d50*/  BSYNC.RECONVERGENT B0 ;  /* 0x0000000000007941 */ /* 0x000fea0003800200 */
.L_x_5752:
[----:B------:R-:W-:Y:S01]  /*9d60*/  I2FP.F32.U32 R27, R0 ;  /* 0x00000000001b7245 */ /* 0x000fe20000201000 */
[----:B------:R-:W-:Y:S01]  /*9d70*/  HADD2.F32 R0, -RZ, R35.H0_H0 ;  /* 0x20000023ff007230 */ /* 0x000fe20000004100 */
[----:B------:R-:W-:Y:S01]  /*9d80*/  BSSY.RECONVERGENT B0, `(.L_x_5757) ;  /* 0x0000062000007945 */ /* 0x000fe20003800200 */
[----:B------:R-:W-:Y:S02]  /*9d90*/  IMAD.MOV.U32 R183, RZ, RZ, 0x2 ;  /* 0x00000002ffb77424 */ /* 0x000fe400078e00ff */
[----:B------:R-:W-:Y:S01]  /*9da0*/  FFMA.FTZ R27, R27, R180, 1.1641532182693481445e-10 ;  /* 0x2f0000001b1b7423 */ /* 0x000fe200000100b4 */
[----:B------:R-:W-:-:S04]  /*9db0*/  FMUL.FTZ R0, R0, R179 ;  /* 0x000000b300007220 */ /* 0x000fc80000410000 */
[----:B------:R-:W-:Y:S01]  /*9dc0*/  FSETP.GTU.FTZ.AND P5, PT, R27, R178, PT ;  /* 0x000000b21b00720b */ /* 0x000fe20003fbc000 */
[----:B------:R-:W-:-:S03]  /*9dd0*/  @P1 HADD2.F32 R27, -RZ, R31.H0_H0 ;  /* 0x2000001fff1b1230 */ /* 0x000fc60000004100 */
        /* <DEDUP_REMOVED lines=17> */
.L_x_5759:
        /* <DEDUP_REMOVED lines=13> */
.L_x_5761:
[----:B------:R-:W-:Y:S05]  /*9fc0*/  BSYNC.RECONVERGENT B1 ;  /* 0x0000000000017941 */ /* 0x000fea0003800200 */
.L_x_5760:
        /* <DEDUP_REMOVED lines=61> */
.L_x_5758:
[----:B------:R-:W-:Y:S05]  /*a3a0*/  BSYNC.RECONVERGENT B0 ;  /* 0x0000000000007941 */ /* 0x000fea0003800200 */
.L_x_5757:
        /* <DEDUP_REMOVED lines=20> */
.L_x_5764:
        /* <DEDUP_REMOVED lines=15> */
.L_x_5766:
[----:B------:R-:W-:Y:S05]  /*a5e0*/  BSYNC.RECONVERGENT B1 ;  /* 0x0000000000017941 */ /* 0x000fea0003800200 */
.L_x_5765:
        /* <DEDUP_REMOVED lines=61> */
.L_x_5763:
[----:B------:R-:W-:Y:S05]  /*a9c0*/  BSYNC.RECONVERGENT B0 ;  /* 0x0000000000007941 */ /* 0x000fea0003800200 */
.L_x_5762:
        /* <DEDUP_REMOVED lines=10> */
[----:B------:R-:W-:-:S03]  /*aa70*/  SEL R0, RZ, 0x1, P6 ;  /* 0x00000001ff007807 */ /* 0x000fc60003000000 */
[----:B------:R-:W-:-:S04]  /*aa80*/  FADD.FTZ R23, R177, R166 ;  /* 0x000000a6b1177221 */ /* 0x000fc80000010000 */
[--C-:B------:R-:W-:Y:S01]  /*aa90*/  @P1 FADD.FTZ R177, R184, R23.reuse ;  /* 0x00000017b8b11221 */ /* 0x100fe20000010000 */
[----:B------:R-:W-:-:S05]  /*aaa0*/  @!P1 IMAD.MOV.U32 R177, RZ, RZ, R23 ;  /* 0x000000ffffb19224 */ /* 0x000fca00078e0017 */
[----:B------:R-:W-:-:S04]  /*aab0*/  F2FP.F16.F32.PACK_AB R23, RZ, R177 ;  /* 0x000000b1ff17723e */ /* 0x000fc800000000ff */
[----:B------:R-:W-:-:S07]  /*aac0*/  PRMT R27, R27, 0x5410, R23 ;  /* 0x000054101b1b7816 */ /* 0x000fce0000000017 */
.L_x_5686:
[----:B------:R-:W0:Y:S01]  /*aad0*/  LDC.64 R238, c[0x0][0x3a8] ;  /* 0x0000ea00ffee7b82 */ /* 0x000e220000000a00 */
[----:B------:R-:W-:Y:S02]  /*aae0*/  SEL R187, RZ, 0x100, !P0 ;  /* 0x00000100ffbb7807 */ /* 0x000fe40004000000 */
[----:B------:R-:W-:Y:S02]  /*aaf0*/  ISETP.NE.U32.AND P0, PT, R164, RZ, PT ;  /* 0x000000ffa400720c */ /* 0x000fe40003f05070 */
[----:B------:R-:W-:Y:S02]  /*ab00*/  SEL R167, RZ, 0x1000000, !P5 ;  /* 0x01000000ffa77807 */ /* 0x000fe40006800000 */
[----:B------:R-:W-:Y:S01]  /*ab10*/  SEL R166, RZ, 0x10000, !P4 ;  /* 0x00010000ffa67807 */ /* 0x000fe20006000000 */
[----:B------:R-:W1:Y:S01]  /*ab20*/  LDC.64 R236, c[0x0][0x3b0] ;  /* 0x0000ec00ffec7b82 */ /* 0x000e620000000a00 */
[----:B------:R-:W-:Y:S02]  /*ab30*/  ISETP.NE.AND P5, PT, R181, RZ, PT ;  /* 0x000000ffb500720c */ /* 0x000fe40003fa5270 */
[----:B------:R-:W-:-:S02]  /*ab40*/  ISETP.NE.AND P4, PT, R182, RZ, PT ;  /* 0x000000ffb600720c */ /* 0x000fc40003f85270 */
[----:B------:R-:W-:Y:S02]  /*ab50*/  ISETP.NE.AND.EX P0, PT, R165, RZ, PT, P0 ;  /* 0x000000ffa500720c */ /* 0x000fe40003f05300 */
[----:B------:R-:W-:Y:S01]  /*ab60*/  SEL R164, RZ, 0x1000000, !P2 ;  /* 0x01000000ffa47807 */ /* 0x000fe20005000000 */
[----:B------:R-:W2:Y:S01]  /*ab70*/  @P1 LDC.64 R22, c[0x0][0x3a0] ;  /* 0x0000e800ff161b82 */ /* 0x000ea20000000a00 */
[----:B------:R-:W-:Y:S02]  /*ab80*/  SEL R20, RZ, 0x10000, !P4 ;  /* 0x00010000ff147807 */ /* 0x000fe40006000000 */
[----:B------:R-:W-:Y:S02]  /*ab90*/  SEL R21, RZ, 0x100, !P5 ;  /* 0x00000100ff157807 */ /* 0x000fe40006800000 */
[----:B------:R-:W-:Y:S02]  /*aba0*/  ISETP.NE.AND P6, PT, R169, RZ, PT ;  /* 0x000000ffa900720c */ /* 0x000fe40003fc5270 */
[----:B------:R-:W-:Y:S01]  /*abb0*/  LOP3.LUT R187, R187, R167, R166, 0xfe, !PT ;  /* 0x000000a7bbbb7212 */ /* 0x000fe200078efea6 */
[----:B0-----:R-:W-:Y:S01]  /*abc0*/  IMAD.WIDE.U32 R166, R9, 0x10, R238 ;  /* 0x0000001009a67825 */ /* 0x001fe200078e00ee */
[----:B------:R-:W-:Y:S01]  /*abd0*/  LOP3.LUT R21, R21, R164, R20, 0xfe, !PT ;  /* 0x000000a415157212 */ /* 0x000fe200078efe14 */
[----:B------:R-:W0:Y:S01]  /*abe0*/  @P0 LDC.64 R182, c[0x0][0x398] ;  /* 0x0000e600ffb60b82 */ /* 0x000e220000000a00 */
[----:B------:R-:W-:-:S02]  /*abf0*/  SEL R186, RZ, 0x1, !P3 ;  /* 0x00000001ffba7807 */ /* 0x000fc40005800000 */
[----:B------:R-:W-:Y:S01]  /*ac00*/  SEL R164, RZ, 0x1, !P6 ;  /* 0x00000001ffa47807 */ /* 0x000fe20007000000 */
[----:B------:R3:W-:Y:S01]  /*ac10*/  STG.E.128 desc[UR6][R166.64], R24 ;  /* 0x00000018a6007986 */ /* 0x0007e2000c101d06 */
[----:B------:R-:W-:Y:S01]  /*ac20*/  LOP3.LUT R187, R187, R186, RZ, 0xfc, !PT ;  /* 0x000000babbbb7212 */ /* 0x000fe200078efcff */
[----:B-1----:R-:W-:Y:S01]  /*ac30*/  IMAD.WIDE.U32 R184, R9, 0x8, R236 ;  /* 0x0000000809b87825 */ /* 0x002fe200078e00ec */
[----:B------:R-:W-:Y:S02]  /*ac40*/  LOP3.LUT R186, R21, R164, RZ, 0xfc, !PT ;  /* 0x000000a415ba7212 */ /* 0x000fe400078efcff */
[----:B------:R-:W-:-:S03]  /*ac50*/  IADD3 R20, PT, PT, R9, 0x20, RZ ;  /* 0x0000002009147810 */ /* 0x000fc60007ffe0ff */
[----:B------:R3:W-:Y:S02]  /*ac60*/  STG.E.64 desc[UR6][R184.64], R186 ;  /* 0x000000bab8007986 */ /* 0x0007e4000c101b06 */
[----:B------:R-:W-:-:S04]  /*ac70*/  IMAD.WIDE.U32 R164, R20, 0x10, R228 ;  /* 0x0000001014a47825 */ /* 0x000fc800078e00e4 */
[----:B--2---:R-:W-:-:S04]  /*ac80*/  @P1 IMAD.WIDE.U32 R22, R20, 0x10, R22 ;  /* 0x0000001014161825 */ /* 0x004fc800078e0016 */
[----:B0-----:R-:W-:Y:S01]  /*ac90*/  @P0 IMAD.WIDE.U32 R182, R20, 0x10, R182 ;  /* 0x0000001014b60825 */ /* 0x001fe200078e00b6 */
[----:B---3--:R-:W-:Y:S06]  /*aca0*/  @!P0 BRA `(.L_x_5767) ;  /* 0x0000000000508947 */ /* 0x008fec0003800000 */
        /* <DEDUP_REMOVED lines=14> */
[----:B------:R-:W-:Y:S02]  /*ad90*/  LOP3.LUT R25, R27, R169, R25, 0xfe, !PT ;  /* 0x000000a91b197212 */ /* 0x000fe400078efe19 */
[----:B------:R-:W-:Y:S02]  /*ada0*/  LOP3.LUT R21, R166, R24, R26, 0xfe, !PT ;  /* 0x00000018a6157212 */ /* 0x000fe400078efe1a */
[----:B------:R-:W-:Y:S01]  /*adb0*/  LOP3.LUT R27, R25, R167, RZ, 0xfc, !PT ;  /* 0x000000a7191b7212 */ /* 0x000fe200078efcff */
[----:B0-----:R-:W-:Y:S01]  /*adc0*/  IMAD.WIDE.U32 R24, R9, 0x8, R184 ;  /* 0x0000000809187825 */ /* 0x001fe200078e00b8 */
[----:B------:R-:W-:-:S05]  /*add0*/  LOP3.LUT R26, R21, 0xff, R8, 0xf8, !PT ;  /* 0x000000ff151a7812 */ /* 0x000fca00078ef808 */
[----:B------:R0:W-:Y:S02]  /*ade0*/  STG.E.64 desc[UR6][R24.64], R26 ;  /* 0x0000001a18007986 */ /* 0x0001e4000c101b06 */
.L_x_5767:
[----:B------:R1:W5:Y:S04]  /*adf0*/  @P0 LDG.E.128 R32, desc[UR6][R182.64] ;  /* 0x00000006b6200981 */ /* 0x000368000c1e1d00 */
[----:B------:R1:W5:Y:S04]  /*ae00*/  @P1 LDG.E.128 R28, desc[UR6][R22.64] ;  /* 0x00000006161c1981 */ /* 0x000368000c1e1d00 */
[----:B------:R-:W5:Y:S01]  /*ae10*/  LDG.E.128 R164, desc[UR6][R164.64] ;  /* 0x00000006a4a47981 */ /* 0x000f62000c1e1d00 */
        /* <DEDUP_REMOVED lines=17> */
.L_x_5771:
        /* <DEDUP_REMOVED lines=13> */
.L_x_5773:
[----:B------:R-:W-:Y:S05]  /*b000*/  BSYNC.RECONVERGENT B1 ;  /* 0x0000000000017941 */ /* 0x000fea0003800200 */
.L_x_5772:
        /* <DEDUP_REMOVED lines=60> */
.L_x_5770:
[----:B------:R-:W-:Y:S05]  /*b3d0*/  BSYNC.RECONVERGENT B0 ;  /* 0x0000000000007941 */ /* 0x000fea0003800200 */
.L_x_5769:
[----:B------:R-:W-:Y:S01]  /*b3e0*/  I2FP.F32.U32 R3, R0 ;  /* 0x0000000000037245 */ /* 0x000fe20000201000 */
[----:B-----5:R-:W-:Y:S01]  /*b3f0*/  HADD2.F32 R0, -RZ, R164.H0_H0 ;  /* 0x200000a4ff007230 */ /* 0x020fe20000004100 */
        /* <DEDUP_REMOVED lines=19> */
.L_x_5776:
        /* <DEDUP_REMOVED lines=13> */
.L_x_5778:
[----:B------:R-:W-:Y:S05]  /*b600*/  BSYNC.RECONVERGENT B1 ;  /* 0x0000000000017941 */ /* 0x000fea0003800200 */
.L_x_5777:
        /* <DEDUP_REMOVED lines=61> */
.L_x_5775:
[----:B------:R-:W-:Y:S05]  /*b9e0*/  BSYNC.RECONVERGENT B0 ;  /* 0x0000000000007941 */ /* 0x000fea0003800200 */
.L_x_5774:
        /* <DEDUP_REMOVED lines=25> */
.L_x_5781:
        /* <DEDUP_REMOVED lines=13> */
.L_x_5783:
[----:B------:R-:W-:Y:S05]  /*bc50*/  BSYNC.RECONVERGENT B1 ;  /* 0x0000000000017941 */ /* 0x000fea0003800200 */
.L_x_5782:
        /* <DEDUP_REMOVED lines=61> */
.L_x_5780:
[----:B------:R-:W-:Y:S05]  /*c030*/  BSYNC.RECONVERGENT B0 ;  /* 0x0000000000007941 */ /* 0x000fea0003800200 */
.L_x_5779:
        /* <DEDUP_REMOVED lines=21> */
.L_x_5786:
        /* <DEDUP_REMOVED lines=13> */
.L_x_5788:
[----:B------:R-:W-:Y:S05]  /*c260*/  BSYNC.RECONVERGENT B1 ;  /* 0x0000000000017941 */ /* 0x000fea0003800200 */
.L_x_5787:
        /* <DEDUP_REMOVED lines=61> */
.L_x_5785:
[----:B------:R-:W-:Y:S05]  /*c640*/  BSYNC.RECONVERGENT B0 ;  /* 0x0000000000007941 */ /* 0x000fea0003800200 */
.L_x_5784:
        /* <DEDUP_REMOVED lines=11> */
[----:B------:R-:W-:-:S04]  /*c700*/  FADD.FTZ R0, R164, R3 ;  /* 0x00000003a4007221 */ /* 0x000fc80000010000 */
        /* <DEDUP_REMOVED lines=13> */
.L_x_5791:
        /* <DEDUP_REMOVED lines=13> */
.L_x_5793:
[----:B------:R-:W-:Y:S05]  /*c8b0*/  BSYNC.RECONVERGENT B1 ;  /* 0x0000000000017941 */ /* 0x000fea0003800200 */
.L_x_5792:
[----:B------:R-:W-:Y:S01]  /*c8c0*/  IMAD.WIDE.U32 R4, R16, -0x326172a9, RZ ;  /* 0xcd9e8d5710047825 */ /* 0x000fe200078e00ff */
[----:B0-----:R-:W-:Y:S01]  /*c8d0*/  LOP3.LUT R24, R11, UR5, R3, 0x96, !PT ;  /* 0x000000050b187c12 */ /* 0x001fe2000f8e9603 */
        /* <DEDUP_REMOVED lines=55> */
[----:B------:R-:W-:Y:S02]  /*cc50*/  MOV R10, R14 ;  /* 0x0000000e000a7202 */ /* 0x000fe40000000f00 */
[----:B------:R-:W-:Y:S01]  /*cc60*/  LOP3.LUT R15, R4, UR15, R15, 0x96, !PT ;  /* 0x0000000f040f7c12 */ /* 0x000fe2000f8e960f */
[----:B------:R-:W-:Y:S01]  /*cc70*/  IMAD.MOV.U32 R182, RZ, RZ, R24 ;  /* 0x000000ffffb67224 */ /* 0x000fe200078e0018 */
[----:B------:R-:W-:-:S07]  /*cc80*/  LOP3.LUT R14, R2, UR16, R25, 0x96, !PT ;  /* 0x00000010020e7c12 */ /* 0x000fce000f8e9619 */
.L_x_5790:
[----:B------:R-:W-:Y:S05]  /*cc90*/  BSYNC.RECONVERGENT B0 ;  /* 0x0000000000007941 */ /* 0x000fea0003800200 */
.L_x_5789:
        /* <DEDUP_REMOVED lines=21> */
.L_x_5796:
        /* <DEDUP_REMOVED lines=13> */
.L_x_5798:
[----:B------:R-:W-:Y:S05]  /*cec0*/  BSYNC.RECONVERGENT B1 ;  /* 0x0000000000017941 */ /* 0x000fea0003800200 */
.L_x_5797:
        /* <DEDUP_REMOVED lines=61> */
.L_x_5795:
[----:B------:R-:W-:Y:S05]  /*d2a0*/  BSYNC.RECONVERGENT B0 ;  /* 0x0000000000007941 */ /* 0x000fea0003800200 */
.L_x_5794:
        /* <DEDUP_REMOVED lines=10> */
[----:B------:R-:W-:-:S03]  /*d350*/  SEL R6, RZ, 0x1, P2 ;  /* 0x00000001ff067807 */ /* 0x000fc60001000000 */
[----:B------:R-:W-:-:S04]  /*d360*/  FADD.FTZ R0, R0, R3 ;  /* 0x0000000300007221 */ /* 0x000fc80000010000 */
[----:B------:R-:W-:Y:S01]  /*d370*/  @P1 FADD.FTZ R22, R5, R0 ;  /* 0x0000000005161221 */ /* 0x000fe20000010000 */
[----:B------:R-:W-:Y:S01]  /*d380*/  @!P1 MOV R22, R0 ;  /* 0x0000000000169202 */ /* 0x000fe20000000f00 */
[----:B------:R-:W-:-:S03]  /*d390*/  IMAD.MOV.U32 R5, RZ, RZ, 0x2 ;  /* 0x00000002ff057424 */ /* 0x000fc600078e00ff */
        /* <DEDUP_REMOVED lines=10> */
.L_x_5801:
        /* <DEDUP_REMOVED lines=13> */
.L_x_5803:
[----:B------:R-:W-:Y:S05]  /*d510*/  BSYNC.RECONVERGENT B1 ;  /* 0x0000000000017941 */ /* 0x000fea0003800200 */
.L_x_5802:
        /* <DEDUP_REMOVED lines=58> */
[----:B------:R-:W-:Y:S01]  /*d8c0*/  IMAD.MOV.U32 R5, RZ, RZ, RZ ;  /* 0x000000ffff057224 */ /* 0x000fe200078e00ff */
[----:B------:R-:W-:Y:S01]  /*d8d0*/  MOV R2, R182 ;  /* 0x000000b600027202 */ /* 0x000fe20000000f00 */
[----:B------:R-:W-:-:S07]  /*d8e0*/  IMAD.MOV.U32 R182, RZ, RZ, R24 ;  /* 0x000000ffffb67224 */ /* 0x000fce00078e0018 */
.L_x_5800:
[----:B------:R-:W-:Y:S05]  /*d8f0*/  BSYNC.RECONVERGENT B0 ;  /* 0x0000000000007941 */ /* 0x000fea0003800200 */
.L_x_5799:
[----:B------:R-:W-:Y:S01]  /*d900*/  I2FP.F32.U32 R3, R2 ;  /* 0x0000000200037245 */ /* 0x000fe20000201000 */
[----:B------:R-:W-:Y:S01]  /*d910*/  HADD2.F32 R2, -RZ, R165.H1_H1 ;  /* 0x300000a5ff027230 */ /* 0x000fe20000004100 */
[----:B------:R-:W-:Y:S01]  /*d920*/  ISETP.NE.AND P2, PT, R5, 0x1, PT ;  /* 0x000000010500780c */ /* 0x000fe20003f45270 */
[----:B------:R-:W-:Y:S01]  /*d930*/  BSSY.RECONVERGENT B0, `(.L_x_5804) ;  /* 0x000005d000007945 */ /* 0x000fe20003800200 */
[----:B------:R-:W-:Y:S02]  /*d940*/  HFMA2 R4, -RZ, RZ, 0, 1.1920928955078125e-07 ;  /* 0x00000002ff047431 */ /* 0x000fe400000001ff */
[----:B------:R-:W-:Y:S01]  /*d950*/  FFMA.FTZ R3, R3, R180, 1.1641532182693481445e-10 ;  /* 0x2f00000003037423 */ /* 0x000fe200000100b4 */
[----:B------:R-:W-:-:S04]  /*d960*/  FMUL.FTZ R2, R2, R179 ;  /* 0x000000b302027220 */ /* 0x000fc80000410000 */
[----:B------:R-:W-:-:S04]  /*d970*/  FSETP.GTU.FTZ.AND P3, PT, R3, R178, PT ;  /* 0x000000b20300720b */ /* 0x000fc80003f7c000 */
[----:B0-----:R-:W-:Y:S01]  /*d980*/  FSEL R26, R2, RZ, !P3 ;  /* 0x000000ff021a7208 */ /* 0x001fe20005800000 */
[----:B------:R-:W-:Y:S01]  /*d990*/  IMAD.MOV.U32 R2, RZ, RZ, R10 ;  /* 0x000000ffff027224 */ /* 0x000fe200078e000a */
[----:B------:R-:W-:-:S04]  /*d9a0*/  PLOP3.LUT P3, PT, P3, PT, PT, 0x8, 0x80 ;  /* 0x000000000080781c */ /* 0x000fc80001f6e170 */
        /* <DEDUP_REMOVED lines=10> */
.L_x_5806:
        /* <DEDUP_REMOVED lines=13> */
.L_x_5808:
[----:B------:R-:W-:Y:S05]  /*db20*/  BSYNC.RECONVERGENT B1 ;  /* 0x0000000000017941 */ /* 0x000fea0003800200 */
.L_x_5807:
        /* <DEDUP_REMOVED lines=61> */
.L_x_5805:
[----:B------:R-:W-:Y:S05]  /*df00*/  BSYNC.RECONVERGENT B0 ;  /* 0x0000000000007941 */ /* 0x000fea0003800200 */
.L_x_5804:
        /* <DEDUP_REMOVED lines=25> */
.L_x_5811:
        /* <DEDUP_REMOVED lines=13> */
.L_x_5813:
[----:B------:R-:W-:Y:S05]  /*e170*/  BSYNC.RECONVERGENT B1 ;  /* 0x0000000000017941 */ /* 0x000fea0003800200 */
.L_x_5812:
        /* <DEDUP_REMOVED lines=61> */
.L_x_5810:
[----:B------:R-:W-:Y:S05]  /*e550*/  BSYNC.RECONVERGENT B0 ;  /* 0x0000000000007941 */ /* 0x000fea0003800200 */
.L_x_5809:
[----:B------:R-:W-:Y:S01]  /*e560*/  I2FP.F32.U32 R3, R2 ;  /* 0x0000000200037245 */ /* 0x000fe20000201000 */
[----:B------:R-:W-:Y:S01]  /*e570*/  HADD2.F32 R2, -RZ, R166.H0_H0 ;  /* 0x200000a6ff027230 */ /* 0x000fe20000004100 */
        /* <DEDUP_REMOVED lines=18> */
.L_x_5816:
        /* <DEDUP_REMOVED lines=13> */
.L_x_5818:
[----:B------:R-:W-:Y:S05]  /*e770*/  BSYNC.RECONVERGENT B1 ;  /* 0x0000000000017941 */ /* 0x000fea0003800200 */
.L_x_5817:
        /* <DEDUP_REMOVED lines=61> */
.L_x_5815:
[----:B------:R-:W-:Y:S05]  /*eb50*/  BSYNC.RECONVERGENT B0 ;  /* 0x0000000000007941 */ /* 0x000fea0003800200 */
.L_x_5814:
        /* <DEDUP_REMOVED lines=25> */
.L_x_5821:
        /* <DEDUP_REMOVED lines=13> */
.L_x_5823:
[----:B------:R-:W-:Y:S05]  /*edc0*/  BSYNC.RECONVERGENT B1 ;  /* 0x0000000000017941 */ /* 0x000fea0003800200 */
.L_x_5822:
        /* <DEDUP_REMOVED lines=61> */
.L_x_5820:
[----:B------:R-:W-:Y:S05]  /*f1a0*/  BSYNC.RECONVERGENT B0 ;  /* 0x0000000000007941 */ /* 0x000fea0003800200 */
.L_x_5819:
        /* <DEDUP_REMOVED lines=20> */
.L_x_5826:
        /* <DEDUP_REMOVED lines=13> */
.L_x_5828:
[----:B------:R-:W-:Y:S05]  /*f3c0*/  BSYNC.RECONVERGENT B1 ;  /* 0x0000000000017941 */ /* 0x000fea0003800200 */
.L_x_5827:
        /* <DEDUP_REMOVED lines=61> */
.L_x_5825:
[----:B------:R-:W-:Y:S05]  /*f7a0*/  BSYNC.RECONVERGENT B0 ;  /* 0x0000000000007941 */ /* 0x000fea0003800200 */
.L_x_5824:
        /* <DEDUP_REMOVED lines=25> */
.L_x_5831:
        /* <DEDUP_REMOVED lines=13> */
.L_x_5833:
[----:B------:R-:W-:Y:S05]  /*fa10*/  BSYNC.RECONVERGENT B1 ;  /* 0x0000000000017941 */ /* 0x000fea0003800200 */
.L_x_5832:
        /* <DEDUP_REMOVED lines=61> */
.L_x_5830:
[----:B------:R-:W-:Y:S05]  /*fdf0*/  BSYNC.RECONVERGENT B0 ;  /* 0x0000000000007941 */ /* 0x000fea0003800200 */
.L_x_5829:
        /* <DEDUP_REMOVED lines=20> */
.L_x_5836:
        /* <DEDUP_REMOVED lines=13> */
.L_x_5838:
[----:B------:R-:W-:Y:S05]  /*10010*/  BSYNC.RECONVERGENT B1 ;  /* 0x0000000000017941 */ /* 0x000fea0003800200 */
.L_x_5837:
        /* <DEDUP_REMOVED lines=61> */
.L_x_5835:
[----:B------:R-:W-:Y:S05]  /*103f0*/  BSYNC.RECONVERGENT B0 ;  /* 0x0000000000007941 */ /* 0x000fea0003800200 */
.L_x_5834:
        /* <DEDUP_REMOVED lines=26> */
.L_x_5841:
        /* <DEDUP_REMOVED lines=13> */
.L_x_5843:
[----:B------:R-:W-:Y:S05]  /*10670*/  BSYNC.RECONVERGENT B1 ;  /* 0x0000000000017941 */ /* 0x000fea0003800200 */
.L_x_5842:
        /* <DEDUP_REMOVED lines=61> */
.L_x_5840:
[----:B------:R-:W-:Y:S05]  /*10a50*/  BSYNC.RECONVERGENT B0 ;  /* 0x0000000000007941 */ /* 0x000fea0003800200 */
.L_x_5839:
        /* <DEDUP_REMOVED lines=20> */
.L_x_5846:
        /* <DEDUP_REMOVED lines=15> */
.L_x_5848:
[----:B------:R-:W-:Y:S05]  /*10c90*/  BSYNC.RECONVERGENT B1 ;  /* 0x0000000000017941 */ /* 0x000fea0003800200 */
.L_x_5847:
        /* <DEDUP_REMOVED lines=61> */
.L_x_5845:
[----:B------:R-:W-:Y:S05]  /*11070*/  BSYNC.RECONVERGENT B0 ;  /* 0x0000000000007941 */ /* 0x000fea0003800200 */
.L_x_5844:
        /* <DEDUP_REMOVED lines=11> */
[----:B------:R-:W-:Y:S01]  /*11130*/  FADD.FTZ R167, R167, R168 ;  /* 0x000000a8a7a77221 */ /* 0x000fe20000010000 */
[----:B------:R-:W-:-:S03]  /*11140*/  PRMT R0, R184, 0x7610, R0 ;  /* 0x00007610b8007816 */ /* 0x000fc60000000000 */
[--C-:B------:R-:W-:Y:S01]  /*11150*/  @P1 FADD.FTZ R168, R186, R167.reuse ;  /* 0x000000a7baa81221 */ /* 0x100fe20000010000 */
[----:B------:R-:W-:-:S05]  /*11160*/  @!P1 IMAD.MOV.U32 R168, RZ, RZ, R167 ;  /* 0x000000ffffa89224 */ /* 0x000fca00078e00a7 */
[----:B------:R-:W-:-:S04]  /*11170*/  F2FP.F16.F32.PACK_AB R167, RZ, R168 ;  /* 0x000000a8ffa7723e */ /* 0x000fc800000000ff */
[----:B------:R-:W-:Y:S01]  /*11180*/  PRMT R167, R183, 0x5410, R167 ;  /* 0x00005410b7a77816 */ /* 0x000fe200000000a7 */
[----:B------:R-:W-:Y:S06]  /*11190*/  BRA `(.L_x_5849) ;  /* 0x0000003000887947 */ /* 0x000fec0003800000 */
.L_x_5768:
[----:B------:R-:W-:Y:S01]  /*111a0*/  ISETP.NE.AND P2, PT, R188, 0x1, PT ;  /* 0x00000001bc00780c */ /* 0x000fe20003f45270 */
[----:B------:R-:W-:Y:S01]  /*111b0*/  BSSY.RECONVERGENT B0, `(.L_x_5850) ;  /* 0x0000059000007945 */ /* 0x000fe20003800200 */
[----:B-1----:R-:W-:Y:S01]  /*111c0*/  IMAD.MOV.U32 R23, RZ, RZ, 0x2 ;  /* 0x00000002ff177424 */ /* 0x002fe200078e00ff */
        /* <DEDUP_REMOVED lines=13> */
.L_x_5852:
        /* <DEDUP_REMOVED lines=13> */
.L_x_5854:
[----:B------:R-:W-:Y:S05]  /*11370*/  BSYNC.RECONVERGENT B1 ;  /* 0x0000000000017941 */ /* 0x000fea0003800200 */
.L_x_5853:
        /* <DEDUP_REMOVED lines=60> */
.L_x_5851:
[----:B------:R-:W-:Y:S05]  /*11740*/  BSYNC.RECONVERGENT B0 ;  /* 0x0000000000007941 */ /* 0x000fea0003800200 */
.L_x_5850:
[----:B------:R-:W-:Y:S01]  /*11750*/  I2FP.F32.U32 R21, R21 ;  /* 0x0000001500157245 */ /* 0x000fe20000201000 */
[----:B-----5:R-:W-:Y:S01]  /*11760*/  HADD2.F32 R22, -RZ, R164.H0_H0 ;  /* 0x200000a4ff167230 */ /* 0x020fe20000004100 */
[----:B------:R-:W-:Y:S01]  /*11770*/  ISETP.NE.AND P3, PT, R23, 0x1, PT ;  /* 0x000000011700780c */ /* 0x000fe20003f65270 */
[----:B0-----:R-:W-:Y:S01]  /*11780*/  @P1 HADD2.F32 R24, -RZ, R28.H0_H0 ;  /* 0x2000001cff181230 */ /* 0x001fe20000004100 */
        /* <DEDUP_REMOVED lines=20> */
.L_x_5857:
        /* <DEDUP_REMOVED lines=13> */
.L_x_5859:
[----:B------:R-:W-:Y:S05]  /*119a0*/  BSYNC.RECONVERGENT B1 ;  /* 0x0000000000017941 */ /* 0x000fea0003800200 */
.L_x_5858:
        /* <DEDUP_REMOVED lines=61> */
.L_x_5856:
[----:B------:R-:W-:Y:S05]  /*11d80*/  BSYNC.RECONVERGENT B0 ;  /* 0x0000000000007941 */ /* 0x000fea0003800200 */
.L_x_5855:
        /* <DEDUP_REMOVED lines=24> */
.L_x_5862:
        /* <DEDUP_REMOVED lines=13> */
.L_x_5864:
[----:B------:R-:W-:Y:S05]  /*11fe0*/  BSYNC.RECONVERGENT B1 ;  /* 0x0000000000017941 */ /* 0x000fea0003800200 */
.L_x_5863:
        /* <DEDUP_REMOVED lines=61> */
.L_x_5861:
[----:B------:R-:W-:Y:S05]  /*123c0*/  BSYNC.RECONVERGENT B0 ;  /* 0x0000000000007941 */ /* 0x000fea0003800200 */
.L_x_5860:
        /* <DEDUP_REMOVED lines=8> */
[----:B------:R-:W-:Y:S01]  /*12450*/  FSETP.GTU.FTZ.AND P2, PT, R25, R178, PT ;  /* 0x000000b21900720b */ /* 0x000fe20003f5c000 */
[----:B------:R-:W-:-:S03]  /*12460*/  @P1 HADD2.F32 R25, -RZ, R29.H0_H0 ;  /* 0x2000001dff191230 */ /* 0x000fc60000004100 */
[----:B------:R-:W-:Y:S02]  /*12470*/  FSEL R22, R22, RZ, !P2 ;  /* 0x000000ff16167208 */ /* 0x000fe40005000000 */
[----:B------:R-:W-:-:S03]  /*12480*/  PLOP3.LUT P2, PT, P2, PT, PT, 0x8, 0x80 ;  /* 0x000000000080781c */ /* 0x000fc6000174e170 */
[----:B------:R-:W-:Y:S01]  /*12490*/  @P1 FADD.FTZ R22, R25, R22 ;  /* 0x0000001619161221 */ /* 0x000fe20000010000 */
[----:B------:R-:W-:-:S04]  /*124a0*/  P2R R193, PR, RZ, 0x4 ;  /* 0x00000004ffc17803 */ /* 0x000fc80000000000 */
        /* <DEDUP_REMOVED lines=10> */
.L_x_5867:
        /* <DEDUP_REMOVED lines=13> */
.L_x_5869:
[----:B------:R-:W-:Y:S05]  /*12620*/  BSYNC.RECONVERGENT B1 ;  /* 0x0000000000017941 */ /* 0x000fea0003800200 */
.L_x_5868:
        /* <DEDUP_REMOVED lines=59> */
[----:B------:R-:W-:Y:S02]  /*129e0*/  IMAD.MOV.U32 R182, RZ, RZ, R26 ;  /* 0x000000ffffb67224 */ /* 0x000fe400078e001a */
[----:B------:R-:W-:-:S07]  /*129f0*/  IMAD.MOV.U32 R27, RZ, RZ, RZ ;  /* 0x000000ffff1b7224 */ /* 0x000fce00078e00ff */
.L_x_5866:
[----:B------:R-:W-:Y:S05]  /*12a00*/  BSYNC.RECONVERGENT B0 ;  /* 0x0000000000007941 */ /* 0x000fea0003800200 */
.L_x_5865:
        /* <DEDUP_REMOVED lines=9> */
[----:B------:R-:W-:Y:S01]  /*12aa0*/  FSEL R25, R24, RZ, !P3 ;  /* 0x000000ff18197208 */ /* 0x000fe20005800000 */
[----:B------:R-:W-:Y:S01]  /*12ab0*/  IMAD.MOV.U32 R24, RZ, RZ, R10 ;  /* 0x000000ffff187224 */ /* 0x000fe200078e000a */
        /* <DEDUP_REMOVED lines=13> */
.L_x_5872:
        /* <DEDUP_REMOVED lines=13> */
.L_x_5874:
[----:B------:R-:W-:Y:S05]  /*12c60*/  BSYNC.RECONVERGENT B1 ;  /* 0x0000000000017941 */ /* 0x000fea0003800200 */
.L_x_5873:
        /* <DEDUP_REMOVED lines=61> */
.L_x_5871:
[----:B------:R-:W-:Y:S05]  /*13040*/  BSYNC.RECONVERGENT B0 ;  /* 0x0000000000007941 */ /* 0x000fea0003800200 */
.L_x_5870:
        /* <DEDUP_REMOVED lines=8> */
[----:B------:R-:W-:Y:S01]  /*130d0*/  FSETP.GTU.FTZ.AND P2, PT, R27, R178, PT ;  /* 0x000000b21b00720b */ /* 0x000fe20003f5c000 */
[----:B------:R-:W-:-:S03]  /*130e0*/  @P1 HADD2.F32 R27, -RZ, R30.H0_H0 ;  /* 0x2000001eff1b1230 */ /* 0x000fc60000004100 */
        /* <DEDUP_REMOVED lines=13> */
.L_x_5877:
        /* <DEDUP_REMOVED lines=13> */
.L_x_5879:
[----:B------:R-:W-:Y:S05]  /*13290*/  BSYNC.RECONVERGENT B1 ;  /* 0x0000000000017941 */ /* 0x000fea0003800200 */
.L_x_5878:
        /* <DEDUP_REMOVED lines=60> */
[----:B------:R-:W-:-:S07]  /*13660*/  HFMA2 R184, -RZ, RZ, 0, 0 ;  /* 0x00000000ffb87431 */ /* 0x000fce00000001ff */
.L_x_5876:
[----:B------:R-:W-:Y:S05]  /*13670*/  BSYNC.RECONVERGENT B0 ;  /* 0x0000000000007941 */ /* 0x000fea0003800200 */
.L_x_5875:
        /* <DEDUP_REMOVED lines=23> */
.L_x_5882:
        /* <DEDUP_REMOVED lines=13> */
.L_x_5884:
[----:B------:R-:W-:Y:S05]  /*138c0*/  BSYNC.RECONVERGENT B1 ;  /* 0x0000000000017941 */ /* 0x000fea0003800200 */
.L_x_5883:
        /* <DEDUP_REMOVED lines=61> */
.L_x_5881:
[----:B------:R-:W-:Y:S05]  /*13ca0*/  BSYNC.RECONVERGENT B0 ;  /* 0x0000000000007941 */ /* 0x000fea0003800200 */
.L_x_5880:
[----:B------:R-:W-:Y:S01]  /*13cb0*/  I2FP.F32.U32 R185, R26 ;  /* 0x0000001a00b97245 */ /* 0x000fe20000201000 */
[----:B------:R-:W-:Y:S01]  /*13cc0*/  HADD2.F32 R26, -RZ, R167.H0_H0 ;  /* 0x200000a7ff1a7230 */ /* 0x000fe20000004100 */
[----:B------:R-:W-:Y:S01]  /*13cd0*/  ISETP.NE.AND P5, PT, R186, 0x1, PT ;  /* 0x00000001ba00780c */ /* 0x000fe20003fa5270 */
[----:B------:R-:W-:Y:S01]  /*13ce0*/  @P1 HADD2.F32 R187, -RZ, R31.H0_H0 ;  /* 0x2000001fffbb1230 */ /* 0x000fe20000004100 */
        /* <DEDUP_REMOVED lines=19> */
.L_x_5887:
        /* <DEDUP_REMOVED lines=13> */
.L_x_5889:
[----:B------:R-:W-:Y:S05]  /*13ef0*/  BSYNC.RECONVERGENT B1 ;  /* 0x0000000000017941 */ /* 0x000fea0003800200 */
.L_x_5888:
        /* <DEDUP_REMOVED lines=61> */
.L_x_5886:
[----:B------:R-:W-:Y:S05]  /*142d0*/  BSYNC.RECONVERGENT B0 ;  /* 0x0000000000007941 */ /* 0x000fea0003800200 */
.L_x_5885:
        /* <DEDUP_REMOVED lines=13> */
[----:B------:R-:W-:-:S07]  /*143b0*/  PRMT R167, R194, 0x5410, R167 ;  /* 0x00005410c2a77816 */ /* 0x000fce00000000a7 */
.L_x_5849:
[----:B------:R-:W-:Y:S01]  /*143c0*/  ISETP.NE.AND P6, PT, R190, RZ, PT ;  /* 0x000000ffbe00720c */ /* 0x000fe20003fc5270 */
[----:B------:R-:W0:Y:S01]  /*143d0*/  @P0 LDC.64 R188, c[0x0][0x398] ;  /* 0x0000e600ffbc0b82 */ /* 0x000e220000000a00 */
[----:B------:R-:W-:Y:S02]  /*143e0*/  SEL R183, RZ, 0x1000000, !P5 ;  /* 0x01000000ffb77807 */ /* 0x000fe40006800000 */
[----:B------:R-:W-:Y:S02]  /*143f0*/  SEL R190, RZ, 0x10000, !P4 ;  /* 0x00010000ffbe7807 */ /* 0x000fe40006000000 */
[----:B------:R-:W-:Y:S02]  /*14400*/  SEL R195, RZ, 0x100, !P3 ;  /* 0x00000100ffc37807 */ /* 0x000fe40005800000 */
[----:B------:R-:W-:Y:S01]  /*14410*/  ISETP.NE.AND P5, PT, R192, RZ, PT ;  /* 0x000000ffc000720c */ /* 0x000fe20003fa5270 */
[----:B------:R-:W1:Y:S01]  /*14420*/  @P1 LDC.64 R186, c[0x0][0x3a0] ;  /* 0x0000e800ffba1b82 */ /* 0x000e620000000a00 */
[----:B------:R-:W-:Y:S01]  /*14430*/  ISETP.NE.AND P4, PT, R193, RZ, PT ;  /* 0x000000ffc100720c */ /* 0x000fe20003f85270 */
[----:B------:R-:W-:Y:S01]  /*14440*/  IMAD.WIDE.U32 R192, R20, 0x8, R236 ;  /* 0x0000000814c07825 */ /* 0x000fe200078e00ec */
[----:B------:R-:W-:-:S02]  /*14450*/  ISETP.NE.AND P3, PT, R191, RZ, PT ;  /* 0x000000ffbf00720c */ /* 0x000fc40003f65270 */
[----:B------:R-:W-:Y:S02]  /*14460*/  SEL R184, RZ, 0x10000, !P4 ;  /* 0x00010000ffb87807 */ /* 0x000fe40006000000 */
[----:B------:R-:W-:Y:S02]  /*14470*/  SEL R21, RZ, 0x1000000, !P3 ;  /* 0x01000000ff157807 */ /* 0x000fe40005800000 */
[----:B------:R-:W-:Y:S02]  /*14480*/  SEL R181, RZ, 0x100, !P5 ;  /* 0x00000100ffb57807 */ /* 0x000fe40006800000 */
[----:B------:R-:W-:Y:S01]  /*14490*/  LOP3.LUT R195, R195, R183, R190, 0xfe, !PT ;  /* 0x000000b7c3c37212 */ /* 0x000fe200078efebe */
[----:B------:R-:W-:Y:S01]  /*144a0*/  IMAD.WIDE.U32 R190, R20, 0x10, R238 ;  /* 0x0000001014be7825 */ /* 0x000fe200078e00ee */
[----:B------:R-:W-:Y:S02]  /*144b0*/  LOP3.LUT R181, R181, R21, R184, 0xfe, !PT ;  /* 0x00000015b5b57212 */ /* 0x000fe400078efeb8 */
[----:B------:R-:W-:Y:S01]  /*144c0*/  SEL R194, RZ, 0x1, !P2 ;  /* 0x00000001ffc27807 */ /* 0x000fe20005000000 */
[----:B------:R-:W-:Y:S01]  /*144d0*/  VIADD R21, R9, 0x40 ;  /* 0x0000004009157836 */ /* 0x000fe20000000000 */
[----:B------:R-:W-:Y:S01]  /*144e0*/  SEL R184, RZ, 0x1, !P6 ;  /* 0x00000001ffb87807 */ /* 0x000fe20007000000 */
[----:B------:R2:W-:Y:S01]  /*144f0*/  STG.E.128 desc[UR6][R190.64], R164 ;  /* 0x000000a4be007986 */ /* 0x0005e2000c101d06 */
[----:B------:R-:W-:Y:S01]  /*14500*/  LOP3.LUT R195, R195, R194, RZ, 0xfc, !PT ;  /* 0x000000c2c3c37212 */ /* 0x000fe200078efcff */
[----:B0-----:R-:W-:Y:S01]  /*14510*/  @P0 IMAD.WIDE.U32 R188, R21, 0x10, R188 ;  /* 0x0000001015bc0825 */ /* 0x001fe200078e00bc */
[----:B------:R-:W-:-:S03]  /*14520*/  LOP3.LUT R194, R181, R184, RZ, 0xfc, !PT ;  /* 0x000000b8b5c27212 */ /* 0x000fc600078efcff */
[C---:B------:R-:W-:Y:S02]  /*14530*/  IMAD.WIDE.U32 R184, R21.reuse, 0x10, R228 ;  /* 0x0000001015b87825 */ /* 0x040fe400078e00e4 */
[----:B------:R2:W-:Y:S02]  /*14540*/  STG.E.64 desc[UR6][R192.64], R194 ;  /* 0x000000c2c0007986 */ /* 0x0005e4000c101b06 */
[----:B-1----:R-:W-:Y:S01]  /*14550*/  @P1 IMAD.WIDE.U32 R186, R21, 0x10, R186 ;  /* 0x0000001015ba1825 */ /* 0x002fe200078e00ba */
[----:B------:R-:W-:Y:S06]  /*14560*/  @!P0 BRA `(.L_x_5890) ;  /* 0x0000000000508947 */ /* 0x000fec0003800000 */
        /* <DEDUP_REMOVED lines=8> */
[----:B------:R-:W-:Y:S02]  /*145f0*/  LOP3.LUT R192, R7, 0xff, RZ, 0xc0, !PT ;  /* 0x000000ff07c07812 */ /* 0x000fe400078ec0ff */
[----:B------:R-:W-:Y:S01]  /*14600*/  LOP3.LUT R181, R166, 0xff00, R181, 0xf8, !PT ;  /* 0x0000ff00a6b57812 */ /* 0x000fe200078ef8b5 */
[----:B------:R-:W-:-:S03]  /*14610*/  IMAD.WIDE.U32 R166, R167, 0x1000000, RZ ;  /* 0x01000000a7a67825 */ /* 0x000fc600078e00ff */
[----:B------:R-:W-:Y:S01]  /*14620*/  LOP3.LUT R181, R181, 0xff, R4, 0xf8, !PT ;  /* 0x000000ffb5b57812 */ /* 0x000fe200078ef804 */
[----:B------:R-:W-:-:S04]  /*14630*/  IMAD.WIDE.U32 R190, R190, 0x10000, RZ ;  /* 0x00010000bebe7825 */ /* 0x000fc800078e00ff */
[----:B------:R-:W-:Y:S01]  /*14640*/  IMAD.WIDE.U32 R192, R192, 0x100, RZ ;  /* 0x00000100c0c07825 */ /* 0x000fe200078e00ff */
[----:B------:R-:W-:-:S03]  /*14650*/  LOP3.LUT R181, R191, R181, R167, 0xfe, !PT ;  /* 0x000000b5bfb57212 */ /* 0x000fc600078efea7 */
[----:B0-----:R-:W-:Y:S01]  /*14660*/  IMAD.WIDE.U32 R164, R20, 0x8, R164 ;  /* 0x0000000814a47825 */ /* 0x001fe200078e00a4 */
[----:B------:R-:W-:Y:S02]  /*14670*/  LOP3.LUT R183, R192, R166, R190, 0xfe, !PT ;  /* 0x000000a6c0b77212 */ /* 0x000fe400078efebe */
[----:B------:R-:W-:Y:S02]  /*14680*/  LOP3.LUT R167, R181, R193, RZ, 0xfc, !PT ;  /* 0x000000c1b5a77212 */ /* 0x000fe400078efcff */
[----:B------:R-:W-:-:S05]  /*14690*/  LOP3.LUT R166, R183, 0xff, R8, 0xf8, !PT ;  /* 0x000000ffb7a67812 */ /* 0x000fca00078ef808 */
[----:B------:R0:W-:Y:S02]  /*146a0*/  STG.E.64 desc[UR6][R164.64], R166 ;  /* 0x000000a6a4007986 */ /* 0x0001e4000c101b06 */
.L_x_5890:
[----:B------:R1:W5:Y:S04]  /*146b0*/  @P0 LDG.E.128 R32, desc[UR6][R188.64] ;  /* 0x00000006bc200981 */ /* 0x000368000c1e1d00 */
[----:B------:R1:W5:Y:S04]  /*146c0*/  @P1 LDG.E.128 R28, desc[UR6][R186.64] ;  /* 0x00000006ba1c1981 */ /* 0x000368000c1e1d00 */
[----:B0-2---:R1:W5:Y:S01]  /*146d0*/  LDG.E.128 R164, desc[UR6][R184.64] ;  /* 0x00000006b8a47981 */ /* 0x005362000c1e1d00 */
        /* <DEDUP_REMOVED lines=17> */
.L_x_5894:
        /* <DEDUP_REMOVED lines=13> */
.L_x_5896:
[----:B------:R-:W-:Y:S05]  /*148c0*/  BSYNC.RECONVERGENT B1 ;  /* 0x0000000000017941 */ /* 0x000fea0003800200 */
.L_x_5895:
        /* <DEDUP_REMOVED lines=60> */
.L_x_5893:
[----:B------:R-:W-:Y:S05]  /*14c90*/  BSYNC.RECONVERGENT B0 ;  /* 0x0000000000007941 */ /* 0x000fea0003800200 */
.L_x_5892:
[----:B------:R-:W-:Y:S01]  /*14ca0*/  I2FP.F32.U32 R3, R0 ;  /* 0x0000000000037245 */ /* 0x000fe20000201000 */
[----:B-----5:R-:W-:Y:S01]  /*14cb0*/  HADD2.F32 R0, -RZ, R164.H0_H0 ;  /* 0x200000a4ff007230 */ /* 0x020fe20000004100 */
        /* <DEDUP_REMOVED lines=9> */
[----:B-1----:R-:W-:Y:S01]  /*14d50*/  P2R R187, PR, RZ, 0x10 ;  /* 0x00000010ffbb7803 */ /* 0x002fe20000000000 */
        /* <DEDUP_REMOVED lines=9> */
.L_x_5899:
        /* <DEDUP_REMOVED lines=13> */
.L_x_5901:
[----:B------:R-:W-:Y:S05]  /*14ec0*/  BSYNC.RECONVERGENT B1 ;  /* 0x0000000000017941 */ /* 0x000fea0003800200 */
.L_x_5900:
        /* <DEDUP_REMOVED lines=54> */
[----:B------:R-:W-:Y:S02]  /*15230*/  HFMA2 R5, -RZ, RZ, 0, 0 ;  /* 0x00000000ff057431 */ /* 0x000fe400000001ff */
[----:B------:R-:W-:Y:S01]  /*15240*/  IMAD.WIDE.U32 R6, R6, -0x2daee0ad, RZ ;  /* 0xd2511f5306067825 */ /* 0x000fe200078e00ff */
[----:B------:R-:W-:Y:S02]  /*15250*/  MOV R10, R14 ;  /* 0x0000000e000a7202 */ /* 0x000fe40000000f00 */
[----:B------:R-:W-:Y:S02]  /*15260*/  LOP3.LUT R15, R4, UR15, R15, 0x96, !PT ;  /* 0x0000000f040f7c12 */ /* 0x000fe4000f8e960f */
[----:B------:R-:W-:Y:S01]  /*15270*/  LOP3.LUT R14, R2, UR16, R7, 0x96, !PT ;  /* 0x00000010020e7c12 */ /* 0x000fe2000f8e9607 */
[----:B------:R-:W-:Y:S02]  /*15280*/  IMAD.MOV.U32 R2, RZ, RZ, R190 ;  /* 0x000000ffff027224 */ /* 0x000fe400078e00be */
[----:B------:R-:W-:-:S07]  /*15290*/  IMAD.MOV.U32 R190, RZ, RZ, R6 ;  /* 0x000000ffffbe7224 */ /* 0x000fce00078e0006 */
.L_x_5898:
[----:B------:R-:W-:Y:S05]  /*152a0*/  BSYNC.RECONVERGENT B0 ;  /* 0x0000000000007941 */ /* 0x000fea0003800200 */
.L_x_5897:
        /* <DEDUP_REMOVED lines=25> */
.L_x_5904:
        /* <DEDUP_REMOVED lines=13> */
.L_x_5906:
[----:B------:R-:W-:Y:S05]  /*15510*/  BSYNC.RECONVERGENT B1 ;  /* 0x0000000000017941 */ /* 0x000fea0003800200 */
.L_x_5905:
        /* <DEDUP_REMOVED lines=61> */
.L_x_5903:
[----:B------:R-:W-:Y:S05]  /*158f0*/  BSYNC.RECONVERGENT B0 ;  /* 0x0000000000007941 */ /* 0x000fea0003800200 */
.L_x_5902:
        /* <DEDUP_REMOVED lines=21> */
.L_x_5909:
        /* <DEDUP_REMOVED lines=13> */
.L_x_5911:
[----:B------:R-:W-:Y:S05]  /*15b20*/  BSYNC.RECONVERGENT B1 ;  /* 0x0000000000017941 */ /* 0x000fea0003800200 */
.L_x_5910:
        /* <DEDUP_REMOVED lines=61> */
.L_x_5908:
[----:B------:R-:W-:Y:S05]  /*15f00*/  BSYNC.RECONVERGENT B0 ;  /* 0x0000000000007941 */ /* 0x000fea0003800200 */
.L_x_5907:
[----:B------:R-:W-:Y:S01]  /*15f10*/  I2FP.F32.U32 R3, R0 ;  /* 0x0000000000037245 */ /* 0x000fe20000201000 */
[----:B------:R-:W-:Y:S01]  /*15f20*/  HADD2.F32 R0, -RZ, R32.H1_H1 ;  /* 0x30000020ff007230 */ /* 0x000fe20000004100 */
[----:B------:R-:W-:Y:S01]  /*15f30*/  ISETP.NE.AND P3, PT, R4, 0x1, PT ;  /* 0x000000010400780c */ /* 0x000fe20003f65270 */
[----:B------:R-:W-:Y:S01]  /*15f40*/  @P1 HADD2.F32 R5, -RZ, R28.H1_H1 ;  /* 0x3000001cff051230 */ /* 0x000fe20000004100 */
[----:B------:R-:W-:Y:S01]  /*15f50*/  BSSY.RECONVERGENT B0, `(.L_x_5912) ;  /* 0x0000060000007945 */ /* 0x000fe20003800200 */
[----:B------:R-:W-:Y:S01]  /*15f60*/  FFMA.FTZ R3, R3, R180, 1.1641532182693481445e-10 ;  /* 0x2f00000003037423 */ /* 0x000fe200000100b4 */
[----:B------:R-:W-:-:S04]  /*15f70*/  FMUL.FTZ R0, R0, R179 ;  /* 0x000000b300007220 */ /* 0x000fc80000410000 */
[----:B------:R-:W-:-:S04]  /*15f80*/  FSETP.GTU.FTZ.AND P2, PT, R3, R178, PT ;  /* 0x000000b20300720b */ /* 0x000fc80003f5c000 */
[----:B------:R-:W-:Y:S02]  /*15f90*/  FSEL R3, R0, RZ, !P2 ;  /* 0x000000ff00037208 */ /* 0x000fe40005000000 */
[----:B------:R-:W-:-:S03]  /*15fa0*/  SEL R7, RZ, 0x1, P2 ;  /* 0x00000001ff077807 */ /* 0x000fc60001000000 */
[----:B------:R-:W-:-:S04]  /*15fb0*/  FADD.FTZ R0, R164, R3 ;  /* 0x00000003a4007221 */ /* 0x000fc80000010000 */
[----:B------:R-:W-:Y:S01]  /*15fc0*/  @P1 FADD.FTZ R182, R5, R0 ;  /* 0x0000000005b61221 */ /* 0x000fe20000010000 */
[----:B------:R-:W-:Y:S01]  /*15fd0*/  @!P1 MOV R182, R0 ;  /* 0x0000000000b69202 */ /* 0x000fe20000000f00 */
[----:B------:R-:W-:Y:S02]  /*15fe0*/  IMAD.MOV.U32 R5, RZ, RZ, 0x2 ;  /* 0x00000002ff057424 */ /* 0x000fe400078e00ff */
[----:B------:R-:W-:Y:S01]  /*15ff0*/  IMAD.MOV.U32 R0, RZ, RZ, R10 ;  /* 0x000000ffff007224 */ /* 0x000fe200078e000a */
        /* <DEDUP_REMOVED lines=10> */
.L_x_5914:
        /* <DEDUP_REMOVED lines=13> */
.L_x_5916:
[----:B------:R-:W-:Y:S05]  /*16170*/  BSYNC.RECONVERGENT B1 ;  /* 0x0000000000017941 */ /* 0x000fea0003800200 */
.L_x_5915:
        /* <DEDUP_REMOVED lines=61> */
.L_x_5913:
[----:B------:R-:W-:Y:S05]  /*16550*/  BSYNC.RECONVERGENT B0 ;  /* 0x0000000000007941 */ /* 0x000fea0003800200 */
.L_x_5912:
        /* <DEDUP_REMOVED lines=21> */
.L_x_5919:
        /* <DEDUP_REMOVED lines=13> */
.L_x_5921:
[----:B------:R-:W-:Y:S05]  /*16780*/  BSYNC.RECONVERGENT B1 ;  /* 0x0000000000017941 */ /* 0x000fea0003800200 */
.L_x_5920:
        /* <DEDUP_REMOVED lines=61> */
.L_x_5918:
[----:B------:R-:W-:Y:S05]  /*16b60*/  BSYNC.RECONVERGENT B0 ;  /* 0x0000000000007941 */ /* 0x000fea0003800200 */
.L_x_5917:
        /* <DEDUP_REMOVED lines=9> */
[----:B------:R-:W-:Y:S01]  /*16c00*/  FSEL R3, R2, RZ, !P2 ;  /* 0x000000ff02037208 */ /* 0x000fe20005000000 */
[----:B------:R-:W-:Y:S01]  /*16c10*/  IMAD.MOV.U32 R2, RZ, RZ, R10 ;  /* 0x000000ffff027224 */ /* 0x000fe200078e000a */
[----:B------:R-:W-:-:S03]  /*16c20*/  SEL R6, RZ, 0x1, P2 ;  /* 0x00000001ff067807 */ /* 0x000fc60001000000 */
[----:B------:R-:W-:-:S04]  /*16c30*/  FADD.FTZ R0, R0, R3 ;  /* 0x0000000300007221 */ /* 0x000fc80000010000 */
        /* <DEDUP_REMOVED lines=12> */
.L_x_5924:
        /* <DEDUP_REMOVED lines=13> */
.L_x_5926:
[----:B------:R-:W-:Y:S05]  /*16dd0*/  BSYNC.RECONVERGENT B1 ;  /* 0x0000000000017941 */ /* 0x000fea0003800200 */
.L_x_5925:
        /* <DEDUP_REMOVED lines=61> */
.L_x_5923:
[----:B------:R-:W-:Y:S05]  /*171b0*/  BSYNC.RECONVERGENT B0 ;  /* 0x0000000000007941 */ /* 0x000fea0003800200 */
.L_x_5922:
[----:B------:R-:W-:Y:S01]  /*171c0*/  I2FP.F32.U32 R3, R2 ;  /* 0x0000000200037245 */ /* 0x000fe20000201000 */
[----:B------:R-:W-:Y:S01]  /*171d0*/  HADD2.F32 R2, -RZ, R165.H1_H1 ;  /* 0x300000a5ff027230 */ /* 0x000fe20000004100 */
        /* <DEDUP_REMOVED lines=19> */
.L_x_5929:
        /* <DEDUP_REMOVED lines=13> */
.L_x_5931:
[----:B------:R-:W-:Y:S05]  /*173e0*/  BSYNC.RECONVERGENT B1 ;  /* 0x0000000000017941 */ /* 0x000fea0003800200 */
.L_x_5930:
        /* <DEDUP_REMOVED lines=61> */
.L_x_5928:
[----:B------:R-:W-:Y:S05]  /*177c0*/  BSYNC.RECONVERGENT B0 ;  /* 0x0000000000007941 */ /* 0x000fea0003800200 */
.L_x_5927:
[----:B------:R-:W-:Y:S01]  /*177d0*/  I2FP.F32.U32 R3, R3 ;  /* 0x0000000300037245 */ /* 0x000fe20000201000 */
[----:B------:R-:W-:Y:S01]  /*177e0*/  HADD2.F32 R2, -RZ, R33.H1_H1 ;  /* 0x30000021ff027230 */ /* 0x000fe20000004100 */
[----:B------:R-:W-:Y:S01]  /*177f0*/  BSSY.RECONVERGENT B0, `(.L_x_5932) ;  /* 0x0000062000007945 */ /* 0x000fe20003800200 */
[----:B------:R-:W-:Y:S02]  /*17800*/  @P1 HADD2.F32 R5, -RZ, R29.H1_H1 ;  /* 0x3000001dff051230 */ /* 0x000fe40000004100 */
[----:B------:R-:W-:Y:S01]  /*17810*/  FFMA.FTZ R3, R3, R180, 1.1641532182693481445e-10 ;  /* 0x2f00000003037423 */ /* 0x000fe200000100b4 */
[----:B------:R-:W-:-:S04]  /*17820*/  FMUL.FTZ R2, R2, R179 ;  /* 0x000000b302027220 */ /* 0x000fc80000410000 */
[----:B------:R-:W-:-:S04]  /*17830*/  FSETP.GTU.FTZ.AND P2, PT, R3, R178, PT ;  /* 0x000000b20300720b */ /* 0x000fc80003f5c000 */
[----:B------:R-:W-:-:S05]  /*17840*/  FSEL R3, R2, RZ, !P2 ;  /* 0x000000ff02037208 */ /* 0x000fca0005000000 */
[----:B------:R-:W-:Y:S01]  /*17850*/  FADD.FTZ R164, R164, R3 ;  /* 0x00000003a4a47221 */ /* 0x000fe20000010000 */
[----:B------:R-:W-:-:S03]  /*17860*/  MOV R3, R10 ;  /* 0x0000000a00037202 */ /* 0x000fc60000000f00 */
[--C-:B------:R-:W-:Y:S01]  /*17870*/  @P1 FADD.FTZ R184, R5, R164.reuse ;  /* 0x000000a405b81221 */ /* 0x100fe20000010000 */
[----:B------:R-:W-:Y:S01]  /*17880*/  SEL R5, RZ, 0x1, P2 ;  /* 0x00000001ff057807 */ /* 0x000fe20001000000 */
[----:B------:R-:W-:Y:S01]  /*17890*/  @!P1 IMAD.MOV.U32 R184, RZ, RZ, R164 ;  /* 0x000000ffffb89224 */ /* 0x000fe200078e00a4 */
[----:B------:R-:W-:Y:S01]  /*178a0*/  ISETP.NE.AND P2, PT, R4, 0x1, PT ;  /* 0x000000010400780c */ /* 0x000fe20003f45270 */
[----:B------:R-:W-:-:S03]  /*178b0*/  IMAD.MOV.U32 R164, RZ, RZ, 0x2 ;  /* 0x00000002ffa47424 */ /* 0x000fc600078e00ff */
[----:B------:R-:W-:-:S09]  /*178c0*/  F2FP.F16.F32.PACK_AB R201, RZ, R184 ;  /* 0x000000b8ffc9723e */ /* 0x000fd200000000ff */
        /* <DEDUP_REMOVED lines=9> */
.L_x_5934:
        /* <DEDUP_REMOVED lines=13> */
.L_x_5936:
[----:B------:R-:W-:Y:S05]  /*17a30*/  BSYNC.RECONVERGENT B1 ;  /* 0x0000000000017941 */ /* 0x000fea0003800200 */
.L_x_5935:
        /* <DEDUP_REMOVED lines=61> */
.L_x_5933:
[----:B------:R-:W-:Y:S05]  /*17e10*/  BSYNC.RECONVERGENT B0 ;  /* 0x0000000000007941 */ /* 0x000fea0003800200 */
.L_x_5932:
[----:B------:R-:W-:Y:S01]  /*17e20*/  I2FP.F32.U32 R3, R3 ;  /* 0x0000000300037245 */ /* 0x000fe20000201000 */
[----:B------:R-:W-:Y:S01]  /*17e30*/  HADD2.F32 R2, -RZ, R166.H0_H0 ;  /* 0x200000a6ff027230 */ /* 0x000fe20000004100 */
[----:B------:R-:W-:Y:S01]  /*17e40*/  ISETP.NE.AND P3, PT, R164, 0x1, PT ;  /* 0x00000001a400780c */ /* 0x000fe20003f65270 */
[----:B------:R-:W-:Y:S01]  /*17e50*/  BSSY.RECONVERGENT B0, `(.L_x_5937) ;  /* 0x000005c000007945 */ /* 0x000fe20003800200 */
[----:B------:R-:W-:Y:S02]  /*17e60*/  IMAD.MOV.U32 R165, RZ, RZ, 0x2 ;  /* 0x00000002ffa57424 */ /* 0x000fe400078e00ff */
        /* <DEDUP_REMOVED lines=15> */
.L_x_5939:
        /* <DEDUP_REMOVED lines=13> */
.L_x_5941:
[----:B------:R-:W-:Y:S05]  /*18030*/  BSYNC.RECONVERGENT B1 ;  /* 0x0000000000017941 */ /* 0x000fea0003800200 */
.L_x_5940:
        /* <DEDUP_REMOVED lines=61> */
.L_x_5938:
[----:B------:R-:W-:Y:S05]  /*18410*/  BSYNC.RECONVERGENT B0 ;  /* 0x0000000000007941 */ /* 0x000fea0003800200 */
.L_x_5937:
        /* <DEDUP_REMOVED lines=26> */
.L_x_5944:
        /* <DEDUP_REMOVED lines=13> */
.L_x_5946:
[----:B------:R-:W-:Y:S05]  /*18690*/  BSYNC.RECONVERGENT B1 ;  /* 0x0000000000017941 */ /* 0x000fea0003800200 */
.L_x_5945:
        /* <DEDUP_REMOVED lines=61> */
.L_x_5943:
[----:B------:R-:W-:Y:S05]  /*18a70*/  BSYNC.RECONVERGENT B0 ;  /* 0x0000000000007941 */ /* 0x000fea0003800200 */
.L_x_5942:
        /* <DEDUP_REMOVED lines=20> */
.L_x_5949:
        /* <DEDUP_REMOVED lines=13> */
.L_x_5951:
[----:B------:R-:W-:Y:S05]  /*18c90*/  BSYNC.RECONVERGENT B1 ;  /* 0x0000000000017941 */ /* 0x000fea0003800200 */
.L_x_5950:
        /* <DEDUP_REMOVED lines=61> */
.L_x_5948:
[----:B------:R-:W-:Y:S05]  /*19070*/  BSYNC.RECONVERGENT B0 ;  /* 0x0000000000007941 */ /* 0x000fea0003800200 */
.L_x_5947:
        /* <DEDUP_REMOVED lines=25> */
.L_x_5954:
        /* <DEDUP_REMOVED lines=13> */
.L_x_5956:
[----:B------:R-:W-:Y:S05]  /*192e0*/  BSYNC.RECONVERGENT B1 ;  /* 0x0000000000017941 */ /* 0x000fea0003800200 */
.L_x_5955:
        /* <DEDUP_REMOVED lines=61> */
.L_x_5953:
[----:B------:R-:W-:Y:S05]  /*196c0*/  BSYNC.RECONVERGENT B0 ;  /* 0x0000000000007941 */ /* 0x000fea0003800200 */
.L_x_5952:
        /* <DEDUP_REMOVED lines=20> */
.L_x_5959:
        /* <DEDUP_REMOVED lines=13> */
.L_x_5961:
[----:B------:R-:W-:Y:S05]  /*198e0*/  BSYNC.RECONVERGENT B1 ;  /* 0x0000000000017941 */ /* 0x000fea0003800200 */
.L_x_5960:
        /* <DEDUP_REMOVED lines=61> */
.L_x_5958:
[----:B------:R-:W-:Y:S05]  /*19cc0*/  BSYNC.RECONVERGENT B0 ;  /* 0x0000000000007941 */ /* 0x000fea0003800200 */
.L_x_5957:
        /* <DEDUP_REMOVED lines=26> */
.L_x_5964:
        /* <DEDUP_REMOVED lines=13> */
.L_x_5966:
[----:B------:R-:W-:Y:S05]  /*19f40*/  BSYNC.RECONVERGENT B1 ;  /* 0x0000000000017941 */ /* 0x000fea0003800200 */
.L_x_5965:
        /* <DEDUP_REMOVED lines=61> */
.L_x_5963:
[----:B------:R-:W-:Y:S05]  /*1a320*/  BSYNC.RECONVERGENT B0 ;  /* 0x0000000000007941 */ /* 0x000fea0003800200 */
.L_x_5962:
        /* <DEDUP_REMOVED lines=20> */
.L_x_5969:
        /* <DEDUP_REMOVED lines=15> */
.L_x_5971:
[----:B------:R-:W-:Y:S05]  /*1a560*/  BSYNC.RECONVERGENT B1 ;  /* 0x0000000000017941 */ /* 0x000fea0003800200 */
.L_x_5970:
        /* <DEDUP_REMOVED lines=60> */
[----:B------:R-:W-:-:S07]  /*1a930*/  LOP3.LUT R14, R14, UR16, R165, 0x96, !PT ;  /* 0x000000100e0e7c12 */ /* 0x000fce000f8e96a5 */
.L_x_5968:
[----:B------:R-:W-:Y:S05]  /*1a940*/  BSYNC.RECONVERGENT B0 ;  /* 0x0000000000007941 */ /* 0x000fea0003800200 */
.L_x_5967:
[----:B------:R-:W-:Y:S01]  /*1a950*/  I2FP.F32.U32 R165, R166 ;  /* 0x000000a600a57245 */ /* 0x000fe20000201000 */
[----:B------:R-:W-:Y:S02]  /*1a960*/  HADD2.F32 R164, -RZ, R35.H1_H1 ;  /* 0x30000023ffa47230 */ /* 0x000fe40000004100 */
[----:B------:R-:W-:Y:S02]  /*1a970*/  @P1 HADD2.F32 R166, -RZ, R31.H1_H1 ;  /* 0x3000001fffa61230 */ /* 0x000fe40000004100 */
[----:B------:R-:W-:Y:S01]  /*1a980*/  FFMA.FTZ R165, R165, R180, 1.1641532182693481445e-10 ;  /* 0x2f000000a5a57423 */ /* 0x000fe200000100b4 */
[----:B------:R-:W-:-:S04]  /*1a990*/  FMUL.FTZ R164, R164, R179 ;  /* 0x000000b3a4a47220 */ /* 0x000fc80000410000 */
[----:B------:R-:W-:-:S04]  /*1a9a0*/  FSETP.GTU.FTZ.AND P6, PT, R165, R178, PT ;  /* 0x000000b2a500720b */ /* 0x000fc80003fdc000 */
[----:B------:R-:W-:Y:S02]  /*1a9b0*/  FSEL R165, R164, RZ, !P6 ;  /* 0x000000ffa4a57208 */ /* 0x000fe40007000000 */
[----:B------:R-:W-:-:S03]  /*1a9c0*/  SEL R164, RZ, 0x1, P6 ;  /* 0x00000001ffa47807 */ /* 0x000fc60003000000 */
[----:B------:R-:W-:-:S04]  /*1a9d0*/  FADD.FTZ R165, R188, R165 ;  /* 0x000000a5bca57221 */ /* 0x000fc80000010000 */
[----:B------:R-:W-:Y:S01]  /*1a9e0*/  @P1 FADD.FTZ R188, R166, R165 ;  /* 0x000000a5a6bc1221 */ /* 0x000fe20000010000 */
[----:B------:R-:W-:Y:S02]  /*1a9f0*/  @!P1 MOV R188, R165 ;  /* 0x000000a500bc9202 */ /* 0x000fe40000000f00 */
[----:B------:R-:W-:Y:S02]  /*1aa00*/  PRMT R165, R0, 0x5410, R201 ;  /* 0x0000541000a57816 */ /* 0x000fe400000000c9 */
[----:B------:R-:W-:Y:S02]  /*1aa10*/  F2FP.F16.F32.PACK_AB R167, RZ, R188 ;  /* 0x000000bcffa7723e */ /* 0x000fe400000000ff */
[----:B------:R-:W-:Y:S02]  /*1aa20*/  PRMT R0, R164, 0x7610, R0 ;  /* 0x00007610a4007816 */ /* 0x000fe40000000000 */
[----:B------:R-:W-:Y:S02]  /*1aa30*/  PRMT R166, R202, 0x5410, R203 ;  /* 0x00005410caa67816 */ /* 0x000fe400000000cb */
[----:B------:R-:W-:-:S02]  /*1aa40*/  PRMT R164, R193, 0x5410, R199 ;  /* 0x00005410c1a47816 */ /* 0x000fc400000000c7 */
[----:B------:R-:W-:Y:S01]  /*1aa50*/  PRMT R167, R200, 0x5410, R167 ;  /* 0x00005410c8a77816 */ /* 0x000fe200000000a7 */
[----:B------:R-:W-:Y:S06]  /*1aa60*/  BRA `(.L_x_5972) ;  /* 0x0000003000887947 */ /* 0x000fec0003800000 */
.L_x_5891:
        /* <DEDUP_REMOVED lines=16> */
.L_x_5975:
        /* <DEDUP_REMOVED lines=13> */
.L_x_5977:
[----:B------:R-:W-:Y:S05]  /*1ac40*/  BSYNC.RECONVERGENT B1 ;  /* 0x0000000000017941 */ /* 0x000fea0003800200 */
.L_x_5976:
[----:B-1----:R-:W-:Y:S01]  /*1ac50*/  IMAD.WIDE.U32 R184, R16, -0x326172a9, RZ ;  /* 0xcd9e8d5710b87825 */ /* 0x002fe200078e00ff */
        /* <DEDUP_REMOVED lines=59> */
.L_x_5974:
[----:B------:R-:W-:Y:S05]  /*1b010*/  BSYNC.RECONVERGENT B0 ;  /* 0x0000000000007941 */ /* 0x000fea0003800200 */
.L_x_5973:
[----:B------:R-:W-:Y:S01]  /*1b020*/  I2FP.F32.U32 R181, R181 ;  /* 0x000000b500b57245 */ /* 0x000fe20000201000 */
[----:B-----5:R-:W-:Y:S01]  /*1b030*/  HADD2.F32 R182, -RZ, R164.H0_H0 ;  /* 0x200000a4ffb67230 */ /* 0x020fe20000004100 */
[----:B------:R-:W-:Y:S01]  /*1b040*/  ISETP.NE.AND P3, PT, R183, 0x1, PT ;  /* 0x00000001b700780c */ /* 0x000fe20003f65270 */
[----:B-1----:R-:W-:Y:S01]  /*1b050*/  @P1 HADD2.F32 R184, -RZ, R28.H0_H0 ;  /* 0x2000001cffb81230 */ /* 0x002fe20000004100 */
[----:B------:R-:W-:Y:S01]  /*1b060*/  BSSY.RECONVERGENT B0, `(.L_x_5978) ;  /* 0x000005f000007945 */ /* 0x000fe20003800200 */
[----:B------:R-:W-:Y:S01]  /*1b070*/  FFMA.FTZ R181, R181, R180, 1.1641532182693481445e-10 ;  /* 0x2f000000b5b57423 */ /* 0x000fe200000100b4 */
[----:B------:R-:W-:-:S04]  /*1b080*/  FMUL.FTZ R182, R182, R179 ;  /* 0x000000b3b6b67220 */ /* 0x000fc80000410000 */
[----:B------:R-:W-:Y:S02]  /*1b090*/  FSETP.GTU.FTZ.AND P2, PT, R181, R178, PT ;  /* 0x000000b2b500720b */ /* 0x000fe40003f5c000 */
[----:B------:R-:W-:Y:S02]  /*1b0a0*/  MOV R181, R10 ;  /* 0x0000000a00b57202 */ /* 0x000fe40000000f00 */
[----:B------:R-:W-:Y:S02]  /*1b0b0*/  FSEL R189, R182, RZ, !P2 ;  /* 0x000000ffb6bd7208 */ /* 0x000fe40005000000 */
[----:B------:R-:W-:-:S03]  /*1b0c0*/  PLOP3.LUT P2, PT, P2, PT, PT, 0x8, 0x80 ;  /* 0x000000000080781c */ /* 0x000fc6000174e170 */
[----:B------:R-:W-:Y:S01]  /*1b0d0*/  @P1 FADD.FTZ R189, R184, R189 ;  /* 0x000000bdb8bd1221 */ /* 0x000fe20000010000 */
[----:B------:R-:W-:Y:S01]  /*1b0e0*/  IMAD.MOV.U32 R184, RZ, RZ, 0x2 ;  /* 0x00000002ffb87424 */ /* 0x000fe200078e00ff */
[----:B------:R-:W-:-:S03]  /*1b0f0*/  P2R R187, PR, RZ, 0x4 ;  /* 0x00000004ffbb7803 */ /* 0x000fc60000000000 */
        /* <DEDUP_REMOVED lines=10> */
.L_x_5980:
        /* <DEDUP_REMOVED lines=13> */
.L_x_5982:
[----:B------:R-:W-:Y:S05]  /*1b270*/  BSYNC.RECONVERGENT B1 ;  /* 0x0000000000017941 */ /* 0x000fea0003800200 */
.L_x_5981:
        /* <DEDUP_REMOVED lines=61> */
.L_x_5979:
[----:B------:R-:W-:Y:S05]  /*1b650*/  BSYNC.RECONVERGENT B0 ;  /* 0x0000000000007941 */ /* 0x000fea0003800200 */
.L_x_5978:
        /* <DEDUP_REMOVED lines=24> */
.L_x_5985:
        /* <DEDUP_REMOVED lines=13> */
.L_x_5987:
[----:B------:R-:W-:Y:S05]  /*1b8b0*/  BSYNC.RECONVERGENT B1 ;  /* 0x0000000000017941 */ /* 0x000fea0003800200 */
.L_x_5986:
        /* <DEDUP_REMOVED lines=61> */
.L_x_5984:
[----:B------:R-:W-:Y:S05]  /*1bc90*/  BSYNC.RECONVERGENT B0 ;  /* 0x0000000000007941 */ /* 0x000fea0003800200 */
.L_x_5983:
        /* <DEDUP_REMOVED lines=24> */
.L_x_5990:
        /* <DEDUP_REMOVED lines=13> */
.L_x_5992:
[----:B------:R-:W-:Y:S05]  /*1bef0*/  BSYNC.RECONVERGENT B1 ;  /* 0x0000000000017941 */ /* 0x000fea0003800200 */
.L_x_5991:
        /* <DEDUP_REMOVED lines=61> */
.L_x_5989:
[----:B------:R-:W-:Y:S05]  /*1c2d0*/  BSYNC.RECONVERGENT B0 ;  /* 0x0000000000007941 */ /* 0x000fea0003800200 */
.L_x_5988:
        /* <DEDUP_REMOVED lines=24> */
.L_x_5995:
        /* <DEDUP_REMOVED lines=13> */
.L_x_5997:
[----:B------:R-:W-:Y:S05]  /*1c530*/  BSYNC.RECONVERGENT B1 ;  /* 0x0000000000017941 */ /* 0x000fea0003800200 */
.L_x_5996:
        /* <DEDUP_REMOVED lines=61> */
.L_x_5994:
[----:B------:R-:W-:Y:S05]  /*1c910*/  BSYNC.RECONVERGENT B0 ;  /* 0x0000000000007941 */ /* 0x000fea0003800200 */
.L_x_5993:
        /* <DEDUP_REMOVED lines=23> */
.L_x_6000:
        /* <DEDUP_REMOVED lines=13> */
.L_x_6002:
[----:B------:R-:W-:Y:S05]  /*1cb60*/  BSYNC.RECONVERGENT B1 ;  /* 0x0000000000017941 */ /* 0x000fea0003800200 */
.L_x_6001:
        /* <DEDUP_REMOVED lines=61> */
.L_x_5999:
[----:B------:R-:W-:Y:S05]  /*1cf40*/  BSYNC.RECONVERGENT B0 ;  /* 0x0000000000007941 */ /* 0x000fea0003800200 */
.L_x_5998:
        /* <DEDUP_REMOVED lines=8> */
[----:B------:R-:W-:Y:S01]  /*1cfd0*/  FSETP.GTU.FTZ.AND P3, PT, R165, R178, PT ;  /* 0x000000b2a500720b */ /* 0x000fe20003f7c000 */
[----:B------:R-:W-:-:S03]  /*1cfe0*/  IMAD.MOV.U32 R165, RZ, RZ, R10 ;  /* 0x000000ffffa57224 */ /* 0x000fc600078e000a */
        /* <DEDUP_REMOVED lines=13> */
.L_x_6005:
        /* <DEDUP_REMOVED lines=13> */
.L_x_6007:
[----:B------:R-:W-:Y:S05]  /*1d190*/  BSYNC.RECONVERGENT B1 ;  /* 0x0000000000017941 */ /* 0x000fea0003800200 */
.L_x_6006:
        /* <DEDUP_REMOVED lines=61> */
.L_x_6004:
[----:B------:R-:W-:Y:S05]  /*1d570*/  BSYNC.RECONVERGENT B0 ;  /* 0x0000000000007941 */ /* 0x000fea0003800200 */
.L_x_6003:
        /* <DEDUP_REMOVED lines=23> */
.L_x_6010:
        /* <DEDUP_REMOVED lines=13> */
.L_x_6012:
[----:B------:R-:W-:Y:S05]  /*1d7c0*/  BSYNC.RECONVERGENT B1 ;  /* 0x0000000000017941 */ /* 0x000fea0003800200 */
.L_x_6011:
        /* <DEDUP_REMOVED lines=61> */
.L_x_6009:
[----:B------:R-:W-:Y:S05]  /*1dba0*/  BSYNC.RECONVERGENT B0 ;  /* 0x0000000000007941 */ /* 0x000fea0003800200 */
.L_x_6008:
        /* <DEDUP_REMOVED lines=13> */
[----:B------:R-:W-:-:S07]  /*1dc80*/  PRMT R167, R203, 0x5410, R167 ;  /* 0x00005410cba77816 */ /* 0x000fce00000000a7 */
.L_x_5972:
        /* <DEDUP_REMOVED lines=15> */
[----:B------:R-:W-:Y:S01]  /*1dd80*/  LOP3.LUT R191, R191, R187, R192, 0xfe, !PT ;  /* 0x000000bbbfbf7212 */ /* 0x000fe200078efec0 */
[----:B------:R-:W-:Y:S01]  /*1dd90*/  VIADD R187, R9, 0x60 ;  /* 0x0000006009bb7836 */ /* 0x000fe20000000000 */
[----:B------:R-:W-:-:S02]  /*1dda0*/  SEL R193, RZ, 0x1, !P2 ;  /* 0x00000001ffc17807 */ /* 0x000fc40005000000 */
[----:B------:R-:W-:Y:S01]  /*1ddb0*/  SEL R192, RZ, 0x1, !P6 ;  /* 0x00000001ffc07807 */ /* 0x000fe20007000000 */
[----:B------:R-:W-:Y:S01]  /*1ddc0*/  IMAD.WIDE.U32 R200, R187, 0x10, R228 ;  /* 0x00000010bbc87825 */ /* 0x000fe200078e00e4 */
[----:B------:R-:W-:Y:S02]  /*1ddd0*/  LOP3.LUT R193, R194, R193, RZ, 0xfc, !PT ;  /* 0x000000c1c2c17212 */ /* 0x000fe400078efcff */
[----:B------:R-:W-:Y:S01]  /*1dde0*/  LOP3.LUT R192, R191, R192, RZ, 0xfc, !PT ;  /* 0x000000c0bfc07212 */ /* 0x000fe200078efcff */
[----:B------:R-:W-:-:S04]  /*1ddf0*/  IMAD.WIDE.U32 R194, R21, 0x8, R236 ;  /* 0x0000000815c27825 */ /* 0x000fc800078e00ec */
[C---:B0-----:R-:W-:Y:S01]  /*1de00*/  @P1 IMAD.WIDE.U32 R196, R187.reuse, 0x10, R196 ;  /* 0x00000010bbc41825 */ /* 0x041fe200078e00c4 */
[----:B------:R1:W-:Y:S03]  /*1de10*/  STG.E.64 desc[UR6][R194.64], R192 ;  /* 0x000000c0c2007986 */ /* 0x0003e6000c101b06 */
        /* <DEDUP_REMOVED lines=22> */
.L_x_6013:
        /* <DEDUP_REMOVED lines=20> */
.L_x_6017:
        /* <DEDUP_REMOVED lines=13> */
.L_x_6019:
[----:B------:R-:W-:Y:S05]  /*1e190*/  BSYNC.RECONVERGENT B1 ;  /* 0x0000000000017941 */ /* 0x000fea0003800200 */
.L_x_6018:
        /* <DEDUP_REMOVED lines=60> */
.L_x_6016:
[----:B------:R-:W-:Y:S05]  /*1e560*/  BSYNC.RECONVERGENT B0 ;  /* 0x0000000000007941 */ /* 0x000fea0003800200 */
.L_x_6015:
[----:B------:R-:W-:Y:S01]  /*1e570*/  I2FP.F32.U32 R3, R0 ;  /* 0x0000000000037245 */ /* 0x000fe20000201000 */
[----:B-----5:R-:W-:Y:S01]  /*1e580*/  HADD2.F32 R0, -RZ, R164.H0_H0 ;  /* 0x200000a4ff007230 */ /* 0x020fe20000004100 */
        /* <DEDUP_REMOVED lines=19> */
.L_x_6022:
        /* <DEDUP_REMOVED lines=13> */
.L_x_6024:
[----:B------:R-:W-:Y:S05]  /*1e790*/  BSYNC.RECONVERGENT B1 ;  /* 0x0000000000017941 */ /* 0x000fea0003800200 */
.L_x_6023:
        /* <DEDUP_REMOVED lines=61> */
.L_x_6021:
[----:B------:R-:W-:Y:S05]  /*1eb70*/  BSYNC.RECONVERGENT B0 ;  /* 0x0000000000007941 */ /* 0x000fea0003800200 */
.L_x_6020:
[----:B------:R-:W-:Y:S01]  /*1eb80*/  I2FP.F32.U32 R3, R2 ;  /* 0x0000000200037245 */ /* 0x000fe20000201000 */
[----:B------:R-:W-:Y:S01]  /*1eb90*/  HADD2.F32 R2, -RZ, R32.H0_H0 ;  /* 0x20000020ff027230 */ /* 0x000fe20000004100 */
[----:B------:R-:W-:Y:S01]  /*1eba0*/  ISETP.NE.AND P3, PT, R5, 0x1, PT ;  /* 0x000000010500780c */ /* 0x000fe20003f65270 */
[----:B--2---:R-:W-:Y:S01]  /*1ebb0*/  @P1 HADD2.F32 R197, -RZ, R28.H0_H0 ;  /* 0x2000001cffc51230 */ /* 0x004fe20000004100 */
        /* <DEDUP_REMOVED lines=21> */
.L_x_6027:
        /* <DEDUP_REMOVED lines=13> */
.L_x_6029:
[----:B------:R-:W-:Y:S05]  /*1ede0*/  BSYNC.RECONVERGENT B1 ;  /* 0x0000000000017941 */ /* 0x000fea0003800200 */
.L_x_6028:
        /* <DEDUP_REMOVED lines=61> */
.L_x_6026:
[----:B------:R-:W-:Y:S05]  /*1f1c0*/  BSYNC.RECONVERGENT B0 ;  /* 0x0000000000007941 */ /* 0x000fea0003800200 */
.L_x_6025:
        /* <DEDUP_REMOVED lines=21> */
.L_x_6032:
        /* <DEDUP_REMOVED lines=13> */
.L_x_6034:
[----:B------:R-:W-:Y:S05]  /*1f3f0*/  BSYNC.RECONVERGENT B1 ;  /* 0x0000000000017941 */ /* 0x000fea0003800200 */
.L_x_6033:
        /* <DEDUP_REMOVED lines=61> */
.L_x_6031:
[----:B------:R-:W-:Y:S05]  /*1f7d0*/  BSYNC.RECONVERGENT B0 ;  /* 0x0000000000007941 */ /* 0x000fea0003800200 */
.L_x_6030:
        /* <DEDUP_REMOVED lines=25> */
.L_x_6037:
        /* <DEDUP_REMOVED lines=13> */
.L_x_6039:
[----:B------:R-:W-:Y:S05]  /*1fa40*/  BSYNC.RECONVERGENT B1 ;  /* 0x0000000000017941 */ /* 0x000fea0003800200 */
.L_x_6038:
        /* <DEDUP_REMOVED lines=61> */
.L_x_6036:
[----:B------:R-:W-:Y:S05]  /*1fe20*/  BSYNC.RECONVERGENT B0 ;  /* 0x0000000000007941 */ /* 0x000fea0003800200 */
.L_x_6035:
        /* <DEDUP_REMOVED lines=21> */
.L_x_6042:
        /* <DEDUP_REMOVED lines=13> */
.L_x_6044:
[----:B------:R-:W-:Y:S05]  /*20050*/  BSYNC.RECONVERGENT B1 ;  /* 0x0000000000017941 */ /* 0x000fea0003800200 */
.L_x_6043:
        /* <DEDUP_REMOVED lines=61> */
.L_x_6041:
[----:B------:R-:W-:Y:S05]  /*20430*/  BSYNC.RECONVERGENT B0 ;  /* 0x0000000000007941 */ /* 0x000fea0003800200 */
.L_x_6040:
        /* <DEDUP_REMOVED lines=8> */
[----:B------:R-:W-:Y:S02]  /*204c0*/  FSEL R3, R2, RZ, !P2 ;  /* 0x000000ff02037208 */ /* 0x000fe40005000000 */
[----:B------:R-:W-:-:S03]  /*204d0*/  SEL R6, RZ, 0x1, P2 ;  /* 0x00000001ff067807 */ /* 0x000fc60001000000 */
[----:B------:R-:W-:Y:S01]  /*204e0*/  FADD.FTZ R0, R0, R3 ;  /* 0x0000000300007221 */ /* 0x000fe20000010000 */
[----:B------:R-:W-:-:S03]  /*204f0*/  MOV R3, R10 ;  /* 0x0000000a00037202 */ /* 0x000fc60000000f00 */
[--C-:B------:R-:W-:Y:S01]  /*20500*/  @P1 FADD.FTZ R190, R5, R0.reuse ;  /* 0x0000000005be1221 */ /* 0x100fe20000010000 */
[----:B------:R-:W-:Y:S02]  /*20510*/  @!P1 IMAD.MOV.U32 R190, RZ, RZ, R0 ;  /* 0x000000ffffbe9224 */ /* 0x000fe400078e0000 */
[----:B------:R-:W-:-:S03]  /*20520*/  IMAD.MOV.U32 R5, RZ, RZ, 0x2 ;  /* 0x00000002ff057424 */ /* 0x000fc600078e00ff */
        /* <DEDUP_REMOVED lines=10> */
.L_x_6047:
        /* <DEDUP_REMOVED lines=13> */
.L_x_6049:
[----:B------:R-:W-:Y:S05]  /*206a0*/  BSYNC.RECONVERGENT B1 ;  /* 0x0000000000017941 */ /* 0x000fea0003800200 */
.L_x_6048:
        /* <DEDUP_REMOVED lines=61> */
.L_x_6046:
[----:B------:R-:W-:Y:S05]  /*20a80*/  BSYNC.RECONVERGENT B0 ;  /* 0x0000000000007941 */ /* 0x000fea0003800200 */
.L_x_6045:
        /* <DEDUP_REMOVED lines=21> */
.L_x_6052:
        /* <DEDUP_REMOVED lines=13> */
.L_x_6054:
[----:B------:R-:W-:Y:S05]  /*20cb0*/  BSYNC.RECONVERGENT B1 ;  /* 0x0000000000017941 */ /* 0x000fea0003800200 */
.L_x_6053:
        /* <DEDUP_REMOVED lines=61> */
.L_x_6051:
[----:B------:R-:W-:Y:S05]  /*21090*/  BSYNC.RECONVERGENT B0 ;  /* 0x0000000000007941 */ /* 0x000fea0003800200 */
.L_x_6050:
[----:B------:R-:W-:Y:S01]  /*210a0*/  I2FP.F32.U32 R3, R3 ;  /* 0x0000000300037245 */ /* 0x000fe20000201000 */
[----:B------:R-:W-:Y:S01]  /*210b0*/  HADD2.F32 R2, -RZ, R33.H1_H1 ;  /* 0x30000021ff027230 */ /* 0x000fe20000004100 */
[----:B------:R-:W-:Y:S01]  /*210c0*/  BSSY.RECONVERGENT B0, `(.L_x_6055) ;  /* 0x0000062000007945 */ /* 0x000fe20003800200 */
[----:B------:R-:W-:Y:S02]  /*210d0*/  @P1 HADD2.F32 R192, -RZ, R29.H1_H1 ;  /* 0x3000001dffc01230 */ /* 0x000fe40000004100 */
        /* <DEDUP_REMOVED lines=21> */
.L_x_6057:
        /* <DEDUP_REMOVED lines=13> */
.L_x_6059:
[----:B------:R-:W-:Y:S05]  /*21300*/  BSYNC.RECONVERGENT B1 ;  /* 0x0000000000017941 */ /* 0x000fea0003800200 */
.L_x_6058:
        /* <DEDUP_REMOVED lines=61> */
.L_x_6056:
[----:B------:R-:W-:Y:S05]  /*216e0*/  BSYNC.RECONVERGENT B0 ;  /* 0x0000000000007941 */ /* 0x000fea0003800200 */
.L_x_6055:
[----:B------:R-:W-:Y:S01]  /*216f0*/  I2FP.F32.U32 R3, R3 ;  /* 0x0000000300037245 */ /* 0x000fe20000201000 */
[----:B------:R-:W-:Y:S01]  /*21700*/  HADD2.F32 R2, -RZ, R166.H0_H0 ;  /* 0x200000a6ff027230 */ /* 0x000fe20000004100 */
        /* <DEDUP_REMOVED lines=18> */
.L_x_6062:
        /* <DEDUP_REMOVED lines=13> */
.L_x_6064:
[----:B------:R-:W-:Y:S05]  /*21900*/  BSYNC.RECONVERGENT B1 ;  /* 0x0000000000017941 */ /* 0x000fea0003800200 */
.L_x_6063:
        /* <DEDUP_REMOVED lines=61> */
.L_x_6061:
[----:B------:R-:W-:Y:S05]  /*21ce0*/  BSYNC.RECONVERGENT B0 ;  /* 0x0000000000007941 */ /* 0x000fea0003800200 */
.L_x_6060:
        /* <DEDUP_REMOVED lines=26> */
.L_x_6067:
        /* <DEDUP_REMOVED lines=13> */
.L_x_6069:
[----:B------:R-:W-:Y:S05]  /*21f60*/  BSYNC.RECONVERGENT B1 ;  /* 0x0000000000017941 */ /* 0x000fea0003800200 */
.L_x_6068:
        /* <DEDUP_REMOVED lines=61> */
.L_x_6066:
[----:B------:R-:W-:Y:S05]  /*22340*/  BSYNC.RECONVERGENT B0 ;  /* 0x0000000000007941 */ /* 0x000fea0003800200 */
.L_x_6065:
        /* <DEDUP_REMOVED lines=20> */
.L_x_6072:
        /* <DEDUP_REMOVED lines=13> */
.L_x_6074:
[----:B------:R-:W-:Y:S05]  /*22560*/  BSYNC.RECONVERGENT B1 ;  /* 0x0000000000017941 */ /* 0x000fea0003800200 */
.L_x_6073:
        /* <DEDUP_REMOVED lines=60> */
[----:B------:R-:W-:-:S07]  /*22930*/  IMAD.MOV.U32 R204, RZ, RZ, R2 ;  /* 0x000000ffffcc7224 */ /* 0x000fce00078e0002 */
.L_x_6071:
[----:B------:R-:W-:Y:S05]  /*22940*/  BSYNC.RECONVERGENT B0 ;  /* 0x0000000000007941 */ /* 0x000fea0003800200 */
.L_x_6070:
        /* <DEDUP_REMOVED lines=25> */
.L_x_6077:
        /* <DEDUP_REMOVED lines=13> */
.L_x_6079:
[----:B------:R-:W-:Y:S05]  /*22bb0*/  BSYNC.RECONVERGENT B1 ;  /* 0x0000000000017941 */ /* 0x000fea0003800200 */
.L_x_6078:
        /* <DEDUP_REMOVED lines=61> */
.L_x_6076:
[----:B------:R-:W-:Y:S05]  /*22f90*/  BSYNC.RECONVERGENT B0 ;  /* 0x0000000000007941 */ /* 0x000fea0003800200 */
.L_x_6075:
        /* <DEDUP_REMOVED lines=20> */
.L_x_6082:
        /* <DEDUP_REMOVED lines=13> */
.L_x_6084:
[----:B------:R-:W-:Y:S05]  /*231b0*/  BSYNC.RECONVERGENT B1 ;  /* 0x0000000000017941 */ /* 0x000fea0003800200 */
.L_x_6083:
        /* <DEDUP_REMOVED lines=61> */
.L_x_6081:
[----:B------:R-:W-:Y:S05]  /*23590*/  BSYNC.RECONVERGENT B0 ;  /* 0x0000000000007941 */ /* 0x000fea0003800200 */
.L_x_6080:
        /* <DEDUP_REMOVED lines=26> */
.L_x_6087:
        /* <DEDUP_REMOVED lines=13> */
.L_x_6089:
[----:B------:R-:W-:Y:S05]  /*23810*/  BSYNC.RECONVERGENT B1 ;  /* 0x0000000000017941 */ /* 0x000fea0003800200 */
.L_x_6088:
        /* <DEDUP_REMOVED lines=61> */
.L_x_6086:
[----:B------:R-:W-:Y:S05]  /*23bf0*/  BSYNC.RECONVERGENT B0 ;  /* 0x0000000000007941 */ /* 0x000fea0003800200 */
.L_x_6085:
        /* <DEDUP_REMOVED lines=20> */
.L_x_6092:
        /* <DEDUP_REMOVED lines=15> */
.L_x_6094:
[----:B------:R-:W-:Y:S05]  /*23e30*/  BSYNC.RECONVERGENT B1 ;  /* 0x0000000000017941 */ /* 0x000fea0003800200 */
.L_x_6093:
        /* <DEDUP_REMOVED lines=61> */
.L_x_6091:
[----:B------:R-:W-:Y:S05]  /*24210*/  BSYNC.RECONVERGENT B0 ;  /* 0x0000000000007941 */ /* 0x000fea0003800200 */
.L_x_6090:
        /* <DEDUP_REMOVED lines=9> */
[----:B------:R-:W-:-:S03]  /*242b0*/  SEL R164, RZ, 0x1, P6 ;  /* 0x00000001ffa47807 */ /* 0x000fc60003000000 */
[----:B------:R-:W-:Y:S01]  /*242c0*/  FADD.FTZ R167, R167, R196 ;  /* 0x000000c4a7a77221 */ /* 0x000fe20000010000 */
[----:B------:R-:W-:Y:S02]  /*242d0*/  PRMT R0, R164, 0x7610, R0 ;  /* 0x00007610a4007816 */ /* 0x000fe40000000000 */
[----:B------:R-:W-:Y:S01]  /*242e0*/  PRMT R164, R206, 0x5410, R208 ;  /* 0x00005410cea47816 */ /* 0x000fe200000000d0 */
[--C-:B------:R-:W-:Y:S01]  /*242f0*/  @P1 FADD.FTZ R196, R200, R167.reuse ;  /* 0x000000a7c8c41221 */ /* 0x100fe20000010000 */
[----:B------:R-:W-:-:S05]  /*24300*/  @!P1 IMAD.MOV.U32 R196, RZ, RZ, R167 ;  /* 0x000000ffffc49224 */ /* 0x000fca00078e00a7 */
[----:B------:R-:W-:-:S04]  /*24310*/  F2FP.F16.F32.PACK_AB R167, RZ, R196 ;  /* 0x000000c4ffa7723e */ /* 0x000fc800000000ff */
[----:B------:R-:W-:Y:S01]  /*24320*/  PRMT R167, R209, 0x5410, R167 ;  /* 0x00005410d1a77816 */ /* 0x000fe200000000a7 */
[----:B------:R-:W-:Y:S06]  /*24330*/  BRA `(.L_x_6095) ;  /* 0x0000003000887947 */ /* 0x000fec0003800000 */
.L_x_6014:
        /* <DEDUP_REMOVED lines=16> */
.L_x_6098:
        /* <DEDUP_REMOVED lines=13> */
.L_x_6100:
[----:B------:R-:W-:Y:S05]  /*24510*/  BSYNC.RECONVERGENT B1 ;  /* 0x0000000000017941 */ /* 0x000fea0003800200 */
.L_x_6099:
[----:B------:R-:W-:Y:S01]  /*24520*/  IMAD.WIDE.U32 R14, R16, -0x326172a9, RZ ;  /* 0xcd9e8d57100e7825 */ /* 0x000fe200078e00ff */
[----:B------:R-:W-:Y:S01]  /*24530*/  LOP3.LUT R194, R11, UR5, R193, 0x96, !PT ;  /* 0x000000050bc27c12 */ /* 0x000fe2000f8e96c1 */
[----:B------:R-:W-:Y:S02]  /*24540*/  UIADD3 UR15, UPT, UPT, UR4, -0x61c88647, URZ ;  /* 0x9e3779b9040f7890 */ /* 0x000fe4000fffe0ff */
[----:B------:R-:W-:Y:S01]  /*24550*/  UIADD3 UR16, UPT, UPT, UR5, -0x4498517b, URZ ;  /* 0xbb67ae8505107890 */ /* 0x000fe2000fffe0ff */
[----:B--2---:R-:W-:Y:S01]  /*24560*/  LOP3.LUT R196, R12, UR4, R15, 0x96, !PT ;  /* 0x000000040cc47c12 */ /* 0x004fe2000f8e960f */
        /* <DEDUP_REMOVED lines=52> */
[----:B------:R-:W-:-:S03]  /*248b0*/  LOP3.LUT R15, R192, UR15, R195, 0x96, !PT ;  /* 0x0000000fc00f7c12 */ /* 0x000fc6000f8e96c3 */
[----:B------:R-:W-:Y:S01]  /*248c0*/  IMAD.MOV.U32 R10, RZ, RZ, R194 ;  /* 0x000000ffff0a7224 */ /* 0x000fe200078e00c2 */
[----:B------:R-:W-:-:S07]  /*248d0*/  LOP3.LUT R14, R14, UR16, R205, 0x96, !PT ;  /* 0x000000100e0e7c12 */ /* 0x000fce000f8e96cd */
.L_x_6097:
[----:B------:R-:W-:Y:S05]  /*248e0*/  BSYNC.RECONVERGENT B0 ;  /* 0x0000000000007941 */ /* 0x000fea0003800200 */
.L_x_6096:
[----:B------:R-:W-:Y:S01]  /*248f0*/  I2FP.F32.U32 R191, R191 ;  /* 0x000000bf00bf7245 */ /* 0x000fe20000201000 */
[----:B-----5:R-:W-:Y:S01]  /*24900*/  HADD2.F32 R190, -RZ, R164.H0_H0 ;  /* 0x200000a4ffbe7230 */ /* 0x020fe20000004100 */
[----:B------:R-:W-:Y:S01]  /*24910*/  ISETP.NE.AND P3, PT, R193, 0x1, PT ;  /* 0x00000001c100780c */ /* 0x000fe20003f65270 */
[----:B------:R-:W-:Y:S01]  /*24920*/  @P1 HADD2.F32 R192, -RZ, R28.H0_H0 ;  /* 0x2000001cffc01230 */ /* 0x000fe20000004100 */
[----:B------:R-:W-:Y:S01]  /*24930*/  BSSY.RECONVERGENT B0, `(.L_x_6101) ;  /* 0x000005f000007945 */ /* 0x000fe20003800200 */
[----:B------:R-:W-:Y:S01]  /*24940*/  FFMA.FTZ R191, R191, R180, 1.1641532182693481445e-10 ;  /* 0x2f000000bfbf7423 */ /* 0x000fe200000100b4 */
[----:B------:R-:W-:-:S04]  /*24950*/  FMUL.FTZ R190, R190, R179 ;  /* 0x000000b3bebe7220 */ /* 0x000fc80000410000 */
[----:B------:R-:W-:Y:S01]  /*24960*/  FSETP.GTU.FTZ.AND P2, PT, R191, R178, PT ;  /* 0x000000b2bf00720b */ /* 0x000fe20003f5c000 */
[----:B------:R-:W-:-:S03]  /*24970*/  IMAD.MOV.U32 R191, RZ, RZ, R10 ;  /* 0x000000ffffbf7224 */ /* 0x000fc600078e000a */
[----:B--2---:R-:W-:Y:S01]  /*24980*/  FSEL R197, R190, RZ, !P2 ;  /* 0x000000ffbec57208 */ /* 0x004fe20005000000 */
[----:B------:R-:W-:Y:S01]  /*24990*/  IMAD.MOV.U32 R190, RZ, RZ, 0x2 ;  /* 0x00000002ffbe7424 */ /* 0x000fe200078e00ff */
        /* <DEDUP_REMOVED lines=13> */
.L_x_6103:
        /* <DEDUP_REMOVED lines=13> */
.L_x_6105:
[----:B------:R-:W-:Y:S05]  /*24b40*/  BSYNC.RECONVERGENT B1 ;  /* 0x0000000000017941 */ /* 0x000fea0003800200 */
.L_x_6104:
        /* <DEDUP_REMOVED lines=61> */
.L_x_6102:
[----:B------:R-:W-:Y:S05]  /*24f20*/  BSYNC.RECONVERGENT B0 ;  /* 0x0000000000007941 */ /* 0x000fea0003800200 */
.L_x_6101:
        /* <DEDUP_REMOVED lines=24> */
.L_x_6108:
        /* <DEDUP_REMOVED lines=13> */
.L_x_6110:
[----:B------:R-:W-:Y:S05]  /*25180*/  BSYNC.RECONVERGENT B1 ;  /* 0x0000000000017941 */ /* 0x000fea0003800200 */
.L_x_6109:
        /* <DEDUP_REMOVED lines=61> */
.L_x_6107:
[----:B------:R-:W-:Y:S05]  /*25560*/  BSYNC.RECONVERGENT B0 ;  /* 0x0000000000007941 */ /* 0x000fea0003800200 */
.L_x_6106:
        /* <DEDUP_REMOVED lines=8> */
[----:B------:R-:W-:-:S03]  /*255f0*/  @P1 HADD2.F32 R191, -RZ, R29.H0_H0 ;  /* 0x2000001dffbf1230 */ /* 0x000fc60000004100 */
[----:B------:R-:W-:Y:S02]  /*25600*/  FSEL R190, R164, RZ, !P2 ;  /* 0x000000ffa4be7208 */ /* 0x000fe40005000000 */
[----:B------:R-:W-:Y:S02]  /*25610*/  PLOP3.LUT P2, PT, P2, PT, PT, 0x8, 0x80 ;  /* 0x000000000080781c */ /* 0x000fe4000174e170 */
[----:B------:R-:W-:Y:S01]  /*25620*/  MOV R164, R10 ;  /* 0x0000000a00a47202 */ /* 0x000fe20000000f00 */
        /* <DEDUP_REMOVED lines=12> */
.L_x_6113:
        /* <DEDUP_REMOVED lines=13> */
.L_x_6115:
[----:B------:R-:W-:Y:S05]  /*257c0*/  BSYNC.RECONVERGENT B1 ;  /* 0x0000000000017941 */ /* 0x000fea0003800200 */
.L_x_6114:
        /* <DEDUP_REMOVED lines=61> */
.L_x_6112:
[----:B------:R-:W-:Y:S05]  /*25ba0*/  BSYNC.RECONVERGENT B0 ;  /* 0x0000000000007941 */ /* 0x000fea0003800200 */
.L_x_6111:
        /* <DEDUP_REMOVED lines=24> */
.L_x_6118:
        /* <DEDUP_REMOVED lines=13> */
.L_x_6120:
[----:B------:R-:W-:Y:S05]  /*25e00*/  BSYNC.RECONVERGENT B1 ;  /* 0x0000000000017941 */ /* 0x000fea0003800200 */
.L_x_6119:
        /* <DEDUP_REMOVED lines=61> */
.L_x_6117:
[----:B------:R-:W-:Y:S05]  /*261e0*/  BSYNC.RECONVERGENT B0 ;  /* 0x0000000000007941 */ /* 0x000fea0003800200 */
.L_x_6116:
        /* <DEDUP_REMOVED lines=10> */
[----:B------:R-:W-:Y:S01]  /*26290*/  HFMA2 R164, -RZ, RZ, 0, 1.1920928955078125e-07 ;  /* 0x00000002ffa47431 */ /* 0x000fe200000001ff */
        /* <DEDUP_REMOVED lines=12> */
.L_x_6123:
        /* <DEDUP_REMOVED lines=13> */
.L_x_6125:
[----:B------:R-:W-:Y:S05]  /*26430*/  BSYNC.RECONVERGENT B1 ;  /* 0x0000000000017941 */ /* 0x000fea0003800200 */
.L_x_6124:
        /* <DEDUP_REMOVED lines=61> */
.L_x_6122:
[----:B------:R-:W-:Y:S05]  /*26810*/  BSYNC.RECONVERGENT B0 ;  /* 0x0000000000007941 */ /* 0x000fea0003800200 */
.L_x_6121:
        /* <DEDUP_REMOVED lines=23> */
.L_x_6128:
        /* <DEDUP_REMOVED lines=13> */
.L_x_6130:
[----:B------:R-:W-:Y:S05]  /*26a60*/  BSYNC.RECONVERGENT B1 ;  /* 0x0000000000017941 */ /* 0x000fea0003800200 */
.L_x_6129:
        /* <DEDUP_REMOVED lines=61> */
.L_x_6127:
[----:B------:R-:W-:Y:S05]  /*26e40*/  BSYNC.RECONVERGENT B0 ;  /* 0x0000000000007941 */ /* 0x000fea0003800200 */
.L_x_6126:
        /* <DEDUP_REMOVED lines=23> */
.L_x_6133:
        /* <DEDUP_REMOVED lines=13> */
.L_x_6135:
[----:B------:R-:W-:Y:S05]  /*27090*/  BSYNC.RECONVERGENT B1 ;  /* 0x0000000000017941 */ /* 0x000fea0003800200 */
.L_x_6134:
        /* <DEDUP_REMOVED lines=61> */
.L_x_6132:
[----:B------:R-:W-:Y:S05]  /*27470*/  BSYNC.RECONVERGENT B0 ;  /* 0x0000000000007941 */ /* 0x000fea0003800200 */
.L_x_6131:
        /* <DEDUP_REMOVED lines=14> */
.L_x_6095:
        /* <DEDUP_REMOVED lines=15> */
[----:B------:R-:W-:-:S02]  /*27650*/  LOP3.LUT R199, R199, R195, R200, 0xfe, !PT ;  /* 0x000000c3c7c77212 */ /* 0x000fc400078efec8 */
[----:B------:R-:W-:Y:S02]  /*27660*/  SEL R201, RZ, 0x1, !P2 ;  /* 0x00000001ffc97807 */ /* 0x000fe40005000000 */
        /* <DEDUP_REMOVED lines=30> */
.L_x_6136:
        /* <DEDUP_REMOVED lines=20> */
.L_x_6140:
        /* <DEDUP_REMOVED lines=13> */
.L_x_6142:
[----:B------:R-:W-:Y:S05]  /*27a60*/  BSYNC.RECONVERGENT B1 ;  /* 0x0000000000017941 */ /* 0x000fea0003800200 */
.L_x_6141:
        /* <DEDUP_REMOVED lines=60> */
.L_x_6139:
[----:B------:R-:W-:Y:S05]  /*27e30*/  BSYNC.RECONVERGENT B0 ;  /* 0x0000000000007941 */ /* 0x000fea0003800200 */
.L_x_6138:
[----:B------:R-:W-:Y:S01]  /*27e40*/  I2FP.F32.U32 R3, R0 ;  /* 0x0000000000037245 */ /* 0x000fe20000201000 */
[----:B-----5:R-:W-:Y:S01]  /*27e50*/  HADD2.F32 R0, -RZ, R164.H0_H0 ;  /* 0x200000a4ff007230 */ /* 0x020fe20000004100 */
        /* <DEDUP_REMOVED lines=20> */
.L_x_6145:
        /* <DEDUP_REMOVED lines=13> */
.L_x_6147:
[----:B------:R-:W-:Y:S05]  /*28070*/  BSYNC.RECONVERGENT B1 ;  /* 0x0000000000017941 */ /* 0x000fea0003800200 */
.L_x_6146:
        /* <DEDUP_REMOVED lines=61> */
.L_x_6144:
[----:B------:R-:W-:Y:S05]  /*28450*/  BSYNC.RECONVERGENT B0 ;  /* 0x0000000000007941 */ /* 0x000fea0003800200 */
.L_x_6143:
        /* <DEDUP_REMOVED lines=15> */
[----:B-1----:R-:W-:Y:S01]  /*28550*/  F2FP.F16.F32.PACK_AB R206, RZ, R199 ;  /* 0x000000c7ffce723e */ /* 0x002fe200000000ff */
        /* <DEDUP_REMOVED lines=9> */
.L_x_6150:
        /* <DEDUP_REMOVED lines=13> */
.L_x_6152:
[----:B------:R-:W-:Y:S05]  /*286c0*/  BSYNC.RECONVERGENT B1 ;  /* 0x0000000000017941 */ /* 0x000fea0003800200 */
.L_x_6151:
        /* <DEDUP_REMOVED lines=61> */
.L_x_6149:
[----:B------:R-:W-:Y:S05]  /*28aa0*/  BSYNC.RECONVERGENT B0 ;  /* 0x0000000000007941 */ /* 0x000fea0003800200 */
.L_x_6148:
        /* <DEDUP_REMOVED lines=22> */
.L_x_6155:
        /* <DEDUP_REMOVED lines=13> */
.L_x_6157:
[----:B------:R-:W-:Y:S05]  /*28ce0*/  BSYNC.RECONVERGENT B1 ;  /* 0x0000000000017941 */ /* 0x000fea0003800200 */
.L_x_6156:
        /* <DEDUP_REMOVED lines=61> */
.L_x_6154:
[----:B------:R-:W-:Y:S05]  /*290c0*/  BSYNC.RECONVERGENT B0 ;  /* 0x0000000000007941 */ /* 0x000fea0003800200 */
.L_x_6153:
        /* <DEDUP_REMOVED lines=25> */
.L_x_6160:
        /* <DEDUP_REMOVED lines=13> */
.L_x_6162:
[----:B------:R-:W-:Y:S05]  /*29330*/  BSYNC.RECONVERGENT B1 ;  /* 0x0000000000017941 */ /* 0x000fea0003800200 */
.L_x_6161:
        /* <DEDUP_REMOVED lines=61> */
.L_x_6159:
[----:B------:R-:W-:Y:S05]  /*29710*/  BSYNC.RECONVERGENT B0 ;  /* 0x0000000000007941 */ /* 0x000fea0003800200 */
.L_x_6158:
        /* <DEDUP_REMOVED lines=22> */
.L_x_6165:
        /* <DEDUP_REMOVED lines=13> */
.L_x_6167:
[----:B------:R-:W-:Y:S05]  /*29950*/  BSYNC.RECONVERGENT B1 ;  /* 0x0000000000017941 */ /* 0x000fea0003800200 */
.L_x_6166:
        /* <DEDUP_REMOVED lines=61> */
.L_x_6164:
[----:B------:R-:W-:Y:S05]  /*29d30*/  BSYNC.RECONVERGENT B0 ;  /* 0x0000000000007941 */ /* 0x000fea0003800200 */
.L_x_6163:
        /* <DEDUP_REMOVED lines=11> */
[----:B------:R-:W-:-:S03]  /*29df0*/  IMAD.MOV.U32 R3, RZ, RZ, R10 ;  /* 0x000000ffff037224 */ /* 0x000fc600078e000a */
        /* <DEDUP_REMOVED lines=13> */
.L_x_6170:
        /* <DEDUP_REMOVED lines=13> */
.L_x_6172:
[----:B------:R-:W-:Y:S05]  /*29fa0*/  BSYNC.RECONVERGENT B1 ;  /* 0x0000000000017941 */ /* 0x000fea0003800200 */
.L_x_6171:
        /* <DEDUP_REMOVED lines=61> */
.L_x_6169:
[----:B------:R-:W-:Y:S05]  /*2a380*/  BSYNC.RECONVERGENT B0 ;  /* 0x0000000000007941 */ /* 0x000fea0003800200 */
.L_x_6168:
[----:B------:R-:W-:Y:S01]  /*2a390*/  I2FP.F32.U32 R3, R3 ;  /* 0x0000000300037245 */ /* 0x000fe20000201000 */
[----:B------:R-:W-:Y:S01]  /*2a3a0*/  HADD2.F32 R2, -RZ, R165.H1_H1 ;  /* 0x300000a5ff027230 */ /* 0x000fe20000004100 */
        /* <DEDUP_REMOVED lines=20> */
.L_x_6175:
        /* <DEDUP_REMOVED lines=13> */
.L_x_6177:
[----:B------:R-:W-:Y:S05]  /*2a5c0*/  BSYNC.RECONVERGENT B1 ;  /* 0x0000000000017941 */ /* 0x000fea0003800200 */
.L_x_6176:
        /* <DEDUP_REMOVED lines=61> */
.L_x_6174:
[----:B------:R-:W-:Y:S05]  /*2a9a0*/  BSYNC.RECONVERGENT B0 ;  /* 0x0000000000007941 */ /* 0x000fea0003800200 */
.L_x_6173:
[----:B------:R-:W-:Y:S01]  /*2a9b0*/  I2FP.F32.U32 R3, R3 ;  /* 0x0000000300037245 */ /* 0x000fe20000201000 */
[----:B------:R-:W-:Y:S01]  /*2a9c0*/  HADD2.F32 R2, -RZ, R33.H1_H1 ;  /* 0x30000021ff027230 */ /* 0x000fe20000004100 */
[----:B------:R-:W-:Y:S01]  /*2a9d0*/  BSSY.RECONVERGENT B0, `(.L_x_6178) ;  /* 0x0000062000007945 */ /* 0x000fe20003800200 */
[----:B------:R-:W-:Y:S02]  /*2a9e0*/  HFMA2 R164, -RZ, RZ, 0, 1.1920928955078125e-07 ;  /* 0x00000002ffa47431 */ /* 0x000fe400000001ff */
[----:B------:R-:W-:Y:S01]  /*2a9f0*/  FFMA.FTZ R3, R3, R180, 1.1641532182693481445e-10 ;  /* 0x2f00000003037423 */ /* 0x000fe200000100b4 */
[----:B------:R-:W-:-:S04]  /*2aa00*/  FMUL.FTZ R2, R2, R179 ;  /* 0x000000b302027220 */ /* 0x000fc80000410000 */
[----:B------:R-:W-:Y:S01]  /*2aa10*/  FSETP.GTU.FTZ.AND P2, PT, R3, R178, PT ;  /* 0x000000b20300720b */ /* 0x000fe20003f5c000 */
[----:B------:R-:W-:-:S03]  /*2aa20*/  @P1 HADD2.F32 R3, -RZ, R29.H1_H1 ;  /* 0x3000001dff031230 */ /* 0x000fc60000004100 */
        /* <DEDUP_REMOVED lines=17> */
.L_x_6180:
        /* <DEDUP_REMOVED lines=13> */
.L_x_6182:
[----:B------:R-:W-:Y:S05]  /*2ac10*/  BSYNC.RECONVERGENT B1 ;  /* 0x0000000000017941 */ /* 0x000fea0003800200 */
.L_x_6181:
        /* <DEDUP_REMOVED lines=61> */
.L_x_6179:
[----:B------:R-:W-:Y:S05]  /*2aff0*/  BSYNC.RECONVERGENT B0 ;  /* 0x0000000000007941 */ /* 0x000fea0003800200 */
.L_x_6178:
        /* <DEDUP_REMOVED lines=20> */
.L_x_6185:
        /* <DEDUP_REMOVED lines=13> */
.L_x_6187:
[----:B------:R-:W-:Y:S05]  /*2b210*/  BSYNC.RECONVERGENT B1 ;  /* 0x0000000000017941 */ /* 0x000fea0003800200 */
.L_x_6186:
        /* <DEDUP_REMOVED lines=61> */
.L_x_6184:
[----:B------:R-:W-:Y:S05]  /*2b5f0*/  BSYNC.RECONVERGENT B0 ;  /* 0x0000000000007941 */ /* 0x000fea0003800200 */
.L_x_6183:
        /* <DEDUP_REMOVED lines=26> */
.L_x_6190:
        /* <DEDUP_REMOVED lines=13> */
.L_x_6192:
[----:B------:R-:W-:Y:S05]  /*2b870*/  BSYNC.RECONVERGENT B1 ;  /* 0x0000000000017941 */ /* 0x000fea0003800200 */
.L_x_6191:
        /* <DEDUP_REMOVED lines=61> */
.L_x_6189:
[----:B------:R-:W-:Y:S05]  /*2bc50*/  BSYNC.RECONVERGENT B0 ;  /* 0x0000000000007941 */ /* 0x000fea0003800200 */
.L_x_6188:
        /* <DEDUP_REMOVED lines=20> */
.L_x_6195:
        /* <DEDUP_REMOVED lines=13> */
.L_x_6197:
[----:B------:R-:W-:Y:S05]  /*2be70*/  BSYNC.RECONVERGENT B1 ;  /* 0x0000000000017941 */ /* 0x000fea0003800200 */
.L_x_6196:
        /* <DEDUP_REMOVED lines=61> */
.L_x_6194:
[----:B------:R-:W-:Y:S05]  /*2c250*/  BSYNC.RECONVERGENT B0 ;  /* 0x0000000000007941 */ /* 0x000fea0003800200 */
.L_x_6193:
        /* <DEDUP_REMOVED lines=25> */
.L_x_6200:
        /* <DEDUP_REMOVED lines=13> */
.L_x_6202:
[----:B------:R-:W-:Y:S05]  /*2c4c0*/  BSYNC.RECONVERGENT B1 ;  /* 0x0000000000017941 */ /* 0x000fea0003800200 */
.L_x_6201:
        /* <DEDUP_REMOVED lines=61> */
.L_x_6199:
[----:B------:R-:W-:Y:S05]  /*2c8a0*/  BSYNC.RECONVERGENT B0 ;  /* 0x0000000000007941 */ /* 0x000fea0003800200 */
.L_x_6198:
        /* <DEDUP_REMOVED lines=20> */
.L_x_6205:
        /* <DEDUP_REMOVED lines=13> */
.L_x_6207:
[----:B------:R-:W-:Y:S05]  /*2cac0*/  BSYNC.RECONVERGENT B1 ;  /* 0x0000000000017941 */ /* 0x000fea0003800200 */
.L_x_6206:
        /* <DEDUP_REMOVED lines=61> */
.L_x_6204:
[----:B------:R-:W-:Y:S05]  /*2cea0*/  BSYNC.RECONVERGENT B0 ;  /* 0x0000000000007941 */ /* 0x000fea0003800200 */
.L_x_6203:
        /* <DEDUP_REMOVED lines=26> */
.L_x_6210:
        /* <DEDUP_REMOVED lines=13> */
.L_x_6212:
[----:B------:R-:W-:Y:S05]  /*2d120*/  BSYNC.RECONVERGENT B1 ;  /* 0x0000000000017941 */ /* 0x000fea0003800200 */
.L_x_6211:
        /* <DEDUP_REMOVED lines=61> */
.L_x_6209:
[----:B------:R-:W-:Y:S05]  /*2d500*/  BSYNC.RECONVERGENT B0 ;  /* 0x0000000000007941 */ /* 0x000fea0003800200 */
.L_x_6208:
        /* <DEDUP_REMOVED lines=20> */
.L_x_6215:
        /* <DEDUP_REMOVED lines=15> */
.L_x_6217:
[----:B------:R-:W-:Y:S05]  /*2d740*/  BSYNC.RECONVERGENT B1 ;  /* 0x0000000000017941 */ /* 0x000fea0003800200 */
.L_x_6216:
        /* <DEDUP_REMOVED lines=61> */
.L_x_6214:
[----:B------:R-:W-:Y:S05]  /*2db20*/  BSYNC.RECONVERGENT B0 ;  /* 0x0000000000007941 */ /* 0x000fea0003800200 */
.L_x_6213:
        /* <DEDUP_REMOVED lines=8> */
[----:B------:R-:W-:Y:S01]  /*2dbb0*/  FADD.FTZ R165, R205, R166 ;  /* 0x000000a6cda57221 */ /* 0x000fe20000010000 */
[----:B------:R-:W-:-:S03]  /*2dbc0*/  PRMT R166, R214, 0x5410, R215 ;  /* 0x00005410d6a67816 */ /* 0x000fc600000000d7 */
[--C-:B------:R-:W-:Y:S01]  /*2dbd0*/  @P1 FADD.FTZ R205, R208, R165.reuse ;  /* 0x000000a5d0cd1221 */ /* 0x100fe20000010000 */
[----:B------:R-:W-:Y:S01]  /*2dbe0*/  @!P1 IMAD.MOV.U32 R205, RZ, RZ, R165 ;  /* 0x000000ffffcd9224 */ /* 0x000fe200078e00a5 */
[----:B------:R-:W-:Y:S02]  /*2dbf0*/  PRMT R165, R0, 0x5410, R213 ;  /* 0x0000541000a57816 */ /* 0x000fe400000000d5 */
[----:B------:R-:W-:Y:S02]  /*2dc00*/  PRMT R0, R164, 0x7610, R0 ;  /* 0x00007610a4007816 */ /* 0x000fe40000000000 */
[----:B------:R-:W-:Y:S02]  /*2dc10*/  F2FP.F16.F32.PACK_AB R167, RZ, R205 ;  /* 0x000000cdffa7723e */ /* 0x000fe400000000ff */
[----:B------:R-:W-:Y:S02]  /*2dc20*/  PRMT R164, R206, 0x5410, R210 ;  /* 0x00005410cea47816 */ /* 0x000fe400000000d2 */
[----:B------:R-:W-:Y:S01]  /*2dc30*/  PRMT R167, R211, 0x5410, R167 ;  /* 0x00005410d3a77816 */ /* 0x000fe200000000a7 */
[----:B------:R-:W-:Y:S06]  /*2dc40*/  BRA `(.L_x_6218) ;  /* 0x0000003000987947 */ /* 0x000fec0003800000 */
.L_x_6137:
        /* <DEDUP_REMOVED lines=16> */
.L_x_6221:
        /* <DEDUP_REMOVED lines=13> */
.L_x_6223:
[----:B------:R-:W-:Y:S05]  /*2de20*/  BSYNC.RECONVERGENT B1 ;  /* 0x0000000000017941 */ /* 0x000fea0003800200 */
.L_x_6222:
[----:B------:R-:W-:Y:S01]  /*2de30*/  IMAD.WIDE.U32 R14, R16, -0x326172a9, RZ ;  /* 0xcd9e8d57100e7825 */ /* 0x000fe200078e00ff */
[----:B------:R-:W-:Y:S01]  /*2de40*/  LOP3.LUT R200, R11, UR5, R203, 0x96, !PT ;  /* 0x000000050bc87c12 */ /* 0x000fe2000f8e96cb */
[----:B------:R-:W-:Y:S02]  /*2de50*/  UIADD3 UR15, UPT, UPT, UR4, -0x61c88647, URZ ;  /* 0x9e3779b9040f7890 */ /* 0x000fe4000fffe0ff */
[----:B------:R-:W-:Y:S01]  /*2de60*/  UIADD3 UR16, UPT, UPT, UR5, -0x4498517b, URZ ;  /* 0xbb67ae8505107890 */ /* 0x000fe2000fffe0ff */
[----:B-1----:R-:W-:Y:S01]  /*2de70*/  LOP3.LUT R206, R12, UR4, R15, 0x96, !PT ;  /* 0x000000040cce7c12 */ /* 0x002fe2000f8e960f */
        /* <DEDUP_REMOVED lines=55> */
.L_x_6220:
[----:B------:R-:W-:Y:S05]  /*2e1f0*/  BSYNC.RECONVERGENT B0 ;  /* 0x0000000000007941 */ /* 0x000fea0003800200 */
.L_x_6219:
[----:B------:R-:W-:Y:S01]  /*2e200*/  I2FP.F32.U32 R199, R199 ;  /* 0x000000c700c77245 */ /* 0x000fe20000201000 */
[----:B-----5:R-:W-:Y:S01]  /*2e210*/  HADD2.F32 R200, -RZ, R164.H0_H0 ;  /* 0x200000a4ffc87230 */ /* 0x020fe20000004100 */
[----:B------:R-:W-:Y:S01]  /*2e220*/  ISETP.NE.AND P3, PT, R203, 0x1, PT ;  /* 0x00000001cb00780c */ /* 0x000fe20003f65270 */
[----:B------:R-:W-:Y:S01]  /*2e230*/  @P1 HADD2.F32 R202, -RZ, R28.H0_H0 ;  /* 0x2000001cffca1230 */ /* 0x000fe20000004100 */
[----:B------:R-:W-:Y:S01]  /*2e240*/  LOP3.LUT R19, R19, 0xffffffef, RZ, 0xc0, !PT ;  /* 0xffffffef13137812 */ /* 0x000fe200078ec0ff */
[----:B------:R-:W-:Y:S01]  /*2e250*/  FFMA.FTZ R199, R199, R180, 1.1641532182693481445e-10 ;  /* 0x2f000000c7c77423 */ /* 0x000fe200000100b4 */
[----:B------:R-:W-:Y:S01]  /*2e260*/  FMUL.FTZ R200, R200, R179 ;  /* 0x000000b3c8c87220 */ /* 0x000fe20000410000 */
[----:B------:R-:W-:Y:S01]  /*2e270*/  BSSY.RECONVERGENT B0, `(.L_x_6224) ;  /* 0x000005d000007945 */ /* 0x000fe20003800200 */
[----:B------:R-:W-:Y:S02]  /*2e280*/  IMAD.MOV.U32 R201, RZ, RZ, R10 ;  /* 0x000000ffffc97224 */ /* 0x000fe400078e000a */
[----:B------:R-:W-:-:S04]  /*2e290*/  FSETP.GTU.FTZ.AND P2, PT, R199, R178, PT ;  /* 0x000000b2c700720b */ /* 0x000fc80003f5c000 */
[----:B------:R-:W-:Y:S02]  /*2e2a0*/  FSEL R199, R200, RZ, !P2 ;  /* 0x000000ffc8c77208 */ /* 0x000fe40005000000 */
[----:B------:R-:W-:-:S03]  /*2e2b0*/  PLOP3.LUT P2, PT, P2, PT, PT, 0x8, 0x80 ;  /* 0x000000000080781c */ /* 0x000fc6000174e170 */
[----:B------:R-:W-:Y:S01]  /*2e2c0*/  @P1 FADD.FTZ R199, R202, R199 ;  /* 0x000000c7cac71221 */ /* 0x000fe20000010000 */
[----:B------:R-:W-:-:S04]  /*2e2d0*/  HFMA2 R202, -RZ, RZ, 0, 1.1920928955078125e-07 ;  /* 0x00000002ffca7431 */ /* 0x000fc800000001ff */
[----:B-1----:R-:W-:-:S05]  /*2e2e0*/  F2FP.F16.F32.PACK_AB R206, RZ, R199 ;  /* 0x000000c7ffce723e */ /* 0x002fca00000000ff */
        /* <DEDUP_REMOVED lines=10> */
.L_x_6226:
        /* <DEDUP_REMOVED lines=13> */
.L_x_6228:
[----:B------:R-:W-:Y:S05]  /*2e460*/  BSYNC.RECONVERGENT B1 ;  /* 0x0000000000017941 */ /* 0x000fea0003800200 */
.L_x_6227:
        /* <DEDUP_REMOVED lines=61> */
.L_x_6225:
[----:B------:R-:W-:Y:S05]  /*2e840*/  BSYNC.RECONVERGENT B0 ;  /* 0x0000000000007941 */ /* 0x000fea0003800200 */
.L_x_6224:
        /* <DEDUP_REMOVED lines=25> */
.L_x_6231:
        /* <DEDUP_REMOVED lines=13> */
.L_x_6233:
[----:B------:R-:W-:Y:S05]  /*2eab0*/  BSYNC.RECONVERGENT B1 ;  /* 0x0000000000017941 */ /* 0x000fea0003800200 */
.L_x_6232:
        /* <DEDUP_REMOVED lines=61> */
.L_x_6230:
[----:B------:R-:W-:Y:S05]  /*2ee90*/  BSYNC.RECONVERGENT B0 ;  /* 0x0000000000007941 */ /* 0x000fea0003800200 */
.L_x_6229:
        /* <DEDUP_REMOVED lines=9> */
[----:B------:R-:W-:-:S03]  /*2ef30*/  @P1 HADD2.F32 R201, -RZ, R29.H0_H0 ;  /* 0x2000001dffc91230 */ /* 0x000fc60000004100 */
        /* <DEDUP_REMOVED lines=15> */
.L_x_6236:
        /* <DEDUP_REMOVED lines=13> */
.L_x_6238:
[----:B------:R-:W-:Y:S05]  /*2f100*/  BSYNC.RECONVERGENT B1 ;  /* 0x0000000000017941 */ /* 0x000fea0003800200 */
.L_x_6237:
        /* <DEDUP_REMOVED lines=61> */
.L_x_6235:
[----:B------:R-:W-:Y:S05]  /*2f4e0*/  BSYNC.RECONVERGENT B0 ;  /* 0x0000000000007941 */ /* 0x000fea0003800200 */
.L_x_6234:
        /* <DEDUP_REMOVED lines=8> */
[----:B------:R-:W-:Y:S02]  /*2f570*/  HFMA2 R203, -RZ, RZ, 0, 1.1920928955078125e-07 ;  /* 0x00000002ffcb7431 */ /* 0x000fe400000001ff */
[----:B------:R-:W-:Y:S01]  /*2f580*/  IMAD.MOV.U32 R165, RZ, RZ, R10 ;  /* 0x000000ffffa57224 */ /* 0x000fe200078e000a */
[----:B------:R-:W-:-:S04]  /*2f590*/  FSETP.GTU.FTZ.AND P3, PT, R201, R178, PT ;  /* 0x000000b2c900720b */ /* 0x000fc80003f7c000 */
        /* <DEDUP_REMOVED lines=14> */
.L_x_6241:
        /* <DEDUP_REMOVED lines=13> */
.L_x_6243:
[----:B------:R-:W-:Y:S05]  /*2f750*/  BSYNC.RECONVERGENT B1 ;  /* 0x0000000000017941 */ /* 0x000fea0003800200 */
.L_x_6242:
        /* <DEDUP_REMOVED lines=61> */
.L_x_6240:
[----:B------:R-:W-:Y:S05]  /*2fb30*/  BSYNC.RECONVERGENT B0 ;  /* 0x0000000000007941 */ /* 0x000fea0003800200 */
.L_x_6239:
[----:B------:R-:W-:Y:S01]  /*2fb40*/  I2FP.F32.U32 R165, R165 ;  /* 0x000000a500a57245 */ /* 0x000fe20000201000 */
[----:B------:R-:W-:Y:S01]  /*2fb50*/  HADD2.F32 R164, -RZ, R166.H0_H0 ;  /* 0x200000a6ffa47230 */ /* 0x000fe20000004100 */
[----:B------:R-:W-:Y:S01]  /*2fb60*/  ISETP.NE.AND P3, PT, R203, 0x1, PT ;  /* 0x00000001cb00780c */ /* 0x000fe20003f65270 */
[----:B------:R-:W-:Y:S02]  /*2fb70*/  BSSY.RECONVERGENT B0, `(.L_x_6244) ;  /* 0x000005f000007945 */ /* 0x000fe40003800200 */
[----:B------:R-:W-:Y:S01]  /*2fb80*/  FFMA.FTZ R165, R165, R180, 1.1641532182693481445e-10 ;  /* 0x2f000000a5a57423 */ /* 0x000fe200000100b4 */
[----:B------:R-:W-:-:S04]  /*2fb90*/  FMUL.FTZ R164, R164, R179 ;  /* 0x000000b3a4a47220 */ /* 0x000fc80000410000 */
[----:B------:R-:W-:Y:S01]  /*2fba0*/  FSETP.GTU.FTZ.AND P2, PT, R165, R178, PT ;  /* 0x000000b2a500720b */ /* 0x000fe20003f5c000 */
[----:B------:R-:W-:-:S03]  /*2fbb0*/  @P1 HADD2.F32 R165, -RZ, R30.H0_H0 ;  /* 0x2000001effa51230 */ /* 0x000fc60000004100 */
[----:B------:R-:W-:Y:S01]  /*2fbc0*/  FSEL R202, R164, RZ, !P2 ;  /* 0x000000ffa4ca7208 */ /* 0x000fe20005000000 */
[----:B------:R-:W-:Y:S01]  /*2fbd0*/  IMAD.MOV.U32 R164, RZ, RZ, 0x2 ;  /* 0x00000002ffa47424 */ /* 0x000fe200078e00ff */
        /* <DEDUP_REMOVED lines=13> */
.L_x_6246:
        /* <DEDUP_REMOVED lines=13> */
.L_x_6248:
[----:B------:R-:W-:Y:S05]  /*2fd80*/  BSYNC.RECONVERGENT B1 ;  /* 0x0000000000017941 */ /* 0x000fea0003800200 */
.L_x_6247:
        /* <DEDUP_REMOVED lines=61> */
.L_x_6245:
[----:B------:R-:W-:Y:S05]  /*30160*/  BSYNC.RECONVERGENT B0 ;  /* 0x0000000000007941 */ /* 0x000fea0003800200 */
.L_x_6244:
        /* <DEDUP_REMOVED lines=23> */
.L_x_6251:
        /* <DEDUP_REMOVED lines=13> */
.L_x_6253:
[----:B------:R-:W-:Y:S05]  /*303b0*/  BSYNC.RECONVERGENT B1 ;  /* 0x0000000000017941 */ /* 0x000fea0003800200 */
.L_x_6252:
        /* <DEDUP_REMOVED lines=61> */
.L_x_6250:
[----:B------:R-:W-:Y:S05]  /*30790*/  BSYNC.RECONVERGENT B0 ;  /* 0x0000000000007941 */ /* 0x000fea0003800200 */
.L_x_6249:
        /* <DEDUP_REMOVED lines=23> */
.L_x_6256:
        /* <DEDUP_REMOVED lines=13> */
.L_x_6258:
[----:B------:R-:W-:Y:S05]  /*309e0*/  BSYNC.RECONVERGENT B1 ;  /* 0x0000000000017941 */ /* 0x000fea0003800200 */
.L_x_6257:
        /* <DEDUP_REMOVED lines=61> */
.L_x_6255:
[----:B------:R-:W-:Y:S05]  /*30dc0*/  BSYNC.RECONVERGENT B0 ;  /* 0x0000000000007941 */ /* 0x000fea0003800200 */
.L_x_6254:
        /* <DEDUP_REMOVED lines=14> */
.L_x_6218:
        /* <DEDUP_REMOVED lines=47> */
.L_x_6259:
[----:B------:R2:W5:Y:S04]  /*311a0*/  @P0 LDG.E.128 R32, desc[UR6][R216.64] ;  /* 0x00000006d8200981 */ /* 0x000568000c1e1d00 */
[----:B------:R2:W5:Y:S04]  /*311b0*/  @P1 LDG.E.128 R28, desc[UR6][R214.64] ;  /* 0x00000006d61c1981 */ /* 0x000568000c1e1d00 */
        /* <DEDUP_REMOVED lines=18> */
.L_x_6263:
        /* <DEDUP_REMOVED lines=13> */
.L_x_6265:
[----:B------:R-:W-:Y:S05]  /*313b0*/  BSYNC.RECONVERGENT B1 ;  /* 0x0000000000017941 */ /* 0x000fea0003800200 */
.L_x_6264:
        /* <DEDUP_REMOVED lines=60> */
.L_x_6262:
[----:B------:R-:W-:Y:S05]  /*31780*/  BSYNC.RECONVERGENT B0 ;  /* 0x0000000000007941 */ /* 0x000fea0003800200 */
.L_x_6261:
[----:B------:R-:W-:Y:S01]  /*31790*/  I2FP.F32.U32 R3, R0 ;  /* 0x0000000000037245 */ /* 0x000fe20000201000 */
[----:B-----5:R-:W-:Y:S01]  /*317a0*/  HADD2.F32 R0, -RZ, R164.H0_H0 ;  /* 0x200000a4ff007230 */ /* 0x020fe20000004100 */
        /* <DEDUP_REMOVED lines=20> */
.L_x_6268:
        /* <DEDUP_REMOVED lines=13> */
.L_x_6270:
[----:B------:R-:W-:Y:S05]  /*319c0*/  BSYNC.RECONVERGENT B1 ;  /* 0x0000000000017941 */ /* 0x000fea0003800200 */
.L_x_6269:
        /* <DEDUP_REMOVED lines=61> */
.L_x_6267:
[----:B------:R-:W-:Y:S05]  /*31da0*/  BSYNC.RECONVERGENT B0 ;  /* 0x0000000000007941 */ /* 0x000fea0003800200 */
.L_x_6266:
        /* <DEDUP_REMOVED lines=25> */
.L_x_6273:
        /* <DEDUP_REMOVED lines=13> */
.L_x_6275:
[----:B------:R-:W-:Y:S05]  /*32010*/  BSYNC.RECONVERGENT B1 ;  /* 0x0000000000017941 */ /* 0x000fea0003800200 */
.L_x_6274:
        /* <DEDUP_REMOVED lines=61> */
.L_x_6272:
[----:B------:R-:W-:Y:S05]  /*323f0*/  BSYNC.RECONVERGENT B0 ;  /* 0x0000000000007941 */ /* 0x000fea0003800200 */
.L_x_6271:
        /* <DEDUP_REMOVED lines=22> */
.L_x_6278:
        /* <DEDUP_REMOVED lines=13> */
.L_x_6280:
[----:B------:R-:W-:Y:S05]  /*32630*/  BSYNC.RECONVERGENT B1 ;  /* 0x0000000000017941 */ /* 0x000fea0003800200 */
.L_x_6279:
        /* <DEDUP_REMOVED lines=61> */
.L_x_6277:
[----:B------:R-:W-:Y:S05]  /*32a10*/  BSYNC.RECONVERGENT B0 ;  /* 0x0000000000007941 */ /* 0x000fea0003800200 */
.L_x_6276:
        /* <DEDUP_REMOVED lines=25> */
.L_x_6283:
        /* <DEDUP_REMOVED lines=13> */
.L_x_6285:
[----:B------:R-:W-:Y:S05]  /*32c80*/  BSYNC.RECONVERGENT B1 ;  /* 0x0000000000017941 */ /* 0x000fea0003800200 */
.L_x_6284:
        /* <DEDUP_REMOVED lines=61> */
.L_x_6282:
[----:B------:R-:W-:Y:S05]  /*33060*/  BSYNC.RECONVERGENT B0 ;  /* 0x0000000000007941 */ /* 0x000fea0003800200 */
.L_x_6281:
[----:B------:R-:W-:Y:S01]  /*33070*/  I2FP.F32.U32 R3, R0 ;  /* 0x0000000000037245 */ /* 0x000fe20000201000 */
[----:B------:R-:W-:Y:S01]  /*33080*/  HADD2.F32 R0, -RZ, R165.H0_H0 ;  /* 0x200000a5ff007230 */ /* 0x000fe20000004100 */
        /* <DEDUP_REMOVED lines=20> */
.L_x_6288:
        /* <DEDUP_REMOVED lines=13> */
.L_x_6290:
[----:B------:R-:W-:Y:S05]  /*332a0*/  BSYNC.RECONVERGENT B1 ;  /* 0x0000000000017941 */ /* 0x000fea0003800200 */
.L_x_6289:
        /* <DEDUP_REMOVED lines=61> */
.L_x_6287:
[----:B------:R-:W-:Y:S05]  /*33680*/  BSYNC.RECONVERGENT B0 ;  /* 0x0000000000007941 */ /* 0x000fea0003800200 */
.L_x_6286:
        /* <DEDUP_REMOVED lines=12> */
[--C-:B------:R-:W-:Y:S01]  /*33750*/  @P1 FADD.FTZ R218, R5, R0.reuse ;  /* 0x0000000005da1221 */ /* 0x100fe20000010000 */
[----:B------:R-:W-:Y:S02]  /*33760*/  @!P1 IMAD.MOV.U32 R218, RZ, RZ, R0 ;  /* 0x000000ffffda9224 */ /* 0x000fe400078e0000 */
[----:B------:R-:W-:-:S03]  /*33770*/  HFMA2 R5, -RZ, RZ, 0, 1.1920928955078125e-07 ;  /* 0x00000002ff057431 */ /* 0x000fc600000001ff */
        /* <DEDUP_REMOVED lines=10> */
.L_x_6293:
        /* <DEDUP_REMOVED lines=13> */
.L_x_6295:
[----:B------:R-:W-:Y:S05]  /*338f0*/  BSYNC.RECONVERGENT B1 ;  /* 0x0000000000017941 */ /* 0x000fea0003800200 */
.L_x_6294:
        /* <DEDUP_REMOVED lines=61> */
.L_x_6292:
[----:B------:R-:W-:Y:S05]  /*33cd0*/  BSYNC.RECONVERGENT B0 ;  /* 0x0000000000007941 */ /* 0x000fea0003800200 */
.L_x_6291:
        /* <DEDUP_REMOVED lines=22> */
.L_x_6298:
        /* <DEDUP_REMOVED lines=13> */
.L_x_6300:
[----:B------:R-:W-:Y:S05]  /*33f10*/  BSYNC.RECONVERGENT B1 ;  /* 0x0000000000017941 */ /* 0x000fea0003800200 */
.L_x_6299:
        /* <DEDUP_REMOVED lines=61> */
.L_x_6297:
[----:B------:R-:W-:Y:S05]  /*342f0*/  BSYNC.RECONVERGENT B0 ;  /* 0x0000000000007941 */ /* 0x000fea0003800200 */
.L_x_6296:
        /* <DEDUP_REMOVED lines=25> */
.L_x_6303:
        /* <DEDUP_REMOVED lines=13> */
.L_x_6305:
[----:B------:R-:W-:Y:S05]  /*34560*/  BSYNC.RECONVERGENT B1 ;  /* 0x0000000000017941 */ /* 0x000fea0003800200 */
.L_x_6304:
        /* <DEDUP_REMOVED lines=61> */
.L_x_6302:
[----:B------:R-:W-:Y:S05]  /*34940*/  BSYNC.RECONVERGENT B0 ;  /* 0x0000000000007941 */ /* 0x000fea0003800200 */
.L_x_6301:
        /* <DEDUP_REMOVED lines=20> */
.L_x_6308:
        /* <DEDUP_REMOVED lines=13> */
.L_x_6310:
[----:B------:R-:W-:Y:S05]  /*34b60*/  BSYNC.RECONVERGENT B1 ;  /* 0x0000000000017941 */ /* 0x000fea0003800200 */
.L_x_6309:
        /* <DEDUP_REMOVED lines=61> */
.L_x_6307:
[----:B------:R-:W-:Y:S05]  /*34f40*/  BSYNC.RECONVERGENT B0 ;  /* 0x0000000000007941 */ /* 0x000fea0003800200 */
.L_x_6306:
        /* <DEDUP_REMOVED lines=14> */
[----:B------:R-:W-:Y:S02]  /*35030*/  MOV R165, 0x2 ;  /* 0x0000000200a57802 */ /* 0x000fe40000000f00 */
[----:B------:R-:W-:Y:S02]  /*35040*/  PRMT R4, R2, 0x7610, R4 ;  /* 0x0000761002047816 */ /* 0x000fe40000000004 */
        /* <DEDUP_REMOVED lines=10> */
.L_x_6313:
        /* <DEDUP_REMOVED lines=13> */
.L_x_6315:
[----:B------:R-:W-:Y:S05]  /*351c0*/  BSYNC.RECONVERGENT B1 ;  /* 0x0000000000017941 */ /* 0x000fea0003800200 */
.L_x_6314:
        /* <DEDUP_REMOVED lines=61> */
.L_x_6312:
[----:B------:R-:W-:Y:S05]  /*355a0*/  BSYNC.RECONVERGENT B0 ;  /* 0x0000000000007941 */ /* 0x000fea0003800200 */
.L_x_6311:
        /* <DEDUP_REMOVED lines=20> */
.L_x_6318:
        /* <DEDUP_REMOVED lines=13> */
.L_x_6320:
[----:B------:R-:W-:Y:S05]  /*357c0*/  BSYNC.RECONVERGENT B1 ;  /* 0x0000000000017941 */ /* 0x000fea0003800200 */
.L_x_6319:
        /* <DEDUP_REMOVED lines=57> */
[----:B------:R-:W-:Y:S01]  /*35b60*/  IMAD.MOV.U32 R164, RZ, RZ, R230 ;  /* 0x000000ffffa47224 */ /* 0x000fe200078e00e6 */
[----:B------:R-:W-:Y:S01]  /*35b70*/  LOP3.LUT R14, R14, UR16, R3, 0x96, !PT ;  /* 0x000000100e0e7c12 */ /* 0x000fe2000f8e9603 */
[----:B------:R-:W-:Y:S01]  /*35b80*/  IMAD.MOV.U32 R208, RZ, RZ, RZ ;  /* 0x000000ffffd07224 */ /* 0x000fe200078e00ff */
[----:B------:R-:W-:-:S07]  /*35b90*/  MOV R230, R2 ;  /* 0x0000000200e67202 */ /* 0x000fce0000000f00 */
.L_x_6317:
[----:B------:R-:W-:Y:S05]  /*35ba0*/  BSYNC.RECONVERGENT B0 ;  /* 0x0000000000007941 */ /* 0x000fea0003800200 */
.L_x_6316:
        /* <DEDUP_REMOVED lines=25> */
.L_x_6323:
        /* <DEDUP_REMOVED lines=13> */
.L_x_6325:
[----:B------:R-:W-:Y:S05]  /*35e10*/  BSYNC.RECONVERGENT B1 ;  /* 0x0000000000017941 */ /* 0x000fea0003800200 */
.L_x_6324:
        /* <DEDUP_REMOVED lines=61> */
.L_x_6322:
[----:B------:R-:W-:Y:S05]  /*361f0*/  BSYNC.RECONVERGENT B0 ;  /* 0x0000000000007941 */ /* 0x000fea0003800200 */
.L_x_6321:
        /* <DEDUP_REMOVED lines=20> */
.L_x_6328:
        /* <DEDUP_REMOVED lines=13> */
.L_x_6330:
[----:B------:R-:W-:Y:S05]  /*36410*/  BSYNC.RECONVERGENT B1 ;  /* 0x0000000000017941 */ /* 0x000fea0003800200 */
.L_x_6329:
        /* <DEDUP_REMOVED lines=57> */
[----:B------:R-:W-:Y:S02]  /*367b0*/  IMAD.MOV.U32 R10, RZ, RZ, R208 ;  /* 0x000000ffff0a7224 */ /* 0x000fe400078e00d0 */
[----:B------:R-:W-:Y:S01]  /*367c0*/  HFMA2 R208, -RZ, RZ, 0, 0 ;  /* 0x00000000ffd07431 */ /* 0x000fe200000001ff */
[----:B------:R-:W-:Y:S01]  /*367d0*/  LOP3.LUT R14, R14, UR16, R165, 0x96, !PT ;  /* 0x000000100e0e7c12 */ /* 0x000fe2000f8e96a5 */
[----:B------:R-:W-:-:S07]  /*367e0*/  IMAD.MOV.U32 R230, RZ, RZ, R164 ;  /* 0x000000ffffe67224 */ /* 0x000fce00078e00a4 */
.L_x_6327:
[----:B------:R-:W-:Y:S05]  /*367f0*/  BSYNC.RECONVERGENT B0 ;  /* 0x0000000000007941 */ /* 0x000fea0003800200 */
.L_x_6326:
[----:B------:R-:W-:Y:S01]  /*36800*/  I2FP.F32.U32 R165, R166 ;  /* 0x000000a600a57245 */ /* 0x000fe20000201000 */
[----:B------:R-:W-:Y:S01]  /*36810*/  HADD2.F32 R164, -RZ, R35.H0_H0 ;  /* 0x20000023ffa47230 */ /* 0x000fe20000004100 */
[----:B------:R-:W-:Y:S01]  /*36820*/  BSSY.RECONVERGENT B0, `(.L_x_6331) ;  /* 0x0000063000007945 */ /* 0x000fe20003800200 */
[----:B------:R-:W-:Y:S01]  /*36830*/  @P1 HADD2.F32 R209, -RZ, R31.H0_H0 ;  /* 0x2000001fffd11230 */ /* 0x000fe20000004100 */
        /* <DEDUP_REMOVED lines=22> */
.L_x_6333:
        /* <DEDUP_REMOVED lines=13> */
.L_x_6335:
[----:B------:R-:W-:Y:S05]  /*36a70*/  BSYNC.RECONVERGENT B1 ;  /* 0x0000000000017941 */ /* 0x000fea0003800200 */
.L_x_6334:
        /* <DEDUP_REMOVED lines=61> */
.L_x_6332:
[----:B------:R-:W-:Y:S05]  /*36e50*/  BSYNC.RECONVERGENT B0 ;  /* 0x0000000000007941 */ /* 0x000fea0003800200 */
.L_x_6331:
        /* <DEDUP_REMOVED lines=20> */
.L_x_6338:
        /* <DEDUP_REMOVED lines=15> */
.L_x_6340:
[----:B------:R-:W-:Y:S05]  /*37090*/  BSYNC.RECONVERGENT B1 ;  /* 0x0000000000017941 */ /* 0x000fea0003800200 */
.L_x_6339:
        /* <DEDUP_REMOVED lines=59> */
[----:B------:R-:W-:Y:S01]  /*37450*/  IMAD.MOV.U32 R209, RZ, RZ, RZ ;  /* 0x000000ffffd17224 */ /* 0x000fe200078e00ff */
[----:B------:R-:W-:-:S07]  /*37460*/  MOV R230, R164 ;  /* 0x000000a400e67202 */ /* 0x000fce0000000f00 */
.L_x_6337:
[----:B------:R-:W-:Y:S05]  /*37470*/  BSYNC.RECONVERGENT B0 ;  /* 0x0000000000007941 */ /* 0x000fea0003800200 */
.L_x_6336:
        /* <DEDUP_REMOVED lines=18> */
.L_x_6260:
        /* <DEDUP_REMOVED lines=16> */
.L_x_6344:
        /* <DEDUP_REMOVED lines=13> */
.L_x_6346:
[----:B------:R-:W-:Y:S05]  /*37770*/  BSYNC.RECONVERGENT B1 ;  /* 0x0000000000017941 */ /* 0x000fea0003800200 */
.L_x_6345:
        /* <DEDUP_REMOVED lines=60> */
.L_x_6343:
[----:B------:R-:W-:Y:S05]  /*37b40*/  BSYNC.RECONVERGENT B0 ;  /* 0x0000000000007941 */ /* 0x000fea0003800200 */
.L_x_6342:
[----:B------:R-:W-:Y:S01]  /*37b50*/  I2FP.F32.U32 R209, R208 ;  /* 0x000000d000d17245 */ /* 0x000fe20000201000 */
[----:B-----5:R-:W-:Y:S01]  /*37b60*/  HADD2.F32 R208, -RZ, R164.H0_H0 ;  /* 0x200000a4ffd07230 */ /* 0x020fe20000004100 */
[----:B------:R-:W-:Y:S01]  /*37b70*/  ISETP.NE.AND P3, PT, R211, 0x1, PT ;  /* 0x00000001d300780c */ /* 0x000fe20003f65270 */
[----:B------:R-:W-:Y:S01]  /*37b80*/  @P1 HADD2.F32 R210, -RZ, R28.H0_H0 ;  /* 0x2000001cffd21230 */ /* 0x000fe20000004100 */
[----:B------:R-:W-:Y:S01]  /*37b90*/  LOP3.LUT R19, R19, 0xffffffef, RZ, 0xc0, !PT ;  /* 0xffffffef13137812 */ /* 0x000fe200078ec0ff */
[----:B------:R-:W-:Y:S01]  /*37ba0*/  FFMA.FTZ R209, R209, R180, 1.1641532182693481445e-10 ;  /* 0x2f000000d1d17423 */ /* 0x000fe200000100b4 */
[----:B------:R-:W-:Y:S01]  /*37bb0*/  FMUL.FTZ R208, R208, R179 ;  /* 0x000000b3d0d07220 */ /* 0x000fe20000410000 */
[----:B------:R-:W-:Y:S03]  /*37bc0*/  BSSY.RECONVERGENT B0, `(.L_x_6347) ;  /* 0x000005d000007945 */ /* 0x000fe60003800200 */
[----:B------:R-:W-:Y:S01]  /*37bd0*/  FSETP.GTU.FTZ.AND P2, PT, R209, R178, PT ;  /* 0x000000b2d100720b */ /* 0x000fe20003f5c000 */
[----:B------:R-:W-:-:S03]  /*37be0*/  IMAD.MOV.U32 R209, RZ, RZ, R10 ;  /* 0x000000ffffd17224 */ /* 0x000fc600078e000a */
[----:B--2---:R-:W-:Y:S02]  /*37bf0*/  FSEL R217, R208, RZ, !P2 ;  /* 0x000000ffd0d97208 */ /* 0x004fe40005000000 */
[----:B------:R-:W-:-:S03]  /*37c00*/  PLOP3.LUT P2, PT, P2, PT, PT, 0x8, 0x80 ;  /* 0x000000000080781c */ /* 0x000fc6000174e170 */
[----:B------:R-:W-:Y:S01]  /*37c10*/  @P1 FADD.FTZ R217, R210, R217 ;  /* 0x000000d9d2d91221 */ /* 0x000fe20000010000 */
[----:B------:R-:W-:-:S04]  /*37c20*/  HFMA2 R210, -RZ, RZ, 0, 1.1920928955078125e-07 ;  /* 0x00000002ffd27431 */ /* 0x000fc800000001ff */
        /* <DEDUP_REMOVED lines=11> */
.L_x_6349:
        /* <DEDUP_REMOVED lines=13> */
.L_x_6351:
[----:B------:R-:W-:Y:S05]  /*37db0*/  BSYNC.RECONVERGENT B1 ;  /* 0x0000000000017941 */ /* 0x000fea0003800200 */
.L_x_6350:
        /* <DEDUP_REMOVED lines=61> */
.L_x_6348:
[----:B------:R-:W-:Y:S05]  /*38190*/  BSYNC.RECONVERGENT B0 ;  /* 0x0000000000007941 */ /* 0x000fea0003800200 */
.L_x_6347:
[----:B------:R-:W-:Y:S01]  /*381a0*/  I2FP.F32.U32 R209, R209 ;  /* 0x000000d100d17245 */ /* 0x000fe20000201000 */
[----:B------:R-:W-:Y:S01]  /*381b0*/  HADD2.F32 R164, -RZ, R164.H1_H1 ;  /* 0x300000a4ffa47230 */ /* 0x000fe20000004100 */
[----:B------:R-:W-:Y:S01]  /*381c0*/  ISETP.NE.AND P3, PT, R210, 0x1, PT ;  /* 0x00000001d200780c */ /* 0x000fe20003f65270 */
[----:B------:R-:W-:Y:S01]  /*381d0*/  @P1 HADD2.F32 R208, -RZ, R28.H1_H1 ;  /* 0x3000001cffd01230 */ /* 0x000fe20000004100 */
[----:B------:R-:W-:Y:S01]  /*381e0*/  LOP3.LUT R19, R19, 0xfffffff7, RZ, 0xc0, !PT ;  /* 0xfffffff713137812 */ /* 0x000fe200078ec0ff */
[----:B------:R-:W-:Y:S01]  /*381f0*/  FFMA.FTZ R209, R209, R180, 1.1641532182693481445e-10 ;  /* 0x2f000000d1d17423 */ /* 0x000fe200000100b4 */
[----:B------:R-:W-:Y:S01]  /*38200*/  FMUL.FTZ R164, R164, R179 ;  /* 0x000000b3a4a47220 */ /* 0x000fe20000410000 */
[----:B------:R-:W-:Y:S03]  /*38210*/  BSSY.RECONVERGENT B0, `(.L_x_6352) ;  /* 0x000005d000007945 */ /* 0x000fe60003800200 */
[----:B------:R-:W-:-:S04]  /*38220*/  FSETP.GTU.FTZ.AND P2, PT, R209, R178, PT ;  /* 0x000000b2d100720b */ /* 0x000fc80003f5c000 */
[----:B------:R-:W-:Y:S02]  /*38230*/  FSEL R219, R164, RZ, !P2 ;  /* 0x000000ffa4db7208 */ /* 0x000fe40005000000 */
[----:B------:R-:W-:Y:S02]  /*38240*/  PLOP3.LUT P2, PT, P2, PT, PT, 0x8, 0x80 ;  /* 0x000000000080781c */ /* 0x000fe4000174e170 */
[----:B------:R-:W-:Y:S01]  /*38250*/  MOV R164, R10 ;  /* 0x0000000a00a47202 */ /* 0x000fe20000000f00 */
[----:B------:R-:W-:Y:S01]  /*38260*/  @P1 FADD.FTZ R219, R208, R219 ;  /* 0x000000dbd0db1221 */ /* 0x000fe20000010000 */
[----:B------:R-:W-:-:S04]  /*38270*/  IMAD.MOV.U32 R208, RZ, RZ, 0x2 ;  /* 0x00000002ffd07424 */ /* 0x000fc800078e00ff */
        /* <DEDUP_REMOVED lines=11> */
.L_x_6354:
        /* <DEDUP_REMOVED lines=13> */
.L_x_6356:
[----:B------:R-:W-:Y:S05]  /*38400*/  BSYNC.RECONVERGENT B1 ;  /* 0x0000000000017941 */ /* 0x000fea0003800200 */
.L_x_6355:
        /* <DEDUP_REMOVED lines=61> */
.L_x_6353:
[----:B------:R-:W-:Y:S05]  /*387e0*/  BSYNC.RECONVERGENT B0 ;  /* 0x0000000000007941 */ /* 0x000fea0003800200 */
.L_x_6352:
        /* <DEDUP_REMOVED lines=25> */
.L_x_6359:
        /* <DEDUP_REMOVED lines=13> */
.L_x_6361:
[----:B------:R-:W-:Y:S05]  /*38a50*/  BSYNC.RECONVERGENT B1 ;  /* 0x0000000000017941 */ /* 0x000fea0003800200 */
.L_x_6360:
        /* <DEDUP_REMOVED lines=61> */
.L_x_6358:
[----:B------:R-:W-:Y:S05]  /*38e30*/  BSYNC.RECONVERGENT B0 ;  /* 0x0000000000007941 */ /* 0x000fea0003800200 */
.L_x_6357:
        /* <DEDUP_REMOVED lines=8> */
[----:B------:R-:W-:Y:S02]  /*38ec0*/  MOV R165, R10 ;  /* 0x0000000a00a57202 */ /* 0x000fe40000000f00 */
[----:B------:R-:W-:-:S04]  /*38ed0*/  FSETP.GTU.FTZ.AND P3, PT, R209, R178, PT ;  /* 0x000000b2d100720b */ /* 0x000fc80003f7c000 */
[----:B------:R-:W-:Y:S02]  /*38ee0*/  FSEL R213, R164, RZ, !P3 ;  /* 0x000000ffa4d57208 */ /* 0x000fe40005800000 */
[----:B------:R-:W-:-:S03]  /*38ef0*/  PLOP3.LUT P3, PT, P3, PT, PT, 0x8, 0x80 ;  /* 0x000000000080781c */ /* 0x000fc60001f6e170 */
        /* <DEDUP_REMOVED lines=13> */
.L_x_6364:
        /* <DEDUP_REMOVED lines=13> */
.L_x_6366:
[----:B------:R-:W-:Y:S05]  /*390a0*/  BSYNC.RECONVERGENT B1 ;  /* 0x0000000000017941 */ /* 0x000fea0003800200 */
.L_x_6365:
        /* <DEDUP_REMOVED lines=61> */
.L_x_6363:
[----:B------:R-:W-:Y:S05]  /*39480*/  BSYNC.RECONVERGENT B0 ;  /* 0x0000000000007941 */ /* 0x000fea0003800200 */
.L_x_6362:
        /* <DEDUP_REMOVED lines=8> */
[----:B------:R-:W-:-:S03]  /*39510*/  @P1 HADD2.F32 R165, -RZ, R30.H0_H0 ;  /* 0x2000001effa51230 */ /* 0x000fc60000004100 */
        /* <DEDUP_REMOVED lines=14> */
.L_x_6369:
        /* <DEDUP_REMOVED lines=13> */
.L_x_6371:
[----:B------:R-:W-:Y:S05]  /*396d0*/  BSYNC.RECONVERGENT B1 ;  /* 0x0000000000017941 */ /* 0x000fea0003800200 */
.L_x_6370:
        /* <DEDUP_REMOVED lines=61> */
.L_x_6368:
[----:B------:R-:W-:Y:S05]  /*39ab0*/  BSYNC.RECONVERGENT B0 ;  /* 0x0000000000007941 */ /* 0x000fea0003800200 */
.L_x_6367:
        /* <DEDUP_REMOVED lines=23> */
.L_x_6374:
        /* <DEDUP_REMOVED lines=13> */
.L_x_6376:
[----:B------:R-:W-:Y:S05]  /*39d00*/  BSYNC.RECONVERGENT B1 ;  /* 0x0000000000017941 */ /* 0x000fea0003800200 */
.L_x_6375:
        /* <DEDUP_REMOVED lines=61> */
.L_x_6373:
[----:B------:R-:W-:Y:S05]  /*3a0e0*/  BSYNC.RECONVERGENT B0 ;  /* 0x0000000000007941 */ /* 0x000fea0003800200 */
.L_x_6372:
        /* <DEDUP_REMOVED lines=12> */
[----:B------:R-:W-:-:S04]  /*3a1b0*/  HFMA2 R209, -RZ, RZ, 0, 1.1920928955078125e-07 ;  /* 0x00000002ffd17431 */ /* 0x000fc800000001ff */
        /* <DEDUP_REMOVED lines=10> */
.L_x_6379:
        /* <DEDUP_REMOVED lines=13> */
.L_x_6381:
[----:B------:R-:W-:Y:S05]  /*3a330*/  BSYNC.RECONVERGENT B1 ;  /* 0x0000000000017941 */ /* 0x000fea0003800200 */
.L_x_6380:
        /* <DEDUP_REMOVED lines=61> */
.L_x_6378:
[----:B------:R-:W-:Y:S05]  /*3a710*/  BSYNC.RECONVERGENT B0 ;  /* 0x0000000000007941 */ /* 0x000fea0003800200 */
.L_x_6377:
        /* <DEDUP_REMOVED lines=14> */
.L_x_6341:
        /* <DEDUP_REMOVED lines=27> */
[----:B-1----:R-:W-:Y:S02]  /*3a9b0*/  SHF.L.U32 R164, R2, 0x10, RZ ;  /* 0x0000001002a47819 */ /* 0x002fe400000006ff */
[----:B------:R-:W-:Y:S02]  /*3a9c0*/  LOP3.LUT R166, R0, 0xffff, RZ, 0xc0, !PT ;  /* 0x0000ffff00a67812 */ /* 0x000fe400078ec0ff */
[----:B------:R-:W-:Y:S02]  /*3a9d0*/  LOP3.LUT R167, R164, 0xff0000, RZ, 0xc0, !PT ;  /* 0x00ff0000a4a77812 */ /* 0x000fe400078ec0ff */
[----:B------:R-:W0:Y:S01]  /*3a9e0*/  LDC.64 R164, c[0x0][0x3b8] ;  /* 0x0000ee00ffa47b82 */ /* 0x000e220000000a00 */
[----:B------:R-:W-:Y:S02]  /*3a9f0*/  PRMT R211, R3, 0x7104, RZ ;  /* 0x0000710403d37816 */ /* 0x000fe400000000ff */
[----:B------:R-:W-:Y:S02]  /*3aa00*/  PRMT R166, R167, 0x4210, R166 ;  /* 0x00004210a7a67816 */ /* 0x000fe400000000a6 */
[----:B------:R-:W-:-:S02]  /*3aa10*/  LOP3.LUT R220, R5, 0xff, RZ, 0xc0, !PT ;  /* 0x000000ff05dc7812 */ /* 0x000fc400078ec0ff */
[----:B------:R-:W-:Y:S02]  /*3aa20*/  LOP3.LUT R210, R6, 0xff, RZ, 0xc0, !PT ;  /* 0x000000ff06d27812 */ /* 0x000fe400078ec0ff */
[----:B------:R-:W-:Y:S01]  /*3aa30*/  LOP3.LUT R167, R166, 0xff00, R211, 0xf8, !PT ;  /* 0x0000ff00a6a77812 */ /* 0x000fe200078ef8d3 */
[----:B------:R-:W-:Y:S01]  /*3aa40*/  IMAD.WIDE.U32 R220, R220, 0x1000000, RZ ;  /* 0x01000000dcdc7825 */ /* 0x000fe200078e00ff */
[----:B------:R-:W-:Y:S02]  /*3aa50*/  LOP3.LUT R166, R7, 0xff, RZ, 0xc0, !PT ;  /* 0x000000ff07a67812 */ /* 0x000fe400078ec0ff */
[----:B------:R-:W-:Y:S01]  /*3aa60*/  LOP3.LUT R231, R167, 0xff, R4, 0xf8, !PT ;  /* 0x000000ffa7e77812 */ /* 0x000fe200078ef804 */
[----:B------:R-:W-:-:S04]  /*3aa70*/  IMAD.WIDE.U32 R210, R210, 0x10000, RZ ;  /* 0x00010000d2d27825 */ /* 0x000fc800078e00ff */
[----:B------:R-:W-:Y:S01]  /*3aa80*/  IMAD.WIDE.U32 R166, R166, 0x100, RZ ;  /* 0x00000100a6a67825 */ /* 0x000fe200078e00ff */
[----:B------:R-:W-:Y:S02]  /*3aa90*/  LOP3.LUT R231, R211, R231, R221, 0xfe, !PT ;  /* 0x000000e7d3e77212 */ /* 0x000fe400078efedd */
[----:B------:R-:W-:Y:S01]  /*3aaa0*/  LOP3.LUT R211, R166, R220, R210, 0xfe, !PT ;  /* 0x000000dca6d37212 */ /* 0x000fe200078efed2 */
[----:B0-----:R-:W-:Y:S01]  /*3aab0*/  IMAD.WIDE.U32 R164, R206, 0x8, R164 ;  /* 0x00000008cea47825 */ /* 0x001fe200078e00a4 */
[----:B------:R-:W-:Y:S02]  /*3aac0*/  LOP3.LUT R167, R231, R167, RZ, 0xfc, !PT ;  /* 0x000000a7e7a77212 */ /* 0x000fe400078efcff */
[----:B------:R-:W-:-:S05]  /*3aad0*/  LOP3.LUT R166, R211, 0xff, R8, 0xf8, !PT ;  /* 0x000000ffd3a67812 */ /* 0x000fca00078ef808 */
[----:B------:R0:W-:Y:S02]  /*3aae0*/  STG.E.64 desc[UR6][R164.64], R166 ;  /* 0x000000a6a4007986 */ /* 0x0001e4000c101b06 */
.L_x_6382:
        /* <DEDUP_REMOVED lines=20> */
.L_x_6386:
        /* <DEDUP_REMOVED lines=13> */
.L_x_6388:
[----:B------:R-:W-:Y:S05]  /*3ad00*/  BSYNC.RECONVERGENT B1 ;  /* 0x0000000000017941 */ /* 0x000fea0003800200 */
.L_x_6387:
        /* <DEDUP_REMOVED lines=60> */
.L_x_6385:
[----:B------:R-:W-:Y:S05]  /*3b0d0*/  BSYNC.RECONVERGENT B0 ;  /* 0x0000000000007941 */ /* 0x000fea0003800200 */
.L_x_6384:
        /* <DEDUP_REMOVED lines=22> */
.L_x_6391:
        /* <DEDUP_REMOVED lines=13> */
.L_x_6393:
[----:B------:R-:W-:Y:S05]  /*3b310*/  BSYNC.RECONVERGENT B1 ;  /* 0x0000000000017941 */ /* 0x000fea0003800200 */
.L_x_6392:
        /* <DEDUP_REMOVED lines=61> */
.L_x_6390:
[----:B------:R-:W-:Y:S05]  /*3b6f0*/  BSYNC.RECONVERGENT B0 ;  /* 0x0000000000007941 */ /* 0x000fea0003800200 */
.L_x_6389:
        /* <DEDUP_REMOVED lines=8> */
[----:B------:R-:W-:Y:S02]  /*3b780*/  FSEL R3, R2, RZ, !P2 ;  /* 0x000000ff02037208 */ /* 0x000fe40005000000 */
[----:B------:R-:W-:Y:S02]  /*3b790*/  SEL R8, RZ, 0x1, P2 ;  /* 0x00000001ff087807 */ /* 0x000fe40001000000 */
[----:B------:R-:W-:Y:S01]  /*3b7a0*/  MOV R2, 0x2 ;  /* 0x0000000200027802 */ /* 0x000fe20000000f00 */
        /* <DEDUP_REMOVED lines=14> */
.L_x_6396:
        /* <DEDUP_REMOVED lines=13> */
.L_x_6398:
[----:B------:R-:W-:Y:S05]  /*3b960*/  BSYNC.RECONVERGENT B1 ;  /* 0x0000000000017941 */ /* 0x000fea0003800200 */
.L_x_6397:
        /* <DEDUP_REMOVED lines=61> */
.L_x_6395:
[----:B------:R-:W-:Y:S05]  /*3bd40*/  BSYNC.RECONVERGENT B0 ;  /* 0x0000000000007941 */ /* 0x000fea0003800200 */
.L_x_6394:
        /* <DEDUP_REMOVED lines=22> */
.L_x_6401:
        /* <DEDUP_REMOVED lines=13> */
.L_x_6403:
[----:B------:R-:W-:Y:S05]  /*3bf80*/  BSYNC.RECONVERGENT B1 ;  /* 0x0000000000017941 */ /* 0x000fea0003800200 */
.L_x_6402:
        /* <DEDUP_REMOVED lines=61> */
.L_x_6400:
[----:B------:R-:W-:Y:S05]  /*3c360*/  BSYNC.RECONVERGENT B0 ;  /* 0x0000000000007941 */ /* 0x000fea0003800200 */
.L_x_6399:
        /* <DEDUP_REMOVED lines=13> */
[----:B------:R-:W-:Y:S02]  /*3c440*/  @!P1 MOV R227, R0 ;  /* 0x0000000000e39202 */ /* 0x000fe40000000f00 */
[----:B------:R-:W-:Y:S02]  /*3c450*/  MOV R0, R10 ;  /* 0x0000000a00007202 */ /* 0x000fe40000000f00 */
        /* <DEDUP_REMOVED lines=10> */
.L_x_6406:
        /* <DEDUP_REMOVED lines=13> */
.L_x_6408:
[----:B------:R-:W-:Y:S05]  /*3c5d0*/  BSYNC.RECONVERGENT B1 ;  /* 0x0000000000017941 */ /* 0x000fea0003800200 */
.L_x_6407:
        /* <DEDUP_REMOVED lines=61> */
.L_x_6405:
[----:B------:R-:W-:Y:S05]  /*3c9b0*/  BSYNC.RECONVERGENT B0 ;  /* 0x0000000000007941 */ /* 0x000fea0003800200 */
.L_x_6404:
        /* <DEDUP_REMOVED lines=22> */
.L_x_6411:
        /* <DEDUP_REMOVED lines=13> */
.L_x_6413:
[----:B------:R-:W-:Y:S05]  /*3cbf0*/  BSYNC.RECONVERGENT B1 ;  /* 0x0000000000017941 */ /* 0x000fea0003800200 */
.L_x_6412:
        /* <DEDUP_REMOVED lines=61> */
.L_x_6410:
[----:B------:R-:W-:Y:S05]  /*3cfd0*/  BSYNC.RECONVERGENT B0 ;  /* 0x0000000000007941 */ /* 0x000fea0003800200 */
.L_x_6409:
        /* <DEDUP_REMOVED lines=13> */
[----:B------:R-:W-:Y:S01]  /*3d0b0*/  @!P1 IMAD.MOV.U32 R226, RZ, RZ, R0 ;  /* 0x000000ffffe29224 */ /* 0x000fe200078e0000 */
[----:B------:R-:W-:-:S04]  /*3d0c0*/  MOV R5, 0x2 ;  /* 0x0000000200057802 */ /* 0x000fc80000000f00 */
        /* <DEDUP_REMOVED lines=10> */
.L_x_6416:
        /* <DEDUP_REMOVED lines=13> */
.L_x_6418:
[----:B------:R-:W-:Y:S05]  /*3d240*/  BSYNC.RECONVERGENT B1 ;  /* 0x0000000000017941 */ /* 0x000fea0003800200 */
.L_x_6417:
        /* <DEDUP_REMOVED lines=61> */
.L_x_6415:
[----:B------:R-:W-:Y:S05]  /*3d620*/  BSYNC.RECONVERGENT B0 ;  /* 0x0000000000007941 */ /* 0x000fea0003800200 */
.L_x_6414:
        /* <DEDUP_REMOVED lines=22> */
.L_x_6421:
        /* <DEDUP_REMOVED lines=13> */
.L_x_6423:
[----:B------:R-:W-:Y:S05]  /*3d860*/  BSYNC.RECONVERGENT B1 ;  /* 0x0000000000017941 */ /* 0x000fea0003800200 */
.L_x_6422:
        /* <DEDUP_REMOVED lines=61> */
.L_x_6420:
[----:B------:R-:W-:Y:S05]  /*3dc40*/  BSYNC.RECONVERGENT B0 ;  /* 0x0000000000007941 */ /* 0x000fea0003800200 */
.L_x_6419:
        /* <DEDUP_REMOVED lines=25> */
.L_x_6426:
        /* <DEDUP_REMOVED lines=13> */
.L_x_6428:
[----:B------:R-:W-:Y:S05]  /*3deb0*/  BSYNC.RECONVERGENT B1 ;  /* 0x0000000000017941 */ /* 0x000fea0003800200 */
.L_x_6427:
        /* <DEDUP_REMOVED lines=61> */
.L_x_6425:
[----:B------:R-:W-:Y:S05]  /*3e290*/  BSYNC.RECONVERGENT B0 ;  /* 0x0000000000007941 */ /* 0x000fea0003800200 */
.L_x_6424:
        /* <DEDUP_REMOVED lines=20> */
.L_x_6431:
        /* <DEDUP_REMOVED lines=13> */
.L_x_6433:
[----:B------:R-:W-:Y:S05]  /*3e4b0*/  BSYNC.RECONVERGENT B1 ;  /* 0x0000000000017941 */ /* 0x000fea0003800200 */
.L_x_6432:
        /* <DEDUP_REMOVED lines=61> */
.L_x_6430:
[----:B------:R-:W-:Y:S05]  /*3e890*/  BSYNC.RECONVERGENT B0 ;  /* 0x0000000000007941 */ /* 0x000fea0003800200 */
.L_x_6429:
        /* <DEDUP_REMOVED lines=26> */
.L_x_6436:
        /* <DEDUP_REMOVED lines=13> */
.L_x_6438:
[----:B------:R-:W-:Y:S05]  /*3eb10*/  BSYNC.RECONVERGENT B1 ;  /* 0x0000000000017941 */ /* 0x000fea0003800200 */
.L_x_6437:
        /* <DEDUP_REMOVED lines=61> */
.L_x_6435:
[----:B------:R-:W-:Y:S05]  /*3eef0*/  BSYNC.RECONVERGENT B0 ;  /* 0x0000000000007941 */ /* 0x000fea0003800200 */
.L_x_6434:
        /* <DEDUP_REMOVED lines=20> */
.L_x_6441:
        /* <DEDUP_REMOVED lines=13> */
.L_x_6443:
[----:B------:R-:W-:Y:S05]  /*3f110*/  BSYNC.RECONVERGENT B1 ;  /* 0x0000000000017941 */ /* 0x000fea0003800200 */
.L_x_6442:
        /* <DEDUP_REMOVED lines=61> */
.L_x_6440:
[----:B------:R-:W-:Y:S05]  /*3f4f0*/  BSYNC.RECONVERGENT B0 ;  /* 0x0000000000007941 */ /* 0x000fea0003800200 */
.L_x_6439:
        /* <DEDUP_REMOVED lines=25> */
.L_x_6446:
        /* <DEDUP_REMOVED lines=13> */
.L_x_6448:
[----:B------:R-:W-:Y:S05]  /*3f760*/  BSYNC.RECONVERGENT B1 ;  /* 0x0000000000017941 */ /* 0x000fea0003800200 */
.L_x_6447:
        /* <DEDUP_REMOVED lines=61> */
.L_x_6445:
[----:B------:R-:W-:Y:S05]  /*3fb40*/  BSYNC.RECONVERGENT B0 ;  /* 0x0000000000007941 */ /* 0x000fea0003800200 */
.L_x_6444:
        /* <DEDUP_REMOVED lines=20> */
.L_x_6451:
        /* <DEDUP_REMOVED lines=13> */
.L_x_6453:
[----:B------:R-:W-:Y:S05]  /*3fd60*/  BSYNC.RECONVERGENT B1 ;  /* 0x0000000000017941 */ /* 0x000fea0003800200 */
.L_x_6452:
        /* <DEDUP_REMOVED lines=61> */
.L_x_6450:
[----:B------:R-:W-:Y:S05]  /*40140*/  BSYNC.RECONVERGENT B0 ;  /* 0x0000000000007941 */ /* 0x000fea0003800200 */
.L_x_6449:
        /* <DEDUP_REMOVED lines=26> */
.L_x_6456:
        /* <DEDUP_REMOVED lines=13> */
.L_x_6458:
[----:B------:R-:W-:Y:S05]  /*403c0*/  BSYNC.RECONVERGENT B1 ;  /* 0x0000000000017941 */ /* 0x000fea0003800200 */
.L_x_6457:
        /* <DEDUP_REMOVED lines=61> */
.L_x_6455:
[----:B------:R-:W-:Y:S05]  /*407a0*/  BSYNC.RECONVERGENT B0 ;  /* 0x0000000000007941 */ /* 0x000fea0003800200 */
.L_x_6454:
        /* <DEDUP_REMOVED lines=20> */
.L_x_6461:
        /* <DEDUP_REMOVED lines=15> */
.L_x_6463:
[----:B------:R-:W-:Y:S05]  /*409e0*/  BSYNC.RECONVERGENT B1 ;  /* 0x0000000000017941 */ /* 0x000fea0003800200 */
.L_x_6462:
        /* <DEDUP_REMOVED lines=59> */
[----:B------:R-:W-:Y:S02]  /*40da0*/  LOP3.LUT R14, R14, UR16, R165, 0x96, !PT ;  /* 0x000000100e0e7c12 */ /* 0x000fe4000f8e96a5 */
[----:B------:R-:W-:-:S07]  /*40db0*/  MOV R232, R164 ;  /* 0x000000a400e87202 */ /* 0x000fce0000000f00 */
.L_x_6460:
[----:B------:R-:W-:Y:S05]  /*40dc0*/  BSYNC.RECONVERGENT B0 ;  /* 0x0000000000007941 */ /* 0x000fea0003800200 */
.L_x_6459:
        /* <DEDUP_REMOVED lines=18> */
.L_x_6383:
        /* <DEDUP_REMOVED lines=16> */
.L_x_6467:
        /* <DEDUP_REMOVED lines=13> */
.L_x_6469:
[----:B------:R-:W-:Y:S05]  /*410c0*/  BSYNC.RECONVERGENT B1 ;  /* 0x0000000000017941 */ /* 0x000fea0003800200 */
.L_x_6468:
        /* <DEDUP_REMOVED lines=60> */
.L_x_6466:
[----:B------:R-:W-:Y:S05]  /*41490*/  BSYNC.RECONVERGENT B0 ;  /* 0x0000000000007941 */ /* 0x000fea0003800200 */
.L_x_6465:
        /* <DEDUP_REMOVED lines=25> */
.L_x_6472:
        /* <DEDUP_REMOVED lines=13> */
.L_x_6474:
[----:B------:R-:W-:Y:S05]  /*41700*/  BSYNC.RECONVERGENT B1 ;  /* 0x0000000000017941 */ /* 0x000fea0003800200 */
.L_x_6473:
        /* <DEDUP_REMOVED lines=61> */
.L_x_6471:
[----:B------:R-:W-:Y:S05]  /*41ae0*/  BSYNC.RECONVERGENT B0 ;  /* 0x0000000000007941 */ /* 0x000fea0003800200 */
.L_x_6470:
        /* <DEDUP_REMOVED lines=25> */
.L_x_6477:
        /* <DEDUP_REMOVED lines=13> */
.L_x_6479:
[----:B------:R-:W-:Y:S05]  /*41d50*/  BSYNC.RECONVERGENT B1 ;  /* 0x0000000000017941 */ /* 0x000fea0003800200 */
.L_x_6478:
        /* <DEDUP_REMOVED lines=61> */
.L_x_6476:
[----:B------:R-:W-:Y:S05]  /*42130*/  BSYNC.RECONVERGENT B0 ;  /* 0x0000000000007941 */ /* 0x000fea0003800200 */
.L_x_6475:
        /* <DEDUP_REMOVED lines=25> */
.L_x_6482:
        /* <DEDUP_REMOVED lines=13> */
.L_x_6484:
[----:B------:R-:W-:Y:S05]  /*423a0*/  BSYNC.RECONVERGENT B1 ;  /* 0x0000000000017941 */ /* 0x000fea0003800200 */
.L_x_6483:
        /* <DEDUP_REMOVED lines=61> */
.L_x_6481:
[----:B------:R-:W-:Y:S05]  /*42780*/  BSYNC.RECONVERGENT B0 ;  /* 0x0000000000007941 */ /* 0x000fea0003800200 */
.L_x_6480:
        /* <DEDUP_REMOVED lines=25> */
.L_x_6487:
        /* <DEDUP_REMOVED lines=13> */
.L_x_6489:
[----:B------:R-:W-:Y:S05]  /*429f0*/  BSYNC.RECONVERGENT B1 ;  /* 0x0000000000017941 */ /* 0x000fea0003800200 */
.L_x_6488:
        /* <DEDUP_REMOVED lines=61> */
.L_x_6486:
[----:B------:R-:W-:Y:S05]  /*42dd0*/  BSYNC.RECONVERGENT B0 ;  /* 0x0000000000007941 */ /* 0x000fea0003800200 */
.L_x_6485:
        /* <DEDUP_REMOVED lines=23> */
.L_x_6492:
        /* <DEDUP_REMOVED lines=13> */
.L_x_6494:
[----:B------:R-:W-:Y:S05]  /*43020*/  BSYNC.RECONVERGENT B1 ;  /* 0x0000000000017941 */ /* 0x000fea0003800200 */
.L_x_6493:
        /* <DEDUP_REMOVED lines=61> */
.L_x_6491:
[----:B------:R-:W-:Y:S05]  /*43400*/  BSYNC.RECONVERGENT B0 ;  /* 0x0000000000007941 */ /* 0x000fea0003800200 */
.L_x_6490:
        /* <DEDUP_REMOVED lines=23> */
.L_x_6497:
        /* <DEDUP_REMOVED lines=13> */
.L_x_6499:
[----:B------:R-:W-:Y:S05]  /*43650*/  BSYNC.RECONVERGENT B1 ;  /* 0x0000000000017941 */ /* 0x000fea0003800200 */
.L_x_6498:
        /* <DEDUP_REMOVED lines=61> */
.L_x_6496:
[----:B------:R-:W-:Y:S05]  /*43a30*/  BSYNC.RECONVERGENT B0 ;  /* 0x0000000000007941 */ /* 0x000fea0003800200 */
.L_x_6495:
        /* <DEDUP_REMOVED lines=23> */
.L_x_6502:
        /* <DEDUP_REMOVED lines=13> */
.L_x_6504:
[----:B------:R-:W-:Y:S05]  /*43c80*/  BSYNC.RECONVERGENT B1 ;  /* 0x0000000000017941 */ /* 0x000fea0003800200 */
.L_x_6503:
        /* <DEDUP_REMOVED lines=61> */
.L_x_6501:
[----:B------:R-:W-:Y:S05]  /*44060*/  BSYNC.RECONVERGENT B0 ;  /* 0x0000000000007941 */ /* 0x000fea0003800200 */
.L_x_6500:
        /* <DEDUP_REMOVED lines=14> */
.L_x_6464:
        /* <DEDUP_REMOVED lines=10> */
[----:B------:R-:W-:-:S02]  /*441f0*/  LOP3.LUT R244, R244, R233, R209, 0xfe, !PT ;  /* 0x000000e9f4f47212 */ /* 0x000fc400078efed1 */
[----:B------:R-:W-:Y:S02]  /*44200*/  SEL R231, RZ, 0x1000000, !P3 ;  /* 0x01000000ffe77807 */ /* 0x000fe40005800000 */
[----:B------:R-:W-:Y:S02]  /*44210*/  SEL R234, RZ, 0x10000, !P4 ;  /* 0x00010000ffea7807 */ /* 0x000fe40006000000 */
[----:B------:R-:W-:Y:S02]  /*44220*/  SEL R209, RZ, 0x100, !P5 ;  /* 0x00000100ffd17807 */ /* 0x000fe40006800000 */
[----:B------:R-:W-:Y:S02]  /*44230*/  LOP3.LUT P6, RZ, R19, 0x10, RZ, 0xc0, !PT ;  /* 0x0000001013ff7812 */ /* 0x000fe400078cc0ff */
[----:B------:R-:W-:Y:S02]  /*44240*/  LOP3.LUT R209, R209, R231, R234, 0xfe, !PT ;  /* 0x000000e7d1d17212 */ /* 0x000fe400078efeea */
[----:B------:R-:W-:Y:S01]  /*44250*/  SEL R235, RZ, 0x1, !P2 ;  /* 0x00000001ffeb7807 */ /* 0x000fe20005000000 */
[----:B-1----:R-:W-:Y:S01]  /*44260*/  IMAD.WIDE.U32 R164, R208, 0x8, R236 ;  /* 0x00000008d0a47825 */ /* 0x002fe200078e00ec */
[----:B------:R-:W-:-:S02]  /*44270*/  SEL R234, RZ, 0x1, !P6 ;  /* 0x00000001ffea7807 */ /* 0x000fc40007000000 */
[----:B------:R-:W-:Y:S01]  /*44280*/  LOP3.LUT R235, R244, R235, RZ, 0xfc, !PT ;  /* 0x000000ebf4eb7212 */ /* 0x000fe200078efcff */
[----:B------:R-:W-:Y:S01]  /*44290*/  VIADD R211, R9, 0xe0 ;  /* 0x000000e009d37836 */ /* 0x000fe20000000000 */
[----:B------:R-:W-:-:S03]  /*442a0*/  LOP3.LUT R234, R209, R234, RZ, 0xfc, !PT ;  /* 0x000000ead1ea7212 */ /* 0x000fc600078efcff */
[C---:B------:R-:W-:Y:S02]  /*442b0*/  IMAD.WIDE.U32 R244, R211.reuse, 0x10, R228 ;  /* 0x00000010d3f47825 */ /* 0x040fe400078e00e4 */
[----:B------:R1:W-:Y:S02]  /*442c0*/  STG.E.64 desc[UR6][R164.64], R234 ;  /* 0x000000eaa4007986 */ /* 0x0003e4000c101b06 */
[----:B0-----:R-:W-:-:S04]  /*442d0*/  @P0 IMAD.WIDE.U32 R242, R211, 0x10, R242 ;  /* 0x00000010d3f20825 */ /* 0x001fc800078e00f2 */
[----:B--2---:R-:W-:Y:S01]  /*442e0*/  @P1 IMAD.WIDE.U32 R240, R211, 0x10, R240 ;  /* 0x00000010d3f01825 */ /* 0x004fe200078e00f0 */
[----:B-1----:R-:W-:Y:S06]  /*442f0*/  @!P0 BRA `(.L_x_6505) ;  /* 0x0000000000508947 */ /* 0x002fec0003800000 */
[----:B------:R-:W-:Y:S02]  /*44300*/  SHF.L.U32 R164, R2, 0x10, RZ ;  /* 0x0000001002a47819 */ /* 0x000fe400000006ff */
[----:B------:R-:W-:Y:S02]  /*44310*/  PRMT R167, R3, 0x7104, RZ ;  /* 0x0000710403a77816 */ /* 0x000fe400000000ff */
[----:B------:R-:W-:Y:S02]  /*44320*/  LOP3.LUT R165, R164, 0xff0000, RZ, 0xc0, !PT ;  /* 0x00ff0000a4a57812 */ /* 0x000fe400078ec0ff */
[----:B------:R-:W-:Y:S02]  /*44330*/  LOP3.LUT R164, R0, 0xffff, RZ, 0xc0, !PT ;  /* 0x0000ffff00a47812 */ /* 0x000fe400078ec0ff */
[----:B------:R-:W-:Y:S02]  /*44340*/  LOP3.LUT R234, R5, 0xff, RZ, 0xc0, !PT ;  /* 0x000000ff05ea7812 */ /* 0x000fe400078ec0ff */
[----:B------:R-:W-:-:S02]  /*44350*/  PRMT R166, R165, 0x4210, R164 ;  /* 0x00004210a5a67816 */ /* 0x000fc400000000a4 */
[----:B------:R-:W0:Y:S01]  /*44360*/  LDC.64 R164, c[0x0][0x3b8] ;  /* 0x0000ee00ffa47b82 */ /* 0x000e220000000a00 */
[----:B------:R-:W-:Y:S01]  /*44370*/  LOP3.LUT R228, R6, 0xff, RZ, 0xc0, !PT ;  /* 0x000000ff06e47812 */ /* 0x000fe200078ec0ff */
[----:B------:R-:W-:Y:S01]  /*44380*/  IMAD.WIDE.U32 R234, R234, 0x1000000, RZ ;  /* 0x01000000eaea7825 */ /* 0x000fe200078e00ff */
[----:B------:R-:W-:Y:S02]  /*44390*/  LOP3.LUT R167, R166, 0xff00, R167, 0xf8, !PT ;  /* 0x0000ff00a6a77812 */ /* 0x000fe400078ef8a7 */
[----:B------:R-:W-:Y:S01]  /*443a0*/  LOP3.LUT R166, R7, 0xff, RZ, 0xc0, !PT ;  /* 0x000000ff07a67812 */ /* 0x000fe200078ec0ff */
[----:B------:R-:W-:Y:S01]  /*443b0*/  IMAD.WIDE.U32 R228, R228, 0x10000, RZ ;  /* 0x00010000e4e47825 */ /* 0x000fe200078e00ff */
[----:B------:R-:W-:-:S03]  /*443c0*/  LOP3.LUT R209, R167, 0xff, R4, 0xf8, !PT ;  /* 0x000000ffa7d17812 */ /* 0x000fc600078ef804 */
[----:B------:R-:W-:Y:S01]  /*443d0*/  IMAD.WIDE.U32 R166, R166, 0x100, RZ ;  /* 0x00000100a6a67825 */ /* 0x000fe200078e00ff */
[----:B------:R-:W-:Y:S02]  /*443e0*/  LOP3.LUT R209, R229, R209, R235, 0xfe, !PT ;  /* 0x000000d1e5d17212 */ /* 0x000fe400078efeeb */
[----:B------:R-:W-:Y:S02]  /*443f0*/  LOP3.LUT R229, R166, R234, R228, 0xfe, !PT ;  /* 0x000000eaa6e57212 */ /* 0x000fe400078efee4 */
[----:B------:R-:W-:Y:S02]  /*44400*/  LOP3.LUT R167, R209, R167, RZ, 0xfc, !PT ;  /* 0x000000a7d1a77212 */ /* 0x000fe400078efcff */
[----:B------:R-:W-:Y:S01]  /*44410*/  LOP3.LUT R166, R229, 0xff, R8, 0xf8, !PT ;  /* 0x000000ffe5a67812 */ /* 0x000fe200078ef808 */
[----:B0-----:R-:W-:-:S05]  /*44420*/  IMAD.WIDE.U32 R164, R208, 0x8, R164 ;  /* 0x00000008d0a47825 */ /* 0x001fca00078e00a4 */
[----:B------:R0:W-:Y:S02]  /*44430*/  STG.E.64 desc[UR6][R164.64], R166 ;  /* 0x000000a6a4007986 */ /* 0x0001e4000c101b06 */
.L_x_6505:
        /* <DEDUP_REMOVED lines=20> */
.L_x_6509:
        /* <DEDUP_REMOVED lines=13> */
.L_x_6511:
[----:B------:R-:W-:Y:S05]  /*44650*/  BSYNC.RECONVERGENT B1 ;  /* 0x0000000000017941 */ /* 0x000fea0003800200 */
.L_x_6510:
        /* <DEDUP_REMOVED lines=59> */
[----:B------:R-:W-:Y:S01]  /*44a10*/  HFMA2 R2, -RZ, RZ, 0, 0 ;  /* 0x00000000ff027431 */ /* 0x000fe200000001ff */
[----:B------:R-:W-:-:S07]  /*44a20*/  LOP3.LUT R14, R14, UR16, R3, 0x96, !PT ;  /* 0x000000100e0e7c12 */ /* 0x000fce000f8e9603 */
.L_x_6508:
[----:B------:R-:W-:Y:S05]  /*44a30*/  BSYNC.RECONVERGENT B0 ;  /* 0x0000000000007941 */ /* 0x000fea0003800200 */
.L_x_6507:
        /* <DEDUP_REMOVED lines=22> */
.L_x_6514:
        /* <DEDUP_REMOVED lines=13> */
.L_x_6516:
[----:B------:R-:W-:Y:S05]  /*44c70*/  BSYNC.RECONVERGENT B1 ;  /* 0x0000000000017941 */ /* 0x000fea0003800200 */
.L_x_6515:
        /* <DEDUP_REMOVED lines=61> */
.L_x_6513:
[----:B------:R-:W-:Y:S05]  /*45050*/  BSYNC.RECONVERGENT B0 ;  /* 0x0000000000007941 */ /* 0x000fea0003800200 */
.L_x_6512:
        /* <DEDUP_REMOVED lines=25> */
.L_x_6519:
        /* <DEDUP_REMOVED lines=13> */
.L_x_6521:
[----:B------:R-:W-:Y:S05]  /*452c0*/  BSYNC.RECONVERGENT B1 ;  /* 0x0000000000017941 */ /* 0x000fea0003800200 */
.L_x_6520:
        /* <DEDUP_REMOVED lines=61> */
.L_x_6518:
[----:B------:R-:W-:Y:S05]  /*456a0*/  BSYNC.RECONVERGENT B0 ;  /* 0x0000000000007941 */ /* 0x000fea0003800200 */
.L_x_6517:
        /* <DEDUP_REMOVED lines=22> */
.L_x_6524:
        /* <DEDUP_REMOVED lines=13> */
.L_x_6526:
[----:B------:R-:W-:Y:S05]  /*458e0*/  BSYNC.RECONVERGENT B1 ;  /* 0x0000000000017941 */ /* 0x000fea0003800200 */
.L_x_6525:
        /* <DEDUP_REMOVED lines=61> */
.L_x_6523:
[----:B------:R-:W-:Y:S05]  /*45cc0*/  BSYNC.RECONVERGENT B0 ;  /* 0x0000000000007941 */ /* 0x000fea0003800200 */
.L_x_6522:
        /* <DEDUP_REMOVED lines=25> */
.L_x_6529:
        /* <DEDUP_REMOVED lines=13> */
.L_x_6531:
[----:B------:R-:W-:Y:S05]  /*45f30*/  BSYNC.RECONVERGENT B1 ;  /* 0x0000000000017941 */ /* 0x000fea0003800200 */
.L_x_6530:
        /* <DEDUP_REMOVED lines=61> */
.L_x_6528:
[----:B------:R-:W-:Y:S05]  /*46310*/  BSYNC.RECONVERGENT B0 ;  /* 0x0000000000007941 */ /* 0x000fea0003800200 */
.L_x_6527:
        /* <DEDUP_REMOVED lines=22> */
.L_x_6534:
        /* <DEDUP_REMOVED lines=13> */
.L_x_6536:
[----:B------:R-:W-:Y:S05]  /*46550*/  BSYNC.RECONVERGENT B1 ;  /* 0x0000000000017941 */ /* 0x000fea0003800200 */
.L_x_6535:
        /* <DEDUP_REMOVED lines=61> */
.L_x_6533:
[----:B------:R-:W-:Y:S05]  /*46930*/  BSYNC.RECONVERGENT B0 ;  /* 0x0000000000007941 */ /* 0x000fea0003800200 */
.L_x_6532:
        /* <DEDUP_REMOVED lines=13> */
[----:B------:R-:W-:Y:S01]  /*46a10*/  @P1 FADD.FTZ R229, R229, R0 ;  /* 0x00000000e5e51221 */ /* 0x000fe20000010000 */
[----:B------:R-:W-:-:S04]  /*46a20*/  @!P1 MOV R229, R0 ;  /* 0x0000000000e59202 */ /* 0x000fc80000000f00 */
        /* <DEDUP_REMOVED lines=10> */
.L_x_6539:
        /* <DEDUP_REMOVED lines=13> */
.L_x_6541:
[----:B------:R-:W-:Y:S05]  /*46ba0*/  BSYNC.RECONVERGENT B1 ;  /* 0x0000000000017941 */ /* 0x000fea0003800200 */
.L_x_6540:
        /* <DEDUP_REMOVED lines=61> */
.L_x_6538:
[----:B------:R-:W-:Y:S05]  /*46f80*/  BSYNC.RECONVERGENT B0 ;  /* 0x0000000000007941 */ /* 0x000fea0003800200 */
.L_x_6537:
        /* <DEDUP_REMOVED lines=22> */
.L_x_6544:
        /* <DEDUP_REMOVED lines=13> */
.L_x_6546:
[----:B------:R-:W-:Y:S05]  /*471c0*/  BSYNC.RECONVERGENT B1 ;  /* 0x0000000000017941 */ /* 0x000fea0003800200 */
.L_x_6545:
        /* <DEDUP_REMOVED lines=61> */
.L_x_6543:
[----:B------:R-:W-:Y:S05]  /*475a0*/  BSYNC.RECONVERGENT B0 ;  /* 0x0000000000007941 */ /* 0x000fea0003800200 */
.L_x_6542:
[----:B------:R-:W-:Y:S01]  /*475b0*/  I2FP.F32.U32 R3, R3 ;  /* 0x0000000300037245 */ /* 0x000fe20000201000 */
[----:B------:R-:W-:Y:S01]  /*475c0*/  HADD2.F32 R2, -RZ, R33.H1_H1 ;  /* 0x30000021ff027230 */ /* 0x000fe20000004100 */
[----:B------:R-:W-:Y:S01]  /*475d0*/  BSSY.RECONVERGENT B0, `(.L_x_6547) ;  /* 0x0000062000007945 */ /* 0x000fe20003800200 */
[----:B------:R-:W-:Y:S01]  /*475e0*/  @P1 HADD2.F32 R232, -RZ, R29.H1_H1 ;  /* 0x3000001dffe81230 */ /* 0x000fe20000004100 */
        /* <DEDUP_REMOVED lines=21> */
.L_x_6549:
        /* <DEDUP_REMOVED lines=13> */
.L_x_6551:
[----:B------:R-:W-:Y:S05]  /*47810*/  BSYNC.RECONVERGENT B1 ;  /* 0x0000000000017941 */ /* 0x000fea0003800200 */
.L_x_6550:
        /* <DEDUP_REMOVED lines=61> */
.L_x_6548:
[----:B------:R-:W-:Y:S05]  /*47bf0*/  BSYNC.RECONVERGENT B0 ;  /* 0x0000000000007941 */ /* 0x000fea0003800200 */
.L_x_6547:
        /* <DEDUP_REMOVED lines=20> */
.L_x_6554:
        /* <DEDUP_REMOVED lines=13> */
.L_x_6556:
[----:B------:R-:W-:Y:S05]  /*47e10*/  BSYNC.RECONVERGENT B1 ;  /* 0x0000000000017941 */ /* 0x000fea0003800200 */
.L_x_6555:
        /* <DEDUP_REMOVED lines=61> */
.L_x_6553:
[----:B------:R-:W-:Y:S05]  /*481f0*/  BSYNC.RECONVERGENT B0 ;  /* 0x0000000000007941 */ /* 0x000fea0003800200 */
.L_x_6552:
        /* <DEDUP_REMOVED lines=13> */
[----:B------:R-:W-:Y:S02]  /*482d0*/  @!P1 MOV R231, R4 ;  /* 0x0000000400e79202 */ /* 0x000fe40000000f00 */
[----:B------:R-:W-:Y:S01]  /*482e0*/  PRMT R4, R2, 0x7610, R4 ;  /* 0x0000761002047816 */ /* 0x000fe20000000004 */
[----:B------:R-:W-:Y:S01]  /*482f0*/  IMAD.MOV.U32 R2, RZ, RZ, 0x2 ;  /* 0x00000002ff027424 */ /* 0x000fe200078e00ff */
[----:B------:R-:W-:-:S03]  /*48300*/  F2FP.F16.F32.PACK_AB R243, RZ, R231 ;  /* 0x000000e7fff3723e */ /* 0x000fc600000000ff */
        /* <DEDUP_REMOVED lines=9> */
.L_x_6559:
        /* <DEDUP_REMOVED lines=13> */
.L_x_6561:
[----:B------:R-:W-:Y:S05]  /*48470*/  BSYNC.RECONVERGENT B1 ;  /* 0x0000000000017941 */ /* 0x000fea0003800200 */
.L_x_6560:
[----:B------:R-:W-:Y:S01]  /*48480*/  LOP3.LUT R2, R11, UR5, R15, 0x96, !PT ;  /* 0x000000050b027c12 */ /* 0x000fe2000f8e960f */
[----:B------:R-:W-:Y:S01]  /*48490*/  IMAD.WIDE.U32 R164, R16, -0x326172a9, RZ ;  /* 0xcd9e8d5710a47825 */ /* 0x000fe200078e00ff */
[----:B------:R-:W-:-:S03]  /*484a0*/  UIADD3 UR15, UPT, UPT, UR4, -0x61c88647, URZ ;  /* 0x9e3779b9040f7890 */ /* 0x000fc6000fffe0ff */
[----:B------:R-:W-:Y:S01]  /*484b0*/  IMAD.WIDE.U32 R2, R2, -0x326172a9, RZ ;  /* 0xcd9e8d5702027825 */ /* 0x000fe200078e00ff */
[----:B------:R-:W-:-:S04]  /*484c0*/  LOP3.LUT R165, R12, UR4, R165, 0x96, !PT ;  /* 0x000000040ca57c12 */ /* 0x000fc8000f8e96a5 */
        /* <DEDUP_REMOVED lines=50> */
[----:B------:R-:W-:Y:S01]  /*487f0*/  MOV R10, R2 ;  /* 0x00000002000a7202 */ /* 0x000fe20000000f00 */
[----:B------:R-:W-:-:S05]  /*48800*/  IMAD.WIDE.U32 R2, R165, -0x2daee0ad, RZ ;  /* 0xd2511f53a5027825 */ /* 0x000fca00078e00ff */
[----:B------:R-:W-:Y:S01]  /*48810*/  LOP3.LUT R14, R14, UR15, R3, 0x96, !PT ;  /* 0x0000000f0e0e7c12 */ /* 0x000fe2000f8e9603 */
[----:B------:R-:W-:Y:S01]  /*48820*/  IMAD.MOV.U32 R3, RZ, RZ, R210 ;  /* 0x000000ffff037224 */ /* 0x000fe200078e00d2 */
[----:B------:R-:W-:Y:S01]  /*48830*/  MOV R210, R2 ;  /* 0x0000000200d27202 */ /* 0x000fe20000000f00 */
[----:B------:R-:W-:-:S07]  /*48840*/  IMAD.MOV.U32 R2, RZ, RZ, RZ ;  /* 0x000000ffff027224 */ /* 0x000fce00078e00ff */
.L_x_6558:
[----:B------:R-:W-:Y:S05]  /*48850*/  BSYNC.RECONVERGENT B0 ;  /* 0x0000000000007941 */ /* 0x000fea0003800200 */
.L_x_6557:
        /* <DEDUP_REMOVED lines=20> */
.L_x_6564:
        /* <DEDUP_REMOVED lines=13> */
.L_x_6566:
[----:B------:R-:W-:Y:S05]  /*48a70*/  BSYNC.RECONVERGENT B1 ;  /* 0x0000000000017941 */ /* 0x000fea0003800200 */
.L_x_6565:
        /* <DEDUP_REMOVED lines=52> */
[----:B------:R-:W-:-:S04]  /*48dc0*/  IMAD.WIDE.U32 R2, R3, -0x326172a9, RZ ;  /* 0xcd9e8d5703027825 */ /* 0x000fc800078e00ff */
[----:B------:R-:W-:Y:S01]  /*48dd0*/  IMAD.MOV.U32 R10, RZ, RZ, R2 ;  /* 0x000000ffff0a7224 */ /* 0x000fe200078e0002 */
[----:B------:R-:W-:Y:S01]  /*48de0*/  LOP3.LUT R15, R164, UR15, R3, 0x96, !PT ;  /* 0x0000000fa40f7c12 */ /* 0x000fe2000f8e9603 */
[----:B------:R-:W-:Y:S01]  /*48df0*/  UIADD3 UR15, UPT, UPT, UR5, -0x695add53, URZ ;  /* 0x96a522ad050f7890 */ /* 0x000fe2000fffe0ff */
[----:B------:R-:W-:-:S04]  /*48e00*/  IMAD.WIDE.U32 R2, R165, -0x2daee0ad, RZ ;  /* 0xd2511f53a5027825 */ /* 0x000fc800078e00ff */
[----:B------:R-:W-:Y:S01]  /*48e10*/  HFMA2 R164, -RZ, RZ, 0, 0 ;  /* 0x00000000ffa47431 */ /* 0x000fe200000001ff */
[----:B------:R-:W-:Y:S02]  /*48e20*/  LOP3.LUT R14, R14, UR15, R3, 0x96, !PT ;  /* 0x0000000f0e0e7c12 */ /* 0x000fe4000f8e9603 */
[----:B------:R-:W-:Y:S01]  /*48e30*/  MOV R3, R210 ;  /* 0x000000d200037202 */ /* 0x000fe20000000f00 */
[----:B------:R-:W-:-:S07]  /*48e40*/  IMAD.MOV.U32 R210, RZ, RZ, R2 ;  /* 0x000000ffffd27224 */ /* 0x000fce00078e0002 */
.L_x_6563:
[----:B------:R-:W-:Y:S05]  /*48e50*/  BSYNC.RECONVERGENT B0 ;  /* 0x0000000000007941 */ /* 0x000fea0003800200 */
.L_x_6562:
[----:B------:R-:W-:Y:S01]  /*48e60*/  I2FP.F32.U32 R3, R3 ;  /* 0x0000000300037245 */ /* 0x000fe20000201000 */
[----:B------:R-:W-:Y:S01]  /*48e70*/  HADD2.F32 R2, -RZ, R34.H1_H1 ;  /* 0x30000022ff027230 */ /* 0x000fe20000004100 */
[----:B------:R-:W-:Y:S01]  /*48e80*/  BSSY.RECONVERGENT B0, `(.L_x_6567) ;  /* 0x0000062000007945 */ /* 0x000fe20003800200 */
[----:B------:R-:W-:Y:S02]  /*48e90*/  MOV R233, 0x2 ;  /* 0x0000000200e97802 */ /* 0x000fe40000000f00 */
        /* <DEDUP_REMOVED lines=8> */
[----:B------:R-:W-:-:S05]  /*48f20*/  @P1 HADD2.F32 R165, -RZ, R30.H1_H1 ;  /* 0x3000001effa51230 */ /* 0x000fca0000004100 */
[--C-:B------:R-:W-:Y:S01]  /*48f30*/  @P1 FADD.FTZ R234, R165, R166.reuse ;  /* 0x000000a6a5ea1221 */ /* 0x100fe20000010000 */
[----:B------:R-:W-:-:S05]  /*48f40*/  @!P1 IMAD.MOV.U32 R234, RZ, RZ, R166 ;  /* 0x000000ffffea9224 */ /* 0x000fca00078e00a6 */
[----:B------:R-:W-:Y:S01]  /*48f50*/  F2FP.F16.F32.PACK_AB R166, RZ, R234 ;  /* 0x000000eaffa6723e */ /* 0x000fe200000000ff */
        /* <DEDUP_REMOVED lines=9> */
.L_x_6569:
        /* <DEDUP_REMOVED lines=13> */
.L_x_6571:
[----:B------:R-:W-:Y:S05]  /*490c0*/  BSYNC.RECONVERGENT B1 ;  /* 0x0000000000017941 */ /* 0x000fea0003800200 */
.L_x_6570:
[----:B------:R-:W-:Y:S01]  /*490d0*/  LOP3.LUT R164, R11, UR5, R15, 0x96, !PT ;  /* 0x000000050ba47c12 */ /* 0x000fe2000f8e960f */
[----:B------:R-:W-:Y:S01]  /*490e0*/  IMAD.WIDE.U32 R244, R16, -0x326172a9, RZ ;  /* 0xcd9e8d5710f47825 */ /* 0x000fe200078e00ff */
[----:B------:R-:W-:-:S03]  /*490f0*/  UIADD3 UR15, UPT, UPT, UR4, -0x61c88647, URZ ;  /* 0x9e3779b9040f7890 */ /* 0x000fc6000fffe0ff */
[----:B------:R-:W-:Y:S02]  /*49100*/  HFMA2 R233, -RZ, RZ, 0, 0 ;  /* 0x00000000ffe97431 */ /* 0x000fe400000001ff */
        /* <DEDUP_REMOVED lines=57> */
.L_x_6568:
[----:B------:R-:W-:Y:S05]  /*494a0*/  BSYNC.RECONVERGENT B0 ;  /* 0x0000000000007941 */ /* 0x000fea0003800200 */
.L_x_6567:
        /* <DEDUP_REMOVED lines=20> */
.L_x_6574:
        /* <DEDUP_REMOVED lines=13> */
.L_x_6576:
[----:B------:R-:W-:Y:S05]  /*496c0*/  BSYNC.RECONVERGENT B1 ;  /* 0x0000000000017941 */ /* 0x000fea0003800200 */
.L_x_6575:
        /* <DEDUP_REMOVED lines=56> */
[----:B------:R-:W-:-:S04]  /*49a50*/  IMAD.WIDE.U32 R164, R209, -0x2daee0ad, RZ ;  /* 0xd2511f53d1a47825 */ /* 0x000fc800078e00ff */
[----:B------:R-:W-:Y:S01]  /*49a60*/  IMAD.MOV.U32 R209, RZ, RZ, RZ ;  /* 0x000000ffffd17224 */ /* 0x000fe200078e00ff */
[----:B------:R-:W-:Y:S01]  /*49a70*/  LOP3.LUT R14, R14, UR15, R165, 0x96, !PT ;  /* 0x0000000f0e0e7c12 */ /* 0x000fe2000f8e96a5 */
[----:B------:R-:W-:Y:S01]  /*49a80*/  IMAD.MOV.U32 R165, RZ, RZ, R210 ;  /* 0x000000ffffa57224 */ /* 0x000fe200078e00d2 */
[----:B------:R-:W-:-:S07]  /*49a90*/  MOV R210, R164 ;  /* 0x000000a400d27202 */ /* 0x000fce0000000f00 */
.L_x_6573:
[----:B------:R-:W-:Y:S05]  /*49aa0*/  BSYNC.RECONVERGENT B0 ;  /* 0x0000000000007941 */ /* 0x000fea0003800200 */
.L_x_6572:
        /* <DEDUP_REMOVED lines=26> */
.L_x_6579:
        /* <DEDUP_REMOVED lines=13> */
.L_x_6581:
[----:B------:R-:W-:Y:S05]  /*49d20*/  BSYNC.RECONVERGENT B1 ;  /* 0x0000000000017941 */ /* 0x000fea0003800200 */
.L_x_6580:
        /* <DEDUP_REMOVED lines=61> */
.L_x_6578:
[----:B------:R-:W-:Y:S05]  /*4a100*/  BSYNC.RECONVERGENT B0 ;  /* 0x0000000000007941 */ /* 0x000fea0003800200 */
.L_x_6577:
        /* <DEDUP_REMOVED lines=20> */
.L_x_6584:
        /* <DEDUP_REMOVED lines=12> */
[----:B------:R-:W-:Y:S02]  /*4a310*/  @P0 IADD3 R164, PT, PT, R11, RZ, RZ ;  /* 0x000000ff0ba40210 */ /* 0x000fe40007ffe0ff */
[----:B------:R-:W-:-:S03]  /*4a320*/  ISETP.NE.AND P0, PT, R10, RZ, PT ;  /* 0x000000ff0a00720c */ /* 0x000fc60003f05270 */
[----:B------:R-:W-:-:S10]  /*4a330*/  @!P6 IMAD.MOV.U32 R11, RZ, RZ, R164 ;  /* 0x000000ffff0be224 */ /* 0x000fd400078e00a4 */
.L_x_6586:
[----:B------:R-:W-:Y:S05]  /*4a340*/  BSYNC.RECONVERGENT B1 ;  /* 0x0000000000017941 */ /* 0x000fea0003800200 */
.L_x_6585:
        /* <DEDUP_REMOVED lines=61> */
.L_x_6583:
[----:B------:R-:W-:Y:S05]  /*4a720*/  BSYNC.RECONVERGENT B0 ;  /* 0x0000000000007941 */ /* 0x000fea0003800200 */
.L_x_6582:
[----:B------:R-:W-:Y:S01]  /*4a730*/  I2FP.F32.U32 R165, R165 ;  /* 0x000000a500a57245 */ /* 0x000fe20000201000 */
[----:B------:R-:W-:Y:S01]  /*4a740*/  HADD2.F32 R164, -RZ, R35.H1_H1 ;  /* 0x30000023ffa47230 */ /* 0x000fe20000004100 */
[----:B------:R-:W-:-:S03]  /*4a750*/  PRMT R166, R243, 0x5410, R166 ;  /* 0x00005410f3a67816 */ /* 0x000fc600000000a6 */
[----:B------:R-:W-:Y:S01]  /*4a760*/  FFMA.FTZ R165, R165, R180, 1.1641532182693481445e-10 ;  /* 0x2f000000a5a57423 */ /* 0x000fe200000100b4 */
[----:B------:R-:W-:-:S04]  /*4a770*/  FMUL.FTZ R164, R164, R179 ;  /* 0x000000b3a4a47220 */ /* 0x000fc80000410000 */
[----:B------:R-:W-:Y:S01]  /*4a780*/  FSETP.GTU.FTZ.AND P6, PT, R165, R178, PT ;  /* 0x000000b2a500720b */ /* 0x000fe20003fdc000 */
[----:B------:R-:W-:Y:S01]  /*4a790*/  @P1 HADD2.F32 R178, -RZ, R31.H1_H1 ;  /* 0x3000001fffb21230 */ /* 0x000fe20000004100 */
[----:B------:R-:W-:Y:S02]  /*4a7a0*/  PRMT R165, R0, 0x5410, R242 ;  /* 0x0000541000a57816 */ /* 0x000fe400000000f2 */
[----:B------:R-:W-:-:S05]  /*4a7b0*/  FSEL R164, R164, RZ, !P6 ;  /* 0x000000ffa4a47208 */ /* 0x000fca0007000000 */
        /* <DEDUP_REMOVED lines=9> */
.L_x_6506:
[----:B------:R-:W-:Y:S01]  /*4a850*/  ISETP.NE.AND P2, PT, R230, 0x1, PT ;  /* 0x00000001e600780c */ /* 0x000fe20003f45270 */
[----:B------:R-:W-:Y:S01]  /*4a860*/  BSSY.RECONVERGENT B0, `(.L_x_6588) ;  /* 0x000005a000007945 */ /* 0x000fe20003800200 */
[----:B------:R-:W-:Y:S01]  /*4a870*/  MOV R229, 0x2 ;  /* 0x0000000200e57802 */ /* 0x000fe20000000f00 */
[----:B------:R-:W-:Y:S01]  /*4a880*/  IMAD.MOV.U32 R209, RZ, RZ, R10 ;  /* 0x000000ffffd17224 */ /* 0x000fe200078e000a */
[----:B------:R-:W-:-:S09]  /*4a890*/  MOV R210, R232 ;  /* 0x000000e800d27202 */ /* 0x000fd20000000f00 */
        /* <DEDUP_REMOVED lines=11> */
.L_x_6590:
        /* <DEDUP_REMOVED lines=13> */
.L_x_6592:
[----:B------:R-:W-:Y:S05]  /*4aa20*/  BSYNC.RECONVERGENT B1 ;  /* 0x0000000000017941 */ /* 0x000fea0003800200 */
.L_x_6591:
        /* <DEDUP_REMOVED lines=61> */
.L_x_6589:
[----:B------:R-:W-:Y:S05]  /*4ae00*/  BSYNC.RECONVERGENT B0 ;  /* 0x0000000000007941 */ /* 0x000fea0003800200 */
.L_x_6588:
        /* <DEDUP_REMOVED lines=10> */
[----:B------:R-:W-:Y:S02]  /*4aeb0*/  FSEL R228, R228, RZ, !P2 ;  /* 0x000000ffe4e47208 */ /* 0x000fe40005000000 */
[----:B------:R-:W-:-:S03]  /*4aec0*/  PLOP3.LUT P2, PT, P2, PT, PT, 0x8, 0x80 ;  /* 0x000000000080781c */ /* 0x000fc6000174e170 */
[----:B------:R-:W-:Y:S01]  /*4aed0*/  @P1 FADD.FTZ R228, R209, R228 ;  /* 0x000000e4d1e41221 */ /* 0x000fe20000010000 */
[----:B------:R-:W-:-:S04]  /*4aee0*/  IMAD.MOV.U32 R209, RZ, RZ, R10 ;  /* 0x000000ffffd17224 */ /* 0x000fc800078e000a */
        /* <DEDUP_REMOVED lines=11> */
.L_x_6595:
        /* <DEDUP_REMOVED lines=13> */
.L_x_6597:
[----:B------:R-:W-:Y:S05]  /*4b070*/  BSYNC.RECONVERGENT B1 ;  /* 0x0000000000017941 */ /* 0x000fea0003800200 */
.L_x_6596:
[----:B------:R-:W-:Y:S01]  /*4b080*/  LOP3.LUT R232, R11, UR5, R15, 0x96, !PT ;  /* 0x000000050be87c12 */ /* 0x000fe2000f8e960f */
[----:B------:R-:W-:Y:S01]  /*4b090*/  IMAD.WIDE.U32 R230, R16, -0x326172a9, RZ ;  /* 0xcd9e8d5710e67825 */ /* 0x000fe200078e00ff */
[----:B------:R-:W-:Y:S01]  /*4b0a0*/  UIADD3 UR15, UPT, UPT, UR4, -0x61c88647, URZ ;  /* 0x9e3779b9040f7890 */ /* 0x000fe2000fffe0ff */
[----:B------:R-:W-:Y:S02]  /*4b0b0*/  MOV R209, R210 ;  /* 0x000000d200d17202 */ /* 0x000fe40000000f00 */
        /* <DEDUP_REMOVED lines=57> */
.L_x_6594:
[----:B------:R-:W-:Y:S05]  /*4b450*/  BSYNC.RECONVERGENT B0 ;  /* 0x0000000000007941 */ /* 0x000fea0003800200 */
.L_x_6593:
        /* <DEDUP_REMOVED lines=10> */
[----:B------:R-:W-:Y:S02]  /*4b500*/  FSEL R230, R164, RZ, !P2 ;  /* 0x000000ffa4e67208 */ /* 0x000fe40005000000 */
[----:B------:R-:W-:Y:S02]  /*4b510*/  PLOP3.LUT P2, PT, P2, PT, PT, 0x8, 0x80 ;  /* 0x000000000080781c */ /* 0x000fe4000174e170 */
[----:B------:R-:W-:Y:S01]  /*4b520*/  MOV R164, R10 ;  /* 0x0000000a00a47202 */ /* 0x000fe20000000f00 */
[----:B------:R-:W-:-:S05]  /*4b530*/  @P1 FADD.FTZ R230, R209, R230 ;  /* 0x000000e6d1e61221 */ /* 0x000fca0000010000 */
        /* <DEDUP_REMOVED lines=11> */
.L_x_6600:
        /* <DEDUP_REMOVED lines=13> */
.L_x_6602:
[----:B------:R-:W-:Y:S05]  /*4b6c0*/  BSYNC.RECONVERGENT B1 ;  /* 0x0000000000017941 */ /* 0x000fea0003800200 */
.L_x_6601:
[----:B------:R-:W-:Y:S01]  /*4b6d0*/  LOP3.LUT R240, R11, UR5, R15, 0x96, !PT ;  /* 0x000000050bf07c12 */ /* 0x000fe2000f8e960f */
[----:B------:R-:W-:Y:S01]  /*4b6e0*/  IMAD.WIDE.U32 R232, R16, -0x326172a9, RZ ;  /* 0xcd9e8d5710e87825 */ /* 0x000fe200078e00ff */
[----:B------:R-:W-:-:S03]  /*4b6f0*/  UIADD3 UR15, UPT, UPT, UR4, -0x61c88647, URZ ;  /* 0x9e3779b9040f7890 */ /* 0x000fc6000fffe0ff */
[----:B------:R-:W-:Y:S01]  /*4b700*/  IMAD.WIDE.U32 R240, R240, -0x326172a9, RZ ;  /* 0xcd9e8d57f0f07825 */ /* 0x000fe200078e00ff */
[----:B------:R-:W-:-:S03]  /*4b710*/  LOP3.LUT R233, R12, UR4, R233, 0x96, !PT ;  /* 0x000000040ce97c12 */ /* 0x000fc6000f8e96e9 */
[----:B------:R-:W-:Y:S01]  /*4b720*/  IMAD.MOV.U32 R164, RZ, RZ, R210 ;  /* 0x000000ffffa47224 */ /* 0x000fe200078e00d2 */
        /* <DEDUP_REMOVED lines=50> */
[----:B------:R-:W-:Y:S01]  /*4ba50*/  IMAD.WIDE.U32 R232, R233, -0x2daee0ad, RZ ;  /* 0xd2511f53e9e87825 */ /* 0x000fe200078e00ff */
[----:B------:R-:W-:Y:S02]  /*4ba60*/  MOV R10, R240 ;  /* 0x000000f0000a7202 */ /* 0x000fe40000000f00 */
[----:B------:R-:W-:Y:S01]  /*4ba70*/  MOV R210, R232 ;  /* 0x000000e800d27202 */ /* 0x000fe20000000f00 */
[----:B------:R-:W-:Y:S01]  /*4ba80*/  IMAD.MOV.U32 R232, RZ, RZ, RZ ;  /* 0x000000ffffe87224 */ /* 0x000fe200078e00ff */
[----:B------:R-:W-:-:S07]  /*4ba90*/  LOP3.LUT R14, R14, UR15, R233, 0x96, !PT ;  /* 0x0000000f0e0e7c12 */ /* 0x000fce000f8e96e9 */
.L_x_6599:
[----:B------:R-:W-:Y:S05]  /*4baa0*/  BSYNC.RECONVERGENT B0 ;  /* 0x0000000000007941 */ /* 0x000fea0003800200 */
.L_x_6598:
        /* <DEDUP_REMOVED lines=8> */
[----:B------:R-:W-:-:S04]  /*4bb30*/  FSETP.GTU.FTZ.AND P2, PT, R209, R178, PT ;  /* 0x000000b2d100720b */ /* 0x000fc80003f5c000 */
[----:B------:R-:W-:Y:S01]  /*4bb40*/  FSEL R229, R164, RZ, !P2 ;  /* 0x000000ffa4e57208 */ /* 0x000fe20005000000 */
[----:B------:R-:W-:Y:S01]  /*4bb50*/  @P1 HADD2.F32 R164, -RZ, R29.H0_H0 ;  /* 0x2000001dffa41230 */ /* 0x000fe20000004100 */
[----:B------:R-:W-:-:S04]  /*4bb60*/  PLOP3.LUT P2, PT, P2, PT, PT, 0x8, 0x80 ;  /* 0x000000000080781c */ /* 0x000fc8000174e170 */
[----:B------:R-:W-:Y:S01]  /*4bb70*/  @P1 FADD.FTZ R229, R164, R229 ;  /* 0x000000e5a4e51221 */ /* 0x000fe20000010000 */
[----:B------:R-:W-:-:S04]  /*4bb80*/  IMAD.MOV.U32 R164, RZ, RZ, R10 ;  /* 0x000000ffffa47224 */ /* 0x000fc800078e000a */
[----:B------:R-:W-:-:S04]  /*4bb90*/  F2FP.F16.F32.PACK_AB R243, RZ, R229 ;  /* 0x000000e5fff3723e */ /* 0x000fc800000000ff */
[----:B------:R-:W-:Y:S01]  /*4bba0*/  @P2 LOP3.LUT R19, R19, 0x4, RZ, 0xfc, !PT ;  /* 0x0000000413132812 */ /* 0x000fe200078efcff */
        /* <DEDUP_REMOVED lines=9> */
.L_x_6605:
        /* <DEDUP_REMOVED lines=13> */
.L_x_6607:
[----:B------:R-:W-:Y:S05]  /*4bd10*/  BSYNC.RECONVERGENT B1 ;  /* 0x0000000000017941 */ /* 0x000fea0003800200 */
.L_x_6606:
        /* <DEDUP_REMOVED lines=61> */
.L_x_6604:
[----:B------:R-:W-:Y:S05]  /*4c0f0*/  BSYNC.RECONVERGENT B0 ;  /* 0x0000000000007941 */ /* 0x000fea0003800200 */
.L_x_6603:
        /* <DEDUP_REMOVED lines=8> */
[----:B------:R-:W-:Y:S01]  /*4c180*/  FSETP.GTU.FTZ.AND P3, PT, R209, R178, PT ;  /* 0x000000b2d100720b */ /* 0x000fe20003f7c000 */
[----:B------:R-:W-:-:S03]  /*4c190*/  IMAD.MOV.U32 R209, RZ, RZ, 0x2 ;  /* 0x00000002ffd17424 */ /* 0x000fc600078e00ff */
        /* <DEDUP_REMOVED lines=15> */
.L_x_6610:
        /* <DEDUP_REMOVED lines=13> */
.L_x_6612:
[----:B------:R-:W-:Y:S05]  /*4c360*/  BSYNC.RECONVERGENT B1 ;  /* 0x0000000000017941 */ /* 0x000fea0003800200 */
.L_x_6611:
        /* <DEDUP_REMOVED lines=61> */
.L_x_6609:
[----:B------:R-:W-:Y:S05]  /*4c740*/  BSYNC.RECONVERGENT B0 ;  /* 0x0000000000007941 */ /* 0x000fea0003800200 */
.L_x_6608:
[----:B------:R-:W-:Y:S01]  /*4c750*/  I2FP.F32.U32 R165, R165 ;  /* 0x000000a500a57245 */ /* 0x000fe20000201000 */
[----:B------:R-:W-:Y:S01]  /*4c760*/  HADD2.F32 R164, -RZ, R166.H0_H0 ;  /* 0x200000a6ffa47230 */ /* 0x000fe20000004100 */
[----:B------:R-:W-:Y:S01]  /*4c770*/  ISETP.NE.AND P3, PT, R209, 0x1, PT ;  /* 0x00000001d100780c */ /* 0x000fe20003f65270 */
[----:B------:R-:W-:Y:S02]  /*4c780*/  BSSY.RECONVERGENT B0, `(.L_x_6613) ;  /* 0x000005f000007945 */ /* 0x000fe40003800200 */
[----:B------:R-:W-:Y:S01]  /*4c790*/  FFMA.FTZ R165, R165, R180, 1.1641532182693481445e-10 ;  /* 0x2f000000a5a57423 */ /* 0x000fe200000100b4 */
[----:B------:R-:W-:-:S04]  /*4c7a0*/  FMUL.FTZ R164, R164, R179 ;  /* 0x000000b3a4a47220 */ /* 0x000fc80000410000 */
[----:B------:R-:W-:Y:S01]  /*4c7b0*/  FSETP.GTU.FTZ.AND P2, PT, R165, R178, PT ;  /* 0x000000b2a500720b */ /* 0x000fe20003f5c000 */
[----:B------:R-:W-:-:S03]  /*4c7c0*/  IMAD.MOV.U32 R165, RZ, RZ, R10 ;  /* 0x000000ffffa57224 */ /* 0x000fc600078e000a */
[----:B------:R-:W-:Y:S01]  /*4c7d0*/  FSEL R231, R164, RZ, !P2 ;  /* 0x000000ffa4e77208 */ /* 0x000fe20005000000 */
[----:B------:R-:W-:Y:S01]  /*4c7e0*/  @P1 HADD2.F32 R164, -RZ, R30.H0_H0 ;  /* 0x2000001effa41230 */ /* 0x000fe20000004100 */
[----:B------:R-:W-:-:S04]  /*4c7f0*/  PLOP3.LUT P2, PT, P2, PT, PT, 0x8, 0x80 ;  /* 0x000000000080781c */ /* 0x000fc8000174e170 */
        /* <DEDUP_REMOVED lines=12> */
.L_x_6615:
        /* <DEDUP_REMOVED lines=13> */
.L_x_6617:
[----:B------:R-:W-:Y:S05]  /*4c990*/  BSYNC.RECONVERGENT B1 ;  /* 0x0000000000017941 */ /* 0x000fea0003800200 */
.L_x_6616:
        /* <DEDUP_REMOVED lines=56> */
[----:B------:R-:W-:-:S05]  /*4cd20*/  IMAD.WIDE.U32 R164, R209, -0x2daee0ad, RZ ;  /* 0xd2511f53d1a47825 */ /* 0x000fca00078e00ff */
[----:B------:R-:W-:Y:S02]  /*4cd30*/  LOP3.LUT R14, R14, UR15, R165, 0x96, !PT ;  /* 0x0000000f0e0e7c12 */ /* 0x000fe4000f8e96a5 */
[----:B------:R-:W-:Y:S01]  /*4cd40*/  MOV R165, R210 ;  /* 0x000000d200a57202 */ /* 0x000fe20000000f00 */
[----:B------:R-:W-:Y:S02]  /*4cd50*/  IMAD.MOV.U32 R210, RZ, RZ, R164 ;  /* 0x000000ffffd27224 */ /* 0x000fe400078e00a4 */
[----:B------:R-:W-:-:S07]  /*4cd60*/  HFMA2 R164, -RZ, RZ, 0, 0 ;  /* 0x00000000ffa47431 */ /* 0x000fce00000001ff */
.L_x_6614:
[----:B------:R-:W-:Y:S05]  /*4cd70*/  BSYNC.RECONVERGENT B0 ;  /* 0x0000000000007941 */ /* 0x000fea0003800200 */
.L_x_6613:
        /* <DEDUP_REMOVED lines=23> */
.L_x_6620:
        /* <DEDUP_REMOVED lines=13> */
.L_x_6622:
[----:B------:R-:W-:Y:S05]  /*4cfc0*/  BSYNC.RECONVERGENT B1 ;  /* 0x0000000000017941 */ /* 0x000fea0003800200 */
.L_x_6621:
        /* <DEDUP_REMOVED lines=61> */
.L_x_6619:
[----:B------:R-:W-:Y:S05]  /*4d3a0*/  BSYNC.RECONVERGENT B0 ;  /* 0x0000000000007941 */ /* 0x000fea0003800200 */
.L_x_6618:
        /* <DEDUP_REMOVED lines=9> */
[----:B------:R-:W-:Y:S01]  /*4d440*/  FSEL R233, R164, RZ, !P4 ;  /* 0x000000ffa4e97208 */ /* 0x000fe20006000000 */
[----:B------:R-:W-:Y:S01]  /*4d450*/  @P1 HADD2.F32 R164, -RZ, R31.H0_H0 ;  /* 0x2000001fffa41230 */ /* 0x000fe20000004100 */
[----:B------:R-:W-:-:S04]  /*4d460*/  PLOP3.LUT P4, PT, P4, PT, PT, 0x8, 0x80 ;  /* 0x000000000080781c */ /* 0x000fc8000278e170 */
[----:B------:R-:W-:-:S05]  /*4d470*/  @P1 FADD.FTZ R233, R164, R233 ;  /* 0x000000e9a4e91221 */ /* 0x000fca0000010000 */
        /* <DEDUP_REMOVED lines=10> */
.L_x_6625:
[----:B------:R-:W-:Y:S01]  /*4d520*/  IADD3 R17, PT, PT, R17, 0x1, RZ ;  /* 0x0000000111117810 */ /* 0x000fe20007ffe0ff */
[----:B------:R-:W-:Y:S03]  /*4d530*/  BSSY.RECONVERGENT B1, `(.L_x_6626) ;  /* 0x000000b000017945 */ /* 0x000fe60003800200 */
        /* <DEDUP_REMOVED lines=10> */
.L_x_6627:
[----:B------:R-:W-:Y:S05]  /*4d5e0*/  BSYNC.RECONVERGENT B1 ;  /* 0x0000000000017941 */ /* 0x000fea0003800200 */
.L_x_6626:
        /* <DEDUP_REMOVED lines=62> */
.L_x_6624:
[----:B------:R-:W-:Y:S05]  /*4d9d0*/  BSYNC.RECONVERGENT B0 ;  /* 0x0000000000007941 */ /* 0x000fea0003800200 */
.L_x_6623:
[----:B------:R-:W-:Y:S01]  /*4d9e0*/  I2FP.F32.U32 R165, R165 ;  /* 0x000000a500a57245 */ /* 0x000fe20000201000 */
[----:B------:R-:W-:Y:S01]  /*4d9f0*/  HADD2.F32 R164, -RZ, R167.H1_H1 ;  /* 0x300000a7ffa47230 */ /* 0x000fe20000004100 */
[----:B------:R-:W-:-:S03]  /*4da00*/  PRMT R166, R246, 0x5410, R166 ;  /* 0x00005410f6a67816 */ /* 0x000fc600000000a6 */
[----:B------:R-:W-:Y:S01]  /*4da10*/  FFMA.FTZ R165, R165, R180, 1.1641532182693481445e-10 ;  /* 0x2f000000a5a57423 */ /* 0x000fe200000100b4 */
[----:B------:R-:W-:-:S04]  /*4da20*/  FMUL.FTZ R164, R164, R179 ;  /* 0x000000b3a4a47220 */ /* 0x000fc80000410000 */
[----:B------:R-:W-:Y:S01]  /*4da30*/  FSETP.GTU.FTZ.AND P5, PT, R165, R178, PT ;  /* 0x000000b2a500720b */ /* 0x000fe20003fbc000 */
[----:B------:R-:W-:-:S03]  /*4da40*/  @P1 HADD2.F32 R165, -RZ, R31.H1_H1 ;  /* 0x3000001fffa51230 */ /* 0x000fc60000004100 */
[----:B------:R-:W-:Y:S02]  /*4da50*/  FSEL R178, R164, RZ, !P5 ;  /* 0x000000ffa4b27208 */ /* 0x000fe40006800000 */
[----:B------:R-:W-:Y:S02]  /*4da60*/  PLOP3.LUT P5, PT, P5, PT, PT, 0x8, 0x80 ;  /* 0x000000000080781c */ /* 0x000fe40002fae170 */
[----:B------:R-:W-:Y:S01]  /*4da70*/  PRMT R164, R235, 0x5410, R242 ;  /* 0x00005410eba47816 */ /* 0x000fe200000000f2 */
[----:B------:R-:W-:Y:S01]  /*4da80*/  @P1 FADD.FTZ R178, R165, R178 ;  /* 0x000000b2a5b21221 */ /* 0x000fe20000010000 */
[----:B------:R-:W-:-:S04]  /*4da90*/  PRMT R165, R243, 0x5410, R245 ;  /* 0x00005410f3a57816 */ /* 0x000fc800000000f5 */
[----:B------:R-:W-:-:S04]  /*4daa0*/  F2FP.F16.F32.PACK_AB R167, RZ, R178 ;  /* 0x000000b2ffa7723e */ /* 0x000fc800000000ff */
[----:B------:R-:W-:-:S07]  /*4dab0*/  PRMT R167, R244, 0x5410, R167 ;  /* 0x00005410f4a77816 */ /* 0x000fce00000000a7 */
.L_x_6587:
[----:B------:R-:W-:Y:S01]  /*4dac0*/  FADD.FTZ R235, RZ, R170 ;  /* 0x000000aaffeb7221 */ /* 0x000fe20000010000 */
[----:B------:R-:W-:Y:S01]  /*4dad0*/  IMAD.WIDE.U32 R238, R211, 0x10, R238 ;  /* 0x00000010d3ee7825 */ /* 0x000fe200078e00ee */
[----:B------:R-:W-:-:S03]  /*4dae0*/  SEL R180, RZ, 0x1000000, !P5 ;  /* 0x01000000ffb47807 */ /* 0x000fc60006800000 */
[----:B------:R-:W-:Y:S01]  /*4daf0*/  FADD.FTZ R240, R235, R172 ;  /* 0x000000acebf07221 */ /* 0x000fe20000010000 */
[----:B------:R-:W-:Y:S01]  /*4db00*/  SEL R179, RZ, 0x10000, !P4 ;  /* 0x00010000ffb37807 */ /* 0x000fe20006000000 */
[----:B------:R0:W-:Y:S01]  /*4db10*/  STG.E.128 desc[UR6][R238.64], R164 ;  /* 0x000000a4ee007986 */ /* 0x0001e2000c101d06 */
[C---:B------:R-:W-:Y:S01]  /*4db20*/  LOP3.LUT P6, RZ, R19.reuse, 0x8, RZ, 0xc0, !PT ;  /* 0x0000000813ff7812 */ /* 0x040fe200078cc0ff */
[----:B------:R-:W-:Y:S01]  /*4db30*/  FADD.FTZ R235, R240, R171 ;  /* 0x000000abf0eb7221 */ /* 0x000fe20000010000 */
[----:B------:R-:W-:Y:S01]  /*4db40*/  LOP3.LUT P5, RZ, R19, 0x4, RZ, 0xc0, !PT ;  /* 0x0000000413ff7812 */ /* 0x000fe200078ac0ff */
[----:B------:R-:W-:Y:S01]  /*4db50*/  IMAD.WIDE.U32 R236, R211, 0x8, R236 ;  /* 0x00000008d3ec7825 */ /* 0x000fe200078e00ec */
[----:B------:R-:W-:-:S03]  /*4db60*/  LOP3.LUT P4, RZ, R19, 0x2, RZ, 0xc0, !PT ;  /* 0x0000000213ff7812 */ /* 0x000fc6000788c0ff */
[----:B------:R-:W-:Y:S01]  /*4db70*/  FADD.FTZ R240, R235, R174 ;  /* 0x000000aeebf07221 */ /* 0x000fe20000010000 */
[----:B------:R-:W-:-:S03]  /*4db80*/  LOP3.LUT P1, RZ, R19, 0x10, RZ, 0xc0, !PT ;  /* 0x0000001013ff7812 */ /* 0x000fc6000782c0ff */
[----:B------:R-:W-:-:S04]  /*4db90*/  FADD.FTZ R235, R240, R173 ;  /* 0x000000adf0eb7221 */ /* 0x000fc80000010000 */
[----:B------:R-:W-:-:S04]  /*4dba0*/  FADD.FTZ R240, R235, R176 ;  /* 0x000000b0ebf07221 */ /* 0x000fc80000010000 */
[----:B------:R-:W-:Y:S01]  /*4dbb0*/  FADD.FTZ R240, R240, R175 ;  /* 0x000000aff0f07221 */ /* 0x000fe20000010000 */
[----:B0-----:R-:W-:Y:S02]  /*4dbc0*/  SEL R166, RZ, 0x100, !P3 ;  /* 0x00000100ffa67807 */ /* 0x001fe40005800000 */
[----:B------:R-:W-:Y:S01]  /*4dbd0*/  SEL R167, RZ, 0x10000, !P5 ;  /* 0x00010000ffa77807 */ /* 0x000fe20006800000 */
[----:B------:R-:W-:Y:S01]  /*4dbe0*/  FADD.FTZ R240, R240, R177 ;  /* 0x000000b1f0f07221 */ /* 0x000fe20000010000 */
[----:B------:R-:W-:Y:S02]  /*4dbf0*/  LOP3.LUT R179, R166, R180, R179, 0xfe, !PT ;  /* 0x000000b4a6b37212 */ /* 0x000fe400078efeb3 */
[----:B------:R-:W-:Y:S01]  /*4dc00*/  SEL R166, RZ, 0x100, !P6 ;  /* 0x00000100ffa67807 */ /* 0x000fe20007000000 */
        /* <DEDUP_REMOVED lines=51> */
[----:B------:R-:W-:-:S04]  /*4df40*/  FADD.FTZ R165, R165, R224 ;  /* 0x000000e0a5a57221 */ /* 0x000fc80000010000 */
[----:B------:R-:W-:Y:S01]  /*4df50*/  FADD.FTZ R167, R165, R228 ;  /* 0x000000e4a5a77221 */ /* 0x000fe20000010000 */
[----:B------:R-:W-:Y:S02]  /*4df60*/  LOP3.LUT R165, R179, R164, RZ, 0xfc, !PT ;  /* 0x000000a4b3a57212 */ /* 0x000fe400078efcff */
[----:B------:R-:W-:Y:S01]  /*4df70*/  SEL R179, RZ, 0x1, !P1 ;  /* 0x00000001ffb37807 */ /* 0x000fe20004800000 */
[----:B------:R-:W-:Y:S01]  /*4df80*/  FADD.FTZ R164, R167, R230 ;  /* 0x000000e6a7a47221 */ /* 0x000fe20000010000 */
[----:B0-----:R-:W-:-:S03]  /*4df90*/  LOP3.LUT P1, RZ, R235, 0x1f, RZ, 0xc0, !PT ;  /* 0x0000001febff7812 */ /* 0x001fc6000782c0ff */
        /* <DEDUP_REMOVED lines=8> */
[----:B0-----:R-:W-:Y:S01]  /*4e020*/  IMAD.U32 R164, R2, 0x10000, RZ ;  /* 0x0001000002a47824 */ /* 0x001fe200078e00ff */
[----:B------:R-:W-:Y:S02]  /*4e030*/  LOP3.LUT R166, R0, 0xffff, RZ, 0xc0, !PT ;  /* 0x0000ffff00a67812 */ /* 0x000fe400078ec0ff */
[----:B------:R-:W-:Y:S02]  /*4e040*/  PRMT R235, R3, 0x7104, RZ ;  /* 0x0000710403eb7816 */ /* 0x000fe400000000ff */
[----:B------:R-:W-:Y:S02]  /*4e050*/  LOP3.LUT R167, R164, 0xff0000, RZ, 0xc0, !PT ;  /* 0x00ff0000a4a77812 */ /* 0x000fe400078ec0ff */
[----:B------:R-:W0:Y:S01]  /*4e060*/  LDC.64 R164, c[0x0][0x3b8] ;  /* 0x0000ee00ffa47b82 */ /* 0x000e220000000a00 */
[----:B------:R-:W-:Y:S02]  /*4e070*/  LOP3.LUT R238, R5, 0xff, RZ, 0xc0, !PT ;  /* 0x000000ff05ee7812 */ /* 0x000fe400078ec0ff */
[----:B------:R-:W-:-:S02]  /*4e080*/  PRMT R166, R167, 0x4210, R166 ;  /* 0x00004210a7a67816 */ /* 0x000fc400000000a6 */
        /* <DEDUP_REMOVED lines=13> */
.L_x_6628:
        /* <DEDUP_REMOVED lines=152> */
.L_x_6642:
[----:B01----:R-:W-:Y:S01]  /*4eae0*/  FADD.FTZ R180, R180, R235 ;  /* 0x000000ebb4b47221 */ /* 0x003fe20000010000 */
[C---:B------:R-:W-:Y:S01]  /*4eaf0*/  FMUL.FTZ R164, R237.reuse, R237 ;  /* 0x000000ededa47220 */ /* 0x040fe20000410000 */
[----:B------:R-:W-:Y:S01]  /*4eb00*/  ISETP.NE.AND P2, PT, RZ, UR13, PT ;  /* 0x0000000dff007c0c */ /* 0x000fe2000bf45270 */
[----:B------:R-:W0:Y:S01]  /*4eb10*/  @!P1 LDC.64 R166, c[0x0][0x3c0] ;  /* 0x0000f000ffa69b82 */ /* 0x000e220000000a00 */
[----:B------:R-:W-:Y:S01]  /*4eb20*/  FFMA.FTZ R179, R180, R165, UR14 ;  /* 0x0000000eb4b37e23 */ /* 0x000fe200080100a5 */
[----:B------:R-:W-:Y:S01]  /*4eb30*/  HADD2.F32 R239, -RZ, R160.H0_H0 ;  /* 0x200000a0ffef7230 */ /* 0x000fe20000004100 */
[----:B------:R-:W-:Y:S01]  /*4eb40*/  FSEL R180, R164, RZ, P2 ;  /* 0x000000ffa4b47208 */ /* 0x000fe20001000000 */
[----:B------:R-:W-:Y:S01]  /*4eb50*/  HADD2.F32 R241, -RZ, R68.H0_H0 ;  /* 0x20000044fff17230 */ /* 0x000fe20000004100 */
[----:B------:R-:W-:Y:S01]  /*4eb60*/  FSEL R235, R237, RZ, !P2 ;  /* 0x000000ffedeb7208 */ /* 0x000fe20005000000 */
[----:B------:R-:W-:Y:S02]  /*4eb70*/  HADD2.F32 R242, -RZ, R70.H0_H0 ;  /* 0x20000046fff27230 */ /* 0x000fe40000004100 */
[----:B------:R-:W1:Y:S01]  /*4eb80*/  @!P1 LDC.64 R164, c[0x0][0x3c8] ;  /* 0x0000f200ffa49b82 */ /* 0x000e620000000a00 */
[----:B------:R-:W-:Y:S01]  /*4eb90*/  FADD.FTZ R179, R179, R180 ;  /* 0x000000b4b3b37221 */ /* 0x000fe20000010000 */
[C---:B------:R-:W-:Y:S01]  /*4eba0*/  FADD.FTZ R236, -R235.reuse, R171 ;  /* 0x000000abebec7221 */ /* 0x040fe20000010100 */
[C---:B------:R-:W-:Y:S01]  /*4ebb0*/  FADD.FTZ R180, -R235.reuse, R170 ;  /* 0x000000aaebb47221 */ /* 0x040fe20000010100 */
[----:B------:R-:W-:Y:S01]  /*4ebc0*/  FADD.FTZ R176, -R235, R176 ;  /* 0x000000b0ebb07221 */ /* 0x000fe20000010100 */
[----:B------:R-:W-:-:S02]  /*4ebd0*/  HADD2.F32 R238, -RZ, R161.H0_H0 ;  /* 0x200000a1ffee7230 */ /* 0x000fc40000004100 */
[C---:B------:R-:W-:Y:S01]  /*4ebe0*/  FADD.FTZ R172, -R235.reuse, R172 ;  /* 0x000000acebac7221 */ /* 0x040fe20000010100 */
[----:B------:R-:W2:Y:S01]  /*4ebf0*/  MUFU.RSQ R179, R179 ;  /* 0x000000b300b37308 */ /* 0x000ea20000001400 */
[----:B------:R-:W-:Y:S01]  /*4ec00*/  HADD2.F32 R240, -RZ, R69.H0_H0 ;  /* 0x20000045fff07230 */ /* 0x000fe20000004100 */
[----:B------:R-:W3:Y:S01]  /*4ec10*/  LDC.64 R248, c[0x0][0x428] ;  /* 0x00010a00fff87b82 */ /* 0x000ee20000000a00 */
[C---:B------:R-:W-:Y:S01]  /*4ec20*/  FADD.FTZ R22, -R235.reuse, R22 ;  /* 0x00000016eb167221 */ /* 0x040fe20000010100 */
[C---:B------:R-:W-:Y:S01]  /*4ec30*/  FADD.FTZ R24, -R235.reuse, R24 ;  /* 0x00000018eb187221 */ /* 0x040fe20000010100 */
[C---:B------:R-:W-:Y:S01]  /*4ec40*/  FADD.FTZ R26, -R235.reuse, R26 ;  /* 0x0000001aeb1a7221 */ /* 0x040fe20000010100 */
[C---:B------:R-:W-:Y:S01]  /*4ec50*/  FADD.FTZ R168, -R235.reuse, R168 ;  /* 0x000000a8eba87221 */ /* 0x040fe20000010100 */
[C---:B------:R-:W-:Y:S01]  /*4ec60*/  FADD.FTZ R182, -R235.reuse, R182 ;  /* 0x000000b6ebb67221 */ /* 0x040fe20000010100 */
[----:B------:R-:W-:Y:S01]  /*4ec70*/  FADD.FTZ R184, -R235, R184 ;  /* 0x000000b8ebb87221 */ /* 0x000fe20000010100 */
[----:B0-----:R-:W-:Y:S01]  /*4ec80*/  @!P1 IMAD.WIDE R166, R13, 0x4, R166 ;  /* 0x000000040da69825 */ /* 0x001fe200078e02a6 */
[----:B------:R-:W0:Y:S03]  /*4ec90*/  LDC.64 R250, c[0x0][0x430] ;  /* 0x00010c00fffa7b82 */ /* 0x000e260000000a00 */
[C---:B------:R-:W-:Y:S01]  /*4eca0*/  FADD.FTZ R186, -R235.reuse, R186 ;  /* 0x000000baebba7221 */ /* 0x040fe20000010100 */
[C---:B------:R-:W-:Y:S01]  /*4ecb0*/  FADD.FTZ R188, -R235.reuse, R188 ;  /* 0x000000bcebbc7221 */ /* 0x040fe20000010100 */
[----:B------:R-:W-:Y:S01]  /*4ecc0*/  HADD2.F32 R245, -RZ, R123.H1_H1 ;  /* 0x3000007bfff57230 */ /* 0x000fe20000004100 */
        /* <DEDUP_REMOVED lines=9> */
[----:B------:R-:W-:Y:S01]  /*4ed60*/  FFMA.FTZ R170, R180, R239, R241 ;  /* 0x000000efb4aa7223 */ /* 0x000fe200000100f1 */
[----:B------:R-:W-:Y:S02]  /*4ed70*/  HADD2.F32 R239, -RZ, R71.H0_H0 ;  /* 0x20000047ffef7230 */ /* 0x000fe40000004100 */
[----:B------:R-:W-:Y:S01]  /*4ed80*/  FMUL.FTZ R182, R179, R182 ;  /* 0x000000b6b3b67220 */ /* 0x000fe20000410000 */
[----:B----4-:R-:W-:Y:S01]  /*4ed90*/  FADD.FTZ R166, -R235, R173 ;  /* 0x000000adeba67221 */ /* 0x010fe20000010100 */
[----:B------:R-:W-:Y:S01]  /*4eda0*/  FMUL.FTZ R237, R179, R236 ;  /* 0x000000ecb3ed7220 */ /* 0x000fe20000410000 */
[----:B------:R-:W-:-:S02]  /*4edb0*/  HADD2.F32 R236, -RZ, R162.H0_H0 ;  /* 0x200000a2ffec7230 */ /* 0x000fc40000004100 */
[C---:B------:R-:W-:Y:S01]  /*4edc0*/  FMUL.FTZ R184, R179.reuse, R184 ;  /* 0x000000b8b3b87220 */ /* 0x040fe20000410000 */
[----:B------:R-:W-:Y:S01]  /*4edd0*/  FMUL.FTZ R173, R179, R166 ;  /* 0x000000a6b3ad7220 */ /* 0x000fe20000410000 */
[----:B------:R-:W-:Y:S01]  /*4ede0*/  FFMA.FTZ R171, R237, R238, R240 ;  /* 0x000000eeedab7223 */ /* 0x000fe200000100f0 */
[----:B------:R-:W-:Y:S02]  /*4edf0*/  HADD2.F32 R167, -RZ, R70.H1_H1 ;  /* 0x30000046ffa77230 */ /* 0x000fe40000004100 */
[----:B------:R-:W-:Y:S01]  /*4ee00*/  FMUL.FTZ R186, R179, R186 ;  /* 0x000000bab3ba7220 */ /* 0x000fe20000410000 */
[----:B-1----:R-:W-:Y:S01]  /*4ee10*/  FADD.FTZ R164, -R235, R175 ;  /* 0x000000afeba47221 */ /* 0x002fe20000010100 */
[----:B------:R-:W-:Y:S01]  /*4ee20*/  FFMA.FTZ R166, R173, R236, R242 ;  /* 0x000000ecada67223 */ /* 0x000fe200000100f2 */
[C---:B------:R-:W-:Y:S01]  /*4ee30*/  FMUL.FTZ R236, R179.reuse, R176 ;  /* 0x000000b0b3ec7220 */ /* 0x040fe20000410000 */
[----:B------:R-:W-:Y:S02]  /*4ee40*/  HADD2.F32 R175, -RZ, R163.H0_H0 ;  /* 0x200000a3ffaf7230 */ /* 0x000fe40000004100 */
[----:B------:R-:W-:Y:S01]  /*4ee50*/  FMUL.FTZ R176, R179, R164 ;  /* 0x000000a4b3b07220 */ /* 0x000fe20000410000 */
[----:B------:R-:W-:Y:S01]  /*4ee60*/  FADD.FTZ R164, -R235, R177 ;  /* 0x000000b1eba47221 */ /* 0x000fe20000010100 */
[----:B------:R-:W-:-:S02]  /*4ee70*/  HADD2.F32 R165, -RZ, R162.H1_H1 ;  /* 0x300000a2ffa57230 */ /* 0x000fc40000004100 */
[C---:B------:R-:W-:Y:S01]  /*4ee80*/  FMUL.FTZ R188, R179.reuse, R188 ;  /* 0x000000bcb3bc7220 */ /* 0x040fe20000410000 */
[----:B------:R-:W-:Y:S01]  /*4ee90*/  FFMA.FTZ R238, R176, R175, R239 ;  /* 0x000000afb0ee7223 */ /* 0x000fe200000100ef */
[----:B------:R-:W-:Y:S01]  /*4eea0*/  FMUL.FTZ R175, R179, R164 ;  /* 0x000000a4b3af7220 */ /* 0x000fe20000410000 */
[----:B------:R-:W-:Y:S01]  /*4eeb0*/  FADD.FTZ R164, -R235, R174 ;  /* 0x000000aeeba47221 */ /* 0x000fe20000010100 */
[----:B------:R-:W-:Y:S01]  /*4eec0*/  FFMA.FTZ R165, R236, R165, R167 ;  /* 0x000000a5eca57223 */ /* 0x000fe200000100a7 */
[C---:B------:R-:W-:Y:S01]  /*4eed0*/  FMUL.FTZ R174, R179.reuse, R172 ;  /* 0x000000acb3ae7220 */ /* 0x040fe20000410000 */
[----:B------:R-:W-:Y:S02]  /*4eee0*/  HADD2.F32 R239, -RZ, R161.H1_H1 ;  /* 0x300000a1ffef7230 */ /* 0x000fe40000004100 */
[----:B------:R-:W-:Y:S01]  /*4eef0*/  FMUL.FTZ R172, R179, R164 ;  /* 0x000000a4b3ac7220 */ /* 0x000fe20000410000 */
[----:B------:R-:W-:Y:S01]  /*4ef00*/  HADD2.F32 R241, -RZ, R69.H1_H1 ;  /* 0x30000045fff17230 */ /* 0x000fe20000004100 */
[----:B------:R-:W-:Y:S01]  /*4ef10*/  F2FP.F16.F32.PACK_AB R166, R165, R166 ;  /* 0x000000a6a5a6723e */ /* 0x000fe200000000ff */
        /* <DEDUP_REMOVED lines=8> */
[----:B------:R-:W-:Y:S01]  /*4efa0*/  F2FP.F16.F32.PACK_AB R165, R164, R171 ;  /* 0x000000aba4a5723e */ /* 0x000fe200000000ff */
[----:B------:R-:W-:-:S02]  /*4efb0*/  HADD2.F32 R239, -RZ, R36.H0_H0 ;  /* 0x20000024ffef7230 */ /* 0x000fc40000004100 */
[----:B------:R-:W-:Y:S01]  /*4efc0*/  FADD.FTZ R192, -R235, R192 ;  /* 0x000000c0ebc07221 */ /* 0x000fe20000010100 */
[----:B------:R-:W-:Y:S01]  /*4efd0*/  FFMA.FTZ R243, R175, R240, R242 ;  /* 0x000000f0aff37223 */ /* 0x000fe200000100f2 */
[----:B------:R-:W-:Y:S01]  /*4efe0*/  F2FP.F16.F32.PACK_AB R164, R177, R170 ;  /* 0x000000aab1a4723e */ /* 0x000fe200000000ff */
[----:B------:R-:W-:Y:S02]  /*4eff0*/  HADD2.F32 R177, -RZ, R128.H0_H0 ;  /* 0x20000080ffb17230 */ /* 0x000fe40000004100 */
[----:B------:R-:W-:Y:S01]  /*4f000*/  FMUL.FTZ R192, R179, R192 ;  /* 0x000000c0b3c07220 */ /* 0x000fe20000410000 */
[----:B---3--:R-:W-:Y:S01]  /*4f010*/  IMAD.WIDE.U32 R170, R9, 0x10, R248 ;  /* 0x0000001009aa7825 */ /* 0x008fe200078e00f8 */
[----:B------:R-:W-:-:S03]  /*4f020*/  F2FP.F16.F32.PACK_AB R167, R243, R238 ;  /* 0x000000eef3a7723e */ /* 0x000fc600000000ff */
[C---:B------:R-:W-:Y:S01]  /*4f030*/  FADD.FTZ R194, -R235.reuse, R194 ;  /* 0x000000c2ebc27221 */ /* 0x040fe20000010100 */
[----:B------:R-:W-:Y:S01]  /*4f040*/  FFMA.FTZ R180, R180, R177, R239 ;  /* 0x000000b1b4b47223 */ /* 0x000fe200000100ef */
[----:B------:R-:W-:Y:S02]  /*4f050*/  HADD2.F32 R177, -RZ, R128.H1_H1 ;  /* 0x30000080ffb17230 */ /* 0x000fe40000004100 */
[----:B------:R-:W-:Y:S01]  /*4f060*/  FADD.FTZ R196, -R235, R196 ;  /* 0x000000c4ebc47221 */ /* 0x000fe20000010100 */
[----:B------:R-:W-:Y:S01]  /*4f070*/  HADD2.F32 R239, -RZ, R36.H1_H1 ;  /* 0x30000024ffef7230 */ /* 0x000fe20000004100 */
[----:B------:R1:W-:Y:S01]  /*4f080*/  STG.E.128 desc[UR6][R170.64], R164 ;  /* 0x000000a4aa007986 */ /* 0x0003e2000c101d06 */
[----:B------:R-:W-:Y:S02]  /*4f090*/  HADD2.F32 R238, -RZ, R129.H0_H0 ;  /* 0x20000081ffee7230 */ /* 0x000fe40000004100 */
[----:B------:R-:W-:Y:S01]  /*4f0a0*/  FMUL.FTZ R194, R179, R194 ;  /* 0x000000c2b3c27220 */ /* 0x000fe20000410000 */
[----:B------:R-:W-:-:S02]  /*4f0b0*/  HADD2.F32 R240, -RZ, R37.H0_H0 ;  /* 0x20000025fff07230 */ /* 0x000fc40000004100 */
[----:B------:R-:W-:Y:S01]  /*4f0c0*/  FFMA.FTZ R177, R174, R177, R239 ;  /* 0x000000b1aeb17223 */ /* 0x000fe200000100ef */
[----:B------:R-:W-:Y:S02]  /*4f0d0*/  HADD2.F32 R239, -RZ, R129.H1_H1 ;  /* 0x30000081ffef7230 */ /* 0x000fe40000004100 */
[----:B------:R-:W-:Y:S01]  /*4f0e0*/  FADD.FTZ R174, -R235, R169 ;  /* 0x000000a9ebae7221 */ /* 0x000fe20000010100 */
[----:B------:R-:W-:Y:S02]  /*4f0f0*/  HADD2.F32 R169, -RZ, R72.H0_H0 ;  /* 0x20000048ffa97230 */ /* 0x000fe40000004100 */
[----:B------:R-:W-:Y:S01]  /*4f100*/  FFMA.FTZ R237, R237, R238, R240 ;  /* 0x000000eeeded7223 */ /* 0x000fe200000100f0 */
[----:B------:R-:W-:Y:S02]  /*4f110*/  HADD2.F32 R238, -RZ, R45.H0_H0 ;  /* 0x2000002dffee7230 */ /* 0x000fe40000004100 */
[----:B------:R-:W-:Y:S01]  /*4f120*/  FMUL.FTZ R174, R179, R174 ;  /* 0x000000aeb3ae7220 */ /* 0x000fe20000410000 */
[----:B------:R-:W-:-:S02]  /*4f130*/  HADD2.F32 R241, -RZ, R150.H1_H1 ;  /* 0x30000096fff17230 */ /* 0x000fc40000004100 */
[----:B------:R-:W-:Y:S01]  /*4f140*/  FMUL.FTZ R196, R179, R196 ;  /* 0x000000c4b3c47220 */ /* 0x000fe20000410000 */
[----:B------:R-:W-:Y:S02]  /*4f150*/  HADD2.F32 R243, -RZ, R151.H1_H1 ;  /* 0x30000097fff37230 */ /* 0x000fe40000004100 */
[C---:B------:R-:W-:Y:S01]  /*4f160*/  FADD.FTZ R200, -R235.reuse, R200 ;  /* 0x000000c8ebc87221 */ /* 0x040fe20000010100 */
[C---:B------:R-:W-:Y:S01]  /*4f170*/  FADD.FTZ R202, -R235.reuse, R202 ;  /* 0x000000caebca7221 */ /* 0x040fe20000010100 */
[C---:B------:R-:W-:Y:S01]  /*4f180*/  FADD.FTZ R204, -R235.reuse, R204 ;  /* 0x000000ccebcc7221 */ /* 0x040fe20000010100 */
[----:B------:R-:W-:Y:S01]  /*4f190*/  FADD.FTZ R218, -R235, R218 ;  /* 0x000000daebda7221 */ /* 0x000fe20000010100 */
[----:B-1----:R-:W-:Y:S02]  /*4f1a0*/  HADD2.F32 R165, -RZ, R37.H1_H1 ;  /* 0x30000025ffa57230 */ /* 0x002fe40000004100 */
[----:B------:R-:W-:Y:S01]  /*4f1b0*/  FMUL.FTZ R200, R179, R200 ;  /* 0x000000c8b3c87220 */ /* 0x000fe20000410000 */
[----:B------:R-:W-:-:S02]  /*4f1c0*/  HADD2.F32 R164, -RZ, R130.H0_H0 ;  /* 0x20000082ffa47230 */ /* 0x000fc40000004100 */
[C---:B------:R-:W-:Y:S01]  /*4f1d0*/  FMUL.FTZ R202, R179.reuse, R202 ;  /* 0x000000cab3ca7220 */ /* 0x040fe20000410000 */
[----:B------:R-:W-:Y:S02]  /*4f1e0*/  HADD2.F32 R166, -RZ, R38.H0_H0 ;  /* 0x20000026ffa67230 */ /* 0x000fe40000004100 */
[----:B------:R-:W-:Y:S01]  /*4f1f0*/  FFMA.FTZ R172, R172, R239, R165 ;  /* 0x000000efacac7223 */ /* 0x000fe200000100a5 */
[----:B------:R-:W-:Y:S02]  /*4f200*/  HADD2.F32 R165, -RZ, R130.H1_H1 ;  /* 0x30000082ffa57230 */ /* 0x000fe40000004100 */
[----:B------:R-:W-:Y:S01]  /*4f210*/  FMUL.FTZ R204, R179, R204 ;  /* 0x000000ccb3cc7220 */ /* 0x000fe20000410000 */
[----:B------:R-:W-:Y:S02]  /*4f220*/  HADD2.F32 R167, -RZ, R38.H1_H1 ;  /* 0x30000026ffa77230 */ /* 0x000fe40000004100 */
[----:B------:R-:W-:Y:S01]  /*4f230*/  FFMA.FTZ R166, R173, R164, R166 ;  /* 0x000000a4ada67223 */ /* 0x000fe200000100a6 */
[----:B------:R-:W-:-:S02]  /*4f240*/  HADD2.F32 R164, -RZ, R131.H1_H1 ;  /* 0x30000083ffa47230 */ /* 0x000fc40000004100 */
[----:B------:R-:W-:Y:S01]  /*4f250*/  FMUL.FTZ R218, R179, R218 ;  /* 0x000000dab3da7220 */ /* 0x000fe20000410000 */
[----:B------:R-:W-:Y:S02]  /*4f260*/  HADD2.F32 R170, -RZ, R39.H1_H1 ;  /* 0x30000027ffaa7230 */ /* 0x000fe40000004100 */
[----:B------:R-:W-:Y:S01]  /*4f270*/  FFMA.FTZ R165, R236, R165, R167 ;  /* 0x000000a5eca57223 */ /* 0x000fe200000100a7 */
[----:B------:R-:W-:Y:S02]  /*4f280*/  HADD2.F32 R171, -RZ, R131.H0_H0 ;  /* 0x20000083ffab7230 */ /* 0x000fe40000004100 */
[----:B------:R-:W-:Y:S01]  /*4f290*/  FADD.FTZ R212, -R235, R212 ;  /* 0x000000d4ebd47221 */ /* 0x000fe20000010100 */
[----:B------:R-:W-:Y:S02]  /*4f2a0*/  HADD2.F32 R173, -RZ, R39.H0_H0 ;  /* 0x20000027ffad7230 */ /* 0x000fe40000004100 */
[----:B------:R-:W-:Y:S01]  /*4f2b0*/  FFMA.FTZ R164, R175, R164, R170 ;  /* 0x000000a4afa47223 */ /* 0x000fe200000100aa */
[----:B------:R-:W-:Y:S01]  /*4f2c0*/  HADD2.F32 R175, -RZ, R156.H0_H0 ;  /* 0x2000009cffaf7230 */ /* 0x000fe20000004100 */
[----:B------:R-:W-:Y:S01]  /*4f2d0*/  F2FP.F16.F32.PACK_AB R166, R165, R166 ;  /* 0x000000a6a5a6723e */ /* 0x000fe200000000ff */
[----:B------:R-:W-:-:S02]  /*4f2e0*/  HADD2.F32 R170, -RZ, R40.H0_H0 ;  /* 0x20000028ffaa7230 */ /* 0x000fc40000004100 */
[----:B------:R-:W-:Y:S01]  /*4f2f0*/  FFMA.FTZ R167, R176, R171, R173 ;  /* 0x000000abb0a77223 */ /* 0x000fe200000100ad */
[----:B------:R-:W-:Y:S02]  /*4f300*/  HADD2.F32 R171, -RZ, R124.H0_H0 ;  /* 0x2000007cffab7230 */ /* 0x000fe40000004100 */
[----:B------:R-:W-:Y:S01]  /*4f310*/  FFMA.FTZ R175, R174, R175, R169 ;  /* 0x000000afaeaf7223 */ /* 0x000fe200000100a9 */
[----:B------:R-:W-:Y:S01]  /*4f320*/  F2FP.F16.F32.PACK_AB R165, R172, R237 ;  /* 0x000000edaca5723e */ /* 0x000fe200000000ff */
[----:B------:R-:W-:Y:S01]  /*4f330*/  HADD2.F32 R173, -RZ, R72.H1_H1 ;  /* 0x30000048ffad7230 */ /* 0x000fe20000004100 */
[----:B------:R-:W-:Y:S01]  /*4f340*/  F2FP.F16.F32.PACK_AB R167, R164, R167 ;  /* 0x000000a7a4a7723e */ /* 0x000fe200000000ff */
[----:B------:R-:W-:Y:S01]  /*4f350*/  FFMA.FTZ R169, R174, R171, R170 ;  /* 0x000000abaea97223 */ /* 0x000fe200000100aa */
[----:B------:R-:W-:Y:S01]  /*4f360*/  FADD.FTZ R170, -R235, R23 ;  /* 0x00000017ebaa7221 */ /* 0x000fe20000010100 */
[----:B------:R-:W-:Y:S01]  /*4f370*/  F2FP.F16.F32.PACK_AB R164, R177, R180 ;  /* 0x000000b4b1a4723e */ /* 0x000fe200000000ff */
[----:B------:R-:W-:-:S02]  /*4f380*/  HADD2.F32 R23, -RZ, R156.H1_H1 ;  /* 0x3000009cff177230 */ /* 0x000fc40000004100 */
[----:B------:R-:W-:Y:S01]  /*4f390*/  FADD.FTZ R180, -R235, R25 ;  /* 0x00000019ebb47221 */ /* 0x000fe20000010100 */
[----:B------:R-:W-:Y:S01]  /*4f3a0*/  FMUL.FTZ R172, R179, R170 ;  /* 0x000000aab3ac7220 */ /* 0x000fe20000410000 */
[----:B0-----:R-:W-:-:S04]  /*4f3b0*/  IMAD.WIDE.U32 R170, R9, 0x10, R250 ;  /* 0x0000001009aa7825 */ /* 0x001fc800078e00fa */
[C---:B------:R-:W-:Y:S01]  /*4f3c0*/  FMUL.FTZ R212, R179.reuse, R212 ;  /* 0x000000d4b3d47220 */ /* 0x040fe20000410000 */
[----:B------:R-:W-:Y:S01]  /*4f3d0*/  FMUL.FTZ R180, R179, R180 ;  /* 0x000000b4b3b47220 */ /* 0x000fe20000410000 */
[----:B------:R-:W-:Y:S01]  /*4f3e0*/  FFMA.FTZ R176, R172, R23, R173 ;  /* 0x00000017acb07223 */ /* 0x000fe200000100ad */
[----:B------:R-:W-:Y:S01]  /*4f3f0*/  HADD2.F32 R177, -RZ, R124.H1_H1 ;  /* 0x3000007cffb17230 */ /* 0x000fe20000004100 */
[----:B------:R0:W-:Y:S01]  /*4f400*/  STG.E.128 desc[UR6][R170.64], R164 ;  /* 0x000000a4aa007986 */ /* 0x0001e2000c101d06 */
[----:B------:R-:W-:Y:S02]  /*4f410*/  HADD2.F32 R174, -RZ, R40.H1_H1 ;  /* 0x30000028ffae7230 */ /* 0x000fe40000004100 */
[C---:B------:R-:W-:Y:S01]  /*4f420*/  FADD.FTZ R214, -R235.reuse, R214 ;  /* 0x000000d6ebd67221 */ /* 0x040fe20000010100 */
[----:B------:R-:W-:Y:S02]  /*4f430*/  HADD2.F32 R239, -RZ, R125.H1_H1 ;  /* 0x3000007dffef7230 */ /* 0x000fe40000004100 */
[----:B------:R-:W-:Y:S01]  /*4f440*/  FADD.FTZ R216, -R235, R216 ;  /* 0x000000d8ebd87221 */ /* 0x000fe20000010100 */
[----:B------:R-:W-:-:S02]  /*4f450*/  HADD2.F32 R9, -RZ, R157.H0_H0 ;  /* 0x2000009dff097230 */ /* 0x000fc40000004100 */
[----:B------:R-:W-:Y:S01]  /*4f460*/  FFMA.FTZ R172, R172, R177, R174 ;  /* 0x000000b1acac7223 */ /* 0x000fe200000100ae */
[----:B------:R-:W-:Y:S02]  /*4f470*/  HADD2.F32 R23, -RZ, R73.H0_H0 ;  /* 0x20000049ff177230 */ /* 0x000fe40000004100 */
[C---:B------:R-:W-:Y:S01]  /*4f480*/  FMUL.FTZ R214, R179.reuse, R214 ;  /* 0x000000d6b3d67220 */ /* 0x040fe20000410000 */
[----:B------:R-:W-:Y:S02]  /*4f490*/  HADD2.F32 R173, -RZ, R125.H0_H0 ;  /* 0x2000007dffad7230 */ /* 0x000fe40000004100 */
[----:B------:R-:W-:Y:S01]  /*4f4a0*/  FMUL.FTZ R216, R179, R216 ;  /* 0x000000d8b3d87220 */ /* 0x000fe20000410000 */
[----:B------:R-:W-:Y:S02]  /*4f4b0*/  HADD2.F32 R174, -RZ, R41.H0_H0 ;  /* 0x20000029ffae7230 */ /* 0x000fe40000004100 */
[----:B------:R-:W-:Y:S01]  /*4f4c0*/  FFMA.FTZ R25, R22, R9, R23 ;  /* 0x0000000916197223 */ /* 0x000fe20000010017 */
[----:B------:R-:W-:-:S02]  /*4f4d0*/  HADD2.F32 R9, -RZ, R158.H0_H0 ;  /* 0x2000009eff097230 */ /* 0x000fc40000004100 */
[C---:B------:R-:W-:Y:S01]  /*4f4e0*/  FADD.FTZ R226, -R235.reuse, R226 ;  /* 0x000000e2ebe27221 */ /* 0x040fe20000010100 */
[----:B------:R-:W-:Y:S02]  /*4f4f0*/  HADD2.F32 R23, -RZ, R74.H0_H0 ;  /* 0x2000004aff177230 */ /* 0x000fe40000004100 */
[----:B------:R-:W-:Y:S01]  /*4f500*/  FFMA.FTZ R174, R22, R173, R174 ;  /* 0x000000ad16ae7223 */ /* 0x000fe200000100ae */
[----:B------:R-:W-:Y:S02]  /*4f510*/  HADD2.F32 R22, -RZ, R42.H0_H0 ;  /* 0x2000002aff167230 */ /* 0x000fe40000004100 */
[----:B0-----:R-:W-:Y:S01]  /*4f520*/  FADD.FTZ R170, -R235, R189 ;  /* 0x000000bdebaa7221 */ /* 0x001fe20000010100 */
[----:B------:R-:W-:Y:S02]  /*4f530*/  HADD2.F32 R166, -RZ, R41.H1_H1 ;  /* 0x30000029ffa67230 */ /* 0x000fe40000004100 */
[----:B------:R-:W-:Y:S01]  /*4f540*/  FFMA.FTZ R9, R24, R9, R23 ;  /* 0x0000000918097223 */ /* 0x000fe20000010017 */
[----:B------:R-:W-:-:S02]  /*4f550*/  HADD2.F32 R171, -RZ, R126.H0_H0 ;  /* 0x2000007effab7230 */ /* 0x000fc40000004100 */
[----:B------:R-:W-:Y:S01]  /*4f560*/  FMUL.FTZ R226, R179, R226 ;  /* 0x000000e2b3e27220 */ /* 0x000fe20000410000 */
[----:B------:R-:W-:Y:S02]  /*4f570*/  HADD2.F32 R167, -RZ, R74.H1_H1 ;  /* 0x3000004affa77230 */ /* 0x000fe40000004100 */
[----:B------:R-:W-:Y:S01]  /*4f580*/  FFMA.FTZ R165, R180, R239, R166 ;  /* 0x000000efb4a57223 */ /* 0x000fe200000100a6 */
[----:B------:R-:W-:Y:S01]  /*4f590*/  FADD.FTZ R166, -R235, R27 ;  /* 0x0000001beba67221 */ /* 0x000fe20000010100 */
[----:B------:R-:W-:Y:S02]  /*4f5a0*/  HADD2.F32 R27, -RZ, R158.H1_H1 ;  /* 0x3000009eff1b7230 */ /* 0x000fe40000004100 */
[----:B------:R-:W-:Y:S01]  /*4f5b0*/  FFMA.FTZ R171, R24, R171, R22 ;  /* 0x000000ab18ab7223 */ /* 0x000fe20000010016 */
[----:B------:R-:W-:Y:S02]  /*4f5c0*/  HADD2.F32 R177, -RZ, R157.H1_H1 ;  /* 0x3000009dffb17230 */ /* 0x000fe40000004100 */
[----:B------:R-:W-:Y:S01]  /*4f5d0*/  FMUL.FTZ R166, R179, R166 ;  /* 0x000000a6b3a67220 */ /* 0x000fe20000410000 */
[----:B------:R-:W-:-:S02]  /*4f5e0*/  HADD2.F32 R237, -RZ, R73.H1_H1 ;  /* 0x30000049ffed7230 */ /* 0x000fc40000004100 */
[----:B------:R-:W-:Y:S01]  /*4f5f0*/  FADD.FTZ R222, -R235, R222 ;  /* 0x000000deebde7221 */ /* 0x000fe20000010100 */
[----:B------:R-:W-:Y:S02]  /*4f600*/  HADD2.F32 R23, -RZ, R126.H1_H1 ;  /* 0x3000007eff177230 */ /* 0x000fe40000004100 */
[----:B------:R-:W-:Y:S01]  /*4f610*/  FFMA.FTZ R24, R166, R27, R167 ;  /* 0x0000001ba6187223 */ /* 0x000fe200000100a7 */
[----:B------:R-:W-:Y:S02]  /*4f620*/  HADD2.F32 R27, -RZ, R42.H1_H1 ;  /* 0x3000002aff1b7230 */ /* 0x000fe40000004100 */
[----:B------:R-:W-:Y:S01]  /*4f630*/  FFMA.FTZ R164, R180, R177, R237 ;  /* 0x000000b1b4a47223 */ /* 0x000fe200000100ed */
[----:B------:R-:W-:Y:S02]  /*4f640*/  HADD2.F32 R167, -RZ, R159.H0_H0 ;  /* 0x2000009fffa77230 */ /* 0x000fe40000004100 */
[----:B------:R-:W-:Y:S01]  /*4f650*/  FMUL.FTZ R222, R179, R222 ;  /* 0x000000deb3de7220 */ /* 0x000fe20000410000 */
[----:B------:R-:W-:-:S02]  /*4f660*/  HADD2.F32 R173, -RZ, R75.H0_H0 ;  /* 0x2000004bffad7230 */ /* 0x000fc40000004100 */
[----:B------:R-:W-:Y:S01]  /*4f670*/  FFMA.FTZ R180, R166, R23, R27 ;  /* 0x00000017a6b47223 */ /* 0x000fe2000001001b */
[----:B------:R-:W-:Y:S01]  /*4f680*/  HADD2.F32 R23, -RZ, R127.H0_H0 ;  /* 0x2000007fff177230 */ /* 0x000fe20000004100 */
[----:B------:R-:W-:Y:S01]  /*4f690*/  F2FP.F16.F32.PACK_AB R25, R164, R25 ;  /* 0x00000019a419723e */ /* 0x000fe200000000ff */
[----:B------:R-:W-:Y:S02]  /*4f6a0*/  HADD2.F32 R22, -RZ, R159.H1_H1 ;  /* 0x3000009fff167230 */ /* 0x000fe40000004100 */
[----:B------:R-:W-:Y:S01]  /*4f6b0*/  FFMA.FTZ R27, R26, R167, R173 ;  /* 0x000000a71a1b7223 */ /* 0x000fe200000100ad */
[----:B------:R-:W-:Y:S02]  /*4f6c0*/  HADD2.F32 R167, -RZ, R43.H0_H0 ;  /* 0x2000002bffa77230 */ /* 0x000fe40000004100 */
[----:B------:R-:W-:Y:S01]  /*4f6d0*/  FMUL.FTZ R173, R179, R168 ;  /* 0x000000a8b3ad7220 */ /* 0x000fe20000410000 */
[----:B------:R-:W-:Y:S02]  /*4f6e0*/  HADD2.F32 R166, -RZ, R75.H1_H1 ;  /* 0x3000004bffa67230 */ /* 0x000fe40000004100 */
[----:B------:R-:W-:Y:S01]  /*4f6f0*/  FADD.FTZ R224, -R235, R224 ;  /* 0x000000e0ebe07221 */ /* 0x000fe20000010100 */
[----:B------:R-:W-:-:S02]  /*4f700*/  HADD2.F32 R177, -RZ, R120.H0_H0 ;  /* 0x20000078ffb17230 */ /* 0x000fc40000004100 */
[----:B------:R-:W-:Y:S01]  /*4f710*/  FFMA.FTZ R168, R26, R23, R167 ;  /* 0x000000171aa87223 */ /* 0x000fe200000100a7 */
[----:B------:R-:W-:Y:S02]  /*4f720*/  HADD2.F32 R26, -RZ, R43.H1_H1 ;  /* 0x3000002bff1a7230 */ /* 0x000fe40000004100 */
[----:B------:R-:W-:Y:S01]  /*4f730*/  FFMA.FTZ R166, R173, R22, R166 ;  /* 0x00000016ada67223 */ /* 0x000fe200000100a6 */
[----:B------:R-:W-:Y:S02]  /*4f740*/  HADD2.F32 R22, -RZ, R127.H1_H1 ;  /* 0x3000007fff167230 */ /* 0x000fe40000004100 */
[----:B------:R-:W-:Y:S01]  /*4f750*/  FADD.FTZ R228, -R235, R228 ;  /* 0x000000e4ebe47221 */ /* 0x000fe20000010100 */
[----:B------:R-:W-:Y:S02]  /*4f760*/  HADD2.F32 R23, -RZ, R152.H0_H0 ;  /* 0x20000098ff177230 */ /* 0x000fe40000004100 */
[----:B------:R-:W-:Y:S01]  /*4f770*/  FMUL.FTZ R224, R179, R224 ;  /* 0x000000e0b3e07220 */ /* 0x000fe20000410000 */
[----:B------:R-:W-:-:S02]  /*4f780*/  HADD2.F32 R167, -RZ, R76.H0_H0 ;  /* 0x2000004cffa77230 */ /* 0x000fc40000004100 */
[----:B------:R-:W-:Y:S01]  /*4f790*/  FFMA.FTZ R173, R173, R22, R26 ;  /* 0x00000016adad7223 */ /* 0x000fe2000001001a */
[----:B------:R-:W-:Y:S01]  /*4f7a0*/  FMUL.FTZ R22, R179, R170 ;  /* 0x000000aab3167220 */ /* 0x000fe20000410000 */
[--C-:B------:R-:W-:Y:S01]  /*4f7b0*/  HADD2.F32 R26, -RZ, R44.reuse.H0_H0 ;  /* 0x2000002cff1a7230 */ /* 0x100fe20000004100 */
[----:B------:R-:W-:Y:S01]  /*4f7c0*/  F2FP.F16.F32.PACK_AB R27, R166, R27 ;  /* 0x0000001ba61b723e */ /* 0x000fe200000000ff */
[----:B------:R-:W-:Y:S02]  /*4f7d0*/  HADD2.F32 R164, -RZ, R44.H1_H1 ;  /* 0x3000002cffa47230 */ /* 0x000fe40000004100 */
[C---:B------:R-:W-:Y:S01]  /*4f7e0*/  FFMA.FTZ R170, R22.reuse, R23, R167 ;  /* 0x0000001716aa7223 */ /* 0x040fe200000100a7 */
[----:B------:R-:W-:Y:S02]  /*4f7f0*/  HADD2.F32 R23, -RZ, R120.H1_H1 ;  /* 0x30000078ff177230 */ /* 0x000fe40000004100 */
[----:B------:R-:W-:Y:S01]  /*4f800*/  FFMA.FTZ R22, R22, R177, R26 ;  /* 0x000000b116167223 */ /* 0x000fe2000001001a */
[----:B------:R-:W-:Y:S01]  /*4f810*/  F2FP.F16.F32.PACK_AB R26, R24, R9 ;  /* 0x00000009181a723e */ /* 0x000fe200000000ff */
[----:B------:R-:W-:Y:S01]  /*4f820*/  IMAD.WIDE.U32 R166, R20, 0x10, R248 ;  /* 0x0000001014a67825 */ /* 0x000fe200078e00f8 */
[----:B------:R-:W-:-:S03]  /*4f830*/  F2FP.F16.F32.PACK_AB R24, R176, R175 ;  /* 0x000000afb018723e */ /* 0x000fc600000000ff */
[----:B------:R-:W-:Y:S01]  /*4f840*/  FFMA.FTZ R23, R182, R23, R164 ;  /* 0x00000017b6177223 */ /* 0x000fe200000100a4 */
[----:B------:R-:W-:Y:S01]  /*4f850*/  FADD.FTZ R164, -R235, R181 ;  /* 0x000000b5eba47221 */ /* 0x000fe20000010100 */
[----:B------:R-:W-:Y:S02]  /*4f860*/  HADD2.F32 R175, -RZ, R152.H1_H1 ;  /* 0x30000098ffaf7230 */ /* 0x000fe40000004100 */
[C---:B------:R-:W-:Y:S01]  /*4f870*/  FMUL.FTZ R228, R179.reuse, R228 ;  /* 0x000000e4b3e47220 */ /* 0x040fe20000410000 */
[----:B------:R-:W-:Y:S01]  /*4f880*/  HADD2.F32 R9, -RZ, R76.H1_H1 ;  /* 0x3000004cff097230 */ /* 0x000fe20000004100 */
[----:B------:R0:W-:Y:S01]  /*4f890*/  STG.E.128 desc[UR6][R166.64], R24 ;  /* 0x00000018a6007986 */ /* 0x0001e2000c101d06 */
[--C-:B------:R-:W-:Y:S02]  /*4f8a0*/  HADD2.F32 R189, -RZ, R121.reuse.H0_H0 ;  /* 0x20000079ffbd7230 */ /* 0x100fe40000004100 */
[----:B------:R-:W-:Y:S01]  /*4f8b0*/  FMUL.FTZ R164, R179, R164 ;  /* 0x000000a4b3a47220 */ /* 0x000fe20000410000 */
[----:B------:R-:W-:-:S02]  /*4f8c0*/  HADD2.F32 R239, -RZ, R121.H1_H1 ;  /* 0x30000079ffef7230 */ /* 0x000fc40000004100 */
[----:B------:R-:W-:Y:S01]  /*4f8d0*/  FFMA.FTZ R175, R182, R175, R9 ;  /* 0x000000afb6af7223 */ /* 0x000fe20000010009 */
[----:B------:R-:W-:Y:S02]  /*4f8e0*/  HADD2.F32 R9, -RZ, R153.H0_H0 ;  /* 0x20000099ff097230 */ /* 0x000fe40000004100 */
[----:B------:R-:W-:Y:S01]  /*4f8f0*/  FFMA.FTZ R238, R164, R189, R238 ;  /* 0x000000bda4ee7223 */ /* 0x000fe200000100ee */
[----:B------:R-:W-:Y:S02]  /*4f900*/  HADD2.F32 R177, -RZ, R77.H0_H0 ;  /* 0x2000004dffb17230 */ /* 0x000fe40000004100 */
[C---:B------:R-:W-:Y:S01]  /*4f910*/  FADD.FTZ R220, -R235.reuse, R220 ;  /* 0x000000dcebdc7221 */ /* 0x040fe20000010100 */
[----:B------:R-:W-:Y:S02]  /*4f920*/  HADD2.F32 R237, -RZ, R153.H1_H1 ;  /* 0x30000099ffed7230 */ /* 0x000fe40000004100 */
[----:B------:R-:W-:Y:S01]  /*4f930*/  FADD.FTZ R230, -R235, R230 ;  /* 0x000000e6ebe67221 */ /* 0x000fe20000010100 */
[----:B------:R-:W-:-:S02]  /*4f940*/  HADD2.F32 R181, -RZ, R77.H1_H1 ;  /* 0x3000004dffb57230 */ /* 0x000fc40000004100 */
[----:B------:R-:W-:Y:S01]  /*4f950*/  FFMA.FTZ R176, R164, R9, R177 ;  /* 0x00000009a4b07223 */ /* 0x000fe200000100b1 */
[----:B------:R-:W-:Y:S02]  /*4f960*/  HADD2.F32 R9, -RZ, R154.H0_H0 ;  /* 0x2000009aff097230 */ /* 0x000fe40000004100 */
[C---:B------:R-:W-:Y:S01]  /*4f970*/  FMUL.FTZ R220, R179.reuse, R220 ;  /* 0x000000dcb3dc7220 */ /* 0x040fe20000410000 */
[----:B------:R-:W-:Y:S02]  /*4f980*/  HADD2.F32 R164, -RZ, R48.H1_H1 ;  /* 0x30000030ffa47230 */ /* 0x000fe40000004100 */
[----:B------:R-:W-:Y:S01]  /*4f990*/  FFMA.FTZ R177, R184, R237, R181 ;  /* 0x000000edb8b17223 */ /* 0x000fe200000100b5 */
[----:B------:R-:W-:Y:S02]  /*4f9a0*/  HADD2.F32 R181, -RZ, R154.H1_H1 ;  /* 0x3000009affb57230 */ /* 0x000fe40000004100 */
[----:B------:R-:W-:Y:S01]  /*4f9b0*/  FMUL.FTZ R230, R179, R230 ;  /* 0x000000e6b3e67220 */ /* 0x000fe20000410000 */
[----:B0-----:R-:W-:-:S02]  /*4f9c0*/  HADD2.F32 R24, -RZ, R45.H1_H1 ;  /* 0x3000002dff187230 */ /* 0x001fc40000004100 */
[C---:B------:R-:W-:Y:S01]  /*4f9d0*/  FADD.FTZ R232, -R235.reuse, R232 ;  /* 0x000000e8ebe87221 */ /* 0x040fe20000010100 */
[----:B------:R-:W-:Y:S02]  /*4f9e0*/  HADD2.F32 R25, -RZ, R78.H0_H0 ;  /* 0x2000004eff197230 */ /* 0x000fe40000004100 */
[C---:B------:R-:W-:Y:S01]  /*4f9f0*/  FADD.FTZ R234, -R235.reuse, R234 ;  /* 0x000000eaebea7221 */ /* 0x040fe20000010100 */
[----:B------:R-:W-:Y:S02]  /*4fa00*/  HADD2.F32 R26, -RZ, R46.H0_H0 ;  /* 0x2000002eff1a7230 */ /* 0x000fe40000004100 */
[----:B------:R-:W-:Y:S01]  /*4fa10*/  FFMA.FTZ R189, R184, R239, R24 ;  /* 0x000000efb8bd7223 */ /* 0x000fe20000010018 */
[----:B------:R-:W-:Y:S01]  /*4fa20*/  FADD.FTZ R24, -R235, R183 ;  /* 0x000000b7eb187221 */ /* 0x000fe20000010100 */
[----:B------:R-:W-:Y:S02]  /*4fa30*/  HADD2.F32 R239, -RZ, R122.H0_H0 ;  /* 0x2000007affef7230 */ /* 0x000fe40000004100 */
[----:B------:R-:W-:Y:S01]  /*4fa40*/  FMUL.FTZ R232, R179, R232 ;  /* 0x000000e8b3e87220 */ /* 0x000fe20000410000 */
[----:B------:R-:W-:-:S02]  /*4fa50*/  HADD2.F32 R27, -RZ, R78.H1_H1 ;  /* 0x3000004eff1b7230 */ /* 0x000fc40000004100 */
[C---:B------:R-:W-:Y:S01]  /*4fa60*/  FMUL.FTZ R24, R179.reuse, R24 ;  /* 0x00000018b3187220 */ /* 0x040fe20000410000 */
[----:B------:R-:W-:Y:S02]  /*4fa70*/  HADD2.F32 R167, -RZ, R79.H0_H0 ;  /* 0x2000004fffa77230 */ /* 0x000fe40000004100 */
[----:B------:R-:W-:Y:S01]  /*4fa80*/  FMUL.FTZ R234, R179, R234 ;  /* 0x000000eab3ea7220 */ /* 0x000fe20000410000 */
[----:B------:R-:W-:Y:S02]  /*4fa90*/  HADD2.F32 R183, -RZ, R155.H1_H1 ;  /* 0x3000009bffb77230 */ /* 0x000fe40000004100 */
[C---:B------:R-:W-:Y:S01]  /*4faa0*/  FFMA.FTZ R182, R24.reuse, R9, R25 ;  /* 0x0000000918b67223 */ /* 0x040fe20000010019 */
[----:B------:R-:W-:Y:S02]  /*4fab0*/  HADD2.F32 R9, -RZ, R122.H1_H1 ;  /* 0x3000007aff097230 */ /* 0x000fe40000004100 */
[----:B------:R-:W-:Y:S01]  /*4fac0*/  FFMA.FTZ R239, R24, R239, R26 ;  /* 0x000000ef18ef7223 */ /* 0x000fe2000001001a */
[----:B------:R-:W-:-:S02]  /*4fad0*/  HADD2.F32 R25, -RZ, R46.H1_H1 ;  /* 0x3000002eff197230 */ /* 0x000fc40000004100 */
[C---:B------:R-:W-:Y:S01]  /*4fae0*/  FADD.FTZ R24, -R235.reuse, R185 ;  /* 0x000000b9eb187221 */ /* 0x040fe20000010100 */
[C---:B------:R-:W-:Y:S01]  /*4faf0*/  FFMA.FTZ R181, R186.reuse, R181, R27 ;  /* 0x000000b5bab57223 */ /* 0x040fe2000001001b */
[----:B------:R-:W-:Y:S02]  /*4fb00*/  HADD2.F32 R27, -RZ, R155.H0_H0 ;  /* 0x2000009bff1b7230 */ /* 0x000fe40000004100 */
[----:B------:R-:W-:Y:S01]  /*4fb10*/  FADD.FTZ R178, -R235, R178 ;  /* 0x000000b2ebb27221 */ /* 0x000fe20000010100 */
        /* <DEDUP_REMOVED lines=8> */
[----:B------:R-:W-:Y:S01]  /*4fba0*/  FFMA.FTZ R244, R24, R9, R25 ;  /* 0x0000000918f47223 */ /* 0x000fe20000010019 */
[----:B------:R-:W-:Y:S02]  /*4fbb0*/  HADD2.F32 R9, -RZ, R47.H1_H1 ;  /* 0x3000002fff097230 */ /* 0x000fe40000004100 */
[----:B------:R-:W-:Y:S01]  /*4fbc0*/  FADD.FTZ R24, -R235, R197 ;  /* 0x000000c5eb187221 */ /* 0x000fe20000010100 */
[----:B------:R-:W-:Y:S02]  /*4fbd0*/  HADD2.F32 R25, -RZ, R80.H0_H0 ;  /* 0x20000050ff197230 */ /* 0x000fe40000004100 */
[----:B------:R-:W-:Y:S01]  /*4fbe0*/  FFMA.FTZ R183, R188, R183, R27 ;  /* 0x000000b7bcb77223 */ /* 0x000fe2000001001b */
[----:B------:R-:W-:-:S02]  /*4fbf0*/  HADD2.F32 R27, -RZ, R116.H0_H0 ;  /* 0x20000074ff1b7230 */ /* 0x000fc40000004100 */
[----:B------:R-:W-:Y:S01]  /*4fc00*/  FFMA.FTZ R245, R188, R245, R9 ;  /* 0x000000f5bcf57223 */ /* 0x000fe20000010009 */
[--C-:B------:R-:W-:Y:S02]  /*4fc10*/  HADD2.F32 R9, -RZ, R148.reuse.H0_H0 ;  /* 0x20000094ff097230 */ /* 0x100fe40000004100 */
[----:B------:R-:W-:Y:S01]  /*4fc20*/  FMUL.FTZ R24, R179, R24 ;  /* 0x00000018b3187220 */ /* 0x000fe20000410000 */
[----:B------:R-:W-:Y:S02]  /*4fc30*/  HADD2.F32 R167, -RZ, R148.H1_H1 ;  /* 0x30000094ffa77230 */ /* 0x000fe40000004100 */
[----:B------:R-:W-:Y:S02]  /*4fc40*/  HADD2.F32 R197, -RZ, R118.H0_H0 ;  /* 0x20000076ffc57230 */ /* 0x000fe40000004100 */
[C---:B------:R-:W-:Y:S01]  /*4fc50*/  FFMA.FTZ R166, R24.reuse, R9, R25 ;  /* 0x0000000918a67223 */ /* 0x040fe20000010019 */
[----:B------:R-:W-:Y:S01]  /*4fc60*/  FFMA.FTZ R9, R24, R27, R26 ;  /* 0x0000001b18097223 */ /* 0x000fe2000001001a */
[----:B------:R-:W-:Y:S01]  /*4fc70*/  HADD2.F32 R25, -RZ, R80.H1_H1 ;  /* 0x30000050ff197230 */ /* 0x000fe20000004100 */
[----:B------:R-:W-:Y:S01]  /*4fc80*/  F2FP.F16.F32.PACK_AB R26, R180, R171 ;  /* 0x000000abb41a723e */ /* 0x000fe200000000ff */
[----:B------:R-:W-:Y:S01]  /*4fc90*/  HADD2.F32 R27, -RZ, R116.H1_H1 ;  /* 0x30000074ff1b7230 */ /* 0x000fe20000004100 */
[----:B------:R-:W-:Y:S01]  /*4fca0*/  F2FP.F16.F32.PACK_AB R24, R172, R169 ;  /* 0x000000a9ac18723e */ /* 0x000fe200000000ff */
[----:B------:R-:W-:-:S02]  /*4fcb0*/  HADD2.F32 R171, -RZ, R81.H0_H0 ;  /* 0x20000051ffab7230 */ /* 0x000fc40000004100 */
[C---:B------:R-:W-:Y:S01]  /*4fcc0*/  FFMA.FTZ R167, R198.reuse, R167, R25 ;  /* 0x000000a7c6a77223 */ /* 0x040fe20000010019 */
[----:B------:R-:W-:Y:S01]  /*4fcd0*/  F2FP.F16.F32.PACK_AB R25, R165, R174 ;  /* 0x000000aea519723e */ /* 0x000fe200000000ff */
[----:B------:R-:W-:Y:S01]  /*4fce0*/  FFMA.FTZ R164, R198, R27, R164 ;  /* 0x0000001bc6a47223 */ /* 0x000fe200000100a4 */
[----:B------:R-:W-:Y:S01]  /*4fcf0*/  F2FP.F16.F32.PACK_AB R27, R173, R168 ;  /* 0x000000a8ad1b723e */ /* 0x000fe200000000ff */
[----:B------:R-:W-:Y:S02]  /*4fd00*/  HADD2.F32 R165, -RZ, R149.H0_H0 ;  /* 0x20000095ffa57230 */ /* 0x000fe40000004100 */
[----:B------:R-:W-:Y:S01]  /*4fd10*/  FADD.FTZ R174, -R235, R191 ;  /* 0x000000bfebae7221 */ /* 0x000fe20000010100 */
[----:B------:R-:W-:Y:S02]  /*4fd20*/  HADD2.F32 R173, -RZ, R117.H0_H0 ;  /* 0x20000075ffad7230 */ /* 0x000fe40000004100 */
[----:B------:R-:W-:Y:S02]  /*4fd30*/  HADD2.F32 R172, -RZ, R49.H0_H0 ;  /* 0x20000031ffac7230 */ /* 0x000fe40000004100 */
[----:B------:R-:W-:Y:S01]  /*4fd40*/  FMUL.FTZ R174, R179, R174 ;  /* 0x000000aeb3ae7220 */ /* 0x000fe20000410000 */
[----:B------:R-:W-:-:S04]  /*4fd50*/  IMAD.WIDE.U32 R168, R20, 0x10, R250 ;  /* 0x0000001014a87825 */ /* 0x000fc800078e00fa */
[C---:B------:R-:W-:Y:S01]  /*4fd60*/  FFMA.FTZ R20, R190.reuse, R165, R171 ;  /* 0x000000a5be147223 */ /* 0x040fe200000100ab */
[----:B------:R-:W-:Y:S01]  /*4fd70*/  FFMA.FTZ R165, R190, R173, R172 ;  /* 0x000000adbea57223 */ /* 0x000fe200000100ac */
[----:B------:R-:W-:Y:S01]  /*4fd80*/  HADD2.F32 R173, -RZ, R117.H1_H1 ;  /* 0x30000075ffad7230 */ /* 0x000fe20000004100 */
[----:B------:R0:W-:Y:S01]  /*4fd90*/  STG.E.128 desc[UR6][R168.64], R24 ;  /* 0x00000018a8007986 */ /* 0x0001e2000c101d06 */
[----:B------:R-:W-:Y:S02]  /*4fda0*/  HADD2.F32 R172, -RZ, R49.H1_H1 ;  /* 0x30000031ffac7230 */ /* 0x000fe40000004100 */
[----:B------:R-:W-:Y:S02]  /*4fdb0*/  HADD2.F32 R237, -RZ, R149.H1_H1 ;  /* 0x30000095ffed7230 */ /* 0x000fe40000004100 */
[----:B------:R-:W-:Y:S02]  /*4fdc0*/  HADD2.F32 R171, -RZ, R81.H1_H1 ;  /* 0x30000051ffab7230 */ /* 0x000fe40000004100 */
[----:B------:R-:W-:Y:S01]  /*4fdd0*/  FFMA.FTZ R172, R192, R173, R172 ;  /* 0x000000adc0ac7223 */ /* 0x000fe200000100ac */
[----:B------:R-:W-:-:S02]  /*4fde0*/  HADD2.F32 R180, -RZ, R50.H1_H1 ;  /* 0x30000032ffb47230 */ /* 0x000fc40000004100 */
[----:B------:R-:W-:Y:S02]  /*4fdf0*/  HADD2.F32 R185, -RZ, R150.H0_H0 ;  /* 0x20000096ffb97230 */ /* 0x000fe40000004100 */
[----:B------:R-:W-:Y:S01]  /*4fe00*/  FFMA.FTZ R237, R192, R237, R171 ;  /* 0x000000edc0ed7223 */ /* 0x000fe200000100ab */
[----:B------:R-:W-:Y:S02]  /*4fe10*/  HADD2.F32 R191, -RZ, R82.H0_H0 ;  /* 0x20000052ffbf7230 */ /* 0x000fe40000004100 */
[----:B------:R-:W-:Y:S02]  /*4fe20*/  HADD2.F32 R171, -RZ, R83.H0_H0 ;  /* 0x20000053ffab7230 */ /* 0x000fe40000004100 */
[----:B------:R-:W-:Y:S02]  /*4fe30*/  HADD2.F32 R190, -RZ, R54.H1_H1 ;  /* 0x30000036ffbe7230 */ /* 0x000fe40000004100 */
[----:B------:R-:W-:Y:S01]  /*4fe40*/  FFMA.FTZ R236, R174, R185, R191 ;  /* 0x000000b9aeec7223 */ /* 0x000fe200000100bf */
[----:B------:R-:W-:-:S02]  /*4fe50*/  HADD2.F32 R191, -RZ, R119.H1_H1 ;  /* 0x30000077ffbf7230 */ /* 0x000fc40000004100 */
[----:B0-----:R-:W-:Y:S01]  /*4fe60*/  FADD.FTZ R26, -R235, R207 ;  /* 0x000000cfeb1a7221 */ /* 0x001fe20000010100 */
[----:B------:R-:W-:Y:S02]  /*4fe70*/  HADD2.F32 R24, -RZ, R50.H0_H0 ;  /* 0x20000032ff187230 */ /* 0x000fe40000004100 */
[----:B------:R-:W-:Y:S02]  /*4fe80*/  HADD2.F32 R25, -RZ, R82.H1_H1 ;  /* 0x30000052ff197230 */ /* 0x000fe40000004100 */
[----:B------:R-:W-:Y:S01]  /*4fe90*/  FMUL.FTZ R26, R179, R26 ;  /* 0x0000001ab31a7220 */ /* 0x000fe20000410000 */
[----:B------:R-:W-:Y:S02]  /*4fea0*/  HADD2.F32 R27, -RZ, R118.H1_H1 ;  /* 0x30000076ff1b7230 */ /* 0x000fe40000004100 */
[----:B------:R-:W-:Y:S01]  /*4feb0*/  FFMA.FTZ R173, R174, R197, R24 ;  /* 0x000000c5aead7223 */ /* 0x000fe20000010018 */
[----:B------:R-:W-:Y:S01]  /*4fec0*/  FADD.FTZ R24, -R235, R193 ;  /* 0x000000c1eb187221 */ /* 0x000fe20000010100 */
[----:B------:R-:W-:Y:S01]  /*4fed0*/  FFMA.FTZ R241, R194, R241, R25 ;  /* 0x000000f1c2f17223 */ /* 0x000fe20000010019 */
[----:B------:R-:W-:-:S02]  /*4fee0*/  HADD2.F32 R169, -RZ, R151.H0_H0 ;  /* 0x20000097ffa97230 */ /* 0x000fc40000004100 */
[----:B------:R-:W-:Y:S01]  /*4fef0*/  FFMA.FTZ R180, R194, R27, R180 ;  /* 0x0000001bc2b47223 */ /* 0x000fe200000100b4 */
[----:B------:R-:W-:Y:S02]  /*4ff00*/  HADD2.F32 R25, -RZ, R119.H0_H0 ;  /* 0x20000077ff197230 */ /* 0x000fe40000004100 */
[----:B------:R-:W-:Y:S01]  /*4ff10*/  FMUL.FTZ R24, R179, R24 ;  /* 0x00000018b3187220 */ /* 0x000fe20000410000 */
[----:B------:R-:W-:Y:S02]  /*4ff20*/  HADD2.F32 R27, -RZ, R51.H0_H0 ;  /* 0x20000033ff1b7230 */ /* 0x000fe40000004100 */
[----:B------:R-:W-:Y:S02]  /*4ff30*/  HADD2.F32 R185, -RZ, R112.H1_H1 ;  /* 0x30000070ffb97230 */ /* 0x000fe40000004100 */
[C---:B------:R-:W-:Y:S01]  /*4ff40*/  FFMA.FTZ R240, R24.reuse, R169, R171 ;  /* 0x000000a918f07223 */ /* 0x040fe200000100ab */
[----:B------:R-:W-:Y:S02]  /*4ff50*/  HADD2.F32 R169, -RZ, R83.H1_H1 ;  /* 0x30000053ffa97230 */ /* 0x000fe40000004100 */
[----:B------:R-:W-:Y:S01]  /*4ff60*/  FFMA.FTZ R184, R24, R25, R27 ;  /* 0x0000001918b87223 */ /* 0x000fe2000001001b */
[----:B------:R-:W-:-:S02]  /*4ff70*/  HADD2.F32 R25, -RZ, R51.H1_H1 ;  /* 0x30000033ff197230 */ /* 0x000fc40000004100 */
[----:B------:R-:W-:Y:S01]  /*4ff80*/  FADD.FTZ R24, -R235, R199 ;  /* 0x000000c7eb187221 */ /* 0x000fe20000010100 */
[----:B------:R-:W-:Y:S02]  /*4ff90*/  HADD2.F32 R171, -RZ, R144.H0_H0 ;  /* 0x20000090ffab7230 */ /* 0x000fe40000004100 */
[C---:B------:R-:W-:Y:S01]  /*4ffa0*/  FFMA.FTZ R243, R196.reuse, R243, R169 ;  /* 0x000000f3c4f37223 */ /* 0x040fe200000100a9 */
[----:B------:R-:W-:Y:S02]  /*4ffb0*/  HADD2.F32 R27, -RZ, R84.H0_H0 ;  /* 0x20000054ff1b7230 */ /* 0x000fe40000004100 */
[----:B------:R-:W-:Y:S01]  /*4ffc0*/  FFMA.FTZ R191, R196, R191, R25 ;  /* 0x000000bfc4bf7223 */ /* 0x000fe20000010019 */
[----:B------:R-:W-:Y:S02]  /*4ffd0*/  HADD2.F32 R169, -RZ, R112.H0_H0 ;  /* 0x20000070ffa97230 */ /* 0x000fe40000004100 */
[----:B------:R-:W-:Y:S01]  /*4ffe0*/  FMUL.FTZ R24, R179, R24 ;  /* 0x00000018b3187220 */ /* 0x000fe20000410000 */
[----:B------:R-:W-:-:S02]  /*4fff0*/  HADD2.F32 R25, -RZ, R52.H0_H0 ;  /* 0x20000034ff197230 */ /* 0x000fc40000004100 */
[----:B------:R-:W-:Y:S02]  /*50000*/  HADD2.F32 R168, -RZ, R52.H1_H1 ;  /* 0x30000034ffa87230 */ /* 0x000fe40000004100 */
[C---:B------:R-:W-:Y:S01]  /*50010*/  FFMA.FTZ R171, R24.reuse, R171, R27 ;  /* 0x000000ab18ab7223 */ /* 0x040fe2000001001b */
[----:B------:R-:W-:Y:S02]  /*50020*/  HADD2.F32 R27, -RZ, R84.H1_H1 ;  /* 0x30000054ff1b7230 */ /* 0x000fe40000004100 */
[----:B------:R-:W-:Y:S01]  /*50030*/  FFMA.FTZ R169, R24, R169, R25 ;  /* 0x000000a918a97223 */ /* 0x000fe20000010019 */
[----:B------:R-:W-:Y:S02]  /*50040*/  HADD2.F32 R25, -RZ, R144.H1_H1 ;  /* 0x30000090ff197230 */ /* 0x000fe40000004100 */
[----:B------:R-:W-:Y:S01]  /*50050*/  FFMA.FTZ R168, R26, R185, R168 ;  /* 0x000000b91aa87223 */ /* 0x000fe200000100a8 */
[----:B------:R-:W-:Y:S01]  /*50060*/  F2FP.F16.F32.PACK_AB R24, R175, R170 ;  /* 0x000000aaaf18723e */ /* 0x000fe200000000ff */
[----:B------:R-:W-:-:S02]  /*50070*/  HADD2.F32 R175, -RZ, R145.H0_H0 ;  /* 0x20000091ffaf7230 */ /* 0x000fc40000004100 */
[----:B------:R-:W-:Y:S01]  /*50080*/  FFMA.FTZ R174, R26, R25, R27 ;  /* 0x000000191aae7223 */ /* 0x000fe2000001001b */
[----:B------:R-:W-:Y:S01]  /*50090*/  F2FP.F16.F32.PACK_AB R27, R183, R186 ;  /* 0x000000bab71b723e */ /* 0x000fe200000000ff */
[----:B------:R-:W-:Y:S01]  /*500a0*/  HADD2.F32 R183, -RZ, R113.H0_H0 ;  /* 0x20000071ffb77230 */ /* 0x000fe20000004100 */
[----:B------:R-:W-:Y:S01]  /*500b0*/  F2FP.F16.F32.PACK_AB R26, R181, R182 ;  /* 0x000000b6b51a723e */ /* 0x000fe200000000ff */
[----:B------:R-:W-:Y:S01]  /*500c0*/  HADD2.F32 R181, -RZ, R85.H0_H0 ;  /* 0x20000055ffb57230 */ /* 0x000fe20000004100 */
[----:B------:R-:W-:Y:S01]  /*500d0*/  F2FP.F16.F32.PACK_AB R25, R177, R176 ;  /* 0x000000b0b119723e */ /* 0x000fe200000000ff */
[----:B------:R-:W-:Y:S02]  /*500e0*/  HADD2.F32 R170, -RZ, R53.H0_H0 ;  /* 0x20000035ffaa7230 */ /* 0x000fe40000004100 */
[----:B------:R-:W-:Y:S01]  /*500f0*/  FADD.FTZ R182, -R235, R201 ;  /* 0x000000c9ebb67221 */ /* 0x000fe20000010100 */
[----:B------:R-:W-:-:S04]  /*50100*/  IMAD.WIDE.U32 R176, R21, 0x10, R248 ;  /* 0x0000001015b07825 */ /* 0x000fc800078e00f8 */
[C---:B------:R-:W-:Y:S01]  /*50110*/  FFMA.FTZ R175, R200.reuse, R175, R181 ;  /* 0x000000afc8af7223 */ /* 0x040fe200000100b5 */
[----:B------:R-:W-:Y:S01]  /*50120*/  FFMA.FTZ R170, R200, R183, R170 ;  /* 0x000000b7c8aa7223 */ /* 0x000fe200000100aa */
[----:B------:R-:W-:Y:S01]  /*50130*/  HADD2.F32 R181, -RZ, R145.H1_H1 ;  /* 0x30000091ffb57230 */ /* 0x000fe20000004100 */
[----:B------:R0:W-:Y:S01]  /*50140*/  STG.E.128 desc[UR6][R176.64], R24 ;  /* 0x00000018b0007986 */ /* 0x0001e2000c101d06 */
[----:B------:R-:W-:Y:S02]  /*50150*/  HADD2.F32 R183, -RZ, R85.H1_H1 ;  /* 0x30000055ffb77230 */ /* 0x000fe40000004100 */
[----:B------:R-:W-:Y:S01]  /*50160*/  FMUL.FTZ R182, R179, R182 ;  /* 0x000000b6b3b67220 */ /* 0x000fe20000410000 */
[----:B------:R-:W-:Y:S02]  /*50170*/  HADD2.F32 R185, -RZ, R113.H1_H1 ;  /* 0x30000071ffb97230 */ /* 0x000fe40000004100 */
[----:B------:R-:W-:Y:S02]  /*50180*/  HADD2.F32 R186, -RZ, R53.H1_H1 ;  /* 0x30000035ffba7230 */ /* 0x000fe40000004100 */
[----:B------:R-:W-:Y:S01]  /*50190*/  FFMA.FTZ R192, R182, R181, R183 ;  /* 0x000000b5b6c07223 */ /* 0x000fe200000100b7 */
[----:B------:R-:W-:-:S02]  /*501a0*/  HADD2.F32 R199, -RZ, R114.H0_H0 ;  /* 0x20000072ffc77230 */ /* 0x000fc40000004100 */
[----:B------:R-:W-:Y:S02]  /*501b0*/  HADD2.F32 R181, -RZ, R87.H0_H0 ;  /* 0x20000057ffb57230 */ /* 0x000fe40000004100 */
[----:B------:R-:W-:Y:S01]  /*501c0*/  FFMA.FTZ R183, R182, R185, R186 ;  /* 0x000000b9b6b77223 */ /* 0x000fe200000100ba */
[----:B------:R-:W-:Y:S02]  /*501d0*/  HADD2.F32 R193, -RZ, R146.H0_H0 ;  /* 0x20000092ffc17230 */ /* 0x000fe40000004100 */
[----:B------:R-:W-:Y:S02]  /*501e0*/  HADD2.F32 R197, -RZ, R86.H0_H0 ;  /* 0x20000056ffc57230 */ /* 0x000fe40000004100 */
[----:B------:R-:W-:Y:S02]  /*501f0*/  HADD2.F32 R182, -RZ, R57.H0_H0 ;  /* 0x20000039ffb67230 */ /* 0x000fe40000004100 */
[----:B------:R-:W-:Y:S02]  /*50200*/  HADD2.F32 R198, -RZ, R141.H1_H1 ;  /* 0x3000008dffc67230 */ /* 0x000fe40000004100 */
[----:B0-----:R-:W-:Y:S01]  /*50210*/  FADD.FTZ R26, -R235, R205 ;  /* 0x000000cdeb1a7221 */ /* 0x001fe20000010100 */
[----:B------:R-:W-:-:S02]  /*50220*/  HADD2.F32 R24, -RZ, R54.H0_H0 ;  /* 0x20000036ff187230 */ /* 0x000fc40000004100 */
[C---:B------:R-:W-:Y:S01]  /*50230*/  FFMA.FTZ R196, R202.reuse, R193, R197 ;  /* 0x000000c1cac47223 */ /* 0x040fe200000100c5 */
[----:B------:R-:W-:Y:S02]  /*50240*/  HADD2.F32 R25, -RZ, R86.H1_H1 ;  /* 0x30000056ff197230 */ /* 0x000fe40000004100 */
[----:B------:R-:W-:Y:S01]  /*50250*/  FMUL.FTZ R26, R179, R26 ;  /* 0x0000001ab31a7220 */ /* 0x000fe20000410000 */
[----:B------:R-:W-:Y:S02]  /*50260*/  HADD2.F32 R27, -RZ, R114.H1_H1 ;  /* 0x30000072ff1b7230 */ /* 0x000fe40000004100 */
[----:B------:R-:W-:Y:S01]  /*50270*/  FFMA.FTZ R185, R202, R199, R24 ;  /* 0x000000c7cab97223 */ /* 0x000fe20000010018 */
[----:B------:R-:W-:Y:S02]  /*50280*/  HADD2.F32 R199, -RZ, R146.H1_H1 ;  /* 0x30000092ffc77230 */ /* 0x000fe40000004100 */
[----:B------:R-:W-:Y:S01]  /*50290*/  FADD.FTZ R24, -R235, R203 ;  /* 0x000000cbeb187221 */ /* 0x000fe20000010100 */
[----:B------:R-:W-:-:S02]  /*502a0*/  HADD2.F32 R177, -RZ, R147.H0_H0 ;  /* 0x20000093ffb17230 */ /* 0x000fc40000004100 */
[C---:B------:R-:W-:Y:S01]  /*502b0*/  FFMA.FTZ R190, R204.reuse, R27, R190 ;  /* 0x0000001bccbe7223 */ /* 0x040fe200000100be */
[----:B------:R-:W-:Y:S02]  /*502c0*/  HADD2.F32 R27, -RZ, R55.H0_H0 ;  /* 0x20000037ff1b7230 */ /* 0x000fe40000004100 */
[----:B------:R-:W-:Y:S01]  /*502d0*/  FMUL.FTZ R24, R179, R24 ;  /* 0x00000018b3187220 */ /* 0x000fe20000410000 */
[----:B------:R-:W-:Y:S01]  /*502e0*/  FFMA.FTZ R199, R204, R199, R25 ;  /* 0x000000c7ccc77223 */ /* 0x000fe20000010019 */
[----:B------:R-:W-:Y:S02]  /*502f0*/  HADD2.F32 R25, -RZ, R115.H0_H0 ;  /* 0x20000073ff197230 */ /* 0x000fe40000004100 */
[----:B------:R-:W-:Y:S01]  /*50300*/  FFMA.FTZ R204, R24, R177, R181 ;  /* 0x000000b118cc7223 */ /* 0x000fe200000100b5 */
[----:B------:R-:W-:Y:S02]  /*50310*/  HADD2.F32 R177, -RZ, R147.H1_H1 ;  /* 0x30000093ffb17230 */ /* 0x000fe40000004100 */
[----:B------:R-:W-:-:S02]  /*50320*/  HADD2.F32 R181, -RZ, R87.H1_H1 ;  /* 0x30000057ffb57230 */ /* 0x000fc40000004100 */
[----:B------:R-:W-:Y:S01]  /*50330*/  FFMA.FTZ R194, R24, R25, R27 ;  /* 0x0000001918c27223 */ /* 0x000fe2000001001b */
[----:B------:R-:W-:Y:S01]  /*50340*/  FADD.FTZ R24, -R235, R217 ;  /* 0x000000d9eb187221 */ /* 0x000fe20000010100 */
[----:B------:R-:W-:Y:S02]  /*50350*/  HADD2.F32 R197, -RZ, R115.H1_H1 ;  /* 0x30000073ffc57230 */ /* 0x000fe40000004100 */
[----:B------:R-:W-:Y:S01]  /*50360*/  FFMA.FTZ R217, R26, R177, R181 ;  /* 0x000000b11ad97223 */ /* 0x000fe200000100b5 */
[----:B------:R-:W-:Y:S02]  /*50370*/  HADD2.F32 R25, -RZ, R55.H1_H1 ;  /* 0x30000037ff197230 */ /* 0x000fe40000004100 */
[----:B------:R-:W-:Y:S01]  /*50380*/  FMUL.FTZ R24, R179, R24 ;  /* 0x00000018b3187220 */ /* 0x000fe20000410000 */
[----:B------:R-:W-:Y:S02]  /*50390*/  HADD2.F32 R177, -RZ, R140.H0_H0 ;  /* 0x2000008cffb17230 */ /* 0x000fe40000004100 */
[----:B------:R-:W-:-:S02]  /*503a0*/  HADD2.F32 R27, -RZ, R88.H0_H0 ;  /* 0x20000058ff1b7230 */ /* 0x000fc40000004100 */
[----:B------:R-:W-:Y:S01]  /*503b0*/  FFMA.FTZ R197, R26, R197, R25 ;  /* 0x000000c51ac57223 */ /* 0x000fe20000010019 */
[--C-:B------:R-:W-:Y:S02]  /*503c0*/  HADD2.F32 R25, -RZ, R108.reuse.H0_H0 ;  /* 0x2000006cff197230 */ /* 0x100fe40000004100 */
[----:B------:R-:W-:Y:S01]  /*503d0*/  FADD.FTZ R26, -R235, R219 ;  /* 0x000000dbeb1a7221 */ /* 0x000fe20000010100 */
[----:B------:R-:W-:Y:S02]  /*503e0*/  HADD2.F32 R181, -RZ, R108.H1_H1 ;  /* 0x3000006cffb57230 */ /* 0x000fe40000004100 */
[----:B------:R-:W-:Y:S01]  /*503f0*/  FFMA.FTZ R177, R24, R177, R27 ;  /* 0x000000b118b17223 */ /* 0x000fe2000001001b */
[----:B------:R-:W-:Y:S02]  /*50400*/  HADD2.F32 R27, -RZ, R56.H0_H0 ;  /* 0x20000038ff1b7230 */ /* 0x000fe40000004100 */
[----:B------:R-:W-:Y:S01]  /*50410*/  FMUL.FTZ R26, R179, R26 ;  /* 0x0000001ab31a7220 */ /* 0x000fe20000410000 */
[----:B------:R-:W-:-:S02]  /*50420*/  HADD2.F32 R193, -RZ, R109.H0_H0 ;  /* 0x2000006dffc17230 */ /* 0x000fc40000004100 */
[----:B------:R-:W-:Y:S02]  /*50430*/  HADD2.F32 R200, -RZ, R89.H1_H1 ;  /* 0x30000059ffc87230 */ /* 0x000fe40000004100 */
[----:B------:R-:W-:Y:S01]  /*50440*/  FFMA.FTZ R176, R24, R25, R27 ;  /* 0x0000001918b07223 */ /* 0x000fe2000001001b */
[----:B------:R-:W-:Y:S02]  /*50450*/  HADD2.F32 R25, -RZ, R140.H1_H1 ;  /* 0x3000008cff197230 */ /* 0x000fe40000004100 */
[----:B------:R-:W-:Y:S01]  /*50460*/  FFMA.FTZ R182, R218, R193, R182 ;  /* 0x000000c1dab67223 */ /* 0x000fe200000100b6 */
[----:B------:R-:W-:Y:S02]  /*50470*/  HADD2.F32 R27, -RZ, R88.H1_H1 ;  /* 0x30000058ff1b7230 */ /* 0x000fe40000004100 */
[----:B------:R-:W-:Y:S02]  /*50480*/  HADD2.F32 R24, -RZ, R56.H1_H1 ;  /* 0x30000038ff187230 */ /* 0x000fe40000004100 */
[----:B------:R-:W-:-:S02]  /*50490*/  HADD2.F32 R202, -RZ, R109.H1_H1 ;  /* 0x3000006dffca7230 */ /* 0x000fc40000004100 */
[C---:B------:R-:W-:Y:S01]  /*504a0*/  FFMA.FTZ R186, R26.reuse, R25, R27 ;  /* 0x000000191aba7223 */ /* 0x040fe2000001001b */
[----:B------:R-:W-:Y:S02]  /*504b0*/  HADD2.F32 R25, -RZ, R141.H0_H0 ;  /* 0x2000008dff197230 */ /* 0x000fe40000004100 */
[----:B------:R-:W-:Y:S01]  /*504c0*/  FFMA.FTZ R181, R26, R181, R24 ;  /* 0x000000b51ab57223 */ /* 0x000fe20000010018 */
[----:B------:R-:W-:Y:S01]  /*504d0*/  HADD2.F32 R27, -RZ, R89.H0_H0 ;  /* 0x20000059ff1b7230 */ /* 0x000fe20000004100 */
[----:B------:R-:W-:Y:S01]  /*504e0*/  F2FP.F16.F32.PACK_AB R24, R23, R22 ;  /* 0x000000161718723e */ /* 0x000fe200000000ff */
[----:B------:R-:W-:Y:S01]  /*504f0*/  FADD.FTZ R22, -R235, R213 ;  /* 0x000000d5eb167221 */ /* 0x000fe20000010100 */
[----:B------:R-:W-:Y:S01]  /*50500*/  HADD2.F32 R201, -RZ, R57.H1_H1 ;  /* 0x30000039ffc97230 */ /* 0x000fe20000004100 */
[----:B------:R-:W-:Y:S01]  /*50510*/  F2FP.F16.F32.PACK_AB R26, R242, R239 ;  /* 0x000000eff21a723e */ /* 0x000fe200000000ff */
[----:B------:R-:W-:Y:S01]  /*50520*/  FFMA.FTZ R188, R218, R25, R27 ;  /* 0x00000019dabc7223 */ /* 0x000fe2000001001b */
[----:B------:R-:W-:Y:S01]  /*50530*/  F2FP.F16.F32.PACK_AB R25, R189, R238 ;  /* 0x000000eebd19723e */ /* 0x000fe200000000ff */
[----:B------:R-:W-:Y:S01]  /*50540*/  FMUL.FTZ R189, R179, R22 ;  /* 0x00000016b3bd7220 */ /* 0x000fe20000410000 */
[----:B------:R-:W-:Y:S01]  /*50550*/  F2FP.F16.F32.PACK_AB R27, R245, R244 ;  /* 0x000000f4f51b723e */ /* 0x000fe200000000ff */
[----:B------:R-:W-:Y:S01]  /*50560*/  IMAD.WIDE.U32 R22, R21, 0x10, R250 ;  /* 0x0000001015167825 */ /* 0x000fe200078e00fa */
[----:B------:R-:W-:-:S03]  /*50570*/  F2FP.F16.F32.PACK_AB R176, R181, R176 ;  /* 0x000000b0b5b0723e */ /* 0x000fc600000000ff */
[----:B------:R-:W-:Y:S01]  /*50580*/  FFMA.FTZ R193, R189, R198, R200 ;  /* 0x000000c6bdc17223 */ /* 0x000fe200000100c8 */
[----:B------:R-:W-:Y:S01]  /*50590*/  FADD.FTZ R200, -R235, R215 ;  /* 0x000000d7ebc87221 */ /* 0x000fe20000010100 */
[----:B------:R-:W-:Y:S02]  /*505a0*/  HADD2.F32 R219, -RZ, R142.H0_H0 ;  /* 0x2000008effdb7230 */ /* 0x000fe40000004100 */
[----:B------:R-:W-:Y:S01]  /*505b0*/  FFMA.FTZ R189, R189, R202, R201 ;  /* 0x000000cabdbd7223 */ /* 0x000fe200000100c9 */
[----:B------:R-:W-:Y:S01]  /*505c0*/  HADD2.F32 R21, -RZ, R90.H0_H0 ;  /* 0x2000005aff157230 */ /* 0x000fe20000004100 */
[----:B------:R0:W-:Y:S01]  /*505d0*/  STG.E.128 desc[UR6][R22.64], R24 ;  /* 0x0000001816007986 */ /* 0x0001e2000c101d06 */
[----:B------:R-:W-:Y:S02]  /*505e0*/  HADD2.F32 R201, -RZ, R110.H0_H0 ;  /* 0x2000006effc97230 */ /* 0x000fe40000004100 */
[----:B------:R-:W-:Y:S01]  /*505f0*/  FMUL.FTZ R200, R179, R200 ;  /* 0x000000c8b3c87220 */ /* 0x000fe20000410000 */
[----:B------:R-:W-:-:S02]  /*50600*/  HADD2.F32 R198, -RZ, R58.H0_H0 ;  /* 0x2000003affc67230 */ /* 0x000fc40000004100 */
[C---:B------:R-:W-:Y:S01]  /*50610*/  FFMA.FTZ R219, R212.reuse, R219, R21 ;  /* 0x000000dbd4db7223 */ /* 0x040fe20000010015 */
[----:B------:R-:W-:Y:S02]  /*50620*/  HADD2.F32 R207, -RZ, R110.H1_H1 ;  /* 0x3000006effcf7230 */ /* 0x000fe40000004100 */
[----:B------:R-:W-:Y:S02]  /*50630*/  HADD2.F32 R239, -RZ, R143.H0_H0 ;  /* 0x2000008fffef7230 */ /* 0x000fe40000004100 */
[----:B------:R-:W-:Y:S01]  /*50640*/  FFMA.FTZ R201, R212, R201, R198 ;  /* 0x000000c9d4c97223 */ /* 0x000fe200000100c6 */
[----:B------:R-:W-:Y:S02]  /*50650*/  HADD2.F32 R21, -RZ, R91.H0_H0 ;  /* 0x2000005bff157230 */ /* 0x000fe40000004100 */
[----:B------:R-:W-:Y:S02]  /*50660*/  HADD2.F32 R213, -RZ, R111.H0_H0 ;  /* 0x2000006fffd57230 */ /* 0x000fe40000004100 */
[----:B------:R-:W-:-:S02]  /*50670*/  HADD2.F32 R203, -RZ, R142.H1_H1 ;  /* 0x3000008effcb7230 */ /* 0x000fc40000004100 */
[----:B------:R-:W-:Y:S01]  /*50680*/  FFMA.FTZ R239, R214, R239, R21 ;  /* 0x000000efd6ef7223 */ /* 0x000fe20000010015 */
[----:B------:R-:W-:Y:S02]  /*50690*/  HADD2.F32 R21, -RZ, R111.H1_H1 ;  /* 0x3000006fff157230 */ /* 0x000fe40000004100 */
[----:B------:R-:W-:Y:S02]  /*506a0*/  HADD2.F32 R205, -RZ, R90.H1_H1 ;  /* 0x3000005affcd7230 */ /* 0x000fe40000004100 */
[----:B0-----:R-:W-:Y:S01]  /*506b0*/  FADD.FTZ R24, -R235, R227 ;  /* 0x000000e3eb187221 */ /* 0x001fe20000010100 */
[----:B------:R-:W-:Y:S02]  /*506c0*/  HADD2.F32 R22, -RZ, R58.H1_H1 ;  /* 0x3000003aff167230 */ /* 0x000fe40000004100 */
[----:B------:R-:W-:Y:S02]  /*506d0*/  HADD2.F32 R23, -RZ, R143.H1_H1 ;  /* 0x3000008fff177230 */ /* 0x000fe40000004100 */
[----:B------:R-:W-:Y:S01]  /*506e0*/  FFMA.FTZ R218, R200, R203, R205 ;  /* 0x000000cbc8da7223 */ /* 0x000fe200000100cd */
[----:B------:R-:W-:-:S02]  /*506f0*/  HADD2.F32 R25, -RZ, R91.H1_H1 ;  /* 0x3000005bff197230 */ /* 0x000fc40000004100 */
[----:B------:R-:W-:Y:S01]  /*50700*/  FFMA.FTZ R198, R200, R207, R22 ;  /* 0x000000cfc8c67223 */ /* 0x000fe20000010016 */
[--C-:B------:R-:W-:Y:S02]  /*50710*/  HADD2.F32 R22, -RZ, R59.reuse.H0_H0 ;  /* 0x2000003bff167230 */ /* 0x100fe40000004100 */
[----:B------:R-:W-:Y:S01]  /*50720*/  FMUL.FTZ R24, R179, R24 ;  /* 0x00000018b3187220 */ /* 0x000fe20000410000 */
[----:B------:R-:W-:Y:S02]  /*50730*/  HADD2.F32 R27, -RZ, R92.H0_H0 ;  /* 0x2000005cff1b7230 */ /* 0x000fe40000004100 */
[----:B------:R-:W-:Y:S01]  /*50740*/  FFMA.FTZ R238, R216, R23, R25 ;  /* 0x00000017d8ee7223 */ /* 0x000fe20000010019 */
[----:B------:R-:W-:Y:S02]  /*50750*/  HADD2.F32 R23, -RZ, R59.H1_H1 ;  /* 0x3000003bff177230 */ /* 0x000fe40000004100 */
[----:B------:R-:W-:Y:S01]  /*50760*/  FFMA.FTZ R213, R214, R213, R22 ;  /* 0x000000d5d6d57223 */ /* 0x000fe20000010016 */
[----:B------:R-:W-:Y:S01]  /*50770*/  FADD.FTZ R22, -R235, R225 ;  /* 0x000000e1eb167221 */ /* 0x000fe20000010100 */
        /* <DEDUP_REMOVED lines=10> */
[----:B------:R-:W-:Y:S02]  /*50820*/  HADD2.F32 R25, -RZ, R92.H1_H1 ;  /* 0x3000005cff197230 */ /* 0x000fe40000004100 */
[----:B------:R-:W-:Y:S02]  /*50830*/  HADD2.F32 R23, -RZ, R93.H0_H0 ;  /* 0x2000005dff177230 */ /* 0x000fe40000004100 */
[C---:B------:R-:W-:Y:S01]  /*50840*/  FFMA.FTZ R205, R24.reuse, R205, R21 ;  /* 0x000000cd18cd7223 */ /* 0x040fe20000010015 */
[----:B------:R-:W-:Y:S02]  /*50850*/  HADD2.F32 R21, -RZ, R137.H0_H0 ;  /* 0x20000089ff157230 */ /* 0x000fe40000004100 */
[----:B------:R-:W-:Y:S01]  /*50860*/  FFMA.FTZ R203, R24, R203, R25 ;  /* 0x000000cb18cb7223 */ /* 0x000fe20000010019 */
[----:B------:R-:W-:Y:S02]  /*50870*/  HADD2.F32 R207, -RZ, R105.H0_H0 ;  /* 0x20000069ffcf7230 */ /* 0x000fe40000004100 */
[----:B------:R-:W-:Y:S01]  /*50880*/  FADD.FTZ R24, -R235, R221 ;  /* 0x000000ddeb187221 */ /* 0x000fe20000010100 */
[----:B------:R-:W-:-:S02]  /*50890*/  HADD2.F32 R22, -RZ, R61.H0_H0 ;  /* 0x2000003dff167230 */ /* 0x000fc40000004100 */
[C---:B------:R-:W-:Y:S01]  /*508a0*/  FFMA.FTZ R212, R226.reuse, R21, R23 ;  /* 0x00000015e2d47223 */ /* 0x040fe20000010017 */
[----:B------:R-:W-:Y:S01]  /*508b0*/  F2FP.F16.F32.PACK_AB R21, R237, R20 ;  /* 0x00000014ed15723e */ /* 0x000fe200000000ff */
[----:B------:R-:W-:Y:S01]  /*508c0*/  FMUL.FTZ R214, R179, R24 ;  /* 0x00000018b3d67220 */ /* 0x000fe20000410000 */
[----:B------:R-:W-:Y:S01]  /*508d0*/  F2FP.F16.F32.PACK_AB R23, R243, R240 ;  /* 0x000000f0f317723e */ /* 0x000fe200000000ff */
[----:B------:R-:W-:Y:S01]  /*508e0*/  FFMA.FTZ R207, R226, R207, R22 ;  /* 0x000000cfe2cf7223 */ /* 0x000fe20000010016 */
[----:B------:R-:W-:Y:S01]  /*508f0*/  F2FP.F16.F32.PACK_AB R22, R241, R236 ;  /* 0x000000ecf116723e */ /* 0x000fe200000000ff */
[----:B------:R-:W-:Y:S01]  /*50900*/  IMAD.WIDE.U32 R24, R187, 0x10, R248 ;  /* 0x00000010bb187825 */ /* 0x000fe200078e00f8 */
[----:B------:R-:W-:-:S03]  /*50910*/  F2FP.F16.F32.PACK_AB R20, R167, R166 ;  /* 0x000000a6a714723e */ /* 0x000fc600000000ff */
[----:B------:R-:W-:Y:S01]  /*50920*/  FADD.FTZ R166, -R235, R223 ;  /* 0x000000dfeba67221 */ /* 0x000fe20000010100 */
[----:B------:R-:W-:Y:S01]  /*50930*/  F2FP.F16.F32.PACK_AB R200, R205, R200 ;  /* 0x000000c8cdc8723e */ /* 0x000fe200000000ff */
[----:B------:R-:W-:Y:S01]  /*50940*/  HADD2.F32 R247, -RZ, R139.H0_H0 ;  /* 0x2000008bfff77230 */ /* 0x000fe20000004100 */
[----:B------:R0:W-:Y:S01]  /*50950*/  STG.E.128 desc[UR6][R24.64], R20 ;  /* 0x0000001418007986 */ /* 0x0001e2000c101d06 */
[----:B------:R-:W-:Y:S02]  /*50960*/  HADD2.F32 R240, -RZ, R63.H0_H0 ;  /* 0x2000003ffff07230 */ /* 0x000fe40000004100 */
[----:B------:R-:W-:Y:S01]  /*50970*/  FMUL.FTZ R166, R179, R166 ;  /* 0x000000a6b3a67220 */ /* 0x000fe20000410000 */
[----:B------:R-:W-:Y:S02]  /*50980*/  HADD2.F32 R215, -RZ, R137.H1_H1 ;  /* 0x30000089ffd77230 */ /* 0x000fe40000004100 */
[----:B------:R-:W-:Y:S02]  /*50990*/  HADD2.F32 R27, -RZ, R93.H1_H1 ;  /* 0x3000005dff1b7230 */ /* 0x000fe40000004100 */
[----:B------:R-:W-:-:S02]  /*509a0*/  HADD2.F32 R167, -RZ, R105.H1_H1 ;  /* 0x30000069ffa77230 */ /* 0x000fc40000004100 */
[----:B------:R-:W-:Y:S02]  /*509b0*/  HADD2.F32 R26, -RZ, R61.H1_H1 ;  /* 0x3000003dff1a7230 */ /* 0x000fe40000004100 */
[C---:B------:R-:W-:Y:S01]  /*509c0*/  FFMA.FTZ R215, R214.reuse, R215, R27 ;  /* 0x000000d7d6d77223 */ /* 0x040fe2000001001b */
[----:B------:R-:W-:Y:S02]  /*509d0*/  HADD2.F32 R243, -RZ, R107.H1_H1 ;  /* 0x3000006bfff37230 */ /* 0x000fe40000004100 */
[----:B------:R-:W-:Y:S02]  /*509e0*/  HADD2.F32 R225, -RZ, R132.H0_H0 ;  /* 0x20000084ffe17230 */ /* 0x000fe40000004100 */
[----:B------:R-:W-:Y:S01]  /*509f0*/  FFMA.FTZ R214, R214, R167, R26 ;  /* 0x000000a7d6d67223 */ /* 0x000fe2000001001a */
[----:B------:R-:W-:Y:S02]  /*50a00*/  HADD2.F32 R245, -RZ, R138.H0_H0 ;  /* 0x2000008afff57230 */ /* 0x000fe40000004100 */
[----:B------:R-:W-:-:S02]  /*50a10*/  HADD2.F32 R27, -RZ, R94.H0_H0 ;  /* 0x2000005eff1b7230 */ /* 0x000fc40000004100 */
[----:B0-----:R-:W-:Y:S01]  /*50a20*/  FADD.FTZ R20, -R235, R229 ;  /* 0x000000e5eb147221 */ /* 0x001fe20000010100 */
[----:B------:R-:W-:Y:S01]  /*50a30*/  HADD2.F32 R21, -RZ, R95.H0_H0 ;  /* 0x2000005fff157230 */ /* 0x000fe20000004100 */
[----:B------:R-:W-:Y:S01]  /*50a40*/  F2FP.F16.F32.PACK_AB R24, R174, R171 ;  /* 0x000000abae18723e */ /* 0x000fe200000000ff */
[----:B------:R-:W-:Y:S02]  /*50a50*/  HADD2.F32 R23, -RZ, R107.H0_H0 ;  /* 0x2000006bff177230 */ /* 0x000fe40000004100 */
[----:B------:R-:W-:Y:S01]  /*50a60*/  FFMA.FTZ R245, R220, R245, R27 ;  /* 0x000000f5dcf57223 */ /* 0x000fe2000001001b */
[----:B------:R-:W-:Y:S02]  /*50a70*/  HADD2.F32 R237, -RZ, R106.H0_H0 ;  /* 0x2000006affed7230 */ /* 0x000fe40000004100 */
[C---:B------:R-:W-:Y:S01]  /*50a80*/  FFMA.FTZ R247, R222.reuse, R247, R21 ;  /* 0x000000f7def77223 */ /* 0x040fe20000010015 */
[----:B------:R-:W-:Y:S02]  /*50a90*/  HADD2.F32 R21, -RZ, R63.H1_H1 ;  /* 0x3000003fff157230 */ /* 0x000fe40000004100 */
[----:B------:R-:W-:Y:S01]  /*50aa0*/  FFMA.FTZ R240, R222, R23, R240 ;  /* 0x00000017def07223 */ /* 0x000fe200000100f0 */
[----:B------:R-:W-:-:S02]  /*50ab0*/  HADD2.F32 R23, -RZ, R96.H0_H0 ;  /* 0x20000060ff177230 */ /* 0x000fc40000004100 */
[----:B------:R-:W-:Y:S01]  /*50ac0*/  FMUL.FTZ R20, R179, R20 ;  /* 0x00000014b3147220 */ /* 0x000fe20000410000 */
[----:B------:R-:W-:Y:S02]  /*50ad0*/  HADD2.F32 R26, -RZ, R62.H0_H0 ;  /* 0x2000003eff1a7230 */ /* 0x000fe40000004100 */
[----:B------:R-:W-:Y:S01]  /*50ae0*/  FFMA.FTZ R243, R224, R243, R21 ;  /* 0x000000f3e0f37223 */ /* 0x000fe20000010015 */
[----:B------:R-:W-:Y:S02]  /*50af0*/  HADD2.F32 R167, -RZ, R138.H1_H1 ;  /* 0x3000008affa77230 */ /* 0x000fe40000004100 */
[----:B------:R-:W-:Y:S01]  /*50b00*/  FFMA.FTZ R225, R228, R225, R23 ;  /* 0x000000e1e4e17223 */ /* 0x000fe20000010017 */
        /* <DEDUP_REMOVED lines=10> */
[----:B------:R-:W-:Y:S01]  /*50bb0*/  HADD2.F32 R21, -RZ, R64.H1_H1 ;  /* 0x30000040ff157230 */ /* 0x000fe20000004100 */
[----:B------:R-:W-:Y:S01]  /*50bc0*/  F2FP.F16.F32.PACK_AB R171, R238, R239 ;  /* 0x000000efeeab723e */ /* 0x000fe200000000ff */
[----:B------:R-:W-:Y:S01]  /*50bd0*/  HADD2.F32 R236, -RZ, R62.H1_H1 ;  /* 0x3000003effec7230 */ /* 0x000fe20000004100 */
[----:B------:R-:W-:Y:S01]  /*50be0*/  F2FP.F16.F32.PACK_AB R174, R242, R245 ;  /* 0x000000f5f2ae723e */ /* 0x000fe200000000ff */
[----:B------:R-:W-:-:S02]  /*50bf0*/  HADD2.F32 R229, -RZ, R133.H0_H0 ;  /* 0x20000085ffe57230 */ /* 0x000fc40000004100 */
[----:B------:R-:W-:Y:S01]  /*50c00*/  FFMA.FTZ R221, R230, R221, R21 ;  /* 0x000000dde6dd7223 */ /* 0x000fe20000010015 */
[----:B------:R-:W-:Y:S02]  /*50c10*/  HADD2.F32 R21, -RZ, R97.H0_H0 ;  /* 0x20000061ff157230 */ /* 0x000fe40000004100 */
[----:B------:R-:W-:Y:S01]  /*50c20*/  FFMA.FTZ R236, R166, R223, R236 ;  /* 0x000000dfa6ec7223 */ /* 0x000fe200000100ec */
[----:B------:R-:W-:Y:S01]  /*50c30*/  HADD2.F32 R23, -RZ, R101.H0_H0 ;  /* 0x20000065ff177230 */ /* 0x000fe20000004100 */
[----:B------:R-:W-:Y:S01]  /*50c40*/  F2FP.F16.F32.PACK_AB R166, R190, R185 ;  /* 0x000000b9bea6723e */ /* 0x000fe200000000ff */
[----:B------:R-:W-:Y:S02]  /*50c50*/  HADD2.F32 R222, -RZ, R65.H0_H0 ;  /* 0x20000041ffde7230 */ /* 0x000fe40000004100 */
[----:B------:R-:W-:Y:S01]  /*50c60*/  FFMA.FTZ R229, R20, R229, R21 ;  /* 0x000000e514e57223 */ /* 0x000fe20000010015 */
[----:B------:R-:W-:Y:S02]  /*50c70*/  HADD2.F32 R25, -RZ, R139.H1_H1 ;  /* 0x3000008bff197230 */ /* 0x000fe40000004100 */
[----:B------:R-:W-:-:S02]  /*50c80*/  HADD2.F32 R27, -RZ, R95.H1_H1 ;  /* 0x3000005fff1b7230 */ /* 0x000fc40000004100 */
[----:B------:R-:W-:Y:S01]  /*50c90*/  FFMA.FTZ R222, R20, R23, R222 ;  /* 0x0000001714de7223 */ /* 0x000fe200000100de */
[----:B------:R-:W-:Y:S02]  /*50ca0*/  HADD2.F32 R223, -RZ, R101.H1_H1 ;  /* 0x30000065ffdf7230 */ /* 0x000fe40000004100 */
[----:B------:R-:W-:Y:S02]  /*50cb0*/  HADD2.F32 R20, -RZ, R65.H1_H1 ;  /* 0x30000041ff147230 */ /* 0x000fe40000004100 */
[----:B------:R-:W-:Y:S01]  /*50cc0*/  FFMA.FTZ R244, R224, R25, R27 ;  /* 0x00000019e0f47223 */ /* 0x000fe2000001001b */
[----:B------:R-:W-:Y:S02]  /*50cd0*/  HADD2.F32 R25, -RZ, R132.H1_H1 ;  /* 0x30000084ff197230 */ /* 0x000fe40000004100 */
[----:B------:R-:W-:Y:S02]  /*50ce0*/  HADD2.F32 R27, -RZ, R96.H1_H1 ;  /* 0x30000060ff1b7230 */ /* 0x000fe40000004100 */
[----:B------:R-:W-:Y:S01]  /*50cf0*/  FFMA.FTZ R223, R232, R223, R20 ;  /* 0x000000dfe8df7223 */ /* 0x000fe20000010014 */
[----:B------:R-:W-:-:S02]  /*50d00*/  HADD2.F32 R21, -RZ, R133.H1_H1 ;  /* 0x30000085ff157230 */ /* 0x000fc40000004100 */
[----:B------:R-:W-:Y:S01]  /*50d10*/  FADD.FTZ R20, -R235, R231 ;  /* 0x000000e7eb147221 */ /* 0x000fe20000010100 */
[----:B------:R-:W-:Y:S02]  /*50d20*/  HADD2.F32 R23, -RZ, R97.H1_H1 ;  /* 0x30000061ff177230 */ /* 0x000fe40000004100 */
[----:B------:R-:W-:Y:S01]  /*50d30*/  FFMA.FTZ R224, R230, R25, R27 ;  /* 0x00000019e6e07223 */ /* 0x000fe2000001001b */
[----:B------:R-:W-:Y:S02]  /*50d40*/  HADD2.F32 R25, -RZ, R102.H0_H0 ;  /* 0x20000066ff197230 */ /* 0x000fe40000004100 */
[----:B------:R-:W-:Y:S01]  /*50d50*/  FMUL.FTZ R20, R179, R20 ;  /* 0x00000014b3147220 */ /* 0x000fe20000410000 */
[----:B------:R-:W-:Y:S02]  /*50d60*/  HADD2.F32 R226, -RZ, R66.H0_H0 ;  /* 0x20000042ffe27230 */ /* 0x000fe40000004100 */
[----:B------:R-:W-:Y:S01]  /*50d70*/  FFMA.FTZ R228, R232, R21, R23 ;  /* 0x00000015e8e47223 */ /* 0x000fe20000010017 */
[----:B------:R-:W-:Y:S01]  /*50d80*/  HADD2.F32 R21, -RZ, R134.H0_H0 ;  /* 0x20000086ff157230 */ /* 0x000fe20000004100 */
[----:B------:R-:W-:Y:S01]  /*50d90*/  F2FP.F16.F32.PACK_AB R27, R217, R204 ;  /* 0x000000ccd91b723e */ /* 0x000fe200000000ff */
[----:B------:R-:W-:-:S02]  /*50da0*/  HADD2.F32 R23, -RZ, R98.H0_H0 ;  /* 0x20000062ff177230 */ /* 0x000fc40000004100 */
[C---:B------:R-:W-:Y:S01]  /*50db0*/  FFMA.FTZ R226, R20.reuse, R25, R226 ;  /* 0x0000001914e27223 */ /* 0x040fe200000100e2 */
[----:B------:R-:W-:Y:S02]  /*50dc0*/  HADD2.F32 R227, -RZ, R102.H1_H1 ;  /* 0x30000066ffe37230 */ /* 0x000fe40000004100 */
[----:B------:R-:W-:Y:S02]  /*50dd0*/  HADD2.F32 R241, -RZ, R134.H1_H1 ;  /* 0x30000086fff17230 */ /* 0x000fe40000004100 */
[----:B------:R-:W-:Y:S01]  /*50de0*/  FFMA.FTZ R230, R20, R21, R23 ;  /* 0x0000001514e67223 */ /* 0x000fe20000010017 */
[----:B------:R-:W-:Y:S02]  /*50df0*/  HADD2.F32 R20, -RZ, R66.H1_H1 ;  /* 0x30000042ff147230 */ /* 0x000fe40000004100 */
[----:B------:R-:W-:Y:S02]  /*50e00*/  HADD2.F32 R21, -RZ, R98.H1_H1 ;  /* 0x30000062ff157230 */ /* 0x000fe40000004100 */
[----:B------:R-:W-:-:S02]  /*50e10*/  HADD2.F32 R231, -RZ, R103.H0_H0 ;  /* 0x20000067ffe77230 */ /* 0x000fc40000004100 */
[C---:B------:R-:W-:Y:S01]  /*50e20*/  FFMA.FTZ R227, R234.reuse, R227, R20 ;  /* 0x000000e3eae37223 */ /* 0x040fe20000010014 */
[----:B------:R-:W-:Y:S01]  /*50e30*/  FADD.FTZ R20, -R235, R233 ;  /* 0x000000e9eb147221 */ /* 0x000fe20000010100 */
[----:B------:R-:W-:Y:S02]  /*50e40*/  HADD2.F32 R22, -RZ, R67.H0_H0 ;  /* 0x20000043ff167230 */ /* 0x000fe40000004100 */
[----:B------:R-:W-:Y:S01]  /*50e50*/  FFMA.FTZ R241, R234, R241, R21 ;  /* 0x000000f1eaf17223 */ /* 0x000fe20000010015 */
[----:B------:R-:W-:Y:S02]  /*50e60*/  HADD2.F32 R233, -RZ, R135.H0_H0 ;  /* 0x20000087ffe97230 */ /* 0x000fe40000004100 */
[----:B------:R-:W-:Y:S01]  /*50e70*/  FMUL.FTZ R20, R179, R20 ;  /* 0x00000014b3147220 */ /* 0x000fe20000410000 */
[--C-:B------:R-:W-:Y:S01]  /*50e80*/  HADD2.F32 R21, -RZ, R99.reuse.H0_H0 ;  /* 0x20000063ff157230 */ /* 0x100fe20000004100 */
[----:B------:R-:W-:Y:S01]  /*50e90*/  F2FP.F16.F32.PACK_AB R179, R216, R213 ;  /* 0x000000d5d8b3723e */ /* 0x000fe200000000ff */
[----:B------:R-:W-:-:S02]  /*50ea0*/  HADD2.F32 R23, -RZ, R99.H1_H1 ;  /* 0x30000063ff177230 */ /* 0x000fc40000004100 */
[----:B------:R-:W-:Y:S01]  /*50eb0*/  FFMA.FTZ R231, R20, R231, R22 ;  /* 0x000000e714e77223 */ /* 0x000fe20000010016 */
[----:B------:R-:W-:Y:S01]  /*50ec0*/  F2FP.F16.F32.PACK_AB R22, R180, R173 ;  /* 0x000000adb416723e */ /* 0x000fe200000000ff */
[----:B------:R-:W-:Y:S01]  /*50ed0*/  FFMA.FTZ R233, R20, R233, R21 ;  /* 0x000000e914e97223 */ /* 0x000fe20000010015 */
[----:B------:R-:W0:Y:S01]  /*50ee0*/  LDC.64 R180, c[0x0][0x380] ;  /* 0x0000e000ffb47b82 */ /* 0x000e220000000a00 */
[----:B------:R-:W-:Y:S01]  /*50ef0*/  HADD2.F32 R21, -RZ, R135.H1_H1 ;  /* 0x30000087ff157230 */ /* 0x000fe20000004100 */
[----:B------:R-:W-:Y:S01]  /*50f00*/  F2FP.F16.F32.PACK_AB R20, R164, R9 ;  /* 0x00000009a414723e */ /* 0x000fe200000000ff */
[----:B------:R-:W-:Y:S01]  /*50f10*/  HADD2.F32 R25, -RZ, R103.H1_H1 ;  /* 0x30000067ff197230 */ /* 0x000fe20000004100 */
[----:B------:R-:W-:Y:S01]  /*50f20*/  F2FP.F16.F32.PACK_AB R164, R168, R169 ;  /* 0x000000a9a8a4723e */ /* 0x000fe200000000ff */
[----:B------:R-:W-:Y:S02]  /*50f30*/  HADD2.F32 R232, -RZ, R67.H1_H1 ;  /* 0x30000043ffe87230 */ /* 0x000fe40000004100 */
[----:B------:R-:W-:Y:S01]  /*50f40*/  FFMA.FTZ R234, R178, R21, R23 ;  /* 0x00000015b2ea7223 */ /* 0x000fe20000010017 */
[----:B------:R-:W-:Y:S01]  /*50f50*/  F2FP.F16.F32.PACK_AB R21, R172, R165 ;  /* 0x000000a5ac15723e */ /* 0x000fe200000000ff */
[----:B------:R-:W-:Y:S01]  /*50f60*/  IMAD.WIDE.U32 R196, R195, 0x10, R248 ;  /* 0x00000010c3c47825 */ /* 0x000fe200078e00f8 */
[----:B------:R-:W-:-:S03]  /*50f70*/  F2FP.F16.F32.PACK_AB R165, R183, R170 ;  /* 0x000000aab7a5723e */ /* 0x000fc600000000ff */
[----:B------:R-:W-:Y:S01]  /*50f80*/  FFMA.FTZ R232, R178, R25, R232 ;  /* 0x00000019b2e87223 */ /* 0x000fe200000100e8 */
[----:B------:R-:W-:Y:S01]  /*50f90*/  F2FP.F16.F32.PACK_AB R170, R218, R219 ;  /* 0x000000dbdaaa723e */ /* 0x000fe200000000ff */
[--C-:B------:R-:W-:Y:S01]  /*50fa0*/  IMAD.WIDE.U32 R218, R187, 0x10, R250.reuse ;  /* 0x00000010bbda7825 */ /* 0x100fe200078e00fa */
[----:B------:R-:W-:Y:S02]  /*50fb0*/  F2FP.F16.F32.PACK_AB R23, R191, R184 ;  /* 0x000000b8bf17723e */ /* 0x000fe400000000ff */
[----:B------:R-:W-:Y:S01]  /*50fc0*/  F2FP.F16.F32.PACK_AB R25, R192, R175 ;  /* 0x000000afc019723e */ /* 0x000fe200000000ff */
[----:B------:R-:W-:Y:S01]  /*50fd0*/  IMAD.WIDE.U32 R194, R195, 0x10, R250 ;  /* 0x00000010c3c27825 */ /* 0x000fe200078e00fa */
        /* <DEDUP_REMOVED lines=20> */
[----:B-1----:R-:W-:Y:S01]  /*51120*/  F2FP.F16.F32.PACK_AB R23, R234, R233 ;  /* 0x000000e9ea17723e */ /* 0x002fe200000000ff */
[----:B------:R3:W-:Y:S01]  /*51130*/  STG.E.128 desc[UR6][R184.64], R172 ;  /* 0x000000acb8007986 */ /* 0x0007e2000c101d06 */
[----:B------:R-:W-:Y:S01]  /*51140*/  F2FP.F16.F32.PACK_AB R22, R241, R230 ;  /* 0x000000e6f116723e */ /* 0x000fe200000000ff */
[----:B------:R-:W-:Y:S01]  /*51150*/  IMAD.WIDE.U32 R250, R211, 0x10, R250 ;  /* 0x00000010d3fa7825 */ /* 0x000fe200078e00fa */
[----:B------:R-:W-:Y:S01]  /*51160*/  F2FP.F16.F32.PACK_AB R21, R228, R229 ;  /* 0x000000e5e415723e */ /* 0x000fe200000000ff */
[----:B------:R3:W-:Y:S01]  /*51170*/  STG.E.128 desc[UR6][R190.64], R200 ;  /* 0x000000c8be007986 */ /* 0x0007e2000c101d06 */
[----:B------:R-:W-:-:S02]  /*51180*/  F2FP.F16.F32.PACK_AB R20, R224, R225 ;  /* 0x000000e1e014723e */ /* 0x000fc400000000ff */
[----:B--2---:R-:W-:Y:S02]  /*51190*/  F2FP.F16.F32.PACK_AB R27, R232, R231 ;  /* 0x000000e7e81b723e */ /* 0x004fe400000000ff */
[----:B------:R-:W-:Y:S01]  /*511a0*/  F2FP.F16.F32.PACK_AB R26, R227, R226 ;  /* 0x000000e2e31a723e */ /* 0x000fe200000000ff */
[----:B------:R3:W-:Y:S01]  /*511b0*/  STG.E.128 desc[UR6][R248.64], R20 ;  /* 0x00000014f8007986 */ /* 0x0007e2000c101d06 */
[----:B------:R-:W-:Y:S02]  /*511c0*/  F2FP.F16.F32.PACK_AB R25, R223, R222 ;  /* 0x000000dedf19723e */ /* 0x000fe400000000ff */
[----:B------:R-:W-:Y:S02]  /*511d0*/  F2FP.F16.F32.PACK_AB R24, R221, R220 ;  /* 0x000000dcdd18723e */ /* 0x000fe400000000ff */
[----:B0-----:R-:W-:-:S03]  /*511e0*/  LEA R13, R180, R13, 0x2 ;  /* 0x0000000db40d7211 */ /* 0x001fc600078e10ff */
[----:B------:R3:W-:Y:S01]  /*511f0*/  STG.E.128 desc[UR6][R250.64], R24 ;  /* 0x00000018fa007986 */ /* 0x0007e2000c101d06 */
[----:B------:R-:W-:-:S13]  /*51200*/  ISETP.GE.AND P1, PT, R13, R181, PT ;  /* 0x000000b50d00720c */ /* 0x000fda0003f26270 */
[----:B------:R-:W-:Y:S05]  /*51210*/  @!P1 BRA `(.L_x_6630) ;  /* 0xfffffb0000789947 */ /* 0x000fea000383ffff */
[----:B------:R-:W-:Y:S05]  /*51220*/  EXIT ;  /* 0x000000000000794d */ /* 0x000fea0003800000 */
.L_x_6629:
[----:B------:R-:W-:Y:S01]  /*51230*/  HFMA2 R240, -RZ, RZ, 0, 5.9604644775390625e-08 ;  /* 0x00000001fff07431 */ /* 0x000fe200000001ff */
[----:B------:R-:W-:Y:S01]  /*51240*/  BSSY B0, `(.L_x_6631) ;  /* 0x0000007000007945 */ /* 0x000fe20003800000 */
[----:B------:R-:W-:Y:S01]  /*51250*/  IMAD.MOV.U32 R239, RZ, RZ, R179 ;  /* 0x000000ffffef7224 */ /* 0x000fe200078e00b3 */
[----:B0-----:R-:W-:Y:S01]  /*51260*/  MOV R236, 0xffffffff ;  /* 0xffffffff00ec7802 */ /* 0x001fe20000000f00 */
[----:B------:R-:W-:-:S07]  /*51270*/  IMAD.MOV.U32 R241, RZ, RZ, 0x1f ;  /* 0x0000001ffff17424 */ /* 0x000fce00078e00ff */
[----:B-1----:R-:W-:Y:S05]  /*51280*/  WARPSYNC.COLLECTIVE R236, `(.L_x_6632) ;  /* 0x00000000ec087348 */ /* 0x002fea0003c00000 */
[----:B------:R0:W2:Y:S02]  /*51290*/  SHFL.BFLY P2, R238, R239, R240, R241 ;  /* 0x0c0000f0efee7389 */ /* 0x0000a400000400f1 */
[----:B012---:R-:W-:Y:S05]  /*512a0*/  ENDCOLLECTIVE ;  /* 0x000000000000791b */ /* 0x007fea0003800000 */
.L_x_6632:
[----:B------:R-:W-:Y:S05]  /*512b0*/  BSYNC B0 ;  /* 0x0000000000007941 */ /* 0x000fea0003800000 */
.L_x_6631:
[----:B------:R-:W-:Y:S02]  /*512c0*/  IMAD.MOV.U32 R164, RZ, RZ, R238 ;  /* 0x000000ffffa47224 */ /* 0x000fe400078e00ee */
[----:B------:R-:W-:Y:S02]  /*512d0*/  HFMA2 R241, -RZ, RZ, 0, 1.847743988037109375e-06 ;  /* 0x0000001ffff17431 */ /* 0x000fe400000001ff */
[----:B------:R-:W-:Y:S02]  /*512e0*/  IMAD.MOV.U32 R240, RZ, RZ, 0x2 ;  /* 0x00000002fff07424 */ /* 0x000fe400078e00ff */
[----:B------:R-:W-:Y:S01]  /*512f0*/  FADD.FTZ R166, R179, R164 ;  /* 0x000000a4b3a67221 */ /* 0x000fe20000010000 */
[----:B------:R-:W-:-:S04]  /*51300*/  IMAD.MOV.U32 R236, RZ, RZ, -0x1 ;  /* 0xffffffffffec7424 */ /* 0x000fc800078e00ff */
[----:B------:R-:W-:-:S07]  /*51310*/  MOV R239, R166 ;  /* 0x000000a600ef7202 */ /* 0x000fce0000000f00 */
[----:B------:R-:W-:Y:S05]  /*51320*/  WARPSYNC.COLLECTIVE R236, `(.L_x_6633) ;  /* 0x00000000ec087348 */ /* 0x000fea0003c00000 */
[----:B------:R0:W1:Y:S02]  /*51330*/  SHFL.BFLY P2, R238, R239, R240, R241 ;  /* 0x0c0000f0efee7389 */ /* 0x00006400000400f1 */
[----:B01----:R-:W-:Y:S05]  /*51340*/  ENDCOLLECTIVE ;  /* 0x000000000000791b */ /* 0x003fea0003800000 */
.L_x_6633:
[----:B------:R-:W-:Y:S01]  /*51350*/  HFMA2 R240, -RZ, RZ, 0, 2.384185791015625e-07 ;  /* 0x00000004fff07431 */ /* 0x000fe200000001ff */
[----:B------:R-:W-:-:S05]  /*51360*/  MOV R165, R238 ;  /* 0x000000ee00a57202 */ /* 0x000fca0000000f00 */
[----:B------:R-:W-:-:S04]  /*51370*/  FADD.FTZ R167, R166, R165 ;  /* 0x000000a5a6a77221 */ /* 0x000fc80000010000 */
[----:B------:R-:W-:-:S07]  /*51380*/  IMAD.MOV.U32 R239, RZ, RZ, R167 ;  /* 0x000000ffffef7224 */ /* 0x000fce00078e00a7 */
[----:B------:R-:W-:Y:S05]  /*51390*/  WARPSYNC.COLLECTIVE R236, `(.L_x_6634) ;  /* 0x00000000ec087348 */ /* 0x000fea0003c00000 */
[----:B------:R0:W1:Y:S02]  /*513a0*/  SHFL.BFLY P2, R238, R239, R240, R241 ;  /* 0x0c0000f0efee7389 */ /* 0x00006400000400f1 */
[----:B01----:R-:W-:Y:S05]  /*513b0*/  ENDCOLLECTIVE ;  /* 0x000000000000791b */ /* 0x003fea0003800000 */
.L_x_6634:
[----:B------:R-:W-:Y:S02]  /*513c0*/  IMAD.MOV.U32 R240, RZ, RZ, 0x8 ;  /* 0x00000008fff07424 */ /* 0x000fe400078e00ff */
[----:B------:R-:W-:-:S04]  /*513d0*/  IMAD.MOV.U32 R164, RZ, RZ, R238 ;  /* 0x000000ffffa47224 */ /* 0x000fc800078e00ee */
[----:B------:R-:W-:-:S05]  /*513e0*/  FADD.FTZ R180, R167, R164 ;  /* 0x000000a4a7b47221 */ /* 0x000fca0000010000 */
[----:B------:R-:W-:-:S07]  /*513f0*/  MOV R239, R180 ;  /* 0x000000b400ef7202 */ /* 0x000fce0000000f00 */
[----:B------:R-:W-:Y:S05]  /*51400*/  WARPSYNC.COLLECTIVE R236, `(.L_x_6635) ;  /* 0x00000000ec087348 */ /* 0x000fea0003c00000 */
[----:B------:R0:W1:Y:S02]  /*51410*/  SHFL.BFLY P2, R238, R239, R240, R241 ;  /* 0x0c0000f0efee7389 */ /* 0x00006400000400f1 */
[----:B01----:R-:W-:Y:S05]  /*51420*/  ENDCOLLECTIVE ;  /* 0x000000000000791b */ /* 0x003fea0003800000 */
.L_x_6635:
[----:B------:R-:W-:Y:S01]  /*51430*/  HFMA2 R240, -RZ, RZ, 0, 9.5367431640625e-07 ;  /* 0x00000010fff07431 */ /* 0x000fe200000001ff */
[----:B------:R-:W-:-:S05]  /*51440*/  MOV R165, R238 ;  /* 0x000000ee00a57202 */ /* 0x000fca0000000f00 */
[----:B------:R-:W-:Y:S02]  /*51450*/  FADD.FTZ R235, R180, R165 ;  /* 0x000000a5b4eb7221 */ /* 0x000fe40000010000 */
[----:B------:R-:W0:Y:S02]  /*51460*/  LDC R165, c[0x0][0x400] ;  /* 0x00010000ffa57b82 */ /* 0x000e240000000800 */
[----:B------:R-:W-:-:S07]  /*51470*/  IMAD.MOV.U32 R239, RZ, RZ, R235 ;  /* 0x000000ffffef7224 */ /* 0x000fce00078e00eb */
[----:B0-----:R-:W-:Y:S05]  /*51480*/  WARPSYNC.COLLECTIVE R236, `(.L_x_6636) ;  /* 0x00000000ec087348 */ /* 0x001fea0003c00000 */
[----:B------:R1:W2:Y:S02]  /*51490*/  SHFL.BFLY P2, R238, R239, R240, R241 ;  /* 0x0c0000f0efee7389 */ /* 0x0002a400000400f1 */
[----:B012---:R-:W-:Y:S05]  /*514a0*/  ENDCOLLECTIVE ;  /* 0x000000000000791b */ /* 0x007fea0003800000 */
.L_x_6636:
        /* <DEDUP_REMOVED lines=136> */
.L_x_6637:
[----:B------:R-:W-:Y:S01]  /*51d30*/  HFMA2 R240, -RZ, RZ, 0, 1.1920928955078125e-07 ;  /* 0x00000002fff07431 */ /* 0x000fe200000001ff */
[----:B------:R-:W-:-:S05]  /*51d40*/  MOV R167, R238 ;  /* 0x000000ee00a77202 */ /* 0x000fca0000000f00 */
[----:B------:R-:W-:-:S04]  /*51d50*/  FADD.FTZ R167, R164, R167 ;  /* 0x000000a7a4a77221 */ /* 0x000fc80000010000 */
[----:B------:R-:W-:-:S07]  /*51d60*/  IMAD.MOV.U32 R239, RZ, RZ, R167 ;  /* 0x000000ffffef7224 */ /* 0x000fce00078e00a7 */
[----:B------:R-:W-:Y:S05]  /*51d70*/  WARPSYNC.COLLECTIVE R236, `(.L_x_6638) ;  /* 0x00000000ec087348 */ /* 0x000fea0003c00000 */
[----:B------:R0:W1:Y:S02]  /*51d80*/  SHFL.BFLY P2, R238, R239, R240, R241 ;  /* 0x0c0000f0efee7389 */ /* 0x00006400000400f1 */
[----:B01----:R-:W-:Y:S05]  /*51d90*/  ENDCOLLECTIVE ;  /* 0x000000000000791b */ /* 0x003fea0003800000 */
.L_x_6638:
[----:B------:R-:W-:Y:S02]  /*51da0*/  IMAD.MOV.U32 R240, RZ, RZ, 0x4 ;  /* 0x00000004fff07424 */ /* 0x000fe400078e00ff */
[----:B------:R-:W-:-:S04]  /*51db0*/  IMAD.MOV.U32 R166, RZ, RZ, R238 ;  /* 0x000000ffffa67224 */ /* 0x000fc800078e00ee */
[----:B------:R-:W-:-:S05]  /*51dc0*/  FADD.FTZ R166, R167, R166 ;  /* 0x000000a6a7a67221 */ /* 0x000fca0000010000 */
[----:B------:R-:W-:-:S07]  /*51dd0*/  MOV R239, R166 ;  /* 0x000000a600ef7202 */ /* 0x000fce0000000f00 */
[----:B------:R-:W-:Y:S05]  /*51de0*/  WARPSYNC.COLLECTIVE R236, `(.L_x_6639) ;  /* 0x00000000ec087348 */ /* 0x000fea0003c00000 */
[----:B------:R0:W1:Y:S02]  /*51df0*/  SHFL.BFLY P2, R238, R239, R240, R241 ;  /* 0x0c0000f0efee7389 */ /* 0x00006400000400f1 */
[----:B01----:R-:W-:Y:S05]  /*51e00*/  ENDCOLLECTIVE ;  /* 0x000000000000791b */ /* 0x003fea0003800000 */
.L_x_6639:
[----:B------:R-:W-:Y:S01]  /*51e10*/  HFMA2 R240, -RZ, RZ, 0, 4.76837158203125e-07 ;  /* 0x00000008fff07431 */ /* 0x000fe200000001ff */
[----:B------:R-:W-:-:S05]  /*51e20*/  MOV R179, R238 ;  /* 0x000000ee00b37202 */ /* 0x000fca0000000f00 */
[----:B------:R-:W-:-:S04]  /*51e30*/  FADD.FTZ R179, R166, R179 ;  /* 0x000000b3a6b37221 */ /* 0x000fc80000010000 */
[----:B------:R-:W-:-:S07]  /*51e40*/  IMAD.MOV.U32 R239, RZ, RZ, R179 ;  /* 0x000000ffffef7224 */ /* 0x000fce00078e00b3 */
[----:B------:R-:W-:Y:S05]  /*51e50*/  WARPSYNC.COLLECTIVE R236, `(.L_x_6640) ;  /* 0x00000000ec087348 */ /* 0x000fea0003c00000 */
[----:B------:R0:W1:Y:S02]  /*51e60*/  SHFL.BFLY P2, R238, R239, R240, R241 ;  /* 0x0c0000f0efee7389 */ /* 0x00006400000400f1 */
[----:B01----:R-:W-:Y:S05]  /*51e70*/  ENDCOLLECTIVE ;  /* 0x000000000000791b */ /* 0x003fea0003800000 */
.L_x_6640:
[----:B------:R-:W-:Y:S02]  /*51e80*/  IMAD.MOV.U32 R240, RZ, RZ, 0x10 ;  /* 0x00000010fff07424 */ /* 0x000fe400078e00ff */
[----:B------:R-:W-:-:S04]  /*51e90*/  IMAD.MOV.U32 R180, RZ, RZ, R238 ;  /* 0x000000ffffb47224 */ /* 0x000fc800078e00ee */
[----:B------:R-:W-:-:S05]  /*51ea0*/  FADD.FTZ R180, R179, R180 ;  /* 0x000000b4b3b47221 */ /* 0x000fca0000010000 */
[----:B------:R-:W-:-:S07]  /*51eb0*/  MOV R239, R180 ;  /* 0x000000b400ef7202 */ /* 0x000fce0000000f00 */
[----:B------:R-:W-:Y:S05]  /*51ec0*/  WARPSYNC.COLLECTIVE R236, `(.L_x_6641) ;  /* 0x00000000ec087348 */ /* 0x000fea0003c00000 */
[----:B------:R0:W1:Y:S02]  /*51ed0*/  SHFL.BFLY P2, R238, R239, R240, R241 ;  /* 0x0c0000f0efee7389 */ /* 0x00006400000400f1 */
[----:B01----:R-:W-:Y:S05]  /*51ee0*/  ENDCOLLECTIVE ;  /* 0x000000000000791b */ /* 0x003fea0003800000 */
.L_x_6641:
[----:B------:R-:W-:Y:S01]  /*51ef0*/  MOV R235, R238 ;  /* 0x000000ee00eb7202 */ /* 0x000fe20000000f00 */
[----:B------:R-:W-:Y:S06]  /*51f00*/  BRA `(.L_x_6642) ;  /* 0xffffffc800f47947 */ /* 0x000fec000383ffff */
.L_x_6643:
        /* <DEDUP_REMOVED lines=15> */
.L_x_43865:


//--------------------- .text._ZN10layer_norm31ln_parallel_residual_fwd_kernelINS_13Kernel_traitsI6__halfS2_S2_S2_fjLj2048ELj1ELj4ELj1ELj16ENS_18Kernel_traits_baseILj2048ES2_S2_S2_S2_fjLj128EEEEELb1ELb1ELb0EEEvNS_9FwdParamsE --------------------------
	.section	.text._ZN10layer_norm31ln_parallel_residual_fwd_kernelINS_13Kernel_traitsI6__halfS2_S2_S2_fjLj2048ELj1ELj4ELj1ELj16ENS_18Kernel_traits_baseILj2048ES2_S2_S2_S2_fjLj128EEEEELb1ELb1ELb0EEEvNS_9FwdParamsE,"ax",@progbits
	.align	128
        .global         _ZN10layer_norm31ln_parallel_residual_fwd_kernelINS_13Kernel_traitsI6__halfS2_S2_S2_fjLj2048ELj1ELj4ELj1ELj16ENS_18Kernel_traits_baseILj2048ES2_S2_S2_S2_fjLj128EEEEELb1ELb1ELb0EEEvNS_9FwdParamsE
        .type           _ZN10layer_norm31ln_parallel_residual_fwd_kernelINS_13Kernel_traitsI6__halfS2_S2_S2_fjLj2048ELj1ELj4ELj1ELj16ENS_18Kernel_traits_baseILj2048ES2_S2_S2_S2_fjLj128EEEEELb1ELb1ELb0EEEvNS_9FwdParamsE,@function
        .size           _ZN10layer_norm31ln_parallel_residual_fwd_kernelINS_13Kernel_traitsI6__halfS2_S2_S2_fjLj2048ELj1ELj4ELj1ELj16ENS_18Kernel_traits_baseILj2048ES2_S2_S2_S2_fjLj128EEEEELb1ELb1ELb0EEEvNS_9FwdParamsE,(.L_x_43866 - _ZN10layer_norm31ln_parallel_residual_fwd_kernelINS_13Kernel_traitsI6__halfS2_S2_S2_fjLj2048ELj1ELj4ELj1ELj16ENS_18Kernel_traits_baseILj2048ES2_S2_S2_S2_fjLj128EEEEELb1ELb1ELb0EEEvNS_9FwdParamsE)
        .other          _ZN10layer_norm31ln_parallel_residual_fwd_kernelINS_13Kernel_traitsI6__halfS2_S2_S2_fjLj2048ELj1ELj4ELj1ELj16ENS_18Kernel_traits_baseILj2048ES2_S2_S2_S2_fjLj128EEEEELb1ELb1ELb0EEEvNS_9FwdParamsE,@"STO_CUDA_ENTRY STV_DEFAULT"
_ZN10layer_norm31ln_parallel_residual_fwd_kernelINS_13Kernel_traitsI6__halfS2_S2_S2_fjLj2048ELj1ELj4ELj1ELj16ENS_18Kernel_traits_baseILj2048ES2_S2_S2_S2_fjLj128EEEEELb1ELb1ELb0EEEvNS_9FwdParamsE:
.text._ZN10layer_norm31ln_parallel_residual_fwd_kernelINS_13Kernel_traitsI6__halfS2_S2_S2_fjLj2048ELj1ELj4ELj1ELj16ENS_18Kernel_traits_baseILj2048ES2_S2_S2_S2_fjLj128EEEEELb1ELb1ELb0EEEvNS_9FwdParamsE:
[----:B------:R-:W-:Y:S01]  /*0000*/  LDC R1, c[0x0][0x37c] ;  /* 0x0000df00ff017b82 */ /* 0x000fe20000000800 */
[----:B------:R-:W0:Y:S07]  /*0010*/  LDCU.U8 UR4, c[0x0][0x464] ;  /* 0x00008c80ff0477ac */ /* 0x000e2e0008000000 */
[----:B------:R-:W1:Y:S01]  /*0020*/  LDC R7, c[0x0][0x45c] ;  /* 0x00011700ff077b82 */ /* 0x000e620000000800 */
[----:B------:R-:W2:Y:S07]  /*0030*/  LDCU.64 UR6, c[0x0][0x358] ;  /* 0x00006b00ff0677ac */ /* 0x000eae0008000a00 */
[----:B------:R-:W2:Y:S01]  /*0040*/  LDC R14, c[0x0][0x458] ;  /* 0x00011600ff0e7b82 */ /* 0x000ea20000000800 */
[----:B------:R-:W3:Y:S01]  /*0050*/  S2R R36, SR_TID.X ;  /* 0x0000000000247919 */ /* 0x000ee20000002100 */
[----:B------:R-:W4:Y:S06]  /*0060*/  LDCU.64 UR8, c[0x0][0x438] ;  /* 0x00008700ff0877ac */ /* 0x000f2c0008000a00 */
[----:B------:R-:W5:Y:S01]  /*0070*/  LDC R11, c[0x0][0x388] ;  /* 0x0000e200ff0b7b82 */ /* 0x000f620000000800 */
[----:B0-----:R-:W-:Y:S01]  /*0080*/  ISETP.NE.AND P0, PT, RZ, UR4, PT ;  /* 0x00000004ff007c0c */ /* 0x001fe2000bf05270 */
[----:B------:R-:W0:-:S12]  /*0090*/  LDCU.64 UR4, c[0x0][0x450] ;  /* 0x00008a00ff0477ac */ /* 0x000e180008000a00 */
[----:B-1----:R-:W-:Y:S01]  /*00a0*/  @P0 IMAD.MOV.U32 R15, RZ, RZ, R7 ;  /* 0x000000ffff0f0224 */ /* 0x002fe200078e0007 */
[----:B------:R-:W1:Y:S04]  /*00b0*/  @P0 LDC R9, c[0x0][0x460] ;  /* 0x00011800ff090b82 */ /* 0x000e680000000800 */
[----:B--2---:R2:W1:Y:S01]  /*00c0*/  @P0 LDG.E.64 R2, desc[UR6][R14.64] ;  /* 0x000000060e020981 */ /* 0x004462000c1e1b00 */
[----:B0-----:R-:W-:Y:S01]  /*00d0*/  IMAD.U32 R180, RZ, RZ, UR4 ;  /* 0x00000004ffb47e24 */ /* 0x001fe2000f8e00ff */
[----:B------:R-:W-:-:S06]  /*00e0*/  MOV R181, UR5 ;  /* 0x0000000500b57c02 */ /* 0x000fcc0008000f00 */
[----:B------:R-:W2:Y:S01]  /*00f0*/  @P0 LDG.E.64 R180, desc[UR6][R180.64] ;  /* 0x00000006b4b40981 */ /* 0x000ea2000c1e1b00 */
[----:B------:R-:W0:Y:S01]  /*0100*/  S2UR UR5, SR_CTAID.X ;  /* 0x00000000000579c3 */ /* 0x000e220000002500 */
[----:B----4-:R-:W-:Y:S01]  /*0110*/  UISETP.NE.U32.AND UP0, UPT, UR8, URZ, UPT ;  /* 0x000000ff0800728c */ /* 0x010fe2000bf05070 */
[----:B---3--:R-:W-:Y:S01]  /*0120*/  LOP3.LUT R39, R36, 0x1f, RZ, 0xc0, !PT ;  /* 0x0000001f24277812 */ /* 0x008fe200078ec0ff */
[----:B------:R-:W-:Y:S01]  /*0130*/  BSSY.RECONVERGENT B0, `(.L_x_6644) ;  /* 0x00000b5000007945 */ /* 0x000fe20003800200 */
[----:B-----5:R-:W-:Y:S01]  /*0140*/  SHF.R.S32.HI R0, RZ, 0x1f, R11 ;  /* 0x0000001fff007819 */ /* 0x020fe2000001140b */
[----:B------:R-:W-:Y:S02]  /*0150*/  UISETP.NE.AND.EX UP0, UPT, UR9, URZ, UPT, UP0 ;  /* 0x000000ff0900728c */ /* 0x000fe4000bf05300 */
[----:B--2---:R-:W-:Y:S01]  /*0160*/  IMAD.MOV.U32 R15, RZ, RZ, R39 ;  /* 0x000000ffff0f7224 */ /* 0x004fe200078e0027 */
[----:B------:R-:W2:Y:S01]  /*0170*/  LDC R5, c[0x0][0x360] ;  /* 0x0000d800ff057b82 */ /* 0x000ea20000000800 */
[----:B------:R-:W-:-:S03]  /*0180*/  LEA.HI R0, R0, R11, RZ, 0x3 ;  /* 0x0000000b00007211 */ /* 0x000fc600078f18ff */
[----:B------:R-:W-:-:S04]  /*0190*/  LOP3.LUT R37, R15, 0x1f, RZ, 0x3c, !PT ;  /* 0x0000001f0f257812 */ /* 0x000fc800078e3cff */
[----:B------:R-:W-:Y:S01]  /*01a0*/  LEA.HI.SX32 R37, R0, R37, 0x1d ;  /* 0x0000002500257211 */ /* 0x000fe200078feaff */
[----:B0-----:R-:W-:Y:S02]  /*01b0*/  USHF.L.U32 UR4, UR5, 0x2, URZ ;  /* 0x0000000205047899 */ /* 0x001fe400080006ff */
[--C-:B--2---:R-:W-:Y:S01]  /*01c0*/  IMAD R38, R5, UR5, R36.reuse ;  /* 0x0000000505267c24 */ /* 0x104fe2000f8e0224 */
[----:B------:R-:W-:-:S04]  /*01d0*/  SHF.R.U32.HI R36, RZ, 0x5, R36 ;  /* 0x00000005ff247819 */ /* 0x000fc80000011624 */
[----:B------:R-:W-:Y:S02]  /*01e0*/  LOP3.LUT R36, R36, UR4, RZ, 0xfc, !PT ;  /* 0x0000000424247c12 */ /* 0x000fe4000f8efcff */
[----:B-1----:R-:W-:-:S05]  /*01f0*/  @P0 IADD3 R14, P1, PT, R2, R9, RZ ;  /* 0x00000009020e0210 */ /* 0x002fca0007f3e0ff */
[----:B------:R-:W-:Y:S01]  /*0200*/  @P0 IMAD.X R7, RZ, RZ, R3, P1 ;  /* 0x000000ffff070224 */ /* 0x000fe200008e0603 */
[C---:B------:R-:W-:Y:S01]  /*0210*/  IADD3 R16, PT, PT, R180.reuse, -0x61c88647, RZ ;  /* 0x9e3779b9b4107810 */ /* 0x040fe20007ffe0ff */
[C---:B------:R-:W-:Y:S01]  /*0220*/  VIADD R35, R181.reuse, 0xbb67ae85 ;  /* 0xbb67ae85b5237836 */ /* 0x040fe20000000000 */
[C---:B------:R-:W-:Y:S01]  /*0230*/  IADD3 R33, PT, PT, R181.reuse, 0x76cf5d0a, RZ ;  /* 0x76cf5d0ab5217810 */ /* 0x040fe20007ffe0ff */
[C---:B------:R-:W-:Y:S01]  /*0240*/  VIADD R34, R180.reuse, 0x3c6ef372 ;  /* 0x3c6ef372b4227836 */ /* 0x040fe20000000000 */
[C---:B------:R-:W-:Y:S01]  /*0250*/  IADD3 R30, PT, PT, R180.reuse, 0x78dde6e4, RZ ;  /* 0x78dde6e4b41e7810 */ /* 0x040fe20007ffe0ff */
[C---:B------:R-:W-:Y:S01]  /*0260*/  VIADD R32, R180.reuse, 0xdaa66d2b ;  /* 0xdaa66d2bb4207836 */ /* 0x040fe20000000000 */
[C---:B------:R-:W-:Y:S01]  /*0270*/  IADD3 R27, PT, PT, R181.reuse, -0x56f99767, RZ ;  /* 0xa9066899b51b7810 */ /* 0x040fe20007ffe0ff */
[C---:B------:R-:W-:Y:S01]  /*0280*/  VIADD R31, R181.reuse, 0x32370b8f ;  /* 0x32370b8fb51f7836 */ /* 0x040fe20000000000 */
[C---:B------:R-:W-:Y:S01]  /*0290*/  IADD3 R24, PT, PT, R180.reuse, 0x5384540f, RZ ;  /* 0x5384540fb4187810 */ /* 0x040fe20007ffe0ff */
[C---:B------:R-:W-:Y:S01]  /*02a0*/  VIADD R29, R181.reuse, 0xed9eba14 ;  /* 0xed9eba14b51d7836 */ /* 0x040fe20000000000 */
[C---:B------:R-:W-:Y:S01]  /*02b0*/  IADD3 R21, PT, PT, R181.reuse, -0x24c28bd8, RZ ;  /* 0xdb3d7428b5157810 */ /* 0x040fe20007ffe0ff */
[----:B------:R-:W-:Y:S01]  /*02c0*/  VIADD R28, R180, 0x1715609d ;  /* 0x1715609db41c7836 */ /* 0x000fe20000000000 */
[--C-:B------:R-:W-:Y:S01]  /*02d0*/  SHF.R.U64 R18, R14, 0x2, R7.reuse ;  /* 0x000000020e127819 */ /* 0x100fe20000001207 */
[----:B------:R-:W-:Y:S01]  /*02e0*/  VIADD R26, R180, 0xb54cda56 ;  /* 0xb54cda56b41a7836 */ /* 0x000fe20000000000 */
[----:B------:R-:W-:Y:S01]  /*02f0*/  SHF.R.U32.HI R116, RZ, 0x2, R7 ;  /* 0x00000002ff747819 */ /* 0x000fe20000011607 */
[----:B------:R-:W-:-:S02]  /*0300*/  VIADD R25, R181, 0x646e171e ;  /* 0x646e171eb5197836 */ /* 0x000fc40000000000 */
[C---:B------:R-:W-:Y:S02]  /*0310*/  VIADD R23, R181.reuse, 0x1fd5c5a3 ;  /* 0x1fd5c5a3b5177836 */ /* 0x040fe40000000000 */
[C---:B------:R-:W-:Y:S02]  /*0320*/  VIADD R22, R180.reuse, 0xf1bbcdc8 ;  /* 0xf1bbcdc8b4167836 */ /* 0x040fe40000000000 */
[----:B------:R-:W-:Y:S02]  /*0330*/  VIADD R20, R180, 0x8ff34781 ;  /* 0x8ff34781b4147836 */ /* 0x000fe40000000000 */
[----:B------:R-:W-:Y:S01]  /*0340*/  VIADD R19, R181, 0x96a522ad ;  /* 0x96a522adb5137836 */ /* 0x000fe20000000000 */
[----:B------:R-:W-:Y:S06]  /*0350*/  BRA.U !UP0, `(.L_x_6645) ;  /* 0x00000005080c7547 */ /* 0x000fec000b800000 */
        /* <DEDUP_REMOVED lines=23> */
[C---:B---3--:R-:W-:Y:S01]  /*04d0*/  @P1 IMAD.WIDE.U32 R8, R15.reuse, 0x10, R8 ;  /* 0x000000100f081825 */ /* 0x048fe200078e0008 */
[----:B------:R-:W-:-:S04]  /*04e0*/  @P1 IADD3 R15, PT, PT, R15, 0x20, RZ ;  /* 0x000000200f0f1810 */ /* 0x000fc80007ffe0ff */
[----:B------:R0:W5:Y:S02]  /*04f0*/  @P1 LD.E.128 R100, desc[UR6][R8.64] ;  /* 0x0000000608641980 */ /* 0x000164000c101d00 */
[----:B------:R-:W3:Y:S01]  /*0500*/  @P3 LDC.64 R42, c[0x0][0x438] ;  /* 0x00010e00ff2a3b82 */ /* 0x000ee20000000a00 */
[----:B----4-:R-:W-:-:S05]  /*0510*/  @P2 IMAD.WIDE.U32 R10, R15, 0x10, R10 ;  /* 0x000000100f0a2825 */ /* 0x010fca00078e000a */
[----:B------:R0:W5:Y:S02]  /*0520*/  @P2 LDG.E.128 R96, desc[UR6][R10.64] ;  /* 0x000000060a602981 */ /* 0x000164000c1e1d00 */
[----:B------:R-:W4:Y:S01]  /*0530*/  @P4 LDC.64 R44, c[0x0][0x3d0] ;  /* 0x0000f400ff2c4b82 */ /* 0x000f220000000a00 */
[----:B-1----:R-:W-:-:S04]  /*0540*/  @P2 IMAD.WIDE.U32 R12, R15, 0x10, R12 ;  /* 0x000000100f0c2825 */ /* 0x002fc800078e000c */
[----:B------:R-:W-:Y:S01]  /*0550*/  @P2 VIADD R15, R15, 0x20 ;  /* 0x000000200f0f2836 */ /* 0x000fe20000000000 */
        /* <DEDUP_REMOVED lines=13> */
[----:B------:R-:W-:Y:S01]  /*0630*/  @P4 IADD3 R15, PT, PT, R15, 0x20, RZ ;  /* 0x000000200f0f4810 */ /* 0x000fe20007ffe0ff */
[----:B------:R1:W5:Y:S04]  /*0640*/  @P4 LDG.E.128 R80, desc[UR6][R44.64] ;  /* 0x000000062c504981 */ /* 0x000368000c1e1d00 */
[C---:B--2---:R-:W-:Y:S01]  /*0650*/  @P5 IMAD.WIDE.U32 R48, R15.reuse, 0x10, R48 ;  /* 0x000000100f305825 */ /* 0x044fe200078e0030 */
[----:B------:R1:W5:Y:S03]  /*0660*/  @P4 LD.E.128 R76, desc[UR6][R46.64] ;  /* 0x000000062e4c4980 */ /* 0x000366000c101d00 */
[C---:B---3--:R-:W-:Y:S01]  /*0670*/  @P5 IMAD.WIDE.U32 R50, R15.reuse, 0x10, R50 ;  /* 0x000000100f325825 */ /* 0x048fe200078e0032 */
[----:B------:R1:W5:Y:S03]  /*0680*/  @P5 LDG.E.128 R72, desc[UR6][R48.64] ;  /* 0x0000000630485981 */ /* 0x000366000c1e1d00 */
[----:B------:R-:W-:Y:S01]  /*0690*/  @P5 VIADD R15, R15, 0x20 ;  /* 0x000000200f0f5836 */ /* 0x000fe20000000000 */
[----:B------:R1:W5:Y:S03]  /*06a0*/  @P5 LD.E.128 R68, desc[UR6][R50.64] ;  /* 0x0000000632445980 */ /* 0x000366000c101d00 */
[----:B0-----:R-:W-:-:S04]  /*06b0*/  @P0 IMAD.WIDE.U32 R52, R15, 0x10, R52 ;  /* 0x000000100f340825 */ /* 0x001fc800078e0034 */
[----:B------:R-:W-:Y:S01]  /*06c0*/  @P0 IMAD.WIDE.U32 R54, R15, 0x10, R54 ;  /* 0x000000100f360825 */ /* 0x000fe200078e0036 */
[----:B------:R1:W5:Y:S04]  /*06d0*/  @P0 LDG.E.128 R64, desc[UR6][R52.64] ;  /* 0x0000000634400981 */ /* 0x000368000c1e1d00 */
[----:B------:R1:W5:Y:S01]  /*06e0*/  @P0 LD.E.128 R60, desc[UR6][R54.64] ;  /* 0x00000006363c0980 */ /* 0x000362000c101d00 */
[----:B------:R-:W-:Y:S01]  /*06f0*/  ISETP.GE.U32.AND P1, PT, R37, 0x100, PT ;  /* 0x000001002500780c */ /* 0x000fe20003f26070 */
[----:B------:R-:W-:-:S12]  /*0700*/  @P0 VIADD R15, R15, 0x20 ;  /* 0x000000200f0f0836 */ /* 0x000fd80000000000 */
        /* <DEDUP_REMOVED lines=8> */
.L_x_6645:
        /* <DEDUP_REMOVED lines=19> */
[C---:B-1----:R-:W-:Y:S01]  /*08c0*/  @P5 IMAD.WIDE.U32 R4, R15.reuse, 0x10, R4 ;  /* 0x000000100f045825 */ /* 0x042fe200078e0004 */
[----:B------:R-:W-:-:S04]  /*08d0*/  @P5 IADD3 R15, PT, PT, R15, 0x20, RZ ;  /* 0x000000200f0f5810 */ /* 0x000fc80007ffe0ff */
        /* <DEDUP_REMOVED lines=18> */
[----:B------:R-:W-:Y:S01]  /*0a00*/  HFMA2 R110, -RZ, RZ, 0, 0 ;  /* 0x00000000ff6e7431 */ /* 0x000fe200000001ff */
        /* <DEDUP_REMOVED lines=9> */
[----:B------:R-:W-:Y:S01]  /*0aa0*/  IMAD.MOV.U32 R102, RZ, RZ, RZ ;  /* 0x000000ffff667224 */ /* 0x000fe200078e00ff */
[----:B------:R-:W-:-:S02]  /*0ab0*/  CS2R R100, SRZ ;  /* 0x0000000000647805 */ /* 0x000fc4000001ff00 */
        /* <DEDUP_REMOVED lines=8> */
[----:B0-----:R-:W-:Y:S06]  /*0b40*/  @!P5 BRA `(.L_x_6646) ;  /* 0x00000000004cd947 */ /* 0x001fec0003800000 */
[----:B------:R-:W0:Y:S02]  /*0b50*/  LDC.64 R56, c[0x0][0x3d0] ;  /* 0x0000f400ff387b82 */ /* 0x000e240000000a00 */
[----:B0-----:R-:W-:-:S06]  /*0b60*/  IMAD.WIDE.U32 R56, R15, 0x10, R56 ;  /* 0x000000100f387825 */ /* 0x001fcc00078e0038 */
        /* <DEDUP_REMOVED lines=16> */
[----:B------:R-:W-:-:S07]  /*0c70*/  CS2R R108, SRZ ;  /* 0x00000000006c7805 */ /* 0x000fce000001ff00 */
.L_x_6646:
[----:B------:R-:W-:Y:S05]  /*0c80*/  BSYNC.RECONVERGENT B0 ;  /* 0x0000000000007941 */ /* 0x000fea0003800200 */
.L_x_6644:
[----:B------:R-:W0:Y:S02]  /*0c90*/  LDCU UR4, c[0x0][0x384] ;  /* 0x00007080ff0477ac */ /* 0x000e240008000800 */
[----:B0-----:R-:W-:-:S13]  /*0ca0*/  ISETP.GE.AND P0, PT, R36, UR4, PT ;  /* 0x0000000424007c0c */ /* 0x001fda000bf06270 */
[----:B------:R-:W-:Y:S05]  /*0cb0*/  @P0 EXIT ;  /* 0x000000000000094d */ /* 0x000fea0003800000 */
[----:B------:R-:W-:Y:S01]  /*0cc0*/  IMAD.HI.U32 R3, R38, -0x326172a9, RZ ;  /* 0xcd9e8d5726037827 */ /* 0x000fe200078e00ff */
[----:B------:R-:W-:Y:S01]  /*0cd0*/  LOP3.LUT R14, R14, 0x3, RZ, 0xc0, !PT ;  /* 0x000000030e0e7812 */ /* 0x000fe200078ec0ff */
[----:B------:R-:W0:Y:S01]  /*0ce0*/  LDCU UR12, c[0x0][0x388] ;  /* 0x00007100ff0c77ac */ /* 0x000e220008000800 */
[----:B------:R-:W-:Y:S01]  /*0cf0*/  MOV R13, R116 ;  /* 0x00000074000d7202 */ /* 0x000fe20000000f00 */
[----:B------:R-:W-:Y:S01]  /*0d00*/  IMAD.HI.U32 R5, R18, -0x2daee0ad, RZ ;  /* 0xd2511f5312057827 */ /* 0x000fe200078e00ff */
[----:B------:R-:W-:Y:S01]  /*0d10*/  LOP3.LUT R3, R116, R3, R180, 0x96, !PT ;  /* 0x0000000374037212 */ /* 0x000fe200078e96b4 */
[----:B------:R-:W1:Y:S02]  /*0d20*/  LDCU.U8 UR10, c[0x0][0x410] ;  /* 0x00008200ff0a77ac */ /* 0x000e640008000000 */
[----:B------:R-:W-:Y:S01]  /*0d30*/  IMAD R7, R38, -0x326172a9, RZ ;  /* 0xcd9e8d5726077824 */ /* 0x000fe200078e02ff */
[----:B------:R-:W-:Y:S01]  /*0d40*/  LOP3.LUT R5, R5, R181, RZ, 0x3c, !PT ;  /* 0x000000b505057212 */ /* 0x000fe200078e3cff */
[----:B------:R-:W-:Y:S01]  /*0d50*/  IMAD R4, R18, -0x2daee0ad, RZ ;  /* 0xd2511f5312047824 */ /* 0x000fe200078e02ff */
[----:B------:R-:W2:Y:S01]  /*0d60*/  LDCU UR11, c[0x0][0x448] ;  /* 0x00008900ff0b77ac */ /* 0x000ea20008000800 */
[----:B------:R-:W-:Y:S01]  /*0d70*/  IMAD.HI.U32 R2, R3, -0x2daee0ad, RZ ;  /* 0xd2511f5303027827 */ /* 0x000fe200078e00ff */
[----:B------:R-:W3:Y:S03]  /*0d80*/  LDCU.64 UR4, c[0x0][0x398] ;  /* 0x00007300ff0477ac */ /* 0x000ee60008000a00 */
[----:B------:R-:W-:Y:S01]  /*0d90*/  IMAD.HI.U32 R0, R5, -0x326172a9, RZ ;  /* 0xcd9e8d5705007827 */ /* 0x000fe200078e00ff */
[----:B------:R-:W-:Y:S01]  /*0da0*/  LOP3.LUT R2, R35, R4, R2, 0x96, !PT ;  /* 0x0000000423027212 */ /* 0x000fe200078e9602 */
[----:B------:R-:W4:Y:S02]  /*0db0*/  LDCU.64 UR8, c[0x0][0x3a0] ;  /* 0x00007400ff0877ac */ /* 0x000f240008000a00 */
[----:B------:R-:W-:Y:S01]  /*0dc0*/  IMAD R6, R3, -0x2daee0ad, RZ ;  /* 0xd2511f5303067824 */ /* 0x000fe200078e02ff */
[----:B------:R-:W-:Y:S01]  /*0dd0*/  LOP3.LUT R0, R16, R7, R0, 0x96, !PT ;  /* 0x0000000710007212 */ /* 0x000fe200078e9600 */
[----:B------:R-:W-:-:S02]  /*0de0*/  IMAD R5, R5, -0x326172a9, RZ ;  /* 0xcd9e8d5705057824 */ /* 0x000fc400078e02ff */
[----:B------:R-:W-:-:S04]  /*0df0*/  IMAD.HI.U32 R3, R2, -0x326172a9, RZ ;  /* 0xcd9e8d5702037827 */ /* 0x000fc800078e00ff */
[----:B------:R-:W-:Y:S01]  /*0e00*/  IMAD.HI.U32 R4, R0, -0x2daee0ad, RZ ;  /* 0xd2511f5300047827 */ /* 0x000fe200078e00ff */
[----:B------:R-:W-:-:S03]  /*0e10*/  LOP3.LUT R3, R34, R5, R3, 0x96, !PT ;  /* 0x0000000522037212 */ /* 0x000fc600078e9603 */
[----:B------:R-:W-:Y:S01]  /*0e20*/  IMAD R2, R2, -0x326172a9, RZ ;  /* 0xcd9e8d5702027824 */ /* 0x000fe200078e02ff */
[----:B------:R-:W-:Y:S01]  /*0e30*/  LOP3.LUT R4, R33, R6, R4, 0x96, !PT ;  /* 0x0000000621047212 */ /* 0x000fe200078e9604 */
[----:B------:R-:W-:Y:S02]  /*0e40*/  IMAD R6, R0, -0x2daee0ad, RZ ;  /* 0xd2511f5300067824 */ /* 0x000fe400078e02ff */
        /* <DEDUP_REMOVED lines=39> */
[----:B------:R-:W-:Y:S01]  /*10c0*/  IMAD.MOV.U32 R11, RZ, RZ, RZ ;  /* 0x000000ffff0b7224 */ /* 0x000fe200078e00ff */
[----:B------:R-:W-:Y:S01]  /*10d0*/  LOP3.LUT R15, R20, R0, R15, 0x96, !PT ;  /* 0x00000000140f7212 */ /* 0x000fe200078e960f */
[----:B------:R-:W-:Y:S02]  /*10e0*/  IMAD R182, R3, -0x2daee0ad, RZ ;  /* 0xd2511f5303b67824 */ /* 0x000fe400078e02ff */
[----:B01234-:R-:W-:-:S07]  /*10f0*/  IMAD R12, R5, -0x326172a9, RZ ;  /* 0xcd9e8d57050c7824 */ /* 0x01ffce00078e02ff */
.L_x_7663:
        /* <DEDUP_REMOVED lines=40> */
.L_x_6652:
        /* <DEDUP_REMOVED lines=13> */
.L_x_6654:
[----:B------:R-:W-:Y:S05]  /*1450*/  BSYNC.RECONVERGENT B2 ;  /* 0x0000000000027941 */ /* 0x000fea0003800200 */
.L_x_6653:
[----:B------:R-:W-:Y:S01]  /*1460*/  IMAD.WIDE.U32 R14, R38, -0x326172a9, RZ ;  /* 0xcd9e8d57260e7825 */ /* 0x000fe200078e00ff */
[----:B------:R-:W-:Y:S02]  /*1470*/  LOP3.LUT R122, R11, R139, R181, 0x96, !PT ;  /* 0x0000008b0b7a7212 */ /* 0x000fe400078e96b5 */
[----:B------:R-:W-:Y:S01]  /*1480*/  MOV R10, R182 ;  /* 0x000000b6000a7202 */ /* 0x000fe20000000f00 */
[----:B------:R-:W-:Y:S01]  /*1490*/  VIADD R139, R180, 0x9e3779b9 ;  /* 0x9e3779b9b48b7836 */ /* 0x000fe20000000000 */
[----:B------:R-:W-:Y:S01]  /*14a0*/  LOP3.LUT R162, R13, R15, R180, 0x96, !PT ;  /* 0x0000000f0da27212 */ /* 0x000fe200078e96b4 */
[----:B------:R-:W-:-:S04]  /*14b0*/  IMAD.WIDE.U32 R122, R122, -0x326172a9, RZ ;  /* 0xcd9e8d577a7a7825 */ /* 0x000fc800078e00ff */
[----:B------:R-:W-:Y:S01]  /*14c0*/  IMAD.WIDE.U32 R162, R162, -0x2daee0ad, RZ ;  /* 0xd2511f53a2a27825 */ /* 0x000fe200078e00ff */
[----:B------:R-:W-:-:S04]  /*14d0*/  LOP3.LUT R139, R139, R14, R123, 0x96, !PT ;  /* 0x0000000e8b8b7212 */ /* 0x000fc800078e967b */
        /* <DEDUP_REMOVED lines=31> */
[----:B------:R-:W-:-:S03]  /*16d0*/  LOP3.LUT R15, R20, R138, R123, 0x96, !PT ;  /* 0x0000008a140f7212 */ /* 0x000fc600078e967b */
[----:B------:R-:W-:Y:S01]  /*16e0*/  IMAD.MOV.U32 R12, RZ, RZ, R122 ;  /* 0x000000ffff0c7224 */ /* 0x000fe200078e007a */
[----:B------:R-:W-:Y:S01]  /*16f0*/  LOP3.LUT R16, R19, R14, R187, 0x96, !PT ;  /* 0x0000000e13107212 */ /* 0x000fe200078e96bb */
[----:B------:R-:W-:-:S07]  /*1700*/  IMAD.MOV.U32 R122, RZ, RZ, RZ ;  /* 0x000000ffff7a7224 */ /* 0x000fce00078e00ff */
.L_x_6651:
[----:B------:R-:W-:Y:S05]  /*1710*/  BSYNC.RECONVERGENT B1 ;  /* 0x0000000000017941 */ /* 0x000fea0003800200 */
.L_x_6650:
        /* <DEDUP_REMOVED lines=10> */
[----:B------:R-:W-:-:S02]  /*17c0*/  IMAD.MOV.U32 R14, RZ, RZ, R12 ;  /* 0x000000ffff0e7224 */ /* 0x000fc400078e000c */
[----:B0-----:R-:W-:Y:S01]  /*17d0*/  FMUL.FTZ R10, R10, R191 ;  /* 0x000000bf0a0a7220 */ /* 0x001fe20000410000 */
[----:B-1----:R-:W-:Y:S01]  /*17e0*/  FSETP.GTU.FTZ.AND P2, PT, R123, R190, PT ;  /* 0x000000be7b00720b */ /* 0x002fe20003f5c000 */
        /* <DEDUP_REMOVED lines=15> */
.L_x_6657:
        /* <DEDUP_REMOVED lines=13> */
.L_x_6659:
[----:B------:R-:W-:Y:S05]  /*19b0*/  BSYNC.RECONVERGENT B2 ;  /* 0x0000000000027941 */ /* 0x000fea0003800200 */
.L_x_6658:
[----:B------:R-:W-:Y:S01]  /*19c0*/  IMAD.WIDE.U32 R14, R38, -0x326172a9, RZ ;  /* 0xcd9e8d57260e7825 */ /* 0x000fe200078e00ff */
[----:B------:R-:W-:-:S04]  /*19d0*/  LOP3.LUT R122, R11, R163, R181, 0x96, !PT ;  /* 0x000000a30b7a7212 */ /* 0x000fc800078e96b5 */
[----:B------:R-:W-:Y:S01]  /*19e0*/  LOP3.LUT R138, R13, R15, R180, 0x96, !PT ;  /* 0x0000000f0d8a7212 */ /* 0x000fe200078e96b4 */
[----:B------:R-:W-:-:S04]  /*19f0*/  IMAD.WIDE.U32 R122, R122, -0x326172a9, RZ ;  /* 0xcd9e8d577a7a7825 */ /* 0x000fc800078e00ff */
[----:B------:R-:W-:Y:S02]  /*1a00*/  VIADD R15, R180, 0x9e3779b9 ;  /* 0x9e3779b9b40f7836 */ /* 0x000fe40000000000 */
[----:B------:R-:W-:-:S03]  /*1a10*/  IMAD.WIDE.U32 R138, R138, -0x2daee0ad, RZ ;  /* 0xd2511f538a8a7825 */ /* 0x000fc600078e00ff */
[----:B------:R-:W-:Y:S02]  /*1a20*/  LOP3.LUT R15, R15, R14, R123, 0x96, !PT ;  /* 0x0000000e0f0f7212 */ /* 0x000fe400078e967b */
[----:B------:R-:W-:-:S03]  /*1a30*/  LOP3.LUT R14, R35, R162, R139, 0x96, !PT ;  /* 0x000000a2230e7212 */ /* 0x000fc600078e968b */
        /* <DEDUP_REMOVED lines=33> */
[----:B------:R-:W-:Y:S01]  /*1c50*/  IMAD.MOV.U32 R138, RZ, RZ, RZ ;  /* 0x000000ffff8a7224 */ /* 0x000fe200078e00ff */
[----:B------:R-:W-:Y:S01]  /*1c60*/  MOV R14, R186 ;  /* 0x000000ba000e7202 */ /* 0x000fe20000000f00 */
[----:B------:R-:W-:-:S07]  /*1c70*/  IMAD.MOV.U32 R186, RZ, RZ, R122 ;  /* 0x000000ffffba7224 */ /* 0x000fce00078e007a */
.L_x_6656:
[----:B------:R-:W-:Y:S05]  /*1c80*/  BSYNC.RECONVERGENT B1 ;  /* 0x0000000000017941 */ /* 0x000fea0003800200 */
.L_x_6655:
        /* <DEDUP_REMOVED lines=9> */
[----:B------:R-:W-:Y:S01]  /*1d20*/  FSEL R123, R116, RZ, !P2 ;  /* 0x000000ff747b7208 */ /* 0x000fe20005000000 */
[----:B------:R-:W-:Y:S01]  /*1d30*/  HFMA2 R116, -RZ, RZ, 0, 1.1920928955078125e-07 ;  /* 0x00000002ff747431 */ /* 0x000fe200000001ff */
        /* <DEDUP_REMOVED lines=14> */
.L_x_6662:
        /* <DEDUP_REMOVED lines=13> */
.L_x_6664:
[----:B------:R-:W-:Y:S05]  /*1ef0*/  BSYNC.RECONVERGENT B2 ;  /* 0x0000000000027941 */ /* 0x000fea0003800200 */
.L_x_6663:
[----:B------:R-:W-:Y:S01]  /*1f00*/  IMAD.WIDE.U32 R14, R38, -0x326172a9, RZ ;  /* 0xcd9e8d57260e7825 */ /* 0x000fe200078e00ff */
[----:B------:R-:W-:-:S03]  /*1f10*/  LOP3.LUT R138, R11, R183, R181, 0x96, !PT ;  /* 0x000000b70b8a7212 */ /* 0x000fc600078e96b5 */
[----:B------:R-:W-:Y:S01]  /*1f20*/  IMAD.MOV.U32 R116, RZ, RZ, RZ ;  /* 0x000000ffff747224 */ /* 0x000fe200078e00ff */
        /* <DEDUP_REMOVED lines=38> */
[----:B------:R-:W-:Y:S02]  /*2190*/  LOP3.LUT R16, R19, R14, R139, 0x96, !PT ;  /* 0x0000000e13107212 */ /* 0x000fe400078e968b */
[----:B------:R-:W-:Y:S01]  /*21a0*/  MOV R14, R186 ;  /* 0x000000ba000e7202 */ /* 0x000fe20000000f00 */
[----:B------:R-:W-:-:S07]  /*21b0*/  IMAD.MOV.U32 R186, RZ, RZ, R138 ;  /* 0x000000ffffba7224 */ /* 0x000fce00078e008a */
.L_x_6661:
[----:B------:R-:W-:Y:S05]  /*21c0*/  BSYNC.RECONVERGENT B1 ;  /* 0x0000000000017941 */ /* 0x000fea0003800200 */
.L_x_6660:
        /* <DEDUP_REMOVED lines=25> */
.L_x_6667:
        /* <DEDUP_REMOVED lines=13> */
.L_x_6669:
[----:B------:R-:W-:Y:S05]  /*2430*/  BSYNC.RECONVERGENT B2 ;  /* 0x0000000000027941 */ /* 0x000fea0003800200 */
.L_x_6668:
        /* <DEDUP_REMOVED lines=42> */
[----:B------:R-:W-:Y:S02]  /*26e0*/  IMAD.MOV.U32 R186, RZ, RZ, R138 ;  /* 0x000000ffffba7224 */ /* 0x000fe400078e008a */
[----:B------:R-:W-:-:S07]  /*26f0*/  IMAD.MOV.U32 R138, RZ, RZ, RZ ;  /* 0x000000ffff8a7224 */ /* 0x000fce00078e00ff */
.L_x_6666:
[----:B------:R-:W-:Y:S05]  /*2700*/  BSYNC.RECONVERGENT B1 ;  /* 0x0000000000017941 */ /* 0x000fea0003800200 */
.L_x_6665:
        /* <DEDUP_REMOVED lines=25> */
.L_x_6672:
        /* <DEDUP_REMOVED lines=13> */
.L_x_6674:
[----:B------:R-:W-:Y:S05]  /*2970*/  BSYNC.RECONVERGENT B2 ;  /* 0x0000000000027941 */ /* 0x000fea0003800200 */
.L_x_6673:
        /* <DEDUP_REMOVED lines=44> */
.L_x_6671:
[----:B------:R-:W-:Y:S05]  /*2c40*/  BSYNC.RECONVERGENT B1 ;  /* 0x0000000000017941 */ /* 0x000fea0003800200 */
.L_x_6670:
        /* <DEDUP_REMOVED lines=23> */
.L_x_6677:
        /* <DEDUP_REMOVED lines=13> */
.L_x_6679:
[----:B------:R-:W-:Y:S05]  /*2e90*/  BSYNC.RECONVERGENT B2 ;  /* 0x0000000000027941 */ /* 0x000fea0003800200 */
.L_x_6678:
        /* <DEDUP_REMOVED lines=44> */
.L_x_6676:
[----:B------:R-:W-:Y:S05]  /*3160*/  BSYNC.RECONVERGENT B1 ;  /* 0x0000000000017941 */ /* 0x000fea0003800200 */
.L_x_6675:
        /* <DEDUP_REMOVED lines=23> */
.L_x_6682:
        /* <DEDUP_REMOVED lines=13> */
.L_x_6684:
[----:B------:R-:W-:Y:S05]  /*33b0*/  BSYNC.RECONVERGENT B2 ;  /* 0x0000000000027941 */ /* 0x000fea0003800200 */
.L_x_6683:
        /* <DEDUP_REMOVED lines=44> */
.L_x_6681:
[----:B------:R-:W-:Y:S05]  /*3680*/  BSYNC.RECONVERGENT B1 ;  /* 0x0000000000017941 */ /* 0x000fea0003800200 */
.L_x_6680:
        /* <DEDUP_REMOVED lines=23> */
.L_x_6687:
        /* <DEDUP_REMOVED lines=13> */
.L_x_6689:
[----:B------:R-:W-:Y:S05]  /*38d0*/  BSYNC.RECONVERGENT B2 ;  /* 0x0000000000027941 */ /* 0x000fea0003800200 */
.L_x_6688:
        /* <DEDUP_REMOVED lines=44> */
.L_x_6686:
[----:B------:R-:W-:Y:S05]  /*3ba0*/  BSYNC.RECONVERGENT B1 ;  /* 0x0000000000017941 */ /* 0x000fea0003800200 */
.L_x_6685:
        /* <DEDUP_REMOVED lines=15> */
.L_x_6649:
        /* <DEDUP_REMOVED lines=16> */
.L_x_6693:
        /* <DEDUP_REMOVED lines=13> */
.L_x_6695:
[----:B------:R-:W-:Y:S05]  /*3e70*/  BSYNC.RECONVERGENT B2 ;  /* 0x0000000000027941 */ /* 0x000fea0003800200 */
.L_x_6694:
        /* <DEDUP_REMOVED lines=34> */
[----:B------:R-:W-:Y:S02]  /*40a0*/  LOP3.LUT R5, R21, R8, R3, 0x96, !PT ;  /* 0x0000000815057212 */ /* 0x000fe400078e9603 */
[----:B------:R-:W-:Y:S02]  /*40b0*/  MOV R3, R182 ;  /* 0x000000b600037202 */ /* 0x000fe40000000f00 */
[----:B------:R-:W-:Y:S01]  /*40c0*/  LOP3.LUT R186, R22, R4, R7, 0x96, !PT ;  /* 0x0000000416ba7212 */ /* 0x000fe200078e9607 */
[----:B------:R-:W-:-:S04]  /*40d0*/  IMAD.WIDE.U32 R4, R5, -0x326172a9, RZ ;  /* 0xcd9e8d5705047825 */ /* 0x000fc800078e00ff */
[----:B------:R-:W-:Y:S01]  /*40e0*/  IMAD.WIDE.U32 R186, R186, -0x2daee0ad, RZ ;  /* 0xd2511f53baba7825 */ /* 0x000fe200078e00ff */
[----:B------:R-:W-:-:S03]  /*40f0*/  LOP3.LUT R15, R20, R6, R5, 0x96, !PT ;  /* 0x00000006140f7212 */ /* 0x000fc600078e9605 */
[----:B------:R-:W-:Y:S01]  /*4100*/  IMAD.MOV.U32 R12, RZ, RZ, R4 ;  /* 0x000000ffff0c7224 */ /* 0x000fe200078e0004 */
[----:B------:R-:W-:Y:S01]  /*4110*/  LOP3.LUT R16, R19, R2, R187, 0x96, !PT ;  /* 0x0000000213107212 */ /* 0x000fe200078e96bb */
[----:B------:R-:W-:-:S07]  /*4120*/  IMAD.MOV.U32 R6, RZ, RZ, RZ ;  /* 0x000000ffff067224 */ /* 0x000fce00078e00ff */
.L_x_6692:
[----:B------:R-:W-:Y:S05]  /*4130*/  BSYNC.RECONVERGENT B1 ;  /* 0x0000000000017941 */ /* 0x000fea0003800200 */
.L_x_6691:
        /* <DEDUP_REMOVED lines=10> */
[----:B0-----:R-:W-:Y:S01]  /*41e0*/  FSETP.GTU.FTZ.AND P2, PT, R3, R2, PT ;  /* 0x000000020300720b */ /* 0x001fe20003f5c000 */
[----:B------:R-:W-:-:S03]  /*41f0*/  IMAD.MOV.U32 R3, RZ, RZ, R12 ;  /* 0x000000ffff037224 */ /* 0x000fc600078e000c */
        /* <DEDUP_REMOVED lines=13> */
.L_x_6698:
        /* <DEDUP_REMOVED lines=13> */
.L_x_6700:
[----:B------:R-:W-:Y:S05]  /*43a0*/  BSYNC.RECONVERGENT B2 ;  /* 0x0000000000027941 */ /* 0x000fea0003800200 */
.L_x_6699:
[----:B------:R-:W-:Y:S01]  /*43b0*/  IMAD.WIDE.U32 R6, R38, -0x326172a9, RZ ;  /* 0xcd9e8d5726067825 */ /* 0x000fe200078e00ff */
[----:B------:R-:W-:-:S03]  /*43c0*/  LOP3.LUT R4, R11, R15, R181, 0x96, !PT ;  /* 0x0000000f0b047212 */ /* 0x000fc600078e96b5 */
[----:B------:R-:W-:Y:S01]  /*43d0*/  VIADD R3, R180, 0x9e3779b9 ;  /* 0x9e3779b9b4037836 */ /* 0x000fe20000000000 */
[----:B------:R-:W-:Y:S01]  /*43e0*/  LOP3.LUT R8, R13, R7, R180, 0x96, !PT ;  /* 0x000000070d087212 */ /* 0x000fe200078e96b4 */
[----:B------:R-:W-:-:S04]  /*43f0*/  IMAD.WIDE.U32 R4, R4, -0x326172a9, RZ ;  /* 0xcd9e8d5704047825 */ /* 0x000fc800078e00ff */
[----:B------:R-:W-:Y:S01]  /*4400*/  IMAD.WIDE.U32 R8, R8, -0x2daee0ad, RZ ;  /* 0xd2511f5308087825 */ /* 0x000fe200078e00ff */
[----:B------:R-:W-:-:S04]  /*4410*/  LOP3.LUT R3, R3, R6, R5, 0x96, !PT ;  /* 0x0000000603037212 */ /* 0x000fc800078e9605 */
[----:B------:R-:W-:Y:S01]  /*4420*/  LOP3.LUT R6, R35, R14, R9, 0x96, !PT ;  /* 0x0000000e23067212 */ /* 0x000fe200078e9609 */
[----:B------:R-:W-:Y:S01]  /*4430*/  IMAD.WIDE.U32 R14, R3, -0x2daee0ad, RZ ;  /* 0xd2511f53030e7825 */ /* 0x000fe200078e00ff */
[----:B------:R-:W-:-:S03]  /*4440*/  MOV R3, R186 ;  /* 0x000000ba00037202 */ /* 0x000fc60000000f00 */
        /* <DEDUP_REMOVED lines=26> */
[----:B------:R-:W-:Y:S01]  /*45f0*/  IMAD.MOV.U32 R7, RZ, RZ, RZ ;  /* 0x000000ffff077224 */ /* 0x000fe200078e00ff */
[----:B------:R-:W-:Y:S01]  /*4600*/  LOP3.LUT R4, R22, R4, R15, 0x96, !PT ;  /* 0x0000000416047212 */ /* 0x000fe200078e960f */
[----:B------:R-:W-:-:S04]  /*4610*/  IMAD.WIDE.U32 R8, R8, -0x326172a9, RZ ;  /* 0xcd9e8d5708087825 */ /* 0x000fc800078e00ff */
[----:B------:R-:W-:Y:S01]  /*4620*/  IMAD.WIDE.U32 R4, R4, -0x2daee0ad, RZ ;  /* 0xd2511f5304047825 */ /* 0x000fe200078e00ff */
[----:B------:R-:W-:-:S03]  /*4630*/  LOP3.LUT R15, R20, R14, R9, 0x96, !PT ;  /* 0x0000000e140f7212 */ /* 0x000fc600078e9609 */
[----:B------:R-:W-:Y:S01]  /*4640*/  IMAD.MOV.U32 R12, RZ, RZ, R8 ;  /* 0x000000ffff0c7224 */ /* 0x000fe200078e0008 */
[----:B------:R-:W-:Y:S01]  /*4650*/  LOP3.LUT R16, R19, R6, R5, 0x96, !PT ;  /* 0x0000000613107212 */ /* 0x000fe200078e9605 */
[----:B------:R-:W-:-:S07]  /*4660*/  IMAD.MOV.U32 R186, RZ, RZ, R4 ;  /* 0x000000ffffba7224 */ /* 0x000fce00078e0004 */
.L_x_6697:
[----:B------:R-:W-:Y:S05]  /*4670*/  BSYNC.RECONVERGENT B1 ;  /* 0x0000000000017941 */ /* 0x000fea0003800200 */
.L_x_6696:
        /* <DEDUP_REMOVED lines=25> */
.L_x_6703:
        /* <DEDUP_REMOVED lines=13> */
.L_x_6705:
[----:B------:R-:W-:Y:S05]  /*48e0*/  BSYNC.RECONVERGENT B2 ;  /* 0x0000000000027941 */ /* 0x000fea0003800200 */
.L_x_6704:
        /* <DEDUP_REMOVED lines=40> */
[----:B------:R-:W-:Y:S01]  /*4b70*/  MOV R12, R14 ;  /* 0x0000000e000c7202 */ /* 0x000fe20000000f00 */
[----:B------:R-:W-:Y:S01]  /*4b80*/  IMAD.MOV.U32 R186, RZ, RZ, R4 ;  /* 0x000000ffffba7224 */ /* 0x000fe200078e0004 */
[----:B------:R-:W-:Y:S01]  /*4b90*/  LOP3.LUT R16, R19, R6, R5, 0x96, !PT ;  /* 0x0000000613107212 */ /* 0x000fe200078e9605 */
[----:B------:R-:W-:-:S07]  /*4ba0*/  HFMA2 R6, -RZ, RZ, 0, 0 ;  /* 0x00000000ff067431 */ /* 0x000fce00000001ff */
.L_x_6702:
[----:B------:R-:W-:Y:S05]  /*4bb0*/  BSYNC.RECONVERGENT B1 ;  /* 0x0000000000017941 */ /* 0x000fea0003800200 */
.L_x_6701:
        /* <DEDUP_REMOVED lines=22> */
.L_x_6708:
        /* <DEDUP_REMOVED lines=13> */
.L_x_6710:
[----:B------:R-:W-:Y:S05]  /*4df0*/  BSYNC.RECONVERGENT B2 ;  /* 0x0000000000027941 */ /* 0x000fea0003800200 */
.L_x_6709:
        /* <DEDUP_REMOVED lines=36> */
[----:B------:R-:W-:Y:S01]  /*5040*/  HFMA2 R7, -RZ, RZ, 0, 0 ;  /* 0x00000000ff077431 */ /* 0x000fe200000001ff */
[----:B------:R-:W-:Y:S01]  /*5050*/  LOP3.LUT R4, R22, R4, R123, 0x96, !PT ;  /* 0x0000000416047212 */ /* 0x000fe200078e967b */
[----:B------:R-:W-:-:S04]  /*5060*/  IMAD.WIDE.U32 R14, R14, -0x326172a9, RZ ;  /* 0xcd9e8d570e0e7825 */ /* 0x000fc800078e00ff */
[----:B------:R-:W-:Y:S01]  /*5070*/  IMAD.WIDE.U32 R4, R4, -0x2daee0ad, RZ ;  /* 0xd2511f5304047825 */ /* 0x000fe200078e00ff */
[----:B------:R-:W-:Y:S02]  /*5080*/  LOP3.LUT R15, R20, R122, R15, 0x96, !PT ;  /* 0x0000007a140f7212 */ /* 0x000fe400078e960f */
[----:B------:R-:W-:Y:S01]  /*5090*/  MOV R12, R14 ;  /* 0x0000000e000c7202 */ /* 0x000fe20000000f00 */
[----:B------:R-:W-:Y:S01]  /*50a0*/  IMAD.MOV.U32 R186, RZ, RZ, R4 ;  /* 0x000000ffffba7224 */ /* 0x000fe200078e0004 */
[----:B------:R-:W-:-:S07]  /*50b0*/  LOP3.LUT R16, R19, R6, R5, 0x96, !PT ;  /* 0x0000000613107212 */ /* 0x000fce00078e9605 */
.L_x_6707:
[----:B------:R-:W-:Y:S05]  /*50c0*/  BSYNC.RECONVERGENT B1 ;  /* 0x0000000000017941 */ /* 0x000fea0003800200 */
.L_x_6706:
[----:B------:R-:W-:Y:S01]  /*50d0*/  I2FP.F32.U32 R4, R3 ;  /* 0x0000000300047245 */ /* 0x000fe20000201000 */
[----:B------:R-:W-:Y:S01]  /*50e0*/  HADD2.F32 R5, -RZ, R48.H1_H1 ;  /* 0x30000030ff057230 */ /* 0x000fe20000004100 */
[----:B------:R-:W-:Y:S01]  /*50f0*/  ISETP.NE.AND P3, PT, R7, 0x1, PT ;  /* 0x000000010700780c */ /* 0x000fe20003f65270 */
[----:B------:R-:W-:Y:S01]  /*5100*/  BSSY.RECONVERGENT B1, `(.L_x_6711) ;  /* 0x0000050000017945 */ /* 0x000fe20003800200 */
[----:B------:R-:W-:Y:S02]  /*5110*/  IMAD.MOV.U32 R6, RZ, RZ, 0x2 ;  /* 0x00000002ff067424 */ /* 0x000fe400078e00ff */
[----:B------:R-:W-:Y:S01]  /*5120*/  FFMA.FTZ R3, R4, R191, 1.1641532182693481445e-10 ;  /* 0x2f00000004037423 */ /* 0x000fe200000100bf */
[----:B------:R-:W-:Y:S01]  /*5130*/  FMUL.FTZ R5, R5, R170 ;  /* 0x000000aa05057220 */ /* 0x000fe20000410000 */
[----:B------:R-:W-:-:S03]  /*5140*/  @P1 HADD2.F32 R4, -RZ, R44.H1_H1 ;  /* 0x3000002cff041230 */ /* 0x000fc60000004100 */
        /* <DEDUP_REMOVED lines=17> */
.L_x_6713:
        /* <DEDUP_REMOVED lines=13> */
.L_x_6715:
[----:B------:R-:W-:Y:S05]  /*5330*/  BSYNC.RECONVERGENT B2 ;  /* 0x0000000000027941 */ /* 0x000fea0003800200 */
.L_x_6714:
[----:B------:R-:W-:Y:S01]  /*5340*/  IMAD.WIDE.U32 R6, R38, -0x326172a9, RZ ;  /* 0xcd9e8d5726067825 */ /* 0x000fe200078e00ff */
[----:B------:R-:W-:Y:S02]  /*5350*/  LOP3.LUT R4, R11, R139, R181, 0x96, !PT ;  /* 0x0000008b0b047212 */ /* 0x000fe400078e96b5 */
[----:B------:R-:W-:Y:S02]  /*5360*/  IADD3 R3, PT, PT, R180, -0x61c88647, RZ ;  /* 0x9e3779b9b4037810 */ /* 0x000fe40007ffe0ff */
        /* <DEDUP_REMOVED lines=40> */
[----:B------:R-:W-:-:S07]  /*55f0*/  MOV R186, R4 ;  /* 0x0000000400ba7202 */ /* 0x000fce0000000f00 */
.L_x_6712:
[----:B------:R-:W-:Y:S05]  /*5600*/  BSYNC.RECONVERGENT B1 ;  /* 0x0000000000017941 */ /* 0x000fea0003800200 */
.L_x_6711:
        /* <DEDUP_REMOVED lines=22> */
.L_x_6718:
        /* <DEDUP_REMOVED lines=13> */
.L_x_6720:
[----:B------:R-:W-:Y:S05]  /*5840*/  BSYNC.RECONVERGENT B2 ;  /* 0x0000000000027941 */ /* 0x000fea0003800200 */
.L_x_6719:
        /* <DEDUP_REMOVED lines=44> */
.L_x_6717:
[----:B------:R-:W-:Y:S05]  /*5b10*/  BSYNC.RECONVERGENT B1 ;  /* 0x0000000000017941 */ /* 0x000fea0003800200 */
.L_x_6716:
        /* <DEDUP_REMOVED lines=8> */
[----:B------:R-:W-:Y:S01]  /*5ba0*/  HFMA2 R5, -RZ, RZ, 0, 1.1920928955078125e-07 ;  /* 0x00000002ff057431 */ /* 0x000fe200000001ff */
        /* <DEDUP_REMOVED lines=16> */
.L_x_6723:
        /* <DEDUP_REMOVED lines=13> */
.L_x_6725:
[----:B------:R-:W-:Y:S05]  /*5d80*/  BSYNC.RECONVERGENT B2 ;  /* 0x0000000000027941 */ /* 0x000fea0003800200 */
.L_x_6724:
        /* <DEDUP_REMOVED lines=42> */
[----:B------:R-:W-:Y:S02]  /*6030*/  IMAD.MOV.U32 R186, RZ, RZ, R4 ;  /* 0x000000ffffba7224 */ /* 0x000fe400078e0004 */
[----:B------:R-:W-:-:S07]  /*6040*/  IMAD.MOV.U32 R5, RZ, RZ, RZ ;  /* 0x000000ffff057224 */ /* 0x000fce00078e00ff */
.L_x_6722:
[----:B------:R-:W-:Y:S05]  /*6050*/  BSYNC.RECONVERGENT B1 ;  /* 0x0000000000017941 */ /* 0x000fea0003800200 */
.L_x_6721:
[----:B------:R-:W-:Y:S01]  /*6060*/  I2FP.F32.U32 R4, R3 ;  /* 0x0000000300047245 */ /* 0x000fe20000201000 */
[----:B------:R-:W-:Y:S01]  /*6070*/  HADD2.F32 R117, -RZ, R117.H1_H1 ;  /* 0x30000075ff757230 */ /* 0x000fe20000004100 */
[----:B------:R-:W-:Y:S01]  /*6080*/  LOP3.LUT R17, R17, 0xfffffffd, RZ, 0xc0, !PT ;  /* 0xfffffffd11117812 */ /* 0x000fe200078ec0ff */
[----:B------:R-:W-:Y:S01]  /*6090*/  BSSY.RECONVERGENT B1, `(.L_x_6726) ;  /* 0x000004d000017945 */ /* 0x000fe20003800200 */
[----:B------:R-:W-:Y:S02]  /*60a0*/  HFMA2 R14, -RZ, RZ, 0, 1.1920928955078125e-07 ;  /* 0x00000002ff0e7431 */ /* 0x000fe400000001ff */
[----:B------:R-:W-:Y:S01]  /*60b0*/  FFMA.FTZ R3, R4, R191, 1.1641532182693481445e-10 ;  /* 0x2f00000004037423 */ /* 0x000fe200000100bf */
[----:B------:R-:W-:-:S04]  /*60c0*/  FMUL.FTZ R117, R117, R170 ;  /* 0x000000aa75757220 */ /* 0x000fc80000410000 */
[----:B------:R-:W-:Y:S01]  /*60d0*/  FSETP.GTU.FTZ.AND P2, PT, R3, R2, PT ;  /* 0x000000020300720b */ /* 0x000fe20003f5c000 */
        /* <DEDUP_REMOVED lines=14> */
.L_x_6728:
        /* <DEDUP_REMOVED lines=13> */
.L_x_6730:
[----:B------:R-:W-:Y:S05]  /*6290*/  BSYNC.RECONVERGENT B2 ;  /* 0x0000000000027941 */ /* 0x000fea0003800200 */
.L_x_6729:
        /* <DEDUP_REMOVED lines=44> */
.L_x_6727:
[----:B------:R-:W-:Y:S05]  /*6560*/  BSYNC.RECONVERGENT B1 ;  /* 0x0000000000017941 */ /* 0x000fea0003800200 */
.L_x_6726:
        /* <DEDUP_REMOVED lines=25> */
.L_x_6733:
        /* <DEDUP_REMOVED lines=13> */
.L_x_6735:
[----:B------:R-:W-:Y:S05]  /*67d0*/  BSYNC.RECONVERGENT B2 ;  /* 0x0000000000027941 */ /* 0x000fea0003800200 */
.L_x_6734:
        /* <DEDUP_REMOVED lines=39> */
[----:B------:R-:W-:-:S03]  /*6a50*/  MOV R12, R116 ;  /* 0x00000074000c7202 */ /* 0x000fc60000000f00 */
[----:B------:R-:W-:Y:S01]  /*6a60*/  HFMA2 R116, -RZ, RZ, 0, 0 ;  /* 0x00000000ff747431 */ /* 0x000fe200000001ff */
[----:B------:R-:W-:Y:S01]  /*6a70*/  LOP3.LUT R15, R20, R162, R117, 0x96, !PT ;  /* 0x000000a2140f7212 */ /* 0x000fe200078e9675 */
[----:B------:R-:W-:Y:S01]  /*6a80*/  IMAD.MOV.U32 R186, RZ, RZ, R4 ;  /* 0x000000ffffba7224 */ /* 0x000fe200078e0004 */
[----:B------:R-:W-:-:S07]  /*6a90*/  LOP3.LUT R16, R19, R14, R5, 0x96, !PT ;  /* 0x0000000e13107212 */ /* 0x000fce00078e9605 */
.L_x_6732:
[----:B------:R-:W-:Y:S05]  /*6aa0*/  BSYNC.RECONVERGENT B1 ;  /* 0x0000000000017941 */ /* 0x000fea0003800200 */
.L_x_6731:
        /* <DEDUP_REMOVED lines=20> */
.L_x_6738:
        /* <DEDUP_REMOVED lines=13> */
.L_x_6740:
[----:B------:R-:W-:Y:S05]  /*6cc0*/  BSYNC.RECONVERGENT B2 ;  /* 0x0000000000027941 */ /* 0x000fea0003800200 */
.L_x_6739:
        /* <DEDUP_REMOVED lines=41> */
[----:B------:R-:W-:Y:S02]  /*6f60*/  HFMA2 R14, -RZ, RZ, 0, 0 ;  /* 0x00000000ff0e7431 */ /* 0x000fe400000001ff */
[----:B------:R-:W-:Y:S02]  /*6f70*/  IMAD.MOV.U32 R5, RZ, RZ, R186 ;  /* 0x000000ffff057224 */ /* 0x000fe400078e00ba */
[----:B------:R-:W-:-:S07]  /*6f80*/  IMAD.MOV.U32 R186, RZ, RZ, R4 ;  /* 0x000000ffffba7224 */ /* 0x000fce00078e0004 */
.L_x_6737:
[----:B------:R-:W-:Y:S05]  /*6f90*/  BSYNC.RECONVERGENT B1 ;  /* 0x0000000000017941 */ /* 0x000fea0003800200 */
.L_x_6736:
[----:B------:R-:W-:Y:S01]  /*6fa0*/  I2FP.F32.U32 R4, R5 ;  /* 0x0000000500047245 */ /* 0x000fe20000201000 */
[----:B------:R-:W-:Y:S01]  /*6fb0*/  HADD2.F32 R5, -RZ, R50.H0_H0 ;  /* 0x20000032ff057230 */ /* 0x000fe20000004100 */
[----:B------:R-:W-:Y:S01]  /*6fc0*/  BSSY.RECONVERGENT B1, `(.L_x_6741) ;  /* 0x0000051000017945 */ /* 0x000fe20003800200 */
[----:B------:R-:W-:Y:S02]  /*6fd0*/  IMAD.MOV.U32 R116, RZ, RZ, 0x2 ;  /* 0x00000002ff747424 */ /* 0x000fe400078e00ff */
        /* <DEDUP_REMOVED lines=21> */
.L_x_6743:
        /* <DEDUP_REMOVED lines=13> */
.L_x_6745:
[----:B------:R-:W-:Y:S05]  /*7200*/  BSYNC.RECONVERGENT B2 ;  /* 0x0000000000027941 */ /* 0x000fea0003800200 */
.L_x_6744:
        /* <DEDUP_REMOVED lines=41> */
[----:B------:R-:W-:Y:S01]  /*74a0*/  MOV R186, R116 ;  /* 0x0000007400ba7202 */ /* 0x000fe20000000f00 */
[----:B------:R-:W-:Y:S01]  /*74b0*/  IMAD.MOV.U32 R116, RZ, RZ, RZ ;  /* 0x000000ffff747224 */ /* 0x000fe200078e00ff */
[----:B------:R-:W-:-:S07]  /*74c0*/  LOP3.LUT R16, R19, R14, R117, 0x96, !PT ;  /* 0x0000000e13107212 */ /* 0x000fce00078e9675 */
.L_x_6742:
[----:B------:R-:W-:Y:S05]  /*74d0*/  BSYNC.RECONVERGENT B1 ;  /* 0x0000000000017941 */ /* 0x000fea0003800200 */
.L_x_6741:
        /* <DEDUP_REMOVED lines=20> */
.L_x_6748:
        /* <DEDUP_REMOVED lines=13> */
.L_x_6750:
[----:B------:R-:W-:Y:S05]  /*76f0*/  BSYNC.RECONVERGENT B2 ;  /* 0x0000000000027941 */ /* 0x000fea0003800200 */
.L_x_6749:
[----:B------:R-:W-:Y:S01]  /*7700*/  IMAD.WIDE.U32 R14, R38, -0x326172a9, RZ ;  /* 0xcd9e8d57260e7825 */ /* 0x000fe200078e00ff */
[----:B------:R-:W-:Y:S02]  /*7710*/  LOP3.LUT R116, R11, R183, R181, 0x96, !PT ;  /* 0x000000b70b747212 */ /* 0x000fe400078e96b5 */
[----:B------:R-:W-:Y:S01]  /*7720*/  IADD3 R3, PT, PT, R180, -0x61c88647, RZ ;  /* 0x9e3779b9b4037810 */ /* 0x000fe20007ffe0ff */
        /* <DEDUP_REMOVED lines=41> */
.L_x_6747:
[----:B------:R-:W-:Y:S05]  /*79c0*/  BSYNC.RECONVERGENT B1 ;  /* 0x0000000000017941 */ /* 0x000fea0003800200 */
.L_x_6746:
        /* <DEDUP_REMOVED lines=25> */
.L_x_6753:
        /* <DEDUP_REMOVED lines=13> */
.L_x_6755:
[----:B------:R-:W-:Y:S05]  /*7c30*/  BSYNC.RECONVERGENT B2 ;  /* 0x0000000000027941 */ /* 0x000fea0003800200 */
.L_x_6754:
        /* <DEDUP_REMOVED lines=44> */
.L_x_6752:
[----:B------:R-:W-:Y:S05]  /*7f00*/  BSYNC.RECONVERGENT B1 ;  /* 0x0000000000017941 */ /* 0x000fea0003800200 */
.L_x_6751:
        /* <DEDUP_REMOVED lines=20> */
.L_x_6758:
        /* <DEDUP_REMOVED lines=13> */
.L_x_6760:
[----:B------:R-:W-:Y:S05]  /*8120*/  BSYNC.RECONVERGENT B2 ;  /* 0x0000000000027941 */ /* 0x000fea0003800200 */
.L_x_6759:
        /* <DEDUP_REMOVED lines=44> */
.L_x_6757:
[----:B------:R-:W-:Y:S05]  /*83f0*/  BSYNC.RECONVERGENT B1 ;  /* 0x0000000000017941 */ /* 0x000fea0003800200 */
.L_x_6756:
[----:B------:R-:W-:Y:S01]  /*8400*/  I2FP.F32.U32 R14, R14 ;  /* 0x0000000e000e7245 */ /* 0x000fe20000201000 */
[----:B------:R-:W-:Y:S01]  /*8410*/  HADD2.F32 R183, -RZ, R51.H0_H0 ;  /* 0x20000033ffb77230 */ /* 0x000fe20000004100 */
[----:B------:R-:W-:Y:S01]  /*8420*/  BSSY.RECONVERGENT B1, `(.L_x_6761) ;  /* 0x0000052000017945 */ /* 0x000fe20003800200 */
[----:B------:R-:W-:Y:S02]  /*8430*/  @P1 HADD2.F32 R162, -RZ, R47.H0_H0 ;  /* 0x2000002fffa21230 */ /* 0x000fe40000004100 */
[----:B------:R-:W-:Y:S01]  /*8440*/  FFMA.FTZ R117, R14, R191, 1.1641532182693481445e-10 ;  /* 0x2f0000000e757423 */ /* 0x000fe200000100bf */
[----:B------:R-:W-:-:S04]  /*8450*/  FMUL.FTZ R183, R183, R170 ;  /* 0x000000aab7b77220 */ /* 0x000fc80000410000 */
[----:B------:R-:W-:Y:S01]  /*8460*/  FSETP.GTU.FTZ.AND P5, PT, R117, R2, PT ;  /* 0x000000027500720b */ /* 0x000fe20003fbc000 */
[----:B------:R-:W-:-:S03]  /*8470*/  IMAD.MOV.U32 R117, RZ, RZ, R12 ;  /* 0x000000ffff757224 */ /* 0x000fc600078e000c */
        /* <DEDUP_REMOVED lines=18> */
.L_x_6763:
        /* <DEDUP_REMOVED lines=13> */
.L_x_6765:
[----:B------:R-:W-:Y:S05]  /*8670*/  BSYNC.RECONVERGENT B2 ;  /* 0x0000000000027941 */ /* 0x000fea0003800200 */
.L_x_6764:
        /* <DEDUP_REMOVED lines=41> */
[----:B------:R-:W-:Y:S02]  /*8910*/  IMAD.MOV.U32 R117, RZ, RZ, R186 ;  /* 0x000000ffff757224 */ /* 0x000fe400078e00ba */
[----:B------:R-:W-:Y:S02]  /*8920*/  IMAD.MOV.U32 R186, RZ, RZ, R116 ;  /* 0x000000ffffba7224 */ /* 0x000fe400078e0074 */
[----:B------:R-:W-:-:S07]  /*8930*/  HFMA2 R116, -RZ, RZ, 0, 0 ;  /* 0x00000000ff747431 */ /* 0x000fce00000001ff */
.L_x_6762:
[----:B------:R-:W-:Y:S05]  /*8940*/  BSYNC.RECONVERGENT B1 ;  /* 0x0000000000017941 */ /* 0x000fea0003800200 */
.L_x_6761:
        /* <DEDUP_REMOVED lines=20> */
.L_x_6768:
        /* <DEDUP_REMOVED lines=15> */
.L_x_6770:
[----:B------:R-:W-:Y:S05]  /*8b80*/  BSYNC.RECONVERGENT B2 ;  /* 0x0000000000027941 */ /* 0x000fea0003800200 */
.L_x_6769:
        /* <DEDUP_REMOVED lines=38> */
[----:B------:R-:W-:Y:S02]  /*8df0*/  MOV R12, R118 ;  /* 0x00000076000c7202 */ /* 0x000fe40000000f00 */
[----:B------:R-:W-:Y:S01]  /*8e00*/  LOP3.LUT R15, R20, R182, R119, 0x96, !PT ;  /* 0x000000b6140f7212 */ /* 0x000fe200078e9677 */
[----:B------:R-:W-:Y:S01]  /*8e10*/  IMAD.MOV.U32 R118, RZ, RZ, R186 ;  /* 0x000000ffff767224 */ /* 0x000fe200078e00ba */
[----:B------:R-:W-:Y:S01]  /*8e20*/  LOP3.LUT R16, R19, R14, R117, 0x96, !PT ;  /* 0x0000000e13107212 */ /* 0x000fe200078e9675 */
[----:B------:R-:W-:Y:S02]  /*8e30*/  HFMA2 R14, -RZ, RZ, 0, 0 ;  /* 0x00000000ff0e7431 */ /* 0x000fe400000001ff */
[----:B------:R-:W-:-:S07]  /*8e40*/  IMAD.MOV.U32 R186, RZ, RZ, R116 ;  /* 0x000000ffffba7224 */ /* 0x000fce00078e0074 */
.L_x_6767:
[----:B------:R-:W-:Y:S05]  /*8e50*/  BSYNC.RECONVERGENT B1 ;  /* 0x0000000000017941 */ /* 0x000fea0003800200 */
.L_x_6766:
        /* <DEDUP_REMOVED lines=15> */
[----:B------:R-:W-:-:S07]  /*8f50*/  PRMT R119, R189, 0x5410, R119 ;  /* 0x00005410bd777816 */ /* 0x000fce0000000077 */
.L_x_6690:
        /* <DEDUP_REMOVED lines=43> */
.L_x_6771:
[----:B0-----:R-:W-:Y:S01]  /*9210*/  MOV R182, R186 ;  /* 0x000000ba00b67202 */ /* 0x001fe20000000f00 */
[----:B------:R-:W-:-:S07]  /*9220*/  VIADD R179, R178, 0x20 ;  /* 0x00000020b2b37836 */ /* 0x000fce0000000000 */
.L_x_6648:
[----:B------:R-:W-:Y:S05]  /*9230*/  BSYNC.RECONVERGENT B0 ;  /* 0x0000000000007941 */ /* 0x000fea0003800200 */
.L_x_6647:
        /* <DEDUP_REMOVED lines=35> */
.L_x_6777:
        /* <DEDUP_REMOVED lines=13> */
.L_x_6779:
[----:B------:R-:W-:Y:S05]  /*9540*/  BSYNC.RECONVERGENT B2 ;  /* 0x0000000000027941 */ /* 0x000fea0003800200 */
.L_x_6778:
[----:B------:R-:W-:Y:S01]  /*9550*/  IMAD.WIDE.U32 R2, R38, -0x326172a9, RZ ;  /* 0xcd9e8d5726027825 */ /* 0x000fe200078e00ff */
[----:B------:R-:W-:-:S03]  /*9560*/  LOP3.LUT R4, R11, R7, R181, 0x96, !PT ;  /* 0x000000070b047212 */ /* 0x000fc600078e96b5 */
[----:B------:R-:W-:Y:S01]  /*9570*/  IMAD.MOV.U32 R0, RZ, RZ, R182 ;  /* 0x000000ffff007224 */ /* 0x000fe200078e00b6 */
[----:B------:R-:W-:Y:S01]  /*9580*/  LOP3.LUT R8, R13, R3, R180, 0x96, !PT ;  /* 0x000000030d087212 */ /* 0x000fe200078e96b4 */
[----:B------:R-:W-:Y:S01]  /*9590*/  IMAD.WIDE.U32 R4, R4, -0x326172a9, RZ ;  /* 0xcd9e8d5704047825 */ /* 0x000fe200078e00ff */
[----:B------:R-:W-:-:S03]  /*95a0*/  IADD3 R3, PT, PT, R180, -0x61c88647, RZ ;  /* 0x9e3779b9b4037810 */ /* 0x000fc60007ffe0ff */
        /* <DEDUP_REMOVED lines=34> */
[----:B------:R-:W-:Y:S02]  /*97d0*/  IMAD.MOV.U32 R12, RZ, RZ, R4 ;  /* 0x000000ffff0c7224 */ /* 0x000fe400078e0004 */
[----:B------:R-:W-:Y:S01]  /*97e0*/  HFMA2 R4, -RZ, RZ, 0, 0 ;  /* 0x00000000ff047431 */ /* 0x000fe200000001ff */
[----:B------:R-:W-:-:S07]  /*97f0*/  LOP3.LUT R16, R19, R2, R187, 0x96, !PT ;  /* 0x0000000213107212 */ /* 0x000fce00078e96bb */
.L_x_6776:
[----:B------:R-:W-:Y:S05]  /*9800*/  BSYNC.RECONVERGENT B1 ;  /* 0x0000000000017941 */ /* 0x000fea0003800200 */
.L_x_6775:
[----:B------:R-:W1:Y:S01]  /*9810*/  LDC R171, c[0x0][0x404] ;  /* 0x00010100ffab7b82 */ /* 0x000e620000000800 */
[----:B------:R-:W-:Y:S01]  /*9820*/  I2FP.F32.U32 R3, R0 ;  /* 0x0000000000037245 */ /* 0x000fe20000201000 */
[----:B------:R-:W-:Y:S01]  /*9830*/  IMAD.MOV.U32 R192, RZ, RZ, 0x2f800000 ;  /* 0x2f800000ffc07424 */ /* 0x000fe200078e00ff */
[----:B------:R-:W-:Y:S01]  /*9840*/  ISETP.NE.AND P3, PT, R4, 0x1, PT ;  /* 0x000000010400780c */ /* 0x000fe20003f65270 */
[----:B-----5:R-:W-:Y:S01]  /*9850*/  HADD2.F32 R2, -RZ, R116.H0_H0 ;  /* 0x20000074ff027230 */ /* 0x020fe20000004100 */
[----:B------:R-:W-:Y:S01]  /*9860*/  LOP3.LUT R17, R17, 0xffffffef, RZ, 0xc0, !PT ;  /* 0xffffffef11117812 */ /* 0x000fe200078ec0ff */
[----:B------:R-:W-:Y:S01]  /*9870*/  FFMA.FTZ R0, R3, R192, 1.1641532182693481445e-10 ;  /* 0x2f00000003007423 */ /* 0x000fe200000100c0 */
[----:B------:R-:W-:Y:S01]  /*9880*/  BSSY.RECONVERGENT B1, `(.L_x_6780) ;  /* 0x000004c000017945 */ /* 0x000fe20003800200 */
[----:B------:R-:W2:Y:S01]  /*9890*/  LDC R191, c[0x0][0x408] ;  /* 0x00010200ffbf7b82 */ /* 0x000ea20000000800 */
[----:B------:R-:W-:Y:S02]  /*98a0*/  IMAD.MOV.U32 R6, RZ, RZ, 0x2 ;  /* 0x00000002ff067424 */ /* 0x000fe400078e00ff */
[----:B-1----:R-:W-:-:S02]  /*98b0*/  FSETP.GTU.FTZ.AND P2, PT, R0, R171, PT ;  /* 0x000000ab0000720b */ /* 0x002fc40003f5c000 */
[----:B------:R-:W-:Y:S02]  /*98c0*/  MOV R0, R12 ;  /* 0x0000000c00007202 */ /* 0x000fe40000000f00 */
        /* <DEDUP_REMOVED lines=13> */
.L_x_6782:
        /* <DEDUP_REMOVED lines=13> */
.L_x_6784:
[----:B------:R-:W-:Y:S05]  /*9a70*/  BSYNC.RECONVERGENT B2 ;  /* 0x0000000000027941 */ /* 0x000fea0003800200 */
.L_x_6783:
        /* <DEDUP_REMOVED lines=44> */
.L_x_6781:
[----:B------:R-:W-:Y:S05]  /*9d40*/  BSYNC.RECONVERGENT B1 ;  /* 0x0000000000017941 */ /* 0x000fea0003800200 */
.L_x_6780:
        /* <DEDUP_REMOVED lines=25> */
.L_x_6787:
        /* <DEDUP_REMOVED lines=13> */
.L_x_6789:
[----:B------:R-:W-:Y:S05]  /*9fb0*/  BSYNC.RECONVERGENT B2 ;  /* 0x0000000000027941 */ /* 0x000fea0003800200 */
.L_x_6788:
        /* <DEDUP_REMOVED lines=44> */
.L_x_6786:
[----:B------:R-:W-:Y:S05]  /*a280*/  BSYNC.RECONVERGENT B1 ;  /* 0x0000000000017941 */ /* 0x000fea0003800200 */
.L_x_6785:
        /* <DEDUP_REMOVED lines=22> */
.L_x_6792:
        /* <DEDUP_REMOVED lines=13> */
.L_x_6794:
[----:B------:R-:W-:Y:S05]  /*a4c0*/  BSYNC.RECONVERGENT B2 ;  /* 0x0000000000027941 */ /* 0x000fea0003800200 */
.L_x_6793:
        /* <DEDUP_REMOVED lines=44> */
.L_x_6791:
[----:B------:R-:W-:Y:S05]  /*a790*/  BSYNC.RECONVERGENT B1 ;  /* 0x0000000000017941 */ /* 0x000fea0003800200 */
.L_x_6790:
        /* <DEDUP_REMOVED lines=12> */
[----:B0-----:R-:W-:Y:S01]  /*a860*/  @P1 FADD.FTZ R124, R5, R2 ;  /* 0x00000002057c1221 */ /* 0x001fe20000010000 */
        /* <DEDUP_REMOVED lines=12> */
.L_x_6797:
        /* <DEDUP_REMOVED lines=13> */
.L_x_6799:
[----:B------:R-:W-:Y:S05]  /*aa00*/  BSYNC.RECONVERGENT B2 ;  /* 0x0000000000027941 */ /* 0x000fea0003800200 */
.L_x_6798:
        /* <DEDUP_REMOVED lines=40> */
[----:B------:R-:W-:Y:S02]  /*ac90*/  MOV R12, R6 ;  /* 0x00000006000c7202 */ /* 0x000fe40000000f00 */
[----:B------:R-:W-:Y:S01]  /*aca0*/  LOP3.LUT R16, R19, R4, R3, 0x96, !PT ;  /* 0x0000000413107212 */ /* 0x000fe200078e9603 */
[----:B------:R-:W-:Y:S02]  /*acb0*/  IMAD.MOV.U32 R3, RZ, RZ, R186 ;  /* 0x000000ffff037224 */ /* 0x000fe400078e00ba */
[----:B------:R-:W-:-:S07]  /*acc0*/  IMAD.MOV.U32 R186, RZ, RZ, R2 ;  /* 0x000000ffffba7224 */ /* 0x000fce00078e0002 */
.L_x_6796:
[----:B------:R-:W-:Y:S05]  /*acd0*/  BSYNC.RECONVERGENT B1 ;  /* 0x0000000000017941 */ /* 0x000fea0003800200 */
.L_x_6795:
        /* <DEDUP_REMOVED lines=22> */
.L_x_6802:
        /* <DEDUP_REMOVED lines=13> */
.L_x_6804:
[----:B------:R-:W-:Y:S05]  /*af10*/  BSYNC.RECONVERGENT B2 ;  /* 0x0000000000027941 */ /* 0x000fea0003800200 */
.L_x_6803:
        /* <DEDUP_REMOVED lines=40> */
[----:B------:R-:W-:Y:S02]  /*b1a0*/  LOP3.LUT R15, R20, R14, R7, 0x96, !PT ;  /* 0x0000000e140f7212 */ /* 0x000fe400078e9607 */
[----:B------:R-:W-:Y:S01]  /*b1b0*/  LOP3.LUT R16, R19, R4, R3, 0x96, !PT ;  /* 0x0000000413107212 */ /* 0x000fe200078e9603 */
[----:B------:R-:W-:Y:S02]  /*b1c0*/  IMAD.MOV.U32 R3, RZ, RZ, R186 ;  /* 0x000000ffff037224 */ /* 0x000fe400078e00ba */
[----:B------:R-:W-:-:S07]  /*b1d0*/  IMAD.MOV.U32 R186, RZ, RZ, R2 ;  /* 0x000000ffffba7224 */ /* 0x000fce00078e0002 */
.L_x_6801:
[----:B------:R-:W-:Y:S05]  /*b1e0*/  BSYNC.RECONVERGENT B1 ;  /* 0x0000000000017941 */ /* 0x000fea0003800200 */
.L_x_6800:
        /* <DEDUP_REMOVED lines=25> */
.L_x_6807:
        /* <DEDUP_REMOVED lines=13> */
.L_x_6809:
[----:B------:R-:W-:Y:S05]  /*b450*/  BSYNC.RECONVERGENT B2 ;  /* 0x0000000000027941 */ /* 0x000fea0003800200 */
.L_x_6808:
        /* <DEDUP_REMOVED lines=44> */
.L_x_6806:
[----:B------:R-:W-:Y:S05]  /*b720*/  BSYNC.RECONVERGENT B1 ;  /* 0x0000000000017941 */ /* 0x000fea0003800200 */
.L_x_6805:
        /* <DEDUP_REMOVED lines=22> */
.L_x_6812:
        /* <DEDUP_REMOVED lines=13> */
.L_x_6814:
[----:B------:R-:W-:Y:S05]  /*b960*/  BSYNC.RECONVERGENT B2 ;  /* 0x0000000000027941 */ /* 0x000fea0003800200 */
.L_x_6813:
        /* <DEDUP_REMOVED lines=44> */
.L_x_6811:
[----:B------:R-:W-:Y:S05]  /*bc30*/  BSYNC.RECONVERGENT B1 ;  /* 0x0000000000017941 */ /* 0x000fea0003800200 */
.L_x_6810:
        /* <DEDUP_REMOVED lines=25> */
.L_x_6817:
        /* <DEDUP_REMOVED lines=13> */
.L_x_6819:
[----:B------:R-:W-:Y:S05]  /*bea0*/  BSYNC.RECONVERGENT B2 ;  /* 0x0000000000027941 */ /* 0x000fea0003800200 */
.L_x_6818:
        /* <DEDUP_REMOVED lines=44> */
.L_x_6816:
[----:B------:R-:W-:Y:S05]  /*c170*/  BSYNC.RECONVERGENT B1 ;  /* 0x0000000000017941 */ /* 0x000fea0003800200 */
.L_x_6815:
        /* <DEDUP_REMOVED lines=20> */
.L_x_6822:
        /* <DEDUP_REMOVED lines=13> */
.L_x_6824:
[----:B------:R-:W-:Y:S05]  /*c390*/  BSYNC.RECONVERGENT B2 ;  /* 0x0000000000027941 */ /* 0x000fea0003800200 */
.L_x_6823:
        /* <DEDUP_REMOVED lines=44> */
.L_x_6821:
[----:B------:R-:W-:Y:S05]  /*c660*/  BSYNC.RECONVERGENT B1 ;  /* 0x0000000000017941 */ /* 0x000fea0003800200 */
.L_x_6820:
        /* <DEDUP_REMOVED lines=11> */
[----:B------:R-:W-:Y:S01]  /*c720*/  @P1 FADD.FTZ R141, R14, R3 ;  /* 0x000000030e8d1221 */ /* 0x000fe20000010000 */
[----:B------:R-:W-:Y:S01]  /*c730*/  @!P1 MOV R141, R3 ;  /* 0x00000003008d9202 */ /* 0x000fe20000000f00 */
[----:B------:R-:W-:Y:S02]  /*c740*/  IMAD.MOV.U32 R14, RZ, RZ, 0x2 ;  /* 0x00000002ff0e7424 */ /* 0x000fe400078e00ff */
[----:B------:R-:W-:Y:S01]  /*c750*/  IMAD.MOV.U32 R3, RZ, RZ, R12 ;  /* 0x000000ffff037224 */ /* 0x000fe200078e000c */
        /* <DEDUP_REMOVED lines=10> */
.L_x_6827:
        /* <DEDUP_REMOVED lines=13> */
.L_x_6829:
[----:B------:R-:W-:Y:S05]  /*c8d0*/  BSYNC.RECONVERGENT B2 ;  /* 0x0000000000027941 */ /* 0x000fea0003800200 */
.L_x_6828:
        /* <DEDUP_REMOVED lines=44> */
.L_x_6826:
[----:B------:R-:W-:Y:S05]  /*cba0*/  BSYNC.RECONVERGENT B1 ;  /* 0x0000000000017941 */ /* 0x000fea0003800200 */
.L_x_6825:
        /* <DEDUP_REMOVED lines=20> */
.L_x_6832:
        /* <DEDUP_REMOVED lines=13> */
.L_x_6834:
[----:B------:R-:W-:Y:S05]  /*cdc0*/  BSYNC.RECONVERGENT B2 ;  /* 0x0000000000027941 */ /* 0x000fea0003800200 */
.L_x_6833:
        /* <DEDUP_REMOVED lines=41> */
[----:B------:R-:W-:Y:S02]  /*d060*/  IMAD.MOV.U32 R186, RZ, RZ, R116 ;  /* 0x000000ffffba7224 */ /* 0x000fe400078e0074 */
[----:B------:R-:W-:Y:S01]  /*d070*/  HFMA2 R116, -RZ, RZ, 0, 0 ;  /* 0x00000000ff747431 */ /* 0x000fe200000001ff */
[----:B------:R-:W-:-:S07]  /*d080*/  LOP3.LUT R16, R19, R14, R117, 0x96, !PT ;  /* 0x0000000e13107212 */ /* 0x000fce00078e9675 */
.L_x_6831:
[----:B------:R-:W-:Y:S05]  /*d090*/  BSYNC.RECONVERGENT B1 ;  /* 0x0000000000017941 */ /* 0x000fea0003800200 */
.L_x_6830:
[----:B------:R-:W-:Y:S01]  /*d0a0*/  I2FP.F32.U32 R3, R3 ;  /* 0x0000000300037245 */ /* 0x000fe20000201000 */
[----:B------:R-:W-:Y:S01]  /*d0b0*/  HADD2.F32 R14, -RZ, R50.H1_H1 ;  /* 0x30000032ff0e7230 */ /* 0x000fe20000004100 */
[----:B------:R-:W-:Y:S03]  /*d0c0*/  BSSY.RECONVERGENT B1, `(.L_x_6835) ;  /* 0x0000051000017945 */ /* 0x000fe60003800200 */
[----:B------:R-:W-:Y:S01]  /*d0d0*/  FFMA.FTZ R4, R3, R192, 1.1641532182693481445e-10 ;  /* 0x2f00000003047423 */ /* 0x000fe200000100c0 */
[----:B------:R-:W-:Y:S01]  /*d0e0*/  FMUL.FTZ R3, R14, R191 ;  /* 0x000000bf0e037220 */ /* 0x000fe20000410000 */
[----:B------:R-:W-:-:S03]  /*d0f0*/  @P1 HADD2.F32 R14, -RZ, R46.H1_H1 ;  /* 0x3000002eff0e1230 */ /* 0x000fc60000004100 */
[----:B------:R-:W-:-:S04]  /*d100*/  FSETP.GTU.FTZ.AND P4, PT, R4, R171, PT ;  /* 0x000000ab0400720b */ /* 0x000fc80003f9c000 */
[----:B------:R-:W-:Y:S02]  /*d110*/  FSEL R3, R3, RZ, !P4 ;  /* 0x000000ff03037208 */ /* 0x000fe40006000000 */
[----:B------:R-:W-:Y:S02]  /*d120*/  SEL R4, RZ, 0x1, P4 ;  /* 0x00000001ff047807 */ /* 0x000fe40002000000 */
[----:B------:R-:W-:Y:S01]  /*d130*/  ISETP.NE.AND P4, PT, R116, 0x1, PT ;  /* 0x000000017400780c */ /* 0x000fe20003f85270 */
[----:B------:R-:W-:Y:S01]  /*d140*/  FADD.FTZ R3, R118, R3 ;  /* 0x0000000376037221 */ /* 0x000fe20000010000 */
[----:B------:R-:W-:-:S03]  /*d150*/  IMAD.MOV.U32 R118, RZ, RZ, 0x2 ;  /* 0x00000002ff767424 */ /* 0x000fc600078e00ff */
        /* <DEDUP_REMOVED lines=13> */
.L_x_6837:
        /* <DEDUP_REMOVED lines=13> */
.L_x_6839:
[----:B------:R-:W-:Y:S05]  /*d300*/  BSYNC.RECONVERGENT B2 ;  /* 0x0000000000027941 */ /* 0x000fea0003800200 */
.L_x_6838:
[----:B------:R-:W-:Y:S01]  /*d310*/  IMAD.WIDE.U32 R14, R38, -0x326172a9, RZ ;  /* 0xcd9e8d57260e7825 */ /* 0x000fe200078e00ff */
[----:B------:R-:W-:Y:S02]  /*d320*/  LOP3.LUT R116, R11, R185, R181, 0x96, !PT ;  /* 0x000000b90b747212 */ /* 0x000fe400078e96b5 */
[----:B------:R-:W-:Y:S01]  /*d330*/  IADD3 R3, PT, PT, R180, -0x61c88647, RZ ;  /* 0x9e3779b9b4037810 */ /* 0x000fe20007ffe0ff */
[----:B------:R-:W-:Y:S01]  /*d340*/  IMAD.MOV.U32 R118, RZ, RZ, RZ ;  /* 0x000000ffff767224 */ /* 0x000fe200078e00ff */
        /* <DEDUP_REMOVED lines=39> */
[----:B------:R-:W-:-:S07]  /*d5c0*/  MOV R186, R116 ;  /* 0x0000007400ba7202 */ /* 0x000fce0000000f00 */
.L_x_6836:
[----:B------:R-:W-:Y:S05]  /*d5d0*/  BSYNC.RECONVERGENT B1 ;  /* 0x0000000000017941 */ /* 0x000fea0003800200 */
.L_x_6835:
        /* <DEDUP_REMOVED lines=20> */
.L_x_6842:
        /* <DEDUP_REMOVED lines=13> */
.L_x_6844:
[----:B------:R-:W-:Y:S05]  /*d7f0*/  BSYNC.RECONVERGENT B2 ;  /* 0x0000000000027941 */ /* 0x000fea0003800200 */
.L_x_6843:
[----:B------:R-:W-:Y:S01]  /*d800*/  IMAD.WIDE.U32 R14, R38, -0x326172a9, RZ ;  /* 0xcd9e8d57260e7825 */ /* 0x000fe200078e00ff */
[----:B------:R-:W-:-:S04]  /*d810*/  LOP3.LUT R116, R11, R185, R181, 0x96, !PT ;  /* 0x000000b90b747212 */ /* 0x000fc800078e96b5 */
        /* <DEDUP_REMOVED lines=39> */
[----:B------:R-:W-:Y:S01]  /*da90*/  IMAD.MOV.U32 R117, RZ, RZ, R186 ;  /* 0x000000ffff757224 */ /* 0x000fe200078e00ba */
[----:B------:R-:W-:Y:S01]  /*daa0*/  MOV R186, R116 ;  /* 0x0000007400ba7202 */ /* 0x000fe20000000f00 */
[----:B------:R-:W-:-:S07]  /*dab0*/  IMAD.MOV.U32 R182, RZ, RZ, RZ ;  /* 0x000000ffffb67224 */ /* 0x000fce00078e00ff */
.L_x_6841:
[----:B------:R-:W-:Y:S05]  /*dac0*/  BSYNC.RECONVERGENT B1 ;  /* 0x0000000000017941 */ /* 0x000fea0003800200 */
.L_x_6840:
        /* <DEDUP_REMOVED lines=26> */
.L_x_6847:
        /* <DEDUP_REMOVED lines=13> */
.L_x_6849:
[----:B------:R-:W-:Y:S05]  /*dd40*/  BSYNC.RECONVERGENT B2 ;  /* 0x0000000000027941 */ /* 0x000fea0003800200 */
.L_x_6848:
        /* <DEDUP_REMOVED lines=44> */
.L_x_6846:
[----:B------:R-:W-:Y:S05]  /*e010*/  BSYNC.RECONVERGENT B1 ;  /* 0x0000000000017941 */ /* 0x000fea0003800200 */
.L_x_6845:
        /* <DEDUP_REMOVED lines=20> */
.L_x_6852:
        /* <DEDUP_REMOVED lines=15> */
.L_x_6854:
[----:B------:R-:W-:Y:S05]  /*e250*/  BSYNC.RECONVERGENT B2 ;  /* 0x0000000000027941 */ /* 0x000fea0003800200 */
.L_x_6853:
        /* <DEDUP_REMOVED lines=44> */
.L_x_6851:
[----:B------:R-:W-:Y:S05]  /*e520*/  BSYNC.RECONVERGENT B1 ;  /* 0x0000000000017941 */ /* 0x000fea0003800200 */
.L_x_6850:
        /* <DEDUP_REMOVED lines=18> */
.L_x_6774:
        /* <DEDUP_REMOVED lines=16> */
.L_x_6858:
        /* <DEDUP_REMOVED lines=13> */
.L_x_6860:
[----:B------:R-:W-:Y:S05]  /*e820*/  BSYNC.RECONVERGENT B2 ;  /* 0x0000000000027941 */ /* 0x000fea0003800200 */
.L_x_6859:
[----:B------:R-:W-:Y:S01]  /*e830*/  IMAD.WIDE.U32 R14, R38, -0x326172a9, RZ ;  /* 0xcd9e8d57260e7825 */ /* 0x000fe200078e00ff */
[----:B------:R-:W-:-:S03]  /*e840*/  LOP3.LUT R124, R11, R141, R181, 0x96, !PT ;  /* 0x0000008d0b7c7212 */ /* 0x000fc600078e96b5 */
[----:B------:R-:W-:Y:S01]  /*e850*/  IMAD.MOV.U32 R0, RZ, RZ, R182 ;  /* 0x000000ffff007224 */ /* 0x000fe200078e00b6 */
        /* <DEDUP_REMOVED lines=38> */
[----:B------:R-:W-:Y:S01]  /*eac0*/  IMAD.MOV.U32 R124, RZ, RZ, RZ ;  /* 0x000000ffff7c7224 */ /* 0x000fe200078e00ff */
[----:B------:R-:W-:-:S07]  /*ead0*/  LOP3.LUT R16, R19, R14, R187, 0x96, !PT ;  /* 0x0000000e13107212 */ /* 0x000fce00078e96bb */
.L_x_6857:
[----:B------:R-:W-:Y:S05]  /*eae0*/  BSYNC.RECONVERGENT B1 ;  /* 0x0000000000017941 */ /* 0x000fea0003800200 */
.L_x_6856:
        /* <DEDUP_REMOVED lines=11> */
[----:B0-----:R-:W-:Y:S01]  /*eba0*/  FMUL.FTZ R14, R14, R171 ;  /* 0x000000ab0e0e7220 */ /* 0x001fe20000410000 */
[----:B-1----:R-:W-:-:S04]  /*ebb0*/  FSETP.GTU.FTZ.AND P2, PT, R0, R191, PT ;  /* 0x000000bf0000720b */ /* 0x002fc80003f5c000 */
        /* <DEDUP_REMOVED lines=15> */
.L_x_6863:
        /* <DEDUP_REMOVED lines=13> */
.L_x_6865:
[----:B------:R-:W-:Y:S05]  /*ed80*/  BSYNC.RECONVERGENT B2 ;  /* 0x0000000000027941 */ /* 0x000fea0003800200 */
.L_x_6864:
        /* <DEDUP_REMOVED lines=44> */
.L_x_6862:
[----:B------:R-:W-:Y:S05]  /*f050*/  BSYNC.RECONVERGENT B1 ;  /* 0x0000000000017941 */ /* 0x000fea0003800200 */
.L_x_6861:
[----:B------:R-:W-:Y:S01]  /*f060*/  I2FP.F32.U32 R125, R14 ;  /* 0x0000000e007d7245 */ /* 0x000fe20000201000 */
[----:B------:R-:W-:Y:S01]  /*f070*/  HADD2.F32 R116, -RZ, R116.H1_H1 ;  /* 0x30000074ff747230 */ /* 0x000fe20000004100 */
[----:B------:R-:W-:Y:S01]  /*f080*/  ISETP.NE.AND P2, PT, R140, 0x1, PT ;  /* 0x000000018c00780c */ /* 0x000fe20003f45270 */
[----:B------:R-:W-:Y:S01]  /*f090*/  BSSY.RECONVERGENT B1, `(.L_x_6866) ;  /* 0x0000050000017945 */ /* 0x000fe20003800200 */
[----:B------:R-:W-:Y:S01]  /*f0a0*/  LOP3.LUT R17, R17, 0xfffffff7, RZ, 0xc0, !PT ;  /* 0xfffffff711117812 */ /* 0x000fe200078ec0ff */
[----:B------:R-:W-:Y:S01]  /*f0b0*/  FFMA.FTZ R14, R125, R192, 1.1641532182693481445e-10 ;  /* 0x2f0000007d0e7423 */ /* 0x000fe200000100c0 */
[----:B------:R-:W-:Y:S01]  /*f0c0*/  FMUL.FTZ R116, R116, R171 ;  /* 0x000000ab74747220 */ /* 0x000fe20000410000 */
[----:B------:R-:W-:Y:S02]  /*f0d0*/  @P1 HADD2.F32 R125, -RZ, R44.H1_H1 ;  /* 0x3000002cff7d1230 */ /* 0x000fe40000004100 */
[----:B------:R-:W-:Y:S01]  /*f0e0*/  IMAD.MOV.U32 R141, RZ, RZ, 0x2 ;  /* 0x00000002ff8d7424 */ /* 0x000fe200078e00ff */
[----:B------:R-:W-:Y:S01]  /*f0f0*/  FSETP.GTU.FTZ.AND P3, PT, R14, R191, PT ;  /* 0x000000bf0e00720b */ /* 0x000fe20003f7c000 */
[----:B------:R-:W-:-:S03]  /*f100*/  IMAD.MOV.U32 R14, RZ, RZ, R12 ;  /* 0x000000ffff0e7224 */ /* 0x000fc600078e000c */
        /* <DEDUP_REMOVED lines=14> */
.L_x_6868:
        /* <DEDUP_REMOVED lines=13> */
.L_x_6870:
[----:B------:R-:W-:Y:S05]  /*f2c0*/  BSYNC.RECONVERGENT B2 ;  /* 0x0000000000027941 */ /* 0x000fea0003800200 */
.L_x_6869:
        /* <DEDUP_REMOVED lines=44> */
.L_x_6867:
[----:B------:R-:W-:Y:S05]  /*f590*/  BSYNC.RECONVERGENT B1 ;  /* 0x0000000000017941 */ /* 0x000fea0003800200 */
.L_x_6866:
[----:B------:R-:W-:Y:S01]  /*f5a0*/  I2FP.F32.U32 R125, R14 ;  /* 0x0000000e007d7245 */ /* 0x000fe20000201000 */
[----:B------:R-:W-:Y:S01]  /*f5b0*/  HADD2.F32 R116, -RZ, R117.H0_H0 ;  /* 0x20000075ff747230 */ /* 0x000fe20000004100 */
[----:B------:R-:W-:Y:S01]  /*f5c0*/  LOP3.LUT R17, R17, 0xfffffffb, RZ, 0xc0, !PT ;  /* 0xfffffffb11117812 */ /* 0x000fe200078ec0ff */
        /* <DEDUP_REMOVED lines=22> */
.L_x_6873:
        /* <DEDUP_REMOVED lines=13> */
.L_x_6875:
[----:B------:R-:W-:Y:S05]  /*f800*/  BSYNC.RECONVERGENT B2 ;  /* 0x0000000000027941 */ /* 0x000fea0003800200 */
.L_x_6874:
        /* <DEDUP_REMOVED lines=44> */
.L_x_6872:
[----:B------:R-:W-:Y:S05]  /*fad0*/  BSYNC.RECONVERGENT B1 ;  /* 0x0000000000017941 */ /* 0x000fea0003800200 */
.L_x_6871:
        /* <DEDUP_REMOVED lines=25> */
.L_x_6878:
        /* <DEDUP_REMOVED lines=13> */
.L_x_6880:
[----:B------:R-:W-:Y:S05]  /*fd40*/  BSYNC.RECONVERGENT B2 ;  /* 0x0000000000027941 */ /* 0x000fea0003800200 */
.L_x_6879:
        /* <DEDUP_REMOVED lines=40> */
[----:B------:R-:W-:Y:S02]  /*ffd0*/  MOV R12, R160 ;  /* 0x000000a0000c7202 */ /* 0x000fe40000000f00 */
[----:B------:R-:W-:Y:S01]  /*ffe0*/  LOP3.LUT R16, R19, R14, R117, 0x96, !PT ;  /* 0x0000000e13107212 */ /* 0x000fe200078e9675 */
[----:B------:R-:W-:Y:S02]  /*fff0*/  IMAD.MOV.U32 R14, RZ, RZ, R186 ;  /* 0x000000ffff0e7224 */ /* 0x000fe400078e00ba */
[----:B------:R-:W-:-:S07]  /*10000*/  IMAD.MOV.U32 R186, RZ, RZ, R116 ;  /* 0x000000ffffba7224 */ /* 0x000fce00078e0074 */
.L_x_6877:
[----:B------:R-:W-:Y:S05]  /*10010*/  BSYNC.RECONVERGENT B1 ;  /* 0x0000000000017941 */ /* 0x000fea0003800200 */
.L_x_6876:
        /* <DEDUP_REMOVED lines=23> */
.L_x_6883:
        /* <DEDUP_REMOVED lines=13> */
.L_x_6885:
[----:B------:R-:W-:Y:S05]  /*10260*/  BSYNC.RECONVERGENT B2 ;  /* 0x0000000000027941 */ /* 0x000fea0003800200 */
.L_x_6884:
        /* <DEDUP_REMOVED lines=44> */
.L_x_6882:
[----:B------:R-:W-:Y:S05]  /*10530*/  BSYNC.RECONVERGENT B1 ;  /* 0x0000000000017941 */ /* 0x000fea0003800200 */
.L_x_6881:
        /* <DEDUP_REMOVED lines=23> */
.L_x_6888:
        /* <DEDUP_REMOVED lines=13> */
.L_x_6890:
[----:B------:R-:W-:Y:S05]  /*10780*/  BSYNC.RECONVERGENT B2 ;  /* 0x0000000000027941 */ /* 0x000fea0003800200 */
.L_x_6889:
        /* <DEDUP_REMOVED lines=44> */
.L_x_6887:
[----:B------:R-:W-:Y:S05]  /*10a50*/  BSYNC.RECONVERGENT B1 ;  /* 0x0000000000017941 */ /* 0x000fea0003800200 */
.L_x_6886:
        /* <DEDUP_REMOVED lines=23> */
.L_x_6893:
        /* <DEDUP_REMOVED lines=13> */
.L_x_6895:
[----:B------:R-:W-:Y:S05]  /*10ca0*/  BSYNC.RECONVERGENT B2 ;  /* 0x0000000000027941 */ /* 0x000fea0003800200 */
.L_x_6894:
        /* <DEDUP_REMOVED lines=44> */
.L_x_6892:
[----:B------:R-:W-:Y:S05]  /*10f70*/  BSYNC.RECONVERGENT B1 ;  /* 0x0000000000017941 */ /* 0x000fea0003800200 */
.L_x_6891:
        /* <DEDUP_REMOVED lines=14> */
.L_x_6855:
        /* <DEDUP_REMOVED lines=43> */
.L_x_6896:
[----:B0-----:R-:W-:Y:S01]  /*11310*/  IMAD.MOV.U32 R182, RZ, RZ, R186 ;  /* 0x000000ffffb67224 */ /* 0x001fe200078e00ba */
[----:B------:R-:W-:-:S07]  /*11320*/  IADD3 R179, PT, PT, R179, 0x20, RZ ;  /* 0x00000020b3b37810 */ /* 0x000fce0007ffe0ff */
.L_x_6773:
[----:B------:R-:W-:Y:S05]  /*11330*/  BSYNC.RECONVERGENT B0 ;  /* 0x0000000000007941 */ /* 0x000fea0003800200 */
.L_x_6772:
        /* <DEDUP_REMOVED lines=35> */
.L_x_6902:
        /* <DEDUP_REMOVED lines=13> */
.L_x_6904:
[----:B------:R-:W-:Y:S05]  /*11640*/  BSYNC.RECONVERGENT B2 ;  /* 0x0000000000027941 */ /* 0x000fea0003800200 */
.L_x_6903:
        /* <DEDUP_REMOVED lines=41> */
[----:B------:R-:W-:Y:S01]  /*118e0*/  LOP3.LUT R16, R19, R2, R187, 0x96, !PT ;  /* 0x0000000213107212 */ /* 0x000fe200078e96bb */
[----:B------:R-:W-:-:S07]  /*118f0*/  IMAD.MOV.U32 R2, RZ, RZ, R182 ;  /* 0x000000ffff027224 */ /* 0x000fce00078e00b6 */
.L_x_6901:
[----:B------:R-:W-:Y:S05]  /*11900*/  BSYNC.RECONVERGENT B1 ;  /* 0x0000000000017941 */ /* 0x000fea0003800200 */
.L_x_6900:
[----:B------:R-:W1:Y:S01]  /*11910*/  LDC R172, c[0x0][0x408] ;  /* 0x00010200ffac7b82 */ /* 0x000e620000000800 */
[----:B------:R-:W-:Y:S01]  /*11920*/  I2FP.F32.U32 R3, R2 ;  /* 0x0000000200037245 */ /* 0x000fe20000201000 */
[----:B------:R-:W-:Y:S02]  /*11930*/  HFMA2 R192, -RZ, RZ, 0.1171875, 0 ;  /* 0x2f800000ffc07431 */ /* 0x000fe400000001ff */
[----:B-----5:R-:W-:Y:S01]  /*11940*/  HADD2.F32 R5, -RZ, R116.H0_H0 ;  /* 0x20000074ff057230 */ /* 0x020fe20000004100 */
[----:B------:R-:W-:Y:S01]  /*11950*/  ISETP.NE.AND P2, PT, R4, 0x1, PT ;  /* 0x000000010400780c */ /* 0x000fe20003f45270 */
[----:B------:R-:W-:Y:S01]  /*11960*/  BSSY.RECONVERGENT B1, `(.L_x_6905) ;  /* 0x000004e000017945 */ /* 0x000fe20003800200 */
[----:B------:R-:W-:Y:S01]  /*11970*/  LOP3.LUT R17, R17, 0xffffffef, RZ, 0xc0, !PT ;  /* 0xffffffef11117812 */ /* 0x000fe200078ec0ff */
[----:B------:R-:W-:Y:S01]  /*11980*/  FFMA.FTZ R2, R3, R192, 1.1641532182693481445e-10 ;  /* 0x2f00000003027423 */ /* 0x000fe200000100c0 */
[----:B------:R-:W2:Y:S01]  /*11990*/  LDC R191, c[0x0][0x404] ;  /* 0x00010100ffbf7b82 */ /* 0x000ea20000000800 */
[----:B------:R-:W-:-:S02]  /*119a0*/  IMAD.MOV.U32 R6, RZ, RZ, 0x2 ;  /* 0x00000002ff067424 */ /* 0x000fc400078e00ff */
[----:B------:R-:W-:Y:S02]  /*119b0*/  IMAD.MOV.U32 R3, RZ, RZ, R12 ;  /* 0x000000ffff037224 */ /* 0x000fe400078e000c */
[----:B-1----:R-:W-:Y:S01]  /*119c0*/  FMUL.FTZ R5, R5, R172 ;  /* 0x000000ac05057220 */ /* 0x002fe20000410000 */
[----:B--2---:R-:W-:-:S04]  /*119d0*/  FSETP.GTU.FTZ.AND P3, PT, R2, R191, PT ;  /* 0x000000bf0200720b */ /* 0x004fc80003f7c000 */
        /* <DEDUP_REMOVED lines=12> */
.L_x_6907:
        /* <DEDUP_REMOVED lines=13> */
.L_x_6909:
[----:B------:R-:W-:Y:S05]  /*11b70*/  BSYNC.RECONVERGENT B2 ;  /* 0x0000000000027941 */ /* 0x000fea0003800200 */
.L_x_6908:
        /* <DEDUP_REMOVED lines=44> */
.L_x_6906:
[----:B------:R-:W-:Y:S05]  /*11e40*/  BSYNC.RECONVERGENT B1 ;  /* 0x0000000000017941 */ /* 0x000fea0003800200 */
.L_x_6905:
        /* <DEDUP_REMOVED lines=25> */
.L_x_6912:
        /* <DEDUP_REMOVED lines=13> */
.L_x_6914:
[----:B------:R-:W-:Y:S05]  /*120b0*/  BSYNC.RECONVERGENT B2 ;  /* 0x0000000000027941 */ /* 0x000fea0003800200 */
.L_x_6913:
        /* <DEDUP_REMOVED lines=44> */
.L_x_6911:
[----:B------:R-:W-:Y:S05]  /*12380*/  BSYNC.RECONVERGENT B1 ;  /* 0x0000000000017941 */ /* 0x000fea0003800200 */
.L_x_6910:
        /* <DEDUP_REMOVED lines=22> */
.L_x_6917:
        /* <DEDUP_REMOVED lines=13> */
.L_x_6919:
[----:B------:R-:W-:Y:S05]  /*125c0*/  BSYNC.RECONVERGENT B2 ;  /* 0x0000000000027941 */ /* 0x000fea0003800200 */
.L_x_6918:
        /* <DEDUP_REMOVED lines=44> */
.L_x_6916:
[----:B------:R-:W-:Y:S05]  /*12890*/  BSYNC.RECONVERGENT B1 ;  /* 0x0000000000017941 */ /* 0x000fea0003800200 */
.L_x_6915:
[----:B------:R-:W-:Y:S01]  /*128a0*/  I2FP.F32.U32 R3, R3 ;  /* 0x0000000300037245 */ /* 0x000fe20000201000 */
[----:B------:R-:W-:Y:S01]  /*128b0*/  HADD2.F32 R5, -RZ, R48.H1_H1 ;  /* 0x30000030ff057230 */ /* 0x000fe20000004100 */
[----:B------:R-:W-:Y:S01]  /*128c0*/  BSSY.RECONVERGENT B1, `(.L_x_6920) ;  /* 0x0000051000017945 */ /* 0x000fe20003800200 */
[----:B------:R-:W-:Y:S02]  /*128d0*/  HFMA2 R4, -RZ, RZ, 0, 1.1920928955078125e-07 ;  /* 0x00000002ff047431 */ /* 0x000fe400000001ff */
        /* <DEDUP_REMOVED lines=8> */
[----:B------:R-:W-:-:S03]  /*12960*/  IMAD.MOV.U32 R3, RZ, RZ, R12 ;  /* 0x000000ffff037224 */ /* 0x000fc600078e000c */
[--C-:B0-----:R-:W-:Y:S01]  /*12970*/  @P1 FADD.FTZ R126, R5, R2.reuse ;  /* 0x00000002057e1221 */ /* 0x101fe20000010000 */
        /* <DEDUP_REMOVED lines=11> */
.L_x_6922:
        /* <DEDUP_REMOVED lines=13> */
.L_x_6924:
[----:B------:R-:W-:Y:S05]  /*12b00*/  BSYNC.RECONVERGENT B2 ;  /* 0x0000000000027941 */ /* 0x000fea0003800200 */
.L_x_6923:
        /* <DEDUP_REMOVED lines=44> */
.L_x_6921:
[----:B------:R-:W-:Y:S05]  /*12dd0*/  BSYNC.RECONVERGENT B1 ;  /* 0x0000000000017941 */ /* 0x000fea0003800200 */
.L_x_6920:
        /* <DEDUP_REMOVED lines=22> */
.L_x_6927:
        /* <DEDUP_REMOVED lines=13> */
.L_x_6929:
[----:B------:R-:W-:Y:S05]  /*13010*/  BSYNC.RECONVERGENT B2 ;  /* 0x0000000000027941 */ /* 0x000fea0003800200 */
.L_x_6928:
        /* <DEDUP_REMOVED lines=44> */
.L_x_6926:
[----:B------:R-:W-:Y:S05]  /*132e0*/  BSYNC.RECONVERGENT B1 ;  /* 0x0000000000017941 */ /* 0x000fea0003800200 */
.L_x_6925:
        /* <DEDUP_REMOVED lines=25> */
.L_x_6932:
        /* <DEDUP_REMOVED lines=13> */
.L_x_6934:
[----:B------:R-:W-:Y:S05]  /*13550*/  BSYNC.RECONVERGENT B2 ;  /* 0x0000000000027941 */ /* 0x000fea0003800200 */
.L_x_6933:
        /* <DEDUP_REMOVED lines=44> */
.L_x_6931:
[----:B------:R-:W-:Y:S05]  /*13820*/  BSYNC.RECONVERGENT B1 ;  /* 0x0000000000017941 */ /* 0x000fea0003800200 */
.L_x_6930:
        /* <DEDUP_REMOVED lines=22> */
.L_x_6937:
        /* <DEDUP_REMOVED lines=13> */
.L_x_6939:
[----:B------:R-:W-:Y:S05]  /*13a60*/  BSYNC.RECONVERGENT B2 ;  /* 0x0000000000027941 */ /* 0x000fea0003800200 */
.L_x_6938:
        /* <DEDUP_REMOVED lines=44> */
.L_x_6936:
[----:B------:R-:W-:Y:S05]  /*13d30*/  BSYNC.RECONVERGENT B1 ;  /* 0x0000000000017941 */ /* 0x000fea0003800200 */
.L_x_6935:
        /* <DEDUP_REMOVED lines=25> */
.L_x_6942:
        /* <DEDUP_REMOVED lines=13> */
.L_x_6944:
[----:B------:R-:W-:Y:S05]  /*13fa0*/  BSYNC.RECONVERGENT B2 ;  /* 0x0000000000027941 */ /* 0x000fea0003800200 */
.L_x_6943:
        /* <DEDUP_REMOVED lines=44> */
.L_x_6941:
[----:B------:R-:W-:Y:S05]  /*14270*/  BSYNC.RECONVERGENT B1 ;  /* 0x0000000000017941 */ /* 0x000fea0003800200 */
.L_x_6940:
        /* <DEDUP_REMOVED lines=20> */
.L_x_6947:
        /* <DEDUP_REMOVED lines=13> */
.L_x_6949:
[----:B------:R-:W-:Y:S05]  /*14490*/  BSYNC.RECONVERGENT B2 ;  /* 0x0000000000027941 */ /* 0x000fea0003800200 */
.L_x_6948:
        /* <DEDUP_REMOVED lines=44> */
.L_x_6946:
[----:B------:R-:W-:Y:S05]  /*14760*/  BSYNC.RECONVERGENT B1 ;  /* 0x0000000000017941 */ /* 0x000fea0003800200 */
.L_x_6945:
        /* <DEDUP_REMOVED lines=25> */
.L_x_6952:
        /* <DEDUP_REMOVED lines=13> */
.L_x_6954:
[----:B------:R-:W-:Y:S05]  /*149d0*/  BSYNC.RECONVERGENT B2 ;  /* 0x0000000000027941 */ /* 0x000fea0003800200 */
.L_x_6953:
        /* <DEDUP_REMOVED lines=44> */
.L_x_6951:
[----:B------:R-:W-:Y:S05]  /*14ca0*/  BSYNC.RECONVERGENT B1 ;  /* 0x0000000000017941 */ /* 0x000fea0003800200 */
.L_x_6950:
        /* <DEDUP_REMOVED lines=20> */
.L_x_6957:
        /* <DEDUP_REMOVED lines=13> */
.L_x_6959:
[----:B------:R-:W-:Y:S05]  /*14ec0*/  BSYNC.RECONVERGENT B2 ;  /* 0x0000000000027941 */ /* 0x000fea0003800200 */
.L_x_6958:
        /* <DEDUP_REMOVED lines=44> */
.L_x_6956:
[----:B------:R-:W-:Y:S05]  /*15190*/  BSYNC.RECONVERGENT B1 ;  /* 0x0000000000017941 */ /* 0x000fea0003800200 */
.L_x_6955:
        /* <DEDUP_REMOVED lines=25> */
.L_x_6962:
        /* <DEDUP_REMOVED lines=13> */
.L_x_6964:
[----:B------:R-:W-:Y:S05]  /*15400*/  BSYNC.RECONVERGENT B2 ;  /* 0x0000000000027941 */ /* 0x000fea0003800200 */
.L_x_6963:
[----:B------:R-:W-:Y:S01]  /*15410*/  IMAD.WIDE.U32 R14, R38, -0x326172a9, RZ ;  /* 0xcd9e8d57260e7825 */ /* 0x000fe200078e00ff */
[----:B------:R-:W-:-:S03]  /*15420*/  LOP3.LUT R116, R11, R185, R181, 0x96, !PT ;  /* 0x000000b90b747212 */ /* 0x000fc600078e96b5 */
[----:B------:R-:W-:Y:S02]  /*15430*/  HFMA2 R158, -RZ, RZ, 0, 0 ;  /* 0x00000000ff9e7431 */ /* 0x000fe400000001ff */
        /* <DEDUP_REMOVED lines=40> */
[----:B------:R-:W-:-:S07]  /*156c0*/  LOP3.LUT R16, R19, R14, R117, 0x96, !PT ;  /* 0x0000000e13107212 */ /* 0x000fce00078e9675 */
.L_x_6961:
[----:B------:R-:W-:Y:S05]  /*156d0*/  BSYNC.RECONVERGENT B1 ;  /* 0x0000000000017941 */ /* 0x000fea0003800200 */
.L_x_6960:
        /* <DEDUP_REMOVED lines=20> */
.L_x_6967:
        /* <DEDUP_REMOVED lines=13> */
.L_x_6969:
[----:B------:R-:W-:Y:S05]  /*158f0*/  BSYNC.RECONVERGENT B2 ;  /* 0x0000000000027941 */ /* 0x000fea0003800200 */
.L_x_6968:
        /* <DEDUP_REMOVED lines=44> */
.L_x_6966:
[----:B------:R-:W-:Y:S05]  /*15bc0*/  BSYNC.RECONVERGENT B1 ;  /* 0x0000000000017941 */ /* 0x000fea0003800200 */
.L_x_6965:
[----:B------:R-:W-:Y:S01]  /*15bd0*/  I2FP.F32.U32 R117, R118 ;  /* 0x0000007600757245 */ /* 0x000fe20000201000 */
[----:B------:R-:W-:Y:S01]  /*15be0*/  HADD2.F32 R183, -RZ, R51.H0_H0 ;  /* 0x20000033ffb77230 */ /* 0x000fe20000004100 */
[----:B------:R-:W-:Y:S01]  /*15bf0*/  BSSY.RECONVERGENT B1, `(.L_x_6970) ;  /* 0x0000052000017945 */ /* 0x000fe20003800200 */
[----:B------:R-:W-:Y:S02]  /*15c00*/  @P1 HADD2.F32 R158, -RZ, R47.H0_H0 ;  /* 0x2000002fff9e1230 */ /* 0x000fe40000004100 */
[----:B------:R-:W-:Y:S01]  /*15c10*/  FFMA.FTZ R14, R117, R192, 1.1641532182693481445e-10 ;  /* 0x2f000000750e7423 */ /* 0x000fe200000100c0 */
[----:B------:R-:W-:Y:S01]  /*15c20*/  FMUL.FTZ R116, R183, R172 ;  /* 0x000000acb7747220 */ /* 0x000fe20000410000 */
[----:B------:R-:W-:Y:S01]  /*15c30*/  IMAD.MOV.U32 R118, RZ, RZ, 0x2 ;  /* 0x00000002ff767424 */ /* 0x000fe200078e00ff */
[----:B------:R-:W-:Y:S02]  /*15c40*/  MOV R117, R12 ;  /* 0x0000000c00757202 */ /* 0x000fe40000000f00 */
        /* <DEDUP_REMOVED lines=18> */
.L_x_6972:
        /* <DEDUP_REMOVED lines=13> */
.L_x_6974:
[----:B------:R-:W-:Y:S05]  /*15e40*/  BSYNC.RECONVERGENT B2 ;  /* 0x0000000000027941 */ /* 0x000fea0003800200 */
.L_x_6973:
[----:B------:R-:W-:Y:S01]  /*15e50*/  IMAD.WIDE.U32 R14, R38, -0x326172a9, RZ ;  /* 0xcd9e8d57260e7825 */ /* 0x000fe200078e00ff */
[----:B------:R-:W-:-:S03]  /*15e60*/  LOP3.LUT R116, R11, R185, R181, 0x96, !PT ;  /* 0x000000b90b747212 */ /* 0x000fc600078e96b5 */
[----:B------:R-:W-:Y:S01]  /*15e70*/  IMAD.MOV.U32 R118, RZ, RZ, RZ ;  /* 0x000000ffff767224 */ /* 0x000fe200078e00ff */
        /* <DEDUP_REMOVED lines=40> */
[----:B------:R-:W-:-:S07]  /*16100*/  MOV R186, R116 ;  /* 0x0000007400ba7202 */ /* 0x000fce0000000f00 */
.L_x_6971:
[----:B------:R-:W-:Y:S05]  /*16110*/  BSYNC.RECONVERGENT B1 ;  /* 0x0000000000017941 */ /* 0x000fea0003800200 */
.L_x_6970:
        /* <DEDUP_REMOVED lines=20> */
.L_x_6977:
        /* <DEDUP_REMOVED lines=15> */
.L_x_6979:
[----:B------:R-:W-:Y:S05]  /*16350*/  BSYNC.RECONVERGENT B2 ;  /* 0x0000000000027941 */ /* 0x000fea0003800200 */
.L_x_6978:
        /* <DEDUP_REMOVED lines=44> */
.L_x_6976:
[----:B------:R-:W-:Y:S05]  /*16620*/  BSYNC.RECONVERGENT B1 ;  /* 0x0000000000017941 */ /* 0x000fea0003800200 */
.L_x_6975:
        /* <DEDUP_REMOVED lines=18> */
.L_x_6899:
        /* <DEDUP_REMOVED lines=16> */
.L_x_6983:
        /* <DEDUP_REMOVED lines=13> */
.L_x_6985:
[----:B------:R-:W-:Y:S05]  /*16920*/  BSYNC.RECONVERGENT B2 ;  /* 0x0000000000027941 */ /* 0x000fea0003800200 */
.L_x_6984:
[----:B------:R-:W-:Y:S01]  /*16930*/  IMAD.WIDE.U32 R14, R38, -0x326172a9, RZ ;  /* 0xcd9e8d57260e7825 */ /* 0x000fe200078e00ff */
[----:B------:R-:W-:Y:S02]  /*16940*/  LOP3.LUT R126, R11, R143, R181, 0x96, !PT ;  /* 0x0000008f0b7e7212 */ /* 0x000fe400078e96b5 */
[----:B------:R-:W-:Y:S02]  /*16950*/  MOV R40, R182 ;  /* 0x000000b600287202 */ /* 0x000fe40000000f00 */
        /* <DEDUP_REMOVED lines=40> */
.L_x_6982:
[----:B------:R-:W-:Y:S05]  /*16be0*/  BSYNC.RECONVERGENT B1 ;  /* 0x0000000000017941 */ /* 0x000fea0003800200 */
.L_x_6981:
        /* <DEDUP_REMOVED lines=10> */
[----:B------:R-:W-:-:S02]  /*16c90*/  HFMA2 R142, -RZ, RZ, 0, 1.1920928955078125e-07 ;  /* 0x00000002ff8e7431 */ /* 0x000fc400000001ff */
[----:B0-----:R-:W-:Y:S01]  /*16ca0*/  FMUL.FTZ R143, R143, R172 ;  /* 0x000000ac8f8f7220 */ /* 0x001fe20000410000 */
[----:B-1----:R-:W-:Y:S01]  /*16cb0*/  FSETP.GTU.FTZ.AND P3, PT, R14, R191, PT ;  /* 0x000000bf0e00720b */ /* 0x002fe20003f7c000 */
        /* <DEDUP_REMOVED lines=15> */
.L_x_6988:
        /* <DEDUP_REMOVED lines=13> */
.L_x_6990:
[----:B------:R-:W-:Y:S05]  /*16e80*/  BSYNC.RECONVERGENT B2 ;  /* 0x0000000000027941 */ /* 0x000fea0003800200 */
.L_x_6989:
        /* <DEDUP_REMOVED lines=44> */
.L_x_6987:
[----:B------:R-:W-:Y:S05]  /*17150*/  BSYNC.RECONVERGENT B1 ;  /* 0x0000000000017941 */ /* 0x000fea0003800200 */
.L_x_6986:
[----:B------:R-:W-:Y:S01]  /*17160*/  I2FP.F32.U32 R127, R14 ;  /* 0x0000000e007f7245 */ /* 0x000fe20000201000 */
[----:B------:R-:W-:Y:S01]  /*17170*/  HADD2.F32 R143, -RZ, R116.H1_H1 ;  /* 0x30000074ff8f7230 */ /* 0x000fe20000004100 */
[----:B------:R-:W-:Y:S01]  /*17180*/  LOP3.LUT R17, R17, 0xfffffff7, RZ, 0xc0, !PT ;  /* 0xfffffff711117812 */ /* 0x000fe200078ec0ff */
[----:B------:R-:W-:Y:S01]  /*17190*/  BSSY.RECONVERGENT B1, `(.L_x_6991) ;  /* 0x0000050000017945 */ /* 0x000fe20003800200 */
[----:B------:R-:W-:Y:S02]  /*171a0*/  HFMA2 R158, -RZ, RZ, 0, 1.1920928955078125e-07 ;  /* 0x00000002ff9e7431 */ /* 0x000fe400000001ff */
[----:B------:R-:W-:Y:S01]  /*171b0*/  FFMA.FTZ R14, R127, R192, 1.1641532182693481445e-10 ;  /* 0x2f0000007f0e7423 */ /* 0x000fe200000100c0 */
[----:B------:R-:W-:Y:S01]  /*171c0*/  FMUL.FTZ R143, R143, R172 ;  /* 0x000000ac8f8f7220 */ /* 0x000fe20000410000 */
[----:B------:R-:W-:-:S03]  /*171d0*/  @P1 HADD2.F32 R127, -RZ, R44.H1_H1 ;  /* 0x3000002cff7f1230 */ /* 0x000fc60000004100 */
        /* <DEDUP_REMOVED lines=17> */
.L_x_6993:
        /* <DEDUP_REMOVED lines=13> */
.L_x_6995:
[----:B------:R-:W-:Y:S05]  /*173c0*/  BSYNC.RECONVERGENT B2 ;  /* 0x0000000000027941 */ /* 0x000fea0003800200 */
.L_x_6994:
        /* <DEDUP_REMOVED lines=44> */
.L_x_6992:
[----:B------:R-:W-:Y:S05]  /*17690*/  BSYNC.RECONVERGENT B1 ;  /* 0x0000000000017941 */ /* 0x000fea0003800200 */
.L_x_6991:
[----:B------:R-:W-:Y:S01]  /*176a0*/  I2FP.F32.U32 R127, R14 ;  /* 0x0000000e007f7245 */ /* 0x000fe20000201000 */
[----:B------:R-:W-:Y:S01]  /*176b0*/  HADD2.F32 R143, -RZ, R117.H0_H0 ;  /* 0x20000075ff8f7230 */ /* 0x000fe20000004100 */
[----:B------:R-:W-:Y:S01]  /*176c0*/  LOP3.LUT R17, R17, 0xfffffffb, RZ, 0xc0, !PT ;  /* 0xfffffffb11117812 */ /* 0x000fe200078ec0ff */
[----:B------:R-:W-:Y:S01]  /*176d0*/  @P1 HADD2.F32 R116, -RZ, R45.H0_H0 ;  /* 0x2000002dff741230 */ /* 0x000fe20000004100 */
[----:B------:R-:W-:Y:S01]  /*176e0*/  BSSY.RECONVERGENT B1, `(.L_x_6996) ;  /* 0x000004f000017945 */ /* 0x000fe20003800200 */
[----:B------:R-:W-:Y:S01]  /*176f0*/  FFMA.FTZ R14, R127, R192, 1.1641532182693481445e-10 ;  /* 0x2f0000007f0e7423 */ /* 0x000fe200000100c0 */
[----:B------:R-:W-:-:S04]  /*17700*/  FMUL.FTZ R143, R143, R172 ;  /* 0x000000ac8f8f7220 */ /* 0x000fc80000410000 */
[----:B------:R-:W-:Y:S01]  /*17710*/  FSETP.GTU.FTZ.AND P2, PT, R14, R191, PT ;  /* 0x000000bf0e00720b */ /* 0x000fe20003f5c000 */
[----:B------:R-:W-:-:S03]  /*17720*/  IMAD.MOV.U32 R14, RZ, RZ, R12 ;  /* 0x000000ffff0e7224 */ /* 0x000fc600078e000c */
[----:B------:R-:W-:Y:S02]  /*17730*/  FSEL R127, R143, RZ, !P2 ;  /* 0x000000ff8f7f7208 */ /* 0x000fe40005000000 */
        /* <DEDUP_REMOVED lines=15> */
.L_x_6998:
        /* <DEDUP_REMOVED lines=13> */
.L_x_7000:
[----:B------:R-:W-:Y:S05]  /*17900*/  BSYNC.RECONVERGENT B2 ;  /* 0x0000000000027941 */ /* 0x000fea0003800200 */
.L_x_6999:
        /* <DEDUP_REMOVED lines=44> */
.L_x_6997:
[----:B------:R-:W-:Y:S05]  /*17bd0*/  BSYNC.RECONVERGENT B1 ;  /* 0x0000000000017941 */ /* 0x000fea0003800200 */
.L_x_6996:
        /* <DEDUP_REMOVED lines=25> */
.L_x_7003:
        /* <DEDUP_REMOVED lines=13> */
.L_x_7005:
[----:B------:R-:W-:Y:S05]  /*17e40*/  BSYNC.RECONVERGENT B2 ;  /* 0x0000000000027941 */ /* 0x000fea0003800200 */
.L_x_7004:
        /* <DEDUP_REMOVED lines=44> */
.L_x_7002:
[----:B------:R-:W-:Y:S05]  /*18110*/  BSYNC.RECONVERGENT B1 ;  /* 0x0000000000017941 */ /* 0x000fea0003800200 */
.L_x_7001:
        /* <DEDUP_REMOVED lines=23> */
.L_x_7008:
        /* <DEDUP_REMOVED lines=13> */
.L_x_7010:
[----:B------:R-:W-:Y:S05]  /*18360*/  BSYNC.RECONVERGENT B2 ;  /* 0x0000000000027941 */ /* 0x000fea0003800200 */
.L_x_7009:
        /* <DEDUP_REMOVED lines=44> */
.L_x_7007:
[----:B------:R-:W-:Y:S05]  /*18630*/  BSYNC.RECONVERGENT B1 ;  /* 0x0000000000017941 */ /* 0x000fea0003800200 */
.L_x_7006:
[----:B------:R-:W-:Y:S01]  /*18640*/  I2FP.F32.U32 R117, R14 ;  /* 0x0000000e00757245 */ /* 0x000fe20000201000 */
[----:B------:R-:W-:Y:S01]  /*18650*/  HADD2.F32 R159, -RZ, R118.H1_H1 ;  /* 0x30000076ff9f7230 */ /* 0x000fe20000004100 */
[----:B------:R-:W-:Y:S01]  /*18660*/  ISETP.NE.AND P4, PT, R182, 0x1, PT ;  /* 0x00000001b600780c */ /* 0x000fe20003f85270 */
[----:B------:R-:W-:Y:S01]  /*18670*/  @P1 HADD2.F32 R116, -RZ, R46.H1_H1 ;  /* 0x3000002eff741230 */ /* 0x000fe20000004100 */
        /* <DEDUP_REMOVED lines=19> */
.L_x_7013:
        /* <DEDUP_REMOVED lines=13> */
.L_x_7015:
[----:B------:R-:W-:Y:S05]  /*18880*/  BSYNC.RECONVERGENT B2 ;  /* 0x0000000000027941 */ /* 0x000fea0003800200 */
.L_x_7014:
        /* <DEDUP_REMOVED lines=44> */
.L_x_7012:
[----:B------:R-:W-:Y:S05]  /*18b50*/  BSYNC.RECONVERGENT B1 ;  /* 0x0000000000017941 */ /* 0x000fea0003800200 */
.L_x_7011:
        /* <DEDUP_REMOVED lines=23> */
.L_x_7018:
        /* <DEDUP_REMOVED lines=13> */
.L_x_7020:
[----:B------:R-:W-:Y:S05]  /*18da0*/  BSYNC.RECONVERGENT B2 ;  /* 0x0000000000027941 */ /* 0x000fea0003800200 */
.L_x_7019:
        /* <DEDUP_REMOVED lines=44> */
.L_x_7017:
[----:B------:R-:W-:Y:S05]  /*19070*/  BSYNC.RECONVERGENT B1 ;  /* 0x0000000000017941 */ /* 0x000fea0003800200 */
.L_x_7016:
        /* <DEDUP_REMOVED lines=14> */
.L_x_6980:
        /* <DEDUP_REMOVED lines=43> */
.L_x_7021:
[----:B0-----:R-:W-:Y:S02]  /*19410*/  IMAD.MOV.U32 R182, RZ, RZ, R186 ;  /* 0x000000ffffb67224 */ /* 0x001fe400078e00ba */
[----:B------:R-:W-:-:S07]  /*19420*/  VIADD R179, R179, 0x20 ;  /* 0x00000020b3b37836 */ /* 0x000fce0000000000 */
.L_x_6898:
[----:B------:R-:W-:Y:S05]  /*19430*/  BSYNC.RECONVERGENT B0 ;  /* 0x0000000000007941 */ /* 0x000fea0003800200 */
.L_x_6897:
        /* <DEDUP_REMOVED lines=31> */
[--C-:B------:R-:W-:Y:S02]  /*19630*/  @!P2 IMAD.MOV.U32 R186, RZ, RZ, R182.reuse ;  /* 0x000000ffffbaa224 */ /* 0x100fe400078e00b6 */
[----:B------:R-:W-:Y:S02]  /*19640*/  @P2 IMAD.MOV.U32 R2, RZ, RZ, R15 ;  /* 0x000000ffff022224 */ /* 0x000fe400078e000f */
[----:B------:R-:W-:Y:S01]  /*19650*/  @P2 IMAD.MOV.U32 R186, RZ, RZ, R182 ;  /* 0x000000ffffba2224 */ /* 0x000fe200078e00b6 */
[----:B------:R-:W-:Y:S06]  /*19660*/  BRA `(.L_x_7026) ;  /* 0x0000000000e47947 */ /* 0x000fec0003800000 */
.L_x_7027:
        /* <DEDUP_REMOVED lines=13> */
.L_x_7029:
[----:B------:R-:W-:Y:S05]  /*19740*/  BSYNC.RECONVERGENT B2 ;  /* 0x0000000000027941 */ /* 0x000fea0003800200 */
.L_x_7028:
        /* <DEDUP_REMOVED lines=43> */
.L_x_7026:
[----:B------:R-:W-:Y:S05]  /*19a00*/  BSYNC.RECONVERGENT B1 ;  /* 0x0000000000017941 */ /* 0x000fea0003800200 */
.L_x_7025:
[----:B------:R-:W1:Y:S01]  /*19a10*/  LDC R173, c[0x0][0x408] ;  /* 0x00010200ffad7b82 */ /* 0x000e620000000800 */
[----:B------:R-:W-:Y:S01]  /*19a20*/  I2FP.F32.U32 R3, R2 ;  /* 0x0000000200037245 */ /* 0x000fe20000201000 */
[----:B------:R-:W-:Y:S01]  /*19a30*/  IMAD.MOV.U32 R192, RZ, RZ, 0x2f800000 ;  /* 0x2f800000ffc07424 */ /* 0x000fe200078e00ff */
[----:B------:R-:W-:Y:S01]  /*19a40*/  LOP3.LUT R17, R17, 0xffffffef, RZ, 0xc0, !PT ;  /* 0xffffffef11117812 */ /* 0x000fe200078ec0ff */
[----:B-----5:R-:W-:Y:S01]  /*19a50*/  HADD2.F32 R4, -RZ, R116.H0_H0 ;  /* 0x20000074ff047230 */ /* 0x020fe20000004100 */
[----:B------:R-:W-:Y:S01]  /*19a60*/  BSSY.RECONVERGENT B1, `(.L_x_7030) ;  /* 0x000004e000017945 */ /* 0x000fe20003800200 */
[----:B------:R-:W-:Y:S01]  /*19a70*/  FFMA.FTZ R2, R3, R192, 1.1641532182693481445e-10 ;  /* 0x2f00000003027423 */ /* 0x000fe200000100c0 */
[----:B------:R-:W-:Y:S01]  /*19a80*/  HFMA2 R6, -RZ, RZ, 0, 1.1920928955078125e-07 ;  /* 0x00000002ff067431 */ /* 0x000fe200000001ff */
        /* <DEDUP_REMOVED lines=17> */
.L_x_7032:
        /* <DEDUP_REMOVED lines=13> */
.L_x_7034:
[----:B------:R-:W-:Y:S05]  /*19c70*/  BSYNC.RECONVERGENT B2 ;  /* 0x0000000000027941 */ /* 0x000fea0003800200 */
.L_x_7033:
        /* <DEDUP_REMOVED lines=44> */
.L_x_7031:
[----:B------:R-:W-:Y:S05]  /*19f40*/  BSYNC.RECONVERGENT B1 ;  /* 0x0000000000017941 */ /* 0x000fea0003800200 */
.L_x_7030:
        /* <DEDUP_REMOVED lines=25> */
.L_x_7037:
        /* <DEDUP_REMOVED lines=13> */
.L_x_7039:
[----:B------:R-:W-:Y:S05]  /*1a1b0*/  BSYNC.RECONVERGENT B2 ;  /* 0x0000000000027941 */ /* 0x000fea0003800200 */
.L_x_7038:
        /* <DEDUP_REMOVED lines=44> */
.L_x_7036:
[----:B------:R-:W-:Y:S05]  /*1a480*/  BSYNC.RECONVERGENT B1 ;  /* 0x0000000000017941 */ /* 0x000fea0003800200 */
.L_x_7035:
        /* <DEDUP_REMOVED lines=22> */
.L_x_7042:
        /* <DEDUP_REMOVED lines=13> */
.L_x_7044:
[----:B------:R-:W-:Y:S05]  /*1a6c0*/  BSYNC.RECONVERGENT B2 ;  /* 0x0000000000027941 */ /* 0x000fea0003800200 */
.L_x_7043:
        /* <DEDUP_REMOVED lines=44> */
.L_x_7041:
[----:B------:R-:W-:Y:S05]  /*1a990*/  BSYNC.RECONVERGENT B1 ;  /* 0x0000000000017941 */ /* 0x000fea0003800200 */
.L_x_7040:
        /* <DEDUP_REMOVED lines=12> */
[--C-:B0-----:R-:W-:Y:S01]  /*1aa60*/  @P1 FADD.FTZ R128, R5, R2.reuse ;  /* 0x0000000205801221 */ /* 0x101fe20000010000 */
[----:B------:R-:W-:Y:S02]  /*1aa70*/  @!P1 IMAD.MOV.U32 R128, RZ, RZ, R2 ;  /* 0x000000ffff809224 */ /* 0x000fe400078e0002 */
        /* <DEDUP_REMOVED lines=11> */
.L_x_7047:
        /* <DEDUP_REMOVED lines=13> */
.L_x_7049:
[----:B------:R-:W-:Y:S05]  /*1ac00*/  BSYNC.RECONVERGENT B2 ;  /* 0x0000000000027941 */ /* 0x000fea0003800200 */
.L_x_7048:
        /* <DEDUP_REMOVED lines=44> */
.L_x_7046:
[----:B------:R-:W-:Y:S05]  /*1aed0*/  BSYNC.RECONVERGENT B1 ;  /* 0x0000000000017941 */ /* 0x000fea0003800200 */
.L_x_7045:
        /* <DEDUP_REMOVED lines=22> */
.L_x_7052:
        /* <DEDUP_REMOVED lines=13> */
.L_x_7054:
[----:B------:R-:W-:Y:S05]  /*1b110*/  BSYNC.RECONVERGENT B2 ;  /* 0x0000000000027941 */ /* 0x000fea0003800200 */
.L_x_7053:
        /* <DEDUP_REMOVED lines=44> */
.L_x_7051:
[----:B------:R-:W-:Y:S05]  /*1b3e0*/  BSYNC.RECONVERGENT B1 ;  /* 0x0000000000017941 */ /* 0x000fea0003800200 */
.L_x_7050:
        /* <DEDUP_REMOVED lines=25> */
.L_x_7057:
        /* <DEDUP_REMOVED lines=13> */
.L_x_7059:
[----:B------:R-:W-:Y:S05]  /*1b650*/  BSYNC.RECONVERGENT B2 ;  /* 0x0000000000027941 */ /* 0x000fea0003800200 */
.L_x_7058:
        /* <DEDUP_REMOVED lines=44> */
.L_x_7056:
[----:B------:R-:W-:Y:S05]  /*1b920*/  BSYNC.RECONVERGENT B1 ;  /* 0x0000000000017941 */ /* 0x000fea0003800200 */
.L_x_7055:
        /* <DEDUP_REMOVED lines=22> */
.L_x_7062:
        /* <DEDUP_REMOVED lines=13> */
.L_x_7064:
[----:B------:R-:W-:Y:S05]  /*1bb60*/  BSYNC.RECONVERGENT B2 ;  /* 0x0000000000027941 */ /* 0x000fea0003800200 */
.L_x_7063:
        /* <DEDUP_REMOVED lines=44> */
.L_x_7061:
[----:B------:R-:W-:Y:S05]  /*1be30*/  BSYNC.RECONVERGENT B1 ;  /* 0x0000000000017941 */ /* 0x000fea0003800200 */
.L_x_7060:
        /* <DEDUP_REMOVED lines=25> */
.L_x_7067:
        /* <DEDUP_REMOVED lines=13> */
.L_x_7069:
[----:B------:R-:W-:Y:S05]  /*1c0a0*/  BSYNC.RECONVERGENT B2 ;  /* 0x0000000000027941 */ /* 0x000fea0003800200 */
.L_x_7068:
        /* <DEDUP_REMOVED lines=44> */
.L_x_7066:
[----:B------:R-:W-:Y:S05]  /*1c370*/  BSYNC.RECONVERGENT B1 ;  /* 0x0000000000017941 */ /* 0x000fea0003800200 */
.L_x_7065:
        /* <DEDUP_REMOVED lines=20> */
.L_x_7072:
        /* <DEDUP_REMOVED lines=13> */
.L_x_7074:
[----:B------:R-:W-:Y:S05]  /*1c590*/  BSYNC.RECONVERGENT B2 ;  /* 0x0000000000027941 */ /* 0x000fea0003800200 */
.L_x_7073:
        /* <DEDUP_REMOVED lines=44> */
.L_x_7071:
[----:B------:R-:W-:Y:S05]  /*1c860*/  BSYNC.RECONVERGENT B1 ;  /* 0x0000000000017941 */ /* 0x000fea0003800200 */
.L_x_7070:
        /* <DEDUP_REMOVED lines=25> */
.L_x_7077:
        /* <DEDUP_REMOVED lines=13> */
.L_x_7079:
[----:B------:R-:W-:Y:S05]  /*1cad0*/  BSYNC.RECONVERGENT B2 ;  /* 0x0000000000027941 */ /* 0x000fea0003800200 */
.L_x_7078:
        /* <DEDUP_REMOVED lines=44> */
.L_x_7076:
[----:B------:R-:W-:Y:S05]  /*1cda0*/  BSYNC.RECONVERGENT B1 ;  /* 0x0000000000017941 */ /* 0x000fea0003800200 */
.L_x_7075:
        /* <DEDUP_REMOVED lines=20> */
.L_x_7082:
        /* <DEDUP_REMOVED lines=13> */
.L_x_7084:
[----:B------:R-:W-:Y:S05]  /*1cfc0*/  BSYNC.RECONVERGENT B2 ;  /* 0x0000000000027941 */ /* 0x000fea0003800200 */
.L_x_7083:
        /* <DEDUP_REMOVED lines=44> */
.L_x_7081:
[----:B------:R-:W-:Y:S05]  /*1d290*/  BSYNC.RECONVERGENT B1 ;  /* 0x0000000000017941 */ /* 0x000fea0003800200 */
.L_x_7080:
        /* <DEDUP_REMOVED lines=11> */
[----:B------:R-:W-:-:S03]  /*1d350*/  HFMA2 R118, -RZ, RZ, 0, 1.1920928955078125e-07 ;  /* 0x00000002ff767431 */ /* 0x000fc600000001ff */
        /* <DEDUP_REMOVED lines=13> */
.L_x_7087:
        /* <DEDUP_REMOVED lines=13> */
.L_x_7089:
[----:B------:R-:W-:Y:S05]  /*1d500*/  BSYNC.RECONVERGENT B2 ;  /* 0x0000000000027941 */ /* 0x000fea0003800200 */
.L_x_7088:
[----:B------:R-:W-:Y:S01]  /*1d510*/  IMAD.WIDE.U32 R14, R38, -0x326172a9, RZ ;  /* 0xcd9e8d57260e7825 */ /* 0x000fe200078e00ff */
[----:B------:R-:W-:-:S03]  /*1d520*/  LOP3.LUT R116, R11, R185, R181, 0x96, !PT ;  /* 0x000000b90b747212 */ /* 0x000fc600078e96b5 */
[----:B------:R-:W-:Y:S01]  /*1d530*/  VIADD R3, R180, 0x9e3779b9 ;  /* 0x9e3779b9b4037836 */ /* 0x000fe20000000000 */
[----:B------:R-:W-:Y:S01]  /*1d540*/  LOP3.LUT R182, R13, R15, R180, 0x96, !PT ;  /* 0x0000000f0db67212 */ /* 0x000fe200078e96b4 */
[----:B------:R-:W-:-:S04]  /*1d550*/  IMAD.WIDE.U32 R116, R116, -0x326172a9, RZ ;  /* 0xcd9e8d5774747825 */ /* 0x000fc800078e00ff */
[----:B------:R-:W-:Y:S01]  /*1d560*/  IMAD.WIDE.U32 R182, R182, -0x2daee0ad, RZ ;  /* 0xd2511f53b6b67825 */ /* 0x000fe200078e00ff */
[----:B------:R-:W-:-:S03]  /*1d570*/  LOP3.LUT R3, R3, R14, R117, 0x96, !PT ;  /* 0x0000000e03037212 */ /* 0x000fc600078e9675 */
[----:B------:R-:W-:Y:S01]  /*1d580*/  IMAD.MOV.U32 R118, RZ, RZ, RZ ;  /* 0x000000ffff767224 */ /* 0x000fe200078e00ff */
        /* <DEDUP_REMOVED lines=35> */
[----:B------:R-:W-:-:S07]  /*1d7c0*/  IMAD.MOV.U32 R186, RZ, RZ, R116 ;  /* 0x000000ffffba7224 */ /* 0x000fce00078e0074 */
.L_x_7086:
[----:B------:R-:W-:Y:S05]  /*1d7d0*/  BSYNC.RECONVERGENT B1 ;  /* 0x0000000000017941 */ /* 0x000fea0003800200 */
.L_x_7085:
        /* <DEDUP_REMOVED lines=20> */
.L_x_7092:
        /* <DEDUP_REMOVED lines=13> */
.L_x_7094:
[----:B------:R-:W-:Y:S05]  /*1d9f0*/  BSYNC.RECONVERGENT B2 ;  /* 0x0000000000027941 */ /* 0x000fea0003800200 */
.L_x_7093:
        /* <DEDUP_REMOVED lines=44> */
.L_x_7091:
[----:B------:R-:W-:Y:S05]  /*1dcc0*/  BSYNC.RECONVERGENT B1 ;  /* 0x0000000000017941 */ /* 0x000fea0003800200 */
.L_x_7090:
        /* <DEDUP_REMOVED lines=26> */
.L_x_7097:
        /* <DEDUP_REMOVED lines=13> */
.L_x_7099:
[----:B------:R-:W-:Y:S05]  /*1df40*/  BSYNC.RECONVERGENT B2 ;  /* 0x0000000000027941 */ /* 0x000fea0003800200 */
.L_x_7098:
        /* <DEDUP_REMOVED lines=44> */
.L_x_7096:
[----:B------:R-:W-:Y:S05]  /*1e210*/  BSYNC.RECONVERGENT B1 ;  /* 0x0000000000017941 */ /* 0x000fea0003800200 */
.L_x_7095:
        /* <DEDUP_REMOVED lines=20> */
.L_x_7102:
        /* <DEDUP_REMOVED lines=15> */
.L_x_7104:
[----:B------:R-:W-:Y:S05]  /*1e450*/  BSYNC.RECONVERGENT B2 ;  /* 0x0000000000027941 */ /* 0x000fea0003800200 */
.L_x_7103:
        /* <DEDUP_REMOVED lines=44> */
.L_x_7101:
[----:B------:R-:W-:Y:S05]  /*1e720*/  BSYNC.RECONVERGENT B1 ;  /* 0x0000000000017941 */ /* 0x000fea0003800200 */
.L_x_7100:
        /* <DEDUP_REMOVED lines=18> */
.L_x_7024:
        /* <DEDUP_REMOVED lines=16> */
.L_x_7108:
        /* <DEDUP_REMOVED lines=13> */
.L_x_7110:
[----:B------:R-:W-:Y:S05]  /*1ea20*/  BSYNC.RECONVERGENT B2 ;  /* 0x0000000000027941 */ /* 0x000fea0003800200 */
.L_x_7109:
        /* <DEDUP_REMOVED lines=40> */
[----:B------:R-:W-:Y:S02]  /*1ecb0*/  HFMA2 R129, -RZ, RZ, 0, 0 ;  /* 0x00000000ff817431 */ /* 0x000fe400000001ff */
[----:B------:R-:W-:Y:S01]  /*1ecc0*/  IMAD.MOV.U32 R12, RZ, RZ, R128 ;  /* 0x000000ffff0c7224 */ /* 0x000fe200078e0080 */
[----:B------:R-:W-:-:S07]  /*1ecd0*/  LOP3.LUT R16, R19, R14, R187, 0x96, !PT ;  /* 0x0000000e13107212 */ /* 0x000fce00078e96bb */
.L_x_7107:
[----:B------:R-:W-:Y:S05]  /*1ece0*/  BSYNC.RECONVERGENT B1 ;  /* 0x0000000000017941 */ /* 0x000fea0003800200 */
.L_x_7106:
        /* <DEDUP_REMOVED lines=9> */
[----:B0-----:R-:W-:Y:S02]  /*1ed80*/  FMUL.FTZ R128, R128, R173 ;  /* 0x000000ad80807220 */ /* 0x001fe40000410000 */
[----:B-1----:R-:W-:Y:S01]  /*1ed90*/  FSETP.GTU.FTZ.AND P2, PT, R14, R191, PT ;  /* 0x000000bf0e00720b */ /* 0x002fe20003f5c000 */
[----:B------:R-:W-:-:S03]  /*1eda0*/  @P1 HADD2.F32 R14, -RZ, R44.H0_H0 ;  /* 0x2000002cff0e1230 */ /* 0x000fc60000004100 */
        /* <DEDUP_REMOVED lines=16> */
.L_x_7113:
        /* <DEDUP_REMOVED lines=13> */
.L_x_7115:
[----:B------:R-:W-:Y:S05]  /*1ef80*/  BSYNC.RECONVERGENT B2 ;  /* 0x0000000000027941 */ /* 0x000fea0003800200 */
.L_x_7114:
        /* <DEDUP_REMOVED lines=44> */
.L_x_7112:
[----:B------:R-:W-:Y:S05]  /*1f250*/  BSYNC.RECONVERGENT B1 ;  /* 0x0000000000017941 */ /* 0x000fea0003800200 */
.L_x_7111:
[----:B------:R-:W-:Y:S01]  /*1f260*/  I2FP.F32.U32 R129, R14 ;  /* 0x0000000e00817245 */ /* 0x000fe20000201000 */
[----:B------:R-:W-:Y:S01]  /*1f270*/  HADD2.F32 R116, -RZ, R116.H1_H1 ;  /* 0x30000074ff747230 */ /* 0x000fe20000004100 */
[----:B------:R-:W-:Y:S01]  /*1f280*/  LOP3.LUT R17, R17, 0xfffffff7, RZ, 0xc0, !PT ;  /* 0xfffffff711117812 */ /* 0x000fe200078ec0ff */
[----:B------:R-:W-:Y:S01]  /*1f290*/  BSSY.RECONVERGENT B1, `(.L_x_7116) ;  /* 0x0000050000017945 */ /* 0x000fe20003800200 */
[----:B------:R-:W-:Y:S02]  /*1f2a0*/  IMAD.MOV.U32 R145, RZ, RZ, 0x2 ;  /* 0x00000002ff917424 */ /* 0x000fe400078e00ff */
[----:B------:R-:W-:Y:S01]  /*1f2b0*/  FFMA.FTZ R14, R129, R192, 1.1641532182693481445e-10 ;  /* 0x2f000000810e7423 */ /* 0x000fe200000100c0 */
[----:B------:R-:W-:Y:S01]  /*1f2c0*/  FMUL.FTZ R116, R116, R173 ;  /* 0x000000ad74747220 */ /* 0x000fe20000410000 */
[----:B------:R-:W-:-:S03]  /*1f2d0*/  @P1 HADD2.F32 R129, -RZ, R44.H1_H1 ;  /* 0x3000002cff811230 */ /* 0x000fc60000004100 */
[----:B------:R-:W-:Y:S02]  /*1f2e0*/  FSETP.GTU.FTZ.AND P2, PT, R14, R191, PT ;  /* 0x000000bf0e00720b */ /* 0x000fe40003f5c000 */
[----:B------:R-:W-:Y:S02]  /*1f2f0*/  MOV R14, R12 ;  /* 0x0000000c000e7202 */ /* 0x000fe40000000f00 */
        /* <DEDUP_REMOVED lines=15> */
.L_x_7118:
        /* <DEDUP_REMOVED lines=13> */
.L_x_7120:
[----:B------:R-:W-:Y:S05]  /*1f4c0*/  BSYNC.RECONVERGENT B2 ;  /* 0x0000000000027941 */ /* 0x000fea0003800200 */
.L_x_7119:
        /* <DEDUP_REMOVED lines=44> */
.L_x_7117:
[----:B------:R-:W-:Y:S05]  /*1f790*/  BSYNC.RECONVERGENT B1 ;  /* 0x0000000000017941 */ /* 0x000fea0003800200 */
.L_x_7116:
[----:B------:R-:W-:Y:S01]  /*1f7a0*/  I2FP.F32.U32 R129, R14 ;  /* 0x0000000e00817245 */ /* 0x000fe20000201000 */
[----:B------:R-:W-:Y:S01]  /*1f7b0*/  HADD2.F32 R116, -RZ, R117.H0_H0 ;  /* 0x20000075ff747230 */ /* 0x000fe20000004100 */
[----:B------:R-:W-:Y:S01]  /*1f7c0*/  LOP3.LUT R17, R17, 0xfffffffb, RZ, 0xc0, !PT ;  /* 0xfffffffb11117812 */ /* 0x000fe200078ec0ff */
        /* <DEDUP_REMOVED lines=22> */
.L_x_7123:
        /* <DEDUP_REMOVED lines=13> */
.L_x_7125:
[----:B------:R-:W-:Y:S05]  /*1fa00*/  BSYNC.RECONVERGENT B2 ;  /* 0x0000000000027941 */ /* 0x000fea0003800200 */
.L_x_7124:
        /* <DEDUP_REMOVED lines=44> */
.L_x_7122:
[----:B------:R-:W-:Y:S05]  /*1fcd0*/  BSYNC.RECONVERGENT B1 ;  /* 0x0000000000017941 */ /* 0x000fea0003800200 */
.L_x_7121:
        /* <DEDUP_REMOVED lines=25> */
.L_x_7128:
        /* <DEDUP_REMOVED lines=13> */
.L_x_7130:
[----:B------:R-:W-:Y:S05]  /*1ff40*/  BSYNC.RECONVERGENT B2 ;  /* 0x0000000000027941 */ /* 0x000fea0003800200 */
.L_x_7129:
        /* <DEDUP_REMOVED lines=44> */
.L_x_7127:
[----:B------:R-:W-:Y:S05]  /*20210*/  BSYNC.RECONVERGENT B1 ;  /* 0x0000000000017941 */ /* 0x000fea0003800200 */
.L_x_7126:
[----:B------:R-:W-:Y:S01]  /*20220*/  I2FP.F32.U32 R117, R14 ;  /* 0x0000000e00757245 */ /* 0x000fe20000201000 */
[----:B------:R-:W-:Y:S01]  /*20230*/  HADD2.F32 R116, -RZ, R118.H0_H0 ;  /* 0x20000076ff747230 */ /* 0x000fe20000004100 */
[----:B------:R-:W-:Y:S01]  /*20240*/  ISETP.NE.AND P3, PT, R157, 0x1, PT ;  /* 0x000000019d00780c */ /* 0x000fe20003f65270 */
[----:B------:R-:W-:Y:S01]  /*20250*/  @P1 HADD2.F32 R156, -RZ, R46.H0_H0 ;  /* 0x2000002eff9c1230 */ /* 0x000fe20000004100 */
        /* <DEDUP_REMOVED lines=19> */
.L_x_7133:
        /* <DEDUP_REMOVED lines=13> */
.L_x_7135:
[----:B------:R-:W-:Y:S05]  /*20460*/  BSYNC.RECONVERGENT B2 ;  /* 0x0000000000027941 */ /* 0x000fea0003800200 */
.L_x_7134:
        /* <DEDUP_REMOVED lines=44> */
.L_x_7132:
[----:B------:R-:W-:Y:S05]  /*20730*/  BSYNC.RECONVERGENT B1 ;  /* 0x0000000000017941 */ /* 0x000fea0003800200 */
.L_x_7131:
        /* <DEDUP_REMOVED lines=23> */
.L_x_7138:
        /* <DEDUP_REMOVED lines=13> */
.L_x_7140:
[----:B------:R-:W-:Y:S05]  /*20980*/  BSYNC.RECONVERGENT B2 ;  /* 0x0000000000027941 */ /* 0x000fea0003800200 */
.L_x_7139:
        /* <DEDUP_REMOVED lines=44> */
.L_x_7137:
[----:B------:R-:W-:Y:S05]  /*20c50*/  BSYNC.RECONVERGENT B1 ;  /* 0x0000000000017941 */ /* 0x000fea0003800200 */
.L_x_7136:
        /* <DEDUP_REMOVED lines=23> */
.L_x_7143:
        /* <DEDUP_REMOVED lines=13> */
.L_x_7145:
[----:B------:R-:W-:Y:S05]  /*20ea0*/  BSYNC.RECONVERGENT B2 ;  /* 0x0000000000027941 */ /* 0x000fea0003800200 */
.L_x_7144:
        /* <DEDUP_REMOVED lines=44> */
.L_x_7142:
[----:B------:R-:W-:Y:S05]  /*21170*/  BSYNC.RECONVERGENT B1 ;  /* 0x0000000000017941 */ /* 0x000fea0003800200 */
.L_x_7141:
        /* <DEDUP_REMOVED lines=14> */
.L_x_7105:
        /* <DEDUP_REMOVED lines=43> */
.L_x_7146:
[----:B0-----:R-:W-:Y:S01]  /*21510*/  MOV R182, R186 ;  /* 0x000000ba00b67202 */ /* 0x001fe20000000f00 */
[----:B------:R-:W-:-:S07]  /*21520*/  VIADD R179, R179, 0x20 ;  /* 0x00000020b3b37836 */ /* 0x000fce0000000000 */
.L_x_7023:
[----:B------:R-:W-:Y:S05]  /*21530*/  BSYNC.RECONVERGENT B0 ;  /* 0x0000000000007941 */ /* 0x000fea0003800200 */
.L_x_7022:
        /* <DEDUP_REMOVED lines=35> */
.L_x_7152:
        /* <DEDUP_REMOVED lines=13> */
.L_x_7154:
[----:B------:R-:W-:Y:S05]  /*21840*/  BSYNC.RECONVERGENT B2 ;  /* 0x0000000000027941 */ /* 0x000fea0003800200 */
.L_x_7153:
        /* <DEDUP_REMOVED lines=41> */
[----:B------:R-:W-:Y:S01]  /*21ae0*/  LOP3.LUT R16, R19, R2, R187, 0x96, !PT ;  /* 0x0000000213107212 */ /* 0x000fe200078e96bb */
[----:B------:R-:W-:-:S07]  /*21af0*/  IMAD.MOV.U32 R2, RZ, RZ, R182 ;  /* 0x000000ffff027224 */ /* 0x000fce00078e00b6 */
.L_x_7151:
[----:B------:R-:W-:Y:S05]  /*21b00*/  BSYNC.RECONVERGENT B1 ;  /* 0x0000000000017941 */ /* 0x000fea0003800200 */
.L_x_7150:
[----:B------:R-:W1:Y:S01]  /*21b10*/  LDC R174, c[0x0][0x408] ;  /* 0x00010200ffae7b82 */ /* 0x000e620000000800 */
[----:B------:R-:W-:Y:S01]  /*21b20*/  I2FP.F32.U32 R3, R2 ;  /* 0x0000000200037245 */ /* 0x000fe20000201000 */
[----:B------:R-:W-:Y:S01]  /*21b30*/  IMAD.MOV.U32 R192, RZ, RZ, 0x2f800000 ;  /* 0x2f800000ffc07424 */ /* 0x000fe200078e00ff */
[----:B------:R-:W-:Y:S01]  /*21b40*/  LOP3.LUT R17, R17, 0xffffffef, RZ, 0xc0, !PT ;  /* 0xffffffef11117812 */ /* 0x000fe200078ec0ff */
[----:B-----5:R-:W-:Y:S01]  /*21b50*/  HADD2.F32 R5, -RZ, R116.H0_H0 ;  /* 0x20000074ff057230 */ /* 0x020fe20000004100 */
[----:B------:R-:W-:Y:S01]  /*21b60*/  BSSY.RECONVERGENT B1, `(.L_x_7155) ;  /* 0x000004e000017945 */ /* 0x000fe20003800200 */
[----:B------:R-:W-:Y:S01]  /*21b70*/  FFMA.FTZ R2, R3, R192, 1.1641532182693481445e-10 ;  /* 0x2f00000003027423 */ /* 0x000fe200000100c0 */
[----:B------:R-:W-:Y:S01]  /*21b80*/  IMAD.MOV.U32 R6, RZ, RZ, 0x2 ;  /* 0x00000002ff067424 */ /* 0x000fe200078e00ff */
[----:B------:R-:W2:Y:S01]  /*21b90*/  LDC R191, c[0x0][0x404] ;  /* 0x00010100ffbf7b82 */ /* 0x000ea20000000800 */
        /* <DEDUP_REMOVED lines=16> */
.L_x_7157:
        /* <DEDUP_REMOVED lines=13> */
.L_x_7159:
[----:B------:R-:W-:Y:S05]  /*21d70*/  BSYNC.RECONVERGENT B2 ;  /* 0x0000000000027941 */ /* 0x000fea0003800200 */
.L_x_7158:
        /* <DEDUP_REMOVED lines=44> */
.L_x_7156:
[----:B------:R-:W-:Y:S05]  /*22040*/  BSYNC.RECONVERGENT B1 ;  /* 0x0000000000017941 */ /* 0x000fea0003800200 */
.L_x_7155:
[----:B------:R-:W-:Y:S01]  /*22050*/  I2FP.F32.U32 R3, R3 ;  /* 0x0000000300037245 */ /* 0x000fe20000201000 */
[----:B------:R-:W-:Y:S01]  /*22060*/  HADD2.F32 R5, -RZ, R48.H0_H0 ;  /* 0x20000030ff057230 */ /* 0x000fe20000004100 */
[----:B------:R-:W-:Y:S01]  /*22070*/  BSSY.RECONVERGENT B1, `(.L_x_7160) ;  /* 0x0000051000017945 */ /* 0x000fe20003800200 */
[----:B------:R-:W-:Y:S02]  /*22080*/  HFMA2 R4, -RZ, RZ, 0, 1.1920928955078125e-07 ;  /* 0x00000002ff047431 */ /* 0x000fe400000001ff */
        /* <DEDUP_REMOVED lines=21> */
.L_x_7162:
        /* <DEDUP_REMOVED lines=13> */
.L_x_7164:
[----:B------:R-:W-:Y:S05]  /*222b0*/  BSYNC.RECONVERGENT B2 ;  /* 0x0000000000027941 */ /* 0x000fea0003800200 */
.L_x_7163:
        /* <DEDUP_REMOVED lines=44> */
.L_x_7161:
[----:B------:R-:W-:Y:S05]  /*22580*/  BSYNC.RECONVERGENT B1 ;  /* 0x0000000000017941 */ /* 0x000fea0003800200 */
.L_x_7160:
        /* <DEDUP_REMOVED lines=22> */
.L_x_7167:
        /* <DEDUP_REMOVED lines=13> */
.L_x_7169:
[----:B------:R-:W-:Y:S05]  /*227c0*/  BSYNC.RECONVERGENT B2 ;  /* 0x0000000000027941 */ /* 0x000fea0003800200 */
.L_x_7168:
        /* <DEDUP_REMOVED lines=44> */
.L_x_7166:
[----:B------:R-:W-:Y:S05]  /*22a90*/  BSYNC.RECONVERGENT B1 ;  /* 0x0000000000017941 */ /* 0x000fea0003800200 */
.L_x_7165:
        /* <DEDUP_REMOVED lines=13> */
[----:B0-----:R-:W-:Y:S01]  /*22b70*/  @P1 FADD.FTZ R130, R5, R2 ;  /* 0x0000000205821221 */ /* 0x001fe20000010000 */
        /* <DEDUP_REMOVED lines=11> */
.L_x_7172:
        /* <DEDUP_REMOVED lines=13> */
.L_x_7174:
[----:B------:R-:W-:Y:S05]  /*22d00*/  BSYNC.RECONVERGENT B2 ;  /* 0x0000000000027941 */ /* 0x000fea0003800200 */
.L_x_7173:
        /* <DEDUP_REMOVED lines=44> */
.L_x_7171:
[----:B------:R-:W-:Y:S05]  /*22fd0*/  BSYNC.RECONVERGENT B1 ;  /* 0x0000000000017941 */ /* 0x000fea0003800200 */
.L_x_7170:
        /* <DEDUP_REMOVED lines=22> */
.L_x_7177:
        /* <DEDUP_REMOVED lines=13> */
.L_x_7179:
[----:B------:R-:W-:Y:S05]  /*23210*/  BSYNC.RECONVERGENT B2 ;  /* 0x0000000000027941 */ /* 0x000fea0003800200 */
.L_x_7178:
        /* <DEDUP_REMOVED lines=44> */
.L_x_7176:
[----:B------:R-:W-:Y:S05]  /*234e0*/  BSYNC.RECONVERGENT B1 ;  /* 0x0000000000017941 */ /* 0x000fea0003800200 */
.L_x_7175:
        /* <DEDUP_REMOVED lines=25> */
.L_x_7182:
        /* <DEDUP_REMOVED lines=13> */
.L_x_7184:
[----:B------:R-:W-:Y:S05]  /*23750*/  BSYNC.RECONVERGENT B2 ;  /* 0x0000000000027941 */ /* 0x000fea0003800200 */
.L_x_7183:
        /* <DEDUP_REMOVED lines=44> */
.L_x_7181:
[----:B------:R-:W-:Y:S05]  /*23a20*/  BSYNC.RECONVERGENT B1 ;  /* 0x0000000000017941 */ /* 0x000fea0003800200 */
.L_x_7180:
        /* <DEDUP_REMOVED lines=22> */
.L_x_7187:
        /* <DEDUP_REMOVED lines=13> */
.L_x_7189:
[----:B------:R-:W-:Y:S05]  /*23c60*/  BSYNC.RECONVERGENT B2 ;  /* 0x0000000000027941 */ /* 0x000fea0003800200 */
.L_x_7188:
        /* <DEDUP_REMOVED lines=44> */
.L_x_7186:
[----:B------:R-:W-:Y:S05]  /*23f30*/  BSYNC.RECONVERGENT B1 ;  /* 0x0000000000017941 */ /* 0x000fea0003800200 */
.L_x_7185:
        /* <DEDUP_REMOVED lines=25> */
.L_x_7192:
        /* <DEDUP_REMOVED lines=13> */
.L_x_7194:
[----:B------:R-:W-:Y:S05]  /*241a0*/  BSYNC.RECONVERGENT B2 ;  /* 0x0000000000027941 */ /* 0x000fea0003800200 */
.L_x_7193:
        /* <DEDUP_REMOVED lines=44> */
.L_x_7191:
[----:B------:R-:W-:Y:S05]  /*24470*/  BSYNC.RECONVERGENT B1 ;  /* 0x0000000000017941 */ /* 0x000fea0003800200 */
.L_x_7190:
        /* <DEDUP_REMOVED lines=20> */
.L_x_7197:
        /* <DEDUP_REMOVED lines=13> */
.L_x_7199:
[----:B------:R-:W-:Y:S05]  /*24690*/  BSYNC.RECONVERGENT B2 ;  /* 0x0000000000027941 */ /* 0x000fea0003800200 */
.L_x_7198:
        /* <DEDUP_REMOVED lines=44> */
.L_x_7196:
[----:B------:R-:W-:Y:S05]  /*24960*/  BSYNC.RECONVERGENT B1 ;  /* 0x0000000000017941 */ /* 0x000fea0003800200 */
.L_x_7195:
        /* <DEDUP_REMOVED lines=25> */
.L_x_7202:
        /* <DEDUP_REMOVED lines=13> */
.L_x_7204:
[----:B------:R-:W-:Y:S05]  /*24bd0*/  BSYNC.RECONVERGENT B2 ;  /* 0x0000000000027941 */ /* 0x000fea0003800200 */
.L_x_7203:
        /* <DEDUP_REMOVED lines=44> */
.L_x_7201:
[----:B------:R-:W-:Y:S05]  /*24ea0*/  BSYNC.RECONVERGENT B1 ;  /* 0x0000000000017941 */ /* 0x000fea0003800200 */
.L_x_7200:
        /* <DEDUP_REMOVED lines=20> */
.L_x_7207:
        /* <DEDUP_REMOVED lines=13> */
.L_x_7209:
[----:B------:R-:W-:Y:S05]  /*250c0*/  BSYNC.RECONVERGENT B2 ;  /* 0x0000000000027941 */ /* 0x000fea0003800200 */
.L_x_7208:
        /* <DEDUP_REMOVED lines=44> */
.L_x_7206:
[----:B------:R-:W-:Y:S05]  /*25390*/  BSYNC.RECONVERGENT B1 ;  /* 0x0000000000017941 */ /* 0x000fea0003800200 */
.L_x_7205:
        /* <DEDUP_REMOVED lines=25> */
.L_x_7212:
        /* <DEDUP_REMOVED lines=13> */
.L_x_7214:
[----:B------:R-:W-:Y:S05]  /*25600*/  BSYNC.RECONVERGENT B2 ;  /* 0x0000000000027941 */ /* 0x000fea0003800200 */
.L_x_7213:
        /* <DEDUP_REMOVED lines=44> */
.L_x_7211:
[----:B------:R-:W-:Y:S05]  /*258d0*/  BSYNC.RECONVERGENT B1 ;  /* 0x0000000000017941 */ /* 0x000fea0003800200 */
.L_x_7210:
        /* <DEDUP_REMOVED lines=20> */
.L_x_7217:
        /* <DEDUP_REMOVED lines=13> */
.L_x_7219:
[----:B------:R-:W-:Y:S05]  /*25af0*/  BSYNC.RECONVERGENT B2 ;  /* 0x0000000000027941 */ /* 0x000fea0003800200 */
.L_x_7218:
        /* <DEDUP_REMOVED lines=44> */
.L_x_7216:
[----:B------:R-:W-:Y:S05]  /*25dc0*/  BSYNC.RECONVERGENT B1 ;  /* 0x0000000000017941 */ /* 0x000fea0003800200 */
.L_x_7215:
        /* <DEDUP_REMOVED lines=26> */
.L_x_7222:
        /* <DEDUP_REMOVED lines=13> */
.L_x_7224:
[----:B------:R-:W-:Y:S05]  /*26040*/  BSYNC.RECONVERGENT B2 ;  /* 0x0000000000027941 */ /* 0x000fea0003800200 */
.L_x_7223:
        /* <DEDUP_REMOVED lines=44> */
.L_x_7221:
[----:B------:R-:W-:Y:S05]  /*26310*/  BSYNC.RECONVERGENT B1 ;  /* 0x0000000000017941 */ /* 0x000fea0003800200 */
.L_x_7220:
        /* <DEDUP_REMOVED lines=20> */
.L_x_7227:
        /* <DEDUP_REMOVED lines=15> */
.L_x_7229:
[----:B------:R-:W-:Y:S05]  /*26550*/  BSYNC.RECONVERGENT B2 ;  /* 0x0000000000027941 */ /* 0x000fea0003800200 */
.L_x_7228:
        /* <DEDUP_REMOVED lines=44> */
.L_x_7226:
[----:B------:R-:W-:Y:S05]  /*26820*/  BSYNC.RECONVERGENT B1 ;  /* 0x0000000000017941 */ /* 0x000fea0003800200 */
.L_x_7225:
        /* <DEDUP_REMOVED lines=18> */
.L_x_7149:
        /* <DEDUP_REMOVED lines=16> */
.L_x_7233:
        /* <DEDUP_REMOVED lines=13> */
.L_x_7235:
[----:B------:R-:W-:Y:S05]  /*26b20*/  BSYNC.RECONVERGENT B2 ;  /* 0x0000000000027941 */ /* 0x000fea0003800200 */
.L_x_7234:
        /* <DEDUP_REMOVED lines=43> */
.L_x_7232:
[----:B------:R-:W-:Y:S05]  /*26de0*/  BSYNC.RECONVERGENT B1 ;  /* 0x0000000000017941 */ /* 0x000fea0003800200 */
.L_x_7231:
        /* <DEDUP_REMOVED lines=9> */
[----:B------:R-:W-:-:S02]  /*26e80*/  @P1 HADD2.F32 R131, -RZ, R44.H0_H0 ;  /* 0x2000002cff831230 */ /* 0x000fc40000004100 */
[----:B0-----:R-:W-:Y:S01]  /*26e90*/  FMUL.FTZ R147, R147, R174 ;  /* 0x000000ae93937220 */ /* 0x001fe20000410000 */
[----:B-1----:R-:W-:Y:S01]  /*26ea0*/  FSETP.GTU.FTZ.AND P2, PT, R14, R191, PT ;  /* 0x000000bf0e00720b */ /* 0x002fe20003f5c000 */
        /* <DEDUP_REMOVED lines=16> */
.L_x_7238:
        /* <DEDUP_REMOVED lines=13> */
.L_x_7240:
[----:B------:R-:W-:Y:S05]  /*27080*/  BSYNC.RECONVERGENT B2 ;  /* 0x0000000000027941 */ /* 0x000fea0003800200 */
.L_x_7239:
        /* <DEDUP_REMOVED lines=44> */
.L_x_7237:
[----:B------:R-:W-:Y:S05]  /*27350*/  BSYNC.RECONVERGENT B1 ;  /* 0x0000000000017941 */ /* 0x000fea0003800200 */
.L_x_7236:
        /* <DEDUP_REMOVED lines=25> */
.L_x_7243:
        /* <DEDUP_REMOVED lines=13> */
.L_x_7245:
[----:B------:R-:W-:Y:S05]  /*275c0*/  BSYNC.RECONVERGENT B2 ;  /* 0x0000000000027941 */ /* 0x000fea0003800200 */
.L_x_7244:
        /* <DEDUP_REMOVED lines=44> */
.L_x_7242:
[----:B------:R-:W-:Y:S05]  /*27890*/  BSYNC.RECONVERGENT B1 ;  /* 0x0000000000017941 */ /* 0x000fea0003800200 */
.L_x_7241:
        /* <DEDUP_REMOVED lines=13> */
[----:B------:R-:W-:-:S04]  /*27970*/  IMAD.MOV.U32 R116, RZ, RZ, 0x2 ;  /* 0x00000002ff747424 */ /* 0x000fc800078e00ff */
        /* <DEDUP_REMOVED lines=11> */
.L_x_7248:
        /* <DEDUP_REMOVED lines=13> */
.L_x_7250:
[----:B------:R-:W-:Y:S05]  /*27b00*/  BSYNC.RECONVERGENT B2 ;  /* 0x0000000000027941 */ /* 0x000fea0003800200 */
.L_x_7249:
[----:B------:R-:W-:Y:S01]  /*27b10*/  IMAD.WIDE.U32 R14, R38, -0x326172a9, RZ ;  /* 0xcd9e8d57260e7825 */ /* 0x000fe200078e00ff */
[----:B------:R-:W-:-:S03]  /*27b20*/  LOP3.LUT R146, R11, R183, R181, 0x96, !PT ;  /* 0x000000b70b927212 */ /* 0x000fc600078e96b5 */
[----:B------:R-:W-:Y:S01]  /*27b30*/  HFMA2 R116, -RZ, RZ, 0, 0 ;  /* 0x00000000ff747431 */ /* 0x000fe200000001ff */
        /* <DEDUP_REMOVED lines=41> */
.L_x_7247:
[----:B------:R-:W-:Y:S05]  /*27dd0*/  BSYNC.RECONVERGENT B1 ;  /* 0x0000000000017941 */ /* 0x000fea0003800200 */
.L_x_7246:
        /* <DEDUP_REMOVED lines=25> */
.L_x_7253:
        /* <DEDUP_REMOVED lines=13> */
.L_x_7255:
[----:B------:R-:W-:Y:S05]  /*28040*/  BSYNC.RECONVERGENT B2 ;  /* 0x0000000000027941 */ /* 0x000fea0003800200 */
.L_x_7254:
        /* <DEDUP_REMOVED lines=44> */
.L_x_7252:
[----:B------:R-:W-:Y:S05]  /*28310*/  BSYNC.RECONVERGENT B1 ;  /* 0x0000000000017941 */ /* 0x000fea0003800200 */
.L_x_7251:
        /* <DEDUP_REMOVED lines=23> */
.L_x_7258:
        /* <DEDUP_REMOVED lines=13> */
.L_x_7260:
[----:B------:R-:W-:Y:S05]  /*28560*/  BSYNC.RECONVERGENT B2 ;  /* 0x0000000000027941 */ /* 0x000fea0003800200 */
.L_x_7259:
        /* <DEDUP_REMOVED lines=44> */
.L_x_7257:
[----:B------:R-:W-:Y:S05]  /*28830*/  BSYNC.RECONVERGENT B1 ;  /* 0x0000000000017941 */ /* 0x000fea0003800200 */
.L_x_7256:
        /* <DEDUP_REMOVED lines=23> */
.L_x_7263:
        /* <DEDUP_REMOVED lines=13> */
.L_x_7265:
[----:B------:R-:W-:Y:S05]  /*28a80*/  BSYNC.RECONVERGENT B2 ;  /* 0x0000000000027941 */ /* 0x000fea0003800200 */
.L_x_7264:
        /* <DEDUP_REMOVED lines=44> */
.L_x_7262:
[----:B------:R-:W-:Y:S05]  /*28d50*/  BSYNC.RECONVERGENT B1 ;  /* 0x0000000000017941 */ /* 0x000fea0003800200 */
.L_x_7261:
        /* <DEDUP_REMOVED lines=23> */
.L_x_7268:
        /* <DEDUP_REMOVED lines=13> */
.L_x_7270:
[----:B------:R-:W-:Y:S05]  /*28fa0*/  BSYNC.RECONVERGENT B2 ;  /* 0x0000000000027941 */ /* 0x000fea0003800200 */
.L_x_7269:
        /* <DEDUP_REMOVED lines=44> */
.L_x_7267:
[----:B------:R-:W-:Y:S05]  /*29270*/  BSYNC.RECONVERGENT B1 ;  /* 0x0000000000017941 */ /* 0x000fea0003800200 */
.L_x_7266:
        /* <DEDUP_REMOVED lines=14> */
.L_x_7230:
        /* <DEDUP_REMOVED lines=43> */
.L_x_7271:
[----:B0-----:R-:W-:Y:S01]  /*29610*/  IMAD.MOV.U32 R182, RZ, RZ, R186 ;  /* 0x000000ffffb67224 */ /* 0x001fe200078e00ba */
[----:B------:R-:W-:-:S07]  /*29620*/  IADD3 R179, PT, PT, R179, 0x20, RZ ;  /* 0x00000020b3b37810 */ /* 0x000fce0007ffe0ff */
.L_x_7148:
[----:B------:R-:W-:Y:S05]  /*29630*/  BSYNC.RECONVERGENT B0 ;  /* 0x0000000000007941 */ /* 0x000fea0003800200 */
.L_x_7147:
        /* <DEDUP_REMOVED lines=35> */
.L_x_7277:
        /* <DEDUP_REMOVED lines=13> */
.L_x_7279:
[----:B------:R-:W-:Y:S05]  /*29940*/  BSYNC.RECONVERGENT B2 ;  /* 0x0000000000027941 */ /* 0x000fea0003800200 */
.L_x_7278:
        /* <DEDUP_REMOVED lines=40> */
[----:B------:R-:W-:Y:S01]  /*29bd0*/  IMAD.MOV.U32 R5, RZ, RZ, RZ ;  /* 0x000000ffff057224 */ /* 0x000fe200078e00ff */
[----:B------:R-:W-:Y:S01]  /*29be0*/  LOP3.LUT R16, R19, R2, R187, 0x96, !PT ;  /* 0x0000000213107212 */ /* 0x000fe200078e96bb */
[----:B------:R-:W-:-:S07]  /*29bf0*/  IMAD.MOV.U32 R2, RZ, RZ, R182 ;  /* 0x000000ffff027224 */ /* 0x000fce00078e00b6 */
.L_x_7276:
[----:B------:R-:W-:Y:S05]  /*29c00*/  BSYNC.RECONVERGENT B1 ;  /* 0x0000000000017941 */ /* 0x000fea0003800200 */
.L_x_7275:
[----:B------:R-:W1:Y:S01]  /*29c10*/  LDC R175, c[0x0][0x408] ;  /* 0x00010200ffaf7b82 */ /* 0x000e620000000800 */
[----:B------:R-:W-:Y:S01]  /*29c20*/  I2FP.F32.U32 R3, R2 ;  /* 0x0000000200037245 */ /* 0x000fe20000201000 */
[----:B------:R-:W-:Y:S02]  /*29c30*/  HFMA2 R192, -RZ, RZ, 0.1171875, 0 ;  /* 0x2f800000ffc07431 */ /* 0x000fe400000001ff */
[----:B-----5:R-:W-:Y:S01]  /*29c40*/  HADD2.F32 R4, -RZ, R116.H0_H0 ;  /* 0x20000074ff047230 */ /* 0x020fe20000004100 */
[----:B------:R-:W-:Y:S01]  /*29c50*/  LOP3.LUT R17, R17, 0xffffffef, RZ, 0xc0, !PT ;  /* 0xffffffef11117812 */ /* 0x000fe200078ec0ff */
[----:B------:R-:W-:Y:S01]  /*29c60*/  BSSY.RECONVERGENT B1, `(.L_x_7280) ;  /* 0x000004e000017945 */ /* 0x000fe20003800200 */
[----:B------:R-:W-:Y:S02]  /*29c70*/  IMAD.MOV.U32 R6, RZ, RZ, 0x2 ;  /* 0x00000002ff067424 */ /* 0x000fe400078e00ff */
[----:B------:R-:W-:Y:S01]  /*29c80*/  FFMA.FTZ R2, R3, R192, 1.1641532182693481445e-10 ;  /* 0x2f00000003027423 */ /* 0x000fe200000100c0 */
[----:B------:R-:W2:Y:S01]  /*29c90*/  LDC R191, c[0x0][0x404] ;  /* 0x00010100ffbf7b82 */ /* 0x000ea20000000800 */
        /* <DEDUP_REMOVED lines=16> */
.L_x_7282:
        /* <DEDUP_REMOVED lines=13> */
.L_x_7284:
[----:B------:R-:W-:Y:S05]  /*29e70*/  BSYNC.RECONVERGENT B2 ;  /* 0x0000000000027941 */ /* 0x000fea0003800200 */
.L_x_7283:
        /* <DEDUP_REMOVED lines=44> */
.L_x_7281:
[----:B------:R-:W-:Y:S05]  /*2a140*/  BSYNC.RECONVERGENT B1 ;  /* 0x0000000000017941 */ /* 0x000fea0003800200 */
.L_x_7280:
        /* <DEDUP_REMOVED lines=25> */
.L_x_7287:
        /* <DEDUP_REMOVED lines=13> */
.L_x_7289:
[----:B------:R-:W-:Y:S05]  /*2a3b0*/  BSYNC.RECONVERGENT B2 ;  /* 0x0000000000027941 */ /* 0x000fea0003800200 */
.L_x_7288:
        /* <DEDUP_REMOVED lines=44> */
.L_x_7286:
[----:B------:R-:W-:Y:S05]  /*2a680*/  BSYNC.RECONVERGENT B1 ;  /* 0x0000000000017941 */ /* 0x000fea0003800200 */
.L_x_7285:
        /* <DEDUP_REMOVED lines=22> */
.L_x_7292:
        /* <DEDUP_REMOVED lines=13> */
.L_x_7294:
[----:B------:R-:W-:Y:S05]  /*2a8c0*/  BSYNC.RECONVERGENT B2 ;  /* 0x0000000000027941 */ /* 0x000fea0003800200 */
.L_x_7293:
        /* <DEDUP_REMOVED lines=44> */
.L_x_7291:
[----:B------:R-:W-:Y:S05]  /*2ab90*/  BSYNC.RECONVERGENT B1 ;  /* 0x0000000000017941 */ /* 0x000fea0003800200 */
.L_x_7290:
        /* <DEDUP_REMOVED lines=12> */
[--C-:B0-----:R-:W-:Y:S01]  /*2ac60*/  @P1 FADD.FTZ R132, R5, R2.reuse ;  /* 0x0000000205841221 */ /* 0x101fe20000010000 */
        /* <DEDUP_REMOVED lines=12> */
.L_x_7297:
        /* <DEDUP_REMOVED lines=13> */
.L_x_7299:
[----:B------:R-:W-:Y:S05]  /*2ae00*/  BSYNC.RECONVERGENT B2 ;  /* 0x0000000000027941 */ /* 0x000fea0003800200 */
.L_x_7298:
        /* <DEDUP_REMOVED lines=44> */
.L_x_7296:
[----:B------:R-:W-:Y:S05]  /*2b0d0*/  BSYNC.RECONVERGENT B1 ;  /* 0x0000000000017941 */ /* 0x000fea0003800200 */
.L_x_7295:
        /* <DEDUP_REMOVED lines=22> */
.L_x_7302:
        /* <DEDUP_REMOVED lines=13> */
.L_x_7304:
[----:B------:R-:W-:Y:S05]  /*2b310*/  BSYNC.RECONVERGENT B2 ;  /* 0x0000000000027941 */ /* 0x000fea0003800200 */
.L_x_7303:
        /* <DEDUP_REMOVED lines=44> */
.L_x_7301:
[----:B------:R-:W-:Y:S05]  /*2b5e0*/  BSYNC.RECONVERGENT B1 ;  /* 0x0000000000017941 */ /* 0x000fea0003800200 */
.L_x_7300:
        /* <DEDUP_REMOVED lines=25> */
.L_x_7307:
        /* <DEDUP_REMOVED lines=13> */
.L_x_7309:
[----:B------:R-:W-:Y:S05]  /*2b850*/  BSYNC.RECONVERGENT B2 ;  /* 0x0000000000027941 */ /* 0x000fea0003800200 */
.L_x_7308:
        /* <DEDUP_REMOVED lines=44> */
.L_x_7306:
[----:B------:R-:W-:Y:S05]  /*2bb20*/  BSYNC.RECONVERGENT B1 ;  /* 0x0000000000017941 */ /* 0x000fea0003800200 */
.L_x_7305:
        /* <DEDUP_REMOVED lines=22> */
.L_x_7312:
        /* <DEDUP_REMOVED lines=13> */
.L_x_7314:
[----:B------:R-:W-:Y:S05]  /*2bd60*/  BSYNC.RECONVERGENT B2 ;  /* 0x0000000000027941 */ /* 0x000fea0003800200 */
.L_x_7313:
        /* <DEDUP_REMOVED lines=44> */
.L_x_7311:
[----:B------:R-:W-:Y:S05]  /*2c030*/  BSYNC.RECONVERGENT B1 ;  /* 0x0000000000017941 */ /* 0x000fea0003800200 */
.L_x_7310:
        /* <DEDUP_REMOVED lines=25> */
.L_x_7317:
        /* <DEDUP_REMOVED lines=13> */
.L_x_7319:
[----:B------:R-:W-:Y:S05]  /*2c2a0*/  BSYNC.RECONVERGENT B2 ;  /* 0x0000000000027941 */ /* 0x000fea0003800200 */
.L_x_7318:
        /* <DEDUP_REMOVED lines=44> */
.L_x_7316:
[----:B------:R-:W-:Y:S05]  /*2c570*/  BSYNC.RECONVERGENT B1 ;  /* 0x0000000000017941 */ /* 0x000fea0003800200 */
.L_x_7315:
        /* <DEDUP_REMOVED lines=20> */
.L_x_7322:
        /* <DEDUP_REMOVED lines=13> */
.L_x_7324:
[----:B------:R-:W-:Y:S05]  /*2c790*/  BSYNC.RECONVERGENT B2 ;  /* 0x0000000000027941 */ /* 0x000fea0003800200 */
.L_x_7323:
        /* <DEDUP_REMOVED lines=44> */
.L_x_7321:
[----:B------:R-:W-:Y:S05]  /*2ca60*/  BSYNC.RECONVERGENT B1 ;  /* 0x0000000000017941 */ /* 0x000fea0003800200 */
.L_x_7320:
        /* <DEDUP_REMOVED lines=25> */
.L_x_7327:
        /* <DEDUP_REMOVED lines=13> */
.L_x_7329:
[----:B------:R-:W-:Y:S05]  /*2ccd0*/  BSYNC.RECONVERGENT B2 ;  /* 0x0000000000027941 */ /* 0x000fea0003800200 */
.L_x_7328:
        /* <DEDUP_REMOVED lines=44> */
.L_x_7326:
[----:B------:R-:W-:Y:S05]  /*2cfa0*/  BSYNC.RECONVERGENT B1 ;  /* 0x0000000000017941 */ /* 0x000fea0003800200 */
.L_x_7325:
        /* <DEDUP_REMOVED lines=20> */
.L_x_7332:
        /* <DEDUP_REMOVED lines=13> */
.L_x_7334:
[----:B------:R-:W-:Y:S05]  /*2d1c0*/  BSYNC.RECONVERGENT B2 ;  /* 0x0000000000027941 */ /* 0x000fea0003800200 */
.L_x_7333:
        /* <DEDUP_REMOVED lines=44> */
.L_x_7331:
[----:B------:R-:W-:Y:S05]  /*2d490*/  BSYNC.RECONVERGENT B1 ;  /* 0x0000000000017941 */ /* 0x000fea0003800200 */
.L_x_7330:
        /* <DEDUP_REMOVED lines=25> */
.L_x_7337:
        /* <DEDUP_REMOVED lines=13> */
.L_x_7339:
[----:B------:R-:W-:Y:S05]  /*2d700*/  BSYNC.RECONVERGENT B2 ;  /* 0x0000000000027941 */ /* 0x000fea0003800200 */
.L_x_7338:
        /* <DEDUP_REMOVED lines=44> */
.L_x_7336:
[----:B------:R-:W-:Y:S05]  /*2d9d0*/  BSYNC.RECONVERGENT B1 ;  /* 0x0000000000017941 */ /* 0x000fea0003800200 */
.L_x_7335:
        /* <DEDUP_REMOVED lines=20> */
.L_x_7342:
        /* <DEDUP_REMOVED lines=13> */
.L_x_7344:
[----:B------:R-:W-:Y:S05]  /*2dbf0*/  BSYNC.RECONVERGENT B2 ;  /* 0x0000000000027941 */ /* 0x000fea0003800200 */
.L_x_7343:
        /* <DEDUP_REMOVED lines=44> */
.L_x_7341:
[----:B------:R-:W-:Y:S05]  /*2dec0*/  BSYNC.RECONVERGENT B1 ;  /* 0x0000000000017941 */ /* 0x000fea0003800200 */
.L_x_7340:
        /* <DEDUP_REMOVED lines=26> */
.L_x_7347:
        /* <DEDUP_REMOVED lines=13> */
.L_x_7349:
[----:B------:R-:W-:Y:S05]  /*2e140*/  BSYNC.RECONVERGENT B2 ;  /* 0x0000000000027941 */ /* 0x000fea0003800200 */
.L_x_7348:
        /* <DEDUP_REMOVED lines=44> */
.L_x_7346:
[----:B------:R-:W-:Y:S05]  /*2e410*/  BSYNC.RECONVERGENT B1 ;  /* 0x0000000000017941 */ /* 0x000fea0003800200 */
.L_x_7345:
        /* <DEDUP_REMOVED lines=20> */
.L_x_7352:
        /* <DEDUP_REMOVED lines=15> */
.L_x_7354:
[----:B------:R-:W-:Y:S05]  /*2e650*/  BSYNC.RECONVERGENT B2 ;  /* 0x0000000000027941 */ /* 0x000fea0003800200 */
.L_x_7353:
        /* <DEDUP_REMOVED lines=44> */
.L_x_7351:
[----:B------:R-:W-:Y:S05]  /*2e920*/  BSYNC.RECONVERGENT B1 ;  /* 0x0000000000017941 */ /* 0x000fea0003800200 */
.L_x_7350:
        /* <DEDUP_REMOVED lines=18> */
.L_x_7274:
        /* <DEDUP_REMOVED lines=16> */
.L_x_7358:
        /* <DEDUP_REMOVED lines=13> */
.L_x_7360:
[----:B------:R-:W-:Y:S05]  /*2ec20*/  BSYNC.RECONVERGENT B2 ;  /* 0x0000000000027941 */ /* 0x000fea0003800200 */
.L_x_7359:
        /* <DEDUP_REMOVED lines=43> */
.L_x_7357:
[----:B------:R-:W-:Y:S05]  /*2eee0*/  BSYNC.RECONVERGENT B1 ;  /* 0x0000000000017941 */ /* 0x000fea0003800200 */
.L_x_7356:
        /* <DEDUP_REMOVED lines=9> */
[----:B0-----:R-:W-:Y:S02]  /*2ef80*/  FMUL.FTZ R132, R132, R175 ;  /* 0x000000af84847220 */ /* 0x001fe40000410000 */
[----:B-1----:R-:W-:Y:S01]  /*2ef90*/  FSETP.GTU.FTZ.AND P2, PT, R14, R191, PT ;  /* 0x000000bf0e00720b */ /* 0x002fe20003f5c000 */
        /* <DEDUP_REMOVED lines=17> */
.L_x_7363:
        /* <DEDUP_REMOVED lines=13> */
.L_x_7365:
[----:B------:R-:W-:Y:S05]  /*2f180*/  BSYNC.RECONVERGENT B2 ;  /* 0x0000000000027941 */ /* 0x000fea0003800200 */
.L_x_7364:
        /* <DEDUP_REMOVED lines=44> */
.L_x_7362:
[----:B------:R-:W-:Y:S05]  /*2f450*/  BSYNC.RECONVERGENT B1 ;  /* 0x0000000000017941 */ /* 0x000fea0003800200 */
.L_x_7361:
        /* <DEDUP_REMOVED lines=25> */
.L_x_7368:
        /* <DEDUP_REMOVED lines=13> */
.L_x_7370:
[----:B------:R-:W-:Y:S05]  /*2f6c0*/  BSYNC.RECONVERGENT B2 ;  /* 0x0000000000027941 */ /* 0x000fea0003800200 */
.L_x_7369:
        /* <DEDUP_REMOVED lines=44> */
.L_x_7367:
[----:B------:R-:W-:Y:S05]  /*2f990*/  BSYNC.RECONVERGENT B1 ;  /* 0x0000000000017941 */ /* 0x000fea0003800200 */
.L_x_7366:
[----:B------:R-:W-:Y:S01]  /*2f9a0*/  I2FP.F32.U32 R133, R14 ;  /* 0x0000000e00857245 */ /* 0x000fe20000201000 */
[----:B------:R-:W-:Y:S01]  /*2f9b0*/  HADD2.F32 R116, -RZ, R117.H0_H0 ;  /* 0x20000075ff747230 */ /* 0x000fe20000004100 */
[----:B------:R-:W-:Y:S01]  /*2f9c0*/  LOP3.LUT R17, R17, 0xfffffffb, RZ, 0xc0, !PT ;  /* 0xfffffffb11117812 */ /* 0x000fe200078ec0ff */
        /* <DEDUP_REMOVED lines=22> */
.L_x_7373:
        /* <DEDUP_REMOVED lines=13> */
.L_x_7375:
[----:B------:R-:W-:Y:S05]  /*2fc00*/  BSYNC.RECONVERGENT B2 ;  /* 0x0000000000027941 */ /* 0x000fea0003800200 */
.L_x_7374:
        /* <DEDUP_REMOVED lines=44> */
.L_x_7372:
[----:B------:R-:W-:Y:S05]  /*2fed0*/  BSYNC.RECONVERGENT B1 ;  /* 0x0000000000017941 */ /* 0x000fea0003800200 */
.L_x_7371:
[----:B------:R-:W-:Y:S01]  /*2fee0*/  I2FP.F32.U32 R149, R14 ;  /* 0x0000000e00957245 */ /* 0x000fe20000201000 */
[----:B------:R-:W-:Y:S01]  /*2fef0*/  HADD2.F32 R116, -RZ, R117.H1_H1 ;  /* 0x30000075ff747230 */ /* 0x000fe20000004100 */
[----:B------:R-:W-:Y:S01]  /*2ff00*/  LOP3.LUT R17, R17, 0xfffffffd, RZ, 0xc0, !PT ;  /* 0xfffffffd11117812 */ /* 0x000fe200078ec0ff */
        /* <DEDUP_REMOVED lines=22> */
.L_x_7378:
        /* <DEDUP_REMOVED lines=13> */
.L_x_7380:
[----:B------:R-:W-:Y:S05]  /*30140*/  BSYNC.RECONVERGENT B2 ;  /* 0x0000000000027941 */ /* 0x000fea0003800200 */
.L_x_7379:
        /* <DEDUP_REMOVED lines=44> */
.L_x_7377:
[----:B------:R-:W-:Y:S05]  /*30410*/  BSYNC.RECONVERGENT B1 ;  /* 0x0000000000017941 */ /* 0x000fea0003800200 */
.L_x_7376:
        /* <DEDUP_REMOVED lines=23> */
.L_x_7383:
        /* <DEDUP_REMOVED lines=13> */
.L_x_7385:
[----:B------:R-:W-:Y:S05]  /*30660*/  BSYNC.RECONVERGENT B2 ;  /* 0x0000000000027941 */ /* 0x000fea0003800200 */
.L_x_7384:
        /* <DEDUP_REMOVED lines=44> */
.L_x_7382:
[----:B------:R-:W-:Y:S05]  /*30930*/  BSYNC.RECONVERGENT B1 ;  /* 0x0000000000017941 */ /* 0x000fea0003800200 */
.L_x_7381:
[----:B------:R-:W-:Y:S01]  /*30940*/  I2FP.F32.U32 R117, R14 ;  /* 0x0000000e00757245 */ /* 0x000fe20000201000 */
[----:B------:R-:W-:Y:S01]  /*30950*/  HADD2.F32 R118, -RZ, R118.H1_H1 ;  /* 0x30000076ff767230 */ /* 0x000fe20000004100 */
[----:B------:R-:W-:Y:S01]  /*30960*/  ISETP.NE.AND P4, PT, R116, 0x1, PT ;  /* 0x000000017400780c */ /* 0x000fe20003f85270 */
        /* <DEDUP_REMOVED lines=20> */
.L_x_7388:
        /* <DEDUP_REMOVED lines=13> */
.L_x_7390:
[----:B------:R-:W-:Y:S05]  /*30b80*/  BSYNC.RECONVERGENT B2 ;  /* 0x0000000000027941 */ /* 0x000fea0003800200 */
.L_x_7389:
        /* <DEDUP_REMOVED lines=44> */
.L_x_7387:
[----:B------:R-:W-:Y:S05]  /*30e50*/  BSYNC.RECONVERGENT B1 ;  /* 0x0000000000017941 */ /* 0x000fea0003800200 */
.L_x_7386:
        /* <DEDUP_REMOVED lines=23> */
.L_x_7393:
        /* <DEDUP_REMOVED lines=13> */
.L_x_7395:
[----:B------:R-:W-:Y:S05]  /*310a0*/  BSYNC.RECONVERGENT B2 ;  /* 0x0000000000027941 */ /* 0x000fea0003800200 */
.L_x_7394:
        /* <DEDUP_REMOVED lines=44> */
.L_x_7392:
[----:B------:R-:W-:Y:S05]  /*31370*/  BSYNC.RECONVERGENT B1 ;  /* 0x0000000000017941 */ /* 0x000fea0003800200 */
.L_x_7391:
        /* <DEDUP_REMOVED lines=14> */
.L_x_7355:
        /* <DEDUP_REMOVED lines=43> */
.L_x_7396:
[----:B0-----:R-:W-:Y:S02]  /*31710*/  IMAD.MOV.U32 R182, RZ, RZ, R186 ;  /* 0x000000ffffb67224 */ /* 0x001fe400078e00ba */
[----:B------:R-:W-:-:S07]  /*31720*/  VIADD R179, R179, 0x20 ;  /* 0x00000020b3b37836 */ /* 0x000fce0000000000 */
.L_x_7273:
[----:B------:R-:W-:Y:S05]  /*31730*/  BSYNC.RECONVERGENT B0 ;  /* 0x0000000000007941 */ /* 0x000fea0003800200 */
.L_x_7272:
        /* <DEDUP_REMOVED lines=35> */
.L_x_7402:
        /* <DEDUP_REMOVED lines=13> */
.L_x_7404:
[----:B------:R-:W-:Y:S05]  /*31a40*/  BSYNC.RECONVERGENT B2 ;  /* 0x0000000000027941 */ /* 0x000fea0003800200 */
.L_x_7403:
        /* <DEDUP_REMOVED lines=43> */
.L_x_7401:
[----:B------:R-:W-:Y:S05]  /*31d00*/  BSYNC.RECONVERGENT B1 ;  /* 0x0000000000017941 */ /* 0x000fea0003800200 */
.L_x_7400:
        /* <DEDUP_REMOVED lines=25> */
.L_x_7407:
        /* <DEDUP_REMOVED lines=13> */
.L_x_7409:
[----:B------:R-:W-:Y:S05]  /*31f70*/  BSYNC.RECONVERGENT B2 ;  /* 0x0000000000027941 */ /* 0x000fea0003800200 */
.L_x_7408:
        /* <DEDUP_REMOVED lines=44> */
.L_x_7406:
[----:B------:R-:W-:Y:S05]  /*32240*/  BSYNC.RECONVERGENT B1 ;  /* 0x0000000000017941 */ /* 0x000fea0003800200 */
.L_x_7405:
        /* <DEDUP_REMOVED lines=25> */
.L_x_7412:
        /* <DEDUP_REMOVED lines=13> */
.L_x_7414:
[----:B------:R-:W-:Y:S05]  /*324b0*/  BSYNC.RECONVERGENT B2 ;  /* 0x0000000000027941 */ /* 0x000fea0003800200 */
.L_x_7413:
        /* <DEDUP_REMOVED lines=44> */
.L_x_7411:
[----:B------:R-:W-:Y:S05]  /*32780*/  BSYNC.RECONVERGENT B1 ;  /* 0x0000000000017941 */ /* 0x000fea0003800200 */
.L_x_7410:
        /* <DEDUP_REMOVED lines=22> */
.L_x_7417:
        /* <DEDUP_REMOVED lines=13> */
.L_x_7419:
[----:B------:R-:W-:Y:S05]  /*329c0*/  BSYNC.RECONVERGENT B2 ;  /* 0x0000000000027941 */ /* 0x000fea0003800200 */
.L_x_7418:
        /* <DEDUP_REMOVED lines=44> */
.L_x_7416:
[----:B------:R-:W-:Y:S05]  /*32c90*/  BSYNC.RECONVERGENT B1 ;  /* 0x0000000000017941 */ /* 0x000fea0003800200 */
.L_x_7415:
        /* <DEDUP_REMOVED lines=12> */
[----:B------:R-:W-:-:S03]  /*32d60*/  MOV R3, R12 ;  /* 0x0000000c00037202 */ /* 0x000fc60000000f00 */
        /* <DEDUP_REMOVED lines=12> */
.L_x_7422:
        /* <DEDUP_REMOVED lines=13> */
.L_x_7424:
[----:B------:R-:W-:Y:S05]  /*32f00*/  BSYNC.RECONVERGENT B2 ;  /* 0x0000000000027941 */ /* 0x000fea0003800200 */
.L_x_7423:
        /* <DEDUP_REMOVED lines=44> */
.L_x_7421:
[----:B------:R-:W-:Y:S05]  /*331d0*/  BSYNC.RECONVERGENT B1 ;  /* 0x0000000000017941 */ /* 0x000fea0003800200 */
.L_x_7420:
        /* <DEDUP_REMOVED lines=22> */
.L_x_7427:
        /* <DEDUP_REMOVED lines=13> */
.L_x_7429:
[----:B------:R-:W-:Y:S05]  /*33410*/  BSYNC.RECONVERGENT B2 ;  /* 0x0000000000027941 */ /* 0x000fea0003800200 */
.L_x_7428:
        /* <DEDUP_REMOVED lines=44> */
.L_x_7426:
[----:B------:R-:W-:Y:S05]  /*336e0*/  BSYNC.RECONVERGENT B1 ;  /* 0x0000000000017941 */ /* 0x000fea0003800200 */
.L_x_7425:
[----:B------:R-:W-:Y:S01]  /*336f0*/  I2FP.F32.U32 R3, R3 ;  /* 0x0000000300037245 */ /* 0x000fe20000201000 */
[----:B------:R-:W-:Y:S01]  /*33700*/  HADD2.F32 R5, -RZ, R49.H0_H0 ;  /* 0x20000031ff057230 */ /* 0x000fe20000004100 */
[----:B------:R-:W-:Y:S01]  /*33710*/  BSSY.RECONVERGENT B1, `(.L_x_7430) ;  /* 0x0000051000017945 */ /* 0x000fe20003800200 */
[----:B------:R-:W-:Y:S02]  /*33720*/  @P1 HADD2.F32 R135, -RZ, R45.H0_H0 ;  /* 0x2000002dff871230 */ /* 0x000fe40000004100 */
[----:B------:R-:W-:Y:S01]  /*33730*/  FFMA.FTZ R2, R3, R192, 1.1641532182693481445e-10 ;  /* 0x2f00000003027423 */ /* 0x000fe200000100c0 */
[----:B------:R-:W-:Y:S01]  /*33740*/  FMUL.FTZ R3, R5, R176 ;  /* 0x000000b005037220 */ /* 0x000fe20000410000 */
[----:B------:R-:W-:-:S03]  /*33750*/  HFMA2 R5, -RZ, RZ, 0, 1.1920928955078125e-07 ;  /* 0x00000002ff057431 */ /* 0x000fc600000001ff */
        /* <DEDUP_REMOVED lines=18> */
.L_x_7432:
        /* <DEDUP_REMOVED lines=13> */
.L_x_7434:
[----:B------:R-:W-:Y:S05]  /*33950*/  BSYNC.RECONVERGENT B2 ;  /* 0x0000000000027941 */ /* 0x000fea0003800200 */
.L_x_7433:
        /* <DEDUP_REMOVED lines=44> */
.L_x_7431:
[----:B------:R-:W-:Y:S05]  /*33c20*/  BSYNC.RECONVERGENT B1 ;  /* 0x0000000000017941 */ /* 0x000fea0003800200 */
.L_x_7430:
        /* <DEDUP_REMOVED lines=22> */
.L_x_7437:
        /* <DEDUP_REMOVED lines=13> */
.L_x_7439:
[----:B------:R-:W-:Y:S05]  /*33e60*/  BSYNC.RECONVERGENT B2 ;  /* 0x0000000000027941 */ /* 0x000fea0003800200 */
.L_x_7438:
        /* <DEDUP_REMOVED lines=44> */
.L_x_7436:
[----:B------:R-:W-:Y:S05]  /*34130*/  BSYNC.RECONVERGENT B1 ;  /* 0x0000000000017941 */ /* 0x000fea0003800200 */
.L_x_7435:
        /* <DEDUP_REMOVED lines=25> */
.L_x_7442:
        /* <DEDUP_REMOVED lines=13> */
.L_x_7444:
[----:B------:R-:W-:Y:S05]  /*343a0*/  BSYNC.RECONVERGENT B2 ;  /* 0x0000000000027941 */ /* 0x000fea0003800200 */
.L_x_7443:
        /* <DEDUP_REMOVED lines=44> */
.L_x_7441:
[----:B------:R-:W-:Y:S05]  /*34670*/  BSYNC.RECONVERGENT B1 ;  /* 0x0000000000017941 */ /* 0x000fea0003800200 */
.L_x_7440:
        /* <DEDUP_REMOVED lines=20> */
.L_x_7447:
        /* <DEDUP_REMOVED lines=13> */
.L_x_7449:
[----:B------:R-:W-:Y:S05]  /*34890*/  BSYNC.RECONVERGENT B2 ;  /* 0x0000000000027941 */ /* 0x000fea0003800200 */
.L_x_7448:
        /* <DEDUP_REMOVED lines=41> */
[----:B------:R-:W-:Y:S01]  /*34b30*/  MOV R12, R116 ;  /* 0x00000074000c7202 */ /* 0x000fe20000000f00 */
[----:B------:R-:W-:Y:S01]  /*34b40*/  IMAD.MOV.U32 R186, RZ, RZ, R4 ;  /* 0x000000ffffba7224 */ /* 0x000fe200078e0004 */
[----:B------:R-:W-:-:S07]  /*34b50*/  LOP3.LUT R16, R19, R14, R5, 0x96, !PT ;  /* 0x0000000e13107212 */ /* 0x000fce00078e9605 */
.L_x_7446:
[----:B------:R-:W-:Y:S05]  /*34b60*/  BSYNC.RECONVERGENT B1 ;  /* 0x0000000000017941 */ /* 0x000fea0003800200 */
.L_x_7445:
        /* <DEDUP_REMOVED lines=25> */
.L_x_7452:
        /* <DEDUP_REMOVED lines=13> */
.L_x_7454:
[----:B------:R-:W-:Y:S05]  /*34dd0*/  BSYNC.RECONVERGENT B2 ;  /* 0x0000000000027941 */ /* 0x000fea0003800200 */
.L_x_7453:
        /* <DEDUP_REMOVED lines=44> */
.L_x_7451:
[----:B------:R-:W-:Y:S05]  /*350a0*/  BSYNC.RECONVERGENT B1 ;  /* 0x0000000000017941 */ /* 0x000fea0003800200 */
.L_x_7450:
        /* <DEDUP_REMOVED lines=20> */
.L_x_7457:
        /* <DEDUP_REMOVED lines=13> */
.L_x_7459:
[----:B------:R-:W-:Y:S05]  /*352c0*/  BSYNC.RECONVERGENT B2 ;  /* 0x0000000000027941 */ /* 0x000fea0003800200 */
.L_x_7458:
        /* <DEDUP_REMOVED lines=41> */
[----:B------:R-:W-:Y:S02]  /*35560*/  HFMA2 R116, -RZ, RZ, 0, 0 ;  /* 0x00000000ff747431 */ /* 0x000fe400000001ff */
[----:B------:R-:W-:Y:S01]  /*35570*/  IMAD.MOV.U32 R12, RZ, RZ, R166 ;  /* 0x000000ffff0c7224 */ /* 0x000fe200078e00a6 */
[----:B------:R-:W-:-:S07]  /*35580*/  LOP3.LUT R16, R19, R14, R117, 0x96, !PT ;  /* 0x0000000e13107212 */ /* 0x000fce00078e9675 */
.L_x_7456:
[----:B------:R-:W-:Y:S05]  /*35590*/  BSYNC.RECONVERGENT B1 ;  /* 0x0000000000017941 */ /* 0x000fea0003800200 */
.L_x_7455:
        /* <DEDUP_REMOVED lines=25> */
.L_x_7462:
        /* <DEDUP_REMOVED lines=13> */
.L_x_7464:
[----:B------:R-:W-:Y:S05]  /*35800*/  BSYNC.RECONVERGENT B2 ;  /* 0x0000000000027941 */ /* 0x000fea0003800200 */
.L_x_7463:
        /* <DEDUP_REMOVED lines=42> */
[----:B------:R-:W-:Y:S02]  /*35ab0*/  LOP3.LUT R16, R19, R14, R117, 0x96, !PT ;  /* 0x0000000e13107212 */ /* 0x000fe400078e9675 */
[----:B------:R-:W-:-:S07]  /*35ac0*/  MOV R186, R116 ;  /* 0x0000007400ba7202 */ /* 0x000fce0000000f00 */
.L_x_7461:
[----:B------:R-:W-:Y:S05]  /*35ad0*/  BSYNC.RECONVERGENT B1 ;  /* 0x0000000000017941 */ /* 0x000fea0003800200 */
.L_x_7460:
        /* <DEDUP_REMOVED lines=20> */
.L_x_7467:
        /* <DEDUP_REMOVED lines=13> */
.L_x_7469:
[----:B------:R-:W-:Y:S05]  /*35cf0*/  BSYNC.RECONVERGENT B2 ;  /* 0x0000000000027941 */ /* 0x000fea0003800200 */
.L_x_7468:
        /* <DEDUP_REMOVED lines=42> */
[----:B------:R-:W-:Y:S02]  /*35fa0*/  LOP3.LUT R16, R19, R14, R117, 0x96, !PT ;  /* 0x0000000e13107212 */ /* 0x000fe400078e9675 */
[----:B------:R-:W-:-:S07]  /*35fb0*/  MOV R186, R116 ;  /* 0x0000007400ba7202 */ /* 0x000fce0000000f00 */
.L_x_7466:
[----:B------:R-:W-:Y:S05]  /*35fc0*/  BSYNC.RECONVERGENT B1 ;  /* 0x0000000000017941 */ /* 0x000fea0003800200 */
.L_x_7465:
[----:B------:R-:W-:Y:S01]  /*35fd0*/  I2FP.F32.U32 R117, R118 ;  /* 0x0000007600757245 */ /* 0x000fe20000201000 */
[----:B------:R-:W-:Y:S01]  /*35fe0*/  HADD2.F32 R167, -RZ, R51.H0_H0 ;  /* 0x20000033ffa77230 */ /* 0x000fe20000004100 */
[----:B------:R-:W-:Y:S01]  /*35ff0*/  BSSY.RECONVERGENT B1, `(.L_x_7470) ;  /* 0x0000052000017945 */ /* 0x000fe20003800200 */
[----:B------:R-:W-:Y:S02]  /*36000*/  @P1 HADD2.F32 R118, -RZ, R47.H0_H0 ;  /* 0x2000002fff761230 */ /* 0x000fe40000004100 */
[----:B------:R-:W-:Y:S01]  /*36010*/  FFMA.FTZ R14, R117, R192, 1.1641532182693481445e-10 ;  /* 0x2f000000750e7423 */ /* 0x000fe200000100c0 */
[----:B------:R-:W-:Y:S01]  /*36020*/  FMUL.FTZ R116, R167, R176 ;  /* 0x000000b0a7747220 */ /* 0x000fe20000410000 */
[----:B------:R-:W-:-:S03]  /*36030*/  MOV R117, R12 ;  /* 0x0000000c00757202 */ /* 0x000fc60000000f00 */
[----:B------:R-:W-:-:S04]  /*36040*/  FSETP.GTU.FTZ.AND P5, PT, R14, R191, PT ;  /* 0x000000bf0e00720b */ /* 0x000fc80003fbc000 */
[----:B------:R-:W-:Y:S02]  /*36050*/  FSEL R116, R116, RZ, !P5 ;  /* 0x000000ff74747208 */ /* 0x000fe40006800000 */
[----:B------:R-:W-:Y:S02]  /*36060*/  SEL R14, RZ, 0x1, P5 ;  /* 0x00000001ff0e7807 */ /* 0x000fe40002800000 */
[----:B------:R-:W-:Y:S01]  /*36070*/  ISETP.NE.AND P5, PT, R182, 0x1, PT ;  /* 0x00000001b600780c */ /* 0x000fe20003fa5270 */
[----:B------:R-:W-:-:S04]  /*36080*/  FADD.FTZ R3, R3, R116 ;  /* 0x0000007403037221 */ /* 0x000fc80000010000 */
        /* <DEDUP_REMOVED lines=14> */
.L_x_7472:
        /* <DEDUP_REMOVED lines=13> */
.L_x_7474:
[----:B------:R-:W-:Y:S05]  /*36240*/  BSYNC.RECONVERGENT B2 ;  /* 0x0000000000027941 */ /* 0x000fea0003800200 */
.L_x_7473:
[----:B------:R-:W-:Y:S01]  /*36250*/  IMAD.WIDE.U32 R14, R38, -0x326172a9, RZ ;  /* 0xcd9e8d57260e7825 */ /* 0x000fe200078e00ff */
[----:B------:R-:W-:-:S03]  /*36260*/  LOP3.LUT R116, R11, R185, R181, 0x96, !PT ;  /* 0x000000b90b747212 */ /* 0x000fc600078e96b5 */
[----:B------:R-:W-:Y:S01]  /*36270*/  HFMA2 R118, -RZ, RZ, 0, 0 ;  /* 0x00000000ff767431 */ /* 0x000fe200000001ff */
        /* <DEDUP_REMOVED lines=41> */
.L_x_7471:
[----:B------:R-:W-:Y:S05]  /*36510*/  BSYNC.RECONVERGENT B1 ;  /* 0x0000000000017941 */ /* 0x000fea0003800200 */
.L_x_7470:
        /* <DEDUP_REMOVED lines=20> */
.L_x_7477:
        /* <DEDUP_REMOVED lines=15> */
.L_x_7479:
[----:B------:R-:W-:Y:S05]  /*36750*/  BSYNC.RECONVERGENT B2 ;  /* 0x0000000000027941 */ /* 0x000fea0003800200 */
.L_x_7478:
        /* <DEDUP_REMOVED lines=41> */
[----:B------:R-:W-:Y:S01]  /*369f0*/  HFMA2 R14, -RZ, RZ, 0, 0 ;  /* 0x00000000ff0e7431 */ /* 0x000fe200000001ff */
[----:B------:R-:W-:Y:S01]  /*36a00*/  MOV R117, R186 ;  /* 0x000000ba00757202 */ /* 0x000fe20000000f00 */
[----:B------:R-:W-:-:S07]  /*36a10*/  IMAD.MOV.U32 R186, RZ, RZ, R116 ;  /* 0x000000ffffba7224 */ /* 0x000fce00078e0074 */
.L_x_7476:
[----:B------:R-:W-:Y:S05]  /*36a20*/  BSYNC.RECONVERGENT B1 ;  /* 0x0000000000017941 */ /* 0x000fea0003800200 */
.L_x_7475:
        /* <DEDUP_REMOVED lines=18> */
.L_x_7399:
        /* <DEDUP_REMOVED lines=16> */
.L_x_7483:
        /* <DEDUP_REMOVED lines=13> */
.L_x_7485:
[----:B------:R-:W-:Y:S05]  /*36d20*/  BSYNC.RECONVERGENT B2 ;  /* 0x0000000000027941 */ /* 0x000fea0003800200 */
.L_x_7484:
[----:B------:R-:W-:Y:S01]  /*36d30*/  IMAD.WIDE.U32 R14, R38, -0x326172a9, RZ ;  /* 0xcd9e8d57260e7825 */ /* 0x000fe200078e00ff */
[----:B------:R-:W-:Y:S02]  /*36d40*/  LOP3.LUT R134, R11, R151, R181, 0x96, !PT ;  /* 0x000000970b867212 */ /* 0x000fe400078e96b5 */
[----:B------:R-:W-:Y:S02]  /*36d50*/  MOV R120, R182 ;  /* 0x000000b600787202 */ /* 0x000fe40000000f00 */
        /* <DEDUP_REMOVED lines=40> */
.L_x_7482:
[----:B------:R-:W-:Y:S05]  /*36fe0*/  BSYNC.RECONVERGENT B1 ;  /* 0x0000000000017941 */ /* 0x000fea0003800200 */
.L_x_7481:
        /* <DEDUP_REMOVED lines=11> */
[----:B-1----:R-:W-:Y:S02]  /*370a0*/  FSETP.GTU.FTZ.AND P2, PT, R14, R191, PT ;  /* 0x000000bf0e00720b */ /* 0x002fe40003f5c000 */
        /* <DEDUP_REMOVED lines=16> */
.L_x_7488:
        /* <DEDUP_REMOVED lines=13> */
.L_x_7490:
[----:B------:R-:W-:Y:S05]  /*37280*/  BSYNC.RECONVERGENT B2 ;  /* 0x0000000000027941 */ /* 0x000fea0003800200 */
.L_x_7489:
        /* <DEDUP_REMOVED lines=44> */
.L_x_7487:
[----:B------:R-:W-:Y:S05]  /*37550*/  BSYNC.RECONVERGENT B1 ;  /* 0x0000000000017941 */ /* 0x000fea0003800200 */
.L_x_7486:
        /* <DEDUP_REMOVED lines=25> */
.L_x_7493:
        /* <DEDUP_REMOVED lines=13> */
.L_x_7495:
[----:B------:R-:W-:Y:S05]  /*377c0*/  BSYNC.RECONVERGENT B2 ;  /* 0x0000000000027941 */ /* 0x000fea0003800200 */
.L_x_7494:
        /* <DEDUP_REMOVED lines=44> */
.L_x_7492:
[----:B------:R-:W-:Y:S05]  /*37a90*/  BSYNC.RECONVERGENT B1 ;  /* 0x0000000000017941 */ /* 0x000fea0003800200 */
.L_x_7491:
[----:B------:R-:W-:Y:S01]  /*37aa0*/  I2FP.F32.U32 R135, R14 ;  /* 0x0000000e00877245 */ /* 0x000fe20000201000 */
[----:B------:R-:W-:Y:S01]  /*37ab0*/  HADD2.F32 R151, -RZ, R117.H0_H0 ;  /* 0x20000075ff977230 */ /* 0x000fe20000004100 */
[----:B------:R-:W-:Y:S01]  /*37ac0*/  LOP3.LUT R17, R17, 0xfffffffb, RZ, 0xc0, !PT ;  /* 0xfffffffb11117812 */ /* 0x000fe200078ec0ff */
[----:B------:R-:W-:Y:S01]  /*37ad0*/  @P1 HADD2.F32 R116, -RZ, R45.H0_H0 ;  /* 0x2000002dff741230 */ /* 0x000fe20000004100 */
[----:B------:R-:W-:Y:S01]  /*37ae0*/  BSSY.RECONVERGENT B1, `(.L_x_7496) ;  /* 0x000004f000017945 */ /* 0x000fe20003800200 */
[----:B------:R-:W-:Y:S01]  /*37af0*/  FFMA.FTZ R14, R135, R192, 1.1641532182693481445e-10 ;  /* 0x2f000000870e7423 */ /* 0x000fe200000100c0 */
[----:B------:R-:W-:-:S04]  /*37b00*/  FMUL.FTZ R151, R151, R176 ;  /* 0x000000b097977220 */ /* 0x000fc80000410000 */
[----:B------:R-:W-:Y:S02]  /*37b10*/  FSETP.GTU.FTZ.AND P2, PT, R14, R191, PT ;  /* 0x000000bf0e00720b */ /* 0x000fe40003f5c000 */
[----:B------:R-:W-:Y:S02]  /*37b20*/  MOV R14, R12 ;  /* 0x0000000c000e7202 */ /* 0x000fe40000000f00 */
        /* <DEDUP_REMOVED lines=16> */
.L_x_7498:
        /* <DEDUP_REMOVED lines=13> */
.L_x_7500:
[----:B------:R-:W-:Y:S05]  /*37d00*/  BSYNC.RECONVERGENT B2 ;  /* 0x0000000000027941 */ /* 0x000fea0003800200 */
.L_x_7499:
        /* <DEDUP_REMOVED lines=44> */
.L_x_7497:
[----:B------:R-:W-:Y:S05]  /*37fd0*/  BSYNC.RECONVERGENT B1 ;  /* 0x0000000000017941 */ /* 0x000fea0003800200 */
.L_x_7496:
        /* <DEDUP_REMOVED lines=25> */
.L_x_7503:
        /* <DEDUP_REMOVED lines=13> */
.L_x_7505:
[----:B------:R-:W-:Y:S05]  /*38240*/  BSYNC.RECONVERGENT B2 ;  /* 0x0000000000027941 */ /* 0x000fea0003800200 */
.L_x_7504:
        /* <DEDUP_REMOVED lines=44> */
.L_x_7502:
[----:B------:R-:W-:Y:S05]  /*38510*/  BSYNC.RECONVERGENT B1 ;  /* 0x0000000000017941 */ /* 0x000fea0003800200 */
.L_x_7501:
        /* <DEDUP_REMOVED lines=23> */
.L_x_7508:
        /* <DEDUP_REMOVED lines=13> */
.L_x_7510:
[----:B------:R-:W-:Y:S05]  /*38760*/  BSYNC.RECONVERGENT B2 ;  /* 0x0000000000027941 */ /* 0x000fea0003800200 */
.L_x_7509:
        /* <DEDUP_REMOVED lines=43> */
[----:B------:R-:W-:-:S07]  /*38a20*/  HFMA2 R116, -RZ, RZ, 0, 0 ;  /* 0x00000000ff747431 */ /* 0x000fce00000001ff */
.L_x_7507:
[----:B------:R-:W-:Y:S05]  /*38a30*/  BSYNC.RECONVERGENT B1 ;  /* 0x0000000000017941 */ /* 0x000fea0003800200 */
.L_x_7506:
        /* <DEDUP_REMOVED lines=23> */
.L_x_7513:
        /* <DEDUP_REMOVED lines=13> */
.L_x_7515:
[----:B------:R-:W-:Y:S05]  /*38c80*/  BSYNC.RECONVERGENT B2 ;  /* 0x0000000000027941 */ /* 0x000fea0003800200 */
.L_x_7514:
        /* <DEDUP_REMOVED lines=44> */
.L_x_7512:
[----:B------:R-:W-:Y:S05]  /*38f50*/  BSYNC.RECONVERGENT B1 ;  /* 0x0000000000017941 */ /* 0x000fea0003800200 */
.L_x_7511:
        /* <DEDUP_REMOVED lines=23> */
.L_x_7518:
        /* <DEDUP_REMOVED lines=13> */
.L_x_7520:
[----:B------:R-:W-:Y:S05]  /*391a0*/  BSYNC.RECONVERGENT B2 ;  /* 0x0000000000027941 */ /* 0x000fea0003800200 */
.L_x_7519:
        /* <DEDUP_REMOVED lines=44> */
.L_x_7517:
[----:B------:R-:W-:Y:S05]  /*39470*/  BSYNC.RECONVERGENT B1 ;  /* 0x0000000000017941 */ /* 0x000fea0003800200 */
.L_x_7516:
        /* <DEDUP_REMOVED lines=14> */
.L_x_7480:
        /* <DEDUP_REMOVED lines=43> */
.L_x_7521:
[----:B0-----:R-:W-:Y:S01]  /*39810*/  MOV R182, R186 ;  /* 0x000000ba00b67202 */ /* 0x001fe20000000f00 */
[----:B------:R-:W-:-:S07]  /*39820*/  VIADD R179, R179, 0x20 ;  /* 0x00000020b3b37836 */ /* 0x000fce0000000000 */
.L_x_7398:
[----:B------:R-:W-:Y:S05]  /*39830*/  BSYNC.RECONVERGENT B0 ;  /* 0x0000000000007941 */ /* 0x000fea0003800200 */
.L_x_7397:
        /* <DEDUP_REMOVED lines=35> */
.L_x_7527:
        /* <DEDUP_REMOVED lines=13> */
.L_x_7529:
[----:B------:R-:W-:Y:S05]  /*39b40*/  BSYNC.RECONVERGENT B2 ;  /* 0x0000000000027941 */ /* 0x000fea0003800200 */
.L_x_7528:
        /* <DEDUP_REMOVED lines=42> */
[----:B------:R-:W-:-:S07]  /*39df0*/  MOV R3, R182 ;  /* 0x000000b600037202 */ /* 0x000fce0000000f00 */
.L_x_7526:
[----:B------:R-:W-:Y:S05]  /*39e00*/  BSYNC.RECONVERGENT B1 ;  /* 0x0000000000017941 */ /* 0x000fea0003800200 */
.L_x_7525:
        /* <DEDUP_REMOVED lines=9> */
[----:B------:R-:W-:Y:S01]  /*39ea0*/  MOV R3, R12 ;  /* 0x0000000c00037202 */ /* 0x000fe20000000f00 */
[----:B-1----:R-:W-:-:S02]  /*39eb0*/  FMUL.FTZ R6, R6, R177 ;  /* 0x000000b106067220 */ /* 0x002fc40000410000 */
        /* <DEDUP_REMOVED lines=14> */
.L_x_7532:
        /* <DEDUP_REMOVED lines=13> */
.L_x_7534:
[----:B------:R-:W-:Y:S05]  /*3a070*/  BSYNC.RECONVERGENT B2 ;  /* 0x0000000000027941 */ /* 0x000fea0003800200 */
.L_x_7533:
        /* <DEDUP_REMOVED lines=40> */
[----:B------:R-:W-:-:S03]  /*3a300*/  LOP3.LUT R15, R20, R14, R9, 0x96, !PT ;  /* 0x0000000e140f7212 */ /* 0x000fc600078e9609 */
[----:B------:R-:W-:Y:S01]  /*3a310*/  IMAD.MOV.U32 R12, RZ, RZ, R8 ;  /* 0x000000ffff0c7224 */ /* 0x000fe200078e0008 */
[----:B------:R-:W-:Y:S01]  /*3a320*/  LOP3.LUT R16, R19, R6, R5, 0x96, !PT ;  /* 0x0000000613107212 */ /* 0x000fe200078e9605 */
[----:B------:R-:W-:-:S07]  /*3a330*/  IMAD.MOV.U32 R2, RZ, RZ, R4 ;  /* 0x000000ffff027224 */ /* 0x000fce00078e0004 */
.L_x_7531:
[----:B------:R-:W-:Y:S05]  /*3a340*/  BSYNC.RECONVERGENT B1 ;  /* 0x0000000000017941 */ /* 0x000fea0003800200 */
.L_x_7530:
[----:B------:R-:W-:Y:S01]  /*3a350*/  I2FP.F32.U32 R3, R3 ;  /* 0x0000000300037245 */ /* 0x000fe20000201000 */
[----:B------:R-:W-:Y:S01]  /*3a360*/  HADD2.F32 R6, -RZ, R48.H0_H0 ;  /* 0x20000030ff067230 */ /* 0x000fe20000004100 */
[----:B------:R-:W-:Y:S01]  /*3a370*/  BSSY.RECONVERGENT B1, `(.L_x_7535) ;  /* 0x0000051000017945 */ /* 0x000fe20003800200 */
[----:B------:R-:W-:Y:S02]  /*3a380*/  MOV R5, 0x2 ;  /* 0x0000000200057802 */ /* 0x000fe40000000f00 */
        /* <DEDUP_REMOVED lines=21> */
.L_x_7537:
[----:B------:R-:W-:Y:S01]  /*3a4e0*/  IADD3 R18, PT, PT, R18, 0x1, RZ ;  /* 0x0000000112127810 */ /* 0x000fe20007ffe0ff */
[----:B------:R-:W-:Y:S03]  /*3a4f0*/  BSSY.RECONVERGENT B2, `(.L_x_7538) ;  /* 0x000000c000027945 */ /* 0x000fe60003800200 */
[C---:B------:R-:W-:Y:S01]  /*3a500*/  ISETP.NE.AND P2, PT, R18.reuse, RZ, PT ;  /* 0x000000ff1200720c */ /* 0x040fe20003f45270 */
[----:B0-----:R-:W-:-:S12]  /*3a510*/  IMAD.WIDE.U32 R136, R18, -0x2daee0ad, RZ ;  /* 0xd2511f5312887825 */ /* 0x001fd800078e00ff */
        /* <DEDUP_REMOVED lines=9> */
.L_x_7539:
[----:B------:R-:W-:Y:S05]  /*3a5b0*/  BSYNC.RECONVERGENT B2 ;  /* 0x0000000000027941 */ /* 0x000fea0003800200 */
.L_x_7538:
        /* <DEDUP_REMOVED lines=42> */
[----:B------:R-:W-:Y:S01]  /*3a860*/  IMAD.MOV.U32 R5, RZ, RZ, RZ ;  /* 0x000000ffff057224 */ /* 0x000fe200078e00ff */
[----:B------:R-:W-:-:S07]  /*3a870*/  MOV R2, R4 ;  /* 0x0000000400027202 */ /* 0x000fce0000000f00 */
.L_x_7536:
[----:B------:R-:W-:Y:S05]  /*3a880*/  BSYNC.RECONVERGENT B1 ;  /* 0x0000000000017941 */ /* 0x000fea0003800200 */
.L_x_7535:
        /* <DEDUP_REMOVED lines=22> */
.L_x_7542:
        /* <DEDUP_REMOVED lines=13> */
.L_x_7544:
[----:B------:R-:W-:Y:S05]  /*3aac0*/  BSYNC.RECONVERGENT B2 ;  /* 0x0000000000027941 */ /* 0x000fea0003800200 */
.L_x_7543:
        /* <DEDUP_REMOVED lines=40> */
[----:B------:R-:W-:Y:S02]  /*3ad50*/  LOP3.LUT R15, R20, R136, R15, 0x96, !PT ;  /* 0x00000088140f7212 */ /* 0x000fe400078e960f */
[----:B------:R-:W-:Y:S02]  /*3ad60*/  MOV R12, R14 ;  /* 0x0000000e000c7202 */ /* 0x000fe40000000f00 */
[----:B------:R-:W-:Y:S02]  /*3ad70*/  LOP3.LUT R16, R19, R6, R5, 0x96, !PT ;  /* 0x0000000613107212 */ /* 0x000fe400078e9605 */
[----:B------:R-:W-:-:S07]  /*3ad80*/  MOV R2, R4 ;  /* 0x0000000400027202 */ /* 0x000fce0000000f00 */
.L_x_7541:
[----:B------:R-:W-:Y:S05]  /*3ad90*/  BSYNC.RECONVERGENT B1 ;  /* 0x0000000000017941 */ /* 0x000fea0003800200 */
.L_x_7540:
[----:B------:R-:W-:Y:S01]  /*3ada0*/  I2FP.F32.U32 R3, R3 ;  /* 0x0000000300037245 */ /* 0x000fe20000201000 */
[----:B------:R-:W-:Y:S01]  /*3adb0*/  HADD2.F32 R6, -RZ, R48.H1_H1 ;  /* 0x30000030ff067230 */ /* 0x000fe20000004100 */
[----:B------:R-:W-:Y:S01]  /*3adc0*/  BSSY.RECONVERGENT B1, `(.L_x_7545) ;  /* 0x0000051000017945 */ /* 0x000fe20003800200 */
[----:B0-----:R-:W-:Y:S02]  /*3add0*/  @P1 HADD2.F32 R136, -RZ, R44.H1_H1 ;  /* 0x3000002cff881230 */ /* 0x001fe40000004100 */
        /* <DEDUP_REMOVED lines=21> */
.L_x_7547:
        /* <DEDUP_REMOVED lines=13> */
.L_x_7549:
[----:B------:R-:W-:Y:S05]  /*3b000*/  BSYNC.RECONVERGENT B2 ;  /* 0x0000000000027941 */ /* 0x000fea0003800200 */
.L_x_7548:
        /* <DEDUP_REMOVED lines=42> */
[----:B------:R-:W-:Y:S02]  /*3b2b0*/  HFMA2 R5, -RZ, RZ, 0, 0 ;  /* 0x00000000ff057431 */ /* 0x000fe400000001ff */
[----:B------:R-:W-:-:S07]  /*3b2c0*/  IMAD.MOV.U32 R2, RZ, RZ, R4 ;  /* 0x000000ffff027224 */ /* 0x000fce00078e0004 */
.L_x_7546:
[----:B------:R-:W-:Y:S05]  /*3b2d0*/  BSYNC.RECONVERGENT B1 ;  /* 0x0000000000017941 */ /* 0x000fea0003800200 */
.L_x_7545:
        /* <DEDUP_REMOVED lines=22> */
.L_x_7552:
        /* <DEDUP_REMOVED lines=13> */
.L_x_7554:
[----:B------:R-:W-:Y:S05]  /*3b510*/  BSYNC.RECONVERGENT B2 ;  /* 0x0000000000027941 */ /* 0x000fea0003800200 */
.L_x_7553:
        /* <DEDUP_REMOVED lines=44> */
.L_x_7551:
[----:B------:R-:W-:Y:S05]  /*3b7e0*/  BSYNC.RECONVERGENT B1 ;  /* 0x0000000000017941 */ /* 0x000fea0003800200 */
.L_x_7550:
[----:B------:R-:W-:Y:S01]  /*3b7f0*/  I2FP.F32.U32 R3, R3 ;  /* 0x0000000300037245 */ /* 0x000fe20000201000 */
[----:B------:R-:W-:Y:S01]  /*3b800*/  HADD2.F32 R6, -RZ, R49.H0_H0 ;  /* 0x20000031ff067230 */ /* 0x000fe20000004100 */
[----:B------:R-:W-:Y:S01]  /*3b810*/  BSSY.RECONVERGENT B1, `(.L_x_7555) ;  /* 0x0000051000017945 */ /* 0x000fe20003800200 */
[----:B------:R-:W-:Y:S02]  /*3b820*/  MOV R5, 0x2 ;  /* 0x0000000200057802 */ /* 0x000fe40000000f00 */
        /* <DEDUP_REMOVED lines=21> */
.L_x_7557:
        /* <DEDUP_REMOVED lines=13> */
.L_x_7559:
[----:B------:R-:W-:Y:S05]  /*3ba50*/  BSYNC.RECONVERGENT B2 ;  /* 0x0000000000027941 */ /* 0x000fea0003800200 */
.L_x_7558:
        /* <DEDUP_REMOVED lines=44> */
.L_x_7556:
[----:B------:R-:W-:Y:S05]  /*3bd20*/  BSYNC.RECONVERGENT B1 ;  /* 0x0000000000017941 */ /* 0x000fea0003800200 */
.L_x_7555:
        /* <DEDUP_REMOVED lines=22> */
.L_x_7562:
        /* <DEDUP_REMOVED lines=13> */
.L_x_7564:
[----:B------:R-:W-:Y:S05]  /*3bf60*/  BSYNC.RECONVERGENT B2 ;  /* 0x0000000000027941 */ /* 0x000fea0003800200 */
.L_x_7563:
        /* <DEDUP_REMOVED lines=44> */
.L_x_7561:
[----:B------:R-:W-:Y:S05]  /*3c230*/  BSYNC.RECONVERGENT B1 ;  /* 0x0000000000017941 */ /* 0x000fea0003800200 */
.L_x_7560:
        /* <DEDUP_REMOVED lines=25> */
.L_x_7567:
        /* <DEDUP_REMOVED lines=13> */
.L_x_7569:
[----:B------:R-:W-:Y:S05]  /*3c4a0*/  BSYNC.RECONVERGENT B2 ;  /* 0x0000000000027941 */ /* 0x000fea0003800200 */
.L_x_7568:
        /* <DEDUP_REMOVED lines=44> */
.L_x_7566:
[----:B------:R-:W-:Y:S05]  /*3c770*/  BSYNC.RECONVERGENT B1 ;  /* 0x0000000000017941 */ /* 0x000fea0003800200 */
.L_x_7565:
        /* <DEDUP_REMOVED lines=20> */
.L_x_7572:
        /* <DEDUP_REMOVED lines=13> */
.L_x_7574:
[----:B------:R-:W-:Y:S05]  /*3c990*/  BSYNC.RECONVERGENT B2 ;  /* 0x0000000000027941 */ /* 0x000fea0003800200 */
.L_x_7573:
        /* <DEDUP_REMOVED lines=44> */
.L_x_7571:
[----:B------:R-:W-:Y:S05]  /*3cc60*/  BSYNC.RECONVERGENT B1 ;  /* 0x0000000000017941 */ /* 0x000fea0003800200 */
.L_x_7570:
        /* <DEDUP_REMOVED lines=25> */
.L_x_7577:
        /* <DEDUP_REMOVED lines=13> */
.L_x_7579:
[----:B------:R-:W-:Y:S05]  /*3ced0*/  BSYNC.RECONVERGENT B2 ;  /* 0x0000000000027941 */ /* 0x000fea0003800200 */
.L_x_7578:
        /* <DEDUP_REMOVED lines=44> */
.L_x_7576:
[----:B------:R-:W-:Y:S05]  /*3d1a0*/  BSYNC.RECONVERGENT B1 ;  /* 0x0000000000017941 */ /* 0x000fea0003800200 */
.L_x_7575:
        /* <DEDUP_REMOVED lines=20> */
.L_x_7582:
        /* <DEDUP_REMOVED lines=13> */
.L_x_7584:
[----:B------:R-:W-:Y:S05]  /*3d3c0*/  BSYNC.RECONVERGENT B2 ;  /* 0x0000000000027941 */ /* 0x000fea0003800200 */
.L_x_7583:
        /* <DEDUP_REMOVED lines=41> */
[----:B------:R-:W-:Y:S01]  /*3d660*/  MOV R2, R116 ;  /* 0x0000007400027202 */ /* 0x000fe20000000f00 */
[----:B------:R-:W-:Y:S01]  /*3d670*/  IMAD.MOV.U32 R116, RZ, RZ, RZ ;  /* 0x000000ffff747224 */ /* 0x000fe200078e00ff */
[----:B------:R-:W-:-:S07]  /*3d680*/  LOP3.LUT R16, R19, R14, R117, 0x96, !PT ;  /* 0x0000000e13107212 */ /* 0x000fce00078e9675 */
.L_x_7581:
[----:B------:R-:W-:Y:S05]  /*3d690*/  BSYNC.RECONVERGENT B1 ;  /* 0x0000000000017941 */ /* 0x000fea0003800200 */
.L_x_7580:
        /* <DEDUP_REMOVED lines=25> */
.L_x_7587:
        /* <DEDUP_REMOVED lines=13> */
.L_x_7589:
[----:B------:R-:W-:Y:S05]  /*3d900*/  BSYNC.RECONVERGENT B2 ;  /* 0x0000000000027941 */ /* 0x000fea0003800200 */
.L_x_7588:
[----:B------:R-:W-:Y:S01]  /*3d910*/  IMAD.WIDE.U32 R14, R38, -0x326172a9, RZ ;  /* 0xcd9e8d57260e7825 */ /* 0x000fe200078e00ff */
[----:B------:R-:W-:-:S03]  /*3d920*/  LOP3.LUT R116, R11, R185, R181, 0x96, !PT ;  /* 0x000000b90b747212 */ /* 0x000fc600078e96b5 */
[----:B------:R-:W-:Y:S01]  /*3d930*/  HFMA2 R118, -RZ, RZ, 0, 0 ;  /* 0x00000000ff767431 */ /* 0x000fe200000001ff */
        /* <DEDUP_REMOVED lines=41> */
.L_x_7586:
[----:B------:R-:W-:Y:S05]  /*3dbd0*/  BSYNC.RECONVERGENT B1 ;  /* 0x0000000000017941 */ /* 0x000fea0003800200 */
.L_x_7585:
        /* <DEDUP_REMOVED lines=20> */
.L_x_7592:
        /* <DEDUP_REMOVED lines=13> */
.L_x_7594:
[----:B------:R-:W-:Y:S05]  /*3ddf0*/  BSYNC.RECONVERGENT B2 ;  /* 0x0000000000027941 */ /* 0x000fea0003800200 */
.L_x_7593:
        /* <DEDUP_REMOVED lines=44> */
.L_x_7591:
[----:B------:R-:W-:Y:S05]  /*3e0c0*/  BSYNC.RECONVERGENT B1 ;  /* 0x0000000000017941 */ /* 0x000fea0003800200 */
.L_x_7590:
        /* <DEDUP_REMOVED lines=26> */
.L_x_7597:
        /* <DEDUP_REMOVED lines=13> */
.L_x_7599:
[----:B------:R-:W-:Y:S05]  /*3e340*/  BSYNC.RECONVERGENT B2 ;  /* 0x0000000000027941 */ /* 0x000fea0003800200 */
.L_x_7598:
        /* <DEDUP_REMOVED lines=42> */
[----:B------:R-:W-:Y:S01]  /*3e5f0*/  IMAD.MOV.U32 R117, RZ, RZ, R2 ;  /* 0x000000ffff757224 */ /* 0x000fe200078e0002 */
[----:B------:R-:W-:-:S07]  /*3e600*/  MOV R2, R116 ;  /* 0x0000007400027202 */ /* 0x000fce0000000f00 */
.L_x_7596:
[----:B------:R-:W-:Y:S05]  /*3e610*/  BSYNC.RECONVERGENT B1 ;  /* 0x0000000000017941 */ /* 0x000fea0003800200 */
.L_x_7595:
        /* <DEDUP_REMOVED lines=20> */
.L_x_7602:
        /* <DEDUP_REMOVED lines=15> */
.L_x_7604:
[----:B------:R-:W-:Y:S05]  /*3e850*/  BSYNC.RECONVERGENT B2 ;  /* 0x0000000000027941 */ /* 0x000fea0003800200 */
.L_x_7603:
        /* <DEDUP_REMOVED lines=41> */
[----:B------:R-:W-:Y:S01]  /*3eaf0*/  IMAD.MOV.U32 R117, RZ, RZ, R2 ;  /* 0x000000ffff757224 */ /* 0x000fe200078e0002 */
[----:B------:R-:W-:Y:S01]  /*3eb00*/  MOV R2, R116 ;  /* 0x0000007400027202 */ /* 0x000fe20000000f00 */
[----:B------:R-:W-:-:S07]  /*3eb10*/  IMAD.MOV.U32 R14, RZ, RZ, RZ ;  /* 0x000000ffff0e7224 */ /* 0x000fce00078e00ff */
.L_x_7601:
[----:B------:R-:W-:Y:S05]  /*3eb20*/  BSYNC.RECONVERGENT B1 ;  /* 0x0000000000017941 */ /* 0x000fea0003800200 */
.L_x_7600:
[----:B------:R-:W-:Y:S01]  /*3eb30*/  I2FP.F32.U32 R117, R117 ;  /* 0x0000007500757245 */ /* 0x000fe20000201000 */
[----:B------:R-:W-:Y:S01]  /*3eb40*/  HADD2.F32 R116, -RZ, R51.H1_H1 ;  /* 0x30000033ff747230 */ /* 0x000fe20000004100 */
[----:B------:R-:W-:Y:S01]  /*3eb50*/  PRMT R118, R193, 0x5410, R194 ;  /* 0x00005410c1767816 */ /* 0x000fe200000000c2 */
[----:B------:R-:W-:Y:S02]  /*3eb60*/  IMAD.MOV.U32 R182, RZ, RZ, R2 ;  /* 0x000000ffffb67224 */ /* 0x000fe400078e0002 */
        /* <DEDUP_REMOVED lines=15> */
.L_x_7524:
[----:B------:R-:W-:Y:S01]  /*3ec60*/  ISETP.NE.AND P2, PT, R14, 0x1, PT ;  /* 0x000000010e00780c */ /* 0x000fe20003f45270 */
[----:B------:R-:W-:Y:S01]  /*3ec70*/  BSSY.RECONVERGENT B1, `(.L_x_7606) ;  /* 0x0000048000017945 */ /* 0x000fe20003800200 */
[----:B0-----:R-:W-:Y:S02]  /*3ec80*/  HFMA2 R137, -RZ, RZ, 0, 1.1920928955078125e-07 ;  /* 0x00000002ff897431 */ /* 0x001fe400000001ff */
        /* <DEDUP_REMOVED lines=13> */
.L_x_7608:
        /* <DEDUP_REMOVED lines=13> */
.L_x_7610:
[----:B------:R-:W-:Y:S05]  /*3ee30*/  BSYNC.RECONVERGENT B2 ;  /* 0x0000000000027941 */ /* 0x000fea0003800200 */
.L_x_7609:
        /* <DEDUP_REMOVED lines=43> */
.L_x_7607:
[----:B------:R-:W-:Y:S05]  /*3f0f0*/  BSYNC.RECONVERGENT B1 ;  /* 0x0000000000017941 */ /* 0x000fea0003800200 */
.L_x_7606:
        /* <DEDUP_REMOVED lines=11> */
[----:B-1----:R-:W-:-:S04]  /*3f1b0*/  FSETP.GTU.FTZ.AND P2, PT, R121, R192, PT ;  /* 0x000000c07900720b */ /* 0x002fc80003f5c000 */
        /* <DEDUP_REMOVED lines=16> */
.L_x_7613:
        /* <DEDUP_REMOVED lines=13> */
.L_x_7615:
[----:B------:R-:W-:Y:S05]  /*3f390*/  BSYNC.RECONVERGENT B2 ;  /* 0x0000000000027941 */ /* 0x000fea0003800200 */
.L_x_7614:
        /* <DEDUP_REMOVED lines=44> */
.L_x_7612:
[----:B------:R-:W-:Y:S05]  /*3f660*/  BSYNC.RECONVERGENT B1 ;  /* 0x0000000000017941 */ /* 0x000fea0003800200 */
.L_x_7611:
[----:B------:R-:W-:Y:S01]  /*3f670*/  I2FP.F32.U32 R14, R14 ;  /* 0x0000000e000e7245 */ /* 0x000fe20000201000 */
[----:B------:R-:W-:Y:S01]  /*3f680*/  HADD2.F32 R116, -RZ, R116.H1_H1 ;  /* 0x30000074ff747230 */ /* 0x000fe20000004100 */
[----:B------:R-:W-:Y:S01]  /*3f690*/  LOP3.LUT R17, R17, 0xfffffff7, RZ, 0xc0, !PT ;  /* 0xfffffff711117812 */ /* 0x000fe200078ec0ff */
[----:B------:R-:W-:Y:S01]  /*3f6a0*/  @P1 HADD2.F32 R153, -RZ, R44.H1_H1 ;  /* 0x3000002cff991230 */ /* 0x000fe20000004100 */
[----:B------:R-:W-:Y:S01]  /*3f6b0*/  BSSY.RECONVERGENT B1, `(.L_x_7616) ;  /* 0x000004f000017945 */ /* 0x000fe20003800200 */
[----:B------:R-:W-:Y:S01]  /*3f6c0*/  FFMA.FTZ R137, R14, R193, 1.1641532182693481445e-10 ;  /* 0x2f0000000e897423 */ /* 0x000fe200000100c1 */
[----:B------:R-:W-:Y:S01]  /*3f6d0*/  FMUL.FTZ R116, R116, R177 ;  /* 0x000000b174747220 */ /* 0x000fe20000410000 */
[----:B------:R-:W-:-:S03]  /*3f6e0*/  MOV R14, R12 ;  /* 0x0000000c000e7202 */ /* 0x000fc60000000f00 */
[----:B------:R-:W-:-:S04]  /*3f6f0*/  FSETP.GTU.FTZ.AND P2, PT, R137, R192, PT ;  /* 0x000000c08900720b */ /* 0x000fc80003f5c000 */
        /* <DEDUP_REMOVED lines=16> */
.L_x_7618:
        /* <DEDUP_REMOVED lines=13> */
.L_x_7620:
[----:B------:R-:W-:Y:S05]  /*3f8d0*/  BSYNC.RECONVERGENT B2 ;  /* 0x0000000000027941 */ /* 0x000fea0003800200 */
.L_x_7619:
        /* <DEDUP_REMOVED lines=44> */
.L_x_7617:
[----:B------:R-:W-:Y:S05]  /*3fba0*/  BSYNC.RECONVERGENT B1 ;  /* 0x0000000000017941 */ /* 0x000fea0003800200 */
.L_x_7616:
        /* <DEDUP_REMOVED lines=25> */
.L_x_7623:
        /* <DEDUP_REMOVED lines=13> */
.L_x_7625:
[----:B------:R-:W-:Y:S05]  /*3fe10*/  BSYNC.RECONVERGENT B2 ;  /* 0x0000000000027941 */ /* 0x000fea0003800200 */
.L_x_7624:
        /* <DEDUP_REMOVED lines=44> */
.L_x_7622:
[----:B------:R-:W-:Y:S05]  /*400e0*/  BSYNC.RECONVERGENT B1 ;  /* 0x0000000000017941 */ /* 0x000fea0003800200 */
.L_x_7621:
[----:B------:R-:W-:Y:S01]  /*400f0*/  I2FP.F32.U32 R14, R14 ;  /* 0x0000000e000e7245 */ /* 0x000fe20000201000 */
[----:B------:R-:W-:Y:S01]  /*40100*/  HADD2.F32 R116, -RZ, R117.H1_H1 ;  /* 0x30000075ff747230 */ /* 0x000fe20000004100 */
[----:B------:R-:W-:Y:S01]  /*40110*/  LOP3.LUT R17, R17, 0xfffffffd, RZ, 0xc0, !PT ;  /* 0xfffffffd11117812 */ /* 0x000fe200078ec0ff */
[----:B------:R-:W-:Y:S01]  /*40120*/  @P1 HADD2.F32 R153, -RZ, R45.H1_H1 ;  /* 0x3000002dff991230 */ /* 0x000fe20000004100 */
[----:B------:R-:W-:Y:S01]  /*40130*/  BSSY.RECONVERGENT B1, `(.L_x_7626) ;  /* 0x000004f000017945 */ /* 0x000fe20003800200 */
[----:B------:R-:W-:Y:S01]  /*40140*/  FFMA.FTZ R117, R14, R193, 1.1641532182693481445e-10 ;  /* 0x2f0000000e757423 */ /* 0x000fe200000100c1 */
[----:B------:R-:W-:Y:S01]  /*40150*/  FMUL.FTZ R116, R116, R177 ;  /* 0x000000b174747220 */ /* 0x000fe20000410000 */
[----:B------:R-:W-:Y:S01]  /*40160*/  IMAD.MOV.U32 R169, RZ, RZ, 0x2 ;  /* 0x00000002ffa97424 */ /* 0x000fe200078e00ff */
        /* <DEDUP_REMOVED lines=17> */
.L_x_7628:
        /* <DEDUP_REMOVED lines=13> */
.L_x_7630:
[----:B------:R-:W-:Y:S05]  /*40350*/  BSYNC.RECONVERGENT B2 ;  /* 0x0000000000027941 */ /* 0x000fea0003800200 */
.L_x_7629:
        /* <DEDUP_REMOVED lines=41> */
[----:B------:R-:W-:Y:S02]  /*405f0*/  LOP3.LUT R16, R19, R14, R117, 0x96, !PT ;  /* 0x0000000e13107212 */ /* 0x000fe400078e9675 */
[----:B------:R-:W-:Y:S01]  /*40600*/  MOV R14, R190 ;  /* 0x000000be000e7202 */ /* 0x000fe20000000f00 */
[----:B------:R-:W-:-:S07]  /*40610*/  IMAD.MOV.U32 R190, RZ, RZ, R116 ;  /* 0x000000ffffbe7224 */ /* 0x000fce00078e0074 */
.L_x_7627:
[----:B------:R-:W-:Y:S05]  /*40620*/  BSYNC.RECONVERGENT B1 ;  /* 0x0000000000017941 */ /* 0x000fea0003800200 */
.L_x_7626:
[----:B------:R-:W-:Y:S01]  /*40630*/  I2FP.F32.U32 R14, R14 ;  /* 0x0000000e000e7245 */ /* 0x000fe20000201000 */
[----:B------:R-:W-:Y:S01]  /*40640*/  HADD2.F32 R116, -RZ, R118.H0_H0 ;  /* 0x20000076ff747230 */ /* 0x000fe20000004100 */
[----:B------:R-:W-:Y:S01]  /*40650*/  ISETP.NE.AND P3, PT, R169, 0x1, PT ;  /* 0x00000001a900780c */ /* 0x000fe20003f65270 */
[----:B------:R-:W-:Y:S02]  /*40660*/  BSSY.RECONVERGENT B1, `(.L_x_7631) ;  /* 0x000004e000017945 */ /* 0x000fe40003800200 */
[----:B------:R-:W-:Y:S01]  /*40670*/  FFMA.FTZ R117, R14, R193, 1.1641532182693481445e-10 ;  /* 0x2f0000000e757423 */ /* 0x000fe200000100c1 */
[----:B------:R-:W-:Y:S01]  /*40680*/  FMUL.FTZ R116, R116, R177 ;  /* 0x000000b174747220 */ /* 0x000fe20000410000 */
[----:B------:R-:W-:-:S03]  /*40690*/  @P1 HADD2.F32 R14, -RZ, R46.H0_H0 ;  /* 0x2000002eff0e1230 */ /* 0x000fc60000004100 */
[----:B------:R-:W-:-:S04]  /*406a0*/  FSETP.GTU.FTZ.AND P2, PT, R117, R192, PT ;  /* 0x000000c07500720b */ /* 0x000fc80003f5c000 */
        /* <DEDUP_REMOVED lines=15> */
.L_x_7633:
        /* <DEDUP_REMOVED lines=13> */
.L_x_7635:
[----:B------:R-:W-:Y:S05]  /*40870*/  BSYNC.RECONVERGENT B2 ;  /* 0x0000000000027941 */ /* 0x000fea0003800200 */
.L_x_7634:
        /* <DEDUP_REMOVED lines=44> */
.L_x_7632:
[----:B------:R-:W-:Y:S05]  /*40b40*/  BSYNC.RECONVERGENT B1 ;  /* 0x0000000000017941 */ /* 0x000fea0003800200 */
.L_x_7631:
[----:B------:R-:W-:Y:S01]  /*40b50*/  I2FP.F32.U32 R14, R14 ;  /* 0x0000000e000e7245 */ /* 0x000fe20000201000 */
[----:B------:R-:W-:Y:S01]  /*40b60*/  HADD2.F32 R118, -RZ, R118.H1_H1 ;  /* 0x30000076ff767230 */ /* 0x000fe20000004100 */
[----:B------:R-:W-:Y:S01]  /*40b70*/  ISETP.NE.AND P4, PT, R116, 0x1, PT ;  /* 0x000000017400780c */ /* 0x000fe20003f85270 */
        /* <DEDUP_REMOVED lines=20> */
.L_x_7638:
        /* <DEDUP_REMOVED lines=13> */
.L_x_7640:
[----:B------:R-:W-:Y:S05]  /*40d90*/  BSYNC.RECONVERGENT B2 ;  /* 0x0000000000027941 */ /* 0x000fea0003800200 */
.L_x_7639:
        /* <DEDUP_REMOVED lines=44> */
.L_x_7637:
[----:B------:R-:W-:Y:S05]  /*41060*/  BSYNC.RECONVERGENT B1 ;  /* 0x0000000000017941 */ /* 0x000fea0003800200 */
.L_x_7636:
[----:B------:R-:W-:Y:S01]  /*41070*/  I2FP.F32.U32 R14, R14 ;  /* 0x0000000e000e7245 */ /* 0x000fe20000201000 */
[----:B------:R-:W-:Y:S01]  /*41080*/  HADD2.F32 R116, -RZ, R119.H0_H0 ;  /* 0x20000077ff747230 */ /* 0x000fe20000004100 */
[----:B------:R-:W-:Y:S01]  /*41090*/  ISETP.NE.AND P5, PT, R182, 0x1, PT ;  /* 0x00000001b600780c */ /* 0x000fe20003fa5270 */
[----:B------:R-:W-:Y:S02]  /*410a0*/  BSSY.RECONVERGENT B1, `(.L_x_7641) ;  /* 0x000004e000017945 */ /* 0x000fe40003800200 */
[----:B------:R-:W-:Y:S01]  /*410b0*/  FFMA.FTZ R117, R14, R193, 1.1641532182693481445e-10 ;  /* 0x2f0000000e757423 */ /* 0x000fe200000100c1 */
[----:B------:R-:W-:Y:S01]  /*410c0*/  FMUL.FTZ R116, R116, R177 ;  /* 0x000000b174747220 */ /* 0x000fe20000410000 */
[----:B------:R-:W-:-:S03]  /*410d0*/  @P1 HADD2.F32 R14, -RZ, R47.H0_H0 ;  /* 0x2000002fff0e1230 */ /* 0x000fc60000004100 */
        /* <DEDUP_REMOVED lines=16> */
.L_x_7643:
        /* <DEDUP_REMOVED lines=13> */
.L_x_7645:
[----:B------:R-:W-:Y:S05]  /*412b0*/  BSYNC.RECONVERGENT B2 ;  /* 0x0000000000027941 */ /* 0x000fea0003800200 */
.L_x_7644:
        /* <DEDUP_REMOVED lines=44> */
.L_x_7642:
[----:B------:R-:W-:Y:S05]  /*41580*/  BSYNC.RECONVERGENT B1 ;  /* 0x0000000000017941 */ /* 0x000fea0003800200 */
.L_x_7641:
[----:B------:R-:W-:Y:S01]  /*41590*/  I2FP.F32.U32 R116, R117 ;  /* 0x0000007500747245 */ /* 0x000fe20000201000 */
[----:B------:R-:W-:Y:S01]  /*415a0*/  HADD2.F32 R182, -RZ, R119.H1_H1 ;  /* 0x30000077ffb67230 */ /* 0x000fe20000004100 */
[----:B------:R-:W-:Y:S02]  /*415b0*/  PRMT R118, R191, 0x5410, R118 ;  /* 0x00005410bf767816 */ /* 0x000fe40000000076 */
[----:B------:R-:W-:Y:S01]  /*415c0*/  PRMT R117, R188, 0x5410, R189 ;  /* 0x00005410bc757816 */ /* 0x000fe200000000bd */
[----:B------:R-:W-:Y:S01]  /*415d0*/  FFMA.FTZ R193, R116, R193, 1.1641532182693481445e-10 ;  /* 0x2f00000074c17423 */ /* 0x000fe200000100c1 */
[----:B------:R-:W-:Y:S01]  /*415e0*/  FMUL.FTZ R177, R182, R177 ;  /* 0x000000b1b6b17220 */ /* 0x000fe20000410000 */
[----:B------:R-:W-:Y:S02]  /*415f0*/  @P1 HADD2.F32 R116, -RZ, R47.H1_H1 ;  /* 0x3000002fff741230 */ /* 0x000fe40000004100 */
[----:B------:R-:W-:Y:S01]  /*41600*/  IMAD.MOV.U32 R182, RZ, RZ, R190 ;  /* 0x000000ffffb67224 */ /* 0x000fe200078e00be */
[----:B------:R-:W-:-:S04]  /*41610*/  FSETP.GTU.FTZ.AND P5, PT, R193, R192, PT ;  /* 0x000000c0c100720b */ /* 0x000fc80003fbc000 */
[----:B------:R-:W-:Y:S02]  /*41620*/  FSEL R177, R177, RZ, !P5 ;  /* 0x000000ffb1b17208 */ /* 0x000fe40006800000 */
[----:B------:R-:W-:-:S03]  /*41630*/  PLOP3.LUT P5, PT, P5, PT, PT, 0x8, 0x80 ;  /* 0x000000000080781c */ /* 0x000fc60002fae170 */
[----:B------:R-:W-:Y:S01]  /*41640*/  @P1 FADD.FTZ R177, R116, R177 ;  /* 0x000000b174b11221 */ /* 0x000fe20000010000 */
[----:B------:R-:W-:-:S04]  /*41650*/  PRMT R116, R186, 0x5410, R187 ;  /* 0x00005410ba747816 */ /* 0x000fc800000000bb */
[----:B------:R-:W-:-:S04]  /*41660*/  F2FP.F16.F32.PACK_AB R119, RZ, R177 ;  /* 0x000000b1ff77723e */ /* 0x000fc800000000ff */
[----:B------:R-:W-:-:S07]  /*41670*/  PRMT R119, R194, 0x5410, R119 ;  /* 0x00005410c2777816 */ /* 0x000fce0000000077 */
.L_x_7605:
        /* <DEDUP_REMOVED lines=43> */
.L_x_7523:
[----:B------:R-:W-:Y:S05]  /*41930*/  BSYNC.RECONVERGENT B0 ;  /* 0x0000000000007941 */ /* 0x000fea0003800200 */
.L_x_7522:
        /* <DEDUP_REMOVED lines=235> */
.L_x_7675:
[----:B------:R-:W-:Y:S01]  /*427f0*/  LOP3.LUT P1, RZ, R186, 0x1f, RZ, 0xc0, !PT ;  /* 0x0000001fbaff7812 */ /* 0x000fe2000782c0ff */
[C---:B------:R-:W-:Y:S01]  /*42800*/  FMUL.FTZ R116, R179.reuse, R179 ;  /* 0x000000b3b3747220 */ /* 0x040fe20000410000 */
[----:B------:R-:W-:Y:S01]  /*42810*/  ISETP.NE.AND P0, PT, RZ, UR10, PT ;  /* 0x0000000aff007c0c */ /* 0x000fe2000bf05270 */
[----:B01----:R-:W-:Y:S01]  /*42820*/  FADD.FTZ R184, R184, R185 ;  /* 0x000000b9b8b87221 */ /* 0x003fe20000010000 */
[----:B------:R-:W-:Y:S02]  /*42830*/  BSSY.RECONVERGENT B0, `(.L_x_7647) ;  /* 0x000003d000007945 */ /* 0x000fe40003800200 */
[----:B------:R-:W-:Y:S01]  /*42840*/  FSEL R186, R116, RZ, P0 ;  /* 0x000000ff74ba7208 */ /* 0x000fe20000000000 */
[----:B------:R-:W-:Y:S01]  /*42850*/  FFMA.FTZ R183, R184, R183, UR11 ;  /* 0x0000000bb8b77e23 */ /* 0x000fe200080100b7 */
[----:B------:R-:W-:-:S03]  /*42860*/  FSEL R187, R179, RZ, !P0 ;  /* 0x000000ffb3bb7208 */ /* 0x000fc60004000000 */
[----:B------:R-:W-:Y:S02]  /*42870*/  FADD.FTZ R183, R183, R186 ;  /* 0x000000bab7b77221 */ /* 0x000fe40000010000 */
[----:B------:R-:W0:Y:S04]  /*42880*/  @!P1 LDC.64 R118, c[0x0][0x3c0] ;  /* 0x0000f000ff769b82 */ /* 0x000e280000000a00 */
[----:B------:R-:W1:Y:S04]  /*42890*/  MUFU.RSQ R183, R183 ;  /* 0x000000b700b77308 */ /* 0x000e680000001400 */
[----:B------:R-:W2:Y:S01]  /*428a0*/  @!P1 LDC.64 R116, c[0x0][0x3c8] ;  /* 0x0000f200ff749b82 */ /* 0x000ea20000000a00 */
[----:B0-----:R-:W-:-:S05]  /*428b0*/  @!P1 IMAD.WIDE R118, R36, 0x4, R118 ;  /* 0x0000000424769825 */ /* 0x001fca00078e0276 */
[----:B------:R0:W-:Y:S01]  /*428c0*/  @!P1 STG.E desc[UR6][R118.64], R179 ;  /* 0x000000b376009986 */ /* 0x0001e2000c101906 */
[----:B--2---:R-:W-:-:S05]  /*428d0*/  @!P1 IMAD.WIDE R116, R36, 0x4, R116 ;  /* 0x0000000424749825 */ /* 0x004fca00078e0274 */
[----:B-1----:R0:W-:Y:S01]  /*428e0*/  @!P1 STG.E desc[UR6][R116.64], R183 ;  /* 0x000000b774009986 */ /* 0x0021e2000c101906 */
[----:B------:R-:W-:Y:S05]  /*428f0*/  @!P5 BRA `(.L_x_7648) ;  /* 0x0000000000c0d947 */ /* 0x000fea0003800000 */
[--C-:B------:R-:W-:Y:S01]  /*42900*/  FADD.FTZ R184, R138, -R187.reuse ;  /* 0x800000bb8ab87221 */ /* 0x100fe20000010000 */
[--C-:B0-----:R-:W-:Y:S01]  /*42910*/  FADD.FTZ R118, R122, -R187.reuse ;  /* 0x800000bb7a767221 */ /* 0x101fe20000010000 */
[----:B-----5:R-:W-:Y:S02]  /*42920*/  HADD2.F32 R179, -RZ, R113.H0_H0 ;  /* 0x20000071ffb37230 */ /* 0x020fe40000004100 */
[----:B------:R-:W-:Y:S01]  /*42930*/  FADD.FTZ R186, R162, -R187 ;  /* 0x800000bba2ba7221 */ /* 0x000fe20000010000 */
[----:B------:R-:W-:Y:S02]  /*42940*/  HADD2.F32 R185, -RZ, R109.H0_H0 ;  /* 0x2000006dffb97230 */ /* 0x000fe40000004100 */
[C---:B------:R-:W-:Y:S01]  /*42950*/  FMUL.FTZ R184, R183.reuse, R184 ;  /* 0x000000b8b7b87220 */ /* 0x040fe20000410000 */
[----:B------:R-:W-:Y:S02]  /*42960*/  HADD2.F32 R189, -RZ, R114.H0_H0 ;  /* 0x20000072ffbd7230 */ /* 0x000fe40000004100 */
[----:B------:R-:W-:Y:S01]  /*42970*/  FMUL.FTZ R118, R183, R118 ;  /* 0x00000076b7767220 */ /* 0x000fe20000410000 */
[----:B------:R-:W-:-:S02]  /*42980*/  HADD2.F32 R191, -RZ, R110.H0_H0 ;  /* 0x2000006effbf7230 */ /* 0x000fc40000004100 */
[----:B------:R-:W-:Y:S01]  /*42990*/  FMUL.FTZ R188, R183, R186 ;  /* 0x000000bab7bc7220 */ /* 0x000fe20000410000 */
[----:B------:R-:W-:Y:S02]  /*429a0*/  HADD2.F32 R193, -RZ, R115.H0_H0 ;  /* 0x20000073ffc17230 */ /* 0x000fe40000004100 */
[----:B------:R-:W-:Y:S01]  /*429b0*/  FFMA.FTZ R186, R118, R179, R185 ;  /* 0x000000b376ba7223 */ /* 0x000fe200000100b9 */
[----:B------:R-:W-:Y:S02]  /*429c0*/  HADD2.F32 R195, -RZ, R111.H0_H0 ;  /* 0x2000006fffc37230 */ /* 0x000fe40000004100 */
[----:B------:R-:W-:Y:S01]  /*429d0*/  FFMA.FTZ R191, R184, R189, R191 ;  /* 0x000000bdb8bf7223 */ /* 0x000fe200000100bf */
[----:B------:R-:W-:Y:S01]  /*429e0*/  FADD.FTZ R116, R10, -R187 ;  /* 0x800000bb0a747221 */ /* 0x000fe20000010000 */
[----:B------:R-:W0:Y:S01]  /*429f0*/  LDC.64 R184, c[0x0][0x428] ;  /* 0x00010a00ffb87b82 */ /* 0x000e220000000a00 */
[----:B------:R-:W-:Y:S02]  /*42a00*/  HADD2.F32 R117, -RZ, R112.H0_H0 ;  /* 0x20000070ff757230 */ /* 0x000fe40000004100 */
[----:B------:R-:W-:Y:S01]  /*42a10*/  FFMA.FTZ R192, R188, R193, R195 ;  /* 0x000000c1bcc07223 */ /* 0x000fe200000100c3 */
[----:B------:R-:W-:-:S02]  /*42a20*/  HADD2.F32 R119, -RZ, R108.H0_H0 ;  /* 0x2000006cff777230 */ /* 0x000fc40000004100 */
[----:B------:R-:W-:Y:S01]  /*42a30*/  FMUL.FTZ R116, R183, R116 ;  /* 0x00000074b7747220 */ /* 0x000fe20000410000 */
[--C-:B------:R-:W-:Y:S01]  /*42a40*/  FADD.FTZ R188, R139, -R187.reuse ;  /* 0x800000bb8bbc7221 */ /* 0x100fe20000010000 */
[--C-:B------:R-:W-:Y:S01]  /*42a50*/  FADD.FTZ R118, R123, -R187.reuse ;  /* 0x800000bb7b767221 */ /* 0x100fe20000010000 */
[--C-:B------:R-:W-:Y:S01]  /*42a60*/  FADD.FTZ R190, R163, -R187.reuse ;  /* 0x800000bba3be7221 */ /* 0x100fe20000010000 */
[----:B------:R-:W-:Y:S01]  /*42a70*/  FADD.FTZ R194, R170, -R187 ;  /* 0x800000bbaac27221 */ /* 0x000fe20000010000 */
[----:B------:R-:W-:Y:S01]  /*42a80*/  FFMA.FTZ R116, R116, R117, R119 ;  /* 0x0000007574747223 */ /* 0x000fe20000010077 */
[----:B------:R-:W-:Y:S02]  /*42a90*/  HADD2.F32 R179, -RZ, R113.H1_H1 ;  /* 0x30000071ffb37230 */ /* 0x000fe40000004100 */
[C---:B------:R-:W-:Y:S01]  /*42aa0*/  FMUL.FTZ R188, R183.reuse, R188 ;  /* 0x000000bcb7bc7220 */ /* 0x040fe20000410000 */
[----:B------:R-:W-:Y:S02]  /*42ab0*/  HADD2.F32 R189, -RZ, R109.H1_H1 ;  /* 0x3000006dffbd7230 */ /* 0x000fe40000004100 */
[----:B------:R-:W-:Y:S01]  /*42ac0*/  FMUL.FTZ R194, R183, R194 ;  /* 0x000000c2b7c27220 */ /* 0x000fe20000410000 */
[----:B------:R-:W-:-:S02]  /*42ad0*/  HADD2.F32 R117, -RZ, R112.H1_H1 ;  /* 0x30000070ff757230 */ /* 0x000fc40000004100 */
[C---:B------:R-:W-:Y:S01]  /*42ae0*/  FMUL.FTZ R190, R183.reuse, R190 ;  /* 0x000000beb7be7220 */ /* 0x040fe20000410000 */
[----:B------:R-:W-:Y:S02]  /*42af0*/  HADD2.F32 R119, -RZ, R108.H1_H1 ;  /* 0x3000006cff777230 */ /* 0x000fe40000004100 */
[----:B------:R-:W-:Y:S01]  /*42b00*/  FMUL.FTZ R118, R183, R118 ;  /* 0x00000076b7767220 */ /* 0x000fe20000410000 */
[----:B------:R-:W-:Y:S02]  /*42b10*/  HADD2.F32 R193, -RZ, R114.H1_H1 ;  /* 0x30000072ffc17230 */ /* 0x000fe40000004100 */
[----:B------:R-:W-:Y:S01]  /*42b20*/  FFMA.FTZ R189, R188, R179, R189 ;  /* 0x000000b3bcbd7223 */ /* 0x000fe200000100bd */
[----:B------:R-:W-:Y:S02]  /*42b30*/  HADD2.F32 R195, -RZ, R110.H1_H1 ;  /* 0x3000006effc37230 */ /* 0x000fe40000004100 */
[----:B------:R-:W-:Y:S01]  /*42b40*/  FFMA.FTZ R179, R118, R117, R119 ;  /* 0x0000007576b37223 */ /* 0x000fe20000010077 */
[----:B------:R-:W-:-:S02]  /*42b50*/  HADD2.F32 R197, -RZ, R115.H1_H1 ;  /* 0x30000073ffc57230 */ /* 0x000fc40000004100 */
[----:B------:R-:W-:Y:S02]  /*42b60*/  HADD2.F32 R199, -RZ, R111.H1_H1 ;  /* 0x3000006fffc77230 */ /* 0x000fe40000004100 */
[----:B------:R-:W-:Y:S01]  /*42b70*/  FFMA.FTZ R190, R190, R193, R195 ;  /* 0x000000c1bebe7223 */ /* 0x000fe200000100c3 */
[----:B------:R-:W-:Y:S01]  /*42b80*/  F2FP.F16.F32.PACK_AB R117, R189, R186 ;  /* 0x000000babd75723e */ /* 0x000fe200000000ff */
[----:B0-----:R-:W-:Y:S01]  /*42b90*/  IMAD.WIDE.U32 R184, R178, 0x10, R184 ;  /* 0x00000010b2b87825 */ /* 0x001fe200078e00b8 */
[----:B------:R-:W-:-:S03]  /*42ba0*/  F2FP.F16.F32.PACK_AB R116, R179, R116 ;  /* 0x00000074b374723e */ /* 0x000fc600000000ff */
[----:B------:R-:W-:Y:S01]  /*42bb0*/  FFMA.FTZ R197, R194, R197, R199 ;  /* 0x000000c5c2c57223 */ /* 0x000fe200000100c7 */
[----:B------:R-:W-:Y:S01]  /*42bc0*/  F2FP.F16.F32.PACK_AB R118, R190, R191 ;  /* 0x000000bfbe76723e */ /* 0x000fe200000000ff */
[----:B------:R-:W-:-:S03]  /*42bd0*/  VIADD R178, R178, 0x20 ;  /* 0x00000020b2b27836 */ /* 0x000fc60000000000 */
[----:B------:R-:W-:-:S05]  /*42be0*/  F2FP.F16.F32.PACK_AB R119, R197, R192 ;  /* 0x000000c0c577723e */ /* 0x000fca00000000ff */
[----:B------:R1:W-:Y:S02]  /*42bf0*/  STG.E.128 desc[UR6][R184.64], R116 ;  /* 0x00000074b8007986 */ /* 0x0003e4000c101d06 */
.L_x_7648:
[----:B------:R-:W-:Y:S05]  /*42c00*/  BSYNC.RECONVERGENT B0 ;  /* 0x0000000000007941 */ /* 0x000fea0003800200 */
.L_x_7647:
[----:B------:R-:W-:Y:S01]  /*42c10*/  LOP3.LUT P0, RZ, R17, 0x800, RZ, 0xc0, !PT ;  /* 0x0000080011ff7812 */ /* 0x000fe2000780c0ff */
[----:B------:R-:W-:-:S12]  /*42c20*/  BSSY.RECONVERGENT B0, `(.L_x_7649) ;  /* 0x0000032000007945 */ /* 0x000fd80003800200 */
[----:B------:R-:W-:Y:S05]  /*42c30*/  @!P0 BRA `(.L_x_7650) ;  /* 0x0000000000c08947 */ /* 0x000fea0003800000 */
[--C-:B-1----:R-:W-:Y:S01]  /*42c40*/  FADD.FTZ R184, R141, -R187.reuse ;  /* 0x800000bb8db87221 */ /* 0x102fe20000010000 */
        /* <DEDUP_REMOVED lines=43> */
[----:B------:R-:W-:Y:S02]  /*42f00*/  F2FP.F16.F32.PACK_AB R118, R190, R191 ;  /* 0x000000bfbe76723e */ /* 0x000fe400000000ff */
[----:B------:R-:W-:Y:S02]  /*42f10*/  IADD3 R178, PT, PT, R178, 0x20, RZ ;  /* 0x00000020b2b27810 */ /* 0x000fe40007ffe0ff */
[----:B------:R-:W-:-:S05]  /*42f20*/  F2FP.F16.F32.PACK_AB R119, R197, R192 ;  /* 0x000000c0c577723e */ /* 0x000fca00000000ff */
[----:B------:R2:W-:Y:S02]  /*42f30*/  STG.E.128 desc[UR6][R184.64], R116 ;  /* 0x00000074b8007986 */ /* 0x0005e4000c101d06 */
.L_x_7650:
[----:B------:R-:W-:Y:S05]  /*42f40*/  BSYNC.RECONVERGENT B0 ;  /* 0x0000000000007941 */ /* 0x000fea0003800200 */
.L_x_7649:
[----:B------:R-:W-:Y:S01]  /*42f50*/  LOP3.LUT P0, RZ, R17, 0x400, RZ, 0xc0, !PT ;  /* 0x0000040011ff7812 */ /* 0x000fe2000780c0ff */
[----:B------:R-:W-:-:S12]  /*42f60*/  BSSY.RECONVERGENT B0, `(.L_x_7651) ;  /* 0x0000032000007945 */ /* 0x000fd80003800200 */
[----:B------:R-:W-:Y:S05]  /*42f70*/  @!P0 BRA `(.L_x_7652) ;  /* 0x0000000000c08947 */ /* 0x000fea0003800000 */
[--C-:B-12---:R-:W-:Y:S01]  /*42f80*/  FADD.FTZ R184, R143, -R187.reuse ;  /* 0x800000bb8fb87221 */ /* 0x106fe20000010000 */
        /* <DEDUP_REMOVED lines=47> */
.L_x_7652:
[----:B------:R-:W-:Y:S05]  /*43280*/  BSYNC.RECONVERGENT B0 ;  /* 0x0000000000007941 */ /* 0x000fea0003800200 */
.L_x_7651:
[----:B------:R-:W-:Y:S01]  /*43290*/  LOP3.LUT P0, RZ, R17, 0x200, RZ, 0xc0, !PT ;  /* 0x0000020011ff7812 */ /* 0x000fe2000780c0ff */
[----:B------:R-:W-:-:S12]  /*432a0*/  BSSY.RECONVERGENT B0, `(.L_x_7653) ;  /* 0x0000032000007945 */ /* 0x000fd80003800200 */
[----:B------:R-:W-:Y:S05]  /*432b0*/  @!P0 BRA `(.L_x_7654) ;  /* 0x0000000000c08947 */ /* 0x000fea0003800000 */
[--C-:B-123--:R-:W-:Y:S01]  /*432c0*/  FADD.FTZ R184, R145, -R187.reuse ;  /* 0x800000bb91b87221 */ /* 0x10efe20000010000 */
        /* <DEDUP_REMOVED lines=47> */
.L_x_7654:
[----:B------:R-:W-:Y:S05]  /*435c0*/  BSYNC.RECONVERGENT B0 ;  /* 0x0000000000007941 */ /* 0x000fea0003800200 */
.L_x_7653:
[----:B------:R-:W-:Y:S01]  /*435d0*/  LOP3.LUT P0, RZ, R17, 0x100, RZ, 0xc0, !PT ;  /* 0x0000010011ff7812 */ /* 0x000fe2000780c0ff */
[----:B------:R-:W-:-:S12]  /*435e0*/  BSSY.RECONVERGENT B0, `(.L_x_7655) ;  /* 0x0000032000007945 */ /* 0x000fd80003800200 */
[----:B------:R-:W-:Y:S05]  /*435f0*/  @!P0 BRA `(.L_x_7656) ;  /* 0x0000000000c08947 */ /* 0x000fea0003800000 */
[--C-:B-1234-:R-:W-:Y:S01]  /*43600*/  FADD.FTZ R184, R147, -R187.reuse ;  /* 0x800000bb93b87221 */ /* 0x11efe20000010000 */
        /* <DEDUP_REMOVED lines=47> */
.L_x_7656:
[----:B------:R-:W-:Y:S05]  /*43900*/  BSYNC.RECONVERGENT B0 ;  /* 0x0000000000007941 */ /* 0x000fea0003800200 */
.L_x_7655:
[----:B------:R-:W-:Y:S01]  /*43910*/  LOP3.LUT P0, RZ, R17, 0x80, RZ, 0xc0, !PT ;  /* 0x0000008011ff7812 */ /* 0x000fe2000780c0ff */
[----:B------:R-:W-:-:S12]  /*43920*/  BSSY.RECONVERGENT B0, `(.L_x_7657) ;  /* 0x0000032000007945 */ /* 0x000fd80003800200 */
[----:B------:R-:W-:Y:S05]  /*43930*/  @!P0 BRA `(.L_x_7658) ;  /* 0x0000000000c08947 */ /* 0x000fea0003800000 */
[--C-:B01234-:R-:W-:Y:S01]  /*43940*/  FADD.FTZ R184, R149, -R187.reuse ;  /* 0x800000bb95b87221 */ /* 0x11ffe20000010000 */
[--C-:B------:R-:W-:Y:S01]  /*43950*/  FADD.FTZ R118, R133, -R187.reuse ;  /* 0x800000bb85767221 */ /* 0x100fe20000010000 */
        /* <DEDUP_REMOVED lines=46> */
.L_x_7658:
[----:B------:R-:W-:Y:S05]  /*43c40*/  BSYNC.RECONVERGENT B0 ;  /* 0x0000000000007941 */ /* 0x000fea0003800200 */
.L_x_7657:
        /* <DEDUP_REMOVED lines=22> */
[C---:B------:R-:W-:Y:S01]  /*43db0*/  FMUL.FTZ R116, R183.reuse, R116 ;  /* 0x00000074b7747220 */ /* 0x040fe20000410000 */
        /* <DEDUP_REMOVED lines=28> */
.L_x_7660:
[----:B------:R-:W-:Y:S05]  /*43f80*/  BSYNC.RECONVERGENT B0 ;  /* 0x0000000000007941 */ /* 0x000fea0003800200 */
.L_x_7659:
[----:B------:R-:W-:Y:S01]  /*43f90*/  LOP3.LUT P0, RZ, R17, 0x20, RZ, 0xc0, !PT ;  /* 0x0000002011ff7812 */ /* 0x000fe2000780c0ff */
        /* <DEDUP_REMOVED lines=11> */
[----:B-----5:R-:W-:Y:S02]  /*44050*/  HADD2.F32 R119, -RZ, R56.H0_H0 ;  /* 0x20000038ff777230 */ /* 0x020fe40000004100 */
[----:B------:R-:W-:Y:S01]  /*44060*/  FMUL.FTZ R118, R183, R118 ;  /* 0x00000076b7767220 */ /* 0x000fe20000410000 */
[----:B------:R-:W-:-:S02]  /*44070*/  HADD2.F32 R179, -RZ, R52.H0_H0 ;  /* 0x20000034ffb37230 */ /* 0x000fc40000004100 */
[C---:B------:R-:W-:Y:S01]  /*44080*/  FMUL.FTZ R186, R183.reuse, R186 ;  /* 0x000000bab7ba7220 */ /* 0x040fe20000410000 */
[----:B------:R-:W-:Y:S02]  /*44090*/  HADD2.F32 R185, -RZ, R57.H0_H0 ;  /* 0x20000039ffb97230 */ /* 0x000fe40000004100 */
[C---:B------:R-:W-:Y:S01]  /*440a0*/  FMUL.FTZ R190, R183.reuse, R190 ;  /* 0x000000beb7be7220 */ /* 0x040fe20000410000 */
[----:B------:R-:W-:Y:S02]  /*440b0*/  HADD2.F32 R187, -RZ, R53.H0_H0 ;  /* 0x20000035ffbb7230 */ /* 0x000fe40000004100 */
[C---:B------:R-:W-:Y:S01]  /*440c0*/  FMUL.FTZ R184, R183.reuse, R184 ;  /* 0x000000b8b7b87220 */ /* 0x040fe20000410000 */
[----:B------:R-:W-:Y:S02]  /*440d0*/  HADD2.F32 R189, -RZ, R58.H0_H0 ;  /* 0x2000003affbd7230 */ /* 0x000fe40000004100 */
[----:B------:R-:W-:Y:S01]  /*440e0*/  FMUL.FTZ R188, R183, R188 ;  /* 0x000000bcb7bc7220 */ /* 0x000fe20000410000 */
[----:B------:R-:W-:-:S02]  /*440f0*/  HADD2.F32 R191, -RZ, R54.H0_H0 ;  /* 0x20000036ffbf7230 */ /* 0x000fc40000004100 */
[C---:B------:R-:W-:Y:S01]  /*44100*/  FMUL.FTZ R192, R183.reuse, R192 ;  /* 0x000000c0b7c07220 */ /* 0x040fe20000410000 */
[C---:B------:R-:W-:Y:S01]  /*44110*/  FMUL.FTZ R194, R183.reuse, R194 ;  /* 0x000000c2b7c27220 */ /* 0x040fe20000410000 */
[----:B------:R-:W-:Y:S01]  /*44120*/  FMUL.FTZ R196, R183, R196 ;  /* 0x000000c4b7c47220 */ /* 0x000fe20000410000 */
[----:B------:R-:W-:Y:S01]  /*44130*/  FFMA.FTZ R183, R118, R119, R179 ;  /* 0x0000007776b77223 */ /* 0x000fe200000100b3 */
[----:B------:R-:W-:Y:S01]  /*44140*/  FFMA.FTZ R185, R186, R185, R187 ;  /* 0x000000b9bab97223 */ /* 0x000fe200000100bb */
[----:B------:R-:W-:Y:S01]  /*44150*/  FFMA.FTZ R118, R190, R189, R191 ;  /* 0x000000bdbe767223 */ /* 0x000fe200000100bf */
[----:B------:R-:W-:Y:S02]  /*44160*/  HADD2.F32 R119, -RZ, R56.H1_H1 ;  /* 0x30000038ff777230 */ /* 0x000fe40000004100 */
[----:B------:R-:W-:Y:S02]  /*44170*/  HADD2.F32 R187, -RZ, R57.H1_H1 ;  /* 0x30000039ffbb7230 */ /* 0x000fe40000004100 */
[----:B------:R-:W-:-:S02]  /*44180*/  HADD2.F32 R191, -RZ, R58.H1_H1 ;  /* 0x3000003affbf7230 */ /* 0x000fc40000004100 */
[----:B------:R-:W-:Y:S02]  /*44190*/  HADD2.F32 R195, -RZ, R59.H0_H0 ;  /* 0x2000003bffc37230 */ /* 0x000fe40000004100 */
[----:B------:R-:W-:Y:S02]  /*441a0*/  HADD2.F32 R197, -RZ, R55.H0_H0 ;  /* 0x20000037ffc57230 */ /* 0x000fe40000004100 */
[----:B------:R-:W-:Y:S02]  /*441b0*/  HADD2.F32 R199, -RZ, R59.H1_H1 ;  /* 0x3000003bffc77230 */ /* 0x000fe40000004100 */
[----:B------:R-:W-:Y:S02]  /*441c0*/  HADD2.F32 R201, -RZ, R55.H1_H1 ;  /* 0x30000037ffc97230 */ /* 0x000fe40000004100 */
[----:B------:R-:W-:Y:S01]  /*441d0*/  FFMA.FTZ R194, R194, R195, R197 ;  /* 0x000000c3c2c27223 */ /* 0x000fe200000100c5 */
[----:B------:R-:W-:Y:S02]  /*441e0*/  HADD2.F32 R193, -RZ, R54.H1_H1 ;  /* 0x30000036ffc17230 */ /* 0x000fe40000004100 */
[----:B------:R-:W-:-:S02]  /*441f0*/  HADD2.F32 R189, -RZ, R53.H1_H1 ;  /* 0x30000035ffbd7230 */ /* 0x000fc40000004100 */
[----:B------:R-:W-:Y:S01]  /*44200*/  FFMA.FTZ R199, R196, R199, R201 ;  /* 0x000000c7c4c77223 */ /* 0x000fe200000100c9 */
[----:B------:R-:W-:Y:S02]  /*44210*/  HADD2.F32 R179, -RZ, R52.H1_H1 ;  /* 0x30000034ffb37230 */ /* 0x000fe40000004100 */
[----:B------:R-:W-:Y:S01]  /*44220*/  FFMA.FTZ R191, R192, R191, R193 ;  /* 0x000000bfc0bf7223 */ /* 0x000fe200000100c1 */
[----:B------:R-:W-:Y:S02]  /*44230*/  FFMA.FTZ R188, R188, R187, R189 ;  /* 0x000000bbbcbc7223 */ /* 0x000fe400000100bd */
[----:B------:R-:W-:Y:S01]  /*44240*/  FFMA.FTZ R184, R184, R119, R179 ;  /* 0x00000077b8b87223 */ /* 0x000fe200000100b3 */
[----:B0-----:R-:W-:Y:S01]  /*44250*/  IMAD.WIDE.U32 R178, R178, 0x10, R116 ;  /* 0x00000010b2b27825 */ /* 0x001fe200078e0074 */
[----:B------:R-:W-:Y:S02]  /*44260*/  F2FP.F16.F32.PACK_AB R119, R199, R194 ;  /* 0x000000c2c777723e */ /* 0x000fe400000000ff */
[----:B------:R-:W-:-:S02]  /*44270*/  F2FP.F16.F32.PACK_AB R118, R191, R118 ;  /* 0x00000076bf76723e */ /* 0x000fc400000000ff */
[----:B------:R-:W-:Y:S02]  /*44280*/  F2FP.F16.F32.PACK_AB R117, R188, R185 ;  /* 0x000000b9bc75723e */ /* 0x000fe400000000ff */
[----:B------:R-:W-:-:S05]  /*44290*/  F2FP.F16.F32.PACK_AB R116, R184, R183 ;  /* 0x000000b7b874723e */ /* 0x000fca00000000ff */
[----:B------:R0:W-:Y:S02]  /*442a0*/  STG.E.128 desc[UR6][R178.64], R116 ;  /* 0x00000074b2007986 */ /* 0x0001e4000c101d06 */
.L_x_7662:
[----:B------:R-:W-:Y:S05]  /*442b0*/  BSYNC.RECONVERGENT B0 ;  /* 0x0000000000007941 */ /* 0x000fea0003800200 */
.L_x_7661:
[----:B01234-:R-:W0:Y:S02]  /*442c0*/  LDC.64 R116, c[0x0][0x380] ;  /* 0x0000e000ff747b82 */ /* 0x01fe240000000a00 */
[----:B0-----:R-:W-:-:S04]  /*442d0*/  LEA R36, R116, R36, 0x2 ;  /* 0x0000002474247211 */ /* 0x001fc800078e10ff */
[----:B------:R-:W-:-:S13]  /*442e0*/  ISETP.GE.AND P0, PT, R36, R117, PT ;  /* 0x000000752400720c */ /* 0x000fda0003f06270 */
[----:B------:R-:W-:Y:S05]  /*442f0*/  @!P0 BRA `(.L_x_7663) ;  /* 0xfffffbcc00808947 */ /* 0x000fea000383ffff */
[----:B------:R-:W-:Y:S05]  /*44300*/  EXIT ;  /* 0x000000000000794d */ /* 0x000fea0003800000 */
.L_x_7646:
        /* <DEDUP_REMOVED lines=8> */
.L_x_7665:
[----:B------:R-:W-:Y:S05]  /*44390*/  BSYNC B0 ;  /* 0x0000000000007941 */ /* 0x000fea0003800000 */
.L_x_7664:
        /* <DEDUP_REMOVED lines=10> */
.L_x_7666:
[----:B------:R-:W-:Y:S01]  /*44440*/  HFMA2 R189, -RZ, RZ, 0, 2.384185791015625e-07 ;  /* 0x00000004ffbd7431 */ /* 0x000fe200000001ff */
[----:B------:R-:W-:-:S05]  /*44450*/  MOV R119, R188 ;  /* 0x000000bc00777202 */ /* 0x000fca0000000f00 */
[----:B------:R-:W-:-:S04]  /*44460*/  FADD.FTZ R119, R118, R119 ;  /* 0x0000007776777221 */ /* 0x000fc80000010000 */
[----:B------:R-:W-:-:S07]  /*44470*/  IMAD.MOV.U32 R190, RZ, RZ, R119 ;  /* 0x000000ffffbe7224 */ /* 0x000fce00078e0077 */
[----:B------:R-:W-:Y:S05]  /*44480*/  WARPSYNC.COLLECTIVE R187, `(.L_x_7667) ;  /* 0x00000000bb087348 */ /* 0x000fea0003c00000 */
[----:B------:R0:W1:Y:S02]  /*44490*/  SHFL.BFLY P6, R188, R190, R189, R192 ;  /* 0x0c0000bdbebc7389 */ /* 0x00006400000c00c0 */
[----:B01----:R-:W-:Y:S05]  /*444a0*/  ENDCOLLECTIVE ;  /* 0x000000000000791b */ /* 0x003fea0003800000 */
.L_x_7667:
[----:B------:R-:W-:Y:S02]  /*444b0*/  IMAD.MOV.U32 R189, RZ, RZ, 0x8 ;  /* 0x00000008ffbd7424 */ /* 0x000fe400078e00ff */
[----:B------:R-:W-:-:S04]  /*444c0*/  IMAD.MOV.U32 R116, RZ, RZ, R188 ;  /* 0x000000ffff747224 */ /* 0x000fc800078e00bc */
[----:B------:R-:W-:-:S05]  /*444d0*/  FADD.FTZ R184, R119, R116 ;  /* 0x0000007477b87221 */ /* 0x000fca0000010000 */
[----:B------:R-:W-:-:S07]  /*444e0*/  MOV R190, R184 ;  /* 0x000000b800be7202 */ /* 0x000fce0000000f00 */
[----:B------:R-:W-:Y:S05]  /*444f0*/  WARPSYNC.COLLECTIVE R187, `(.L_x_7668) ;  /* 0x00000000bb087348 */ /* 0x000fea0003c00000 */
[----:B------:R0:W1:Y:S02]  /*44500*/  SHFL.BFLY P6, R188, R190, R189, R192 ;  /* 0x0c0000bdbebc7389 */ /* 0x00006400000c00c0 */
[----:B01----:R-:W-:Y:S05]  /*44510*/  ENDCOLLECTIVE ;  /* 0x000000000000791b */ /* 0x003fea0003800000 */
.L_x_7668:
[----:B------:R-:W-:Y:S01]  /*44520*/  HFMA2 R189, -RZ, RZ, 0, 9.5367431640625e-07 ;  /* 0x00000010ffbd7431 */ /* 0x000fe200000001ff */
[----:B------:R-:W-:-:S05]  /*44530*/  MOV R179, R188 ;  /* 0x000000bc00b37202 */ /* 0x000fca0000000f00 */
[----:B------:R-:W-:-:S04]  /*44540*/  FADD.FTZ R185, R184, R179 ;  /* 0x000000b3b8b97221 */ /* 0x000fc80000010000 */
[----:B------:R-:W-:-:S07]  /*44550*/  IMAD.MOV.U32 R190, RZ, RZ, R185 ;  /* 0x000000ffffbe7224 */ /* 0x000fce00078e00b9 */
[----:B------:R-:W-:Y:S05]  /*44560*/  WARPSYNC.COLLECTIVE R187, `(.L_x_7669) ;  /* 0x00000000bb087348 */ /* 0x000fea0003c00000 */
[----:B------:R0:W1:Y:S02]  /*44570*/  SHFL.BFLY P6, R188, R190, R189, R192 ;  /* 0x0c0000bdbebc7389 */ /* 0x00006400000c00c0 */
[----:B01----:R-:W-:Y:S05]  /*44580*/  ENDCOLLECTIVE ;  /* 0x000000000000791b */ /* 0x003fea0003800000 */
.L_x_7669:
[----:B------:R-:W-:Y:S02]  /*44590*/  IMAD.MOV.U32 R189, RZ, RZ, 0x1 ;  /* 0x00000001ffbd7424 */ /* 0x000fe400078e00ff */
[----:B------:R-:W-:Y:S01]  /*445a0*/  IMAD.MOV.U32 R116, RZ, RZ, R188 ;  /* 0x000000ffff747224 */ /* 0x000fe200078e00bc */
[----:B------:R-:W-:-:S03]  /*445b0*/  LOP3.LUT P6, RZ, R17, 0x2, RZ, 0xc0, !PT ;  /* 0x0000000211ff7812 */ /* 0x000fc600078cc0ff */
[----:B------:R-:W-:-:S04]  /*445c0*/  FADD.FTZ R116, R185, R116 ;  /* 0x00000074b9747221 */ /* 0x000fc80000010000 */
[----:B------:R-:W-:-:S04]  /*445d0*/  FMUL.FTZ R179, R116, R183 ;  /* 0x000000b774b37220 */ /* 0x000fc80000410000 */
        /* <DEDUP_REMOVED lines=130> */
[----:B------:R-:W-:-:S07]  /*44e00*/  MOV R190, R116 ;  /* 0x0000007400be7202 */ /* 0x000fce0000000f00 */
[----:B------:R-:W-:Y:S05]  /*44e10*/  WARPSYNC.COLLECTIVE R187, `(.L_x_7670) ;  /* 0x00000000bb087348 */ /* 0x000fea0003c00000 */
[----:B------:R0:W1:Y:S02]  /*44e20*/  SHFL.BFLY P6, R188, R190, R189, R192 ;  /* 0x0c0000bdbebc7389 */ /* 0x00006400000c00c0 */
[----:B01----:R-:W-:Y:S05]  /*44e30*/  ENDCOLLECTIVE ;  /* 0x000000000000791b */ /* 0x003fea0003800000 */
.L_x_7670:
[----:B------:R-:W-:Y:S01]  /*44e40*/  HFMA2 R189, -RZ, RZ, 0, 1.1920928955078125e-07 ;  /* 0x00000002ffbd7431 */ /* 0x000fe200000001ff */
[----:B------:R-:W-:-:S05]  /*44e50*/  MOV R117, R188 ;  /* 0x000000bc00757202 */ /* 0x000fca0000000f00 */
[----:B------:R-:W-:-:S04]  /*44e60*/  FADD.FTZ R117, R116, R117 ;  /* 0x0000007574757221 */ /* 0x000fc80000010000 */
[----:B------:R-:W-:-:S07]  /*44e70*/  IMAD.MOV.U32 R190, RZ, RZ, R117 ;  /* 0x000000ffffbe7224 */ /* 0x000fce00078e0075 */
[----:B------:R-:W-:Y:S05]  /*44e80*/  WARPSYNC.COLLECTIVE R187, `(.L_x_7671) ;  /* 0x00000000bb087348 */ /* 0x000fea0003c00000 */
[----:B------:R0:W1:Y:S02]  /*44e90*/  SHFL.BFLY P6, R188, R190, R189, R192 ;  /* 0x0c0000bdbebc7389 */ /* 0x00006400000c00c0 */
[----:B01----:R-:W-:Y:S05]  /*44ea0*/  ENDCOLLECTIVE ;  /* 0x000000000000791b */ /* 0x003fea0003800000 */
.L_x_7671:
[----:B------:R-:W-:Y:S02]  /*44eb0*/  IMAD.MOV.U32 R189, RZ, RZ, 0x4 ;  /* 0x00000004ffbd7424 */ /* 0x000fe400078e00ff */
[----:B------:R-:W-:-:S04]  /*44ec0*/  IMAD.MOV.U32 R118, RZ, RZ, R188 ;  /* 0x000000ffff767224 */ /* 0x000fc800078e00bc */
[----:B------:R-:W-:-:S05]  /*44ed0*/  FADD.FTZ R118, R117, R118 ;  /* 0x0000007675767221 */ /* 0x000fca0000010000 */
[----:B------:R-:W-:-:S07]  /*44ee0*/  MOV R190, R118 ;  /* 0x0000007600be7202 */ /* 0x000fce0000000f00 */
[----:B------:R-:W-:Y:S05]  /*44ef0*/  WARPSYNC.COLLECTIVE R187, `(.L_x_7672) ;  /* 0x00000000bb087348 */ /* 0x000fea0003c00000 */
[----:B------:R0:W1:Y:S02]  /*44f00*/  SHFL.BFLY P6, R188, R190, R189, R192 ;  /* 0x0c0000bdbebc7389 */ /* 0x00006400000c00c0 */
[----:B01----:R-:W-:Y:S05]  /*44f10*/  ENDCOLLECTIVE ;  /* 0x000000000000791b */ /* 0x003fea0003800000 */
.L_x_7672:
[----:B------:R-:W-:Y:S01]  /*44f20*/  HFMA2 R189, -RZ, RZ, 0, 4.76837158203125e-07 ;  /* 0x00000008ffbd7431 */ /* 0x000fe200000001ff */
[----:B------:R-:W-:-:S05]  /*44f30*/  MOV R119, R188 ;  /* 0x000000bc00777202 */ /* 0x000fca0000000f00 */
[----:B------:R-:W-:-:S04]  /*44f40*/  FADD.FTZ R119, R118, R119 ;  /* 0x0000007776777221 */ /* 0x000fc80000010000 */
[----:B------:R-:W-:-:S07]  /*44f50*/  IMAD.MOV.U32 R190, RZ, RZ, R119 ;  /* 0x000000ffffbe7224 */ /* 0x000fce00078e0077 */
[----:B------:R-:W-:Y:S05]  /*44f60*/  WARPSYNC.COLLECTIVE R187, `(.L_x_7673) ;  /* 0x00000000bb087348 */ /* 0x000fea0003c00000 */
[----:B------:R0:W1:Y:S02]  /*44f70*/  SHFL.BFLY P6, R188, R190, R189, R192 ;  /* 0x0c0000bdbebc7389 */ /* 0x00006400000c00c0 */
[----:B01----:R-:W-:Y:S05]  /*44f80*/  ENDCOLLECTIVE ;  /* 0x000000000000791b */ /* 0x003fea0003800000 */
.L_x_7673:
[----:B------:R-:W-:Y:S02]  /*44f90*/  IMAD.MOV.U32 R189, RZ, RZ, 0x10 ;  /* 0x00000010ffbd7424 */ /* 0x000fe400078e00ff */
[----:B------:R-:W-:-:S04]  /*44fa0*/  IMAD.MOV.U32 R184, RZ, RZ, R188 ;  /* 0x000000ffffb87224 */ /* 0x000fc800078e00bc */
[----:B------:R-:W-:-:S05]  /*44fb0*/  FADD.FTZ R184, R119, R184 ;  /* 0x000000b877b87221 */ /* 0x000fca0000010000 */
[----:B------:R-:W-:-:S07]  /*44fc0*/  MOV R190, R184 ;  /* 0x000000b800be7202 */ /* 0x000fce0000000f00 */
[----:B------:R-:W-:Y:S05]  /*44fd0*/  WARPSYNC.COLLECTIVE R187, `(.L_x_7674) ;  /* 0x00000000bb087348 */ /* 0x000fea0003c00000 */
[----:B------:R0:W1:Y:S02]  /*44fe0*/  SHFL.BFLY P6, R188, R190, R189, R192 ;  /* 0x0c0000bdbebc7389 */ /* 0x00006400000c00c0 */
[----:B01----:R-:W-:Y:S05]  /*44ff0*/  ENDCOLLECTIVE ;  /* 0x000000000000791b */ /* 0x003fea0003800000 */
.L_x_7674:
[----:B------:R-:W-:Y:S01]  /*45000*/  MOV R185, R188 ;  /* 0x000000bc00b97202 */ /* 0x000fe20000000f00 */
[----:B------:R-:W-:Y:S06]  /*45010*/  BRA `(.L_x_7675) ;  /* 0xffffffd400f47947 */ /* 0x000fec000383ffff */
.L_x_7676:
        /* <DEDUP_REMOVED lines=14> */
.L_x_43866:


//--------------------- .text._ZN10layer_norm31ln_parallel_residual_fwd_kernelINS_13Kernel_traitsI6__halfS2_S2_S2_fjLj2048ELj1ELj4ELj1ELj16ENS_18Kernel_traits_baseILj2048ES2_S2_S2_S2_fjLj128EEEEELb1ELb1ELb1EEEvNS_9FwdParamsE --------------------------
	.section	.text._ZN10layer_norm31ln_parallel_residual_fwd_kernelINS_13Kernel_traitsI6__halfS2_S2_S2_fjLj2048ELj1ELj4ELj1ELj16ENS_18Kernel_traits_baseILj2048ES2_S2_S2_S2_fjLj128EEEEELb1ELb1ELb1EEEvNS_9FwdParamsE,"ax",@progbits
	.align	128
        .global         _ZN10layer_norm31ln_parallel_residual_fwd_kernelINS_13Kernel_traitsI6__halfS2_S2_S2_fjLj2048ELj1ELj4ELj1ELj16ENS_18Kernel_traits_baseILj2048ES2_S2_S2_S2_fjLj128EEEEELb1ELb1ELb1EEEvNS_9FwdParamsE
        .type           _ZN10layer_norm31ln_parallel_residual_fwd_kernelINS_13Kernel_traitsI6__halfS2_S2_S2_fjLj2048ELj1ELj4ELj1ELj16ENS_18Kernel_traits_baseILj2048ES2_S2_S2_S2_fjLj128EEEEELb1ELb1ELb1EEEvNS_9FwdParamsE,@function
        .size           _ZN10layer_norm31ln_parallel_residual_fwd_kernelINS_13Kernel_traitsI6__halfS2_S2_S2_fjLj2048ELj1ELj4ELj1ELj16ENS_18Kernel_traits_baseILj2048ES2_S2_S2_S2_fjLj128EEEEELb1ELb1ELb1EEEvNS_9FwdParamsE,(.L_x_43867 - _ZN10layer_norm31ln_parallel_residual_fwd_kernelINS_13Kernel_traitsI6__halfS2_S2_S2_fjLj2048ELj1ELj4ELj1ELj16ENS_18Kernel_traits_baseILj2048ES2_S2_S2_S2_fjLj128EEEEELb1ELb1ELb1EEEvNS_9FwdParamsE)
        .other          _ZN10layer_norm31ln_parallel_residual_fwd_kernelINS_13Kernel_traitsI6__halfS2_S2_S2_fjLj2048ELj1ELj4ELj1ELj16ENS_18Kernel_traits_baseILj2048ES2_S2_S2_S2_fjLj128EEEEELb1ELb1ELb1EEEvNS_9FwdParamsE,@"STO_CUDA_ENTRY STV_DEFAULT"
_ZN10layer_norm31ln_parallel_residual_fwd_kernelINS_13Kernel_traitsI6__halfS2_S2_S2_fjLj2048ELj1ELj4ELj1ELj16ENS_18Kernel_traits_baseILj2048ES2_S2_S2_S2_fjLj128EEEEELb1ELb1ELb1EEEvNS_9FwdParamsE:
.text._ZN10layer_norm31ln_parallel_residual_fwd_kernelINS_13Kernel_traitsI6__halfS2_S2_S2_fjLj2048ELj1ELj4ELj1ELj16ENS_18Kernel_traits_baseILj2048ES2_S2_S2_S2_fjLj128EEEEELb1ELb1ELb1EEEvNS_9FwdParamsE:
[----:B------:R-:W-:Y:S01]  /*0000*/  LDC R1, c[0x0][0x37c] ;  /* 0x0000df00ff017b82 */ /* 0x000fe20000000800 */
[----:B------:R-:W0:Y:S07]  /*0010*/  LDCU.U8 UR4, c[0x0][0x464] ;  /* 0x00008c80ff0477ac */ /* 0x000e2e0008000000 */
[----:B------:R-:W1:Y:S01]  /*0020*/  LDC R168, c[0x0][0x458] ;  /* 0x00011600ffa87b82 */ /* 0x000e620000000800 */
[----:B------:R-:W2:Y:S07]  /*0030*/  LDCU.64 UR6, c[0x0][0x358] ;  /* 0x00006b00ff0677ac */ /* 0x000eae0008000a00 */
[----:B------:R-:W3:Y:S01]  /*0040*/  LDC R169, c[0x0][0x45c] ;  /* 0x00011700ffa97b82 */ /* 0x000ee20000000800 */
[----:B------:R-:W4:Y:S01]  /*0050*/  S2R R4, SR_TID.X ;  /* 0x0000000000047919 */ /* 0x000f220000002100 */
[----:B------:R-:W5:Y:S01]  /*0060*/  LDCU.64 UR8, c[0x0][0x438] ;  /* 0x00008700ff0877ac */ /* 0x000f620008000a00 */
[----:B0-----:R-:W-:Y:S01]  /*0070*/  ISETP.NE.AND P0, PT, RZ, UR4, PT ;  /* 0x00000004ff007c0c */ /* 0x001fe2000bf05270 */
[----:B------:R-:W0:-:S12]  /*0080*/  LDCU.64 UR4, c[0x0][0x450] ;  /* 0x00008a00ff0477ac */ /* 0x000e180008000a00 */
[----:B-1----:R-:W-:Y:S01]  /*0090*/  @P0 IMAD.MOV.U32 R2, RZ, RZ, R168 ;  /* 0x000000ffff020224 */ /* 0x002fe200078e00a8 */
[----:B------:R-:W1:Y:S01]  /*00a0*/  @P0 LDC R7, c[0x0][0x460] ;  /* 0x00011800ff070b82 */ /* 0x000e620000000800 */
[----:B---3--:R-:W-:-:S06]  /*00b0*/  @P0 IMAD.MOV.U32 R3, RZ, RZ, R169 ;  /* 0x000000ffff030224 */ /* 0x008fcc00078e00a9 */
[----:B--2---:R-:W1:Y:S01]  /*00c0*/  @P0 LDG.E.64 R2, desc[UR6][R2.64] ;  /* 0x0000000602020981 */ /* 0x004e62000c1e1b00 */
[----:B0-----:R-:W-:Y:S01]  /*00d0*/  MOV R134, UR4 ;  /* 0x0000000400867c02 */ /* 0x001fe20008000f00 */
[----:B------:R-:W-:-:S06]  /*00e0*/  IMAD.U32 R135, RZ, RZ, UR5 ;  /* 0x00000005ff877e24 */ /* 0x000fcc000f8e00ff */
[----:B------:R-:W2:Y:S01]  /*00f0*/  @P0 LDG.E.64 R134, desc[UR6][R134.64] ;  /* 0x0000000686860981 */ /* 0x000ea2000c1e1b00 */
[----:B------:R-:W0:Y:S01]  /*0100*/  S2UR UR5, SR_CTAID.X ;  /* 0x00000000000579c3 */ /* 0x000e220000002500 */
[----:B-----5:R-:W-:-:S04]  /*0110*/  UISETP.NE.U32.AND UP0, UPT, UR8, URZ, UPT ;  /* 0x000000ff0800728c */ /* 0x020fc8000bf05070 */
[----:B------:R-:W-:-:S03]  /*0120*/  UISETP.NE.AND.EX UP0, UPT, UR9, URZ, UPT, UP0 ;  /* 0x000000ff0900728c */ /* 0x000fc6000bf05300 */
[----:B------:R-:W4:Y:S01]  /*0130*/  LDC R5, c[0x0][0x360] ;  /* 0x0000d800ff057b82 */ /* 0x000f220000000800 */
[----:B0-----:R-:W-:Y:S02]  /*0140*/  USHF.L.U32 UR4, UR5, 0x2, URZ ;  /* 0x0000000205047899 */ /* 0x001fe400080006ff */
[----:B----4-:R-:W-:Y:S01]  /*0150*/  IMAD R0, R5, UR5, R4 ;  /* 0x0000000505007c24 */ /* 0x010fe2000f8e0204 */
[----:B-1----:R-:W-:Y:S02]  /*0160*/  @P0 IADD3 R168, P1, PT, R2, R7, RZ ;  /* 0x0000000702a80210 */ /* 0x002fe40007f3e0ff */
[----:B------:R-:W-:-:S03]  /*0170*/  LOP3.LUT R2, R4, 0x1f, RZ, 0xc0, !PT ;  /* 0x0000001f04027812 */ /* 0x000fc600078ec0ff */
[----:B------:R-:W-:Y:S01]  /*0180*/  @P0 IMAD.X R169, RZ, RZ, R3, P1 ;  /* 0x000000ffffa90224 */ /* 0x000fe200008e0603 */
[----:B------:R-:W-:Y:S02]  /*0190*/  SHF.R.U32.HI R3, RZ, 0x5, R4 ;  /* 0x00000005ff037819 */ /* 0x000fe40000011604 */
[C---:B--2---:R-:W-:Y:S01]  /*01a0*/  IADD3 R4, PT, PT, R134.reuse, -0x61c88647, RZ ;  /* 0x9e3779b986047810 */ /* 0x044fe20007ffe0ff */
[----:B------:R-:W-:Y:S01]  /*01b0*/  VIADD R5, R135, 0xbb67ae85 ;  /* 0xbb67ae8587057836 */ /* 0x000fe20000000000 */
[----:B------:R-:W-:Y:S01]  /*01c0*/  LOP3.LUT R3, R3, UR4, RZ, 0xfc, !PT ;  /* 0x0000000403037c12 */ /* 0x000fe2000f8efcff */
        /* <DEDUP_REMOVED lines=12> */
[C---:B------:R-:W-:Y:S01]  /*0290*/  VIADD R15, R135.reuse, 0x646e171e ;  /* 0x646e171e870f7836 */ /* 0x040fe20000000000 */
[----:B------:R-:W-:Y:S01]  /*02a0*/  SHF.R.U32.HI R29, RZ, 0x2, R169 ;  /* 0x00000002ff1d7819 */ /* 0x000fe200000116a9 */
[----:B------:R-:W-:-:S02]  /*02b0*/  VIADD R17, R135, 0x1fd5c5a3 ;  /* 0x1fd5c5a387117836 */ /* 0x000fc40000000000 */
[C---:B------:R-:W-:Y:S02]  /*02c0*/  VIADD R18, R134.reuse, 0xf1bbcdc8 ;  /* 0xf1bbcdc886127836 */ /* 0x040fe40000000000 */
[----:B------:R-:W-:Y:S02]  /*02d0*/  VIADD R20, R134, 0x8ff34781 ;  /* 0x8ff3478186147836 */ /* 0x000fe40000000000 */
[----:B------:R-:W-:Y:S01]  /*02e0*/  VIADD R21, R135, 0x96a522ad ;  /* 0x96a522ad87157836 */ /* 0x000fe20000000000 */
[----:B------:R-:W-:Y:S06]  /*02f0*/  BRA.U !UP0, `(.L_x_7677) ;  /* 0x0000000108547547 */ /* 0x000fec000b800000 */
        /* <DEDUP_REMOVED lines=21> */
.L_x_7677:
        /* <DEDUP_REMOVED lines=26> */
.L_x_7678:
[----:B------:R-:W1:Y:S02]  /*05f0*/  LDCU UR4, c[0x0][0x384] ;  /* 0x00007080ff0477ac */ /* 0x000e640008000800 */
[----:B-1----:R-:W-:-:S13]  /*0600*/  ISETP.GE.AND P0, PT, R3, UR4, PT ;  /* 0x0000000403007c0c */ /* 0x002fda000bf06270 */
[----:B------:R-:W-:Y:S05]  /*0610*/  @P0 EXIT ;  /* 0x000000000000094d */ /* 0x000fea0003800000 */
[----:B0-----:R-:W-:Y:S01]  /*0620*/  IMAD.HI.U32 R25, R22, -0x2daee0ad, RZ ;  /* 0xd2511f5316197827 */ /* 0x001fe200078e00ff */
[----:B------:R-:W0:Y:S01]  /*0630*/  LDCU.64 UR4, c[0x0][0x398] ;  /* 0x00007300ff0477ac */ /* 0x000e220008000a00 */
[----:B------:R-:W-:Y:S02]  /*0640*/  LOP3.LUT R168, R168, 0x3, RZ, 0xc0, !PT ;  /* 0x00000003a8a87812 */ /* 0x000fe400078ec0ff */
[C---:B------:R-:W-:Y:S01]  /*0650*/  IMAD.HI.U32 R23, R0.reuse, -0x326172a9, RZ ;  /* 0xcd9e8d5700177827 */ /* 0x040fe200078e00ff */
[----:B------:R-:W-:Y:S01]  /*0660*/  LOP3.LUT R25, R25, R135, RZ, 0x3c, !PT ;  /* 0x0000008719197212 */ /* 0x000fe200078e3cff */
[----:B------:R-:W1:Y:S02]  /*0670*/  LDCU UR11, c[0x0][0x404] ;  /* 0x00008080ff0b77ac */ /* 0x000e640008000800 */
[----:B------:R-:W-:Y:S01]  /*0680*/  IMAD R24, R0, -0x326172a9, RZ ;  /* 0xcd9e8d5700187824 */ /* 0x000fe200078e02ff */
[----:B------:R-:W-:Y:S01]  /*0690*/  LOP3.LUT R23, R29, R23, R134, 0x96, !PT ;  /* 0x000000171d177212 */ /* 0x000fe200078e9686 */
[----:B------:R-:W-:Y:S01]  /*06a0*/  IMAD.HI.U32 R27, R25, -0x326172a9, RZ ;  /* 0xcd9e8d57191b7827 */ /* 0x000fe200078e00ff */
[----:B------:R-:W2:Y:S03]  /*06b0*/  LDCU UR12, c[0x0][0x408] ;  /* 0x00008100ff0c77ac */ /* 0x000ea60008000800 */
[----:B------:R-:W-:Y:S01]  /*06c0*/  IMAD R28, R22, -0x2daee0ad, RZ ;  /* 0xd2511f53161c7824 */ /* 0x000fe200078e02ff */
[----:B------:R-:W-:Y:S01]  /*06d0*/  LOP3.LUT R24, R4, R24, R27, 0x96, !PT ;  /* 0x0000001804187212 */ /* 0x000fe200078e961b */
[----:B------:R-:W-:Y:S01]  /*06e0*/  IMAD.HI.U32 R26, R23, -0x2daee0ad, RZ ;  /* 0xd2511f53171a7827 */ /* 0x000fe200078e00ff */
[----:B------:R-:W3:Y:S03]  /*06f0*/  LDCU UR10, c[0x0][0x448] ;  /* 0x00008900ff0a77ac */ /* 0x000ee60008000800 */
[----:B------:R-:W-:Y:S01]  /*0700*/  IMAD R27, R25, -0x326172a9, RZ ;  /* 0xcd9e8d57191b7824 */ /* 0x000fe200078e02ff */
[----:B------:R-:W-:Y:S01]  /*0710*/  LOP3.LUT R26, R5, R28, R26, 0x96, !PT ;  /* 0x0000001c051a7212 */ /* 0x000fe200078e961a */
[----:B------:R-:W-:Y:S01]  /*0720*/  IMAD R23, R23, -0x2daee0ad, RZ ;  /* 0xd2511f5317177824 */ /* 0x000fe200078e02ff */
[----:B0-----:R-:W-:Y:S01]  /*0730*/  UISETP.NE.U32.AND UP0, UPT, UR4, URZ, UPT ;  /* 0x000000ff0400728c */ /* 0x001fe2000bf05070 */
[----:B------:R-:W-:Y:S01]  /*0740*/  IMAD.HI.U32 R28, R24, -0x2daee0ad, RZ ;  /* 0xd2511f53181c7827 */ /* 0x000fe200078e00ff */
[----:B------:R-:W0:Y:S03]  /*0750*/  LDCU UR4, c[0x0][0x388] ;  /* 0x00007100ff0477ac */ /* 0x000e260008000800 */
[----:B------:R-:W-:Y:S01]  /*0760*/  IMAD.HI.U32 R25, R26, -0x326172a9, RZ ;  /* 0xcd9e8d571a197827 */ /* 0x000fe200078e00ff */
[----:B------:R-:W-:Y:S01]  /*0770*/  LOP3.LUT R23, R7, R23, R28, 0x96, !PT ;  /* 0x0000001707177212 */ /* 0x000fe200078e961c */
[----:B------:R-:W-:-:S02]  /*0780*/  UISETP.NE.AND.EX UP0, UPT, UR5, URZ, UPT, UP0 ;  /* 0x000000ff0500728c */ /* 0x000fc4000bf05300 */
[----:B------:R-:W-:Y:S01]  /*0790*/  IMAD R28, R24, -0x2daee0ad, RZ ;  /* 0xd2511f53181c7824 */ /* 0x000fe200078e02ff */
[----:B------:R-:W-:Y:S01]  /*07a0*/  LOP3.LUT R25, R6, R27, R25, 0x96, !PT ;  /* 0x0000001b06197212 */ /* 0x000fe200078e9619 */
[----:B------:R-:W-:Y:S01]  /*07b0*/  IMAD R26, R26, -0x326172a9, RZ ;  /* 0xcd9e8d571a1a7824 */ /* 0x000fe200078e02ff */
[----:B------:R-:W4:Y:S01]  /*07c0*/  LDCU.U8 UR5, c[0x0][0x410] ;  /* 0x00008200ff0577ac */ /* 0x000f220008000000 */
[----:B------:R-:W-:Y:S01]  /*07d0*/  IMAD.HI.U32 R27, R23, -0x326172a9, RZ ;  /* 0xcd9e8d57171b7827 */ /* 0x000fe200078e00ff */
[----:B------:R-:W-:Y:S01]  /*07e0*/  PLOP3.LUT P0, PT, PT, PT, UP0, 0x80, 0x8 ;  /* 0x000000000008781c */ /* 0x000fe20003f0f008 */
[----:B------:R-:W0:Y:S02]  /*07f0*/  LDCU.64 UR8, c[0x0][0x3a0] ;  /* 0x00007400ff0877ac */ /* 0x000e240008000a00 */
        /* <DEDUP_REMOVED lines=34> */
[----:B------:R-:W-:Y:S01]  /*0a20*/  IMAD R24, R24, -0x326172a9, RZ ;  /* 0xcd9e8d5718187824 */ /* 0x000fe200078e02ff */
[----:B------:R-:W-:Y:S01]  /*0a30*/  MOV R23, R29 ;  /* 0x0000001d00177202 */ /* 0x000fe20000000f00 */
[----:B------:R-:W-:-:S04]  /*0a40*/  IMAD.HI.U32 R43, R25, -0x326172a9, RZ ;  /* 0xcd9e8d57192b7827 */ /* 0x000fc800078e00ff */
[----:B------:R-:W-:Y:S01]  /*0a50*/  IMAD.HI.U32 R26, R27, -0x2daee0ad, RZ ;  /* 0xd2511f531b1a7827 */ /* 0x000fe200078e00ff */
[----:B------:R-:W-:-:S03]  /*0a60*/  LOP3.LUT R43, R20, R24, R43, 0x96, !PT ;  /* 0x00000018142b7212 */ /* 0x000fc600078e962b */
[----:B------:R-:W-:Y:S01]  /*0a70*/  IMAD.MOV.U32 R24, RZ, RZ, RZ ;  /* 0x000000ffff187224 */ /* 0x000fe200078e00ff */
[----:B------:R-:W-:Y:S01]  /*0a80*/  LOP3.LUT R169, R21, R169, R26, 0x96, !PT ;  /* 0x000000a915a97212 */ /* 0x000fe200078e961a */
[----:B------:R-:W-:Y:S02]  /*0a90*/  IMAD R174, R27, -0x2daee0ad, RZ ;  /* 0xd2511f531bae7824 */ /* 0x000fe400078e02ff */
[----:B01234-:R-:W-:-:S07]  /*0aa0*/  IMAD R170, R25, -0x326172a9, RZ ;  /* 0xcd9e8d5719aa7824 */ /* 0x01ffce00078e02ff */
.L_x_8664:
[----:B------:R-:W-:Y:S01]  /*0ab0*/  ISETP.NE.U32.AND P1, PT, RZ, UR8, PT ;  /* 0x00000008ff007c0c */ /* 0x000fe2000bf25070 */
[----:B---3--:R-:W0:Y:S01]  /*0ac0*/  LDC.64 R140, c[0x0][0x390] ;  /* 0x0000e400ff8c7b82 */ /* 0x008e220000000a00 */
[----:B------:R-:W-:Y:S02]  /*0ad0*/  IMAD R25, R3, UR4, RZ ;  /* 0x0000000403197c24 */ /* 0x000fe4000f8e02ff */
[----:B------:R-:W-:-:S03]  /*0ae0*/  ISETP.NE.AND.EX P1, PT, RZ, UR9, PT, P1 ;  /* 0x00000009ff007c0c */ /* 0x000fc6000bf25310 */
[----:B------:R-:W-:Y:S02]  /*0af0*/  SHF.R.S32.HI R40, RZ, 0x1f, R25 ;  /* 0x0000001fff287819 */ /* 0x000fe40000011419 */
[----:B------:R-:W1:Y:S02]  /*0b00*/  @P0 LDC.64 R36, c[0x0][0x398] ;  /* 0x0000e600ff240b82 */ /* 0x000e640000000a00 */
[----:B------:R-:W-:-:S04]  /*0b10*/  LEA.HI R25, R40, R25, RZ, 0x3 ;  /* 0x0000001928197211 */ /* 0x000fc800078f18ff */
[----:B------:R-:W-:Y:S02]  /*0b20*/  LEA.HI.SX32 R25, R25, R2, 0x1d ;  /* 0x0000000219197211 */ /* 0x000fe400078feaff */
[----:B------:R-:W2:Y:S03]  /*0b30*/  @P1 LDC.64 R38, c[0x0][0x3a0] ;  /* 0x0000e800ff261b82 */ /* 0x000ea60000000a00 */
[----:B0-----:R-:W-:-:S05]  /*0b40*/  IMAD.WIDE.U32 R116, R25, 0x10, R140 ;  /* 0x0000001019747825 */ /* 0x001fca00078e008c */
[----:B------:R-:W0:Y:S01]  /*0b50*/  LDC.64 R124, c[0x0][0x398] ;  /* 0x0000e600ff7c7b82 */ /* 0x000e220000000a00 */
[----:B-----5:R-:W5:Y:S01]  /*0b60*/  LDG.E.128 R116, desc[UR6][R116.64] ;  /* 0x0000000674747981 */ /* 0x020f62000c1e1d00 */
[----:B-1----:R-:W-:-:S05]  /*0b70*/  @P0 IMAD.WIDE.U32 R36, R25, 0x10, R36 ;  /* 0x0000001019240825 */ /* 0x002fca00078e0024 */
[----:B------:R1:W5:Y:S01]  /*0b80*/  @P0 LDG.E.128 R48, desc[UR6][R36.64] ;  /* 0x0000000624300981 */ /* 0x000362000c1e1d00 */
[----:B--2---:R-:W-:-:S05]  /*0b90*/  @P1 IMAD.WIDE.U32 R38, R25, 0x10, R38 ;  /* 0x0000001019261825 */ /* 0x004fca00078e0026 */
[----:B------:R1:W5:Y:S01]  /*0ba0*/  @P1 LDG.E.128 R44, desc[UR6][R38.64] ;  /* 0x00000006262c1981 */ /* 0x000362000c1e1d00 */
[----:B0-----:R-:W-:-:S04]  /*0bb0*/  ISETP.NE.U32.AND P0, PT, R124, RZ, PT ;  /* 0x000000ff7c00720c */ /* 0x001fc80003f05070 */
[----:B------:R-:W-:Y:S01]  /*0bc0*/  ISETP.NE.AND.EX P0, PT, R125, RZ, PT, P0 ;  /* 0x000000ff7d00720c */ /* 0x000fe20003f05300 */
[----:B------:R-:W-:-:S12]  /*0bd0*/  IMAD.MOV.U32 R40, RZ, RZ, 0x2f800000 ;  /* 0x2f800000ff287424 */ /* 0x000fd800078e00ff */
[----:B-1----:R-:W-:Y:S05]  /*0be0*/  @P0 BRA `(.L_x_7679) ;  /* 0x00000028003c0947 */ /* 0x002fea0003800000 */
        /* <DEDUP_REMOVED lines=16> */
.L_x_7682:
        /* <DEDUP_REMOVED lines=13> */
.L_x_7684:
[----:B------:R-:W-:Y:S05]  /*0dc0*/  BSYNC.RECONVERGENT B1 ;  /* 0x0000000000017941 */ /* 0x000fea0003800200 */
.L_x_7683:
        /* <DEDUP_REMOVED lines=39> */
[----:B------:R-:W-:-:S04]  /*1040*/  LOP3.LUT R43, R20, R38, R171, 0x96, !PT ;  /* 0x00000026142b7212 */ /* 0x000fc800078e96ab */
[----:B------:R-:W-:-:S07]  /*1050*/  LOP3.LUT R169, R21, R36, R127, 0x96, !PT ;  /* 0x0000002415a97212 */ /* 0x000fce00078e967f */
.L_x_7681:
[----:B------:R-:W-:Y:S05]  /*1060*/  BSYNC.RECONVERGENT B0 ;  /* 0x0000000000007941 */ /* 0x000fea0003800200 */
.L_x_7680:
[----:B------:R-:W-:Y:S01]  /*1070*/  I2FP.F32.U32 R35, R35 ;  /* 0x0000002300237245 */ /* 0x000fe20000201000 */
[----:B-----5:R-:W-:Y:S01]  /*1080*/  HADD2.F32 R36, -RZ, R116.H0_H0 ;  /* 0x20000074ff247230 */ /* 0x020fe20000004100 */
[----:B------:R-:W-:Y:S01]  /*1090*/  MOV R41, UR12 ;  /* 0x0000000c00297c02 */ /* 0x000fe20008000f00 */
[----:B------:R-:W-:Y:S01]  /*10a0*/  IMAD.U32 R42, RZ, RZ, UR11 ;  /* 0x0000000bff2a7e24 */ /* 0x000fe2000f8e00ff */
[----:B------:R-:W-:Y:S01]  /*10b0*/  ISETP.NE.AND P2, PT, R37, 0x1, PT ;  /* 0x000000012500780c */ /* 0x000fe20003f45270 */
[----:B------:R-:W-:Y:S01]  /*10c0*/  FFMA.FTZ R35, R35, R40, 1.1641532182693481445e-10 ;  /* 0x2f00000023237423 */ /* 0x000fe20000010028 */
[----:B------:R-:W-:Y:S02]  /*10d0*/  @P1 HADD2.F32 R38, -RZ, R44.H0_H0 ;  /* 0x2000002cff261230 */ /* 0x000fe40000004100 */
[----:B------:R-:W-:Y:S01]  /*10e0*/  FMUL.FTZ R36, R36, R41 ;  /* 0x0000002924247220 */ /* 0x000fe20000410000 */
[----:B------:R-:W-:Y:S01]  /*10f0*/  LOP3.LUT R26, R26, 0xfffffff7, RZ, 0xc0, !PT ;  /* 0xfffffff71a1a7812 */ /* 0x000fe200078ec0ff */
[----:B------:R-:W-:Y:S01]  /*1100*/  BSSY.RECONVERGENT B0, `(.L_x_7685) ;  /* 0x000004a000007945 */ /* 0x000fe20003800200 */
        /* <DEDUP_REMOVED lines=17> */
.L_x_7687:
        /* <DEDUP_REMOVED lines=13> */
.L_x_7689:
[----:B------:R-:W-:Y:S05]  /*12f0*/  BSYNC.RECONVERGENT B1 ;  /* 0x0000000000017941 */ /* 0x000fea0003800200 */
.L_x_7688:
        /* <DEDUP_REMOVED lines=39> */
[----:B------:R-:W-:Y:S02]  /*1570*/  LOP3.LUT R169, R21, R36, R121, 0x96, !PT ;  /* 0x0000002415a97212 */ /* 0x000fe400078e9679 */
[----:B------:R-:W-:Y:S01]  /*1580*/  MOV R36, R126 ;  /* 0x0000007e00247202 */ /* 0x000fe20000000f00 */
[----:B------:R-:W-:-:S07]  /*1590*/  IMAD.MOV.U32 R126, RZ, RZ, R120 ;  /* 0x000000ffff7e7224 */ /* 0x000fce00078e0078 */
.L_x_7686:
[----:B------:R-:W-:Y:S05]  /*15a0*/  BSYNC.RECONVERGENT B0 ;  /* 0x0000000000007941 */ /* 0x000fea0003800200 */
.L_x_7685:
        /* <DEDUP_REMOVED lines=9> */
[----:B------:R-:W-:-:S03]  /*1640*/  @P1 HADD2.F32 R37, -RZ, R44.H1_H1 ;  /* 0x3000002cff251230 */ /* 0x000fc60000004100 */
        /* <DEDUP_REMOVED lines=15> */
.L_x_7692:
        /* <DEDUP_REMOVED lines=13> */
.L_x_7694:
[----:B------:R-:W-:Y:S05]  /*1810*/  BSYNC.RECONVERGENT B1 ;  /* 0x0000000000017941 */ /* 0x000fea0003800200 */
.L_x_7693:
        /* <DEDUP_REMOVED lines=41> */
[----:B------:R-:W-:-:S07]  /*1ab0*/  LOP3.LUT R169, R21, R38, R129, 0x96, !PT ;  /* 0x0000002615a97212 */ /* 0x000fce00078e9681 */
.L_x_7691:
[----:B------:R-:W-:Y:S05]  /*1ac0*/  BSYNC.RECONVERGENT B0 ;  /* 0x0000000000007941 */ /* 0x000fea0003800200 */
.L_x_7690:
[----:B------:R-:W-:Y:S01]  /*1ad0*/  I2FP.F32.U32 R37, R37 ;  /* 0x0000002500257245 */ /* 0x000fe20000201000 */
[----:B------:R-:W-:Y:S01]  /*1ae0*/  HADD2.F32 R38, -RZ, R117.H0_H0 ;  /* 0x20000075ff267230 */ /* 0x000fe20000004100 */
[----:B------:R-:W-:Y:S01]  /*1af0*/  ISETP.NE.AND P2, PT, R39, 0x1, PT ;  /* 0x000000012700780c */ /* 0x000fe20003f45270 */
[----:B------:R-:W-:Y:S01]  /*1b00*/  @P1 HADD2.F32 R120, -RZ, R45.H0_H0 ;  /* 0x2000002dff781230 */ /* 0x000fe20000004100 */
[----:B------:R-:W-:Y:S01]  /*1b10*/  LOP3.LUT R26, R26, 0xfffffffd, RZ, 0xc0, !PT ;  /* 0xfffffffd1a1a7812 */ /* 0x000fe200078ec0ff */
[----:B------:R-:W-:Y:S01]  /*1b20*/  FFMA.FTZ R37, R37, R40, 1.1641532182693481445e-10 ;  /* 0x2f00000025257423 */ /* 0x000fe20000010028 */
[----:B------:R-:W-:Y:S01]  /*1b30*/  FMUL.FTZ R38, R38, R41 ;  /* 0x0000002926267220 */ /* 0x000fe20000410000 */
[----:B------:R-:W-:Y:S03]  /*1b40*/  BSSY.RECONVERGENT B0, `(.L_x_7695) ;  /* 0x000004a000007945 */ /* 0x000fe60003800200 */
[----:B------:R-:W-:-:S04]  /*1b50*/  FSETP.GTU.FTZ.AND P0, PT, R37, R42, PT ;  /* 0x0000002a2500720b */ /* 0x000fc80003f1c000 */
[----:B------:R-:W-:Y:S01]  /*1b60*/  FSEL R37, R38, RZ, !P0 ;  /* 0x000000ff26257208 */ /* 0x000fe20004000000 */
[----:B------:R-:W-:Y:S01]  /*1b70*/  IMAD.MOV.U32 R38, RZ, RZ, R170 ;  /* 0x000000ffff267224 */ /* 0x000fe200078e00aa */
        /* <DEDUP_REMOVED lines=14> */
.L_x_7697:
        /* <DEDUP_REMOVED lines=13> */
.L_x_7699:
[----:B------:R-:W-:Y:S05]  /*1d30*/  BSYNC.RECONVERGENT B1 ;  /* 0x0000000000017941 */ /* 0x000fea0003800200 */
.L_x_7698:
        /* <DEDUP_REMOVED lines=40> */
[----:B------:R-:W-:Y:S01]  /*1fc0*/  IMAD.MOV.U32 R38, RZ, RZ, R126 ;  /* 0x000000ffff267224 */ /* 0x000fe200078e007e */
[----:B------:R-:W-:-:S07]  /*1fd0*/  MOV R126, R128 ;  /* 0x00000080007e7202 */ /* 0x000fce0000000f00 */
.L_x_7696:
[----:B------:R-:W-:Y:S05]  /*1fe0*/  BSYNC.RECONVERGENT B0 ;  /* 0x0000000000007941 */ /* 0x000fea0003800200 */
.L_x_7695:
        /* <DEDUP_REMOVED lines=23> */
.L_x_7702:
        /* <DEDUP_REMOVED lines=13> */
.L_x_7704:
[----:B------:R-:W-:Y:S05]  /*2230*/  BSYNC.RECONVERGENT B1 ;  /* 0x0000000000017941 */ /* 0x000fea0003800200 */
.L_x_7703:
[----:B------:R-:W-:Y:S01]  /*2240*/  IMAD.WIDE.U32 R128, R0, -0x326172a9, RZ ;  /* 0xcd9e8d5700807825 */ /* 0x000fe200078e00ff */
[----:B------:R-:W-:Y:S02]  /*2250*/  LOP3.LUT R132, R24, R121, R135, 0x96, !PT ;  /* 0x0000007918847212 */ /* 0x000fe400078e9687 */
[----:B------:R-:W-:Y:S02]  /*2260*/  MOV R39, R126 ;  /* 0x0000007e00277202 */ /* 0x000fe40000000f00 */
        /* <DEDUP_REMOVED lines=38> */
[----:B------:R-:W-:-:S07]  /*24d0*/  LOP3.LUT R169, R21, R120, R131, 0x96, !PT ;  /* 0x0000007815a97212 */ /* 0x000fce00078e9683 */
.L_x_7701:
[----:B------:R-:W-:Y:S05]  /*24e0*/  BSYNC.RECONVERGENT B0 ;  /* 0x0000000000007941 */ /* 0x000fea0003800200 */
.L_x_7700:
        /* <DEDUP_REMOVED lines=23> */
.L_x_7707:
        /* <DEDUP_REMOVED lines=13> */
.L_x_7709:
[----:B------:R-:W-:Y:S05]  /*2730*/  BSYNC.RECONVERGENT B1 ;  /* 0x0000000000017941 */ /* 0x000fea0003800200 */
.L_x_7708:
[----:B------:R-:W-:Y:S01]  /*2740*/  IMAD.WIDE.U32 R130, R0, -0x326172a9, RZ ;  /* 0xcd9e8d5700827825 */ /* 0x000fe200078e00ff */
[----:B------:R-:W-:-:S03]  /*2750*/  LOP3.LUT R136, R24, R121, R135, 0x96, !PT ;  /* 0x0000007918887212 */ /* 0x000fc600078e9687 */
[----:B------:R-:W-:Y:S01]  /*2760*/  HFMA2 R123, -RZ, RZ, 0, 0 ;  /* 0x00000000ff7b7431 */ /* 0x000fe200000001ff */
        /* <DEDUP_REMOVED lines=37> */
[----:B------:R-:W-:Y:S02]  /*29c0*/  IMAD.MOV.U32 R120, RZ, RZ, R126 ;  /* 0x000000ffff787224 */ /* 0x000fe400078e007e */
[----:B------:R-:W-:-:S07]  /*29d0*/  IMAD.MOV.U32 R126, RZ, RZ, R132 ;  /* 0x000000ffff7e7224 */ /* 0x000fce00078e0084 */
.L_x_7706:
[----:B------:R-:W-:Y:S05]  /*29e0*/  BSYNC.RECONVERGENT B0 ;  /* 0x0000000000007941 */ /* 0x000fea0003800200 */
.L_x_7705:
        /* <DEDUP_REMOVED lines=23> */
.L_x_7712:
        /* <DEDUP_REMOVED lines=13> */
.L_x_7714:
[----:B------:R-:W-:Y:S05]  /*2c30*/  BSYNC.RECONVERGENT B1 ;  /* 0x0000000000017941 */ /* 0x000fea0003800200 */
.L_x_7713:
        /* <DEDUP_REMOVED lines=40> */
[----:B------:R-:W-:Y:S02]  /*2ec0*/  LOP3.LUT R169, R21, R130, R137, 0x96, !PT ;  /* 0x0000008215a97212 */ /* 0x000fe400078e9689 */
[----:B------:R-:W-:-:S07]  /*2ed0*/  MOV R126, R136 ;  /* 0x00000088007e7202 */ /* 0x000fce0000000f00 */
.L_x_7711:
[----:B------:R-:W-:Y:S05]  /*2ee0*/  BSYNC.RECONVERGENT B0 ;  /* 0x0000000000007941 */ /* 0x000fea0003800200 */
.L_x_7710:
[----:B------:R-:W-:Y:S01]  /*2ef0*/  I2FP.F32.U32 R121, R121 ;  /* 0x0000007900797245 */ /* 0x000fe20000201000 */
[----:B------:R-:W-:Y:S01]  /*2f00*/  HADD2.F32 R130, -RZ, R119.H0_H0 ;  /* 0x20000077ff827230 */ /* 0x000fe20000004100 */
[----:B------:R-:W-:Y:S01]  /*2f10*/  ISETP.NE.AND P5, PT, R131, 0x1, PT ;  /* 0x000000018300780c */ /* 0x000fe20003fa5270 */
[----:B------:R-:W-:Y:S01]  /*2f20*/  @P1 HADD2.F32 R132, -RZ, R47.H0_H0 ;  /* 0x2000002fff841230 */ /* 0x000fe20000004100 */
        /* <DEDUP_REMOVED lines=19> */
.L_x_7717:
        /* <DEDUP_REMOVED lines=13> */
.L_x_7719:
[----:B------:R-:W-:Y:S05]  /*3130*/  BSYNC.RECONVERGENT B1 ;  /* 0x0000000000017941 */ /* 0x000fea0003800200 */
.L_x_7718:
[----:B------:R-:W-:Y:S01]  /*3140*/  IMAD.WIDE.U32 R132, R0, -0x326172a9, RZ ;  /* 0xcd9e8d5700847825 */ /* 0x000fe200078e00ff */
[----:B------:R-:W-:Y:S02]  /*3150*/  LOP3.LUT R138, R24, R131, R135, 0x96, !PT ;  /* 0x00000083188a7212 */ /* 0x000fe400078e9687 */
[----:B------:R-:W-:Y:S01]  /*3160*/  MOV R123, R126 ;  /* 0x0000007e007b7202 */ /* 0x000fe20000000f00 */
        /* <DEDUP_REMOVED lines=38> */
[----:B------:R-:W-:-:S07]  /*33d0*/  LOP3.LUT R169, R21, R130, R137, 0x96, !PT ;  /* 0x0000008215a97212 */ /* 0x000fce00078e9689 */
.L_x_7716:
[----:B------:R-:W-:Y:S05]  /*33e0*/  BSYNC.RECONVERGENT B0 ;  /* 0x0000000000007941 */ /* 0x000fea0003800200 */
.L_x_7715:
        /* <DEDUP_REMOVED lines=15> */
.L_x_7679:
        /* <DEDUP_REMOVED lines=16> */
.L_x_7723:
        /* <DEDUP_REMOVED lines=13> */
.L_x_7725:
[----:B------:R-:W-:Y:S05]  /*36b0*/  BSYNC.RECONVERGENT B1 ;  /* 0x0000000000017941 */ /* 0x000fea0003800200 */
.L_x_7724:
        /* <DEDUP_REMOVED lines=41> */
.L_x_7722:
[----:B------:R-:W-:Y:S05]  /*3950*/  BSYNC.RECONVERGENT B0 ;  /* 0x0000000000007941 */ /* 0x000fea0003800200 */
.L_x_7721:
[----:B------:R-:W-:Y:S01]  /*3960*/  I2FP.F32.U32 R27, R27 ;  /* 0x0000001b001b7245 */ /* 0x000fe20000201000 */
[----:B-----5:R-:W-:Y:S01]  /*3970*/  HADD2.F32 R28, -RZ, R116.H0_H0 ;  /* 0x20000074ff1c7230 */ /* 0x020fe20000004100 */
[----:B------:R-:W-:Y:S01]  /*3980*/  MOV R42, UR11 ;  /* 0x0000000b002a7c02 */ /* 0x000fe20008000f00 */
[----:B------:R-:W-:Y:S01]  /*3990*/  IMAD.U32 R41, RZ, RZ, UR12 ;  /* 0x0000000cff297e24 */ /* 0x000fe2000f8e00ff */
[----:B------:R-:W-:Y:S01]  /*39a0*/  ISETP.NE.AND P2, PT, R29, 0x1, PT ;  /* 0x000000011d00780c */ /* 0x000fe20003f45270 */
[----:B------:R-:W-:Y:S01]  /*39b0*/  FFMA.FTZ R27, R27, R40, 1.1641532182693481445e-10 ;  /* 0x2f0000001b1b7423 */ /* 0x000fe20000010028 */
[----:B------:R-:W-:Y:S01]  /*39c0*/  LOP3.LUT R26, R26, 0xfffffff7, RZ, 0xc0, !PT ;  /* 0xfffffff71a1a7812 */ /* 0x000fe200078ec0ff */
[----:B------:R-:W-:Y:S01]  /*39d0*/  FMUL.FTZ R28, R28, R41 ;  /* 0x000000291c1c7220 */ /* 0x000fe20000410000 */
[----:B------:R-:W-:Y:S01]  /*39e0*/  BSSY.RECONVERGENT B0, `(.L_x_7726) ;  /* 0x0000048000007945 */ /* 0x000fe20003800200 */
[----:B------:R-:W-:Y:S01]  /*39f0*/  IMAD.MOV.U32 R30, RZ, RZ, 0x2 ;  /* 0x00000002ff1e7424 */ /* 0x000fe200078e00ff */
        /* <DEDUP_REMOVED lines=14> */
.L_x_7728:
        /* <DEDUP_REMOVED lines=13> */
.L_x_7730:
[----:B------:R-:W-:Y:S05]  /*3bb0*/  BSYNC.RECONVERGENT B1 ;  /* 0x0000000000017941 */ /* 0x000fea0003800200 */
.L_x_7729:
        /* <DEDUP_REMOVED lines=42> */
.L_x_7727:
[----:B------:R-:W-:Y:S05]  /*3e60*/  BSYNC.RECONVERGENT B0 ;  /* 0x0000000000007941 */ /* 0x000fea0003800200 */
.L_x_7726:
[----:B------:R-:W-:Y:S01]  /*3e70*/  I2FP.F32.U32 R27, R27 ;  /* 0x0000001b001b7245 */ /* 0x000fe20000201000 */
[----:B------:R-:W-:Y:S01]  /*3e80*/  HADD2.F32 R28, -RZ, R48.H0_H0 ;  /* 0x20000030ff1c7230 */ /* 0x000fe20000004100 */
[----:B------:R-:W-:Y:S01]  /*3e90*/  ISETP.NE.AND P2, PT, R30, 0x1, PT ;  /* 0x000000011e00780c */ /* 0x000fe20003f45270 */
[----:B------:R-:W-:Y:S01]  /*3ea0*/  BSSY.RECONVERGENT B0, `(.L_x_7731) ;  /* 0x000004e000007945 */ /* 0x000fe20003800200 */
[----:B------:R-:W-:Y:S02]  /*3eb0*/  IMAD.MOV.U32 R31, RZ, RZ, 0x2 ;  /* 0x00000002ff1f7424 */ /* 0x000fe400078e00ff */
[----:B------:R-:W-:Y:S01]  /*3ec0*/  FFMA.FTZ R27, R27, R40, 1.1641532182693481445e-10 ;  /* 0x2f0000001b1b7423 */ /* 0x000fe20000010028 */
[----:B------:R-:W-:-:S04]  /*3ed0*/  FMUL.FTZ R28, R28, R41 ;  /* 0x000000291c1c7220 */ /* 0x000fc80000410000 */
[----:B------:R-:W-:-:S04]  /*3ee0*/  FSETP.GTU.FTZ.AND P0, PT, R27, R42, PT ;  /* 0x0000002a1b00720b */ /* 0x000fc80003f1c000 */
[----:B------:R-:W-:Y:S01]  /*3ef0*/  FSEL R27, R28, RZ, !P0 ;  /* 0x000000ff1c1b7208 */ /* 0x000fe20004000000 */
[----:B------:R-:W-:-:S04]  /*3f00*/  @P1 HADD2.F32 R28, -RZ, R44.H0_H0 ;  /* 0x2000002cff1c1230 */ /* 0x000fc80000004100 */
[----:B------:R-:W-:-:S04]  /*3f10*/  FADD.FTZ R27, R36, R27 ;  /* 0x0000001b241b7221 */ /* 0x000fc80000010000 */
[----:B------:R-:W-:Y:S01]  /*3f20*/  @P1 FADD.FTZ R35, R28, R27 ;  /* 0x0000001b1c231221 */ /* 0x000fe20000010000 */
[----:B------:R-:W-:Y:S01]  /*3f30*/  @!P1 MOV R35, R27 ;  /* 0x0000001b00239202 */ /* 0x000fe20000000f00 */
[----:B------:R-:W-:Y:S01]  /*3f40*/  IMAD.MOV.U32 R28, RZ, RZ, R170 ;  /* 0x000000ffff1c7224 */ /* 0x000fe200078e00aa */
        /* <DEDUP_REMOVED lines=11> */
.L_x_7733:
        /* <DEDUP_REMOVED lines=13> */
.L_x_7735:
[----:B------:R-:W-:Y:S05]  /*40d0*/  BSYNC.RECONVERGENT B1 ;  /* 0x0000000000017941 */ /* 0x000fea0003800200 */
.L_x_7734:
        /* <DEDUP_REMOVED lines=42> */
.L_x_7732:
[----:B------:R-:W-:Y:S05]  /*4380*/  BSYNC.RECONVERGENT B0 ;  /* 0x0000000000007941 */ /* 0x000fea0003800200 */
.L_x_7731:
        /* <DEDUP_REMOVED lines=22> */
.L_x_7738:
        /* <DEDUP_REMOVED lines=13> */
.L_x_7740:
[----:B------:R-:W-:Y:S05]  /*45c0*/  BSYNC.RECONVERGENT B1 ;  /* 0x0000000000017941 */ /* 0x000fea0003800200 */
.L_x_7739:
        /* <DEDUP_REMOVED lines=42> */
.L_x_7737:
[----:B------:R-:W-:Y:S05]  /*4870*/  BSYNC.RECONVERGENT B0 ;  /* 0x0000000000007941 */ /* 0x000fea0003800200 */
.L_x_7736:
        /* <DEDUP_REMOVED lines=8> */
[----:B------:R-:W-:-:S05]  /*4900*/  FSEL R29, R28, RZ, !P0 ;  /* 0x000000ff1c1d7208 */ /* 0x000fca0004000000 */
[----:B------:R-:W-:Y:S01]  /*4910*/  FADD.FTZ R28, R34, R29 ;  /* 0x0000001d221c7221 */ /* 0x000fe20000010000 */
[----:B------:R-:W-:-:S03]  /*4920*/  IMAD.MOV.U32 R29, RZ, RZ, R170 ;  /* 0x000000ffff1d7224 */ /* 0x000fc600078e00aa */
[----:B------:R-:W-:Y:S01]  /*4930*/  @P1 FADD.FTZ R36, R31, R28 ;  /* 0x0000001c1f241221 */ /* 0x000fe20000010000 */
[----:B------:R-:W-:Y:S01]  /*4940*/  @!P1 MOV R36, R28 ;  /* 0x0000001c00249202 */ /* 0x000fe20000000f00 */
[----:B------:R-:W-:Y:S01]  /*4950*/  IMAD.MOV.U32 R31, RZ, RZ, 0x2 ;  /* 0x00000002ff1f7424 */ /* 0x000fe200078e00ff */
        /* <DEDUP_REMOVED lines=11> */
.L_x_7743:
        /* <DEDUP_REMOVED lines=13> */
.L_x_7745:
[----:B------:R-:W-:Y:S05]  /*4ae0*/  BSYNC.RECONVERGENT B1 ;  /* 0x0000000000017941 */ /* 0x000fea0003800200 */
.L_x_7744:
        /* <DEDUP_REMOVED lines=42> */
.L_x_7742:
[----:B------:R-:W-:Y:S05]  /*4d90*/  BSYNC.RECONVERGENT B0 ;  /* 0x0000000000007941 */ /* 0x000fea0003800200 */
.L_x_7741:
        /* <DEDUP_REMOVED lines=22> */
.L_x_7748:
        /* <DEDUP_REMOVED lines=13> */
.L_x_7750:
[----:B------:R-:W-:Y:S05]  /*4fd0*/  BSYNC.RECONVERGENT B1 ;  /* 0x0000000000017941 */ /* 0x000fea0003800200 */
.L_x_7749:
        /* <DEDUP_REMOVED lines=42> */
.L_x_7747:
[----:B------:R-:W-:Y:S05]  /*5280*/  BSYNC.RECONVERGENT B0 ;  /* 0x0000000000007941 */ /* 0x000fea0003800200 */
.L_x_7746:
        /* <DEDUP_REMOVED lines=25> */
.L_x_7753:
        /* <DEDUP_REMOVED lines=13> */
.L_x_7755:
[----:B------:R-:W-:Y:S05]  /*54f0*/  BSYNC.RECONVERGENT B1 ;  /* 0x0000000000017941 */ /* 0x000fea0003800200 */
.L_x_7754:
        /* <DEDUP_REMOVED lines=42> */
.L_x_7752:
[----:B------:R-:W-:Y:S05]  /*57a0*/  BSYNC.RECONVERGENT B0 ;  /* 0x0000000000007941 */ /* 0x000fea0003800200 */
.L_x_7751:
[----:B------:R-:W-:Y:S01]  /*57b0*/  ISETP.NE.AND P3, PT, R33, 0x1, PT ;  /* 0x000000012100780c */ /* 0x000fe20003f65270 */
[----:B------:R-:W-:Y:S01]  /*57c0*/  BSSY.RECONVERGENT B0, `(.L_x_7756) ;  /* 0x000004b000007945 */ /* 0x000fe20003800200 */
[----:B------:R-:W-:Y:S01]  /*57d0*/  I2FP.F32.U32 R31, R30 ;  /* 0x0000001e001f7245 */ /* 0x000fe20000201000 */
[----:B------:R-:W-:Y:S02]  /*57e0*/  HADD2.F32 R30, -RZ, R117.H1_H1 ;  /* 0x30000075ff1e7230 */ /* 0x000fe40000004100 */
[----:B------:R-:W-:Y:S02]  /*57f0*/  IMAD.MOV.U32 R32, RZ, RZ, 0x2 ;  /* 0x00000002ff207424 */ /* 0x000fe400078e00ff */
[----:B------:R-:W-:Y:S01]  /*5800*/  FFMA.FTZ R31, R31, R40, 1.1641532182693481445e-10 ;  /* 0x2f0000001f1f7423 */ /* 0x000fe20000010028 */
[----:B------:R-:W-:Y:S01]  /*5810*/  FMUL.FTZ R34, R30, R41 ;  /* 0x000000291e227220 */ /* 0x000fe20000410000 */
[----:B------:R-:W-:-:S03]  /*5820*/  MOV R30, R170 ;  /* 0x000000aa001e7202 */ /* 0x000fc60000000f00 */
        /* <DEDUP_REMOVED lines=12> */
.L_x_7758:
        /* <DEDUP_REMOVED lines=13> */
.L_x_7760:
[----:B------:R-:W-:Y:S05]  /*59c0*/  BSYNC.RECONVERGENT B1 ;  /* 0x0000000000017941 */ /* 0x000fea0003800200 */
.L_x_7759:
        /* <DEDUP_REMOVED lines=42> */
.L_x_7757:
[----:B------:R-:W-:Y:S05]  /*5c70*/  BSYNC.RECONVERGENT B0 ;  /* 0x0000000000007941 */ /* 0x000fea0003800200 */
.L_x_7756:
        /* <DEDUP_REMOVED lines=25> */
.L_x_7763:
        /* <DEDUP_REMOVED lines=13> */
.L_x_7765:
[----:B------:R-:W-:Y:S05]  /*5ee0*/  BSYNC.RECONVERGENT B1 ;  /* 0x0000000000017941 */ /* 0x000fea0003800200 */
.L_x_7764:
        /* <DEDUP_REMOVED lines=42> */
.L_x_7762:
[----:B------:R-:W-:Y:S05]  /*6190*/  BSYNC.RECONVERGENT B0 ;  /* 0x0000000000007941 */ /* 0x000fea0003800200 */
.L_x_7761:
        /* <DEDUP_REMOVED lines=20> */
.L_x_7768:
        /* <DEDUP_REMOVED lines=13> */
.L_x_7770:
[----:B------:R-:W-:Y:S05]  /*63b0*/  BSYNC.RECONVERGENT B1 ;  /* 0x0000000000017941 */ /* 0x000fea0003800200 */
.L_x_7769:
        /* <DEDUP_REMOVED lines=42> */
.L_x_7767:
[----:B------:R-:W-:Y:S05]  /*6660*/  BSYNC.RECONVERGENT B0 ;  /* 0x0000000000007941 */ /* 0x000fea0003800200 */
.L_x_7766:
        /* <DEDUP_REMOVED lines=25> */
.L_x_7773:
        /* <DEDUP_REMOVED lines=13> */
.L_x_7775:
[----:B------:R-:W-:Y:S05]  /*68d0*/  BSYNC.RECONVERGENT B1 ;  /* 0x0000000000017941 */ /* 0x000fea0003800200 */
.L_x_7774:
        /* <DEDUP_REMOVED lines=42> */
.L_x_7772:
[----:B------:R-:W-:Y:S05]  /*6b80*/  BSYNC.RECONVERGENT B0 ;  /* 0x0000000000007941 */ /* 0x000fea0003800200 */
.L_x_7771:
        /* <DEDUP_REMOVED lines=20> */
.L_x_7778:
        /* <DEDUP_REMOVED lines=13> */
.L_x_7780:
[----:B------:R-:W-:Y:S05]  /*6da0*/  BSYNC.RECONVERGENT B1 ;  /* 0x0000000000017941 */ /* 0x000fea0003800200 */
.L_x_7779:
[----:B------:R-:W-:Y:S01]  /*6db0*/  IMAD.WIDE.U32 R120, R0, -0x326172a9, RZ ;  /* 0xcd9e8d5700787825 */ /* 0x000fe200078e00ff */
[----:B------:R-:W-:-:S03]  /*6dc0*/  LOP3.LUT R132, R24, R33, R135, 0x96, !PT ;  /* 0x0000002118847212 */ /* 0x000fc600078e9687 */
        /* <DEDUP_REMOVED lines=37> */
[----:B------:R-:W-:Y:S02]  /*7020*/  LOP3.LUT R169, R21, R32, R131, 0x96, !PT ;  /* 0x0000002015a97212 */ /* 0x000fe400078e9683 */
[----:B------:R-:W-:Y:S01]  /*7030*/  MOV R32, R126 ;  /* 0x0000007e00207202 */ /* 0x000fe20000000f00 */
[----:B------:R-:W-:-:S07]  /*7040*/  IMAD.MOV.U32 R126, RZ, RZ, R130 ;  /* 0x000000ffff7e7224 */ /* 0x000fce00078e0082 */
.L_x_7777:
[----:B------:R-:W-:Y:S05]  /*7050*/  BSYNC.RECONVERGENT B0 ;  /* 0x0000000000007941 */ /* 0x000fea0003800200 */
.L_x_7776:
        /* <DEDUP_REMOVED lines=25> */
.L_x_7783:
        /* <DEDUP_REMOVED lines=13> */
.L_x_7785:
[----:B------:R-:W-:Y:S05]  /*72c0*/  BSYNC.RECONVERGENT B1 ;  /* 0x0000000000017941 */ /* 0x000fea0003800200 */
.L_x_7784:
[----:B------:R-:W-:Y:S01]  /*72d0*/  IMAD.WIDE.U32 R132, R0, -0x326172a9, RZ ;  /* 0xcd9e8d5700847825 */ /* 0x000fe200078e00ff */
[----:B------:R-:W-:-:S03]  /*72e0*/  LOP3.LUT R138, R24, R131, R135, 0x96, !PT ;  /* 0x00000083188a7212 */ /* 0x000fc600078e9687 */
[----:B------:R-:W-:Y:S01]  /*72f0*/  IMAD.MOV.U32 R33, RZ, RZ, R126 ;  /* 0x000000ffff217224 */ /* 0x000fe200078e007e */
        /* <DEDUP_REMOVED lines=38> */
[----:B------:R-:W-:-:S07]  /*7560*/  MOV R126, R136 ;  /* 0x00000088007e7202 */ /* 0x000fce0000000f00 */
.L_x_7782:
[----:B------:R-:W-:Y:S05]  /*7570*/  BSYNC.RECONVERGENT B0 ;  /* 0x0000000000007941 */ /* 0x000fea0003800200 */
.L_x_7781:
        /* <DEDUP_REMOVED lines=20> */
.L_x_7788:
        /* <DEDUP_REMOVED lines=13> */
.L_x_7790:
[----:B------:R-:W-:Y:S05]  /*7790*/  BSYNC.RECONVERGENT B1 ;  /* 0x0000000000017941 */ /* 0x000fea0003800200 */
.L_x_7789:
        /* <DEDUP_REMOVED lines=42> */
.L_x_7787:
[----:B------:R-:W-:Y:S05]  /*7a40*/  BSYNC.RECONVERGENT B0 ;  /* 0x0000000000007941 */ /* 0x000fea0003800200 */
.L_x_7786:
        /* <DEDUP_REMOVED lines=25> */
.L_x_7793:
        /* <DEDUP_REMOVED lines=13> */
.L_x_7795:
[----:B------:R-:W-:Y:S05]  /*7cb0*/  BSYNC.RECONVERGENT B1 ;  /* 0x0000000000017941 */ /* 0x000fea0003800200 */
.L_x_7794:
        /* <DEDUP_REMOVED lines=41> */
[----:B------:R-:W-:-:S07]  /*7f50*/  MOV R126, R136 ;  /* 0x00000088007e7202 */ /* 0x000fce0000000f00 */
.L_x_7792:
[----:B------:R-:W-:Y:S05]  /*7f60*/  BSYNC.RECONVERGENT B0 ;  /* 0x0000000000007941 */ /* 0x000fea0003800200 */
.L_x_7791:
        /* <DEDUP_REMOVED lines=20> */
.L_x_7798:
        /* <DEDUP_REMOVED lines=15> */
.L_x_7800:
[----:B------:R-:W-:Y:S05]  /*81a0*/  BSYNC.RECONVERGENT B1 ;  /* 0x0000000000017941 */ /* 0x000fea0003800200 */
.L_x_7799:
        /* <DEDUP_REMOVED lines=42> */
.L_x_7797:
[----:B------:R-:W-:Y:S05]  /*8450*/  BSYNC.RECONVERGENT B0 ;  /* 0x0000000000007941 */ /* 0x000fea0003800200 */
.L_x_7796:
        /* <DEDUP_REMOVED lines=12> */
[----:B------:R-:W-:Y:S01]  /*8520*/  @P1 FADD.FTZ R123, R132, R119 ;  /* 0x00000077847b1221 */ /* 0x000fe20000010000 */
[----:B------:R-:W-:-:S04]  /*8530*/  @!P1 MOV R123, R119 ;  /* 0x00000077007b9202 */ /* 0x000fc80000000f00 */
[----:B------:R-:W-:-:S04]  /*8540*/  F2FP.F16.F32.PACK_AB R119, RZ, R123 ;  /* 0x0000007bff77723e */ /* 0x000fc800000000ff */
[----:B------:R-:W-:-:S07]  /*8550*/  PRMT R119, R129, 0x5410, R119 ;  /* 0x0000541081777816 */ /* 0x000fce0000000077 */
.L_x_7720:
[----:B------:R-:W0:Y:S01]  /*8560*/  LDC.64 R138, c[0x0][0x3a8] ;  /* 0x0000ea00ff8a7b82 */ /* 0x000e220000000a00 */
[----:B------:R-:W-:Y:S02]  /*8570*/  SEL R145, RZ, 0x100, !P0 ;  /* 0x00000100ff917807 */ /* 0x000fe40004000000 */
[----:B------:R-:W-:Y:S02]  /*8580*/  ISETP.NE.U32.AND P0, PT, R124, RZ, PT ;  /* 0x000000ff7c00720c */ /* 0x000fe40003f05070 */
[----:B------:R-:W-:Y:S02]  /*8590*/  SEL R129, RZ, 0x1000000, !P5 ;  /* 0x01000000ff817807 */ /* 0x000fe40006800000 */
[----:B------:R-:W-:Y:S01]  /*85a0*/  SEL R128, RZ, 0x10000, !P4 ;  /* 0x00010000ff807807 */ /* 0x000fe20006000000 */
[----:B------:R-:W1:Y:S01]  /*85b0*/  LDC.64 R136, c[0x0][0x3b0] ;  /* 0x0000ec00ff887b82 */ /* 0x000e620000000a00 */
[C---:B------:R-:W-:Y:S02]  /*85c0*/  LOP3.LUT P5, RZ, R26.reuse, 0x4, RZ, 0xc0, !PT ;  /* 0x000000041aff7812 */ /* 0x040fe400078ac0ff */
[----:B------:R-:W-:-:S02]  /*85d0*/  LOP3.LUT P4, RZ, R26, 0x2, RZ, 0xc0, !PT ;  /* 0x000000021aff7812 */ /* 0x000fc4000788c0ff */
[----:B------:R-:W-:Y:S02]  /*85e0*/  ISETP.NE.AND.EX P0, PT, R125, RZ, PT, P0 ;  /* 0x000000ff7d00720c */ /* 0x000fe40003f05300 */
[----:B------:R-:W-:Y:S01]  /*85f0*/  LOP3.LUT P6, RZ, R26, 0x8, RZ, 0xc0, !PT ;  /* 0x000000081aff7812 */ /* 0x000fe200078cc0ff */
[----:B------:R-:W2:Y:S01]  /*8600*/  @P1 LDC.64 R142, c[0x0][0x3a0] ;  /* 0x0000e800ff8e1b82 */ /* 0x000ea20000000a00 */
[----:B------:R-:W-:Y:S02]  /*8610*/  SEL R124, RZ, 0x1000000, !P2 ;  /* 0x01000000ff7c7807 */ /* 0x000fe40005000000 */
[----:B------:R-:W-:Y:S02]  /*8620*/  SEL R122, RZ, 0x10000, !P4 ;  /* 0x00010000ff7a7807 */ /* 0x000fe40006000000 */
[----:B------:R-:W-:Y:S02]  /*8630*/  SEL R127, RZ, 0x100, !P5 ;  /* 0x00000100ff7f7807 */ /* 0x000fe40006800000 */
[----:B------:R-:W-:-:S02]  /*8640*/  LOP3.LUT R145, R145, R129, R128, 0xfe, !PT ;  /* 0x0000008191917212 */ /* 0x000fc400078efe80 */
[----:B------:R-:W-:Y:S01]  /*8650*/  SEL R144, RZ, 0x1, !P3 ;  /* 0x00000001ff907807 */ /* 0x000fe20005800000 */
[----:B------:R-:W3:Y:S01]  /*8660*/  @P0 LDC.64 R132, c[0x0][0x398] ;  /* 0x0000e600ff840b82 */ /* 0x000ee20000000a00 */
[----:B------:R-:W-:Y:S01]  /*8670*/  LOP3.LUT R127, R127, R124, R122, 0xfe, !PT ;  /* 0x0000007c7f7f7212 */ /* 0x000fe200078efe7a */
[----:B0-----:R-:W-:Y:S01]  /*8680*/  IMAD.WIDE.U32 R124, R25, 0x10, R138 ;  /* 0x00000010197c7825 */ /* 0x001fe200078e008a */
[----:B------:R-:W-:Y:S02]  /*8690*/  SEL R128, RZ, 0x1, !P6 ;  /* 0x00000001ff807807 */ /* 0x000fe40007000000 */
[----:B------:R-:W-:Y:S01]  /*86a0*/  LOP3.LUT R145, R145, R144, RZ, 0xfc, !PT ;  /* 0x0000009091917212 */ /* 0x000fe200078efcff */
[----:B------:R-:W-:Y:S01]  /*86b0*/  VIADD R122, R25, 0x20 ;  /* 0x00000020197a7836 */ /* 0x000fe20000000000 */
[----:B------:R-:W-:Y:S01]  /*86c0*/  LOP3.LUT R144, R127, R128, RZ, 0xfc, !PT ;  /* 0x000000807f907212 */ /* 0x000fe200078efcff */
[----:B-1----:R-:W-:Y:S01]  /*86d0*/  IMAD.WIDE.U32 R128, R25, 0x8, R136 ;  /* 0x0000000819807825 */ /* 0x002fe200078e0088 */
[----:B------:R0:W-:Y:S03]  /*86e0*/  STG.E.128 desc[UR6][R124.64], R116 ;  /* 0x000000747c007986 */ /* 0x0001e6000c101d06 */
[C---:B------:R-:W-:Y:S01]  /*86f0*/  IMAD.WIDE.U32 R130, R122.reuse, 0x10, R140 ;  /* 0x000000107a827825 */ /* 0x040fe200078e008c */
[----:B------:R0:W-:Y:S03]  /*8700*/  STG.E.64 desc[UR6][R128.64], R144 ;  /* 0x0000009080007986 */ /* 0x0001e6000c101b06 */
[----:B--2---:R-:W-:-:S04]  /*8710*/  @P1 IMAD.WIDE.U32 R142, R122, 0x10, R142 ;  /* 0x000000107a8e1825 */ /* 0x004fc800078e008e */
[----:B---3--:R-:W-:Y:S01]  /*8720*/  @P0 IMAD.WIDE.U32 R132, R122, 0x10, R132 ;  /* 0x000000107a840825 */ /* 0x008fe200078e0084 */
[----:B0-----:R-:W-:Y:S06]  /*8730*/  @!P0 BRA `(.L_x_7801) ;  /* 0x0000000000508947 */ /* 0x001fec0003800000 */
[----:B------:R-:W-:Y:S01]  /*8740*/  IMAD.U32 R117, R33, 0x10000, RZ ;  /* 0x0001000021757824 */ /* 0x000fe200078e00ff */
[----:B------:R-:W0:Y:S01]  /*8750*/  LDC.64 R128, c[0x0][0x3b8] ;  /* 0x0000ee00ff807b82 */ /* 0x000e220000000a00 */
[----:B------:R-:W-:Y:S02]  /*8760*/  LOP3.LUT R116, R34, 0xffff, RZ, 0xc0, !PT ;  /* 0x0000ffff22747812 */ /* 0x000fe400078ec0ff */
[----:B------:R-:W-:Y:S02]  /*8770*/  LOP3.LUT R118, R29, 0xff, RZ, 0xc0, !PT ;  /* 0x000000ff1d767812 */ /* 0x000fe400078ec0ff */
[----:B------:R-:W-:Y:S02]  /*8780*/  LOP3.LUT R119, R117, 0xff0000, RZ, 0xc0, !PT ;  /* 0x00ff000075777812 */ /* 0x000fe400078ec0ff */
[----:B------:R-:W-:Y:S02]  /*8790*/  PRMT R117, R32, 0x7104, RZ ;  /* 0x0000710420757816 */ /* 0x000fe400000000ff */
[----:B------:R-:W-:Y:S01]  /*87a0*/  PRMT R144, R119, 0x4210, R116 ;  /* 0x0000421077907816 */ /* 0x000fe20000000074 */
[----:B------:R-:W-:Y:S01]  /*87b0*/  IMAD.WIDE.U32 R118, R118, 0x10000, RZ ;  /* 0x0001000076767825 */ /* 0x000fe200078e00ff */
[----:B------:R-:W-:-:S02]  /*87c0*/  LOP3.LUT R116, R30, 0xff, RZ, 0xc0, !PT ;  /* 0x000000ff1e747812 */ /* 0x000fc400078ec0ff */
        /* <DEDUP_REMOVED lines=11> */
.L_x_7801:
[----:B------:R1:W5:Y:S04]  /*8880*/  @P0 LDG.E.128 R48, desc[UR6][R132.64] ;  /* 0x0000000684300981 */ /* 0x000368000c1e1d00 */
[----:B------:R1:W5:Y:S04]  /*8890*/  @P1 LDG.E.128 R44, desc[UR6][R142.64] ;  /* 0x000000068e2c1981 */ /* 0x000368000c1e1d00 */
[----:B0-----:R1:W5:Y:S01]  /*88a0*/  LDG.E.128 R116, desc[UR6][R130.64] ;  /* 0x0000000682747981 */ /* 0x001362000c1e1d00 */
[----:B------:R-:W-:Y:S05]  /*88b0*/  @!P0 BRA `(.L_x_7802) ;  /* 0x0000005000288947 */ /* 0x000fea0003800000 */
[----:B------:R-:W-:Y:S01]  /*88c0*/  ISETP.NE.AND P2, PT, R146, 0x1, PT ;  /* 0x000000019200780c */ /* 0x000fe20003f45270 */
[----:B------:R-:W-:Y:S01]  /*88d0*/  BSSY.RECONVERGENT B0, `(.L_x_7803) ;  /* 0x0000046000007945 */ /* 0x000fe20003800200 */
[----:B------:R-:W-:Y:S02]  /*88e0*/  HFMA2 R29, -RZ, RZ, 0, 1.1920928955078125e-07 ;  /* 0x00000002ff1d7431 */ /* 0x000fe400000001ff */
[----:B------:R-:W-:Y:S02]  /*88f0*/  IMAD.MOV.U32 R27, RZ, RZ, R170 ;  /* 0x000000ffff1b7224 */ /* 0x000fe400078e00aa */
[----:B-1----:R-:W-:-:S07]  /*8900*/  IMAD.MOV.U32 R142, RZ, RZ, R126 ;  /* 0x000000ffff8e7224 */ /* 0x002fce00078e007e */
        /* <DEDUP_REMOVED lines=11> */
.L_x_7805:
        /* <DEDUP_REMOVED lines=13> */
.L_x_7807:
[----:B------:R-:W-:Y:S05]  /*8a90*/  BSYNC.RECONVERGENT B1 ;  /* 0x0000000000017941 */ /* 0x000fea0003800200 */
.L_x_7806:
        /* <DEDUP_REMOVED lines=41> */
.L_x_7804:
[----:B------:R-:W-:Y:S05]  /*8d30*/  BSYNC.RECONVERGENT B0 ;  /* 0x0000000000007941 */ /* 0x000fea0003800200 */
.L_x_7803:
        /* <DEDUP_REMOVED lines=22> */
.L_x_7810:
        /* <DEDUP_REMOVED lines=13> */
.L_x_7812:
[----:B------:R-:W-:Y:S05]  /*8f70*/  BSYNC.RECONVERGENT B1 ;  /* 0x0000000000017941 */ /* 0x000fea0003800200 */
.L_x_7811:
        /* <DEDUP_REMOVED lines=42> */
.L_x_7809:
[----:B------:R-:W-:Y:S05]  /*9220*/  BSYNC.RECONVERGENT B0 ;  /* 0x0000000000007941 */ /* 0x000fea0003800200 */
.L_x_7808:
        /* <DEDUP_REMOVED lines=10> */
[----:B------:R-:W-:-:S03]  /*92d0*/  MOV R28, R170 ;  /* 0x000000aa001c7202 */ /* 0x000fc60000000f00 */
[----:B------:R-:W-:-:S04]  /*92e0*/  FADD.FTZ R27, R34, R27 ;  /* 0x0000001b221b7221 */ /* 0x000fc80000010000 */
[--C-:B------:R-:W-:Y:S01]  /*92f0*/  @P1 FADD.FTZ R124, R124, R27.reuse ;  /* 0x0000001b7c7c1221 */ /* 0x100fe20000010000 */
[----:B------:R-:W-:Y:S01]  /*9300*/  @!P1 IMAD.MOV.U32 R124, RZ, RZ, R27 ;  /* 0x000000ffff7c9224 */ /* 0x000fe200078e001b */
[----:B------:R-:W-:-:S04]  /*9310*/  SEL R27, RZ, 0x1, P2 ;  /* 0x00000001ff1b7807 */ /* 0x000fc80001000000 */
        /* <DEDUP_REMOVED lines=10> */
.L_x_7815:
        /* <DEDUP_REMOVED lines=13> */
.L_x_7817:
[----:B------:R-:W-:Y:S05]  /*9490*/  BSYNC.RECONVERGENT B1 ;  /* 0x0000000000017941 */ /* 0x000fea0003800200 */
.L_x_7816:
        /* <DEDUP_REMOVED lines=42> */
.L_x_7814:
[----:B------:R-:W-:Y:S05]  /*9740*/  BSYNC.RECONVERGENT B0 ;  /* 0x0000000000007941 */ /* 0x000fea0003800200 */
.L_x_7813:
        /* <DEDUP_REMOVED lines=22> */
.L_x_7820:
        /* <DEDUP_REMOVED lines=13> */
.L_x_7822:
[----:B------:R-:W-:Y:S05]  /*9980*/  BSYNC.RECONVERGENT B1 ;  /* 0x0000000000017941 */ /* 0x000fea0003800200 */
.L_x_7821:
        /* <DEDUP_REMOVED lines=40> */
[----:B------:R-:W-:Y:S02]  /*9c10*/  IMAD.MOV.U32 R28, RZ, RZ, R142 ;  /* 0x000000ffff1c7224 */ /* 0x000fe400078e008e */
[----:B------:R-:W-:-:S07]  /*9c20*/  IMAD.MOV.U32 R142, RZ, RZ, R32 ;  /* 0x000000ffff8e7224 */ /* 0x000fce00078e0020 */
.L_x_7819:
[----:B------:R-:W-:Y:S05]  /*9c30*/  BSYNC.RECONVERGENT B0 ;  /* 0x0000000000007941 */ /* 0x000fea0003800200 */
.L_x_7818:
        /* <DEDUP_REMOVED lines=9> */
[----:B------:R-:W-:-:S05]  /*9cd0*/  FSEL R29, R28, RZ, !P2 ;  /* 0x000000ff1c1d7208 */ /* 0x000fca0005000000 */
[----:B------:R-:W-:Y:S01]  /*9ce0*/  FADD.FTZ R28, R116, R29 ;  /* 0x0000001d741c7221 */ /* 0x000fe20000010000 */
[----:B------:R-:W-:-:S03]  /*9cf0*/  MOV R29, R170 ;  /* 0x000000aa001d7202 */ /* 0x000fc60000000f00 */
        /* <DEDUP_REMOVED lines=13> */
.L_x_7825:
        /* <DEDUP_REMOVED lines=13> */
.L_x_7827:
[----:B------:R-:W-:Y:S05]  /*9ea0*/  BSYNC.RECONVERGENT B1 ;  /* 0x0000000000017941 */ /* 0x000fea0003800200 */
.L_x_7826:
        /* <DEDUP_REMOVED lines=42> */
.L_x_7824:
[----:B------:R-:W-:Y:S05]  /*a150*/  BSYNC.RECONVERGENT B0 ;  /* 0x0000000000007941 */ /* 0x000fea0003800200 */
.L_x_7823:
        /* <DEDUP_REMOVED lines=22> */
.L_x_7830:
        /* <DEDUP_REMOVED lines=13> */
.L_x_7832:
[----:B------:R-:W-:Y:S05]  /*a390*/  BSYNC.RECONVERGENT B1 ;  /* 0x0000000000017941 */ /* 0x000fea0003800200 */
.L_x_7831:
        /* <DEDUP_REMOVED lines=42> */
.L_x_7829:
[----:B------:R-:W-:Y:S05]  /*a640*/  BSYNC.RECONVERGENT B0 ;  /* 0x0000000000007941 */ /* 0x000fea0003800200 */
.L_x_7828:
        /* <DEDUP_REMOVED lines=25> */
.L_x_7835:
        /* <DEDUP_REMOVED lines=13> */
.L_x_7837:
[----:B------:R-:W-:Y:S05]  /*a8b0*/  BSYNC.RECONVERGENT B1 ;  /* 0x0000000000017941 */ /* 0x000fea0003800200 */
.L_x_7836:
        /* <DEDUP_REMOVED lines=42> */
.L_x_7834:
[----:B------:R-:W-:Y:S05]  /*ab60*/  BSYNC.RECONVERGENT B0 ;  /* 0x0000000000007941 */ /* 0x000fea0003800200 */
.L_x_7833:
        /* <DEDUP_REMOVED lines=22> */
.L_x_7840:
        /* <DEDUP_REMOVED lines=13> */
.L_x_7842:
[----:B------:R-:W-:Y:S05]  /*ada0*/  BSYNC.RECONVERGENT B1 ;  /* 0x0000000000017941 */ /* 0x000fea0003800200 */
.L_x_7841:
        /* <DEDUP_REMOVED lines=40> */
[----:B------:R-:W-:Y:S02]  /*b030*/  IMAD.MOV.U32 R142, RZ, RZ, R128 ;  /* 0x000000ffff8e7224 */ /* 0x000fe400078e0080 */
[----:B------:R-:W-:-:S07]  /*b040*/  HFMA2 R128, -RZ, RZ, 0, 0 ;  /* 0x00000000ff807431 */ /* 0x000fce00000001ff */
.L_x_7839:
[----:B------:R-:W-:Y:S05]  /*b050*/  BSYNC.RECONVERGENT B0 ;  /* 0x0000000000007941 */ /* 0x000fea0003800200 */
.L_x_7838:
        /* <DEDUP_REMOVED lines=12> */
[--C-:B------:R-:W-:Y:S01]  /*b120*/  @P1 FADD.FTZ R127, R32, R31.reuse ;  /* 0x0000001f207f1221 */ /* 0x100fe20000010000 */
[----:B------:R-:W-:Y:S01]  /*b130*/  @!P1 IMAD.MOV.U32 R127, RZ, RZ, R31 ;  /* 0x000000ffff7f9224 */ /* 0x000fe200078e001f */
[----:B------:R-:W-:-:S04]  /*b140*/  MOV R31, R170 ;  /* 0x000000aa001f7202 */ /* 0x000fc80000000f00 */
[----:B------:R-:W-:-:S06]  /*b150*/  F2FP.F16.F32.PACK_AB R117, RZ, R127 ;  /* 0x0000007fff75723e */ /* 0x000fcc00000000ff */
        /* <DEDUP_REMOVED lines=9> */
.L_x_7845:
        /* <DEDUP_REMOVED lines=13> */
.L_x_7847:
[----:B------:R-:W-:Y:S05]  /*b2c0*/  BSYNC.RECONVERGENT B1 ;  /* 0x0000000000017941 */ /* 0x000fea0003800200 */
.L_x_7846:
        /* <DEDUP_REMOVED lines=42> */
.L_x_7844:
[----:B------:R-:W-:Y:S05]  /*b570*/  BSYNC.RECONVERGENT B0 ;  /* 0x0000000000007941 */ /* 0x000fea0003800200 */
.L_x_7843:
        /* <DEDUP_REMOVED lines=20> */
.L_x_7850:
        /* <DEDUP_REMOVED lines=13> */
.L_x_7852:
[----:B------:R-:W-:Y:S05]  /*b790*/  BSYNC.RECONVERGENT B1 ;  /* 0x0000000000017941 */ /* 0x000fea0003800200 */
.L_x_7851:
        /* <DEDUP_REMOVED lines=42> */
.L_x_7849:
[----:B------:R-:W-:Y:S05]  /*ba40*/  BSYNC.RECONVERGENT B0 ;  /* 0x0000000000007941 */ /* 0x000fea0003800200 */
.L_x_7848:
        /* <DEDUP_REMOVED lines=25> */
.L_x_7855:
        /* <DEDUP_REMOVED lines=13> */
.L_x_7857:
[----:B------:R-:W-:Y:S05]  /*bcb0*/  BSYNC.RECONVERGENT B1 ;  /* 0x0000000000017941 */ /* 0x000fea0003800200 */
.L_x_7856:
        /* <DEDUP_REMOVED lines=42> */
.L_x_7854:
[----:B------:R-:W-:Y:S05]  /*bf60*/  BSYNC.RECONVERGENT B0 ;  /* 0x0000000000007941 */ /* 0x000fea0003800200 */
.L_x_7853:
        /* <DEDUP_REMOVED lines=20> */
.L_x_7860:
        /* <DEDUP_REMOVED lines=13> */
.L_x_7862:
[----:B------:R-:W-:Y:S05]  /*c180*/  BSYNC.RECONVERGENT B1 ;  /* 0x0000000000017941 */ /* 0x000fea0003800200 */
.L_x_7861:
        /* <DEDUP_REMOVED lines=42> */
.L_x_7859:
[----:B------:R-:W-:Y:S05]  /*c430*/  BSYNC.RECONVERGENT B0 ;  /* 0x0000000000007941 */ /* 0x000fea0003800200 */
.L_x_7858:
        /* <DEDUP_REMOVED lines=25> */
.L_x_7865:
        /* <DEDUP_REMOVED lines=13> */
.L_x_7867:
[----:B------:R-:W-:Y:S05]  /*c6a0*/  BSYNC.RECONVERGENT B1 ;  /* 0x0000000000017941 */ /* 0x000fea0003800200 */
.L_x_7866:
        /* <DEDUP_REMOVED lines=42> */
.L_x_7864:
[----:B------:R-:W-:Y:S05]  /*c950*/  BSYNC.RECONVERGENT B0 ;  /* 0x0000000000007941 */ /* 0x000fea0003800200 */
.L_x_7863:
        /* <DEDUP_REMOVED lines=20> */
.L_x_7870:
        /* <DEDUP_REMOVED lines=13> */
.L_x_7872:
[----:B------:R-:W-:Y:S05]  /*cb70*/  BSYNC.RECONVERGENT B1 ;  /* 0x0000000000017941 */ /* 0x000fea0003800200 */
.L_x_7871:
        /* <DEDUP_REMOVED lines=41> */
[----:B------:R-:W-:-:S07]  /*ce10*/  HFMA2 R144, -RZ, RZ, 0, 0 ;  /* 0x00000000ff907431 */ /* 0x000fce00000001ff */
.L_x_7869:
[----:B------:R-:W-:Y:S05]  /*ce20*/  BSYNC.RECONVERGENT B0 ;  /* 0x0000000000007941 */ /* 0x000fea0003800200 */
.L_x_7868:
        /* <DEDUP_REMOVED lines=25> */
.L_x_7875:
        /* <DEDUP_REMOVED lines=13> */
.L_x_7877:
[----:B------:R-:W-:Y:S05]  /*d090*/  BSYNC.RECONVERGENT B1 ;  /* 0x0000000000017941 */ /* 0x000fea0003800200 */
.L_x_7876:
        /* <DEDUP_REMOVED lines=42> */
.L_x_7874:
[----:B------:R-:W-:Y:S05]  /*d340*/  BSYNC.RECONVERGENT B0 ;  /* 0x0000000000007941 */ /* 0x000fea0003800200 */
.L_x_7873:
        /* <DEDUP_REMOVED lines=20> */
.L_x_7880:
        /* <DEDUP_REMOVED lines=15> */
.L_x_7882:
[----:B------:R-:W-:Y:S05]  /*d580*/  BSYNC.RECONVERGENT B1 ;  /* 0x0000000000017941 */ /* 0x000fea0003800200 */
.L_x_7881:
[----:B------:R-:W-:Y:S01]  /*d590*/  IMAD.WIDE.U32 R146, R0, -0x326172a9, RZ ;  /* 0xcd9e8d5700927825 */ /* 0x000fe200078e00ff */
[----:B------:R-:W-:-:S03]  /*d5a0*/  LOP3.LUT R150, R24, R145, R135, 0x96, !PT ;  /* 0x0000009118967212 */ /* 0x000fc600078e9687 */
[----:B------:R-:W-:Y:S02]  /*d5b0*/  HFMA2 R156, -RZ, RZ, 0, 0 ;  /* 0x00000000ff9c7431 */ /* 0x000fe400000001ff */
        /* <DEDUP_REMOVED lines=39> */
.L_x_7879:
[----:B------:R-:W-:Y:S05]  /*d830*/  BSYNC.RECONVERGENT B0 ;  /* 0x0000000000007941 */ /* 0x000fea0003800200 */
.L_x_7878:
        /* <DEDUP_REMOVED lines=18> */
.L_x_7802:
        /* <DEDUP_REMOVED lines=16> */
.L_x_7886:
        /* <DEDUP_REMOVED lines=13> */
.L_x_7888:
[----:B------:R-:W-:Y:S05]  /*db30*/  BSYNC.RECONVERGENT B1 ;  /* 0x0000000000017941 */ /* 0x000fea0003800200 */
.L_x_7887:
        /* <DEDUP_REMOVED lines=41> */
.L_x_7885:
[----:B------:R-:W-:Y:S05]  /*ddd0*/  BSYNC.RECONVERGENT B0 ;  /* 0x0000000000007941 */ /* 0x000fea0003800200 */
.L_x_7884:
        /* <DEDUP_REMOVED lines=25> */
.L_x_7891:
        /* <DEDUP_REMOVED lines=13> */
.L_x_7893:
[----:B------:R-:W-:Y:S05]  /*e040*/  BSYNC.RECONVERGENT B1 ;  /* 0x0000000000017941 */ /* 0x000fea0003800200 */
.L_x_7892:
        /* <DEDUP_REMOVED lines=42> */
.L_x_7890:
[----:B------:R-:W-:Y:S05]  /*e2f0*/  BSYNC.RECONVERGENT B0 ;  /* 0x0000000000007941 */ /* 0x000fea0003800200 */
.L_x_7889:
        /* <DEDUP_REMOVED lines=9> */
[----:B------:R-:W-:-:S04]  /*e390*/  FSETP.GTU.FTZ.AND P2, PT, R125, R42, PT ;  /* 0x0000002a7d00720b */ /* 0x000fc80003f5c000 */
        /* <DEDUP_REMOVED lines=15> */
.L_x_7896:
        /* <DEDUP_REMOVED lines=13> */
.L_x_7898:
[----:B------:R-:W-:Y:S05]  /*e560*/  BSYNC.RECONVERGENT B1 ;  /* 0x0000000000017941 */ /* 0x000fea0003800200 */
.L_x_7897:
        /* <DEDUP_REMOVED lines=36> */
[----:B------:R-:W-:Y:S02]  /*e7b0*/  HFMA2 R129, -RZ, RZ, 0, 0 ;  /* 0x00000000ff817431 */ /* 0x000fe400000001ff */
[----:B------:R-:W-:Y:S01]  /*e7c0*/  IMAD.WIDE.U32 R132, R132, -0x2daee0ad, RZ ;  /* 0xd2511f5384847825 */ /* 0x000fe200078e00ff */
[----:B------:R-:W-:-:S04]  /*e7d0*/  LOP3.LUT R43, R20, R128, R171, 0x96, !PT ;  /* 0x00000080142b7212 */ /* 0x000fc800078e96ab */
[----:B------:R-:W-:Y:S01]  /*e7e0*/  LOP3.LUT R169, R21, R126, R133, 0x96, !PT ;  /* 0x0000007e15a97212 */ /* 0x000fe200078e9685 */
[----:B------:R-:W-:Y:S02]  /*e7f0*/  IMAD.MOV.U32 R126, RZ, RZ, R142 ;  /* 0x000000ffff7e7224 */ /* 0x000fe400078e008e */
[----:B------:R-:W-:-:S07]  /*e800*/  IMAD.MOV.U32 R142, RZ, RZ, R132 ;  /* 0x000000ffff8e7224 */ /* 0x000fce00078e0084 */
.L_x_7895:
[----:B------:R-:W-:Y:S05]  /*e810*/  BSYNC.RECONVERGENT B0 ;  /* 0x0000000000007941 */ /* 0x000fea0003800200 */
.L_x_7894:
        /* <DEDUP_REMOVED lines=25> */
.L_x_7901:
        /* <DEDUP_REMOVED lines=13> */
.L_x_7903:
[----:B------:R-:W-:Y:S05]  /*ea80*/  BSYNC.RECONVERGENT B1 ;  /* 0x0000000000017941 */ /* 0x000fea0003800200 */
.L_x_7902:
        /* <DEDUP_REMOVED lines=42> */
.L_x_7900:
[----:B------:R-:W-:Y:S05]  /*ed30*/  BSYNC.RECONVERGENT B0 ;  /* 0x0000000000007941 */ /* 0x000fea0003800200 */
.L_x_7899:
        /* <DEDUP_REMOVED lines=25> */
.L_x_7906:
        /* <DEDUP_REMOVED lines=13> */
.L_x_7908:
[----:B------:R-:W-:Y:S05]  /*efa0*/  BSYNC.RECONVERGENT B1 ;  /* 0x0000000000017941 */ /* 0x000fea0003800200 */
.L_x_7907:
        /* <DEDUP_REMOVED lines=42> */
.L_x_7905:
[----:B------:R-:W-:Y:S05]  /*f250*/  BSYNC.RECONVERGENT B0 ;  /* 0x0000000000007941 */ /* 0x000fea0003800200 */
.L_x_7904:
        /* <DEDUP_REMOVED lines=23> */
.L_x_7911:
        /* <DEDUP_REMOVED lines=13> */
.L_x_7913:
[----:B------:R-:W-:Y:S05]  /*f4a0*/  BSYNC.RECONVERGENT B1 ;  /* 0x0000000000017941 */ /* 0x000fea0003800200 */
.L_x_7912:
        /* <DEDUP_REMOVED lines=42> */
.L_x_7910:
[----:B------:R-:W-:Y:S05]  /*f750*/  BSYNC.RECONVERGENT B0 ;  /* 0x0000000000007941 */ /* 0x000fea0003800200 */
.L_x_7909:
        /* <DEDUP_REMOVED lines=23> */
.L_x_7916:
        /* <DEDUP_REMOVED lines=13> */
.L_x_7918:
[----:B------:R-:W-:Y:S05]  /*f9a0*/  BSYNC.RECONVERGENT B1 ;  /* 0x0000000000017941 */ /* 0x000fea0003800200 */
.L_x_7917:
        /* <DEDUP_REMOVED lines=40> */
[----:B------:R-:W-:Y:S01]  /*fc30*/  IMAD.MOV.U32 R144, RZ, RZ, RZ ;  /* 0x000000ffff907224 */ /* 0x000fe200078e00ff */
[----:B------:R-:W-:-:S07]  /*fc40*/  MOV R142, R148 ;  /* 0x00000094008e7202 */ /* 0x000fce0000000f00 */
.L_x_7915:
[----:B------:R-:W-:Y:S05]  /*fc50*/  BSYNC.RECONVERGENT B0 ;  /* 0x0000000000007941 */ /* 0x000fea0003800200 */
.L_x_7914:
        /* <DEDUP_REMOVED lines=23> */
.L_x_7921:
        /* <DEDUP_REMOVED lines=13> */
.L_x_7923:
[----:B------:R-:W-:Y:S05]  /*fea0*/  BSYNC.RECONVERGENT B1 ;  /* 0x0000000000017941 */ /* 0x000fea0003800200 */
.L_x_7922:
        /* <DEDUP_REMOVED lines=42> */
.L_x_7920:
[----:B------:R-:W-:Y:S05]  /*10150*/  BSYNC.RECONVERGENT B0 ;  /* 0x0000000000007941 */ /* 0x000fea0003800200 */
.L_x_7919:
        /* <DEDUP_REMOVED lines=14> */
.L_x_7883:
[----:B------:R-:W-:Y:S01]  /*10240*/  SEL R143, RZ, 0x1000000, !P5 ;  /* 0x01000000ff8f7807 */ /* 0x000fe20006800000 */
[----:B------:R-:W0:Y:S01]  /*10250*/  @P0 LDC.64 R150, c[0x0][0x398] ;  /* 0x0000e600ff960b82 */ /* 0x000e220000000a00 */
[----:B------:R-:W-:Y:S02]  /*10260*/  SEL R144, RZ, 0x10000, !P4 ;  /* 0x00010000ff907807 */ /* 0x000fe40006000000 */
[----:B------:R-:W-:Y:S02]  /*10270*/  SEL R155, RZ, 0x100, !P3 ;  /* 0x00000100ff9b7807 */ /* 0x000fe40005800000 */
[C---:B------:R-:W-:Y:S02]  /*10280*/  LOP3.LUT P5, RZ, R26.reuse, 0x8, RZ, 0xc0, !PT ;  /* 0x000000081aff7812 */ /* 0x040fe400078ac0ff */
[C---:B------:R-:W-:Y:S01]  /*10290*/  LOP3.LUT P4, RZ, R26.reuse, 0x4, RZ, 0xc0, !PT ;  /* 0x000000041aff7812 */ /* 0x040fe2000788c0ff */
[----:B------:R-:W1:Y:S01]  /*102a0*/  @P1 LDC.64 R152, c[0x0][0x3a0] ;  /* 0x0000e800ff981b82 */ /* 0x000e620000000a00 */
[----:B------:R-:W-:-:S02]  /*102b0*/  LOP3.LUT P3, RZ, R26, 0x2, RZ, 0xc0, !PT ;  /* 0x000000021aff7812 */ /* 0x000fc4000786c0ff */
[----:B------:R-:W-:Y:S02]  /*102c0*/  SEL R146, RZ, 0x10000, !P4 ;  /* 0x00010000ff927807 */ /* 0x000fe40006000000 */
[----:B------:R-:W-:Y:S02]  /*102d0*/  SEL R131, RZ, 0x1000000, !P3 ;  /* 0x01000000ff837807 */ /* 0x000fe40005800000 */
[----:B------:R-:W-:Y:S02]  /*102e0*/  SEL R133, RZ, 0x100, !P5 ;  /* 0x00000100ff857807 */ /* 0x000fe40006800000 */
[----:B------:R-:W-:Y:S02]  /*102f0*/  LOP3.LUT P6, RZ, R26, 0x10, RZ, 0xc0, !PT ;  /* 0x000000101aff7812 */ /* 0x000fe400078cc0ff */
[----:B------:R-:W-:Y:S01]  /*10300*/  LOP3.LUT R155, R155, R143, R144, 0xfe, !PT ;  /* 0x0000008f9b9b7212 */ /* 0x000fe200078efe90 */
[----:B------:R-:W-:Y:S01]  /*10310*/  IMAD.WIDE.U32 R144, R122, 0x10, R138 ;  /* 0x000000107a907825 */ /* 0x000fe200078e008a */
[----:B------:R-:W-:-:S02]  /*10320*/  LOP3.LUT R133, R133, R131, R146, 0xfe, !PT ;  /* 0x0000008385857212 */ /* 0x000fc400078efe92 */
[----:B------:R-:W-:Y:S02]  /*10330*/  SEL R154, RZ, 0x1, !P2 ;  /* 0x00000001ff9a7807 */ /* 0x000fe40005000000 */
[----:B------:R-:W-:Y:S01]  /*10340*/  SEL R146, RZ, 0x1, !P6 ;  /* 0x00000001ff927807 */ /* 0x000fe20007000000 */
[----:B------:R2:W-:Y:S01]  /*10350*/  STG.E.128 desc[UR6][R144.64], R116 ;  /* 0x0000007490007986 */ /* 0x0005e2000c101d06 */
[----:B------:R-:W-:Y:S02]  /*10360*/  LOP3.LUT R155, R155, R154, RZ, 0xfc, !PT ;  /* 0x0000009a9b9b7212 */ /* 0x000fe400078efcff */
[----:B------:R-:W-:Y:S01]  /*10370*/  LOP3.LUT R154, R133, R146, RZ, 0xfc, !PT ;  /* 0x00000092859a7212 */ /* 0x000fe200078efcff */
[----:B------:R-:W-:Y:S01]  /*10380*/  IMAD.WIDE.U32 R146, R122, 0x8, R136 ;  /* 0x000000087a927825 */ /* 0x000fe200078e0088 */
[----:B------:R-:W-:-:S04]  /*10390*/  IADD3 R131, PT, PT, R25, 0x40, RZ ;  /* 0x0000004019837810 */ /* 0x000fc80007ffe0ff */
[----:B------:R2:W-:Y:S01]  /*103a0*/  STG.E.64 desc[UR6][R146.64], R154 ;  /* 0x0000009a92007986 */ /* 0x0005e2000c101b06 */
[----:B------:R-:W-:-:S04]  /*103b0*/  IMAD.WIDE.U32 R148, R131, 0x10, R140 ;  /* 0x0000001083947825 */ /* 0x000fc800078e008c */
[----:B0-----:R-:W-:-:S04]  /*103c0*/  @P0 IMAD.WIDE.U32 R150, R131, 0x10, R150 ;  /* 0x0000001083960825 */ /* 0x001fc800078e0096 */
[----:B-1----:R-:W-:Y:S01]  /*103d0*/  @P1 IMAD.WIDE.U32 R152, R131, 0x10, R152 ;  /* 0x0000001083981825 */ /* 0x002fe200078e0098 */
[----:B--2---:R-:W-:Y:S06]  /*103e0*/  @!P0 BRA `(.L_x_7924) ;  /* 0x0000000000508947 */ /* 0x004fec0003800000 */
[----:B------:R-:W-:Y:S01]  /*103f0*/  IMAD.U32 R117, R33, 0x10000, RZ ;  /* 0x0001000021757824 */ /* 0x000fe200078e00ff */
[----:B------:R-:W0:Y:S01]  /*10400*/  LDC.64 R146, c[0x0][0x3b8] ;  /* 0x0000ee00ff927b82 */ /* 0x000e220000000a00 */
[----:B------:R-:W-:Y:S02]  /*10410*/  LOP3.LUT R116, R34, 0xffff, RZ, 0xc0, !PT ;  /* 0x0000ffff22747812 */ /* 0x000fe400078ec0ff */
[----:B------:R-:W-:Y:S02]  /*10420*/  PRMT R119, R32, 0x7104, RZ ;  /* 0x0000710420777816 */ /* 0x000fe400000000ff */
[----:B------:R-:W-:Y:S02]  /*10430*/  LOP3.LUT R117, R117, 0xff0000, RZ, 0xc0, !PT ;  /* 0x00ff000075757812 */ /* 0x000fe400078ec0ff */
[----:B------:R-:W-:Y:S02]  /*10440*/  LOP3.LUT R118, R29, 0xff, RZ, 0xc0, !PT ;  /* 0x000000ff1d767812 */ /* 0x000fe400078ec0ff */
[----:B------:R-:W-:-:S02]  /*10450*/  PRMT R116, R117, 0x4210, R116 ;  /* 0x0000421075747816 */ /* 0x000fc40000000074 */
[----:B------:R-:W-:Y:S02]  /*10460*/  LOP3.LUT R117, R30, 0xff, RZ, 0xc0, !PT ;  /* 0x000000ff1e757812 */ /* 0x000fe400078ec0ff */
[----:B------:R-:W-:Y:S02]  /*10470*/  LOP3.LUT R144, R28, 0xff, RZ, 0xc0, !PT ;  /* 0x000000ff1c907812 */ /* 0x000fe400078ec0ff */
[----:B------:R-:W-:Y:S01]  /*10480*/  LOP3.LUT R154, R116, 0xff00, R119, 0xf8, !PT ;  /* 0x0000ff00749a7812 */ /* 0x000fe200078ef877 */
[----:B------:R-:W-:-:S03]  /*10490*/  IMAD.WIDE.U32 R116, R117, 0x1000000, RZ ;  /* 0x0100000075747825 */ /* 0x000fc600078e00ff */
        /* <DEDUP_REMOVED lines=9> */
.L_x_7924:
        /* <DEDUP_REMOVED lines=20> */
.L_x_7928:
        /* <DEDUP_REMOVED lines=13> */
.L_x_7930:
[----:B------:R-:W-:Y:S05]  /*10740*/  BSYNC.RECONVERGENT B1 ;  /* 0x0000000000017941 */ /* 0x000fea0003800200 */
.L_x_7929:
        /* <DEDUP_REMOVED lines=41> */
.L_x_7927:
[----:B------:R-:W-:Y:S05]  /*109e0*/  BSYNC.RECONVERGENT B0 ;  /* 0x0000000000007941 */ /* 0x000fea0003800200 */
.L_x_7926:
        /* <DEDUP_REMOVED lines=22> */
.L_x_7933:
        /* <DEDUP_REMOVED lines=13> */
.L_x_7935:
[----:B------:R-:W-:Y:S05]  /*10c20*/  BSYNC.RECONVERGENT B1 ;  /* 0x0000000000017941 */ /* 0x000fea0003800200 */
.L_x_7934:
        /* <DEDUP_REMOVED lines=42> */
.L_x_7932:
[----:B------:R-:W-:Y:S05]  /*10ed0*/  BSYNC.RECONVERGENT B0 ;  /* 0x0000000000007941 */ /* 0x000fea0003800200 */
.L_x_7931:
        /* <DEDUP_REMOVED lines=25> */
.L_x_7938:
        /* <DEDUP_REMOVED lines=13> */
.L_x_7940:
[----:B------:R-:W-:Y:S05]  /*11140*/  BSYNC.RECONVERGENT B1 ;  /* 0x0000000000017941 */ /* 0x000fea0003800200 */
.L_x_7939:
        /* <DEDUP_REMOVED lines=42> */
.L_x_7937:
[----:B------:R-:W-:Y:S05]  /*113f0*/  BSYNC.RECONVERGENT B0 ;  /* 0x0000000000007941 */ /* 0x000fea0003800200 */
.L_x_7936:
        /* <DEDUP_REMOVED lines=22> */
.L_x_7943:
        /* <DEDUP_REMOVED lines=13> */
.L_x_7945:
[----:B------:R-:W-:Y:S05]  /*11630*/  BSYNC.RECONVERGENT B1 ;  /* 0x0000000000017941 */ /* 0x000fea0003800200 */
.L_x_7944:
        /* <DEDUP_REMOVED lines=42> */
.L_x_7942:
[----:B------:R-:W-:Y:S05]  /*118e0*/  BSYNC.RECONVERGENT B0 ;  /* 0x0000000000007941 */ /* 0x000fea0003800200 */
.L_x_7941:
        /* <DEDUP_REMOVED lines=25> */
.L_x_7948:
        /* <DEDUP_REMOVED lines=13> */
.L_x_7950:
[----:B------:R-:W-:Y:S05]  /*11b50*/  BSYNC.RECONVERGENT B1 ;  /* 0x0000000000017941 */ /* 0x000fea0003800200 */
.L_x_7949:
        /* <DEDUP_REMOVED lines=42> */
.L_x_7947:
[----:B------:R-:W-:Y:S05]  /*11e00*/  BSYNC.RECONVERGENT B0 ;  /* 0x0000000000007941 */ /* 0x000fea0003800200 */
.L_x_7946:
        /* <DEDUP_REMOVED lines=22> */
.L_x_7953:
        /* <DEDUP_REMOVED lines=13> */
.L_x_7955:
[----:B------:R-:W-:Y:S05]  /*12040*/  BSYNC.RECONVERGENT B1 ;  /* 0x0000000000017941 */ /* 0x000fea0003800200 */
.L_x_7954:
        /* <DEDUP_REMOVED lines=42> */
.L_x_7952:
[----:B------:R-:W-:Y:S05]  /*122f0*/  BSYNC.RECONVERGENT B0 ;  /* 0x0000000000007941 */ /* 0x000fea0003800200 */
.L_x_7951:
        /* <DEDUP_REMOVED lines=25> */
.L_x_7958:
        /* <DEDUP_REMOVED lines=13> */
.L_x_7960:
[----:B------:R-:W-:Y:S05]  /*12560*/  BSYNC.RECONVERGENT B1 ;  /* 0x0000000000017941 */ /* 0x000fea0003800200 */
.L_x_7959:
        /* <DEDUP_REMOVED lines=42> */
.L_x_7957:
[----:B------:R-:W-:Y:S05]  /*12810*/  BSYNC.RECONVERGENT B0 ;  /* 0x0000000000007941 */ /* 0x000fea0003800200 */
.L_x_7956:
        /* <DEDUP_REMOVED lines=22> */
.L_x_7963:
        /* <DEDUP_REMOVED lines=13> */
.L_x_7965:
[----:B------:R-:W-:Y:S05]  /*12a50*/  BSYNC.RECONVERGENT B1 ;  /* 0x0000000000017941 */ /* 0x000fea0003800200 */
.L_x_7964:
        /* <DEDUP_REMOVED lines=42> */
.L_x_7962:
[----:B------:R-:W-:Y:S05]  /*12d00*/  BSYNC.RECONVERGENT B0 ;  /* 0x0000000000007941 */ /* 0x000fea0003800200 */
.L_x_7961:
        /* <DEDUP_REMOVED lines=25> */
.L_x_7968:
        /* <DEDUP_REMOVED lines=13> */
.L_x_7970:
[----:B------:R-:W-:Y:S05]  /*12f70*/  BSYNC.RECONVERGENT B1 ;  /* 0x0000000000017941 */ /* 0x000fea0003800200 */
.L_x_7969:
        /* <DEDUP_REMOVED lines=42> */
.L_x_7967:
[----:B------:R-:W-:Y:S05]  /*13220*/  BSYNC.RECONVERGENT B0 ;  /* 0x0000000000007941 */ /* 0x000fea0003800200 */
.L_x_7966:
        /* <DEDUP_REMOVED lines=20> */
.L_x_7973:
        /* <DEDUP_REMOVED lines=13> */
.L_x_7975:
[----:B------:R-:W-:Y:S05]  /*13440*/  BSYNC.RECONVERGENT B1 ;  /* 0x0000000000017941 */ /* 0x000fea0003800200 */
.L_x_7974:
        /* <DEDUP_REMOVED lines=42> */
.L_x_7972:
[----:B------:R-:W-:Y:S05]  /*136f0*/  BSYNC.RECONVERGENT B0 ;  /* 0x0000000000007941 */ /* 0x000fea0003800200 */
.L_x_7971:
        /* <DEDUP_REMOVED lines=25> */
.L_x_7978:
        /* <DEDUP_REMOVED lines=13> */
.L_x_7980:
[----:B------:R-:W-:Y:S05]  /*13960*/  BSYNC.RECONVERGENT B1 ;  /* 0x0000000000017941 */ /* 0x000fea0003800200 */
.L_x_7979:
        /* <DEDUP_REMOVED lines=42> */
.L_x_7977:
[----:B------:R-:W-:Y:S05]  /*13c10*/  BSYNC.RECONVERGENT B0 ;  /* 0x0000000000007941 */ /* 0x000fea0003800200 */
.L_x_7976:
        /* <DEDUP_REMOVED lines=20> */
.L_x_7983:
        /* <DEDUP_REMOVED lines=13> */
.L_x_7985:
[----:B------:R-:W-:Y:S05]  /*13e30*/  BSYNC.RECONVERGENT B1 ;  /* 0x0000000000017941 */ /* 0x000fea0003800200 */
.L_x_7984:
        /* <DEDUP_REMOVED lines=42> */
.L_x_7982:
[----:B------:R-:W-:Y:S05]  /*140e0*/  BSYNC.RECONVERGENT B0 ;  /* 0x0000000000007941 */ /* 0x000fea0003800200 */
.L_x_7981:
        /* <DEDUP_REMOVED lines=25> */
.L_x_7988:
        /* <DEDUP_REMOVED lines=13> */
.L_x_7990:
[----:B------:R-:W-:Y:S05]  /*14350*/  BSYNC.RECONVERGENT B1 ;  /* 0x0000000000017941 */ /* 0x000fea0003800200 */
.L_x_7989:
        /* <DEDUP_REMOVED lines=42> */
.L_x_7987:
[----:B------:R-:W-:Y:S05]  /*14600*/  BSYNC.RECONVERGENT B0 ;  /* 0x0000000000007941 */ /* 0x000fea0003800200 */
.L_x_7986:
        /* <DEDUP_REMOVED lines=20> */
.L_x_7993:
        /* <DEDUP_REMOVED lines=13> */
.L_x_7995:
[----:B------:R-:W-:Y:S05]  /*14820*/  BSYNC.RECONVERGENT B1 ;  /* 0x0000000000017941 */ /* 0x000fea0003800200 */
.L_x_7994:
        /* <DEDUP_REMOVED lines=42> */
.L_x_7992:
[----:B------:R-:W-:Y:S05]  /*14ad0*/  BSYNC.RECONVERGENT B0 ;  /* 0x0000000000007941 */ /* 0x000fea0003800200 */
.L_x_7991:
        /* <DEDUP_REMOVED lines=25> */
.L_x_7998:
        /* <DEDUP_REMOVED lines=13> */
.L_x_8000:
[----:B------:R-:W-:Y:S05]  /*14d40*/  BSYNC.RECONVERGENT B1 ;  /* 0x0000000000017941 */ /* 0x000fea0003800200 */
.L_x_7999:
        /* <DEDUP_REMOVED lines=42> */
.L_x_7997:
[----:B------:R-:W-:Y:S05]  /*14ff0*/  BSYNC.RECONVERGENT B0 ;  /* 0x0000000000007941 */ /* 0x000fea0003800200 */
.L_x_7996:
        /* <DEDUP_REMOVED lines=20> */
.L_x_8003:
        /* <DEDUP_REMOVED lines=15> */
.L_x_8005:
[----:B------:R-:W-:Y:S05]  /*15230*/  BSYNC.RECONVERGENT B1 ;  /* 0x0000000000017941 */ /* 0x000fea0003800200 */
.L_x_8004:
        /* <DEDUP_REMOVED lines=42> */
.L_x_8002:
[----:B------:R-:W-:Y:S05]  /*154e0*/  BSYNC.RECONVERGENT B0 ;  /* 0x0000000000007941 */ /* 0x000fea0003800200 */
.L_x_8001:
[----:B------:R-:W-:Y:S01]  /*154f0*/  I2FP.F32.U32 R119, R119 ;  /* 0x0000007700777245 */ /* 0x000fe20000201000 */
[----:B------:R-:W-:Y:S01]  /*15500*/  HADD2.F32 R154, -RZ, R51.H1_H1 ;  /* 0x30000033ff9a7230 */ /* 0x000fe20000004100 */
[----:B------:R-:W-:Y:S02]  /*15510*/  PRMT R117, R34, 0x5410, R117 ;  /* 0x0000541022757816 */ /* 0x000fe40000000075 */
[----:B------:R-:W-:Y:S01]  /*15520*/  PRMT R118, R151, 0x5410, R118 ;  /* 0x0000541097767816 */ /* 0x000fe20000000076 */
[----:B------:R-:W-:Y:S01]  /*15530*/  FFMA.FTZ R119, R119, R40, 1.1641532182693481445e-10 ;  /* 0x2f00000077777423 */ /* 0x000fe20000010028 */
[----:B------:R-:W-:Y:S01]  /*15540*/  FMUL.FTZ R153, R154, R41 ;  /* 0x000000299a997220 */ /* 0x000fe20000410000 */
[----:B------:R-:W-:Y:S01]  /*15550*/  @P1 HADD2.F32 R154, -RZ, R47.H1_H1 ;  /* 0x3000002fff9a1230 */ /* 0x000fe20000004100 */
[----:B------:R-:W-:Y:S02]  /*15560*/  PRMT R116, R149, 0x5410, R116 ;  /* 0x0000541095747816 */ /* 0x000fe40000000074 */
[----:B------:R-:W-:-:S04]  /*15570*/  FSETP.GTU.FTZ.AND P6, PT, R119, R42, PT ;  /* 0x0000002a7700720b */ /* 0x000fc80003fdc000 */
[----:B------:R-:W-:Y:S02]  /*15580*/  FSEL R153, R153, RZ, !P6 ;  /* 0x000000ff99997208 */ /* 0x000fe40007000000 */
[----:B------:R-:W-:-:S03]  /*15590*/  SEL R119, RZ, 0x1, P6 ;  /* 0x00000001ff777807 */ /* 0x000fc60003000000 */
[----:B------:R-:W-:Y:S01]  /*155a0*/  FADD.FTZ R153, R148, R153 ;  /* 0x0000009994997221 */ /* 0x000fe20000010000 */
[----:B------:R-:W-:-:S03]  /*155b0*/  PRMT R34, R119, 0x7610, R34 ;  /* 0x0000761077227816 */ /* 0x000fc60000000022 */
[----:B------:R-:W-:Y:S01]  /*155c0*/  @P1 FADD.FTZ R148, R154, R153 ;  /* 0x000000999a941221 */ /* 0x000fe20000010000 */
[----:B------:R-:W-:-:S04]  /*155d0*/  @!P1 MOV R148, R153 ;  /* 0x0000009900949202 */ /* 0x000fc80000000f00 */
[----:B------:R-:W-:-:S04]  /*155e0*/  F2FP.F16.F32.PACK_AB R153, RZ, R148 ;  /* 0x00000094ff99723e */ /* 0x000fc800000000ff */
[----:B------:R-:W-:Y:S01]  /*155f0*/  PRMT R119, R152, 0x5410, R153 ;  /* 0x0000541098777816 */ /* 0x000fe20000000099 */
[----:B------:R-:W-:Y:S06]  /*15600*/  BRA `(.L_x_8006) ;  /* 0x0000002800387947 */ /* 0x000fec0003800000 */
.L_x_7925:
[----:B------:R-:W-:Y:S01]  /*15610*/  ISETP.NE.AND P2, PT, R156, 0x1, PT ;  /* 0x000000019c00780c */ /* 0x000fe20003f45270 */
[----:B------:R-:W-:Y:S01]  /*15620*/  BSSY.RECONVERGENT B0, `(.L_x_8007) ;  /* 0x0000046000007945 */ /* 0x000fe20003800200 */
[----:B------:R-:W-:Y:S01]  /*15630*/  IMAD.MOV.U32 R143, RZ, RZ, 0x2 ;  /* 0x00000002ff8f7424 */ /* 0x000fe200078e00ff */
[----:B-1----:R-:W-:Y:S01]  /*15640*/  MOV R150, R142 ;  /* 0x0000008e00967202 */ /* 0x002fe20000000f00 */
        /* <DEDUP_REMOVED lines=12> */
.L_x_8009:
        /* <DEDUP_REMOVED lines=13> */
.L_x_8011:
[----:B------:R-:W-:Y:S05]  /*157e0*/  BSYNC.RECONVERGENT B1 ;  /* 0x0000000000017941 */ /* 0x000fea0003800200 */
.L_x_8010:
        /* <DEDUP_REMOVED lines=40> */
[----:B------:R-:W-:-:S07]  /*15a70*/  LOP3.LUT R169, R21, R144, R151, 0x96, !PT ;  /* 0x0000009015a97212 */ /* 0x000fce00078e9697 */
.L_x_8008:
[----:B------:R-:W-:Y:S05]  /*15a80*/  BSYNC.RECONVERGENT B0 ;  /* 0x0000000000007941 */ /* 0x000fea0003800200 */
.L_x_8007:
        /* <DEDUP_REMOVED lines=25> */
.L_x_8014:
        /* <DEDUP_REMOVED lines=13> */
.L_x_8016:
[----:B------:R-:W-:Y:S05]  /*15cf0*/  BSYNC.RECONVERGENT B1 ;  /* 0x0000000000017941 */ /* 0x000fea0003800200 */
.L_x_8015:
        /* <DEDUP_REMOVED lines=42> */
.L_x_8013:
[----:B------:R-:W-:Y:S05]  /*15fa0*/  BSYNC.RECONVERGENT B0 ;  /* 0x0000000000007941 */ /* 0x000fea0003800200 */
.L_x_8012:
        /* <DEDUP_REMOVED lines=25> */
.L_x_8019:
        /* <DEDUP_REMOVED lines=13> */
.L_x_8021:
[----:B------:R-:W-:Y:S05]  /*16210*/  BSYNC.RECONVERGENT B1 ;  /* 0x0000000000017941 */ /* 0x000fea0003800200 */
.L_x_8020:
        /* <DEDUP_REMOVED lines=42> */
.L_x_8018:
[----:B------:R-:W-:Y:S05]  /*164c0*/  BSYNC.RECONVERGENT B0 ;  /* 0x0000000000007941 */ /* 0x000fea0003800200 */
.L_x_8017:
        /* <DEDUP_REMOVED lines=25> */
.L_x_8024:
        /* <DEDUP_REMOVED lines=13> */
.L_x_8026:
[----:B------:R-:W-:Y:S05]  /*16730*/  BSYNC.RECONVERGENT B1 ;  /* 0x0000000000017941 */ /* 0x000fea0003800200 */
.L_x_8025:
        /* <DEDUP_REMOVED lines=42> */
.L_x_8023:
[----:B------:R-:W-:Y:S05]  /*169e0*/  BSYNC.RECONVERGENT B0 ;  /* 0x0000000000007941 */ /* 0x000fea0003800200 */
.L_x_8022:
        /* <DEDUP_REMOVED lines=25> */
.L_x_8029:
        /* <DEDUP_REMOVED lines=13> */
.L_x_8031:
[----:B------:R-:W-:Y:S05]  /*16c50*/  BSYNC.RECONVERGENT B1 ;  /* 0x0000000000017941 */ /* 0x000fea0003800200 */
.L_x_8030:
        /* <DEDUP_REMOVED lines=42> */
.L_x_8028:
[----:B------:R-:W-:Y:S05]  /*16f00*/  BSYNC.RECONVERGENT B0 ;  /* 0x0000000000007941 */ /* 0x000fea0003800200 */
.L_x_8027:
        /* <DEDUP_REMOVED lines=9> */
[----:B------:R-:W-:Y:S02]  /*16fa0*/  MOV R146, R170 ;  /* 0x000000aa00927202 */ /* 0x000fe40000000f00 */
[----:B------:R-:W-:Y:S01]  /*16fb0*/  PLOP3.LUT P2, PT, P2, PT, PT, 0x8, 0x80 ;  /* 0x000000000080781c */ /* 0x000fe2000174e170 */
        /* <DEDUP_REMOVED lines=12> */
.L_x_8034:
        /* <DEDUP_REMOVED lines=13> */
.L_x_8036:
[----:B------:R-:W-:Y:S05]  /*17150*/  BSYNC.RECONVERGENT B1 ;  /* 0x0000000000017941 */ /* 0x000fea0003800200 */
.L_x_8035:
        /* <DEDUP_REMOVED lines=42> */
.L_x_8033:
[----:B------:R-:W-:Y:S05]  /*17400*/  BSYNC.RECONVERGENT B0 ;  /* 0x0000000000007941 */ /* 0x000fea0003800200 */
.L_x_8032:
        /* <DEDUP_REMOVED lines=23> */
.L_x_8039:
        /* <DEDUP_REMOVED lines=13> */
.L_x_8041:
[----:B------:R-:W-:Y:S05]  /*17650*/  BSYNC.RECONVERGENT B1 ;  /* 0x0000000000017941 */ /* 0x000fea0003800200 */
.L_x_8040:
        /* <DEDUP_REMOVED lines=42> */
.L_x_8038:
[----:B------:R-:W-:Y:S05]  /*17900*/  BSYNC.RECONVERGENT B0 ;  /* 0x0000000000007941 */ /* 0x000fea0003800200 */
.L_x_8037:
        /* <DEDUP_REMOVED lines=23> */
.L_x_8044:
        /* <DEDUP_REMOVED lines=13> */
.L_x_8046:
[----:B------:R-:W-:Y:S05]  /*17b50*/  BSYNC.RECONVERGENT B1 ;  /* 0x0000000000017941 */ /* 0x000fea0003800200 */
.L_x_8045:
        /* <DEDUP_REMOVED lines=42> */
.L_x_8043:
[----:B------:R-:W-:Y:S05]  /*17e00*/  BSYNC.RECONVERGENT B0 ;  /* 0x0000000000007941 */ /* 0x000fea0003800200 */
.L_x_8042:
        /* <DEDUP_REMOVED lines=14> */
.L_x_8006:
[----:B------:R-:W-:Y:S01]  /*17ef0*/  SEL R157, RZ, 0x1000000, !P5 ;  /* 0x01000000ff9d7807 */ /* 0x000fe20006800000 */
[----:B------:R-:W-:Y:S01]  /*17f00*/  IMAD.WIDE.U32 R160, R131, 0x8, R136 ;  /* 0x0000000883a07825 */ /* 0x000fe200078e0088 */
[----:B------:R-:W-:Y:S01]  /*17f10*/  SEL R158, RZ, 0x10000, !P4 ;  /* 0x00010000ff9e7807 */ /* 0x000fe20006000000 */
[----:B------:R-:W0:Y:S01]  /*17f20*/  @P0 LDC.64 R154, c[0x0][0x398] ;  /* 0x0000e600ff9a0b82 */ /* 0x000e220000000a00 */
[----:B------:R-:W-:Y:S02]  /*17f30*/  SEL R163, RZ, 0x100, !P3 ;  /* 0x00000100ffa37807 */ /* 0x000fe40005800000 */
[C---:B------:R-:W-:Y:S02]  /*17f40*/  LOP3.LUT P5, RZ, R26.reuse, 0x8, RZ, 0xc0, !PT ;  /* 0x000000081aff7812 */ /* 0x040fe400078ac0ff */
[C---:B------:R-:W-:Y:S02]  /*17f50*/  LOP3.LUT P4, RZ, R26.reuse, 0x4, RZ, 0xc0, !PT ;  /* 0x000000041aff7812 */ /* 0x040fe4000788c0ff */
[----:B------:R-:W-:Y:S01]  /*17f60*/  LOP3.LUT P3, RZ, R26, 0x2, RZ, 0xc0, !PT ;  /* 0x000000021aff7812 */ /* 0x000fe2000786c0ff */
[----:B------:R-:W1:Y:S01]  /*17f70*/  @P1 LDC.64 R152, c[0x0][0x3a0] ;  /* 0x0000e800ff981b82 */ /* 0x000e620000000a00 */
        /* <DEDUP_REMOVED lines=38> */
.L_x_8047:
        /* <DEDUP_REMOVED lines=20> */
.L_x_8051:
        /* <DEDUP_REMOVED lines=13> */
.L_x_8053:
[----:B------:R-:W-:Y:S05]  /*183f0*/  BSYNC.RECONVERGENT B1 ;  /* 0x0000000000017941 */ /* 0x000fea0003800200 */
.L_x_8052:
[----:B------:R-:W-:Y:S01]  /*18400*/  IMAD.WIDE.U32 R30, R0, -0x326172a9, RZ ;  /* 0xcd9e8d57001e7825 */ /* 0x000fe200078e00ff */
[----:B-1----:R-:W-:-:S03]  /*18410*/  LOP3.LUT R152, R24, R29, R135, 0x96, !PT ;  /* 0x0000001d18987212 */ /* 0x002fc600078e9687 */
        /* <DEDUP_REMOVED lines=37> */
[----:B------:R-:W-:-:S04]  /*18670*/  LOP3.LUT R43, R20, R30, R171, 0x96, !PT ;  /* 0x0000001e142b7212 */ /* 0x000fc800078e96ab */
[----:B------:R-:W-:-:S07]  /*18680*/  LOP3.LUT R169, R21, R28, R161, 0x96, !PT ;  /* 0x0000001c15a97212 */ /* 0x000fce00078e96a1 */
.L_x_8050:
[----:B------:R-:W-:Y:S05]  /*18690*/  BSYNC.RECONVERGENT B0 ;  /* 0x0000000000007941 */ /* 0x000fea0003800200 */
.L_x_8049:
        /* <DEDUP_REMOVED lines=22> */
.L_x_8056:
        /* <DEDUP_REMOVED lines=13> */
.L_x_8058:
[----:B------:R-:W-:Y:S05]  /*188d0*/  BSYNC.RECONVERGENT B1 ;  /* 0x0000000000017941 */ /* 0x000fea0003800200 */
.L_x_8057:
        /* <DEDUP_REMOVED lines=42> */
.L_x_8055:
[----:B------:R-:W-:Y:S05]  /*18b80*/  BSYNC.RECONVERGENT B0 ;  /* 0x0000000000007941 */ /* 0x000fea0003800200 */
.L_x_8054:
        /* <DEDUP_REMOVED lines=10> */
[----:B------:R-:W-:-:S04]  /*18c30*/  IMAD.MOV.U32 R28, RZ, RZ, R170 ;  /* 0x000000ffff1c7224 */ /* 0x000fc800078e00aa */
[----:B------:R-:W-:-:S04]  /*18c40*/  FADD.FTZ R27, R34, R27 ;  /* 0x0000001b221b7221 */ /* 0x000fc80000010000 */
[--C-:B------:R-:W-:Y:S01]  /*18c50*/  @P1 FADD.FTZ R150, R150, R27.reuse ;  /* 0x0000001b96961221 */ /* 0x100fe20000010000 */
[----:B------:R-:W-:Y:S01]  /*18c60*/  @!P1 IMAD.MOV.U32 R150, RZ, RZ, R27 ;  /* 0x000000ffff969224 */ /* 0x000fe200078e001b */
[----:B------:R-:W-:-:S04]  /*18c70*/  SEL R27, RZ, 0x1, P2 ;  /* 0x00000001ff1b7807 */ /* 0x000fc80001000000 */
        /* <DEDUP_REMOVED lines=10> */
.L_x_8061:
        /* <DEDUP_REMOVED lines=13> */
.L_x_8063:
[----:B------:R-:W-:Y:S05]  /*18df0*/  BSYNC.RECONVERGENT B1 ;  /* 0x0000000000017941 */ /* 0x000fea0003800200 */
.L_x_8062:
        /* <DEDUP_REMOVED lines=42> */
.L_x_8060:
[----:B------:R-:W-:Y:S05]  /*190a0*/  BSYNC.RECONVERGENT B0 ;  /* 0x0000000000007941 */ /* 0x000fea0003800200 */
.L_x_8059:
[----:B------:R-:W-:Y:S01]  /*190b0*/  I2FP.F32.U32 R29, R28 ;  /* 0x0000001c001d7245 */ /* 0x000fe20000201000 */
[----:B------:R-:W-:Y:S01]  /*190c0*/  HADD2.F32 R116, -RZ, R116.H1_H1 ;  /* 0x30000074ff747230 */ /* 0x000fe20000004100 */
        /* <DEDUP_REMOVED lines=20> */
.L_x_8066:
        /* <DEDUP_REMOVED lines=13> */
.L_x_8068:
[----:B------:R-:W-:Y:S05]  /*192e0*/  BSYNC.RECONVERGENT B1 ;  /* 0x0000000000017941 */ /* 0x000fea0003800200 */
.L_x_8067:
        /* <DEDUP_REMOVED lines=42> */
.L_x_8065:
[----:B------:R-:W-:Y:S05]  /*19590*/  BSYNC.RECONVERGENT B0 ;  /* 0x0000000000007941 */ /* 0x000fea0003800200 */
.L_x_8064:
        /* <DEDUP_REMOVED lines=9> */
[----:B------:R-:W-:-:S05]  /*19630*/  FSEL R29, R28, RZ, !P2 ;  /* 0x000000ff1c1d7208 */ /* 0x000fca0005000000 */
[----:B------:R-:W-:Y:S01]  /*19640*/  FADD.FTZ R28, R116, R29 ;  /* 0x0000001d741c7221 */ /* 0x000fe20000010000 */
[----:B------:R-:W-:-:S03]  /*19650*/  IMAD.MOV.U32 R29, RZ, RZ, R170 ;  /* 0x000000ffff1d7224 */ /* 0x000fc600078e00aa */
        /* <DEDUP_REMOVED lines=13> */
.L_x_8071:
        /* <DEDUP_REMOVED lines=13> */
.L_x_8073:
[----:B------:R-:W-:Y:S05]  /*19800*/  BSYNC.RECONVERGENT B1 ;  /* 0x0000000000017941 */ /* 0x000fea0003800200 */
.L_x_8072:
        /* <DEDUP_REMOVED lines=42> */
.L_x_8070:
[----:B------:R-:W-:Y:S05]  /*19ab0*/  BSYNC.RECONVERGENT B0 ;  /* 0x0000000000007941 */ /* 0x000fea0003800200 */
.L_x_8069:
        /* <DEDUP_REMOVED lines=22> */
.L_x_8076:
        /* <DEDUP_REMOVED lines=13> */
.L_x_8078:
[----:B------:R-:W-:Y:S05]  /*19cf0*/  BSYNC.RECONVERGENT B1 ;  /* 0x0000000000017941 */ /* 0x000fea0003800200 */
.L_x_8077:
        /* <DEDUP_REMOVED lines=42> */
.L_x_8075:
[----:B------:R-:W-:Y:S05]  /*19fa0*/  BSYNC.RECONVERGENT B0 ;  /* 0x0000000000007941 */ /* 0x000fea0003800200 */
.L_x_8074:
        /* <DEDUP_REMOVED lines=25> */
.L_x_8081:
        /* <DEDUP_REMOVED lines=13> */
.L_x_8083:
[----:B------:R-:W-:Y:S05]  /*1a210*/  BSYNC.RECONVERGENT B1 ;  /* 0x0000000000017941 */ /* 0x000fea0003800200 */
.L_x_8082:
        /* <DEDUP_REMOVED lines=42> */
.L_x_8080:
[----:B------:R-:W-:Y:S05]  /*1a4c0*/  BSYNC.RECONVERGENT B0 ;  /* 0x0000000000007941 */ /* 0x000fea0003800200 */
.L_x_8079:
        /* <DEDUP_REMOVED lines=22> */
.L_x_8086:
        /* <DEDUP_REMOVED lines=13> */
.L_x_8088:
[----:B------:R-:W-:Y:S05]  /*1a700*/  BSYNC.RECONVERGENT B1 ;  /* 0x0000000000017941 */ /* 0x000fea0003800200 */
.L_x_8087:
        /* <DEDUP_REMOVED lines=42> */
.L_x_8085:
[----:B------:R-:W-:Y:S05]  /*1a9b0*/  BSYNC.RECONVERGENT B0 ;  /* 0x0000000000007941 */ /* 0x000fea0003800200 */
.L_x_8084:
        /* <DEDUP_REMOVED lines=25> */
.L_x_8091:
        /* <DEDUP_REMOVED lines=13> */
.L_x_8093:
[----:B------:R-:W-:Y:S05]  /*1ac20*/  BSYNC.RECONVERGENT B1 ;  /* 0x0000000000017941 */ /* 0x000fea0003800200 */
.L_x_8092:
        /* <DEDUP_REMOVED lines=42> */
.L_x_8090:
[----:B------:R-:W-:Y:S05]  /*1aed0*/  BSYNC.RECONVERGENT B0 ;  /* 0x0000000000007941 */ /* 0x000fea0003800200 */
.L_x_8089:
        /* <DEDUP_REMOVED lines=20> */
.L_x_8096:
        /* <DEDUP_REMOVED lines=13> */
.L_x_8098:
[----:B------:R-:W-:Y:S05]  /*1b0f0*/  BSYNC.RECONVERGENT B1 ;  /* 0x0000000000017941 */ /* 0x000fea0003800200 */
.L_x_8097:
        /* <DEDUP_REMOVED lines=42> */
.L_x_8095:
[----:B------:R-:W-:Y:S05]  /*1b3a0*/  BSYNC.RECONVERGENT B0 ;  /* 0x0000000000007941 */ /* 0x000fea0003800200 */
.L_x_8094:
        /* <DEDUP_REMOVED lines=25> */
.L_x_8101:
        /* <DEDUP_REMOVED lines=13> */
.L_x_8103:
[----:B------:R-:W-:Y:S05]  /*1b610*/  BSYNC.RECONVERGENT B1 ;  /* 0x0000000000017941 */ /* 0x000fea0003800200 */
.L_x_8102:
        /* <DEDUP_REMOVED lines=42> */
.L_x_8100:
[----:B------:R-:W-:Y:S05]  /*1b8c0*/  BSYNC.RECONVERGENT B0 ;  /* 0x0000000000007941 */ /* 0x000fea0003800200 */
.L_x_8099:
        /* <DEDUP_REMOVED lines=20> */
.L_x_8106:
        /* <DEDUP_REMOVED lines=13> */
.L_x_8108:
[----:B------:R-:W-:Y:S05]  /*1bae0*/  BSYNC.RECONVERGENT B1 ;  /* 0x0000000000017941 */ /* 0x000fea0003800200 */
.L_x_8107:
        /* <DEDUP_REMOVED lines=42> */
.L_x_8105:
[----:B------:R-:W-:Y:S05]  /*1bd90*/  BSYNC.RECONVERGENT B0 ;  /* 0x0000000000007941 */ /* 0x000fea0003800200 */
.L_x_8104:
        /* <DEDUP_REMOVED lines=25> */
.L_x_8111:
        /* <DEDUP_REMOVED lines=13> */
.L_x_8113:
[----:B------:R-:W-:Y:S05]  /*1c000*/  BSYNC.RECONVERGENT B1 ;  /* 0x0000000000017941 */ /* 0x000fea0003800200 */
.L_x_8112:
        /* <DEDUP_REMOVED lines=42> */
.L_x_8110:
[----:B------:R-:W-:Y:S05]  /*1c2b0*/  BSYNC.RECONVERGENT B0 ;  /* 0x0000000000007941 */ /* 0x000fea0003800200 */
.L_x_8109:
        /* <DEDUP_REMOVED lines=20> */
.L_x_8116:
        /* <DEDUP_REMOVED lines=13> */
.L_x_8118:
[----:B------:R-:W-:Y:S05]  /*1c4d0*/  BSYNC.RECONVERGENT B1 ;  /* 0x0000000000017941 */ /* 0x000fea0003800200 */
.L_x_8117:
        /* <DEDUP_REMOVED lines=39> */
[----:B------:R-:W-:Y:S01]  /*1c750*/  IMAD.MOV.U32 R117, RZ, RZ, R160 ;  /* 0x000000ffff757224 */ /* 0x000fe200078e00a0 */
[----:B------:R-:W-:Y:S01]  /*1c760*/  MOV R160, R116 ;  /* 0x0000007400a07202 */ /* 0x000fe20000000f00 */
[----:B------:R-:W-:-:S07]  /*1c770*/  IMAD.MOV.U32 R164, RZ, RZ, RZ ;  /* 0x000000ffffa47224 */ /* 0x000fce00078e00ff */
.L_x_8115:
[----:B------:R-:W-:Y:S05]  /*1c780*/  BSYNC.RECONVERGENT B0 ;  /* 0x0000000000007941 */ /* 0x000fea0003800200 */
.L_x_8114:
        /* <DEDUP_REMOVED lines=25> */
.L_x_8121:
        /* <DEDUP_REMOVED lines=13> */
.L_x_8123:
[----:B------:R-:W-:Y:S05]  /*1c9f0*/  BSYNC.RECONVERGENT B1 ;  /* 0x0000000000017941 */ /* 0x000fea0003800200 */
.L_x_8122:
        /* <DEDUP_REMOVED lines=39> */
[----:B------:R-:W-:Y:S02]  /*1cc70*/  HFMA2 R165, -RZ, RZ, 0, 0 ;  /* 0x00000000ffa57431 */ /* 0x000fe400000001ff */
[----:B------:R-:W-:Y:S02]  /*1cc80*/  IMAD.MOV.U32 R116, RZ, RZ, R160 ;  /* 0x000000ffff747224 */ /* 0x000fe400078e00a0 */
[----:B------:R-:W-:-:S07]  /*1cc90*/  IMAD.MOV.U32 R160, RZ, RZ, R164 ;  /* 0x000000ffffa07224 */ /* 0x000fce00078e00a4 */
.L_x_8120:
[----:B------:R-:W-:Y:S05]  /*1cca0*/  BSYNC.RECONVERGENT B0 ;  /* 0x0000000000007941 */ /* 0x000fea0003800200 */
.L_x_8119:
        /* <DEDUP_REMOVED lines=20> */
.L_x_8126:
        /* <DEDUP_REMOVED lines=15> */
.L_x_8128:
[----:B------:R-:W-:Y:S05]  /*1cee0*/  BSYNC.RECONVERGENT B1 ;  /* 0x0000000000017941 */ /* 0x000fea0003800200 */
.L_x_8127:
        /* <DEDUP_REMOVED lines=42> */
.L_x_8125:
[----:B------:R-:W-:Y:S05]  /*1d190*/  BSYNC.RECONVERGENT B0 ;  /* 0x0000000000007941 */ /* 0x000fea0003800200 */
.L_x_8124:
        /* <DEDUP_REMOVED lines=9> */
[----:B------:R-:W-:-:S04]  /*1d230*/  FADD.FTZ R117, R158, R117 ;  /* 0x000000759e757221 */ /* 0x000fc80000010000 */
        /* <DEDUP_REMOVED lines=8> */
.L_x_8048:
[----:B------:R-:W-:Y:S01]  /*1d2c0*/  ISETP.NE.AND P2, PT, R164, 0x1, PT ;  /* 0x00000001a400780c */ /* 0x000fe20003f45270 */
[----:B------:R-:W-:Y:S01]  /*1d2d0*/  BSSY.RECONVERGENT B0, `(.L_x_8130) ;  /* 0x0000046000007945 */ /* 0x000fe20003800200 */
[----:B-1----:R-:W-:Y:S02]  /*1d2e0*/  HFMA2 R152, -RZ, RZ, 0, 1.1920928955078125e-07 ;  /* 0x00000002ff987431 */ /* 0x002fe400000001ff */
        /* <DEDUP_REMOVED lines=13> */
.L_x_8132:
        /* <DEDUP_REMOVED lines=13> */
.L_x_8134:
[----:B------:R-:W-:Y:S05]  /*1d490*/  BSYNC.RECONVERGENT B1 ;  /* 0x0000000000017941 */ /* 0x000fea0003800200 */
.L_x_8133:
        /* <DEDUP_REMOVED lines=40> */
[----:B------:R-:W-:-:S07]  /*1d720*/  IMAD.MOV.U32 R152, RZ, RZ, RZ ;  /* 0x000000ffff987224 */ /* 0x000fce00078e00ff */
.L_x_8131:
[----:B------:R-:W-:Y:S05]  /*1d730*/  BSYNC.RECONVERGENT B0 ;  /* 0x0000000000007941 */ /* 0x000fea0003800200 */
.L_x_8130:
        /* <DEDUP_REMOVED lines=25> */
.L_x_8137:
        /* <DEDUP_REMOVED lines=13> */
.L_x_8139:
[----:B------:R-:W-:Y:S05]  /*1d9a0*/  BSYNC.RECONVERGENT B1 ;  /* 0x0000000000017941 */ /* 0x000fea0003800200 */
.L_x_8138:
        /* <DEDUP_REMOVED lines=42> */
.L_x_8136:
[----:B------:R-:W-:Y:S05]  /*1dc50*/  BSYNC.RECONVERGENT B0 ;  /* 0x0000000000007941 */ /* 0x000fea0003800200 */
.L_x_8135:
        /* <DEDUP_REMOVED lines=25> */
.L_x_8142:
        /* <DEDUP_REMOVED lines=13> */
.L_x_8144:
[----:B------:R-:W-:Y:S05]  /*1dec0*/  BSYNC.RECONVERGENT B1 ;  /* 0x0000000000017941 */ /* 0x000fea0003800200 */
.L_x_8143:
        /* <DEDUP_REMOVED lines=42> */
.L_x_8141:
[----:B------:R-:W-:Y:S05]  /*1e170*/  BSYNC.RECONVERGENT B0 ;  /* 0x0000000000007941 */ /* 0x000fea0003800200 */
.L_x_8140:
        /* <DEDUP_REMOVED lines=25> */
.L_x_8147:
        /* <DEDUP_REMOVED lines=13> */
.L_x_8149:
[----:B------:R-:W-:Y:S05]  /*1e3e0*/  BSYNC.RECONVERGENT B1 ;  /* 0x0000000000017941 */ /* 0x000fea0003800200 */
.L_x_8148:
        /* <DEDUP_REMOVED lines=42> */
.L_x_8146:
[----:B------:R-:W-:Y:S05]  /*1e690*/  BSYNC.RECONVERGENT B0 ;  /* 0x0000000000007941 */ /* 0x000fea0003800200 */
.L_x_8145:
        /* <DEDUP_REMOVED lines=25> */
.L_x_8152:
        /* <DEDUP_REMOVED lines=13> */
.L_x_8154:
[----:B------:R-:W-:Y:S05]  /*1e900*/  BSYNC.RECONVERGENT B1 ;  /* 0x0000000000017941 */ /* 0x000fea0003800200 */
.L_x_8153:
        /* <DEDUP_REMOVED lines=42> */
.L_x_8151:
[----:B------:R-:W-:Y:S05]  /*1ebb0*/  BSYNC.RECONVERGENT B0 ;  /* 0x0000000000007941 */ /* 0x000fea0003800200 */
.L_x_8150:
        /* <DEDUP_REMOVED lines=23> */
.L_x_8157:
        /* <DEDUP_REMOVED lines=13> */
.L_x_8159:
[----:B------:R-:W-:Y:S05]  /*1ee00*/  BSYNC.RECONVERGENT B1 ;  /* 0x0000000000017941 */ /* 0x000fea0003800200 */
.L_x_8158:
        /* <DEDUP_REMOVED lines=42> */
.L_x_8156:
[----:B------:R-:W-:Y:S05]  /*1f0b0*/  BSYNC.RECONVERGENT B0 ;  /* 0x0000000000007941 */ /* 0x000fea0003800200 */
.L_x_8155:
        /* <DEDUP_REMOVED lines=23> */
.L_x_8162:
        /* <DEDUP_REMOVED lines=13> */
.L_x_8164:
[----:B------:R-:W-:Y:S05]  /*1f300*/  BSYNC.RECONVERGENT B1 ;  /* 0x0000000000017941 */ /* 0x000fea0003800200 */
.L_x_8163:
        /* <DEDUP_REMOVED lines=40> */
[----:B------:R-:W-:Y:S01]  /*1f590*/  MOV R116, R160 ;  /* 0x000000a000747202 */ /* 0x000fe20000000f00 */
[----:B------:R-:W-:-:S07]  /*1f5a0*/  IMAD.MOV.U32 R160, RZ, RZ, R164 ;  /* 0x000000ffffa07224 */ /* 0x000fce00078e00a4 */
.L_x_8161:
[----:B------:R-:W-:Y:S05]  /*1f5b0*/  BSYNC.RECONVERGENT B0 ;  /* 0x0000000000007941 */ /* 0x000fea0003800200 */
.L_x_8160:
        /* <DEDUP_REMOVED lines=23> */
.L_x_8167:
        /* <DEDUP_REMOVED lines=13> */
.L_x_8169:
[----:B------:R-:W-:Y:S05]  /*1f800*/  BSYNC.RECONVERGENT B1 ;  /* 0x0000000000017941 */ /* 0x000fea0003800200 */
.L_x_8168:
        /* <DEDUP_REMOVED lines=42> */
.L_x_8166:
[----:B------:R-:W-:Y:S05]  /*1fab0*/  BSYNC.RECONVERGENT B0 ;  /* 0x0000000000007941 */ /* 0x000fea0003800200 */
.L_x_8165:
        /* <DEDUP_REMOVED lines=14> */
.L_x_8129:
[----:B------:R-:W-:Y:S01]  /*1fba0*/  SEL R161, RZ, 0x1000000, !P5 ;  /* 0x01000000ffa17807 */ /* 0x000fe20006800000 */
[C---:B------:R-:W-:Y:S01]  /*1fbb0*/  IMAD.WIDE.U32 R174, R149.reuse, 0x10, R138 ;  /* 0x0000001095ae7825 */ /* 0x040fe200078e008a */
[----:B------:R-:W-:Y:S01]  /*1fbc0*/  SEL R168, RZ, 0x10000, !P4 ;  /* 0x00010000ffa87807 */ /* 0x000fe20006000000 */
[----:B------:R-:W0:Y:S01]  /*1fbd0*/  @P0 LDC.64 R164, c[0x0][0x398] ;  /* 0x0000e600ffa40b82 */ /* 0x000e220000000a00 */
[----:B------:R-:W-:Y:S01]  /*1fbe0*/  SEL R173, RZ, 0x100, !P3 ;  /* 0x00000100ffad7807 */ /* 0x000fe20005800000 */
[----:B------:R-:W-:Y:S01]  /*1fbf0*/  IMAD.WIDE.U32 R176, R149, 0x8, R136 ;  /* 0x0000000895b07825 */ /* 0x000fe200078e0088 */
        /* <DEDUP_REMOVED lines=14> */
[----:B0-----:R-:W-:Y:S01]  /*1fce0*/  @P0 IMAD.WIDE.U32 R164, R157, 0x10, R164 ;  /* 0x000000109da40825 */ /* 0x001fe200078e00a4 */
[----:B------:R-:W-:Y:S02]  /*1fcf0*/  LOP3.LUT R173, R173, R172, RZ, 0xfc, !PT ;  /* 0x000000acadad7212 */ /* 0x000fe400078efcff */
[----:B------:R-:W-:Y:S01]  /*1fd00*/  LOP3.LUT R172, R159, R162, RZ, 0xfc, !PT ;  /* 0x000000a29fac7212 */ /* 0x000fe200078efcff */
[----:B------:R-:W-:-:S04]  /*1fd10*/  IMAD.WIDE.U32 R162, R157, 0x10, R140 ;  /* 0x000000109da27825 */ /* 0x000fc800078e008c */
[----:B------:R1:W-:Y:S01]  /*1fd20*/  STG.E.64 desc[UR6][R176.64], R172 ;  /* 0x000000acb0007986 */ /* 0x0003e2000c101b06 */
        /* <DEDUP_REMOVED lines=22> */
.L_x_8170:
        /* <DEDUP_REMOVED lines=20> */
.L_x_8174:
        /* <DEDUP_REMOVED lines=13> */
.L_x_8176:
[----:B------:R-:W-:Y:S05]  /*200a0*/  BSYNC.RECONVERGENT B1 ;  /* 0x0000000000017941 */ /* 0x000fea0003800200 */
.L_x_8175:
[----:B------:R-:W-:Y:S01]  /*200b0*/  IMAD.WIDE.U32 R30, R0, -0x326172a9, RZ ;  /* 0xcd9e8d57001e7825 */ /* 0x000fe200078e00ff */
[----:B--2---:R-:W-:-:S03]  /*200c0*/  LOP3.LUT R162, R24, R29, R135, 0x96, !PT ;  /* 0x0000001d18a27212 */ /* 0x004fc600078e9687 */
        /* <DEDUP_REMOVED lines=39> */
.L_x_8173:
[----:B------:R-:W-:Y:S05]  /*20340*/  BSYNC.RECONVERGENT B0 ;  /* 0x0000000000007941 */ /* 0x000fea0003800200 */
.L_x_8172:
        /* <DEDUP_REMOVED lines=22> */
.L_x_8179:
        /* <DEDUP_REMOVED lines=13> */
.L_x_8181:
[----:B------:R-:W-:Y:S05]  /*20580*/  BSYNC.RECONVERGENT B1 ;  /* 0x0000000000017941 */ /* 0x000fea0003800200 */
.L_x_8180:
        /* <DEDUP_REMOVED lines=42> */
.L_x_8178:
[----:B------:R-:W-:Y:S05]  /*20830*/  BSYNC.RECONVERGENT B0 ;  /* 0x0000000000007941 */ /* 0x000fea0003800200 */
.L_x_8177:
        /* <DEDUP_REMOVED lines=11> */
[--C-:B------:R-:W-:Y:S01]  /*208f0*/  @P1 FADD.FTZ R159, R28, R27.reuse ;  /* 0x0000001b1c9f1221 */ /* 0x100fe20000010000 */
[----:B------:R-:W-:Y:S01]  /*20900*/  @!P1 IMAD.MOV.U32 R159, RZ, RZ, R27 ;  /* 0x000000ffff9f9224 */ /* 0x000fe200078e001b */
[----:B------:R-:W-:Y:S02]  /*20910*/  SEL R27, RZ, 0x1, P2 ;  /* 0x00000001ff1b7807 */ /* 0x000fe40001000000 */
        /* <DEDUP_REMOVED lines=11> */
.L_x_8184:
        /* <DEDUP_REMOVED lines=13> */
.L_x_8186:
[----:B------:R-:W-:Y:S05]  /*20aa0*/  BSYNC.RECONVERGENT B1 ;  /* 0x0000000000017941 */ /* 0x000fea0003800200 */
.L_x_8185:
[----:B------:R-:W-:Y:S01]  /*20ab0*/  IMAD.WIDE.U32 R30, R0, -0x326172a9, RZ ;  /* 0xcd9e8d57001e7825 */ /* 0x000fe200078e00ff */
[----:B--2---:R-:W-:-:S04]  /*20ac0*/  LOP3.LUT R162, R24, R29, R135, 0x96, !PT ;  /* 0x0000001d18a27212 */ /* 0x004fc800078e9687 */
        /* <DEDUP_REMOVED lines=40> */
.L_x_8183:
[----:B------:R-:W-:Y:S05]  /*20d50*/  BSYNC.RECONVERGENT B0 ;  /* 0x0000000000007941 */ /* 0x000fea0003800200 */
.L_x_8182:
        /* <DEDUP_REMOVED lines=22> */
.L_x_8189:
        /* <DEDUP_REMOVED lines=13> */
.L_x_8191:
[----:B------:R-:W-:Y:S05]  /*20f90*/  BSYNC.RECONVERGENT B1 ;  /* 0x0000000000017941 */ /* 0x000fea0003800200 */
.L_x_8190:
        /* <DEDUP_REMOVED lines=42> */
.L_x_8188:
[----:B------:R-:W-:Y:S05]  /*21240*/  BSYNC.RECONVERGENT B0 ;  /* 0x0000000000007941 */ /* 0x000fea0003800200 */
.L_x_8187:
        /* <DEDUP_REMOVED lines=10> */
[----:B------:R-:W-:-:S03]  /*212f0*/  MOV R29, R170 ;  /* 0x000000aa001d7202 */ /* 0x000fc60000000f00 */
[--C-:B--2---:R-:W-:Y:S01]  /*21300*/  @P1 FADD.FTZ R162, R31, R28.reuse ;  /* 0x0000001c1fa21221 */ /* 0x104fe20000010000 */
[----:B------:R-:W-:Y:S01]  /*21310*/  @!P1 IMAD.MOV.U32 R162, RZ, RZ, R28 ;  /* 0x000000ffffa29224 */ /* 0x000fe200078e001c */
[----:B------:R-:W-:Y:S01]  /*21320*/  SEL R28, RZ, 0x1, P2 ;  /* 0x00000001ff1c7807 */ /* 0x000fe20001000000 */
        /* <DEDUP_REMOVED lines=11> */
.L_x_8194:
        /* <DEDUP_REMOVED lines=13> */
.L_x_8196:
[----:B------:R-:W-:Y:S05]  /*214b0*/  BSYNC.RECONVERGENT B1 ;  /* 0x0000000000017941 */ /* 0x000fea0003800200 */
.L_x_8195:
        /* <DEDUP_REMOVED lines=42> */
.L_x_8193:
[----:B------:R-:W-:Y:S05]  /*21760*/  BSYNC.RECONVERGENT B0 ;  /* 0x0000000000007941 */ /* 0x000fea0003800200 */
.L_x_8192:
        /* <DEDUP_REMOVED lines=22> */
.L_x_8199:
        /* <DEDUP_REMOVED lines=13> */
.L_x_8201:
[----:B------:R-:W-:Y:S05]  /*219a0*/  BSYNC.RECONVERGENT B1 ;  /* 0x0000000000017941 */ /* 0x000fea0003800200 */
.L_x_8200:
        /* <DEDUP_REMOVED lines=42> */
.L_x_8198:
[----:B------:R-:W-:Y:S05]  /*21c50*/  BSYNC.RECONVERGENT B0 ;  /* 0x0000000000007941 */ /* 0x000fea0003800200 */
.L_x_8197:
        /* <DEDUP_REMOVED lines=10> */
[----:B------:R-:W-:-:S05]  /*21d00*/  FSEL R29, R30, RZ, !P2 ;  /* 0x000000ff1e1d7208 */ /* 0x000fca0005000000 */
        /* <DEDUP_REMOVED lines=14> */
.L_x_8204:
        /* <DEDUP_REMOVED lines=13> */
.L_x_8206:
[----:B------:R-:W-:Y:S05]  /*21ec0*/  BSYNC.RECONVERGENT B1 ;  /* 0x0000000000017941 */ /* 0x000fea0003800200 */
.L_x_8205:
        /* <DEDUP_REMOVED lines=40> */
[----:B------:R-:W-:Y:S01]  /*22150*/  MOV R31, R184 ;  /* 0x000000b8001f7202 */ /* 0x000fe20000000f00 */
[----:B------:R-:W-:-:S07]  /*22160*/  IMAD.MOV.U32 R184, RZ, RZ, R30 ;  /* 0x000000ffffb87224 */ /* 0x000fce00078e001e */
.L_x_8203:
[----:B------:R-:W-:Y:S05]  /*22170*/  BSYNC.RECONVERGENT B0 ;  /* 0x0000000000007941 */ /* 0x000fea0003800200 */
.L_x_8202:
        /* <DEDUP_REMOVED lines=22> */
.L_x_8209:
        /* <DEDUP_REMOVED lines=13> */
.L_x_8211:
[----:B------:R-:W-:Y:S05]  /*223b0*/  BSYNC.RECONVERGENT B1 ;  /* 0x0000000000017941 */ /* 0x000fea0003800200 */
.L_x_8210:
        /* <DEDUP_REMOVED lines=42> */
.L_x_8208:
[----:B------:R-:W-:Y:S05]  /*22660*/  BSYNC.RECONVERGENT B0 ;  /* 0x0000000000007941 */ /* 0x000fea0003800200 */
.L_x_8207:
        /* <DEDUP_REMOVED lines=25> */
.L_x_8214:
        /* <DEDUP_REMOVED lines=13> */
.L_x_8216:
[----:B------:R-:W-:Y:S05]  /*228d0*/  BSYNC.RECONVERGENT B1 ;  /* 0x0000000000017941 */ /* 0x000fea0003800200 */
.L_x_8215:
        /* <DEDUP_REMOVED lines=42> */
.L_x_8213:
[----:B------:R-:W-:Y:S05]  /*22b80*/  BSYNC.RECONVERGENT B0 ;  /* 0x0000000000007941 */ /* 0x000fea0003800200 */
.L_x_8212:
        /* <DEDUP_REMOVED lines=20> */
.L_x_8219:
        /* <DEDUP_REMOVED lines=13> */
.L_x_8221:
[----:B------:R-:W-:Y:S05]  /*22da0*/  BSYNC.RECONVERGENT B1 ;  /* 0x0000000000017941 */ /* 0x000fea0003800200 */
.L_x_8220:
        /* <DEDUP_REMOVED lines=42> */
.L_x_8218:
[----:B------:R-:W-:Y:S05]  /*23050*/  BSYNC.RECONVERGENT B0 ;  /* 0x0000000000007941 */ /* 0x000fea0003800200 */
.L_x_8217:
        /* <DEDUP_REMOVED lines=25> */
.L_x_8224:
        /* <DEDUP_REMOVED lines=13> */
.L_x_8226:
[----:B------:R-:W-:Y:S05]  /*232c0*/  BSYNC.RECONVERGENT B1 ;  /* 0x0000000000017941 */ /* 0x000fea0003800200 */
.L_x_8225:
        /* <DEDUP_REMOVED lines=40> */
[----:B------:R-:W-:Y:S02]  /*23550*/  IMAD.MOV.U32 R184, RZ, RZ, R32 ;  /* 0x000000ffffb87224 */ /* 0x000fe400078e0020 */
[----:B------:R-:W-:-:S07]  /*23560*/  IMAD.MOV.U32 R32, RZ, RZ, RZ ;  /* 0x000000ffff207224 */ /* 0x000fce00078e00ff */
.L_x_8223:
[----:B------:R-:W-:Y:S05]  /*23570*/  BSYNC.RECONVERGENT B0 ;  /* 0x0000000000007941 */ /* 0x000fea0003800200 */
.L_x_8222:
        /* <DEDUP_REMOVED lines=20> */
.L_x_8229:
        /* <DEDUP_REMOVED lines=13> */
.L_x_8231:
[----:B------:R-:W-:Y:S05]  /*23790*/  BSYNC.RECONVERGENT B1 ;  /* 0x0000000000017941 */ /* 0x000fea0003800200 */
.L_x_8230:
        /* <DEDUP_REMOVED lines=40> */
[----:B------:R-:W-:Y:S02]  /*23a20*/  IMAD.MOV.U32 R116, RZ, RZ, R184 ;  /* 0x000000ffff747224 */ /* 0x000fe400078e00b8 */
[----:B------:R-:W-:-:S07]  /*23a30*/  IMAD.MOV.U32 R184, RZ, RZ, R32 ;  /* 0x000000ffffb87224 */ /* 0x000fce00078e0020 */
.L_x_8228:
[----:B------:R-:W-:Y:S05]  /*23a40*/  BSYNC.RECONVERGENT B0 ;  /* 0x0000000000007941 */ /* 0x000fea0003800200 */
.L_x_8227:
        /* <DEDUP_REMOVED lines=25> */
.L_x_8234:
        /* <DEDUP_REMOVED lines=13> */
.L_x_8236:
[----:B------:R-:W-:Y:S05]  /*23cb0*/  BSYNC.RECONVERGENT B1 ;  /* 0x0000000000017941 */ /* 0x000fea0003800200 */
.L_x_8235:
        /* <DEDUP_REMOVED lines=42> */
.L_x_8233:
[----:B------:R-:W-:Y:S05]  /*23f60*/  BSYNC.RECONVERGENT B0 ;  /* 0x0000000000007941 */ /* 0x000fea0003800200 */
.L_x_8232:
        /* <DEDUP_REMOVED lines=20> */
.L_x_8239:
        /* <DEDUP_REMOVED lines=13> */
.L_x_8241:
[----:B------:R-:W-:Y:S05]  /*24180*/  BSYNC.RECONVERGENT B1 ;  /* 0x0000000000017941 */ /* 0x000fea0003800200 */
.L_x_8240:
        /* <DEDUP_REMOVED lines=42> */
.L_x_8238:
[----:B------:R-:W-:Y:S05]  /*24430*/  BSYNC.RECONVERGENT B0 ;  /* 0x0000000000007941 */ /* 0x000fea0003800200 */
.L_x_8237:
        /* <DEDUP_REMOVED lines=25> */
.L_x_8244:
        /* <DEDUP_REMOVED lines=13> */
.L_x_8246:
[----:B------:R-:W-:Y:S05]  /*246a0*/  BSYNC.RECONVERGENT B1 ;  /* 0x0000000000017941 */ /* 0x000fea0003800200 */
.L_x_8245:
        /* <DEDUP_REMOVED lines=42> */
.L_x_8243:
[----:B------:R-:W-:Y:S05]  /*24950*/  BSYNC.RECONVERGENT B0 ;  /* 0x0000000000007941 */ /* 0x000fea0003800200 */
.L_x_8242:
        /* <DEDUP_REMOVED lines=20> */
.L_x_8249:
        /* <DEDUP_REMOVED lines=15> */
.L_x_8251:
[----:B------:R-:W-:Y:S05]  /*24b90*/  BSYNC.RECONVERGENT B1 ;  /* 0x0000000000017941 */ /* 0x000fea0003800200 */
.L_x_8250:
        /* <DEDUP_REMOVED lines=42> */
.L_x_8248:
[----:B------:R-:W-:Y:S05]  /*24e40*/  BSYNC.RECONVERGENT B0 ;  /* 0x0000000000007941 */ /* 0x000fea0003800200 */
.L_x_8247:
        /* <DEDUP_REMOVED lines=15> */
[----:B------:R-:W-:-:S02]  /*24f40*/  PRMT R116, R161, 0x5410, R163 ;  /* 0x00005410a1747816 */ /* 0x000fc400000000a3 */
[----:B------:R-:W-:Y:S01]  /*24f50*/  PRMT R119, R174, 0x5410, R119 ;  /* 0x00005410ae777816 */ /* 0x000fe20000000077 */
[----:B------:R-:W-:Y:S06]  /*24f60*/  BRA `(.L_x_8252) ;  /* 0x0000002800387947 */ /* 0x000fec0003800000 */
.L_x_8171:
[----:B------:R-:W-:Y:S01]  /*24f70*/  ISETP.NE.AND P2, PT, R171, 0x1, PT ;  /* 0x00000001ab00780c */ /* 0x000fe20003f45270 */
[----:B------:R-:W-:Y:S01]  /*24f80*/  BSSY.RECONVERGENT B0, `(.L_x_8253) ;  /* 0x0000046000007945 */ /* 0x000fe20003800200 */
[----:B--2---:R-:W-:Y:S01]  /*24f90*/  IMAD.MOV.U32 R163, RZ, RZ, 0x2 ;  /* 0x00000002ffa37424 */ /* 0x004fe200078e00ff */
        /* <DEDUP_REMOVED lines=13> */
.L_x_8255:
        /* <DEDUP_REMOVED lines=13> */
.L_x_8257:
[----:B------:R-:W-:Y:S05]  /*25140*/  BSYNC.RECONVERGENT B1 ;  /* 0x0000000000017941 */ /* 0x000fea0003800200 */
.L_x_8256:
        /* <DEDUP_REMOVED lines=41> */
.L_x_8254:
[----:B------:R-:W-:Y:S05]  /*253e0*/  BSYNC.RECONVERGENT B0 ;  /* 0x0000000000007941 */ /* 0x000fea0003800200 */
.L_x_8253:
        /* <DEDUP_REMOVED lines=25> */
.L_x_8260:
        /* <DEDUP_REMOVED lines=13> */
.L_x_8262:
[----:B------:R-:W-:Y:S05]  /*25650*/  BSYNC.RECONVERGENT B1 ;  /* 0x0000000000017941 */ /* 0x000fea0003800200 */
.L_x_8261:
        /* <DEDUP_REMOVED lines=42> */
.L_x_8259:
[----:B------:R-:W-:Y:S05]  /*25900*/  BSYNC.RECONVERGENT B0 ;  /* 0x0000000000007941 */ /* 0x000fea0003800200 */
.L_x_8258:
        /* <DEDUP_REMOVED lines=25> */
.L_x_8265:
        /* <DEDUP_REMOVED lines=13> */
.L_x_8267:
[----:B------:R-:W-:Y:S05]  /*25b70*/  BSYNC.RECONVERGENT B1 ;  /* 0x0000000000017941 */ /* 0x000fea0003800200 */
.L_x_8266:
        /* <DEDUP_REMOVED lines=42> */
.L_x_8264:
[----:B------:R-:W-:Y:S05]  /*25e20*/  BSYNC.RECONVERGENT B0 ;  /* 0x0000000000007941 */ /* 0x000fea0003800200 */
.L_x_8263:
        /* <DEDUP_REMOVED lines=25> */
.L_x_8270:
        /* <DEDUP_REMOVED lines=13> */
.L_x_8272:
[----:B------:R-:W-:Y:S05]  /*26090*/  BSYNC.RECONVERGENT B1 ;  /* 0x0000000000017941 */ /* 0x000fea0003800200 */
.L_x_8271:
        /* <DEDUP_REMOVED lines=42> */
.L_x_8269:
[----:B------:R-:W-:Y:S05]  /*26340*/  BSYNC.RECONVERGENT B0 ;  /* 0x0000000000007941 */ /* 0x000fea0003800200 */
.L_x_8268:
        /* <DEDUP_REMOVED lines=25> */
.L_x_8275:
        /* <DEDUP_REMOVED lines=13> */
.L_x_8277:
[----:B------:R-:W-:Y:S05]  /*265b0*/  BSYNC.RECONVERGENT B1 ;  /* 0x0000000000017941 */ /* 0x000fea0003800200 */
.L_x_8276:
        /* <DEDUP_REMOVED lines=42> */
.L_x_8274:
[----:B------:R-:W-:Y:S05]  /*26860*/  BSYNC.RECONVERGENT B0 ;  /* 0x0000000000007941 */ /* 0x000fea0003800200 */
.L_x_8273:
        /* <DEDUP_REMOVED lines=23> */
.L_x_8280:
        /* <DEDUP_REMOVED lines=13> */
.L_x_8282:
[----:B------:R-:W-:Y:S05]  /*26ab0*/  BSYNC.RECONVERGENT B1 ;  /* 0x0000000000017941 */ /* 0x000fea0003800200 */
.L_x_8281:
        /* <DEDUP_REMOVED lines=42> */
.L_x_8279:
[----:B------:R-:W-:Y:S05]  /*26d60*/  BSYNC.RECONVERGENT B0 ;  /* 0x0000000000007941 */ /* 0x000fea0003800200 */
.L_x_8278:
        /* <DEDUP_REMOVED lines=23> */
.L_x_8285:
        /* <DEDUP_REMOVED lines=13> */
.L_x_8287:
[----:B------:R-:W-:Y:S05]  /*26fb0*/  BSYNC.RECONVERGENT B1 ;  /* 0x0000000000017941 */ /* 0x000fea0003800200 */
.L_x_8286:
        /* <DEDUP_REMOVED lines=42> */
.L_x_8284:
[----:B------:R-:W-:Y:S05]  /*27260*/  BSYNC.RECONVERGENT B0 ;  /* 0x0000000000007941 */ /* 0x000fea0003800200 */
.L_x_8283:
        /* <DEDUP_REMOVED lines=23> */
.L_x_8290:
        /* <DEDUP_REMOVED lines=13> */
.L_x_8292:
[----:B------:R-:W-:Y:S05]  /*274b0*/  BSYNC.RECONVERGENT B1 ;  /* 0x0000000000017941 */ /* 0x000fea0003800200 */
.L_x_8291:
        /* <DEDUP_REMOVED lines=42> */
.L_x_8289:
[----:B------:R-:W-:Y:S05]  /*27760*/  BSYNC.RECONVERGENT B0 ;  /* 0x0000000000007941 */ /* 0x000fea0003800200 */
.L_x_8288:
        /* <DEDUP_REMOVED lines=14> */
.L_x_8252:
        /* <DEDUP_REMOVED lines=47> */
.L_x_8293:
        /* <DEDUP_REMOVED lines=20> */
.L_x_8297:
        /* <DEDUP_REMOVED lines=13> */
.L_x_8299:
[----:B------:R-:W-:Y:S05]  /*27d50*/  BSYNC.RECONVERGENT B1 ;  /* 0x0000000000017941 */ /* 0x000fea0003800200 */
.L_x_8298:
        /* <DEDUP_REMOVED lines=41> */
.L_x_8296:
[----:B------:R-:W-:Y:S05]  /*27ff0*/  BSYNC.RECONVERGENT B0 ;  /* 0x0000000000007941 */ /* 0x000fea0003800200 */
.L_x_8295:
        /* <DEDUP_REMOVED lines=22> */
.L_x_8302:
        /* <DEDUP_REMOVED lines=13> */
.L_x_8304:
[----:B------:R-:W-:Y:S05]  /*28230*/  BSYNC.RECONVERGENT B1 ;  /* 0x0000000000017941 */ /* 0x000fea0003800200 */
.L_x_8303:
        /* <DEDUP_REMOVED lines=42> */
.L_x_8301:
[----:B------:R-:W-:Y:S05]  /*284e0*/  BSYNC.RECONVERGENT B0 ;  /* 0x0000000000007941 */ /* 0x000fea0003800200 */
.L_x_8300:
        /* <DEDUP_REMOVED lines=25> */
.L_x_8307:
        /* <DEDUP_REMOVED lines=13> */
.L_x_8309:
[----:B------:R-:W-:Y:S05]  /*28750*/  BSYNC.RECONVERGENT B1 ;  /* 0x0000000000017941 */ /* 0x000fea0003800200 */
.L_x_8308:
        /* <DEDUP_REMOVED lines=43> */
.L_x_8306:
[----:B------:R-:W-:Y:S05]  /*28a10*/  BSYNC.RECONVERGENT B0 ;  /* 0x0000000000007941 */ /* 0x000fea0003800200 */
.L_x_8305:
        /* <DEDUP_REMOVED lines=22> */
.L_x_8312:
        /* <DEDUP_REMOVED lines=13> */
.L_x_8314:
[----:B------:R-:W-:Y:S05]  /*28c50*/  BSYNC.RECONVERGENT B1 ;  /* 0x0000000000017941 */ /* 0x000fea0003800200 */
.L_x_8313:
        /* <DEDUP_REMOVED lines=42> */
.L_x_8311:
[----:B------:R-:W-:Y:S05]  /*28f00*/  BSYNC.RECONVERGENT B0 ;  /* 0x0000000000007941 */ /* 0x000fea0003800200 */
.L_x_8310:
        /* <DEDUP_REMOVED lines=25> */
.L_x_8317:
        /* <DEDUP_REMOVED lines=13> */
.L_x_8319:
[----:B------:R-:W-:Y:S05]  /*29170*/  BSYNC.RECONVERGENT B1 ;  /* 0x0000000000017941 */ /* 0x000fea0003800200 */
.L_x_8318:
        /* <DEDUP_REMOVED lines=42> */
.L_x_8316:
[----:B------:R-:W-:Y:S05]  /*29420*/  BSYNC.RECONVERGENT B0 ;  /* 0x0000000000007941 */ /* 0x000fea0003800200 */
.L_x_8315:
        /* <DEDUP_REMOVED lines=22> */
.L_x_8322:
        /* <DEDUP_REMOVED lines=13> */
.L_x_8324:
[----:B------:R-:W-:Y:S05]  /*29660*/  BSYNC.RECONVERGENT B1 ;  /* 0x0000000000017941 */ /* 0x000fea0003800200 */
.L_x_8323:
        /* <DEDUP_REMOVED lines=42> */
.L_x_8321:
[----:B------:R-:W-:Y:S05]  /*29910*/  BSYNC.RECONVERGENT B0 ;  /* 0x0000000000007941 */ /* 0x000fea0003800200 */
.L_x_8320:
        /* <DEDUP_REMOVED lines=25> */
.L_x_8327:
        /* <DEDUP_REMOVED lines=13> */
.L_x_8329:
[----:B------:R-:W-:Y:S05]  /*29b80*/  BSYNC.RECONVERGENT B1 ;  /* 0x0000000000017941 */ /* 0x000fea0003800200 */
.L_x_8328:
        /* <DEDUP_REMOVED lines=42> */
.L_x_8326:
[----:B------:R-:W-:Y:S05]  /*29e30*/  BSYNC.RECONVERGENT B0 ;  /* 0x0000000000007941 */ /* 0x000fea0003800200 */
.L_x_8325:
        /* <DEDUP_REMOVED lines=22> */
.L_x_8332:
        /* <DEDUP_REMOVED lines=13> */
.L_x_8334:
[----:B------:R-:W-:Y:S05]  /*2a070*/  BSYNC.RECONVERGENT B1 ;  /* 0x0000000000017941 */ /* 0x000fea0003800200 */
.L_x_8333:
        /* <DEDUP_REMOVED lines=42> */
.L_x_8331:
[----:B------:R-:W-:Y:S05]  /*2a320*/  BSYNC.RECONVERGENT B0 ;  /* 0x0000000000007941 */ /* 0x000fea0003800200 */
.L_x_8330:
[----:B------:R-:W-:Y:S01]  /*2a330*/  I2FP.F32.U32 R31, R31 ;  /* 0x0000001f001f7245 */ /* 0x000fe20000201000 */
[----:B------:R-:W-:Y:S01]  /*2a340*/  HADD2.F32 R30, -RZ, R49.H1_H1 ;  /* 0x30000031ff1e7230 */ /* 0x000fe20000004100 */
[----:B------:R-:W-:Y:S01]  /*2a350*/  BSSY.RECONVERGENT B0, `(.L_x_8335) ;  /* 0x000004f000007945 */ /* 0x000fe20003800200 */
[----:B------:R-:W-:Y:S02]  /*2a360*/  IMAD.MOV.U32 R33, RZ, RZ, 0x2 ;  /* 0x00000002ff217424 */ /* 0x000fe400078e00ff */
[----:B------:R-:W-:Y:S01]  /*2a370*/  FFMA.FTZ R31, R31, R40, 1.1641532182693481445e-10 ;  /* 0x2f0000001f1f7423 */ /* 0x000fe20000010028 */
[----:B------:R-:W-:-:S04]  /*2a380*/  FMUL.FTZ R30, R30, R41 ;  /* 0x000000291e1e7220 */ /* 0x000fc80000410000 */
[----:B------:R-:W-:-:S04]  /*2a390*/  FSETP.GTU.FTZ.AND P2, PT, R31, R42, PT ;  /* 0x0000002a1f00720b */ /* 0x000fc80003f5c000 */
[----:B------:R-:W-:Y:S01]  /*2a3a0*/  FSEL R31, R30, RZ, !P2 ;  /* 0x000000ff1e1f7208 */ /* 0x000fe20005000000 */
[----:B------:R-:W-:-:S04]  /*2a3b0*/  @P1 HADD2.F32 R30, -RZ, R45.H1_H1 ;  /* 0x3000002dff1e1230 */ /* 0x000fc80000004100 */
[----:B------:R-:W-:-:S04]  /*2a3c0*/  FADD.FTZ R31, R174, R31 ;  /* 0x0000001fae1f7221 */ /* 0x000fc80000010000 */
[--C-:B------:R-:W-:Y:S01]  /*2a3d0*/  @P1 FADD.FTZ R179, R30, R31.reuse ;  /* 0x0000001f1eb31221 */ /* 0x100fe20000010000 */
[----:B------:R-:W-:Y:S01]  /*2a3e0*/  SEL R30, RZ, 0x1, P2 ;  /* 0x00000001ff1e7807 */ /* 0x000fe20001000000 */
[----:B------:R-:W-:Y:S01]  /*2a3f0*/  @!P1 IMAD.MOV.U32 R179, RZ, RZ, R31 ;  /* 0x000000ffffb39224 */ /* 0x000fe200078e001f */
[----:B------:R-:W-:Y:S02]  /*2a400*/  ISETP.NE.AND P2, PT, R32, 0x1, PT ;  /* 0x000000012000780c */ /* 0x000fe40003f45270 */
[----:B------:R-:W-:Y:S02]  /*2a410*/  MOV R31, R170 ;  /* 0x000000aa001f7202 */ /* 0x000fe40000000f00 */
        /* <DEDUP_REMOVED lines=10> */
.L_x_8337:
        /* <DEDUP_REMOVED lines=13> */
.L_x_8339:
[----:B------:R-:W-:Y:S05]  /*2a590*/  BSYNC.RECONVERGENT B1 ;  /* 0x0000000000017941 */ /* 0x000fea0003800200 */
.L_x_8338:
        /* <DEDUP_REMOVED lines=42> */
.L_x_8336:
[----:B------:R-:W-:Y:S05]  /*2a840*/  BSYNC.RECONVERGENT B0 ;  /* 0x0000000000007941 */ /* 0x000fea0003800200 */
.L_x_8335:
        /* <DEDUP_REMOVED lines=20> */
.L_x_8342:
        /* <DEDUP_REMOVED lines=13> */
.L_x_8344:
[----:B------:R-:W-:Y:S05]  /*2aa60*/  BSYNC.RECONVERGENT B1 ;  /* 0x0000000000017941 */ /* 0x000fea0003800200 */
.L_x_8343:
        /* <DEDUP_REMOVED lines=42> */
.L_x_8341:
[----:B------:R-:W-:Y:S05]  /*2ad10*/  BSYNC.RECONVERGENT B0 ;  /* 0x0000000000007941 */ /* 0x000fea0003800200 */
.L_x_8340:
        /* <DEDUP_REMOVED lines=25> */
.L_x_8347:
        /* <DEDUP_REMOVED lines=13> */
.L_x_8349:
[----:B------:R-:W-:Y:S05]  /*2af80*/  BSYNC.RECONVERGENT B1 ;  /* 0x0000000000017941 */ /* 0x000fea0003800200 */
.L_x_8348:
        /* <DEDUP_REMOVED lines=42> */
.L_x_8346:
[----:B------:R-:W-:Y:S05]  /*2b230*/  BSYNC.RECONVERGENT B0 ;  /* 0x0000000000007941 */ /* 0x000fea0003800200 */
.L_x_8345:
        /* <DEDUP_REMOVED lines=20> */
.L_x_8352:
        /* <DEDUP_REMOVED lines=13> */
.L_x_8354:
[----:B------:R-:W-:Y:S05]  /*2b450*/  BSYNC.RECONVERGENT B1 ;  /* 0x0000000000017941 */ /* 0x000fea0003800200 */
.L_x_8353:
        /* <DEDUP_REMOVED lines=42> */
.L_x_8351:
[----:B------:R-:W-:Y:S05]  /*2b700*/  BSYNC.RECONVERGENT B0 ;  /* 0x0000000000007941 */ /* 0x000fea0003800200 */
.L_x_8350:
        /* <DEDUP_REMOVED lines=25> */
.L_x_8357:
        /* <DEDUP_REMOVED lines=13> */
.L_x_8359:
[----:B------:R-:W-:Y:S05]  /*2b970*/  BSYNC.RECONVERGENT B1 ;  /* 0x0000000000017941 */ /* 0x000fea0003800200 */
.L_x_8358:
        /* <DEDUP_REMOVED lines=42> */
.L_x_8356:
[----:B------:R-:W-:Y:S05]  /*2bc20*/  BSYNC.RECONVERGENT B0 ;  /* 0x0000000000007941 */ /* 0x000fea0003800200 */
.L_x_8355:
        /* <DEDUP_REMOVED lines=20> */
.L_x_8362:
        /* <DEDUP_REMOVED lines=13> */
.L_x_8364:
[----:B------:R-:W-:Y:S05]  /*2be40*/  BSYNC.RECONVERGENT B1 ;  /* 0x0000000000017941 */ /* 0x000fea0003800200 */
.L_x_8363:
        /* <DEDUP_REMOVED lines=42> */
.L_x_8361:
[----:B------:R-:W-:Y:S05]  /*2c0f0*/  BSYNC.RECONVERGENT B0 ;  /* 0x0000000000007941 */ /* 0x000fea0003800200 */
.L_x_8360:
        /* <DEDUP_REMOVED lines=25> */
.L_x_8367:
        /* <DEDUP_REMOVED lines=13> */
.L_x_8369:
[----:B------:R-:W-:Y:S05]  /*2c360*/  BSYNC.RECONVERGENT B1 ;  /* 0x0000000000017941 */ /* 0x000fea0003800200 */
.L_x_8368:
        /* <DEDUP_REMOVED lines=42> */
.L_x_8366:
[----:B------:R-:W-:Y:S05]  /*2c610*/  BSYNC.RECONVERGENT B0 ;  /* 0x0000000000007941 */ /* 0x000fea0003800200 */
.L_x_8365:
        /* <DEDUP_REMOVED lines=20> */
.L_x_8372:
        /* <DEDUP_REMOVED lines=15> */
.L_x_8374:
[----:B------:R-:W-:Y:S05]  /*2c850*/  BSYNC.RECONVERGENT B1 ;  /* 0x0000000000017941 */ /* 0x000fea0003800200 */
.L_x_8373:
        /* <DEDUP_REMOVED lines=42> */
.L_x_8371:
[----:B------:R-:W-:Y:S05]  /*2cb00*/  BSYNC.RECONVERGENT B0 ;  /* 0x0000000000007941 */ /* 0x000fea0003800200 */
.L_x_8370:
        /* <DEDUP_REMOVED lines=18> */
.L_x_8294:
        /* <DEDUP_REMOVED lines=16> */
.L_x_8378:
        /* <DEDUP_REMOVED lines=13> */
.L_x_8380:
[----:B------:R-:W-:Y:S05]  /*2ce00*/  BSYNC.RECONVERGENT B1 ;  /* 0x0000000000017941 */ /* 0x000fea0003800200 */
.L_x_8379:
        /* <DEDUP_REMOVED lines=40> */
[----:B------:R-:W-:-:S07]  /*2d090*/  LOP3.LUT R169, R21, R168, R193, 0x96, !PT ;  /* 0x000000a815a97212 */ /* 0x000fce00078e96c1 */
.L_x_8377:
[----:B------:R-:W-:Y:S05]  /*2d0a0*/  BSYNC.RECONVERGENT B0 ;  /* 0x0000000000007941 */ /* 0x000fea0003800200 */
.L_x_8376:
        /* <DEDUP_REMOVED lines=25> */
.L_x_8383:
        /* <DEDUP_REMOVED lines=13> */
.L_x_8385:
[----:B------:R-:W-:Y:S05]  /*2d310*/  BSYNC.RECONVERGENT B1 ;  /* 0x0000000000017941 */ /* 0x000fea0003800200 */
.L_x_8384:
        /* <DEDUP_REMOVED lines=41> */
[----:B------:R-:W-:-:S07]  /*2d5b0*/  IMAD.MOV.U32 R174, RZ, RZ, RZ ;  /* 0x000000ffffae7224 */ /* 0x000fce00078e00ff */
.L_x_8382:
[----:B------:R-:W-:Y:S05]  /*2d5c0*/  BSYNC.RECONVERGENT B0 ;  /* 0x0000000000007941 */ /* 0x000fea0003800200 */
.L_x_8381:
        /* <DEDUP_REMOVED lines=25> */
.L_x_8388:
        /* <DEDUP_REMOVED lines=13> */
.L_x_8390:
[----:B------:R-:W-:Y:S05]  /*2d830*/  BSYNC.RECONVERGENT B1 ;  /* 0x0000000000017941 */ /* 0x000fea0003800200 */
.L_x_8389:
        /* <DEDUP_REMOVED lines=42> */
.L_x_8387:
[----:B------:R-:W-:Y:S05]  /*2dae0*/  BSYNC.RECONVERGENT B0 ;  /* 0x0000000000007941 */ /* 0x000fea0003800200 */
.L_x_8386:
        /* <DEDUP_REMOVED lines=25> */
.L_x_8393:
        /* <DEDUP_REMOVED lines=13> */
.L_x_8395:
[----:B------:R-:W-:Y:S05]  /*2dd50*/  BSYNC.RECONVERGENT B1 ;  /* 0x0000000000017941 */ /* 0x000fea0003800200 */
.L_x_8394:
        /* <DEDUP_REMOVED lines=42> */
.L_x_8392:
[----:B------:R-:W-:Y:S05]  /*2e000*/  BSYNC.RECONVERGENT B0 ;  /* 0x0000000000007941 */ /* 0x000fea0003800200 */
.L_x_8391:
        /* <DEDUP_REMOVED lines=25> */
.L_x_8398:
        /* <DEDUP_REMOVED lines=13> */
.L_x_8400:
[----:B------:R-:W-:Y:S05]  /*2e270*/  BSYNC.RECONVERGENT B1 ;  /* 0x0000000000017941 */ /* 0x000fea0003800200 */
.L_x_8399:
        /* <DEDUP_REMOVED lines=42> */
.L_x_8397:
[----:B------:R-:W-:Y:S05]  /*2e520*/  BSYNC.RECONVERGENT B0 ;  /* 0x0000000000007941 */ /* 0x000fea0003800200 */
.L_x_8396:
        /* <DEDUP_REMOVED lines=23> */
.L_x_8403:
        /* <DEDUP_REMOVED lines=13> */
.L_x_8405:
[----:B------:R-:W-:Y:S05]  /*2e770*/  BSYNC.RECONVERGENT B1 ;  /* 0x0000000000017941 */ /* 0x000fea0003800200 */
.L_x_8404:
        /* <DEDUP_REMOVED lines=42> */
.L_x_8402:
[----:B------:R-:W-:Y:S05]  /*2ea20*/  BSYNC.RECONVERGENT B0 ;  /* 0x0000000000007941 */ /* 0x000fea0003800200 */
.L_x_8401:
        /* <DEDUP_REMOVED lines=23> */
.L_x_8408:
        /* <DEDUP_REMOVED lines=13> */
.L_x_8410:
[----:B------:R-:W-:Y:S05]  /*2ec70*/  BSYNC.RECONVERGENT B1 ;  /* 0x0000000000017941 */ /* 0x000fea0003800200 */
.L_x_8409:
        /* <DEDUP_REMOVED lines=42> */
.L_x_8407:
[----:B------:R-:W-:Y:S05]  /*2ef20*/  BSYNC.RECONVERGENT B0 ;  /* 0x0000000000007941 */ /* 0x000fea0003800200 */
.L_x_8406:
        /* <DEDUP_REMOVED lines=23> */
.L_x_8413:
        /* <DEDUP_REMOVED lines=13> */
.L_x_8415:
[----:B------:R-:W-:Y:S05]  /*2f170*/  BSYNC.RECONVERGENT B1 ;  /* 0x0000000000017941 */ /* 0x000fea0003800200 */
.L_x_8414:
        /* <DEDUP_REMOVED lines=42> */
.L_x_8412:
[----:B------:R-:W-:Y:S05]  /*2f420*/  BSYNC.RECONVERGENT B0 ;  /* 0x0000000000007941 */ /* 0x000fea0003800200 */
.L_x_8411:
        /* <DEDUP_REMOVED lines=14> */
.L_x_8375:
        /* <DEDUP_REMOVED lines=47> */
.L_x_8416:
        /* <DEDUP_REMOVED lines=20> */
.L_x_8420:
        /* <DEDUP_REMOVED lines=13> */
.L_x_8422:
[----:B------:R-:W-:Y:S05]  /*2fa10*/  BSYNC.RECONVERGENT B1 ;  /* 0x0000000000017941 */ /* 0x000fea0003800200 */
.L_x_8421:
        /* <DEDUP_REMOVED lines=41> */
.L_x_8419:
[----:B------:R-:W-:Y:S05]  /*2fcb0*/  BSYNC.RECONVERGENT B0 ;  /* 0x0000000000007941 */ /* 0x000fea0003800200 */
.L_x_8418:
        /* <DEDUP_REMOVED lines=22> */
.L_x_8425:
        /* <DEDUP_REMOVED lines=13> */
.L_x_8427:
[----:B------:R-:W-:Y:S05]  /*2fef0*/  BSYNC.RECONVERGENT B1 ;  /* 0x0000000000017941 */ /* 0x000fea0003800200 */
.L_x_8426:
        /* <DEDUP_REMOVED lines=42> */
.L_x_8424:
[----:B------:R-:W-:Y:S05]  /*301a0*/  BSYNC.RECONVERGENT B0 ;  /* 0x0000000000007941 */ /* 0x000fea0003800200 */
.L_x_8423:
[----:B------:R-:W-:Y:S01]  /*301b0*/  I2FP.F32.U32 R27, R27 ;  /* 0x0000001b001b7245 */ /* 0x000fe20000201000 */
[----:B------:R-:W-:Y:S01]  /*301c0*/  HADD2.F32 R28, -RZ, R48.H0_H0 ;  /* 0x20000030ff1c7230 */ /* 0x000fe20000004100 */
[----:B------:R-:W-:Y:S01]  /*301d0*/  ISETP.NE.AND P3, PT, R30, 0x1, PT ;  /* 0x000000011e00780c */ /* 0x000fe20003f65270 */
[----:B------:R-:W-:Y:S01]  /*301e0*/  BSSY.RECONVERGENT B0, `(.L_x_8428) ;  /* 0x000004e000007945 */ /* 0x000fe20003800200 */
[----:B------:R-:W-:Y:S02]  /*301f0*/  IMAD.MOV.U32 R29, RZ, RZ, R170 ;  /* 0x000000ffff1d7224 */ /* 0x000fe400078e00aa */
        /* <DEDUP_REMOVED lines=8> */
[----:B------:R-:W-:Y:S01]  /*30280*/  IMAD.MOV.U32 R28, RZ, RZ, 0x2 ;  /* 0x00000002ff1c7424 */ /* 0x000fe200078e00ff */
[----:B------:R-:W-:Y:S02]  /*30290*/  SEL R27, RZ, 0x1, P2 ;  /* 0x00000001ff1b7807 */ /* 0x000fe40001000000 */
[----:B-1----:R-:W-:Y:S01]  /*302a0*/  F2FP.F16.F32.PACK_AB R191, RZ, R183 ;  /* 0x000000b7ffbf723e */ /* 0x002fe200000000ff */
        /* <DEDUP_REMOVED lines=9> */
.L_x_8430:
        /* <DEDUP_REMOVED lines=13> */
.L_x_8432:
[----:B------:R-:W-:Y:S05]  /*30410*/  BSYNC.RECONVERGENT B1 ;  /* 0x0000000000017941 */ /* 0x000fea0003800200 */
.L_x_8431:
        /* <DEDUP_REMOVED lines=42> */
.L_x_8429:
[----:B------:R-:W-:Y:S05]  /*306c0*/  BSYNC.RECONVERGENT B0 ;  /* 0x0000000000007941 */ /* 0x000fea0003800200 */
.L_x_8428:
        /* <DEDUP_REMOVED lines=22> */
.L_x_8435:
        /* <DEDUP_REMOVED lines=13> */
.L_x_8437:
[----:B------:R-:W-:Y:S05]  /*30900*/  BSYNC.RECONVERGENT B1 ;  /* 0x0000000000017941 */ /* 0x000fea0003800200 */
.L_x_8436:
        /* <DEDUP_REMOVED lines=42> */
.L_x_8434:
[----:B------:R-:W-:Y:S05]  /*30bb0*/  BSYNC.RECONVERGENT B0 ;  /* 0x0000000000007941 */ /* 0x000fea0003800200 */
.L_x_8433:
        /* <DEDUP_REMOVED lines=25> */
.L_x_8440:
        /* <DEDUP_REMOVED lines=13> */
.L_x_8442:
[----:B------:R-:W-:Y:S05]  /*30e20*/  BSYNC.RECONVERGENT B1 ;  /* 0x0000000000017941 */ /* 0x000fea0003800200 */
.L_x_8441:
        /* <DEDUP_REMOVED lines=42> */
.L_x_8439:
[----:B------:R-:W-:Y:S05]  /*310d0*/  BSYNC.RECONVERGENT B0 ;  /* 0x0000000000007941 */ /* 0x000fea0003800200 */
.L_x_8438:
        /* <DEDUP_REMOVED lines=22> */
.L_x_8445:
        /* <DEDUP_REMOVED lines=13> */
.L_x_8447:
[----:B------:R-:W-:Y:S05]  /*31310*/  BSYNC.RECONVERGENT B1 ;  /* 0x0000000000017941 */ /* 0x000fea0003800200 */
.L_x_8446:
        /* <DEDUP_REMOVED lines=42> */
.L_x_8444:
[----:B------:R-:W-:Y:S05]  /*315c0*/  BSYNC.RECONVERGENT B0 ;  /* 0x0000000000007941 */ /* 0x000fea0003800200 */
.L_x_8443:
[----:B------:R-:W-:Y:S01]  /*315d0*/  I2FP.F32.U32 R29, R29 ;  /* 0x0000001d001d7245 */ /* 0x000fe20000201000 */
[----:B------:R-:W-:Y:S01]  /*315e0*/  HADD2.F32 R30, -RZ, R49.H0_H0 ;  /* 0x20000031ff1e7230 */ /* 0x000fe20000004100 */
[----:B------:R-:W-:Y:S01]  /*315f0*/  ISETP.NE.AND P3, PT, R32, 0x1, PT ;  /* 0x000000012000780c */ /* 0x000fe20003f65270 */
[----:B------:R-:W-:Y:S01]  /*31600*/  @P1 HADD2.F32 R184, -RZ, R45.H0_H0 ;  /* 0x2000002dffb81230 */ /* 0x000fe20000004100 */
[----:B------:R-:W-:Y:S01]  /*31610*/  BSSY.RECONVERGENT B0, `(.L_x_8448) ;  /* 0x000004d000007945 */ /* 0x000fe20003800200 */
[----:B------:R-:W-:Y:S01]  /*31620*/  FFMA.FTZ R29, R29, R40, 1.1641532182693481445e-10 ;  /* 0x2f0000001d1d7423 */ /* 0x000fe20000010028 */
[----:B------:R-:W-:Y:S01]  /*31630*/  FMUL.FTZ R30, R30, R41 ;  /* 0x000000291e1e7220 */ /* 0x000fe20000410000 */
[----:B------:R-:W-:Y:S02]  /*31640*/  IMAD.MOV.U32 R33, RZ, RZ, 0x2 ;  /* 0x00000002ff217424 */ /* 0x000fe400078e00ff */
[----:B------:R-:W-:Y:S01]  /*31650*/  IMAD.MOV.U32 R31, RZ, RZ, R170 ;  /* 0x000000ffff1f7224 */ /* 0x000fe200078e00aa */
[----:B------:R-:W-:-:S04]  /*31660*/  FSETP.GTU.FTZ.AND P2, PT, R29, R42, PT ;  /* 0x0000002a1d00720b */ /* 0x000fc80003f5c000 */
[----:B------:R-:W-:-:S05]  /*31670*/  FSEL R29, R30, RZ, !P2 ;  /* 0x000000ff1e1d7208 */ /* 0x000fca0005000000 */
[----:B------:R-:W-:-:S04]  /*31680*/  FADD.FTZ R29, R34, R29 ;  /* 0x0000001d221d7221 */ /* 0x000fc80000010000 */
        /* <DEDUP_REMOVED lines=13> */
.L_x_8450:
        /* <DEDUP_REMOVED lines=13> */
.L_x_8452:
[----:B------:R-:W-:Y:S05]  /*31830*/  BSYNC.RECONVERGENT B1 ;  /* 0x0000000000017941 */ /* 0x000fea0003800200 */
.L_x_8451:
        /* <DEDUP_REMOVED lines=40> */
[----:B------:R-:W-:Y:S01]  /*31ac0*/  IMAD.MOV.U32 R31, RZ, RZ, R200 ;  /* 0x000000ffff1f7224 */ /* 0x000fe200078e00c8 */
[----:B------:R-:W-:-:S07]  /*31ad0*/  MOV R200, R30 ;  /* 0x0000001e00c87202 */ /* 0x000fce0000000f00 */
.L_x_8449:
[----:B------:R-:W-:Y:S05]  /*31ae0*/  BSYNC.RECONVERGENT B0 ;  /* 0x0000000000007941 */ /* 0x000fea0003800200 */
.L_x_8448:
        /* <DEDUP_REMOVED lines=22> */
.L_x_8455:
        /* <DEDUP_REMOVED lines=13> */
.L_x_8457:
[----:B------:R-:W-:Y:S05]  /*31d20*/  BSYNC.RECONVERGENT B1 ;  /* 0x0000000000017941 */ /* 0x000fea0003800200 */
.L_x_8456:
        /* <DEDUP_REMOVED lines=42> */
.L_x_8454:
[----:B------:R-:W-:Y:S05]  /*31fd0*/  BSYNC.RECONVERGENT B0 ;  /* 0x0000000000007941 */ /* 0x000fea0003800200 */
.L_x_8453:
        /* <DEDUP_REMOVED lines=10> */
[----:B------:R-:W-:Y:S01]  /*32080*/  @P1 FADD.FTZ R187, R30, R31 ;  /* 0x0000001f1ebb1221 */ /* 0x000fe20000010000 */
[----:B------:R-:W-:Y:S02]  /*32090*/  SEL R30, RZ, 0x1, P2 ;  /* 0x00000001ff1e7807 */ /* 0x000fe40001000000 */
[----:B------:R-:W-:Y:S02]  /*320a0*/  ISETP.NE.AND P2, PT, R32, 0x1, PT ;  /* 0x000000012000780c */ /* 0x000fe40003f45270 */
        /* <DEDUP_REMOVED lines=12> */
.L_x_8460:
        /* <DEDUP_REMOVED lines=13> */
.L_x_8462:
[----:B------:R-:W-:Y:S05]  /*32240*/  BSYNC.RECONVERGENT B1 ;  /* 0x0000000000017941 */ /* 0x000fea0003800200 */
.L_x_8461:
        /* <DEDUP_REMOVED lines=42> */
.L_x_8459:
[----:B------:R-:W-:Y:S05]  /*324f0*/  BSYNC.RECONVERGENT B0 ;  /* 0x0000000000007941 */ /* 0x000fea0003800200 */
.L_x_8458:
        /* <DEDUP_REMOVED lines=20> */
.L_x_8465:
        /* <DEDUP_REMOVED lines=13> */
.L_x_8467:
[----:B------:R-:W-:Y:S05]  /*32710*/  BSYNC.RECONVERGENT B1 ;  /* 0x0000000000017941 */ /* 0x000fea0003800200 */
.L_x_8466:
        /* <DEDUP_REMOVED lines=42> */
.L_x_8464:
[----:B------:R-:W-:Y:S05]  /*329c0*/  BSYNC.RECONVERGENT B0 ;  /* 0x0000000000007941 */ /* 0x000fea0003800200 */
.L_x_8463:
        /* <DEDUP_REMOVED lines=25> */
.L_x_8470:
        /* <DEDUP_REMOVED lines=13> */
.L_x_8472:
[----:B------:R-:W-:Y:S05]  /*32c30*/  BSYNC.RECONVERGENT B1 ;  /* 0x0000000000017941 */ /* 0x000fea0003800200 */
.L_x_8471:
        /* <DEDUP_REMOVED lines=42> */
.L_x_8469:
[----:B------:R-:W-:Y:S05]  /*32ee0*/  BSYNC.RECONVERGENT B0 ;  /* 0x0000000000007941 */ /* 0x000fea0003800200 */
.L_x_8468:
        /* <DEDUP_REMOVED lines=20> */
.L_x_8475:
        /* <DEDUP_REMOVED lines=13> */
.L_x_8477:
[----:B------:R-:W-:Y:S05]  /*33100*/  BSYNC.RECONVERGENT B1 ;  /* 0x0000000000017941 */ /* 0x000fea0003800200 */
.L_x_8476:
        /* <DEDUP_REMOVED lines=42> */
.L_x_8474:
[----:B------:R-:W-:Y:S05]  /*333b0*/  BSYNC.RECONVERGENT B0 ;  /* 0x0000000000007941 */ /* 0x000fea0003800200 */
.L_x_8473:
        /* <DEDUP_REMOVED lines=25> */
.L_x_8480:
        /* <DEDUP_REMOVED lines=13> */
.L_x_8482:
[----:B------:R-:W-:Y:S05]  /*33620*/  BSYNC.RECONVERGENT B1 ;  /* 0x0000000000017941 */ /* 0x000fea0003800200 */
.L_x_8481:
        /* <DEDUP_REMOVED lines=42> */
.L_x_8479:
[----:B------:R-:W-:Y:S05]  /*338d0*/  BSYNC.RECONVERGENT B0 ;  /* 0x0000000000007941 */ /* 0x000fea0003800200 */
.L_x_8478:
        /* <DEDUP_REMOVED lines=20> */
.L_x_8485:
        /* <DEDUP_REMOVED lines=13> */
.L_x_8487:
[----:B------:R-:W-:Y:S05]  /*33af0*/  BSYNC.RECONVERGENT B1 ;  /* 0x0000000000017941 */ /* 0x000fea0003800200 */
.L_x_8486:
        /* <DEDUP_REMOVED lines=42> */
.L_x_8484:
[----:B------:R-:W-:Y:S05]  /*33da0*/  BSYNC.RECONVERGENT B0 ;  /* 0x0000000000007941 */ /* 0x000fea0003800200 */
.L_x_8483:
        /* <DEDUP_REMOVED lines=26> */
.L_x_8490:
        /* <DEDUP_REMOVED lines=13> */
.L_x_8492:
[----:B------:R-:W-:Y:S05]  /*34020*/  BSYNC.RECONVERGENT B1 ;  /* 0x0000000000017941 */ /* 0x000fea0003800200 */
.L_x_8491:
        /* <DEDUP_REMOVED lines=42> */
.L_x_8489:
[----:B------:R-:W-:Y:S05]  /*342d0*/  BSYNC.RECONVERGENT B0 ;  /* 0x0000000000007941 */ /* 0x000fea0003800200 */
.L_x_8488:
        /* <DEDUP_REMOVED lines=20> */
.L_x_8495:
        /* <DEDUP_REMOVED lines=15> */
.L_x_8497:
[----:B------:R-:W-:Y:S05]  /*34510*/  BSYNC.RECONVERGENT B1 ;  /* 0x0000000000017941 */ /* 0x000fea0003800200 */
.L_x_8496:
        /* <DEDUP_REMOVED lines=42> */
.L_x_8494:
[----:B------:R-:W-:Y:S05]  /*347c0*/  BSYNC.RECONVERGENT B0 ;  /* 0x0000000000007941 */ /* 0x000fea0003800200 */
.L_x_8493:
        /* <DEDUP_REMOVED lines=18> */
.L_x_8417:
        /* <DEDUP_REMOVED lines=16> */
.L_x_8501:
        /* <DEDUP_REMOVED lines=13> */
.L_x_8503:
[----:B------:R-:W-:Y:S05]  /*34ac0*/  BSYNC.RECONVERGENT B1 ;  /* 0x0000000000017941 */ /* 0x000fea0003800200 */
.L_x_8502:
        /* <DEDUP_REMOVED lines=40> */
[----:B------:R-:W-:-:S07]  /*34d50*/  IMAD.MOV.U32 R168, RZ, RZ, R192 ;  /* 0x000000ffffa87224 */ /* 0x000fce00078e00c0 */
.L_x_8500:
[----:B------:R-:W-:Y:S05]  /*34d60*/  BSYNC.RECONVERGENT B0 ;  /* 0x0000000000007941 */ /* 0x000fea0003800200 */
.L_x_8499:
        /* <DEDUP_REMOVED lines=8> */
[----:B------:R-:W-:-:S02]  /*34df0*/  FSETP.GTU.FTZ.AND P2, PT, R171, R42, PT ;  /* 0x0000002aab00720b */ /* 0x000fc40003f5c000 */
[----:B------:R-:W-:Y:S02]  /*34e00*/  MOV R171, R170 ;  /* 0x000000aa00ab7202 */ /* 0x000fe40000000f00 */
[----:B------:R-:W-:Y:S02]  /*34e10*/  FSEL R183, R168, RZ, !P2 ;  /* 0x000000ffa8b77208 */ /* 0x000fe40005000000 */
[----:B------:R-:W-:-:S03]  /*34e20*/  PLOP3.LUT P2, PT, P2, PT, PT, 0x8, 0x80 ;  /* 0x000000000080781c */ /* 0x000fc6000174e170 */
[----:B------:R-:W-:Y:S01]  /*34e30*/  @P1 FADD.FTZ R183, R174, R183 ;  /* 0x000000b7aeb71221 */ /* 0x000fe20000010000 */
[----:B------:R-:W-:-:S04]  /*34e40*/  IMAD.MOV.U32 R174, RZ, RZ, 0x2 ;  /* 0x00000002ffae7424 */ /* 0x000fc800078e00ff */
        /* <DEDUP_REMOVED lines=11> */
.L_x_8506:
        /* <DEDUP_REMOVED lines=13> */
.L_x_8508:
[----:B------:R-:W-:Y:S05]  /*34fd0*/  BSYNC.RECONVERGENT B1 ;  /* 0x0000000000017941 */ /* 0x000fea0003800200 */
.L_x_8507:
        /* <DEDUP_REMOVED lines=42> */
.L_x_8505:
[----:B------:R-:W-:Y:S05]  /*35280*/  BSYNC.RECONVERGENT B0 ;  /* 0x0000000000007941 */ /* 0x000fea0003800200 */
.L_x_8504:
        /* <DEDUP_REMOVED lines=25> */
.L_x_8511:
        /* <DEDUP_REMOVED lines=13> */
.L_x_8513:
[----:B------:R-:W-:Y:S05]  /*354f0*/  BSYNC.RECONVERGENT B1 ;  /* 0x0000000000017941 */ /* 0x000fea0003800200 */
.L_x_8512:
        /* <DEDUP_REMOVED lines=42> */
.L_x_8510:
[----:B------:R-:W-:Y:S05]  /*357a0*/  BSYNC.RECONVERGENT B0 ;  /* 0x0000000000007941 */ /* 0x000fea0003800200 */
.L_x_8509:
        /* <DEDUP_REMOVED lines=25> */
.L_x_8516:
        /* <DEDUP_REMOVED lines=13> */
.L_x_8518:
[----:B------:R-:W-:Y:S05]  /*35a10*/  BSYNC.RECONVERGENT B1 ;  /* 0x0000000000017941 */ /* 0x000fea0003800200 */
.L_x_8517:
        /* <DEDUP_REMOVED lines=42> */
.L_x_8515:
[----:B------:R-:W-:Y:S05]  /*35cc0*/  BSYNC.RECONVERGENT B0 ;  /* 0x0000000000007941 */ /* 0x000fea0003800200 */
.L_x_8514:
        /* <DEDUP_REMOVED lines=25> */
.L_x_8521:
        /* <DEDUP_REMOVED lines=13> */
.L_x_8523:
[----:B------:R-:W-:Y:S05]  /*35f30*/  BSYNC.RECONVERGENT B1 ;  /* 0x0000000000017941 */ /* 0x000fea0003800200 */
.L_x_8522:
        /* <DEDUP_REMOVED lines=39> */
[----:B------:R-:W-:Y:S01]  /*361b0*/  HFMA2 R168, -RZ, RZ, 0, 0 ;  /* 0x00000000ffa87431 */ /* 0x000fe200000001ff */
[----:B------:R-:W-:Y:S01]  /*361c0*/  MOV R117, R200 ;  /* 0x000000c800757202 */ /* 0x000fe20000000f00 */
[----:B------:R-:W-:-:S07]  /*361d0*/  IMAD.MOV.U32 R200, RZ, RZ, R116 ;  /* 0x000000ffffc87224 */ /* 0x000fce00078e0074 */
.L_x_8520:
[----:B------:R-:W-:Y:S05]  /*361e0*/  BSYNC.RECONVERGENT B0 ;  /* 0x0000000000007941 */ /* 0x000fea0003800200 */
.L_x_8519:
        /* <DEDUP_REMOVED lines=23> */
.L_x_8526:
        /* <DEDUP_REMOVED lines=13> */
.L_x_8528:
[----:B------:R-:W-:Y:S05]  /*36430*/  BSYNC.RECONVERGENT B1 ;  /* 0x0000000000017941 */ /* 0x000fea0003800200 */
.L_x_8527:
        /* <DEDUP_REMOVED lines=39> */
[----:B------:R-:W-:Y:S02]  /*366b0*/  LOP3.LUT R169, R21, R168, R117, 0x96, !PT ;  /* 0x000000a815a97212 */ /* 0x000fe400078e9675 */
[----:B------:R-:W-:Y:S01]  /*366c0*/  MOV R117, R200 ;  /* 0x000000c800757202 */ /* 0x000fe20000000f00 */
[----:B------:R-:W-:-:S07]  /*366d0*/  IMAD.MOV.U32 R200, RZ, RZ, R116 ;  /* 0x000000ffffc87224 */ /* 0x000fce00078e0074 */
.L_x_8525:
[----:B------:R-:W-:Y:S05]  /*366e0*/  BSYNC.RECONVERGENT B0 ;  /* 0x0000000000007941 */ /* 0x000fea0003800200 */
.L_x_8524:
        /* <DEDUP_REMOVED lines=23> */
.L_x_8531:
        /* <DEDUP_REMOVED lines=13> */
.L_x_8533:
[----:B------:R-:W-:Y:S05]  /*36930*/  BSYNC.RECONVERGENT B1 ;  /* 0x0000000000017941 */ /* 0x000fea0003800200 */
.L_x_8532:
        /* <DEDUP_REMOVED lines=42> */
.L_x_8530:
[----:B------:R-:W-:Y:S05]  /*36be0*/  BSYNC.RECONVERGENT B0 ;  /* 0x0000000000007941 */ /* 0x000fea0003800200 */
.L_x_8529:
        /* <DEDUP_REMOVED lines=23> */
.L_x_8536:
        /* <DEDUP_REMOVED lines=13> */
.L_x_8538:
[----:B------:R-:W-:Y:S05]  /*36e30*/  BSYNC.RECONVERGENT B1 ;  /* 0x0000000000017941 */ /* 0x000fea0003800200 */
.L_x_8537:
        /* <DEDUP_REMOVED lines=42> */
.L_x_8535:
[----:B------:R-:W-:Y:S05]  /*370e0*/  BSYNC.RECONVERGENT B0 ;  /* 0x0000000000007941 */ /* 0x000fea0003800200 */
.L_x_8534:
        /* <DEDUP_REMOVED lines=14> */
.L_x_8498:
        /* <DEDUP_REMOVED lines=23> */
[----:B0-----:R-:W-:-:S04]  /*37340*/  @P0 IMAD.WIDE.U32 R194, R175, 0x10, R194 ;  /* 0x00000010afc20825 */ /* 0x001fc800078e00c2 */
[----:B------:R1:W-:Y:S01]  /*37350*/  STG.E.64 desc[UR6][R198.64], R196 ;  /* 0x000000c4c6007986 */ /* 0x0003e2000c101b06 */
        /* <DEDUP_REMOVED lines=22> */
.L_x_8539:
        /* <DEDUP_REMOVED lines=20> */
.L_x_8543:
        /* <DEDUP_REMOVED lines=13> */
.L_x_8545:
[----:B------:R-:W-:Y:S05]  /*376d0*/  BSYNC.RECONVERGENT B1 ;  /* 0x0000000000017941 */ /* 0x000fea0003800200 */
.L_x_8544:
[----:B------:R-:W-:Y:S01]  /*376e0*/  IMAD.WIDE.U32 R30, R0, -0x326172a9, RZ ;  /* 0xcd9e8d57001e7825 */ /* 0x000fe200078e00ff */
[----:B------:R-:W-:Y:S02]  /*376f0*/  LOP3.LUT R28, R24, R33, R135, 0x96, !PT ;  /* 0x00000021181c7212 */ /* 0x000fe400078e9687 */
[----:B------:R-:W-:Y:S02]  /*37700*/  MOV R27, R200 ;  /* 0x000000c8001b7202 */ /* 0x000fe40000000f00 */
[----:B--2---:R-:W-:Y:S01]  /*37710*/  LOP3.LUT R140, R23, R31, R134, 0x96, !PT ;  /* 0x0000001f178c7212 */ /* 0x004fe200078e9686 */
        /* <DEDUP_REMOVED lines=38> */
.L_x_8542:
[----:B------:R-:W-:Y:S05]  /*37980*/  BSYNC.RECONVERGENT B0 ;  /* 0x0000000000007941 */ /* 0x000fea0003800200 */
.L_x_8541:
        /* <DEDUP_REMOVED lines=22> */
.L_x_8548:
        /* <DEDUP_REMOVED lines=13> */
.L_x_8550:
[----:B------:R-:W-:Y:S05]  /*37bc0*/  BSYNC.RECONVERGENT B1 ;  /* 0x0000000000017941 */ /* 0x000fea0003800200 */
.L_x_8549:
[----:B------:R-:W-:Y:S01]  /*37bd0*/  IMAD.WIDE.U32 R30, R0, -0x326172a9, RZ ;  /* 0xcd9e8d57001e7825 */ /* 0x000fe200078e00ff */
[----:B------:R-:W-:-:S03]  /*37be0*/  LOP3.LUT R28, R24, R33, R135, 0x96, !PT ;  /* 0x00000021181c7212 */ /* 0x000fc600078e9687 */
[----:B------:R-:W-:Y:S01]  /*37bf0*/  IMAD.MOV.U32 R27, RZ, RZ, R174 ;  /* 0x000000ffff1b7224 */ /* 0x000fe200078e00ae */
        /* <DEDUP_REMOVED lines=39> */
.L_x_8547:
[----:B------:R-:W-:Y:S05]  /*37e70*/  BSYNC.RECONVERGENT B0 ;  /* 0x0000000000007941 */ /* 0x000fea0003800200 */
.L_x_8546:
[----:B------:R-:W-:Y:S01]  /*37e80*/  I2FP.F32.U32 R27, R27 ;  /* 0x0000001b001b7245 */ /* 0x000fe20000201000 */
[----:B------:R-:W-:Y:S01]  /*37e90*/  HADD2.F32 R28, -RZ, R48.H0_H0 ;  /* 0x20000030ff1c7230 */ /* 0x000fe20000004100 */
[----:B------:R-:W-:Y:S01]  /*37ea0*/  ISETP.NE.AND P3, PT, R30, 0x1, PT ;  /* 0x000000011e00780c */ /* 0x000fe20003f65270 */
[----:B------:R-:W-:Y:S01]  /*37eb0*/  BSSY.RECONVERGENT B0, `(.L_x_8551) ;  /* 0x000004e000007945 */ /* 0x000fe20003800200 */
[----:B------:R-:W-:Y:S01]  /*37ec0*/  MOV R29, R170 ;  /* 0x000000aa001d7202 */ /* 0x000fe20000000f00 */
        /* <DEDUP_REMOVED lines=10> */
[----:B--2---:R-:W-:Y:S01]  /*37f70*/  F2FP.F16.F32.PACK_AB R194, RZ, R191 ;  /* 0x000000bfffc2723e */ /* 0x004fe200000000ff */
        /* <DEDUP_REMOVED lines=9> */
.L_x_8553:
        /* <DEDUP_REMOVED lines=13> */
.L_x_8555:
[----:B------:R-:W-:Y:S05]  /*380e0*/  BSYNC.RECONVERGENT B1 ;  /* 0x0000000000017941 */ /* 0x000fea0003800200 */
.L_x_8554:
        /* <DEDUP_REMOVED lines=41> */
[----:B------:R-:W-:-:S07]  /*38380*/  HFMA2 R28, -RZ, RZ, 0, 0 ;  /* 0x00000000ff1c7431 */ /* 0x000fce00000001ff */
.L_x_8552:
[----:B------:R-:W-:Y:S05]  /*38390*/  BSYNC.RECONVERGENT B0 ;  /* 0x0000000000007941 */ /* 0x000fea0003800200 */
.L_x_8551:
        /* <DEDUP_REMOVED lines=22> */
.L_x_8558:
        /* <DEDUP_REMOVED lines=13> */
.L_x_8560:
[----:B------:R-:W-:Y:S05]  /*385d0*/  BSYNC.RECONVERGENT B1 ;  /* 0x0000000000017941 */ /* 0x000fea0003800200 */
.L_x_8559:
        /* <DEDUP_REMOVED lines=42> */
.L_x_8557:
[----:B------:R-:W-:Y:S05]  /*38880*/  BSYNC.RECONVERGENT B0 ;  /* 0x0000000000007941 */ /* 0x000fea0003800200 */
.L_x_8556:
[----:B------:R-:W-:Y:S01]  /*38890*/  I2FP.F32.U32 R29, R29 ;  /* 0x0000001d001d7245 */ /* 0x000fe20000201000 */
[----:B------:R-:W-:Y:S01]  /*388a0*/  HADD2.F32 R28, -RZ, R48.H1_H1 ;  /* 0x30000030ff1c7230 */ /* 0x000fe20000004100 */
[----:B------:R-:W-:Y:S01]  /*388b0*/  ISETP.NE.AND P3, PT, R30, 0x1, PT ;  /* 0x000000011e00780c */ /* 0x000fe20003f65270 */
[----:B------:R-:W-:Y:S01]  /*388c0*/  @P1 HADD2.F32 R193, -RZ, R44.H1_H1 ;  /* 0x3000002cffc11230 */ /* 0x000fe20000004100 */
[----:B------:R-:W-:Y:S01]  /*388d0*/  BSSY.RECONVERGENT B0, `(.L_x_8561) ;  /* 0x000004d000007945 */ /* 0x000fe20003800200 */
[----:B------:R-:W-:Y:S01]  /*388e0*/  FFMA.FTZ R29, R29, R40, 1.1641532182693481445e-10 ;  /* 0x2f0000001d1d7423 */ /* 0x000fe20000010028 */
[----:B------:R-:W-:Y:S01]  /*388f0*/  FMUL.FTZ R28, R28, R41 ;  /* 0x000000291c1c7220 */ /* 0x000fe20000410000 */
[----:B------:R-:W-:-:S03]  /*38900*/  MOV R31, 0x2 ;  /* 0x00000002001f7802 */ /* 0x000fc60000000f00 */
        /* <DEDUP_REMOVED lines=17> */
.L_x_8563:
        /* <DEDUP_REMOVED lines=13> */
.L_x_8565:
[----:B------:R-:W-:Y:S05]  /*38af0*/  BSYNC.RECONVERGENT B1 ;  /* 0x0000000000017941 */ /* 0x000fea0003800200 */
.L_x_8564:
        /* <DEDUP_REMOVED lines=42> */
.L_x_8562:
[----:B------:R-:W-:Y:S05]  /*38da0*/  BSYNC.RECONVERGENT B0 ;  /* 0x0000000000007941 */ /* 0x000fea0003800200 */
.L_x_8561:
        /* <DEDUP_REMOVED lines=22> */
.L_x_8568:
        /* <DEDUP_REMOVED lines=13> */
.L_x_8570:
[----:B------:R-:W-:Y:S05]  /*38fe0*/  BSYNC.RECONVERGENT B1 ;  /* 0x0000000000017941 */ /* 0x000fea0003800200 */
.L_x_8569:
        /* <DEDUP_REMOVED lines=42> */
.L_x_8567:
[----:B------:R-:W-:Y:S05]  /*39290*/  BSYNC.RECONVERGENT B0 ;  /* 0x0000000000007941 */ /* 0x000fea0003800200 */
.L_x_8566:
        /* <DEDUP_REMOVED lines=25> */
.L_x_8573:
        /* <DEDUP_REMOVED lines=13> */
.L_x_8575:
[----:B------:R-:W-:Y:S05]  /*39500*/  BSYNC.RECONVERGENT B1 ;  /* 0x0000000000017941 */ /* 0x000fea0003800200 */
.L_x_8574:
        /* <DEDUP_REMOVED lines=39> */
[----:B------:R-:W-:Y:S02]  /*39780*/  LOP3.LUT R169, R21, R32, R31, 0x96, !PT ;  /* 0x0000002015a97212 */ /* 0x000fe400078e961f */
[----:B------:R-:W-:Y:S01]  /*39790*/  MOV R31, R174 ;  /* 0x000000ae001f7202 */ /* 0x000fe20000000f00 */
[----:B------:R-:W-:-:S07]  /*397a0*/  IMAD.MOV.U32 R174, RZ, RZ, R30 ;  /* 0x000000ffffae7224 */ /* 0x000fce00078e001e */
.L_x_8572:
[----:B------:R-:W-:Y:S05]  /*397b0*/  BSYNC.RECONVERGENT B0 ;  /* 0x0000000000007941 */ /* 0x000fea0003800200 */
.L_x_8571:
        /* <DEDUP_REMOVED lines=22> */
.L_x_8578:
        /* <DEDUP_REMOVED lines=13> */
.L_x_8580:
[----:B------:R-:W-:Y:S05]  /*399f0*/  BSYNC.RECONVERGENT B1 ;  /* 0x0000000000017941 */ /* 0x000fea0003800200 */
.L_x_8579:
        /* <DEDUP_REMOVED lines=42> */
.L_x_8577:
[----:B------:R-:W-:Y:S05]  /*39ca0*/  BSYNC.RECONVERGENT B0 ;  /* 0x0000000000007941 */ /* 0x000fea0003800200 */
.L_x_8576:
        /* <DEDUP_REMOVED lines=25> */
.L_x_8583:
        /* <DEDUP_REMOVED lines=13> */
.L_x_8585:
[----:B------:R-:W-:Y:S05]  /*39f10*/  BSYNC.RECONVERGENT B1 ;  /* 0x0000000000017941 */ /* 0x000fea0003800200 */
.L_x_8584:
        /* <DEDUP_REMOVED lines=42> */
.L_x_8582:
[----:B------:R-:W-:Y:S05]  /*3a1c0*/  BSYNC.RECONVERGENT B0 ;  /* 0x0000000000007941 */ /* 0x000fea0003800200 */
.L_x_8581:
        /* <DEDUP_REMOVED lines=20> */
.L_x_8588:
        /* <DEDUP_REMOVED lines=13> */
.L_x_8590:
[----:B------:R-:W-:Y:S05]  /*3a3e0*/  BSYNC.RECONVERGENT B1 ;  /* 0x0000000000017941 */ /* 0x000fea0003800200 */
.L_x_8589:
        /* <DEDUP_REMOVED lines=42> */
.L_x_8587:
[----:B------:R-:W-:Y:S05]  /*3a690*/  BSYNC.RECONVERGENT B0 ;  /* 0x0000000000007941 */ /* 0x000fea0003800200 */
.L_x_8586:
[----:B------:R-:W-:Y:S01]  /*3a6a0*/  I2FP.F32.U32 R33, R33 ;  /* 0x0000002100217245 */ /* 0x000fe20000201000 */
[----:B------:R-:W-:Y:S01]  /*3a6b0*/  HADD2.F32 R32, -RZ, R50.H0_H0 ;  /* 0x20000032ff207230 */ /* 0x000fe20000004100 */
[----:B------:R-:W-:Y:S01]  /*3a6c0*/  BSSY.RECONVERGENT B0, `(.L_x_8591) ;  /* 0x0000050000007945 */ /* 0x000fe20003800200 */
[----:B------:R-:W-:Y:S02]  /*3a6d0*/  @P1 HADD2.F32 R140, -RZ, R46.H0_H0 ;  /* 0x2000002eff8c1230 */ /* 0x000fe40000004100 */
[----:B------:R-:W-:Y:S01]  /*3a6e0*/  FFMA.FTZ R33, R33, R40, 1.1641532182693481445e-10 ;  /* 0x2f00000021217423 */ /* 0x000fe20000010028 */
[----:B------:R-:W-:-:S04]  /*3a6f0*/  FMUL.FTZ R32, R32, R41 ;  /* 0x0000002920207220 */ /* 0x000fc80000410000 */
[----:B------:R-:W-:Y:S02]  /*3a700*/  FSETP.GTU.FTZ.AND P3, PT, R33, R42, PT ;  /* 0x0000002a2100720b */ /* 0x000fe40003f7c000 */
[----:B------:R-:W-:Y:S02]  /*3a710*/  MOV R33, R170 ;  /* 0x000000aa00217202 */ /* 0x000fe40000000f00 */
        /* <DEDUP_REMOVED lines=18> */
.L_x_8593:
        /* <DEDUP_REMOVED lines=13> */
.L_x_8595:
[----:B------:R-:W-:Y:S05]  /*3a910*/  BSYNC.RECONVERGENT B1 ;  /* 0x0000000000017941 */ /* 0x000fea0003800200 */
.L_x_8594:
        /* <DEDUP_REMOVED lines=42> */
.L_x_8592:
[----:B------:R-:W-:Y:S05]  /*3abc0*/  BSYNC.RECONVERGENT B0 ;  /* 0x0000000000007941 */ /* 0x000fea0003800200 */
.L_x_8591:
        /* <DEDUP_REMOVED lines=20> */
.L_x_8598:
        /* <DEDUP_REMOVED lines=13> */
.L_x_8600:
[----:B------:R-:W-:Y:S05]  /*3ade0*/  BSYNC.RECONVERGENT B1 ;  /* 0x0000000000017941 */ /* 0x000fea0003800200 */
.L_x_8599:
        /* <DEDUP_REMOVED lines=39> */
[----:B------:R-:W-:Y:S02]  /*3b060*/  LOP3.LUT R169, R21, R116, R33, 0x96, !PT ;  /* 0x0000007415a97212 */ /* 0x000fe400078e9621 */
[----:B------:R-:W-:Y:S01]  /*3b070*/  MOV R116, R174 ;  /* 0x000000ae00747202 */ /* 0x000fe20000000f00 */
[----:B------:R-:W-:-:S07]  /*3b080*/  IMAD.MOV.U32 R174, RZ, RZ, R32 ;  /* 0x000000ffffae7224 */ /* 0x000fce00078e0020 */
.L_x_8597:
[----:B------:R-:W-:Y:S05]  /*3b090*/  BSYNC.RECONVERGENT B0 ;  /* 0x0000000000007941 */ /* 0x000fea0003800200 */
.L_x_8596:
        /* <DEDUP_REMOVED lines=13> */
[----:B------:R-:W-:Y:S01]  /*3b170*/  @!P1 IMAD.MOV.U32 R198, RZ, RZ, R118 ;  /* 0x000000ffffc69224 */ /* 0x000fe200078e0076 */
[----:B------:R-:W-:-:S04]  /*3b180*/  MOV R118, 0x2 ;  /* 0x0000000200767802 */ /* 0x000fc80000000f00 */
        /* <DEDUP_REMOVED lines=10> */
.L_x_8603:
        /* <DEDUP_REMOVED lines=13> */
.L_x_8605:
[----:B------:R-:W-:Y:S05]  /*3b300*/  BSYNC.RECONVERGENT B1 ;  /* 0x0000000000017941 */ /* 0x000fea0003800200 */
.L_x_8604:
        /* <DEDUP_REMOVED lines=42> */
.L_x_8602:
[----:B------:R-:W-:Y:S05]  /*3b5b0*/  BSYNC.RECONVERGENT B0 ;  /* 0x0000000000007941 */ /* 0x000fea0003800200 */
.L_x_8601:
        /* <DEDUP_REMOVED lines=20> */
.L_x_8608:
        /* <DEDUP_REMOVED lines=13> */
.L_x_8610:
[----:B------:R-:W-:Y:S05]  /*3b7d0*/  BSYNC.RECONVERGENT B1 ;  /* 0x0000000000017941 */ /* 0x000fea0003800200 */
.L_x_8609:
        /* <DEDUP_REMOVED lines=42> */
.L_x_8607:
[----:B------:R-:W-:Y:S05]  /*3ba80*/  BSYNC.RECONVERGENT B0 ;  /* 0x0000000000007941 */ /* 0x000fea0003800200 */
.L_x_8606:
        /* <DEDUP_REMOVED lines=26> */
.L_x_8613:
        /* <DEDUP_REMOVED lines=13> */
.L_x_8615:
[----:B------:R-:W-:Y:S05]  /*3bd00*/  BSYNC.RECONVERGENT B1 ;  /* 0x0000000000017941 */ /* 0x000fea0003800200 */
.L_x_8614:
        /* <DEDUP_REMOVED lines=42> */
.L_x_8612:
[----:B------:R-:W-:Y:S05]  /*3bfb0*/  BSYNC.RECONVERGENT B0 ;  /* 0x0000000000007941 */ /* 0x000fea0003800200 */
.L_x_8611:
        /* <DEDUP_REMOVED lines=20> */
.L_x_8618:
        /* <DEDUP_REMOVED lines=15> */
.L_x_8620:
[----:B------:R-:W-:Y:S05]  /*3c1f0*/  BSYNC.RECONVERGENT B1 ;  /* 0x0000000000017941 */ /* 0x000fea0003800200 */
.L_x_8619:
        /* <DEDUP_REMOVED lines=42> */
.L_x_8617:
[----:B------:R-:W-:Y:S05]  /*3c4a0*/  BSYNC.RECONVERGENT B0 ;  /* 0x0000000000007941 */ /* 0x000fea0003800200 */
.L_x_8616:
[----:B------:R-:W-:Y:S01]  /*3c4b0*/  I2FP.F32.U32 R117, R118 ;  /* 0x0000007600757245 */ /* 0x000fe20000201000 */
[----:B------:R-:W-:Y:S01]  /*3c4c0*/  HADD2.F32 R116, -RZ, R51.H1_H1 ;  /* 0x30000033ff747230 */ /* 0x000fe20000004100 */
[----:B------:R-:W-:-:S03]  /*3c4d0*/  PRMT R118, R201, 0x5410, R203 ;  /* 0x00005410c9767816 */ /* 0x000fc600000000cb */
[----:B------:R-:W-:Y:S01]  /*3c4e0*/  FFMA.FTZ R117, R117, R40, 1.1641532182693481445e-10 ;  /* 0x2f00000075757423 */ /* 0x000fe20000010028 */
[----:B------:R-:W-:Y:S01]  /*3c4f0*/  FMUL.FTZ R41, R116, R41 ;  /* 0x0000002974297220 */ /* 0x000fe20000410000 */
[----:B------:R-:W-:-:S03]  /*3c500*/  PRMT R116, R194, 0x5410, R197 ;  /* 0x00005410c2747816 */ /* 0x000fc600000000c5 */
[----:B------:R-:W-:Y:S01]  /*3c510*/  FSETP.GTU.FTZ.AND P6, PT, R117, R42, PT ;  /* 0x0000002a7500720b */ /* 0x000fe20003fdc000 */
[----:B------:R-:W-:-:S03]  /*3c520*/  @P1 HADD2.F32 R117, -RZ, R47.H1_H1 ;  /* 0x3000002fff751230 */ /* 0x000fc60000004100 */
[----:B------:R-:W-:Y:S02]  /*3c530*/  FSEL R41, R41, RZ, !P6 ;  /* 0x000000ff29297208 */ /* 0x000fe40007000000 */
[----:B------:R-:W-:-:S03]  /*3c540*/  SEL R40, RZ, 0x1, P6 ;  /* 0x00000001ff287807 */ /* 0x000fc60003000000 */
[----:B------:R-:W-:-:S04]  /*3c550*/  FADD.FTZ R204, R204, R41 ;  /* 0x00000029cccc7221 */ /* 0x000fc80000010000 */
[--C-:B------:R-:W-:Y:S01]  /*3c560*/  @P1 FADD.FTZ R42, R117, R204.reuse ;  /* 0x000000cc752a1221 */ /* 0x100fe20000010000 */
[----:B------:R-:W-:Y:S01]  /*3c570*/  @!P1 IMAD.MOV.U32 R42, RZ, RZ, R204 ;  /* 0x000000ffff2a9224 */ /* 0x000fe200078e00cc */
[----:B------:R-:W-:Y:S02]  /*3c580*/  PRMT R117, R34, 0x5410, R200 ;  /* 0x0000541022757816 */ /* 0x000fe400000000c8 */
[----:B------:R-:W-:Y:S02]  /*3c590*/  PRMT R34, R40, 0x7610, R34 ;  /* 0x0000761028227816 */ /* 0x000fe40000000022 */
[----:B------:R-:W-:-:S04]  /*3c5a0*/  F2FP.F16.F32.PACK_AB R119, RZ, R42 ;  /* 0x0000002aff77723e */ /* 0x000fc800000000ff */
[----:B------:R-:W-:Y:S01]  /*3c5b0*/  PRMT R119, R199, 0x5410, R119 ;  /* 0x00005410c7777816 */ /* 0x000fe20000000077 */
[----:B------:R-:W-:Y:S06]  /*3c5c0*/  BRA `(.L_x_8621) ;  /* 0x0000002800447947 */ /* 0x000fec0003800000 */
.L_x_8540:
[----:B------:R-:W-:Y:S01]  /*3c5d0*/  ISETP.NE.AND P2, PT, R168, 0x1, PT ;  /* 0x00000001a800780c */ /* 0x000fe20003f45270 */
[----:B------:R-:W-:Y:S01]  /*3c5e0*/  BSSY.RECONVERGENT B0, `(.L_x_8622) ;  /* 0x0000047000007945 */ /* 0x000fe20003800200 */
[----:B------:R-:W-:Y:S01]  /*3c5f0*/  MOV R171, 0x2 ;  /* 0x0000000200ab7802 */ /* 0x000fe20000000f00 */
[----:B--2---:R-:W-:Y:S01]  /*3c600*/  IMAD.MOV.U32 R140, RZ, RZ, R170 ;  /* 0x000000ffff8c7224 */ /* 0x004fe200078e00aa */
        /* <DEDUP_REMOVED lines=12> */
.L_x_8624:
        /* <DEDUP_REMOVED lines=13> */
.L_x_8626:
[----:B------:R-:W-:Y:S05]  /*3c7a0*/  BSYNC.RECONVERGENT B1 ;  /* 0x0000000000017941 */ /* 0x000fea0003800200 */
.L_x_8625:
        /* <DEDUP_REMOVED lines=42> */
.L_x_8623:
[----:B------:R-:W-:Y:S05]  /*3ca50*/  BSYNC.RECONVERGENT B0 ;  /* 0x0000000000007941 */ /* 0x000fea0003800200 */
.L_x_8622:
        /* <DEDUP_REMOVED lines=25> */
.L_x_8629:
        /* <DEDUP_REMOVED lines=13> */
.L_x_8631:
[----:B------:R-:W-:Y:S05]  /*3ccc0*/  BSYNC.RECONVERGENT B1 ;  /* 0x0000000000017941 */ /* 0x000fea0003800200 */
.L_x_8630:
        /* <DEDUP_REMOVED lines=42> */
.L_x_8628:
[----:B------:R-:W-:Y:S05]  /*3cf70*/  BSYNC.RECONVERGENT B0 ;  /* 0x0000000000007941 */ /* 0x000fea0003800200 */
.L_x_8627:
        /* <DEDUP_REMOVED lines=25> */
.L_x_8634:
        /* <DEDUP_REMOVED lines=13> */
.L_x_8636:
[----:B------:R-:W-:Y:S05]  /*3d1e0*/  BSYNC.RECONVERGENT B1 ;  /* 0x0000000000017941 */ /* 0x000fea0003800200 */
.L_x_8635:
        /* <DEDUP_REMOVED lines=42> */
.L_x_8633:
[----:B------:R-:W-:Y:S05]  /*3d490*/  BSYNC.RECONVERGENT B0 ;  /* 0x0000000000007941 */ /* 0x000fea0003800200 */
.L_x_8632:
        /* <DEDUP_REMOVED lines=25> */
.L_x_8639:
        /* <DEDUP_REMOVED lines=13> */
.L_x_8641:
[----:B------:R-:W-:Y:S05]  /*3d700*/  BSYNC.RECONVERGENT B1 ;  /* 0x0000000000017941 */ /* 0x000fea0003800200 */
.L_x_8640:
        /* <DEDUP_REMOVED lines=42> */
.L_x_8638:
[----:B------:R-:W-:Y:S05]  /*3d9b0*/  BSYNC.RECONVERGENT B0 ;  /* 0x0000000000007941 */ /* 0x000fea0003800200 */
.L_x_8637:
        /* <DEDUP_REMOVED lines=25> */
.L_x_8644:
        /* <DEDUP_REMOVED lines=13> */
.L_x_8646:
[----:B------:R-:W-:Y:S05]  /*3dc20*/  BSYNC.RECONVERGENT B1 ;  /* 0x0000000000017941 */ /* 0x000fea0003800200 */
.L_x_8645:
        /* <DEDUP_REMOVED lines=42> */
.L_x_8643:
[----:B------:R-:W-:Y:S05]  /*3ded0*/  BSYNC.RECONVERGENT B0 ;  /* 0x0000000000007941 */ /* 0x000fea0003800200 */
.L_x_8642:
        /* <DEDUP_REMOVED lines=23> */
.L_x_8649:
        /* <DEDUP_REMOVED lines=13> */
.L_x_8651:
[----:B------:R-:W-:Y:S05]  /*3e120*/  BSYNC.RECONVERGENT B1 ;  /* 0x0000000000017941 */ /* 0x000fea0003800200 */
.L_x_8650:
        /* <DEDUP_REMOVED lines=42> */
.L_x_8648:
[----:B------:R-:W-:Y:S05]  /*3e3d0*/  BSYNC.RECONVERGENT B0 ;  /* 0x0000000000007941 */ /* 0x000fea0003800200 */
.L_x_8647:
        /* <DEDUP_REMOVED lines=23> */
.L_x_8654:
        /* <DEDUP_REMOVED lines=13> */
.L_x_8656:
[----:B------:R-:W-:Y:S05]  /*3e620*/  BSYNC.RECONVERGENT B1 ;  /* 0x0000000000017941 */ /* 0x000fea0003800200 */
.L_x_8655:
        /* <DEDUP_REMOVED lines=43> */
.L_x_8653:
[----:B------:R-:W-:Y:S05]  /*3e8e0*/  BSYNC.RECONVERGENT B0 ;  /* 0x0000000000007941 */ /* 0x000fea0003800200 */
.L_x_8652:
        /* <DEDUP_REMOVED lines=23> */
.L_x_8659:
        /* <DEDUP_REMOVED lines=13> */
.L_x_8661:
[----:B------:R-:W-:Y:S05]  /*3eb30*/  BSYNC.RECONVERGENT B1 ;  /* 0x0000000000017941 */ /* 0x000fea0003800200 */
.L_x_8660:
        /* <DEDUP_REMOVED lines=43> */
.L_x_8658:
[----:B------:R-:W-:Y:S05]  /*3edf0*/  BSYNC.RECONVERGENT B0 ;  /* 0x0000000000007941 */ /* 0x000fea0003800200 */
.L_x_8657:
        /* <DEDUP_REMOVED lines=14> */
.L_x_8621:
        /* <DEDUP_REMOVED lines=77> */
[----:B0-----:R-:W-:Y:S02]  /*3f3b0*/  LOP3.LUT P1, RZ, R197, 0x1f, RZ, 0xc0, !PT ;  /* 0x0000001fc5ff7812 */ /* 0x001fe4000782c0ff */
[----:B------:R-:W-:Y:S01]  /*3f3c0*/  LOP3.LUT R40, R40, R171, RZ, 0xfc, !PT ;  /* 0x000000ab28287212 */ /* 0x000fe200078efcff */
[----:B------:R-:W-:-:S04]  /*3f3d0*/  FADD.FTZ R141, R141, R192 ;  /* 0x000000c08d8d7221 */ /* 0x000fc80000010000 */
[----:B------:R1:W-:Y:S01]  /*3f3e0*/  STG.E.64 desc[UR6][R136.64], R40 ;  /* 0x0000002888007986 */ /* 0x0003e2000c101b06 */
[----:B------:R-:W-:-:S04]  /*3f3f0*/  FADD.FTZ R140, R141, R196 ;  /* 0x000000c48d8c7221 */ /* 0x000fc80000010000 */
[----:B------:R-:W-:-:S04]  /*3f400*/  FADD.FTZ R141, R140, R195 ;  /* 0x000000c38c8d7221 */ /* 0x000fc80000010000 */
[----:B------:R-:W-:-:S04]  /*3f410*/  FADD.FTZ R141, R141, R198 ;  /* 0x000000c68d8d7221 */ /* 0x000fc80000010000 */
[----:B------:R-:W-:Y:S01]  /*3f420*/  FADD.FTZ R141, R141, R202 ;  /* 0x000000ca8d8d7221 */ /* 0x000fe20000010000 */
        /* <DEDUP_REMOVED lines=21> */
.L_x_8662:
[----:B------:R-:W-:Y:S01]  /*3f580*/  UMOV UR13, 0xffffffff ;  /* 0xffffffff000d7882 */ /* 0x000fe20000000000 */
[----:B------:R-:W-:Y:S02]  /*3f590*/  FADD.FTZ R141, R141, R42 ;  /* 0x0000002a8d8d7221 */ /* 0x000fe40000010000 */
[----:B------:R-:W-:Y:S05]  /*3f5a0*/  BRA.DIV UR13, `(.L_x_8663) ;  /* 0x000000220d647947 */ /* 0x000fea000b800000 */
[----:B0-----:R-:W0:Y:S01]  /*3f5b0*/  SHFL.BFLY PT, R40, R141, 0x1, 0x1f ;  /* 0x0c201f008d287f89 */ /* 0x001e2200000e0000 */
        /* <DEDUP_REMOVED lines=148> */
.L_x_8676:
[----:B------:R-:W-:Y:S01]  /*3ff00*/  FMUL.FTZ R40, R41, R41 ;  /* 0x0000002929287220 */ /* 0x000fe20000410000 */
[----:B------:R-:W-:Y:S01]  /*3ff10*/  ISETP.NE.AND P2, PT, RZ, UR5, PT ;  /* 0x00000005ff007c0c */ /* 0x000fe2000bf45270 */
[----:B-1----:R-:W-:Y:S01]  /*3ff20*/  FADD.FTZ R137, R136, R137 ;  /* 0x0000008988897221 */ /* 0x002fe20000010000 */
[----:B------:R-:W-:Y:S02]  /*3ff30*/  HADD2.F32 R250, -RZ, R82.H0_H0 ;  /* 0x20000052fffa7230 */ /* 0x000fe40000004100 */
[----:B------:R-:W-:Y:S01]  /*3ff40*/  FSEL R119, R40, RZ, P2 ;  /* 0x000000ff28777208 */ /* 0x000fe20001000000 */
[----:B------:R-:W-:Y:S01]  /*3ff50*/  FFMA.FTZ R40, R137, R116, UR10 ;  /* 0x0000000a89287e23 */ /* 0x000fe20008010074 */
[----:B------:R-:W-:Y:S01]  /*3ff60*/  FSEL R117, R41, RZ, !P2 ;  /* 0x000000ff29757208 */ /* 0x000fe20005000000 */
[----:B------:R-:W-:Y:S02]  /*3ff70*/  HADD2.F32 R116, -RZ, R112.H0_H0 ;  /* 0x20000070ff747230 */ /* 0x000fe40000004100 */
[----:B------:R-:W-:Y:S01]  /*3ff80*/  FADD.FTZ R40, R40, R119 ;  /* 0x0000007728287221 */ /* 0x000fe20000010000 */
[----:B------:R-:W-:-:S02]  /*3ff90*/  HADD2.F32 R119, -RZ, R80.H0_H0 ;  /* 0x20000050ff777230 */ /* 0x000fc40000004100 */
[C---:B------:R-:W-:Y:S01]  /*3ffa0*/  FADD.FTZ R118, -R117.reuse, R35 ;  /* 0x0000002375767221 */ /* 0x040fe20000010100 */
[C---:B------:R-:W-:Y:S01]  /*3ffb0*/  FADD.FTZ R200, -R117.reuse, R126 ;  /* 0x0000007e75c87221 */ /* 0x040fe20000010100 */
[----:B------:R-:W1:Y:S01]  /*3ffc0*/  MUFU.RSQ R35, R40 ;  /* 0x0000002800237308 */ /* 0x000e620000001400 */
        /* <DEDUP_REMOVED lines=16> */
[----:B------:R-:W-:-:S02]  /*400d0*/  HADD2.F32 R39, -RZ, R113.H0_H0 ;  /* 0x20000071ff277230 */ /* 0x000fc40000004100 */
[----:B-1----:R-:W-:Y:S01]  /*400e0*/  FMUL.FTZ R126, R35, R118 ;  /* 0x00000076237e7220 */ /* 0x002fe20000410000 */
[C---:B------:R-:W-:Y:S01]  /*400f0*/  FADD.FTZ R120, -R117.reuse, R120 ;  /* 0x0000007875787221 */ /* 0x040fe20000010100 */
[C---:B------:R-:W-:Y:S01]  /*40100*/  FADD.FTZ R38, -R117.reuse, R125 ;  /* 0x0000007d75267221 */ /* 0x040fe20000010100 */
[C---:B------:R-:W-:Y:S01]  /*40110*/  FADD.FTZ R216, -R117.reuse, R127 ;  /* 0x0000007f75d87221 */ /* 0x040fe20000010100 */
[----:B------:R-:W-:Y:S01]  /*40120*/  FFMA.FTZ R116, R126, R116, R119 ;  /* 0x000000747e747223 */ /* 0x000fe20000010077 */
[----:B------:R-:W-:Y:S02]  /*40130*/  HADD2.F32 R119, -RZ, R81.H0_H0 ;  /* 0x20000051ff777230 */ /* 0x000fe40000004100 */
        /* <DEDUP_REMOVED lines=39> */
[C---:B0-----:R-:W-:Y:S01]  /*403b0*/  FADD.FTZ R136, -R117.reuse, R195 ;  /* 0x000000c375887221 */ /* 0x041fe20000010100 */
[C---:B------:R-:W-:Y:S01]  /*403c0*/  FADD.FTZ R198, -R117.reuse, R198 ;  /* 0x000000c675c67221 */ /* 0x040fe20000010100 */
[C---:B------:R-:W-:Y:S01]  /*403d0*/  FADD.FTZ R202, -R117.reuse, R202 ;  /* 0x000000ca75ca7221 */ /* 0x040fe20000010100 */
[----:B------:R-:W-:Y:S01]  /*403e0*/  FADD.FTZ R118, -R117, R42 ;  /* 0x0000002a75767221 */ /* 0x000fe20000010100 */
[----:B------:R-:W-:-:S02]  /*403f0*/  HADD2.F32 R121, -RZ, R113.H1_H1 ;  /* 0x30000071ff797230 */ /* 0x000fc40000004100 */
[C---:B------:R-:W-:Y:S01]  /*40400*/  FMUL.FTZ R126, R35.reuse, R206 ;  /* 0x000000ce237e7220 */ /* 0x040fe20000410000 */
[----:B------:R-:W-:Y:S02]  /*40410*/  HADD2.F32 R123, -RZ, R81.H1_H1 ;  /* 0x30000051ff7b7230 */ /* 0x000fe40000004100 */
[C---:B------:R-:W-:Y:S01]  /*40420*/  FMUL.FTZ R222, R35.reuse, R222 ;  /* 0x000000de23de7220 */ /* 0x040fe20000410000 */
[----:B------:R-:W-:Y:S02]  /*40430*/  HADD2.F32 R117, -RZ, R112.H1_H1 ;  /* 0x30000070ff757230 */ /* 0x000fe40000004100 */
[----:B------:R-:W-:Y:S01]  /*40440*/  FMUL.FTZ R36, R35, R36 ;  /* 0x0000002423247220 */ /* 0x000fe20000410000 */
[----:B------:R-:W-:Y:S02]  /*40450*/  HADD2.F32 R37, -RZ, R80.H1_H1 ;  /* 0x30000050ff257230 */ /* 0x000fe40000004100 */
[----:B------:R-:W-:Y:S01]  /*40460*/  FFMA.FTZ R126, R126, R39, R119 ;  /* 0x000000277e7e7223 */ /* 0x000fe20000010077 */
[----:B------:R-:W-:Y:S01]  /*40470*/  FFMA.FTZ R119, R222, R121, R123 ;  /* 0x00000079de777223 */ /* 0x000fe2000001007b */
[----:B------:R-:W-:-:S02]  /*40480*/  HADD2.F32 R121, -RZ, R115.H1_H1 ;  /* 0x30000073ff797230 */ /* 0x000fc40000004100 */
[C---:B------:R-:W-:Y:S01]  /*40490*/  FMUL.FTZ R133, R35.reuse, R208 ;  /* 0x000000d023857220 */ /* 0x040fe20000410000 */
[----:B------:R-:W-:Y:S01]  /*404a0*/  FFMA.FTZ R117, R36, R117, R37 ;  /* 0x0000007524757223 */ /* 0x000fe20000010025 */
[----:B------:R-:W-:Y:S02]  /*404b0*/  HADD2.F32 R123, -RZ, R83.H1_H1 ;  /* 0x30000053ff7b7230 */ /* 0x000fe40000004100 */
[C---:B------:R-:W-:Y:S01]  /*404c0*/  FMUL.FTZ R208, R35.reuse, R220 ;  /* 0x000000dc23d07220 */ /* 0x040fe20000410000 */
[----:B------:R-:W-:Y:S02]  /*404d0*/  HADD2.F32 R37, -RZ, R114.H1_H1 ;  /* 0x30000072ff257230 */ /* 0x000fe40000004100 */
[C---:B------:R-:W-:Y:S01]  /*404e0*/  FMUL.FTZ R120, R35.reuse, R120 ;  /* 0x0000007823787220 */ /* 0x040fe20000410000 */
[----:B------:R-:W-:Y:S02]  /*404f0*/  HADD2.F32 R39, -RZ, R82.H1_H1 ;  /* 0x30000052ff277230 */ /* 0x000fe40000004100 */
[----:B------:R-:W-:Y:S01]  /*40500*/  FMUL.FTZ R240, R35, R240 ;  /* 0x000000f023f07220 */ /* 0x000fe20000410000 */
[----:B------:R-:W-:-:S02]  /*40510*/  HADD2.F32 R125, -RZ, R108.H0_H0 ;  /* 0x2000006cff7d7230 */ /* 0x000fc40000004100 */
[----:B------:R-:W-:Y:S01]  /*40520*/  FMUL.FTZ R127, R35, R242 ;  /* 0x000000f2237f7220 */ /* 0x000fe20000410000 */
[----:B------:R-:W-:Y:S02]  /*40530*/  HADD2.F32 R129, -RZ, R76.H0_H0 ;  /* 0x2000004cff817230 */ /* 0x000fe40000004100 */
[----:B------:R-:W-:Y:S01]  /*40540*/  FFMA.FTZ R208, R208, R121, R123 ;  /* 0x00000079d0d07223 */ /* 0x000fe2000001007b */
[----:B------:R-:W-:Y:S02]  /*40550*/  HADD2.F32 R42, -RZ, R114.H0_H0 ;  /* 0x20000072ff2a7230 */ /* 0x000fe40000004100 */
[----:B------:R-:W-:Y:S01]  /*40560*/  FFMA.FTZ R206, R120, R37, R39 ;  /* 0x0000002578ce7223 */ /* 0x000fe20000010027 */
[----:B------:R-:W-:Y:S02]  /*40570*/  HADD2.F32 R37, -RZ, R108.H1_H1 ;  /* 0x3000006cff257230 */ /* 0x000fe40000004100 */
[----:B------:R-:W-:Y:S01]  /*40580*/  FFMA.FTZ R123, R240, R125, R129 ;  /* 0x0000007df07b7223 */ /* 0x000fe20000010081 */
[----:B------:R-:W-:-:S02]  /*40590*/  HADD2.F32 R39, -RZ, R76.H1_H1 ;  /* 0x3000004cff277230 */ /* 0x000fc40000004100 */
[----:B------:R-:W-:Y:S01]  /*405a0*/  FFMA.FTZ R127, R127, R42, R250 ;  /* 0x0000002a7f7f7223 */ /* 0x000fe200000100fa */
[----:B------:R-:W-:Y:S02]  /*405b0*/  HADD2.F32 R121, -RZ, R109.H1_H1 ;  /* 0x3000006dff797230 */ /* 0x000fe40000004100 */
[C---:B------:R-:W-:Y:S01]  /*405c0*/  FMUL.FTZ R38, R35.reuse, R38 ;  /* 0x0000002623267220 */ /* 0x040fe20000410000 */
[----:B------:R-:W-:Y:S02]  /*405d0*/  HADD2.F32 R125, -RZ, R77.H1_H1 ;  /* 0x3000004dff7d7230 */ /* 0x000fe40000004100 */
[C---:B------:R-:W-:Y:S01]  /*405e0*/  FMUL.FTZ R216, R35.reuse, R216 ;  /* 0x000000d823d87220 */ /* 0x040fe20000410000 */
[----:B------:R-:W-:Y:S02]  /*405f0*/  HADD2.F32 R36, -RZ, R115.H0_H0 ;  /* 0x20000073ff247230 */ /* 0x000fe40000004100 */
[----:B------:R-:W-:Y:S01]  /*40600*/  FMUL.FTZ R137, R35, R200 ;  /* 0x000000c823897220 */ /* 0x000fe20000410000 */
[----:B------:R-:W-:-:S02]  /*40610*/  HADD2.F32 R42, -RZ, R83.H0_H0 ;  /* 0x20000053ff2a7230 */ /* 0x000fc40000004100 */
[----:B------:R-:W-:Y:S01]  /*40620*/  FFMA.FTZ R200, R38, R37, R39 ;  /* 0x0000002526c87223 */ /* 0x000fe20000010027 */
[----:B------:R-:W-:Y:S01]  /*40630*/  FFMA.FTZ R216, R216, R121, R125 ;  /* 0x00000079d8d87223 */ /* 0x000fe2000001007d */
[----:B------:R-:W-:Y:S02]  /*40640*/  HADD2.F32 R37, -RZ, R110.H1_H1 ;  /* 0x3000006eff257230 */ /* 0x000fe40000004100 */
[----:B------:R-:W-:Y:S01]  /*40650*/  FMUL.FTZ R124, R35, R124 ;  /* 0x0000007c237c7220 */ /* 0x000fe20000410000 */
[----:B------:R-:W-:Y:S01]  /*40660*/  FFMA.FTZ R133, R133, R36, R42 ;  /* 0x0000002485857223 */ /* 0x000fe2000001002a */
[----:B------:R-:W-:Y:S02]  /*40670*/  HADD2.F32 R39, -RZ, R78.H1_H1 ;  /* 0x3000004eff277230 */ /* 0x000fe40000004100 */
[C---:B------:R-:W-:Y:S01]  /*40680*/  FMUL.FTZ R218, R35.reuse, R218 ;  /* 0x000000da23da7220 */ /* 0x040fe20000410000 */
[----:B------:R-:W-:Y:S02]  /*40690*/  HADD2.F32 R121, -RZ, R111.H1_H1 ;  /* 0x3000006fff797230 */ /* 0x000fe40000004100 */
[----:B------:R-:W-:Y:S01]  /*406a0*/  FMUL.FTZ R139, R35, R236 ;  /* 0x000000ec238b7220 */ /* 0x000fe20000410000 */
[----:B------:R-:W-:-:S02]  /*406b0*/  HADD2.F32 R125, -RZ, R79.H1_H1 ;  /* 0x3000004fff7d7230 */ /* 0x000fc40000004100 */
[C---:B------:R-:W-:Y:S01]  /*406c0*/  FMUL.FTZ R143, R35.reuse, R204 ;  /* 0x000000cc238f7220 */ /* 0x040fe20000410000 */
[----:B------:R-:W-:Y:S02]  /*406d0*/  HADD2.F32 R36, -RZ, R109.H0_H0 ;  /* 0x2000006dff247230 */ /* 0x000fe40000004100 */
[----:B------:R-:W-:Y:S01]  /*406e0*/  FFMA.FTZ R204, R124, R37, R39 ;  /* 0x000000257ccc7223 */ /* 0x000fe20000010027 */
[----:B------:R-:W-:Y:S02]  /*406f0*/  HADD2.F32 R42, -RZ, R77.H0_H0 ;  /* 0x2000004dff2a7230 */ /* 0x000fe40000004100 */
[----:B------:R-:W-:Y:S01]  /*40700*/  FFMA.FTZ R218, R218, R121, R125 ;  /* 0x00000079dada7223 */ /* 0x000fe2000001007d */
[----:B------:R-:W-:Y:S02]  /*40710*/  HADD2.F32 R120, -RZ, R110.H0_H0 ;  /* 0x2000006eff787230 */ /* 0x000fe40000004100 */
[----:B------:R-:W-:Y:S01]  /*40720*/  FMUL.FTZ R142, R35, R142 ;  /* 0x0000008e238e7220 */ /* 0x000fe20000410000 */
[----:B------:R-:W-:-:S02]  /*40730*/  HADD2.F32 R220, -RZ, R78.H0_H0 ;  /* 0x2000004effdc7230 */ /* 0x000fc40000004100 */
[----:B------:R-:W-:Y:S01]  /*40740*/  FFMA.FTZ R137, R137, R36, R42 ;  /* 0x0000002489897223 */ /* 0x000fe2000001002a */
[----:B------:R-:W-:Y:S02]  /*40750*/  HADD2.F32 R37, -RZ, R104.H1_H1 ;  /* 0x30000068ff257230 */ /* 0x000fe40000004100 */
[----:B------:R-:W-:Y:S01]  /*40760*/  FMUL.FTZ R130, R35, R130 ;  /* 0x0000008223827220 */ /* 0x000fe20000410000 */
[----:B------:R-:W-:Y:S02]  /*40770*/  HADD2.F32 R39, -RZ, R72.H1_H1 ;  /* 0x30000048ff277230 */ /* 0x000fe40000004100 */
[----:B------:R-:W-:Y:S01]  /*40780*/  FFMA.FTZ R139, R139, R120, R220 ;  /* 0x000000788b8b7223 */ /* 0x000fe200000100dc */
[----:B------:R-:W-:Y:S02]  /*40790*/  HADD2.F32 R145, -RZ, R105.H0_H0 ;  /* 0x20000069ff917230 */ /* 0x000fe40000004100 */
[----:B------:R-:W-:Y:S01]  /*407a0*/  FMUL.FTZ R212, R35, R212 ;  /* 0x000000d423d47220 */ /* 0x000fe20000410000 */
[----:B------:R-:W-:-:S02]  /*407b0*/  HADD2.F32 R121, -RZ, R73.H0_H0 ;  /* 0x20000049ff797230 */ /* 0x000fc40000004100 */
[C---:B------:R-:W-:Y:S01]  /*407c0*/  FMUL.FTZ R141, R35.reuse, R238 ;  /* 0x000000ee238d7220 */ /* 0x040fe20000410000 */
        /* <DEDUP_REMOVED lines=12> */
[----:B------:R-:W-:Y:S02]  /*40890*/  HADD2.F32 R121, -RZ, R107.H1_H1 ;  /* 0x3000006bff797230 */ /* 0x000fe40000004100 */
[----:B------:R-:W-:Y:S01]  /*408a0*/  FMUL.FTZ R42, R35, R234 ;  /* 0x000000ea232a7220 */ /* 0x000fe20000410000 */
[----:B------:R-:W-:-:S02]  /*408b0*/  HADD2.F32 R125, -RZ, R75.H1_H1 ;  /* 0x3000004bff7d7230 */ /* 0x000fc40000004100 */
[C---:B------:R-:W-:Y:S01]  /*408c0*/  FMUL.FTZ R167, R35.reuse, R194 ;  /* 0x000000c223a77220 */ /* 0x040fe20000410000 */
[----:B------:R-:W-:Y:S02]  /*408d0*/  HADD2.F32 R129, -RZ, R100.H0_H0 ;  /* 0x20000064ff817230 */ /* 0x000fe40000004100 */
[----:B------:R-:W-:Y:S01]  /*408e0*/  FFMA.FTZ R194, R146, R37, R39 ;  /* 0x0000002592c27223 */ /* 0x000fe20000010027 */
[--C-:B------:R-:W-:Y:S02]  /*408f0*/  HADD2.F32 R147, -RZ, R68.reuse.H0_H0 ;  /* 0x20000044ff937230 */ /* 0x100fe40000004100 */
[----:B------:R-:W-:Y:S01]  /*40900*/  FFMA.FTZ R214, R214, R121, R125 ;  /* 0x00000079d6d67223 */ /* 0x000fe2000001007d */
[----:B------:R-:W-:Y:S02]  /*40910*/  HADD2.F32 R37, -RZ, R68.H1_H1 ;  /* 0x30000044ff257230 */ /* 0x000fe40000004100 */
[----:B------:R-:W-:Y:S01]  /*40920*/  FMUL.FTZ R128, R35, R128 ;  /* 0x0000008023807220 */ /* 0x000fe20000410000 */
[----:B------:R-:W-:-:S02]  /*40930*/  HADD2.F32 R153, -RZ, R101.H0_H0 ;  /* 0x20000065ff997230 */ /* 0x000fc40000004100 */
[----:B------:R-:W-:Y:S01]  /*40940*/  FFMA.FTZ R42, R42, R129, R147 ;  /* 0x000000812a2a7223 */ /* 0x000fe20000010093 */
[----:B------:R-:W-:Y:S02]  /*40950*/  HADD2.F32 R147, -RZ, R100.H1_H1 ;  /* 0x30000064ff937230 */ /* 0x000fe40000004100 */
[C---:B------:R-:W-:Y:S01]  /*40960*/  FMUL.FTZ R152, R35.reuse, R152 ;  /* 0x0000009823987220 */ /* 0x040fe20000410000 */
[----:B------:R-:W-:Y:S02]  /*40970*/  HADD2.F32 R39, -RZ, R69.H0_H0 ;  /* 0x20000045ff277230 */ /* 0x000fe40000004100 */
[----:B------:R-:W-:Y:S01]  /*40980*/  FMUL.FTZ R130, R35, R148 ;  /* 0x0000009423827220 */ /* 0x000fe20000410000 */
[----:B------:R-:W-:Y:S02]  /*40990*/  HADD2.F32 R121, -RZ, R101.H1_H1 ;  /* 0x30000065ff797230 */ /* 0x000fe40000004100 */
[----:B------:R-:W-:Y:S01]  /*409a0*/  FFMA.FTZ R147, R128, R147, R37 ;  /* 0x0000009380937223 */ /* 0x000fe20000010025 */
[----:B------:R-:W-:-:S02]  /*409b0*/  HADD2.F32 R125, -RZ, R69.H1_H1 ;  /* 0x30000045ff7d7230 */ /* 0x000fc40000004100 */
[----:B------:R-:W-:Y:S01]  /*409c0*/  FFMA.FTZ R153, R152, R153, R39 ;  /* 0x0000009998997223 */ /* 0x000fe20000010027 */
[----:B------:R-:W-:Y:S02]  /*409d0*/  HADD2.F32 R165, -RZ, R102.H1_H1 ;  /* 0x30000066ffa57230 */ /* 0x000fe40000004100 */
[C---:B------:R-:W-:Y:S01]  /*409e0*/  FMUL.FTZ R156, R35.reuse, R156 ;  /* 0x0000009c239c7220 */ /* 0x040fe20000410000 */
[----:B------:R-:W-:Y:S02]  /*409f0*/  HADD2.F32 R37, -RZ, R70.H1_H1 ;  /* 0x30000046ff257230 */ /* 0x000fe40000004100 */
[----:B------:R-:W-:Y:S01]  /*40a00*/  FFMA.FTZ R130, R130, R121, R125 ;  /* 0x0000007982827223 */ /* 0x000fe2000001007d */
[----:B------:R-:W-:Y:S02]  /*40a10*/  HADD2.F32 R171, -RZ, R103.H0_H0 ;  /* 0x20000067ffab7230 */ /* 0x000fe40000004100 */
[----:B------:R-:W-:Y:S01]  /*40a20*/  FMUL.FTZ R154, R35, R154 ;  /* 0x0000009a239a7220 */ /* 0x000fe20000410000 */
[----:B------:R-:W-:-:S02]  /*40a30*/  HADD2.F32 R39, -RZ, R71.H0_H0 ;  /* 0x20000047ff277230 */ /* 0x000fc40000004100 */
[C---:B------:R-:W-:Y:S01]  /*40a40*/  FMUL.FTZ R210, R35.reuse, R210 ;  /* 0x000000d223d27220 */ /* 0x040fe20000410000 */
[----:B------:R-:W-:Y:S02]  /*40a50*/  HADD2.F32 R121, -RZ, R103.H1_H1 ;  /* 0x30000067ff797230 */ /* 0x000fe40000004100 */
[----:B------:R-:W-:Y:S01]  /*40a60*/  FMUL.FTZ R148, R35, R228 ;  /* 0x000000e423947220 */ /* 0x000fe20000410000 */
[----:B------:R-:W-:Y:S02]  /*40a70*/  HADD2.F32 R125, -RZ, R71.H1_H1 ;  /* 0x30000047ff7d7230 */ /* 0x000fe40000004100 */
[----:B------:R-:W-:Y:S01]  /*40a80*/  FFMA.FTZ R165, R156, R165, R37 ;  /* 0x000000a59ca57223 */ /* 0x000fe20000010025 */
[----:B------:R-:W-:Y:S02]  /*40a90*/  HADD2.F32 R129, -RZ, R102.H0_H0 ;  /* 0x20000066ff817230 */ /* 0x000fe40000004100 */
[----:B------:R-:W-:Y:S01]  /*40aa0*/  FFMA.FTZ R171, R154, R171, R39 ;  /* 0x000000ab9aab7223 */ /* 0x000fe20000010027 */
[----:B------:R-:W-:-:S02]  /*40ab0*/  HADD2.F32 R155, -RZ, R70.H0_H0 ;  /* 0x20000046ff9b7230 */ /* 0x000fc40000004100 */
        /* <DEDUP_REMOVED lines=17> */
[----:B------:R-:W-:Y:S02]  /*40bd0*/  HADD2.F32 R39, -RZ, R99.H0_H0 ;  /* 0x20000063ff277230 */ /* 0x000fe40000004100 */
[C---:B------:R-:W-:Y:S01]  /*40be0*/  FMUL.FTZ R172, R35.reuse, R172 ;  /* 0x000000ac23ac7220 */ /* 0x040fe20000410000 */
[----:B------:R-:W-:Y:S02]  /*40bf0*/  HADD2.F32 R121, -RZ, R67.H0_H0 ;  /* 0x20000043ff797230 */ /* 0x000fe40000004100 */
[C---:B------:R-:W-:Y:S01]  /*40c00*/  FMUL.FTZ R152, R35.reuse, R226 ;  /* 0x000000e223987220 */ /* 0x040fe20000410000 */
[----:B------:R-:W-:Y:S02]  /*40c10*/  HADD2.F32 R177, -RZ, R99.H1_H1 ;  /* 0x30000063ffb17230 */ /* 0x000fe40000004100 */
[----:B------:R-:W-:Y:S01]  /*40c20*/  FMUL.FTZ R159, R35, R160 ;  /* 0x000000a0239f7220 */ /* 0x000fe20000410000 */
[----:B------:R-:W-:-:S02]  /*40c30*/  HADD2.F32 R125, -RZ, R67.H1_H1 ;  /* 0x30000043ff7d7230 */ /* 0x000fc40000004100 */
[----:B------:R-:W-:Y:S01]  /*40c40*/  FFMA.FTZ R143, R143, R36, R38 ;  /* 0x000000248f8f7223 */ /* 0x000fe20000010026 */
[----:B------:R-:W-:Y:S02]  /*40c50*/  HADD2.F32 R129, -RZ, R92.H0_H0 ;  /* 0x2000005cff817230 */ /* 0x000fe40000004100 */
[----:B------:R-:W-:Y:S01]  /*40c60*/  FMUL.FTZ R166, R35, R166 ;  /* 0x000000a623a67220 */ /* 0x000fe20000410000 */
[----:B------:R-:W-:Y:S02]  /*40c70*/  HADD2.F32 R179, -RZ, R60.H0_H0 ;  /* 0x2000003cffb37230 */ /* 0x000fe40000004100 */
[----:B------:R-:W-:Y:S01]  /*40c80*/  FFMA.FTZ R160, R150, R39, R121 ;  /* 0x0000002796a07223 */ /* 0x000fe20000010079 */
[----:B------:R-:W-:Y:S02]  /*40c90*/  HADD2.F32 R173, -RZ, R98.H1_H1 ;  /* 0x30000062ffad7230 */ /* 0x000fe40000004100 */
[----:B------:R-:W-:Y:S01]  /*40ca0*/  FFMA.FTZ R177, R172, R177, R125 ;  /* 0x000000b1acb17223 */ /* 0x000fe2000001007d */
[----:B------:R-:W-:-:S02]  /*40cb0*/  HADD2.F32 R37, -RZ, R66.H1_H1 ;  /* 0x30000042ff257230 */ /* 0x000fc40000004100 */
[----:B------:R-:W-:Y:S01]  /*40cc0*/  FFMA.FTZ R152, R152, R129, R179 ;  /* 0x0000008198987223 */ /* 0x000fe200000100b3 */
        /* <DEDUP_REMOVED lines=8> */
[----:B------:R-:W-:Y:S02]  /*40d50*/  HADD2.F32 R125, -RZ, R94.H0_H0 ;  /* 0x2000005eff7d7230 */ /* 0x000fe40000004100 */
[----:B------:R-:W-:Y:S01]  /*40d60*/  FFMA.FTZ R173, R166, R173, R37 ;  /* 0x000000ada6ad7223 */ /* 0x000fe20000010025 */
[----:B------:R-:W-:Y:S02]  /*40d70*/  HADD2.F32 R129, -RZ, R62.H0_H0 ;  /* 0x2000003eff817230 */ /* 0x000fe40000004100 */
[----:B------:R-:W-:Y:S01]  /*40d80*/  FMUL.FTZ R181, R35, R158 ;  /* 0x0000009e23b57220 */ /* 0x000fe20000410000 */
[----:B------:R-:W-:Y:S02]  /*40d90*/  HADD2.F32 R179, -RZ, R92.H1_H1 ;  /* 0x3000005cffb37230 */ /* 0x000fe40000004100 */
[----:B------:R-:W-:Y:S01]  /*40da0*/  FFMA.FTZ R151, R151, R36, R38 ;  /* 0x0000002497977223 */ /* 0x000fe20000010026 */
[----:B------:R-:W-:-:S02]  /*40db0*/  HADD2.F32 R37, -RZ, R60.H1_H1 ;  /* 0x3000003cff257230 */ /* 0x000fc40000004100 */
[C---:B------:R-:W-:Y:S01]  /*40dc0*/  FMUL.FTZ R132, R35.reuse, R132 ;  /* 0x0000008423847220 */ /* 0x040fe20000410000 */
[----:B------:R-:W-:Y:S01]  /*40dd0*/  FFMA.FTZ R158, R176, R39, R121 ;  /* 0x00000027b09e7223 */ /* 0x000fe20000010079 */
[----:B------:R-:W-:Y:S02]  /*40de0*/  HADD2.F32 R36, -RZ, R107.H0_H0 ;  /* 0x2000006bff247230 */ /* 0x000fe40000004100 */
[----:B------:R-:W-:Y:S01]  /*40df0*/  FFMA.FTZ R162, R162, R125, R129 ;  /* 0x0000007da2a27223 */ /* 0x000fe20000010081 */
[----:B------:R-:W-:Y:S02]  /*40e00*/  HADD2.F32 R38, -RZ, R75.H0_H0 ;  /* 0x2000004bff267230 */ /* 0x000fe40000004100 */
[C---:B------:R-:W-:Y:S01]  /*40e10*/  FMUL.FTZ R166, R35.reuse, R180 ;  /* 0x000000b423a67220 */ /* 0x040fe20000410000 */
[----:B------:R-:W-:Y:S02]  /*40e20*/  HADD2.F32 R39, -RZ, R95.H0_H0 ;  /* 0x2000005fff277230 */ /* 0x000fe40000004100 */
[----:B------:R-:W-:Y:S01]  /*40e30*/  FMUL.FTZ R164, R35, R244 ;  /* 0x000000f423a47220 */ /* 0x000fe20000410000 */
[----:B------:R-:W-:-:S02]  /*40e40*/  HADD2.F32 R121, -RZ, R63.H0_H0 ;  /* 0x2000003fff797230 */ /* 0x000fc40000004100 */
[----:B------:R-:W-:Y:S01]  /*40e50*/  FFMA.FTZ R179, R132, R179, R37 ;  /* 0x000000b384b37223 */ /* 0x000fe20000010025 */
[----:B------:R-:W-:Y:S02]  /*40e60*/  HADD2.F32 R129, -RZ, R88.H0_H0 ;  /* 0x20000058ff817230 */ /* 0x000fe40000004100 */
[----:B------:R-:W-:Y:S01]  /*40e70*/  FMUL.FTZ R182, R35, R182 ;  /* 0x000000b623b67220 */ /* 0x000fe20000410000 */
[----:B------:R-:W-:Y:S02]  /*40e80*/  HADD2.F32 R187, -RZ, R56.H0_H0 ;  /* 0x20000038ffbb7230 */ /* 0x000fe40000004100 */
[----:B------:R-:W-:Y:S01]  /*40e90*/  FFMA.FTZ R167, R167, R36, R38 ;  /* 0x00000024a7a77223 */ /* 0x000fe20000010026 */
[----:B------:R-:W-:Y:S02]  /*40ea0*/  HADD2.F32 R185, -RZ, R95.H1_H1 ;  /* 0x3000005fffb97230 */ /* 0x000fe40000004100 */
[----:B------:R-:W-:Y:S01]  /*40eb0*/  FMUL.FTZ R138, R35, R138 ;  /* 0x0000008a238a7220 */ /* 0x000fe20000410000 */
[----:B------:R-:W-:-:S02]  /*40ec0*/  HADD2.F32 R125, -RZ, R63.H1_H1 ;  /* 0x3000003fff7d7230 */ /* 0x000fc40000004100 */
[----:B------:R-:W-:Y:S01]  /*40ed0*/  FFMA.FTZ R166, R166, R39, R121 ;  /* 0x00000027a6a67223 */ /* 0x000fe20000010079 */
[----:B------:R-:W-:Y:S02]  /*40ee0*/  HADD2.F32 R183, -RZ, R94.H1_H1 ;  /* 0x3000005effb77230 */ /* 0x000fe40000004100 */
[----:B------:R-:W-:Y:S01]  /*40ef0*/  FFMA.FTZ R164, R164, R129, R187 ;  /* 0x00000081a4a47223 */ /* 0x000fe200000100bb */
        /* <DEDUP_REMOVED lines=8> */
[----:B------:R-:W-:Y:S02]  /*40f80*/  HADD2.F32 R121, -RZ, R57.H0_H0 ;  /* 0x20000039ff797230 */ /* 0x000fe40000004100 */
[----:B------:R-:W-:Y:S01]  /*40f90*/  FMUL.FTZ R178, R35, R178 ;  /* 0x000000b223b27220 */ /* 0x000fe20000410000 */
[----:B------:R-:W-:Y:S02]  /*40fa0*/  HADD2.F32 R129, -RZ, R90.H0_H0 ;  /* 0x2000005aff817230 */ /* 0x000fe40000004100 */
[----:B------:R-:W-:Y:S01]  /*40fb0*/  FFMA.FTZ R155, R155, R36, R38 ;  /* 0x000000249b9b7223 */ /* 0x000fe20000010026 */
[----:B------:R-:W-:-:S02]  /*40fc0*/  HADD2.F32 R191, -RZ, R58.H0_H0 ;  /* 0x2000003affbf7230 */ /* 0x000fc40000004100 */
[C---:B------:R-:W-:Y:S01]  /*40fd0*/  FMUL.FTZ R140, R35.reuse, R140 ;  /* 0x0000008c238c7220 */ /* 0x040fe20000410000 */
[----:B------:R-:W-:Y:S02]  /*40fe0*/  HADD2.F32 R189, -RZ, R89.H1_H1 ;  /* 0x30000059ffbd7230 */ /* 0x000fe40000004100 */
[----:B------:R-:W-:Y:S01]  /*40ff0*/  FFMA.FTZ R172, R172, R39, R121 ;  /* 0x00000027acac7223 */ /* 0x000fe20000010079 */
[----:B------:R-:W-:Y:S02]  /*41000*/  HADD2.F32 R125, -RZ, R57.H1_H1 ;  /* 0x30000039ff7d7230 */ /* 0x000fe40000004100 */
[----:B------:R-:W-:Y:S01]  /*41010*/  FFMA.FTZ R176, R176, R129, R191 ;  /* 0x00000081b0b07223 */ /* 0x000fe200000100bf */
[----:B------:R-:W-:Y:S02]  /*41020*/  HADD2.F32 R187, -RZ, R88.H1_H1 ;  /* 0x30000058ffbb7230 */ /* 0x000fe40000004100 */
[----:B------:R-:W-:Y:S01]  /*41030*/  FMUL.FTZ R180, R35, R188 ;  /* 0x000000bc23b47220 */ /* 0x000fe20000410000 */
        /* <DEDUP_REMOVED lines=14> */
[----:B------:R-:W-:Y:S01]  /*41120*/  HADD2.F32 R191, -RZ, R90.H1_H1 ;  /* 0x3000005affbf7230 */ /* 0x000fe20000004100 */
[----:B------:R-:W0:Y:S01]  /*41130*/  @!P1 LDC.64 R38, c[0x0][0x3c0] ;  /* 0x0000f000ff269b82 */ /* 0x000e220000000a00 */
[----:B------:R-:W-:Y:S02]  /*41140*/  HADD2.F32 R37, -RZ, R58.H1_H1 ;  /* 0x3000003aff257230 */ /* 0x000fe40000004100 */
[----:B------:R-:W-:Y:S01]  /*41150*/  FFMA.FTZ R178, R178, R129, R195 ;  /* 0x00000081b2b27223 */ /* 0x000fe200000100c3 */
[----:B------:R-:W-:-:S02]  /*41160*/  HADD2.F32 R120, -RZ, R97.H0_H0 ;  /* 0x20000061ff787230 */ /* 0x000fc40000004100 */
[----:B------:R-:W-:Y:S01]  /*41170*/  FMUL.FTZ R190, R35, R190 ;  /* 0x000000be23be7220 */ /* 0x000fe20000410000 */
[----:B------:R-:W-:Y:S02]  /*41180*/  HADD2.F32 R124, -RZ, R65.H0_H0 ;  /* 0x20000041ff7c7230 */ /* 0x000fe40000004100 */
[----:B------:R-:W-:Y:S01]  /*41190*/  FFMA.FTZ R191, R144, R191, R37 ;  /* 0x000000bf90bf7223 */ /* 0x000fe20000010025 */
[----:B------:R-:W-:Y:S01]  /*411a0*/  HADD2.F32 R195, -RZ, R84.H1_H1 ;  /* 0x30000054ffc37230 */ /* 0x000fe20000004100 */
[----:B------:R-:W1:Y:S01]  /*411b0*/  @!P1 LDC.64 R36, c[0x0][0x3c8] ;  /* 0x0000f200ff249b82 */ /* 0x000e620000000a00 */
[----:B------:R-:W-:Y:S02]  /*411c0*/  HADD2.F32 R121, -RZ, R52.H1_H1 ;  /* 0x30000034ff797230 */ /* 0x000fe40000004100 */
[----:B------:R-:W-:Y:S01]  /*411d0*/  FFMA.FTZ R159, R159, R120, R124 ;  /* 0x000000789f9f7223 */ /* 0x000fe2000001007c */
[----:B------:R-:W-:Y:S02]  /*411e0*/  HADD2.F32 R193, -RZ, R91.H1_H1 ;  /* 0x3000005bffc17230 */ /* 0x000fe40000004100 */
[----:B------:R-:W-:Y:S01]  /*411f0*/  FMUL.FTZ R182, R35, R192 ;  /* 0x000000c023b67220 */ /* 0x000fe20000410000 */
[----:B------:R-:W-:-:S02]  /*41200*/  HADD2.F32 R125, -RZ, R59.H1_H1 ;  /* 0x3000003bff7d7230 */ /* 0x000fc40000004100 */
[----:B------:R-:W-:Y:S01]  /*41210*/  FFMA.FTZ R195, R40, R195, R121 ;  /* 0x000000c328c37223 */ /* 0x000fe20000010079 */
[----:B------:R-:W-:Y:S01]  /*41220*/  HADD2.F32 R129, -RZ, R53.H0_H0 ;  /* 0x20000035ff817230 */ /* 0x000fe20000004100 */
[----:B------:R-:W2:Y:S01]  /*41230*/  LDC.64 R120, c[0x0][0x428] ;  /* 0x00010a00ff787b82 */ /* 0x000ea20000000a00 */
[--C-:B------:R-:W-:Y:S02]  /*41240*/  HADD2.F32 R197, -RZ, R85.reuse.H1_H1 ;  /* 0x30000055ffc57230 */ /* 0x100fe40000004100 */
[----:B------:R-:W-:Y:S01]  /*41250*/  FFMA.FTZ R193, R190, R193, R125 ;  /* 0x000000c1bec17223 */ /* 0x000fe2000001007d */
[----:B------:R-:W-:Y:S02]  /*41260*/  HADD2.F32 R125, -RZ, R85.H0_H0 ;  /* 0x20000055ff7d7230 */ /* 0x000fe40000004100 */
[C---:B------:R-:W-:Y:S01]  /*41270*/  FMUL.FTZ R196, R35.reuse, R196 ;  /* 0x000000c423c47220 */ /* 0x040fe20000410000 */
[----:B------:R-:W-:Y:S02]  /*41280*/  HADD2.F32 R199, -RZ, R53.H1_H1 ;  /* 0x30000035ffc77230 */ /* 0x000fe40000004100 */
[----:B------:R-:W-:Y:S01]  /*41290*/  FMUL.FTZ R136, R35, R136 ;  /* 0x0000008823887220 */ /* 0x000fe20000410000 */
[----:B------:R-:W-:-:S02]  /*412a0*/  HADD2.F32 R201, -RZ, R86.H0_H0 ;  /* 0x20000056ffc97230 */ /* 0x000fc40000004100 */
[----:B------:R-:W-:Y:S01]  /*412b0*/  FFMA.FTZ R182, R182, R125, R129 ;  /* 0x0000007db6b67223 */ /* 0x000fe20000010081 */
[----:B0-----:R-:W-:Y:S01]  /*412c0*/  @!P1 IMAD.WIDE R124, R3, 0x4, R38 ;  /* 0x00000004037c9825 */ /* 0x001fe200078e0226 */
[----:B------:R-:W-:-:S03]  /*412d0*/  F2FP.F16.F32.PACK_AB R39, R208, R133 ;  /* 0x00000085d027723e */ /* 0x000fc600000000ff */
[----:B------:R-:W-:Y:S01]  /*412e0*/  FMUL.FTZ R118, R35, R118 ;  /* 0x0000007623767220 */ /* 0x000fe20000410000 */
[----:B------:R-:W-:Y:S01]  /*412f0*/  F2FP.F16.F32.PACK_AB R38, R206, R127 ;  /* 0x0000007fce26723e */ /* 0x000fe200000000ff */
[----:B------:R-:W-:Y:S01]  /*41300*/  HADD2.F32 R203, -RZ, R54.H0_H0 ;  /* 0x20000036ffcb7230 */ /* 0x000fe20000004100 */
[----:B------:R0:W-:Y:S01]  /*41310*/  @!P1 STG.E desc[UR6][R124.64], R41 ;  /* 0x000000297c009986 */ /* 0x0001e2000c101906 */
[----:B------:R-:W-:Y:S02]  /*41320*/  HADD2.F32 R207, -RZ, R87.H1_H1 ;  /* 0x30000057ffcf7230 */ /* 0x000fe40000004100 */
[----:B------:R-:W-:Y:S01]  /*41330*/  FFMA.FTZ R197, R196, R197, R199 ;  /* 0x000000c5c4c57223 */ /* 0x000fe200000100c7 */
[----:B-1----:R-:W-:Y:S01]  /*41340*/  @!P1 IMAD.WIDE R128, R3, 0x4, R36 ;  /* 0x0000000403809825 */ /* 0x002fe200078e0224 */
[----:B------:R-:W-:-:S03]  /*41350*/  F2FP.F16.F32.PACK_AB R37, R119, R126 ;  /* 0x0000007e7725723e */ /* 0x000fc600000000ff */
[----:B------:R-:W-:Y:S01]  /*41360*/  FFMA.FTZ R184, R136, R201, R203 ;  /* 0x000000c988b87223 */ /* 0x000fe200000100cb */
[----:B------:R-:W-:Y:S01]  /*41370*/  F2FP.F16.F32.PACK_AB R119, R218, R143 ;  /* 0x0000008fda77723e */ /* 0x000fe200000000ff */
[----:B------:R-:W-:Y:S01]  /*41380*/  HADD2.F32 R209, -RZ, R55.H1_H1 ;  /* 0x30000037ffd17230 */ /* 0x000fe20000004100 */
[----:B------:R-:W-:Y:S01]  /*41390*/  F2FP.F16.F32.PACK_AB R36, R117, R116 ;  /* 0x000000747524723e */ /* 0x000fe200000000ff */
[----:B------:R-:W-:Y:S01]  /*413a0*/  @!P1 STG.E desc[UR6][R128.64], R35 ;  /* 0x0000002380009986 */ /* 0x000fe2000c101906 */
[----:B------:R-:W-:Y:S02]  /*413b0*/  HADD2.F32 R199, -RZ, R86.H1_H1 ;  /* 0x30000056ffc77230 */ /* 0x000fe40000004100 */
[----:B------:R-:W-:Y:S01]  /*413c0*/  FMUL.FTZ R198, R35, R198 ;  /* 0x000000c623c67220 */ /* 0x000fe20000410000 */
[----:B0-----:R-:W-:Y:S01]  /*413d0*/  F2FP.F16.F32.PACK_AB R124, R142, R141 ;  /* 0x0000008d8e7c723e */ /* 0x001fe200000000ff */
[----:B--2---:R-:W-:-:S04]  /*413e0*/  IMAD.WIDE.U32 R142, R25, 0x10, R120 ;  /* 0x00000010198e7825 */ /* 0x004fc800078e0078 */
[----:B------:R-:W-:Y:S01]  /*413f0*/  FMUL.FTZ R202, R35, R202 ;  /* 0x000000ca23ca7220 */ /* 0x000fe20000410000 */
[----:B------:R-:W-:Y:S01]  /*41400*/  FFMA.FTZ R207, R118, R207, R209 ;  /* 0x000000cf76cf7223 */ /* 0x000fe200000100d1 */
[----:B------:R-:W-:Y:S01]  /*41410*/  F2FP.F16.F32.PACK_AB R125, R212, R145 ;  /* 0x00000091d47d723e */ /* 0x000fe200000000ff */
[----:B------:R-:W-:Y:S01]  /*41420*/  HADD2.F32 R201, -RZ, R54.H1_H1 ;  /* 0x30000036ffc97230 */ /* 0x000fe20000004100 */
[----:B------:R0:W-:Y:S01]  /*41430*/  STG.E.128 desc[UR6][R142.64], R36 ;  /* 0x000000248e007986 */ /* 0x0001e2000c101d06 */
[----:B------:R-:W-:Y:S01]  /*41440*/  HADD2.F32 R203, -RZ, R87.H0_H0 ;  /* 0x20000057ffcb7230 */ /* 0x000fe20000004100 */
[----:B------:R-:W-:Y:S01]  /*41450*/  F2FP.F16.F32.PACK_AB R118, R204, R139 ;  /* 0x0000008bcc76723e */ /* 0x000fe200000000ff */
[----:B------:R-:W-:Y:S01]  /*41460*/  HADD2.F32 R205, -RZ, R55.H0_H0 ;  /* 0x20000037ffcd7230 */ /* 0x000fe20000004100 */
[----:B------:R-:W-:Y:S01]  /*41470*/  F2FP.F16.F32.PACK_AB R117, R216, R137 ;  /* 0x00000089d875723e */ /* 0x000fe200000000ff */
[----:B------:R-:W-:Y:S01]  /*41480*/  IMAD.WIDE.U32 R144, R122, 0x10, R120 ;  /* 0x000000107a907825 */ /* 0x000fe200078e0078 */
[----:B------:R-:W-:-:S03]  /*41490*/  F2FP.F16.F32.PACK_AB R116, R200, R123 ;  /* 0x0000007bc874723e */ /* 0x000fc600000000ff */
[----:B------:R-:W-:Y:S01]  /*414a0*/  FFMA.FTZ R199, R198, R199, R201 ;  /* 0x000000c7c6c77223 */ /* 0x000fe200000100c9 */
[----:B------:R-:W-:Y:S01]  /*414b0*/  F2FP.F16.F32.PACK_AB R126, R194, R151 ;  /* 0x00000097c27e723e */ /* 0x000fe200000000ff */
[----:B------:R-:W-:Y:S01]  /*414c0*/  IMAD.WIDE.U32 R150, R131, 0x10, R120 ;  /* 0x0000001083967825 */ /* 0x000fe200078e0078 */
[----:B------:R-:W-:-:S03]  /*414d0*/  F2FP.F16.F32.PACK_AB R127, R214, R167 ;  /* 0x000000a7d67f723e */ /* 0x000fc600000000ff */
[----:B------:R-:W-:Y:S01]  /*414e0*/  FFMA.FTZ R202, R202, R203, R205 ;  /* 0x000000cbcaca7223 */ /* 0x000fe200000100cd */
[----:B------:R-:W-:Y:S01]  /*414f0*/  F2FP.F16.F32.PACK_AB R123, R210, R171 ;  /* 0x000000abd27b723e */ /* 0x000fe200000000ff */
[--C-:B------:R-:W-:Y:S01]  /*41500*/  IMAD.WIDE.U32 R40, R149, 0x10, R120.reuse ;  /* 0x0000001095287825 */ /* 0x100fe200078e0078 */
[----:B------:R-:W-:Y:S01]  /*41510*/  F2FP.F16.F32.PACK_AB R122, R165, R148 ;  /* 0x00000094a57a723e */ /* 0x000fe200000000ff */
[----:B------:R1:W-:Y:S01]  /*41520*/  STG.E.128 desc[UR6][R144.64], R116 ;  /* 0x0000007490007986 */ /* 0x0003e2000c101d06 */
[----:B------:R-:W-:Y:S01]  /*41530*/  F2FP.F16.F32.PACK_AB R131, R177, R160 ;  /* 0x000000a0b183723e */ /* 0x000fe200000000ff */
[--C-:B------:R-:W-:Y:S01]  /*41540*/  IMAD.WIDE.U32 R132, R157, 0x10, R120.reuse ;  /* 0x000000109d847825 */ /* 0x100fe200078e0078 */
[----:B0-----:R-:W0:Y:S01]  /*41550*/  LDC.64 R142, c[0x0][0x380] ;  /* 0x0000e000ff8e7b82 */ /* 0x001e220000000a00 */
[----:B------:R-:W-:Y:S01]  /*41560*/  F2FP.F16.F32.PACK_AB R129, R154, R159 ;  /* 0x0000009f9a81723e */ /* 0x000fe200000000ff */
[----:B------:R2:W-:Y:S01]  /*41570*/  STG.E.128 desc[UR6][R150.64], R124 ;  /* 0x0000007c96007986 */ /* 0x0005e2000c101d06 */
[----:B------:R-:W-:Y:S01]  /*41580*/  IMAD.WIDE.U32 R136, R161, 0x10, R120 ;  /* 0x00000010a1887825 */ /* 0x000fe200078e0078 */
[----:B------:R-:W-:-:S02]  /*41590*/  F2FP.F16.F32.PACK_AB R128, R155, R146 ;  /* 0x000000929b80723e */ /* 0x000fc400000000ff */
[----:B------:R-:W-:Y:S01]  /*415a0*/  F2FP.F16.F32.PACK_AB R39, R185, R166 ;  /* 0x000000a6b927723e */ /* 0x000fe200000000ff */
[--C-:B------:R-:W-:Y:S01]  /*415b0*/  IMAD.WIDE.U32 R138, R163, 0x10, R120.reuse ;  /* 0x00000010a38a7825 */ /* 0x100fe200078e0078 */
[----:B------:R-:W-:Y:S02]  /*415c0*/  F2FP.F16.F32.PACK_AB R38, R183, R162 ;  /* 0x000000a2b726723e */ /* 0x000fe400000000ff */
[----:B------:R-:W-:Y:S01]  /*415d0*/  F2FP.F16.F32.PACK_AB R37, R181, R158 ;  /* 0x0000009eb525723e */ /* 0x000fe200000000ff */
[----:B------:R-:W-:Y:S01]  /*415e0*/  IMAD.WIDE.U32 R140, R175, 0x10, R120 ;  /* 0x00000010af8c7825 */ /* 0x000fe200078e0078 */
[----:B------:R-:W-:Y:S02]  /*415f0*/  F2FP.F16.F32.PACK_AB R121, R130, R153 ;  /* 0x000000998279723e */ /* 0x000fe400000000ff */
[----:B------:R-:W-:Y:S02]  /*41600*/  F2FP.F16.F32.PACK_AB R120, R147, R42 ;  /* 0x0000002a9378723e */ /* 0x000fe400000000ff */
[----:B------:R-:W-:-:S02]  /*41610*/  F2FP.F16.F32.PACK_AB R130, R173, R156 ;  /* 0x0000009cad82723e */ /* 0x000fc400000000ff */
[----:B------:R-:W-:Y:S01]  /*41620*/  F2FP.F16.F32.PACK_AB R36, R179, R152 ;  /* 0x00000098b324723e */ /* 0x000fe200000000ff */
[----:B------:R3:W-:Y:S01]  /*41630*/  STG.E.128 desc[UR6][R40.64], R120 ;  /* 0x0000007828007986 */ /* 0x0007e2000c101d06 */
[----:B-1----:R-:W-:Y:S02]  /*41640*/  F2FP.F16.F32.PACK_AB R119, R193, R180 ;  /* 0x000000b4c177723e */ /* 0x002fe400000000ff */
[----:B------:R-:W-:Y:S01]  /*41650*/  F2FP.F16.F32.PACK_AB R118, R191, R176 ;  /* 0x000000b0bf76723e */ /* 0x000fe200000000ff */
[----:B------:R3:W-:Y:S01]  /*41660*/  STG.E.128 desc[UR6][R132.64], R128 ;  /* 0x0000008084007986 */ /* 0x0007e2000c101d06 */
[----:B------:R-:W-:Y:S02]  /*41670*/  F2FP.F16.F32.PACK_AB R117, R189, R172 ;  /* 0x000000acbd75723e */ /* 0x000fe400000000ff */
[----:B------:R-:W-:Y:S01]  /*41680*/  F2FP.F16.F32.PACK_AB R116, R187, R164 ;  /* 0x000000a4bb74723e */ /* 0x000fe200000000ff */
[----:B------:R3:W-:Y:S01]  /*41690*/  STG.E.128 desc[UR6][R136.64], R36 ;  /* 0x0000002488007986 */ /* 0x0007e2000c101d06 */
[----:B--2---:R-:W-:-:S02]  /*416a0*/  F2FP.F16.F32.PACK_AB R127, R207, R202 ;  /* 0x000000cacf7f723e */ /* 0x004fc400000000ff */
        /* <DEDUP_REMOVED lines=9> */
.L_x_8663:
[----:B------:R-:W-:Y:S01]  /*41740*/  HFMA2 R140, -RZ, RZ, 0, 1.847743988037109375e-06 ;  /* 0x0000001fff8c7431 */ /* 0x000fe200000001ff */
[----:B------:R-:W-:Y:S01]  /*41750*/  BSSY B0, `(.L_x_8665) ;  /* 0x0000006000007945 */ /* 0x000fe20003800000 */
[----:B------:R-:W-:Y:S02]  /*41760*/  IMAD.MOV.U32 R139, RZ, RZ, 0x1 ;  /* 0x00000001ff8b7424 */ /* 0x000fe400078e00ff */
[----:B------:R-:W-:-:S07]  /*41770*/  IMAD.MOV.U32 R138, RZ, RZ, -0x1 ;  /* 0xffffffffff8a7424 */ /* 0x000fce00078e00ff */
[----:B0-----:R-:W-:Y:S05]  /*41780*/  WARPSYNC.COLLECTIVE R138, `(.L_x_8666) ;  /* 0x000000008a087348 */ /* 0x001fea0003c00000 */
[----:B------:R1:W2:Y:S02]  /*41790*/  SHFL.BFLY P2, R137, R141, R139, R140 ;  /* 0x0c00008b8d897389 */ /* 0x0002a4000004008c */
[----:B012---:R-:W-:Y:S05]  /*417a0*/  ENDCOLLECTIVE ;  /* 0x000000000000791b */ /* 0x007fea0003800000 */
.L_x_8666:
[----:B------:R-:W-:Y:S05]  /*417b0*/  BSYNC B0 ;  /* 0x0000000000007941 */ /* 0x000fea0003800000 */
.L_x_8665:
[----:B------:R-:W-:Y:S01]  /*417c0*/  MOV R40, R137 ;  /* 0x0000008900287202 */ /* 0x000fe20000000f00 */
[----:B------:R-:W-:Y:S02]  /*417d0*/  HFMA2 R139, -RZ, RZ, 0, 1.1920928955078125e-07 ;  /* 0x00000002ff8b7431 */ /* 0x000fe400000001ff */
[----:B------:R-:W-:Y:S01]  /*417e0*/  IMAD.MOV.U32 R140, RZ, RZ, 0x1f ;  /* 0x0000001fff8c7424 */ /* 0x000fe200078e00ff */
[----:B------:R-:W-:Y:S01]  /*417f0*/  MOV R138, 0xffffffff ;  /* 0xffffffff008a7802 */ /* 0x000fe20000000f00 */
[----:B------:R-:W0:Y:S01]  /*41800*/  LDC R116, c[0x0][0x400] ;  /* 0x00010000ff747b82 */ /* 0x000e220000000800 */
[----:B------:R-:W-:-:S04]  /*41810*/  FADD.FTZ R117, R141, R40 ;  /* 0x000000288d757221 */ /* 0x000fc80000010000 */
[----:B------:R-:W-:-:S07]  /*41820*/  IMAD.MOV.U32 R141, RZ, RZ, R117 ;  /* 0x000000ffff8d7224 */ /* 0x000fce00078e0075 */
[----:B0-----:R-:W-:Y:S05]  /*41830*/  WARPSYNC.COLLECTIVE R138, `(.L_x_8667) ;  /* 0x000000008a087348 */ /* 0x001fea0003c00000 */
[----:B------:R1:W2:Y:S02]  /*41840*/  SHFL.BFLY P2, R137, R141, R139, R140 ;  /* 0x0c00008b8d897389 */ /* 0x0002a4000004008c */
[----:B012---:R-:W-:Y:S05]  /*41850*/  ENDCOLLECTIVE ;  /* 0x000000000000791b */ /* 0x007fea0003800000 */
.L_x_8667:
[----:B------:R-:W-:Y:S02]  /*41860*/  IMAD.MOV.U32 R139, RZ, RZ, 0x4 ;  /* 0x00000004ff8b7424 */ /* 0x000fe400078e00ff */
[----:B------:R-:W-:-:S04]  /*41870*/  IMAD.MOV.U32 R40, RZ, RZ, R137 ;  /* 0x000000ffff287224 */ /* 0x000fc800078e0089 */
[----:B------:R-:W-:-:S05]  /*41880*/  FADD.FTZ R118, R117, R40 ;  /* 0x0000002875767221 */ /* 0x000fca0000010000 */
[----:B------:R-:W-:-:S07]  /*41890*/  MOV R141, R118 ;  /* 0x00000076008d7202 */ /* 0x000fce0000000f00 */
[----:B------:R-:W-:Y:S05]  /*418a0*/  WARPSYNC.COLLECTIVE R138, `(.L_x_8668) ;  /* 0x000000008a087348 */ /* 0x000fea0003c00000 */
[----:B------:R0:W1:Y:S02]  /*418b0*/  SHFL.BFLY P2, R137, R141, R139, R140 ;  /* 0x0c00008b8d897389 */ /* 0x000064000004008c */
[----:B01----:R-:W-:Y:S05]  /*418c0*/  ENDCOLLECTIVE ;  /* 0x000000000000791b */ /* 0x003fea0003800000 */
.L_x_8668:
[----:B------:R-:W-:Y:S01]  /*418d0*/  HFMA2 R139, -RZ, RZ, 0, 4.76837158203125e-07 ;  /* 0x00000008ff8b7431 */ /* 0x000fe200000001ff */
[----:B------:R-:W-:-:S05]  /*418e0*/  MOV R41, R137 ;  /* 0x0000008900297202 */ /* 0x000fca0000000f00 */
[----:B------:R-:W-:-:S04]  /*418f0*/  FADD.FTZ R119, R118, R41 ;  /* 0x0000002976777221 */ /* 0x000fc80000010000 */
[----:B------:R-:W-:-:S07]  /*41900*/  IMAD.MOV.U32 R141, RZ, RZ, R119 ;  /* 0x000000ffff8d7224 */ /* 0x000fce00078e0077 */
[----:B------:R-:W-:Y:S05]  /*41910*/  WARPSYNC.COLLECTIVE R138, `(.L_x_8669) ;  /* 0x000000008a087348 */ /* 0x000fea0003c00000 */
[----:B------:R0:W1:Y:S02]  /*41920*/  SHFL.BFLY P2, R137, R141, R139, R140 ;  /* 0x0c00008b8d897389 */ /* 0x000064000004008c */
[----:B01----:R-:W-:Y:S05]  /*41930*/  ENDCOLLECTIVE ;  /* 0x000000000000791b */ /* 0x003fea0003800000 */
.L_x_8669:
[----:B------:R-:W-:Y:S02]  /*41940*/  IMAD.MOV.U32 R139, RZ, RZ, 0x10 ;  /* 0x00000010ff8b7424 */ /* 0x000fe400078e00ff */
[----:B------:R-:W-:-:S04]  /*41950*/  IMAD.MOV.U32 R40, RZ, RZ, R137 ;  /* 0x000000ffff287224 */ /* 0x000fc800078e0089 */
[----:B------:R-:W-:-:S05]  /*41960*/  FADD.FTZ R136, R119, R40 ;  /* 0x0000002877887221 */ /* 0x000fca0000010000 */
[----:B------:R-:W-:-:S07]  /*41970*/  MOV R141, R136 ;  /* 0x00000088008d7202 */ /* 0x000fce0000000f00 */
[----:B------:R-:W-:Y:S05]  /*41980*/  WARPSYNC.COLLECTIVE R138, `(.L_x_8670) ;  /* 0x000000008a087348 */ /* 0x000fea0003c00000 */
[----:B------:R0:W1:Y:S02]  /*41990*/  SHFL.BFLY P2, R137, R141, R139, R140 ;  /* 0x0c00008b8d897389 */ /* 0x000064000004008c */
[----:B01----:R-:W-:Y:S05]  /*419a0*/  ENDCOLLECTIVE ;  /* 0x000000000000791b */ /* 0x003fea0003800000 */
.L_x_8670:
        /* <DEDUP_REMOVED lines=131> */
[----:B------:R-:W-:-:S04]  /*421e0*/  FFMA.FTZ R40, R117, R117, R40 ;  /* 0x0000007575287223 */ /* 0x000fc80000010028 */
[----:B------:R-:W-:-:S07]  /*421f0*/  IMAD.MOV.U32 R141, RZ, RZ, R40 ;  /* 0x000000ffff8d7224 */ /* 0x000fce00078e0028 */
[----:B------:R-:W-:Y:S05]  /*42200*/  WARPSYNC.COLLECTIVE R138, `(.L_x_8671) ;  /* 0x000000008a087348 */ /* 0x000fea0003c00000 */
[----:B------:R0:W1:Y:S02]  /*42210*/  SHFL.BFLY P2, R137, R141, R139, R140 ;  /* 0x0c00008b8d897389 */ /* 0x000064000004008c */
[----:B01----:R-:W-:Y:S05]  /*42220*/  ENDCOLLECTIVE ;  /* 0x000000000000791b */ /* 0x003fea0003800000 */
.L_x_8671:
[----:B------:R-:W-:Y:S02]  /*42230*/  IMAD.MOV.U32 R139, RZ, RZ, 0x2 ;  /* 0x00000002ff8b7424 */ /* 0x000fe400078e00ff */
[----:B------:R-:W-:-:S04]  /*42240*/  IMAD.MOV.U32 R117, RZ, RZ, R137 ;  /* 0x000000ffff757224 */ /* 0x000fc800078e0089 */
[----:B------:R-:W-:-:S05]  /*42250*/  FADD.FTZ R117, R40, R117 ;  /* 0x0000007528757221 */ /* 0x000fca0000010000 */
[----:B------:R-:W-:-:S07]  /*42260*/  MOV R141, R117 ;  /* 0x00000075008d7202 */ /* 0x000fce0000000f00 */
[----:B------:R-:W-:Y:S05]  /*42270*/  WARPSYNC.COLLECTIVE R138, `(.L_x_8672) ;  /* 0x000000008a087348 */ /* 0x000fea0003c00000 */
[----:B------:R0:W1:Y:S02]  /*42280*/  SHFL.BFLY P2, R137, R141, R139, R140 ;  /* 0x0c00008b8d897389 */ /* 0x000064000004008c */
[----:B01----:R-:W-:Y:S05]  /*42290*/  ENDCOLLECTIVE ;  /* 0x000000000000791b */ /* 0x003fea0003800000 */
.L_x_8672:
[----:B------:R-:W-:Y:S01]  /*422a0*/  HFMA2 R139, -RZ, RZ, 0, 2.384185791015625e-07 ;  /* 0x00000004ff8b7431 */ /* 0x000fe200000001ff */
[----:B------:R-:W-:-:S05]  /*422b0*/  MOV R118, R137 ;  /* 0x0000008900767202 */ /* 0x000fca0000000f00 */
[----:B------:R-:W-:-:S04]  /*422c0*/  FADD.FTZ R118, R117, R118 ;  /* 0x0000007675767221 */ /* 0x000fc80000010000 */
[----:B------:R-:W-:-:S07]  /*422d0*/  IMAD.MOV.U32 R141, RZ, RZ, R118 ;  /* 0x000000ffff8d7224 */ /* 0x000fce00078e0076 */
[----:B------:R-:W-:Y:S05]  /*422e0*/  WARPSYNC.COLLECTIVE R138, `(.L_x_8673) ;  /* 0x000000008a087348 */ /* 0x000fea0003c00000 */
[----:B------:R0:W1:Y:S02]  /*422f0*/  SHFL.BFLY P2, R137, R141, R139, R140 ;  /* 0x0c00008b8d897389 */ /* 0x000064000004008c */
[----:B01----:R-:W-:Y:S05]  /*42300*/  ENDCOLLECTIVE ;  /* 0x000000000000791b */ /* 0x003fea0003800000 */
.L_x_8673:
[----:B------:R-:W-:Y:S02]  /*42310*/  IMAD.MOV.U32 R139, RZ, RZ, 0x8 ;  /* 0x00000008ff8b7424 */ /* 0x000fe400078e00ff */
[----:B------:R-:W-:-:S04]  /*42320*/  IMAD.MOV.U32 R119, RZ, RZ, R137 ;  /* 0x000000ffff777224 */ /* 0x000fc800078e0089 */
[----:B------:R-:W-:-:S05]  /*42330*/  FADD.FTZ R119, R118, R119 ;  /* 0x0000007776777221 */ /* 0x000fca0000010000 */
[----:B------:R-:W-:-:S07]  /*42340*/  MOV R141, R119 ;  /* 0x00000077008d7202 */ /* 0x000fce0000000f00 */
[----:B------:R-:W-:Y:S05]  /*42350*/  WARPSYNC.COLLECTIVE R138, `(.L_x_8674) ;  /* 0x000000008a087348 */ /* 0x000fea0003c00000 */
[----:B------:R0:W1:Y:S02]  /*42360*/  SHFL.BFLY P2, R137, R141, R139, R140 ;  /* 0x0c00008b8d897389 */ /* 0x000064000004008c */
[----:B01----:R-:W-:Y:S05]  /*42370*/  ENDCOLLECTIVE ;  /* 0x000000000000791b */ /* 0x003fea0003800000 */
.L_x_8674:
[----:B------:R-:W-:Y:S01]  /*42380*/  HFMA2 R139, -RZ, RZ, 0, 9.5367431640625e-07 ;  /* 0x00000010ff8b7431 */ /* 0x000fe200000001ff */
[----:B------:R-:W-:-:S05]  /*42390*/  MOV R136, R137 ;  /* 0x0000008900887202 */ /* 0x000fca0000000f00 */
[----:B------:R-:W-:-:S04]  /*423a0*/  FADD.FTZ R136, R119, R136 ;  /* 0x0000008877887221 */ /* 0x000fc80000010000 */
[----:B------:R-:W-:-:S07]  /*423b0*/  IMAD.MOV.U32 R141, RZ, RZ, R136 ;  /* 0x000000ffff8d7224 */ /* 0x000fce00078e0088 */
[----:B------:R-:W-:Y:S05]  /*423c0*/  WARPSYNC.COLLECTIVE R138, `(.L_x_8675) ;  /* 0x000000008a087348 */ /* 0x000fea0003c00000 */
[----:B------:R0:W1:Y:S02]  /*423d0*/  SHFL.BFLY P2, R137, R141, R139, R140 ;  /* 0x0c00008b8d897389 */ /* 0x000064000004008c */
[----:B01----:R-:W-:Y:S05]  /*423e0*/  ENDCOLLECTIVE ;  /* 0x000000000000791b */ /* 0x003fea0003800000 */
.L_x_8675:
[----:B------:R-:W-:Y:S05]  /*423f0*/  BRA `(.L_x_8676) ;  /* 0xffffffd800c07947 */ /* 0x000fea000383ffff */
.L_x_8677:
        /* <DEDUP_REMOVED lines=16> */
.L_x_43867:


//--------------------- .text._ZN10layer_norm31ln_parallel_residual_fwd_kernelINS_13Kernel_traitsIf13__nv_bfloat16S2_S2_fjLj2048ELj1ELj4ELj1ELj16ENS_18Kernel_traits_baseILj2048EfS2_S2_S2_fjLj128EEEEELb0ELb0ELb0EEEvNS_9FwdParamsE --------------------------
	.section	.text._ZN10layer_norm31ln_parallel_residual_fwd_kernelINS_13Kernel_traitsIf13__nv_bfloat16S2_S2_fjLj2048ELj1ELj4ELj1ELj16ENS_18Kernel_traits_baseILj2048EfS2_S2_S2_fjLj128EEEEELb0ELb0ELb0EEEvNS_9FwdParamsE,"ax",@progbits
	.align	128
        .global         _ZN10layer_norm31ln_parallel_residual_fwd_kernelINS_13Kernel_traitsIf13__nv_bfloat16S2_S2_fjLj2048ELj1ELj4ELj1ELj16ENS_18Kernel_traits_baseILj2048EfS2_S2_S2_fjLj128EEEEELb0ELb0ELb0EEEvNS_9FwdParamsE
        .type           _ZN10layer_norm31ln_parallel_residual_fwd_kernelINS_13Kernel_traitsIf13__nv_bfloat16S2_S2_fjLj2048ELj1ELj4ELj1ELj16ENS_18Kernel_traits_baseILj2048EfS2_S2_S2_fjLj128EEEEELb0ELb0ELb0EEEvNS_9FwdParamsE,@function
        .size           _ZN10layer_norm31ln_parallel_residual_fwd_kernelINS_13Kernel_traitsIf13__nv_bfloat16S2_S2_fjLj2048ELj1ELj4ELj1ELj16ENS_18Kernel_traits_baseILj2048EfS2_S2_S2_fjLj128EEEEELb0ELb0ELb0EEEvNS_9FwdParamsE,(.L_x_43868 - _ZN10layer_norm31ln_parallel_residual_fwd_kernelINS_13Kernel_traitsIf13__nv_bfloat16S2_S2_fjLj2048ELj1ELj4ELj1ELj16ENS_18Kernel_traits_baseILj2048EfS2_S2_S2_fjLj128EEEEELb0ELb0ELb0EEEvNS_9FwdParamsE)
        .other          _ZN10layer_norm31ln_parallel_residual_fwd_kernelINS_13Kernel_traitsIf13__nv_bfloat16S2_S2_fjLj2048ELj1ELj4ELj1ELj16ENS_18Kernel_traits_baseILj2048EfS2_S2_S2_fjLj128EEEEELb0ELb0ELb0EEEvNS_9FwdParamsE,@"STO_CUDA_ENTRY STV_DEFAULT"
_ZN10layer_norm31ln_parallel_residual_fwd_kernelINS_13Kernel_traitsIf13__nv_bfloat16S2_S2_fjLj2048ELj1ELj4ELj1ELj16ENS_18Kernel_traits_baseILj2048EfS2_S2_S2_fjLj128EEEEELb0ELb0ELb0EEEvNS_9FwdParamsE:
.text._ZN10layer_norm31ln_parallel_residual_fwd_kernelINS_13Kernel_traitsIf13__nv_bfloat16S2_S2_fjLj2048ELj1ELj4ELj1ELj16ENS_18Kernel_traits_baseILj2048EfS2_S2_S2_fjLj128EEEEELb0ELb0ELb0EEEvNS_9FwdParamsE:
[----:B------:R-:W0:Y:S01]  /*0000*/  LDC R1, c[0x0][0x37c] ;  /* 0x0000df00ff017b82 */ /* 0x000e220000000800 */
[----:B------:R-:W1:Y:S01]  /*0010*/  S2R R0, SR_TID.X ;  /* 0x0000000000007919 */ /* 0x000e620000002100 */
[----:B------:R-:W2:Y:S06]  /*0020*/  LDCU.64 UR4, c[0x0][0x438] ;  /* 0x00008700ff0477ac */ /* 0x000eac0008000a00 */
[----:B------:R-:W3:Y:S01]  /*0030*/  LDC R3, c[0x0][0x388] ;  /* 0x0000e200ff037b82 */ /* 0x000ee20000000800 */
[----:B------:R-:W-:Y:S01]  /*0040*/  BSSY.RECONVERGENT B0, `(.L_x_8678) ;  /* 0x0000857000007945 */ /* 0x000fe20003800200 */
[----:B0-----:R-:W-:Y:S01]  /*0050*/  IADD3 R1, PT, PT, R1, -0x190, RZ ;  /* 0xfffffe7001017810 */ /* 0x001fe20007ffe0ff */
[----:B------:R-:W0:Y:S01]  /*0060*/  LDCU.64 UR6, c[0x0][0x358] ;  /* 0x00006b00ff0677ac */ /* 0x000e220008000a00 */
[----:B--2---:R-:W-:-:S04]  /*0070*/  UISETP.NE.U32.AND UP0, UPT, UR4, URZ, UPT ;  /* 0x000000ff0400728c */ /* 0x004fc8000bf05070 */
[----:B------:R-:W-:Y:S01]  /*0080*/  UISETP.NE.AND.EX UP0, UPT, UR5, URZ, UPT, UP0 ;  /* 0x000000ff0500728c */ /* 0x000fe2000bf05300 */
[----:B---3--:R-:W-:-:S04]  /*0090*/  SHF.R.S32.HI R2, RZ, 0x1f, R3 ;  /* 0x0000001fff027819 */ /* 0x008fc80000011403 */
[----:B------:R-:W-:Y:S02]  /*00a0*/  LEA.HI R2, R2, R3, RZ, 0x3 ;  /* 0x0000000302027211 */ /* 0x000fe400078f18ff */
[C---:B-1----:R-:W-:Y:S02]  /*00b0*/  LOP3.LUT R23, R0.reuse, 0x1f, RZ, 0xc, !PT ;  /* 0x0000001f00177812 */ /* 0x042fe400078e0cff */
[----:B------:R-:W-:Y:S02]  /*00c0*/  LOP3.LUT R4, R0, 0x1f, RZ, 0xc0, !PT ;  /* 0x0000001f00047812 */ /* 0x000fe400078ec0ff */
[----:B------:R-:W-:Y:S01]  /*00d0*/  LEA.HI.SX32 R23, R2, R23, 0x1d ;  /* 0x0000001702177211 */ /* 0x000fe200078feaff */
[----:B0-----:R-:W-:Y:S06]  /*00e0*/  BRA.U UP0, `(.L_x_8679) ;  /* 0x0000003900507547 */ /* 0x001fec000b800000 */
[----:B------:R-:W0:Y:S02]  /*00f0*/  LDCU.64 UR4, c[0x0][0x440] ;  /* 0x00008800ff0477ac */ /* 0x000e240008000a00 */
[----:B0-----:R-:W-:-:S04]  /*0100*/  UISETP.NE.U32.AND UP0, UPT, UR4, URZ, UPT ;  /* 0x000000ff0400728c */ /* 0x001fc8000bf05070 */
[----:B------:R-:W-:-:S09]  /*0110*/  UISETP.NE.AND.EX UP0, UPT, UR5, URZ, UPT, UP0 ;  /* 0x000000ff0500728c */ /* 0x000fd2000bf05300 */
[----:B------:R-:W-:Y:S05]  /*0120*/  BRA.U UP0, `(.L_x_8680) ;  /* 0x0000001100b47547 */ /* 0x000fea000b800000 */
[----:B------:R-:W2:Y:S01]  /*0130*/  LDL.64 R16, [R1+0x170] ;  /* 0x0001700001107983 */ /* 0x000ea20000100a00 */
[----:B------:R-:W0:Y:S03]  /*0140*/  LDC.64 R2, c[0x0][0x3d0] ;  /* 0x0000f400ff027b82 */ /* 0x000e260000000a00 */
[----:B------:R-:W2:Y:S04]  /*0150*/  LDL.64 R18, [R1+0x178] ;  /* 0x0001780001127983 */ /* 0x000ea80000100a00 */
[----:B------:R-:W3:Y:S01]  /*0160*/  LDL.64 R24, [R1+0x110] ;  /* 0x0001100001187983 */ /* 0x000ee20000100a00 */
[----:B------:R-:W1:Y:S03]  /*0170*/  LDC.64 R6, c[0x0][0x3d8] ;  /* 0x0000f600ff067b82 */ /* 0x000e660000000a00 */
[----:B------:R-:W3:Y:S04]  /*0180*/  LDL.64 R26, [R1+0x118] ;  /* 0x00011800011a7983 */ /* 0x000ee80000100a00 */
[----:B------:R-:W4:Y:S01]  /*0190*/  LDL.64 R32, [R1+0x120] ;  /* 0x0001200001207983 */ /* 0x000f220000100a00 */
[----:B------:R-:W1:Y:S03]  /*01a0*/  LDC.64 R10, c[0x0][0x3d8] ;  /* 0x0000f600ff0a7b82 */ /* 0x000e660000000a00 */
[----:B------:R-:W4:Y:S04]  /*01b0*/  LDL.64 R34, [R1+0x128] ;  /* 0x0001280001227983 */ /* 0x000f280000100a00 */
[----:B------:R-:W4:Y:S01]  /*01c0*/  LDL.64 R36, [R1+0x130] ;  /* 0x0001300001247983 */ /* 0x000f220000100a00 */
[----:B------:R-:W1:Y:S03]  /*01d0*/  LDC.64 R8, c[0x0][0x3d0] ;  /* 0x0000f400ff087b82 */ /* 0x000e660000000a00 */
[----:B------:R-:W4:Y:S04]  /*01e0*/  LDL.64 R38, [R1+0x138] ;  /* 0x0001380001267983 */ /* 0x000f280000100a00 */
[----:B------:R-:W4:Y:S04]  /*01f0*/  LDL.64 R40, [R1+0x140] ;  /* 0x0001400001287983 */ /* 0x000f280000100a00 */
[----:B------:R-:W4:Y:S04]  /*0200*/  LDL.64 R42, [R1+0x148] ;  /* 0x00014800012a7983 */ /* 0x000f280000100a00 */
[----:B------:R-:W4:Y:S04]  /*0210*/  LDL.64 R52, [R1+0x180] ;  /* 0x0001800001347983 */ /* 0x000f280000100a00 */
[----:B------:R-:W4:Y:S01]  /*0220*/  LDL.64 R54, [R1+0x188] ;  /* 0x0001880001367983 */ /* 0x000f220000100a00 */
[C---:B------:R-:W-:Y:S01]  /*0230*/  ISETP.GE.U32.AND P5, PT, R23.reuse, 0x20, PT ;  /* 0x000000201700780c */ /* 0x040fe20003fa6070 */
[----:B------:R-:W4:Y:S01]  /*0240*/  LDC.64 R12, c[0x0][0x3d0] ;  /* 0x0000f400ff0c7b82 */ /* 0x000f220000000a00 */
[----:B------:R-:W-:Y:S01]  /*0250*/  ISETP.GE.U32.AND P0, PT, R23, 0x40, PT ;  /* 0x000000401700780c */ /* 0x000fe20003f06070 */
[----:B------:R-:W4:Y:S04]  /*0260*/  LDL.64 R48, [R1+0x160] ;  /* 0x0001600001307983 */ /* 0x000f280000100a00 */
[----:B------:R-:W4:Y:S04]  /*0270*/  LDL.64 R50, [R1+0x168] ;  /* 0x0001680001327983 */ /* 0x000f280000100a00 */
[----:B------:R-:W4:Y:S04]  /*0280*/  LDL.64 R44, [R1+0x150] ;  /* 0x00015000012c7983 */ /* 0x000f280000100a00 */
[----:B------:R-:W4:Y:S01]  /*0290*/  LDL.64 R46, [R1+0x158] ;  /* 0x00015800012e7983 */ /* 0x000f220000100a00 */
[----:B0-----:R-:W-:-:S03]  /*02a0*/  @P5 IMAD.WIDE.U32 R2, R4, 0x20, R2 ;  /* 0x0000002004025825 */ /* 0x001fc600078e0002 */
[----:B------:R-:W4:Y:S01]  /*02b0*/  LDL.64 R28, [R1+0x100] ;  /* 0x00010000011c7983 */ /* 0x000f220000100a00 */
[C---:B-1----:R-:W-:Y:S01]  /*02c0*/  @P5 IMAD.WIDE.U32 R6, R4.reuse, 0x20, R6 ;  /* 0x0000002004065825 */ /* 0x042fe200078e0006 */
[----:B------:R-:W-:Y:S01]  /*02d0*/  @P5 LOP3.LUT R4, R4, 0x20, RZ, 0xfc, !PT ;  /* 0x0000002004045812 */ /* 0x000fe200078efcff */
[----:B------:R-:W0:Y:S01]  /*02e0*/  LDC.64 R14, c[0x0][0x3d8] ;  /* 0x0000f600ff0e7b82 */ /* 0x000e220000000a00 */
[----:B------:R-:W4:Y:S03]  /*02f0*/  LDL.64 R30, [R1+0x108] ;  /* 0x00010800011e7983 */ /* 0x000f260000100a00 */
[----:B------:R-:W-:-:S04]  /*0300*/  @P0 IMAD.WIDE.U32 R10, R4, 0x20, R10 ;  /* 0x00000020040a0825 */ /* 0x000fc800078e000a */
[C---:B------:R-:W-:Y:S01]  /*0310*/  @P0 IMAD.WIDE.U32 R8, R4.reuse, 0x20, R8 ;  /* 0x0000002004080825 */ /* 0x040fe200078e0008 */
[----:B------:R-:W-:Y:S01]  /*0320*/  ISETP.GE.U32.AND P1, PT, R23, 0x60, PT ;  /* 0x000000601700780c */ /* 0x000fe20003f26070 */
[----:B------:R-:W1:Y:S01]  /*0330*/  LDC.64 R20, c[0x0][0x3d0] ;  /* 0x0000f400ff147b82 */ /* 0x000e620000000a00 */
[----:B--2---:R-:W2:Y:S04]  /*0340*/  @P5 LDG.E.128 R16, desc[UR6][R2.64+0x10] ;  /* 0x0000100602105981 */ /* 0x004ea8000c1e1d00 */
[----:B---3--:R-:W3:Y:S04]  /*0350*/  @P0 LDG.E.128 R24, desc[UR6][R10.64+0x10] ;  /* 0x000010060a180981 */ /* 0x008ee8000c1e1d00 */
[----:B----4-:R-:W4:Y:S04]  /*0360*/  @P0 LDG.E.128 R32, desc[UR6][R10.64] ;  /* 0x000000060a200981 */ /* 0x010f28000c1e1d00 */
[----:B------:R-:W4:Y:S04]  /*0370*/  @P0 LDG.E.128 R36, desc[UR6][R8.64+0x10] ;  /* 0x0000100608240981 */ /* 0x000f28000c1e1d00 */
[----:B------:R-:W4:Y:S04]  /*0380*/  @P0 LDG.E.128 R40, desc[UR6][R8.64] ;  /* 0x0000000608280981 */ /* 0x000f28000c1e1d00 */
[----:B------:R0:W4:Y:S04]  /*0390*/  @P5 LDG.E.128 R52, desc[UR6][R2.64] ;  /* 0x0000000602345981 */ /* 0x000128000c1e1d00 */
[----:B------:R-:W4:Y:S04]  /*03a0*/  @P5 LDG.E.128 R48, desc[UR6][R6.64] ;  /* 0x0000000606305981 */ /* 0x000f28000c1e1d00 */
[----:B------:R1:W4:Y:S01]  /*03b0*/  @P5 LDG.E.128 R44, desc[UR6][R6.64+0x10] ;  /* 0x00001006062c5981 */ /* 0x000322000c1e1d00 */
[----:B------:R-:W-:Y:S01]  /*03c0*/  @P0 VIADD R4, R4, 0x20 ;  /* 0x0000002004040836 */ /* 0x000fe20000000000 */
[----:B0-----:R-:W0:Y:S03]  /*03d0*/  LDC.64 R2, c[0x0][0x3d8] ;  /* 0x0000f600ff027b82 */ /* 0x001e260000000a00 */
[----:B------:R-:W-:-:S05]  /*03e0*/  @P1 IMAD.WIDE.U32 R12, R4, 0x20, R12 ;  /* 0x00000020040c1825 */ /* 0x000fca00078e000c */
[----:B------:R-:W4:Y:S04]  /*03f0*/  @P1 LDG.E.128 R28, desc[UR6][R12.64] ;  /* 0x000000060c1c1981 */ /* 0x000f28000c1e1d00 */
[----:B--2---:R2:W-:Y:S01]  /*0400*/  @P5 STL.64 [R1+0x170], R16 ;  /* 0x0001701001005387 */ /* 0x0045e20000100a00 */
[C---:B------:R-:W-:Y:S01]  /*0410*/  ISETP.GE.U32.AND P2, PT, R23.reuse, 0x80, PT ;  /* 0x000000801700780c */ /* 0x040fe20003f46070 */
[----:B-1----:R-:W1:Y:S02]  /*0420*/  LDC.64 R6, c[0x0][0x3d8] ;  /* 0x0000f600ff067b82 */ /* 0x002e640000000a00 */
[----:B------:R0:W-:Y:S04]  /*0430*/  @P5 STL.64 [R1+0x178], R18 ;  /* 0x0001781201005387 */ /* 0x0001e80000100a00 */
[----:B---3--:R3:W-:Y:S04]  /*0440*/  @P0 STL.64 [R1+0x110], R24 ;  /* 0x0001101801000387 */ /* 0x0087e80000100a00 */
[----:B------:R-:W-:Y:S01]  /*0450*/  @P0 STL.64 [R1+0x118], R26 ;  /* 0x0001181a01000387 */ /* 0x000fe20000100a00 */
[----:B------:R-:W-:Y:S01]  /*0460*/  @P1 IMAD.WIDE.U32 R14, R4, 0x20, R14 ;  /* 0x00000020040e1825 */ /* 0x000fe200078e000e */
[----:B--2---:R-:W2:Y:S02]  /*0470*/  LDC.64 R16, c[0x0][0x3d0] ;  /* 0x0000f400ff107b82 */ /* 0x004ea40000000a00 */
[----:B----4-:R-:W-:Y:S04]  /*0480*/  @P0 STL.64 [R1+0x120], R32 ;  /* 0x0001202001000387 */ /* 0x010fe80000100a00 */
[----:B------:R-:W-:Y:S02]  /*0490*/  @P0 STL.64 [R1+0x128], R34 ;  /* 0x0001282201000387 */ /* 0x000fe40000100a00 */
[----:B0-----:R-:W0:Y:S02]  /*04a0*/  LDC.64 R18, c[0x0][0x3d8] ;  /* 0x0000f600ff127b82 */ /* 0x001e240000000a00 */
[----:B------:R-:W-:Y:S04]  /*04b0*/  @P0 STL.64 [R1+0x130], R36 ;  /* 0x0001302401000387 */ /* 0x000fe80000100a00 */
[----:B------:R-:W-:Y:S02]  /*04c0*/  @P0 STL.64 [R1+0x138], R38 ;  /* 0x0001382601000387 */ /* 0x000fe40000100a00 */
[----:B---3--:R-:W3:Y:S02]  /*04d0*/  LDC.64 R24, c[0x0][0x3d0] ;  /* 0x0000f400ff187b82 */ /* 0x008ee40000000a00 */
[----:B------:R-:W-:Y:S04]  /*04e0*/  @P0 STL.64 [R1+0x140], R40 ;  /* 0x0001402801000387 */ /* 0x000fe80000100a00 */
[----:B------:R-:W-:Y:S04]  /*04f0*/  @P0 STL.64 [R1+0x148], R42 ;  /* 0x0001482a01000387 */ /* 0x000fe80000100a00 */
[----:B------:R-:W-:Y:S04]  /*0500*/  @P5 STL.64 [R1+0x180], R52 ;  /* 0x0001803401005387 */ /* 0x000fe80000100a00 */
[----:B------:R-:W-:Y:S04]  /*0510*/  @P5 STL.64 [R1+0x188], R54 ;  /* 0x0001883601005387 */ /* 0x000fe80000100a00 */
[----:B------:R4:W2:Y:S04]  /*0520*/  LDL.64 R8, [R1+0xf0] ;  /* 0x0000f00001087983 */ /* 0x0008a80000100a00 */
[----:B------:R4:W2:Y:S04]  /*0530*/  LDL.64 R10, [R1+0xf8] ;  /* 0x0000f800010a7983 */ /* 0x0008a80000100a00 */
[----:B------:R4:W4:Y:S04]  /*0540*/  LDL.64 R80, [R1+0xd0] ;  /* 0x0000d00001507983 */ /* 0x0009280000100a00 */
[----:B------:R0:W4:Y:S04]  /*0550*/  LDL.64 R82, [R1+0xd8] ;  /* 0x0000d80001527983 */ /* 0x0001280000100a00 */
[----:B------:R0:W3:Y:S04]  /*0560*/  LDL.64 R84, [R1+0xe0] ;  /* 0x0000e00001547983 */ /* 0x0000e80000100a00 */
[----:B------:R0:W3:Y:S04]  /*0570*/  LDL.64 R86, [R1+0xe8] ;  /* 0x0000e80001567983 */ /* 0x0000e80000100a00 */
[----:B------:R1:W-:Y:S04]  /*0580*/  @P5 STL.64 [R1+0x160], R48 ;  /* 0x0001603001005387 */ /* 0x0003e80000100a00 */
[----:B------:R0:W-:Y:S04]  /*0590*/  @P5 STL.64 [R1+0x168], R50 ;  /* 0x0001683201005387 */ /* 0x0001e80000100a00 */
[----:B------:R0:W3:Y:S04]  /*05a0*/  LDL.64 R76, [R1+0xc0] ;  /* 0x0000c000014c7983 */ /* 0x0000e80000100a00 */
[----:B------:R0:W-:Y:S04]  /*05b0*/  @P5 STL.64 [R1+0x150], R44 ;  /* 0x0001502c01005387 */ /* 0x0001e80000100a00 */
[----:B------:R0:W-:Y:S04]  /*05c0*/  @P5 STL.64 [R1+0x158], R46 ;  /* 0x0001582e01005387 */ /* 0x0001e80000100a00 */
[----:B-1----:R1:W3:Y:S04]  /*05d0*/  LDL.64 R48, [R1+0x50] ;  /* 0x0000500001307983 */ /* 0x0022e80000100a00 */
[----:B0-----:R1:W3:Y:S04]  /*05e0*/  LDL.64 R50, [R1+0x58] ;  /* 0x0000580001327983 */ /* 0x0012e80000100a00 */
[----:B------:R1:W3:Y:S04]  /*05f0*/  LDL.64 R52, [R1+0x60] ;  /* 0x0000600001347983 */ /* 0x0002e80000100a00 */
        /* <DEDUP_REMOVED lines=20> */
[----:B------:R0:W-:Y:S04]  /*0740*/  @P1 STL.64 [R1+0x100], R28 ;  /* 0x0001001c01001387 */ /* 0x0001e80000100a00 */
[----:B------:R1:W-:Y:S04]  /*0750*/  @P1 STL.64 [R1+0x108], R30 ;  /* 0x0001081e01001387 */ /* 0x0003e80000100a00 */
[----:B0-----:R0:W3:Y:S04]  /*0760*/  LDL.64 R28, [R1] ;  /* 0x00000000011c7983 */ /* 0x0010e80000100a00 */
[----:B-1----:R0:W3:Y:S04]  /*0770*/  LDL.64 R30, [R1+0x8] ;  /* 0x00000800011e7983 */ /* 0x0020e80000100a00 */
[----:B--2---:R-:W2:Y:S04]  /*0780*/  @P1 LDG.E.128 R8, desc[UR6][R12.64+0x10] ;  /* 0x000010060c081981 */ /* 0x004ea8000c1e1d00 */
[----:B----4-:R-:W4:Y:S04]  /*0790*/  @P1 LDG.E.128 R80, desc[UR6][R14.64+0x10] ;  /* 0x000010060e501981 */ /* 0x010f28000c1e1d00 */
[----:B---3--:R-:W3:Y:S01]  /*07a0*/  @P1 LDG.E.128 R84, desc[UR6][R14.64] ;  /* 0x000000060e541981 */ /* 0x008ee2000c1e1d00 */
[----:B------:R-:W-:-:S02]  /*07b0*/  ISETP.GE.U32.AND P0, PT, R23, 0xa0, PT ;  /* 0x000000a01700780c */ /* 0x000fc40003f06070 */
[----:B------:R-:W-:-:S05]  /*07c0*/  @P1 IADD3 R4, PT, PT, R4, 0x20, RZ ;  /* 0x0000002004041810 */ /* 0x000fca0007ffe0ff */
[----:B------:R-:W-:-:S04]  /*07d0*/  @P2 IMAD.WIDE.U32 R16, R4, 0x20, R16 ;  /* 0x0000002004102825 */ /* 0x000fc800078e0010 */
[----:B------:R-:W-:-:S04]  /*07e0*/  @P2 IMAD.WIDE.U32 R18, R4, 0x20, R18 ;  /* 0x0000002004122825 */ /* 0x000fc800078e0012 */
[----:B------:R-:W-:Y:S01]  /*07f0*/  @P2 VIADD R4, R4, 0x20 ;  /* 0x0000002004042836 */ /* 0x000fe20000000000 */
[----:B------:R-:W-:-:S03]  /*0800*/  ISETP.GE.U32.AND P3, PT, R23, 0xc0, PT ;  /* 0x000000c01700780c */ /* 0x000fc60003f66070 */
[----:B------:R-:W-:-:S04]  /*0810*/  @P0 IMAD.WIDE.U32 R2, R4, 0x20, R2 ;  /* 0x0000002004020825 */ /* 0x000fc800078e0002 */
[C---:B------:R-:W-:Y:S01]  /*0820*/  @P0 IMAD.WIDE.U32 R20, R4.reuse, 0x20, R20 ;  /* 0x0000002004140825 */ /* 0x040fe200078e0014 */
[----:B------:R-:W3:Y:S01]  /*0830*/  @P0 LDG.E.128 R48, desc[UR6][R2.64+0x10] ;  /* 0x0000100602300981 */ /* 0x000ee2000c1e1d00 */
[----:B------:R-:W-:-:S03]  /*0840*/  @P0 IADD3 R4, PT, PT, R4, 0x20, RZ ;  /* 0x0000002004040810 */ /* 0x000fc60007ffe0ff */
[----:B------:R-:W3:Y:S02]  /*0850*/  @P0 LDG.E.128 R52, desc[UR6][R2.64] ;  /* 0x0000000602340981 */ /* 0x000ee4000c1e1d00 */
[C---:B------:R-:W-:Y:S02]  /*0860*/  @P3 IMAD.WIDE.U32 R24, R4.reuse, 0x20, R24 ;  /* 0x0000002004183825 */ /* 0x040fe400078e0018 */
[----:B------:R-:W3:Y:S04]  /*0870*/  @P0 LDG.E.128 R56, desc[UR6][R20.64+0x10] ;  /* 0x0000100614380981 */ /* 0x000ee8000c1e1d00 */
[----:B------:R-:W3:Y:S04]  /*0880*/  @P0 LDG.E.128 R60, desc[UR6][R20.64] ;  /* 0x00000006143c0981 */ /* 0x000ee8000c1e1d00 */
[----:B------:R-:W3:Y:S01]  /*0890*/  @P2 LDG.E.128 R76, desc[UR6][R16.64] ;  /* 0x00000006104c2981 */ /* 0x000ee2000c1e1d00 */
[----:B------:R-:W-:-:S03]  /*08a0*/  @P3 IMAD.WIDE.U32 R6, R4, 0x20, R6 ;  /* 0x0000002004063825 */ /* 0x000fc600078e0006 */
[----:B------:R-:W3:Y:S01]  /*08b0*/  @P2 LDG.E.128 R72, desc[UR6][R16.64+0x10] ;  /* 0x0000100610482981 */ /* 0x000ee2000c1e1d00 */
[----:B------:R-:W-:-:S03]  /*08c0*/  @P3 VIADD R4, R4, 0x20 ;  /* 0x0000002004043836 */ /* 0x000fc60000000000 */
[----:B------:R-:W3:Y:S04]  /*08d0*/  @P2 LDG.E.128 R68, desc[UR6][R18.64] ;  /* 0x0000000612442981 */ /* 0x000ee8000c1e1d00 */
[----:B------:R-:W3:Y:S04]  /*08e0*/  @P2 LDG.E.128 R64, desc[UR6][R18.64+0x10] ;  /* 0x0000100612402981 */ /* 0x000ee8000c1e1d00 */
[----:B------:R-:W3:Y:S04]  /*08f0*/  @P3 LDG.E.128 R44, desc[UR6][R24.64] ;  /* 0x00000006182c3981 */ /* 0x000ee8000c1e1d00 */
[----:B------:R-:W3:Y:S04]  /*0900*/  @P3 LDG.E.128 R40, desc[UR6][R24.64+0x10] ;  /* 0x0000100618283981 */ /* 0x000ee8000c1e1d00 */
[----:B------:R-:W3:Y:S04]  /*0910*/  @P3 LDG.E.128 R36, desc[UR6][R6.64] ;  /* 0x0000000606243981 */ /* 0x000ee8000c1e1d00 */
[----:B------:R-:W3:Y:S04]  /*0920*/  @P3 LDG.E.128 R32, desc[UR6][R6.64+0x10] ;  /* 0x0000100606203981 */ /* 0x000ee8000c1e1d00 */
[----:B--2---:R1:W-:Y:S04]  /*0930*/  @P1 STL.64 [R1+0xf0], R8 ;  /* 0x0000f00801001387 */ /* 0x0043e80000100a00 */
[----:B------:R2:W-:Y:S01]  /*0940*/  @P1 STL.64 [R1+0xf8], R10 ;  /* 0x0000f80a01001387 */ /* 0x0005e20000100a00 */
[----:B-1----:R-:W1:Y:S03]  /*0950*/  LDC.64 R8, c[0x0][0x3d0] ;  /* 0x0000f400ff087b82 */ /* 0x002e660000000a00 */
[----:B----4-:R-:W-:Y:S04]  /*0960*/  @P1 STL.64 [R1+0xd0], R80 ;  /* 0x0000d05001001387 */ /* 0x010fe80000100a00 */
[----:B------:R-:W-:Y:S01]  /*0970*/  @P1 STL.64 [R1+0xd8], R82 ;  /* 0x0000d85201001387 */ /* 0x000fe20000100a00 */
[----:B--2---:R-:W2:Y:S03]  /*0980*/  LDC.64 R10, c[0x0][0x3d8] ;  /* 0x0000f600ff0a7b82 */ /* 0x004ea60000000a00 */
[----:B---3--:R-:W-:Y:S04]  /*0990*/  @P1 STL.64 [R1+0xe0], R84 ;  /* 0x0000e05401001387 */ /* 0x008fe80000100a00 */
[----:B------:R3:W-:Y:S01]  /*09a0*/  @P1 STL.64 [R1+0xe8], R86 ;  /* 0x0000e85601001387 */ /* 0x0007e20000100a00 */
[----:B------:R-:W-:-:S13]  /*09b0*/  ISETP.GE.U32.AND P1, PT, R23, 0xe0, PT ;  /* 0x000000e01700780c */ /* 0x000fda0003f26070 */
[----:B-1----:R-:W-:-:S05]  /*09c0*/  @P1 IMAD.WIDE.U32 R8, R4, 0x20, R8 ;  /* 0x0000002004081825 */ /* 0x002fca00078e0008 */
[----:B------:R-:W4:Y:S01]  /*09d0*/  @P1 LDG.E.128 R28, desc[UR6][R8.64] ;  /* 0x00000006081c1981 */ /* 0x000f22000c1e1d00 */
[----:B--2---:R-:W-:-:S03]  /*09e0*/  @P1 IMAD.WIDE.U32 R10, R4, 0x20, R10 ;  /* 0x00000020040a1825 */ /* 0x004fc600078e000a */
[----:B------:R0:W5:Y:S04]  /*09f0*/  @P1 LDG.E.128 R240, desc[UR6][R8.64+0x10] ;  /* 0x0000100608f01981 */ /* 0x000168000c1e1d00 */
[----:B------:R0:W5:Y:S04]  /*0a00*/  @P1 LDG.E.128 R236, desc[UR6][R10.64] ;  /* 0x000000060aec1981 */ /* 0x000168000c1e1d00 */
[----:B------:R0:W5:Y:S04]  /*0a10*/  @P1 LDG.E.128 R232, desc[UR6][R10.64+0x10] ;  /* 0x000010060ae81981 */ /* 0x000168000c1e1d00 */
[----:B------:R-:W-:Y:S04]  /*0a20*/  @P0 STL.64 [R1+0x50], R48 ;  /* 0x0000503001000387 */ /* 0x000fe80000100a00 */
        /* <DEDUP_REMOVED lines=8> */
[----:B------:R1:W-:Y:S04]  /*0ab0*/  @P2 STL.64 [R1+0xc8], R78 ;  /* 0x0000c84e01002387 */ /* 0x0003e80000100a00 */
[----:B------:R-:W-:Y:S04]  /*0ac0*/  @P2 STL.64 [R1+0xb0], R72 ;  /* 0x0000b04801002387 */ /* 0x000fe80000100a00 */
[----:B------:R2:W-:Y:S04]  /*0ad0*/  @P2 STL.64 [R1+0xb8], R74 ;  /* 0x0000b84a01002387 */ /* 0x0005e80000100a00 */
[----:B------:R-:W-:Y:S04]  /*0ae0*/  @P2 STL.64 [R1+0xa0], R68 ;  /* 0x0000a04401002387 */ /* 0x000fe80000100a00 */
[----:B------:R0:W-:Y:S04]  /*0af0*/  @P2 STL.64 [R1+0xa8], R70 ;  /* 0x0000a84601002387 */ /* 0x0001e80000100a00 */
[----:B------:R-:W-:Y:S04]  /*0b00*/  @P2 STL.64 [R1+0x90], R64 ;  /* 0x0000904001002387 */ /* 0x000fe80000100a00 */
[----:B------:R0:W-:Y:S04]  /*0b10*/  @P2 STL.64 [R1+0x98], R66 ;  /* 0x0000984201002387 */ /* 0x0001e80000100a00 */
[----:B------:R0:W-:Y:S04]  /*0b20*/  @P3 STL.64 [R1+0x40], R44 ;  /* 0x0000402c01003387 */ /* 0x0001e80000100a00 */
[----:B------:R0:W-:Y:S04]  /*0b30*/  @P3 STL.64 [R1+0x48], R46 ;  /* 0x0000482e01003387 */ /* 0x0001e80000100a00 */
[----:B------:R0:W-:Y:S04]  /*0b40*/  @P3 STL.64 [R1+0x30], R40 ;  /* 0x0000302801003387 */ /* 0x0001e80000100a00 */
[----:B------:R0:W-:Y:S04]  /*0b50*/  @P3 STL.64 [R1+0x38], R42 ;  /* 0x0000382a01003387 */ /* 0x0001e80000100a00 */
[----:B------:R0:W-:Y:S04]  /*0b60*/  @P3 STL.64 [R1+0x20], R36 ;  /* 0x0000202401003387 */ /* 0x0001e80000100a00 */
[----:B------:R0:W-:Y:S04]  /*0b70*/  @P3 STL.64 [R1+0x28], R38 ;  /* 0x0000282601003387 */ /* 0x0001e80000100a00 */
[----:B------:R0:W-:Y:S04]  /*0b80*/  @P3 STL.64 [R1+0x10], R32 ;  /* 0x0000102001003387 */ /* 0x0001e80000100a00 */
[----:B------:R0:W-:Y:S01]  /*0b90*/  @P3 STL.64 [R1+0x18], R34 ;  /* 0x0000182201003387 */ /* 0x0001e20000100a00 */
[----:B------:R-:W-:-:S02]  /*0ba0*/  ISETP.GE.U32.AND P0, PT, R23, 0x100, PT ;  /* 0x000001001700780c */ /* 0x000fc40003f06070 */
        /* <DEDUP_REMOVED lines=38> */
[----:B---3--:R-:W-:Y:S02]  /*0e10*/  CS2R R86, SRZ ;  /* 0x0000000000567805 */ /* 0x008fe4000001ff00 */
[----:B------:R-:W-:Y:S02]  /*0e20*/  CS2R R84, SRZ ;  /* 0x0000000000547805 */ /* 0x000fe4000001ff00 */
[----:B------:R-:W-:Y:S02]  /*0e30*/  CS2R R82, SRZ ;  /* 0x0000000000527805 */ /* 0x000fe4000001ff00 */
[----:B------:R-:W-:-:S02]  /*0e40*/  CS2R R80, SRZ ;  /* 0x0000000000507805 */ /* 0x000fc4000001ff00 */
[----:B-1----:R-:W-:Y:S02]  /*0e50*/  CS2R R78, SRZ ;  /* 0x00000000004e7805 */ /* 0x002fe4000001ff00 */
[----:B------:R-:W-:Y:S02]  /*0e60*/  CS2R R76, SRZ ;  /* 0x00000000004c7805 */ /* 0x000fe4000001ff00 */
[----:B--2---:R-:W-:Y:S02]  /*0e70*/  CS2R R74, SRZ ;  /* 0x00000000004a7805 */ /* 0x004fe4000001ff00 */
[----:B------:R-:W-:Y:S02]  /*0e80*/  CS2R R72, SRZ ;  /* 0x0000000000487805 */ /* 0x000fe4000001ff00 */
[----:B0-----:R-:W-:Y:S02]  /*0e90*/  CS2R R70, SRZ ;  /* 0x0000000000467805 */ /* 0x001fe4000001ff00 */
        /* <DEDUP_REMOVED lines=9> */
[----:B------:R-:W-:Y:S01]  /*0f30*/  @P1 IADD3 R4, PT, PT, R4, 0x20, RZ ;  /* 0x0000002004041810 */ /* 0x000fe20007ffe0ff */
[----:B----4-:R0:W-:Y:S04]  /*0f40*/  @P1 STL.64 [R1], R28 ;  /* 0x0000001c01001387 */ /* 0x0101e80000100a00 */
[----:B------:R0:W-:Y:S01]  /*0f50*/  @P1 STL.64 [R1+0x8], R30 ;  /* 0x0000081e01001387 */ /* 0x0001e20000100a00 */
[----:B------:R-:W-:Y:S05]  /*0f60*/  @!P0 BRA `(.L_x_8681) ;  /* 0x0000007400908947 */ /* 0x000fea0003800000 */
[----:B------:R-:W1:Y:S08]  /*0f70*/  LDC.64 R6, c[0x0][0x3d8] ;  /* 0x0000f600ff067b82 */ /* 0x000e700000000a00 */
[----:B------:R-:W2:Y:S01]  /*0f80*/  LDC.64 R2, c[0x0][0x3d0] ;  /* 0x0000f400ff027b82 */ /* 0x000ea20000000a00 */
[----:B-1----:R-:W-:-:S05]  /*0f90*/  IMAD.WIDE.U32 R6, R4, 0x20, R6 ;  /* 0x0000002004067825 */ /* 0x002fca00078e0006 */
[----:B------:R1:W5:Y:S01]  /*0fa0*/  LDG.E.128 R220, desc[UR6][R6.64] ;  /* 0x0000000606dc7981 */ /* 0x000362000c1e1d00 */
[----:B--2---:R-:W-:-:S03]  /*0fb0*/  IMAD.WIDE.U32 R2, R4, 0x20, R2 ;  /* 0x0000002004027825 */ /* 0x004fc600078e0002 */
[----:B------:R1:W5:Y:S04]  /*0fc0*/  LDG.E.128 R216, desc[UR6][R6.64+0x10] ;  /* 0x0000100606d87981 */ /* 0x000368000c1e1d00 */
[----:B------:R1:W5:Y:S04]  /*0fd0*/  LDG.E.128 R228, desc[UR6][R2.64] ;  /* 0x0000000602e47981 */ /* 0x000368000c1e1d00 */
[----:B------:R1:W5:Y:S01]  /*0fe0*/  LDG.E.128 R224, desc[UR6][R2.64+0x10] ;  /* 0x0000100602e07981 */ /* 0x000362000c1e1d00 */
        /* <DEDUP_REMOVED lines=64> */
[----:B-1----:R-:W-:Y:S06]  /*13f0*/  BRA `(.L_x_8681) ;  /* 0x00000070006c7947 */ /* 0x002fec0003800000 */
.L_x_8680:
[----:B------:R-:W2:Y:S01]  /*1400*/  LDL R48, [R1+0x180] ;  /* 0x0001800001307983 */ /* 0x000ea20000100800 */
[----:B------:R-:W0:Y:S03]  /*1410*/  LDC.64 R6, c[0x0][0x3d0] ;  /* 0x0000f400ff067b82 */ /* 0x000e260000000a00 */
[----:B------:R-:W2:Y:S04]  /*1420*/  LDL R49, [R1+0x184] ;  /* 0x0001840001317983 */ /* 0x000ea80000100800 */
[----:B------:R-:W2:Y:S04]  /*1430*/  LDL R50, [R1+0x188] ;  /* 0x0001880001327983 */ /* 0x000ea80000100800 */
[----:B------:R-:W2:Y:S01]  /*1440*/  LDL R51, [R1+0x18c] ;  /* 0x00018c0001337983 */ /* 0x000ea20000100800 */
[----:B------:R-:W-:Y:S01]  /*1450*/  ISETP.GE.U32.AND P5, PT, R23, 0x20, PT ;  /* 0x000000201700780c */ /* 0x000fe20003fa6070 */
[----:B------:R-:W1:Y:S02]  /*1460*/  LDC.64 R8, c[0x0][0x3d8] ;  /* 0x0000f600ff087b82 */ /* 0x000e640000000a00 */
[----:B------:R-:W3:Y:S04]  /*1470*/  LDL R47, [R1+0x170] ;  /* 0x00017000012f7983 */ /* 0x000ee80000100800 */
[----:B------:R-:W4:Y:S02]  /*1480*/  LDL R46, [R1+0x174] ;  /* 0x00017400012e7983 */ /* 0x000f240000100800 */
[----:B------:R-:W4:Y:S02]  /*1490*/  LDC.64 R10, c[0x0][0x3d0] ;  /* 0x0000f400ff0a7b82 */ /* 0x000f240000000a00 */
[----:B------:R-:W4:Y:S02]  /*14a0*/  LDL R45, [R1+0x178] ;  /* 0x00017800012d7983 */ /* 0x000f240000100800 */
[----:B0-----:R-:W-:-:S02]  /*14b0*/  @P5 IMAD.WIDE.U32 R6, R4, 0x20, R6 ;  /* 0x0000002004065825 */ /* 0x001fc400078e0006 */
[----:B------:R-:W4:Y:S02]  /*14c0*/  LDL R44, [R1+0x17c] ;  /* 0x00017c00012c7983 */ /* 0x000f240000100800 */
[----:B------:R-:W0:Y:S02]  /*14d0*/  @P5 LDC.64 R2, c[0x0][0x440] ;  /* 0x00011000ff025b82 */ /* 0x000e240000000a00 */
[----:B------:R-:W4:Y:S04]  /*14e0*/  LDL R20, [R1+0x134] ;  /* 0x0001340001147983 */ /* 0x000f280000100800 */
        /* <DEDUP_REMOVED lines=24> */
[----:B------:R-:W4:Y:S01]  /*1670*/  LDL R29, [R1+0x94] ;  /* 0x00009400011d7983 */ /* 0x000f220000100800 */
[----:B------:R-:W-:Y:S01]  /*1680*/  ISETP.GE.U32.AND P0, PT, R23, 0x40, PT ;  /* 0x000000401700780c */ /* 0x000fe20003f06070 */
[----:B------:R-:W0:Y:S08]  /*1690*/  LDC.64 R12, c[0x0][0x3d8] ;  /* 0x0000f600ff0c7b82 */ /* 0x000e300000000a00 */
[----:B------:R-:W0:Y:S01]  /*16a0*/  LDC.64 R16, c[0x0][0x3d0] ;  /* 0x0000f400ff107b82 */ /* 0x000e220000000a00 */
[----:B--2---:R-:W2:Y:S01]  /*16b0*/  @P5 LDG.E.128 R48, desc[UR6][R6.64] ;  /* 0x0000000606305981 */ /* 0x004ea2000c1e1d00 */
[----:B-1----:R-:W-:-:S06]  /*16c0*/  @P5 IMAD.WIDE.U32 R8, R4, 0x20, R8 ;  /* 0x0000002004085825 */ /* 0x002fcc00078e0008 */
[----:B------:R-:W1:Y:S01]  /*16d0*/  @P0 LDC.64 R14, c[0x0][0x440] ;  /* 0x00011000ff0e0b82 */ /* 0x000e620000000a00 */
[----:B--2---:R3:W-:Y:S04]  /*16e0*/  @P5 STL.64 [R1+0x180], R48 ;  /* 0x0001803001005387 */ /* 0x0047e80000100a00 */
[----:B------:R2:W-:Y:S01]  /*16f0*/  @P5 STL.64 [R1+0x188], R50 ;  /* 0x0001883201005387 */ /* 0x0005e20000100a00 */
[----:B---3--:R-:W-:Y:S01]  /*1700*/  IMAD.MOV.U32 R48, RZ, RZ, R47 ;  /* 0x000000ffff307224 */ /* 0x008fe200078e002f */
[----:B----4-:R-:W-:Y:S01]  /*1710*/  MOV R49, R46 ;  /* 0x0000002e00317202 */ /* 0x010fe20000000f00 */
[----:B--2---:R-:W-:Y:S01]  /*1720*/  IMAD.MOV.U32 R50, RZ, RZ, R45 ;  /* 0x000000ffff327224 */ /* 0x004fe200078e002d */
[----:B------:R-:W-:-:S06]  /*1730*/  MOV R51, R44 ;  /* 0x0000002c00337202 */ /* 0x000fcc0000000f00 */
[----:B------:R2:W3:Y:S01]  /*1740*/  @P5 LDG.E.128 R48, desc[UR6][R6.64+0x10] ;  /* 0x0000100606305981 */ /* 0x0004e2000c1e1d00 */
[----:B------:R-:W-:Y:S01]  /*1750*/  IMAD.MOV.U32 R47, RZ, RZ, R43 ;  /* 0x000000ffff2f7224 */ /* 0x000fe200078e002b */
[----:B------:R-:W-:Y:S01]  /*1760*/  MOV R46, R42 ;  /* 0x0000002a002e7202 */ /* 0x000fe20000000f00 */
        /* <DEDUP_REMOVED lines=14> */
[----:B------:R-:W4:Y:S01]  /*1850*/  LDL R21, [R1+0x124] ;  /* 0x0001240001157983 */ /* 0x000f220000100800 */
[C---:B0-----:R-:W-:Y:S01]  /*1860*/  @P5 IMAD.WIDE.U32 R2, R4.reuse, 0x20, R2 ;  /* 0x0000002004025825 */ /* 0x041fe200078e0002 */
[----:B------:R-:W-:Y:S01]  /*1870*/  ISETP.GE.U32.AND P1, PT, R23, 0x60, PT ;  /* 0x000000601700780c */ /* 0x000fe20003f26070 */
[----:B--2---:R-:W0:Y:S01]  /*1880*/  LDC.64 R6, c[0x0][0x3d0] ;  /* 0x0000f400ff067b82 */ /* 0x004e220000000a00 */
[----:B------:R-:W2:Y:S04]  /*1890*/  LDL R20, [R1+0x128] ;  /* 0x0001280001147983 */ /* 0x000ea80000100800 */
[----:B------:R-:W2:Y:S04]  /*18a0*/  LDL R19, [R1+0x12c] ;  /* 0x00012c0001137983 */ /* 0x000ea80000100800 */
[----:B------:R-:W2:Y:S01]  /*18b0*/  LDL R18, [R1+0x120] ;  /* 0x0001200001127983 */ /* 0x000ea20000100800 */
[----:B------:R-:W-:-:S02]  /*18c0*/  @P5 LOP3.LUT R4, R4, 0x20, RZ, 0xfc, !PT ;  /* 0x0000002004045812 */ /* 0x000fc400078efcff */
[C---:B------:R-:W-:Y:S01]  /*18d0*/  ISETP.GE.U32.AND P2, PT, R23.reuse, 0x80, PT ;  /* 0x000000801700780c */ /* 0x040fe20003f46070 */
[----:B------:R-:W5:Y:S01]  /*18e0*/  @P5 LD.E.128 R52, desc[UR6][R2.64] ;  /* 0x0000000602345980 */ /* 0x000f62000c101d00 */
[----:B------:R-:W-:-:S03]  /*18f0*/  ISETP.GE.U32.AND P3, PT, R23, 0xa0, PT ;  /* 0x000000a01700780c */ /* 0x000fc60003f66070 */
[----:B------:R1:W5:Y:S04]  /*1900*/  @P5 LD.E.128 R56, desc[UR6][R2.64+0x10] ;  /* 0x0000100602385980 */ /* 0x000368000c101d00 */
[----:B---3--:R3:W-:Y:S01]  /*1910*/  @P5 STL.64 [R1+0x170], R48 ;  /* 0x0001703001005387 */ /* 0x0087e20000100a00 */
[----:B------:R-:W-:-:S03]  /*1920*/  @P0 IMAD.WIDE.U32 R10, R4, 0x20, R10 ;  /* 0x00000020040a0825 */ /* 0x000fc600078e000a */
[----:B-1----:R-:W1:Y:S01]  /*1930*/  @P2 LDC.64 R2, c[0x0][0x440] ;  /* 0x00011000ff022b82 */ /* 0x002e620000000a00 */
[----:B------:R0:W-:Y:S01]  /*1940*/  @P5 STL.64 [R1+0x178], R50 ;  /* 0x0001783201005387 */ /* 0x0001e20000100a00 */
[----:B---3--:R-:W-:Y:S01]  /*1950*/  IMAD.MOV.U32 R48, RZ, RZ, R47 ;  /* 0x000000ffff307224 */ /* 0x008fe200078e002f */
[----:B------:R-:W-:Y:S01]  /*1960*/  MOV R49, R46 ;  /* 0x0000002e00317202 */ /* 0x000fe20000000f00 */
[----:B0-----:R-:W-:Y:S01]  /*1970*/  IMAD.MOV.U32 R50, RZ, RZ, R45 ;  /* 0x000000ffff327224 */ /* 0x001fe200078e002d */
[----:B------:R-:W-:-:S06]  /*1980*/  MOV R51, R44 ;  /* 0x0000002c00337202 */ /* 0x000fcc0000000f00 */
[----:B------:R-:W3:Y:S01]  /*1990*/  @P5 LDG.E.128 R48, desc[UR6][R8.64] ;  /* 0x0000000608305981 */ /* 0x000ee2000c1e1d00 */
        /* <DEDUP_REMOVED lines=12> */
[----:B----4-:R-:W-:Y:S01]  /*1a60*/  IMAD.MOV.U32 R35, RZ, RZ, R21 ;  /* 0x000000ffff237224 */ /* 0x010fe200078e0015 */
[----:B--2---:R-:W-:Y:S01]  /*1a70*/  MOV R34, R20 ;  /* 0x0000001400227202 */ /* 0x004fe20000000f00 */
[----:B------:R-:W-:Y:S01]  /*1a80*/  IMAD.MOV.U32 R33, RZ, RZ, R19 ;  /* 0x000000ffff217224 */ /* 0x000fe200078e0013 */
[----:B------:R-:W-:Y:S01]  /*1a90*/  MOV R32, R18 ;  /* 0x0000001200207202 */ /* 0x000fe20000000f00 */
[----:B------:R-:W2:Y:S04]  /*1aa0*/  LDL R21, [R1+0x114] ;  /* 0x0001140001157983 */ /* 0x000ea80000100800 */
[----:B------:R-:W4:Y:S04]  /*1ab0*/  LDL R20, [R1+0x118] ;  /* 0x0001180001147983 */ /* 0x000f280000100800 */
[----:B------:R-:W4:Y:S04]  /*1ac0*/  LDL R19, [R1+0x11c] ;  /* 0x00011c0001137983 */ /* 0x000f280000100800 */
[----:B------:R-:W4:Y:S04]  /*1ad0*/  LDL R18, [R1+0x110] ;  /* 0x0001100001127983 */ /* 0x000f280000100800 */
[----:B---3--:R0:W-:Y:S04]  /*1ae0*/  @P5 STL.64 [R1+0x160], R48 ;  /* 0x0001603001005387 */ /* 0x0081e80000100a00 */
[----:B------:R3:W-:Y:S01]  /*1af0*/  @P5 STL.64 [R1+0x168], R50 ;  /* 0x0001683201005387 */ /* 0x0007e20000100a00 */
[----:B0-----:R-:W-:Y:S01]  /*1b00*/  IMAD.MOV.U32 R48, RZ, RZ, R47 ;  /* 0x000000ffff307224 */ /* 0x001fe200078e002f */
[----:B------:R-:W-:Y:S01]  /*1b10*/  MOV R49, R46 ;  /* 0x0000002e00317202 */ /* 0x000fe20000000f00 */
[----:B------:R-:W-:Y:S01]  /*1b20*/  IMAD.MOV.U32 R47, RZ, RZ, R43 ;  /* 0x000000ffff2f7224 */ /* 0x000fe200078e002b */
[----:B------:R-:W-:Y:S01]  /*1b30*/  MOV R46, R42 ;  /* 0x0000002a002e7202 */ /* 0x000fe20000000f00 */
[----:B---3--:R-:W-:Y:S01]  /*1b40*/  IMAD.MOV.U32 R50, RZ, RZ, R45 ;  /* 0x000000ffff327224 */ /* 0x008fe200078e002d */
[----:B------:R-:W-:Y:S01]  /*1b50*/  MOV R51, R44 ;  /* 0x0000002c00337202 */ /* 0x000fe20000000f00 */
[----:B------:R-:W-:Y:S01]  /*1b60*/  IMAD.MOV.U32 R45, RZ, RZ, R41 ;  /* 0x000000ffff2d7224 */ /* 0x000fe200078e0029 */
[----:B------:R-:W-:Y:S01]  /*1b70*/  MOV R44, R40 ;  /* 0x00000028002c7202 */ /* 0x000fe20000000f00 */
[----:B------:R-:W-:Y:S01]  /*1b80*/  IMAD.MOV.U32 R132, RZ, RZ, R47 ;  /* 0x000000ffff847224 */ /* 0x000fe200078e002f */
[----:B------:R-:W-:Y:S01]  /*1b90*/  MOV R133, R46 ;  /* 0x0000002e00857202 */ /* 0x000fe20000000f00 */
[----:B------:R-:W-:Y:S01]  /*1ba0*/  IMAD.MOV.U32 R134, RZ, RZ, R45 ;  /* 0x000000ffff867224 */ /* 0x000fe200078e002d */
[----:B------:R-:W-:Y:S01]  /*1bb0*/  MOV R135, R44 ;  /* 0x0000002c00877202 */ /* 0x000fe20000000f00 */
[----:B------:R0:W3:Y:S05]  /*1bc0*/  @P5 LDG.E.128 R48, desc[UR6][R8.64+0x10] ;  /* 0x0000100608305981 */ /* 0x0000ea000c1e1d00 */
        /* <DEDUP_REMOVED lines=9> */
[----:B--2---:R-:W-:Y:S01]  /*1c60*/  IMAD.MOV.U32 R35, RZ, RZ, R21 ;  /* 0x000000ffff237224 */ /* 0x004fe200078e0015 */
[----:B----4-:R-:W-:Y:S01]  /*1c70*/  MOV R34, R20 ;  /* 0x0000001400227202 */ /* 0x010fe20000000f00 */
[----:B------:R-:W-:Y:S01]  /*1c80*/  IMAD.MOV.U32 R33, RZ, RZ, R19 ;  /* 0x000000ffff217224 */ /* 0x000fe200078e0013 */
[----:B------:R-:W-:Y:S01]  /*1c90*/  MOV R32, R18 ;  /* 0x0000001200207202 */ /* 0x000fe20000000f00 */
[----:B------:R-:W2:Y:S01]  /*1ca0*/  LDL R21, [R1+0x104] ;  /* 0x0001040001157983 */ /* 0x000ea20000100800 */
[----:B------:R-:W-:Y:S01]  /*1cb0*/  @P0 IMAD.WIDE.U32 R12, R4, 0x20, R12 ;  /* 0x00000020040c0825 */ /* 0x000fe200078e000c */
[----:B0-----:R-:W0:Y:S02]  /*1cc0*/  LDC.64 R8, c[0x0][0x3d8] ;  /* 0x0000f600ff087b82 */ /* 0x001e240000000a00 */
[----:B------:R-:W4:Y:S04]  /*1cd0*/  LDL R20, [R1+0x108] ;  /* 0x0001080001147983 */ /* 0x000f280000100800 */
[----:B------:R-:W4:Y:S04]  /*1ce0*/  LDL R19, [R1+0x10c] ;  /* 0x00010c0001137983 */ /* 0x000f280000100800 */
[----:B------:R-:W4:Y:S04]  /*1cf0*/  LDL R18, [R1+0x100] ;  /* 0x0001000001127983 */ /* 0x000f280000100800 */
[----:B---3--:R3:W-:Y:S04]  /*1d00*/  @P5 STL.64 [R1+0x150], R48 ;  /* 0x0001503001005387 */ /* 0x0087e80000100a00 */
[----:B------:R1:W-:Y:S01]  /*1d10*/  @P5 STL.64 [R1+0x158], R50 ;  /* 0x0001583201005387 */ /* 0x0003e20000100a00 */
[----:B---3--:R-:W-:Y:S01]  /*1d20*/  IMAD.MOV.U32 R49, RZ, RZ, R41 ;  /* 0x000000ffff317224 */ /* 0x008fe200078e0029 */
[----:B------:R-:W-:Y:S01]  /*1d30*/  MOV R48, R40 ;  /* 0x0000002800307202 */ /* 0x000fe20000000f00 */
[----:B------:R-:W-:Y:S01]  /*1d40*/  IMAD.MOV.U32 R40, RZ, RZ, R33 ;  /* 0x000000ffff287224 */ /* 0x000fe200078e0021 */
[----:B------:R-:W-:Y:S01]  /*1d50*/  MOV R41, R34 ;  /* 0x0000002200297202 */ /* 0x000fe20000000f00 */
[----:B-1----:R-:W-:Y:S01]  /*1d60*/  IMAD.MOV.U32 R51, RZ, RZ, R43 ;  /* 0x000000ffff337224 */ /* 0x002fe200078e002b */
[----:B------:R-:W-:Y:S01]  /*1d70*/  MOV R50, R42 ;  /* 0x0000002a00327202 */ /* 0x000fe20000000f00 */
[----:B------:R-:W-:Y:S01]  /*1d80*/  IMAD.MOV.U32 R42, RZ, RZ, R35 ;  /* 0x000000ffff2a7224 */ /* 0x000fe200078e0023 */
[----:B------:R-:W-:Y:S01]  /*1d90*/  MOV R43, R32 ;  /* 0x00000020002b7202 */ /* 0x000fe20000000f00 */
[----:B------:R-:W3:Y:S04]  /*1da0*/  LDL R34, [R1+0xf4] ;  /* 0x0000f40001227983 */ /* 0x000ee80000100800 */
[----:B------:R-:W3:Y:S04]  /*1db0*/  LDL R33, [R1+0xf8] ;  /* 0x0000f80001217983 */ /* 0x000ee80000100800 */
[----:B------:R-:W3:Y:S04]  /*1dc0*/  LDL R32, [R1+0xfc] ;  /* 0x0000fc0001207983 */ /* 0x000ee80000100800 */
[----:B------:R-:W3:Y:S04]  /*1dd0*/  LDL R35, [R1+0xf0] ;  /* 0x0000f00001237983 */ /* 0x000ee80000100800 */
[----:B------:R1:W-:Y:S04]  /*1de0*/  @P0 STL.64 [R1+0x140], R132 ;  /* 0x0001408401000387 */ /* 0x0003e80000100a00 */
[----:B------:R0:W-:Y:S01]  /*1df0*/  @P0 STL.64 [R1+0x148], R134 ;  /* 0x0001488601000387 */ /* 0x0001e20000100a00 */
[----:B-1----:R-:W-:Y:S01]  /*1e00*/  MOV R132, R51 ;  /* 0x0000003300847202 */ /* 0x002fe20000000f00 */
[----:B------:R-:W-:Y:S01]  /*1e10*/  IMAD.MOV.U32 R133, RZ, RZ, R50 ;  /* 0x000000ffff857224 */ /* 0x000fe200078e0032 */
[----:B0-----:R-:W-:Y:S01]  /*1e20*/  MOV R134, R49 ;  /* 0x0000003100867202 */ /* 0x001fe20000000f00 */
[----:B------:R-:W-:-:S06]  /*1e30*/  IMAD.MOV.U32 R135, RZ, RZ, R48 ;  /* 0x000000ffff877224 */ /* 0x000fcc00078e0030 */
[----:B------:R0:W3:Y:S01]  /*1e40*/  @P0 LDG.E.128 R132, desc[UR6][R10.64+0x10] ;  /* 0x000010060a840981 */ /* 0x0000e2000c1e1d00 */
[----:B------:R-:W-:Y:S01]  /*1e50*/  IMAD.MOV.U32 R46, RZ, RZ, R39 ;  /* 0x000000ffff2e7224 */ /* 0x000fe200078e0027 */
[----:B------:R-:W-:Y:S02]  /*1e60*/  MOV R47, R36 ;  /* 0x00000024002f7202 */ /* 0x000fe40000000f00 */
[----:B------:R-:W-:Y:S01]  /*1e70*/  MOV R45, R38 ;  /* 0x00000026002d7202 */ /* 0x000fe20000000f00 */
[----:B--2---:R-:W-:Y:S01]  /*1e80*/  IMAD.MOV.U32 R38, RZ, RZ, R21 ;  /* 0x000000ffff267224 */ /* 0x004fe200078e0015 */
[----:B----4-:R-:W-:Y:S01]  /*1e90*/  MOV R39, R18 ;  /* 0x0000001200277202 */ /* 0x010fe20000000f00 */
        /* <DEDUP_REMOVED lines=15> */
[----:B------:R-:W1:Y:S01]  /*1f90*/  LDC.64 R18, c[0x0][0x3d8] ;  /* 0x0000f600ff127b82 */ /* 0x000e620000000a00 */
[----:B------:R-:W-:-:S07]  /*1fa0*/  @P0 IMAD.WIDE.U32 R14, R4, 0x20, R14 ;  /* 0x00000020040e0825 */ /* 0x000fce00078e000e */
[----:B------:R-:W2:Y:S08]  /*1fb0*/  @P1 LDC.64 R20, c[0x0][0x440] ;  /* 0x00011000ff141b82 */ /* 0x000eb00000000a00 */
[----:B0-----:R-:W0:Y:S01]  /*1fc0*/  LDC.64 R10, c[0x0][0x3d0] ;  /* 0x0000f400ff0a7b82 */ /* 0x001e220000000a00 */
[----:B---3--:R-:W-:Y:S01]  /*1fd0*/  IMAD.MOV.U32 R38, RZ, RZ, R34 ;  /* 0x000000ffff267224 */ /* 0x008fe200078e0022 */
[----:B------:R-:W5:Y:S01]  /*1fe0*/  @P0 LD.E.128 R60, desc[UR6][R14.64] ;  /* 0x000000060e3c0980 */ /* 0x000f62000c101d00 */
[----:B------:R-:W-:-:S03]  /*1ff0*/  IMAD.MOV.U32 R34, RZ, RZ, R30 ;  /* 0x000000ffff227224 */ /* 0x000fc600078e001e */
[----:B------:R-:W3:Y:S01]  /*2000*/  LDL R30, [R1+0xd8] ;  /* 0x0000d800011e7983 */ /* 0x000ee20000100800 */
[----:B------:R-:W-:Y:S02]  /*2010*/  MOV R37, R33 ;  /* 0x0000002100257202 */ /* 0x000fe40000000f00 */
[----:B------:R-:W-:Y:S01]  /*2020*/  MOV R39, R35 ;  /* 0x0000002300277202 */ /* 0x000fe20000000f00 */
[----:B------:R-:W-:Y:S01]  /*2030*/  IMAD.MOV.U32 R36, RZ, RZ, R32 ;  /* 0x000000ffff247224 */ /* 0x000fe200078e0020 */
[----:B------:R-:W-:Y:S01]  /*2040*/  MOV R35, R31 ;  /* 0x0000001f00237202 */ /* 0x000fe20000000f00 */
[----:B------:R-:W-:Y:S01]  /*2050*/  @P0 VIADD R4, R4, 0x20 ;  /* 0x0000002004040836 */ /* 0x000fe20000000000 */
[----:B------:R-:W4:Y:S01]  /*2060*/  LDL R31, [R1+0xd4] ;  /* 0x0000d400011f7983 */ /* 0x000f220000100800 */
[----:B------:R-:W-:Y:S01]  /*2070*/  MOV R33, R25 ;  /* 0x0000001900217202 */ /* 0x000fe20000000f00 */
[----:B------:R-:W-:Y:S02]  /*2080*/  IMAD.MOV.U32 R32, RZ, RZ, R24 ;  /* 0x000000ffff207224 */ /* 0x000fe400078e0018 */
[----:B------:R-:W4:Y:S04]  /*2090*/  LDL R25, [R1+0xdc] ;  /* 0x0000dc0001197983 */ /* 0x000f280000100800 */
[----:B------:R-:W4:Y:S04]  /*20a0*/  LDL R24, [R1+0xd0] ;  /* 0x0000d00001187983 */ /* 0x000f280000100800 */
[----:B------:R0:W5:Y:S01]  /*20b0*/  @P0 LD.E.128 R64, desc[UR6][R14.64+0x10] ;  /* 0x000010060e400980 */ /* 0x000162000c101d00 */
[----:B------:R-:W-:-:S04]  /*20c0*/  @P1 IMAD.WIDE.U32 R16, R4, 0x20, R16 ;  /* 0x0000002004101825 */ /* 0x000fc800078e0010 */
[----:B-1----:R-:W-:-:S04]  /*20d0*/  @P1 IMAD.WIDE.U32 R18, R4, 0x20, R18 ;  /* 0x0000002004121825 */ /* 0x002fc800078e0012 */
[C---:B--2---:R-:W-:Y:S01]  /*20e0*/  @P1 IMAD.WIDE.U32 R20, R4.reuse, 0x20, R20 ;  /* 0x0000002004141825 */ /* 0x044fe200078e0014 */
[----:B------:R1:W-:Y:S01]  /*20f0*/  @P0 STL.64 [R1+0x130], R132 ;  /* 0x0001308401000387 */ /* 0x0003e20000100a00 */
[----:B0-----:R-:W0:Y:S03]  /*2100*/  LDC.64 R14, c[0x0][0x3d0] ;  /* 0x0000f400ff0e7b82 */ /* 0x001e260000000a00 */
[----:B------:R2:W-:Y:S01]  /*2110*/  @P0 STL.64 [R1+0x138], R134 ;  /* 0x0001388601000387 */ /* 0x0005e20000100a00 */
[----:B------:R-:W-:-:S03]  /*2120*/  @P1 IADD3 R4, PT, PT, R4, 0x20, RZ ;  /* 0x0000002004041810 */ /* 0x000fc60007ffe0ff */
[----:B------:R-:W5:Y:S01]  /*2130*/  @P1 LD.E.128 R68, desc[UR6][R20.64] ;  /* 0x0000000614441980 */ /* 0x000f62000c101d00 */
[----:B-1----:R-:W-:Y:S01]  /*2140*/  MOV R132, R51 ;  /* 0x0000003300847202 */ /* 0x002fe20000000f00 */
[----:B------:R-:W-:Y:S02]  /*2150*/  IMAD.MOV.U32 R133, RZ, RZ, R50 ;  /* 0x000000ffff857224 */ /* 0x000fe400078e0032 */
[----:B------:R1:W5:Y:S01]  /*2160*/  @P1 LD.E.128 R72, desc[UR6][R20.64+0x10] ;  /* 0x0000100614481980 */ /* 0x000362000c101d00 */
[----:B--2---:R-:W-:Y:S01]  /*2170*/  MOV R134, R49 ;  /* 0x0000003100867202 */ /* 0x004fe20000000f00 */
[----:B------:R-:W-:-:S06]  /*2180*/  IMAD.MOV.U32 R135, RZ, RZ, R48 ;  /* 0x000000ffff877224 */ /* 0x000fcc00078e0030 */
[----:B------:R-:W2:Y:S01]  /*2190*/  @P0 LDG.E.128 R132, desc[UR6][R12.64] ;  /* 0x000000060c840981 */ /* 0x000ea2000c1e1d00 */
        /* <DEDUP_REMOVED lines=16> */
[----:B-1----:R-:W1:Y:S01]  /*22a0*/  LDC.64 R20, c[0x0][0x3d8] ;  /* 0x0000f600ff147b82 */ /* 0x002e620000000a00 */
[----:B---3--:R-:W-:-:S02]  /*22b0*/  IMAD.MOV.U32 R34, RZ, RZ, R30 ;  /* 0x000000ffff227224 */ /* 0x008fc400078e001e */
[----:B------:R-:W3:Y:S01]  /*22c0*/  LDL R30, [R1+0x80] ;  /* 0x00008000011e7983 */ /* 0x000ee20000100800 */
[----:B----4-:R-:W-:-:S03]  /*22d0*/  MOV R35, R31 ;  /* 0x0000001f00237202 */ /* 0x010fc60000000f00 */
[----:B------:R-:W4:Y:S01]  /*22e0*/  LDL R31, [R1+0x8c] ;  /* 0x00008c00011f7983 */ /* 0x000f220000100800 */
[----:B------:R-:W-:-:S03]  /*22f0*/  MOV R33, R25 ;  /* 0x0000001900217202 */ /* 0x000fc60000000f00 */
[----:B------:R-:W4:Y:S01]  /*2300*/  LDL R25, [R1+0x84] ;  /* 0x0000840001197983 */ /* 0x000f220000100800 */
[----:B------:R-:W-:-:S03]  /*2310*/  IMAD.MOV.U32 R32, RZ, RZ, R24 ;  /* 0x000000ffff207224 */ /* 0x000fc600078e0018 */
[----:B------:R-:W4:Y:S04]  /*2320*/  LDL R24, [R1+0x88] ;  /* 0x0000880001187983 */ /* 0x000f280000100800 */
[----:B--2---:R2:W-:Y:S04]  /*2330*/  @P0 STL.64 [R1+0x120], R132 ;  /* 0x0001208401000387 */ /* 0x0045e80000100a00 */
[----:B------:R0:W-:Y:S01]  /*2340*/  @P0 STL.64 [R1+0x128], R134 ;  /* 0x0001288601000387 */ /* 0x0001e20000100a00 */
[----:B--2---:R-:W-:Y:S01]  /*2350*/  MOV R132, R51 ;  /* 0x0000003300847202 */ /* 0x004fe20000000f00 */
[----:B------:R-:W-:Y:S01]  /*2360*/  IMAD.MOV.U32 R133, RZ, RZ, R50 ;  /* 0x000000ffff857224 */ /* 0x000fe200078e0032 */
[----:B0-----:R-:W-:Y:S01]  /*2370*/  MOV R134, R49 ;  /* 0x0000003100867202 */ /* 0x001fe20000000f00 */
[----:B------:R-:W-:-:S06]  /*2380*/  IMAD.MOV.U32 R135, RZ, RZ, R48 ;  /* 0x000000ffff877224 */ /* 0x000fcc00078e0030 */
[----:B------:R0:W2:Y:S01]  /*2390*/  @P0 LDG.E.128 R132, desc[UR6][R12.64+0x10] ;  /* 0x000010060c840981 */ /* 0x0000a2000c1e1d00 */
        /* <DEDUP_REMOVED lines=16> */
[----:B0-----:R-:W0:Y:S01]  /*24a0*/  @P3 LDC.64 R12, c[0x0][0x440] ;  /* 0x00011000ff0c3b82 */ /* 0x001e220000000a00 */
        /* <DEDUP_REMOVED lines=12> */
[----:B-1----:R-:W-:Y:S01]  /*2570*/  MOV R134, R49 ;  /* 0x0000003100867202 */ /* 0x002fe20000000f00 */
        /* <DEDUP_REMOVED lines=13> */
[----:B------:R-:W-:-:S02]  /*2650*/  IMAD.MOV.U32 R43, RZ, RZ, R36 ;  /* 0x000000ffff2b7224 */ /* 0x000fc400078e0024 */
[----:B---3--:R-:W-:Y:S02]  /*2660*/  IMAD.MOV.U32 R37, RZ, RZ, R30 ;  /* 0x000000ffff257224 */ /* 0x008fe400078e001e */
        /* <DEDUP_REMOVED lines=9> */
[----:B-1----:R-:W-:Y:S01]  /*2700*/  MOV R132, R51 ;  /* 0x0000003300847202 */ /* 0x002fe20000000f00 */
[----:B------:R-:W-:Y:S01]  /*2710*/  IMAD.MOV.U32 R133, RZ, RZ, R50 ;  /* 0x000000ffff857224 */ /* 0x000fe200078e0032 */
[----:B--2---:R-:W-:Y:S01]  /*2720*/  MOV R134, R49 ;  /* 0x0000003100867202 */ /* 0x004fe20000000f00 */
        /* <DEDUP_REMOVED lines=14> */
[----:B------:R-:W-:Y:S01]  /*2810*/  @P2 IMAD.WIDE.U32 R6, R4, 0x20, R6 ;  /* 0x0000002004062825 */ /* 0x000fe200078e0006 */
[----:B------:R-:W2:Y:S01]  /*2820*/  @P1 LDG.E.128 R136, desc[UR6][R18.64] ;  /* 0x0000000612881981 */ /* 0x000ea2000c1e1d00 */
[----:B------:R-:W-:Y:S01]  /*2830*/  MOV R45, R41 ;  /* 0x00000029002d7202 */ /* 0x000fe20000000f00 */
[----:B-1----:R-:W1:Y:S01]  /*2840*/  LDC.64 R16, c[0x0][0x3d8] ;  /* 0x0000f600ff107b82 */ /* 0x002e620000000a00 */
[----:B------:R-:W-:Y:S01]  /*2850*/  IMAD.MOV.U32 R44, RZ, RZ, R40 ;  /* 0x000000ffff2c7224 */ /* 0x000fe200078e0028 */
[----:B------:R-:W-:Y:S01]  /*2860*/  MOV R41, R37 ;  /* 0x0000002500297202 */ /* 0x000fe20000000f00 */
[----:B------:R-:W-:Y:S01]  /*2870*/  IMAD.MOV.U32 R40, RZ, RZ, R36 ;  /* 0x000000ffff287224 */ /* 0x000fe200078e0024 */
[----:B------:R-:W-:Y:S01]  /*2880*/  MOV R51, R45 ;  /* 0x0000002d00337202 */ /* 0x000fe20000000f00 */
[----:B---3--:R-:W-:Y:S02]  /*2890*/  IMAD.MOV.U32 R38, RZ, RZ, R30 ;  /* 0x000000ffff267224 */ /* 0x008fe400078e001e */
[----:B------:R-:W3:Y:S01]  /*28a0*/  LDL R30, [R1+0x28] ;  /* 0x00002800011e7983 */ /* 0x000ee20000100800 */
[----:B----4-:R-:W-:-:S03]  /*28b0*/  MOV R39, R31 ;  /* 0x0000001f00277202 */ /* 0x010fc60000000f00 */
[----:B------:R-:W4:Y:S01]  /*28c0*/  LDL R31, [R1+0x24] ;  /* 0x00002400011f7983 */ /* 0x000f220000100800 */
[----:B------:R-:W-:-:S03]  /*28d0*/  MOV R37, R25 ;  /* 0x0000001900257202 */ /* 0x000fc60000000f00 */
[----:B------:R-:W4:Y:S01]  /*28e0*/  LDL R25, [R1+0x2c] ;  /* 0x00002c0001197983 */ /* 0x000f220000100800 */
[----:B------:R-:W-:-:S03]  /*28f0*/  IMAD.MOV.U32 R36, RZ, RZ, R24 ;  /* 0x000000ffff247224 */ /* 0x000fc600078e0018 */
[----:B------:R-:W4:Y:S01]  /*2900*/  LDL R24, [R1+0x20] ;  /* 0x0000200001187983 */ /* 0x000f220000100800 */
[----:B------:R-:W-:-:S03]  /*2910*/  IMAD.MOV.U32 R45, RZ, RZ, R36 ;  /* 0x000000ffff2d7224 */ /* 0x000fc600078e0024 */
[----:B--2---:R2:W-:Y:S04]  /*2920*/  @P1 STL.64 [R1+0xf0], R132 ;  /* 0x0000f08401001387 */ /* 0x0045e80000100a00 */
[----:B------:R-:W-:Y:S04]  /*2930*/  @P1 STL.64 [R1+0xf8], R134 ;  /* 0x0000f88601001387 */ /* 0x000fe80000100a00 */
[----:B------:R-:W4:Y:S01]  /*2940*/  LDL R36, [R1+0x54] ;  /* 0x0000540001247983 */ /* 0x000f220000100800 */
[----:B--2---:R-:W-:Y:S01]  /*2950*/  MOV R133, R47 ;  /* 0x0000002f00857202 */ /* 0x004fe20000000f00 */
[----:B------:R-:W-:Y:S01]  /*2960*/  IMAD.MOV.U32 R47, RZ, RZ, R42 ;  /* 0x000000ffff2f7224 */ /* 0x000fe200078e002a */
[----:B------:R-:W-:-:S02]  /*2970*/  MOV R42, R37 ;  /* 0x00000025002a7202 */ /* 0x000fc40000000f00 */
[----:B------:R-:W2:Y:S01]  /*2980*/  LDL R37, [R1+0x50] ;  /* 0x0000500001257983 */ /* 0x000ea20000100800 */
[----:B------:R-:W-:Y:S01]  /*2990*/  IMAD.MOV.U32 R132, RZ, RZ, R46 ;  /* 0x000000ffff847224 */ /* 0x000fe200078e002e */
[----:B------:R-:W-:Y:S01]  /*29a0*/  MOV R46, R41 ;  /* 0x00000029002e7202 */ /* 0x000fe20000000f00 */
[----:B------:R-:W-:Y:S01]  /*29b0*/  IMAD.MOV.U32 R50, RZ, RZ, R44 ;  /* 0x000000ffff327224 */ /* 0x000fe200078e002c */
[----:B------:R-:W-:Y:S01]  /*29c0*/  MOV R44, R39 ;  /* 0x00000027002c7202 */ /* 0x000fe20000000f00 */
[----:B------:R-:W-:Y:S01]  /*29d0*/  IMAD.MOV.U32 R49, RZ, RZ, R40 ;  /* 0x000000ffff317224 */ /* 0x000fe200078e0028 */
[----:B------:R-:W-:Y:S01]  /*29e0*/  MOV R48, R43 ;  /* 0x0000002b00307202 */ /* 0x000fe20000000f00 */
[----:B---3--:R-:W-:Y:S02]  /*29f0*/  IMAD.MOV.U32 R39, RZ, RZ, R30 ;  /* 0x000000ffff277224 */ /* 0x008fe400078e001e */
[----:B------:R-:W3:Y:S01]  /*2a00*/  LDL R30, [R1+0x5c] ;  /* 0x00005c00011e7983 */ /* 0x000ee20000100800 */
[----:B----4-:R-:W-:-:S03]  /*2a10*/  MOV R41, R31 ;  /* 0x0000001f00297202 */ /* 0x010fc60000000f00 */
[----:B------:R-:W4:Y:S04]  /*2a20*/  LDL R31, [R1+0x58] ;  /* 0x00005800011f7983 */ /* 0x000f280000100800 */
[----:B------:R0:W-:Y:S04]  /*2a30*/  @P1 STL.64 [R1+0xe0], R136 ;  /* 0x0000e08801001387 */ /* 0x0001e80000100a00 */
[----:B------:R1:W-:Y:S01]  /*2a40*/  @P1 STL.64 [R1+0xe8], R138 ;  /* 0x0000e88a01001387 */ /* 0x0003e20000100a00 */
[----:B0-----:R-:W-:Y:S01]  /*2a50*/  IMAD.MOV.U32 R136, RZ, RZ, R133 ;  /* 0x000000ffff887224 */ /* 0x001fe200078e0085 */
[----:B------:R-:W-:Y:S01]  /*2a60*/  MOV R137, R132 ;  /* 0x0000008400897202 */ /* 0x000fe20000000f00 */
[----:B-1----:R-:W-:Y:S01]  /*2a70*/  IMAD.MOV.U32 R138, RZ, RZ, R51 ;  /* 0x000000ffff8a7224 */ /* 0x002fe200078e0033 */
[----:B------:R-:W-:-:S06]  /*2a80*/  MOV R139, R50 ;  /* 0x00000032008b7202 */ /* 0x000fcc0000000f00 */
[----:B------:R0:W4:Y:S01]  /*2a90*/  @P1 LDG.E.128 R136, desc[UR6][R18.64+0x10] ;  /* 0x0000100612881981 */ /* 0x000122000c1e1d00 */
[----:B------:R-:W-:Y:S01]  /*2aa0*/  IMAD.MOV.U32 R133, RZ, RZ, R49 ;  /* 0x000000ffff857224 */ /* 0x000fe200078e0031 */
[----:B------:R-:W-:Y:S01]  /*2ab0*/  MOV R132, R48 ;  /* 0x0000003000847202 */ /* 0x000fe20000000f00 */
[----:B------:R-:W-:Y:S01]  /*2ac0*/  IMAD.MOV.U32 R49, RZ, RZ, R45 ;  /* 0x000000ffff317224 */ /* 0x000fe200078e002d */
[----:B------:R-:W-:Y:S01]  /*2ad0*/  MOV R48, R44 ;  /* 0x0000002c00307202 */ /* 0x000fe20000000f00 */
[----:B------:R-:W-:Y:S01]  /*2ae0*/  IMAD.MOV.U32 R43, RZ, RZ, R38 ;  /* 0x000000ffff2b7224 */ /* 0x000fe200078e0026 */
[----:B------:R-:W-:Y:S01]  /*2af0*/  MOV R50, R46 ;  /* 0x0000002e00327202 */ /* 0x000fe20000000f00 */
[----:B------:R-:W-:Y:S02]  /*2b00*/  IMAD.MOV.U32 R51, RZ, RZ, R47 ;  /* 0x000000ffff337224 */ /* 0x000fe400078e002f */
[----:B------:R-:W-:Y:S01]  /*2b10*/  @P2 IMAD.WIDE.U32 R8, R4, 0x20, R8 ;  /* 0x0000002004082825 */ /* 0x000fe200078e0008 */
[----:B------:R-:W-:Y:S01]  /*2b20*/  ISETP.GE.U32.AND P0, PT, R23, 0xc0, PT ;  /* 0x000000c01700780c */ /* 0x000fe20003f06070 */
[----:B0-----:R-:W0:Y:S01]  /*2b30*/  LDC.64 R18, c[0x0][0x3d0] ;  /* 0x0000f400ff127b82 */ /* 0x001e220000000a00 */
[----:B------:R-:W-:-:S02]  /*2b40*/  MOV R44, R36 ;  /* 0x00000024002c7202 */ /* 0x000fc40000000f00 */
[----:B------:R-:W4:Y:S01]  /*2b50*/  LDL R36, [R1+0xa4] ;  /* 0x0000a40001247983 */ /* 0x000f220000100800 */
[----:B--2---:R-:W-:-:S03]  /*2b60*/  IMAD.MOV.U32 R45, RZ, RZ, R37 ;  /* 0x000000ffff2d7224 */ /* 0x004fc600078e0025 */
[----:B------:R-:W2:Y:S01]  /*2b70*/  LDL R37, [R1+0xa0] ;  /* 0x0000a00001257983 */ /* 0x000ea20000100800 */
[----:B------:R-:W-:Y:S01]  /*2b80*/  MOV R38, R25 ;  /* 0x0000001900267202 */ /* 0x000fe20000000f00 */
[----:B------:R-:W-:Y:S01]  /*2b90*/  IMAD.MOV.U32 R47, RZ, RZ, R43 ;  /* 0x000000ffff2f7224 */ /* 0x000fe200078e002b */
[----:B------:R-:W-:Y:S01]  /*2ba0*/  MOV R46, R42 ;  /* 0x0000002a002e7202 */ /* 0x000fe20000000f00 */
[----:B------:R-:W-:Y:S01]  /*2bb0*/  IMAD.MOV.U32 R42, RZ, RZ, R39 ;  /* 0x000000ffff2a7224 */ /* 0x000fe200078e0027 */
[----:B------:R-:W-:Y:S02]  /*2bc0*/  MOV R43, R38 ;  /* 0x00000026002b7202 */ /* 0x000fe40000000f00 */
[----:B---3--:R-:W-:Y:S01]  /*2bd0*/  MOV R38, R30 ;  /* 0x0000001e00267202 */ /* 0x008fe20000000f00 */
[----:B------:R-:W-:Y:S02]  /*2be0*/  IMAD.MOV.U32 R30, RZ, RZ, R27 ;  /* 0x000000ffff1e7224 */ /* 0x000fe400078e001b */
[----:B------:R-:W3:Y:S01]  /*2bf0*/  LDL R27, [R1+0xa8] ;  /* 0x0000a800011b7983 */ /* 0x000ee20000100800 */
[----:B----4-:R-:W-:Y:S01]  /*2c00*/  IMAD.MOV.U32 R39, RZ, RZ, R31 ;  /* 0x000000ffff277224 */ /* 0x010fe200078e001f */
[----:B------:R-:W-:-:S02]  /*2c10*/  MOV R31, R26 ;  /* 0x0000001a001f7202 */ /* 0x000fc40000000f00 */
[----:B------:R-:W4:Y:S01]  /*2c20*/  LDL R26, [R1+0xac] ;  /* 0x0000ac00011a7983 */ /* 0x000f220000100800 */
[----:B------:R-:W-:Y:S01]  /*2c30*/  IMAD.MOV.U32 R135, RZ, RZ, R49 ;  /* 0x000000ffff877224 */ /* 0x000fe200078e0031 */
[----:B------:R-:W-:Y:S02]  /*2c40*/  MOV R134, R48 ;  /* 0x0000003000867202 */ /* 0x000fe40000000f00 */
[----:B------:R-:W4:Y:S04]  /*2c50*/  @P2 LDG.E.128 R28, desc[UR6][R8.64+0x10] ;  /* 0x00001006081c2981 */ /* 0x000f28000c1e1d00 */
[----:B------:R1:W-:Y:S04]  /*2c60*/  @P1 STL.64 [R1+0xd0], R136 ;  /* 0x0000d08801001387 */ /* 0x0003e80000100a00 */
[----:B------:R0:W-:Y:S01]  /*2c70*/  @P1 STL.64 [R1+0xd8], R138 ;  /* 0x0000d88a01001387 */ /* 0x0001e20000100a00 */
[----:B-1----:R-:W-:Y:S01]  /*2c80*/  IMAD.MOV.U32 R136, RZ, RZ, R133 ;  /* 0x000000ffff887224 */ /* 0x002fe200078e0085 */
[----:B------:R-:W-:Y:S01]  /*2c90*/  MOV R137, R132 ;  /* 0x0000008400897202 */ /* 0x000fe20000000f00 */
[----:B0-----:R-:W-:Y:S01]  /*2ca0*/  IMAD.MOV.U32 R138, RZ, RZ, R51 ;  /* 0x000000ffff8a7224 */ /* 0x001fe200078e0033 */
[----:B------:R-:W-:-:S06]  /*2cb0*/  MOV R139, R50 ;  /* 0x00000032008b7202 */ /* 0x000fcc0000000f00 */
[----:B------:R-:W4:Y:S01]  /*2cc0*/  @P2 LDG.E.128 R136, desc[UR6][R6.64] ;  /* 0x0000000606882981 */ /* 0x000f22000c1e1d00 */
[----:B------:R-:W-:Y:S01]  /*2cd0*/  IMAD.MOV.U32 R133, RZ, RZ, R47 ;  /* 0x000000ffff857224 */ /* 0x000fe200078e002f */
[----:B------:R-:W-:Y:S02]  /*2ce0*/  MOV R132, R46 ;  /* 0x0000002e00847202 */ /* 0x000fe40000000f00 */
[----:B------:R-:W-:Y:S02]  /*2cf0*/  MOV R46, R36 ;  /* 0x00000024002e7202 */ /* 0x000fe40000000f00 */
[----:B------:R-:W4:Y:S01]  /*2d00*/  LDL R36, [R1+0x6c] ;  /* 0x00006c0001247983 */ /* 0x000f220000100800 */
[----:B--2---:R-:W-:-:S03]  /*2d10*/  IMAD.MOV.U32 R47, RZ, RZ, R37 ;  /* 0x000000ffff2f7224 */ /* 0x004fc600078e0025 */
[----:B------:R-:W2:Y:S01]  /*2d20*/  LDL R37, [R1+0x68] ;  /* 0x0000680001257983 */ /* 0x000ea20000100800 */
[----:B------:R-:W-:Y:S01]  /*2d30*/  IMAD.MOV.U32 R49, RZ, RZ, R39 ;  /* 0x000000ffff317224 */ /* 0x000fe200078e0027 */
[----:B------:R-:W-:Y:S02]  /*2d40*/  MOV R48, R38 ;  /* 0x0000002600307202 */ /* 0x000fe40000000f00 */
[----:B------:R-:W2:Y:S04]  /*2d50*/  LDL R39, [R1+0x60] ;  /* 0x0000600001277983 */ /* 0x000ea80000100800 */
[----:B------:R-:W2:Y:S01]  /*2d60*/  LDL R38, [R1+0x64] ;  /* 0x0000640001267983 */ /* 0x000ea20000100800 */
[----:B------:R-:W-:Y:S01]  /*2d70*/  IMAD.MOV.U32 R51, RZ, RZ, R45 ;  /* 0x000000ffff337224 */ /* 0x000fe200078e002d */
[----:B------:R-:W-:Y:S01]  /*2d80*/  MOV R50, R44 ;  /* 0x0000002c00327202 */ /* 0x000fe20000000f00 */
[----:B---3--:R-:W-:Y:S01]  /*2d90*/  IMAD.MOV.U32 R45, RZ, RZ, R27 ;  /* 0x000000ffff2d7224 */ /* 0x008fe200078e001b */
[----:B----4-:R-:W-:Y:S01]  /*2da0*/  MOV R44, R26 ;  /* 0x0000001a002c7202 */ /* 0x010fe20000000f00 */
[----:B------:R-:W-:Y:S01]  /*2db0*/  IMAD.MOV.U32 R40, RZ, RZ, R24 ;  /* 0x000000ffff287224 */ /* 0x000fe200078e0018 */
[----:B------:R-:W0:Y:S08]  /*2dc0*/  @P0 LDC.64 R26, c[0x0][0x440] ;  /* 0x00011000ff1a0b82 */ /* 0x000e300000000a00 */
[----:B------:R-:W1:Y:S01]  /*2dd0*/  LDC.64 R24, c[0x0][0x3d8] ;  /* 0x0000f600ff187b82 */ /* 0x000e620000000a00 */
[----:B------:R3:W-:Y:S04]  /*2de0*/  @P2 STL.64 [R1+0xc0], R136 ;  /* 0x0000c08801002387 */ /* 0x0007e80000100a00 */
[----:B------:R4:W-:Y:S01]  /*2df0*/  @P2 STL.64 [R1+0xc8], R138 ;  /* 0x0000c88a01002387 */ /* 0x0009e20000100a00 */
[----:B---3--:R-:W-:Y:S01]  /*2e00*/  IMAD.MOV.U32 R136, RZ, RZ, R135 ;  /* 0x000000ffff887224 */ /* 0x008fe200078e0087 */
[----:B------:R-:W-:Y:S01]  /*2e10*/  MOV R137, R134 ;  /* 0x0000008600897202 */ /* 0x000fe20000000f00 */
[----:B----4-:R-:W-:Y:S01]  /*2e20*/  IMAD.MOV.U32 R138, RZ, RZ, R133 ;  /* 0x000000ffff8a7224 */ /* 0x010fe200078e0085 */
[----:B------:R-:W-:-:S06]  /*2e30*/  MOV R139, R132 ;  /* 0x00000084008b7202 */ /* 0x000fcc0000000f00 */
[----:B------:R-:W3:Y:S01]  /*2e40*/  @P2 LDG.E.128 R136, desc[UR6][R6.64+0x10] ;  /* 0x0000100606882981 */ /* 0x000ee2000c1e1d00 */
[----:B------:R-:W-:Y:S01]  /*2e50*/  IMAD.MOV.U32 R134, RZ, RZ, R49 ;  /* 0x000000ffff867224 */ /* 0x000fe200078e0031 */
[----:B------:R-:W-:Y:S01]  /*2e60*/  MOV R135, R48 ;  /* 0x0000003000877202 */ /* 0x000fe20000000f00 */
[----:B------:R-:W-:Y:S01]  /*2e70*/  IMAD.MOV.U32 R49, RZ, RZ, R45 ;  /* 0x000000ffff317224 */ /* 0x000fe200078e002d */
[----:B------:R-:W-:Y:S02]  /*2e80*/  MOV R48, R44 ;  /* 0x0000002c00307202 */ /* 0x000fe40000000f00 */
[----:B------:R-:W-:Y:S02]  /*2e90*/  MOV R44, R36 ;  /* 0x00000024002c7202 */ /* 0x000fe40000000f00 */
[----:B------:R-:W-:Y:S02]  /*2ea0*/  MOV R36, R32 ;  /* 0x0000002000247202 */ /* 0x000fe40000000f00 */
[----:B------:R-:W4:Y:S01]  /*2eb0*/  LDL R32, [R1+0x7c] ;  /* 0x00007c0001207983 */ /* 0x000f220000100800 */
[----:B--2---:R-:W-:-:S02]  /*2ec0*/  IMAD.MOV.U32 R45, RZ, RZ, R37 ;  /* 0x000000ffff2d7224 */ /* 0x004fc400078e0025 */
[----:B------:R-:W-:Y:S02]  /*2ed0*/  IMAD.MOV.U32 R37, RZ, RZ, R33 ;  /* 0x000000ffff257224 */ /* 0x000fe400078e0021 */
[----:B------:R-:W2:Y:S01]  /*2ee0*/  LDL R33, [R1+0x78] ;  /* 0x0000780001217983 */ /* 0x000ea20000100800 */
        /* <DEDUP_REMOVED lines=10> */
[----:B------:R-:W2:Y:S01]  /*2f90*/  LDL R22, [R1+0x30] ;  /* 0x0000300001167983 */ /* 0x000ea20000100800 */
        /* <DEDUP_REMOVED lines=11> */
[----:B------:R-:W-:Y:S01]  /*3050*/  @P2 IMAD.WIDE.U32 R2, R4, 0x20, R2 ;  /* 0x0000002004022825 */ /* 0x000fe200078e0002 */
[----:B------:R-:W-:-:S02]  /*3060*/  ISETP.GE.U32.AND P1, PT, R23, 0xe0, PT ;  /* 0x000000e01700780c */ /* 0x000fc40003f26070 */
[----:B------:R-:W2:Y:S04]  /*3070*/  @P2 LDG.E.128 R148, desc[UR6][R8.64] ;  /* 0x0000000608942981 */ /* 0x000ea8000c1e1d00 */
[----:B---3--:R3:W-:Y:S04]  /*3080*/  @P2 STL.64 [R1+0xb0], R136 ;  /* 0x0000b08801002387 */ /* 0x0087e80000100a00 */
[----:B------:R0:W-:Y:S04]  /*3090*/  @P2 STL.64 [R1+0xb8], R138 ;  /* 0x0000b88a01002387 */ /* 0x0001e80000100a00 */
[----:B------:R0:W2:Y:S04]  /*30a0*/  LDL R36, [R1+0x10] ;  /* 0x0000100001247983 */ /* 0x0000a80000100800 */
[----:B------:R0:W2:Y:S01]  /*30b0*/  LDL R37, [R1+0x14] ;  /* 0x0000140001257983 */ /* 0x0000a20000100800 */
[----:B---3--:R-:W-:-:S03]  /*30c0*/  IMAD.MOV.U32 R136, RZ, RZ, R47 ;  /* 0x000000ffff887224 */ /* 0x008fc600078e002f */
[----:B------:R3:W3:Y:S01]  /*30d0*/  LDL R38, [R1+0x18] ;  /* 0x0000180001267983 */ /* 0x0006e20000100800 */
[----:B------:R-:W-:-:S03]  /*30e0*/  MOV R137, R46 ;  /* 0x0000002e00897202 */ /* 0x000fc60000000f00 */
[----:B------:R0:W3:Y:S04]  /*30f0*/  LDL R39, [R1+0x1c] ;  /* 0x00001c0001277983 */ /* 0x0000e80000100800 */
[----:B------:R0:W3:Y:S04]  /*3100*/  LDL R46, [R1+0x38] ;  /* 0x00003800012e7983 */ /* 0x0000e80000100800 */
[----:B------:R0:W3:Y:S04]  /*3110*/  LDL R47, [R1+0x3c] ;  /* 0x00003c00012f7983 */ /* 0x0000e80000100800 */
[----:B------:R0:W3:Y:S04]  /*3120*/  LDL R48, [R1+0x40] ;  /* 0x0000400001307983 */ /* 0x0000e80000100800 */
[----:B------:R0:W3:Y:S04]  /*3130*/  LDL R49, [R1+0x44] ;  /* 0x0000440001317983 */ /* 0x0000e80000100800 */
[----:B------:R0:W3:Y:S04]  /*3140*/  LDL R50, [R1+0x48] ;  /* 0x0000480001327983 */ /* 0x0000e80000100800 */
[----:B------:R0:W3:Y:S01]  /*3150*/  LDL R51, [R1+0x4c] ;  /* 0x00004c0001337983 */ /* 0x0000e20000100800 */
[----:B----4-:R-:W-:-:S03]  /*3160*/  MOV R143, R32 ;  /* 0x00000020008f7202 */ /* 0x010fc60000000f00 */
[----:B------:R4:W4:Y:S04]  /*3170*/  LDL R34, [R1+0x8] ;  /* 0x0000080001227983 */ /* 0x0009280000100800 */
[----:B------:R0:W4:Y:S01]  /*3180*/  LDL R32, [R1] ;  /* 0x0000000001207983 */ /* 0x0001220000100800 */
[----:B--2---:R-:W-:-:S03]  /*3190*/  IMAD.MOV.U32 R142, RZ, RZ, R33 ;  /* 0x000000ffff8e7224 */ /* 0x004fc600078e0021 */
[----:B------:R2:W4:Y:S04]  /*31a0*/  LDL R35, [R1+0xc] ;  /* 0x00000c0001237983 */ /* 0x0005280000100800 */
[----:B------:R2:W4:Y:S01]  /*31b0*/  LDL R33, [R1+0x4] ;  /* 0x0000040001217983 */ /* 0x0005220000100800 */
[----:B------:R-:W-:-:S03]  /*31c0*/  @P2 VIADD R4, R4, 0x20 ;  /* 0x0000002004042836 */ /* 0x000fc60000000000 */
[----:B------:R2:W5:Y:S01]  /*31d0*/  @P2 LD.E.128 R76, desc[UR6][R2.64] ;  /* 0x00000006024c2980 */ /* 0x000562000c101d00 */
[----:B------:R-:W-:-:S03]  /*31e0*/  @P3 IMAD.WIDE.U32 R10, R4, 0x20, R10 ;  /* 0x00000020040a3825 */ /* 0x000fc600078e000a */
[----:B------:R2:W5:Y:S01]  /*31f0*/  @P2 LD.E.128 R80, desc[UR6][R2.64+0x10] ;  /* 0x0000100602502980 */ /* 0x000562000c101d00 */
[C---:B-1----:R-:W-:Y:S01]  /*3200*/  @P3 IMAD.WIDE.U32 R24, R4.reuse, 0x20, R24 ;  /* 0x0000002004183825 */ /* 0x042fe200078e0018 */
[----:B0-----:R-:W-:Y:S02]  /*3210*/  MOV R139, R44 ;  /* 0x0000002c008b7202 */ /* 0x001fe40000000f00 */
[----:B------:R-:W2:Y:S01]  /*3220*/  @P3 LDG.E.128 R144, desc[UR6][R10.64] ;  /* 0x000000060a903981 */ /* 0x000ea2000c1e1d00 */
[C---:B------:R-:W-:Y:S01]  /*3230*/  @P3 IMAD.WIDE.U32 R12, R4.reuse, 0x20, R12 ;  /* 0x00000020040c3825 */ /* 0x040fe200078e000c */
[----:B------:R-:W-:Y:S02]  /*3240*/  @P3 IADD3 R4, PT, PT, R4, 0x20, RZ ;  /* 0x0000002004043810 */ /* 0x000fe40007ffe0ff */
[----:B------:R-:W2:Y:S01]  /*3250*/  @P3 LDG.E.128 R140, desc[UR6][R10.64+0x10] ;  /* 0x000010060a8c3981 */ /* 0x000ea2000c1e1d00 */
[----:B------:R-:W-:Y:S02]  /*3260*/  IMAD.MOV.U32 R138, RZ, RZ, R45 ;  /* 0x000000ffff8a7224 */ /* 0x000fe400078e002d */
[----:B------:R-:W-:Y:S01]  /*3270*/  @P0 IMAD.WIDE.U32 R16, R4, 0x20, R16 ;  /* 0x0000002004100825 */ /* 0x000fe200078e0010 */
[----:B------:R-:W-:Y:S01]  /*3280*/  MOV R45, R5 ;  /* 0x00000005002d7202 */ /* 0x000fe20000000f00 */
[----:B------:R0:W-:Y:S02]  /*3290*/  @P2 STL.64 [R1+0x90], R28 ;  /* 0x0000901c01002387 */ /* 0x0001e40000100a00 */
[----:B------:R-:W-:-:S02]  /*32a0*/  IMAD.MOV.U32 R44, RZ, RZ, R22 ;  /* 0x000000ffff2c7224 */ /* 0x000fc400078e0016 */
[C---:B------:R-:W-:Y:S01]  /*32b0*/  @P0 IMAD.WIDE.U32 R14, R4.reuse, 0x20, R14 ;  /* 0x00000020040e0825 */ /* 0x040fe200078e000e */
[----:B------:R-:W2:Y:S03]  /*32c0*/  @P0 LDG.E.128 R40, desc[UR6][R16.64] ;  /* 0x0000000610280981 */ /* 0x000ea6000c1e1d00 */
[C---:B------:R-:W-:Y:S01]  /*32d0*/  @P0 IMAD.WIDE.U32 R26, R4.reuse, 0x20, R26 ;  /* 0x00000020041a0825 */ /* 0x040fe200078e001a */
[----:B------:R-:W2:Y:S03]  /*32e0*/  @P3 LDG.E.128 R136, desc[UR6][R24.64] ;  /* 0x0000000618883981 */ /* 0x000ea6000c1e1d00 */
[----:B------:R-:W-:Y:S01]  /*32f0*/  @P0 VIADD R4, R4, 0x20 ;  /* 0x0000002004040836 */ /* 0x000fe20000000000 */
[----:B0-----:R-:W0:Y:S01]  /*3300*/  @P1 LDC.64 R28, c[0x0][0x440] ;  /* 0x00011000ff1c1b82 */ /* 0x001e220000000a00 */
[----:B------:R-:W2:Y:S02]  /*3310*/  @P3 LDG.E.128 R132, desc[UR6][R24.64+0x10] ;  /* 0x0000100618843981 */ /* 0x000ea4000c1e1d00 */
[----:B------:R-:W-:-:S02]  /*3320*/  @P1 IMAD.WIDE.U32 R18, R4, 0x20, R18 ;  /* 0x0000002004121825 */ /* 0x000fc400078e0012 */
[----:B------:R1:W5:Y:S02]  /*3330*/  @P3 LD.E.128 R84, desc[UR6][R12.64] ;  /* 0x000000060c543980 */ /* 0x000364000c101d00 */
[C---:B------:R-:W-:Y:S02]  /*3340*/  @P1 IMAD.WIDE.U32 R20, R4.reuse, 0x20, R20 ;  /* 0x0000002004141825 */ /* 0x040fe400078e0014 */
[----:B------:R1:W5:Y:S04]  /*3350*/  @P3 LD.E.128 R88, desc[UR6][R12.64+0x10] ;  /* 0x000010060c583980 */ /* 0x000368000c101d00 */
[----:B------:R1:W5:Y:S04]  /*3360*/  @P1 LDG.E.128 R240, desc[UR6][R18.64+0x10] ;  /* 0x0000100612f01981 */ /* 0x000368000c1e1d00 */
[----:B------:R1:W5:Y:S04]  /*3370*/  @P1 LDG.E.128 R236, desc[UR6][R20.64] ;  /* 0x0000000614ec1981 */ /* 0x000368000c1e1d00 */
[----:B------:R1:W5:Y:S01]  /*3380*/  @P1 LDG.E.128 R232, desc[UR6][R20.64+0x10] ;  /* 0x0000100614e81981 */ /* 0x000362000c1e1d00 */
[----:B0-----:R-:W-:-:S03]  /*3390*/  @P1 IMAD.WIDE.U32 R28, R4, 0x20, R28 ;  /* 0x00000020041c1825 */ /* 0x001fc600078e001c */
[----:B---3--:R-:W3:Y:S04]  /*33a0*/  @P0 LDG.E.128 R36, desc[UR6][R16.64+0x10] ;  /* 0x0000100610240981 */ /* 0x008ee8000c1e1d00 */
[----:B------:R1:W5:Y:S04]  /*33b0*/  @P1 LD.E.128 R100, desc[UR6][R28.64] ;  /* 0x000000061c641980 */ /* 0x000368000c101d00 */
[----:B------:R-:W2:Y:S04]  /*33c0*/  @P0 LDG.E.128 R44, desc[UR6][R14.64+0x10] ;  /* 0x000010060e2c0981 */ /* 0x000ea8000c1e1d00 */
[----:B------:R1:W5:Y:S04]  /*33d0*/  @P1 LD.E.128 R104, desc[UR6][R28.64+0x10] ;  /* 0x000010061c681980 */ /* 0x000368000c101d00 */
[----:B------:R1:W-:Y:S04]  /*33e0*/  @P2 STL.64 [R1+0x98], R30 ;  /* 0x0000981e01002387 */ /* 0x0003e80000100a00 */
[----:B------:R1:W5:Y:S04]  /*33f0*/  @P0 LD.E.128 R92, desc[UR6][R26.64] ;  /* 0x000000061a5c0980 */ /* 0x000368000c101d00 */
[----:B------:R-:W2:Y:S04]  /*3400*/  @P0 LDG.E.128 R48, desc[UR6][R14.64] ;  /* 0x000000060e300981 */ /* 0x000ea8000c1e1d00 */
[----:B------:R1:W5:Y:S04]  /*3410*/  @P0 LD.E.128 R96, desc[UR6][R26.64+0x10] ;  /* 0x000010061a600980 */ /* 0x000368000c101d00 */
[----:B----4-:R-:W4:Y:S04]  /*3420*/  @P1 LDG.E.128 R32, desc[UR6][R18.64] ;  /* 0x0000000612201981 */ /* 0x010f28000c1e1d00 */
[----:B------:R1:W-:Y:S04]  /*3430*/  @P2 STL.64 [R1+0xa0], R148 ;  /* 0x0000a09401002387 */ /* 0x0003e80000100a00 */
[----:B------:R1:W-:Y:S01]  /*3440*/  @P2 STL.64 [R1+0xa8], R150 ;  /* 0x0000a89601002387 */ /* 0x0003e20000100a00 */
        /* <DEDUP_REMOVED lines=28> */
[----:B------:R-:W-:Y:S01]  /*3610*/  @P1 IADD3 R4, PT, PT, R4, 0x20, RZ ;  /* 0x0000002004041810 */ /* 0x000fe20007ffe0ff */
[----:B---3--:R1:W-:Y:S04]  /*3620*/  @P0 STL.64 [R1+0x10], R36 ;  /* 0x0000102401000387 */ /* 0x0083e80000100a00 */
[----:B------:R1:W-:Y:S04]  /*3630*/  @P0 STL.64 [R1+0x18], R38 ;  /* 0x0000182601000387 */ /* 0x0003e80000100a00 */
[----:B--2---:R1:W-:Y:S04]  /*3640*/  @P0 STL.64 [R1+0x20], R40 ;  /* 0x0000202801000387 */ /* 0x0043e80000100a00 */
        /* <DEDUP_REMOVED lines=13> */
[----:B----4-:R1:W-:Y:S04]  /*3720*/  @P1 STL.64 [R1], R32 ;  /* 0x0000002001001387 */ /* 0x0103e80000100a00 */
[----:B------:R1:W-:Y:S01]  /*3730*/  @P1 STL.64 [R1+0x8], R34 ;  /* 0x0000082201001387 */ /* 0x0003e20000100a00 */
[----:B------:R-:W-:-:S13]  /*3740*/  ISETP.GE.U32.AND P0, PT, R23, 0x100, PT ;  /* 0x000001001700780c */ /* 0x000fda0003f06070 */
[----:B-1----:R-:W-:Y:S05]  /*3750*/  @!P0 BRA `(.L_x_8681) ;  /* 0x0000004c00948947 */ /* 0x002fea0003800000 */
[----:B------:R-:W0:Y:S08]  /*3760*/  LDC.64 R6, c[0x0][0x440] ;  /* 0x00011000ff067b82 */ /* 0x000e300000000a00 */
[----:B------:R-:W1:Y:S08]  /*3770*/  LDC.64 R2, c[0x0][0x3d0] ;  /* 0x0000f400ff027b82 */ /* 0x000e700000000a00 */
[----:B------:R-:W2:Y:S01]  /*3780*/  LDC.64 R8, c[0x0][0x3d8] ;  /* 0x0000f600ff087b82 */ /* 0x000ea20000000a00 */
[----:B0-----:R-:W-:-:S05]  /*3790*/  IMAD.WIDE.U32 R6, R4, 0x20, R6 ;  /* 0x0000002004067825 */ /* 0x001fca00078e0006 */
[----:B------:R3:W5:Y:S01]  /*37a0*/  LD.E.128 R200, desc[UR6][R6.64] ;  /* 0x0000000606c87980 */ /* 0x000762000c101d00 */
[----:B-1----:R-:W-:-:S03]  /*37b0*/  IMAD.WIDE.U32 R2, R4, 0x20, R2 ;  /* 0x0000002004027825 */ /* 0x002fc600078e0002 */
[----:B------:R3:W5:Y:S04]  /*37c0*/  LD.E.128 R204, desc[UR6][R6.64+0x10] ;  /* 0x0000100606cc7980 */ /* 0x000768000c101d00 */
        /* <DEDUP_REMOVED lines=37> */
[----:B---3--:R-:W-:Y:S06]  /*3a20*/  BRA `(.L_x_8681) ;  /* 0x0000004800e07947 */ /* 0x008fec0003800000 */
.L_x_8679:
[----:B------:R-:W0:Y:S02]  /*3a30*/  LDCU.64 UR4, c[0x0][0x440] ;  /* 0x00008800ff0477ac */ /* 0x000e240008000a00 */
[----:B0-----:R-:W-:-:S04]  /*3a40*/  UISETP.NE.U32.AND UP0, UPT, UR4, URZ, UPT ;  /* 0x000000ff0400728c */ /* 0x001fc8000bf05070 */
[----:B------:R-:W-:-:S09]  /*3a50*/  UISETP.NE.AND.EX UP0, UPT, UR5, URZ, UPT, UP0 ;  /* 0x000000ff0500728c */ /* 0x000fd2000bf05300 */
[----:B------:R-:W-:Y:S05]  /*3a60*/  BRA.U !UP0, `(.L_x_8682) ;  /* 0x00000025086c7547 */ /* 0x000fea000b800000 */
        /* <DEDUP_REMOVED lines=8> */
[----:B------:R-:W4:Y:S04]  /*3af0*/  LDL R36, [R1+0x17c] ;  /* 0x00017c0001247983 */ /* 0x000f280000100800 */
[----:B------:R-:W3:Y:S02]  /*3b00*/  LDL R39, [R1+0x170] ;  /* 0x0001700001277983 */ /* 0x000ee40000100800 */
[C---:B0-----:R-:W-:Y:S01]  /*3b10*/  @P5 IMAD.WIDE.U32 R6, R4.reuse, 0x20, R6 ;  /* 0x0000002004065825 */ /* 0x041fe200078e0006 */
[----:B------:R-:W0:Y:S01]  /*3b20*/  @P5 LDC.64 R2, c[0x0][0x438] ;  /* 0x00010e00ff025b82 */ /* 0x000e220000000a00 */
        /* <DEDUP_REMOVED lines=27> */
[----:B--2---:R-:W2:Y:S01]  /*3ce0*/  @P5 LDG.E.128 R40, desc[UR6][R6.64] ;  /* 0x0000000606285981 */ /* 0x004ea2000c1e1d00 */
[----:B-1----:R-:W-:-:S03]  /*3cf0*/  @P5 IMAD.WIDE.U32 R8, R4, 0x20, R8 ;  /* 0x0000002004085825 */ /* 0x002fc600078e0008 */
[----:B--2---:R3:W-:Y:S04]  /*3d00*/  @P5 STL.64 [R1+0x180], R40 ;  /* 0x0001802801005387 */ /* 0x0047e80000100a00 */
[----:B------:R1:W-:Y:S01]  /*3d10*/  @P5 STL.64 [R1+0x188], R42 ;  /* 0x0001882a01005387 */ /* 0x0003e20000100a00 */
[----:B---3--:R-:W-:Y:S01]  /*3d20*/  IMAD.MOV.U32 R40, RZ, RZ, R39 ;  /* 0x000000ffff287224 */ /* 0x008fe200078e0027 */
[----:B----4-:R-:W-:Y:S01]  /*3d30*/  MOV R41, R38 ;  /* 0x0000002600297202 */ /* 0x010fe20000000f00 */
[----:B-1----:R-:W-:Y:S01]  /*3d40*/  IMAD.MOV.U32 R42, RZ, RZ, R37 ;  /* 0x000000ffff2a7224 */ /* 0x002fe200078e0025 */
        /* <DEDUP_REMOVED lines=12> */
[----:B------:R-:W3:Y:S01]  /*3e10*/  LDL R10, [R1+0xd8] ;  /* 0x0000d800010a7983 */ /* 0x000ee20000100800 */
[----:B------:R-:W-:Y:S01]  /*3e20*/  IMAD.MOV.U32 R35, RZ, RZ, R31 ;  /* 0x000000ffff237224 */ /* 0x000fe200078e001f */
[----:B------:R-:W-:Y:S02]  /*3e30*/  MOV R34, R30 ;  /* 0x0000001e00227202 */ /* 0x000fe40000000f00 */
[----:B------:R1:W4:Y:S01]  /*3e40*/  @P5 LDG.E.128 R40, desc[UR6][R6.64+0x10] ;  /* 0x0000100606285981 */ /* 0x000322000c1e1d00 */
[----:B------:R-:W-:Y:S01]  /*3e50*/  IMAD.MOV.U32 R31, RZ, RZ, R27 ;  /* 0x000000ffff1f7224 */ /* 0x000fe200078e001b */
[----:B------:R-:W-:Y:S01]  /*3e60*/  MOV R30, R26 ;  /* 0x0000001a001e7202 */ /* 0x000fe20000000f00 */
[----:B------:R-:W-:Y:S01]  /*3e70*/  IMAD.MOV.U32 R27, RZ, RZ, R13 ;  /* 0x000000ffff1b7224 */ /* 0x000fe200078e000d */
[----:B------:R-:W-:Y:S01]  /*3e80*/  MOV R26, R12 ;  /* 0x0000000c001a7202 */ /* 0x000fe20000000f00 */
[----:B------:R-:W4:Y:S04]  /*3e90*/  LDL R13, [R1+0xdc] ;  /* 0x0000dc00010d7983 */ /* 0x000f280000100800 */
[----:B------:R-:W4:Y:S01]  /*3ea0*/  LDL R12, [R1+0xd0] ;  /* 0x0000d000010c7983 */ /* 0x000f220000100800 */
[----:B------:R-:W-:Y:S01]  /*3eb0*/  IMAD.MOV.U32 R44, RZ, RZ, R39 ;  /* 0x000000ffff2c7224 */ /* 0x000fe200078e0027 */
[----:B------:R-:W-:Y:S01]  /*3ec0*/  MOV R45, R38 ;  /* 0x00000026002d7202 */ /* 0x000fe20000000f00 */
[----:B------:R-:W-:Y:S01]  /*3ed0*/  IMAD.MOV.U32 R46, RZ, RZ, R37 ;  /* 0x000000ffff2e7224 */ /* 0x000fe200078e0025 */
[----:B------:R-:W-:-:S06]  /*3ee0*/  MOV R47, R36 ;  /* 0x00000024002f7202 */ /* 0x000fcc0000000f00 */
[----:B------:R-:W4:Y:S01]  /*3ef0*/  @P5 LDG.E.128 R44, desc[UR6][R8.64] ;  /* 0x00000006082c5981 */ /* 0x000f22000c1e1d00 */
[----:B------:R-:W-:Y:S01]  /*3f00*/  IMAD.MOV.U32 R36, RZ, RZ, R29 ;  /* 0x000000ffff247224 */ /* 0x000fe200078e001d */
[----:B------:R-:W-:Y:S02]  /*3f10*/  MOV R39, R28 ;  /* 0x0000001c00277202 */ /* 0x000fe40000000f00 */
[----:B------:R-:W-:Y:S01]  /*3f20*/  ISETP.GE.U32.AND P0, PT, R23, 0x40, PT ;  /* 0x000000401700780c */ /* 0x000fe20003f06070 */
[----:B------:R-:W-:Y:S01]  /*3f30*/  IMAD.MOV.U32 R38, RZ, RZ, R31 ;  /* 0x000000ffff267224 */ /* 0x000fe200078e001f */
[----:B------:R-:W-:Y:S01]  /*3f40*/  MOV R37, R30 ;  /* 0x0000001e00257202 */ /* 0x000fe20000000f00 */
[----:B0-----:R-:W-:-:S05]  /*3f50*/  @P5 IMAD.WIDE.U32 R2, R4, 0x20, R2 ;  /* 0x0000002004025825 */ /* 0x001fca00078e0002 */
[----:B------:R-:W5:Y:S04]  /*3f60*/  @P5 LD.E.128 R108, desc[UR6][R2.64] ;  /* 0x00000006026c5980 */ /* 0x000f68000c101d00 */
[----:B------:R0:W5:Y:S01]  /*3f70*/  @P5 LD.E.128 R112, desc[UR6][R2.64+0x10] ;  /* 0x0000100602705980 */ /* 0x000162000c101d00 */
[----:B-1----:R-:W1:Y:S08]  /*3f80*/  @P0 LDC.64 R6, c[0x0][0x438] ;  /* 0x00010e00ff060b82 */ /* 0x002e700000000a00 */
[----:B0-----:R-:W0:Y:S01]  /*3f90*/  @P0 LDC.64 R2, c[0x0][0x440] ;  /* 0x00011000ff020b82 */ /* 0x001e220000000a00 */
[----:B--2---:R-:W-:Y:S01]  /*3fa0*/  IMAD.MOV.U32 R29, RZ, RZ, R11 ;  /* 0x000000ffff1d7224 */ /* 0x004fe200078e000b */
[----:B---3--:R-:W-:-:S06]  /*3fb0*/  MOV R28, R10 ;  /* 0x0000000a001c7202 */ /* 0x008fcc0000000f00 */
[----:B------:R-:W2:Y:S01]  /*3fc0*/  @P5 LDC.64 R10, c[0x0][0x440] ;  /* 0x00011000ff0a5b82 */ /* 0x000ea20000000a00 */
[----:B----4-:R3:W-:Y:S04]  /*3fd0*/  @P5 STL.64 [R1+0x170], R40 ;  /* 0x0001702801005387 */ /* 0x0107e80000100a00 */
[----:B------:R4:W-:Y:S04]  /*3fe0*/  @P5 STL.64 [R1+0x178], R42 ;  /* 0x0001782a01005387 */ /* 0x0009e80000100a00 */
[----:B------:R-:W2:Y:S01]  /*3ff0*/  LDL R30, [R1+0x128] ;  /* 0x00012800011e7983 */ /* 0x000ea20000100800 */
[----:B---3--:R-:W-:Y:S01]  /*4000*/  IMAD.MOV.U32 R41, RZ, RZ, R33 ;  /* 0x000000ffff297224 */ /* 0x008fe200078e0021 */
[----:B------:R-:W-:-:S02]  /*4010*/  MOV R33, R26 ;  /* 0x0000001a00217202 */ /* 0x000fc40000000f00 */
[----:B------:R-:W3:Y:S01]  /*4020*/  LDL R31, [R1+0x124] ;  /* 0x00012400011f7983 */ /* 0x000ee20000100800 */
[----:B----4-:R-:W-:Y:S01]  /*4030*/  MOV R42, R34 ;  /* 0x00000022002a7202 */ /* 0x010fe20000000f00 */
[----:B------:R-:W-:Y:S01]  /*4040*/  IMAD.MOV.U32 R34, RZ, RZ, R27 ;  /* 0x000000ffff227224 */ /* 0x000fe200078e001b */
[----:B------:R-:W-:Y:S01]  /*4050*/  MOV R26, R12 ;  /* 0x0000000c001a7202 */ /* 0x000fe20000000f00 */
[----:B------:R-:W-:Y:S02]  /*4060*/  IMAD.MOV.U32 R27, RZ, RZ, R13 ;  /* 0x000000ffff1b7224 */ /* 0x000fe400078e000d */
[----:B------:R-:W4:Y:S01]  /*4070*/  LDC.64 R12, c[0x0][0x3d0] ;  /* 0x0000f400ff0c7b82 */ /* 0x000f220000000a00 */
[----:B------:R-:W-:Y:S01]  /*4080*/  IMAD.MOV.U32 R43, RZ, RZ, R35 ;  /* 0x000000ffff2b7224 */ /* 0x000fe200078e0023 */
[----:B------:R-:W-:Y:S01]  /*4090*/  MOV R40, R32 ;  /* 0x0000002000287202 */ /* 0x000fe20000000f00 */
[----:B------:R-:W-:Y:S01]  /*40a0*/  IMAD.MOV.U32 R32, RZ, RZ, R25 ;  /* 0x000000ffff207224 */ /* 0x000fe200078e0019 */
[----:B------:R-:W-:Y:S01]  /*40b0*/  MOV R35, R24 ;  /* 0x0000001800237202 */ /* 0x000fe20000000f00 */
[----:B------:R-:W3:Y:S04]  /*40c0*/  LDL R25, [R1+0x12c] ;  /* 0x00012c0001197983 */ /* 0x000ee80000100800 */
[----:B------:R-:W3:Y:S01]  /*40d0*/  LDL R24, [R1+0x120] ;  /* 0x0001200001187983 */ /* 0x000ee20000100800 */
[----:B--2---:R-:W-:-:S03]  /*40e0*/  @P5 IMAD.WIDE.U32 R10, R4, 0x20, R10 ;  /* 0x00000020040a5825 */ /* 0x004fc600078e000a */
[----:B------:R2:W-:Y:S01]  /*40f0*/  @P5 STL.64 [R1+0x160], R44 ;  /* 0x0001602c01005387 */ /* 0x0005e20000100a00 */
[----:B------:R-:W-:-:S03]  /*4100*/  @P5 LOP3.LUT R4, R4, 0x20, RZ, 0xfc, !PT ;  /* 0x0000002004045812 */ /* 0x000fc600078efcff */
[----:B------:R1:W-:Y:S01]  /*4110*/  @P5 STL.64 [R1+0x168], R46 ;  /* 0x0001682e01005387 */ /* 0x0003e20000100a00 */
[----:B------:R-:W-:-:S03]  /*4120*/  ISETP.GE.U32.AND P1, PT, R23, 0x60, PT ;  /* 0x000000601700780c */ /* 0x000fc60003f26070 */
[----:B------:R-:W5:Y:S01]  /*4130*/  @P5 LD.E.128 R52, desc[UR6][R10.64] ;  /* 0x000000060a345980 */ /* 0x000f62000c101d00 */
[----:B--2---:R-:W-:Y:S01]  /*4140*/  IMAD.MOV.U32 R44, RZ, RZ, R43 ;  /* 0x000000ffff2c7224 */ /* 0x004fe200078e002b */
[----:B------:R-:W-:Y:S01]  /*4150*/  MOV R45, R42 ;  /* 0x0000002a002d7202 */ /* 0x000fe20000000f00 */
[----:B------:R-:W-:Y:S01]  /*4160*/  IMAD.MOV.U32 R43, RZ, RZ, R39 ;  /* 0x000000ffff2b7224 */ /* 0x000fe200078e0027 */
[----:B------:R-:W-:Y:S01]  /*4170*/  MOV R42, R38 ;  /* 0x00000026002a7202 */ /* 0x000fe20000000f00 */
        /* <DEDUP_REMOVED lines=8> */
[C---:B----4-:R-:W-:Y:S01]  /*4200*/  @P0 IMAD.WIDE.U32 R12, R4.reuse, 0x20, R12 ;  /* 0x00000020040c0825 */ /* 0x050fe200078e000c */
[----:B------:R1:W2:Y:S04]  /*4210*/  @P5 LDG.E.128 R44, desc[UR6][R8.64+0x10] ;  /* 0x00001006082c5981 */ /* 0x0002a8000c1e1d00 */
[----:B------:R-:W4:Y:S01]  /*4220*/  @P0 LDG.E.128 R48, desc[UR6][R12.64] ;  /* 0x000000060c300981 */ /* 0x000f22000c1e1d00 */
[----:B------:R-:W-:Y:S01]  /*4230*/  IMAD.MOV.U32 R37, RZ, RZ, R33 ;  /* 0x000000ffff257224 */ /* 0x000fe200078e0021 */
[----:B------:R-:W-:Y:S01]  /*4240*/  MOV R36, R32 ;  /* 0x0000002000247202 */ /* 0x000fe20000000f00 */
[----:B------:R-:W-:Y:S01]  /*4250*/  IMAD.MOV.U32 R39, RZ, RZ, R35 ;  /* 0x000000ffff277224 */ /* 0x000fe200078e0023 */
[----:B------:R-:W-:Y:S01]  /*4260*/  MOV R38, R34 ;  /* 0x0000002200267202 */ /* 0x000fe20000000f00 */
[----:B------:R-:W-:Y:S01]  /*4270*/  IMAD.MOV.U32 R43, RZ, RZ, R37 ;  /* 0x000000ffff2b7224 */ /* 0x000fe200078e0025 */
[----:B------:R-:W-:Y:S01]  /*4280*/  MOV R42, R36 ;  /* 0x00000024002a7202 */ /* 0x000fe20000000f00 */
[----:B-1----:R-:W1:Y:S01]  /*4290*/  LDC.64 R8, c[0x0][0x3d0] ;  /* 0x0000f400ff087b82 */ /* 0x002e620000000a00 */
[----:B------:R0:W5:Y:S01]  /*42a0*/  @P5 LD.E.128 R56, desc[UR6][R10.64+0x10] ;  /* 0x000010060a385980 */ /* 0x000162000c101d00 */
[----:B------:R-:W-:-:S04]  /*42b0*/  @P0 IMAD.WIDE.U32 R6, R4, 0x20, R6 ;  /* 0x0000002004060825 */ /* 0x000fc800078e0006 */
[----:B0-----:R-:W-:Y:S01]  /*42c0*/  @P0 IMAD.WIDE.U32 R2, R4, 0x20, R2 ;  /* 0x0000002004020825 */ /* 0x001fe200078e0002 */
[----:B------:R-:W5:Y:S04]  /*42d0*/  @P0 LD.E.128 R116, desc[UR6][R6.64] ;  /* 0x0000000606740980 */ /* 0x000f68000c101d00 */
[----:B------:R0:W5:Y:S01]  /*42e0*/  @P0 LD.E.128 R120, desc[UR6][R6.64+0x10] ;  /* 0x0000100606780980 */ /* 0x000162000c101d00 */
[----:B------:R-:W1:Y:S03]  /*42f0*/  @P1 LDC.64 R10, c[0x0][0x438] ;  /* 0x00010e00ff0a1b82 */ /* 0x000e660000000a00 */
[----:B------:R-:W5:Y:S04]  /*4300*/  @P0 LD.E.128 R60, desc[UR6][R2.64] ;  /* 0x00000006023c0980 */ /* 0x000f68000c101d00 */
[----:B------:R0:W5:Y:S02]  /*4310*/  @P0 LD.E.128 R64, desc[UR6][R2.64+0x10] ;  /* 0x0000100602400980 */ /* 0x000164000c101d00 */
[----:B0-----:R-:W0:Y:S08]  /*4320*/  @P1 LDC.64 R6, c[0x0][0x440] ;  /* 0x00011000ff061b82 */ /* 0x001e300000000a00 */
[----:B------:R-:W0:Y:S01]  /*4330*/  LDC.64 R2, c[0x0][0x3d0] ;  /* 0x0000f400ff027b82 */ /* 0x000e220000000a00 */
[----:B------:R-:W-:-:S02]  /*4340*/  MOV R34, R30 ;  /* 0x0000001e00227202 */ /* 0x000fc40000000f00 */
[----:B------:R-:W-:Y:S02]  /*4350*/  MOV R30, R21 ;  /* 0x00000015001e7202 */ /* 0x000fe40000000f00 */
[----:B------:R-:W4:Y:S01]  /*4360*/  LDL R21, [R1+0xb0] ;  /* 0x0000b00001157983 */ /* 0x000f220000100800 */
[----:B---3--:R-:W-:Y:S02]  /*4370*/  IMAD.MOV.U32 R35, RZ, RZ, R31 ;  /* 0x000000ffff237224 */ /* 0x008fe400078e001f */
[----:B------:R-:W-:Y:S02]  /*4380*/  IMAD.MOV.U32 R31, RZ, RZ, R22 ;  /* 0x000000ffff1f7224 */ /* 0x000fe400078e0016 */
[----:B------:R-:W3:Y:S01]  /*4390*/  LDL R22, [R1+0xbc] ;  /* 0x0000bc0001167983 */ /* 0x000ee20000100800 */
[----:B------:R-:W-:Y:S02]  /*43a0*/  IMAD.MOV.U32 R33, RZ, RZ, R25 ;  /* 0x000000ffff217224 */ /* 0x000fe400078e0019 */
[----:B------:R-:W-:Y:S01]  /*43b0*/  IMAD.MOV.U32 R25, RZ, RZ, R15 ;  /* 0x000000ffff197224 */ /* 0x000fe200078e000f */
[----:B------:R-:W-:Y:S01]  /*43c0*/  MOV R32, R24 ;  /* 0x0000001800207202 */ /* 0x000fe20000000f00 */
[----:B------:R-:W3:Y:S01]  /*43d0*/  LDL R15, [R1+0xb4] ;  /* 0x0000b400010f7983 */ /* 0x000ee20000100800 */
[----:B------:R-:W-:-:S03]  /*43e0*/  MOV R24, R14 ;  /* 0x0000000e00187202 */ /* 0x000fc60000000f00 */
[----:B------:R-:W3:Y:S01]  /*43f0*/  LDL R14, [R1+0xb8] ;  /* 0x0000b800010e7983 */ /* 0x000ee20000100800 */
[----:B------:R-:W-:Y:S01]  /*4400*/  IMAD.MOV.U32 R40, RZ, RZ, R35 ;  /* 0x000000ffff287224 */ /* 0x000fe200078e0023 */
[----:B------:R-:W-:Y:S01]  /*4410*/  MOV R41, R32 ;  /* 0x0000002000297202 */ /* 0x000fe20000000f00 */
[----:B------:R-:W-:Y:S01]  /*4420*/  IMAD.MOV.U32 R36, RZ, RZ, R31 ;  /* 0x000000ffff247224 */ /* 0x000fe200078e001f */
[----:B------:R-:W-:Y:S01]  /*4430*/  MOV R35, R30 ;  /* 0x0000001e00237202 */ /* 0x000fe20000000f00 */
[----:B--2---:R2:W-:Y:S04]  /*4440*/  @P5 STL.64 [R1+0x150], R44 ;  /* 0x0001502c01005387 */ /* 0x0045e80000100a00 */
[----:B------:R-:W-:Y:S04]  /*4450*/  @P5 STL.64 [R1+0x158], R46 ;  /* 0x0001582e01005387 */ /* 0x000fe80000100a00 */
[----:B------:R-:W3:Y:S01]  /*4460*/  LDL R32, [R1+0x108] ;  /* 0x0001080001207983 */ /* 0x000ee20000100800 */
[----:B--2---:R-:W-:Y:S01]  /*4470*/  MOV R44, R38 ;  /* 0x00000026002c7202 */ /* 0x004fe20000000f00 */
[----:B------:R-:W-:-:S02]  /*4480*/  IMAD.MOV.U32 R45, RZ, RZ, R39 ;  /* 0x000000ffff2d7224 */ /* 0x000fc400078e0027 */
[----:B------:R-:W2:Y:S01]  /*4490*/  LDL R31, [R1+0x10c] ;  /* 0x00010c00011f7983 */ /* 0x000ea20000100800 */
[----:B------:R-:W-:-:S03]  /*44a0*/  IMAD.MOV.U32 R38, RZ, RZ, R33 ;  /* 0x000000ffff267224 */ /* 0x000fc600078e0021 */
[----:B------:R-:W2:Y:S04]  /*44b0*/  LDL R30, [R1+0x100] ;  /* 0x00010000011e7983 */ /* 0x000ea80000100800 */
[----:B------:R-:W2:Y:S04]  /*44c0*/  LDL R33, [R1+0x104] ;  /* 0x0001040001217983 */ /* 0x000ea80000100800 */
[----:B----4-:R4:W-:Y:S04]  /*44d0*/  @P0 STL.64 [R1+0x140], R48 ;  /* 0x0001403001000387 */ /* 0x0109e80000100a00 */
[----:B------:R1:W-:Y:S01]  /*44e0*/  @P0 STL.64 [R1+0x148], R50 ;  /* 0x0001483201000387 */ /* 0x0003e20000100a00 */
[----:B----4-:R-:W-:Y:S01]  /*44f0*/  IMAD.MOV.U32 R48, RZ, RZ, R45 ;  /* 0x000000ffff307224 */ /* 0x010fe200078e002d */
[----:B------:R-:W-:Y:S01]  /*4500*/  MOV R49, R44 ;  /* 0x0000002c00317202 */ /* 0x000fe20000000f00 */
[----:B-1----:R-:W-:Y:S01]  /*4510*/  IMAD.MOV.U32 R50, RZ, RZ, R43 ;  /* 0x000000ffff327224 */ /* 0x002fe200078e002b */
[----:B------:R-:W-:-:S06]  /*4520*/  MOV R51, R42 ;  /* 0x0000002a00337202 */ /* 0x000fcc0000000f00 */
[----:B------:R1:W4:Y:S01]  /*4530*/  @P0 LDG.E.128 R48, desc[UR6][R12.64+0x10] ;  /* 0x000010060c300981 */ /* 0x000322000c1e1d00 */
        /* <DEDUP_REMOVED lines=11> */
[----:B-1----:R-:W1:Y:S01]  /*45f0*/  LDC.64 R12, c[0x0][0x3d8] ;  /* 0x0000f600ff0c7b82 */ /* 0x002e620000000a00 */
[----:B---3--:R-:W-:Y:S01]  /*4600*/  IMAD.MOV.U32 R25, RZ, RZ, R15 ;  /* 0x000000ffff197224 */ /* 0x008fe200078e000f */
[----:B------:R-:W-:-:S06]  /*4610*/  MOV R24, R14 ;  /* 0x0000000e00187202 */ /* 0x000fcc0000000f00 */
[----:B------:R-:W3:Y:S02]  /*4620*/  LDC.64 R14, c[0x0][0x3d8] ;  /* 0x0000f600ff0e7b82 */ /* 0x000ee40000000a00 */
[----:B---3--:R-:W-:Y:S01]  /*4630*/  @P0 IMAD.WIDE.U32 R14, R4, 0x20, R14 ;  /* 0x00000020040e0825 */ /* 0x008fe200078e000e */
[----:B------:R-:W-:Y:S02]  /*4640*/  MOV R36, R32 ;  /* 0x0000002000247202 */ /* 0x000fe40000000f00 */
[----:B------:R-:W-:Y:S02]  /*4650*/  MOV R32, R18 ;  /* 0x0000001200207202 */ /* 0x000fe40000000f00 */
[----:B------:R-:W3:Y:S01]  /*4660*/  LDL R18, [R1+0x98] ;  /* 0x0000980001127983 */ /* 0x000ee20000100800 */
[----:B--2---:R-:W-:Y:S02]  /*4670*/  IMAD.MOV.U32 R35, RZ, RZ, R31 ;  /* 0x000000ffff237224 */ /* 0x004fe400078e001f */
[----:B------:R-:W-:Y:S01]  /*4680*/  IMAD.MOV.U32 R31, RZ, RZ, R17 ;  /* 0x000000ffff1f7224 */ /* 0x000fe200078e0011 */
[----:B------:R-:W-:Y:S01]  /*4690*/  MOV R34, R30 ;  /* 0x0000001e00227202 */ /* 0x000fe20000000f00 */
[----:B------:R-:W2:Y:S01]  /*46a0*/  LDL R17, [R1+0x9c] ;  /* 0x00009c0001117983 */ /* 0x000ea20000100800 */
[----:B------:R-:W-:Y:S01]  /*46b0*/  MOV R30, R16 ;  /* 0x00000010001e7202 */ /* 0x000fe20000000f00 */
[----:B------:R-:W-:-:S02]  /*46c0*/  IMAD.MOV.U32 R37, RZ, RZ, R33 ;  /* 0x000000ffff257224 */ /* 0x000fc400078e0021 */
[----:B------:R-:W2:Y:S01]  /*46d0*/  LDL R16, [R1+0x90] ;  /* 0x0000900001107983 */ /* 0x000ea20000100800 */
[----:B------:R-:W-:-:S03]  /*46e0*/  IMAD.MOV.U32 R33, RZ, RZ, R19 ;  /* 0x000000ffff217224 */ /* 0x000fc600078e0013 */
[----:B------:R-:W3:Y:S04]  /*46f0*/  LDL R19, [R1+0x94] ;  /* 0x0000940001137983 */ /* 0x000ee80000100800 */
[----:B----4-:R4:W-:Y:S04]  /*4700*/  @P0 STL.64 [R1+0x130], R48 ;  /* 0x0001303001000387 */ /* 0x0109e80000100a00 */
[----:B------:R0:W-:Y:S01]  /*4710*/  @P0 STL.64 [R1+0x138], R50 ;  /* 0x0001383201000387 */ /* 0x0001e20000100a00 */
[----:B----4-:R-:W-:Y:S01]  /*4720*/  IMAD.MOV.U32 R48, RZ, RZ, R45 ;  /* 0x000000ffff307224 */ /* 0x010fe200078e002d */
[----:B------:R-:W-:Y:S01]  /*4730*/  MOV R49, R44 ;  /* 0x0000002c00317202 */ /* 0x000fe20000000f00 */
[----:B0-----:R-:W-:Y:S01]  /*4740*/  IMAD.MOV.U32 R50, RZ, RZ, R43 ;  /* 0x000000ffff327224 */ /* 0x001fe200078e002b */
[----:B------:R-:W-:-:S06]  /*4750*/  MOV R51, R42 ;  /* 0x0000002a00337202 */ /* 0x000fcc0000000f00 */
[----:B------:R-:W4:Y:S01]  /*4760*/  @P0 LDG.E.128 R48, desc[UR6][R14.64] ;  /* 0x000000060e300981 */ /* 0x000f22000c1e1d00 */
        /* <DEDUP_REMOVED lines=12> */
[----:B------:R-:W2:Y:S04]  /*4830*/  LDL R32, [R1+0xe8] ;  /* 0x0000e80001207983 */ /* 0x000ea80000100800 */
[----:B------:R-:W3:Y:S04]  /*4840*/  LDL R31, [R1+0xec] ;  /* 0x0000ec00011f7983 */ /* 0x000ee80000100800 */
[----:B------:R-:W3:Y:S04]  /*4850*/  LDL R30, [R1+0xe0] ;  /* 0x0000e000011e7983 */ /* 0x000ee80000100800 */
[----:B------:R-:W2:Y:S04]  /*4860*/  LDL R33, [R1+0xe4] ;  /* 0x0000e40001217983 */ /* 0x000ea80000100800 */
[----:B----4-:R0:W-:Y:S04]  /*4870*/  @P0 STL.64 [R1+0x120], R48 ;  /* 0x0001203001000387 */ /* 0x0101e80000100a00 */
[----:B------:R4:W-:Y:S01]  /*4880*/  @P0 STL.64 [R1+0x128], R50 ;  /* 0x0001283201000387 */ /* 0x0009e20000100a00 */
[----:B0-----:R-:W-:Y:S01]  /*4890*/  IMAD.MOV.U32 R48, RZ, RZ, R45 ;  /* 0x000000ffff307224 */ /* 0x001fe200078e002d */
[----:B------:R-:W-:Y:S01]  /*48a0*/  MOV R49, R44 ;  /* 0x0000002c00317202 */ /* 0x000fe20000000f00 */
[----:B----4-:R-:W-:Y:S01]  /*48b0*/  IMAD.MOV.U32 R50, RZ, RZ, R43 ;  /* 0x000000ffff327224 */ /* 0x010fe200078e002b */
        /* <DEDUP_REMOVED lines=11> */
[----:B------:R-:W-:Y:S01]  /*4970*/  MOV R36, R32 ;  /* 0x0000002000247202 */ /* 0x000fe20000000f00 */
[----:B---3--:R-:W-:Y:S01]  /*4980*/  IMAD.MOV.U32 R35, RZ, RZ, R31 ;  /* 0x000000ffff237224 */ /* 0x008fe200078e001f */
[----:B------:R-:W-:Y:S01]  /*4990*/  MOV R34, R30 ;  /* 0x0000001e00227202 */ /* 0x000fe20000000f00 */
[----:B------:R-:W-:Y:S01]  /*49a0*/  IMAD.MOV.U32 R33, RZ, RZ, R29 ;  /* 0x000000ffff217224 */ /* 0x000fe200078e001d */
[----:B------:R-:W-:Y:S01]  /*49b0*/  MOV R32, R28 ;  /* 0x0000001c00207202 */ /* 0x000fe20000000f00 */
[----:B------:R-:W-:Y:S01]  /*49c0*/  IMAD.MOV.U32 R31, RZ, RZ, R27 ;  /* 0x000000ffff1f7224 */ /* 0x000fe200078e001b */
[----:B------:R-:W-:Y:S01]  /*49d0*/  MOV R30, R26 ;  /* 0x0000001a001e7202 */ /* 0x000fe20000000f00 */
[----:B------:R-:W2:Y:S01]  /*49e0*/  LDL R27, [R1+0x88] ;  /* 0x00008800011b7983 */ /* 0x000ea20000100800 */
[----:B------:R-:W-:-:S03]  /*49f0*/  @P0 VIADD R4, R4, 0x20 ;  /* 0x0000002004040836 */ /* 0x000fc60000000000 */
[----:B------:R-:W3:Y:S04]  /*4a00*/  LDL R26, [R1+0x8c] ;  /* 0x00008c00011a7983 */ /* 0x000ee80000100800 */
[----:B------:R-:W2:Y:S04]  /*4a10*/  LDL R29, [R1+0x80] ;  /* 0x00008000011d7983 */ /* 0x000ea80000100800 */
[----:B------:R-:W3:Y:S01]  /*4a20*/  LDL R28, [R1+0x84] ;  /* 0x00008400011c7983 */ /* 0x000ee20000100800 */
[----:B------:R-:W-:-:S03]  /*4a30*/  @P1 IMAD.WIDE.U32 R8, R4, 0x20, R8 ;  /* 0x0000002004081825 */ /* 0x000fc600078e0008 */
        /* <DEDUP_REMOVED lines=25> */
[----:B0-----:R-:W-:Y:S01]  /*4bd0*/  MOV R48, R45 ;  /* 0x0000002d00307202 */ /* 0x001fe20000000f00 */
[----:B------:R-:W-:Y:S01]  /*4be0*/  IMAD.MOV.U32 R49, RZ, RZ, R44 ;  /* 0x000000ffff317224 */ /* 0x000fe200078e002c */
[----:B----4-:R-:W-:Y:S01]  /*4bf0*/  MOV R50, R43 ;  /* 0x0000002b00327202 */ /* 0x010fe20000000f00 */
[----:B------:R-:W-:-:S06]  /*4c00*/  IMAD.MOV.U32 R51, RZ, RZ, R42 ;  /* 0x000000ffff337224 */ /* 0x000fcc00078e002a */
        /* <DEDUP_REMOVED lines=9> */
[----:B--2---:R-:W-:Y:S01]  /*4ca0*/  MOV R37, R33 ;  /* 0x0000002100257202 */ /* 0x004fe20000000f00 */
[----:B------:R-:W-:Y:S01]  /*4cb0*/  IMAD.MOV.U32 R36, RZ, RZ, R32 ;  /* 0x000000ffff247224 */ /* 0x000fe200078e0020 */
[----:B---3--:R-:W-:Y:S01]  /*4cc0*/  MOV R35, R31 ;  /* 0x0000001f00237202 */ /* 0x008fe20000000f00 */
[----:B------:R-:W-:Y:S01]  /*4cd0*/  IMAD.MOV.U32 R34, RZ, RZ, R30 ;  /* 0x000000ffff227224 */ /* 0x000fe200078e001e */
[----:B------:R-:W-:Y:S01]  /*4ce0*/  MOV R33, R25 ;  /* 0x0000001900217202 */ /* 0x000fe20000000f00 */
[----:B------:R-:W-:Y:S01]  /*4cf0*/  IMAD.MOV.U32 R32, RZ, RZ, R24 ;  /* 0x000000ffff207224 */ /* 0x000fe200078e0018 */
[----:B------:R-:W-:Y:S01]  /*4d00*/  MOV R31, R22 ;  /* 0x00000016001f7202 */ /* 0x000fe20000000f00 */
[----:B------:R-:W-:Y:S01]  /*4d10*/  IMAD.MOV.U32 R30, RZ, RZ, R21 ;  /* 0x000000ffff1e7224 */ /* 0x000fe200078e0015 */
[----:B------:R-:W2:Y:S01]  /*4d20*/  LDL R25, [R1+0x24] ;  /* 0x0000240001197983 */ /* 0x000ea20000100800 */
[C---:B-1----:R-:W-:Y:S01]  /*4d30*/  @P1 IMAD.WIDE.U32 R12, R4.reuse, 0x20, R12 ;  /* 0x00000020040c1825 */ /* 0x042fe200078e000c */
[----:B------:R-:W-:Y:S01]  /*4d40*/  ISETP.GE.U32.AND P0, PT, R23, 0x80, PT ;  /* 0x000000801700780c */ /* 0x000fe20003f06070 */
[----:B0-----:R-:W0:Y:S01]  /*4d50*/  LDC.64 R8, c[0x0][0x3d8] ;  /* 0x0000f600ff087b82 */ /* 0x001e220000000a00 */
[----:B------:R-:W3:Y:S04]  /*4d60*/  LDL R21, [R1+0x20] ;  /* 0x0000200001157983 */ /* 0x000ee80000100800 */
[----:B------:R-:W3:Y:S04]  /*4d70*/  LDL R24, [R1+0x28] ;  /* 0x0000280001187983 */ /* 0x000ee80000100800 */
[----:B------:R-:W3:Y:S01]  /*4d80*/  LDL R22, [R1+0x2c] ;  /* 0x00002c0001167983 */ /* 0x000ee20000100800 */
[----:B------:R-:W-:-:S02]  /*4d90*/  @P1 IMAD.WIDE.U32 R10, R4, 0x20, R10 ;  /* 0x00000020040a1825 */ /* 0x000fc400078e000a */
[----:B------:R-:W1:Y:S02]  /*4da0*/  @P0 LDC.64 R14, c[0x0][0x438] ;  /* 0x00010e00ff0e0b82 */ /* 0x000e640000000a00 */
[C---:B------:R-:W-:Y:S01]  /*4db0*/  @P1 IMAD.WIDE.U32 R6, R4.reuse, 0x20, R6 ;  /* 0x0000002004061825 */ /* 0x040fe200078e0006 */
[----:B----4-:R4:W-:Y:S04]  /*4dc0*/  @P1 STL.64 [R1+0xf0], R48 ;  /* 0x0000f03001001387 */ /* 0x0109e80000100a00 */
[----:B------:R0:W-:Y:S01]  /*4dd0*/  @P1 STL.64 [R1+0xf8], R50 ;  /* 0x0000f83201001387 */ /* 0x0001e20000100a00 */
[----:B------:R-:W-:-:S03]  /*4de0*/  @P1 IADD3 R4, PT, PT, R4, 0x20, RZ ;  /* 0x0000002004041810 */ /* 0x000fc60007ffe0ff */
[----:B------:R-:W5:Y:S01]  /*4df0*/  @P1 LD.E.128 R124, desc[UR6][R10.64] ;  /* 0x000000060a7c1980 */ /* 0x000f62000c101d00 */
[----:B----4-:R-:W-:Y:S01]  /*4e00*/  MOV R48, R45 ;  /* 0x0000002d00307202 */ /* 0x010fe20000000f00 */
[----:B------:R-:W-:Y:S02]  /*4e10*/  IMAD.MOV.U32 R49, RZ, RZ, R44 ;  /* 0x000000ffff317224 */ /* 0x000fe400078e002c */
[----:B------:R4:W5:Y:S01]  /*4e20*/  @P1 LD.E.128 R128, desc[UR6][R10.64+0x10] ;  /* 0x000010060a801980 */ /* 0x000962000c101d00 */
[----:B0-----:R-:W-:Y:S01]  /*4e30*/  MOV R50, R43 ;  /* 0x0000002b00327202 */ /* 0x001fe20000000f00 */
[----:B------:R-:W-:Y:S02]  /*4e40*/  IMAD.MOV.U32 R51, RZ, RZ, R42 ;  /* 0x000000ffff337224 */ /* 0x000fe400078e002a */
[----:B------:R-:W5:Y:S04]  /*4e50*/  @P1 LD.E.128 R68, desc[UR6][R6.64] ;  /* 0x0000000606441980 */ /* 0x000f68000c101d00 */
[----:B------:R0:W5:Y:S01]  /*4e60*/  @P1 LD.E.128 R72, desc[UR6][R6.64+0x10] ;  /* 0x0000100606481980 */ /* 0x000162000c101d00 */
[----:B------:R-:W-:Y:S01]  /*4e70*/  MOV R45, R41 ;  /* 0x00000029002d7202 */ /* 0x000fe20000000f00 */
[----:B------:R-:W-:Y:S01]  /*4e80*/  IMAD.MOV.U32 R44, RZ, RZ, R40 ;  /* 0x000000ffff2c7224 */ /* 0x000fe200078e0028 */
[----:B----4-:R-:W4:Y:S01]  /*4e90*/  @P0 LDC.64 R10, c[0x0][0x440] ;  /* 0x00011000ff0a0b82 */ /* 0x010f220000000a00 */
        /* <DEDUP_REMOVED lines=11> */
[----:B------:R-:W3:Y:S01]  /*4f50*/  LDL R32, [R1+0xa8] ;  /* 0x0000a80001207983 */ /* 0x000ee20000100800 */
[----:B------:R-:W-:Y:S01]  /*4f60*/  @P0 IMAD.WIDE.U32 R2, R4, 0x20, R2 ;  /* 0x0000002004020825 */ /* 0x000fe200078e0002 */
[----:B0-----:R-:W0:Y:S02]  /*4f70*/  LDC.64 R6, c[0x0][0x3d8] ;  /* 0x0000f600ff067b82 */ /* 0x001e240000000a00 */
[----:B------:R-:W4:Y:S04]  /*4f80*/  LDL R31, [R1+0xac] ;  /* 0x0000ac00011f7983 */ /* 0x000f280000100800 */
[----:B------:R-:W4:Y:S04]  /*4f90*/  LDL R30, [R1+0xa0] ;  /* 0x0000a000011e7983 */ /* 0x000f280000100800 */
[----:B------:R-:W3:Y:S04]  /*4fa0*/  LDL R33, [R1+0xa4] ;  /* 0x0000a40001217983 */ /* 0x000ee80000100800 */
[----:B--2---:R2:W-:Y:S04]  /*4fb0*/  @P1 STL.64 [R1+0xe0], R48 ;  /* 0x0000e03001001387 */ /* 0x0045e80000100a00 */
[----:B------:R1:W-:Y:S01]  /*4fc0*/  @P1 STL.64 [R1+0xe8], R50 ;  /* 0x0000e83201001387 */ /* 0x0003e20000100a00 */
[----:B--2---:R-:W-:Y:S01]  /*4fd0*/  MOV R48, R45 ;  /* 0x0000002d00307202 */ /* 0x004fe20000000f00 */
[----:B------:R-:W-:Y:S01]  /*4fe0*/  IMAD.MOV.U32 R49, RZ, RZ, R44 ;  /* 0x000000ffff317224 */ /* 0x000fe200078e002c */
[----:B-1----:R-:W-:Y:S01]  /*4ff0*/  MOV R50, R43 ;  /* 0x0000002b00327202 */ /* 0x002fe20000000f00 */
        /* <DEDUP_REMOVED lines=10> */
[----:B---3--:R-:W-:Y:S01]  /*50a0*/  MOV R37, R33 ;  /* 0x0000002100257202 */ /* 0x008fe20000000f00 */
[----:B------:R-:W-:Y:S01]  /*50b0*/  IMAD.MOV.U32 R36, RZ, RZ, R32 ;  /* 0x000000ffff247224 */ /* 0x000fe200078e0020 */
[----:B----4-:R-:W-:Y:S01]  /*50c0*/  MOV R35, R31 ;  /* 0x0000001f00237202 */ /* 0x010fe20000000f00 */
[----:B------:R-:W-:Y:S01]  /*50d0*/  IMAD.MOV.U32 R34, RZ, RZ, R30 ;  /* 0x000000ffff227224 */ /* 0x000fe200078e001e */
[----:B------:R-:W-:Y:S01]  /*50e0*/  MOV R33, R19 ;  /* 0x0000001300217202 */ /* 0x000fe20000000f00 */
[----:B------:R-:W-:Y:S01]  /*50f0*/  IMAD.MOV.U32 R32, RZ, RZ, R18 ;  /* 0x000000ffff207224 */ /* 0x000fe200078e0012 */
[----:B------:R-:W-:Y:S01]  /*5100*/  MOV R31, R17 ;  /* 0x00000011001f7202 */ /* 0x000fe20000000f00 */
[----:B------:R-:W-:Y:S01]  /*5110*/  IMAD.MOV.U32 R30, RZ, RZ, R16 ;  /* 0x000000ffff1e7224 */ /* 0x000fe200078e0010 */
[----:B------:R-:W3:Y:S01]  /*5120*/  LDL R17, [R1+0x54] ;  /* 0x0000540001117983 */ /* 0x000ee20000100800 */
[----:B------:R-:W-:Y:S01]  /*5130*/  @P0 IMAD.WIDE.U32 R8, R4, 0x20, R8 ;  /* 0x0000002004080825 */ /* 0x000fe200078e0008 */
[----:B-1----:R-:W1:Y:S02]  /*5140*/  LDC.64 R12, c[0x0][0x3d0] ;  /* 0x0000f400ff0c7b82 */ /* 0x002e640000000a00 */
[----:B------:R-:W3:Y:S04]  /*5150*/  LDL R18, [R1+0x58] ;  /* 0x0000580001127983 */ /* 0x000ee80000100800 */
[----:B------:R-:W3:Y:S04]  /*5160*/  LDL R19, [R1+0x5c] ;  /* 0x00005c0001137983 */ /* 0x000ee80000100800 */
[----:B------:R-:W3:Y:S04]  /*5170*/  LDL R16, [R1+0x50] ;  /* 0x0000500001107983 */ /* 0x000ee80000100800 */
[----:B--2---:R2:W-:Y:S04]  /*5180*/  @P1 STL.64 [R1+0xd0], R48 ;  /* 0x0000d03001001387 */ /* 0x0045e80000100a00 */
[----:B------:R4:W-:Y:S01]  /*5190*/  @P1 STL.64 [R1+0xd8], R50 ;  /* 0x0000d83201001387 */ /* 0x0009e20000100a00 */
[----:B--2---:R-:W-:Y:S01]  /*51a0*/  MOV R48, R45 ;  /* 0x0000002d00307202 */ /* 0x004fe20000000f00 */
[----:B------:R-:W-:Y:S01]  /*51b0*/  IMAD.MOV.U32 R49, RZ, RZ, R44 ;  /* 0x000000ffff317224 */ /* 0x000fe200078e002c */
[----:B----4-:R-:W-:Y:S01]  /*51c0*/  MOV R50, R43 ;  /* 0x0000002b00327202 */ /* 0x010fe20000000f00 */
        /* <DEDUP_REMOVED lines=14> */
[----:B------:R-:W4:Y:S04]  /*52b0*/  LDL R33, [R1+0x74] ;  /* 0x0000740001217983 */ /* 0x000f280000100800 */
[----:B------:R-:W3:Y:S04]  /*52c0*/  LDL R31, [R1+0x78] ;  /* 0x00007800011f7983 */ /* 0x000ee80000100800 */
[----:B------:R-:W4:Y:S04]  /*52d0*/  LDL R30, [R1+0x7c] ;  /* 0x00007c00011e7983 */ /* 0x000f280000100800 */
[----:B------:R-:W4:Y:S04]  /*52e0*/  LDL R32, [R1+0x70] ;  /* 0x0000700001207983 */ /* 0x000f280000100800 */
[----:B--2---:R2:W-:Y:S04]  /*52f0*/  @P0 STL.64 [R1+0xc0], R48 ;  /* 0x0000c03001000387 */ /* 0x0045e80000100a00 */
[----:B------:R0:W-:Y:S01]  /*5300*/  @P0 STL.64 [R1+0xc8], R50 ;  /* 0x0000c83201000387 */ /* 0x0001e20000100a00 */
[----:B--2---:R-:W-:Y:S01]  /*5310*/  IMAD.MOV.U32 R48, RZ, RZ, R45 ;  /* 0x000000ffff307224 */ /* 0x004fe200078e002d */
[----:B------:R-:W-:Y:S01]  /*5320*/  MOV R49, R44 ;  /* 0x0000002c00317202 */ /* 0x000fe20000000f00 */
[----:B0-----:R-:W-:Y:S01]  /*5330*/  IMAD.MOV.U32 R50, RZ, RZ, R43 ;  /* 0x000000ffff327224 */ /* 0x001fe200078e002b */
[----:B------:R-:W-:-:S06]  /*5340*/  MOV R51, R42 ;  /* 0x0000002a00337202 */ /* 0x000fcc0000000f00 */
[----:B------:R-:W2:Y:S01]  /*5350*/  @P0 LDG.E.128 R48, desc[UR6][R2.64+0x10] ;  /* 0x0000100602300981 */ /* 0x000ea2000c1e1d00 */
        /* <DEDUP_REMOVED lines=8> */
[----:B---3--:R-:W-:Y:S01]  /*53e0*/  IMAD.MOV.U32 R34, RZ, RZ, R31 ;  /* 0x000000ffff227224 */ /* 0x008fe200078e001f */
[----:B----4-:R-:W-:Y:S01]  /*53f0*/  MOV R35, R30 ;  /* 0x0000001e00237202 */ /* 0x010fe20000000f00 */
[----:B------:R-:W-:Y:S01]  /*5400*/  IMAD.MOV.U32 R37, RZ, RZ, R29 ;  /* 0x000000ffff257224 */ /* 0x000fe200078e001d */
[----:B------:R-:W-:Y:S01]  /*5410*/  MOV R36, R28 ;  /* 0x0000001c00247202 */ /* 0x000fe20000000f00 */
[----:B------:R-:W-:Y:S01]  /*5420*/  IMAD.MOV.U32 R31, RZ, RZ, R27 ;  /* 0x000000ffff1f7224 */ /* 0x000fe200078e001b */
[----:B------:R-:W-:Y:S01]  /*5430*/  MOV R30, R26 ;  /* 0x0000001a001e7202 */ /* 0x000fe20000000f00 */
[----:B------:R-:W3:Y:S04]  /*5440*/  LDL R29, [R1+0x40] ;  /* 0x00004000011d7983 */ /* 0x000ee80000100800 */
[----:B------:R-:W4:Y:S04]  /*5450*/  LDL R28, [R1+0x44] ;  /* 0x00004400011c7983 */ /* 0x000f280000100800 */
[----:B------:R-:W4:Y:S04]  /*5460*/  LDL R27, [R1+0x48] ;  /* 0x00004800011b7983 */ /* 0x000f280000100800 */
[----:B------:R-:W4:Y:S04]  /*5470*/  LDL R26, [R1+0x4c] ;  /* 0x00004c00011a7983 */ /* 0x000f280000100800 */
[----:B--2---:R0:W-:Y:S04]  /*5480*/  @P0 STL.64 [R1+0xb0], R48 ;  /* 0x0000b03001000387 */ /* 0x0041e80000100a00 */
[----:B------:R2:W-:Y:S01]  /*5490*/  @P0 STL.64 [R1+0xb8], R50 ;  /* 0x0000b83201000387 */ /* 0x0005e20000100a00 */
[----:B0-----:R-:W-:Y:S01]  /*54a0*/  IMAD.MOV.U32 R48, RZ, RZ, R45 ;  /* 0x000000ffff307224 */ /* 0x001fe200078e002d */
[----:B------:R-:W-:Y:S01]  /*54b0*/  MOV R49, R44 ;  /* 0x0000002c00317202 */ /* 0x000fe20000000f00 */
[----:B--2---:R-:W-:Y:S01]  /*54c0*/  IMAD.MOV.U32 R50, RZ, RZ, R43 ;  /* 0x000000ffff327224 */ /* 0x004fe200078e002b */
        /* <DEDUP_REMOVED lines=24> */
[----:B------:R0:W2:Y:S01]  /*5650*/  @P0 LDG.E.128 R48, desc[UR6][R8.64+0x10] ;  /* 0x0000100608300981 */ /* 0x0000a2000c1e1d00 */
        /* <DEDUP_REMOVED lines=18> */
[----:B------:R-:W3:Y:S01]  /*5780*/  LDL R22, [R1+0x1c] ;  /* 0x00001c0001167983 */ /* 0x000ee20000100800 */
[----:B------:R-:W-:Y:S01]  /*5790*/  ISETP.GE.U32.AND P1, PT, R23, 0xa0, PT ;  /* 0x000000a01700780c */ /* 0x000fe20003f26070 */
[C---:B------:R-:W-:Y:S01]  /*57a0*/  @P0 IMAD.WIDE.U32 R14, R4.reuse, 0x20, R14 ;  /* 0x00000020040e0825 */ /* 0x040fe200078e000e */
[----:B0-----:R-:W0:Y:S01]  /*57b0*/  LDC.64 R8, c[0x0][0x3d0] ;  /* 0x0000f400ff087b82 */ /* 0x001e220000000a00 */
[----:B------:R-:W4:Y:S04]  /*57c0*/  LDL R21, [R1+0x10] ;  /* 0x0000100001157983 */ /* 0x000f280000100800 */
[----:B------:R-:W3:Y:S04]  /*57d0*/  LDL R20, [R1+0x4] ;  /* 0x0000040001147983 */ /* 0x000ee80000100800 */
[----:B------:R-:W3:Y:S01]  /*57e0*/  LDL R5, [R1+0x8] ;  /* 0x0000080001057983 */ /* 0x000ee20000100800 */
[C---:B------:R-:W-:Y:S01]  /*57f0*/  @P0 IMAD.WIDE.U32 R10, R4.reuse, 0x20, R10 ;  /* 0x00000020040a0825 */ /* 0x040fe200078e000a */
[----:B------:R-:W0:Y:S02]  /*5800*/  @P1 LDC.64 R2, c[0x0][0x438] ;  /* 0x00010e00ff021b82 */ /* 0x000e240000000a00 */
[----:B------:R-:W5:Y:S04]  /*5810*/  @P0 LD.E.128 R164, desc[UR6][R14.64] ;  /* 0x000000060ea40980 */ /* 0x000f68000c101d00 */
[----:B------:R1:W5:Y:S04]  /*5820*/  @P0 LD.E.128 R168, desc[UR6][R14.64+0x10] ;  /* 0x000010060ea80980 */ /* 0x000368000c101d00 */
[----:B--2---:R2:W-:Y:S01]  /*5830*/  @P0 STL.64 [R1+0x90], R48 ;  /* 0x0000903001000387 */ /* 0x0045e20000100a00 */
[----:B------:R-:W-:Y:S01]  /*5840*/  @P0 VIADD R4, R4, 0x20 ;  /* 0x0000002004040836 */ /* 0x000fe20000000000 */
[----:B-1----:R-:W1:Y:S02]  /*5850*/  @P1 LDC.64 R14, c[0x0][0x440] ;  /* 0x00011000ff0e1b82 */ /* 0x002e640000000a00 */
[----:B------:R0:W-:Y:S04]  /*5860*/  @P0 STL.64 [R1+0x98], R50 ;  /* 0x0000983201000387 */ /* 0x0001e80000100a00 */
[----:B------:R-:W3:Y:S01]  /*5870*/  LDL R46, [R1+0x68] ;  /* 0x00006800012e7983 */ /* 0x000ee20000100800 */
[----:B--2---:R-:W-:Y:S01]  /*5880*/  IMAD.MOV.U32 R48, RZ, RZ, R45 ;  /* 0x000000ffff307224 */ /* 0x004fe200078e002d */
[----:B------:R-:W-:-:S02]  /*5890*/  MOV R49, R44 ;  /* 0x0000002c00317202 */ /* 0x000fc40000000f00 */
[----:B------:R-:W2:Y:S04]  /*58a0*/  LDL R45, [R1+0x64] ;  /* 0x00006400012d7983 */ /* 0x000ea80000100800 */
[----:B------:R-:W2:Y:S04]  /*58b0*/  LDL R44, [R1+0x60] ;  /* 0x00006000012c7983 */ /* 0x000ea80000100800 */
[----:B------:R-:W2:Y:S01]  /*58c0*/  LDL R47, [R1+0x6c] ;  /* 0x00006c00012f7983 */ /* 0x000ea20000100800 */
[----:B------:R-:W-:Y:S01]  /*58d0*/  @P1 IMAD.WIDE.U32 R12, R4, 0x20, R12 ;  /* 0x00000020040c1825 */ /* 0x000fe200078e000c */
[----:B0-----:R-:W-:-:S02]  /*58e0*/  MOV R51, R42 ;  /* 0x0000002a00337202 */ /* 0x001fc40000000f00 */
[----:B------:R-:W5:Y:S01]  /*58f0*/  @P0 LD.E.128 R76, desc[UR6][R10.64] ;  /* 0x000000060a4c0980 */ /* 0x000f62000c101d00 */
[----:B------:R-:W-:Y:S02]  /*5900*/  IMAD.MOV.U32 R50, RZ, RZ, R43 ;  /* 0x000000ffff327224 */ /* 0x000fe400078e002b */
[C---:B------:R-:W-:Y:S01]  /*5910*/  @P1 IMAD.WIDE.U32 R6, R4.reuse, 0x20, R6 ;  /* 0x0000002004061825 */ /* 0x040fe200078e0006 */
[----:B------:R-:W2:Y:S04]  /*5920*/  @P1 LDG.E.128 R32, desc[UR6][R12.64+0x10] ;  /* 0x000010060c201981 */ /* 0x000ea8000c1e1d00 */
[----:B------:R0:W2:Y:S04]  /*5930*/  @P1 LDG.E.128 R48, desc[UR6][R12.64] ;  /* 0x000000060c301981 */ /* 0x0000a8000c1e1d00 */
        /* <DEDUP_REMOVED lines=10> */
[----:B----4-:R-:W-:Y:S01]  /*59e0*/  MOV R27, R21 ;  /* 0x00000015001b7202 */ /* 0x010fe20000000f00 */
[----:B---3--:R-:W-:Y:S01]  /*59f0*/  IMAD.MOV.U32 R21, RZ, RZ, R20 ;  /* 0x000000ffff157224 */ /* 0x008fe200078e0014 */
[----:B------:R-:W-:Y:S01]  /*5a00*/  MOV R25, R24 ;  /* 0x0000001800197202 */ /* 0x000fe20000000f00 */
[----:B------:R-:W-:Y:S01]  /*5a10*/  IMAD.MOV.U32 R24, RZ, RZ, R22 ;  /* 0x000000ffff187224 */ /* 0x000fe200078e0016 */
[----:B------:R-:W-:Y:S01]  /*5a20*/  MOV R20, R5 ;  /* 0x0000000500147202 */ /* 0x000fe20000000f00 */
[----:B------:R-:W3:Y:S01]  /*5a30*/  LDL R22, [R1] ;  /* 0x0000000001167983 */ /* 0x000ee20000100800 */
[----:B0-----:R-:W0:Y:S03]  /*5a40*/  LDC.64 R12, c[0x0][0x3d8] ;  /* 0x0000f600ff0c7b82 */ /* 0x001e260000000a00 */
[----:B------:R-:W4:Y:S04]  /*5a50*/  LDL R5, [R1+0xc] ;  /* 0x00000c0001057983 */ /* 0x000f280000100800 */
[----:B------:R1:W5:Y:S04]  /*5a60*/  @P0 LD.E.128 R80, desc[UR6][R10.64+0x10] ;  /* 0x000010060a500980 */ /* 0x000368000c101d00 */
[----:B--2---:R-:W2:Y:S01]  /*5a70*/  @P1 LDG.E.128 R44, desc[UR6][R6.64] ;  /* 0x00000006062c1981 */ /* 0x004ea2000c1e1d00 */
[----:B------:R-:W-:Y:S01]  /*5a80*/  ISETP.GE.U32.AND P0, PT, R23, 0xc0, PT ;  /* 0x000000c01700780c */ /* 0x000fe20003f06070 */
[----:B------:R-:W-:-:S05]  /*5a90*/  @P1 IMAD.WIDE.U32 R2, R4, 0x20, R2 ;  /* 0x0000002004021825 */ /* 0x000fca00078e0002 */
[----:B------:R-:W5:Y:S04]  /*5aa0*/  @P1 LD.E.128 R172, desc[UR6][R2.64] ;  /* 0x0000000602ac1980 */ /* 0x000f68000c101d00 */
[----:B------:R-:W-:Y:S03]  /*5ab0*/  @P1 STL.64 [R1+0x70], R32 ;  /* 0x0000702001001387 */ /* 0x000fe60000100a00 */
[----:B-1----:R-:W1:Y:S01]  /*5ac0*/  @P0 LDC.64 R10, c[0x0][0x438] ;  /* 0x00010e00ff0a0b82 */ /* 0x002e620000000a00 */
[----:B------:R-:W-:Y:S04]  /*5ad0*/  @P1 STL.64 [R1+0x78], R34 ;  /* 0x0000782201001387 */ /* 0x000fe80000100a00 */
[----:B------:R-:W-:Y:S04]  /*5ae0*/  @P1 STL.64 [R1+0x80], R48 ;  /* 0x0000803001001387 */ /* 0x000fe80000100a00 */
[----:B------:R-:W-:Y:S04]  /*5af0*/  @P1 STL.64 [R1+0x88], R50 ;  /* 0x0000883201001387 */ /* 0x000fe80000100a00 */
[----:B------:R0:W-:Y:S04]  /*5b00*/  @P1 STL.64 [R1+0x50], R16 ;  /* 0x0000501001001387 */ /* 0x0001e80000100a00 */
[----:B------:R3:W5:Y:S01]  /*5b10*/  @P1 LD.E.128 R176, desc[UR6][R2.64+0x10] ;  /* 0x0000100602b01980 */ /* 0x000762000c101d00 */
[----:B0-----:R-:W0:Y:S01]  /*5b20*/  @P0 LDC.64 R16, c[0x0][0x440] ;  /* 0x00011000ff100b82 */ /* 0x001e220000000a00 */
[----:B------:R-:W-:-:S07]  /*5b30*/  @P1 IMAD.WIDE.U32 R14, R4, 0x20, R14 ;  /* 0x00000020040e1825 */ /* 0x000fce00078e000e */
[----:B---3--:R-:W3:Y:S01]  /*5b40*/  LDC.64 R2, c[0x0][0x3d0] ;  /* 0x0000f400ff027b82 */ /* 0x008ee20000000a00 */
[----:B------:R0:W-:Y:S01]  /*5b50*/  @P1 STL.64 [R1+0x58], R18 ;  /* 0x0000581201001387 */ /* 0x0001e20000100a00 */
[----:B------:R-:W-:-:S03]  /*5b60*/  @P1 IADD3 R4, PT, PT, R4, 0x20, RZ ;  /* 0x0000002004041810 */ /* 0x000fc60007ffe0ff */
[----:B------:R-:W5:Y:S04]  /*5b70*/  @P1 LD.E.128 R84, desc[UR6][R14.64] ;  /* 0x000000060e541980 */ /* 0x000f68000c101d00 */
[----:B------:R-:W5:Y:S01]  /*5b80*/  @P1 LD.E.128 R88, desc[UR6][R14.64+0x10] ;  /* 0x000010060e581980 */ /* 0x000f62000c101d00 */
        /* <DEDUP_REMOVED lines=8> */
[----:B------:R-:W-:-:S04]  /*5c10*/  @P0 IMAD.WIDE.U32 R12, R4, 0x20, R12 ;  /* 0x00000020040c0825 */ /* 0x000fc800078e000c */
[C---:B------:R-:W-:Y:S01]  /*5c20*/  @P0 IMAD.WIDE.U32 R8, R4.reuse, 0x20, R8 ;  /* 0x0000002004080825 */ /* 0x040fe200078e0008 */
[----:B------:R-:W3:Y:S03]  /*5c30*/  @P0 LDG.E.128 R28, desc[UR6][R12.64+0x10] ;  /* 0x000010060c1c0981 */ /* 0x000ee6000c1e1d00 */
[----:B-1----:R-:W-:-:S04]  /*5c40*/  @P0 IMAD.WIDE.U32 R10, R4, 0x20, R10 ;  /* 0x00000020040a0825 */ /* 0x002fc800078e000a */
[C---:B0-----:R-:W-:Y:S01]  /*5c50*/  @P0 IMAD.WIDE.U32 R16, R4.reuse, 0x20, R16 ;  /* 0x0000002004100825 */ /* 0x041fe200078e0010 */
[----:B------:R-:W-:Y:S01]  /*5c60*/  MOV R24, R22 ;  /* 0x0000001600187202 */ /* 0x000fe20000000f00 */
[----:B------:R-:W3:Y:S02]  /*5c70*/  @P0 LDG.E.128 R32, desc[UR6][R12.64] ;  /* 0x000000060c200981 */ /* 0x000ee4000c1e1d00 */
[----:B------:R-:W-:Y:S01]  /*5c80*/  @P0 VIADD R4, R4, 0x20 ;  /* 0x0000002004040836 */ /* 0x000fe20000000000 */
[----:B------:R-:W-:Y:S01]  /*5c90*/  MOV R26, R20 ;  /* 0x00000014001a7202 */ /* 0x000fe20000000f00 */
[----:B------:R-:W-:Y:S01]  /*5ca0*/  IMAD.MOV.U32 R25, RZ, RZ, R21 ;  /* 0x000000ffff197224 */ /* 0x000fe200078e0015 */
[----:B------:R-:W3:Y:S01]  /*5cb0*/  @P0 LDG.E.128 R40, desc[UR6][R8.64] ;  /* 0x0000000608280981 */ /* 0x000ee2000c1e1d00 */
[----:B----4-:R-:W-:-:S03]  /*5cc0*/  IMAD.MOV.U32 R27, RZ, RZ, R5 ;  /* 0x000000ffff1b7224 */ /* 0x010fc600078e0005 */
[----:B------:R0:W4:Y:S04]  /*5cd0*/  @P0 LDG.E.128 R36, desc[UR6][R8.64+0x10] ;  /* 0x0000100608240981 */ /* 0x000128000c1e1d00 */
[----:B------:R1:W5:Y:S04]  /*5ce0*/  @P0 LD.E.128 R180, desc[UR6][R10.64] ;  /* 0x000000060ab40980 */ /* 0x000368000c101d00 */
[----:B------:R1:W5:Y:S01]  /*5cf0*/  @P0 LD.E.128 R184, desc[UR6][R10.64+0x10] ;  /* 0x000010060ab80980 */ /* 0x000362000c101d00 */
[----:B0-----:R-:W0:Y:S03]  /*5d00*/  LDC.64 R8, c[0x0][0x3d8] ;  /* 0x0000f600ff087b82 */ /* 0x001e260000000a00 */
[----:B------:R1:W5:Y:S04]  /*5d10*/  @P0 LD.E.128 R92, desc[UR6][R16.64] ;  /* 0x00000006105c0980 */ /* 0x000368000c101d00 */
[----:B------:R1:W5:Y:S04]  /*5d20*/  @P0 LD.E.128 R96, desc[UR6][R16.64+0x10] ;  /* 0x0000100610600980 */ /* 0x000368000c101d00 */
[----:B--2---:R1:W-:Y:S04]  /*5d30*/  @P1 STL.64 [R1+0x60], R44 ;  /* 0x0000602c01001387 */ /* 0x0043e80000100a00 */
[----:B------:R1:W-:Y:S01]  /*5d40*/  @P1 STL.64 [R1+0x68], R46 ;  /* 0x0000682e01001387 */ /* 0x0003e20000100a00 */
[----:B------:R-:W-:-:S13]  /*5d50*/  ISETP.GE.U32.AND P1, PT, R23, 0xe0, PT ;  /* 0x000000e01700780c */ /* 0x000fda0003f26070 */
[C---:B---3--:R-:W-:Y:S01]  /*5d60*/  @P1 IMAD.WIDE.U32 R2, R4.reuse, 0x20, R2 ;  /* 0x0000002004021825 */ /* 0x048fe200078e0002 */
[----:B------:R-:W2:Y:S04]  /*5d70*/  @P1 LDC.64 R6, c[0x0][0x438] ;  /* 0x00010e00ff061b82 */ /* 0x000ea80000000a00 */
[----:B------:R-:W3:Y:S04]  /*5d80*/  @P1 LDG.E.128 R24, desc[UR6][R2.64] ;  /* 0x0000000602181981 */ /* 0x000ee8000c1e1d00 */
[----:B------:R-:W1:Y:S01]  /*5d90*/  @P1 LDC.64 R14, c[0x0][0x440] ;  /* 0x00011000ff0e1b82 */ /* 0x000e620000000a00 */
[C---:B0-----:R-:W-:Y:S01]  /*5da0*/  @P1 IMAD.WIDE.U32 R8, R4.reuse, 0x20, R8 ;  /* 0x0000002004081825 */ /* 0x041fe200078e0008 */
[----:B------:R0:W5:Y:S04]  /*5db0*/  @P1 LDG.E.128 R240, desc[UR6][R2.64+0x10] ;  /* 0x0000100602f01981 */ /* 0x000168000c1e1d00 */
[----:B------:R0:W5:Y:S04]  /*5dc0*/  @P1 LDG.E.128 R236, desc[UR6][R8.64] ;  /* 0x0000000608ec1981 */ /* 0x000168000c1e1d00 */
[----:B------:R0:W5:Y:S01]  /*5dd0*/  @P1 LDG.E.128 R232, desc[UR6][R8.64+0x10] ;  /* 0x0000100608e81981 */ /* 0x000162000c1e1d00 */
[----:B--2---:R-:W-:-:S05]  /*5de0*/  @P1 IMAD.WIDE.U32 R6, R4, 0x20, R6 ;  /* 0x0000002004061825 */ /* 0x004fca00078e0006 */
[----:B------:R0:W5:Y:S01]  /*5df0*/  @P1 LD.E.128 R188, desc[UR6][R6.64] ;  /* 0x0000000606bc1980 */ /* 0x000162000c101d00 */
[----:B-1----:R-:W-:-:S03]  /*5e00*/  @P1 IMAD.WIDE.U32 R14, R4, 0x20, R14 ;  /* 0x00000020040e1825 */ /* 0x002fc600078e000e */
[----:B------:R0:W5:Y:S04]  /*5e10*/  @P1 LD.E.128 R192, desc[UR6][R6.64+0x10] ;  /* 0x0000100606c01980 */ /* 0x000168000c101d00 */
[----:B------:R0:W5:Y:S04]  /*5e20*/  @P1 LD.E.128 R100, desc[UR6][R14.64] ;  /* 0x000000060e641980 */ /* 0x000168000c101d00 */
[----:B------:R0:W5:Y:S04]  /*5e30*/  @P1 LD.E.128 R104, desc[UR6][R14.64+0x10] ;  /* 0x000010060e681980 */ /* 0x000168000c101d00 */
[----:B------:R0:W-:Y:S04]  /*5e40*/  @P0 STL.64 [R1+0x10], R28 ;  /* 0x0000101c01000387 */ /* 0x0001e80000100a00 */
[----:B------:R0:W-:Y:S04]  /*5e50*/  @P0 STL.64 [R1+0x18], R30 ;  /* 0x0000181e01000387 */ /* 0x0001e80000100a00 */
[----:B------:R0:W-:Y:S04]  /*5e60*/  @P0 STL.64 [R1+0x20], R32 ;  /* 0x0000202001000387 */ /* 0x0001e80000100a00 */
[----:B------:R0:W-:Y:S04]  /*5e70*/  @P0 STL.64 [R1+0x40], R40 ;  /* 0x0000402801000387 */ /* 0x0001e80000100a00 */
[----:B------:R0:W-:Y:S04]  /*5e80*/  @P0 STL.64 [R1+0x48], R42 ;  /* 0x0000482a01000387 */ /* 0x0001e80000100a00 */
[----:B------:R0:W-:Y:S04]  /*5e90*/  @P0 STL.64 [R1+0x28], R34 ;  /* 0x0000282201000387 */ /* 0x0001e80000100a00 */
[----:B----4-:R0:W-:Y:S04]  /*5ea0*/  @P0 STL.64 [R1+0x30], R36 ;  /* 0x0000302401000387 */ /* 0x0101e80000100a00 */
[----:B------:R0:W-:Y:S01]  /*5eb0*/  @P0 STL.64 [R1+0x38], R38 ;  /* 0x0000382601000387 */ /* 0x0001e20000100a00 */
[----:B------:R-:W-:-:S02]  /*5ec0*/  ISETP.GE.U32.AND P0, PT, R23, 0x100, PT ;  /* 0x000001001700780c */ /* 0x000fc40003f06070 */
[----:B------:R-:W-:Y:S01]  /*5ed0*/  @P1 IADD3 R4, PT, PT, R4, 0x20, RZ ;  /* 0x0000002004041810 */ /* 0x000fe20007ffe0ff */
[----:B---3--:R0:W-:Y:S04]  /*5ee0*/  @P1 STL.64 [R1], R24 ;  /* 0x0000001801001387 */ /* 0x0081e80000100a00 */
[----:B------:R0:W-:Y:S06]  /*5ef0*/  @P1 STL.64 [R1+0x8], R26 ;  /* 0x0000081a01001387 */ /* 0x0001ec0000100a00 */
[----:B------:R-:W-:Y:S05]  /*5f00*/  @!P0 BRA `(.L_x_8681) ;  /* 0x0000002400a88947 */ /* 0x000fea0003800000 */
[----:B------:R-:W1:Y:S08]  /*5f10*/  LDC.64 R212, c[0x0][0x438] ;  /* 0x00010e00ffd47b82 */ /* 0x000e700000000a00 */
[----:B------:R-:W2:Y:S08]  /*5f20*/  LDC.64 R216, c[0x0][0x3d8] ;  /* 0x0000f600ffd87b82 */ /* 0x000eb00000000a00 */
[----:B0-----:R-:W0:Y:S08]  /*5f30*/  LDC.64 R6, c[0x0][0x440] ;  /* 0x00011000ff067b82 */ /* 0x001e300000000a00 */
[----:B------:R-:W3:Y:S01]  /*5f40*/  LDC.64 R2, c[0x0][0x3d0] ;  /* 0x0000f400ff027b82 */ /* 0x000ee20000000a00 */
[----:B-1----:R-:W-:-:S05]  /*5f50*/  IMAD.WIDE.U32 R212, R4, 0x20, R212 ;  /* 0x0000002004d47825 */ /* 0x002fca00078e00d4 */
[----:B------:R1:W5:Y:S01]  /*5f60*/  LD.E.128 R208, desc[UR6][R212.64] ;  /* 0x00000006d4d07980 */ /* 0x000362000c101d00 */
[----:B--2---:R-:W-:-:S05]  /*5f70*/  IMAD.WIDE.U32 R216, R4, 0x20, R216 ;  /* 0x0000002004d87825 */ /* 0x004fca00078e00d8 */
[----:B------:R1:W5:Y:S01]  /*5f80*/  LDG.E.128 R220, desc[UR6][R216.64] ;  /* 0x00000006d8dc7981 */ /* 0x000362000c1e1d00 */
[----:B0-----:R-:W-:-:S03]  /*5f90*/  IMAD.WIDE.U32 R6, R4, 0x20, R6 ;  /* 0x0000002004067825 */ /* 0x001fc600078e0006 */
[----:B------:R-:W5:Y:S04]  /*5fa0*/  LD.E.128 R212, desc[UR6][R212.64+0x10] ;  /* 0x00001006d4d47980 */ /* 0x000f68000c101d00 */
[----:B------:R1:W5:Y:S01]  /*5fb0*/  LD.E.128 R200, desc[UR6][R6.64] ;  /* 0x0000000606c87980 */ /* 0x000362000c101d00 */
[----:B---3--:R-:W-:-:S03]  /*5fc0*/  IMAD.WIDE.U32 R2, R4, 0x20, R2 ;  /* 0x0000002004027825 */ /* 0x008fc600078e0002 */
[----:B------:R1:W5:Y:S04]  /*5fd0*/  LD.E.128 R204, desc[UR6][R6.64+0x10] ;  /* 0x0000100606cc7980 */ /* 0x000368000c101d00 */
[----:B------:R1:W5:Y:S04]  /*5fe0*/  LDG.E.128 R228, desc[UR6][R2.64] ;  /* 0x0000000602e47981 */ /* 0x000368000c1e1d00 */
[----:B------:R1:W5:Y:S04]  /*5ff0*/  LDG.E.128 R224, desc[UR6][R2.64+0x10] ;  /* 0x0000100602e07981 */ /* 0x000368000c1e1d00 */
[----:B------:R-:W5:Y:S01]  /*6000*/  LDG.E.128 R216, desc[UR6][R216.64+0x10] ;  /* 0x00001006d8d87981 */ /* 0x000f62000c1e1d00 */
[----:B------:R-:W-:Y:S05]  /*6010*/  BRA `(.L_x_8681) ;  /* 0x0000002400647947 */ /* 0x000fea0003800000 */
.L_x_8682:
        /* <DEDUP_REMOVED lines=50> */
[----:B------:R-:W-:Y:S01]  /*6340*/  IMAD.MOV.U32 R47, RZ, RZ, R43 ;  /* 0x000000ffff2f7224 */ /* 0x000fe200078e002b */
[----:B------:R-:W-:Y:S01]  /*6350*/  MOV R46, R42 ;  /* 0x0000002a002e7202 */ /* 0x000fe20000000f00 */
[----:B--2---:R-:W-:Y:S01]  /*6360*/  IMAD.MOV.U32 R50, RZ, RZ, R45 ;  /* 0x000000ffff327224 */ /* 0x004fe200078e002d */
        /* <DEDUP_REMOVED lines=28> */
[----:B------:R-:W-:Y:S01]  /*6530*/  IMAD.MOV.U32 R47, RZ, RZ, R29 ;  /* 0x000000ffff2f7224 */ /* 0x000fe200078e001d */
[----:B------:R-:W-:Y:S01]  /*6540*/  MOV R46, R28 ;  /* 0x0000001c002e7202 */ /* 0x000fe20000000f00 */
[----:B------:R-:W-:Y:S01]  /*6550*/  IMAD.MOV.U32 R45, RZ, RZ, R25 ;  /* 0x000000ffff2d7224 */ /* 0x000fe200078e0019 */
[----:B------:R-:W-:Y:S01]  /*6560*/  MOV R44, R24 ;  /* 0x00000018002c7202 */ /* 0x000fe20000000f00 */
[----:B------:R-:W5:Y:S01]  /*6570*/  @P5 LD.E.128 R108, desc[UR6][R6.64] ;  /* 0x00000006066c5980 */ /* 0x000f62000c101d00 */
[----:B------:R-:W-:-:S02]  /*6580*/  @P5 LOP3.LUT R4, R4, 0x20, RZ, 0xfc, !PT ;  /* 0x0000002004045812 */ /* 0x000fc400078efcff */
[C---:B------:R-:W-:Y:S01]  /*6590*/  ISETP.GE.U32.AND P2, PT, R23.reuse, 0x80, PT ;  /* 0x000000801700780c */ /* 0x040fe20003f46070 */
[----:B------:R1:W5:Y:S04]  /*65a0*/  @P5 LD.E.128 R112, desc[UR6][R6.64+0x10] ;  /* 0x0000100606705980 */ /* 0x000368000c101d00 */
[----:B---3--:R3:W-:Y:S01]  /*65b0*/  @P5 STL.64 [R1+0x170], R48 ;  /* 0x0001703001005387 */ /* 0x0087e20000100a00 */
[----:B------:R-:W-:Y:S01]  /*65c0*/  @P0 IMAD.WIDE.U32 R10, R4, 0x20, R10 ;  /* 0x00000020040a0825 */ /* 0x000fe200078e000a */
[----:B------:R-:W-:-:S06]  /*65d0*/  ISETP.GE.U32.AND P3, PT, R23, 0xa0, PT ;  /* 0x000000a01700780c */ /* 0x000fcc0003f66070 */
[----:B-1----:R-:W1:Y:S01]  /*65e0*/  @P2 LDC.64 R6, c[0x0][0x438] ;  /* 0x00010e00ff062b82 */ /* 0x002e620000000a00 */
[----:B------:R0:W-:Y:S04]  /*65f0*/  @P5 STL.64 [R1+0x178], R50 ;  /* 0x0001783201005387 */ /* 0x0001e80000100a00 */
[----:B------:R-:W2:Y:S01]  /*6600*/  LDL R28, [R1+0xd4] ;  /* 0x0000d400011c7983 */ /* 0x000ea20000100800 */
[----:B---3--:R-:W-:Y:S01]  /*6610*/  IMAD.MOV.U32 R49, RZ, RZ, R41 ;  /* 0x000000ffff317224 */ /* 0x008fe200078e0029 */
[----:B------:R-:W-:Y:S02]  /*6620*/  MOV R48, R40 ;  /* 0x0000002800307202 */ /* 0x000fe40000000f00 */
[----:B------:R-:W3:Y:S01]  /*6630*/  LDL R25, [R1+0xd8] ;  /* 0x0000d80001197983 */ /* 0x000ee20000100800 */
[----:B0-----:R-:W-:Y:S01]  /*6640*/  IMAD.MOV.U32 R51, RZ, RZ, R43 ;  /* 0x000000ffff337224 */ /* 0x001fe200078e002b */
[----:B------:R-:W-:-:S02]  /*6650*/  MOV R50, R42 ;  /* 0x0000002a00327202 */ /* 0x000fc40000000f00 */
[----:B------:R-:W3:Y:S04]  /*6660*/  LDL R24, [R1+0xdc] ;  /* 0x0000dc0001187983 */ /* 0x000ee80000100800 */
[----:B------:R-:W3:Y:S04]  /*6670*/  LDL R29, [R1+0xd0] ;  /* 0x0000d000011d7983 */ /* 0x000ee80000100800 */
[----:B----4-:R0:W-:Y:S04]  /*6680*/  @P5 STL.64 [R1+0x160], R132 ;  /* 0x0001608401005387 */ /* 0x0101e80000100a00 */
[----:B------:R4:W-:Y:S01]  /*6690*/  @P5 STL.64 [R1+0x168], R134 ;  /* 0x0001688601005387 */ /* 0x0009e20000100a00 */
[----:B0-----:R-:W-:Y:S01]  /*66a0*/  MOV R132, R51 ;  /* 0x0000003300847202 */ /* 0x001fe20000000f00 */
[----:B------:R-:W-:Y:S01]  /*66b0*/  IMAD.MOV.U32 R133, RZ, RZ, R50 ;  /* 0x000000ffff857224 */ /* 0x000fe200078e0032 */
[----:B----4-:R-:W-:Y:S01]  /*66c0*/  MOV R134, R49 ;  /* 0x0000003100867202 */ /* 0x010fe20000000f00 */
[----:B------:R-:W-:-:S06]  /*66d0*/  IMAD.MOV.U32 R135, RZ, RZ, R48 ;  /* 0x000000ffff877224 */ /* 0x000fcc00078e0030 */
[----:B------:R0:W4:Y:S01]  /*66e0*/  @P5 LDG.E.128 R132, desc[UR6][R8.64+0x10] ;  /* 0x0000100608845981 */ /* 0x000122000c1e1d00 */
[----:B------:R-:W-:Y:S01]  /*66f0*/  IMAD.MOV.U32 R43, RZ, RZ, R22 ;  /* 0x000000ffff2b7224 */ /* 0x000fe200078e0016 */
[----:B------:R-:W-:Y:S01]  /*6700*/  MOV R42, R21 ;  /* 0x00000015002a7202 */ /* 0x000fe20000000f00 */
[----:B------:R-:W-:Y:S01]  /*6710*/  IMAD.MOV.U32 R41, RZ, RZ, R20 ;  /* 0x000000ffff297224 */ /* 0x000fe200078e0014 */
[----:B--2---:R-:W-:Y:S01]  /*6720*/  MOV R40, R19 ;  /* 0x0000001300287202 */ /* 0x004fe20000000f00 */
        /* <DEDUP_REMOVED lines=17> */
[C---:B------:R-:W-:Y:S01]  /*6840*/  @P0 IMAD.WIDE.U32 R14, R4.reuse, 0x20, R14 ;  /* 0x00000020040e0825 */ /* 0x040fe200078e000e */
[----:B------:R-:W1:Y:S02]  /*6850*/  LDC.64 R20, c[0x0][0x3d8] ;  /* 0x0000f600ff147b82 */ /* 0x000e640000000a00 */
[----:B------:R-:W3:Y:S04]  /*6860*/  LDL R34, [R1+0x104] ;  /* 0x0001040001227983 */ /* 0x000ee80000100800 */
[----:B------:R-:W3:Y:S01]  /*6870*/  LDL R33, [R1+0x108] ;  /* 0x0001080001217983 */ /* 0x000ee20000100800 */
[C---:B------:R-:W-:Y:S01]  /*6880*/  @P0 IMAD.WIDE.U32 R12, R4.reuse, 0x20, R12 ;  /* 0x00000020040c0825 */ /* 0x040fe200078e000c */
[----:B0-----:R-:W0:Y:S02]  /*6890*/  LDC.64 R8, c[0x0][0x3d8] ;  /* 0x0000f600ff087b82 */ /* 0x001e240000000a00 */
[----:B------:R-:W3:Y:S01]  /*68a0*/  LDL R32, [R1+0x10c] ;  /* 0x00010c0001207983 */ /* 0x000ee20000100800 */
[----:B------:R-:W-:Y:S01]  /*68b0*/  @P0 IADD3 R4, PT, PT, R4, 0x20, RZ ;  /* 0x0000002004040810 */ /* 0x000fe20007ffe0ff */
[----:B------:R-:W-:-:S02]  /*68c0*/  IMAD.MOV.U32 R22, RZ, RZ, R18 ;  /* 0x000000ffff167224 */ /* 0x000fc400078e0012 */
[----:B------:R-:W5:Y:S04]  /*68d0*/  @P0 LD.E.128 R116, desc[UR6][R12.64] ;  /* 0x000000060c740980 */ /* 0x000f68000c101d00 */
[----:B------:R1:W5:Y:S04]  /*68e0*/  @P0 LD.E.128 R120, desc[UR6][R12.64+0x10] ;  /* 0x000010060c780980 */ /* 0x000368000c101d00 */
[----:B----4-:R4:W-:Y:S01]  /*68f0*/  @P5 STL.64 [R1+0x150], R132 ;  /* 0x0001508401005387 */ /* 0x0109e20000100a00 */
[C---:B------:R-:W-:Y:S01]  /*6900*/  @P1 IMAD.WIDE.U32 R16, R4.reuse, 0x20, R16 ;  /* 0x0000002004101825 */ /* 0x040fe200078e0010 */
[----:B------:R-:W0:Y:S02]  /*6910*/  @P1 LDC.64 R18, c[0x0][0x438] ;  /* 0x00010e00ff121b82 */ /* 0x000e240000000a00 */
[----:B------:R4:W-:Y:S01]  /*6920*/  @P5 STL.64 [R1+0x158], R134 ;  /* 0x0001588601005387 */ /* 0x0009e20000100a00 */
[----:B-1----:R-:W-:-:S05]  /*6930*/  @P1 IMAD.WIDE.U32 R20, R4, 0x20, R20 ;  /* 0x0000002004141825 */ /* 0x002fca00078e0014 */
[----:B------:R-:W1:Y:S01]  /*6940*/  @P3 LDC.64 R12, c[0x0][0x438] ;  /* 0x00010e00ff0c3b82 */ /* 0x000e620000000a00 */
[----:B----4-:R-:W-:Y:S01]  /*6950*/  MOV R132, R51 ;  /* 0x0000003300847202 */ /* 0x010fe20000000f00 */
[----:B------:R-:W-:Y:S01]  /*6960*/  IMAD.MOV.U32 R133, RZ, RZ, R50 ;  /* 0x000000ffff857224 */ /* 0x000fe200078e0032 */
[----:B------:R-:W-:Y:S01]  /*6970*/  MOV R134, R49 ;  /* 0x0000003100867202 */ /* 0x000fe20000000f00 */
[----:B------:R-:W-:-:S06]  /*6980*/  IMAD.MOV.U32 R135, RZ, RZ, R48 ;  /* 0x000000ffff877224 */ /* 0x000fcc00078e0030 */
[----:B------:R-:W4:Y:S01]  /*6990*/  @P0 LDG.E.128 R132, desc[UR6][R10.64] ;  /* 0x000000060a840981 */ /* 0x000f22000c1e1d00 */
        /* <DEDUP_REMOVED lines=13> */
[----:B---3--:R-:W-:Y:S01]  /*6a70*/  IMAD.MOV.U32 R38, RZ, RZ, R34 ;  /* 0x000000ffff267224 */ /* 0x008fe200078e0022 */
[----:B------:R-:W-:Y:S01]  /*6a80*/  MOV R37, R33 ;  /* 0x0000002100257202 */ /* 0x000fe20000000f00 */
[----:B------:R-:W-:Y:S01]  /*6a90*/  IMAD.MOV.U32 R36, RZ, RZ, R32 ;  /* 0x000000ffff247224 */ /* 0x000fe200078e0020 */
[----:B------:R-:W2:Y:S04]  /*6aa0*/  LDL R35, [R1+0xf0] ;  /* 0x0000f00001237983 */ /* 0x000ea80000100800 */
[----:B------:R-:W3:Y:S04]  /*6ab0*/  LDL R34, [R1+0xf4] ;  /* 0x0000f40001227983 */ /* 0x000ee80000100800 */
[----:B------:R-:W3:Y:S04]  /*6ac0*/  LDL R33, [R1+0xf8] ;  /* 0x0000f80001217983 */ /* 0x000ee80000100800 */
[----:B------:R-:W3:Y:S04]  /*6ad0*/  LDL R32, [R1+0xfc] ;  /* 0x0000fc0001207983 */ /* 0x000ee80000100800 */
[----:B----4-:R4:W-:Y:S04]  /*6ae0*/  @P0 STL.64 [R1+0x140], R132 ;  /* 0x0001408401000387 */ /* 0x0109e80000100a00 */
[----:B------:R0:W-:Y:S01]  /*6af0*/  @P0 STL.64 [R1+0x148], R134 ;  /* 0x0001488601000387 */ /* 0x0001e20000100a00 */
[----:B----4-:R-:W-:Y:S01]  /*6b00*/  IMAD.MOV.U32 R132, RZ, RZ, R51 ;  /* 0x000000ffff847224 */ /* 0x010fe200078e0033 */
[----:B------:R-:W-:Y:S01]  /*6b10*/  MOV R133, R50 ;  /* 0x0000003200857202 */ /* 0x000fe20000000f00 */
[----:B0-----:R-:W-:Y:S01]  /*6b20*/  IMAD.MOV.U32 R134, RZ, RZ, R49 ;  /* 0x000000ffff867224 */ /* 0x001fe200078e0031 */
        /* <DEDUP_REMOVED lines=15> */
[----:B---3--:R-:W-:Y:S01]  /*6c20*/  MOV R38, R34 ;  /* 0x0000002200267202 */ /* 0x008fe20000000f00 */
[----:B------:R-:W-:Y:S01]  /*6c30*/  IMAD.MOV.U32 R37, RZ, RZ, R33 ;  /* 0x000000ffff257224 */ /* 0x000fe200078e0021 */
[----:B------:R-:W-:Y:S01]  /*6c40*/  MOV R36, R32 ;  /* 0x0000002000247202 */ /* 0x000fe20000000f00 */
[----:B------:R-:W-:Y:S01]  /*6c50*/  IMAD.MOV.U32 R35, RZ, RZ, R31 ;  /* 0x000000ffff237224 */ /* 0x000fe200078e001f */
[----:B------:R-:W-:Y:S01]  /*6c60*/  MOV R34, R30 ;  /* 0x0000001e00227202 */ /* 0x000fe20000000f00 */
[----:B------:R-:W2:Y:S01]  /*6c70*/  LDL R33, [R1+0x34] ;  /* 0x0000340001217983 */ /* 0x000ea20000100800 */
[C---:B------:R-:W-:Y:S01]  /*6c80*/  @P1 IMAD.WIDE.U32 R18, R4.reuse, 0x20, R18 ;  /* 0x0000002004121825 */ /* 0x040fe200078e0012 */
[----:B0-----:R-:W0:Y:S02]  /*6c90*/  LDC.64 R10, c[0x0][0x3d0] ;  /* 0x0000f400ff0a7b82 */ /* 0x001e240000000a00 */
[----:B------:R-:W3:Y:S04]  /*6ca0*/  LDL R32, [R1+0x38] ;  /* 0x0000380001207983 */ /* 0x000ee80000100800 */
[----:B------:R-:W3:Y:S04]  /*6cb0*/  LDL R31, [R1+0x3c] ;  /* 0x00003c00011f7983 */ /* 0x000ee80000100800 */
[----:B------:R-:W3:Y:S01]  /*6cc0*/  LDL R30, [R1+0x30] ;  /* 0x00003000011e7983 */ /* 0x000ee20000100800 */
[----:B------:R-:W-:-:S03]  /*6cd0*/  @P1 VIADD R4, R4, 0x20 ;  /* 0x0000002004041836 */ /* 0x000fc60000000000 */
[----:B------:R-:W5:Y:S04]  /*6ce0*/  @P1 LD.E.128 R124, desc[UR6][R18.64] ;  /* 0x00000006127c1980 */ /* 0x000f68000c101d00 */
[----:B------:R1:W5:Y:S04]  /*6cf0*/  @P1 LD.E.128 R128, desc[UR6][R18.64+0x10] ;  /* 0x0000100612801980 */ /* 0x000368000c101d00 */
[----:B----4-:R4:W-:Y:S01]  /*6d00*/  @P0 STL.64 [R1+0x130], R132 ;  /* 0x0001308401000387 */ /* 0x0109e20000100a00 */
[----:B------:R-:W-:Y:S01]  /*6d10*/  @P2 IMAD.WIDE.U32 R2, R4, 0x20, R2 ;  /* 0x0000002004022825 */ /* 0x000fe200078e0002 */
[----:B-1----:R-:W1:Y:S02]  /*6d20*/  LDC.64 R18, c[0x0][0x3d0] ;  /* 0x0000f400ff127b82 */ /* 0x002e640000000a00 */
        /* <DEDUP_REMOVED lines=24> */
[----:B------:R-:W2:Y:S04]  /*6eb0*/  LDL R33, [R1+0xe0] ;  /* 0x0000e00001217983 */ /* 0x000ea80000100800 */
[----:B------:R-:W3:Y:S04]  /*6ec0*/  LDL R32, [R1+0xe4] ;  /* 0x0000e40001207983 */ /* 0x000ee80000100800 */
[----:B------:R-:W2:Y:S04]  /*6ed0*/  LDL R31, [R1+0xe8] ;  /* 0x0000e800011f7983 */ /* 0x000ea80000100800 */
[----:B------:R-:W2:Y:S04]  /*6ee0*/  LDL R30, [R1+0xec] ;  /* 0x0000ec00011e7983 */ /* 0x000ea80000100800 */
[----:B----4-:R0:W-:Y:S04]  /*6ef0*/  @P0 STL.64 [R1+0x120], R132 ;  /* 0x0001208401000387 */ /* 0x0101e80000100a00 */
[----:B------:R4:W-:Y:S01]  /*6f00*/  @P0 STL.64 [R1+0x128], R134 ;  /* 0x0001288601000387 */ /* 0x0009e20000100a00 */
[----:B0-----:R-:W-:Y:S01]  /*6f10*/  IMAD.MOV.U32 R132, RZ, RZ, R51 ;  /* 0x000000ffff847224 */ /* 0x001fe200078e0033 */
[----:B------:R-:W-:Y:S01]  /*6f20*/  MOV R133, R50 ;  /* 0x0000003200857202 */ /* 0x000fe20000000f00 */
[----:B----4-:R-:W-:Y:S01]  /*6f30*/  IMAD.MOV.U32 R134, RZ, RZ, R49 ;  /* 0x000000ffff867224 */ /* 0x010fe200078e0031 */
        /* <DEDUP_REMOVED lines=15> */
[----:B--2---:R-:W-:Y:S01]  /*7030*/  IMAD.MOV.U32 R43, RZ, RZ, R33 ;  /* 0x000000ffff2b7224 */ /* 0x004fe200078e0021 */
[----:B------:R-:W-:Y:S01]  /*7040*/  MOV R34, R30 ;  /* 0x0000001e00227202 */ /* 0x000fe20000000f00 */
[----:B------:R-:W-:Y:S01]  /*7050*/  IMAD.MOV.U32 R35, RZ, RZ, R31 ;  /* 0x000000ffff237224 */ /* 0x000fe200078e001f */
[----:B------:R-:W-:Y:S01]  /*7060*/  MOV R32, R28 ;  /* 0x0000001c00207202 */ /* 0x000fe20000000f00 */
[----:B------:R-:W-:Y:S01]  /*7070*/  IMAD.MOV.U32 R33, RZ, RZ, R29 ;  /* 0x000000ffff217224 */ /* 0x000fe200078e001d */
[----:B------:R-:W-:Y:S01]  /*7080*/  MOV R30, R24 ;  /* 0x00000018001e7202 */ /* 0x000fe20000000f00 */
[----:B------:R-:W-:Y:S01]  /*7090*/  IMAD.MOV.U32 R31, RZ, RZ, R25 ;  /* 0x000000ffff1f7224 */ /* 0x000fe200078e0019 */
[----:B------:R-:W2:Y:S01]  /*70a0*/  LDL R29, [R1+0x84] ;  /* 0x00008400011d7983 */ /* 0x000ea20000100800 */
[----:B0-----:R-:W0:Y:S03]  /*70b0*/  LDC.64 R14, c[0x0][0x3d0] ;  /* 0x0000f400ff0e7b82 */ /* 0x001e260000000a00 */
[----:B------:R-:W3:Y:S04]  /*70c0*/  LDL R28, [R1+0x88] ;  /* 0x00008800011c7983 */ /* 0x000ee80000100800 */
[----:B------:R-:W3:Y:S04]  /*70d0*/  LDL R25, [R1+0x8c] ;  /* 0x00008c0001197983 */ /* 0x000ee80000100800 */
[----:B------:R-:W3:Y:S04]  /*70e0*/  LDL R24, [R1+0x80] ;  /* 0x0000800001187983 */ /* 0x000ee80000100800 */
[----:B----4-:R4:W-:Y:S04]  /*70f0*/  @P0 STL.64 [R1+0x110], R132 ;  /* 0x0001108401000387 */ /* 0x0109e80000100a00 */
[----:B------:R1:W-:Y:S01]  /*7100*/  @P0 STL.64 [R1+0x118], R134 ;  /* 0x0001188601000387 */ /* 0x0003e20000100a00 */
[----:B----4-:R-:W-:Y:S01]  /*7110*/  IMAD.MOV.U32 R132, RZ, RZ, R51 ;  /* 0x000000ffff847224 */ /* 0x010fe200078e0033 */
[----:B------:R-:W-:Y:S01]  /*7120*/  MOV R133, R50 ;  /* 0x0000003200857202 */ /* 0x000fe20000000f00 */
[----:B-1----:R-:W-:Y:S01]  /*7130*/  IMAD.MOV.U32 R134, RZ, RZ, R49 ;  /* 0x000000ffff867224 */ /* 0x002fe200078e0031 */
        /* <DEDUP_REMOVED lines=8> */
[----:B------:R-:W4:Y:S04]  /*71c0*/  LDL R33, [R1+0xc0] ;  /* 0x0000c00001217983 */ /* 0x000f280000100800 */
[----:B------:R-:W4:Y:S01]  /*71d0*/  LDL R32, [R1+0xc4] ;  /* 0x0000c40001207983 */ /* 0x000f220000100800 */
        /* <DEDUP_REMOVED lines=10> */
[----:B------:R-:W2:Y:S04]  /*7280*/  LDL R24, [R1+0xcc] ;  /* 0x0000cc0001187983 */ /* 0x000ea80000100800 */
[----:B------:R-:W3:Y:S04]  /*7290*/  LDL R25, [R1+0xc8] ;  /* 0x0000c80001197983 */ /* 0x000ee80000100800 */
[----:B----4-:R1:W-:Y:S04]  /*72a0*/  @P1 STL.64 [R1+0x100], R132 ;  /* 0x0001008401001387 */ /* 0x0103e80000100a00 */
[----:B------:R4:W-:Y:S01]  /*72b0*/  @P1 STL.64 [R1+0x108], R134 ;  /* 0x0001088601001387 */ /* 0x0009e20000100a00 */
[----:B-1----:R-:W-:Y:S01]  /*72c0*/  IMAD.MOV.U32 R132, RZ, RZ, R51 ;  /* 0x000000ffff847224 */ /* 0x002fe200078e0033 */
[----:B------:R-:W-:Y:S01]  /*72d0*/  MOV R133, R50 ;  /* 0x0000003200857202 */ /* 0x000fe20000000f00 */
[----:B------:R-:W-:Y:S01]  /*72e0*/  IMAD.MOV.U32 R51, RZ, RZ, R47 ;  /* 0x000000ffff337224 */ /* 0x000fe200078e002f */
[----:B------:R-:W-:Y:S01]  /*72f0*/  MOV R50, R46 ;  /* 0x0000002e00327202 */ /* 0x000fe20000000f00 */
[----:B----4-:R-:W-:Y:S01]  /*7300*/  IMAD.MOV.U32 R134, RZ, RZ, R49 ;  /* 0x000000ffff867224 */ /* 0x010fe200078e0031 */
        /* <DEDUP_REMOVED lines=9> */
[----:B------:R-:W4:Y:S01]  /*73a0*/  @P1 LDG.E.128 R132, desc[UR6][R16.64+0x10] ;  /* 0x0000100610841981 */ /* 0x000f22000c1e1d00 */
[----:B------:R-:W-:Y:S01]  /*73b0*/  IMAD.MOV.U32 R43, RZ, RZ, R33 ;  /* 0x000000ffff2b7224 */ /* 0x000fe200078e0021 */
[----:B------:R-:W-:-:S02]  /*73c0*/  MOV R42, R32 ;  /* 0x00000020002a7202 */ /* 0x000fc40000000f00 */
[----:B------:R-:W4:Y:S04]  /*73d0*/  LDL R33, [R1+0xb0] ;  /* 0x0000b00001217983 */ /* 0x000f280000100800 */
[----:B------:R-:W4:Y:S04]  /*73e0*/  LDL R32, [R1+0xb4] ;  /* 0x0000b40001207983 */ /* 0x000f280000100800 */
[----:B------:R-:W4:Y:S01]  /*73f0*/  @P1 LDG.E.128 R136, desc[UR6][R20.64] ;  /* 0x0000000614881981 */ /* 0x000f22000c1e1d00 */
[----:B------:R-:W-:Y:S01]  /*7400*/  IMAD.MOV.U32 R45, RZ, RZ, R35 ;  /* 0x000000ffff2d7224 */ /* 0x000fe200078e0023 */
[----:B------:R-:W-:Y:S01]  /*7410*/  MOV R44, R34 ;  /* 0x00000022002c7202 */ /* 0x000fe20000000f00 */
[----:B---3--:R-:W-:Y:S01]  /*7420*/  IMAD.MOV.U32 R35, RZ, RZ, R25 ;  /* 0x000000ffff237224 */ /* 0x008fe200078e0019 */
[----:B--2---:R-:W-:Y:S01]  /*7430*/  MOV R34, R24 ;  /* 0x0000001800227202 */ /* 0x004fe20000000f00 */
[----:B------:R-:W2:Y:S01]  /*7440*/  LDL R25, [R1+0xb8] ;  /* 0x0000b80001197983 */ /* 0x000ea20000100800 */
[----:B------:R-:W-:Y:S01]  /*7450*/  IMAD.MOV.U32 R51, RZ, RZ, R45 ;  /* 0x000000ffff337224 */ /* 0x000fe200078e002d */
[----:B------:R-:W-:-:S02]  /*7460*/  MOV R50, R44 ;  /* 0x0000002c00327202 */ /* 0x000fc40000000f00 */
[----:B------:R-:W3:Y:S04]  /*7470*/  LDL R24, [R1+0xbc] ;  /* 0x0000bc0001187983 */ /* 0x000ee80000100800 */
[----:B----4-:R1:W-:Y:S04]  /*7480*/  @P1 STL.64 [R1+0xf0], R132 ;  /* 0x0000f08401001387 */ /* 0x0103e80000100a00 */
[----:B------:R-:W-:Y:S01]  /*7490*/  @P1 STL.64 [R1+0xf8], R134 ;  /* 0x0000f88601001387 */ /* 0x000fe20000100a00 */
[----:B------:R-:W-:Y:S01]  /*74a0*/  IMAD.MOV.U32 R45, RZ, RZ, R33 ;  /* 0x000000ffff2d7224 */ /* 0x000fe200078e0021 */
[----:B------:R-:W-:-:S02]  /*74b0*/  MOV R44, R32 ;  /* 0x00000020002c7202 */ /* 0x000fc40000000f00 */
[----:B------:R4:W4:Y:S01]  /*74c0*/  LDL R33, [R1+0x4] ;  /* 0x0000040001217983 */ /* 0x0009220000100800 */
[----:B-1----:R-:W-:Y:S01]  /*74d0*/  IMAD.MOV.U32 R133, RZ, RZ, R47 ;  /* 0x000000ffff857224 */ /* 0x002fe200078e002f */
[----:B------:R-:W-:Y:S01]  /*74e0*/  MOV R132, R46 ;  /* 0x0000002e00847202 */ /* 0x000fe20000000f00 */
[----:B------:R-:W-:Y:S01]  /*74f0*/  IMAD.MOV.U32 R47, RZ, RZ, R35 ;  /* 0x000000ffff2f7224 */ /* 0x000fe200078e0023 */
[----:B------:R-:W-:Y:S01]  /*7500*/  MOV R46, R34 ;  /* 0x00000022002e7202 */ /* 0x000fe20000000f00 */
[----:B------:R1:W4:Y:S04]  /*7510*/  LDL R32, [R1] ;  /* 0x0000000001207983 */ /* 0x0003280000100800 */
[----:B------:R1:W4:Y:S04]  /*7520*/  LDL R34, [R1+0x8] ;  /* 0x0000080001227983 */ /* 0x0003280000100800 */
[----:B------:R1:W4:Y:S04]  /*7530*/  LDL R35, [R1+0xc] ;  /* 0x00000c0001237983 */ /* 0x0003280000100800 */
[----:B------:R0:W-:Y:S04]  /*7540*/  @P1 STL.64 [R1+0xe0], R136 ;  /* 0x0000e08801001387 */ /* 0x0001e80000100a00 */
[----:B------:R2:W-:Y:S01]  /*7550*/  @P1 STL.64 [R1+0xe8], R138 ;  /* 0x0000e88a01001387 */ /* 0x0005e20000100a00 */
[----:B0-----:R-:W-:Y:S01]  /*7560*/  MOV R136, R133 ;  /* 0x0000008500887202 */ /* 0x001fe20000000f00 */
[----:B------:R-:W-:Y:S01]  /*7570*/  IMAD.MOV.U32 R137, RZ, RZ, R132 ;  /* 0x000000ffff897224 */ /* 0x000fe200078e0084 */
[----:B--2---:R-:W-:Y:S01]  /*7580*/  MOV R138, R51 ;  /* 0x00000033008a7202 */ /* 0x004fe20000000f00 */
[----:B------:R-:W-:-:S06]  /*7590*/  IMAD.MOV.U32 R139, RZ, RZ, R50 ;  /* 0x000000ffff8b7224 */ /* 0x000fcc00078e0032 */
[----:B------:R-:W2:Y:S01]  /*75a0*/  @P1 LDG.E.128 R136, desc[UR6][R20.64+0x10] ;  /* 0x0000100614881981 */ /* 0x000ea2000c1e1d00 */
[----:B------:R-:W-:Y:S01]  /*75b0*/  IMAD.MOV.U32 R49, RZ, RZ, R43 ;  /* 0x000000ffff317224 */ /* 0x000fe200078e002b */
[----:B------:R-:W-:Y:S01]  /*75c0*/  MOV R48, R42 ;  /* 0x0000002a00307202 */ /* 0x000fe20000000f00 */
[----:B------:R-:W-:Y:S01]  /*75d0*/  IMAD.MOV.U32 R43, RZ, RZ, R25 ;  /* 0x000000ffff2b7224 */ /* 0x000fe200078e0019 */
[----:B---3--:R-:W-:Y:S01]  /*75e0*/  MOV R42, R24 ;  /* 0x00000018002a7202 */ /* 0x008fe20000000f00 */
        /* <DEDUP_REMOVED lines=17> */
[----:B------:R-:W0:Y:S03]  /*7700*/  LDC.64 R24, c[0x0][0x3d8] ;  /* 0x0000f600ff187b82 */ /* 0x000e260000000a00 */
[----:B------:R-:W4:Y:S04]  /*7710*/  LDL R36, [R1+0x94] ;  /* 0x0000940001247983 */ /* 0x000f280000100800 */
[----:B------:R-:W4:Y:S04]  /*7720*/  LDL R27, [R1+0x98] ;  /* 0x00009800011b7983 */ /* 0x000f280000100800 */
        /* <DEDUP_REMOVED lines=17> */
[----:B----4-:R-:W-:Y:S01]  /*7840*/  IMAD.MOV.U32 R42, RZ, RZ, R36 ;  /* 0x000000ffff2a7224 */ /* 0x010fe200078e0024 */
[----:B------:R-:W3:Y:S04]  /*7850*/  LDL R39, [R1+0xa0] ;  /* 0x0000a00001277983 */ /* 0x000ee80000100800 */
[----:B------:R-:W4:Y:S04]  /*7860*/  LDL R38, [R1+0xa4] ;  /* 0x0000a40001267983 */ /* 0x000f280000100800 */
[----:B------:R-:W4:Y:S04]  /*7870*/  LDL R37, [R1+0xa8] ;  /* 0x0000a80001257983 */ /* 0x000f280000100800 */
[----:B------:R-:W4:Y:S04]  /*7880*/  LDL R36, [R1+0xac] ;  /* 0x0000ac0001247983 */ /* 0x000f280000100800 */
[----:B--2---:R1:W-:Y:S04]  /*7890*/  @P2 STL.64 [R1+0xc0], R136 ;  /* 0x0000c08801002387 */ /* 0x0043e80000100a00 */
[----:B------:R2:W-:Y:S01]  /*78a0*/  @P2 STL.64 [R1+0xc8], R138 ;  /* 0x0000c88a01002387 */ /* 0x0005e20000100a00 */
[----:B-1----:R-:W-:Y:S01]  /*78b0*/  MOV R136, R135 ;  /* 0x0000008700887202 */ /* 0x002fe20000000f00 */
[----:B------:R-:W-:Y:S01]  /*78c0*/  IMAD.MOV.U32 R137, RZ, RZ, R134 ;  /* 0x000000ffff897224 */ /* 0x000fe200078e0086 */
        /* <DEDUP_REMOVED lines=26> */
[----:B------:R-:W-:Y:S01]  /*7a70*/  MOV R144, R39 ;  /* 0x0000002700907202 */ /* 0x000fe20000000f00 */
[----:B------:R-:W-:Y:S01]  /*7a80*/  IMAD.MOV.U32 R145, RZ, RZ, R38 ;  /* 0x000000ffff917224 */ /* 0x000fe200078e0026 */
[----:B------:R-:W1:Y:S01]  /*7a90*/  LDC.64 R26, c[0x0][0x3d8] ;  /* 0x0000f600ff1a7b82 */ /* 0x000e620000000a00 */
[----:B------:R-:W4:Y:S01]  /*7aa0*/  LDL R28, [R1+0x7c] ;  /* 0x00007c00011c7983 */ /* 0x000f220000100800 */
[----:B------:R-:W-:-:S03]  /*7ab0*/  MOV R146, R37 ;  /* 0x0000002500927202 */ /* 0x000fc60000000f00 */
[----:B------:R-:W4:Y:S01]  /*7ac0*/  LDL R22, [R1+0x50] ;  /* 0x0000500001167983 */ /* 0x000f220000100800 */
[----:B------:R-:W-:-:S03]  /*7ad0*/  MOV R147, R36 ;  /* 0x0000002400937202 */ /* 0x000fc60000000f00 */
[----:B------:R-:W4:Y:S01]  /*7ae0*/  LDL R5, [R1+0x54] ;  /* 0x0000540001057983 */ /* 0x000f220000100800 */
[----:B------:R-:W-:Y:S01]  /*7af0*/  MOV R152, R43 ;  /* 0x0000002b00987202 */ /* 0x000fe20000000f00 */
[----:B------:R-:W-:Y:S01]  /*7b00*/  IMAD.MOV.U32 R154, RZ, RZ, R41 ;  /* 0x000000ffff9a7224 */ /* 0x000fe200078e0029 */
[----:B------:R-:W-:Y:S02]  /*7b10*/  MOV R153, R42 ;  /* 0x0000002a00997202 */ /* 0x000fe40000000f00 */
[----:B------:R-:W-:Y:S01]  /*7b20*/  MOV R155, R40 ;  /* 0x00000028009b7202 */ /* 0x000fe20000000f00 */
[----:B------:R-:W-:Y:S01]  /*7b30*/  IMAD.MOV.U32 R149, RZ, RZ, R50 ;  /* 0x000000ffff957224 */ /* 0x000fe200078e0032 */
[----:B------:R-:W-:Y:S01]  /*7b40*/  MOV R148, R51 ;  /* 0x0000003300947202 */ /* 0x000fe20000000f00 */
[----:B------:R-:W-:Y:S01]  /*7b50*/  IMAD.MOV.U32 R151, RZ, RZ, R48 ;  /* 0x000000ffff977224 */ /* 0x000fe200078e0030 */
[----:B------:R-:W-:Y:S01]  /*7b60*/  MOV R150, R49 ;  /* 0x0000003100967202 */ /* 0x000fe20000000f00 */
[----:B--2---:R2:W-:Y:S04]  /*7b70*/  @P2 STL.64 [R1+0xb0], R136 ;  /* 0x0000b08801002387 */ /* 0x0045e80000100a00 */
[----:B------:R1:W-:Y:S04]  /*7b80*/  @P2 STL.64 [R1+0xb8], R138 ;  /* 0x0000b88a01002387 */ /* 0x0003e80000100a00 */
[----:B------:R0:W4:Y:S04]  /*7b90*/  LDL R36, [R1+0x10] ;  /* 0x0000100001247983 */ /* 0x0001280000100800 */
        /* <DEDUP_REMOVED lines=10> */
[----:B------:R0:W4:Y:S01]  /*7c40*/  LDL R51, [R1+0x4c] ;  /* 0x00004c0001337983 */ /* 0x0001220000100800 */
[----:B--2---:R-:W-:Y:S01]  /*7c50*/  MOV R136, R135 ;  /* 0x0000008700887202 */ /* 0x004fe20000000f00 */
[----:B------:R-:W-:-:S02]  /*7c60*/  IMAD.MOV.U32 R137, RZ, RZ, R134 ;  /* 0x000000ffff897224 */ /* 0x000fc400078e0086 */
[----:B------:R2:W2:Y:S04]  /*7c70*/  LDL R134, [R1+0x58] ;  /* 0x0000580001867983 */ /* 0x0004a80000100800 */
[----:B------:R0:W2:Y:S01]  /*7c80*/  LDL R135, [R1+0x5c] ;  /* 0x00005c0001877983 */ /* 0x0000a20000100800 */
[----:B------:R-:W-:Y:S01]  /*7c90*/  ISETP.GE.U32.AND P0, PT, R23, 0xc0, PT ;  /* 0x000000c01700780c */ /* 0x000fe20003f06070 */
[----:B------:R-:W-:-:S04]  /*7ca0*/  @P2 IMAD.WIDE.U32 R6, R4, 0x20, R6 ;  /* 0x0000002004062825 */ /* 0x000fc800078e0006 */
[C---:B------:R-:W-:Y:S01]  /*7cb0*/  @P2 IMAD.WIDE.U32 R8, R4.reuse, 0x20, R8 ;  /* 0x0000002004082825 */ /* 0x040fe200078e0008 */
[----:B------:R-:W-:Y:S01]  /*7cc0*/  ISETP.GE.U32.AND P1, PT, R23, 0xe0, PT ;  /* 0x000000e01700780c */ /* 0x000fe20003f26070 */
[----:B------:R0:W5:Y:S02]  /*7cd0*/  @P2 LD.E.128 R164, desc[UR6][R6.64] ;  /* 0x0000000606a42980 */ /* 0x000164000c101d00 */
[----:B------:R-:W-:Y:S02]  /*7ce0*/  @P2 VIADD R4, R4, 0x20 ;  /* 0x0000002004042836 */ /* 0x000fe40000000000 */
[----:B------:R-:W2:Y:S02]  /*7cf0*/  @P2 LDG.E.128 R152, desc[UR6][R8.64] ;  /* 0x0000000608982981 */ /* 0x000ea4000c1e1d00 */
[----:B------:R-:W1:Y:S01]  /*7d00*/  @P0 LDC.64 R16, c[0x0][0x438] ;  /* 0x00010e00ff100b82 */ /* 0x000e620000000a00 */
[C---:B------:R-:W-:Y:S01]  /*7d10*/  @P3 IMAD.WIDE.U32 R10, R4.reuse, 0x20, R10 ;  /* 0x00000020040a3825 */ /* 0x040fe200078e000a */
[----:B------:R-:W2:Y:S03]  /*7d20*/  @P2 LDG.E.128 R148, desc[UR6][R8.64+0x10] ;  /* 0x0000100608942981 */ /* 0x000ea6000c1e1d00 */
[C---:B------:R-:W-:Y:S01]  /*7d30*/  @P3 IMAD.WIDE.U32 R12, R4.reuse, 0x20, R12 ;  /* 0x00000020040c3825 */ /* 0x040fe200078e000c */
[----:B------:R-:W-:Y:S01]  /*7d40*/  MOV R141, R30 ;  /* 0x0000001e008d7202 */ /* 0x000fe20000000f00 */
[----:B------:R-:W2:Y:S01]  /*7d50*/  @P3 LDG.E.128 R144, desc[UR6][R10.64] ;  /* 0x000000060a903981 */ /* 0x000ea2000c1e1d00 */
[----:B---3--:R-:W-:Y:S01]  /*7d60*/  MOV R142, R29 ;  /* 0x0000001d008e7202 */ /* 0x008fe20000000f00 */
[C---:B0-----:R-:W-:Y:S01]  /*7d70*/  @P3 IMAD.WIDE.U32 R24, R4.reuse, 0x20, R24 ;  /* 0x0000002004183825 */ /* 0x041fe200078e0018 */
[----:B------:R-:W-:Y:S01]  /*7d80*/  @P3 IADD3 R4, PT, PT, R4, 0x20, RZ ;  /* 0x0000002004043810 */ /* 0x000fe20007ffe0ff */
[----:B------:R-:W0:Y:S02]  /*7d90*/  @P1 LDC.64 R20, c[0x0][0x438] ;  /* 0x00010e00ff141b82 */ /* 0x000e240000000a00 */
[----:B------:R-:W-:-:S02]  /*7da0*/  IMAD.MOV.U32 R140, RZ, RZ, R31 ;  /* 0x000000ffff8c7224 */ /* 0x000fc400078e001f */
[----:B----4-:R-:W-:Y:S01]  /*7db0*/  IMAD.MOV.U32 R143, RZ, RZ, R28 ;  /* 0x000000ffff8f7224 */ /* 0x010fe200078e001c */
[----:B-1----:R-:W-:Y:S01]  /*7dc0*/  MOV R138, R133 ;  /* 0x00000085008a7202 */ /* 0x002fe20000000f00 */
[C---:B------:R-:W-:Y:S01]  /*7dd0*/  @P0 IMAD.WIDE.U32 R26, R4.reuse, 0x20, R26 ;  /* 0x00000020041a0825 */ /* 0x040fe200078e001a */
[----:B------:R1:W5:Y:S03]  /*7de0*/  @P2 LD.E.128 R168, desc[UR6][R6.64+0x10] ;  /* 0x0000100606a82980 */ /* 0x000366000c101d00 */
[C---:B------:R-:W-:Y:S01]  /*7df0*/  @P0 IMAD.WIDE.U32 R14, R4.reuse, 0x20, R14 ;  /* 0x00000020040e0825 */ /* 0x040fe200078e000e */
[----:B------:R-:W-:Y:S01]  /*7e00*/  MOV R133, R5 ;  /* 0x0000000500857202 */ /* 0x000fe20000000f00 */
[----:B------:R-:W3:Y:S01]  /*7e10*/  @P3 LDG.E.128 R140, desc[UR6][R10.64+0x10] ;  /* 0x000010060a8c3981 */ /* 0x000ee2000c1e1d00 */
[----:B------:R-:W4:Y:S01]  /*7e20*/  LDC.64 R28, c[0x0][0x3d8] ;  /* 0x0000f600ff1c7b82 */ /* 0x000f220000000a00 */
[----:B------:R-:W-:-:S02]  /*7e30*/  @P0 IMAD.WIDE.U32 R16, R4, 0x20, R16 ;  /* 0x0000002004100825 */ /* 0x000fc400078e0010 */
[----:B------:R-:W3:Y:S01]  /*7e40*/  @P0 LDG.E.128 R44, desc[UR6][R14.64+0x10] ;  /* 0x000010060e2c0981 */ /* 0x000ee2000c1e1d00 */
[----:B------:R-:W-:Y:S01]  /*7e50*/  @P0 IADD3 R4, PT, PT, R4, 0x20, RZ ;  /* 0x0000002004040810 */ /* 0x000fe20007ffe0ff */
[----:B------:R-:W-:Y:S01]  /*7e60*/  IMAD.MOV.U32 R139, RZ, RZ, R132 ;  /* 0x000000ffff8b7224 */ /* 0x000fe200078e0084 */
[----:B------:R-:W-:Y:S01]  /*7e70*/  MOV R132, R22 ;  /* 0x0000001600847202 */ /* 0x000fe20000000f00 */
[----:B------:R1:W5:Y:S02]  /*7e80*/  @P3 LD.E.128 R172, desc[UR6][R12.64] ;  /* 0x000000060cac3980 */ /* 0x000364000c101d00 */
[C---:B------:R-:W-:Y:S02]  /*7e90*/  @P1 IMAD.WIDE.U32 R18, R4.reuse, 0x20, R18 ;  /* 0x0000002004121825 */ /* 0x040fe400078e0012 */
[----:B------:R-:W3:Y:S04]  /*7ea0*/  @P3 LDG.E.128 R136, desc[UR6][R24.64] ;  /* 0x0000000618883981 */ /* 0x000ee8000c1e1d00 */
[----:B------:R-:W3:Y:S01]  /*7eb0*/  @P1 LDG.E.128 R32, desc[UR6][R18.64] ;  /* 0x0000000612201981 */ /* 0x000ee2000c1e1d00 */
[----:B0-----:R-:W-:-:S03]  /*7ec0*/  @P1 IMAD.WIDE.U32 R20, R4, 0x20, R20 ;  /* 0x0000002004141825 */ /* 0x001fc600078e0014 */
[----:B------:R1:W5:Y:S04]  /*7ed0*/  @P3 LD.E.128 R176, desc[UR6][R12.64+0x10] ;  /* 0x000010060cb03980 */ /* 0x000368000c101d00 */
[----:B------:R1:W5:Y:S01]  /*7ee0*/  @P1 LDG.E.128 R240, desc[UR6][R18.64+0x10] ;  /* 0x0000100612f01981 */ /* 0x000362000c1e1d00 */
[----:B----4-:R-:W-:-:S03]  /*7ef0*/  @P1 IMAD.WIDE.U32 R28, R4, 0x20, R28 ;  /* 0x00000020041c1825 */ /* 0x010fc600078e001c */
[----:B------:R1:W5:Y:S04]  /*7f00*/  @P1 LD.E.128 R188, desc[UR6][R20.64] ;  /* 0x0000000614bc1980 */ /* 0x000368000c101d00 */
[----:B------:R1:W5:Y:S04]  /*7f10*/  @P1 LD.E.128 R192, desc[UR6][R20.64+0x10] ;  /* 0x0000100614c01980 */ /* 0x000368000c101d00 */
[----:B------:R1:W5:Y:S04]  /*7f20*/  @P1 LDG.E.128 R236, desc[UR6][R28.64] ;  /* 0x000000061cec1981 */ /* 0x000368000c1e1d00 */
[----:B------:R1:W5:Y:S04]  /*7f30*/  @P1 LDG.E.128 R232, desc[UR6][R28.64+0x10] ;  /* 0x000010061ce81981 */ /* 0x000368000c1e1d00 */
[----:B------:R1:W5:Y:S04]  /*7f40*/  @P0 LD.E.128 R180, desc[UR6][R16.64] ;  /* 0x0000000610b40980 */ /* 0x000368000c101d00 */
[----:B------:R1:W5:Y:S04]  /*7f50*/  @P0 LD.E.128 R184, desc[UR6][R16.64+0x10] ;  /* 0x0000100610b80980 */ /* 0x000368000c101d00 */
[----:B------:R-:W4:Y:S04]  /*7f60*/  @P0 LDG.E.128 R36, desc[UR6][R26.64+0x10] ;  /* 0x000010061a240981 */ /* 0x000f28000c1e1d00 */
[----:B------:R-:W3:Y:S04]  /*7f70*/  @P0 LDG.E.128 R40, desc[UR6][R26.64] ;  /* 0x000000061a280981 */ /* 0x000ee8000c1e1d00 */
[----:B------:R-:W3:Y:S04]  /*7f80*/  @P0 LDG.E.128 R48, desc[UR6][R14.64] ;  /* 0x000000060e300981 */ /* 0x000ee8000c1e1d00 */
[----:B--2---:R-:W2:Y:S01]  /*7f90*/  @P3 LDG.E.128 R132, desc[UR6][R24.64+0x10] ;  /* 0x0000100618843981 */ /* 0x004ea2000c1e1d00 */
        /* <DEDUP_REMOVED lines=28> */
[----:B------:R-:W-:Y:S01]  /*8160*/  @P1 VIADD R4, R4, 0x20 ;  /* 0x0000002004041836 */ /* 0x000fe20000000000 */
[----:B----4-:R1:W-:Y:S04]  /*8170*/  @P0 STL.64 [R1+0x10], R36 ;  /* 0x0000102401000387 */ /* 0x0103e80000100a00 */
[----:B------:R1:W-:Y:S04]  /*8180*/  @P2 STL.64 [R1+0xa0], R152 ;  /* 0x0000a09801002387 */ /* 0x0003e80000100a00 */
[----:B------:R1:W-:Y:S04]  /*8190*/  @P2 STL.64 [R1+0xa8], R154 ;  /* 0x0000a89a01002387 */ /* 0x0003e80000100a00 */
[----:B------:R1:W-:Y:S04]  /*81a0*/  @P0 STL.64 [R1+0x18], R38 ;  /* 0x0000182601000387 */ /* 0x0003e80000100a00 */
[----:B---3--:R1:W-:Y:S04]  /*81b0*/  @P0 STL.64 [R1+0x20], R40 ;  /* 0x0000202801000387 */ /* 0x0083e80000100a00 */
        /* <DEDUP_REMOVED lines=13> */
[----:B--2---:R1:W-:Y:S04]  /*8290*/  @P3 STL.64 [R1+0x50], R132 ;  /* 0x0000508401003387 */ /* 0x0043e80000100a00 */
[----:B------:R1:W-:Y:S04]  /*82a0*/  @P3 STL.64 [R1+0x58], R134 ;  /* 0x0000588601003387 */ /* 0x0003e80000100a00 */
[----:B------:R1:W-:Y:S04]  /*82b0*/  @P1 STL.64 [R1], R32 ;  /* 0x0000002001001387 */ /* 0x0003e80000100a00 */
[----:B------:R1:W-:Y:S01]  /*82c0*/  @P1 STL.64 [R1+0x8], R34 ;  /* 0x0000082201001387 */ /* 0x0003e20000100a00 */
[----:B------:R-:W-:-:S13]  /*82d0*/  ISETP.GE.U32.AND P0, PT, R23, 0x100, PT ;  /* 0x000001001700780c */ /* 0x000fda0003f06070 */
[----:B-1----:R-:W-:Y:S05]  /*82e0*/  @!P0 BRA `(.L_x_8681) ;  /* 0x0000000000b08947 */ /* 0x002fea0003800000 */
        /* <DEDUP_REMOVED lines=10> */
[----:B------:R3:W5:Y:S04]  /*8390*/  LD.E.128 R208, desc[UR6][R4.64] ;  /* 0x0000000604d07980 */ /* 0x000768000c101d00 */
[----:B------:R3:W5:Y:S01]  /*83a0*/  LD.E.128 R212, desc[UR6][R4.64+0x10] ;  /* 0x0000100604d47980 */ /* 0x000762000c101d00 */
        /* <DEDUP_REMOVED lines=31> */
[----:B---3--:R-:W-:-:S07]  /*85a0*/  CS2R R52, SRZ ;  /* 0x0000000000347805 */ /* 0x008fce000001ff00 */
.L_x_8681:
[----:B------:R-:W-:Y:S05]  /*85b0*/  BSYNC.RECONVERGENT B0 ;  /* 0x0000000000007941 */ /* 0x000fea0003800200 */
.L_x_8678:
[----:B------:R-:W2:Y:S01]  /*85c0*/  S2UR UR4, SR_CTAID.X ;  /* 0x00000000000479c3 */ /* 0x000ea20000002500 */
[----:B------:R-:W3:Y:S01]  /*85d0*/  LDCU UR5, c[0x0][0x384] ;  /* 0x00007080ff0577ac */ /* 0x000ee20008000800 */
[----:B------:R-:W-:Y:S01]  /*85e0*/  SHF.R.U32.HI R196, RZ, 0x5, R0 ;  /* 0x00000005ffc47819 */ /* 0x000fe20000011600 */
[----:B--2---:R-:W-:-:S06]  /*85f0*/  USHF.L.U32 UR4, UR4, 0x2, URZ ;  /* 0x0000000204047899 */ /* 0x004fcc00080006ff */
[----:B------:R-:W-:-:S04]  /*8600*/  LOP3.LUT R196, R196, UR4, RZ, 0xfc, !PT ;  /* 0x00000004c4c47c12 */ /* 0x000fc8000f8efcff */
[----:B---3--:R-:W-:-:S13]  /*8610*/  ISETP.GE.AND P0, PT, R196, UR5, PT ;  /* 0x00000005c4007c0c */ /* 0x008fda000bf06270 */
[----:B------:R-:W-:Y:S05]  /*8620*/  @P0 EXIT ;  /* 0x000000000000094d */ /* 0x000fea0003800000 */
[----:B------:R-:W2:Y:S01]  /*8630*/  LDCU.64 UR4, c[0x0][0x3a0] ;  /* 0x00007400ff0477ac */ /* 0x000ea20008000a00 */
[----:B------:R-:W2:Y:S01]  /*8640*/  LDCU.64 UR8, c[0x0][0x398] ;  /* 0x00007300ff0877ac */ /* 0x000ea20008000a00 */
[----:B------:R-:W3:Y:S01]  /*8650*/  LDCU UR12, c[0x0][0x388] ;  /* 0x00007100ff0c77ac */ /* 0x000ee20008000800 */
[----:B------:R-:W4:Y:S01]  /*8660*/  LDCU.U8 UR10, c[0x0][0x410] ;  /* 0x00008200ff0a77ac */ /* 0x000f220008000000 */
[----:B------:R-:W0:Y:S01]  /*8670*/  LDCU UR11, c[0x0][0x448] ;  /* 0x00008900ff0b77ac */ /* 0x000e220008000800 */
[----:B------:R-:W0:Y:S01]  /*8680*/  LDCU.64 UR14, c[0x0][0x398] ;  /* 0x00007300ff0e77ac */ /* 0x000e220008000a00 */
[----:B--2---:R-:W-:Y:S01]  /*8690*/  ULOP3.LUT UP0, URZ, UR4, UR8, URZ, 0xfc, !UPT ;  /* 0x0000000804ff7292 */ /* 0x004fe2000f80fcff */
[----:B------:R-:W2:Y:S03]  /*86a0*/  LDCU.64 UR16, c[0x0][0x3a0] ;  /* 0x00007400ff1077ac */ /* 0x000ea60008000a00 */
[----:B0--34-:R-:W-:-:S11]  /*86b0*/  ULOP3.LUT UP0, URZ, UR5, UR9, URZ, 0xfc, UP0 ;  /* 0x0000000905ff7292 */ /* 0x019fd6000800fcff */
.L_x_8748:
[----:B------:R-:W0:Y:S01]  /*86c0*/  S2R R133, SR_TID.X ;  /* 0x0000000000857919 */ /* 0x000e220000002100 */
[----:B------:R-:W-:Y:S01]  /*86d0*/  IMAD R22, R196, UR12, RZ ;  /* 0x0000000cc4167c24 */ /* 0x000fe2000f8e02ff */
[----:B------:R-:W-:Y:S04]  /*86e0*/  BSSY.RECONVERGENT B0, `(.L_x_8683) ;  /* 0x00000ad000007945 */ /* 0x000fe80003800200 */
[----:B------:R-:W-:-:S04]  /*86f0*/  SHF.R.S32.HI R132, RZ, 0x1f, R22 ;  /* 0x0000001fff847819 */ /* 0x000fc80000011416 */
[----:B------:R-:W-:Y:S02]  /*8700*/  LEA.HI R22, R132, R22, RZ, 0x3 ;  /* 0x0000001684167211 */ /* 0x000fe400078f18ff */
[----:B0-----:R-:W-:-:S04]  /*8710*/  LOP3.LUT R133, R133, 0x1f, RZ, 0xc0, !PT ;  /* 0x0000001f85857812 */ /* 0x001fc800078ec0ff */
[----:B------:R-:W-:-:S04]  /*8720*/  LEA.HI.SX32 R22, R22, R133, 0x1d ;  /* 0x0000008516167211 */ /* 0x000fc800078feaff */
[----:B------:R-:W-:Y:S01]  /*8730*/  MOV R197, R22 ;  /* 0x0000001600c57202 */ /* 0x000fe20000000f00 */
[----:B------:R-:W-:Y:S06]  /*8740*/  @!P5 BRA `(.L_x_8684) ;  /* 0x000000080098d947 */ /* 0x000fec0003800000 */
[----:B------:R-:W-:Y:S01]  /*8750*/  ISETP.NE.U32.AND P0, PT, RZ, UR14, PT ;  /* 0x0000000eff007c0c */ /* 0x000fe2000bf05070 */
[----:B------:R-:W0:Y:S01]  /*8760*/  LDC.64 R20, c[0x0][0x390] ;  /* 0x0000e400ff147b82 */ /* 0x000e220000000a00 */
[----:B--2---:R-:W-:Y:S02]  /*8770*/  ISETP.NE.U32.AND P1, PT, RZ, UR16, PT ;  /* 0x00000010ff007c0c */ /* 0x004fe4000bf25070 */
[----:B------:R-:W-:Y:S02]  /*8780*/  ISETP.NE.AND.EX P0, PT, RZ, UR15, PT, P0 ;  /* 0x0000000fff007c0c */ /* 0x000fe4000bf05300 */
[----:B------:R-:W-:-:S11]  /*8790*/  ISETP.NE.AND.EX P1, PT, RZ, UR17, PT, P1 ;  /* 0x00000011ff007c0c */ /* 0x000fd6000bf25310 */
[----:B------:R-:W2:Y:S02]  /*87a0*/  @P0 LDC.64 R18, c[0x0][0x398] ;  /* 0x0000e600ff120b82 */ /* 0x000ea40000000a00 */
[----:B--2---:R-:W-:-:S05]  /*87b0*/  @P0 IMAD.WIDE.U32 R18, R22, 0x10, R18 ;  /* 0x0000001016120825 */ /* 0x004fca00078e0012 */
[----:B------:R2:W5:Y:S02]  /*87c0*/  @P0 LDG.E.128 R48, desc[UR6][R18.64] ;  /* 0x0000000612300981 */ /* 0x000564000c1e1d00 */
[----:B--2---:R-:W2:Y:S02]  /*87d0*/  @P1 LDC.64 R18, c[0x0][0x3a0] ;  /* 0x0000e800ff121b82 */ /* 0x004ea40000000a00 */
[----:B--2---:R-:W-:-:S05]  /*87e0*/  @P1 IMAD.WIDE.U32 R18, R22, 0x10, R18 ;  /* 0x0000001016121825 */ /* 0x004fca00078e0012 */
[----:B------:R0:W5:Y:S02]  /*87f0*/  @P1 LDG.E.128 R44, desc[UR6][R18.64] ;  /* 0x00000006122c1981 */ /* 0x000164000c1e1d00 */
[----:B0-----:R-:W-:-:S05]  /*8800*/  IMAD.WIDE.U32 R18, R22, 0x10, R20 ;  /* 0x0000001016127825 */ /* 0x001fca00078e0014 */
[----:B------:R0:W5:Y:S01]  /*8810*/  LDG.E.128 R132, desc[UR6][R18.64] ;  /* 0x0000000612847981 */ /* 0x000162000c1e1d00 */
[----:B------:R-:W-:Y:S05]  /*8820*/  @!P0 BRA `(.L_x_8685) ;  /* 0x00000004007c8947 */ /* 0x000fea0003800000 */
[----:B------:R-:W-:Y:S05]  /*8830*/  @!P1 BRA `(.L_x_8686) ;  /* 0x0000000000e49947 */ /* 0x000fea0003800000 */
[----:B0----5:R-:W-:Y:S02]  /*8840*/  PRMT R19, R132, 0x7632, R19 ;  /* 0x0000763284137816 */ /* 0x021fe40000000013 */
[----:B------:R-:W-:Y:S02]  /*8850*/  PRMT R18, R48, 0x7632, R18 ;  /* 0x0000763230127816 */ /* 0x000fe40000000012 */
[----:B------:R-:W-:Y:S02]  /*8860*/  SHF.L.U32 R19, R19, 0x10, RZ ;  /* 0x0000001013137819 */ /* 0x000fe400000006ff */
[----:B------:R-:W-:Y:S01]  /*8870*/  PRMT R20, R133, 0x7632, R20 ;  /* 0x0000763285147816 */ /* 0x000fe20000000014 */
[----:B------:R-:W-:Y:S01]  /*8880*/  IMAD.U32 R18, R18, 0x10000, RZ ;  /* 0x0001000012127824 */ /* 0x000fe200078e00ff */
[----:B------:R-:W-:Y:S02]  /*8890*/  PRMT R40, R50, 0x7632, R40 ;  /* 0x0000763232287816 */ /* 0x000fe40000000028 */
[----:B------:R-:W-:Y:S01]  /*88a0*/  SHF.L.U32 R41, R20, 0x10, RZ ;  /* 0x0000001014297819 */ /* 0x000fe200000006ff */
[----:B------:R-:W-:Y:S01]  /*88b0*/  FADD.FTZ R18, R19, R18 ;  /* 0x0000001213127221 */ /* 0x000fe20000010000 */
[----:B------:R-:W-:-:S02]  /*88c0*/  PRMT R19, R49, 0x7632, R19 ;  /* 0x0000763231137816 */ /* 0x000fc40000000013 */
[----:B------:R-:W-:Y:S02]  /*88d0*/  PRMT R21, R44, 0x7632, R21 ;  /* 0x000076322c157816 */ /* 0x000fe40000000015 */
[----:B------:R-:W-:Y:S02]  /*88e0*/  SHF.L.U32 R20, R19, 0x10, RZ ;  /* 0x0000001013147819 */ /* 0x000fe400000006ff */
[----:B------:R-:W-:Y:S02]  /*88f0*/  PRMT R19, R134, 0x7632, R19 ;  /* 0x0000763286137816 */ /* 0x000fe40000000013 */
[----:B------:R-:W-:Y:S01]  /*8900*/  SHF.L.U32 R40, R40, 0x10, RZ ;  /* 0x0000001028287819 */ /* 0x000fe200000006ff */
[----:B------:R-:W-:Y:S01]  /*8910*/  FADD.FTZ R20, R41, R20 ;  /* 0x0000001429147221 */ /* 0x000fe20000010000 */
[----:B------:R-:W-:Y:S01]  /*8920*/  SHF.L.U32 R21, R21, 0x10, RZ ;  /* 0x0000001015157819 */ /* 0x000fe200000006ff */
[----:B------:R-:W-:Y:S01]  /*8930*/  IMAD.U32 R19, R19, 0x10000, RZ ;  /* 0x0001000013137824 */ /* 0x000fe200078e00ff */
[----:B------:R-:W-:-:S02]  /*8940*/  PRMT R41, R51, 0x7632, R41 ;  /* 0x0000763233297816 */ /* 0x000fc40000000029 */
[----:B------:R-:W-:Y:S01]  /*8950*/  SHF.L.U32 R42, R49, 0x10, RZ ;  /* 0x00000010312a7819 */ /* 0x000fe200000006ff */
[--C-:B------:R-:W-:Y:S01]  /*8960*/  FADD.FTZ R19, R19, R40.reuse ;  /* 0x0000002813137221 */ /* 0x100fe20000010000 */
[----:B------:R-:W-:Y:S01]  /*8970*/  FADD.FTZ R21, R18, R21 ;  /* 0x0000001512157221 */ /* 0x000fe20000010000 */
[----:B------:R-:W-:Y:S02]  /*8980*/  PRMT R40, R45, 0x7632, R40 ;  /* 0x000076322d287816 */ /* 0x000fe40000000028 */
[----:B------:R-:W-:Y:S02]  /*8990*/  PRMT R18, R135, 0x7632, R18 ;  /* 0x0000763287127816 */ /* 0x000fe40000000012 */
[----:B------:R-:W-:Y:S02]  /*89a0*/  SHF.L.U32 R40, R40, 0x10, RZ ;  /* 0x0000001028287819 */ /* 0x000fe400000006ff */
[----:B------:R-:W-:Y:S01]  /*89b0*/  SHF.L.U32 R41, R41, 0x10, RZ ;  /* 0x0000001029297819 */ /* 0x000fe200000006ff */
[----:B------:R-:W-:Y:S01]  /*89c0*/  IMAD.U32 R18, R18, 0x10000, RZ ;  /* 0x0001000012127824 */ /* 0x000fe200078e00ff */
[----:B------:R-:W-:Y:S01]  /*89d0*/  SHF.L.U32 R43, R50, 0x10, RZ ;  /* 0x00000010322b7819 */ /* 0x000fe200000006ff */
[--C-:B------:R-:W-:Y:S01]  /*89e0*/  FADD.FTZ R20, R20, R40.reuse ;  /* 0x0000002814147221 */ /* 0x100fe20000010000 */
[----:B------:R-:W-:Y:S01]  /*89f0*/  PRMT R40, R47, 0x7632, R40 ;  /* 0x000076322f287816 */ /* 0x000fe20000000028 */
[--C-:B------:R-:W-:Y:S01]  /*8a00*/  FADD.FTZ R18, R18, R41.reuse ;  /* 0x0000002912127221 */ /* 0x100fe20000010000 */
[----:B------:R-:W-:-:S02]  /*8a10*/  PRMT R41, R46, 0x7632, R41 ;  /* 0x000076322e297816 */ /* 0x000fc40000000029 */
[----:B------:R-:W-:-:S03]  /*8a20*/  SHF.L.U32 R40, R40, 0x10, RZ ;  /* 0x0000001028287819 */ /* 0x000fc600000006ff */
[----:B------:R-:W-:Y:S02]  /*8a30*/  IMAD.U32 R41, R41, 0x10000, RZ ;  /* 0x0001000029297824 */ /* 0x000fe400078e00ff */
[----:B------:R-:W-:Y:S01]  /*8a40*/  FADD.FTZ R18, R18, R40 ;  /* 0x0000002812127221 */ /* 0x000fe20000010000 */
[----:B------:R-:W-:Y:S01]  /*8a50*/  SHF.L.U32 R40, R132, 0x10, RZ ;  /* 0x0000001084287819 */ /* 0x000fe200000006ff */
[----:B------:R-:W-:Y:S01]  /*8a60*/  FADD.FTZ R19, R19, R41 ;  /* 0x0000002913137221 */ /* 0x000fe20000010000 */
[----:B------:R-:W-:Y:S02]  /*8a70*/  IMAD.U32 R41, R48, 0x10000, RZ ;  /* 0x0001000030297824 */ /* 0x000fe400078e00ff */
[----:B------:R-:W-:Y:S02]  /*8a80*/  IMAD.U32 R132, R51, 0x10000, RZ ;  /* 0x0001000033847824 */ /* 0x000fe400078e00ff */
        /* <DEDUP_REMOVED lines=17> */
[----:B------:R-:W-:-:S04]  /*8ba0*/  F2FP.BF16.F32.PACK_AB R41, R20, R145 ;  /* 0x000000911429723e */ /* 0x000fc800000010ff */
[----:B------:R-:W-:Y:S01]  /*8bb0*/  F2FP.BF16.F32.PACK_AB R40, R21, R144 ;  /* 0x000000901528723e */ /* 0x000fe200000010ff */
[----:B------:R-:W-:Y:S06]  /*8bc0*/  BRA `(.L_x_8687) ;  /* 0x00000004005c7947 */ /* 0x000fec0003800000 */
.L_x_8686:
        /* <DEDUP_REMOVED lines=9> */
[----:B------:R-:W-:Y:S02]  /*8c60*/  PRMT R41, R50, 0x7632, R41 ;  /* 0x0000763232297816 */ /* 0x000fe40000000029 */
[----:B------:R-:W-:Y:S01]  /*8c70*/  PRMT R40, R51, 0x7632, R40 ;  /* 0x0000763233287816 */ /* 0x000fe20000000028 */
[--C-:B------:R-:W-:Y:S01]  /*8c80*/  FADD.FTZ R20, R18, R19.reuse ;  /* 0x0000001312147221 */ /* 0x100fe20000010000 */
[----:B------:R-:W-:Y:S02]  /*8c90*/  PRMT R19, R134, 0x7632, R19 ;  /* 0x0000763286137816 */ /* 0x000fe40000000013 */
[----:B------:R-:W-:Y:S01]  /*8ca0*/  PRMT R18, R135, 0x7632, R18 ;  /* 0x0000763287127816 */ /* 0x000fe20000000012 */
[----:B------:R-:W-:Y:S01]  /*8cb0*/  IMAD.U32 R40, R40, 0x10000, RZ ;  /* 0x0001000028287824 */ /* 0x000fe200078e00ff */
        /* <DEDUP_REMOVED lines=8> */
[----:B------:R-:W-:Y:S01]  /*8d40*/  SHF.L.U32 R41, R50, 0x10, RZ ;  /* 0x0000001032297819 */ /* 0x000fe200000006ff */
[----:B------:R-:W-:-:S04]  /*8d50*/  IMAD.U32 R40, R134, 0x10000, RZ ;  /* 0x0001000086287824 */ /* 0x000fc800078e00ff */
[----:B------:R-:W-:Y:S01]  /*8d60*/  FADD.FTZ R155, R40, R41 ;  /* 0x00000029289b7221 */ /* 0x000fe20000010000 */
[----:B------:R-:W-:Y:S01]  /*8d70*/  SHF.L.U32 R40, R135, 0x10, RZ ;  /* 0x0000001087287819 */ /* 0x000fe200000006ff */
[----:B------:R-:W-:-:S03]  /*8d80*/  IMAD.U32 R41, R51, 0x10000, RZ ;  /* 0x0001000033297824 */ /* 0x000fc600078e00ff */
[----:B------:R-:W-:Y:S01]  /*8d90*/  F2FP.BF16.F32.PACK_AB R42, R19, R155 ;  /* 0x0000009b132a723e */ /* 0x000fe200000010ff */
[----:B------:R-:W-:Y:S01]  /*8da0*/  FADD.FTZ R156, R40, R41 ;  /* 0x00000029289c7221 */ /* 0x000fe20000010000 */
[----:B------:R-:W-:Y:S02]  /*8db0*/  SHF.L.U32 R40, R132, 0x10, RZ ;  /* 0x0000001084287819 */ /* 0x000fe400000006ff */
[----:B------:R-:W-:Y:S02]  /*8dc0*/  SHF.L.U32 R41, R48, 0x10, RZ ;  /* 0x0000001030297819 */ /* 0x000fe400000006ff */
[----:B------:R-:W-:-:S03]  /*8dd0*/  F2FP.BF16.F32.PACK_AB R43, R18, R156 ;  /* 0x0000009c122b723e */ /* 0x000fc600000010ff */
[----:B------:R-:W-:Y:S01]  /*8de0*/  FADD.FTZ R144, R40, R41 ;  /* 0x0000002928907221 */ /* 0x000fe20000010000 */
[----:B------:R-:W-:-:S04]  /*8df0*/  F2FP.BF16.F32.PACK_AB R41, R20, R145 ;  /* 0x000000911429723e */ /* 0x000fc800000010ff */
[----:B------:R-:W-:Y:S01]  /*8e00*/  F2FP.BF16.F32.PACK_AB R40, R21, R144 ;  /* 0x000000901528723e */ /* 0x000fe200000010ff */
[----:B------:R-:W-:Y:S06]  /*8e10*/  BRA `(.L_x_8687) ;  /* 0x0000000000c87947 */ /* 0x000fec0003800000 */
.L_x_8685:
[----:B------:R-:W-:Y:S05]  /*8e20*/  @!P1 BRA `(.L_x_8688) ;  /* 0x0000000000949947 */ /* 0x000fea0003800000 */
[----:B0----5:R-:W-:Y:S02]  /*8e30*/  PRMT R18, R132, 0x7632, R18 ;  /* 0x0000763284127816 */ /* 0x021fe40000000012 */
[----:B------:R-:W-:Y:S02]  /*8e40*/  PRMT R20, R44, 0x7632, R20 ;  /* 0x000076322c147816 */ /* 0x000fe40000000014 */
[----:B------:R-:W-:Y:S01]  /*8e50*/  PRMT R19, R45, 0x7632, R19 ;  /* 0x000076322d137816 */ /* 0x000fe20000000013 */
[----:B------:R-:W-:Y:S01]  /*8e60*/  IMAD.U32 R21, R18, 0x10000, RZ ;  /* 0x0001000012157824 */ /* 0x000fe200078e00ff */
[----:B------:R-:W-:Y:S02]  /*8e70*/  PRMT R18, R133, 0x7632, R18 ;  /* 0x0000763285127816 */ /* 0x000fe40000000012 */
[----:B------:R-:W-:Y:S01]  /*8e80*/  SHF.L.U32 R20, R20, 0x10, RZ ;  /* 0x0000001014147819 */ /* 0x000fe200000006ff */
[----:B------:R-:W-:Y:S01]  /*8e90*/  IMAD.U32 R19, R19, 0x10000, RZ ;  /* 0x0001000013137824 */ /* 0x000fe200078e00ff */
[----:B------:R-:W-:-:S02]  /*8ea0*/  SHF.L.U32 R18, R18, 0x10, RZ ;  /* 0x0000001012127819 */ /* 0x000fc400000006ff */
[----:B------:R-:W-:Y:S01]  /*8eb0*/  PRMT R40, R47, 0x7632, R40 ;  /* 0x000076322f287816 */ /* 0x000fe20000000028 */
[----:B------:R-:W-:Y:S01]  /*8ec0*/  FADD.FTZ R21, R21, R20 ;  /* 0x0000001415157221 */ /* 0x000fe20000010000 */
[----:B------:R-:W-:Y:S01]  /*8ed0*/  PRMT R41, R46, 0x7632, R41 ;  /* 0x000076322e297816 */ /* 0x000fe20000000029 */
[--C-:B------:R-:W-:Y:S01]  /*8ee0*/  FADD.FTZ R20, R18, R19.reuse ;  /* 0x0000001312147221 */ /* 0x100fe20000010000 */
[----:B------:R-:W-:Y:S02]  /*8ef0*/  PRMT R18, R135, 0x7632, R18 ;  /* 0x0000763287127816 */ /* 0x000fe40000000012 */
[----:B------:R-:W-:Y:S02]  /*8f00*/  PRMT R19, R134, 0x7632, R19 ;  /* 0x0000763286137816 */ /* 0x000fe40000000013 */
[----:B------:R-:W-:Y:S01]  /*8f10*/  SHF.L.U32 R40, R40, 0x10, RZ ;  /* 0x0000001028287819 */ /* 0x000fe200000006ff */
[----:B------:R-:W-:Y:S01]  /*8f20*/  IMAD.U32 R18, R18, 0x10000, RZ ;  /* 0x0001000012127824 */ /* 0x000fe200078e00ff */
[----:B------:R-:W-:-:S02]  /*8f30*/  SHF.L.U32 R19, R19, 0x10, RZ ;  /* 0x0000001013137819 */ /* 0x000fc400000006ff */
[----:B------:R-:W-:Y:S01]  /*8f40*/  SHF.L.U32 R41, R41, 0x10, RZ ;  /* 0x0000001029297819 */ /* 0x000fe200000006ff */
[----:B------:R-:W-:Y:S01]  /*8f50*/  FADD.FTZ R18, R18, R40 ;  /* 0x0000002812127221 */ /* 0x000fe20000010000 */
[----:B------:R-:W-:-:S03]  /*8f60*/  SHF.L.U32 R40, R133, 0x10, RZ ;  /* 0x0000001085287819 */ /* 0x000fc600000006ff */
[----:B------:R-:W-:Y:S01]  /*8f70*/  FADD.FTZ R19, R19, R41 ;  /* 0x0000002913137221 */ /* 0x000fe20000010000 */
[----:B------:R-:W-:-:S04]  /*8f80*/  IMAD.U32 R41, R45, 0x10000, RZ ;  /* 0x000100002d297824 */ /* 0x000fc800078e00ff */
[----:B------:R-:W-:Y:S01]  /*8f90*/  FADD.FTZ R145, R40, R41 ;  /* 0x0000002928917221 */ /* 0x000fe20000010000 */
[----:B------:R-:W-:Y:S02]  /*8fa0*/  SHF.L.U32 R40, R134, 0x10, RZ ;  /* 0x0000001086287819 */ /* 0x000fe400000006ff */
[----:B------:R-:W-:-:S05]  /*8fb0*/  SHF.L.U32 R41, R46, 0x10, RZ ;  /* 0x000000102e297819 */ /* 0x000fca00000006ff */
[----:B------:R-:W-:Y:S01]  /*8fc0*/  FADD.FTZ R155, R40, R41 ;  /* 0x00000029289b7221 */ /* 0x000fe20000010000 */
[----:B------:R-:W-:Y:S01]  /*8fd0*/  SHF.L.U32 R41, R47, 0x10, RZ ;  /* 0x000000102f297819 */ /* 0x000fe200000006ff */
[----:B------:R-:W-:-:S03]  /*8fe0*/  IMAD.U32 R40, R135, 0x10000, RZ ;  /* 0x0001000087287824 */ /* 0x000fc600078e00ff */
[----:B------:R-:W-:Y:S01]  /*8ff0*/  F2FP.BF16.F32.PACK_AB R42, R19, R155 ;  /* 0x0000009b132a723e */ /* 0x000fe200000010ff */
[----:B------:R-:W-:Y:S01]  /*9000*/  FADD.FTZ R156, R40, R41 ;  /* 0x00000029289c7221 */ /* 0x000fe20000010000 */
[----:B------:R-:W-:Y:S01]  /*9010*/  SHF.L.U32 R40, R132, 0x10, RZ ;  /* 0x0000001084287819 */ /* 0x000fe200000006ff */
[----:B------:R-:W-:-:S03]  /*9020*/  IMAD.U32 R41, R44, 0x10000, RZ ;  /* 0x000100002c297824 */ /* 0x000fc600078e00ff */
[----:B------:R-:W-:Y:S01]  /*9030*/  F2FP.BF16.F32.PACK_AB R43, R18, R156 ;  /* 0x0000009c122b723e */ /* 0x000fe200000010ff */
[----:B------:R-:W-:Y:S01]  /*9040*/  FADD.FTZ R144, R40, R41 ;  /* 0x0000002928907221 */ /* 0x000fe20000010000 */
[----:B------:R-:W-:-:S04]  /*9050*/  F2FP.BF16.F32.PACK_AB R41, R20, R145 ;  /* 0x000000911429723e */ /* 0x000fc800000010ff */
[----:B------:R-:W-:Y:S01]  /*9060*/  F2FP.BF16.F32.PACK_AB R40, R21, R144 ;  /* 0x000000901528723e */ /* 0x000fe200000010ff */
[----:B------:R-:W-:Y:S06]  /*9070*/  BRA `(.L_x_8687) ;  /* 0x0000000000307947 */ /* 0x000fec0003800000 */
.L_x_8688:
[----:B0----5:R-:W-:Y:S01]  /*9080*/  PRMT R19, R133, 0x7632, R19 ;  /* 0x0000763285137816 */ /* 0x021fe20000000013 */
[----:B------:R-:W-:Y:S01]  /*9090*/  IMAD.U32 R155, R134, 0x10000, RZ ;  /* 0x00010000869b7824 */ /* 0x000fe200078e00ff */
[C---:B------:R-:W-:Y:S02]  /*90a0*/  PRMT R18, R132.reuse, 0x7632, R18 ;  /* 0x0000763284127816 */ /* 0x040fe40000000012 */
[----:B------:R-:W-:Y:S01]  /*90b0*/  SHF.L.U32 R144, R132, 0x10, RZ ;  /* 0x0000001084907819 */ /* 0x000fe200000006ff */
[----:B------:R-:W-:Y:S01]  /*90c0*/  IMAD.U32 R20, R19, 0x10000, RZ ;  /* 0x0001000013147824 */ /* 0x000fe200078e00ff */
[----:B------:R-:W-:Y:S02]  /*90d0*/  SHF.L.U32 R145, R133, 0x10, RZ ;  /* 0x0000001085917819 */ /* 0x000fe400000006ff */
[----:B------:R-:W-:Y:S02]  /*90e0*/  PRMT R132, R134, 0x7632, R132 ;  /* 0x0000763286847816 */ /* 0x000fe40000000084 */
[----:B------:R-:W-:-:S02]  /*90f0*/  PRMT R133, R135, 0x7632, R133 ;  /* 0x0000763287857816 */ /* 0x000fc40000000085 */
[----:B------:R-:W-:Y:S02]  /*9100*/  SHF.L.U32 R21, R18, 0x10, RZ ;  /* 0x0000001012157819 */ /* 0x000fe400000006ff */
[----:B------:R-:W-:Y:S02]  /*9110*/  SHF.L.U32 R156, R135, 0x10, RZ ;  /* 0x00000010879c7819 */ /* 0x000fe400000006ff */
[----:B------:R-:W-:Y:S02]  /*9120*/  SHF.L.U32 R19, R132, 0x10, RZ ;  /* 0x0000001084137819 */ /* 0x000fe400000006ff */
[----:B------:R-:W-:-:S07]  /*9130*/  SHF.L.U32 R18, R133, 0x10, RZ ;  /* 0x0000001085127819 */ /* 0x000fce00000006ff */
.L_x_8687:
[----:B------:R-:W0:Y:S01]  /*9140*/  @UP0 LDCU.64 UR4, c[0x0][0x3a8] ;  /* 0x00007500ff0407ac */ /* 0x000e220008000a00 */
[----:B------:R-:W-:Y:S01]  /*9150*/  PLOP3.LUT P0, PT, PT, PT, UP0, 0x80, 0x8 ;  /* 0x000000000008781c */ /* 0x000fe20003f0f008 */
[----:B------:R-:W-:Y:S01]  /*9160*/  IMAD.MOV.U32 R132, RZ, RZ, 0x10 ;  /* 0x00000010ff847424 */ /* 0x000fe200078e00ff */
[----:B------:R-:W-:Y:S02]  /*9170*/  PLOP3.LUT P1, PT, PT, PT, UP0, 0x80, 0x8 ;  /* 0x000000000008781c */ /* 0x000fe40003f2f008 */
[----:B------:R-:W-:-:S09]  /*9180*/  IADD3 R197, PT, PT, R22, 0x20, RZ ;  /* 0x0000002016c57810 */ /* 0x000fd20007ffe0ff */
[----:B0-----:R-:W-:-:S05]  /*9190*/  @P0 IMAD.WIDE.U32 R132, R22, R132, UR4 ;  /* 0x0000000416840e25 */ /* 0x001fca000f8e0084 */
[----:B------:R0:W-:Y:S02]  /*91a0*/  @P1 STG.E.128 desc[UR6][R132.64], R40 ;  /* 0x0000002884001986 */ /* 0x0001e4000c101d06 */
.L_x_8684:
[----:B--2---:R-:W-:Y:S05]  /*91b0*/  BSYNC.RECONVERGENT B0 ;  /* 0x0000000000007941 */ /* 0x004fea0003800200 */
.L_x_8683:
        /* <DEDUP_REMOVED lines=17> */
[----:B0-----:R0:W5:Y:S01]  /*92d0*/  LDG.E.128 R132, desc[UR6][R14.64] ;  /* 0x000000060e847981 */ /* 0x001162000c1e1d00 */
[----:B------:R-:W-:-:S04]  /*92e0*/  UISETP.NE.U32.AND UP1, UPT, UR14, URZ, UPT ;  /* 0x000000ff0e00728c */ /* 0x000fc8000bf25070 */
[----:B------:R-:W-:-:S09]  /*92f0*/  UISETP.NE.AND.EX UP1, UPT, UR15, URZ, UPT, UP1 ;  /* 0x000000ff0f00728c */ /* 0x000fd2000bf25310 */
[----:B0-----:R-:W-:Y:S05]  /*9300*/  BRA.U UP1, `(.L_x_8691) ;  /* 0x0000000101d47547 */ /* 0x001fea000b800000 */
[----:B------:R-:W-:-:S04]  /*9310*/  UISETP.NE.U32.AND UP1, UPT, UR16, URZ, UPT ;  /* 0x000000ff1000728c */ /* 0x000fc8000bf25070 */
[----:B------:R-:W-:-:S09]  /*9320*/  UISETP.NE.AND.EX UP1, UPT, UR17, URZ, UPT, UP1 ;  /* 0x000000ff1100728c */ /* 0x000fd2000bf25310 */
[----:B------:R-:W-:Y:S05]  /*9330*/  BRA.U UP1, `(.L_x_8692) ;  /* 0x0000000101347547 */ /* 0x000fea000b800000 */
[C---:B-----5:R-:W-:Y:S01]  /*9340*/  PRMT R14, R132.reuse, 0x7632, R14 ;  /* 0x00007632840e7816 */ /* 0x060fe2000000000e */
[C---:B------:R-:W-:Y:S01]  /*9350*/  IMAD.U32 R142, R133.reuse, 0x10000, RZ ;  /* 0x00010000858e7824 */ /* 0x040fe200078e00ff */
[----:B------:R-:W-:Y:S02]  /*9360*/  PRMT R15, R133, 0x7632, R15 ;  /* 0x00007632850f7816 */ /* 0x000fe4000000000f */
[----:B------:R-:W-:Y:S01]  /*9370*/  SHF.L.U32 R143, R132, 0x10, RZ ;  /* 0x00000010848f7819 */ /* 0x000fe200000006ff */
[----:B------:R-:W-:Y:S01]  /*9380*/  IMAD.U32 R17, R14, 0x10000, RZ ;  /* 0x000100000e117824 */ /* 0x000fe200078e00ff */
[----:B------:R-:W-:Y:S02]  /*9390*/  PRMT R133, R135, 0x7632, R133 ;  /* 0x0000763287857816 */ /* 0x000fe40000000085 */
[C---:B------:R-:W-:Y:S02]  /*93a0*/  PRMT R132, R134.reuse, 0x7632, R132 ;  /* 0x0000763286847816 */ /* 0x040fe40000000084 */
[----:B------:R-:W-:Y:S01]  /*93b0*/  SHF.L.U32 R16, R15, 0x10, RZ ;  /* 0x000000100f107819 */ /* 0x000fe200000006ff */
[----:B------:R-:W-:Y:S01]  /*93c0*/  IMAD.U32 R14, R133, 0x10000, RZ ;  /* 0x00010000850e7824 */ /* 0x000fe200078e00ff */
[----:B------:R-:W-:-:S02]  /*93d0*/  SHF.L.U32 R154, R134, 0x10, RZ ;  /* 0x00000010869a7819 */ /* 0x000fc400000006ff */
[----:B------:R-:W-:Y:S02]  /*93e0*/  SHF.L.U32 R157, R135, 0x10, RZ ;  /* 0x00000010879d7819 */ /* 0x000fe400000006ff */
[----:B------:R-:W-:Y:S01]  /*93f0*/  SHF.L.U32 R15, R132, 0x10, RZ ;  /* 0x00000010840f7819 */ /* 0x000fe200000006ff */
[----:B------:R-:W-:Y:S06]  /*9400*/  BRA `(.L_x_8693) ;  /* 0x0000000800147947 */ /* 0x000fec0003800000 */
.L_x_8692:
[----:B-----5:R-:W-:Y:S02]  /*9410*/  PRMT R14, R132, 0x7632, R14 ;  /* 0x00007632840e7816 */ /* 0x020fe4000000000e */
[----:B------:R-:W-:Y:S02]  /*9420*/  PRMT R16, R44, 0x7632, R16 ;  /* 0x000076322c107816 */ /* 0x000fe40000000010 */
[----:B------:R-:W-:Y:S02]  /*9430*/  SHF.L.U32 R17, R14, 0x10, RZ ;  /* 0x000000100e117819 */ /* 0x000fe400000006ff */
[----:B------:R-:W-:Y:S02]  /*9440*/  PRMT R14, R133, 0x7632, R14 ;  /* 0x00007632850e7816 */ /* 0x000fe4000000000e */
        /* <DEDUP_REMOVED lines=8> */
[----:B------:R-:W-:Y:S01]  /*94d0*/  PRMT R15, R134, 0x7632, R15 ;  /* 0x00007632860f7816 */ /* 0x000fe2000000000f */
[----:B------:R-:W-:Y:S01]  /*94e0*/  IMAD.U32 R41, R41, 0x10000, RZ ;  /* 0x0001000029297824 */ /* 0x000fe200078e00ff */
[----:B------:R-:W-:Y:S02]  /*94f0*/  PRMT R14, R135, 0x7632, R14 ;  /* 0x00007632870e7816 */ /* 0x000fe4000000000e */
[----:B------:R-:W-:Y:S02]  /*9500*/  SHF.L.U32 R15, R15, 0x10, RZ ;  /* 0x000000100f0f7819 */ /* 0x000fe400000006ff */
[----:B------:R-:W-:-:S02]  /*9510*/  SHF.L.U32 R14, R14, 0x10, RZ ;  /* 0x000000100e0e7819 */ /* 0x000fc400000006ff */
[----:B------:R-:W-:Y:S01]  /*9520*/  SHF.L.U32 R40, R40, 0x10, RZ ;  /* 0x0000001028287819 */ /* 0x000fe200000006ff */
[----:B------:R-:W-:Y:S01]  /*9530*/  FADD.FTZ R15, R15, R41 ;  /* 0x000000290f0f7221 */ /* 0x000fe20000010000 */
[----:B------:R-:W-:-:S03]  /*9540*/  SHF.L.U32 R41, R45, 0x10, RZ ;  /* 0x000000102d297819 */ /* 0x000fc600000006ff */
[----:B------:R-:W-:Y:S01]  /*9550*/  FADD.FTZ R14, R14, R40 ;  /* 0x000000280e0e7221 */ /* 0x000fe20000010000 */
[----:B------:R-:W-:-:S04]  /*9560*/  IMAD.U32 R40, R133, 0x10000, RZ ;  /* 0x0001000085287824 */ /* 0x000fc800078e00ff */
[----:B------:R-:W-:Y:S01]  /*9570*/  FADD.FTZ R142, R41, R40 ;  /* 0x00000028298e7221 */ /* 0x000fe20000010000 */
[----:B------:R-:W-:Y:S01]  /*9580*/  SHF.L.U32 R40, R134, 0x10, RZ ;  /* 0x0000001086287819 */ /* 0x000fe200000006ff */
[----:B------:R-:W-:-:S04]  /*9590*/  IMAD.U32 R41, R46, 0x10000, RZ ;  /* 0x000100002e297824 */ /* 0x000fc800078e00ff */
[----:B------:R-:W-:Y:S01]  /*95a0*/  FADD.FTZ R154, R41, R40 ;  /* 0x00000028299a7221 */ /* 0x000fe20000010000 */
[----:B------:R-:W-:Y:S02]  /*95b0*/  SHF.L.U32 R40, R135, 0x10, RZ ;  /* 0x0000001087287819 */ /* 0x000fe400000006ff */
[----:B------:R-:W-:Y:S02]  /*95c0*/  SHF.L.U32 R41, R47, 0x10, RZ ;  /* 0x000000102f297819 */ /* 0x000fe400000006ff */
[----:B------:R-:W-:-:S03]  /*95d0*/  F2FP.BF16.F32.PACK_AB R42, R15, R154 ;  /* 0x0000009a0f2a723e */ /* 0x000fc600000010ff */
        /* <DEDUP_REMOVED lines=8> */
.L_x_8691:
[----:B------:R-:W-:-:S04]  /*9660*/  UISETP.NE.U32.AND UP1, UPT, UR16, URZ, UPT ;  /* 0x000000ff1000728c */ /* 0x000fc8000bf25070 */
[----:B------:R-:W-:-:S09]  /*9670*/  UISETP.NE.AND.EX UP1, UPT, UR17, URZ, UPT, UP1 ;  /* 0x000000ff1100728c */ /* 0x000fd2000bf25310 */
[----:B------:R-:W-:Y:S05]  /*9680*/  BRA.U UP1, `(.L_x_8694) ;  /* 0x0000000101947547 */ /* 0x000fea000b800000 */
        /* <DEDUP_REMOVED lines=37> */
.L_x_8694:
[----:B-----5:R-:W-:Y:S01]  /*98e0*/  PRMT R15, R132, 0x7632, R15 ;  /* 0x00007632840f7816 */ /* 0x020fe2000000000f */
        /* <DEDUP_REMOVED lines=13> */
[----:B------:R-:W-:Y:S01]  /*99c0*/  PRMT R15, R134, 0x7632, R15 ;  /* 0x00007632860f7816 */ /* 0x000fe2000000000f */
[----:B------:R-:W-:Y:S01]  /*99d0*/  IMAD.U32 R14, R14, 0x10000, RZ ;  /* 0x000100000e0e7824 */ /* 0x000fe200078e00ff */
[----:B------:R-:W-:Y:S02]  /*99e0*/  PRMT R16, R45, 0x7632, R16 ;  /* 0x000076322d107816 */ /* 0x000fe40000000010 */
[----:B------:R-:W-:Y:S01]  /*99f0*/  SHF.L.U32 R15, R15, 0x10, RZ ;  /* 0x000000100f0f7819 */ /* 0x000fe200000006ff */
[----:B------:R-:W-:Y:S01]  /*9a00*/  FADD.FTZ R14, R41, R14 ;  /* 0x0000000e290e7221 */ /* 0x000fe20000010000 */
[----:B------:R-:W-:Y:S01]  /*9a10*/  PRMT R41, R51, 0x7632, R41 ;  /* 0x0000763233297816 */ /* 0x000fe20000000029 */
[----:B------:R-:W-:Y:S01]  /*9a20*/  IMAD.U32 R16, R16, 0x10000, RZ ;  /* 0x0001000010107824 */ /* 0x000fe200078e00ff */
[----:B------:R-:W-:Y:S01]  /*9a30*/  SHF.L.U32 R43, R50, 0x10, RZ ;  /* 0x00000010322b7819 */ /* 0x000fe200000006ff */
[--C-:B------:R-:W-:Y:S01]  /*9a40*/  FADD.FTZ R15, R15, R40.reuse ;  /* 0x000000280f0f7221 */ /* 0x100fe20000010000 */
[----:B------:R-:W-:Y:S01]  /*9a50*/  PRMT R40, R135, 0x7632, R40 ;  /* 0x0000763287287816 */ /* 0x000fe20000000028 */
[----:B------:R-:W-:Y:S01]  /*9a60*/  FADD.FTZ R16, R14, R16 ;  /* 0x000000100e107221 */ /* 0x000fe20000010000 */
[----:B------:R-:W-:-:S02]  /*9a70*/  SHF.L.U32 R41, R41, 0x10, RZ ;  /* 0x0000001029297819 */ /* 0x000fc400000006ff */
[----:B------:R-:W-:Y:S02]  /*9a80*/  SHF.L.U32 R40, R40, 0x10, RZ ;  /* 0x0000001028287819 */ /* 0x000fe400000006ff */
[----:B------:R-:W-:-:S03]  /*9a90*/  PRMT R14, R47, 0x7632, R14 ;  /* 0x000076322f0e7816 */ /* 0x000fc6000000000e */
[--C-:B------:R-:W-:Y:S01]  /*9aa0*/  FADD.FTZ R40, R40, R41.reuse ;  /* 0x0000002928287221 */ /* 0x100fe20000010000 */
[----:B------:R-:W-:Y:S02]  /*9ab0*/  PRMT R41, R46, 0x7632, R41 ;  /* 0x000076322e297816 */ /* 0x000fe40000000029 */
[----:B------:R-:W-:Y:S02]  /*9ac0*/  SHF.L.U32 R14, R14, 0x10, RZ ;  /* 0x000000100e0e7819 */ /* 0x000fe400000006ff */
[----:B------:R-:W-:-:S03]  /*9ad0*/  SHF.L.U32 R41, R41, 0x10, RZ ;  /* 0x0000001029297819 */ /* 0x000fc600000006ff */
[----:B------:R-:W-:Y:S01]  /*9ae0*/  FADD.FTZ R14, R40, R14 ;  /* 0x0000000e280e7221 */ /* 0x000fe20000010000 */
[----:B------:R-:W-:Y:S02]  /*9af0*/  IMAD.U32 R40, R132, 0x10000, RZ ;  /* 0x0001000084287824 */ /* 0x000fe400078e00ff */
[----:B------:R-:W-:Y:S01]  /*9b00*/  FADD.FTZ R15, R15, R41 ;  /* 0x000000290f0f7221 */ /* 0x000fe20000010000 */
[----:B------:R-:W-:Y:S02]  /*9b10*/  SHF.L.U32 R41, R48, 0x10, RZ ;  /* 0x0000001030297819 */ /* 0x000fe400000006ff */
[----:B------:R-:W-:-:S03]  /*9b20*/  SHF.L.U32 R132, R51, 0x10, RZ ;  /* 0x0000001033847819 */ /* 0x000fc600000006ff */
        /* <DEDUP_REMOVED lines=17> */
[----:B------:R-:W-:-:S04]  /*9c40*/  F2FP.BF16.F32.PACK_AB R41, R16, R142 ;  /* 0x0000008e1029723e */ /* 0x000fc800000010ff */
[----:B------:R-:W-:-:S07]  /*9c50*/  F2FP.BF16.F32.PACK_AB R40, R17, R143 ;  /* 0x0000008f1128723e */ /* 0x000fce00000010ff */
.L_x_8693:
[----:B------:R-:W0:Y:S01]  /*9c60*/  @UP0 LDCU.64 UR4, c[0x0][0x3a8] ;  /* 0x00007500ff0407ac */ /* 0x000e220008000a00 */
[----:B------:R-:W-:Y:S01]  /*9c70*/  PLOP3.LUT P0, PT, PT, PT, UP0, 0x80, 0x8 ;  /* 0x000000000008781c */ /* 0x000fe20003f0f008 */
[----:B------:R-:W-:Y:S01]  /*9c80*/  IMAD.MOV.U32 R132, RZ, RZ, 0x10 ;  /* 0x00000010ff847424 */ /* 0x000fe200078e00ff */
[----:B------:R-:W-:-:S11]  /*9c90*/  PLOP3.LUT P1, PT, PT, PT, UP0, 0x80, 0x8 ;  /* 0x000000000008781c */ /* 0x000fd60003f2f008 */
[C---:B0-----:R-:W-:Y:S01]  /*9ca0*/  @P0 IMAD.WIDE.U32 R132, R197.reuse, R132, UR4 ;  /* 0x00000004c5840e25 */ /* 0x041fe2000f8e0084 */
[----:B------:R-:W-:-:S04]  /*9cb0*/  IADD3 R197, PT, PT, R197, 0x20, RZ ;  /* 0x00000020c5c57810 */ /* 0x000fc80007ffe0ff */
[----:B------:R2:W-:Y:S03]  /*9cc0*/  @P1 STG.E.128 desc[UR6][R132.64], R40 ;  /* 0x0000002884001986 */ /* 0x0005e6000c101d06 */
.L_x_8690:
[----:B------:R-:W-:Y:S05]  /*9cd0*/  BSYNC.RECONVERGENT B0 ;  /* 0x0000000000007941 */ /* 0x000fea0003800200 */
.L_x_8689:
[----:B------:R-:W-:Y:S01]  /*9ce0*/  ISETP.GE.U32.AND P0, PT, R23, 0x60, PT ;  /* 0x000000601700780c */ /* 0x000fe20003f06070 */
[----:B------:R-:W-:Y:S01]  /*9cf0*/  BSSY.RECONVERGENT B0, `(.L_x_8695) ;  /* 0x00000b0000007945 */ /* 0x000fe20003800200 */
[----:B------:R-:W-:-:S11]  /*9d00*/  LOP3.LUT R13, R13, 0xfffffdff, RZ, 0xc0, !PT ;  /* 0xfffffdff0d0d7812 */ /* 0x000fd600078ec0ff */
[----:B------:R-:W-:Y:S01]  /*9d10*/  @P0 LOP3.LUT R13, R13, 0x200, RZ, 0xfc, !PT ;  /* 0x000002000d0d0812 */ /* 0x000fe200078efcff */
[----:B------:R-:W-:Y:S06]  /*9d20*/  @!P0 BRA `(.L_x_8696) ;  /* 0x0000000800b08947 */ /* 0x000fec0003800000 */
[----:B------:R-:W-:Y:S01]  /*9d30*/  ISETP.NE.U32.AND P0, PT, RZ, UR14, PT ;  /* 0x0000000eff007c0c */ /* 0x000fe2000bf05070 */
[----:B0-2---:R-:W0:Y:S01]  /*9d40*/  LDC.64 R132, c[0x0][0x390] ;  /* 0x0000e400ff847b82 */ /* 0x005e220000000a00 */
[----:B------:R-:W-:Y:S02]  /*9d50*/  ISETP.NE.U32.AND P1, PT, RZ, UR16, PT ;  /* 0x00000010ff007c0c */ /* 0x000fe4000bf25070 */
        /* <DEDUP_REMOVED lines=18> */
[----:B------:R-:W-:Y:S02]  /*9e80*/  SHF.L.U32 R141, R132, 0x10, RZ ;  /* 0x00000010848d7819 */ /* 0x000fe400000006ff */
[----:B------:R-:W-:Y:S01]  /*9e90*/  PRMT R132, R135, 0x7632, R132 ;  /* 0x0000763287847816 */ /* 0x000fe20000000084 */
[----:B------:R-:W-:Y:S01]  /*9ea0*/  IMAD.U32 R12, R9, 0x10000, RZ ;  /* 0x00010000090c7824 */ /* 0x000fe200078e00ff */
[----:B------:R-:W-:Y:S02]  /*9eb0*/  PRMT R11, R133, 0x7632, R11 ;  /* 0x00007632850b7816 */ /* 0x000fe4000000000b */
[----:B------:R-:W-:Y:S01]  /*9ec0*/  PRMT R10, R134, 0x7632, R10 ;  /* 0x00007632860a7816 */ /* 0x000fe2000000000a */
[----:B------:R-:W-:Y:S01]  /*9ed0*/  IMAD.U32 R9, R132, 0x10000, RZ ;  /* 0x0001000084097824 */ /* 0x000fe200078e00ff */
[----:B------:R-:W-:-:S02]  /*9ee0*/  SHF.L.U32 R153, R134, 0x10, RZ ;  /* 0x0000001086997819 */ /* 0x000fc400000006ff */
[----:B------:R-:W-:Y:S02]  /*9ef0*/  SHF.L.U32 R158, R135, 0x10, RZ ;  /* 0x00000010879e7819 */ /* 0x000fe400000006ff */
[----:B------:R-:W-:Y:S02]  /*9f00*/  SHF.L.U32 R11, R11, 0x10, RZ ;  /* 0x000000100b0b7819 */ /* 0x000fe400000006ff */
[----:B------:R-:W-:Y:S01]  /*9f10*/  SHF.L.U32 R10, R10, 0x10, RZ ;  /* 0x000000100a0a7819 */ /* 0x000fe200000006ff */
[----:B------:R-:W-:Y:S06]  /*9f20*/  BRA `(.L_x_8699) ;  /* 0x0000000800147947 */ /* 0x000fec0003800000 */
.L_x_8698:
[----:B-----5:R-:W-:Y:S02]  /*9f30*/  PRMT R10, R132, 0x7632, R10 ;  /* 0x00007632840a7816 */ /* 0x020fe4000000000a */
[----:B------:R-:W-:Y:S02]  /*9f40*/  PRMT R12, R44, 0x7632, R12 ;  /* 0x000076322c0c7816 */ /* 0x000fe4000000000c */
[----:B------:R-:W-:Y:S02]  /*9f50*/  PRMT R11, R133, 0x7632, R11 ;  /* 0x00007632850b7816 */ /* 0x000fe4000000000b */
[----:B------:R-:W-:Y:S02]  /*9f60*/  PRMT R9, R45, 0x7632, R9 ;  /* 0x000076322d097816 */ /* 0x000fe40000000009 */
[----:B------:R-:W-:Y:S01]  /*9f70*/  SHF.L.U32 R10, R10, 0x10, RZ ;  /* 0x000000100a0a7819 */ /* 0x000fe200000006ff */
[----:B------:R-:W-:Y:S01]  /*9f80*/  IMAD.U32 R11, R11, 0x10000, RZ ;  /* 0x000100000b0b7824 */ /* 0x000fe200078e00ff */
[----:B------:R-:W-:-:S02]  /*9f90*/  SHF.L.U32 R12, R12, 0x10, RZ ;  /* 0x000000100c0c7819 */ /* 0x000fc400000006ff */
[----:B------:R-:W-:Y:S02]  /*9fa0*/  SHF.L.U32 R9, R9, 0x10, RZ ;  /* 0x0000001009097819 */ /* 0x000fe400000006ff */
[----:B------:R-:W-:Y:S01]  /*9fb0*/  PRMT R41, R46, 0x7632, R41 ;  /* 0x000076322e297816 */ /* 0x000fe20000000029 */
[----:B------:R-:W-:Y:S01]  /*9fc0*/  FADD.FTZ R12, R10, R12 ;  /* 0x0000000c0a0c7221 */ /* 0x000fe20000010000 */
        /* <DEDUP_REMOVED lines=27> */
.L_x_8697:
[----:B------:R-:W-:-:S04]  /*a180*/  UISETP.NE.U32.AND UP1, UPT, UR16, URZ, UPT ;  /* 0x000000ff1000728c */ /* 0x000fc8000bf25070 */
[----:B------:R-:W-:-:S09]  /*a190*/  UISETP.NE.AND.EX UP1, UPT, UR17, URZ, UPT, UP1 ;  /* 0x000000ff1100728c */ /* 0x000fd2000bf25310 */
[----:B------:R-:W-:Y:S05]  /*a1a0*/  BRA.U UP1, `(.L_x_8700) ;  /* 0x0000000101947547 */ /* 0x000fea000b800000 */
[----:B-----5:R-:W-:Y:S02]  /*a1b0*/  PRMT R10, R132, 0x7632, R10 ;  /* 0x00007632840a7816 */ /* 0x020fe4000000000a */
        /* <DEDUP_REMOVED lines=8> */
[----:B------:R-:W-:Y:S02]  /*a240*/  PRMT R10, R134, 0x7632, R10 ;  /* 0x00007632860a7816 */ /* 0x000fe4000000000a */
[----:B------:R-:W-:Y:S01]  /*a250*/  PRMT R41, R50, 0x7632, R41 ;  /* 0x0000763232297816 */ /* 0x000fe20000000029 */
[--C-:B------:R-:W-:Y:S01]  /*a260*/  FADD.FTZ R11, R11, R9.reuse ;  /* 0x000000090b0b7221 */ /* 0x100fe20000010000 */
[----:B------:R-:W-:Y:S01]  /*a270*/  PRMT R9, R135, 0x7632, R9 ;  /* 0x0000763287097816 */ /* 0x000fe20000000009 */
[----:B------:R-:W-:Y:S01]  /*a280*/  IMAD.U32 R10, R10, 0x10000, RZ ;  /* 0x000100000a0a7824 */ /* 0x000fe200078e00ff */
[----:B------:R-:W-:Y:S02]  /*a290*/  PRMT R40, R51, 0x7632, R40 ;  /* 0x0000763233287816 */ /* 0x000fe40000000028 */
[----:B------:R-:W-:-:S02]  /*a2a0*/  SHF.L.U32 R41, R41, 0x10, RZ ;  /* 0x0000001029297819 */ /* 0x000fc400000006ff */
[----:B------:R-:W-:Y:S01]  /*a2b0*/  SHF.L.U32 R9, R9, 0x10, RZ ;  /* 0x0000001009097819 */ /* 0x000fe200000006ff */
[----:B------:R-:W-:Y:S02]  /*a2c0*/  IMAD.U32 R40, R40, 0x10000, RZ ;  /* 0x0001000028287824 */ /* 0x000fe400078e00ff */
        /* <DEDUP_REMOVED lines=19> */
.L_x_8700:
[----:B-----5:R-:W-:Y:S01]  /*a400*/  PRMT R10, R132, 0x7632, R10 ;  /* 0x00007632840a7816 */ /* 0x020fe2000000000a */
[C---:B------:R-:W-:Y:S01]  /*a410*/  IMAD.U32 R42, R49.reuse, 0x10000, RZ ;  /* 0x00010000312a7824 */ /* 0x040fe200078e00ff */
[----:B------:R-:W-:Y:S02]  /*a420*/  PRMT R9, R48, 0x7632, R9 ;  /* 0x0000763230097816 */ /* 0x000fe40000000009 */
[----:B------:R-:W-:Y:S01]  /*a430*/  PRMT R11, R49, 0x7632, R11 ;  /* 0x00007632310b7816 */ /* 0x000fe2000000000b */
[----:B------:R-:W-:Y:S01]  /*a440*/  IMAD.U32 R10, R10, 0x10000, RZ ;  /* 0x000100000a0a7824 */ /* 0x000fe200078e00ff */
[----:B------:R-:W-:Y:S02]  /*a450*/  SHF.L.U32 R9, R9, 0x10, RZ ;  /* 0x0000001009097819 */ /* 0x000fe400000006ff */
[----:B------:R-:W-:Y:S01]  /*a460*/  PRMT R12, R44, 0x7632, R12 ;  /* 0x000076322c0c7816 */ /* 0x000fe2000000000c */
[----:B------:R-:W-:Y:S01]  /*a470*/  IMAD.U32 R11, R11, 0x10000, RZ ;  /* 0x000100000b0b7824 */ /* 0x000fe200078e00ff */
[----:B------:R-:W-:Y:S01]  /*a480*/  PRMT R40, R50, 0x7632, R40 ;  /* 0x0000763232287816 */ /* 0x000fe20000000028 */
[----:B------:R-:W-:Y:S01]  /*a490*/  FADD.FTZ R9, R10, R9 ;  /* 0x000000090a097221 */ /* 0x000fe20000010000 */
[----:B------:R-:W-:Y:S01]  /*a4a0*/  PRMT R10, R133, 0x7632, R10 ;  /* 0x00007632850a7816 */ /* 0x000fe2000000000a */
[----:B------:R-:W-:Y:S01]  /*a4b0*/  IMAD.U32 R12, R12, 0x10000, RZ ;  /* 0x000100000c0c7824 */ /* 0x000fe200078e00ff */
[----:B------:R-:W-:-:S02]  /*a4c0*/  SHF.L.U32 R40, R40, 0x10, RZ ;  /* 0x0000001028287819 */ /* 0x000fc400000006ff */
[----:B------:R-:W-:Y:S01]  /*a4d0*/  SHF.L.U32 R41, R10, 0x10, RZ ;  /* 0x000000100a297819 */ /* 0x000fe200000006ff */
[----:B------:R-:W-:Y:S01]  /*a4e0*/  FADD.FTZ R12, R9, R12 ;  /* 0x0000000c090c7221 */ /* 0x000fe20000010000 */
[----:B------:R-:W-:Y:S02]  /*a4f0*/  PRMT R10, R134, 0x7632, R10 ;  /* 0x00007632860a7816 */ /* 0x000fe4000000000a */
[----:B------:R-:W-:Y:S01]  /*a500*/  PRMT R9, R135, 0x7632, R9 ;  /* 0x0000763287097816 */ /* 0x000fe20000000009 */
[----:B------:R-:W-:Y:S01]  /*a510*/  FADD.FTZ R11, R41, R11 ;  /* 0x0000000b290b7221 */ /* 0x000fe20000010000 */
[----:B------:R-:W-:Y:S02]  /*a520*/  SHF.L.U32 R10, R10, 0x10, RZ ;  /* 0x000000100a0a7819 */ /* 0x000fe400000006ff */
[----:B------:R-:W-:Y:S02]  /*a530*/  PRMT R41, R51, 0x7632, R41 ;  /* 0x0000763233297816 */ /* 0x000fe40000000029 */
[----:B------:R-:W-:Y:S01]  /*a540*/  SHF.L.U32 R9, R9, 0x10, RZ ;  /* 0x0000001009097819 */ /* 0x000fe200000006ff */
[--C-:B------:R-:W-:Y:S01]  /*a550*/  FADD.FTZ R10, R10, R40.reuse ;  /* 0x000000280a0a7221 */ /* 0x100fe20000010000 */
[----:B------:R-:W-:-:S02]  /*a560*/  PRMT R40, R45, 0x7632, R40 ;  /* 0x000076322d287816 */ /* 0x000fc40000000028 */
[----:B------:R-:W-:Y:S02]  /*a570*/  SHF.L.U32 R41, R41, 0x10, RZ ;  /* 0x0000001029297819 */ /* 0x000fe400000006ff */
[----:B------:R-:W-:Y:S01]  /*a580*/  SHF.L.U32 R43, R50, 0x10, RZ ;  /* 0x00000010322b7819 */ /* 0x000fe200000006ff */
[----:B------:R-:W-:Y:S02]  /*a590*/  IMAD.U32 R40, R40, 0x10000, RZ ;  /* 0x0001000028287824 */ /* 0x000fe400078e00ff */
[--C-:B------:R-:W-:Y:S01]  /*a5a0*/  FADD.FTZ R9, R9, R41.reuse ;  /* 0x0000002909097221 */ /* 0x100fe20000010000 */
[----:B------:R-:W-:Y:S01]  /*a5b0*/  PRMT R41, R46, 0x7632, R41 ;  /* 0x000076322e297816 */ /* 0x000fe20000000029 */
[--C-:B------:R-:W-:Y:S01]  /*a5c0*/  FADD.FTZ R11, R11, R40.reuse ;  /* 0x000000280b0b7221 */ /* 0x100fe20000010000 */
[----:B------:R-:W-:Y:S02]  /*a5d0*/  PRMT R40, R47, 0x7632, R40 ;  /* 0x000076322f287816 */ /* 0x000fe40000000028 */
[----:B------:R-:W-:-:S02]  /*a5e0*/  SHF.L.U32 R41, R41, 0x10, RZ ;  /* 0x0000001029297819 */ /* 0x000fc400000006ff */
[----:B------:R-:W-:-:S03]  /*a5f0*/  SHF.L.U32 R40, R40, 0x10, RZ ;  /* 0x0000001028287819 */ /* 0x000fc600000006ff */
[----:B------:R-:W-:Y:S01]  /*a600*/  FADD.FTZ R10, R10, R41 ;  /* 0x000000290a0a7221 */ /* 0x000fe20000010000 */
[----:B------:R-:W-:Y:S01]  /*a610*/  SHF.L.U32 R41, R48, 0x10, RZ ;  /* 0x0000001030297819 */ /* 0x000fe200000006ff */
[----:B------:R-:W-:Y:S01]  /*a620*/  FADD.FTZ R9, R9, R40 ;  /* 0x0000002809097221 */ /* 0x000fe20000010000 */
[----:B------:R-:W-:Y:S01]  /*a630*/  IMAD.U32 R40, R132, 0x10000, RZ ;  /* 0x0001000084287824 */ /* 0x000fe200078e00ff */
        /* <DEDUP_REMOVED lines=20> */
.L_x_8699:
[----:B------:R-:W0:Y:S01]  /*a780*/  @UP0 LDCU.64 UR4, c[0x0][0x3a8] ;  /* 0x00007500ff0407ac */ /* 0x000e220008000a00 */
[----:B------:R-:W-:Y:S01]  /*a790*/  PLOP3.LUT P0, PT, PT, PT, UP0, 0x80, 0x8 ;  /* 0x000000000008781c */ /* 0x000fe20003f0f008 */
[----:B------:R-:W-:Y:S01]  /*a7a0*/  IMAD.MOV.U32 R132, RZ, RZ, 0x10 ;  /* 0x00000010ff847424 */ /* 0x000fe200078e00ff */
[----:B------:R-:W-:-:S11]  /*a7b0*/  PLOP3.LUT P1, PT, PT, PT, UP0, 0x80, 0x8 ;  /* 0x000000000008781c */ /* 0x000fd60003f2f008 */
[C---:B0-----:R-:W-:Y:S01]  /*a7c0*/  @P0 IMAD.WIDE.U32 R132, R197.reuse, R132, UR4 ;  /* 0x00000004c5840e25 */ /* 0x041fe2000f8e0084 */
[----:B------:R-:W-:-:S04]  /*a7d0*/  IADD3 R197, PT, PT, R197, 0x20, RZ ;  /* 0x00000020c5c57810 */ /* 0x000fc80007ffe0ff */
[----:B------:R3:W-:Y:S03]  /*a7e0*/  @P1 STG.E.128 desc[UR6][R132.64], R40 ;  /* 0x0000002884001986 */ /* 0x0007e6000c101d06 */
.L_x_8696:
[----:B------:R-:W-:Y:S05]  /*a7f0*/  BSYNC.RECONVERGENT B0 ;  /* 0x0000000000007941 */ /* 0x000fea0003800200 */
.L_x_8695:
[----:B------:R-:W-:Y:S01]  /*a800*/  ISETP.GE.U32.AND P0, PT, R23, 0x80, PT ;  /* 0x000000801700780c */ /* 0x000fe20003f06070 */
[----:B------:R-:W-:Y:S01]  /*a810*/  BSSY.RECONVERGENT B0, `(.L_x_8701) ;  /* 0x00000b0000007945 */ /* 0x000fe20003800200 */
[----:B------:R-:W-:-:S11]  /*a820*/  LOP3.LUT R13, R13, 0xffffffbf, RZ, 0xc0, !PT ;  /* 0xffffffbf0d0d7812 */ /* 0x000fd600078ec0ff */
[----:B------:R-:W-:Y:S01]  /*a830*/  @P0 LOP3.LUT R13, R13, 0x40, RZ, 0xfc, !PT ;  /* 0x000000400d0d0812 */ /* 0x000fe200078efcff */
[----:B------:R-:W-:Y:S06]  /*a840*/  @!P0 BRA `(.L_x_8702) ;  /* 0x0000000800b08947 */ /* 0x000fec0003800000 */
[----:B------:R-:W-:Y:S01]  /*a850*/  ISETP.NE.U32.AND P0, PT, RZ, UR14, PT ;  /* 0x0000000eff007c0c */ /* 0x000fe2000bf05070 */
[----:B0-23--:R-:W0:Y:S01]  /*a860*/  LDC.64 R132, c[0x0][0x390] ;  /* 0x0000e400ff847b82 */ /* 0x00de220000000a00 */
[----:B------:R-:W-:Y:S02]  /*a870*/  ISETP.NE.U32.AND P1, PT, RZ, UR16, PT ;  /* 0x00000010ff007c0c */ /* 0x000fe4000bf25070 */
[----:B------:R-:W-:Y:S02]  /*a880*/  ISETP.NE.AND.EX P0, PT, RZ, UR15, PT, P0 ;  /* 0x0000000fff007c0c */ /* 0x000fe4000bf05300 */
[----:B------:R-:W-:-:S11]  /*a890*/  ISETP.NE.AND.EX P1, PT, RZ, UR17, PT, P1 ;  /* 0x00000011ff007c0c */ /* 0x000fd6000bf25310 */
[----:B-1----:R-:W1:Y:S02]  /*a8a0*/  @P0 LDC.64 R6, c[0x0][0x398] ;  /* 0x0000e600ff060b82 */ /* 0x002e640000000a00 */
        /* <DEDUP_REMOVED lines=26> */
.L_x_8704:
        /* <DEDUP_REMOVED lines=37> */
.L_x_8703:
        /* <DEDUP_REMOVED lines=40> */
.L_x_8706:
        /* <DEDUP_REMOVED lines=56> */
.L_x_8705:
[----:B------:R-:W0:Y:S01]  /*b2a0*/  @UP0 LDCU.64 UR4, c[0x0][0x3a8] ;  /* 0x00007500ff0407ac */ /* 0x000e220008000a00 */
[----:B------:R-:W-:Y:S01]  /*b2b0*/  PLOP3.LUT P0, PT, PT, PT, UP0, 0x80, 0x8 ;  /* 0x000000000008781c */ /* 0x000fe20003f0f008 */
[----:B------:R-:W-:Y:S01]  /*b2c0*/  IMAD.MOV.U32 R132, RZ, RZ, 0x10 ;  /* 0x00000010ff847424 */ /* 0x000fe200078e00ff */
[----:B------:R-:W-:-:S11]  /*b2d0*/  PLOP3.LUT P1, PT, PT, PT, UP0, 0x80, 0x8 ;  /* 0x000000000008781c */ /* 0x000fd60003f2f008 */
[C---:B0-----:R-:W-:Y:S01]  /*b2e0*/  @P0 IMAD.WIDE.U32 R132, R197.reuse, R132, UR4 ;  /* 0x00000004c5840e25 */ /* 0x041fe2000f8e0084 */
[----:B------:R-:W-:-:S04]  /*b2f0*/  IADD3 R197, PT, PT, R197, 0x20, RZ ;  /* 0x00000020c5c57810 */ /* 0x000fc80007ffe0ff */
[----:B------:R4:W-:Y:S03]  /*b300*/  @P1 STG.E.128 desc[UR6][R132.64], R40 ;  /* 0x0000002884001986 */ /* 0x0009e6000c101d06 */
.L_x_8702:
[----:B------:R-:W-:Y:S05]  /*b310*/  BSYNC.RECONVERGENT B0 ;  /* 0x0000000000007941 */ /* 0x000fea0003800200 */
.L_x_8701:
[----:B------:R-:W-:Y:S01]  /*b320*/  ISETP.GE.U32.AND P0, PT, R23, 0xa0, PT ;  /* 0x000000a01700780c */ /* 0x000fe20003f06070 */
[----:B------:R-:W-:Y:S01]  /*b330*/  BSSY.RECONVERGENT B0, `(.L_x_8707) ;  /* 0x00000b0000007945 */ /* 0x000fe20003800200 */
[----:B------:R-:W-:-:S11]  /*b340*/  LOP3.LUT R13, R13, 0xffffffdf, RZ, 0xc0, !PT ;  /* 0xffffffdf0d0d7812 */ /* 0x000fd600078ec0ff */
[----:B------:R-:W-:Y:S01]  /*b350*/  @P0 LOP3.LUT R13, R13, 0x20, RZ, 0xfc, !PT ;  /* 0x000000200d0d0812 */ /* 0x000fe200078efcff */
[----:B------:R-:W-:Y:S06]  /*b360*/  @!P0 BRA `(.L_x_8708) ;  /* 0x0000000800b08947 */ /* 0x000fec0003800000 */
[----:B------:R-:W-:Y:S01]  /*b370*/  ISETP.NE.U32.AND P0, PT, RZ, UR14, PT ;  /* 0x0000000eff007c0c */ /* 0x000fe2000bf05070 */
[----:B0-234-:R-:W0:Y:S01]  /*b380*/  LDC.64 R132, c[0x0][0x390] ;  /* 0x0000e400ff847b82 */ /* 0x01de220000000a00 */
        /* <DEDUP_REMOVED lines=30> */
.L_x_8710:
        /* <DEDUP_REMOVED lines=37> */
.L_x_8709:
        /* <DEDUP_REMOVED lines=40> */
.L_x_8712:
        /* <DEDUP_REMOVED lines=56> */
.L_x_8711:
[----:B------:R-:W0:Y:S01]  /*bdc0*/  @UP0 LDCU.64 UR4, c[0x0][0x3a8] ;  /* 0x00007500ff0407ac */ /* 0x000e220008000a00 */
[----:B------:R-:W-:Y:S01]  /*bdd0*/  PLOP3.LUT P0, PT, PT, PT, UP0, 0x80, 0x8 ;  /* 0x000000000008781c */ /* 0x000fe20003f0f008 */
[----:B------:R-:W-:Y:S01]  /*bde0*/  IMAD.MOV.U32 R132, RZ, RZ, 0x10 ;  /* 0x00000010ff847424 */ /* 0x000fe200078e00ff */
[----:B------:R-:W-:-:S11]  /*bdf0*/  PLOP3.LUT P1, PT, PT, PT, UP0, 0x80, 0x8 ;  /* 0x000000000008781c */ /* 0x000fd60003f2f008 */
[C---:B0-----:R-:W-:Y:S01]  /*be00*/  @P0 IMAD.WIDE.U32 R132, R197.reuse, R132, UR4 ;  /* 0x00000004c5840e25 */ /* 0x041fe2000f8e0084 */
[----:B------:R-:W-:-:S04]  /*be10*/  IADD3 R197, PT, PT, R197, 0x20, RZ ;  /* 0x00000020c5c57810 */ /* 0x000fc80007ffe0ff */
[----:B------:R0:W-:Y:S03]  /*be20*/  @P1 STG.E.128 desc[UR6][R132.64], R40 ;  /* 0x0000002884001986 */ /* 0x0001e6000c101d06 */
.L_x_8708:
[----:B------:R-:W-:Y:S05]  /*be30*/  BSYNC.RECONVERGENT B0 ;  /* 0x0000000000007941 */ /* 0x000fea0003800200 */
.L_x_8707:
[----:B------:R-:W-:Y:S01]  /*be40*/  ISETP.GE.U32.AND P0, PT, R23, 0xc0, PT ;  /* 0x000000c01700780c */ /* 0x000fe20003f06070 */
[----:B------:R-:W-:Y:S01]  /*be50*/  BSSY.RECONVERGENT B0, `(.L_x_8713) ;  /* 0x00000b0000007945 */ /* 0x000fe20003800200 */
[----:B------:R-:W-:-:S11]  /*be60*/  LOP3.LUT R13, R13, 0xffffffef, RZ, 0xc0, !PT ;  /* 0xffffffef0d0d7812 */ /* 0x000fd600078ec0ff */
[----:B------:R-:W-:Y:S01]  /*be70*/  @P0 LOP3.LUT R13, R13, 0x10, RZ, 0xfc, !PT ;  /* 0x000000100d0d0812 */ /* 0x000fe200078efcff */
        /* <DEDUP_REMOVED lines=13> */
[----:B--234-:R0:W5:Y:S01]  /*bf50*/  LDG.E.128 R132, desc[UR6][R24.64] ;  /* 0x0000000618847981 */ /* 0x01c162000c1e1d00 */
        /* <DEDUP_REMOVED lines=19> */
.L_x_8716:
        /* <DEDUP_REMOVED lines=24> */
[----:B------:R-:W-:-:S04]  /*c210*/  SHF.L.U32 R39, R134, 0x10, RZ ;  /* 0x0000001086277819 */ /* 0x000fc800000006ff */
[----:B------:R-:W-:Y:S01]  /*c220*/  F2FP.BF16.F32.PACK_AB R41, R25, R38 ;  /* 0x000000261929723e */ /* 0x000fe200000010ff */
        /* <DEDUP_REMOVED lines=8> */
[----:B------:R-:W-:-:S05]  /*c2b0*/  FADD.FTZ R39, R40, R39 ;  /* 0x0000002728277221 */ /* 0x000fca0000010000 */
[----:B------:R-:W-:Y:S01]  /*c2c0*/  F2FP.BF16.F32.PACK_AB R40, R24, R39 ;  /* 0x000000271828723e */ /* 0x000fe200000010ff */
[----:B------:R-:W-:Y:S06]  /*c2d0*/  BRA `(.L_x_8717) ;  /* 0x0000000400807947 */ /* 0x000fec0003800000 */
.L_x_8715:
        /* <DEDUP_REMOVED lines=25> */
[----:B------:R-:W-:-:S05]  /*c470*/  SHF.L.U32 R38, R133, 0x10, RZ ;  /* 0x0000001085267819 */ /* 0x000fca00000006ff */
[----:B------:R-:W-:Y:S01]  /*c480*/  FADD.FTZ R38, R39, R38 ;  /* 0x0000002627267221 */ /* 0x000fe20000010000 */
[----:B------:R-:W-:-:S04]  /*c490*/  IMAD.U32 R39, R134, 0x10000, RZ ;  /* 0x0001000086277824 */ /* 0x000fc800078e00ff */
[----:B------:R-:W-:Y:S01]  /*c4a0*/  FADD.FTZ R150, R40, R39 ;  /* 0x0000002728967221 */ /* 0x000fe20000010000 */
[----:B------:R-:W-:Y:S01]  /*c4b0*/  SHF.L.U32 R39, R135, 0x10, RZ ;  /* 0x0000001087277819 */ /* 0x000fe200000006ff */
[----:B------:R-:W-:Y:S01]  /*c4c0*/  IMAD.U32 R40, R51, 0x10000, RZ ;  /* 0x0001000033287824 */ /* 0x000fe200078e00ff */
[----:B------:R-:W-:Y:S02]  /*c4d0*/  F2FP.BF16.F32.PACK_AB R41, R25, R38 ;  /* 0x000000261929723e */ /* 0x000fe400000010ff */
[----:B------:R-:W-:Y:S01]  /*c4e0*/  F2FP.BF16.F32.PACK_AB R42, R26, R150 ;  /* 0x000000961a2a723e */ /* 0x000fe200000010ff */
[----:B------:R-:W-:Y:S01]  /*c4f0*/  FADD.FTZ R161, R40, R39 ;  /* 0x0000002728a17221 */ /* 0x000fe20000010000 */
[----:B------:R-:W-:Y:S02]  /*c500*/  SHF.L.U32 R39, R132, 0x10, RZ ;  /* 0x0000001084277819 */ /* 0x000fe400000006ff */
[----:B------:R-:W-:Y:S02]  /*c510*/  SHF.L.U32 R40, R48, 0x10, RZ ;  /* 0x0000001030287819 */ /* 0x000fe400000006ff */
[----:B------:R-:W-:-:S03]  /*c520*/  F2FP.BF16.F32.PACK_AB R43, R27, R161 ;  /* 0x000000a11b2b723e */ /* 0x000fc600000010ff */
[----:B------:R-:W-:-:S05]  /*c530*/  FADD.FTZ R39, R40, R39 ;  /* 0x0000002728277221 */ /* 0x000fca0000010000 */
[----:B------:R-:W-:Y:S01]  /*c540*/  F2FP.BF16.F32.PACK_AB R40, R24, R39 ;  /* 0x000000271828723e */ /* 0x000fe200000010ff */
[----:B------:R-:W-:Y:S06]  /*c550*/  BRA `(.L_x_8717) ;  /* 0x0000000000e07947 */ /* 0x000fec0003800000 */
.L_x_8718:
[----:B-----5:R-:W-:Y:S01]  /*c560*/  PRMT R25, R132, 0x7632, R25 ;  /* 0x0000763284197816 */ /* 0x020fe20000000019 */
[----:B------:R-:W-:Y:S01]  /*c570*/  IMAD.U32 R40, R49, 0x10000, RZ ;  /* 0x0001000031287824 */ /* 0x000fe200078e00ff */
[----:B------:R-:W-:Y:S02]  /*c580*/  PRMT R24, R48, 0x7632, R24 ;  /* 0x0000763230187816 */ /* 0x000fe40000000018 */
[----:B------:R-:W-:Y:S01]  /*c590*/  PRMT R26, R133, 0x7632, R26 ;  /* 0x00007632851a7816 */ /* 0x000fe2000000001a */
[----:B------:R-:W-:Y:S01]  /*c5a0*/  IMAD.U32 R25, R25, 0x10000, RZ ;  /* 0x0001000019197824 */ /* 0x000fe200078e00ff */
[----:B------:R-:W-:Y:S02]  /*c5b0*/  SHF.L.U32 R24, R24, 0x10, RZ ;  /* 0x0000001018187819 */ /* 0x000fe400000006ff */
[----:B------:R-:W-:Y:S02]  /*c5c0*/  SHF.L.U32 R39, R26, 0x10, RZ ;  /* 0x000000101a277819 */ /* 0x000fe400000006ff */
[----:B------:R-:W-:Y:S01]  /*c5d0*/  PRMT R26, R134, 0x7632, R26 ;  /* 0x00007632861a7816 */ /* 0x000fe2000000001a */
[----:B------:R-:W-:Y:S01]  /*c5e0*/  FADD.FTZ R24, R25, R24 ;  /* 0x0000001819187221 */ /* 0x000fe20000010000 */
[----:B------:R-:W-:-:S02]  /*c5f0*/  PRMT R38, R50, 0x7632, R38 ;  /* 0x0000763232267816 */ /* 0x000fc40000000026 */
        /* <DEDUP_REMOVED lines=8> */
[----:B------:R-:W-:Y:S01]  /*c680*/  PRMT R39, R51, 0x7632, R39 ;  /* 0x0000763233277816 */ /* 0x000fe20000000027 */
[--C-:B------:R-:W-:Y:S01]  /*c690*/  FADD.FTZ R26, R26, R38.reuse ;  /* 0x000000261a1a7221 */ /* 0x100fe20000010000 */
[----:B------:R-:W-:Y:S01]  /*c6a0*/  FADD.FTZ R24, R24, R27 ;  /* 0x0000001b18187221 */ /* 0x000fe20000010000 */
[----:B------:R-:W-:-:S02]  /*c6b0*/  PRMT R38, R45, 0x7632, R38 ;  /* 0x000076322d267816 */ /* 0x000fc40000000026 */
[----:B------:R-:W-:Y:S02]  /*c6c0*/  PRMT R27, R135, 0x7632, R27 ;  /* 0x00007632871b7816 */ /* 0x000fe4000000001b */
[----:B------:R-:W-:Y:S01]  /*c6d0*/  SHF.L.U32 R39, R39, 0x10, RZ ;  /* 0x0000001027277819 */ /* 0x000fe200000006ff */
[----:B------:R-:W-:Y:S01]  /*c6e0*/  IMAD.U32 R38, R38, 0x10000, RZ ;  /* 0x0001000026267824 */ /* 0x000fe200078e00ff */
[----:B------:R-:W-:Y:S02]  /*c6f0*/  SHF.L.U32 R27, R27, 0x10, RZ ;  /* 0x000000101b1b7819 */ /* 0x000fe400000006ff */
[----:B------:R-:W-:Y:S01]  /*c700*/  SHF.L.U32 R42, R51, 0x10, RZ ;  /* 0x00000010332a7819 */ /* 0x000fe200000006ff */
[--C-:B------:R-:W-:Y:S01]  /*c710*/  FADD.FTZ R25, R25, R38.reuse ;  /* 0x0000002619197221 */ /* 0x100fe20000010000 */
[----:B------:R-:W-:Y:S01]  /*c720*/  PRMT R38, R47, 0x7632, R38 ;  /* 0x000076322f267816 */ /* 0x000fe20000000026 */
[--C-:B------:R-:W-:Y:S01]  /*c730*/  FADD.FTZ R27, R27, R39.reuse ;  /* 0x000000271b1b7221 */ /* 0x100fe20000010000 */
[----:B------:R-:W-:-:S02]  /*c740*/  PRMT R39, R46, 0x7632, R39 ;  /* 0x000076322e277816 */ /* 0x000fc40000000027 */
[----:B------:R-:W-:Y:S02]  /*c750*/  SHF.L.U32 R38, R38, 0x10, RZ ;  /* 0x0000001026267819 */ /* 0x000fe400000006ff */
        /* <DEDUP_REMOVED lines=19> */
[----:B------:R-:W-:Y:S02]  /*c890*/  SHF.L.U32 R40, R44, 0x10, RZ ;  /* 0x000000102c287819 */ /* 0x000fe400000006ff */
[----:B------:R-:W-:Y:S02]  /*c8a0*/  F2FP.BF16.F32.PACK_AB R41, R25, R38 ;  /* 0x000000261929723e */ /* 0x000fe400000010ff */
[----:B------:R-:W-:Y:S01]  /*c8b0*/  F2FP.BF16.F32.PACK_AB R43, R27, R161 ;  /* 0x000000a11b2b723e */ /* 0x000fe200000010ff */
[----:B------:R-:W-:-:S05]  /*c8c0*/  FADD.FTZ R39, R40, R39 ;  /* 0x0000002728277221 */ /* 0x000fca0000010000 */
[----:B------:R-:W-:-:S07]  /*c8d0*/  F2FP.BF16.F32.PACK_AB R40, R24, R39 ;  /* 0x000000271828723e */ /* 0x000fce00000010ff */
.L_x_8717:
[----:B------:R-:W0:Y:S01]  /*c8e0*/  @UP0 LDCU.64 UR4, c[0x0][0x3a8] ;  /* 0x00007500ff0407ac */ /* 0x000e220008000a00 */
[----:B------:R-:W-:Y:S01]  /*c8f0*/  PLOP3.LUT P0, PT, PT, PT, UP0, 0x80, 0x8 ;  /* 0x000000000008781c */ /* 0x000fe20003f0f008 */
[----:B------:R-:W-:Y:S01]  /*c900*/  IMAD.MOV.U32 R132, RZ, RZ, 0x10 ;  /* 0x00000010ff847424 */ /* 0x000fe200078e00ff */
[----:B------:R-:W-:-:S11]  /*c910*/  PLOP3.LUT P1, PT, PT, PT, UP0, 0x80, 0x8 ;  /* 0x000000000008781c */ /* 0x000fd60003f2f008 */
[C---:B0-----:R-:W-:Y:S01]  /*c920*/  @P0 IMAD.WIDE.U32 R132, R197.reuse, R132, UR4 ;  /* 0x00000004c5840e25 */ /* 0x041fe2000f8e0084 */
[----:B------:R-:W-:-:S04]  /*c930*/  IADD3 R197, PT, PT, R197, 0x20, RZ ;  /* 0x00000020c5c57810 */ /* 0x000fc80007ffe0ff */
[----:B------:R0:W-:Y:S03]  /*c940*/  @P1 STG.E.128 desc[UR6][R132.64], R40 ;  /* 0x0000002884001986 */ /* 0x0001e6000c101d06 */
.L_x_8714:
[----:B------:R-:W-:Y:S05]  /*c950*/  BSYNC.RECONVERGENT B0 ;  /* 0x0000000000007941 */ /* 0x000fea0003800200 */
.L_x_8713:
[----:B------:R-:W-:Y:S01]  /*c960*/  ISETP.GE.U32.AND P0, PT, R23, 0xe0, PT ;  /* 0x000000e01700780c */ /* 0x000fe20003f06070 */
[----:B------:R-:W-:Y:S01]  /*c970*/  BSSY.RECONVERGENT B0, `(.L_x_8719) ;  /* 0x00000b0000007945 */ /* 0x000fe20003800200 */
[----:B------:R-:W-:-:S11]  /*c980*/  LOP3.LUT R13, R13, 0xfffffff7, RZ, 0xc0, !PT ;  /* 0xfffffff70d0d7812 */ /* 0x000fd600078ec0ff */
[----:B------:R-:W-:Y:S01]  /*c990*/  @P0 LOP3.LUT R13, R13, 0x8, RZ, 0xfc, !PT ;  /* 0x000000080d0d0812 */ /* 0x000fe200078efcff */
[----:B------:R-:W-:Y:S06]  /*c9a0*/  @!P0 BRA `(.L_x_8720) ;  /* 0x0000000800b08947 */ /* 0x000fec0003800000 */
[----:B------:R-:W-:Y:S01]  /*c9b0*/  ISETP.NE.U32.AND P0, PT, RZ, UR14, PT ;  /* 0x0000000eff007c0c */ /* 0x000fe2000bf05070 */
[----:B------:R-:W0:Y:S03]  /*c9c0*/  LDC.64 R30, c[0x0][0x390] ;  /* 0x0000e400ff1e7b82 */ /* 0x000e260000000a00 */
[----:B------:R-:W-:-:S13]  /*c9d0*/  ISETP.NE.AND.EX P0, PT, RZ, UR15, PT, P0 ;  /* 0x0000000fff007c0c */ /* 0x000fda000bf05300 */
[----:B------:R-:W1:Y:S02]  /*c9e0*/  @P0 LDC.64 R28, c[0x0][0x398] ;  /* 0x0000e600ff1c0b82 */ /* 0x000e640000000a00 */
[----:B-1----:R-:W-:-:S05]  /*c9f0*/  @P0 IMAD.WIDE.U32 R28, R197, 0x10, R28 ;  /* 0x00000010c51c0825 */ /* 0x002fca00078e001c */
[----:B------:R1:W5:Y:S01]  /*ca00*/  @P0 LDG.E.128 R48, desc[UR6][R28.64] ;  /* 0x000000061c300981 */ /* 0x000362000c1e1d00 */
[----:B------:R-:W-:-:S04]  /*ca10*/  ISETP.NE.U32.AND P0, PT, RZ, UR16, PT ;  /* 0x00000010ff007c0c */ /* 0x000fc8000bf05070 */
[----:B------:R-:W-:-:S13]  /*ca20*/  ISETP.NE.AND.EX P0, PT, RZ, UR17, PT, P0 ;  /* 0x00000011ff007c0c */ /* 0x000fda000bf05300 */
        /* <DEDUP_REMOVED lines=24> */
.L_x_8722:
        /* <DEDUP_REMOVED lines=37> */
.L_x_8721:
        /* <DEDUP_REMOVED lines=40> */
.L_x_8724:
        /* <DEDUP_REMOVED lines=56> */
.L_x_8723:
[----:B------:R-:W0:Y:S01]  /*d400*/  @UP0 LDCU.64 UR4, c[0x0][0x3a8] ;  /* 0x00007500ff0407ac */ /* 0x000e220008000a00 */
[----:B------:R-:W-:Y:S01]  /*d410*/  PLOP3.LUT P0, PT, PT, PT, UP0, 0x80, 0x8 ;  /* 0x000000000008781c */ /* 0x000fe20003f0f008 */
[----:B------:R-:W-:-:S12]  /*d420*/  IMAD.MOV.U32 R132, RZ, RZ, 0x10 ;  /* 0x00000010ff847424 */ /* 0x000fd800078e00ff */
[C---:B0-----:R-:W-:Y:S01]  /*d430*/  @P0 IMAD.WIDE.U32 R132, R197.reuse, R132, UR4 ;  /* 0x00000004c5840e25 */ /* 0x041fe2000f8e0084 */
[----:B------:R-:W-:Y:S02]  /*d440*/  PLOP3.LUT P0, PT, PT, PT, UP0, 0x80, 0x8 ;  /* 0x000000000008781c */ /* 0x000fe40003f0f008 */
[----:B------:R-:W-:-:S11]  /*d450*/  IADD3 R197, PT, PT, R197, 0x20, RZ ;  /* 0x00000020c5c57810 */ /* 0x000fd60007ffe0ff */
[----:B------:R0:W-:Y:S02]  /*d460*/  @P0 STG.E.128 desc[UR6][R132.64], R40 ;  /* 0x0000002884000986 */ /* 0x0001e4000c101d06 */
.L_x_8720:
[----:B------:R-:W-:Y:S05]  /*d470*/  BSYNC.RECONVERGENT B0 ;  /* 0x0000000000007941 */ /* 0x000fea0003800200 */
.L_x_8719:
[----:B------:R-:W-:Y:S01]  /*d480*/  ISETP.GE.U32.AND P0, PT, R23, 0x100, PT ;  /* 0x000001001700780c */ /* 0x000fe20003f06070 */
[----:B------:R-:W-:Y:S01]  /*d490*/  BSSY.RECONVERGENT B0, `(.L_x_8725) ;  /* 0x00000af000007945 */ /* 0x000fe20003800200 */
[----:B------:R-:W-:-:S11]  /*d4a0*/  LOP3.LUT R13, R13, 0xfffffffb, RZ, 0xc0, !PT ;  /* 0xfffffffb0d0d7812 */ /* 0x000fd600078ec0ff */
[----:B------:R-:W-:Y:S01]  /*d4b0*/  @P0 LOP3.LUT R13, R13, 0x4, RZ, 0xfc, !PT ;  /* 0x000000040d0d0812 */ /* 0x000fe200078efcff */
[----:B------:R-:W-:Y:S06]  /*d4c0*/  @!P0 BRA `(.L_x_8726) ;  /* 0x0000000800ac8947 */ /* 0x000fec0003800000 */
[----:B------:R-:W-:-:S04]  /*d4d0*/  ISETP.NE.U32.AND P0, PT, RZ, UR14, PT ;  /* 0x0000000eff007c0c */ /* 0x000fc8000bf05070 */
[----:B------:R-:W-:-:S13]  /*d4e0*/  ISETP.NE.AND.EX P0, PT, RZ, UR15, PT, P0 ;  /* 0x0000000fff007c0c */ /* 0x000fda000bf05300 */
[----:B------:R-:W0:Y:S02]  /*d4f0*/  @P0 LDC.64 R32, c[0x0][0x398] ;  /* 0x0000e600ff200b82 */ /* 0x000e240000000a00 */
[----:B0-----:R-:W-:-:S05]  /*d500*/  @P0 IMAD.WIDE.U32 R32, R197, 0x10, R32 ;  /* 0x00000010c5200825 */ /* 0x001fca00078e0020 */
[----:B------:R0:W5:Y:S01]  /*d510*/  @P0 LDG.E.128 R48, desc[UR6][R32.64] ;  /* 0x0000000620300981 */ /* 0x000162000c1e1d00 */
[----:B------:R-:W-:-:S04]  /*d520*/  ISETP.NE.U32.AND P0, PT, RZ, UR16, PT ;  /* 0x00000010ff007c0c */ /* 0x000fc8000bf05070 */
[----:B------:R-:W-:-:S13]  /*d530*/  ISETP.NE.AND.EX P0, PT, RZ, UR17, PT, P0 ;  /* 0x00000011ff007c0c */ /* 0x000fda000bf05300 */
[----:B0-----:R-:W0:Y:S02]  /*d540*/  @P0 LDC.64 R32, c[0x0][0x3a0] ;  /* 0x0000e800ff200b82 */ /* 0x001e240000000a00 */
[----:B0-----:R-:W-:-:S05]  /*d550*/  @P0 IMAD.WIDE.U32 R32, R197, 0x10, R32 ;  /* 0x00000010c5200825 */ /* 0x001fca00078e0020 */
[----:B------:R0:W5:Y:S02]  /*d560*/  @P0 LDG.E.128 R44, desc[UR6][R32.64] ;  /* 0x00000006202c0981 */ /* 0x000164000c1e1d00 */
[----:B0-----:R-:W0:Y:S02]  /*d570*/  LDC.64 R32, c[0x0][0x390] ;  /* 0x0000e400ff207b82 */ /* 0x001e240000000a00 */
        /* <DEDUP_REMOVED lines=21> */
.L_x_8728:
[----:B-----5:R-:W-:Y:S02]  /*d6d0*/  PRMT R33, R133, 0x7632, R33 ;  /* 0x0000763285217816 */ /* 0x020fe40000000021 */
        /* <DEDUP_REMOVED lines=36> */
.L_x_8727:
        /* <DEDUP_REMOVED lines=20> */
[----:B------:R-:W-:-:S02]  /*da60*/  IMAD.U32 R40, R40, 0x10000, RZ ;  /* 0x0001000028287824 */ /* 0x000fc400078e00ff */
        /* <DEDUP_REMOVED lines=19> */
.L_x_8730:
        /* <DEDUP_REMOVED lines=10> */
[----:B------:R-:W-:Y:S01]  /*dc40*/  PRMT R34, R134, 0x7632, R34 ;  /* 0x0000763286227816 */ /* 0x000fe20000000022 */
[----:B------:R-:W-:Y:S01]  /*dc50*/  IMAD.U32 R35, R35, 0x10000, RZ ;  /* 0x0001000023237824 */ /* 0x000fe200078e00ff */
[----:B------:R-:W-:Y:S01]  /*dc60*/  PRMT R40, R50, 0x7632, R40 ;  /* 0x0000763232287816 */ /* 0x000fe20000000028 */
[----:B------:R-:W-:Y:S01]  /*dc70*/  IMAD.U32 R33, R33, 0x10000, RZ ;  /* 0x0001000021217824 */ /* 0x000fe200078e00ff */
[----:B------:R-:W-:Y:S01]  /*dc80*/  SHF.L.U32 R34, R34, 0x10, RZ ;  /* 0x0000001022227819 */ /* 0x000fe200000006ff */
[----:B------:R-:W-:Y:S01]  /*dc90*/  FADD.FTZ R32, R32, R35 ;  /* 0x0000002320207221 */ /* 0x000fe20000010000 */
[----:B------:R-:W-:Y:S01]  /*dca0*/  SHF.L.U32 R40, R40, 0x10, RZ ;  /* 0x0000001028287819 */ /* 0x000fe200000006ff */
[----:B------:R-:W-:Y:S01]  /*dcb0*/  FADD.FTZ R33, R41, R33 ;  /* 0x0000002129217221 */ /* 0x000fe20000010000 */
[----:B------:R-:W-:Y:S02]  /*dcc0*/  PRMT R35, R135, 0x7632, R35 ;  /* 0x0000763287237816 */ /* 0x000fe40000000023 */
[----:B------:R-:W-:Y:S01]  /*dcd0*/  PRMT R41, R51, 0x7632, R41 ;  /* 0x0000763233297816 */ /* 0x000fe20000000029 */
[--C-:B------:R-:W-:Y:S01]  /*dce0*/  FADD.FTZ R34, R34, R40.reuse ;  /* 0x0000002822227221 */ /* 0x100fe20000010000 */
[----:B------:R-:W-:-:S02]  /*dcf0*/  PRMT R40, R45, 0x7632, R40 ;  /* 0x000076322d287816 */ /* 0x000fc40000000028 */
[----:B------:R-:W-:Y:S02]  /*dd00*/  SHF.L.U32 R35, R35, 0x10, RZ ;  /* 0x0000001023237819 */ /* 0x000fe400000006ff */
[----:B------:R-:W-:Y:S01]  /*dd10*/  SHF.L.U32 R41, R41, 0x10, RZ ;  /* 0x0000001029297819 */ /* 0x000fe200000006ff */
[----:B------:R-:W-:Y:S01]  /*dd20*/  IMAD.U32 R40, R40, 0x10000, RZ ;  /* 0x0001000028287824 */ /* 0x000fe200078e00ff */
[----:B------:R-:W-:-:S03]  /*dd30*/  SHF.L.U32 R43, R50, 0x10, RZ ;  /* 0x00000010322b7819 */ /* 0x000fc600000006ff */
[--C-:B------:R-:W-:Y:S01]  /*dd40*/  FADD.FTZ R35, R35, R41.reuse ;  /* 0x0000002923237221 */ /* 0x100fe20000010000 */
[--C-:B------:R-:W-:Y:S01]  /*dd50*/  FADD.FTZ R33, R33, R40.reuse ;  /* 0x0000002821217221 */ /* 0x100fe20000010000 */
[----:B------:R-:W-:Y:S02]  /*dd60*/  PRMT R41, R46, 0x7632, R41 ;  /* 0x000076322e297816 */ /* 0x000fe40000000029 */
[----:B------:R-:W-:Y:S02]  /*dd70*/  PRMT R40, R47, 0x7632, R40 ;  /* 0x000076322f287816 */ /* 0x000fe40000000028 */
[----:B------:R-:W-:Y:S02]  /*dd80*/  SHF.L.U32 R41, R41, 0x10, RZ ;  /* 0x0000001029297819 */ /* 0x000fe400000006ff */
        /* <DEDUP_REMOVED lines=25> */
.L_x_8729:
[----:B------:R-:W0:Y:S01]  /*df20*/  @UP0 LDCU.64 UR4, c[0x0][0x3a8] ;  /* 0x00007500ff0407ac */ /* 0x000e220008000a00 */
[----:B------:R-:W-:Y:S01]  /*df30*/  PLOP3.LUT P0, PT, PT, PT, UP0, 0x80, 0x8 ;  /* 0x000000000008781c */ /* 0x000fe20003f0f008 */
[----:B------:R-:W-:-:S12]  /*df40*/  IMAD.MOV.U32 R132, RZ, RZ, 0x10 ;  /* 0x00000010ff847424 */ /* 0x000fd800078e00ff */
[----:B0-----:R-:W-:Y:S01]  /*df50*/  @P0 IMAD.WIDE.U32 R132, R197, R132, UR4 ;  /* 0x00000004c5840e25 */ /* 0x001fe2000f8e0084 */
[----:B------:R-:W-:-:S13]  /*df60*/  PLOP3.LUT P0, PT, PT, PT, UP0, 0x80, 0x8 ;  /* 0x000000000008781c */ /* 0x000fda0003f0f008 */
[----:B------:R0:W-:Y:S02]  /*df70*/  @P0 STG.E.128 desc[UR6][R132.64], R40 ;  /* 0x0000002884000986 */ /* 0x0001e4000c101d06 */
.L_x_8726:
[----:B------:R-:W-:Y:S05]  /*df80*/  BSYNC.RECONVERGENT B0 ;  /* 0x0000000000007941 */ /* 0x000fea0003800200 */
.L_x_8725:
[----:B0-234-:R-:W-:Y:S01]  /*df90*/  FADD.FTZ R132, RZ, R144 ;  /* 0x00000090ff847221 */ /* 0x01dfe20000010000 */
        /* <DEDUP_REMOVED lines=83> */
[----:B------:R-:W2:Y:S01]  /*e4d0*/  LDC R198, c[0x0][0x400] ;  /* 0x00010000ffc67b82 */ /* 0x000ea20000000800 */
        /* <DEDUP_REMOVED lines=10> */
[----:B--2---:R-:W-:-:S04]  /*e580*/  FMUL.FTZ R135, R135, R198 ;  /* 0x000000c687877220 */ /* 0x004fc80000410000 */
        /* <DEDUP_REMOVED lines=138> */
[----:B------:R0:W2:Y:S02]  /*ee30*/  SHFL.BFLY PT, R132, R197, 0x10, 0x1f ;  /* 0x0e001f00c5847f89 */ /* 0x0000a400000e0000 */
.L_x_8760:
[----:B------:R-:W-:Y:S01]  /*ee40*/  LOP3.LUT P1, RZ, R244, 0x1f, RZ, 0xc0, !PT ;  /* 0x0000001ff4ff7812 */ /* 0x000fe2000782c0ff */
[----:B--2---:R-:W-:Y:S01]  /*ee50*/  FADD.FTZ R132, R197, R132 ;  /* 0x00000084c5847221 */ /* 0x004fe20000010000 */
[----:B------:R-:W-:Y:S01]  /*ee60*/  ISETP.NE.AND P0, PT, RZ, UR10, PT ;  /* 0x0000000aff007c0c */ /* 0x000fe2000bf05270 */
[----:B------:R-:W-:Y:S02]  /*ee70*/  BSSY.RECONVERGENT B0, `(.L_x_8732) ;  /* 0x000004d000007945 */ /* 0x000fe40003800200 */
[----:B------:R-:W-:Y:S01]  /*ee80*/  FFMA.FTZ R134, R132, R198, UR11 ;  /* 0x0000000b84867e23 */ /* 0x000fe200080100c6 */
[----:B------:R-:W-:-:S07]  /*ee90*/  FSEL R198, R135, RZ, !P0 ;  /* 0x000000ff87c67208 */ /* 0x000fce0004000000 */
[----:B------:R-:W2:Y:S02]  /*eea0*/  @!P1 LDC.64 R132, c[0x0][0x3c0] ;  /* 0x0000f000ff849b82 */ /* 0x000ea40000000a00 */
[----:B--2---:R-:W-:-:S05]  /*eeb0*/  @!P1 IMAD.WIDE R132, R196, 0x4, R132 ;  /* 0x00000004c4849825 */ /* 0x004fca00078e0284 */
[----:B------:R2:W-:Y:S02]  /*eec0*/  @!P1 STG.E desc[UR6][R132.64], R135 ;  /* 0x0000008784009986 */ /* 0x0005e4000c101906 */
[----:B--2---:R-:W-:-:S05]  /*eed0*/  FMUL.FTZ R132, R135, R135 ;  /* 0x0000008787847220 */ /* 0x004fca0000410000 */
[----:B------:R-:W-:-:S05]  /*eee0*/  FSEL R132, R132, RZ, P0 ;  /* 0x000000ff84847208 */ /* 0x000fca0000000000 */
[----:B------:R-:W-:Y:S02]  /*eef0*/  FADD.FTZ R134, R134, R132 ;  /* 0x0000008486867221 */ /* 0x000fe40000010000 */
[----:B------:R-:W2:Y:S02]  /*ef00*/  @!P1 LDC.64 R132, c[0x0][0x3c8] ;  /* 0x0000f200ff849b82 */ /* 0x000ea40000000a00 */
[----:B0-----:R-:W0:Y:S01]  /*ef10*/  MUFU.RSQ R197, R134 ;  /* 0x0000008600c57308 */ /* 0x001e220000001400 */
[----:B--2---:R-:W-:-:S05]  /*ef20*/  @!P1 IMAD.WIDE R132, R196, 0x4, R132 ;  /* 0x00000004c4849825 */ /* 0x004fca00078e0284 */
[----:B0-----:R0:W-:Y:S01]  /*ef30*/  @!P1 STG.E desc[UR6][R132.64], R197 ;  /* 0x000000c584009986 */ /* 0x0011e2000c101906 */
[----:B------:R-:W-:Y:S05]  /*ef40*/  @!P5 BRA `(.L_x_8733) ;  /* 0x0000000000fcd947 */ /* 0x000fea0003800000 */
[----:B------:R-:W2:Y:S04]  /*ef50*/  LDL R244, [R1+0x180] ;  /* 0x0001800001f47983 */ /* 0x000ea80000100800 */
[----:B------:R-:W3:Y:S04]  /*ef60*/  LDL R252, [R1+0x184] ;  /* 0x0001840001fc7983 */ /* 0x000ee80000100800 */
[----:B------:R-:W4:Y:S04]  /*ef70*/  LDL R250, [R1+0x188] ;  /* 0x0001880001fa7983 */ /* 0x000f280000100800 */
[----:B------:R-:W4:Y:S04]  /*ef80*/  LDL R249, [R1+0x18c] ;  /* 0x00018c0001f97983 */ /* 0x000f280000100800 */
[----:B------:R-:W4:Y:S04]  /*ef90*/  LDL R245, [R1+0x170] ;  /* 0x0001700001f57983 */ /* 0x000f280000100800 */
[----:B------:R-:W4:Y:S01]  /*efa0*/  LDL R251, [R1+0x174] ;  /* 0x0001740001fb7983 */ /* 0x000f220000100800 */
[--C-:B0-----:R-:W-:Y:S01]  /*efb0*/  FADD.FTZ R132, R144, -R198.reuse ;  /* 0x800000c690847221 */ /* 0x101fe20000010000 */
[--C-:B------:R-:W-:Y:S01]  /*efc0*/  FADD.FTZ R134, R21, -R198.reuse ;  /* 0x800000c615867221 */ /* 0x100fe20000010000 */
[----:B------:R-:W-:-:S02]  /*efd0*/  FADD.FTZ R133, R145, -R198 ;  /* 0x800000c691857221 */ /* 0x000fc40000010000 */
[C---:B------:R-:W-:Y:S01]  /*efe0*/  FMUL.FTZ R247, R197.reuse, R132 ;  /* 0x00000084c5f77220 */ /* 0x040fe20000410000 */
[----:B------:R-:W-:Y:S01]  /*eff0*/  FADD.FTZ R132, R20, -R198 ;  /* 0x800000c614847221 */ /* 0x000fe20000010000 */
[C---:B------:R-:W-:Y:S01]  /*f000*/  FMUL.FTZ R246, R197.reuse, R134 ;  /* 0x00000086c5f67220 */ /* 0x040fe20000410000 */
[C---:B------:R-:W-:Y:S02]  /*f010*/  FMUL.FTZ R248, R197.reuse, R133 ;  /* 0x00000085c5f87220 */ /* 0x040fe40000410000 */
[----:B------:R-:W-:Y:S01]  /*f020*/  FMUL.FTZ R199, R197, R132 ;  /* 0x00000084c5c77220 */ /* 0x000fe20000410000 */
[----:B--2--5:R-:W-:Y:S01]  /*f030*/  FFMA.FTZ R132, R247, R244, R108 ;  /* 0x000000f4f7847223 */ /* 0x024fe2000001006c */
[----:B---3--:R-:W-:Y:S01]  /*f040*/  FFMA.FTZ R135, R246, R252, R109 ;  /* 0x000000fcf6877223 */ /* 0x008fe2000001006d */
[----:B----4-:R-:W-:-:S04]  /*f050*/  FFMA.FTZ R133, R248, R250, R110 ;  /* 0x000000faf8857223 */ /* 0x010fc8000001006e */
[----:B------:R-:W-:Y:S01]  /*f060*/  F2FP.BF16.F32.PACK_AB R132, R135, R132 ;  /* 0x000000848784723e */ /* 0x000fe200000010ff */
[----:B------:R-:W-:Y:S01]  /*f070*/  FADD.FTZ R135, R155, -R198 ;  /* 0x800000c69b877221 */ /* 0x000fe20000010000 */
[----:B------:R-:W-:-:S03]  /*f080*/  FFMA.FTZ R134, R199, R249, R111 ;  /* 0x000000f9c7867223 */ /* 0x000fc6000001006f */
[----:B------:R-:W-:Y:S01]  /*f090*/  FMUL.FTZ R249, R197, R135 ;  /* 0x00000087c5f97220 */ /* 0x000fe20000410000 */
[--C-:B------:R-:W-:Y:S01]  /*f0a0*/  FADD.FTZ R135, R156, -R198.reuse ;  /* 0x800000c69c877221 */ /* 0x100fe20000010000 */
[----:B------:R-:W-:Y:S01]  /*f0b0*/  F2FP.BF16.F32.PACK_AB R133, R134, R133 ;  /* 0x000000858685723e */ /* 0x000fe200000010ff */
[----:B------:R-:W-:Y:S01]  /*f0c0*/  FADD.FTZ R134, R19, -R198 ;  /* 0x800000c613867221 */ /* 0x000fe20000010000 */
[----:B------:R-:W-:-:S03]  /*f0d0*/  FFMA.FTZ R245, R249, R245, R112 ;  /* 0x000000f5f9f57223 */ /* 0x000fc60000010070 */
[----:B------:R-:W-:Y:S01]  /*f0e0*/  FMUL.FTZ R250, R197, R134 ;  /* 0x00000086c5fa7220 */ /* 0x000fe20000410000 */
[----:B------:R-:W-:-:S03]  /*f0f0*/  FADD.FTZ R134, R18, -R198 ;  /* 0x800000c612867221 */ /* 0x000fc60000010000 */
[----:B------:R-:W-:Y:S01]  /*f100*/  FFMA.FTZ R244, R250, R251, R113 ;  /* 0x000000fbfaf47223 */ /* 0x000fe20000010071 */
[C---:B------:R-:W-:Y:S01]  /*f110*/  FMUL.FTZ R252, R197.reuse, R134 ;  /* 0x00000086c5fc7220 */ /* 0x040fe20000410000 */
[----:B------:R-:W-:Y:S02]  /*f120*/  FMUL.FTZ R251, R197, R135 ;  /* 0x00000087c5fb7220 */ /* 0x000fe40000410000 */
[----:B------:R-:W2:Y:S01]  /*f130*/  LDL R135, [R1+0x17c] ;  /* 0x00017c0001877983 */ /* 0x000ea20000100800 */
[----:B------:R-:W-:-:S03]  /*f140*/  F2FP.BF16.F32.PACK_AB R134, R244, R245 ;  /* 0x000000f5f486723e */ /* 0x000fc600000010ff */
[----:B------:R-:W3:Y:S01]  /*f150*/  LDL R244, [R1+0x178] ;  /* 0x0001780001f47983 */ /* 0x000ee20000100800 */
[----:B--2---:R-:W-:Y:S01]  /*f160*/  FFMA.FTZ R135, R252, R135, R115 ;  /* 0x00000087fc877223 */ /* 0x004fe20000010073 */
[----:B---3--:R-:W-:-:S05]  /*f170*/  FFMA.FTZ R244, R251, R244, R114 ;  /* 0x000000f4fbf47223 */ /* 0x008fca0000010072 */
[----:B------:R-:W-:Y:S02]  /*f180*/  F2FP.BF16.F32.PACK_AB R135, R135, R244 ;  /* 0x000000f48787723e */ /* 0x000fe400000010ff */
[----:B------:R-:W0:Y:S02]  /*f190*/  LDC.64 R244, c[0x0][0x428] ;  /* 0x00010a00fff47b82 */ /* 0x000e240000000a00 */
[----:B0-----:R-:W-:-:S05]  /*f1a0*/  IMAD.WIDE.U32 R244, R22, 0x10, R244 ;  /* 0x0000001016f47825 */ /* 0x001fca00078e00f4 */
[----:B------:R0:W-:Y:S04]  /*f1b0*/  STG.E.128 desc[UR6][R244.64], R132 ;  /* 0x00000084f4007986 */ /* 0x0001e8000c101d06 */
[----:B0-----:R-:W2:Y:S04]  /*f1c0*/  LDL R135, [R1+0x158] ;  /* 0x0001580001877983 */ /* 0x001ea80000100800 */
[----:B------:R-:W3:Y:S04]  /*f1d0*/  LDL R132, [R1+0x15c] ;  /* 0x00015c0001847983 */ /* 0x000ee80000100800 */
[----:B------:R-:W4:Y:S04]  /*f1e0*/  LDL R133, [R1+0x168] ;  /* 0x0001680001857983 */ /* 0x000f280000100800 */
[----:B------:R-:W4:Y:S04]  /*f1f0*/  LDL R134, [R1+0x150] ;  /* 0x0001500001867983 */ /* 0x000f280000100800 */
[----:B------:R-:W4:Y:S04]  /*f200*/  LDL R244, [R1+0x154] ;  /* 0x0001540001f47983 */ /* 0x000f280000100800 */
[----:B------:R-:W4:Y:S01]  /*f210*/  LDL R245, [R1+0x164] ;  /* 0x0001640001f57983 */ /* 0x000f220000100800 */
[----:B--2---:R-:W-:-:S03]  /*f220*/  FFMA.FTZ R135, R251, R135, R58 ;  /* 0x00000087fb877223 */ /* 0x004fc6000001003a */
[----:B------:R-:W2:Y:S01]  /*f230*/  LDL R251, [R1+0x16c] ;  /* 0x00016c0001fb7983 */ /* 0x000ea20000100800 */
[----:B---3--:R-:W-:-:S03]  /*f240*/  FFMA.FTZ R132, R252, R132, R59 ;  /* 0x00000084fc847223 */ /* 0x008fc6000001003b */
[----:B------:R-:W3:Y:S01]  /*f250*/  LDL R252, [R1+0x160] ;  /* 0x0001600001fc7983 */ /* 0x000ee20000100800 */
[----:B----4-:R-:W-:Y:S01]  /*f260*/  FFMA.FTZ R133, R248, R133, R54 ;  /* 0x00000085f8857223 */ /* 0x010fe20000010036 */
[----:B------:R-:W-:Y:S01]  /*f270*/  F2FP.BF16.F32.PACK_AB R135, R132, R135 ;  /* 0x000000878487723e */ /* 0x000fe200000010ff */
[----:B------:R-:W-:Y:S02]  /*f280*/  FFMA.FTZ R134, R249, R134, R56 ;  /* 0x00000086f9867223 */ /* 0x000fe40000010038 */
[----:B------:R-:W0:Y:S01]  /*f290*/  LDC.64 R248, c[0x0][0x430] ;  /* 0x00010c00fff87b82 */ /* 0x000e220000000a00 */
[----:B------:R-:W-:Y:S01]  /*f2a0*/  FFMA.FTZ R244, R250, R244, R57 ;  /* 0x000000f4faf47223 */ /* 0x000fe20000010039 */
[----:B------:R-:W-:-:S04]  /*f2b0*/  FFMA.FTZ R246, R246, R245, R53 ;  /* 0x000000f5f6f67223 */ /* 0x000fc80000010035 */
[----:B------:R-:W-:Y:S01]  /*f2c0*/  F2FP.BF16.F32.PACK_AB R134, R244, R134 ;  /* 0x00000086f486723e */ /* 0x000fe200000010ff */
[C---:B0-----:R-:W-:Y:S01]  /*f2d0*/  IMAD.WIDE.U32 R244, R22.reuse, 0x10, R248 ;  /* 0x0000001016f47825 */ /* 0x041fe200078e00f8 */
[----:B------:R-:W-:-:S03]  /*f2e0*/  IADD3 R22, PT, PT, R22, 0x20, RZ ;  /* 0x0000002016167810 */ /* 0x000fc60007ffe0ff */
[----:B--2---:R-:W-:Y:S01]  /*f2f0*/  FFMA.FTZ R199, R199, R251, R55 ;  /* 0x000000fbc7c77223 */ /* 0x004fe20000010037 */
[----:B---3--:R-:W-:-:S04]  /*f300*/  FFMA.FTZ R132, R247, R252, R52 ;  /* 0x000000fcf7847223 */ /* 0x008fc80000010034 */
[----:B------:R-:W-:Y:S02]  /*f310*/  F2FP.BF16.F32.PACK_AB R133, R199, R133 ;  /* 0x00000085c785723e */ /* 0x000fe400000010ff */
[----:B------:R-:W-:-:S05]  /*f320*/  F2FP.BF16.F32.PACK_AB R132, R246, R132 ;  /* 0x00000084f684723e */ /* 0x000fca00000010ff */
[----:B------:R2:W-:Y:S02]  /*f330*/  STG.E.128 desc[UR6][R244.64], R132 ;  /* 0x00000084f4007986 */ /* 0x0005e4000c101d06 */
.L_x_8733:
[----:B------:R-:W-:Y:S05]  /*f340*/  BSYNC.RECONVERGENT B0 ;  /* 0x0000000000007941 */ /* 0x000fea0003800200 */
.L_x_8732:
[----:B------:R-:W-:Y:S01]  /*f350*/  ISETP.GE.U32.AND P0, PT, R23, 0x40, PT ;  /* 0x000000401700780c */ /* 0x000fe20003f06070 */
[----:B------:R-:W-:-:S12]  /*f360*/  BSSY.RECONVERGENT B0, `(.L_x_8734) ;  /* 0x0000041000007945 */ /* 0x000fd80003800200 */
[----:B------:R-:W-:Y:S05]  /*f370*/  @!P0 BRA `(.L_x_8735) ;  /* 0x0000000000fc8947 */ /* 0x000fea0003800000 */
[----:B------:R-:W3:Y:S04]  /*f380*/  LDL R251, [R1+0x140] ;  /* 0x0001400001fb7983 */ /* 0x000ee80000100800 */
[----:B--2---:R-:W2:Y:S04]  /*f390*/  LDL R135, [R1+0x144] ;  /* 0x0001440001877983 */ /* 0x004ea80000100800 */
        /* <DEDUP_REMOVED lines=12> */
[----:B---3-5:R-:W-:Y:S01]  /*f460*/  FFMA.FTZ R132, R247, R251, R116 ;  /* 0x000000fbf7847223 */ /* 0x028fe20000010074 */
[----:B--2---:R-:W-:Y:S01]  /*f470*/  FFMA.FTZ R135, R246, R135, R117 ;  /* 0x00000087f6877223 */ /* 0x004fe20000010075 */
        /* <DEDUP_REMOVED lines=8> */
[----:B------:R-:W-:Y:S01]  /*f500*/  FFMA.FTZ R245, R249, R245, R120 ;  /* 0x000000f5f9f57223 */ /* 0x000fe20000010078 */
[C---:B------:R-:W-:Y:S02]  /*f510*/  FMUL.FTZ R251, R197.reuse, R135 ;  /* 0x00000087c5fb7220 */ /* 0x040fe40000410000 */
[C---:B------:R-:W-:Y:S01]  /*f520*/  FMUL.FTZ R250, R197.reuse, R134 ;  /* 0x00000086c5fa7220 */ /* 0x040fe20000410000 */
[----:B------:R-:W-:Y:S01]  /*f530*/  FADD.FTZ R134, R14, -R198 ;  /* 0x800000c60e867221 */ /* 0x000fe20000010000 */
[----:B------:R-:W2:Y:S02]  /*f540*/  LDL R135, [R1+0x13c] ;  /* 0x00013c0001877983 */ /* 0x000ea40000100800 */
[----:B------:R-:W-:Y:S01]  /*f550*/  FFMA.FTZ R244, R250, R244, R121 ;  /* 0x000000f4faf47223 */ /* 0x000fe20000010079 */
[----:B------:R-:W-:-:S04]  /*f560*/  FMUL.FTZ R252, R197, R134 ;  /* 0x00000086c5fc7220 */ /* 0x000fc80000410000 */
[----:B------:R-:W-:Y:S02]  /*f570*/  F2FP.BF16.F32.PACK_AB R134, R244, R245 ;  /* 0x000000f5f486723e */ /* 0x000fe400000010ff */
        /* <DEDUP_REMOVED lines=18> */
[----:B------:R-:W-:Y:S02]  /*f6a0*/  FFMA.FTZ R134, R249, R134, R64 ;  /* 0x00000086f9867223 */ /* 0x000fe40000010040 */
[----:B------:R-:W0:Y:S01]  /*f6b0*/  LDC.64 R248, c[0x0][0x430] ;  /* 0x00010c00fff87b82 */ /* 0x000e220000000a00 */
[----:B------:R-:W-:Y:S01]  /*f6c0*/  F2FP.BF16.F32.PACK_AB R135, R132, R135 ;  /* 0x000000878487723e */ /* 0x000fe200000010ff */
        /* <DEDUP_REMOVED lines=10> */
.L_x_8735:
[----:B------:R-:W-:Y:S05]  /*f770*/  BSYNC.RECONVERGENT B0 ;  /* 0x0000000000007941 */ /* 0x000fea0003800200 */
.L_x_8734:
[----:B------:R-:W-:Y:S01]  /*f780*/  ISETP.GE.U32.AND P0, PT, R23, 0x60, PT ;  /* 0x000000601700780c */ /* 0x000fe20003f06070 */
[----:B------:R-:W-:-:S12]  /*f790*/  BSSY.RECONVERGENT B0, `(.L_x_8736) ;  /* 0x0000041000007945 */ /* 0x000fd80003800200 */
[----:B------:R-:W-:Y:S05]  /*f7a0*/  @!P0 BRA `(.L_x_8737) ;  /* 0x0000000000fc8947 */ /* 0x000fea0003800000 */
[----:B------:R-:W4:Y:S04]  /*f7b0*/  LDL R251, [R1+0x100] ;  /* 0x0001000001fb7983 */ /* 0x000f280000100800 */
[----:B--23--:R-:W2:Y:S04]  /*f7c0*/  LDL R135, [R1+0x104] ;  /* 0x0001040001877983 */ /* 0x00cea80000100800 */
[----:B------:R-:W3:Y:S04]  /*f7d0*/  LDL R250, [R1+0x108] ;  /* 0x0001080001fa7983 */ /* 0x000ee80000100800 */
[----:B------:R-:W3:Y:S04]  /*f7e0*/  LDL R249, [R1+0x10c] ;  /* 0x00010c0001f97983 */ /* 0x000ee80000100800 */
[----:B------:R-:W3:Y:S04]  /*f7f0*/  LDL R245, [R1+0xf0] ;  /* 0x0000f00001f57983 */ /* 0x000ee80000100800 */
[----:B------:R-:W3:Y:S01]  /*f800*/  LDL R244, [R1+0xf4] ;  /* 0x0000f40001f47983 */ /* 0x000ee20000100800 */
[--C-:B0-----:R-:W-:Y:S01]  /*f810*/  FADD.FTZ R132, R141, -R198.reuse ;  /* 0x800000c68d847221 */ /* 0x101fe20000010000 */
[--C-:B------:R-:W-:Y:S01]  /*f820*/  FADD.FTZ R134, R12, -R198.reuse ;  /* 0x800000c60c867221 */ /* 0x100fe20000010000 */
[----:B------:R-:W-:-:S02]  /*f830*/  FADD.FTZ R133, R140, -R198 ;  /* 0x800000c68c857221 */ /* 0x000fc40000010000 */
[----:B------:R-:W-:Y:S01]  /*f840*/  FMUL.FTZ R247, R197, R132 ;  /* 0x00000084c5f77220 */ /* 0x000fe20000410000 */
[----:B------:R-:W-:Y:S01]  /*f850*/  FADD.FTZ R132, R11, -R198 ;  /* 0x800000c60b847221 */ /* 0x000fe20000010000 */
[C---:B------:R-:W-:Y:S01]  /*f860*/  FMUL.FTZ R246, R197.reuse, R134 ;  /* 0x00000086c5f67220 */ /* 0x040fe20000410000 */
[C---:B------:R-:W-:Y:S02]  /*f870*/  FMUL.FTZ R248, R197.reuse, R133 ;  /* 0x00000085c5f87220 */ /* 0x040fe40000410000 */
[----:B------:R-:W-:Y:S01]  /*f880*/  FMUL.FTZ R199, R197, R132 ;  /* 0x00000084c5c77220 */ /* 0x000fe20000410000 */
[----:B----45:R-:W-:Y:S01]  /*f890*/  FFMA.FTZ R132, R247, R251, R124 ;  /* 0x000000fbf7847223 */ /* 0x030fe2000001007c */
[----:B--2---:R-:W-:Y:S01]  /*f8a0*/  FFMA.FTZ R135, R246, R135, R125 ;  /* 0x00000087f6877223 */ /* 0x004fe2000001007d */
[----:B---3--:R-:W-:-:S04]  /*f8b0*/  FFMA.FTZ R133, R248, R250, R126 ;  /* 0x000000faf8857223 */ /* 0x008fc8000001007e */
        /* <DEDUP_REMOVED lines=9> */
[----:B------:R-:W-:Y:S01]  /*f950*/  FMUL.FTZ R250, R197, R134 ;  /* 0x00000086c5fa7220 */ /* 0x000fe20000410000 */
        /* <DEDUP_REMOVED lines=29> */
[----:B0-----:R-:W-:-:S04]  /*fb30*/  IMAD.WIDE.U32 R244, R22, 0x10, R248 ;  /* 0x0000001016f47825 */ /* 0x001fc800078e00f8 */
[----:B------:R-:W-:Y:S02]  /*fb40*/  VIADD R22, R22, 0x20 ;  /* 0x0000002016167836 */ /* 0x000fe40000000000 */
[----:B--2---:R-:W-:Y:S01]  /*fb50*/  FFMA.FTZ R199, R199, R251, R71 ;  /* 0x000000fbc7c77223 */ /* 0x004fe20000010047 */
[----:B---3--:R-:W-:-:S04]  /*fb60*/  FFMA.FTZ R132, R247, R252, R68 ;  /* 0x000000fcf7847223 */ /* 0x008fc80000010044 */
[----:B------:R-:W-:Y:S02]  /*fb70*/  F2FP.BF16.F32.PACK_AB R133, R199, R133 ;  /* 0x00000085c785723e */ /* 0x000fe400000010ff */
[----:B------:R-:W-:-:S05]  /*fb80*/  F2FP.BF16.F32.PACK_AB R132, R246, R132 ;  /* 0x00000084f684723e */ /* 0x000fca00000010ff */
[----:B------:R4:W-:Y:S02]  /*fb90*/  STG.E.128 desc[UR6][R244.64], R132 ;  /* 0x00000084f4007986 */ /* 0x0009e4000c101d06 */
.L_x_8737:
[----:B------:R-:W-:Y:S05]  /*fba0*/  BSYNC.RECONVERGENT B0 ;  /* 0x0000000000007941 */ /* 0x000fea0003800200 */
.L_x_8736:
[----:B------:R-:W-:Y:S01]  /*fbb0*/  ISETP.GE.U32.AND P0, PT, R23, 0x80, PT ;  /* 0x000000801700780c */ /* 0x000fe20003f06070 */
[----:B------:R-:W-:-:S12]  /*fbc0*/  BSSY.RECONVERGENT B0, `(.L_x_8738) ;  /* 0x0000041000007945 */ /* 0x000fd80003800200 */
[----:B------:R-:W-:Y:S05]  /*fbd0*/  @!P0 BRA `(.L_x_8739) ;  /* 0x0000000000fc8947 */ /* 0x000fea0003800000 */
[----:B------:R-:W2:Y:S04]  /*fbe0*/  LDL R251, [R1+0xc0] ;  /* 0x0000c00001fb7983 */ /* 0x000ea80000100800 */
[----:B--234-:R-:W2:Y:S04]  /*fbf0*/  LDL R135, [R1+0xc4] ;  /* 0x0000c40001877983 */ /* 0x01cea80000100800 */
[----:B------:R-:W3:Y:S04]  /*fc00*/  LDL R250, [R1+0xc8] ;  /* 0x0000c80001fa7983 */ /* 0x000ee80000100800 */
[----:B------:R-:W4:Y:S04]  /*fc10*/  LDL R249, [R1+0xcc] ;  /* 0x0000cc0001f97983 */ /* 0x000f280000100800 */
[----:B------:R-:W4:Y:S04]  /*fc20*/  LDL R245, [R1+0xb0] ;  /* 0x0000b00001f57983 */ /* 0x000f280000100800 */
[----:B------:R-:W4:Y:S01]  /*fc30*/  LDL R244, [R1+0xb4] ;  /* 0x0000b40001f47983 */ /* 0x000f220000100800 */
        /* <DEDUP_REMOVED lines=8> */
[----:B-----5:R-:W-:Y:S01]  /*fcc0*/  FFMA.FTZ R132, R247, R251, R164 ;  /* 0x000000fbf7847223 */ /* 0x020fe200000100a4 */
[----:B--2---:R-:W-:Y:S01]  /*fcd0*/  FFMA.FTZ R135, R246, R135, R165 ;  /* 0x00000087f6877223 */ /* 0x004fe200000100a5 */
[----:B---3--:R-:W-:-:S04]  /*fce0*/  FFMA.FTZ R133, R248, R250, R166 ;  /* 0x000000faf8857223 */ /* 0x008fc800000100a6 */
[----:B------:R-:W-:Y:S01]  /*fcf0*/  F2FP.BF16.F32.PACK_AB R132, R135, R132 ;  /* 0x000000848784723e */ /* 0x000fe200000010ff */
[----:B------:R-:W-:Y:S01]  /*fd00*/  FADD.FTZ R135, R152, -R198 ;  /* 0x800000c698877221 */ /* 0x000fe20000010000 */
[----:B----4-:R-:W-:-:S03]  /*fd10*/  FFMA.FTZ R134, R199, R249, R167 ;  /* 0x000000f9c7867223 */ /* 0x010fc600000100a7 */
        /* <DEDUP_REMOVED lines=43> */
.L_x_8739:
[----:B------:R-:W-:Y:S05]  /*ffd0*/  BSYNC.RECONVERGENT B0 ;  /* 0x0000000000007941 */ /* 0x000fea0003800200 */
.L_x_8738:
[----:B------:R-:W-:Y:S01]  /*ffe0*/  ISETP.GE.U32.AND P0, PT, R23, 0xa0, PT ;  /* 0x000000a01700780c */ /* 0x000fe20003f06070 */
[----:B------:R-:W-:-:S12]  /*fff0*/  BSSY.RECONVERGENT B0, `(.L_x_8740) ;  /* 0x0000041000007945 */ /* 0x000fd80003800200 */
[----:B------:R-:W-:Y:S05]  /*10000*/  @!P0 BRA `(.L_x_8741) ;  /* 0x0000000000fc8947 */ /* 0x000fea0003800000 */
[----:B------:R-:W2:Y:S04]  /*10010*/  LDL R251, [R1+0x80] ;  /* 0x0000800001fb7983 */ /* 0x000ea80000100800 */
[----:B0-234-:R-:W2:Y:S04]  /*10020*/  LDL R135, [R1+0x84] ;  /* 0x0000840001877983 */ /* 0x01dea80000100800 */
[----:B------:R-:W3:Y:S04]  /*10030*/  LDL R250, [R1+0x88] ;  /* 0x0000880001fa7983 */ /* 0x000ee80000100800 */
[----:B------:R-:W4:Y:S04]  /*10040*/  LDL R249, [R1+0x8c] ;  /* 0x00008c0001f97983 */ /* 0x000f280000100800 */
[----:B------:R-:W4:Y:S04]  /*10050*/  LDL R245, [R1+0x70] ;  /* 0x0000700001f57983 */ /* 0x000f280000100800 */
[----:B------:R-:W4:Y:S01]  /*10060*/  LDL R244, [R1+0x74] ;  /* 0x0000740001f47983 */ /* 0x000f220000100800 */
[--C-:B------:R-:W-:Y:S01]  /*10070*/  FADD.FTZ R132, R137, -R198.reuse ;  /* 0x800000c689847221 */ /* 0x100fe20000010000 */
        /* <DEDUP_REMOVED lines=56> */
.L_x_8741:
[----:B------:R-:W-:Y:S05]  /*10400*/  BSYNC.RECONVERGENT B0 ;  /* 0x0000000000007941 */ /* 0x000fea0003800200 */
.L_x_8740:
        /* <DEDUP_REMOVED lines=66> */
.L_x_8743:
[----:B------:R-:W-:Y:S05]  /*10830*/  BSYNC.RECONVERGENT B0 ;  /* 0x0000000000007941 */ /* 0x000fea0003800200 */
.L_x_8742:
[----:B------:R-:W-:Y:S01]  /*10840*/  ISETP.GE.U32.AND P0, PT, R23, 0xe0, PT ;  /* 0x000000e01700780c */ /* 0x000fe20003f06070 */
[----:B------:R-:W-:-:S12]  /*10850*/  BSSY.RECONVERGENT B0, `(.L_x_8744) ;  /* 0x0000035000007945 */ /* 0x000fd80003800200 */
[----:B------:R-:W-:Y:S05]  /*10860*/  @!P0 BRA `(.L_x_8745) ;  /* 0x0000000000cc8947 */ /* 0x000fea0003800000 */
[----:B------:R-:W2:Y:S04]  /*10870*/  LDL R249, [R1] ;  /* 0x0000000001f97983 */ /* 0x000ea80000100800 */
[----:B0-234-:R-:W2:Y:S04]  /*10880*/  LDL R135, [R1+0x4] ;  /* 0x0000040001877983 */ /* 0x01dea80000100800 */
[----:B------:R-:W3:Y:S04]  /*10890*/  LDL R245, [R1+0x8] ;  /* 0x0000080001f57983 */ /* 0x000ee80000100800 */
        /* <DEDUP_REMOVED lines=10> */
[C---:B--2---:R-:W-:Y:S01]  /*10940*/  FFMA.FTZ R135, R246.reuse, R135, R189 ;  /* 0x00000087f6877223 */ /* 0x044fe200000100bd */
[----:B------:R-:W-:Y:S01]  /*10950*/  FFMA.FTZ R246, R246, R237, R101 ;  /* 0x000000edf6f67223 */ /* 0x000fe20000010065 */
[----:B---3--:R-:W-:-:S03]  /*10960*/  FFMA.FTZ R133, R248, R245, R190 ;  /* 0x000000f5f8857223 */ /* 0x008fc600000100be */
[----:B------:R-:W-:Y:S01]  /*10970*/  F2FP.BF16.F32.PACK_AB R132, R135, R132 ;  /* 0x000000848784723e */ /* 0x000fe200000010ff */
[--C-:B------:R-:W-:Y:S01]  /*10980*/  FADD.FTZ R135, R149, -R198.reuse ;  /* 0x800000c695877221 */ /* 0x100fe20000010000 */
[C---:B----4-:R-:W-:Y:S01]  /*10990*/  FFMA.FTZ R134, R199.reuse, R244, R191 ;  /* 0x000000f4c7867223 */ /* 0x050fe200000100bf */
[----:B------:R-:W-:Y:S02]  /*109a0*/  FFMA.FTZ R199, R199, R239, R103 ;  /* 0x000000efc7c77223 */ /* 0x000fe40000010067 */
[----:B------:R-:W-:Y:S01]  /*109b0*/  FMUL.FTZ R249, R197, R135 ;  /* 0x00000087c5f97220 */ /* 0x000fe20000410000 */
[--C-:B------:R-:W-:Y:S01]  /*109c0*/  FADD.FTZ R135, R162, -R198.reuse ;  /* 0x800000c6a2877221 */ /* 0x100fe20000010000 */
[----:B------:R-:W-:Y:S01]  /*109d0*/  F2FP.BF16.F32.PACK_AB R133, R134, R133 ;  /* 0x000000858685723e */ /* 0x000fe200000010ff */
[----:B------:R-:W-:Y:S01]  /*109e0*/  FADD.FTZ R134, R30, -R198 ;  /* 0x800000c61e867221 */ /* 0x000fe20000010000 */
[----:B------:R-:W-:Y:S01]  /*109f0*/  FFMA.FTZ R245, R249, R240, R192 ;  /* 0x000000f0f9f57223 */ /* 0x000fe200000100c0 */
[----:B------:R-:W-:-:S02]  /*10a00*/  FMUL.FTZ R251, R197, R135 ;  /* 0x00000087c5fb7220 */ /* 0x000fc40000410000 */
[----:B------:R-:W-:Y:S01]  /*10a10*/  FMUL.FTZ R250, R197, R134 ;  /* 0x00000086c5fa7220 */ /* 0x000fe20000410000 */
[----:B------:R-:W-:-:S03]  /*10a20*/  FADD.FTZ R134, R31, -R198 ;  /* 0x800000c61f867221 */ /* 0x000fc60000010000 */
[----:B------:R-:W-:Y:S01]  /*10a30*/  FFMA.FTZ R244, R250, R241, R193 ;  /* 0x000000f1faf47223 */ /* 0x000fe200000100c1 */
[----:B------:R-:W-:-:S04]  /*10a40*/  FMUL.FTZ R252, R197, R134 ;  /* 0x00000086c5fc7220 */ /* 0x000fc80000410000 */
[----:B------:R-:W-:Y:S01]  /*10a50*/  F2FP.BF16.F32.PACK_AB R134, R244, R245 ;  /* 0x000000f5f486723e */ /* 0x000fe200000010ff */
[----:B------:R-:W-:Y:S01]  /*10a60*/  FFMA.FTZ R244, R251, R242, R194 ;  /* 0x000000f2fbf47223 */ /* 0x000fe200000100c2 */
[----:B------:R-:W-:-:S05]  /*10a70*/  FFMA.FTZ R135, R252, R243, R195 ;  /* 0x000000f3fc877223 */ /* 0x000fca00000100c3 */
[----:B------:R-:W-:Y:S02]  /*10a80*/  F2FP.BF16.F32.PACK_AB R135, R135, R244 ;  /* 0x000000f48787723e */ /* 0x000fe400000010ff */
[----:B------:R-:W0:Y:S02]  /*10a90*/  LDC.64 R244, c[0x0][0x428] ;  /* 0x00010a00fff47b82 */ /* 0x000e240000000a00 */
[----:B0-----:R-:W-:-:S05]  /*10aa0*/  IMAD.WIDE.U32 R244, R22, 0x10, R244 ;  /* 0x0000001016f47825 */ /* 0x001fca00078e00f4 */
[----:B------:R0:W-:Y:S02]  /*10ab0*/  STG.E.128 desc[UR6][R244.64], R132 ;  /* 0x00000084f4007986 */ /* 0x0001e4000c101d06 */
[----:B0-----:R-:W-:Y:S01]  /*10ac0*/  FFMA.FTZ R133, R248, R238, R102 ;  /* 0x000000eef8857223 */ /* 0x001fe20000010066 */
[----:B------:R-:W-:Y:S01]  /*10ad0*/  FFMA.FTZ R134, R249, R232, R104 ;  /* 0x000000e8f9867223 */ /* 0x000fe20000010068 */
[----:B------:R-:W-:Y:S01]  /*10ae0*/  FFMA.FTZ R135, R251, R234, R106 ;  /* 0x000000eafb877223 */ /* 0x000fe2000001006a */
[----:B------:R-:W0:Y:S01]  /*10af0*/  LDC.64 R248, c[0x0][0x430] ;  /* 0x00010c00fff87b82 */ /* 0x000e220000000a00 */
[----:B------:R-:W-:Y:S01]  /*10b00*/  FFMA.FTZ R132, R252, R235, R107 ;  /* 0x000000ebfc847223 */ /* 0x000fe2000001006b */
[----:B------:R-:W-:Y:S01]  /*10b10*/  FFMA.FTZ R244, R250, R233, R105 ;  /* 0x000000e9faf47223 */ /* 0x000fe20000010069 */
[----:B------:R-:W-:-:S03]  /*10b20*/  F2FP.BF16.F32.PACK_AB R133, R199, R133 ;  /* 0x00000085c785723e */ /* 0x000fc600000010ff */
[----:B------:R-:W-:Y:S01]  /*10b30*/  F2FP.BF16.F32.PACK_AB R135, R132, R135 ;  /* 0x000000878487723e */ /* 0x000fe200000010ff */
[----:B------:R-:W-:Y:S01]  /*10b40*/  FFMA.FTZ R132, R247, R236, R100 ;  /* 0x000000ecf7847223 */ /* 0x000fe20000010064 */
[----:B------:R-:W-:-:S04]  /*10b50*/  F2FP.BF16.F32.PACK_AB R134, R244, R134 ;  /* 0x00000086f486723e */ /* 0x000fc800000010ff */
[----:B------:R-:W-:Y:S01]  /*10b60*/  F2FP.BF16.F32.PACK_AB R132, R246, R132 ;  /* 0x00000084f684723e */ /* 0x000fe200000010ff */
[C---:B0-----:R-:W-:Y:S01]  /*10b70*/  IMAD.WIDE.U32 R244, R22.reuse, 0x10, R248 ;  /* 0x0000001016f47825 */ /* 0x041fe200078e00f8 */
[----:B------:R-:W-:-:S04]  /*10b80*/  IADD3 R22, PT, PT, R22, 0x20, RZ ;  /* 0x0000002016167810 */ /* 0x000fc80007ffe0ff */
[----:B------:R0:W-:Y:S03]  /*10b90*/  STG.E.128 desc[UR6][R244.64], R132 ;  /* 0x00000084f4007986 */ /* 0x0001e6000c101d06 */
.L_x_8745:
[----:B------:R-:W-:Y:S05]  /*10ba0*/  BSYNC.RECONVERGENT B0 ;  /* 0x0000000000007941 */ /* 0x000fea0003800200 */
.L_x_8744:
[----:B------:R-:W-:Y:S01]  /*10bb0*/  ISETP.GE.U32.AND P0, PT, R23, 0x100, PT ;  /* 0x000001001700780c */ /* 0x000fe20003f06070 */
[----:B------:R-:W-:-:S12]  /*10bc0*/  BSSY.RECONVERGENT B0, `(.L_x_8746) ;  /* 0x0000030000007945 */ /* 0x000fd80003800200 */
[----:B------:R-:W-:Y:S05]  /*10bd0*/  @!P0 BRA `(.L_x_8747) ;  /* 0x0000000000b88947 */ /* 0x000fea0003800000 */
[--C-:B0-234-:R-:W-:Y:S01]  /*10be0*/  FADD.FTZ R244, R146, -R198.reuse ;  /* 0x800000c692f47221 */ /* 0x11dfe20000010000 */
[--C-:B------:R-:W-:Y:S01]  /*10bf0*/  FADD.FTZ R245, R32, -R198.reuse ;  /* 0x800000c620f57221 */ /* 0x100fe20000010000 */
[--C-:B------:R-:W-:Y:S01]  /*10c00*/  FADD.FTZ R246, R147, -R198.reuse ;  /* 0x800000c693f67221 */ /* 0x100fe20000010000 */
[--C-:B------:R-:W-:Y:S01]  /*10c10*/  FADD.FTZ R199, R33, -R198.reuse ;  /* 0x800000c621c77221 */ /* 0x100fe20000010000 */
[--C-:B------:R-:W-:Y:S01]  /*10c20*/  FADD.FTZ R135, R148, -R198.reuse ;  /* 0x800000c694877221 */ /* 0x100fe20000010000 */
[--C-:B------:R-:W-:Y:S01]  /*10c30*/  FADD.FTZ R134, R34, -R198.reuse ;  /* 0x800000c622867221 */ /* 0x100fe20000010000 */
[--C-:B------:R-:W-:Y:S01]  /*10c40*/  FADD.FTZ R132, R163, -R198.reuse ;  /* 0x800000c6a3847221 */ /* 0x100fe20000010000 */
[----:B------:R-:W-:Y:S01]  /*10c50*/  FADD.FTZ R133, R35, -R198 ;  /* 0x800000c623857221 */ /* 0x000fe20000010000 */
[C---:B------:R-:W-:Y:S01]  /*10c60*/  FMUL.FTZ R244, R197.reuse, R244 ;  /* 0x000000f4c5f47220 */ /* 0x040fe20000410000 */
[C---:B------:R-:W-:Y:S01]  /*10c70*/  FMUL.FTZ R245, R197.reuse, R245 ;  /* 0x000000f5c5f57220 */ /* 0x040fe20000410000 */
[C---:B------:R-:W-:Y:S01]  /*10c80*/  FMUL.FTZ R246, R197.reuse, R246 ;  /* 0x000000f6c5f67220 */ /* 0x040fe20000410000 */
[C---:B------:R-:W-:Y:S01]  /*10c90*/  FMUL.FTZ R247, R197.reuse, R199 ;  /* 0x000000c7c5f77220 */ /* 0x040fe20000410000 */
[C---:B------:R-:W-:Y:S01]  /*10ca0*/  FMUL.FTZ R248, R197.reuse, R135 ;  /* 0x00000087c5f87220 */ /* 0x040fe20000410000 */
[C---:B------:R-:W-:Y:S01]  /*10cb0*/  FMUL.FTZ R249, R197.reuse, R134 ;  /* 0x00000086c5f97220 */ /* 0x040fe20000410000 */
[C---:B------:R-:W-:Y:S01]  /*10cc0*/  FMUL.FTZ R250, R197.reuse, R132 ;  /* 0x00000084c5fa7220 */ /* 0x040fe20000410000 */
[----:B------:R-:W-:Y:S01]  /*10cd0*/  FMUL.FTZ R197, R197, R133 ;  /* 0x00000085c5c57220 */ /* 0x000fe20000410000 */
[----:B-----5:R-:W-:Y:S01]  /*10ce0*/  FFMA.FTZ R132, R244, R228, R208 ;  /* 0x000000e4f4847223 */ /* 0x020fe200000100d0 */
[----:B------:R-:W-:Y:S01]  /*10cf0*/  FFMA.FTZ R135, R245, R229, R209 ;  /* 0x000000e5f5877223 */ /* 0x000fe200000100d1 */
[----:B------:R-:W-:Y:S01]  /*10d00*/  FFMA.FTZ R133, R246, R230, R210 ;  /* 0x000000e6f6857223 */ /* 0x000fe200000100d2 */
[----:B------:R-:W-:Y:S01]  /*10d10*/  FFMA.FTZ R134, R247, R231, R211 ;  /* 0x000000e7f7867223 */ /* 0x000fe200000100d3 */
[----:B------:R-:W-:-:S02]  /*10d20*/  FFMA.FTZ R198, R250, R226, R214 ;  /* 0x000000e2fac67223 */ /* 0x000fc400000100d6 */
[----:B------:R-:W-:Y:S01]  /*10d30*/  F2FP.BF16.F32.PACK_AB R132, R135, R132 ;  /* 0x000000848784723e */ /* 0x000fe200000010ff */
[----:B------:R-:W-:Y:S01]  /*10d40*/  FFMA.FTZ R135, R249, R225, R213 ;  /* 0x000000e1f9877223 */ /* 0x000fe200000100d5 */
[----:B------:R-:W-:Y:S01]  /*10d50*/  F2FP.BF16.F32.PACK_AB R133, R134, R133 ;  /* 0x000000858685723e */ /* 0x000fe200000010ff */
[----:B------:R-:W-:-:S05]  /*10d60*/  FFMA.FTZ R134, R248, R224, R212 ;  /* 0x000000e0f8867223 */ /* 0x000fca00000100d4 */
[----:B------:R-:W-:Y:S01]  /*10d70*/  F2FP.BF16.F32.PACK_AB R134, R135, R134 ;  /* 0x000000868786723e */ /* 0x000fe200000010ff */
[----:B------:R-:W-:-:S05]  /*10d80*/  FFMA.FTZ R135, R197, R227, R215 ;  /* 0x000000e3c5877223 */ /* 0x000fca00000100d7 */
[----:B------:R-:W-:Y:S02]  /*10d90*/  F2FP.BF16.F32.PACK_AB R135, R135, R198 ;  /* 0x000000c68787723e */ /* 0x000fe400000010ff */
[----:B------:R-:W0:Y:S02]  /*10da0*/  LDC.64 R198, c[0x0][0x428] ;  /* 0x00010a00ffc67b82 */ /* 0x000e240000000a00 */
[----:B0-----:R-:W-:-:S05]  /*10db0*/  IMAD.WIDE.U32 R198, R22, 0x10, R198 ;  /* 0x0000001016c67825 */ /* 0x001fca00078e00c6 */
[----:B------:R0:W-:Y:S02]  /*10dc0*/  STG.E.128 desc[UR6][R198.64], R132 ;  /* 0x00000084c6007986 */ /* 0x0001e4000c101d06 */
[----:B0-----:R-:W-:Y:S01]  /*10dd0*/  FFMA.FTZ R135, R250, R218, R206 ;  /* 0x000000dafa877223 */ /* 0x001fe200000100ce */
[----:B------:R-:W-:Y:S01]  /*10de0*/  FFMA.FTZ R132, R197, R219, R207 ;  /* 0x000000dbc5847223 */ /* 0x000fe200000100cf */
[----:B------:R-:W0:Y:S01]  /*10df0*/  LDC.64 R250, c[0x0][0x430] ;  /* 0x00010c00fffa7b82 */ /* 0x000e220000000a00 */
[----:B------:R-:W-:Y:S01]  /*10e00*/  FFMA.FTZ R133, R246, R222, R202 ;  /* 0x000000def6857223 */ /* 0x000fe200000100ca */
[----:B------:R-:W-:Y:S01]  /*10e10*/  FFMA.FTZ R198, R247, R223, R203 ;  /* 0x000000dff7c67223 */ /* 0x000fe200000100cb */
[----:B------:R-:W-:Y:S01]  /*10e20*/  FFMA.FTZ R199, R245, R221, R201 ;  /* 0x000000ddf5c77223 */ /* 0x000fe200000100c9 */
[----:B------:R-:W-:Y:S01]  /*10e30*/  F2FP.BF16.F32.PACK_AB R135, R132, R135 ;  /* 0x000000878487723e */ /* 0x000fe200000010ff */
[----:B------:R-:W-:Y:S01]  /*10e40*/  FFMA.FTZ R132, R244, R220, R200 ;  /* 0x000000dcf4847223 */ /* 0x000fe200000100c8 */
[----:B------:R-:W-:Y:S01]  /*10e50*/  FFMA.FTZ R134, R248, R216, R204 ;  /* 0x000000d8f8867223 */ /* 0x000fe200000100cc */
[----:B------:R-:W-:Y:S01]  /*10e60*/  FFMA.FTZ R197, R249, R217, R205 ;  /* 0x000000d9f9c57223 */ /* 0x000fe200000100cd */
[----:B------:R-:W-:-:S02]  /*10e70*/  F2FP.BF16.F32.PACK_AB R133, R198, R133 ;  /* 0x00000085c685723e */ /* 0x000fc400000010ff */
[----:B------:R-:W-:Y:S02]  /*10e80*/  F2FP.BF16.F32.PACK_AB R132, R199, R132 ;  /* 0x00000084c784723e */ /* 0x000fe400000010ff */
[----:B------:R-:W-:Y:S01]  /*10e90*/  F2FP.BF16.F32.PACK_AB R134, R197, R134 ;  /* 0x00000086c586723e */ /* 0x000fe200000010ff */
[----:B0-----:R-:W-:-:S05]  /*10ea0*/  IMAD.WIDE.U32 R198, R22, 0x10, R250 ;  /* 0x0000001016c67825 */ /* 0x001fca00078e00fa */
[----:B------:R0:W-:Y:S02]  /*10eb0*/  STG.E.128 desc[UR6][R198.64], R132 ;  /* 0x00000084c6007986 */ /* 0x0001e4000c101d06 */
.L_x_8747:
[----:B------:R-:W-:Y:S05]  /*10ec0*/  BSYNC.RECONVERGENT B0 ;  /* 0x0000000000007941 */ /* 0x000fea0003800200 */
.L_x_8746:
[----:B0-234-:R-:W0:Y:S02]  /*10ed0*/  LDC.64 R132, c[0x0][0x380] ;  /* 0x0000e000ff847b82 */ /* 0x01de240000000a00 */
[----:B0-----:R-:W-:-:S04]  /*10ee0*/  LEA R196, R132, R196, 0x2 ;  /* 0x000000c484c47211 */ /* 0x001fc800078e10ff */
[----:B------:R-:W-:-:S13]  /*10ef0*/  ISETP.GE.AND P0, PT, R196, R133, PT ;  /* 0x00000085c400720c */ /* 0x000fda0003f06270 */
[----:B------:R-:W-:Y:S05]  /*10f00*/  @!P0 BRA `(.L_x_8748) ;  /* 0xffffff7400ec8947 */ /* 0x000fea000383ffff */
[----:B------:R-:W-:Y:S05]  /*10f10*/  EXIT ;  /* 0x000000000000794d */ /* 0x000fea0003800000 */
.L_x_8731:
[----:B------:R-:W-:Y:S01]  /*10f20*/  HFMA2 R134, -RZ, RZ, 0, 5.9604644775390625e-08 ;  /* 0x00000001ff867431 */ /* 0x000fe200000001ff */
[----:B------:R-:W-:Y:S01]  /*10f30*/  BSSY B0, `(.L_x_8749) ;  /* 0x0000007000007945 */ /* 0x000fe20003800000 */
[----:B------:R-:W-:Y:S01]  /*10f40*/  IMAD.MOV.U32 R199, RZ, RZ, R135 ;  /* 0x000000ffffc77224 */ /* 0x000fe200078e0087 */
[----:B------:R-:W-:Y:S01]  /*10f50*/  MOV R133, 0x1f ;  /* 0x0000001f00857802 */ /* 0x000fe20000000f00 */
[----:B------:R-:W-:-:S07]  /*10f60*/  IMAD.MOV.U32 R132, RZ, RZ, -0x1 ;  /* 0xffffffffff847424 */ /* 0x000fce00078e00ff */
[----:B-1---5:R-:W-:Y:S05]  /*10f70*/  WARPSYNC.COLLECTIVE R132, `(.L_x_8750) ;  /* 0x0000000084087348 */ /* 0x022fea0003c00000 */
[----:B------:R0:W2:Y:S02]  /*10f80*/  SHFL.BFLY P6, R132, R199, R134, R133 ;  /* 0x0c000086c7847389 */ /* 0x0000a400000c0085 */
[----:B012--5:R-:W-:Y:S05]  /*10f90*/  ENDCOLLECTIVE ;  /* 0x000000000000791b */ /* 0x027fea0003800000 */
.L_x_8750:
[----:B------:R-:W-:Y:S05]  /*10fa0*/  BSYNC B0 ;  /* 0x0000000000007941 */ /* 0x000fea0003800000 */
.L_x_8749:
        /* <DEDUP_REMOVED lines=9> */
.L_x_8751:
[----:B------:R-:W-:Y:S02]  /*11040*/  IMAD.MOV.U32 R134, RZ, RZ, 0x4 ;  /* 0x00000004ff867424 */ /* 0x000fe400078e00ff */
[----:B------:R-:W-:Y:S01]  /*11050*/  FADD.FTZ R135, R135, R132 ;  /* 0x0000008487877221 */ /* 0x000fe20000010000 */
[----:B------:R-:W-:-:S04]  /*11060*/  MOV R132, 0xffffffff ;  /* 0xffffffff00847802 */ /* 0x000fc80000000f00 */
[----:B------:R-:W-:-:S07]  /*11070*/  MOV R199, R135 ;  /* 0x0000008700c77202 */ /* 0x000fce0000000f00 */
[----:B------:R-:W-:Y:S05]  /*11080*/  WARPSYNC.COLLECTIVE R132, `(.L_x_8752) ;  /* 0x0000000084087348 */ /* 0x000fea0003c00000 */
[----:B------:R0:W1:Y:S02]  /*11090*/  SHFL.BFLY P6, R132, R199, R134, R133 ;  /* 0x0c000086c7847389 */ /* 0x00006400000c0085 */
[----:B01----:R-:W-:Y:S05]  /*110a0*/  ENDCOLLECTIVE ;  /* 0x000000000000791b */ /* 0x003fea0003800000 */
.L_x_8752:
[----:B------:R-:W-:Y:S02]  /*110b0*/  IMAD.MOV.U32 R134, RZ, RZ, 0x8 ;  /* 0x00000008ff867424 */ /* 0x000fe400078e00ff */
[----:B------:R-:W-:Y:S01]  /*110c0*/  FADD.FTZ R135, R135, R132 ;  /* 0x0000008487877221 */ /* 0x000fe20000010000 */
[----:B------:R-:W-:-:S04]  /*110d0*/  MOV R132, 0xffffffff ;  /* 0xffffffff00847802 */ /* 0x000fc80000000f00 */
[----:B------:R-:W-:-:S07]  /*110e0*/  MOV R199, R135 ;  /* 0x0000008700c77202 */ /* 0x000fce0000000f00 */
[----:B------:R-:W-:Y:S05]  /*110f0*/  WARPSYNC.COLLECTIVE R132, `(.L_x_8753) ;  /* 0x0000000084087348 */ /* 0x000fea0003c00000 */
[----:B------:R0:W1:Y:S02]  /*11100*/  SHFL.BFLY P6, R132, R199, R134, R133 ;  /* 0x0c000086c7847389 */ /* 0x00006400000c0085 */
[----:B01----:R-:W-:Y:S05]  /*11110*/  ENDCOLLECTIVE ;  /* 0x000000000000791b */ /* 0x003fea0003800000 */
.L_x_8753:
[----:B------:R-:W-:Y:S02]  /*11120*/  IMAD.MOV.U32 R134, RZ, RZ, 0x10 ;  /* 0x00000010ff867424 */ /* 0x000fe400078e00ff */
[----:B------:R-:W-:Y:S01]  /*11130*/  FADD.FTZ R135, R135, R132 ;  /* 0x0000008487877221 */ /* 0x000fe20000010000 */
[----:B------:R-:W-:-:S04]  /*11140*/  MOV R132, 0xffffffff ;  /* 0xffffffff00847802 */ /* 0x000fc80000000f00 */
[----:B------:R-:W-:-:S07]  /*11150*/  MOV R199, R135 ;  /* 0x0000008700c77202 */ /* 0x000fce0000000f00 */
[----:B------:R-:W-:Y:S05]  /*11160*/  WARPSYNC.COLLECTIVE R132, `(.L_x_8754) ;  /* 0x0000000084087348 */ /* 0x000fea0003c00000 */
[----:B------:R0:W1:Y:S02]  /*11170*/  SHFL.BFLY P6, R132, R199, R134, R133 ;  /* 0x0c000086c7847389 */ /* 0x00006400000c0085 */
[----:B01----:R-:W-:Y:S05]  /*11180*/  ENDCOLLECTIVE ;  /* 0x000000000000791b */ /* 0x003fea0003800000 */
.L_x_8754:
        /* <DEDUP_REMOVED lines=140> */
.L_x_8755:
[----:B------:R-:W-:Y:S02]  /*11a50*/  HFMA2 R134, -RZ, RZ, 0, 1.1920928955078125e-07 ;  /* 0x00000002ff867431 */ /* 0x000fe400000001ff */
[----:B------:R-:W-:Y:S01]  /*11a60*/  FADD.FTZ R197, R197, R132 ;  /* 0x00000084c5c57221 */ /* 0x000fe20000010000 */
[----:B------:R-:W-:-:S03]  /*11a70*/  MOV R132, 0xffffffff ;  /* 0xffffffff00847802 */ /* 0x000fc60000000f00 */
[----:B------:R-:W-:-:S07]  /*11a80*/  IMAD.MOV.U32 R199, RZ, RZ, R197 ;  /* 0x000000ffffc77224 */ /* 0x000fce00078e00c5 */
[----:B------:R-:W-:Y:S05]  /*11a90*/  WARPSYNC.COLLECTIVE R132, `(.L_x_8756) ;  /* 0x0000000084087348 */ /* 0x000fea0003c00000 */
[----:B------:R0:W1:Y:S02]  /*11aa0*/  SHFL.BFLY P6, R132, R199, R134, R133 ;  /* 0x0c000086c7847389 */ /* 0x00006400000c0085 */
[----:B01----:R-:W-:Y:S05]  /*11ab0*/  ENDCOLLECTIVE ;  /* 0x000000000000791b */ /* 0x003fea0003800000 */
.L_x_8756:
[----:B------:R-:W-:Y:S02]  /*11ac0*/  HFMA2 R134, -RZ, RZ, 0, 2.384185791015625e-07 ;  /* 0x00000004ff867431 */ /* 0x000fe400000001ff */
[----:B------:R-:W-:Y:S01]  /*11ad0*/  FADD.FTZ R197, R197, R132 ;  /* 0x00000084c5c57221 */ /* 0x000fe20000010000 */
[----:B------:R-:W-:-:S03]  /*11ae0*/  MOV R132, 0xffffffff ;  /* 0xffffffff00847802 */ /* 0x000fc60000000f00 */
[----:B------:R-:W-:-:S07]  /*11af0*/  IMAD.MOV.U32 R199, RZ, RZ, R197 ;  /* 0x000000ffffc77224 */ /* 0x000fce00078e00c5 */
[----:B------:R-:W-:Y:S05]  /*11b00*/  WARPSYNC.COLLECTIVE R132, `(.L_x_8757) ;  /* 0x0000000084087348 */ /* 0x000fea0003c00000 */
[----:B------:R0:W1:Y:S02]  /*11b10*/  SHFL.BFLY P6, R132, R199, R134, R133 ;  /* 0x0c000086c7847389 */ /* 0x00006400000c0085 */
[----:B01----:R-:W-:Y:S05]  /*11b20*/  ENDCOLLECTIVE ;  /* 0x000000000000791b */ /* 0x003fea0003800000 */
.L_x_8757:
[----:B------:R-:W-:Y:S02]  /*11b30*/  HFMA2 R134, -RZ, RZ, 0, 4.76837158203125e-07 ;  /* 0x00000008ff867431 */ /* 0x000fe400000001ff */
[----:B------:R-:W-:Y:S01]  /*11b40*/  FADD.FTZ R197, R197, R132 ;  /* 0x00000084c5c57221 */ /* 0x000fe20000010000 */
[----:B------:R-:W-:-:S03]  /*11b50*/  MOV R132, 0xffffffff ;  /* 0xffffffff00847802 */ /* 0x000fc60000000f00 */
[----:B------:R-:W-:-:S07]  /*11b60*/  IMAD.MOV.U32 R199, RZ, RZ, R197 ;  /* 0x000000ffffc77224 */ /* 0x000fce00078e00c5 */
[----:B------:R-:W-:Y:S05]  /*11b70*/  WARPSYNC.COLLECTIVE R132, `(.L_x_8758) ;  /* 0x0000000084087348 */ /* 0x000fea0003c00000 */
[----:B------:R0:W1:Y:S02]  /*11b80*/  SHFL.BFLY P6, R132, R199, R134, R133 ;  /* 0x0c000086c7847389 */ /* 0x00006400000c0085 */
[----:B01----:R-:W-:Y:S05]  /*11b90*/  ENDCOLLECTIVE ;  /* 0x000000000000791b */ /* 0x003fea0003800000 */
.L_x_8758:
[----:B------:R-:W-:Y:S02]  /*11ba0*/  HFMA2 R134, -RZ, RZ, 0, 9.5367431640625e-07 ;  /* 0x00000010ff867431 */ /* 0x000fe400000001ff */
[----:B------:R-:W-:Y:S01]  /*11bb0*/  FADD.FTZ R197, R197, R132 ;  /* 0x00000084c5c57221 */ /* 0x000fe20000010000 */
[----:B------:R-:W-:-:S03]  /*11bc0*/  MOV R132, 0xffffffff ;  /* 0xffffffff00847802 */ /* 0x000fc60000000f00 */
[----:B------:R-:W-:-:S07]  /*11bd0*/  IMAD.MOV.U32 R199, RZ, RZ, R197 ;  /* 0x000000ffffc77224 */ /* 0x000fce00078e00c5 */
[----:B------:R-:W-:Y:S05]  /*11be0*/  WARPSYNC.COLLECTIVE R132, `(.L_x_8759) ;  /* 0x0000000084087348 */ /* 0x000fea0003c00000 */
[----:B------:R0:W1:Y:S02]  /*11bf0*/  SHFL.BFLY P6, R132, R199, R134, R133 ;  /* 0x0c000086c7847389 */ /* 0x00006400000c0085 */
[----:B01----:R-:W-:Y:S05]  /*11c00*/  ENDCOLLECTIVE ;  /* 0x000000000000791b */ /* 0x003fea0003800000 */
.L_x_8759:
[----:B------:R-:W-:Y:S05]  /*11c10*/  BRA `(.L_x_8760) ;  /* 0xffffffd000887947 */ /* 0x000fea000383ffff */
.L_x_8761:
        /* <DEDUP_REMOVED lines=14> */
.L_x_43868:


//--------------------- .text._ZN10layer_norm31ln_parallel_residual_fwd_kernelINS_13Kernel_traitsIf13__nv_bfloat16S2_S2_fjLj2048ELj1ELj4ELj1ELj16ENS_18Kernel_traits_baseILj2048EfS2_S2_S2_fjLj128EEEEELb0ELb0ELb1EEEvNS_9FwdParamsE --------------------------
	.section	.text._ZN10layer_norm31ln_parallel_residual_fwd_kernelINS_13Kernel_traitsIf13__nv_bfloat16S2_S2_fjLj2048ELj1ELj4ELj1ELj16ENS_18Kernel_traits_baseILj2048EfS2_S2_S2_fjLj128EEEEELb0ELb0ELb1EEEvNS_9FwdParamsE,"ax",@progbits
	.align	128
        .global         _ZN10layer_norm31ln_parallel_residual_fwd_kernelINS_13Kernel_traitsIf13__nv_bfloat16S2_S2_fjLj2048ELj1ELj4ELj1ELj16ENS_18Kernel_traits_baseILj2048EfS2_S2_S2_fjLj128EEEEELb0ELb0ELb1EEEvNS_9FwdParamsE
        .type           _ZN10layer_norm31ln_parallel_residual_fwd_kernelINS_13Kernel_traitsIf13__nv_bfloat16S2_S2_fjLj2048ELj1ELj4ELj1ELj16ENS_18Kernel_traits_baseILj2048EfS2_S2_S2_fjLj128EEEEELb0ELb0ELb1EEEvNS_9FwdParamsE,@function
        .size           _ZN10layer_norm31ln_parallel_residual_fwd_kernelINS_13Kernel_traitsIf13__nv_bfloat16S2_S2_fjLj2048ELj1ELj4ELj1ELj16ENS_18Kernel_traits_baseILj2048EfS2_S2_S2_fjLj128EEEEELb0ELb0ELb1EEEvNS_9FwdParamsE,(.L_x_43869 - _ZN10layer_norm31ln_parallel_residual_fwd_kernelINS_13Kernel_traitsIf13__nv_bfloat16S2_S2_fjLj2048ELj1ELj4ELj1ELj16ENS_18Kernel_traits_baseILj2048EfS2_S2_S2_fjLj128EEEEELb0ELb0ELb1EEEvNS_9FwdParamsE)
        .other          _ZN10layer_norm31ln_parallel_residual_fwd_kernelINS_13Kernel_traitsIf13__nv_bfloat16S2_S2_fjLj2048ELj1ELj4ELj1ELj16ENS_18Kernel_traits_baseILj2048EfS2_S2_S2_fjLj128EEEEELb0ELb0ELb1EEEvNS_9FwdParamsE,@"STO_CUDA_ENTRY STV_DEFAULT"
_ZN10layer_norm31ln_parallel_residual_fwd_kernelINS_13Kernel_traitsIf13__nv_bfloat16S2_S2_fjLj2048ELj1ELj4ELj1ELj16ENS_18Kernel_traits_baseILj2048EfS2_S2_S2_fjLj128EEEEELb0ELb0ELb1EEEvNS_9FwdParamsE:
.text._ZN10layer_norm31ln_parallel_residual_fwd_kernelINS_13Kernel_traitsIf13__nv_bfloat16S2_S2_fjLj2048ELj1ELj4ELj1ELj16ENS_18Kernel_traits_baseILj2048EfS2_S2_S2_fjLj128EEEEELb0ELb0ELb1EEEvNS_9FwdParamsE:
        /* <DEDUP_REMOVED lines=13> */
[----:B------:R0:W-:Y:S01]  /*00d0*/  STL [R1+0x17c], RZ ;  /* 0x00017cff01007387 */ /* 0x0001e20000100800 */
[----:B------:R-:W1:Y:S03]  /*00e0*/  LDCU.64 UR4, c[0x0][0x440] ;  /* 0x00008800ff0477ac */ /* 0x000e660008000a00 */
[----:B------:R0:W-:Y:S04]  /*00f0*/  STL [R1+0x178], RZ ;  /* 0x000178ff01007387 */ /* 0x0001e80000100800 */
[----:B------:R0:W-:Y:S04]  /*0100*/  STL [R1+0x174], RZ ;  /* 0x000174ff01007387 */ /* 0x0001e80000100800 */
[----:B------:R0:W-:Y:S04]  /*0110*/  STL [R1+0x170], RZ ;  /* 0x000170ff01007387 */ /* 0x0001e80000100800 */
[----:B------:R0:W-:Y:S01]  /*0120*/  STL [R1+0x16c], RZ ;  /* 0x00016cff01007387 */ /* 0x0001e20000100800 */
[----:B-1----:R-:W-:-:S03]  /*0130*/  UISETP.NE.U32.AND UP0, UPT, UR4, URZ, UPT ;  /* 0x000000ff0400728c */ /* 0x002fc6000bf05070 */
[----:B------:R0:W-:Y:S01]  /*0140*/  STL [R1+0x168], RZ ;  /* 0x000168ff01007387 */ /* 0x0001e20000100800 */
[----:B------:R-:W-:-:S03]  /*0150*/  UISETP.NE.AND.EX UP0, UPT, UR5, URZ, UPT, UP0 ;  /* 0x000000ff0500728c */ /* 0x000fc6000bf05300 */
[----:B------:R0:W-:Y:S04]  /*0160*/  STL [R1+0x164], RZ ;  /* 0x000164ff01007387 */ /* 0x0001e80000100800 */
        /* <DEDUP_REMOVED lines=56> */
[----:B------:R0:W-:Y:S01]  /*04f0*/  STL [R1+0x80], RZ ;  /* 0x000080ff01007387 */ /* 0x0001e20000100800 */
[----:B------:R-:W-:Y:S05]  /*0500*/  BRA.U UP0, `(.L_x_8763) ;  /* 0x0000000500547547 */ /* 0x000fea000b800000 */
[----:B------:R-:W1:Y:S08]  /*0510*/  LDC.64 R4, c[0x0][0x3d0] ;  /* 0x0000f400ff047b82 */ /* 0x000e700000000a00 */
[----:B------:R-:W2:Y:S01]  /*0520*/  LDC.64 R6, c[0x0][0x3d8] ;  /* 0x0000f600ff067b82 */ /* 0x000ea20000000a00 */
[----:B-1----:R-:W-:-:S05]  /*0530*/  IMAD.WIDE.U32 R4, R12, 0x20, R4 ;  /* 0x000000200c047825 */ /* 0x002fca00078e0004 */
[----:B------:R-:W3:Y:S01]  /*0540*/  LDG.E.128 R36, desc[UR6][R4.64] ;  /* 0x0000000604247981 */ /* 0x000ee2000c1e1d00 */
[----:B--2---:R-:W-:-:S03]  /*0550*/  IMAD.WIDE.U32 R6, R12, 0x20, R6 ;  /* 0x000000200c067825 */ /* 0x004fc600078e0006 */
[----:B------:R-:W2:Y:S04]  /*0560*/  LDG.E.128 R32, desc[UR6][R4.64+0x10] ;  /* 0x0000100604207981 */ /* 0x000ea8000c1e1d00 */
[----:B------:R-:W4:Y:S04]  /*0570*/  LDG.E.128 R28, desc[UR6][R4.64+0x400] ;  /* 0x00040006041c7981 */ /* 0x000f28000c1e1d00 */
[----:B------:R-:W4:Y:S04]  /*0580*/  LDG.E.128 R24, desc[UR6][R4.64+0x410] ;  /* 0x0004100604187981 */ /* 0x000f28000c1e1d00 */
[----:B------:R-:W4:Y:S04]  /*0590*/  LDG.E.128 R20, desc[UR6][R6.64] ;  /* 0x0000000606147981 */ /* 0x000f28000c1e1d00 */
[----:B------:R-:W4:Y:S04]  /*05a0*/  LDG.E.128 R16, desc[UR6][R6.64+0x10] ;  /* 0x0000100606107981 */ /* 0x000f28000c1e1d00 */
[----:B------:R-:W4:Y:S04]  /*05b0*/  LDG.E.128 R12, desc[UR6][R6.64+0x400] ;  /* 0x00040006060c7981 */ /* 0x000f28000c1e1d00 */
[----:B------:R-:W4:Y:S04]  /*05c0*/  LDG.E.128 R8, desc[UR6][R6.64+0x410] ;  /* 0x0004100606087981 */ /* 0x000f28000c1e1d00 */
        /* <DEDUP_REMOVED lines=54> */
[----:B---3--:R-:W-:Y:S04]  /*0930*/  STL.64 [R1+0x70], R36 ;  /* 0x0000702401007387 */ /* 0x008fe80000100a00 */
[----:B------:R3:W-:Y:S04]  /*0940*/  STL.64 [R1+0x78], R38 ;  /* 0x0000782601007387 */ /* 0x0007e80000100a00 */
[----:B--2---:R1:W-:Y:S04]  /*0950*/  STL.64 [R1+0x60], R32 ;  /* 0x0000602001007387 */ /* 0x0043e80000100a00 */
[----:B------:R1:W-:Y:S04]  /*0960*/  STL.64 [R1+0x68], R34 ;  /* 0x0000682201007387 */ /* 0x0003e80000100a00 */
[----:B----4-:R1:W-:Y:S04]  /*0970*/  STL.64 [R1+0x30], R28 ;  /* 0x0000301c01007387 */ /* 0x0103e80000100a00 */
[----:B------:R1:W-:Y:S04]  /*0980*/  STL.64 [R1+0x38], R30 ;  /* 0x0000381e01007387 */ /* 0x0003e80000100a00 */
        /* <DEDUP_REMOVED lines=8> */
[----:B------:R1:W-:Y:S04]  /*0a10*/  STL.64 [R1], R8 ;  /* 0x0000000801007387 */ /* 0x0003e80000100a00 */
[----:B------:R1:W-:Y:S01]  /*0a20*/  STL.64 [R1+0x8], R10 ;  /* 0x0000080a01007387 */ /* 0x0003e20000100a00 */
[----:B---3--:R-:W-:-:S02]  /*0a30*/  CS2R R38, SRZ ;  /* 0x0000000000267805 */ /* 0x008fc4000001ff00 */
[----:B------:R-:W-:Y:S01]  /*0a40*/  CS2R R36, SRZ ;  /* 0x0000000000247805 */ /* 0x000fe2000001ff00 */
[----:B------:R-:W-:Y:S06]  /*0a50*/  BRA `(.L_x_8764) ;  /* 0x0000001400347947 */ /* 0x000fec0003800000 */
.L_x_8763:
[----:B------:R-:W1:Y:S08]  /*0a60*/  LDC.64 R6, c[0x0][0x3d0] ;  /* 0x0000f400ff067b82 */ /* 0x000e700000000a00 */
[----:B------:R-:W2:Y:S08]  /*0a70*/  LDC.64 R8, c[0x0][0x3d8] ;  /* 0x0000f600ff087b82 */ /* 0x000eb00000000a00 */
[----:B------:R-:W3:Y:S01]  /*0a80*/  LDC.64 R4, c[0x0][0x440] ;  /* 0x00011000ff047b82 */ /* 0x000ee20000000a00 */
[----:B-1----:R-:W-:-:S05]  /*0a90*/  IMAD.WIDE.U32 R6, R12, 0x20, R6 ;  /* 0x000000200c067825 */ /* 0x002fca00078e0006 */
[----:B------:R-:W4:Y:S01]  /*0aa0*/  LDG.E.128 R40, desc[UR6][R6.64] ;  /* 0x0000000606287981 */ /* 0x000f22000c1e1d00 */
[----:B--2---:R-:W-:-:S03]  /*0ab0*/  IMAD.WIDE.U32 R8, R12, 0x20, R8 ;  /* 0x000000200c087825 */ /* 0x004fc600078e0008 */
[----:B------:R-:W2:Y:S04]  /*0ac0*/  LDG.E.128 R36, desc[UR6][R6.64+0x10] ;  /* 0x0000100606247981 */ /* 0x000ea8000c1e1d00 */
[----:B------:R-:W2:Y:S01]  /*0ad0*/  LDG.E.128 R32, desc[UR6][R6.64+0x400] ;  /* 0x0004000606207981 */ /* 0x000ea2000c1e1d00 */
[----:B---3--:R-:W-:-:S03]  /*0ae0*/  IMAD.WIDE.U32 R4, R12, 0x20, R4 ;  /* 0x000000200c047825 */ /* 0x008fc600078e0004 */
[----:B------:R-:W3:Y:S04]  /*0af0*/  LDG.E.128 R28, desc[UR6][R6.64+0x410] ;  /* 0x00041006061c7981 */ /* 0x000ee8000c1e1d00 */
[----:B------:R-:W3:Y:S04]  /*0b00*/  LDG.E.128 R24, desc[UR6][R8.64] ;  /* 0x0000000608187981 */ /* 0x000ee8000c1e1d00 */
[----:B------:R-:W3:Y:S04]  /*0b10*/  LDG.E.128 R20, desc[UR6][R8.64+0x10] ;  /* 0x0000100608147981 */ /* 0x000ee8000c1e1d00 */
[----:B------:R-:W3:Y:S04]  /*0b20*/  LDG.E.128 R12, desc[UR6][R8.64+0x410] ;  /* 0x00041006080c7981 */ /* 0x000ee8000c1e1d00 */
[----:B------:R-:W3:Y:S04]  /*0b30*/  LDG.E.128 R16, desc[UR6][R8.64+0x400] ;  /* 0x0004000608107981 */ /* 0x000ee8000c1e1d00 */
        /* <DEDUP_REMOVED lines=38> */
[----:B----4-:R-:W-:Y:S04]  /*0da0*/  STL.64 [R1+0x70], R40 ;  /* 0x0000702801007387 */ /* 0x010fe80000100a00 */
[----:B------:R4:W-:Y:S04]  /*0db0*/  STL.64 [R1+0x78], R42 ;  /* 0x0000782a01007387 */ /* 0x0009e80000100a00 */
[----:B--2---:R-:W-:Y:S04]  /*0dc0*/  STL.64 [R1+0x60], R36 ;  /* 0x0000602401007387 */ /* 0x004fe80000100a00 */
[----:B------:R2:W-:Y:S04]  /*0dd0*/  STL.64 [R1+0x68], R38 ;  /* 0x0000682601007387 */ /* 0x0005e80000100a00 */
[----:B----4-:R1:W5:Y:S04]  /*0de0*/  LDG.E.128 R40, desc[UR6][R4.64+0x10] ;  /* 0x0000100604287981 */ /* 0x010368000c1e1d00 */
[----:B--2---:R1:W5:Y:S04]  /*0df0*/  LDG.E.128 R36, desc[UR6][R4.64] ;  /* 0x0000000604247981 */ /* 0x004368000c1e1d00 */
[----:B------:R1:W-:Y:S04]  /*0e00*/  STL.64 [R1+0x30], R32 ;  /* 0x0000302001007387 */ /* 0x0003e80000100a00 */
[----:B------:R1:W-:Y:S04]  /*0e10*/  STL.64 [R1+0x38], R34 ;  /* 0x0000382201007387 */ /* 0x0003e80000100a00 */
[----:B---3--:R1:W-:Y:S04]  /*0e20*/  STL.64 [R1+0x20], R28 ;  /* 0x0000201c01007387 */ /* 0x0083e80000100a00 */
[----:B------:R1:W-:Y:S04]  /*0e30*/  STL.64 [R1+0x28], R30 ;  /* 0x0000281e01007387 */ /* 0x0003e80000100a00 */
[----:B------:R1:W-:Y:S04]  /*0e40*/  STL.64 [R1+0x50], R24 ;  /* 0x0000501801007387 */ /* 0x0003e80000100a00 */
[----:B------:R1:W-:Y:S04]  /*0e50*/  STL.64 [R1+0x58], R26 ;  /* 0x0000581a01007387 */ /* 0x0003e80000100a00 */
[----:B------:R1:W-:Y:S04]  /*0e60*/  STL.64 [R1+0x40], R20 ;  /* 0x0000401401007387 */ /* 0x0003e80000100a00 */
[----:B------:R1:W-:Y:S04]  /*0e70*/  STL.64 [R1+0x48], R22 ;  /* 0x0000481601007387 */ /* 0x0003e80000100a00 */
[----:B------:R1:W-:Y:S04]  /*0e80*/  STL.64 [R1], R12 ;  /* 0x0000000c01007387 */ /* 0x0003e80000100a00 */
[----:B------:R1:W-:Y:S04]  /*0e90*/  STL.64 [R1+0x10], R16 ;  /* 0x0000101001007387 */ /* 0x0003e80000100a00 */
[----:B------:R1:W-:Y:S04]  /*0ea0*/  STL.64 [R1+0x18], R18 ;  /* 0x0000181201007387 */ /* 0x0003e80000100a00 */
[----:B------:R1:W-:Y:S01]  /*0eb0*/  STL.64 [R1+0x8], R14 ;  /* 0x0000080e01007387 */ /* 0x0003e20000100a00 */
[----:B------:R-:W-:Y:S05]  /*0ec0*/  BRA `(.L_x_8764) ;  /* 0x0000001000187947 */ /* 0x000fea0003800000 */
.L_x_8762:
[----:B------:R-:W0:Y:S02]  /*0ed0*/  LDCU.64 UR4, c[0x0][0x440] ;  /* 0x00008800ff0477ac */ /* 0x000e240008000a00 */
[----:B0-----:R-:W-:-:S04]  /*0ee0*/  UISETP.NE.U32.AND UP0, UPT, UR4, URZ, UPT ;  /* 0x000000ff0400728c */ /* 0x001fc8000bf05070 */
[----:B------:R-:W-:-:S09]  /*0ef0*/  UISETP.NE.AND.EX UP0, UPT, UR5, URZ, UPT, UP0 ;  /* 0x000000ff0500728c */ /* 0x000fd2000bf05300 */
[----:B------:R-:W-:Y:S05]  /*0f00*/  BRA.U !UP0, `(.L_x_8765) ;  /* 0x0000000508f07547 */ /* 0x000fea000b800000 */
[----:B------:R-:W0:Y:S01]  /*0f10*/  LDCU.128 UR12, c[0x0][0x3d0] ;  /* 0x00007a00ff0c77ac */ /* 0x000e220008000c00 */
[----:B------:R-:W-:-:S04]  /*0f20*/  SHF.L.U32 R4, R0, 0x5, RZ ;  /* 0x0000000500047819 */ /* 0x000fc800000006ff */
[----:B------:R-:W-:-:S04]  /*0f30*/  LOP3.LUT R4, R4, 0x3e0, RZ, 0xc0, !PT ;  /* 0x000003e004047812 */ /* 0x000fc800078ec0ff */
[----:B------:R-:W-:-:S04]  /*0f40*/  IADD3 R8, P2, PT, R4, UR8, RZ ;  /* 0x0000000804087c10 */ /* 0x000fc8000ff5e0ff */
[----:B------:R-:W-:Y:S02]  /*0f50*/  IADD3.X R9, PT, PT, RZ, UR9, RZ, P2, !PT ;  /* 0x00000009ff097c10 */ /* 0x000fe400097fe4ff */
[----:B0-----:R-:W-:-:S03]  /*0f60*/  IADD3 R6, P1, PT, R4, UR12, RZ ;  /* 0x0000000c04067c10 */ /* 0x001fc6000ff3e0ff */
[----:B------:R-:W2:Y:S01]  /*0f70*/  LDG.E.128 R88, desc[UR6][R8.64] ;  /* 0x0000000608587981 */ /* 0x000ea2000c1e1d00 */
[C---:B------:R-:W-:Y:S02]  /*0f80*/  IADD3 R10, P3, PT, R4.reuse, UR14, RZ ;  /* 0x0000000e040a7c10 */ /* 0x040fe4000ff7e0ff */
[----:B------:R-:W-:Y:S01]  /*0f90*/  IADD3.X R7, PT, PT, RZ, UR13, RZ, P1, !PT ;  /* 0x0000000dff077c10 */ /* 0x000fe20008ffe4ff */
[----:B------:R-:W3:Y:S01]  /*0fa0*/  LDG.E.128 R36, desc[UR6][R8.64+0x10] ;  /* 0x0000100608247981 */ /* 0x000ee2000c1e1d00 */
[----:B------:R-:W-:Y:S02]  /*0fb0*/  IADD3.X R11, PT, PT, RZ, UR15, RZ, P3, !PT ;  /* 0x0000000fff0b7c10 */ /* 0x000fe40009ffe4ff */
[----:B------:R-:W-:Y:S01]  /*0fc0*/  IADD3 R4, P4, PT, R4, UR4, RZ ;  /* 0x0000000404047c10 */ /* 0x000fe2000ff9e0ff */
[----:B------:R-:W4:Y:S03]  /*0fd0*/  LDG.E.128 R24, desc[UR6][R6.64] ;  /* 0x0000000606187981 */ /* 0x000f26000c1e1d00 */
[----:B------:R-:W-:Y:S01]  /*0fe0*/  IADD3.X R5, PT, PT, RZ, UR5, RZ, P4, !PT ;  /* 0x00000005ff057c10 */ /* 0x000fe2000a7fe4ff */
[----:B------:R-:W2:Y:S04]  /*0ff0*/  LDG.E.128 R20, desc[UR6][R6.64+0x10] ;  /* 0x0000100606147981 */ /* 0x000ea8000c1e1d00 */
[----:B------:R-:W3:Y:S04]  /*1000*/  LDG.E.128 R16, desc[UR6][R6.64+0x400] ;  /* 0x0004000606107981 */ /* 0x000ee8000c1e1d00 */
        /* <DEDUP_REMOVED lines=45> */
[----:B---3--:R-:W-:Y:S04]  /*12e0*/  STL.64 [R1+0x30], R16 ;  /* 0x0000301001007387 */ /* 0x008fe80000100a00 */
[----:B-1----:R-:W3:Y:S04]  /*12f0*/  LDG.E.128 R24, desc[UR6][R10.64] ;  /* 0x000000060a187981 */ /* 0x002ee8000c1e1d00 */
[----:B------:R-:W-:Y:S04]  /*1300*/  STL.64 [R1+0x38], R18 ;  /* 0x0000381201007387 */ /* 0x000fe80000100a00 */
[----:B------:R-:W-:Y:S04]  /*1310*/  STL.64 [R1+0x20], R12 ;  /* 0x0000200c01007387 */ /* 0x000fe80000100a00 */
[----:B--2---:R-:W2:Y:S04]  /*1320*/  LDG.E.128 R20, desc[UR6][R10.64+0x10] ;  /* 0x000010060a147981 */ /* 0x004ea8000c1e1d00 */
[----:B------:R1:W-:Y:S04]  /*1330*/  STL.64 [R1+0x28], R14 ;  /* 0x0000280e01007387 */ /* 0x0003e80000100a00 */
[----:B------:R-:W-:Y:S04]  /*1340*/  STL.64 [R1+0x80], R88 ;  /* 0x0000805801007387 */ /* 0x000fe80000100a00 */
[----:B------:R-:W-:Y:S04]  /*1350*/  STL.64 [R1+0x88], R90 ;  /* 0x0000885a01007387 */ /* 0x000fe80000100a00 */
[----:B-1----:R-:W4:Y:S04]  /*1360*/  LDG.E.128 R12, desc[UR6][R10.64+0x410] ;  /* 0x000410060a0c7981 */ /* 0x002f28000c1e1d00 */
[----:B------:R-:W4:Y:S04]  /*1370*/  LDG.E.128 R16, desc[UR6][R10.64+0x400] ;  /* 0x000400060a107981 */ /* 0x000f28000c1e1d00 */
[----:B------:R-:W-:Y:S04]  /*1380*/  STL.64 [R1+0x90], R36 ;  /* 0x0000902401007387 */ /* 0x000fe80000100a00 */
[----:B------:R1:W-:Y:S04]  /*1390*/  STL.64 [R1+0x98], R38 ;  /* 0x0000982601007387 */ /* 0x0003e80000100a00 */
        /* <DEDUP_REMOVED lines=24> */
[----:B-1----:R1:W5:Y:S04]  /*1520*/  LDG.E.128 R36, desc[UR6][R4.64] ;  /* 0x0000000604247981 */ /* 0x002368000c1e1d00 */
[----:B0-----:R1:W5:Y:S04]  /*1530*/  LDG.E.128 R40, desc[UR6][R4.64+0x10] ;  /* 0x0000100604287981 */ /* 0x001368000c1e1d00 */
        /* <DEDUP_REMOVED lines=12> */
[----:B------:R1:W-:Y:S04]  /*1600*/  STL.64 [R1+0x160], R32 ;  /* 0x0001602001007387 */ /* 0x0003e80000100a00 */
[----:B------:R1:W-:Y:S04]  /*1610*/  STL.64 [R1+0x168], R34 ;  /* 0x0001682201007387 */ /* 0x0003e80000100a00 */
[----:B------:R1:W-:Y:S04]  /*1620*/  STL.64 [R1+0x170], R28 ;  /* 0x0001701c01007387 */ /* 0x0003e80000100a00 */
[----:B------:R1:W-:Y:S04]  /*1630*/  STL.64 [R1+0x178], R30 ;  /* 0x0001781e01007387 */ /* 0x0003e80000100a00 */
[----:B---3--:R1:W-:Y:S04]  /*1640*/  STL.64 [R1+0x50], R24 ;  /* 0x0000501801007387 */ /* 0x0083e80000100a00 */
[----:B------:R1:W-:Y:S04]  /*1650*/  STL.64 [R1+0x58], R26 ;  /* 0x0000581a01007387 */ /* 0x0003e80000100a00 */
[----:B--2---:R1:W-:Y:S04]  /*1660*/  STL.64 [R1+0x40], R20 ;  /* 0x0000401401007387 */ /* 0x0043e80000100a00 */
[----:B------:R1:W-:Y:S04]  /*1670*/  STL.64 [R1+0x48], R22 ;  /* 0x0000481601007387 */ /* 0x0003e80000100a00 */
[----:B----4-:R1:W-:Y:S04]  /*1680*/  STL.64 [R1], R12 ;  /* 0x0000000c01007387 */ /* 0x0103e80000100a00 */
[----:B------:R1:W-:Y:S04]  /*1690*/  STL.64 [R1+0x10], R16 ;  /* 0x0000101001007387 */ /* 0x0003e80000100a00 */
[----:B------:R1:W-:Y:S04]  /*16a0*/  STL.64 [R1+0x18], R18 ;  /* 0x0000181201007387 */ /* 0x0003e80000100a00 */
[----:B------:R1:W-:Y:S01]  /*16b0*/  STL.64 [R1+0x8], R14 ;  /* 0x0000080e01007387 */ /* 0x0003e20000100a00 */
[----:B------:R-:W-:Y:S05]  /*16c0*/  BRA `(.L_x_8764) ;  /* 0x0000000800187947 */ /* 0x000fea0003800000 */
.L_x_8765:
[----:B------:R-:W0:Y:S08]  /*16d0*/  LDC.64 R6, c[0x0][0x3d0] ;  /* 0x0000f400ff067b82 */ /* 0x000e300000000a00 */
[----:B------:R-:W1:Y:S08]  /*16e0*/  LDC.64 R4, c[0x0][0x438] ;  /* 0x00010e00ff047b82 */ /* 0x000e700000000a00 */
[----:B------:R-:W2:Y:S01]  /*16f0*/  LDC.64 R8, c[0x0][0x3d8] ;  /* 0x0000f600ff087b82 */ /* 0x000ea20000000a00 */
[----:B0-----:R-:W-:-:S05]  /*1700*/  IMAD.WIDE.U32 R6, R12, 0x20, R6 ;  /* 0x000000200c067825 */ /* 0x001fca00078e0006 */
[----:B------:R-:W3:Y:S01]  /*1710*/  LDG.E.128 R24, desc[UR6][R6.64] ;  /* 0x0000000606187981 */ /* 0x000ee2000c1e1d00 */
[----:B-1----:R-:W-:-:S03]  /*1720*/  IMAD.WIDE.U32 R4, R12, 0x20, R4 ;  /* 0x000000200c047825 */ /* 0x002fc600078e0004 */
[----:B------:R-:W4:Y:S04]  /*1730*/  LDG.E.128 R20, desc[UR6][R6.64+0x10] ;  /* 0x0000100606147981 */ /* 0x000f28000c1e1d00 */
[----:B------:R-:W4:Y:S01]  /*1740*/  LDG.E.128 R16, desc[UR6][R6.64+0x400] ;  /* 0x0004000606107981 */ /* 0x000f22000c1e1d00 */
[----:B--2---:R-:W-:-:S03]  /*1750*/  IMAD.WIDE.U32 R8, R12, 0x20, R8 ;  /* 0x000000200c087825 */ /* 0x004fc600078e0008 */
[----:B------:R-:W2:Y:S04]  /*1760*/  LDG.E.128 R84, desc[UR6][R4.64] ;  /* 0x0000000604547981 */ /* 0x000ea8000c1e1d00 */
        /* <DEDUP_REMOVED lines=39> */
[----:B---3--:R-:W-:Y:S04]  /*19e0*/  STL.64 [R1+0x70], R24 ;  /* 0x0000701801007387 */ /* 0x008fe80000100a00 */
[----:B------:R1:W-:Y:S04]  /*19f0*/  STL.64 [R1+0x78], R26 ;  /* 0x0000781a01007387 */ /* 0x0003e80000100a00 */
[----:B----4-:R-:W-:Y:S04]  /*1a00*/  STL.64 [R1+0x60], R20 ;  /* 0x0000601401007387 */ /* 0x010fe80000100a00 */
[----:B------:R3:W-:Y:S04]  /*1a10*/  STL.64 [R1+0x68], R22 ;  /* 0x0000681601007387 */ /* 0x0007e80000100a00 */
[----:B-1----:R-:W4:Y:S04]  /*1a20*/  LDG.E.128 R24, desc[UR6][R4.64+0x1c10] ;  /* 0x001c100604187981 */ /* 0x002f28000c1e1d00 */
[----:B------:R-:W-:Y:S04]  /*1a30*/  STL.64 [R1+0x30], R16 ;  /* 0x0000301001007387 */ /* 0x000fe80000100a00 */
[----:B---3--:R-:W3:Y:S04]  /*1a40*/  LDG.E.128 R20, desc[UR6][R8.64] ;  /* 0x0000000608147981 */ /* 0x008ee8000c1e1d00 */
[----:B------:R1:W-:Y:S04]  /*1a50*/  STL.64 [R1+0x38], R18 ;  /* 0x0000381201007387 */ /* 0x0003e80000100a00 */
[----:B--2---:R-:W-:Y:S04]  /*1a60*/  STL.64 [R1+0x20], R12 ;  /* 0x0000200c01007387 */ /* 0x004fe80000100a00 */
[----:B------:R2:W-:Y:S04]  /*1a70*/  STL.64 [R1+0x28], R14 ;  /* 0x0000280e01007387 */ /* 0x0005e80000100a00 */
[----:B-1----:R-:W3:Y:S04]  /*1a80*/  LDG.E.128 R16, desc[UR6][R8.64+0x10] ;  /* 0x0000100608107981 */ /* 0x002ee8000c1e1d00 */
[----:B------:R-:W3:Y:S04]  /*1a90*/  LDG.E.128 R4, desc[UR6][R8.64+0x410] ;  /* 0x0004100608047981 */ /* 0x000ee8000c1e1d00 */
[----:B--2---:R-:W2:Y:S04]  /*1aa0*/  LDG.E.128 R12, desc[UR6][R8.64+0x400] ;  /* 0x00040006080c7981 */ /* 0x004ea8000c1e1d00 */
        /* <DEDUP_REMOVED lines=26> */
[----:B------:R0:W-:Y:S04]  /*1c50*/  STL.64 [R1+0x150], R32 ;  /* 0x0001502001007387 */ /* 0x0001e80000100a00 */
[----:B------:R0:W-:Y:S04]  /*1c60*/  STL.64 [R1+0x158], R34 ;  /* 0x0001582201007387 */ /* 0x0001e80000100a00 */
[----:B------:R0:W-:Y:S04]  /*1c70*/  STL.64 [R1+0x160], R28 ;  /* 0x0001601c01007387 */ /* 0x0001e80000100a00 */
[----:B------:R0:W-:Y:S01]  /*1c80*/  STL.64 [R1+0x168], R30 ;  /* 0x0001681e01007387 */ /* 0x0001e20000100a00 */
[----:B------:R-:W-:-:S02]  /*1c90*/  CS2R R98, SRZ ;  /* 0x0000000000627805 */ /* 0x000fc4000001ff00 */
[----:B------:R-:W-:Y:S02]  /*1ca0*/  CS2R R96, SRZ ;  /* 0x0000000000607805 */ /* 0x000fe4000001ff00 */
[----:B------:R-:W-:Y:S02]  /*1cb0*/  CS2R R94, SRZ ;  /* 0x00000000005e7805 */ /* 0x000fe4000001ff00 */
[----:B------:R-:W-:Y:S02]  /*1cc0*/  CS2R R92, SRZ ;  /* 0x00000000005c7805 */ /* 0x000fe4000001ff00 */
[----:B------:R-:W-:Y:S02]  /*1cd0*/  CS2R R90, SRZ ;  /* 0x00000000005a7805 */ /* 0x000fe4000001ff00 */
[----:B------:R-:W-:Y:S02]  /*1ce0*/  CS2R R88, SRZ ;  /* 0x0000000000587805 */ /* 0x000fe4000001ff00 */
[----:B-1----:R-:W-:-:S02]  /*1cf0*/  CS2R R86, SRZ ;  /* 0x0000000000567805 */ /* 0x002fc4000001ff00 */
[----:B------:R-:W-:Y:S02]  /*1d00*/  CS2R R84, SRZ ;  /* 0x0000000000547805 */ /* 0x000fe4000001ff00 */
[----:B0-----:R-:W-:Y:S02]  /*1d10*/  CS2R R82, SRZ ;  /* 0x0000000000527805 */ /* 0x001fe4000001ff00 */
        /* <DEDUP_REMOVED lines=23> */
[----:B----4-:R4:W-:Y:S04]  /*1e90*/  STL.64 [R1+0x170], R24 ;  /* 0x0001701801007387 */ /* 0x0109e80000100a00 */
[----:B------:R4:W-:Y:S04]  /*1ea0*/  STL.64 [R1+0x178], R26 ;  /* 0x0001781a01007387 */ /* 0x0009e80000100a00 */
[----:B---3--:R4:W-:Y:S04]  /*1eb0*/  STL.64 [R1+0x50], R20 ;  /* 0x0000501401007387 */ /* 0x0089e80000100a00 */
[----:B------:R4:W-:Y:S04]  /*1ec0*/  STL.64 [R1+0x58], R22 ;  /* 0x0000581601007387 */ /* 0x0009e80000100a00 */
[----:B------:R4:W-:Y:S04]  /*1ed0*/  STL.64 [R1+0x40], R16 ;  /* 0x0000401001007387 */ /* 0x0009e80000100a00 */
[----:B------:R4:W-:Y:S04]  /*1ee0*/  STL.64 [R1+0x48], R18 ;  /* 0x0000481201007387 */ /* 0x0009e80000100a00 */
[----:B--2---:R4:W-:Y:S04]  /*1ef0*/  STL.64 [R1+0x10], R12 ;  /* 0x0000100c01007387 */ /* 0x0049e80000100a00 */
[----:B------:R4:W-:Y:S04]  /*1f00*/  STL.64 [R1+0x18], R14 ;  /* 0x0000180e01007387 */ /* 0x0009e80000100a00 */
[----:B------:R4:W-:Y:S04]  /*1f10*/  STL.64 [R1], R4 ;  /* 0x0000000401007387 */ /* 0x0009e80000100a00 */
[----:B------:R4:W-:Y:S02]  /*1f20*/  STL.64 [R1+0x8], R6 ;  /* 0x0000080601007387 */ /* 0x0009e40000100a00 */
.L_x_8764:
[----:B------:R-:W2:Y:S01]  /*1f30*/  S2UR UR4, SR_CTAID.X ;  /* 0x00000000000479c3 */ /* 0x000ea20000002500 */
[----:B------:R-:W3:Y:S01]  /*1f40*/  LDCU UR5, c[0x0][0x384] ;  /* 0x00007080ff0577ac */ /* 0x000ee20008000800 */
[----:B-1--4-:R-:W-:Y:S01]  /*1f50*/  SHF.R.U32.HI R6, RZ, 0x5, R0 ;  /* 0x00000005ff067819 */ /* 0x012fe20000011600 */
[----:B--2---:R-:W-:-:S06]  /*1f60*/  USHF.L.U32 UR4, UR4, 0x2, URZ ;  /* 0x0000000204047899 */ /* 0x004fcc00080006ff */
[----:B------:R-:W-:-:S04]  /*1f70*/  LOP3.LUT R6, R6, UR4, RZ, 0xfc, !PT ;  /* 0x0000000406067c12 */ /* 0x000fc8000f8efcff */
[----:B---3--:R-:W-:-:S13]  /*1f80*/  ISETP.GE.AND P1, PT, R6, UR5, PT ;  /* 0x0000000506007c0c */ /* 0x008fda000bf26270 */
[----:B------:R-:W-:Y:S05]  /*1f90*/  @P1 EXIT ;  /* 0x000000000000194d */ /* 0x000fea0003800000 */
[----:B------:R-:W-:Y:S01]  /*1fa0*/  ISETP.NE.U32.AND P1, PT, R2, RZ, PT ;  /* 0x000000ff0200720c */ /* 0x000fe20003f25070 */
[----:B------:R-:W1:Y:S03]  /*1fb0*/  LDCU UR4, c[0x0][0x388] ;  /* 0x00007100ff0477ac */ /* 0x000e660008000800 */
[----:B------:R-:W-:Y:S01]  /*1fc0*/  ISETP.NE.AND.EX P1, PT, R3, RZ, PT, P1 ;  /* 0x000000ff0300720c */ /* 0x000fe20003f25310 */
[----:B------:R-:W2:Y:S01]  /*1fd0*/  LDCU.U8 UR5, c[0x0][0x410] ;  /* 0x00008200ff0577ac */ /* 0x000ea20008000000 */
[----:B------:R-:W3:Y:S01]  /*1fe0*/  LDCU UR8, c[0x0][0x448] ;  /* 0x00008900ff0877ac */ /* 0x000ee20008000800 */
[----:B------:R-:W4:Y:S01]  /*1ff0*/  LDCU.64 UR10, c[0x0][0x3a0] ;  /* 0x00007400ff0a77ac */ /* 0x000f220008000a00 */
[----:B------:R-:W0:Y:S09]  /*2000*/  LDCU.64 UR12, c[0x0][0x398] ;  /* 0x00007300ff0c77ac */ /* 0x000e320008000a00 */
.L_x_8799:
[----:B----4-:R-:W-:Y:S01]  /*2010*/  ISETP.NE.U32.AND P2, PT, RZ, UR10, PT ;  /* 0x0000000aff007c0c */ /* 0x010fe2000bf45070 */
[----:B------:R-:W4:Y:S01]  /*2020*/  S2R R7, SR_TID.X ;  /* 0x0000000000077919 */ /* 0x000f220000002100 */
[----:B-1----:R-:W-:Y:S01]  /*2030*/  IMAD R0, R6, UR4, RZ ;  /* 0x0000000406007c24 */ /* 0x002fe2000f8e02ff */
[----:B------:R-:W1:Y:S01]  /*2040*/  LDC.64 R214, c[0x0][0x390] ;  /* 0x0000e400ffd67b82 */ /* 0x000e620000000a00 */
[----:B------:R-:W-:-:S03]  /*2050*/  ISETP.NE.AND.EX P2, PT, RZ, UR11, PT, P2 ;  /* 0x0000000bff007c0c */ /* 0x000fc6000bf45320 */
[----:B------:R-:W-:-:S04]  /*2060*/  SHF.R.S32.HI R2, RZ, 0x1f, R0 ;  /* 0x0000001fff027819 */ /* 0x000fc80000011400 */
[----:B------:R-:W-:Y:S01]  /*2070*/  LEA.HI R0, R2, R0, RZ, 0x3 ;  /* 0x0000000002007211 */ /* 0x000fe200078f18ff */
[----:B------:R-:W2:Y:S08]  /*2080*/  @P1 LDC.64 R4, c[0x0][0x398] ;  /* 0x0000e600ff041b82 */ /* 0x000eb00000000a00 */
[----:B------:R-:W3:Y:S01]  /*2090*/  @P2 LDC.64 R2, c[0x0][0x3a0] ;  /* 0x0000e800ff022b82 */ /* 0x000ee20000000a00 */
[----:B----4-:R-:W-:-:S04]  /*20a0*/  LOP3.LUT R7, R7, 0x1f, RZ, 0xc0, !PT ;  /* 0x0000001f07077812 */ /* 0x010fc800078ec0ff */
[----:B------:R-:W-:Y:S01]  /*20b0*/  LEA.HI.SX32 R212, R0, R7, 0x1d ;  /* 0x0000000700d47211 */ /* 0x000fe200078feaff */
[----:B0-----:R-:W-:-:S04]  /*20c0*/  UISETP.NE.U32.AND UP0, UPT, UR12, URZ, UPT ;  /* 0x000000ff0c00728c */ /* 0x001fc8000bf05070 */
[----:B--2---:R-:W-:-:S04]  /*20d0*/  @P1 IMAD.WIDE.U32 R4, R212, 0x10, R4 ;  /* 0x00000010d4041825 */ /* 0x004fc800078e0004 */
[C---:B---3--:R-:W-:Y:S01]  /*20e0*/  @P2 IMAD.WIDE.U32 R2, R212.reuse, 0x10, R2 ;  /* 0x00000010d4022825 */ /* 0x048fe200078e0002 */
[----:B------:R-:W-:Y:S01]  /*20f0*/  UISETP.NE.AND.EX UP0, UPT, UR13, URZ, UPT, UP0 ;  /* 0x000000ff0d00728c */ /* 0x000fe2000bf05300 */
[----:B-----5:R-:W5:Y:S04]  /*2100*/  @P1 LDG.E.128 R32, desc[UR6][R4.64] ;  /* 0x0000000604201981 */ /* 0x020f68000c1e1d00 */
[----:B------:R1:W5:Y:S02]  /*2110*/  @P2 LDG.E.128 R28, desc[UR6][R2.64] ;  /* 0x00000006021c2981 */ /* 0x000364000c1e1d00 */
[----:B-1----:R-:W-:-:S05]  /*2120*/  IMAD.WIDE.U32 R2, R212, 0x10, R214 ;  /* 0x00000010d4027825 */ /* 0x002fca00078e00d6 */
[----:B------:R0:W5:Y:S01]  /*2130*/  LDG.E.128 R228, desc[UR6][R2.64] ;  /* 0x0000000602e47981 */ /* 0x000162000c1e1d00 */
[----:B------:R-:W-:-:S13]  /*2140*/  PLOP3.LUT P1, PT, PT, PT, UP0, 0x80, 0x8 ;  /* 0x000000000008781c */ /* 0x000fda0003f2f008 */
[----:B0-----:R-:W-:Y:S05]  /*2150*/  @!P1 BRA `(.L_x_8766) ;  /* 0x00000004007c9947 */ /* 0x001fea0003800000 */
[----:B------:R-:W-:Y:S05]  /*2160*/  @!P2 BRA `(.L_x_8767) ;  /* 0x0000000000e4a947 */ /* 0x000fea0003800000 */
[----:B-----5:R-:W-:Y:S02]  /*2170*/  PRMT R3, R228, 0x7632, R3 ;  /* 0x00007632e4037816 */ /* 0x020fe40000000003 */
[----:B------:R-:W-:Y:S02]  /*2180*/  PRMT R4, R32, 0x7632, R4 ;  /* 0x0000763220047816 */ /* 0x000fe40000000004 */
        /* <DEDUP_REMOVED lines=13> */
[----:B------:R-:W-:Y:S01]  /*2260*/  FADD.FTZ R226, R3, R4 ;  /* 0x0000000403e27221 */ /* 0x000fe20000010000 */
[----:B------:R-:W-:-:S02]  /*2270*/  SHF.L.U32 R0, R0, 0x10, RZ ;  /* 0x0000001000007819 */ /* 0x000fc400000006ff */
[----:B------:R-:W-:Y:S02]  /*2280*/  PRMT R4, R29, 0x7632, R4 ;  /* 0x000076321d047816 */ /* 0x000fe40000000004 */
[----:B------:R-:W-:Y:S01]  /*2290*/  PRMT R3, R30, 0x7632, R3 ;  /* 0x000076321e037816 */ /* 0x000fe20000000003 */
[----:B------:R-:W-:Y:S02]  /*22a0*/  FADD.FTZ R0, R0, R5 ;  /* 0x0000000500007221 */ /* 0x000fe40000010000 */
[----:B------:R-:W-:Y:S01]  /*22b0*/  IMAD.U32 R4, R4, 0x10000, RZ ;  /* 0x0001000004047824 */ /* 0x000fe200078e00ff */
[----:B------:R-:W-:-:S03]  /*22c0*/  SHF.L.U32 R3, R3, 0x10, RZ ;  /* 0x0000001003037819 */ /* 0x000fc600000006ff */
[----:B------:R-:W-:Y:S01]  /*22d0*/  FADD.FTZ R227, R2, R4 ;  /* 0x0000000402e37221 */ /* 0x000fe20000010000 */
[----:B------:R-:W-:Y:S01]  /*22e0*/  SHF.L.U32 R2, R32, 0x10, RZ ;  /* 0x0000001020027819 */ /* 0x000fe200000006ff */
[----:B------:R-:W-:Y:S01]  /*22f0*/  FADD.FTZ R222, R0, R3 ;  /* 0x0000000300de7221 */ /* 0x000fe20000010000 */
[----:B------:R-:W-:Y:S01]  /*2300*/  SHF.L.U32 R0, R228, 0x10, RZ ;  /* 0x00000010e4007819 */ /* 0x000fe200000006ff */
[----:B------:R-:W-:Y:S01]  /*2310*/  IMAD.U32 R4, R34, 0x10000, RZ ;  /* 0x0001000022047824 */ /* 0x000fe200078e00ff */
[----:B------:R-:W-:-:S03]  /*2320*/  SHF.L.U32 R3, R33, 0x10, RZ ;  /* 0x0000001021037819 */ /* 0x000fc600000006ff */
[----:B------:R-:W-:Y:S01]  /*2330*/  FADD.FTZ R0, R0, R2 ;  /* 0x0000000200007221 */ /* 0x000fe20000010000 */
[----:B------:R-:W-:-:S05]  /*2340*/  SHF.L.U32 R2, R229, 0x10, RZ ;  /* 0x00000010e5027819 */ /* 0x000fca00000006ff */
        /* <DEDUP_REMOVED lines=8> */
[----:B------:R-:W-:Y:S02]  /*23d0*/  SHF.L.U32 R0, R30, 0x10, RZ ;  /* 0x000000101e007819 */ /* 0x000fe400000006ff */
[----:B------:R-:W-:Y:S02]  /*23e0*/  SHF.L.U32 R2, R35, 0x10, RZ ;  /* 0x0000001023027819 */ /* 0x000fe400000006ff */
[----:B------:R-:W-:Y:S01]  /*23f0*/  F2FP.BF16.F32.PACK_AB R25, R227, R229 ;  /* 0x000000e5e319723e */ /* 0x000fe200000010ff */
[----:B------:R-:W-:Y:S01]  /*2400*/  FADD.FTZ R223, R3, R0 ;  /* 0x0000000003df7221 */ /* 0x000fe20000010000 */
[----:B------:R-:W-:-:S04]  /*2410*/  SHF.L.U32 R0, R231, 0x10, RZ ;  /* 0x00000010e7007819 */ /* 0x000fc800000006ff */
[----:B------:R-:W-:Y:S01]  /*2420*/  F2FP.BF16.F32.PACK_AB R26, R222, R223 ;  /* 0x000000dfde1a723e */ /* 0x000fe200000010ff */
[----:B------:R-:W-:Y:S01]  /*2430*/  FADD.FTZ R0, R0, R2 ;  /* 0x0000000200007221 */ /* 0x000fe20000010000 */
[----:B------:R-:W-:-:S05]  /*2440*/  SHF.L.U32 R2, R31, 0x10, RZ ;  /* 0x000000101f027819 */ /* 0x000fca00000006ff */
[--C-:B------:R-:W-:Y:S01]  /*2450*/  FADD.FTZ R225, R0, R2.reuse ;  /* 0x0000000200e17221 */ /* 0x100fe20000010000 */
[----:B------:R-:W-:Y:S02]  /*2460*/  PRMT R2, R231, 0x7632, R2 ;  /* 0x00007632e7027816 */ /* 0x000fe40000000002 */
[----:B------:R-:W-:-:S03]  /*2470*/  PRMT R0, R35, 0x7632, R0 ;  /* 0x0000763223007816 */ /* 0x000fc60000000000 */
[----:B------:R-:W-:Y:S01]  /*2480*/  IMAD.U32 R2, R2, 0x10000, RZ ;  /* 0x0001000002027824 */ /* 0x000fe200078e00ff */
[----:B------:R-:W-:-:S05]  /*2490*/  SHF.L.U32 R0, R0, 0x10, RZ ;  /* 0x0000001000007819 */ /* 0x000fca00000006ff */
[----:B------:R-:W-:Y:S01]  /*24a0*/  FADD.FTZ R0, R2, R0 ;  /* 0x0000000002007221 */ /* 0x000fe20000010000 */
[----:B------:R-:W-:-:S04]  /*24b0*/  PRMT R2, R31, 0x7632, R2 ;  /* 0x000076321f027816 */ /* 0x000fc80000000002 */
[----:B------:R-:W-:-:S05]  /*24c0*/  SHF.L.U32 R2, R2, 0x10, RZ ;  /* 0x0000001002027819 */ /* 0x000fca00000006ff */
[----:B------:R-:W-:-:S05]  /*24d0*/  FADD.FTZ R224, R0, R2 ;  /* 0x0000000200e07221 */ /* 0x000fca0000010000 */
[----:B------:R-:W-:Y:S01]  /*24e0*/  F2FP.BF16.F32.PACK_AB R27, R224, R225 ;  /* 0x000000e1e01b723e */ /* 0x000fe200000010ff */
[----:B------:R-:W-:Y:S06]  /*24f0*/  BRA `(.L_x_8768) ;  /* 0x00000004005c7947 */ /* 0x000fec0003800000 */
.L_x_8767:
[----:B-----5:R-:W-:Y:S02]  /*2500*/  PRMT R2, R228, 0x7632, R2 ;  /* 0x00007632e4027816 */ /* 0x020fe40000000002 */
[----:B------:R-:W-:Y:S02]  /*2510*/  PRMT R0, R32, 0x7632, R0 ;  /* 0x0000763220007816 */ /* 0x000fe40000000000 */
[----:B------:R-:W-:Y:S02]  /*2520*/  SHF.L.U32 R2, R2, 0x10, RZ ;  /* 0x0000001002027819 */ /* 0x000fe400000006ff */
[----:B------:R-:W-:Y:S02]  /*2530*/  SHF.L.U32 R0, R0, 0x10, RZ ;  /* 0x0000001000007819 */ /* 0x000fe400000006ff */
[----:B------:R-:W-:Y:S02]  /*2540*/  PRMT R3, R229, 0x7632, R3 ;  /* 0x00007632e5037816 */ /* 0x000fe40000000003 */
[----:B------:R-:W-:Y:S01]  /*2550*/  PRMT R4, R33, 0x7632, R4 ;  /* 0x0000763221047816 */ /* 0x000fe20000000004 */
[--C-:B------:R-:W-:Y:S01]  /*2560*/  FADD.FTZ R226, R2, R0.reuse ;  /* 0x0000000002e27221 */ /* 0x100fe20000010000 */
[----:B------:R-:W-:-:S02]  /*2570*/  PRMT R0, R230, 0x7632, R0 ;  /* 0x00007632e6007816 */ /* 0x000fc40000000000 */
[----:B------:R-:W-:Y:S02]  /*2580*/  PRMT R2, R34, 0x7632, R2 ;  /* 0x0000763222027816 */ /* 0x000fe40000000002 */
[----:B------:R-:W-:Y:S01]  /*2590*/  SHF.L.U32 R3, R3, 0x10, RZ ;  /* 0x0000001003037819 */ /* 0x000fe200000006ff */
[----:B------:R-:W-:Y:S01]  /*25a0*/  IMAD.U32 R0, R0, 0x10000, RZ ;  /* 0x0001000000007824 */ /* 0x000fe200078e00ff */
[----:B------:R-:W-:Y:S02]  /*25b0*/  SHF.L.U32 R2, R2, 0x10, RZ ;  /* 0x0000001002027819 */ /* 0x000fe400000006ff */
[----:B------:R-:W-:-:S03]  /*25c0*/  SHF.L.U32 R4, R4, 0x10, RZ ;  /* 0x0000001004047819 */ /* 0x000fc600000006ff */
[----:B------:R-:W-:Y:S01]  /*25d0*/  FADD.FTZ R222, R0, R2 ;  /* 0x0000000200de7221 */ /* 0x000fe20000010000 */
[----:B------:R-:W-:Y:S01]  /*25e0*/  SHF.L.U32 R0, R228, 0x10, RZ ;  /* 0x00000010e4007819 */ /* 0x000fe200000006ff */
[----:B------:R-:W-:Y:S01]  /*25f0*/  FADD.FTZ R227, R3, R4 ;  /* 0x0000000403e37221 */ /* 0x000fe20000010000 */
[----:B------:R-:W-:-:S05]  /*2600*/  SHF.L.U32 R2, R32, 0x10, RZ ;  /* 0x0000001020027819 */ /* 0x000fca00000006ff */
        /* <DEDUP_REMOVED lines=12> */
[--C-:B------:R-:W-:Y:S01]  /*26d0*/  FADD.FTZ R225, R0, R2.reuse ;  /* 0x0000000200e17221 */ /* 0x100fe20000010000 */
[----:B------:R-:W-:Y:S02]  /*26e0*/  PRMT R2, R231, 0x7632, R2 ;  /* 0x00007632e7027816 */ /* 0x000fe40000000002 */
[----:B------:R-:W-:Y:S02]  /*26f0*/  PRMT R0, R35, 0x7632, R0 ;  /* 0x0000763223007816 */ /* 0x000fe40000000000 */
[----:B------:R-:W-:Y:S02]  /*2700*/  SHF.L.U32 R2, R2, 0x10, RZ ;  /* 0x0000001002027819 */ /* 0x000fe400000006ff */
[----:B------:R-:W-:-:S05]  /*2710*/  SHF.L.U32 R0, R0, 0x10, RZ ;  /* 0x0000001000007819 */ /* 0x000fca00000006ff */
[----:B------:R-:W-:-:S05]  /*2720*/  FADD.FTZ R224, R2, R0 ;  /* 0x0000000002e07221 */ /* 0x000fca0000010000 */
[----:B------:R-:W-:Y:S01]  /*2730*/  F2FP.BF16.F32.PACK_AB R27, R224, R225 ;  /* 0x000000e1e01b723e */ /* 0x000fe200000010ff */
[----:B------:R-:W-:Y:S06]  /*2740*/  BRA `(.L_x_8768) ;  /* 0x0000000000c87947 */ /* 0x000fec0003800000 */
.L_x_8766:
[----:B------:R-:W-:Y:S05]  /*2750*/  @!P2 BRA `(.L_x_8769) ;  /* 0x000000000094a947 */ /* 0x000fea0003800000 */
[----:B-----5:R-:W-:Y:S02]  /*2760*/  PRMT R2, R228, 0x7632, R2 ;  /* 0x00007632e4027816 */ /* 0x020fe40000000002 */
[----:B------:R-:W-:Y:S02]  /*2770*/  PRMT R0, R28, 0x7632, R0 ;  /* 0x000076321c007816 */ /* 0x000fe40000000000 */
[----:B------:R-:W-:Y:S02]  /*2780*/  SHF.L.U32 R2, R2, 0x10, RZ ;  /* 0x0000001002027819 */ /* 0x000fe400000006ff */
[----:B------:R-:W-:Y:S02]  /*2790*/  SHF.L.U32 R0, R0, 0x10, RZ ;  /* 0x0000001000007819 */ /* 0x000fe400000006ff */
[----:B------:R-:W-:Y:S02]  /*27a0*/  PRMT R3, R229, 0x7632, R3 ;  /* 0x00007632e5037816 */ /* 0x000fe40000000003 */
[----:B------:R-:W-:Y:S01]  /*27b0*/  PRMT R4, R29, 0x7632, R4 ;  /* 0x000076321d047816 */ /* 0x000fe20000000004 */
[--C-:B------:R-:W-:Y:S01]  /*27c0*/  FADD.FTZ R226, R2, R0.reuse ;  /* 0x0000000002e27221 */ /* 0x100fe20000010000 */
[----:B------:R-:W-:Y:S01]  /*27d0*/  PRMT R0, R230, 0x7632, R0 ;  /* 0x00007632e6007816 */ /* 0x000fe20000000000 */
[----:B------:R-:W-:Y:S01]  /*27e0*/  IMAD.U32 R3, R3, 0x10000, RZ ;  /* 0x0001000003037824 */ /* 0x000fe200078e00ff */
[----:B------:R-:W-:-:S02]  /*27f0*/  PRMT R2, R30, 0x7632, R2 ;  /* 0x000076321e027816 */ /* 0x000fc40000000002 */
[----:B------:R-:W-:Y:S02]  /*2800*/  SHF.L.U32 R0, R0, 0x10, RZ ;  /* 0x0000001000007819 */ /* 0x000fe400000006ff */
[----:B------:R-:W-:Y:S02]  /*2810*/  SHF.L.U32 R2, R2, 0x10, RZ ;  /* 0x0000001002027819 */ /* 0x000fe400000006ff */
[----:B------:R-:W-:-:S03]  /*2820*/  SHF.L.U32 R4, R4, 0x10, RZ ;  /* 0x0000001004047819 */ /* 0x000fc600000006ff */
[----:B------:R-:W-:Y:S01]  /*2830*/  FADD.FTZ R222, R0, R2 ;  /* 0x0000000200de7221 */ /* 0x000fe20000010000 */
[----:B------:R-:W-:Y:S01]  /*2840*/  SHF.L.U32 R0, R228, 0x10, RZ ;  /* 0x00000010e4007819 */ /* 0x000fe200000006ff */
[----:B------:R-:W-:Y:S01]  /*2850*/  FADD.FTZ R227, R3, R4 ;  /* 0x0000000403e37221 */ /* 0x000fe20000010000 */
[----:B------:R-:W-:-:S05]  /*2860*/  SHF.L.U32 R2, R28, 0x10, RZ ;  /* 0x000000101c027819 */ /* 0x000fca00000006ff */
        /* <DEDUP_REMOVED lines=20> */
.L_x_8769:
[----:B-----5:R-:W-:Y:S02]  /*29b0*/  PRMT R4, R231, 0x7632, R4 ;  /* 0x00007632e7047816 */ /* 0x020fe40000000004 */
[C---:B------:R-:W-:Y:S01]  /*29c0*/  PRMT R0, R228.reuse, 0x7632, R0 ;  /* 0x00007632e4007816 */ /* 0x040fe20000000000 */
[----:B------:R-:W-:Y:S01]  /*29d0*/  IMAD.U32 R228, R228, 0x10000, RZ ;  /* 0x00010000e4e47824 */ /* 0x000fe200078e00ff */
[C---:B------:R-:W-:Y:S01]  /*29e0*/  PRMT R2, R229.reuse, 0x7632, R2 ;  /* 0x00007632e5027816 */ /* 0x040fe20000000002 */
[----:B------:R-:W-:Y:S01]  /*29f0*/  IMAD.U32 R224, R4, 0x10000, RZ ;  /* 0x0001000004e07824 */ /* 0x000fe200078e00ff */
[C---:B------:R-:W-:Y:S02]  /*2a00*/  PRMT R3, R230.reuse, 0x7632, R3 ;  /* 0x00007632e6037816 */ /* 0x040fe40000000003 */
[----:B------:R-:W-:Y:S02]  /*2a10*/  SHF.L.U32 R229, R229, 0x10, RZ ;  /* 0x00000010e5e57819 */ /* 0x000fe400000006ff */
[----:B------:R-:W-:-:S02]  /*2a20*/  SHF.L.U32 R223, R230, 0x10, RZ ;  /* 0x00000010e6df7819 */ /* 0x000fc400000006ff */
[----:B------:R-:W-:Y:S02]  /*2a30*/  SHF.L.U32 R225, R231, 0x10, RZ ;  /* 0x00000010e7e17819 */ /* 0x000fe400000006ff */
[----:B------:R-:W-:Y:S02]  /*2a40*/  SHF.L.U32 R226, R0, 0x10, RZ ;  /* 0x0000001000e27819 */ /* 0x000fe400000006ff */
[----:B------:R-:W-:Y:S02]  /*2a50*/  SHF.L.U32 R227, R2, 0x10, RZ ;  /* 0x0000001002e37819 */ /* 0x000fe400000006ff */
[----:B------:R-:W-:-:S07]  /*2a60*/  SHF.L.U32 R222, R3, 0x10, RZ ;  /* 0x0000001003de7819 */ /* 0x000fce00000006ff */
.L_x_8768:
[----:B------:R-:W0:Y:S01]  /*2a70*/  @P0 LDC.64 R2, c[0x0][0x3a8] ;  /* 0x0000ea00ff020b82 */ /* 0x000e220000000a00 */
[----:B------:R-:W-:-:S07]  /*2a80*/  IADD3 R194, PT, PT, R212, 0x20, RZ ;  /* 0x00000020d4c27810 */ /* 0x000fce0007ffe0ff */
[----:B------:R-:W1:Y:S01]  /*2a90*/  @P1 LDC.64 R4, c[0x0][0x398] ;  /* 0x0000e600ff041b82 */ /* 0x000e620000000a00 */
[----:B0-----:R-:W-:-:S05]  /*2aa0*/  @P0 IMAD.WIDE.U32 R2, R212, 0x10, R2 ;  /* 0x00000010d4020825 */ /* 0x001fca00078e0002 */
[----:B------:R0:W-:Y:S01]  /*2ab0*/  @P0 STG.E.128 desc[UR6][R2.64], R24 ;  /* 0x0000001802000986 */ /* 0x0001e2000c101d06 */
[----:B-1----:R-:W-:-:S05]  /*2ac0*/  @P1 IMAD.WIDE.U32 R4, R194, 0x10, R4 ;  /* 0x00000010c2041825 */ /* 0x002fca00078e0004 */
[----:B------:R-:W5:Y:S01]  /*2ad0*/  @P1 LDG.E.128 R32, desc[UR6][R4.64] ;  /* 0x0000000604201981 */ /* 0x000f62000c1e1d00 */
[----:B0-----:R-:W0:Y:S02]  /*2ae0*/  @P2 LDC.64 R2, c[0x0][0x3a0] ;  /* 0x0000e800ff022b82 */ /* 0x001e240000000a00 */
[----:B0-----:R-:W-:-:S05]  /*2af0*/  @P2 IMAD.WIDE.U32 R2, R194, 0x10, R2 ;  /* 0x00000010c2022825 */ /* 0x001fca00078e0002 */
        /* <DEDUP_REMOVED lines=22> */
.L_x_8771:
        /* <DEDUP_REMOVED lines=30> */
[----:B------:R-:W-:Y:S02]  /*2e40*/  PRMT R2, R11, 0x7632, R2 ;  /* 0x000076320b027816 */ /* 0x000fe40000000002 */
[----:B------:R-:W-:Y:S02]  /*2e50*/  PRMT R0, R31, 0x7632, R0 ;  /* 0x000076321f007816 */ /* 0x000fe40000000000 */
[----:B------:R-:W-:Y:S02]  /*2e60*/  SHF.L.U32 R2, R2, 0x10, RZ ;  /* 0x0000001002027819 */ /* 0x000fe400000006ff */
[----:B------:R-:W-:-:S05]  /*2e70*/  SHF.L.U32 R0, R0, 0x10, RZ ;  /* 0x0000001000007819 */ /* 0x000fca00000006ff */
[----:B------:R-:W-:-:S05]  /*2e80*/  FADD.FTZ R204, R2, R0 ;  /* 0x0000000002cc7221 */ /* 0x000fca0000010000 */
[----:B------:R-:W-:Y:S01]  /*2e90*/  F2FP.BF16.F32.PACK_AB R27, R204, R206 ;  /* 0x000000cecc1b723e */ /* 0x000fe200000010ff */
[----:B------:R-:W-:Y:S06]  /*2ea0*/  BRA `(.L_x_8772) ;  /* 0x0000000400807947 */ /* 0x000fec0003800000 */
.L_x_8770:
[----:B------:R-:W-:-:S04]  /*2eb0*/  UISETP.NE.U32.AND UP1, UPT, UR10, URZ, UPT ;  /* 0x000000ff0a00728c */ /* 0x000fc8000bf25070 */
[----:B------:R-:W-:-:S09]  /*2ec0*/  UISETP.NE.AND.EX UP1, UPT, UR11, URZ, UPT, UP1 ;  /* 0x000000ff0b00728c */ /* 0x000fd2000bf25310 */
[----:B------:R-:W-:Y:S05]  /*2ed0*/  BRA.U UP1, `(.L_x_8773) ;  /* 0x0000000101947547 */ /* 0x000fea000b800000 */
        /* <DEDUP_REMOVED lines=37> */
.L_x_8773:
        /* <DEDUP_REMOVED lines=46> */
[----:B------:R-:W-:Y:S01]  /*3410*/  FADD.FTZ R206, R2, R0 ;  /* 0x0000000002ce7221 */ /* 0x000fe20000010000 */
        /* <DEDUP_REMOVED lines=8> */
[----:B------:R-:W-:-:S07]  /*34a0*/  F2FP.BF16.F32.PACK_AB R27, R204, R206 ;  /* 0x000000cecc1b723e */ /* 0x000fce00000010ff */
.L_x_8772:
        /* <DEDUP_REMOVED lines=12> */
[----:B------:R-:W-:Y:S05]  /*3570*/  BRA.U UP0, `(.L_x_8774) ;  /* 0x0000000100cc7547 */ /* 0x000fea000b800000 */
[----:B------:R-:W-:Y:S05]  /*3580*/  BRA.U UP1, `(.L_x_8775) ;  /* 0x0000000101347547 */ /* 0x000fea000b800000 */
[----:B-----5:R-:W-:Y:S01]  /*3590*/  PRMT R0, R8, 0x7632, R0 ;  /* 0x0000763208007816 */ /* 0x020fe20000000000 */
[----:B------:R-:W-:Y:S01]  /*35a0*/  IMAD.U32 R186, R11, 0x10000, RZ ;  /* 0x000100000bba7824 */ /* 0x000fe200078e00ff */
[----:B0-----:R-:W-:Y:S02]  /*35b0*/  PRMT R2, R9, 0x7632, R2 ;  /* 0x0000763209027816 */ /* 0x001fe40000000002 */
        /* <DEDUP_REMOVED lines=10> */
.L_x_8775:
[----:B0----5:R-:W-:Y:S02]  /*3660*/  PRMT R2, R8, 0x7632, R2 ;  /* 0x0000763208027816 */ /* 0x021fe40000000002 */
        /* <DEDUP_REMOVED lines=36> */
.L_x_8774:
[----:B------:R-:W-:Y:S05]  /*38b0*/  BRA.U UP1, `(.L_x_8777) ;  /* 0x0000000101947547 */ /* 0x000fea000b800000 */
[----:B0----5:R-:W-:Y:S02]  /*38c0*/  PRMT R2, R8, 0x7632, R2 ;  /* 0x0000763208027816 */ /* 0x021fe40000000002 */
[----:B------:R-:W-:Y:S02]  /*38d0*/  PRMT R0, R32, 0x7632, R0 ;  /* 0x0000763220007816 */ /* 0x000fe40000000000 */
[----:B------:R-:W-:Y:S01]  /*38e0*/  PRMT R3, R9, 0x7632, R3 ;  /* 0x0000763209037816 */ /* 0x000fe20000000003 */
[----:B------:R-:W-:Y:S01]  /*38f0*/  IMAD.U32 R2, R2, 0x10000, RZ ;  /* 0x0001000002027824 */ /* 0x000fe200078e00ff */
[----:B------:R-:W-:Y:S02]  /*3900*/  SHF.L.U32 R0, R0, 0x10, RZ ;  /* 0x0000001000007819 */ /* 0x000fe400000006ff */
[----:B------:R-:W-:Y:S02]  /*3910*/  PRMT R4, R33, 0x7632, R4 ;  /* 0x0000763221047816 */ /* 0x000fe40000000004 */
[----:B------:R-:W-:Y:S01]  /*3920*/  SHF.L.U32 R3, R3, 0x10, RZ ;  /* 0x0000001003037819 */ /* 0x000fe200000006ff */
[--C-:B------:R-:W-:Y:S01]  /*3930*/  FADD.FTZ R191, R2, R0.reuse ;  /* 0x0000000002bf7221 */ /* 0x100fe20000010000 */
[----:B------:R-:W-:-:S02]  /*3940*/  PRMT R0, R10, 0x7632, R0 ;  /* 0x000076320a007816 */ /* 0x000fc40000000000 */
[----:B------:R-:W-:Y:S02]  /*3950*/  PRMT R2, R34, 0x7632, R2 ;  /* 0x0000763222027816 */ /* 0x000fe40000000002 */
[----:B------:R-:W-:Y:S02]  /*3960*/  SHF.L.U32 R0, R0, 0x10, RZ ;  /* 0x0000001000007819 */ /* 0x000fe400000006ff */
[----:B------:R-:W-:Y:S02]  /*3970*/  SHF.L.U32 R2, R2, 0x10, RZ ;  /* 0x0000001002027819 */ /* 0x000fe400000006ff */
[----:B------:R-:W-:-:S03]  /*3980*/  SHF.L.U32 R4, R4, 0x10, RZ ;  /* 0x0000001004047819 */ /* 0x000fc600000006ff */
[----:B------:R-:W-:Y:S01]  /*3990*/  FADD.FTZ R185, R0, R2 ;  /* 0x0000000200b97221 */ /* 0x000fe20000010000 */
[----:B------:R-:W-:Y:S01]  /*39a0*/  SHF.L.U32 R0, R8, 0x10, RZ ;  /* 0x0000001008007819 */ /* 0x000fe200000006ff */
[----:B------:R-:W-:Y:S02]  /*39b0*/  IMAD.U32 R2, R32, 0x10000, RZ ;  /* 0x0001000020027824 */ /* 0x000fe400078e00ff */
[----:B------:R-:W-:Y:S02]  /*39c0*/  FADD.FTZ R190, R3, R4 ;  /* 0x0000000403be7221 */ /* 0x000fe40000010000 */
        /* <DEDUP_REMOVED lines=14> */
[----:B------:R-:W-:-:S03]  /*3ab0*/  PRMT R0, R35, 0x7632, R0 ;  /* 0x0000763223007816 */ /* 0x000fc60000000000 */
[----:B------:R-:W-:Y:S01]  /*3ac0*/  IMAD.U32 R2, R2, 0x10000, RZ ;  /* 0x0001000002027824 */ /* 0x000fe200078e00ff */
[----:B------:R-:W-:-:S05]  /*3ad0*/  SHF.L.U32 R0, R0, 0x10, RZ ;  /* 0x0000001000007819 */ /* 0x000fca00000006ff */
[----:B------:R-:W-:-:S05]  /*3ae0*/  FADD.FTZ R184, R2, R0 ;  /* 0x0000000002b87221 */ /* 0x000fca0000010000 */
[----:B------:R-:W-:Y:S01]  /*3af0*/  F2FP.BF16.F32.PACK_AB R27, R184, R186 ;  /* 0x000000bab81b723e */ /* 0x000fe200000010ff */
[----:B------:R-:W-:Y:S06]  /*3b00*/  BRA `(.L_x_8776) ;  /* 0x0000000000e07947 */ /* 0x000fec0003800000 */
.L_x_8777:
[----:B0----5:R-:W-:Y:S02]  /*3b10*/  PRMT R3, R8, 0x7632, R3 ;  /* 0x0000763208037816 */ /* 0x021fe40000000003 */
[----:B------:R-:W-:Y:S02]  /*3b20*/  PRMT R4, R32, 0x7632, R4 ;  /* 0x0000763220047816 */ /* 0x000fe40000000004 */
[----:B------:R-:W-:Y:S02]  /*3b30*/  SHF.L.U32 R3, R3, 0x10, RZ ;  /* 0x0000001003037819 */ /* 0x000fe400000006ff */
[----:B------:R-:W-:Y:S02]  /*3b40*/  SHF.L.U32 R4, R4, 0x10, RZ ;  /* 0x0000001004047819 */ /* 0x000fe400000006ff */
[----:B------:R-:W-:Y:S02]  /*3b50*/  PRMT R2, R9, 0x7632, R2 ;  /* 0x0000763209027816 */ /* 0x000fe40000000002 */
[----:B------:R-:W-:Y:S01]  /*3b60*/  PRMT R0, R33, 0x7632, R0 ;  /* 0x0000763221007816 */ /* 0x000fe20000000000 */
[----:B------:R-:W-:Y:S01]  /*3b70*/  FADD.FTZ R3, R3, R4 ;  /* 0x0000000403037221 */ /* 0x000fe20000010000 */
[----:B------:R-:W-:-:S02]  /*3b80*/  SHF.L.U32 R2, R2, 0x10, RZ ;  /* 0x0000001002027819 */ /* 0x000fc400000006ff */
[----:B------:R-:W-:Y:S02]  /*3b90*/  SHF.L.U32 R0, R0, 0x10, RZ ;  /* 0x0000001000007819 */ /* 0x000fe400000006ff */
[----:B------:R-:W-:Y:S02]  /*3ba0*/  PRMT R4, R28, 0x7632, R4 ;  /* 0x000076321c047816 */ /* 0x000fe40000000004 */
[----:B------:R-:W-:Y:S01]  /*3bb0*/  PRMT R7, R34, 0x7632, R7 ;  /* 0x0000763222077816 */ /* 0x000fe20000000007 */
[--C-:B------:R-:W-:Y:S01]  /*3bc0*/  FADD.FTZ R2, R2, R0.reuse ;  /* 0x0000000002027221 */ /* 0x100fe20000010000 */
[----:B------:R-:W-:Y:S02]  /*3bd0*/  SHF.L.U32 R4, R4, 0x10, RZ ;  /* 0x0000001004047819 */ /* 0x000fe400000006ff */
[----:B------:R-:W-:Y:S01]  /*3be0*/  PRMT R0, R10, 0x7632, R0 ;  /* 0x000076320a007816 */ /* 0x000fe20000000000 */
[----:B------:R-:W-:Y:S02]  /*3bf0*/  IMAD.U32 R7, R7, 0x10000, RZ ;  /* 0x0001000007077824 */ /* 0x000fe400078e00ff */
[----:B------:R-:W-:Y:S01]  /*3c00*/  FADD.FTZ R191, R3, R4 ;  /* 0x0000000403bf7221 */ /* 0x000fe20000010000 */
[----:B------:R-:W-:-:S02]  /*3c10*/  SHF.L.U32 R0, R0, 0x10, RZ ;  /* 0x0000001000007819 */ /* 0x000fc400000006ff */
[----:B------:R-:W-:Y:S02]  /*3c20*/  PRMT R4, R29, 0x7632, R4 ;  /* 0x000076321d047816 */ /* 0x000fe40000000004 */
[----:B------:R-:W-:Y:S01]  /*3c30*/  PRMT R3, R30, 0x7632, R3 ;  /* 0x000076321e037816 */ /* 0x000fe20000000003 */
[----:B------:R-:W-:Y:S01]  /*3c40*/  FADD.FTZ R0, R0, R7 ;  /* 0x0000000700007221 */ /* 0x000fe20000010000 */
[----:B------:R-:W-:Y:S02]  /*3c50*/  SHF.L.U32 R4, R4, 0x10, RZ ;  /* 0x0000001004047819 */ /* 0x000fe400000006ff */
        /* <DEDUP_REMOVED lines=17> */
[----:B------:R-:W-:Y:S01]  /*3d70*/  SHF.L.U32 R0, R30, 0x10, RZ ;  /* 0x000000101e007819 */ /* 0x000fe200000006ff */
[----:B------:R-:W-:-:S03]  /*3d80*/  IMAD.U32 R2, R35, 0x10000, RZ ;  /* 0x0001000023027824 */ /* 0x000fc600078e00ff */
        /* <DEDUP_REMOVED lines=8> */
[----:B------:R-:W-:Y:S02]  /*3e10*/  PRMT R0, R35, 0x7632, R0 ;  /* 0x0000763223007816 */ /* 0x000fe40000000000 */
[----:B------:R-:W-:Y:S02]  /*3e20*/  SHF.L.U32 R2, R2, 0x10, RZ ;  /* 0x0000001002027819 */ /* 0x000fe400000006ff */
[----:B------:R-:W-:-:S05]  /*3e30*/  SHF.L.U32 R0, R0, 0x10, RZ ;  /* 0x0000001000007819 */ /* 0x000fca00000006ff */
[----:B------:R-:W-:Y:S01]  /*3e40*/  FADD.FTZ R0, R2, R0 ;  /* 0x0000000002007221 */ /* 0x000fe20000010000 */
[----:B------:R-:W-:-:S04]  /*3e50*/  PRMT R2, R31, 0x7632, R2 ;  /* 0x000076321f027816 */ /* 0x000fc80000000002 */
[----:B------:R-:W-:-:S05]  /*3e60*/  SHF.L.U32 R2, R2, 0x10, RZ ;  /* 0x0000001002027819 */ /* 0x000fca00000006ff */
[----:B------:R-:W-:-:S05]  /*3e70*/  FADD.FTZ R184, R0, R2 ;  /* 0x0000000200b87221 */ /* 0x000fca0000010000 */
[----:B------:R-:W-:-:S07]  /*3e80*/  F2FP.BF16.F32.PACK_AB R27, R184, R186 ;  /* 0x000000bab81b723e */ /* 0x000fce00000010ff */
.L_x_8776:
        /* <DEDUP_REMOVED lines=14> */
[----:B0----5:R-:W-:Y:S02]  /*3f70*/  PRMT R3, R8, 0x7632, R3 ;  /* 0x0000763208037816 */ /* 0x021fe40000000003 */
[----:B------:R-:W-:Y:S02]  /*3f80*/  PRMT R2, R9, 0x7632, R2 ;  /* 0x0000763209027816 */ /* 0x000fe40000000002 */
[----:B------:R-:W-:Y:S02]  /*3f90*/  PRMT R0, R10, 0x7632, R0 ;  /* 0x000076320a007816 */ /* 0x000fe40000000000 */
[----:B------:R-:W-:Y:S02]  /*3fa0*/  PRMT R12, R11, 0x7632, R12 ;  /* 0x000076320b0c7816 */ /* 0x000fe4000000000c */
[----:B------:R-:W-:Y:S01]  /*3fb0*/  SHF.L.U32 R7, R8, 0x10, RZ ;  /* 0x0000001008077819 */ /* 0x000fe200000006ff */
[----:B------:R-:W-:Y:S01]  /*3fc0*/  IMAD.U32 R8, R9, 0x10000, RZ ;  /* 0x0001000009087824 */ /* 0x000fe200078e00ff */
[----:B------:R-:W-:-:S02]  /*3fd0*/  SHF.L.U32 R10, R10, 0x10, RZ ;  /* 0x000000100a0a7819 */ /* 0x000fc400000006ff */
[----:B------:R-:W-:Y:S02]  /*3fe0*/  SHF.L.U32 R9, R11, 0x10, RZ ;  /* 0x000000100b097819 */ /* 0x000fe400000006ff */
[----:B------:R-:W-:Y:S02]  /*3ff0*/  SHF.L.U32 R3, R3, 0x10, RZ ;  /* 0x0000001003037819 */ /* 0x000fe400000006ff */
[----:B------:R-:W-:Y:S02]  /*4000*/  SHF.L.U32 R2, R2, 0x10, RZ ;  /* 0x0000001002027819 */ /* 0x000fe400000006ff */
[----:B------:R-:W-:Y:S02]  /*4010*/  SHF.L.U32 R0, R0, 0x10, RZ ;  /* 0x0000001000007819 */ /* 0x000fe400000006ff */
[----:B------:R-:W-:Y:S01]  /*4020*/  SHF.L.U32 R16, R12, 0x10, RZ ;  /* 0x000000100c107819 */ /* 0x000fe200000006ff */
[----:B------:R-:W-:Y:S06]  /*4030*/  BRA `(.L_x_8780) ;  /* 0x00000008000c7947 */ /* 0x000fec0003800000 */
.L_x_8779:
[----:B0----5:R-:W-:Y:S02]  /*4040*/  PRMT R3, R8, 0x7632, R3 ;  /* 0x0000763208037816 */ /* 0x021fe40000000003 */
[----:B------:R-:W-:Y:S02]  /*4050*/  PRMT R0, R28, 0x7632, R0 ;  /* 0x000076321c007816 */ /* 0x000fe40000000000 */
[----:B------:R-:W-:Y:S01]  /*4060*/  PRMT R7, R30, 0x7632, R7 ;  /* 0x000076321e077816 */ /* 0x000fe20000000007 */
[----:B------:R-:W-:Y:S01]  /*4070*/  IMAD.U32 R3, R3, 0x10000, RZ ;  /* 0x0001000003037824 */ /* 0x000fe200078e00ff */
[----:B------:R-:W-:Y:S02]  /*4080*/  SHF.L.U32 R0, R0, 0x10, RZ ;  /* 0x0000001000007819 */ /* 0x000fe400000006ff */
[----:B------:R-:W-:Y:S02]  /*4090*/  SHF.L.U32 R7, R7, 0x10, RZ ;  /* 0x0000001007077819 */ /* 0x000fe400000006ff */
[----:B------:R-:W-:Y:S01]  /*40a0*/  PRMT R2, R9, 0x7632, R2 ;  /* 0x0000763209027816 */ /* 0x000fe20000000002 */
[--C-:B------:R-:W-:Y:S01]  /*40b0*/  FADD.FTZ R3, R3, R0.reuse ;  /* 0x0000000003037221 */ /* 0x100fe20000010000 */
[----:B------:R-:W-:-:S02]  /*40c0*/  PRMT R0, R10, 0x7632, R0 ;  /* 0x000076320a007816 */ /* 0x000fc40000000000 */
[----:B------:R-:W-:Y:S02]  /*40d0*/  PRMT R12, R29, 0x7632, R12 ;  /* 0x000076321d0c7816 */ /* 0x000fe4000000000c */
[----:B------:R-:W-:Y:S02]  /*40e0*/  SHF.L.U32 R0, R0, 0x10, RZ ;  /* 0x0000001000007819 */ /* 0x000fe400000006ff */
[----:B------:R-:W-:Y:S02]  /*40f0*/  SHF.L.U32 R2, R2, 0x10, RZ ;  /* 0x0000001002027819 */ /* 0x000fe400000006ff */
        /* <DEDUP_REMOVED lines=8> */
[----:B------:R-:W-:-:S02]  /*4180*/  SHF.L.U32 R8, R9, 0x10, RZ ;  /* 0x0000001009087819 */ /* 0x000fc400000006ff */
[----:B------:R-:W-:Y:S02]  /*4190*/  SHF.L.U32 R9, R29, 0x10, RZ ;  /* 0x000000101d097819 */ /* 0x000fe400000006ff */
[----:B------:R-:W-:-:S03]  /*41a0*/  F2FP.BF16.F32.PACK_AB R24, R3, R7 ;  /* 0x000000070318723e */ /* 0x000fc600000010ff */
[----:B------:R-:W-:Y:S01]  /*41b0*/  FADD.FTZ R8, R9, R8 ;  /* 0x0000000809087221 */ /* 0x000fe20000010000 */
[----:B------:R-:W-:-:S04]  /*41c0*/  SHF.L.U32 R9, R30, 0x10, RZ ;  /* 0x000000101e097819 */ /* 0x000fc800000006ff */
[----:B------:R-:W-:Y:S01]  /*41d0*/  F2FP.BF16.F32.PACK_AB R25, R2, R8 ;  /* 0x000000080219723e */ /* 0x000fe200000010ff */
[----:B------:R-:W-:Y:S01]  /*41e0*/  FADD.FTZ R10, R9, R10 ;  /* 0x0000000a090a7221 */ /* 0x000fe20000010000 */
[----:B------:R-:W-:-:S04]  /*41f0*/  SHF.L.U32 R9, R11, 0x10, RZ ;  /* 0x000000100b097819 */ /* 0x000fc800000006ff */
[----:B------:R-:W-:Y:S01]  /*4200*/  F2FP.BF16.F32.PACK_AB R26, R0, R10 ;  /* 0x0000000a001a723e */ /* 0x000fe200000010ff */
        /* <DEDUP_REMOVED lines=8> */
.L_x_8778:
[----:B------:R-:W-:Y:S05]  /*4290*/  BRA.U UP1, `(.L_x_8781) ;  /* 0x0000000101947547 */ /* 0x000fea000b800000 */
        /* <DEDUP_REMOVED lines=12> */
[----:B------:R-:W-:Y:S01]  /*4360*/  SHF.L.U32 R12, R12, 0x10, RZ ;  /* 0x000000100c0c7819 */ /* 0x000fe200000006ff */
[----:B------:R-:W-:Y:S01]  /*4370*/  FADD.FTZ R0, R0, R7 ;  /* 0x0000000700007221 */ /* 0x000fe20000010000 */
[----:B------:R-:W-:Y:S02]  /*4380*/  SHF.L.U32 R7, R8, 0x10, RZ ;  /* 0x0000001008077819 */ /* 0x000fe400000006ff */
[----:B------:R-:W-:Y:S01]  /*4390*/  SHF.L.U32 R8, R32, 0x10, RZ ;  /* 0x0000001020087819 */ /* 0x000fe200000006ff */
[----:B------:R-:W-:Y:S01]  /*43a0*/  FADD.FTZ R2, R2, R12 ;  /* 0x0000000c02027221 */ /* 0x000fe20000010000 */
[----:B------:R-:W-:-:S02]  /*43b0*/  SHF.L.U32 R10, R10, 0x10, RZ ;  /* 0x000000100a0a7819 */ /* 0x000fc400000006ff */
[----:B------:R-:W-:Y:S01]  /*43c0*/  SHF.L.U32 R12, R35, 0x10, RZ ;  /* 0x00000010230c7819 */ /* 0x000fe200000006ff */
[----:B------:R-:W-:Y:S01]  /*43d0*/  FADD.FTZ R7, R8, R7 ;  /* 0x0000000708077221 */ /* 0x000fe20000010000 */
[----:B------:R-:W-:Y:S02]  /*43e0*/  SHF.L.U32 R8, R9, 0x10, RZ ;  /* 0x0000001009087819 */ /* 0x000fe400000006ff */
[----:B------:R-:W-:Y:S02]  /*43f0*/  SHF.L.U32 R9, R33, 0x10, RZ ;  /* 0x0000001021097819 */ /* 0x000fe400000006ff */
[----:B------:R-:W-:-:S03]  /*4400*/  F2FP.BF16.F32.PACK_AB R24, R3, R7 ;  /* 0x000000070318723e */ /* 0x000fc600000010ff */
[----:B------:R-:W-:Y:S01]  /*4410*/  FADD.FTZ R8, R9, R8 ;  /* 0x0000000809087221 */ /* 0x000fe20000010000 */
[----:B------:R-:W-:-:S04]  /*4420*/  SHF.L.U32 R9, R34, 0x10, RZ ;  /* 0x0000001022097819 */ /* 0x000fc800000006ff */
[----:B------:R-:W-:Y:S01]  /*4430*/  F2FP.BF16.F32.PACK_AB R25, R2, R8 ;  /* 0x000000080219723e */ /* 0x000fe200000010ff */
[----:B------:R-:W-:Y:S01]  /*4440*/  FADD.FTZ R10, R9, R10 ;  /* 0x0000000a090a7221 */ /* 0x000fe20000010000 */
[----:B------:R-:W-:-:S04]  /*4450*/  IMAD.U32 R9, R11, 0x10000, RZ ;  /* 0x000100000b097824 */ /* 0x000fc800078e00ff */
[----:B------:R-:W-:Y:S01]  /*4460*/  FADD.FTZ R9, R12, R9 ;  /* 0x000000090c097221 */ /* 0x000fe20000010000 */
[----:B------:R-:W-:Y:S02]  /*4470*/  PRMT R12, R11, 0x7632, R12 ;  /* 0x000076320b0c7816 */ /* 0x000fe4000000000c */
[----:B------:R-:W-:Y:S02]  /*4480*/  PRMT R11, R35, 0x7632, R11 ;  /* 0x00007632230b7816 */ /* 0x000fe4000000000b */
[----:B------:R-:W-:Y:S02]  /*4490*/  SHF.L.U32 R12, R12, 0x10, RZ ;  /* 0x000000100c0c7819 */ /* 0x000fe400000006ff */
[----:B------:R-:W-:Y:S02]  /*44a0*/  SHF.L.U32 R11, R11, 0x10, RZ ;  /* 0x000000100b0b7819 */ /* 0x000fe400000006ff */
[----:B------:R-:W-:-:S03]  /*44b0*/  F2FP.BF16.F32.PACK_AB R26, R0, R10 ;  /* 0x0000000a001a723e */ /* 0x000fc600000010ff */
[----:B------:R-:W-:-:S05]  /*44c0*/  FADD.FTZ R16, R12, R11 ;  /* 0x0000000b0c107221 */ /* 0x000fca0000010000 */
[----:B------:R-:W-:Y:S01]  /*44d0*/  F2FP.BF16.F32.PACK_AB R27, R16, R9 ;  /* 0x00000009101b723e */ /* 0x000fe200000010ff */
[----:B------:R-:W-:Y:S06]  /*44e0*/  BRA `(.L_x_8780) ;  /* 0x0000000000e07947 */ /* 0x000fec0003800000 */
.L_x_8781:
        /* <DEDUP_REMOVED lines=13> */
[----:B------:R-:W-:Y:S02]  /*45c0*/  PRMT R0, R10, 0x7632, R0 ;  /* 0x000076320a007816 */ /* 0x000fe40000000000 */
[----:B------:R-:W-:Y:S01]  /*45d0*/  SHF.L.U32 R12, R12, 0x10, RZ ;  /* 0x000000100c0c7819 */ /* 0x000fe200000006ff */
[----:B------:R-:W-:Y:S01]  /*45e0*/  FADD.FTZ R3, R3, R7 ;  /* 0x0000000703037221 */ /* 0x000fe20000010000 */
[----:B------:R-:W-:-:S02]  /*45f0*/  SHF.L.U32 R0, R0, 0x10, RZ ;  /* 0x0000001000007819 */ /* 0x000fc400000006ff */
[----:B------:R-:W-:Y:S02]  /*4600*/  PRMT R7, R30, 0x7632, R7 ;  /* 0x000076321e077816 */ /* 0x000fe40000000007 */
[----:B------:R-:W-:Y:S01]  /*4610*/  SHF.L.U32 R10, R10, 0x10, RZ ;  /* 0x000000100a0a7819 */ /* 0x000fe200000006ff */
[--C-:B------:R-:W-:Y:S01]  /*4620*/  FADD.FTZ R0, R0, R12.reuse ;  /* 0x0000000c00007221 */ /* 0x100fe20000010000 */
[----:B------:R-:W-:Y:S02]  /*4630*/  SHF.L.U32 R7, R7, 0x10, RZ ;  /* 0x0000001007077819 */ /* 0x000fe400000006ff */
[----:B------:R-:W-:-:S03]  /*4640*/  PRMT R12, R29, 0x7632, R12 ;  /* 0x000076321d0c7816 */ /* 0x000fc6000000000c */
[----:B------:R-:W-:Y:S01]  /*4650*/  FADD.FTZ R0, R0, R7 ;  /* 0x0000000700007221 */ /* 0x000fe20000010000 */
[----:B------:R-:W-:Y:S01]  /*4660*/  SHF.L.U32 R7, R8, 0x10, RZ ;  /* 0x0000001008077819 */ /* 0x000fe200000006ff */
[----:B------:R-:W-:Y:S01]  /*4670*/  IMAD.U32 R8, R32, 0x10000, RZ ;  /* 0x0001000020087824 */ /* 0x000fe200078e00ff */
[----:B------:R-:W-:-:S03]  /*4680*/  SHF.L.U32 R12, R12, 0x10, RZ ;  /* 0x000000100c0c7819 */ /* 0x000fc600000006ff */
[----:B------:R-:W-:Y:S01]  /*4690*/  FADD.FTZ R7, R8, R7 ;  /* 0x0000000708077221 */ /* 0x000fe20000010000 */
[----:B------:R-:W-:Y:S01]  /*46a0*/  SHF.L.U32 R8, R9, 0x10, RZ ;  /* 0x0000001009087819 */ /* 0x000fe200000006ff */
        /* <DEDUP_REMOVED lines=28> */
.L_x_8780:
[----:B------:R-:W0:Y:S01]  /*4870*/  @P0 LDC.64 R12, c[0x0][0x3a8] ;  /* 0x0000ea00ff0c0b82 */ /* 0x000e220000000a00 */
[----:B------:R-:W-:-:S07]  /*4880*/  VIADD R15, R212, 0x80 ;  /* 0x00000080d40f7836 */ /* 0x000fce0000000000 */
        /* <DEDUP_REMOVED lines=8> */
[----:B0-----:R-:W-:-:S05]  /*4910*/  IMAD.WIDE.U32 R12, R15, 0x10, R214 ;  /* 0x000000100f0c7825 */ /* 0x001fca00078e00d6 */
[----:B------:R0:W5:Y:S01]  /*4920*/  LDG.E.128 R176, desc[UR6][R12.64] ;  /* 0x000000060cb07981 */ /* 0x000162000c1e1d00 */
[----:B------:R-:W-:Y:S05]  /*4930*/  BRA.U UP0, `(.L_x_8782) ;  /* 0x0000000100cc7547 */ /* 0x000fea000b800000 */
[----:B------:R-:W-:Y:S05]  /*4940*/  BRA.U UP1, `(.L_x_8783) ;  /* 0x0000000101347547 */ /* 0x000fea000b800000 */
[----:B-----5:R-:W-:Y:S02]  /*4950*/  PRMT R11, R176, 0x7632, R11 ;  /* 0x00007632b00b7816 */ /* 0x020fe4000000000b */
[----:B0-----:R-:W-:Y:S02]  /*4960*/  PRMT R12, R178, 0x7632, R12 ;  /* 0x00007632b20c7816 */ /* 0x001fe4000000000c */
[----:B------:R-:W-:Y:S02]  /*4970*/  PRMT R13, R177, 0x7632, R13 ;  /* 0x00007632b10d7816 */ /* 0x000fe4000000000d */
[----:B------:R-:W-:Y:S01]  /*4980*/  PRMT R21, R179, 0x7632, R21 ;  /* 0x00007632b3157816 */ /* 0x000fe20000000015 */
[----:B------:R-:W-:Y:S01]  /*4990*/  IMAD.U32 R12, R12, 0x10000, RZ ;  /* 0x000100000c0c7824 */ /* 0x000fe200078e00ff */
        /* <DEDUP_REMOVED lines=8> */
.L_x_8783:
[----:B-----5:R-:W-:Y:S01]  /*4a20*/  PRMT R11, R176, 0x7632, R11 ;  /* 0x00007632b00b7816 */ /* 0x020fe2000000000b */
[----:B------:R-:W-:Y:S01]  /*4a30*/  IMAD.U32 R20, R31, 0x10000, RZ ;  /* 0x000100001f147824 */ /* 0x000fe200078e00ff */
[----:B0-----:R-:W-:Y:S02]  /*4a40*/  PRMT R13, R29, 0x7632, R13 ;  /* 0x000076321d0d7816 */ /* 0x001fe4000000000d */
[----:B------:R-:W-:Y:S02]  /*4a50*/  SHF.L.U32 R14, R11, 0x10, RZ ;  /* 0x000000100b0e7819 */ /* 0x000fe400000006ff */
[----:B------:R-:W-:Y:S02]  /*4a60*/  PRMT R11, R177, 0x7632, R11 ;  /* 0x00007632b10b7816 */ /* 0x000fe4000000000b */
[----:B------:R-:W-:Y:S02]  /*4a70*/  PRMT R12, R28, 0x7632, R12 ;  /* 0x000076321c0c7816 */ /* 0x000fe4000000000c */
[----:B------:R-:W-:-:S02]  /*4a80*/  SHF.L.U32 R11, R11, 0x10, RZ ;  /* 0x000000100b0b7819 */ /* 0x000fc400000006ff */
[----:B------:R-:W-:Y:S02]  /*4a90*/  SHF.L.U32 R13, R13, 0x10, RZ ;  /* 0x000000100d0d7819 */ /* 0x000fe400000006ff */
[----:B------:R-:W-:Y:S02]  /*4aa0*/  SHF.L.U32 R12, R12, 0x10, RZ ;  /* 0x000000100c0c7819 */ /* 0x000fe400000006ff */
[----:B------:R-:W-:Y:S01]  /*4ab0*/  PRMT R18, R30, 0x7632, R18 ;  /* 0x000076321e127816 */ /* 0x000fe20000000012 */
[----:B------:R-:W-:Y:S01]  /*4ac0*/  FADD.FTZ R13, R11, R13 ;  /* 0x0000000d0b0d7221 */ /* 0x000fe20000010000 */
[----:B------:R-:W-:Y:S01]  /*4ad0*/  PRMT R11, R178, 0x7632, R11 ;  /* 0x00007632b20b7816 */ /* 0x000fe2000000000b */
[----:B------:R-:W-:Y:S01]  /*4ae0*/  FADD.FTZ R14, R14, R12 ;  /* 0x0000000c0e0e7221 */ /* 0x000fe20000010000 */
[----:B------:R-:W-:Y:S01]  /*4af0*/  PRMT R17, R31, 0x7632, R17 ;  /* 0x000076321f117816 */ /* 0x000fe20000000011 */
[----:B------:R-:W-:Y:S01]  /*4b00*/  IMAD.U32 R18, R18, 0x10000, RZ ;  /* 0x0001000012127824 */ /* 0x000fe200078e00ff */
[----:B------:R-:W-:-:S02]  /*4b10*/  SHF.L.U32 R12, R11, 0x10, RZ ;  /* 0x000000100b0c7819 */ /* 0x000fc400000006ff */
[----:B------:R-:W-:Y:S02]  /*4b20*/  PRMT R11, R179, 0x7632, R11 ;  /* 0x00007632b30b7816 */ /* 0x000fe4000000000b */
[----:B------:R-:W-:Y:S01]  /*4b30*/  SHF.L.U32 R17, R17, 0x10, RZ ;  /* 0x0000001011117819 */ /* 0x000fe200000006ff */
[----:B------:R-:W-:Y:S01]  /*4b40*/  FADD.FTZ R12, R12, R18 ;  /* 0x000000120c0c7221 */ /* 0x000fe20000010000 */
[----:B------:R-:W-:Y:S02]  /*4b50*/  SHF.L.U32 R11, R11, 0x10, RZ ;  /* 0x000000100b0b7819 */ /* 0x000fe400000006ff */
[----:B------:R-:W-:Y:S02]  /*4b60*/  SHF.L.U32 R18, R29, 0x10, RZ ;  /* 0x000000101d127819 */ /* 0x000fe400000006ff */
[----:B------:R-:W-:Y:S01]  /*4b70*/  SHF.L.U32 R19, R178, 0x10, RZ ;  /* 0x00000010b2137819 */ /* 0x000fe200000006ff */
[----:B------:R-:W-:Y:S01]  /*4b80*/  FADD.FTZ R11, R11, R17 ;  /* 0x000000110b0b7221 */ /* 0x000fe20000010000 */
[----:B------:R-:W-:-:S02]  /*4b90*/  SHF.L.U32 R17, R177, 0x10, RZ ;  /* 0x00000010b1117819 */ /* 0x000fc400000006ff */
[----:B------:R-:W-:-:S03]  /*4ba0*/  SHF.L.U32 R21, R28, 0x10, RZ ;  /* 0x000000101c157819 */ /* 0x000fc600000006ff */
        /* <DEDUP_REMOVED lines=12> */
.L_x_8782:
[----:B------:R-:W-:Y:S05]  /*4c70*/  BRA.U UP1, `(.L_x_8785) ;  /* 0x0000000101947547 */ /* 0x000fea000b800000 */
        /* <DEDUP_REMOVED lines=37> */
.L_x_8785:
[----:B0----5:R-:W-:Y:S02]  /*4ed0*/  PRMT R12, R176, 0x7632, R12 ;  /* 0x00007632b00c7816 */ /* 0x021fe4000000000c */
[----:B------:R-:W-:Y:S02]  /*4ee0*/  PRMT R11, R32, 0x7632, R11 ;  /* 0x00007632200b7816 */ /* 0x000fe4000000000b */
[----:B------:R-:W-:Y:S02]  /*4ef0*/  SHF.L.U32 R12, R12, 0x10, RZ ;  /* 0x000000100c0c7819 */ /* 0x000fe400000006ff */
[----:B------:R-:W-:Y:S02]  /*4f00*/  SHF.L.U32 R11, R11, 0x10, RZ ;  /* 0x000000100b0b7819 */ /* 0x000fe400000006ff */
[----:B------:R-:W-:Y:S02]  /*4f10*/  PRMT R13, R33, 0x7632, R13 ;  /* 0x00007632210d7816 */ /* 0x000fe4000000000d */
[----:B------:R-:W-:Y:S01]  /*4f20*/  PRMT R14, R28, 0x7632, R14 ;  /* 0x000076321c0e7816 */ /* 0x000fe2000000000e */
[----:B------:R-:W-:Y:S01]  /*4f30*/  FADD.FTZ R11, R12, R11 ;  /* 0x0000000b0c0b7221 */ /* 0x000fe20000010000 */
[----:B------:R-:W-:-:S02]  /*4f40*/  PRMT R12, R177, 0x7632, R12 ;  /* 0x00007632b10c7816 */ /* 0x000fc4000000000c */
[----:B------:R-:W-:Y:S02]  /*4f50*/  PRMT R17, R34, 0x7632, R17 ;  /* 0x0000763222117816 */ /* 0x000fe40000000011 */
[----:B------:R-:W-:Y:S02]  /*4f60*/  SHF.L.U32 R18, R12, 0x10, RZ ;  /* 0x000000100c127819 */ /* 0x000fe400000006ff */
[----:B------:R-:W-:Y:S01]  /*4f70*/  PRMT R12, R178, 0x7632, R12 ;  /* 0x00007632b20c7816 */ /* 0x000fe2000000000c */
[----:B------:R-:W-:Y:S01]  /*4f80*/  IMAD.U32 R17, R17, 0x10000, RZ ;  /* 0x0001000011117824 */ /* 0x000fe200078e00ff */
[----:B------:R-:W-:Y:S02]  /*4f90*/  SHF.L.U32 R13, R13, 0x10, RZ ;  /* 0x000000100d0d7819 */ /* 0x000fe400000006ff */
[----:B------:R-:W-:Y:S02]  /*4fa0*/  SHF.L.U32 R14, R14, 0x10, RZ ;  /* 0x000000100e0e7819 */ /* 0x000fe400000006ff */
[----:B------:R-:W-:Y:S01]  /*4fb0*/  SHF.L.U32 R12, R12, 0x10, RZ ;  /* 0x000000100c0c7819 */ /* 0x000fe200000006ff */
[----:B------:R-:W-:Y:S01]  /*4fc0*/  FADD.FTZ R13, R18, R13 ;  /* 0x0000000d120d7221 */ /* 0x000fe20000010000 */
[----:B------:R-:W-:Y:S01]  /*4fd0*/  PRMT R18, R35, 0x7632, R18 ;  /* 0x0000763223127816 */ /* 0x000fe20000000012 */
[----:B------:R-:W-:Y:S01]  /*4fe0*/  FADD.FTZ R14, R11, R14 ;  /* 0x0000000e0b0e7221 */ /* 0x000fe20000010000 */
[----:B------:R-:W-:Y:S01]  /*4ff0*/  PRMT R11, R179, 0x7632, R11 ;  /* 0x00007632b30b7816 */ /* 0x000fe2000000000b */
[--C-:B------:R-:W-:Y:S01]  /*5000*/  FADD.FTZ R12, R12, R17.reuse ;  /* 0x000000110c0c7221 */ /* 0x100fe20000010000 */
[----:B------:R-:W-:-:S02]  /*5010*/  PRMT R17, R29, 0x7632, R17 ;  /* 0x000076321d117816 */ /* 0x000fc40000000011 */
[----:B------:R-:W-:Y:S02]  /*5020*/  SHF.L.U32 R11, R11, 0x10, RZ ;  /* 0x000000100b0b7819 */ /* 0x000fe400000006ff */
[----:B------:R-:W-:Y:S02]  /*5030*/  SHF.L.U32 R18, R18, 0x10, RZ ;  /* 0x0000001012127819 */ /* 0x000fe400000006ff */
[----:B------:R-:W-:Y:S02]  /*5040*/  SHF.L.U32 R17, R17, 0x10, RZ ;  /* 0x0000001011117819 */ /* 0x000fe400000006ff */
[----:B------:R-:W-:Y:S01]  /*5050*/  SHF.L.U32 R19, R33, 0x10, RZ ;  /* 0x0000001021137819 */ /* 0x000fe200000006ff */
[--C-:B------:R-:W-:Y:S01]  /*5060*/  FADD.FTZ R11, R11, R18.reuse ;  /* 0x000000120b0b7221 */ /* 0x100fe20000010000 */
[----:B------:R-:W-:Y:S01]  /*5070*/  PRMT R18, R30, 0x7632, R18 ;  /* 0x000076321e127816 */ /* 0x000fe20000000012 */
[--C-:B------:R-:W-:Y:S01]  /*5080*/  FADD.FTZ R13, R13, R17.reuse ;  /* 0x000000110d0d7221 */ /* 0x100fe20000010000 */
[----:B------:R-:W-:-:S02]  /*5090*/  PRMT R17, R31, 0x7632, R17 ;  /* 0x000076321f117816 */ /* 0x000fc40000000011 */
[----:B------:R-:W-:Y:S02]  /*50a0*/  SHF.L.U32 R18, R18, 0x10, RZ ;  /* 0x0000001012127819 */ /* 0x000fe400000006ff */
        /* <DEDUP_REMOVED lines=26> */
.L_x_8784:
        /* <DEDUP_REMOVED lines=14> */
[C---:B-----5:R-:W-:Y:S02]  /*5330*/  PRMT R21, R176.reuse, 0x7632, R21 ;  /* 0x00007632b0157816 */ /* 0x060fe40000000015 */
[----:B------:R-:W-:Y:S02]  /*5340*/  SHF.L.U32 R182, R176, 0x10, RZ ;  /* 0x00000010b0b67819 */ /* 0x000fe400000006ff */
[----:B0-----:R-:W-:Y:S01]  /*5350*/  PRMT R23, R177, 0x7632, R23 ;  /* 0x00007632b1177816 */ /* 0x001fe20000000017 */
[----:B------:R-:W-:Y:S01]  /*5360*/  IMAD.U32 R180, R21, 0x10000, RZ ;  /* 0x0001000015b47824 */ /* 0x000fe200078e00ff */
[----:B------:R-:W-:Y:S02]  /*5370*/  PRMT R22, R178, 0x7632, R22 ;  /* 0x00007632b2167816 */ /* 0x000fe40000000016 */
[----:B------:R-:W-:Y:S02]  /*5380*/  PRMT R176, R179, 0x7632, R176 ;  /* 0x00007632b3b07816 */ /* 0x000fe400000000b0 */
[----:B------:R-:W-:-:S02]  /*5390*/  SHF.L.U32 R183, R177, 0x10, RZ ;  /* 0x00000010b1b77819 */ /* 0x000fc400000006ff */
[----:B------:R-:W-:Y:S02]  /*53a0*/  SHF.L.U32 R188, R178, 0x10, RZ ;  /* 0x00000010b2bc7819 */ /* 0x000fe400000006ff */
[----:B------:R-:W-:Y:S02]  /*53b0*/  SHF.L.U32 R189, R179, 0x10, RZ ;  /* 0x00000010b3bd7819 */ /* 0x000fe400000006ff */
[----:B------:R-:W-:Y:S02]  /*53c0*/  SHF.L.U32 R23, R23, 0x10, RZ ;  /* 0x0000001017177819 */ /* 0x000fe400000006ff */
[----:B------:R-:W-:Y:S02]  /*53d0*/  SHF.L.U32 R22, R22, 0x10, RZ ;  /* 0x0000001016167819 */ /* 0x000fe400000006ff */
[----:B------:R-:W-:Y:S01]  /*53e0*/  SHF.L.U32 R21, R176, 0x10, RZ ;  /* 0x00000010b0157819 */ /* 0x000fe200000006ff */
[----:B------:R-:W-:Y:S06]  /*53f0*/  BRA `(.L_x_8788) ;  /* 0x00000008000c7947 */ /* 0x000fec0003800000 */
.L_x_8787:
[----:B0----5:R-:W-:Y:S02]  /*5400*/  PRMT R22, R176, 0x7632, R22 ;  /* 0x00007632b0167816 */ /* 0x021fe40000000016 */
[----:B------:R-:W-:Y:S02]  /*5410*/  PRMT R24, R28, 0x7632, R24 ;  /* 0x000076321c187816 */ /* 0x000fe40000000018 */
[----:B------:R-:W-:Y:S02]  /*5420*/  PRMT R23, R177, 0x7632, R23 ;  /* 0x00007632b1177816 */ /* 0x000fe40000000017 */
[----:B------:R-:W-:Y:S02]  /*5430*/  PRMT R21, R29, 0x7632, R21 ;  /* 0x000076321d157816 */ /* 0x000fe40000000015 */
[----:B------:R-:W-:Y:S02]  /*5440*/  SHF.L.U32 R22, R22, 0x10, RZ ;  /* 0x0000001016167819 */ /* 0x000fe400000006ff */
[----:B------:R-:W-:-:S02]  /*5450*/  SHF.L.U32 R24, R24, 0x10, RZ ;  /* 0x0000001018187819 */ /* 0x000fc400000006ff */
[----:B------:R-:W-:Y:S02]  /*5460*/  SHF.L.U32 R23, R23, 0x10, RZ ;  /* 0x0000001017177819 */ /* 0x000fe400000006ff */
[----:B------:R-:W-:Y:S01]  /*5470*/  SHF.L.U32 R21, R21, 0x10, RZ ;  /* 0x0000001015157819 */ /* 0x000fe200000006ff */
[----:B------:R-:W-:Y:S01]  /*5480*/  FADD.FTZ R180, R22, R24 ;  /* 0x0000001816b47221 */ /* 0x000fe20000010000 */
        /* <DEDUP_REMOVED lines=10> */
[----:B------:R-:W-:-:S03]  /*5530*/  SHF.L.U32 R25, R29, 0x10, RZ ;  /* 0x000000101d197819 */ /* 0x000fc600000006ff */
[----:B------:R-:W-:Y:S01]  /*5540*/  FADD.FTZ R21, R21, R24 ;  /* 0x0000001815157221 */ /* 0x000fe20000010000 */
[----:B------:R-:W-:-:S05]  /*5550*/  SHF.L.U32 R24, R177, 0x10, RZ ;  /* 0x00000010b1187819 */ /* 0x000fca00000006ff */
        /* <DEDUP_REMOVED lines=15> */
.L_x_8786:
[----:B------:R-:W-:Y:S05]  /*5650*/  BRA.U UP1, `(.L_x_8789) ;  /* 0x0000000101947547 */ /* 0x000fea000b800000 */
        /* <DEDUP_REMOVED lines=37> */
.L_x_8789:
        /* <DEDUP_REMOVED lines=8> */
[----:B------:R-:W-:Y:S02]  /*5930*/  SHF.L.U32 R25, R25, 0x10, RZ ;  /* 0x0000001019197819 */ /* 0x000fe400000006ff */
[----:B------:R-:W-:Y:S02]  /*5940*/  SHF.L.U32 R26, R22, 0x10, RZ ;  /* 0x00000010161a7819 */ /* 0x000fe400000006ff */
[----:B------:R-:W-:Y:S02]  /*5950*/  PRMT R22, R178, 0x7632, R22 ;  /* 0x00007632b2167816 */ /* 0x000fe40000000016 */
[----:B------:R-:W-:Y:S02]  /*5960*/  SHF.L.U32 R24, R24, 0x10, RZ ;  /* 0x0000001018187819 */ /* 0x000fe400000006ff */
[----:B------:R-:W-:Y:S01]  /*5970*/  PRMT R23, R177, 0x7632, R23 ;  /* 0x00007632b1177816 */ /* 0x000fe20000000017 */
[----:B------:R-:W-:Y:S01]  /*5980*/  IMAD.U32 R22, R22, 0x10000, RZ ;  /* 0x0001000016167824 */ /* 0x000fe200078e00ff */
[----:B------:R-:W-:Y:S01]  /*5990*/  SHF.L.U32 R27, R34, 0x10, RZ ;  /* 0x00000010221b7819 */ /* 0x000fe200000006ff */
[----:B------:R-:W-:Y:S01]  /*59a0*/  FADD.FTZ R180, R21, R24 ;  /* 0x0000001815b47221 */ /* 0x000fe20000010000 */
[----:B------:R-:W-:Y:S01]  /*59b0*/  PRMT R21, R179, 0x7632, R21 ;  /* 0x00007632b3157816 */ /* 0x000fe20000000015 */
[--C-:B------:R-:W-:Y:S01]  /*59c0*/  FADD.FTZ R22, R22, R25.reuse ;  /* 0x0000001916167221 */ /* 0x100fe20000010000 */
[----:B------:R-:W-:-:S02]  /*59d0*/  PRMT R25, R35, 0x7632, R25 ;  /* 0x0000763223197816 */ /* 0x000fc40000000019 */
[----:B------:R-:W-:Y:S02]  /*59e0*/  SHF.L.U32 R23, R23, 0x10, RZ ;  /* 0x0000001017177819 */ /* 0x000fe400000006ff */
[----:B------:R-:W-:Y:S02]  /*59f0*/  PRMT R24, R29, 0x7632, R24 ;  /* 0x000076321d187816 */ /* 0x000fe40000000018 */
[----:B------:R-:W-:Y:S01]  /*5a00*/  SHF.L.U32 R21, R21, 0x10, RZ ;  /* 0x0000001015157819 */ /* 0x000fe200000006ff */
[----:B------:R-:W-:Y:S01]  /*5a10*/  FADD.FTZ R23, R23, R26 ;  /* 0x0000001a17177221 */ /* 0x000fe20000010000 */
        /* <DEDUP_REMOVED lines=33> */
.L_x_8788:
        /* <DEDUP_REMOVED lines=14> */
[C---:B-----5:R-:W-:Y:S01]  /*5d10*/  PRMT R196, R176.reuse, 0x7632, R196 ;  /* 0x00007632b0c47816 */ /* 0x060fe200000000c4 */
[----:B------:R-:W-:Y:S01]  /*5d20*/  IMAD.U32 R203, R179, 0x10000, RZ ;  /* 0x00010000b3cb7824 */ /* 0x000fe200078e00ff */
[----:B------:R-:W-:Y:S02]  /*5d30*/  SHF.L.U32 R200, R176, 0x10, RZ ;  /* 0x00000010b0c87819 */ /* 0x000fe400000006ff */
[C---:B------:R-:W-:Y:S02]  /*5d40*/  PRMT R176, R177.reuse, 0x7632, R176 ;  /* 0x00007632b1b07816 */ /* 0x040fe400000000b0 */
[----:B------:R-:W-:Y:S02]  /*5d50*/  SHF.L.U32 R201, R177, 0x10, RZ ;  /* 0x00000010b1c97819 */ /* 0x000fe400000006ff */
[C---:B------:R-:W-:Y:S02]  /*5d60*/  PRMT R177, R178.reuse, 0x7632, R177 ;  /* 0x00007632b2b17816 */ /* 0x040fe400000000b1 */
[----:B------:R-:W-:-:S02]  /*5d70*/  SHF.L.U32 R202, R178, 0x10, RZ ;  /* 0x00000010b2ca7819 */ /* 0x000fc400000006ff */
[----:B------:R-:W-:Y:S02]  /*5d80*/  PRMT R178, R179, 0x7632, R178 ;  /* 0x00007632b3b27816 */ /* 0x000fe400000000b2 */
[----:B------:R-:W-:Y:S02]  /*5d90*/  SHF.L.U32 R196, R196, 0x10, RZ ;  /* 0x00000010c4c47819 */ /* 0x000fe400000006ff */
[----:B------:R-:W-:Y:S02]  /*5da0*/  SHF.L.U32 R197, R176, 0x10, RZ ;  /* 0x00000010b0c57819 */ /* 0x000fe400000006ff */
[----:B------:R-:W-:Y:S02]  /*5db0*/  SHF.L.U32 R198, R177, 0x10, RZ ;  /* 0x00000010b1c67819 */ /* 0x000fe400000006ff */
[----:B------:R-:W-:Y:S01]  /*5dc0*/  SHF.L.U32 R199, R178, 0x10, RZ ;  /* 0x00000010b2c77819 */ /* 0x000fe200000006ff */
[----:B------:R-:W-:Y:S06]  /*5dd0*/  BRA `(.L_x_8792) ;  /* 0x00000008000c7947 */ /* 0x000fec0003800000 */
.L_x_8791:
        /* <DEDUP_REMOVED lines=11> */
[----:B------:R-:W-:Y:S02]  /*5e90*/  SHF.L.U32 R25, R25, 0x10, RZ ;  /* 0x0000001019197819 */ /* 0x000fe400000006ff */
[----:B------:R-:W-:-:S03]  /*5ea0*/  SHF.L.U32 R27, R27, 0x10, RZ ;  /* 0x000000101b1b7819 */ /* 0x000fc600000006ff */
[----:B------:R-:W-:Y:S01]  /*5eb0*/  FADD.FTZ R199, R24, R25 ;  /* 0x0000001918c77221 */ /* 0x000fe20000010000 */
[----:B------:R-:W-:Y:S01]  /*5ec0*/  SHF.L.U32 R24, R177, 0x10, RZ ;  /* 0x00000010b1187819 */ /* 0x000fe200000006ff */
[--C-:B------:R-:W-:Y:S01]  /*5ed0*/  FADD.FTZ R196, R26, R27.reuse ;  /* 0x0000001b1ac47221 */ /* 0x100fe20000010000 */
[----:B------:R-:W-:Y:S02]  /*5ee0*/  SHF.L.U32 R25, R29, 0x10, RZ ;  /* 0x000000101d197819 */ /* 0x000fe400000006ff */
        /* <DEDUP_REMOVED lines=8> */
[----:B------:R-:W-:Y:S02]  /*5f70*/  SHF.L.U32 R24, R179, 0x10, RZ ;  /* 0x00000010b3187819 */ /* 0x000fe400000006ff */
[----:B------:R-:W-:Y:S01]  /*5f80*/  SHF.L.U32 R25, R31, 0x10, RZ ;  /* 0x000000101f197819 */ /* 0x000fe200000006ff */
[----:B------:R-:W-:-:S04]  /*5f90*/  FADD.FTZ R198, R26, R27 ;  /* 0x0000001b1ac67221 */ /* 0x000fc80000010000 */
[----:B------:R-:W-:Y:S01]  /*5fa0*/  FADD.FTZ R203, R25, R24 ;  /* 0x0000001819cb7221 */ /* 0x000fe20000010000 */
[----:B------:R-:W-:Y:S02]  /*5fb0*/  SHF.L.U32 R24, R176, 0x10, RZ ;  /* 0x00000010b0187819 */ /* 0x000fe400000006ff */
[----:B------:R-:W-:Y:S02]  /*5fc0*/  SHF.L.U32 R25, R28, 0x10, RZ ;  /* 0x000000101c197819 */ /* 0x000fe400000006ff */
[----:B------:R-:W-:Y:S02]  /*5fd0*/  F2FP.BF16.F32.PACK_AB R27, R199, R203 ;  /* 0x000000cbc71b723e */ /* 0x000fe400000010ff */
[----:B------:R-:W-:Y:S01]  /*5fe0*/  F2FP.BF16.F32.PACK_AB R26, R198, R202 ;  /* 0x000000cac61a723e */ /* 0x000fe200000010ff */
[----:B------:R-:W-:Y:S01]  /*5ff0*/  FADD.FTZ R200, R25, R24 ;  /* 0x0000001819c87221 */ /* 0x000fe20000010000 */
[----:B------:R-:W-:-:S04]  /*6000*/  F2FP.BF16.F32.PACK_AB R25, R197, R201 ;  /* 0x000000c9c519723e */ /* 0x000fc800000010ff */
[----:B------:R-:W-:Y:S01]  /*6010*/  F2FP.BF16.F32.PACK_AB R24, R196, R200 ;  /* 0x000000c8c418723e */ /* 0x000fe200000010ff */
[----:B------:R-:W-:Y:S06]  /*6020*/  BRA `(.L_x_8792) ;  /* 0x0000000400787947 */ /* 0x000fec0003800000 */
.L_x_8790:
        /* <DEDUP_REMOVED lines=38> */
.L_x_8793:
[----:B-----5:R-:W-:Y:S02]  /*6290*/  PRMT R25, R176, 0x7632, R25 ;  /* 0x00007632b0197816 */ /* 0x020fe40000000019 */
[----:B------:R-:W-:Y:S02]  /*62a0*/  PRMT R24, R32, 0x7632, R24 ;  /* 0x0000763220187816 */ /* 0x000fe40000000018 */
[----:B------:R-:W-:Y:S02]  /*62b0*/  SHF.L.U32 R25, R25, 0x10, RZ ;  /* 0x0000001019197819 */ /* 0x000fe400000006ff */
[----:B------:R-:W-:Y:S02]  /*62c0*/  SHF.L.U32 R24, R24, 0x10, RZ ;  /* 0x0000001018187819 */ /* 0x000fe400000006ff */
[----:B------:R-:W-:Y:S02]  /*62d0*/  PRMT R196, R34, 0x7632, R196 ;  /* 0x0000763222c47816 */ /* 0x000fe400000000c4 */
[----:B------:R-:W-:Y:S01]  /*62e0*/  PRMT R26, R33, 0x7632, R26 ;  /* 0x00007632211a7816 */ /* 0x000fe2000000001a */
[----:B------:R-:W-:Y:S01]  /*62f0*/  FADD.FTZ R24, R25, R24 ;  /* 0x0000001819187221 */ /* 0x000fe20000010000 */
[----:B------:R-:W-:-:S02]  /*6300*/  PRMT R25, R177, 0x7632, R25 ;  /* 0x00007632b1197816 */ /* 0x000fc40000000019 */
[----:B------:R-:W-:Y:S01]  /*6310*/  PRMT R27, R28, 0x7632, R27 ;  /* 0x000076321c1b7816 */ /* 0x000fe2000000001b */
[----:B------:R-:W-:Y:S01]  /*6320*/  IMAD.U32 R26, R26, 0x10000, RZ ;  /* 0x000100001a1a7824 */ /* 0x000fe200078e00ff */
[----:B------:R-:W-:Y:S02]  /*6330*/  SHF.L.U32 R197, R25, 0x10, RZ ;  /* 0x0000001019c57819 */ /* 0x000fe400000006ff */
[----:B------:R-:W-:Y:S02]  /*6340*/  PRMT R25, R178, 0x7632, R25 ;  /* 0x00007632b2197816 */ /* 0x000fe40000000019 */
[----:B------:R-:W-:Y:S01]  /*6350*/  SHF.L.U32 R196, R196, 0x10, RZ ;  /* 0x00000010c4c47819 */ /* 0x000fe200000006ff */
[----:B------:R-:W-:Y:S01]  /*6360*/  FADD.FTZ R26, R197, R26 ;  /* 0x0000001ac51a7221 */ /* 0x000fe20000010000 */
[----:B------:R-:W-:Y:S02]  /*6370*/  SHF.L.U32 R25, R25, 0x10, RZ ;  /* 0x0000001019197819 */ /* 0x000fe400000006ff */
[----:B------:R-:W-:-:S02]  /*6380*/  SHF.L.U32 R27, R27, 0x10, RZ ;  /* 0x000000101b1b7819 */ /* 0x000fc400000006ff */
[----:B------:R-:W-:Y:S01]  /*6390*/  PRMT R197, R35, 0x7632, R197 ;  /* 0x0000763223c57816 */ /* 0x000fe200000000c5 */
[----:B------:R-:W-:Y:S02]  /*63a0*/  FADD.FTZ R25, R25, R196 ;  /* 0x000000c419197221 */ /* 0x000fe40000010000 */
[--C-:B------:R-:W-:Y:S01]  /*63b0*/  FADD.FTZ R196, R24, R27.reuse ;  /* 0x0000001b18c47221 */ /* 0x100fe20000010000 */
[----:B------:R-:W-:Y:S02]  /*63c0*/  PRMT R24, R179, 0x7632, R24 ;  /* 0x00007632b3187816 */ /* 0x000fe40000000018 */
[----:B------:R-:W-:Y:S02]  /*63d0*/  PRMT R27, R29, 0x7632, R27 ;  /* 0x000076321d1b7816 */ /* 0x000fe4000000001b */
[----:B------:R-:W-:Y:S02]  /*63e0*/  SHF.L.U32 R24, R24, 0x10, RZ ;  /* 0x0000001018187819 */ /* 0x000fe400000006ff */
[----:B------:R-:W-:-:S02]  /*63f0*/  SHF.L.U32 R197, R197, 0x10, RZ ;  /* 0x00000010c5c57819 */ /* 0x000fc400000006ff */
[----:B------:R-:W-:-:S03]  /*6400*/  SHF.L.U32 R27, R27, 0x10, RZ ;  /* 0x000000101b1b7819 */ /* 0x000fc600000006ff */
[----:B------:R-:W-:Y:S02]  /*6410*/  FADD.FTZ R24, R24, R197 ;  /* 0x000000c518187221 */ /* 0x000fe40000010000 */
[--C-:B------:R-:W-:Y:S01]  /*6420*/  FADD.FTZ R197, R26, R27.reuse ;  /* 0x0000001b1ac57221 */ /* 0x100fe20000010000 */
[----:B------:R-:W-:Y:S02]  /*6430*/  PRMT R27, R30, 0x7632, R27 ;  /* 0x000076321e1b7816 */ /* 0x000fe4000000001b */
[----:B------:R-:W-:Y:S02]  /*6440*/  PRMT R26, R31, 0x7632, R26 ;  /* 0x000076321f1a7816 */ /* 0x000fe4000000001a */
[----:B------:R-:W-:-:S03]  /*6450*/  SHF.L.U32 R27, R27, 0x10, RZ ;  /* 0x000000101b1b7819 */ /* 0x000fc600000006ff */
[----:B------:R-:W-:Y:S02]  /*6460*/  IMAD.U32 R26, R26, 0x10000, RZ ;  /* 0x000100001a1a7824 */ /* 0x000fe400078e00ff */
        /* <DEDUP_REMOVED lines=26> */
.L_x_8792:
[----:B------:R-:W0:Y:S01]  /*6610*/  @P0 LDC.64 R176, c[0x0][0x3a8] ;  /* 0x0000ea00ffb00b82 */ /* 0x000e220000000a00 */
[----:B------:R-:W-:Y:S01]  /*6620*/  IADD3 R213, PT, PT, R212, 0xe0, RZ ;  /* 0x000000e0d4d57810 */ /* 0x000fe20007ffe0ff */
        /* <DEDUP_REMOVED lines=14> */
[----:B------:R-:W-:Y:S02]  /*6710*/  SHF.L.U32 R219, R176, 0x10, RZ ;  /* 0x00000010b0db7819 */ /* 0x000fe400000006ff */
[C---:B------:R-:W-:Y:S02]  /*6720*/  PRMT R176, R177.reuse, 0x7632, R176 ;  /* 0x00007632b1b07816 */ /* 0x040fe400000000b0 */
[----:B------:R-:W-:Y:S02]  /*6730*/  SHF.L.U32 R218, R177, 0x10, RZ ;  /* 0x00000010b1da7819 */ /* 0x000fe400000006ff */
[----:B------:R-:W-:Y:S02]  /*6740*/  PRMT R177, R178, 0x7632, R177 ;  /* 0x00007632b2b17816 */ /* 0x000fe400000000b1 */
[----:B------:R-:W-:-:S02]  /*6750*/  PRMT R178, R179, 0x7632, R178 ;  /* 0x00007632b3b27816 */ /* 0x000fc400000000b2 */
[----:B------:R-:W-:Y:S02]  /*6760*/  SHF.L.U32 R221, R179, 0x10, RZ ;  /* 0x00000010b3dd7819 */ /* 0x000fe400000006ff */
[----:B------:R-:W-:Y:S02]  /*6770*/  SHF.L.U32 R214, R214, 0x10, RZ ;  /* 0x00000010d6d67819 */ /* 0x000fe400000006ff */
[----:B------:R-:W-:Y:S02]  /*6780*/  SHF.L.U32 R215, R176, 0x10, RZ ;  /* 0x00000010b0d77819 */ /* 0x000fe400000006ff */
[----:B------:R-:W-:Y:S02]  /*6790*/  SHF.L.U32 R216, R177, 0x10, RZ ;  /* 0x00000010b1d87819 */ /* 0x000fe400000006ff */
[----:B------:R-:W-:Y:S01]  /*67a0*/  SHF.L.U32 R217, R178, 0x10, RZ ;  /* 0x00000010b2d97819 */ /* 0x000fe200000006ff */
[----:B------:R-:W-:Y:S06]  /*67b0*/  BRA `(.L_x_8796) ;  /* 0x00000008000c7947 */ /* 0x000fec0003800000 */
.L_x_8795:
        /* <DEDUP_REMOVED lines=18> */
[C---:B------:R-:W-:Y:S01]  /*68e0*/  PRMT R27, R30.reuse, 0x7632, R27 ;  /* 0x000076321e1b7816 */ /* 0x040fe2000000001b */
        /* <DEDUP_REMOVED lines=18> */
.L_x_8794:
[----:B------:R-:W-:Y:S05]  /*6a10*/  BRA.U UP1, `(.L_x_8797) ;  /* 0x0000000101947547 */ /* 0x000fea000b800000 */
        /* <DEDUP_REMOVED lines=37> */
.L_x_8797:
        /* <DEDUP_REMOVED lines=11> */
[----:B------:R-:W-:Y:S02]  /*6d20*/  PRMT R24, R178, 0x7632, R24 ;  /* 0x00007632b2187816 */ /* 0x000fe40000000018 */
[----:B------:R-:W-:Y:S02]  /*6d30*/  SHF.L.U32 R25, R25, 0x10, RZ ;  /* 0x0000001019197819 */ /* 0x000fe400000006ff */
[----:B------:R-:W-:Y:S02]  /*6d40*/  SHF.L.U32 R24, R24, 0x10, RZ ;  /* 0x0000001018187819 */ /* 0x000fe400000006ff */
[----:B------:R-:W-:Y:S01]  /*6d50*/  SHF.L.U32 R27, R27, 0x10, RZ ;  /* 0x000000101b1b7819 */ /* 0x000fe200000006ff */
[----:B------:R-:W-:Y:S01]  /*6d60*/  FADD.FTZ R25, R215, R25 ;  /* 0x00000019d7197221 */ /* 0x000fe20000010000 */
[----:B------:R-:W-:Y:S01]  /*6d70*/  PRMT R215, R35, 0x7632, R215 ;  /* 0x0000763223d77816 */ /* 0x000fe200000000d7 */
[----:B------:R-:W-:-:S02]  /*6d80*/  FADD.FTZ R24, R24, R214 ;  /* 0x000000d618187221 */ /* 0x000fc40000010000 */
[--C-:B------:R-:W-:Y:S01]  /*6d90*/  FADD.FTZ R214, R26, R27.reuse ;  /* 0x0000001b1ad67221 */ /* 0x100fe20000010000 */
[----:B------:R-:W-:Y:S02]  /*6da0*/  PRMT R26, R179, 0x7632, R26 ;  /* 0x00007632b31a7816 */ /* 0x000fe4000000001a */
[----:B------:R-:W-:Y:S02]  /*6db0*/  PRMT R27, R29, 0x7632, R27 ;  /* 0x000076321d1b7816 */ /* 0x000fe4000000001b */
[----:B------:R-:W-:Y:S02]  /*6dc0*/  SHF.L.U32 R26, R26, 0x10, RZ ;  /* 0x000000101a1a7819 */ /* 0x000fe400000006ff */
[----:B------:R-:W-:Y:S02]  /*6dd0*/  SHF.L.U32 R215, R215, 0x10, RZ ;  /* 0x00000010d7d77819 */ /* 0x000fe400000006ff */
[----:B------:R-:W-:-:S03]  /*6de0*/  SHF.L.U32 R27, R27, 0x10, RZ ;  /* 0x000000101b1b7819 */ /* 0x000fc600000006ff */
[----:B------:R-:W-:Y:S02]  /*6df0*/  FADD.FTZ R26, R26, R215 ;  /* 0x000000d71a1a7221 */ /* 0x000fe40000010000 */
[--C-:B------:R-:W-:Y:S01]  /*6e00*/  FADD.FTZ R215, R25, R27.reuse ;  /* 0x0000001b19d77221 */ /* 0x100fe20000010000 */
[----:B------:R-:W-:Y:S02]  /*6e10*/  PRMT R27, R30, 0x7632, R27 ;  /* 0x000076321e1b7816 */ /* 0x000fe4000000001b */
[----:B------:R-:W-:-:S03]  /*6e20*/  PRMT R25, R31, 0x7632, R25 ;  /* 0x000076321f197816 */ /* 0x000fc60000000019 */
[----:B------:R-:W-:Y:S01]  /*6e30*/  IMAD.U32 R27, R27, 0x10000, RZ ;  /* 0x000100001b1b7824 */ /* 0x000fe200078e00ff */
[----:B------:R-:W-:-:S03]  /*6e40*/  SHF.L.U32 R25, R25, 0x10, RZ ;  /* 0x0000001019197819 */ /* 0x000fc600000006ff */
[----:B------:R-:W-:Y:S01]  /*6e50*/  FADD.FTZ R216, R24, R27 ;  /* 0x0000001b18d87221 */ /* 0x000fe20000010000 */
[----:B------:R-:W-:Y:S01]  /*6e60*/  SHF.L.U32 R24, R176, 0x10, RZ ;  /* 0x00000010b0187819 */ /* 0x000fe200000006ff */
[----:B------:R-:W-:Y:S01]  /*6e70*/  FADD.FTZ R217, R26, R25 ;  /* 0x000000191ad97221 */ /* 0x000fe20000010000 */
[----:B------:R-:W-:Y:S02]  /*6e80*/  SHF.L.U32 R25, R32, 0x10, RZ ;  /* 0x0000001020197819 */ /* 0x000fe400000006ff */
[----:B------:R-:W-:Y:S02]  /*6e90*/  SHF.L.U32 R26, R33, 0x10, RZ ;  /* 0x00000010211a7819 */ /* 0x000fe400000006ff */
[----:B------:R-:W-:Y:S01]  /*6ea0*/  SHF.L.U32 R27, R34, 0x10, RZ ;  /* 0x00000010221b7819 */ /* 0x000fe200000006ff */
[----:B------:R-:W-:Y:S01]  /*6eb0*/  FADD.FTZ R24, R25, R24 ;  /* 0x0000001819187221 */ /* 0x000fe20000010000 */
[----:B------:R-:W-:Y:S02]  /*6ec0*/  SHF.L.U32 R25, R177, 0x10, RZ ;  /* 0x00000010b1197819 */ /* 0x000fe400000006ff */
[----:B------:R-:W-:-:S03]  /*6ed0*/  SHF.L.U32 R176, R35, 0x10, RZ ;  /* 0x0000001023b07819 */ /* 0x000fc600000006ff */
        /* <DEDUP_REMOVED lines=17> */
.L_x_8796:
[----:B------:R-:W0:Y:S01]  /*6ff0*/  @P0 LDC.64 R176, c[0x0][0x3a8] ;  /* 0x0000ea00ffb00b82 */ /* 0x000e220000000a00 */
[----:B------:R-:W-:Y:S01]  /*7000*/  UMOV UR9, 0xffffffff ;  /* 0xffffffff00097882 */ /* 0x000fe20000000000 */
[----:B0-----:R-:W-:-:S05]  /*7010*/  @P0 IMAD.WIDE.U32 R176, R213, 0x10, R176 ;  /* 0x00000010d5b00825 */ /* 0x001fca00078e00b0 */
[----:B------:R0:W-:Y:S02]  /*7020*/  @P0 STG.E.128 desc[UR6][R176.64], R24 ;  /* 0x00000018b0000986 */ /* 0x0001e4000c101d06 */
[----:B0-----:R-:W0:Y:S02]  /*7030*/  S2R R176, SR_TID.X ;  /* 0x0000000000b07919 */ /* 0x001e240000002100 */
[----:B0-----:R-:W-:Y:S01]  /*7040*/  LOP3.LUT P2, RZ, R176, 0x1f, RZ, 0xc0, !PT ;  /* 0x0000001fb0ff7812 */ /* 0x001fe2000784c0ff */
[----:B------:R-:W-:-:S04]  /*7050*/  FADD.FTZ R176, RZ, R228 ;  /* 0x000000e4ffb07221 */ /* 0x000fc80000010000 */
        /* <DEDUP_REMOVED lines=213> */
.L_x_8811:
[----:B------:R-:W-:Y:S01]  /*7db0*/  FMUL.FTZ R178, R177, R177 ;  /* 0x000000b1b1b27220 */ /* 0x000fe20000410000 */
[----:B------:R-:W-:Y:S01]  /*7dc0*/  ISETP.NE.AND P3, PT, RZ, UR5, PT ;  /* 0x00000005ff007c0c */ /* 0x000fe2000bf65270 */
[----:B-1----:R-:W-:Y:S01]  /*7dd0*/  FADD.FTZ R176, R230, R176 ;  /* 0x000000b0e6b07221 */ /* 0x002fe20000010000 */
[----:B------:R1:W-:Y:S02]  /*7de0*/  STL [R1+0x198], R30 ;  /* 0x0001981e01007387 */ /* 0x0003e40000100800 */
[----:B------:R-:W-:Y:S01]  /*7df0*/  FSEL R178, R178, RZ, P3 ;  /* 0x000000ffb2b27208 */ /* 0x000fe20001800000 */
[----:B------:R-:W-:-:S04]  /*7e00*/  FFMA.FTZ R176, R176, R252, UR8 ;  /* 0x00000008b0b07e23 */ /* 0x000fc800080100fc */
[----:B------:R-:W-:Y:S02]  /*7e10*/  FADD.FTZ R176, R176, R178 ;  /* 0x000000b2b0b07221 */ /* 0x000fe40000010000 */
[----:B------:R-:W2:Y:S01]  /*7e20*/  @!P2 LDC.64 R178, c[0x0][0x3c0] ;  /* 0x0000f000ffb2ab82 */ /* 0x000ea20000000a00 */
[----:B-1----:R-:W3:Y:S01]  /*7e30*/  LDL R30, [R1+0x7c] ;  /* 0x00007c00011e7983 */ /* 0x002ee20000100800 */
[----:B0-----:R-:W0:Y:S03]  /*7e40*/  MUFU.RSQ R230, R176 ;  /* 0x000000b000e67308 */ /* 0x001e260000001400 */
[----:B------:R1:W-:Y:S01]  /*7e50*/  STL [R1+0x194], R29 ;  /* 0x0001941d01007387 */ /* 0x0003e20000100800 */
[----:B------:R-:W-:-:S03]  /*7e60*/  FSEL R231, R177, RZ, !P3 ;  /* 0x000000ffb1e77208 */ /* 0x000fc60005800000 */
[----:B-1----:R-:W3:Y:S04]  /*7e70*/  LDL R29, [R1+0x8c] ;  /* 0x00008c00011d7983 */ /* 0x002ee80000100800 */
[----:B------:R1:W-:Y:S01]  /*7e80*/  STL [R1+0x190], R28 ;  /* 0x0001901c01007387 */ /* 0x0003e20000100800 */
[----:B--2---:R-:W-:-:S05]  /*7e90*/  @!P2 IMAD.WIDE R178, R6, 0x4, R178 ;  /* 0x0000000406b2a825 */ /* 0x004fca00078e02b2 */
[----:B------:R2:W-:Y:S04]  /*7ea0*/  @!P2 STG.E desc[UR6][R178.64], R177 ;  /* 0x000000b1b200a986 */ /* 0x0005e8000c101906 */
[----:B-1----:R-:W4:Y:S04]  /*7eb0*/  LDL R28, [R1+0x78] ;  /* 0x00007800011c7983 */ /* 0x002f280000100800 */
[----:B------:R1:W-:Y:S01]  /*7ec0*/  STL [R1+0x18c], R27 ;  /* 0x00018c1b01007387 */ /* 0x0003e20000100800 */
[----:B--2---:R-:W2:Y:S01]  /*7ed0*/  @!P2 LDC.64 R178, c[0x0][0x3c8] ;  /* 0x0000f200ffb2ab82 */ /* 0x004ea20000000a00 */
[----:B------:R-:W-:-:S02]  /*7ee0*/  FADD.FTZ R177, -R231, R227 ;  /* 0x000000e3e7b17221 */ /* 0x000fc40000010100 */
[----:B-1----:R-:W4:Y:S04]  /*7ef0*/  LDL R27, [R1+0x88] ;  /* 0x00008800011b7983 */ /* 0x002f280000100800 */
[----:B------:R-:W-:Y:S04]  /*7f00*/  STL [R1+0x188], R26 ;  /* 0x0001881a01007387 */ /* 0x000fe80000100800 */
[----:B------:R1:W-:Y:S01]  /*7f10*/  STL [R1+0x184], R25 ;  /* 0x0001841901007387 */ /* 0x0003e20000100800 */
[----:B--2---:R-:W-:-:S03]  /*7f20*/  @!P2 IMAD.WIDE R178, R6, 0x4, R178 ;  /* 0x0000000406b2a825 */ /* 0x004fc600078e02b2 */
[----:B-1----:R-:W2:Y:S04]  /*7f30*/  LDL R25, [R1+0x74] ;  /* 0x0000740001197983 */ /* 0x002ea80000100800 */
[----:B0-----:R0:W-:Y:S04]  /*7f40*/  @!P2 STG.E desc[UR6][R178.64], R230 ;  /* 0x000000e6b200a986 */ /* 0x0011e8000c101906 */
[----:B------:R1:W-:Y:S04]  /*7f50*/  STL [R1+0x180], R24 ;  /* 0x0001801801007387 */ /* 0x0003e80000100800 */
[----:B------:R-:W2:Y:S01]  /*7f60*/  LDL R227, [R1+0x80] ;  /* 0x0000800001e37983 */ /* 0x000ea20000100800 */
[----:B0-----:R-:W-:-:S03]  /*7f70*/  FADD.FTZ R178, -R231, R226 ;  /* 0x000000e2e7b27221 */ /* 0x001fc60000010100 */
[----:B-1----:R-:W2:Y:S01]  /*7f80*/  LDL R24, [R1+0x84] ;  /* 0x0000840001187983 */ /* 0x002ea20000100800 */
[----:B------:R-:W-:-:S03]  /*7f90*/  FADD.FTZ R179, -R231, R228 ;  /* 0x000000e4e7b37221 */ /* 0x000fc60000010100 */
[----:B------:R-:W2:Y:S01]  /*7fa0*/  LDL R226, [R1+0x70] ;  /* 0x0000700001e27983 */ /* 0x000ea20000100800 */
[C---:B------:R-:W-:Y:S01]  /*7fb0*/  FADD.FTZ R176, -R231.reuse, R229 ;  /* 0x000000e5e7b07221 */ /* 0x040fe20000010100 */
[C---:B------:R-:W-:Y:S01]  /*7fc0*/  FMUL.FTZ R26, R230.reuse, R179 ;  /* 0x000000b3e61a7220 */ /* 0x040fe20000410000 */
[C---:B------:R-:W-:Y:S01]  /*7fd0*/  FMUL.FTZ R252, R230.reuse, R178 ;  /* 0x000000b2e6fc7220 */ /* 0x040fe20000410000 */
[C---:B------:R-:W-:Y:S01]  /*7fe0*/  FMUL.FTZ R228, R230.reuse, R177 ;  /* 0x000000b1e6e47220 */ /* 0x040fe20000410000 */
[----:B------:R-:W-:Y:S01]  /*7ff0*/  FMUL.FTZ R229, R230, R176 ;  /* 0x000000b0e6e57220 */ /* 0x000fe20000410000 */
[C---:B------:R-:W-:Y:S01]  /*8000*/  FADD.FTZ R223, -R231.reuse, R223 ;  /* 0x000000dfe7df7221 */ /* 0x040fe20000010100 */
[----:B------:R-:W-:Y:S01]  /*8010*/  FADD.FTZ R222, -R231, R222 ;  /* 0x000000dee7de7221 */ /* 0x000fe20000010100 */
[----:B---3--:R-:W-:Y:S02]  /*8020*/  FFMA.FTZ R178, R228, R30, R29 ;  /* 0x0000001ee4b27223 */ /* 0x008fe4000001001d */
[----:B------:R-:W3:Y:S04]  /*8030*/  LDL R30, [R1+0x90] ;  /* 0x00009000011e7983 */ /* 0x000ee80000100800 */
[----:B------:R-:W3:Y:S01]  /*8040*/  LDL R29, [R1+0x94] ;  /* 0x00009400011d7983 */ /* 0x000ee20000100800 */
[----:B----4-:R-:W-:-:S03]  /*8050*/  FFMA.FTZ R179, R229, R28, R27 ;  /* 0x0000001ce5b37223 */ /* 0x010fc6000001001b */
[----:B------:R-:W4:Y:S04]  /*8060*/  LDL R28, [R1+0x98] ;  /* 0x00009800011c7983 */ /* 0x000f280000100800 */
[----:B------:R-:W4:Y:S01]  /*8070*/  LDL R27, [R1+0x9c] ;  /* 0x00009c00011b7983 */ /* 0x000f220000100800 */
[----:B--2---:R-:W-:-:S03]  /*8080*/  FFMA.FTZ R176, R252, R25, R24 ;  /* 0x00000019fcb07223 */ /* 0x004fc60000010018 */
[----:B------:R-:W2:Y:S01]  /*8090*/  LDL R25, [R1+0x5c] ;  /* 0x00005c0001197983 */ /* 0x000ea20000100800 */
[----:B------:R-:W-:-:S03]  /*80a0*/  FFMA.FTZ R177, R26, R226, R227 ;  /* 0x000000e21ab17223 */ /* 0x000fc600000100e3 */
[----:B------:R-:W2:Y:S02]  /*80b0*/  LDL R24, [R1+0x54] ;  /* 0x0000540001187983 */ /* 0x000ea40000100800 */
[----:B------:R-:W-:Y:S02]  /*80c0*/  F2FP.BF16.F32.PACK_AB R176, R176, R177 ;  /* 0x000000b1b0b0723e */ /* 0x000fe400000010ff */
[----:B------:R-:W-:Y:S01]  /*80d0*/  F2FP.BF16.F32.PACK_AB R177, R178, R179 ;  /* 0x000000b3b2b1723e */ /* 0x000fe200000010ff */
[C---:B------:R-:W-:Y:S01]  /*80e0*/  FADD.FTZ R179, -R231.reuse, R225 ;  /* 0x000000e1e7b37221 */ /* 0x040fe20000010100 */
[----:B------:R-:W-:Y:S01]  /*80f0*/  FADD.FTZ R178, -R231, R224 ;  /* 0x000000e0e7b27221 */ /* 0x000fe20000010100 */
[C---:B------:R-:W-:Y:S01]  /*8100*/  FMUL.FTZ R227, R230.reuse, R223 ;  /* 0x000000dfe6e37220 */ /* 0x040fe20000410000 */
[C---:B------:R-:W-:Y:S01]  /*8110*/  FMUL.FTZ R224, R230.reuse, R222 ;  /* 0x000000dee6e07220 */ /* 0x040fe20000410000 */
[C---:B------:R-:W-:Y:S01]  /*8120*/  FMUL.FTZ R225, R230.reuse, R179 ;  /* 0x000000b3e6e17220 */ /* 0x040fe20000410000 */
[----:B------:R-:W-:Y:S01]  /*8130*/  FMUL.FTZ R226, R230, R178 ;  /* 0x000000b2e6e27220 */ /* 0x000fe20000410000 */
[----:B------:R-:W3:Y:S04]  /*8140*/  LDL R179, [R1+0x60] ;  /* 0x0000600001b37983 */ /* 0x000ee80000100800 */
[----:B------:R-:W4:Y:S04]  /*8150*/  LDL R178, [R1+0x64] ;  /* 0x0000640001b27983 */ /* 0x000f280000100800 */
[----:B------:R-:W2:Y:S04]  /*8160*/  LDL R223, [R1+0x68] ;  /* 0x0000680001df7983 */ /* 0x000ea80000100800 */
[----:B------:R-:W2:Y:S01]  /*8170*/  LDL R222, [R1+0x6c] ;  /* 0x00006c0001de7983 */ /* 0x000ea20000100800 */
[----:B---3--:R-:W-:-:S03]  /*8180*/  FFMA.FTZ R179, R227, R179, R30 ;  /* 0x000000b3e3b37223 */ /* 0x008fc6000001001e */
[----:B------:R0:W5:Y:S01]  /*8190*/  LDL.LU R30, [R1+0x198] ;  /* 0x00019800011e7983 */ /* 0x0001620000300800 */
[----:B----4-:R-:W-:-:S03]  /*81a0*/  FFMA.FTZ R178, R224, R178, R29 ;  /* 0x000000b2e0b27223 */ /* 0x010fc6000001001d */
[----:B------:R0:W5:Y:S01]  /*81b0*/  LDL.LU R29, [R1+0x194] ;  /* 0x00019400011d7983 */ /* 0x0001620000300800 */
[----:B--2---:R-:W-:Y:S01]  /*81c0*/  FFMA.FTZ R223, R225, R223, R28 ;  /* 0x000000dfe1df7223 */ /* 0x004fe2000001001c */
[----:B------:R-:W-:Y:S01]  /*81d0*/  FFMA.FTZ R222, R226, R222, R27 ;  /* 0x000000dee2de7223 */ /* 0x000fe2000001001b */
[----:B------:R-:W-:Y:S01]  /*81e0*/  F2FP.BF16.F32.PACK_AB R178, R178, R179 ;  /* 0x000000b3b2b2723e */ /* 0x000fe200000010ff */
[----:B------:R0:W5:Y:S03]  /*81f0*/  LDL.LU R28, [R1+0x190] ;  /* 0x00019000011c7983 */ /* 0x0001660000300800 */
[----:B------:R-:W-:Y:S01]  /*8200*/  F2FP.BF16.F32.PACK_AB R179, R222, R223 ;  /* 0x000000dfdeb3723e */ /* 0x000fe200000010ff */
[----:B------:R0:W5:Y:S01]  /*8210*/  LDL.LU R27, [R1+0x18c] ;  /* 0x00018c00011b7983 */ /* 0x0001620000300800 */
[----:B------:R-:W1:Y:S02]  /*8220*/  LDC.64 R222, c[0x0][0x428] ;  /* 0x00010a00ffde7b82 */ /* 0x000e640000000a00 */
[----:B-1----:R-:W-:-:S05]  /*8230*/  IMAD.WIDE.U32 R222, R212, 0x10, R222 ;  /* 0x00000010d4de7825 */ /* 0x002fca00078e00de */
[----:B------:R1:W-:Y:S04]  /*8240*/  STG.E.128 desc[UR6][R222.64], R176 ;  /* 0x000000b0de007986 */ /* 0x0003e8000c101d06 */
[----:B-1----:R-:W2:Y:S04]  /*8250*/  LDL R179, [R1+0x48] ;  /* 0x0000480001b37983 */ /* 0x002ea80000100800 */
[----:B------:R-:W3:Y:S04]  /*8260*/  LDL R176, [R1+0x4c] ;  /* 0x00004c0001b07983 */ /* 0x000ee80000100800 */
[----:B------:R-:W4:Y:S04]  /*8270*/  LDL R177, [R1+0x50] ;  /* 0x0000500001b17983 */ /* 0x000f280000100800 */
[----:B------:R-:W4:Y:S04]  /*8280*/  LDL R178, [R1+0x58] ;  /* 0x0000580001b27983 */ /* 0x000f280000100800 */
[----:B------:R-:W4:Y:S04]  /*8290*/  LDL R222, [R1+0x40] ;  /* 0x0000400001de7983 */ /* 0x000f280000100800 */
[----:B------:R-:W4:Y:S01]  /*82a0*/  LDL R223, [R1+0x44] ;  /* 0x0000440001df7983 */ /* 0x000f220000100800 */
[----:B--2---:R-:W-:Y:S01]  /*82b0*/  FFMA.FTZ R179, R225, R179, R42 ;  /* 0x000000b3e1b37223 */ /* 0x004fe2000001002a */
[----:B---3--:R-:W-:-:S05]  /*82c0*/  FFMA.FTZ R176, R226, R176, R43 ;  /* 0x000000b0e2b07223 */ /* 0x008fca000001002b */
[----:B------:R-:W-:Y:S01]  /*82d0*/  F2FP.BF16.F32.PACK_AB R179, R176, R179 ;  /* 0x000000b3b0b3723e */ /* 0x000fe200000010ff */
[----:B----4-:R-:W-:Y:S01]  /*82e0*/  FFMA.FTZ R176, R26, R177, R36 ;  /* 0x000000b11ab07223 */ /* 0x010fe20000010024 */
[----:B------:R-:W-:Y:S01]  /*82f0*/  FFMA.FTZ R177, R229, R178, R38 ;  /* 0x000000b2e5b17223 */ /* 0x000fe20000010026 */
[----:B------:R0:W5:Y:S01]  /*8300*/  LDL.LU R26, [R1+0x188] ;  /* 0x00018800011a7983 */ /* 0x0001620000300800 */
[----:B------:R-:W-:-:S03]  /*8310*/  FFMA.FTZ R178, R227, R222, R40 ;  /* 0x000000dee3b27223 */ /* 0x000fc60000010028 */
[----:B------:R-:W2:Y:S01]  /*8320*/  LDL R229, [R1+0xb8] ;  /* 0x0000b80001e57983 */ /* 0x000ea20000100800 */
[----:B------:R-:W1:Y:S01]  /*8330*/  LDC.64 R226, c[0x0][0x430] ;  /* 0x00010c00ffe27b82 */ /* 0x000e620000000a00 */
[----:B------:R-:W-:Y:S01]  /*8340*/  FFMA.FTZ R222, R224, R223, R41 ;  /* 0x000000dfe0de7223 */ /* 0x000fe20000010029 */
[----:B------:R-:W-:Y:S01]  /*8350*/  FFMA.FTZ R223, R228, R25, R39 ;  /* 0x00000019e4df7223 */ /* 0x000fe20000010027 */
[----:B------:R-:W-:Y:S01]  /*8360*/  FFMA.FTZ R224, R252, R24, R37 ;  /* 0x00000018fce07223 */ /* 0x000fe20000010025 */
[----:B------:R-:W3:Y:S02]  /*8370*/  LDL R25, [R1+0xa0] ;  /* 0x0000a00001197983 */ /* 0x000ee40000100800 */
[----:B------:R-:W-:Y:S02]  /*8380*/  F2FP.BF16.F32.PACK_AB R178, R222, R178 ;  /* 0x000000b2deb2723e */ /* 0x000fe400000010ff */
[----:B------:R-:W-:Y:S01]  /*8390*/  F2FP.BF16.F32.PACK_AB R177, R223, R177 ;  /* 0x000000b1dfb1723e */ /* 0x000fe200000010ff */
[----:B------:R-:W4:Y:S01]  /*83a0*/  LDL R24, [R1+0xa4] ;  /* 0x0000a40001187983 */ /* 0x000f220000100800 */
[----:B------:R-:W-:-:S03]  /*83b0*/  F2FP.BF16.F32.PACK_AB R176, R224, R176 ;  /* 0x000000b0e0b0723e */ /* 0x000fc600000010ff */
[----:B------:R-:W2:Y:S04]  /*83c0*/  LDL R228, [R1+0x28] ;  /* 0x0000280001e47983 */ /* 0x000ea80000100800 */
[----:B------:R-:W2:Y:S04]  /*83d0*/  LDL R252, [R1+0xbc] ;  /* 0x0000bc0001fc7983 */ /* 0x000ea80000100800 */
[----:B------:R-:W2:Y:S01]  /*83e0*/  LDL R225, [R1+0x2c] ;  /* 0x00002c0001e17983 */ /* 0x000ea20000100800 */
[----:B-1----:R-:W-:-:S03]  /*83f0*/  IMAD.WIDE.U32 R222, R212, 0x10, R226 ;  /* 0x00000010d4de7825 */ /* 0x002fc600078e00e2 */
[----:B------:R-:W3:Y:S04]  /*8400*/  LDL R212, [R1+0x3c] ;  /* 0x00003c0001d47983 */ /* 0x000ee80000100800 */
[----:B------:R1:W-:Y:S04]  /*8410*/  STG.E.128 desc[UR6][R222.64], R176 ;  /* 0x000000b0de007986 */ /* 0x0003e8000c101d06 */
[----:B------:R-:W2:Y:S01]  /*8420*/  LDL R224, [R1+0x24] ;  /* 0x0000240001e07983 */ /* 0x000ea20000100800 */
[C---:B-1----:R-:W-:Y:S01]  /*8430*/  FADD.FTZ R177, -R231.reuse, R209 ;  /* 0x000000d1e7b17221 */ /* 0x042fe20000010100 */
[C---:B------:R-:W-:Y:S01]  /*8440*/  FADD.FTZ R178, -R231.reuse, R210 ;  /* 0x000000d2e7b27221 */ /* 0x040fe20000010100 */
[C---:B------:R-:W-:Y:S01]  /*8450*/  FADD.FTZ R176, -R231.reuse, R211 ;  /* 0x000000d3e7b07221 */ /* 0x040fe20000010100 */
[----:B------:R-:W-:Y:S01]  /*8460*/  FADD.FTZ R179, -R231, R208 ;  /* 0x000000d0e7b37221 */ /* 0x000fe20000010100 */
[C---:B------:R-:W-:Y:S01]  /*8470*/  FMUL.FTZ R209, R230.reuse, R177 ;  /* 0x000000b1e6d17220 */ /* 0x040fe20000410000 */
[C---:B------:R-:W-:Y:S01]  /*8480*/  FMUL.FTZ R210, R230.reuse, R178 ;  /* 0x000000b2e6d27220 */ /* 0x040fe20000410000 */
[C---:B------:R-:W-:Y:S01]  /*8490*/  FMUL.FTZ R208, R230.reuse, R176 ;  /* 0x000000b0e6d07220 */ /* 0x040fe20000410000 */
[----:B------:R-:W4:Y:S01]  /*84a0*/  LDL R177, [R1+0x38] ;  /* 0x0000380001b17983 */ /* 0x000f220000100800 */
[----:B------:R-:W-:-:S03]  /*84b0*/  FMUL.FTZ R211, R230, R179 ;  /* 0x000000b3e6d37220 */ /* 0x000fc60000410000 */
[----:B------:R-:W4:Y:S04]  /*84c0*/  LDL R178, [R1+0xa8] ;  /* 0x0000a80001b27983 */ /* 0x000f280000100800 */
[----:B------:R-:W3:Y:S04]  /*84d0*/  LDL R222, [R1+0xac] ;  /* 0x0000ac0001de7983 */ /* 0x000ee80000100800 */
[----:B------:R-:W2:Y:S04]  /*84e0*/  LDL R176, [R1+0x30] ;  /* 0x0000300001b07983 */ /* 0x000ea80000100800 */
[----:B------:R-:W2:Y:S04]  /*84f0*/  LDL R179, [R1+0x34] ;  /* 0x0000340001b37983 */ /* 0x000ea80000100800 */
[----:B------:R-:W2:Y:S01]  /*8500*/  LDL R223, [R1+0xb4] ;  /* 0x0000b40001df7983 */ /* 0x000ea20000100800 */
[----:B----4-:R-:W-:Y:S01]  /*8510*/  FFMA.FTZ R177, R210, R177, R178 ;  /* 0x000000b1d2b17223 */ /* 0x010fe200000100b2 */
[----:B---3--:R-:W-:Y:S01]  /*8520*/  FFMA.FTZ R178, R211, R212, R222 ;  /* 0x000000d4d3b27223 */ /* 0x008fe200000100de */
[----:B--2---:R-:W-:Y:S01]  /*8530*/  FFMA.FTZ R176, R208, R176, R25 ;  /* 0x000000b0d0b07223 */ /* 0x004fe20000010019 */
[----:B------:R-:W-:-:S03]  /*8540*/  FFMA.FTZ R179, R209, R179, R24 ;  /* 0x000000b3d1b37223 */ /* 0x000fc60000010018 */
[----:B------:R-:W-:Y:S01]  /*8550*/  F2FP.BF16.F32.PACK_AB R177, R178, R177 ;  /* 0x000000b1b2b1723e */ /* 0x000fe200000010ff */
[----:B------:R-:W-:Y:S01]  /*8560*/  FADD.FTZ R178, -R231, R207 ;  /* 0x000000cfe7b27221 */ /* 0x000fe20000010100 */
[----:B------:R0:W5:Y:S01]  /*8570*/  LDL.LU R25, [R1+0x184] ;  /* 0x0001840001197983 */ /* 0x0001620000300800 */
[----:B------:R-:W-:Y:S01]  /*8580*/  F2FP.BF16.F32.PACK_AB R176, R179, R176 ;  /* 0x000000b0b3b0723e */ /* 0x000fe200000010ff */
[C---:B------:R-:W-:Y:S01]  /*8590*/  FADD.FTZ R179, -R231.reuse, R205 ;  /* 0x000000cde7b37221 */ /* 0x040fe20000010100 */
[C---:B------:R-:W-:Y:S01]  /*85a0*/  FADD.FTZ R205, -R231.reuse, R206 ;  /* 0x000000cee7cd7221 */ /* 0x040fe20000010100 */
[----:B------:R0:W5:Y:S01]  /*85b0*/  LDL.LU R24, [R1+0x180] ;  /* 0x0001800001187983 */ /* 0x0001620000300800 */
[C---:B------:R-:W-:Y:S01]  /*85c0*/  FMUL.FTZ R206, R230.reuse, R178 ;  /* 0x000000b2e6ce7220 */ /* 0x040fe20000410000 */
[C---:B------:R-:W-:Y:S02]  /*85d0*/  FMUL.FTZ R207, R230.reuse, R179 ;  /* 0x000000b3e6cf7220 */ /* 0x040fe40000410000 */
[----:B------:R-:W2:Y:S04]  /*85e0*/  LDL R178, [R1+0x20] ;  /* 0x0000200001b27983 */ /* 0x000ea80000100800 */
[----:B------:R-:W2:Y:S01]  /*85f0*/  LDL R179, [R1+0xb0] ;  /* 0x0000b00001b37983 */ /* 0x000ea20000100800 */
[----:B------:R-:W-:Y:S01]  /*8600*/  FMUL.FTZ R222, R230, R205 ;  /* 0x000000cde6de7220 */ /* 0x000fe20000410000 */
[----:B------:R-:W-:-:S04]  /*8610*/  FADD.FTZ R204, -R231, R204 ;  /* 0x000000cce7cc7221 */ /* 0x000fc80000010100 */
[----:B------:R-:W-:Y:S01]  /*8620*/  FMUL.FTZ R212, R230, R204 ;  /* 0x000000cce6d47220 */ /* 0x000fe20000410000 */
[----:B------:R-:W-:Y:S02]  /*8630*/  FFMA.FTZ R205, R207, R224, R223 ;  /* 0x000000e0cfcd7223 */ /* 0x000fe400000100df */
[----:B------:R-:W3:Y:S01]  /*8640*/  LDL R224, [R1+0xc8] ;  /* 0x0000c80001e07983 */ /* 0x000ee20000100800 */
[----:B------:R-:W-:-:S03]  /*8650*/  FFMA.FTZ R204, R212, R225, R252 ;  /* 0x000000e1d4cc7223 */ /* 0x000fc600000100fc */
[----:B------:R-:W4:Y:S04]  /*8660*/  LDL R223, [R1+0xcc] ;  /* 0x0000cc0001df7983 */ /* 0x000f280000100800 */
[----:B------:R-:W4:Y:S04]  /*8670*/  LDL R252, [R1+0xc0] ;  /* 0x0000c00001fc7983 */ /* 0x000f280000100800 */
[----:B------:R-:W4:Y:S01]  /*8680*/  LDL R225, [R1+0xc4] ;  /* 0x0000c40001e17983 */ /* 0x000f220000100800 */
[----:B--2---:R-:W-:Y:S01]  /*8690*/  FFMA.FTZ R178, R206, R178, R179 ;  /* 0x000000b2ceb27223 */ /* 0x004fe200000100b3 */
[----:B------:R-:W-:-:S02]  /*86a0*/  FFMA.FTZ R179, R222, R228, R229 ;  /* 0x000000e4deb37223 */ /* 0x000fc400000100e5 */
[----:B------:R-:W1:Y:S02]  /*86b0*/  LDC.64 R228, c[0x0][0x428] ;  /* 0x00010a00ffe47b82 */ /* 0x000e640000000a00 */
[----:B------:R-:W-:Y:S02]  /*86c0*/  F2FP.BF16.F32.PACK_AB R178, R205, R178 ;  /* 0x000000b2cdb2723e */ /* 0x000fe400000010ff */
[----:B------:R-:W-:Y:S01]  /*86d0*/  F2FP.BF16.F32.PACK_AB R179, R204, R179 ;  /* 0x000000b3ccb3723e */ /* 0x000fe200000010ff */
[----:B-1----:R-:W-:-:S05]  /*86e0*/  IMAD.WIDE.U32 R204, R194, 0x10, R228 ;  /* 0x00000010c2cc7825 */ /* 0x002fca00078e00e4 */
[----:B------:R1:W-:Y:S04]  /*86f0*/  STG.E.128 desc[UR6][R204.64], R176 ;  /* 0x000000b0cc007986 */ /* 0x0003e8000c101d06 */
[----:B-1----:R-:W2:Y:S04]  /*8700*/  LDL R176, [R1+0xc] ;  /* 0x00000c0001b07983 */ /* 0x002ea80000100800 */
[----:B------:R-:W3:Y:S04]  /*8710*/  LDL R179, [R1+0x8] ;  /* 0x0000080001b37983 */ /* 0x000ee80000100800 */
[----:B------:R-:W4:Y:S04]  /*8720*/  LDL R178, [R1] ;  /* 0x0000000001b27983 */ /* 0x000f280000100800 */
[----:B------:R-:W4:Y:S04]  /*8730*/  LDL R204, [R1+0x1c] ;  /* 0x00001c0001cc7983 */ /* 0x000f280000100800 */
[----:B------:R-:W4:Y:S04]  /*8740*/  LDL R177, [R1+0x18] ;  /* 0x0000180001b17983 */ /* 0x000f280000100800 */
[----:B------:R-:W4:Y:S01]  /*8750*/  LDL R205, [R1+0x14] ;  /* 0x0000140001cd7983 */ /* 0x000f220000100800 */
[----:B--2---:R-:W-:-:S03]  /*8760*/  FFMA.FTZ R176, R212, R176, R51 ;  /* 0x000000b0d4b07223 */ /* 0x004fc60000010033 */
[----:B------:R-:W2:Y:S01]  /*8770*/  LDL R212, [R1+0x10] ;  /* 0x0000100001d47983 */ /* 0x000ea20000100800 */
[----:B---3--:R-:W-:-:S03]  /*8780*/  FFMA.FTZ R179, R222, R179, R50 ;  /* 0x000000b3deb37223 */ /* 0x008fc60000010032 */
[----:B------:R-:W3:Y:S01]  /*8790*/  LDL R222, [R1+0x4] ;  /* 0x0000040001de7983 */ /* 0x000ee20000100800 */
[----:B----4-:R-:W-:-:S03]  /*87a0*/  FFMA.FTZ R178, R206, R178, R48 ;  /* 0x000000b2ceb27223 */ /* 0x010fc60000010030 */
[----:B------:R-:W4:Y:S01]  /*87b0*/  LDL R206, [R1+0xdc] ;  /* 0x0000dc0001ce7983 */ /* 0x000f220000100800 */
[----:B------:R-:W-:-:S03]  /*87c0*/  FFMA.FTZ R204, R211, R204, R47 ;  /* 0x000000ccd3cc7223 */ /* 0x000fc6000001002f */
[----:B------:R-:W4:Y:S01]  /*87d0*/  LDL R211, [R1+0xd0] ;  /* 0x0000d00001d37983 */ /* 0x000f220000100800 */
[----:B------:R-:W-:-:S03]  /*87e0*/  FFMA.FTZ R177, R210, R177, R46 ;  /* 0x000000b1d2b17223 */ /* 0x000fc6000001002e */
[----:B------:R-:W4:Y:S01]  /*87f0*/  LDL R210, [R1+0xd4] ;  /* 0x0000d40001d27983 */ /* 0x000f220000100800 */
[----:B------:R-:W-:Y:S01]  /*8800*/  F2FP.BF16.F32.PACK_AB R179, R176, R179 ;  /* 0x000000b3b0b3723e */ /* 0x000fe200000010ff */
[----:B------:R-:W-:Y:S01]  /*8810*/  FFMA.FTZ R205, R209, R205, R45 ;  /* 0x000000cdd1cd7223 */ /* 0x000fe2000001002d */
[----:B------:R-:W-:Y:S01]  /*8820*/  F2FP.BF16.F32.PACK_AB R177, R204, R177 ;  /* 0x000000b1ccb1723e */ /* 0x000fe200000010ff */
[----:B------:R-:W4:Y:S01]  /*8830*/  LDL R209, [R1+0xf0] ;  /* 0x0000f00001d17983 */ /* 0x000f220000100800 */
[----:B------:R-:W-:Y:S01]  /*8840*/  FADD.FTZ R184, -R231, R184 ;  /* 0x000000b8e7b87221 */ /* 0x000fe20000010100 */
[----:B--2---:R-:W-:Y:S02]  /*8850*/  FFMA.FTZ R176, R208, R212, R44 ;  /* 0x000000d4d0b07223 */ /* 0x004fe4000001002c */
[----:B------:R-:W2:Y:S01]  /*8860*/  LDL R208, [R1+0xd8] ;  /* 0x0000d80001d07983 */ /* 0x000ea20000100800 */
[----:B---3--:R-:W-:Y:S02]  /*8870*/  FFMA.FTZ R207, R207, R222, R49 ;  /* 0x000000decfcf7223 */ /* 0x008fe40000010031 */
[----:B------:R-:W-:Y:S01]  /*8880*/  F2FP.BF16.F32.PACK_AB R176, R205, R176 ;  /* 0x000000b0cdb0723e */ /* 0x000fe200000010ff */
[----:B------:R-:W-:Y:S01]  /*8890*/  IMAD.WIDE.U32 R204, R194, 0x10, R226 ;  /* 0x00000010c2cc7825 */ /* 0x000fe200078e00e2 */
[----:B------:R-:W3:Y:S01]  /*88a0*/  LDL R222, [R1+0xe0] ;  /* 0x0000e00001de7983 */ /* 0x000ee20000100800 */
[----:B------:R-:W-:-:S03]  /*88b0*/  F2FP.BF16.F32.PACK_AB R178, R207, R178 ;  /* 0x000000b2cfb2723e */ /* 0x000fc600000010ff */
[----:B------:R-:W3:Y:S04]  /*88c0*/  LDL R207, [R1+0xf4] ;  /* 0x0000f40001cf7983 */ /* 0x000ee80000100800 */
[----:B------:R1:W-:Y:S01]  /*88d0*/  STG.E.128 desc[UR6][R204.64], R176 ;  /* 0x000000b0cc007986 */ /* 0x0003e2000c101d06 */
[----:B------:R-:W-:-:S03]  /*88e0*/  FMUL.FTZ R194, R230, R184 ;  /* 0x000000b8e6c27220 */ /* 0x000fc60000410000 */
[----:B------:R-:W3:Y:S01]  /*88f0*/  LDL R212, [R1+0xe4] ;  /* 0x0000e40001d47983 */ /* 0x000ee20000100800 */
[C---:B-1----:R-:W-:Y:S01]  /*8900*/  FADD.FTZ R178, -R231.reuse, R192 ;  /* 0x000000c0e7b27221 */ /* 0x042fe20000010100 */
[C---:B------:R-:W-:Y:S01]  /*8910*/  FADD.FTZ R179, -R231.reuse, R190 ;  /* 0x000000bee7b37221 */ /* 0x040fe20000010100 */
[C---:B------:R-:W-:Y:S01]  /*8920*/  FADD.FTZ R176, -R231.reuse, R193 ;  /* 0x000000c1e7b07221 */ /* 0x040fe20000010100 */
[----:B------:R-:W-:Y:S01]  /*8930*/  FADD.FTZ R177, -R231, R191 ;  /* 0x000000bfe7b17221 */ /* 0x000fe20000010100 */
[C---:B------:R-:W-:Y:S01]  /*8940*/  FMUL.FTZ R193, R230.reuse, R178 ;  /* 0x000000b2e6c17220 */ /* 0x040fe20000410000 */
[C---:B------:R-:W-:Y:S01]  /*8950*/  FMUL.FTZ R190, R230.reuse, R179 ;  /* 0x000000b3e6be7220 */ /* 0x040fe20000410000 */
[C---:B------:R-:W-:Y:S01]  /*8960*/  FMUL.FTZ R192, R230.reuse, R176 ;  /* 0x000000b0e6c07220 */ /* 0x040fe20000410000 */
[----:B------:R-:W-:Y:S01]  /*8970*/  FMUL.FTZ R191, R230, R177 ;  /* 0x000000b1e6bf7220 */ /* 0x000fe20000410000 */
[----:B------:R-:W-:Y:S01]  /*8980*/  FFMA.FTZ R177, R193, R250, R224 ;  /* 0x000000fac1b17223 */ /* 0x000fe200000100e0 */
[----:B------:R-:W-:Y:S01]  /*8990*/  FFMA.FTZ R178, R190, R251, R223 ;  /* 0x000000fbbeb27223 */ /* 0x000fe200000100df */
[----:B------:R-:W-:Y:S01]  /*89a0*/  FFMA.FTZ R176, R192, R248, R252 ;  /* 0x000000f8c0b07223 */ /* 0x000fe200000100fc */
[----:B------:R-:W-:Y:S01]  /*89b0*/  FFMA.FTZ R179, R191, R249, R225 ;  /* 0x000000f9bfb37223 */ /* 0x000fe200000100e1 */
[----:B----4-:R-:W-:Y:S01]  /*89c0*/  FFMA.FTZ R184, R194, R247, R206 ;  /* 0x000000f7c2b87223 */ /* 0x010fe200000100ce */
[----:B------:R-:W4:Y:S01]  /*89d0*/  LDL R205, [R1+0xfc] ;  /* 0x0000fc0001cd7983 */ /* 0x000f220000100800 */
[----:B------:R-:W-:Y:S01]  /*89e0*/  F2FP.BF16.F32.PACK_AB R177, R178, R177 ;  /* 0x000000b1b2b1723e */ /* 0x000fe200000010ff */
[----:B------:R-:W-:Y:S01]  /*89f0*/  FADD.FTZ R178, -R231, R187 ;  /* 0x000000bbe7b27221 */ /* 0x000fe20000010100 */
[----:B------:R-:W-:Y:S01]  /*8a00*/  F2FP.BF16.F32.PACK_AB R176, R179, R176 ;  /* 0x000000b0b3b0723e */ /* 0x000fe200000010ff */
[C---:B------:R-:W-:Y:S01]  /*8a10*/  FADD.FTZ R179, -R231.reuse, R185 ;  /* 0x000000b9e7b37221 */ /* 0x040fe20000010100 */
[C---:B------:R-:W-:Y:S01]  /*8a20*/  FADD.FTZ R185, -R231.reuse, R186 ;  /* 0x000000bae7b97221 */ /* 0x040fe20000010100 */
[C---:B------:R-:W-:Y:S01]  /*8a30*/  FMUL.FTZ R186, R230.reuse, R178 ;  /* 0x000000b2e6ba7220 */ /* 0x040fe20000410000 */
[----:B------:R-:W4:Y:S01]  /*8a40*/  LDL R206, [R1+0xf8] ;  /* 0x0000f80001ce7983 */ /* 0x000f220000100800 */
[C---:B------:R-:W-:Y:S01]  /*8a50*/  FMUL.FTZ R187, R230.reuse, R179 ;  /* 0x000000b3e6bb7220 */ /* 0x040fe20000410000 */
[----:B------:R-:W-:Y:S01]  /*8a60*/  FMUL.FTZ R204, R230, R185 ;  /* 0x000000b9e6cc7220 */ /* 0x000fe20000410000 */
[----:B------:R-:W-:Y:S01]  /*8a70*/  FFMA.FTZ R178, R186, R244, R211 ;  /* 0x000000f4bab27223 */ /* 0x000fe200000100d3 */
[----:B------:R-:W-:Y:S01]  /*8a80*/  FADD.FTZ R16, -R231, R16 ;  /* 0x00000010e7107221 */ /* 0x000fe20000010100 */
[----:B------:R-:W4:Y:S01]  /*8a90*/  LDL R211, [R1+0xe8] ;  /* 0x0000e80001d37983 */ /* 0x000f220000100800 */
[----:B------:R-:W-:-:S03]  /*8aa0*/  FFMA.FTZ R185, R187, R245, R210 ;  /* 0x000000f5bbb97223 */ /* 0x000fc600000100d2 */
[----:B------:R-:W4:Y:S02]  /*8ab0*/  LDL R210, [R1+0xec] ;  /* 0x0000ec0001d27983 */ /* 0x000f240000100800 */
[----:B------:R-:W-:Y:S01]  /*8ac0*/  F2FP.BF16.F32.PACK_AB R178, R185, R178 ;  /* 0x000000b2b9b2723e */ /* 0x000fe200000010ff */
[----:B------:R-:W-:Y:S01]  /*8ad0*/  FFMA.FTZ R187, R187, R237, R57 ;  /* 0x000000edbbbb7223 */ /* 0x000fe20000010039 */
[C---:B------:R-:W-:Y:S01]  /*8ae0*/  FADD.FTZ R8, -R231.reuse, R8 ;  /* 0x00000008e7087221 */ /* 0x040fe20000010100 */
[C---:B------:R-:W-:Y:S01]  /*8af0*/  FADD.FTZ R11, -R231.reuse, R11 ;  /* 0x0000000be70b7221 */ /* 0x040fe20000010100 */
[----:B------:R-:W4:Y:S04]  /*8b00*/  LDL R252, [R1+0x118] ;  /* 0x0001180001fc7983 */ /* 0x000f280000100800 */
[----:B------:R-:W4:Y:S01]  /*8b10*/  LDL R225, [R1+0x11c] ;  /* 0x00011c0001e17983 */ /* 0x000f220000100800 */
[C---:B------:R-:W-:Y:S01]  /*8b20*/  FADD.FTZ R198, -R231.reuse, R198 ;  /* 0x000000c6e7c67221 */ /* 0x040fe20000010100 */
[----:B------:R-:W-:-:S02]  /*8b30*/  FADD.FTZ R199, -R231, R199 ;  /* 0x000000c7e7c77221 */ /* 0x000fc40000010100 */
[----:B------:R-:W4:Y:S04]  /*8b40*/  LDL R224, [R1+0x120] ;  /* 0x0001200001e07983 */ /* 0x000f280000100800 */
[----:B------:R-:W4:Y:S01]  /*8b50*/  LDL R223, [R1+0x124] ;  /* 0x0001240001df7983 */ /* 0x000f220000100800 */
[----:B--2---:R-:W-:-:S05]  /*8b60*/  FFMA.FTZ R179, R204, R246, R208 ;  /* 0x000000f6ccb37223 */ /* 0x004fca00000100d0 */
[----:B------:R-:W-:Y:S01]  /*8b70*/  F2FP.BF16.F32.PACK_AB R179, R184, R179 ;  /* 0x000000b3b8b3723e */ /* 0x000fe200000010ff */
[----:B------:R-:W-:-:S05]  /*8b80*/  IMAD.WIDE.U32 R184, R5, 0x10, R228 ;  /* 0x0000001005b87825 */ /* 0x000fca00078e00e4 */
[----:B------:R1:W-:Y:S02]  /*8b90*/  STG.E.128 desc[UR6][R184.64], R176 ;  /* 0x000000b0b8007986 */ /* 0x0003e4000c101d06 */
[----:B-1----:R-:W-:Y:S01]  /*8ba0*/  FFMA.FTZ R179, R204, R238, R58 ;  /* 0x000000eeccb37223 */ /* 0x002fe2000001003a */
[----:B------:R-:W-:Y:S01]  /*8bb0*/  FFMA.FTZ R176, R194, R239, R59 ;  /* 0x000000efc2b07223 */ /* 0x000fe2000001003b */
[----:B------:R-:W-:Y:S01]  /*8bc0*/  FFMA.FTZ R177, R193, R242, R54 ;  /* 0x000000f2c1b17223 */ /* 0x000fe20000010036 */
[----:B------:R-:W-:Y:S01]  /*8bd0*/  FFMA.FTZ R184, R190, R243, R55 ;  /* 0x000000f3beb87223 */ /* 0x000fe20000010037 */
[----:B------:R-:W-:Y:S02]  /*8be0*/  FFMA.FTZ R185, R191, R241, R53 ;  /* 0x000000f1bfb97223 */ /* 0x000fe40000010035 */
[----:B------:R-:W-:Y:S01]  /*8bf0*/  F2FP.BF16.F32.PACK_AB R179, R176, R179 ;  /* 0x000000b3b0b3723e */ /* 0x000fe200000010ff */
[----:B------:R-:W-:Y:S01]  /*8c00*/  FFMA.FTZ R176, R192, R240, R52 ;  /* 0x000000f0c0b07223 */ /* 0x000fe20000010034 */
[----:B------:R-:W-:Y:S01]  /*8c10*/  FFMA.FTZ R178, R186, R236, R56 ;  /* 0x000000ecbab27223 */ /* 0x000fe20000010038 */
[----:B------:R-:W-:-:S03]  /*8c20*/  F2FP.BF16.F32.PACK_AB R177, R184, R177 ;  /* 0x000000b1b8b1723e */ /* 0x000fc600000010ff */
[----:B------:R-:W-:Y:S01]  /*8c30*/  F2FP.BF16.F32.PACK_AB R176, R185, R176 ;  /* 0x000000b0b9b0723e */ /* 0x000fe200000010ff */
[----:B------:R-:W-:Y:S01]  /*8c40*/  IMAD.WIDE.U32 R184, R5, 0x10, R226 ;  /* 0x0000001005b87825 */ /* 0x000fe200078e00e2 */
[----:B------:R-:W-:-:S05]  /*8c50*/  F2FP.BF16.F32.PACK_AB R178, R187, R178 ;  /* 0x000000b2bbb2723e */ /* 0x000fca00000010ff */
[----:B------:R1:W-:Y:S01]  /*8c60*/  STG.E.128 desc[UR6][R184.64], R176 ;  /* 0x000000b0b8007986 */ /* 0x0003e2000c101d06 */
[C---:B------:R-:W-:Y:S01]  /*8c70*/  FADD.FTZ R187, -R231.reuse, R7 ;  /* 0x00000007e7bb7221 */ /* 0x040fe20000010100 */
[C---:B------:R-:W-:Y:S01]  /*8c80*/  FADD.FTZ R186, -R231.reuse, R3 ;  /* 0x00000003e7ba7221 */ /* 0x040fe20000010100 */
[C---:B------:R-:W-:Y:S01]  /*8c90*/  FADD.FTZ R7, -R231.reuse, R20 ;  /* 0x00000014e7077221 */ /* 0x040fe20000010100 */
[C---:B-1----:R-:W-:Y:S01]  /*8ca0*/  FADD.FTZ R178, -R231.reuse, R10 ;  /* 0x0000000ae7b27221 */ /* 0x042fe20000010100 */
[C---:B------:R-:W-:Y:S01]  /*8cb0*/  FADD.FTZ R179, -R231.reuse, R0 ;  /* 0x00000000e7b37221 */ /* 0x040fe20000010100 */
[C---:B------:R-:W-:Y:S01]  /*8cc0*/  FADD.FTZ R177, -R231.reuse, R2 ;  /* 0x00000002e7b17221 */ /* 0x040fe20000010100 */
[C---:B------:R-:W-:Y:S01]  /*8cd0*/  FADD.FTZ R2, -R231.reuse, R13 ;  /* 0x0000000de7027221 */ /* 0x040fe20000010100 */
[C---:B------:R-:W-:Y:S01]  /*8ce0*/  FMUL.FTZ R178, R230.reuse, R178 ;  /* 0x000000b2e6b27220 */ /* 0x040fe20000410000 */
[C---:B------:R-:W-:Y:S01]  /*8cf0*/  FMUL.FTZ R179, R230.reuse, R179 ;  /* 0x000000b3e6b37220 */ /* 0x040fe20000410000 */
[C---:B------:R-:W-:Y:S01]  /*8d00*/  FADD.FTZ R10, -R231.reuse, R180 ;  /* 0x000000b4e70a7221 */ /* 0x040fe20000010100 */
[C---:B------:R-:W-:Y:S01]  /*8d10*/  FADD.FTZ R13, -R231.reuse, R23 ;  /* 0x00000017e70d7221 */ /* 0x040fe20000010100 */
[C---:B------:R-:W-:Y:S01]  /*8d20*/  FADD.FTZ R180, -R231.reuse, R22 ;  /* 0x00000016e7b47221 */ /* 0x040fe20000010100 */
[----:B------:R-:W-:Y:S01]  /*8d30*/  FMUL.FTZ R23, R230, R177 ;  /* 0x000000b1e6177220 */ /* 0x000fe20000410000 */
[C---:B------:R-:W-:Y:S01]  /*8d40*/  FADD.FTZ R185, -R231.reuse, R18 ;  /* 0x00000012e7b97221 */ /* 0x040fe20000010100 */
[----:B------:R-:W-:Y:S01]  /*8d50*/  FADD.FTZ R0, -R231, R17 ;  /* 0x00000011e7007221 */ /* 0x000fe20000010100 */
[----:B------:R-:W-:Y:S01]  /*8d60*/  FFMA.FTZ R22, R178, R172, R209 ;  /* 0x000000acb2167223 */ /* 0x000fe200000100d1 */
[----:B---3--:R-:W-:Y:S01]  /*8d70*/  FFMA.FTZ R177, R179, R173, R207 ;  /* 0x000000adb3b17223 */ /* 0x008fe200000100cf */
[C---:B------:R-:W-:Y:S01]  /*8d80*/  FMUL.FTZ R17, R230.reuse, R187 ;  /* 0x000000bbe6117220 */ /* 0x040fe20000410000 */
[----:B------:R-:W-:Y:S01]  /*8d90*/  FMUL.FTZ R18, R230, R186 ;  /* 0x000000bae6127220 */ /* 0x000fe20000410000 */
[----:B------:R-:W-:-:S02]  /*8da0*/  FADD.FTZ R176, -R231, R9 ;  /* 0x00000009e7b07221 */ /* 0x000fc40000010100 */
[----:B------:R-:W-:Y:S01]  /*8db0*/  FFMA.FTZ R20, R17, R232, R222 ;  /* 0x000000e811147223 */ /* 0x000fe200000100de */
[----:B------:R-:W-:Y:S01]  /*8dc0*/  FFMA.FTZ R187, R18, R233, R212 ;  /* 0x000000e912bb7223 */ /* 0x000fe200000100d4 */
[----:B------:R-:W-:Y:S01]  /*8dd0*/  F2FP.BF16.F32.PACK_AB R22, R177, R22 ;  /* 0x00000016b116723e */ /* 0x000fe200000010ff */
[C---:B------:R-:W-:Y:S01]  /*8de0*/  FMUL.FTZ R177, R230.reuse, R176 ;  /* 0x000000b0e6b17220 */ /* 0x040fe20000410000 */
[C---:B------:R-:W-:Y:S01]  /*8df0*/  FMUL.FTZ R176, R230.reuse, R16 ;  /* 0x00000010e6b07220 */ /* 0x040fe20000410000 */
[C---:B------:R-:W-:Y:S01]  /*8e00*/  FADD.FTZ R3, -R231.reuse, R19 ;  /* 0x00000013e7037221 */ /* 0x040fe20000010100 */
[C---:B------:R-:W-:Y:S01]  /*8e10*/  FADD.FTZ R184, -R231.reuse, R14 ;  /* 0x0000000ee7b87221 */ /* 0x040fe20000010100 */
[----:B------:R-:W-:Y:S01]  /*8e20*/  FMUL.FTZ R19, R230, R8 ;  /* 0x00000008e6137220 */ /* 0x000fe20000410000 */
[C---:B------:R-:W-:Y:S01]  /*8e30*/  FADD.FTZ R5, -R231.reuse, R12 ;  /* 0x0000000ce7057221 */ /* 0x040fe20000010100 */
[----:B------:R-:W-:Y:S01]  /*8e40*/  FADD.FTZ R14, -R231, R188 ;  /* 0x000000bce70e7221 */ /* 0x000fe20000010100 */
[----:B------:R-:W-:Y:S01]  /*8e50*/  F2FP.BF16.F32.PACK_AB R20, R187, R20 ;  /* 0x00000014bb14723e */ /* 0x000fe200000010ff */
[----:B------:R-:W-:Y:S01]  /*8e60*/  FADD.FTZ R12, -R231, R183 ;  /* 0x000000b7e70c7221 */ /* 0x000fe20000010100 */
[----:B----4-:R-:W-:Y:S01]  /*8e70*/  FFMA.FTZ R187, R177, R174, R206 ;  /* 0x000000aeb1bb7223 */ /* 0x010fe200000100ce */
[----:B------:R-:W-:Y:S01]  /*8e80*/  FFMA.FTZ R188, R176, R175, R205 ;  /* 0x000000afb0bc7223 */ /* 0x000fe200000100cd */
[----:B------:R-:W-:Y:S01]  /*8e90*/  FADD.FTZ R183, -R231, R21 ;  /* 0x00000015e7b77221 */ /* 0x000fe20000010100 */
[----:B------:R-:W-:Y:S01]  /*8ea0*/  FFMA.FTZ R16, R17, R136, R60 ;  /* 0x0000008811107223 */ /* 0x000fe2000001003c */
[C---:B------:R-:W-:Y:S01]  /*8eb0*/  FFMA.FTZ R21, R19.reuse, R234, R211 ;  /* 0x000000ea13157223 */ /* 0x040fe200000100d3 */
[----:B------:R-:W-:Y:S01]  /*8ec0*/  FFMA.FTZ R17, R19, R138, R62 ;  /* 0x0000008a13117223 */ /* 0x000fe2000001003e */
[C---:B------:R-:W-:Y:S01]  /*8ed0*/  FADD.FTZ R191, -R231.reuse, R196 ;  /* 0x000000c4e7bf7221 */ /* 0x040fe20000010100 */
[----:B------:R-:W-:Y:S01]  /*8ee0*/  FADD.FTZ R192, -R231, R201 ;  /* 0x000000c9e7c07221 */ /* 0x000fe20000010100 */
[----:B------:R-:W-:Y:S01]  /*8ef0*/  FFMA.FTZ R19, R177, R134, R66 ;  /* 0x00000086b1137223 */ /* 0x000fe20000010042 */
[C---:B------:R-:W-:Y:S01]  /*8f00*/  FFMA.FTZ R186, R23.reuse, R235, R210 ;  /* 0x000000eb17ba7223 */ /* 0x040fe200000100d2 */
[----:B------:R-:W-:Y:S01]  /*8f10*/  FFMA.FTZ R177, R23, R139, R63 ;  /* 0x0000008b17b17223 */ /* 0x000fe2000001003f */
[----:B------:R-:W-:Y:S01]  /*8f20*/  F2FP.BF16.F32.PACK_AB R23, R188, R187 ;  /* 0x000000bbbc17723e */ /* 0x000fe200000010ff */
[C---:B------:R-:W-:Y:S01]  /*8f30*/  FADD.FTZ R208, -R231.reuse, R216 ;  /* 0x000000d8e7d07221 */ /* 0x040fe20000010100 */
[C---:B------:R-:W-:Y:S01]  /*8f40*/  FMUL.FTZ R188, R230.reuse, R185 ;  /* 0x000000b9e6bc7220 */ /* 0x040fe20000410000 */
[C---:B------:R-:W-:Y:S01]  /*8f50*/  FMUL.FTZ R216, R230.reuse, R11 ;  /* 0x0000000be6d87220 */ /* 0x040fe20000410000 */
[C---:B------:R-:W-:Y:S01]  /*8f60*/  FMUL.FTZ R185, R230.reuse, R10 ;  /* 0x0000000ae6b97220 */ /* 0x040fe20000410000 */
[C---:B------:R-:W-:Y:S01]  /*8f70*/  FMUL.FTZ R10, R230.reuse, R191 ;  /* 0x000000bfe60a7220 */ /* 0x040fe20000410000 */
[C---:B------:R-:W-:Y:S01]  /*8f80*/  FMUL.FTZ R11, R230.reuse, R192 ;  /* 0x000000c0e60b7220 */ /* 0x040fe20000410000 */
[----:B------:R-:W2:Y:S04]  /*8f90*/  LDL R191, [R1+0x104] ;  /* 0x0001040001bf7983 */ /* 0x000ea80000100800 */
[----:B------:R-:W3:Y:S01]  /*8fa0*/  LDL R192, [R1+0x100] ;  /* 0x0001000001c07983 */ /* 0x000ee20000100800 */
[C---:B------:R-:W-:Y:S01]  /*8fb0*/  FADD.FTZ R9, -R231.reuse, R182 ;  /* 0x000000b6e7097221 */ /* 0x040fe20000010100 */
[C---:B------:R-:W-:Y:S01]  /*8fc0*/  FADD.FTZ R182, -R231.reuse, R189 ;  /* 0x000000bde7b67221 */ /* 0x040fe20000010100 */
[C---:B------:R-:W-:Y:S01]  /*8fd0*/  FADD.FTZ R190, -R231.reuse, R200 ;  /* 0x000000c8e7be7221 */ /* 0x040fe20000010100 */
[C---:B------:R-:W-:Y:S01]  /*8fe0*/  FMUL.FTZ R189, R230.reuse, R184 ;  /* 0x000000b8e6bd7220 */ /* 0x040fe20000410000 */
[C---:B------:R-:W-:Y:S01]  /*8ff0*/  FMUL.FTZ R184, R230.reuse, R9 ;  /* 0x00000009e6b87220 */ /* 0x040fe20000410000 */
[C---:B------:R-:W-:Y:S01]  /*9000*/  FMUL.FTZ R206, R230.reuse, R182 ;  /* 0x000000b6e6ce7220 */ /* 0x040fe20000410000 */
[----:B------:R-:W-:Y:S01]  /*9010*/  FMUL.FTZ R9, R230, R190 ;  /* 0x000000bee6097220 */ /* 0x000fe20000410000 */
[C---:B------:R-:W-:Y:S01]  /*9020*/  FADD.FTZ R194, -R231.reuse, R202 ;  /* 0x000000cae7c27221 */ /* 0x040fe20000010100 */
[----:B------:R-:W4:Y:S01]  /*9030*/  LDL R182, [R1+0x10c] ;  /* 0x00010c0001b67983 */ /* 0x000f220000100800 */
[----:B------:R-:W-:-:S03]  /*9040*/  FADD.FTZ R196, -R231, R203 ;  /* 0x000000cbe7c47221 */ /* 0x000fc60000010100 */
[----:B------:R-:W4:Y:S01]  /*9050*/  LDL R190, [R1+0x108] ;  /* 0x0001080001be7983 */ /* 0x000f220000100800 */
[C---:B------:R-:W-:Y:S01]  /*9060*/  FADD.FTZ R193, -R231.reuse, R197 ;  /* 0x000000c5e7c17221 */ /* 0x040fe20000010100 */
[C---:B------:R-:W-:Y:S01]  /*9070*/  FADD.FTZ R203, -R231.reuse, R220 ;  /* 0x000000dce7cb7221 */ /* 0x040fe20000010100 */
[C---:B------:R-:W-:Y:S01]  /*9080*/  FADD.FTZ R209, -R231.reuse, R217 ;  /* 0x000000d9e7d17221 */ /* 0x040fe20000010100 */
[----:B------:R-:W-:Y:S01]  /*9090*/  FMUL.FTZ R187, R230, R13 ;  /* 0x0000000de6bb7220 */ /* 0x000fe20000410000 */
[C---:B------:R-:W-:Y:S01]  /*90a0*/  FADD.FTZ R197, -R231.reuse, R219 ;  /* 0x000000dbe7c57221 */ /* 0x040fe20000010100 */
[C---:B------:R-:W-:Y:S01]  /*90b0*/  FADD.FTZ R200, -R231.reuse, R214 ;  /* 0x000000d6e7c87221 */ /* 0x040fe20000010100 */
[C---:B------:R-:W-:Y:S01]  /*90c0*/  FADD.FTZ R201, -R231.reuse, R218 ;  /* 0x000000dae7c97221 */ /* 0x040fe20000010100 */
[C---:B------:R-:W-:Y:S01]  /*90d0*/  FADD.FTZ R202, -R231.reuse, R215 ;  /* 0x000000d7e7ca7221 */ /* 0x040fe20000010100 */
[----:B------:R-:W-:Y:S01]  /*90e0*/  FADD.FTZ R8, -R231, R221 ;  /* 0x000000dde7087221 */ /* 0x000fe20000010100 */
[----:B------:R-:W4:Y:S01]  /*90f0*/  LDL R220, [R1+0x130] ;  /* 0x0001300001dc7983 */ /* 0x000f220000100800 */
[----:B------:R-:W-:Y:S01]  /*9100*/  FFMA.FTZ R176, R176, R135, R67 ;  /* 0x00000087b0b07223 */ /* 0x000fe20000010043 */
[----:B------:R-:W-:Y:S01]  /*9110*/  FMUL.FTZ R13, R230, R194 ;  /* 0x000000c2e60d7220 */ /* 0x000fe20000410000 */
[----:B------:R-:W-:Y:S01]  /*9120*/  F2FP.BF16.F32.PACK_AB R21, R186, R21 ;  /* 0x00000015ba15723e */ /* 0x000fe200000010ff */
[----:B------:R-:W4:Y:S01]  /*9130*/  LDL R217, [R1+0x13c] ;  /* 0x00013c0001d97983 */ /* 0x000f220000100800 */
[----:B------:R-:W-:Y:S01]  /*9140*/  FFMA.FTZ R178, R178, R132, R64 ;  /* 0x00000084b2b27223 */ /* 0x000fe20000010040 */
[----:B------:R-:W-:Y:S01]  /*9150*/  FFMA.FTZ R179, R179, R133, R65 ;  /* 0x00000085b3b37223 */ /* 0x000fe20000010041 */
[----:B------:R-:W-:Y:S01]  /*9160*/  FFMA.FTZ R186, R18, R137, R61 ;  /* 0x0000008912ba7223 */ /* 0x000fe2000001003d */
[----:B------:R-:W4:Y:S04]  /*9170*/  LDL R231, [R1+0x114] ;  /* 0x0001140001e77983 */ /* 0x000f280000100800 */
[----:B------:R-:W4:Y:S04]  /*9180*/  LDL R222, [R1+0x128] ;  /* 0x0001280001de7983 */ /* 0x000f280000100800 */
[----:B------:R-:W4:Y:S04]  /*9190*/  LDL R221, [R1+0x12c] ;  /* 0x00012c0001dd7983 */ /* 0x000f280000100800 */
[----:B------:R-:W4:Y:S04]  /*91a0*/  LDL R219, [R1+0x134] ;  /* 0x0001340001db7983 */ /* 0x000f280000100800 */
[----:B------:R-:W4:Y:S01]  /*91b0*/  LDL R194, [R1+0x110] ;  /* 0x0001100001c27983 */ /* 0x000f220000100800 */
[----:B------:R-:W-:-:S02]  /*91c0*/  F2FP.BF16.F32.PACK_AB R19, R176, R19 ;  /* 0x00000013b013723e */ /* 0x000fc400000010ff */
[----:B------:R-:W-:Y:S01]  /*91d0*/  F2FP.BF16.F32.PACK_AB R17, R177, R17 ;  /* 0x00000011b111723e */ /* 0x000fe200000010ff */
[----:B------:R-:W-:Y:S01]  /*91e0*/  IMAD.WIDE.U32 R176, R4, 0x10, R228 ;  /* 0x0000001004b07825 */ /* 0x000fe200078e00e4 */
[----:B------:R-:W-:Y:S01]  /*91f0*/  F2FP.BF16.F32.PACK_AB R18, R179, R178 ;  /* 0x000000b2b312723e */ /* 0x000fe200000010ff */
[----:B------:R-:W4:Y:S01]  /*9200*/  LDL R218, [R1+0x138] ;  /* 0x0001380001da7983 */ /* 0x000f220000100800 */
[----:B------:R-:W-:Y:S01]  /*9210*/  F2FP.BF16.F32.PACK_AB R16, R186, R16 ;  /* 0x00000010ba10723e */ /* 0x000fe200000010ff */
[----:B------:R-:W-:-:S04]  /*9220*/  IMAD.WIDE.U32 R178, R4, 0x10, R226 ;  /* 0x0000001004b27825 */ /* 0x000fc800078e00e2 */
[C---:B------:R-:W-:Y:S01]  /*9230*/  FMUL.FTZ R215, R230.reuse, R7 ;  /* 0x00000007e6d77220 */ /* 0x040fe20000410000 */
[C---:B------:R-:W-:Y:S01]  /*9240*/  FMUL.FTZ R186, R230.reuse, R12 ;  /* 0x0000000ce6ba7220 */ /* 0x040fe20000410000 */
[----:B------:R1:W-:Y:S01]  /*9250*/  STG.E.128 desc[UR6][R176.64], R20 ;  /* 0x00000014b0007986 */ /* 0x0003e2000c101d06 */
[----:B------:R-:W-:-:S03]  /*9260*/  FMUL.FTZ R12, R230, R193 ;  /* 0x000000c1e60c7220 */ /* 0x000fc60000410000 */
[----:B------:R0:W-:Y:S01]  /*9270*/  STG.E.128 desc[UR6][R178.64], R16 ;  /* 0x00000010b2007986 */ /* 0x0001e2000c101d06 */
[C---:B------:R-:W-:Y:S01]  /*9280*/  FMUL.FTZ R211, R230.reuse, R2 ;  /* 0x00000002e6d37220 */ /* 0x040fe20000410000 */
[C---:B------:R-:W-:Y:S01]  /*9290*/  FMUL.FTZ R212, R230.reuse, R3 ;  /* 0x00000003e6d47220 */ /* 0x040fe20000410000 */
[----:B------:R-:W-:Y:S01]  /*92a0*/  FMUL.FTZ R2, R230, R200 ;  /* 0x000000c8e6027220 */ /* 0x000fe20000410000 */
[----:B-1----:R-:W-:Y:S01]  /*92b0*/  FFMA.FTZ R20, R216, R167, R225 ;  /* 0x000000a7d8147223 */ /* 0x002fe200000100e1 */
[----:B0-----:R-:W-:-:S05]  /*92c0*/  FFMA.FTZ R19, R215, R166, R252 ;  /* 0x000000a6d7137223 */ /* 0x001fca00000100fc */
[----:B------:R-:W-:Y:S01]  /*92d0*/  F2FP.BF16.F32.PACK_AB R19, R20, R19 ;  /* 0x000000131413723e */ /* 0x000fe200000010ff */
[----:B------:R-:W-:Y:S01]  /*92e0*/  FFMA.FTZ R20, R188, R128, R68 ;  /* 0x00000080bc147223 */ /* 0x000fe20000010044 */
[----:B------:R-:W-:Y:S01]  /*92f0*/  FMUL.FTZ R3, R230, R201 ;  /* 0x000000c9e6037220 */ /* 0x000fe20000410000 */
[----:B------:R-:W-:-:S04]  /*9300*/  IMAD.WIDE.U32 R200, R181, 0x10, R228 ;  /* 0x00000010b5c87825 */ /* 0x000fc800078e00e4 */
[----:B--2---:R-:W-:Y:S01]  /*9310*/  FFMA.FTZ R193, R189, R169, R191 ;  /* 0x000000a9bdc17223 */ /* 0x004fe200000100bf */
[----:B---3--:R-:W-:-:S05]  /*9320*/  FFMA.FTZ R192, R188, R168, R192 ;  /* 0x000000a8bcc07223 */ /* 0x008fca00000100c0 */
[----:B------:R-:W-:Y:S01]  /*9330*/  F2FP.BF16.F32.PACK_AB R16, R193, R192 ;  /* 0x000000c0c110723e */ /* 0x000fe200000010ff */
[----:B------:R-:W-:-:S05]  /*9340*/  FFMA.FTZ R192, R189, R129, R69 ;  /* 0x00000081bdc07223 */ /* 0x000fca0000010045 */
[----:B------:R-:W-:Y:S01]  /*9350*/  F2FP.BF16.F32.PACK_AB R20, R192, R20 ;  /* 0x00000014c014723e */ /* 0x000fe200000010ff */
[----:B------:R-:W-:Y:S02]  /*9360*/  IMAD.WIDE.U32 R192, R181, 0x10, R226 ;  /* 0x00000010b5c07825 */ /* 0x000fe400078e00e2 */
[----:B------:R-:W2:Y:S02]  /*9370*/  LDL R181, [R1+0x14c] ;  /* 0x00014c0001b57983 */ /* 0x000ea40000100800 */
[C---:B------:R-:W-:Y:S01]  /*9380*/  FMUL.FTZ R210, R230.reuse, R0 ;  /* 0x00000000e6d27220 */ /* 0x040fe20000410000 */
[----:B------:R-:W-:Y:S01]  /*9390*/  FMUL.FTZ R214, R230, R5 ;  /* 0x00000005e6d67220 */ /* 0x000fe20000410000 */
[C---:B------:R-:W-:Y:S01]  /*93a0*/  FFMA.FTZ R178, R211.reuse, R131, R71 ;  /* 0x00000083d3b27223 */ /* 0x040fe20000010047 */
[----:B----4-:R-:W-:Y:S01]  /*93b0*/  FFMA.FTZ R191, R211, R171, R182 ;  /* 0x000000abd3bf7223 */ /* 0x010fe200000100b6 */
[C---:B------:R-:W-:Y:S01]  /*93c0*/  FFMA.FTZ R21, R210.reuse, R130, R70 ;  /* 0x00000082d2157223 */ /* 0x040fe20000010046 */
[----:B------:R-:W-:Y:S01]  /*93d0*/  FFMA.FTZ R190, R210, R170, R190 ;  /* 0x000000aad2be7223 */ /* 0x000fe200000100be */
[----:B------:R-:W-:Y:S01]  /*93e0*/  FFMA.FTZ R22, R212, R124, R72 ;  /* 0x0000007cd4167223 */ /* 0x000fe20000010048 */
[----:B------:R-:W-:Y:S01]  /*93f0*/  FFMA.FTZ R177, R214, R125, R73 ;  /* 0x0000007dd6b17223 */ /* 0x000fe20000010049 */
[C---:B------:R-:W-:Y:S01]  /*9400*/  FMUL.FTZ R204, R230.reuse, R14 ;  /* 0x0000000ee6cc7220 */ /* 0x040fe20000410000 */
[C---:B------:R-:W-:Y:S01]  /*9410*/  FMUL.FTZ R207, R230.reuse, R183 ;  /* 0x000000b7e6cf7220 */ /* 0x040fe20000410000 */
[----:B------:R-:W-:Y:S01]  /*9420*/  FMUL.FTZ R205, R230, R180 ;  /* 0x000000b4e6cd7220 */ /* 0x000fe20000410000 */
[----:B------:R-:W-:Y:S01]  /*9430*/  F2FP.BF16.F32.PACK_AB R21, R178, R21 ;  /* 0x00000015b215723e */ /* 0x000fe200000010ff */
[----:B------:R-:W-:Y:S01]  /*9440*/  FFMA.FTZ R178, R204, R156, R220 ;  /* 0x0000009cccb27223 */ /* 0x000fe200000100dc */
[----:B------:R-:W-:Y:S01]  /*9450*/  F2FP.BF16.F32.PACK_AB R17, R191, R190 ;  /* 0x000000bebf11723e */ /* 0x000fe200000010ff */
[----:B------:R-:W-:Y:S01]  /*9460*/  FFMA.FTZ R188, R207, R159, R217 ;  /* 0x0000009fcfbc7223 */ /* 0x000fe200000100d9 */
[----:B------:R-:W-:Y:S01]  /*9470*/  F2FP.BF16.F32.PACK_AB R22, R177, R22 ;  /* 0x00000016b116723e */ /* 0x000fe200000010ff */
[----:B------:R-:W-:Y:S01]  /*9480*/  FFMA.FTZ R179, R214, R165, R231 ;  /* 0x000000a5d6b37223 */ /* 0x000fe200000100e7 */
[----:B------:R-:W-:Y:S01]  /*9490*/  FFMA.FTZ R176, R216, R127, R75 ;  /* 0x0000007fd8b07223 */ /* 0x000fe2000001004b */
[----:B------:R-:W3:Y:S01]  /*94a0*/  LDL R220, [R1+0x150] ;  /* 0x0001500001dc7983 */ /* 0x000ee20000100800 */
[----:B------:R-:W-:-:S03]  /*94b0*/  FFMA.FTZ R177, R186, R162, R222 ;  /* 0x000000a2bab17223 */ /* 0x000fc600000100de */
[----:B------:R-:W4:Y:S01]  /*94c0*/  LDL R217, [R1+0x154] ;  /* 0x0001540001d97983 */ /* 0x000f220000100800 */
[----:B------:R-:W-:-:S03]  /*94d0*/  FFMA.FTZ R190, R187, R163, R221 ;  /* 0x000000a3bbbe7223 */ /* 0x000fc600000100dd */
[----:B------:R-:W4:Y:S01]  /*94e0*/  LDL R222, [R1+0x140] ;  /* 0x0001400001de7983 */ /* 0x000f220000100800 */
[----:B------:R-:W-:-:S03]  /*94f0*/  FFMA.FTZ R189, R205, R157, R219 ;  /* 0x0000009dcdbd7223 */ /* 0x000fc600000100db */
[----:B------:R-:W4:Y:S01]  /*9500*/  LDL R221, [R1+0x144] ;  /* 0x0001440001dd7983 */ /* 0x000f220000100800 */
[----:B------:R-:W-:-:S03]  /*9510*/  FFMA.FTZ R18, R212, R164, R194 ;  /* 0x000000a4d4127223 */ /* 0x000fc600000100c2 */
[----:B------:R-:W4:Y:S04]  /*9520*/  LDL R219, [R1+0x158] ;  /* 0x0001580001db7983 */ /* 0x000f280000100800 */
[----:B------:R-:W4:Y:S01]  /*9530*/  LDL R216, [R1+0x15c] ;  /* 0x00015c0001d87983 */ /* 0x000f220000100800 */
[----:B------:R-:W-:Y:S01]  /*9540*/  F2FP.BF16.F32.PACK_AB R18, R179, R18 ;  /* 0x00000012b312723e */ /* 0x000fe200000010ff */
[----:B------:R-:W-:Y:S01]  /*9550*/  FFMA.FTZ R179, R206, R158, R218 ;  /* 0x0000009eceb37223 */ /* 0x000fe200000100da */
[----:B------:R-:W-:Y:S01]  /*9560*/  FMUL.FTZ R182, R230, R209 ;  /* 0x000000d1e6b67220 */ /* 0x000fe20000410000 */
[----:B------:R-:W4:Y:S01]  /*9570*/  LDL R218, [R1+0x148] ;  /* 0x0001480001da7983 */ /* 0x000f220000100800 */
[----:B------:R-:W-:-:S03]  /*9580*/  FFMA.FTZ R23, R215, R126, R74 ;  /* 0x0000007ed7177223 */ /* 0x000fc6000001004a */
[----:B------:R-:W4:Y:S04]  /*9590*/  LDL R212, [R1+0x168] ;  /* 0x0001680001d47983 */ /* 0x000f280000100800 */
[----:B------:R-:W4:Y:S04]  /*95a0*/  LDL R211, [R1+0x16c] ;  /* 0x00016c0001d37983 */ /* 0x000f280000100800 */
[----:B------:R-:W4:Y:S04]  /*95b0*/  LDL R210, [R1+0x170] ;  /* 0x0001700001d27983 */ /* 0x000f280000100800 */
[----:B------:R-:W4:Y:S01]  /*95c0*/  LDL R209, [R1+0x174] ;  /* 0x0001740001d17983 */ /* 0x000f220000100800 */
[----:B------:R-:W-:Y:S01]  /*95d0*/  F2FP.BF16.F32.PACK_AB R23, R176, R23 ;  /* 0x00000017b017723e */ /* 0x000fe200000010ff */
[----:B------:R-:W-:Y:S01]  /*95e0*/  FFMA.FTZ R176, R184, R160, R224 ;  /* 0x000000a0b8b07223 */ /* 0x000fe200000100e0 */
[----:B------:R-:W-:Y:S01]  /*95f0*/  FFMA.FTZ R191, R185, R161, R223 ;  /* 0x000000a1b9bf7223 */ /* 0x000fe200000100df */
[C---:B------:R-:W-:Y:S01]  /*9600*/  FMUL.FTZ R14, R230.reuse, R198 ;  /* 0x000000c6e60e7220 */ /* 0x040fe20000410000 */
[C---:B------:R-:W-:Y:S01]  /*9610*/  FMUL.FTZ R183, R230.reuse, R199 ;  /* 0x000000c7e6b77220 */ /* 0x040fe20000410000 */
[C---:B------:R-:W-:Y:S01]  /*9620*/  FMUL.FTZ R4, R230.reuse, R202 ;  /* 0x000000cae6047220 */ /* 0x040fe20000410000 */
[----:B------:R-:W-:Y:S01]  /*9630*/  FMUL.FTZ R5, R230, R203 ;  /* 0x000000cbe6057220 */ /* 0x000fe20000410000 */
[----:B------:R-:W-:Y:S01]  /*9640*/  IMAD.WIDE.U32 R198, R15, 0x10, R228 ;  /* 0x000000100fc67825 */ /* 0x000fe200078e00e4 */
[----:B------:R-:W-:Y:S01]  /*9650*/  F2FP.BF16.F32.PACK_AB R176, R191, R176 ;  /* 0x000000b0bfb0723e */ /* 0x000fe200000010ff */
[----:B------:R-:W4:Y:S01]  /*9660*/  LDL R215, [R1+0x160] ;  /* 0x0001600001d77983 */ /* 0x000f220000100800 */
[----:B------:R-:W-:Y:S01]  /*9670*/  F2FP.BF16.F32.PACK_AB R177, R190, R177 ;  /* 0x000000b1beb1723e */ /* 0x000fe200000010ff */
[----:B------:R-:W-:Y:S01]  /*9680*/  IMAD.WIDE.U32 R202, R15, 0x10, R226 ;  /* 0x000000100fca7825 */ /* 0x000fe200078e00e2 */
[----:B------:R-:W-:Y:S01]  /*9690*/  F2FP.BF16.F32.PACK_AB R178, R189, R178 ;  /* 0x000000b2bdb2723e */ /* 0x000fe200000010ff */
[----:B------:R-:W4:Y:S01]  /*96a0*/  LDL R214, [R1+0x164] ;  /* 0x0001640001d67983 */ /* 0x000f220000100800 */
[----:B------:R-:W-:-:S03]  /*96b0*/  F2FP.BF16.F32.PACK_AB R179, R188, R179 ;  /* 0x000000b3bcb3723e */ /* 0x000fc600000010ff */
[----:B------:R-:W-:Y:S01]  /*96c0*/  STG.E.128 desc[UR6][R198.64], R16 ;  /* 0x00000010c6007986 */ /* 0x000fe2000c101d06 */
[----:B------:R-:W-:-:S03]  /*96d0*/  FMUL.FTZ R7, R230, R208 ;  /* 0x000000d0e6077220 */ /* 0x000fc60000410000 */
[----:B------:R-:W-:Y:S04]  /*96e0*/  STG.E.128 desc[UR6][R202.64], R20 ;  /* 0x00000014ca007986 */ /* 0x000fe8000c101d06 */
[----:B------:R2:W-:Y:S04]  /*96f0*/  STG.E.128 desc[UR6][R200.64], R176 ;  /* 0x000000b0c8007986 */ /* 0x0005e8000c101d06 */
[----:B------:R-:W4:Y:S01]  /*9700*/  LDL R208, [R1+0x178] ;  /* 0x0001780001d07983 */ /* 0x000f220000100800 */
[----:B--2---:R-:W-:-:S03]  /*9710*/  FFMA.FTZ R179, R12, R155, R181 ;  /* 0x0000009b0cb37223 */ /* 0x004fc600000100b5 */
[----:B------:R-:W2:Y:S01]  /*9720*/  LDL R181, [R1+0x17c] ;  /* 0x00017c0001b57983 */ /* 0x000ea20000100800 */
[----:B------:R-:W-:Y:S01]  /*9730*/  FFMA.FTZ R19, R206, R118, R82 ;  /* 0x00000076ce137223 */ /* 0x000fe20000010052 */
[----:B------:R-:W-:Y:S01]  /*9740*/  FFMA.FTZ R22, R207, R119, R83 ;  /* 0x00000077cf167223 */ /* 0x000fe20000010053 */
[----:B------:R-:W-:Y:S01]  /*9750*/  FFMA.FTZ R15, R184, R120, R76 ;  /* 0x00000078b80f7223 */ /* 0x000fe2000001004c */
[----:B------:R-:W-:Y:S01]  /*9760*/  FFMA.FTZ R16, R185, R121, R77 ;  /* 0x00000079b9107223 */ /* 0x000fe2000001004d */
[----:B------:R-:W-:Y:S01]  /*9770*/  FFMA.FTZ R17, R186, R122, R78 ;  /* 0x0000007aba117223 */ /* 0x000fe2000001004e */
[----:B------:R-:W-:Y:S01]  /*9780*/  FFMA.FTZ R18, R204, R116, R80 ;  /* 0x00000074cc127223 */ /* 0x000fe20000010050 */
[----:B------:R-:W-:Y:S01]  /*9790*/  FFMA.FTZ R23, R205, R117, R81 ;  /* 0x00000075cd177223 */ /* 0x000fe20000010051 */
[----:B------:R-:W-:Y:S01]  /*97a0*/  FFMA.FTZ R176, R187, R123, R79 ;  /* 0x0000007bbbb07223 */ /* 0x000fe2000001004f */
[----:B------:R-:W-:Y:S01]  /*97b0*/  FMUL.FTZ R180, R230, R196 ;  /* 0x000000c4e6b47220 */ /* 0x000fe20000410000 */
[----:B------:R-:W-:Y:S01]  /*97c0*/  F2FP.BF16.F32.PACK_AB R19, R22, R19 ;  /* 0x000000131613723e */ /* 0x000fe200000010ff */
[----:B------:R-:W-:Y:S01]  /*97d0*/  FFMA.FTZ R177, R183, R111, R91 ;  /* 0x0000006fb7b17223 */ /* 0x000fe2000001005b */
[----:B------:R-:W-:-:S02]  /*97e0*/  F2FP.BF16.F32.PACK_AB R18, R23, R18 ;  /* 0x000000121712723e */ /* 0x000fc400000010ff */
[----:B------:R-:W-:Y:S02]  /*97f0*/  F2FP.BF16.F32.PACK_AB R17, R176, R17 ;  /* 0x00000011b011723e */ /* 0x000fe400000010ff */
[----:B------:R-:W-:Y:S01]  /*9800*/  F2FP.BF16.F32.PACK_AB R16, R16, R15 ;  /* 0x0000000f1010723e */ /* 0x000fe200000010ff */
[C---:B---3--:R-:W-:Y:S01]  /*9810*/  FFMA.FTZ R22, R13.reuse, R148, R220 ;  /* 0x000000940d167223 */ /* 0x048fe200000100dc */
[----:B------:R-:W-:Y:S01]  /*9820*/  FFMA.FTZ R13, R13, R108, R88 ;  /* 0x0000006c0d0d7223 */ /* 0x000fe20000010058 */
[----:B------:R-:W-:Y:S01]  /*9830*/  FFMA.FTZ R15, R180, R110, R90 ;  /* 0x0000006eb40f7223 */ /* 0x000fe2000001005a */
[C---:B----4-:R-:W-:Y:S01]  /*9840*/  FFMA.FTZ R178, R14.reuse, R149, R217 ;  /* 0x000000950eb27223 */ /* 0x050fe200000100d9 */
[----:B------:R-:W-:Y:S01]  /*9850*/  FFMA.FTZ R14, R14, R109, R89 ;  /* 0x0000006d0e0e7223 */ /* 0x000fe20000010059 */
[----:B------:R-:W-:Y:S01]  /*9860*/  FFMA.FTZ R20, R9, R152, R222 ;  /* 0x0000009809147223 */ /* 0x000fe200000100de */
[----:B------:R-:W-:Y:S01]  /*9870*/  FFMA.FTZ R21, R10, R153, R221 ;  /* 0x000000990a157223 */ /* 0x000fe200000100dd */
[----:B------:R-:W-:Y:S01]  /*9880*/  FFMA.FTZ R23, R180, R150, R219 ;  /* 0x00000096b4177223 */ /* 0x000fe200000100db */
[----:B------:R-:W-:-:S03]  /*9890*/  FFMA.FTZ R176, R183, R151, R216 ;  /* 0x00000097b7b07223 */ /* 0x000fc600000100d8 */
[----:B------:R-:W-:Y:S02]  /*98a0*/  F2FP.BF16.F32.PACK_AB R20, R21, R20 ;  /* 0x000000141514723e */ /* 0x000fe400000010ff */
        /* <DEDUP_REMOVED lines=8> */
[----:B------:R-:W-:Y:S01]  /*9930*/  FFMA.FTZ R178, R4, R147, R211 ;  /* 0x0000009304b27223 */ /* 0x000fe200000100d3 */
[----:B------:R-:W-:Y:S01]  /*9940*/  FFMA.FTZ R10, R5, R140, R210 ;  /* 0x0000008c050a7223 */ /* 0x000fe200000100d2 */
[----:B------:R-:W-:-:S03]  /*9950*/  FFMA.FTZ R11, R7, R141, R209 ;  /* 0x0000008d070b7223 */ /* 0x000fc600000100d1 */
[----:B------:R-:W-:Y:S01]  /*9960*/  F2FP.BF16.F32.PACK_AB R177, R178, R177 ;  /* 0x000000b1b2b1723e */ /* 0x000fe200000010ff */
[----:B------:R-:W-:Y:S01]  /*9970*/  FMUL.FTZ R0, R230, R197 ;  /* 0x000000c5e6007220 */ /* 0x000fe20000410000 */
[----:B------:R-:W-:Y:S02]  /*9980*/  F2FP.BF16.F32.PACK_AB R178, R11, R10 ;  /* 0x0000000a0bb2723e */ /* 0x000fe400000010ff */
[----:B------:R-:W0:Y:S01]  /*9990*/  LDC.64 R10, c[0x0][0x380] ;  /* 0x0000e000ff0a7b82 */ /* 0x000e220000000a00 */
[----:B------:R-:W-:Y:S01]  /*99a0*/  FFMA.FTZ R12, R12, R115, R87 ;  /* 0x000000730c0c7223 */ /* 0x000fe20000010057 */
[----:B------:R-:W-:Y:S01]  /*99b0*/  F2FP.BF16.F32.PACK_AB R21, R179, R21 ;  /* 0x00000015b315723e */ /* 0x000fe200000010ff */
[----:B------:R-:W-:Y:S01]  /*99c0*/  FFMA.FTZ R9, R9, R112, R84 ;  /* 0x0000007009097223 */ /* 0x000fe20000010054 */
[----:B------:R-:W-:Y:S01]  /*99d0*/  FFMA.FTZ R179, R0, R144, R215 ;  /* 0x0000009000b37223 */ /* 0x000fe200000100d7 */
[----:B------:R-:W-:Y:S01]  /*99e0*/  FMUL.FTZ R8, R230, R8 ;  /* 0x00000008e6087220 */ /* 0x000fe20000410000 */
[----:B------:R-:W-:Y:S01]  /*99f0*/  FFMA.FTZ R180, R2, R145, R214 ;  /* 0x0000009102b47223 */ /* 0x000fe200000100d6 */
[----:B------:R-:W-:-:S02]  /*9a00*/  F2FP.BF16.F32.PACK_AB R13, R12, R13 ;  /* 0x0000000d0c0d723e */ /* 0x000fc400000010ff */
[----:B------:R-:W-:Y:S02]  /*9a10*/  F2FP.BF16.F32.PACK_AB R12, R176, R9 ;  /* 0x00000009b00c723e */ /* 0x000fe400000010ff */
[----:B------:R-:W-:Y:S01]  /*9a20*/  F2FP.BF16.F32.PACK_AB R176, R180, R179 ;  /* 0x000000b3b4b0723e */ /* 0x000fe200000010ff */
[----:B------:R-:W-:Y:S01]  /*9a30*/  FFMA.FTZ R0, R0, R104, R92 ;  /* 0x0000006800007223 */ /* 0x000fe2000001005c */
[----:B------:R-:W-:Y:S01]  /*9a40*/  FFMA.FTZ R3, R3, R106, R94 ;  /* 0x0000006a03037223 */ /* 0x000fe2000001005e */
[----:B------:R-:W-:Y:S01]  /*9a50*/  FFMA.FTZ R5, R5, R100, R96 ;  /* 0x0000006405057223 */ /* 0x000fe20000010060 */
[----:B------:R-:W-:Y:S01]  /*9a60*/  FFMA.FTZ R183, R182, R103, R99 ;  /* 0x00000067b6b77223 */ /* 0x000fe20000010063 */
[----:B------:R-:W-:Y:S01]  /*9a70*/  FFMA.FTZ R7, R7, R101, R97 ;  /* 0x0000006507077223 */ /* 0x000fe20000010061 */
[----:B------:R-:W-:Y:S01]  /*9a80*/  FFMA.FTZ R4, R4, R107, R95 ;  /* 0x0000006b04047223 */ /* 0x000fe2000001005f */
[----:B------:R-:W-:Y:S01]  /*9a90*/  FFMA.FTZ R2, R2, R105, R93 ;  /* 0x0000006902027223 */ /* 0x000fe2000001005d */
[----:B------:R-:W-:-:S04]  /*9aa0*/  IMAD.WIDE.U32 R190, R195, 0x10, R228 ;  /* 0x00000010c3be7825 */ /* 0x000fc800078e00e4 */
[C---:B------:R-:W-:Y:S01]  /*9ab0*/  FFMA.FTZ R9, R8.reuse, R142, R208 ;  /* 0x0000008e08097223 */ /* 0x040fe200000100d0 */
[----:B------:R-:W-:Y:S01]  /*9ac0*/  FFMA.FTZ R8, R8, R102, R98 ;  /* 0x0000006608087223 */ /* 0x000fe20000010062 */
[----:B------:R-:W-:Y:S01]  /*9ad0*/  IMAD.WIDE.U32 R194, R195, 0x10, R226 ;  /* 0x00000010c3c27825 */ /* 0x000fe200078e00e2 */
[----:B------:R-:W-:Y:S01]  /*9ae0*/  F2FP.BF16.F32.PACK_AB R180, R2, R0 ;  /* 0x0000000002b4723e */ /* 0x000fe200000010ff */
[----:B------:R1:W-:Y:S02]  /*9af0*/  STG.E.128 desc[UR6][R192.64], R16 ;  /* 0x00000010c0007986 */ /* 0x0003e4000c101d06 */
[----:B------:R-:W-:Y:S01]  /*9b00*/  IMAD.WIDE.U32 R188, R213, 0x10, R228 ;  /* 0x00000010d5bc7825 */ /* 0x000fe200078e00e4 */
[----:B------:R-:W-:Y:S01]  /*9b10*/  F2FP.BF16.F32.PACK_AB R183, R183, R8 ;  /* 0x00000008b7b7723e */ /* 0x000fe200000010ff */
[----:B------:R1:W-:Y:S02]  /*9b20*/  STG.E.128 desc[UR6][R190.64], R20 ;  /* 0x00000014be007986 */ /* 0x0003e4000c101d06 */
[----:B------:R-:W-:-:S02]  /*9b30*/  IMAD.WIDE.U32 R196, R213, 0x10, R226 ;  /* 0x00000010d5c47825 */ /* 0x000fc400078e00e2 */
[----:B------:R1:W-:Y:S01]  /*9b40*/  STG.E.128 desc[UR6][R194.64], R12 ;  /* 0x0000000cc2007986 */ /* 0x0003e2000c101d06 */
[----:B0-----:R-:W-:-:S04]  /*9b50*/  LEA R6, R10, R6, 0x2 ;  /* 0x000000060a067211 */ /* 0x001fc800078e10ff */
[----:B------:R-:W-:Y:S01]  /*9b60*/  ISETP.GE.AND P2, PT, R6, R11, PT ;  /* 0x0000000b0600720c */ /* 0x000fe20003f46270 */
[----:B--2---:R-:W-:Y:S01]  /*9b70*/  FFMA.FTZ R179, R182, R143, R181 ;  /* 0x0000008fb6b37223 */ /* 0x004fe200000100b5 */
[----:B------:R-:W-:Y:S02]  /*9b80*/  F2FP.BF16.F32.PACK_AB R182, R7, R5 ;  /* 0x0000000507b6723e */ /* 0x000fe400000010ff */
[----:B------:R-:W-:Y:S02]  /*9b90*/  F2FP.BF16.F32.PACK_AB R181, R4, R3 ;  /* 0x0000000304b5723e */ /* 0x000fe400000010ff */
[----:B------:R-:W-:-:S05]  /*9ba0*/  F2FP.BF16.F32.PACK_AB R179, R179, R9 ;  /* 0x00000009b3b3723e */ /* 0x000fca00000010ff */
[----:B------:R1:W-:Y:S04]  /*9bb0*/  STG.E.128 desc[UR6][R188.64], R176 ;  /* 0x000000b0bc007986 */ /* 0x0003e8000c101d06 */
[----:B------:R1:W-:Y:S01]  /*9bc0*/  STG.E.128 desc[UR6][R196.64], R180 ;  /* 0x000000b4c4007986 */ /* 0x0003e2000c101d06 */
[----:B------:R-:W-:Y:S05]  /*9bd0*/  @!P2 BRA `(.L_x_8799) ;  /* 0xffffff84000ca947 */ /* 0x000fea000383ffff */
[----:B------:R-:W-:Y:S05]  /*9be0*/  EXIT ;  /* 0x000000000000794d */ /* 0x000fea0003800000 */
.L_x_8798:
        /* <DEDUP_REMOVED lines=8> */
.L_x_8801:
[----:B------:R-:W-:Y:S05]  /*9c70*/  BSYNC B0 ;  /* 0x0000000000007941 */ /* 0x000fea0003800000 */
.L_x_8800:
[----:B------:R-:W-:Y:S01]  /*9c80*/  FADD.FTZ R177, R177, R176 ;  /* 0x000000b0b1b17221 */ /* 0x000fe20000010000 */
[----:B------:R-:W-:Y:S01]  /*9c90*/  MOV R176, 0xffffffff ;  /* 0xffffffff00b07802 */ /* 0x000fe20000000f00 */
[----:B------:R-:W-:Y:S01]  /*9ca0*/  HFMA2 R179, -RZ, RZ, 0, 1.1920928955078125e-07 ;  /* 0x00000002ffb37431 */ /* 0x000fe200000001ff */
[----:B------:R-:W-:Y:S01]  /*9cb0*/  MOV R178, 0x1f ;  /* 0x0000001f00b27802 */ /* 0x000fe20000000f00 */
[----:B------:R-:W0:Y:S01]  /*9cc0*/  LDC R252, c[0x0][0x400] ;  /* 0x00010000fffc7b82 */ /* 0x000e220000000800 */
[----:B------:R-:W-:-:S07]  /*9cd0*/  MOV R231, R177 ;  /* 0x000000b100e77202 */ /* 0x000fce0000000f00 */
[----:B0-----:R-:W-:Y:S05]  /*9ce0*/  WARPSYNC.COLLECTIVE R176, `(.L_x_8802) ;  /* 0x00000000b0087348 */ /* 0x001fea0003c00000 */
[----:B------:R1:W2:Y:S02]  /*9cf0*/  SHFL.BFLY P3, R176, R231, R179, R178 ;  /* 0x0c0000b3e7b07389 */ /* 0x0002a400000600b2 */
[----:B012---:R-:W-:Y:S05]  /*9d00*/  ENDCOLLECTIVE ;  /* 0x000000000000791b */ /* 0x007fea0003800000 */
.L_x_8802:
[----:B------:R-:W-:Y:S02]  /*9d10*/  IMAD.MOV.U32 R179, RZ, RZ, 0x4 ;  /* 0x00000004ffb37424 */ /* 0x000fe400078e00ff */
[----:B------:R-:W-:Y:S01]  /*9d20*/  FADD.FTZ R177, R177, R176 ;  /* 0x000000b0b1b17221 */ /* 0x000fe20000010000 */
[----:B------:R-:W-:-:S04]  /*9d30*/  MOV R176, 0xffffffff ;  /* 0xffffffff00b07802 */ /* 0x000fc80000000f00 */
[----:B------:R-:W-:-:S07]  /*9d40*/  MOV R231, R177 ;  /* 0x000000b100e77202 */ /* 0x000fce0000000f00 */
[----:B------:R-:W-:Y:S05]  /*9d50*/  WARPSYNC.COLLECTIVE R176, `(.L_x_8803) ;  /* 0x00000000b0087348 */ /* 0x000fea0003c00000 */
[----:B------:R0:W1:Y:S02]  /*9d60*/  SHFL.BFLY P3, R176, R231, R179, R178 ;  /* 0x0c0000b3e7b07389 */ /* 0x00006400000600b2 */
[----:B01----:R-:W-:Y:S05]  /*9d70*/  ENDCOLLECTIVE ;  /* 0x000000000000791b */ /* 0x003fea0003800000 */
.L_x_8803:
[----:B------:R-:W-:Y:S02]  /*9d80*/  HFMA2 R179, -RZ, RZ, 0, 4.76837158203125e-07 ;  /* 0x00000008ffb37431 */ /* 0x000fe400000001ff */
[----:B------:R-:W-:Y:S01]  /*9d90*/  FADD.FTZ R177, R177, R176 ;  /* 0x000000b0b1b17221 */ /* 0x000fe20000010000 */
[----:B------:R-:W-:-:S04]  /*9da0*/  MOV R176, 0xffffffff ;  /* 0xffffffff00b07802 */ /* 0x000fc80000000f00 */
[----:B------:R-:W-:-:S07]  /*9db0*/  MOV R231, R177 ;  /* 0x000000b100e77202 */ /* 0x000fce0000000f00 */
[----:B------:R-:W-:Y:S05]  /*9dc0*/  WARPSYNC.COLLECTIVE R176, `(.L_x_8804) ;  /* 0x00000000b0087348 */ /* 0x000fea0003c00000 */
[----:B------:R0:W1:Y:S02]  /*9dd0*/  SHFL.BFLY P3, R176, R231, R179, R178 ;  /* 0x0c0000b3e7b07389 */ /* 0x00006400000600b2 */
[----:B01----:R-:W-:Y:S05]  /*9de0*/  ENDCOLLECTIVE ;  /* 0x000000000000791b */ /* 0x003fea0003800000 */
.L_x_8804:
[----:B------:R-:W-:Y:S02]  /*9df0*/  HFMA2 R179, -RZ, RZ, 0, 9.5367431640625e-07 ;  /* 0x00000010ffb37431 */ /* 0x000fe400000001ff */
[----:B------:R-:W-:Y:S01]  /*9e00*/  FADD.FTZ R177, R177, R176 ;  /* 0x000000b0b1b17221 */ /* 0x000fe20000010000 */
[----:B------:R-:W-:-:S04]  /*9e10*/  MOV R176, 0xffffffff ;  /* 0xffffffff00b07802 */ /* 0x000fc80000000f00 */
[----:B------:R-:W-:-:S07]  /*9e20*/  MOV R231, R177 ;  /* 0x000000b100e77202 */ /* 0x000fce0000000f00 */
[----:B------:R-:W-:Y:S05]  /*9e30*/  WARPSYNC.COLLECTIVE R176, `(.L_x_8805) ;  /* 0x00000000b0087348 */ /* 0x000fea0003c00000 */
[----:B------:R0:W1:Y:S02]  /*9e40*/  SHFL.BFLY P3, R176, R231, R179, R178 ;  /* 0x0c0000b3e7b07389 */ /* 0x00006400000600b2 */
[----:B01----:R-:W-:Y:S05]  /*9e50*/  ENDCOLLECTIVE ;  /* 0x000000000000791b */ /* 0x003fea0003800000 */
.L_x_8805:
        /* <DEDUP_REMOVED lines=131> */
[----:B------:R-:W-:Y:S02]  /*a690*/  MOV R176, 0xffffffff ;  /* 0xffffffff00b07802 */ /* 0x000fe40000000f00 */
[----:B------:R-:W-:Y:S01]  /*a6a0*/  MOV R178, 0x1f ;  /* 0x0000001f00b27802 */ /* 0x000fe20000000f00 */
[----:B------:R-:W-:-:S07]  /*a6b0*/  IMAD.MOV.U32 R231, RZ, RZ, R230 ;  /* 0x000000ffffe77224 */ /* 0x000fce00078e00e6 */
[----:B------:R-:W-:Y:S05]  /*a6c0*/  WARPSYNC.COLLECTIVE R176, `(.L_x_8806) ;  /* 0x00000000b0087348 */ /* 0x000fea0003c00000 */
[----:B------:R0:W1:Y:S02]  /*a6d0*/  SHFL.BFLY P3, R176, R231, R179, R178 ;  /* 0x0c0000b3e7b07389 */ /* 0x00006400000600b2 */
[----:B01----:R-:W-:Y:S05]  /*a6e0*/  ENDCOLLECTIVE ;  /* 0x000000000000791b */ /* 0x003fea0003800000 */
.L_x_8806:
[----:B------:R-:W-:Y:S02]  /*a6f0*/  HFMA2 R179, -RZ, RZ, 0, 1.1920928955078125e-07 ;  /* 0x00000002ffb37431 */ /* 0x000fe400000001ff */
[----:B------:R-:W-:Y:S01]  /*a700*/  FADD.FTZ R230, R230, R176 ;  /* 0x000000b0e6e67221 */ /* 0x000fe20000010000 */
[----:B------:R-:W-:-:S04]  /*a710*/  MOV R176, 0xffffffff ;  /* 0xffffffff00b07802 */ /* 0x000fc80000000f00 */
[----:B------:R-:W-:-:S07]  /*a720*/  MOV R231, R230 ;  /* 0x000000e600e77202 */ /* 0x000fce0000000f00 */
[----:B------:R-:W-:Y:S05]  /*a730*/  WARPSYNC.COLLECTIVE R176, `(.L_x_8807) ;  /* 0x00000000b0087348 */ /* 0x000fea0003c00000 */
[----:B------:R0:W1:Y:S02]  /*a740*/  SHFL.BFLY P3, R176, R231, R179, R178 ;  /* 0x0c0000b3e7b07389 */ /* 0x00006400000600b2 */
[----:B01----:R-:W-:Y:S05]  /*a750*/  ENDCOLLECTIVE ;  /* 0x000000000000791b */ /* 0x003fea0003800000 */
.L_x_8807:
[----:B------:R-:W-:Y:S02]  /*a760*/  IMAD.MOV.U32 R179, RZ, RZ, 0x4 ;  /* 0x00000004ffb37424 */ /* 0x000fe400078e00ff */
[----:B------:R-:W-:Y:S01]  /*a770*/  FADD.FTZ R230, R230, R176 ;  /* 0x000000b0e6e67221 */ /* 0x000fe20000010000 */
[----:B------:R-:W-:-:S04]  /*a780*/  MOV R176, 0xffffffff ;  /* 0xffffffff00b07802 */ /* 0x000fc80000000f00 */
[----:B------:R-:W-:-:S07]  /*a790*/  MOV R231, R230 ;  /* 0x000000e600e77202 */ /* 0x000fce0000000f00 */
[----:B------:R-:W-:Y:S05]  /*a7a0*/  WARPSYNC.COLLECTIVE R176, `(.L_x_8808) ;  /* 0x00000000b0087348 */ /* 0x000fea0003c00000 */
[----:B------:R0:W1:Y:S02]  /*a7b0*/  SHFL.BFLY P3, R176, R231, R179, R178 ;  /* 0x0c0000b3e7b07389 */ /* 0x00006400000600b2 */
[----:B01----:R-:W-:Y:S05]  /*a7c0*/  ENDCOLLECTIVE ;  /* 0x000000000000791b */ /* 0x003fea0003800000 */
.L_x_8808:
[----:B------:R-:W-:Y:S02]  /*a7d0*/  HFMA2 R179, -RZ, RZ, 0, 4.76837158203125e-07 ;  /* 0x00000008ffb37431 */ /* 0x000fe400000001ff */
[----:B------:R-:W-:Y:S01]  /*a7e0*/  FADD.FTZ R230, R230, R176 ;  /* 0x000000b0e6e67221 */ /* 0x000fe20000010000 */
[----:B------:R-:W-:-:S04]  /*a7f0*/  MOV R176, 0xffffffff ;  /* 0xffffffff00b07802 */ /* 0x000fc80000000f00 */
[----:B------:R-:W-:-:S07]  /*a800*/  MOV R231, R230 ;  /* 0x000000e600e77202 */ /* 0x000fce0000000f00 */
[----:B------:R-:W-:Y:S05]  /*a810*/  WARPSYNC.COLLECTIVE R176, `(.L_x_8809) ;  /* 0x00000000b0087348 */ /* 0x000fea0003c00000 */
[----:B------:R0:W1:Y:S02]  /*a820*/  SHFL.BFLY P3, R176, R231, R179, R178 ;  /* 0x0c0000b3e7b07389 */ /* 0x00006400000600b2 */
[----:B01----:R-:W-:Y:S05]  /*a830*/  ENDCOLLECTIVE ;  /* 0x000000000000791b */ /* 0x003fea0003800000 */
.L_x_8809:
[----:B------:R-:W-:Y:S02]  /*a840*/  HFMA2 R179, -RZ, RZ, 0, 9.5367431640625e-07 ;  /* 0x00000010ffb37431 */ /* 0x000fe400000001ff */
[----:B------:R-:W-:Y:S01]  /*a850*/  FADD.FTZ R230, R230, R176 ;  /* 0x000000b0e6e67221 */ /* 0x000fe20000010000 */
[----:B------:R-:W-:-:S04]  /*a860*/  MOV R176, 0xffffffff ;  /* 0xffffffff00b07802 */ /* 0x000fc80000000f00 */
[----:B------:R-:W-:-:S07]  /*a870*/  MOV R231, R230 ;  /* 0x000000e600e77202 */ /* 0x000fce0000000f00 */
[----:B------:R-:W-:Y:S05]  /*a880*/  WARPSYNC.COLLECTIVE R176, `(.L_x_8810) ;  /* 0x00000000b0087348 */ /* 0x000fea0003c00000 */
[----:B------:R0:W1:Y:S02]  /*a890*/  SHFL.BFLY P3, R176, R231, R179, R178 ;  /* 0x0c0000b3e7b07389 */ /* 0x00006400000600b2 */
[----:B01----:R-:W-:Y:S05]  /*a8a0*/  ENDCOLLECTIVE ;  /* 0x000000000000791b */ /* 0x003fea0003800000 */
.L_x_8810:
[----:B------:R-:W-:Y:S05]  /*a8b0*/  BRA `(.L_x_8811) ;  /* 0xffffffd4003c7947 */ /* 0x000fea000383ffff */
.L_x_8812:
        /* <DEDUP_REMOVED lines=12> */
.L_x_43869:


//--------------------- .text._ZN10layer_norm31ln_parallel_residual_fwd_kernelINS_13Kernel_traitsIf13__nv_bfloat16S2_S2_fjLj2048ELj1ELj4ELj1ELj16ENS_18Kernel_traits_baseILj2048EfS2_S2_S2_fjLj128EEEEELb0ELb1ELb0EEEvNS_9FwdParamsE --------------------------
	.section	.text._ZN10layer_norm31ln_parallel_residual_fwd_kernelINS_13Kernel_traitsIf13__nv_bfloat16S2_S2_fjLj2048ELj1ELj4ELj1ELj16ENS_18Kernel_traits_baseILj2048EfS2_S2_S2_fjLj128EEEEELb0ELb1ELb0EEEvNS_9FwdParamsE,"ax",@progbits
	.align	128
        .global         _ZN10layer_norm31ln_parallel_residual_fwd_kernelINS_13Kernel_traitsIf13__nv_bfloat16S2_S2_fjLj2048ELj1ELj4ELj1ELj16ENS_18Kernel_traits_baseILj2048EfS2_S2_S2_fjLj128EEEEELb0ELb1ELb0EEEvNS_9FwdParamsE
        .type           _ZN10layer_norm31ln_parallel_residual_fwd_kernelINS_13Kernel_traitsIf13__nv_bfloat16S2_S2_fjLj2048ELj1ELj4ELj1ELj16ENS_18Kernel_traits_baseILj2048EfS2_S2_S2_fjLj128EEEEELb0ELb1ELb0EEEvNS_9FwdParamsE,@function
        .size           _ZN10layer_norm31ln_parallel_residual_fwd_kernelINS_13Kernel_traitsIf13__nv_bfloat16S2_S2_fjLj2048ELj1ELj4ELj1ELj16ENS_18Kernel_traits_baseILj2048EfS2_S2_S2_fjLj128EEEEELb0ELb1ELb0EEEvNS_9FwdParamsE,(.L_x_43870 - _ZN10layer_norm31ln_parallel_residual_fwd_kernelINS_13Kernel_traitsIf13__nv_bfloat16S2_S2_fjLj2048ELj1ELj4ELj1ELj16ENS_18Kernel_traits_baseILj2048EfS2_S2_S2_fjLj128EEEEELb0ELb1ELb0EEEvNS_9FwdParamsE)
        .other          _ZN10layer_norm31ln_parallel_residual_fwd_kernelINS_13Kernel_traitsIf13__nv_bfloat16S2_S2_fjLj2048ELj1ELj4ELj1ELj16ENS_18Kernel_traits_baseILj2048EfS2_S2_S2_fjLj128EEEEELb0ELb1ELb0EEEvNS_9FwdParamsE,@"STO_CUDA_ENTRY STV_DEFAULT"
_ZN10layer_norm31ln_parallel_residual_fwd_kernelINS_13Kernel_traitsIf13__nv_bfloat16S2_S2_fjLj2048ELj1ELj4ELj1ELj16ENS_18Kernel_traits_baseILj2048EfS2_S2_S2_fjLj128EEEEELb0ELb1ELb0EEEvNS_9FwdParamsE:
.text._ZN10layer_norm31ln_parallel_residual_fwd_kernelINS_13Kernel_traitsIf13__nv_bfloat16S2_S2_fjLj2048ELj1ELj4ELj1ELj16ENS_18Kernel_traits_baseILj2048EfS2_S2_S2_fjLj128EEEEELb0ELb1ELb0EEEvNS_9FwdParamsE:
        /* <DEDUP_REMOVED lines=11> */
[C---:B0-----:R-:W-:Y:S01]  /*00b0*/  LOP3.LUT R2, R4.reuse, 0x1f, RZ, 0xc, !PT ;  /* 0x0000001f04027812 */ /* 0x041fe200078e0cff */
        /* <DEDUP_REMOVED lines=14> */
[----:B------:R-:W-:-:S05]  /*01a0*/  MOV R29, R2 ;  /* 0x00000002001d7202 */ /* 0x000fca0000000f00 */
[----:B------:R-:W-:Y:S02]  /*01b0*/  @P4 LOP3.LUT R29, R2, 0x20, RZ, 0xfc, !PT ;  /* 0x00000020021d4812 */ /* 0x000fe400078efcff */
[----:B------:R-:W1:Y:S08]  /*01c0*/  @P1 LDC.64 R6, c[0x0][0x438] ;  /* 0x00010e00ff061b82 */ /* 0x000e700000000a00 */
[----:B------:R-:W2:Y:S08]  /*01d0*/  @P2 LDC.64 R8, c[0x0][0x3d0] ;  /* 0x0000f400ff082b82 */ /* 0x000eb00000000a00 */
[----:B------:R-:W3:Y:S01]  /*01e0*/  @P2 LDC.64 R10, c[0x0][0x438] ;  /* 0x00010e00ff0a2b82 */ /* 0x000ee20000000a00 */
[----:B0-----:R-:W-:-:S05]  /*01f0*/  @P1 IMAD.WIDE.U32 R4, R29, 0x20, R4 ;  /* 0x000000201d041825 */ /* 0x001fca00078e0004 */
[----:B------:R-:W5:Y:S02]  /*0200*/  @P1 LDG.E.128 R164, desc[UR6][R4.64] ;  /* 0x0000000604a41981 */ /* 0x000f64000c1e1d00 */
[----:B------:R-:W0:Y:S01]  /*0210*/  @P3 LDC.64 R12, c[0x0][0x3d0] ;  /* 0x0000f400ff0c3b82 */ /* 0x000e220000000a00 */
[C---:B-1----:R-:W-:Y:S01]  /*0220*/  @P1 IMAD.WIDE.U32 R6, R29.reuse, 0x20, R6 ;  /* 0x000000201d061825 */ /* 0x042fe200078e0006 */
[----:B------:R-:W-:Y:S01]  /*0230*/  @P1 IADD3 R29, PT, PT, R29, 0x20, RZ ;  /* 0x000000201d1d1810 */ /* 0x000fe20007ffe0ff */
[----:B------:R1:W5:Y:S04]  /*0240*/  @P1 LDG.E.128 R160, desc[UR6][R4.64+0x10] ;  /* 0x0000100604a01981 */ /* 0x000368000c1e1d00 */
[----:B------:R-:W5:Y:S01]  /*0250*/  @P1 LD.E.128 R156, desc[UR6][R6.64] ;  /* 0x00000006069c1980 */ /* 0x000f62000c101d00 */
[----:B------:R-:W4:Y:S08]  /*0260*/  @P3 LDC.64 R14, c[0x0][0x438] ;  /* 0x00010e00ff0e3b82 */ /* 0x000f300000000a00 */
[----:B------:R-:W1:Y:S01]  /*0270*/  @P5 LDC.64 R16, c[0x0][0x3d0] ;  /* 0x0000f400ff105b82 */ /* 0x000e620000000a00 */
[----:B------:R1:W5:Y:S07]  /*0280*/  @P1 LD.E.128 R152, desc[UR6][R6.64+0x10] ;  /* 0x0000100606981980 */ /* 0x00036e000c101d00 */
[----:B------:R-:W1:Y:S01]  /*0290*/  @P5 LDC.64 R18, c[0x0][0x438] ;  /* 0x00010e00ff125b82 */ /* 0x000e620000000a00 */
[----:B--2---:R-:W-:-:S07]  /*02a0*/  @P2 IMAD.WIDE.U32 R8, R29, 0x20, R8 ;  /* 0x000000201d082825 */ /* 0x004fce00078e0008 */
[----:B------:R-:W2:Y:S01]  /*02b0*/  @P6 LDC.64 R20, c[0x0][0x3d0] ;  /* 0x0000f400ff146b82 */ /* 0x000ea20000000a00 */
[----:B---3--:R-:W-:-:S07]  /*02c0*/  @P2 IMAD.WIDE.U32 R10, R29, 0x20, R10 ;  /* 0x000000201d0a2825 */ /* 0x008fce00078e000a */
[----:B------:R-:W3:Y:S01]  /*02d0*/  @P6 LDC.64 R22, c[0x0][0x438] ;  /* 0x00010e00ff166b82 */ /* 0x000ee20000000a00 */
[----:B------:R-:W-:Y:S01]  /*02e0*/  @P2 IADD3 R29, PT, PT, R29, 0x20, RZ ;  /* 0x000000201d1d2810 */ /* 0x000fe20007ffe0ff */
[----:B------:R1:W5:Y:S06]  /*02f0*/  @P2 LDG.E.128 R148, desc[UR6][R8.64] ;  /* 0x0000000608942981 */ /* 0x00036c000c1e1d00 */
[----:B------:R-:W3:Y:S01]  /*0300*/  @P0 LDC.64 R24, c[0x0][0x3d0] ;  /* 0x0000f400ff180b82 */ /* 0x000ee20000000a00 */
[C---:B0-----:R-:W-:Y:S01]  /*0310*/  @P3 IMAD.WIDE.U32 R12, R29.reuse, 0x20, R12 ;  /* 0x000000201d0c3825 */ /* 0x041fe200078e000c */
[----:B------:R0:W5:Y:S06]  /*0320*/  @P2 LDG.E.128 R144, desc[UR6][R8.64+0x10] ;  /* 0x0000100608902981 */ /* 0x00016c000c1e1d00 */
[----:B------:R-:W0:Y:S01]  /*0330*/  @P0 LDC.64 R26, c[0x0][0x438] ;  /* 0x00010e00ff1a0b82 */ /* 0x000e220000000a00 */
[----:B----4-:R-:W-:-:S07]  /*0340*/  @P3 IMAD.WIDE.U32 R14, R29, 0x20, R14 ;  /* 0x000000201d0e3825 */ /* 0x010fce00078e000e */
[----:B-1----:R-:W1:Y:S08]  /*0350*/  @P4 LDC.64 R4, c[0x0][0x3d0] ;  /* 0x0000f400ff044b82 */ /* 0x002e700000000a00 */
[----:B------:R-:W4:Y:S01]  /*0360*/  @P4 LDC.64 R6, c[0x0][0x438] ;  /* 0x00010e00ff064b82 */ /* 0x000f220000000a00 */
[----:B------:R-:W-:Y:S01]  /*0370*/  @P3 IADD3 R29, PT, PT, R29, 0x20, RZ ;  /* 0x000000201d1d3810 */ /* 0x000fe20007ffe0ff */
[----:B------:R0:W5:Y:S04]  /*0380*/  @P2 LD.E.128 R140, desc[UR6][R10.64] ;  /* 0x000000060a8c2980 */ /* 0x000168000c101d00 */
[C---:B------:R-:W-:Y:S01]  /*0390*/  @P5 IMAD.WIDE.U32 R16, R29.reuse, 0x20, R16 ;  /* 0x000000201d105825 */ /* 0x040fe200078e0010 */
[----:B------:R0:W5:Y:S03]  /*03a0*/  @P2 LD.E.128 R136, desc[UR6][R10.64+0x10] ;  /* 0x000010060a882980 */ /* 0x000166000c101d00 */
[C---:B------:R-:W-:Y:S01]  /*03b0*/  @P5 IMAD.WIDE.U32 R18, R29.reuse, 0x20, R18 ;  /* 0x000000201d125825 */ /* 0x040fe200078e0012 */
[----:B------:R0:W5:Y:S03]  /*03c0*/  @P3 LDG.E.128 R132, desc[UR6][R12.64] ;  /* 0x000000060c843981 */ /* 0x000166000c1e1d00 */
[----:B------:R-:W-:Y:S01]  /*03d0*/  @P5 VIADD R29, R29, 0x20 ;  /* 0x000000201d1d5836 */ /* 0x000fe20000000000 */
[----:B------:R0:W5:Y:S03]  /*03e0*/  @P3 LDG.E.128 R128, desc[UR6][R12.64+0x10] ;  /* 0x000010060c803981 */ /* 0x000166000c1e1d00 */
[C---:B--2---:R-:W-:Y:S01]  /*03f0*/  @P6 IMAD.WIDE.U32 R20, R29.reuse, 0x20, R20 ;  /* 0x000000201d146825 */ /* 0x044fe200078e0014 */
[----:B------:R2:W5:Y:S03]  /*0400*/  @P3 LD.E.128 R124, desc[UR6][R14.64] ;  /* 0x000000060e7c3980 */ /* 0x000566000c101d00 */
[C---:B---3--:R-:W-:Y:S01]  /*0410*/  @P6 IMAD.WIDE.U32 R22, R29.reuse, 0x20, R22 ;  /* 0x000000201d166825 */ /* 0x048fe200078e0016 */
[----:B------:R-:W-:Y:S01]  /*0420*/  @P6 IADD3 R29, PT, PT, R29, 0x20, RZ ;  /* 0x000000201d1d6810 */ /* 0x000fe20007ffe0ff */
[----:B------:R2:W5:Y:S02]  /*0430*/  @P3 LD.E.128 R120, desc[UR6][R14.64+0x10] ;  /* 0x000010060e783980 */ /* 0x000564000c101d00 */
[----:B-1----:R-:W-:-:S02]  /*0440*/  @P4 IMAD.WIDE.U32 R4, R2, 0x20, R4 ;  /* 0x0000002002044825 */ /* 0x002fc400078e0004 */
[----:B------:R2:W5:Y:S02]  /*0450*/  @P5 LDG.E.128 R116, desc[UR6][R16.64] ;  /* 0x0000000610745981 */ /* 0x000564000c1e1d00 */
[C---:B------:R-:W-:Y:S02]  /*0460*/  @P0 IMAD.WIDE.U32 R24, R29.reuse, 0x20, R24 ;  /* 0x000000201d180825 */ /* 0x040fe400078e0018 */
[----:B------:R2:W5:Y:S02]  /*0470*/  @P5 LDG.E.128 R112, desc[UR6][R16.64+0x10] ;  /* 0x0000100610705981 */ /* 0x000564000c1e1d00 */
[----:B0-----:R-:W-:Y:S02]  /*0480*/  @P0 IMAD.WIDE.U32 R26, R29, 0x20, R26 ;  /* 0x000000201d1a0825 */ /* 0x001fe400078e001a */
[----:B------:R2:W5:Y:S02]  /*0490*/  @P5 LD.E.128 R108, desc[UR6][R18.64] ;  /* 0x00000006126c5980 */ /* 0x000564000c101d00 */
[----:B----4-:R-:W-:-:S02]  /*04a0*/  @P4 IMAD.WIDE.U32 R6, R2, 0x20, R6 ;  /* 0x0000002002064825 */ /* 0x010fc400078e0006 */
[----:B------:R2:W5:Y:S04]  /*04b0*/  @P5 LD.E.128 R104, desc[UR6][R18.64+0x10] ;  /* 0x0000100612685980 */ /* 0x000568000c101d00 */
[----:B------:R2:W5:Y:S04]  /*04c0*/  @P6 LDG.E.128 R100, desc[UR6][R20.64] ;  /* 0x0000000614646981 */ /* 0x000568000c1e1d00 */
[----:B------:R2:W5:Y:S04]  /*04d0*/  @P6 LDG.E.128 R96, desc[UR6][R20.64+0x10] ;  /* 0x0000100614606981 */ /* 0x000568000c1e1d00 */
[----:B------:R2:W5:Y:S04]  /*04e0*/  @P6 LD.E.128 R92, desc[UR6][R22.64] ;  /* 0x00000006165c6980 */ /* 0x000568000c101d00 */
        /* <DEDUP_REMOVED lines=8> */
[----:B------:R2:W5:Y:S01]  /*0570*/  @P4 LD.E.128 R56, desc[UR6][R6.64+0x10] ;  /* 0x0000100606384980 */ /* 0x000562000c101d00 */
[----:B------:R-:W-:-:S02]  /*0580*/  ISETP.GE.U32.AND P1, PT, R3, 0x100, PT ;  /* 0x000001000300780c */ /* 0x000fc40003f26070 */
[----:B------:R-:W-:-:S11]  /*0590*/  @P0 IADD3 R29, PT, PT, R29, 0x20, RZ ;  /* 0x000000201d1d0810 */ /* 0x000fd60007ffe0ff */
[----:B--2---:R-:W-:Y:S05]  /*05a0*/  @!P1 BRA `(.L_x_8815) ;  /* 0x0000000400649947 */ /* 0x004fea0003800000 */
[----:B------:R-:W0:Y:S08]  /*05b0*/  LDC.64 R4, c[0x0][0x3d0] ;  /* 0x0000f400ff047b82 */ /* 0x000e300000000a00 */
[----:B------:R-:W1:Y:S01]  /*05c0*/  LDC.64 R6, c[0x0][0x438] ;  /* 0x00010e00ff067b82 */ /* 0x000e620000000a00 */
[----:B0-----:R-:W-:-:S05]  /*05d0*/  IMAD.WIDE.U32 R4, R29, 0x20, R4 ;  /* 0x000000201d047825 */ /* 0x001fca00078e0004 */
[----:B------:R0:W5:Y:S01]  /*05e0*/  LDG.E.128 R52, desc[UR6][R4.64] ;  /* 0x0000000604347981 */ /* 0x000162000c1e1d00 */
[----:B-1----:R-:W-:-:S03]  /*05f0*/  IMAD.WIDE.U32 R6, R29, 0x20, R6 ;  /* 0x000000201d067825 */ /* 0x002fc600078e0006 */
[----:B------:R0:W5:Y:S04]  /*0600*/  LDG.E.128 R48, desc[UR6][R4.64+0x10] ;  /* 0x0000100604307981 */ /* 0x000168000c1e1d00 */
[----:B------:R0:W5:Y:S04]  /*0610*/  LD.E.128 R44, desc[UR6][R6.64] ;  /* 0x00000006062c7980 */ /* 0x000168000c101d00 */
[----:B------:R0:W5:Y:S01]  /*0620*/  LD.E.128 R40, desc[UR6][R6.64+0x10] ;  /* 0x0000100606287980 */ /* 0x000162000c101d00 */
[----:B------:R-:W-:Y:S05]  /*0630*/  BRA `(.L_x_8815) ;  /* 0x0000000400407947 */ /* 0x000fea0003800000 */
.L_x_8814:
[C---:B------:R-:W-:Y:S02]  /*0640*/  ISETP.GE.U32.AND P6, PT, R3.reuse, 0x40, PT ;  /* 0x000000400300780c */ /* 0x040fe40003fc6070 */
[C---:B------:R-:W-:Y:S02]  /*0650*/  ISETP.GE.U32.AND P5, PT, R3.reuse, 0x60, PT ;  /* 0x000000600300780c */ /* 0x040fe40003fa6070 */
[C---:B------:R-:W-:Y:S02]  /*0660*/  ISETP.GE.U32.AND P4, PT, R3.reuse, 0x20, PT ;  /* 0x000000200300780c */ /* 0x040fe40003f86070 */
[C---:B------:R-:W-:Y:S02]  /*0670*/  ISETP.GE.U32.AND P3, PT, R3.reuse, 0x80, PT ;  /* 0x000000800300780c */ /* 0x040fe40003f66070 */
[----:B------:R-:W-:Y:S02]  /*0680*/  ISETP.GE.U32.AND P2, PT, R3, 0xa0, PT ;  /* 0x000000a00300780c */ /* 0x000fe40003f46070 */
[----:B------:R-:W-:-:S02]  /*0690*/  MOV R21, R2 ;  /* 0x0000000200157202 */ /* 0x000fc40000000f00 */
[C---:B------:R-:W-:Y:S01]  /*06a0*/  ISETP.GE.U32.AND P1, PT, R3.reuse, 0xc0, PT ;  /* 0x000000c00300780c */ /* 0x040fe20003f26070 */
[----:B------:R-:W0:Y:S01]  /*06b0*/  @P6 LDC.64 R4, c[0x0][0x3d0] ;  /* 0x0000f400ff046b82 */ /* 0x000e220000000a00 */
[----:B------:R-:W-:-:S03]  /*06c0*/  ISETP.GE.U32.AND P0, PT, R3, 0xe0, PT ;  /* 0x000000e00300780c */ /* 0x000fc60003f06070 */
[----:B------:R-:W-:-:S04]  /*06d0*/  @P4 LOP3.LUT R21, R2, 0x20, RZ, 0xfc, !PT ;  /* 0x0000002002154812 */ /* 0x000fc800078efcff */
[----:B------:R-:W1:Y:S08]  /*06e0*/  @P5 LDC.64 R6, c[0x0][0x3d0] ;  /* 0x0000f400ff065b82 */ /* 0x000e700000000a00 */
[----:B------:R-:W2:Y:S01]  /*06f0*/  @P3 LDC.64 R10, c[0x0][0x3d0] ;  /* 0x0000f400ff0a3b82 */ /* 0x000ea20000000a00 */
[----:B0-----:R-:W-:-:S07]  /*0700*/  @P6 IMAD.WIDE.U32 R4, R21, 0x20, R4 ;  /* 0x0000002015046825 */ /* 0x001fce00078e0004 */
[----:B------:R-:W0:Y:S01]  /*0710*/  @P2 LDC.64 R12, c[0x0][0x3d0] ;  /* 0x0000f400ff0c2b82 */ /* 0x000e220000000a00 */
[----:B------:R-:W-:Y:S01]  /*0720*/  @P6 IADD3 R21, PT, PT, R21, 0x20, RZ ;  /* 0x0000002015156810 */ /* 0x000fe20007ffe0ff */
[----:B------:R-:W5:Y:S04]  /*0730*/  @P6 LDG.E.128 R164, desc[UR6][R4.64] ;  /* 0x0000000604a46981 */ /* 0x000f68000c1e1d00 */
[----:B------:R3:W5:Y:S01]  /*0740*/  @P6 LDG.E.128 R160, desc[UR6][R4.64+0x10] ;  /* 0x0000100604a06981 */ /* 0x000762000c1e1d00 */
[----:B------:R-:W-:Y:S01]  /*0750*/  ISETP.GE.U32.AND P6, PT, R3, 0x100, PT ;  /* 0x000001000300780c */ /* 0x000fe20003fc6070 */
[----:B------:R-:W4:Y:S01]  /*0760*/  @P1 LDC.64 R14, c[0x0][0x3d0] ;  /* 0x0000f400ff0e1b82 */ /* 0x000f220000000a00 */
[----:B-1----:R-:W-:-:S04]  /*0770*/  @P5 IMAD.WIDE.U32 R8, R21, 0x20, R6 ;  /* 0x0000002015085825 */ /* 0x002fc800078e0006 */
[----:B------:R-:W-:Y:S01]  /*0780*/  @P5 VIADD R21, R21, 0x20 ;  /* 0x0000002015155836 */ /* 0x000fe20000000000 */
[----:B------:R1:W5:Y:S02]  /*0790*/  @P5 LDG.E.128 R148, desc[UR6][R8.64] ;  /* 0x0000000608945981 */ /* 0x000364000c1e1d00 */
[----:B------:R-:W3:Y:S01]  /*07a0*/  @P0 LDC.64 R16, c[0x0][0x3d0] ;  /* 0x0000f400ff100b82 */ /* 0x000ee20000000a00 */
[C---:B--2---:R-:W-:Y:S01]  /*07b0*/  @P3 IMAD.WIDE.U32 R10, R21.reuse, 0x20, R10 ;  /* 0x00000020150a3825 */ /* 0x044fe200078e000a */
[----:B------:R-:W-:Y:S01]  /*07c0*/  @P3 IADD3 R21, PT, PT, R21, 0x20, RZ ;  /* 0x0000002015153810 */ /* 0x000fe20007ffe0ff */
[----:B------:R1:W5:Y:S04]  /*07d0*/  @P5 LDG.E.128 R144, desc[UR6][R8.64+0x10] ;  /* 0x0000100608905981 */ /* 0x000368000c1e1d00 */
[C---:B0-----:R-:W-:Y:S01]  /*07e0*/  @P2 IMAD.WIDE.U32 R12, R21.reuse, 0x20, R12 ;  /* 0x00000020150c2825 */ /* 0x041fe200078e000c */
[----:B------:R-:W0:Y:S01]  /*07f0*/  @P6 LDC.64 R18, c[0x0][0x3d0] ;  /* 0x0000f400ff126b82 */ /* 0x000e220000000a00 */
[----:B------:R-:W-:Y:S01]  /*0800*/  @P2 IADD3 R21, PT, PT, R21, 0x20, RZ ;  /* 0x0000002015152810 */ /* 0x000fe20007ffe0ff */
[----:B------:R1:W5:Y:S04]  /*0810*/  @P3 LDG.E.128 R132, desc[UR6][R10.64] ;  /* 0x000000060a843981 */ /* 0x000368000c1e1d00 */
[----:B------:R1:W5:Y:S02]  /*0820*/  @P3 LDG.E.128 R128, desc[UR6][R10.64+0x10] ;  /* 0x000010060a803981 */ /* 0x000364000c1e1d00 */
[----:B------:R-:W2:Y:S01]  /*0830*/  @P4 LDC.64 R6, c[0x0][0x3d0] ;  /* 0x0000f400ff064b82 */ /* 0x000ea20000000a00 */
[C---:B----4-:R-:W-:Y:S01]  /*0840*/  @P1 IMAD.WIDE.U32 R14, R21.reuse, 0x20, R14 ;  /* 0x00000020150e1825 */ /* 0x050fe200078e000e */
[----:B------:R-:W-:Y:S01]  /*0850*/  @P1 IADD3 R21, PT, PT, R21, 0x20, RZ ;  /* 0x0000002015151810 */ /* 0x000fe20007ffe0ff */
[----:B------:R1:W5:Y:S04]  /*0860*/  @P2 LDG.E.128 R116, desc[UR6][R12.64] ;  /* 0x000000060c742981 */ /* 0x000368000c1e1d00 */
[----:B------:R1:W5:Y:S01]  /*0870*/  @P2 LDG.E.128 R112, desc[UR6][R12.64+0x10] ;  /* 0x000010060c702981 */ /* 0x000362000c1e1d00 */
[C---:B---3--:R-:W-:Y:S01]  /*0880*/  @P0 IMAD.WIDE.U32 R16, R21.reuse, 0x20, R16 ;  /* 0x0000002015100825 */ /* 0x048fe200078e0010 */
[----:B------:R-:W-:-:S02]  /*0890*/  @P0 IADD3 R21, PT, PT, R21, 0x20, RZ ;  /* 0x0000002015150810 */ /* 0x000fc40007ffe0ff */
[----:B------:R1:W5:Y:S04]  /*08a0*/  @P1 LDG.E.128 R100, desc[UR6][R14.64] ;  /* 0x000000060e641981 */ /* 0x000368000c1e1d00 */
[----:B------:R1:W5:Y:S01]  /*08b0*/  @P1 LDG.E.128 R96, desc[UR6][R14.64+0x10] ;  /* 0x000010060e601981 */ /* 0x000362000c1e1d00 */
[----:B0-----:R-:W-:-:S03]  /*08c0*/  @P6 IMAD.WIDE.U32 R4, R21, 0x20, R18 ;  /* 0x0000002015046825 */ /* 0x001fc600078e0012 */
[----:B------:R1:W5:Y:S04]  /*08d0*/  @P0 LDG.E.128 R84, desc[UR6][R16.64] ;  /* 0x0000000610540981 */ /* 0x000368000c1e1d00 */
[----:B------:R1:W5:Y:S01]  /*08e0*/  @P0 LDG.E.128 R80, desc[UR6][R16.64+0x10] ;  /* 0x0000100610500981 */ /* 0x000362000c1e1d00 */
[----:B--2---:R-:W-:-:S03]  /*08f0*/  @P4 IMAD.WIDE.U32 R6, R2, 0x20, R6 ;  /* 0x0000002002064825 */ /* 0x004fc600078e0006 */
[----:B------:R1:W5:Y:S04]  /*0900*/  @P6 LDG.E.128 R52, desc[UR6][R4.64] ;  /* 0x0000000604346981 */ /* 0x000368000c1e1d00 */
[----:B------:R1:W5:Y:S04]  /*0910*/  @P6 LDG.E.128 R48, desc[UR6][R4.64+0x10] ;  /* 0x0000100604306981 */ /* 0x000368000c1e1d00 */
[----:B------:R1:W5:Y:S04]  /*0920*/  @P4 LDG.E.128 R68, desc[UR6][R6.64] ;  /* 0x0000000606444981 */ /* 0x000368000c1e1d00 */
[----:B------:R1:W5:Y:S01]  /*0930*/  @P4 LDG.E.128 R64, desc[UR6][R6.64+0x10] ;  /* 0x0000100606404981 */ /* 0x000362000c1e1d00 */
        /* <DEDUP_REMOVED lines=28> */
[----:B------:R-:W-:Y:S02]  /*0b00*/  @P6 CS2R R42, SRZ ;  /* 0x00000000002a6805 */ /* 0x000fe4000001ff00 */
[----:B------:R-:W-:Y:S02]  /*0b10*/  @P6 CS2R R40, SRZ ;  /* 0x0000000000286805 */ /* 0x000fe4000001ff00 */
[----:B------:R-:W-:-:S02]  /*0b20*/  @P6 CS2R R46, SRZ ;  /* 0x00000000002e6805 */ /* 0x000fc4000001ff00 */
[----:B-1----:R-:W-:-:S07]  /*0b30*/  @P6 CS2R R44, SRZ ;  /* 0x00000000002c6805 */ /* 0x002fce000001ff00 */
.L_x_8815:
[----:B------:R-:W-:Y:S05]  /*0b40*/  BSYNC.RECONVERGENT B0 ;  /* 0x0000000000007941 */ /* 0x000fea0003800200 */
.L_x_8813:
[----:B------:R-:W1:Y:S02]  /*0b50*/  LDCU UR4, c[0x0][0x384] ;  /* 0x00007080ff0477ac */ /* 0x000e640008000800 */
[----:B-1----:R-:W-:-:S13]  /*0b60*/  ISETP.GE.AND P0, PT, R0, UR4, PT ;  /* 0x0000000400007c0c */ /* 0x002fda000bf06270 */
[----:B------:R-:W-:Y:S05]  /*0b70*/  @P0 EXIT ;  /* 0x000000000000094d */ /* 0x000fea0003800000 */
[----:B------:R-:W1:Y:S01]  /*0b80*/  LDCU.U8 UR4, c[0x0][0x410] ;  /* 0x00008200ff0477ac */ /* 0x000e620008000000 */
[----:B0-----:R-:W0:Y:S01]  /*0b90*/  LDC.64 R6, c[0x0][0x398] ;  /* 0x0000e600ff067b82 */ /* 0x001e220000000a00 */
[----:B------:R-:W-:Y:S01]  /*0ba0*/  LOP3.LUT R4, R4, 0xfffff7ff, RZ, 0xc0, !PT ;  /* 0xfffff7ff04047812 */ /* 0x000fe200078ec0ff */
[----:B------:R-:W0:Y:S01]  /*0bb0*/  LDCU.64 UR8, c[0x0][0x3a0] ;  /* 0x00007400ff0877ac */ /* 0x000e220008000a00 */
[----:B------:R-:W2:Y:S01]  /*0bc0*/  LDCU UR10, c[0x0][0x388] ;  /* 0x00007100ff0a77ac */ /* 0x000ea20008000800 */
[----:B------:R-:W3:Y:S01]  /*0bd0*/  LDCU UR5, c[0x0][0x448] ;  /* 0x00008900ff0577ac */ /* 0x000ee20008000800 */
[----:B------:R-:W4:Y:S01]  /*0be0*/  LDCU.64 UR12, c[0x0][0x398] ;  /* 0x00007300ff0c77ac */ /* 0x000f220008000a00 */
[----:B-1----:R-:W-:Y:S01]  /*0bf0*/  ISETP.NE.AND P0, PT, RZ, UR4, PT ;  /* 0x00000004ff007c0c */ /* 0x002fe2000bf05270 */
[----:B------:R-:W1:Y:S01]  /*0c00*/  LDCU.64 UR14, c[0x0][0x3a0] ;  /* 0x00007400ff0e77ac */ /* 0x000e620008000a00 */
[----:B0-----:R-:W-:-:S04]  /*0c10*/  LOP3.LUT P3, RZ, R6, UR8, RZ, 0xfc, !PT ;  /* 0x0000000806ff7c12 */ /* 0x001fc8000f86fcff */
[----:B------:R-:W-:-:S07]  /*0c20*/  LOP3.LUT P3, RZ, R7, UR9, RZ, 0xfc, P3 ;  /* 0x0000000907ff7c12 */ /* 0x000fce000986fcff */
[----:B-1234-:R-:W-:-:S07]  /*0c30*/  @P0 LOP3.LUT R4, R4, 0x800, RZ, 0xfc, !PT ;  /* 0x0000080004040812 */ /* 0x01efce00078efcff */
.L_x_8881:
        /* <DEDUP_REMOVED lines=26> */
[C---:B-----5:R-:W-:Y:S02]  /*0de0*/  PRMT R5, R168.reuse, 0x7632, R5 ;  /* 0x00007632a8057816 */ /* 0x060fe40000000005 */
[----:B------:R-:W-:Y:S02]  /*0df0*/  SHF.L.U32 R168, R168, 0x10, RZ ;  /* 0x00000010a8a87819 */ /* 0x000fe400000006ff */
[----:B------:R-:W-:Y:S02]  /*0e00*/  SHF.L.U32 R13, R32, 0x10, RZ ;  /* 0x00000010200d7819 */ /* 0x000fe400000006ff */
[C---:B------:R-:W-:Y:S02]  /*0e10*/  PRMT R21, R169.reuse, 0x7632, R21 ;  /* 0x00007632a9157816 */ /* 0x040fe40000000015 */
        /* <DEDUP_REMOVED lines=8> */
[C---:B------:R-:W-:Y:S01]  /*0ea0*/  PRMT R192, R170.reuse, 0x7632, R192 ;  /* 0x00007632aac07816 */ /* 0x040fe200000000c0 */
[----:B------:R-:W-:Y:S01]  /*0eb0*/  IMAD.U32 R170, R170, 0x10000, RZ ;  /* 0x00010000aaaa7824 */ /* 0x000fe200078e00ff */
[----:B------:R-:W-:Y:S01]  /*0ec0*/  SHF.L.U32 R31, R34, 0x10, RZ ;  /* 0x00000010221f7819 */ /* 0x000fe200000006ff */
[----:B------:R-:W-:Y:S01]  /*0ed0*/  FADD.FTZ R28, R5, R28 ;  /* 0x0000001c051c7221 */ /* 0x000fe20000010000 */
[----:B------:R-:W-:-:S02]  /*0ee0*/  SHF.L.U32 R21, R21, 0x10, RZ ;  /* 0x0000001015157819 */ /* 0x000fc400000006ff */
        /* <DEDUP_REMOVED lines=36> */
.L_x_8819:
[----:B-----5:R-:W-:Y:S01]  /*1130*/  SHF.L.U32 R13, R169, 0x10, RZ ;  /* 0x00000010a90d7819 */ /* 0x020fe200000006ff */
[----:B------:R-:W-:Y:S01]  /*1140*/  IMAD.U32 R5, R168, 0x10000, RZ ;  /* 0x00010000a8057824 */ /* 0x000fe200078e00ff */
[----:B------:R-:W-:Y:S02]  /*1150*/  SHF.L.U32 R28, R32, 0x10, RZ ;  /* 0x00000010201c7819 */ /* 0x000fe400000006ff */
[----:B------:R-:W-:Y:S02]  /*1160*/  SHF.L.U32 R30, R33, 0x10, RZ ;  /* 0x00000010211e7819 */ /* 0x000fe400000006ff */
[----:B------:R-:W-:Y:S01]  /*1170*/  PRMT R192, R168, 0x7632, R192 ;  /* 0x00007632a8c07816 */ /* 0x000fe200000000c0 */
[----:B------:R-:W-:Y:S01]  /*1180*/  FADD.FTZ R5, R5, R28 ;  /* 0x0000001c05057221 */ /* 0x000fe20000010000 */
[----:B------:R-:W-:Y:S01]  /*1190*/  PRMT R194, R171, 0x7632, R194 ;  /* 0x00007632abc27816 */ /* 0x000fe200000000c2 */
[----:B------:R-:W-:Y:S01]  /*11a0*/  FADD.FTZ R13, R13, R30 ;  /* 0x0000001e0d0d7221 */ /* 0x000fe20000010000 */
[----:B------:R-:W-:-:S02]  /*11b0*/  PRMT R31, R35, 0x7632, R31 ;  /* 0x00007632231f7816 */ /* 0x000fc4000000001f */
[----:B------:R-:W-:Y:S02]  /*11c0*/  PRMT R168, R169, 0x7632, R168 ;  /* 0x00007632a9a87816 */ /* 0x000fe400000000a8 */
[----:B------:R-:W-:Y:S02]  /*11d0*/  PRMT R193, R170, 0x7632, R193 ;  /* 0x00007632aac17816 */ /* 0x000fe400000000c1 */
        /* <DEDUP_REMOVED lines=26> */
.L_x_8818:
[----:B------:R-:W-:Y:S05]  /*1380*/  @!P1 BRA `(.L_x_8821) ;  /* 0x0000000000849947 */ /* 0x000fea0003800000 */
[C---:B-----5:R-:W-:Y:S02]  /*1390*/  PRMT R31, R169.reuse, 0x7632, R31 ;  /* 0x00007632a91f7816 */ /* 0x060fe4000000001f */
[----:B------:R-:W-:Y:S02]  /*13a0*/  SHF.L.U32 R13, R169, 0x10, RZ ;  /* 0x00000010a90d7819 */ /* 0x000fe400000006ff */
[----:B------:R-:W-:Y:S01]  /*13b0*/  PRMT R192, R171, 0x7632, R192 ;  /* 0x00007632abc07816 */ /* 0x000fe200000000c0 */
[----:B------:R-:W-:Y:S01]  /*13c0*/  IMAD.U32 R31, R31, 0x10000, RZ ;  /* 0x000100001f1f7824 */ /* 0x000fe200078e00ff */
[----:B------:R-:W-:Y:S02]  /*13d0*/  PRMT R28, R168, 0x7632, R28 ;  /* 0x00007632a81c7816 */ /* 0x000fe4000000001c */
[----:B------:R-:W-:Y:S02]  /*13e0*/  PRMT R169, R170, 0x7632, R169 ;  /* 0x00007632aaa97816 */ /* 0x000fe400000000a9 */
[----:B------:R-:W-:-:S02]  /*13f0*/  SHF.L.U32 R29, R194, 0x10, RZ ;  /* 0x00000010c21d7819 */ /* 0x000fc400000006ff */
[----:B------:R-:W-:Y:S01]  /*1400*/  SHF.L.U32 R194, R196, 0x10, RZ ;  /* 0x00000010c4c27819 */ /* 0x000fe200000006ff */
[----:B------:R-:W-:Y:S01]  /*1410*/  IMAD.U32 R196, R198, 0x10000, RZ ;  /* 0x00010000c6c47824 */ /* 0x000fe200078e00ff */
[----:B------:R-:W-:Y:S02]  /*1420*/  SHF.L.U32 R21, R170, 0x10, RZ ;  /* 0x00000010aa157819 */ /* 0x000fe400000006ff */
        /* <DEDUP_REMOVED lines=15> */
[----:B------:R-:W-:Y:S02]  /*1520*/  FADD.FTZ R198, R171, R198 ;  /* 0x000000c6abc67221 */ /* 0x000fe40000010000 */
[----:B------:R-:W-:Y:S02]  /*1530*/  FADD.FTZ R196, R169, R196 ;  /* 0x000000c4a9c47221 */ /* 0x000fe40000010000 */
[----:B------:R-:W-:Y:S01]  /*1540*/  FADD.FTZ R192, R28, R29 ;  /* 0x0000001d1cc07221 */ /* 0x000fe20000010000 */
[----:B------:R-:W-:Y:S02]  /*1550*/  F2FP.BF16.F32.PACK_AB R31, R193, R198 ;  /* 0x000000c6c11f723e */ /* 0x000fe400000010ff */
[----:B------:R-:W-:Y:S02]  /*1560*/  F2FP.BF16.F32.PACK_AB R30, R196, R21 ;  /* 0x00000015c41e723e */ /* 0x000fe400000010ff */
[----:B------:R-:W-:-:S02]  /*1570*/  F2FP.BF16.F32.PACK_AB R29, R194, R13 ;  /* 0x0000000dc21d723e */ /* 0x000fc400000010ff */
[----:B------:R-:W-:Y:S01]  /*1580*/  F2FP.BF16.F32.PACK_AB R28, R192, R5 ;  /* 0x00000005c01c723e */ /* 0x000fe200000010ff */
[----:B------:R-:W-:Y:S06]  /*1590*/  BRA `(.L_x_8820) ;  /* 0x0000000000307947 */ /* 0x000fec0003800000 */
.L_x_8821:
        /* <DEDUP_REMOVED lines=12> */
.L_x_8820:
[----:B------:R-:W0:Y:S01]  /*1660*/  @P3 LDC.64 R168, c[0x0][0x3a8] ;  /* 0x0000ea00ffa83b82 */ /* 0x000e220000000a00 */
[C---:B------:R-:W-:Y:S02]  /*1670*/  VIADD R215, R213.reuse, 0x20 ;  /* 0x00000020d5d77836 */ /* 0x040fe40000000000 */
[----:B0-----:R-:W-:-:S05]  /*1680*/  @P3 IMAD.WIDE.U32 R168, R213, 0x10, R168 ;  /* 0x00000010d5a83825 */ /* 0x001fca00078e00a8 */
[----:B------:R0:W-:Y:S02]  /*1690*/  @P3 STG.E.128 desc[UR6][R168.64], R28 ;  /* 0x0000001ca8003986 */ /* 0x0001e4000c101d06 */
.L_x_8817:
[----:B------:R-:W-:Y:S05]  /*16a0*/  BSYNC.RECONVERGENT B0 ;  /* 0x0000000000007941 */ /* 0x000fea0003800200 */
.L_x_8816:
        /* <DEDUP_REMOVED lines=41> */
.L_x_8825:
[C---:B-----5:R-:W-:Y:S01]  /*1940*/  PRMT R28, R168.reuse, 0x7632, R28 ;  /* 0x00007632a81c7816 */ /* 0x060fe2000000001c */
[----:B------:R-:W-:Y:S01]  /*1950*/  IMAD.U32 R14, R169, 0x10000, RZ ;  /* 0x00010000a90e7824 */ /* 0x000fe200078e00ff */
[----:B------:R-:W-:Y:S01]  /*1960*/  SHF.L.U32 R6, R168, 0x10, RZ ;  /* 0x00000010a8067819 */ /* 0x000fe200000006ff */
[----:B------:R-:W-:Y:S01]  /*1970*/  IMAD.U32 R190, R39, 0x10000, RZ ;  /* 0x0001000027be7824 */ /* 0x000fe200078e00ff */
[C---:B------:R-:W-:Y:S02]  /*1980*/  PRMT R168, R170.reuse, 0x7632, R168 ;  /* 0x00007632aaa87816 */ /* 0x040fe400000000a8 */
[----:B------:R-:W-:Y:S02]  /*1990*/  SHF.L.U32 R22, R170, 0x10, RZ ;  /* 0x00000010aa167819 */ /* 0x000fe400000006ff */
[----:B------:R-:W-:Y:S02]  /*19a0*/  PRMT R30, R169, 0x7632, R30 ;  /* 0x00007632a91e7816 */ /* 0x000fe4000000001e */
        /* <DEDUP_REMOVED lines=26> */
.L_x_8824:
[----:B------:R-:W-:-:S04]  /*1b50*/  UISETP.NE.U32.AND UP0, UPT, UR14, URZ, UPT ;  /* 0x000000ff0e00728c */ /* 0x000fc8000bf05070 */
[----:B------:R-:W-:-:S09]  /*1b60*/  UISETP.NE.AND.EX UP0, UPT, UR15, URZ, UPT, UP0 ;  /* 0x000000ff0f00728c */ /* 0x000fd2000bf05300 */
[----:B------:R-:W-:Y:S05]  /*1b70*/  BRA.U UP0, `(.L_x_8827) ;  /* 0x0000000100947547 */ /* 0x000fea000b800000 */
[----:B-----5:R-:W-:Y:S01]  /*1b80*/  SHF.L.U32 R14, R169, 0x10, RZ ;  /* 0x00000010a90e7819 */ /* 0x020fe200000006ff */
        /* <DEDUP_REMOVED lines=8> */
[----:B------:R-:W-:-:S02]  /*1c10*/  PRMT R169, R170, 0x7632, R169 ;  /* 0x00007632aaa97816 */ /* 0x000fc400000000a9 */
[----:B------:R-:W-:Y:S02]  /*1c20*/  SHF.L.U32 R22, R170, 0x10, RZ ;  /* 0x00000010aa167819 */ /* 0x000fe400000006ff */
[----:B------:R-:W-:Y:S01]  /*1c30*/  PRMT R170, R171, 0x7632, R170 ;  /* 0x00007632abaa7816 */ /* 0x000fe200000000aa */
[----:B------:R-:W-:Y:S01]  /*1c40*/  IMAD.U32 R169, R169, 0x10000, RZ ;  /* 0x00010000a9a97824 */ /* 0x000fe200078e00ff */
[----:B------:R-:W-:Y:S01]  /*1c50*/  PRMT R28, R32, 0x7632, R28 ;  /* 0x00007632201c7816 */ /* 0x000fe2000000001c */
[----:B------:R-:W-:Y:S01]  /*1c60*/  FADD.FTZ R22, R187, R22 ;  /* 0x00000016bb167221 */ /* 0x000fe20000010000 */
[----:B------:R-:W-:Y:S02]  /*1c70*/  PRMT R29, R33, 0x7632, R29 ;  /* 0x00007632211d7816 */ /* 0x000fe4000000001d */
[----:B------:R-:W-:Y:S01]  /*1c80*/  PRMT R30, R34, 0x7632, R30 ;  /* 0x00007632221e7816 */ /* 0x000fe2000000001e */
[----:B------:R-:W-:Y:S01]  /*1c90*/  IMAD.U32 R28, R28, 0x10000, RZ ;  /* 0x000100001c1c7824 */ /* 0x000fe200078e00ff */
        /* <DEDUP_REMOVED lines=19> */
.L_x_8827:
        /* <DEDUP_REMOVED lines=10> */
[----:B------:R-:W-:Y:S02]  /*1e70*/  SHF.L.U32 R29, R28, 0x10, RZ ;  /* 0x000000101c1d7819 */ /* 0x000fe400000006ff */
[----:B------:R-:W-:Y:S01]  /*1e80*/  SHF.L.U32 R14, R14, 0x10, RZ ;  /* 0x000000100e0e7819 */ /* 0x000fe200000006ff */
[----:B------:R-:W-:Y:S01]  /*1e90*/  IMAD.U32 R6, R6, 0x10000, RZ ;  /* 0x0001000006067824 */ /* 0x000fe200078e00ff */
[----:B------:R-:W-:Y:S02]  /*1ea0*/  SHF.L.U32 R191, R22, 0x10, RZ ;  /* 0x0000001016bf7819 */ /* 0x000fe400000006ff */
[----:B------:R-:W-:Y:S01]  /*1eb0*/  PRMT R190, R171, 0x7632, R190 ;  /* 0x00007632abbe7816 */ /* 0x000fe200000000be */
[----:B------:R-:W-:Y:S01]  /*1ec0*/  FADD.FTZ R28, R29, R14 ;  /* 0x0000000e1d1c7221 */ /* 0x000fe20000010000 */
[C---:B------:R-:W-:Y:S01]  /*1ed0*/  PRMT R30, R170.reuse, 0x7632, R30 ;  /* 0x00007632aa1e7816 */ /* 0x040fe2000000001e */
[----:B------:R-:W-:Y:S01]  /*1ee0*/  FADD.FTZ R191, R191, R6 ;  /* 0x00000006bfbf7221 */ /* 0x000fe20000010000 */
[----:B------:R-:W-:Y:S01]  /*1ef0*/  SHF.L.U32 R171, R171, 0x10, RZ ;  /* 0x00000010abab7819 */ /* 0x000fe200000006ff */
[----:B------:R-:W-:Y:S01]  /*1f00*/  IMAD.U32 R170, R170, 0x10000, RZ ;  /* 0x00010000aaaa7824 */ /* 0x000fe200078e00ff */
[----:B------:R-:W-:Y:S01]  /*1f10*/  SHF.L.U32 R31, R34, 0x10, RZ ;  /* 0x00000010221f7819 */ /* 0x000fe200000006ff */
[----:B------:R-:W-:Y:S01]  /*1f20*/  IMAD.U32 R217, R190, 0x10000, RZ ;  /* 0x00010000bed97824 */ /* 0x000fe200078e00ff */
[----:B------:R-:W-:-:S02]  /*1f30*/  SHF.L.U32 R216, R35, 0x10, RZ ;  /* 0x0000001023d87819 */ /* 0x000fc400000006ff */
[----:B------:R-:W-:Y:S01]  /*1f40*/  PRMT R14, R35, 0x7632, R14 ;  /* 0x00007632230e7816 */ /* 0x000fe2000000000e */
[----:B------:R-:W-:Y:S01]  /*1f50*/  FADD.FTZ R170, R31, R170 ;  /* 0x000000aa1faa7221 */ /* 0x000fe20000010000 */
[----:B------:R-:W-:Y:S01]  /*1f60*/  PRMT R6, R34, 0x7632, R6 ;  /* 0x0000763222067816 */ /* 0x000fe20000000006 */
[----:B------:R-:W-:Y:S01]  /*1f70*/  FADD.FTZ R216, R216, R171 ;  /* 0x000000abd8d87221 */ /* 0x000fe20000010000 */
        /* <DEDUP_REMOVED lines=25> */
.L_x_8826:
[----:B------:R-:W0:Y:S02]  /*2110*/  @P3 LDC.64 R168, c[0x0][0x3a8] ;  /* 0x0000ea00ffa83b82 */ /* 0x000e240000000a00 */
[----:B0-----:R-:W-:-:S04]  /*2120*/  @P3 IMAD.WIDE.U32 R168, R215, 0x10, R168 ;  /* 0x00000010d7a83825 */ /* 0x001fc800078e00a8 */
[----:B------:R-:W-:Y:S01]  /*2130*/  VIADD R215, R215, 0x20 ;  /* 0x00000020d7d77836 */ /* 0x000fe20000000000 */
[----:B------:R1:W-:Y:S06]  /*2140*/  @P3 STG.E.128 desc[UR6][R168.64], R28 ;  /* 0x0000001ca8003986 */ /* 0x0003ec000c101d06 */
.L_x_8823:
[----:B------:R-:W-:Y:S05]  /*2150*/  BSYNC.RECONVERGENT B0 ;  /* 0x0000000000007941 */ /* 0x000fea0003800200 */
.L_x_8822:
        /* <DEDUP_REMOVED lines=15> */
[----:B------:R-:W3:Y:S01]  /*2250*/  @P0 LDG.E.128 R32, desc[UR6][R216.64] ;  /* 0x00000006d8200981 */ /* 0x000ee2000c1e1d00 */
[----:B--2---:R-:W-:-:S05]  /*2260*/  @P1 IMAD.WIDE.U32 R182, R215, 0x10, R182 ;  /* 0x00000010d7b61825 */ /* 0x004fca00078e00b6 */
[----:B------:R-:W2:Y:S01]  /*2270*/  @P1 LDG.E.128 R36, desc[UR6][R182.64] ;  /* 0x00000006b6241981 */ /* 0x000ea2000c1e1d00 */
[----:B------:R-:W-:-:S04]  /*2280*/  UISETP.NE.U32.AND UP0, UPT, UR12, URZ, UPT ;  /* 0x000000ff0c00728c */ /* 0x000fc8000bf05070 */
[----:B------:R-:W-:Y:S01]  /*2290*/  UISETP.NE.AND.EX UP0, UPT, UR13, URZ, UPT, UP0 ;  /* 0x000000ff0d00728c */ /* 0x000fe2000bf05300 */
[----:B---3--:R-:W-:Y:S02]  /*22a0*/  PRMT R188, R34, 0x7632, R188 ;  /* 0x0000763222bc7816 */ /* 0x008fe400000000bc */
[----:B------:R-:W-:Y:S02]  /*22b0*/  PRMT R214, R33, 0x7632, R214 ;  /* 0x0000763221d67816 */ /* 0x000fe400000000d6 */
[----:B------:R-:W-:Y:S02]  /*22c0*/  PRMT R218, R32, 0x7632, R218 ;  /* 0x0000763220da7816 */ /* 0x000fe400000000da */
[----:B------:R-:W-:Y:S02]  /*22d0*/  PRMT R219, R35, 0x7632, R219 ;  /* 0x0000763223db7816 */ /* 0x000fe400000000db */
[----:B--2---:R-:W-:Y:S02]  /*22e0*/  PRMT R184, R39, 0x7632, R184 ;  /* 0x0000763227b87816 */ /* 0x004fe400000000b8 */
        /* <DEDUP_REMOVED lines=20> */
.L_x_8831:
[C---:B-----5:R-:W-:Y:S01]  /*2430*/  PRMT R30, R169.reuse, 0x7632, R30 ;  /* 0x00007632a91e7816 */ /* 0x060fe2000000001e */
[----:B------:R-:W-:Y:S01]  /*2440*/  IMAD.U32 R15, R169, 0x10000, RZ ;  /* 0x00010000a90f7824 */ /* 0x000fe200078e00ff */
[C---:B------:R-:W-:Y:S02]  /*2450*/  PRMT R29, R168.reuse, 0x7632, R29 ;  /* 0x00007632a81d7816 */ /* 0x040fe4000000001d */
[----:B------:R-:W-:Y:S02]  /*2460*/  SHF.L.U32 R7, R168, 0x10, RZ ;  /* 0x00000010a8077819 */ /* 0x000fe400000006ff */
[----:B------:R-:W-:Y:S02]  /*2470*/  SHF.L.U32 R28, R36, 0x10, RZ ;  /* 0x00000010241c7819 */ /* 0x000fe400000006ff */
[C---:B------:R-:W-:Y:S01]  /*2480*/  PRMT R169, R171.reuse, 0x7632, R169 ;  /* 0x00007632aba97816 */ /* 0x040fe200000000a9 */
        /* <DEDUP_REMOVED lines=8> */
[----:B------:R-:W-:Y:S01]  /*2510*/  IMAD.U32 R168, R39, 0x10000, RZ ;  /* 0x0001000027a87824 */ /* 0x000fe200078e00ff */
[----:B------:R-:W-:Y:S02]  /*2520*/  SHF.L.U32 R186, R186, 0x10, RZ ;  /* 0x00000010baba7819 */ /* 0x000fe400000006ff */
        /* <DEDUP_REMOVED lines=17> */
.L_x_8830:
        /* <DEDUP_REMOVED lines=8> */
[----:B------:R-:W-:Y:S02]  /*26c0*/  PRMT R169, R171, 0x7632, R169 ;  /* 0x00007632aba97816 */ /* 0x000fe400000000a9 */
[----:B------:R-:W-:Y:S01]  /*26d0*/  PRMT R31, R170, 0x7632, R31 ;  /* 0x00007632aa1f7816 */ /* 0x000fe2000000001f */
[----:B------:R-:W-:Y:S01]  /*26e0*/  FADD.FTZ R7, R30, R7 ;  /* 0x000000071e077221 */ /* 0x000fe20000010000 */
[----:B------:R-:W-:-:S02]  /*26f0*/  PRMT R28, R168, 0x7632, R28 ;  /* 0x00007632a81c7816 */ /* 0x000fc4000000001c */
        /* <DEDUP_REMOVED lines=14> */
[----:B------:R-:W-:Y:S01]  /*27e0*/  SHF.L.U32 R31, R29, 0x10, RZ ;  /* 0x000000101d1f7819 */ /* 0x000fe200000006ff */
[----:B------:R-:W-:Y:S02]  /*27f0*/  IMAD.U32 R29, R28, 0x10000, RZ ;  /* 0x000100001c1d7824 */ /* 0x000fe400078e00ff */
[----:B------:R-:W-:Y:S01]  /*2800*/  FADD.FTZ R183, R30, R171 ;  /* 0x000000ab1eb77221 */ /* 0x000fe20000010000 */
[----:B------:R-:W-:Y:S01]  /*2810*/  F2FP.BF16.F32.PACK_AB R30, R184, R23 ;  /* 0x00000017b81e723e */ /* 0x000fe200000010ff */
[----:B------:R-:W-:Y:S01]  /*2820*/  FADD.FTZ R186, R31, R186 ;  /* 0x000000ba1fba7221 */ /* 0x000fe20000010000 */
[----:B------:R-:W-:Y:S02]  /*2830*/  FADD.FTZ R188, R29, R218 ;  /* 0x000000da1dbc7221 */ /* 0x000fe40000010000 */
[----:B------:R-:W-:-:S02]  /*2840*/  F2FP.BF16.F32.PACK_AB R31, R182, R183 ;  /* 0x000000b7b61f723e */ /* 0x000fc400000010ff */
[----:B------:R-:W-:Y:S02]  /*2850*/  F2FP.BF16.F32.PACK_AB R29, R186, R15 ;  /* 0x0000000fba1d723e */ /* 0x000fe400000010ff */
[----:B------:R-:W-:Y:S01]  /*2860*/  F2FP.BF16.F32.PACK_AB R28, R188, R7 ;  /* 0x00000007bc1c723e */ /* 0x000fe200000010ff */
[----:B------:R-:W-:Y:S06]  /*2870*/  BRA `(.L_x_8832) ;  /* 0x0000000000cc7947 */ /* 0x000fec0003800000 */
.L_x_8833:
[C---:B-----5:R-:W-:Y:S01]  /*2880*/  PRMT R15, R168.reuse, 0x7632, R15 ;  /* 0x00007632a80f7816 */ /* 0x060fe2000000000f */
[----:B------:R-:W-:Y:S01]  /*2890*/  IMAD.U32 R217, R39, 0x10000, RZ ;  /* 0x0001000027d97824 */ /* 0x000fe200078e00ff */
[----:B------:R-:W-:Y:S02]  /*28a0*/  SHF.L.U32 R168, R168, 0x10, RZ ;  /* 0x00000010a8a87819 */ /* 0x000fe400000006ff */
[C---:B------:R-:W-:Y:S02]  /*28b0*/  SHF.L.U32 R7, R32.reuse, 0x10, RZ ;  /* 0x0000001020077819 */ /* 0x040fe400000006ff */
[C---:B------:R-:W-:Y:S02]  /*28c0*/  PRMT R23, R169.reuse, 0x7632, R23 ;  /* 0x00007632a9177816 */ /* 0x040fe40000000017 */
[----:B------:R-:W-:Y:S01]  /*28d0*/  SHF.L.U32 R169, R169, 0x10, RZ ;  /* 0x00000010a9a97819 */ /* 0x000fe200000006ff */
[----:B------:R-:W-:Y:S01]  /*28e0*/  FADD.FTZ R168, R7, R168 ;  /* 0x000000a807a87221 */ /* 0x000fe20000010000 */
[----:B------:R-:W-:-:S02]  /*28f0*/  PRMT R7, R32, 0x7632, R7 ;  /* 0x0000763220077816 */ /* 0x000fc40000000007 */
[----:B------:R-:W-:Y:S02]  /*2900*/  SHF.L.U32 R28, R33, 0x10, RZ ;  /* 0x00000010211c7819 */ /* 0x000fe400000006ff */
[----:B------:R-:W-:Y:S01]  /*2910*/  SHF.L.U32 R188, R15, 0x10, RZ ;  /* 0x000000100fbc7819 */ /* 0x000fe200000006ff */
[----:B------:R-:W-:Y:S01]  /*2920*/  IMAD.U32 R7, R7, 0x10000, RZ ;  /* 0x0001000007077824 */ /* 0x000fe200078e00ff */
[C---:B------:R-:W-:Y:S01]  /*2930*/  PRMT R30, R171.reuse, 0x7632, R30 ;  /* 0x00007632ab1e7816 */ /* 0x040fe2000000001e */
[----:B------:R-:W-:Y:S01]  /*2940*/  FADD.FTZ R169, R28, R169 ;  /* 0x000000a91ca97221 */ /* 0x000fe20000010000 */
[----:B------:R-:W-:Y:S01]  /*2950*/  SHF.L.U32 R171, R171, 0x10, RZ ;  /* 0x00000010abab7819 */ /* 0x000fe200000006ff */
[----:B------:R-:W-:Y:S01]  /*2960*/  FADD.FTZ R188, R188, R7 ;  /* 0x00000007bcbc7221 */ /* 0x000fe20000010000 */
[----:B------:R-:W-:Y:S01]  /*2970*/  SHF.L.U32 R28, R35, 0x10, RZ ;  /* 0x00000010231c7819 */ /* 0x000fe200000006ff */
[----:B------:R-:W-:Y:S01]  /*2980*/  IMAD.U32 R218, R30, 0x10000, RZ ;  /* 0x000100001eda7824 */ /* 0x000fe200078e00ff */
[----:B------:R-:W-:-:S02]  /*2990*/  SHF.L.U32 R214, R214, 0x10, RZ ;  /* 0x00000010d6d67819 */ /* 0x000fc400000006ff */
[----:B------:R-:W-:Y:S01]  /*29a0*/  SHF.L.U32 R23, R23, 0x10, RZ ;  /* 0x0000001017177819 */ /* 0x000fe200000006ff */
[----:B------:R-:W-:Y:S01]  /*29b0*/  FADD.FTZ R216, R28, R171 ;  /* 0x000000ab1cd87221 */ /* 0x000fe20000010000 */
[C---:B------:R-:W-:Y:S01]  /*29c0*/  PRMT R29, R170.reuse, 0x7632, R29 ;  /* 0x00007632aa1d7816 */ /* 0x040fe2000000001d */
[----:B------:R-:W-:Y:S01]  /*29d0*/  IMAD.U32 R170, R170, 0x10000, RZ ;  /* 0x00010000aaaa7824 */ /* 0x000fe200078e00ff */
[C---:B------:R-:W-:Y:S01]  /*29e0*/  SHF.L.U32 R31, R34.reuse, 0x10, RZ ;  /* 0x00000010221f7819 */ /* 0x040fe200000006ff */
[----:B------:R-:W-:Y:S01]  /*29f0*/  FADD.FTZ R214, R23, R214 ;  /* 0x000000d617d67221 */ /* 0x000fe20000010000 */
[----:B------:R-:W-:Y:S02]  /*2a00*/  PRMT R7, R34, 0x7632, R7 ;  /* 0x0000763222077816 */ /* 0x000fe40000000007 */
[----:B------:R-:W-:Y:S01]  /*2a10*/  PRMT R15, R35, 0x7632, R15 ;  /* 0x00007632230f7816 */ /* 0x000fe2000000000f */
        /* <DEDUP_REMOVED lines=25> */
.L_x_8832:
[----:B------:R-:W0:Y:S02]  /*2bb0*/  @P3 LDC.64 R168, c[0x0][0x3a8] ;  /* 0x0000ea00ffa83b82 */ /* 0x000e240000000a00 */
[----:B0-----:R-:W-:-:S04]  /*2bc0*/  @P3 IMAD.WIDE.U32 R168, R215, 0x10, R168 ;  /* 0x00000010d7a83825 */ /* 0x001fc800078e00a8 */
[----:B------:R-:W-:Y:S01]  /*2bd0*/  VIADD R215, R215, 0x20 ;  /* 0x00000020d7d77836 */ /* 0x000fe20000000000 */
[----:B------:R2:W-:Y:S06]  /*2be0*/  @P3 STG.E.128 desc[UR6][R168.64], R28 ;  /* 0x0000001ca8003986 */ /* 0x0005ec000c101d06 */
.L_x_8829:
[----:B------:R-:W-:Y:S05]  /*2bf0*/  BSYNC.RECONVERGENT B0 ;  /* 0x0000000000007941 */ /* 0x000fea0003800200 */
.L_x_8828:
        /* <DEDUP_REMOVED lines=41> */
.L_x_8837:
        /* <DEDUP_REMOVED lines=33> */
.L_x_8836:
        /* <DEDUP_REMOVED lines=40> */
.L_x_8839:
        /* <DEDUP_REMOVED lines=52> */
.L_x_8838:
[----:B------:R-:W0:Y:S02]  /*3660*/  @P3 LDC.64 R168, c[0x0][0x3a8] ;  /* 0x0000ea00ffa83b82 */ /* 0x000e240000000a00 */
[----:B0-----:R-:W-:-:S04]  /*3670*/  @P3 IMAD.WIDE.U32 R168, R215, 0x10, R168 ;  /* 0x00000010d7a83825 */ /* 0x001fc800078e00a8 */
[----:B------:R-:W-:Y:S01]  /*3680*/  VIADD R215, R215, 0x20 ;  /* 0x00000020d7d77836 */ /* 0x000fe20000000000 */
[----:B------:R3:W-:Y:S06]  /*3690*/  @P3 STG.E.128 desc[UR6][R168.64], R28 ;  /* 0x0000001ca8003986 */ /* 0x0007ec000c101d06 */
.L_x_8835:
[----:B------:R-:W-:Y:S05]  /*36a0*/  BSYNC.RECONVERGENT B0 ;  /* 0x0000000000007941 */ /* 0x000fea0003800200 */
.L_x_8834:
        /* <DEDUP_REMOVED lines=41> */
.L_x_8843:
[----:B-----5:R-:W-:Y:S01]  /*3940*/  SHF.L.U32 R9, R168, 0x10, RZ ;  /* 0x00000010a8097819 */ /* 0x020fe200000006ff */
[C---:B------:R-:W-:Y:S01]  /*3950*/  IMAD.U32 R17, R169.reuse, 0x10000, RZ ;  /* 0x00010000a9117824 */ /* 0x040fe200078e00ff */
[----:B------:R-:W-:Y:S02]  /*3960*/  PRMT R30, R169, 0x7632, R30 ;  /* 0x00007632a91e7816 */ /* 0x000fe4000000001e */
[----:B------:R-:W-:Y:S02]  /*3970*/  SHF.L.U32 R28, R36, 0x10, RZ ;  /* 0x00000010241c7819 */ /* 0x000fe400000006ff */
[----:B------:R-:W-:Y:S02]  /*3980*/  PRMT R29, R168, 0x7632, R29 ;  /* 0x00007632a81d7816 */ /* 0x000fe4000000001d */
[C---:B------:R-:W-:Y:S01]  /*3990*/  PRMT R169, R171.reuse, 0x7632, R169 ;  /* 0x00007632aba97816 */ /* 0x040fe200000000a9 */
[----:B------:R-:W-:Y:S01]  /*39a0*/  FADD.FTZ R9, R28, R9 ;  /* 0x000000091c097221 */ /* 0x000fe20000010000 */
[----:B------:R-:W-:Y:S01]  /*39b0*/  PRMT R31, R170, 0x7632, R31 ;  /* 0x00007632aa1f7816 */ /* 0x000fe2000000001f */
[----:B------:R-:W-:Y:S01]  /*39c0*/  IMAD.U32 R171, R171, 0x10000, RZ ;  /* 0x00010000abab7824 */ /* 0x000fe200078e00ff */
        /* <DEDUP_REMOVED lines=24> */
.L_x_8842:
[----:B------:R-:W-:-:S04]  /*3b50*/  UISETP.NE.U32.AND UP0, UPT, UR14, URZ, UPT ;  /* 0x000000ff0e00728c */ /* 0x000fc8000bf05070 */
[----:B------:R-:W-:-:S09]  /*3b60*/  UISETP.NE.AND.EX UP0, UPT, UR15, URZ, UPT, UP0 ;  /* 0x000000ff0f00728c */ /* 0x000fd2000bf05300 */
[----:B------:R-:W-:Y:S05]  /*3b70*/  BRA.U UP0, `(.L_x_8845) ;  /* 0x0000000100947547 */ /* 0x000fea000b800000 */
        /* <DEDUP_REMOVED lines=15> */
[----:B------:R-:W-:Y:S01]  /*3c70*/  SHF.L.U32 R178, R171, 0x10, RZ ;  /* 0x00000010abb27819 */ /* 0x000fe200000006ff */
[----:B------:R-:W-:Y:S01]  /*3c80*/  IMAD.U32 R171, R174, 0x10000, RZ ;  /* 0x00010000aeab7824 */ /* 0x000fe200078e00ff */
        /* <DEDUP_REMOVED lines=20> */
.L_x_8845:
        /* <DEDUP_REMOVED lines=15> */
[----:B------:R-:W-:-:S02]  /*3ec0*/  PRMT R200, R171, 0x7632, R200 ;  /* 0x00007632abc87816 */ /* 0x000fc400000000c8 */
[----:B------:R-:W-:Y:S01]  /*3ed0*/  SHF.L.U32 R214, R171, 0x10, RZ ;  /* 0x00000010abd67819 */ /* 0x000fe200000006ff */
[----:B------:R-:W-:Y:S01]  /*3ee0*/  FADD.FTZ R29, R30, R17 ;  /* 0x000000111e1d7221 */ /* 0x000fe20000010000 */
[C---:B------:R-:W-:Y:S01]  /*3ef0*/  PRMT R31, R170.reuse, 0x7632, R31 ;  /* 0x00007632aa1f7816 */ /* 0x040fe2000000001f */
        /* <DEDUP_REMOVED lines=33> */
.L_x_8844:
[----:B------:R-:W0:Y:S02]  /*4110*/  @P3 LDC.64 R168, c[0x0][0x3a8] ;  /* 0x0000ea00ffa83b82 */ /* 0x000e240000000a00 */
[----:B0-----:R-:W-:-:S04]  /*4120*/  @P3 IMAD.WIDE.U32 R168, R215, 0x10, R168 ;  /* 0x00000010d7a83825 */ /* 0x001fc800078e00a8 */
[----:B------:R-:W-:Y:S01]  /*4130*/  VIADD R215, R215, 0x20 ;  /* 0x00000020d7d77836 */ /* 0x000fe20000000000 */
[----:B------:R4:W-:Y:S06]  /*4140*/  @P3 STG.E.128 desc[UR6][R168.64], R28 ;  /* 0x0000001ca8003986 */ /* 0x0009ec000c101d06 */
.L_x_8841:
[----:B------:R-:W-:Y:S05]  /*4150*/  BSYNC.RECONVERGENT B0 ;  /* 0x0000000000007941 */ /* 0x000fea0003800200 */
.L_x_8840:
        /* <DEDUP_REMOVED lines=44> */
.L_x_8849:
[C---:B-----5:R-:W-:Y:S01]  /*4420*/  PRMT R30, R168.reuse, 0x7632, R30 ;  /* 0x00007632a81e7816 */ /* 0x060fe2000000001e */
[----:B------:R-:W-:Y:S01]  /*4430*/  IMAD.U32 R18, R169, 0x10000, RZ ;  /* 0x00010000a9127824 */ /* 0x000fe200078e00ff */
[----:B------:R-:W-:Y:S01]  /*4440*/  SHF.L.U32 R10, R168, 0x10, RZ ;  /* 0x00000010a80a7819 */ /* 0x000fe200000006ff */
[----:B------:R-:W-:Y:S01]  /*4450*/  IMAD.U32 R202, R39, 0x10000, RZ ;  /* 0x0001000027ca7824 */ /* 0x000fe200078e00ff */
[C---:B------:R-:W-:Y:S02]  /*4460*/  PRMT R168, R170.reuse, 0x7632, R168 ;  /* 0x00007632aaa87816 */ /* 0x040fe400000000a8 */
[----:B------:R-:W-:Y:S02]  /*4470*/  SHF.L.U32 R26, R170, 0x10, RZ ;  /* 0x00000010aa1a7819 */ /* 0x000fe400000006ff */
[C---:B------:R-:W-:Y:S01]  /*4480*/  PRMT R170, R171.reuse, 0x7632, R170 ;  /* 0x00007632abaa7816 */ /* 0x040fe200000000aa */
[----:B------:R-:W-:Y:S01]  /*4490*/  IMAD.U32 R171, R171, 0x10000, RZ ;  /* 0x00010000abab7824 */ /* 0x000fe200078e00ff */
[----:B------:R-:W-:-:S02]  /*44a0*/  SHF.L.U32 R29, R36, 0x10, RZ ;  /* 0x00000010241d7819 */ /* 0x000fc400000006ff */
[----:B------:R-:W-:Y:S02]  /*44b0*/  PRMT R31, R169, 0x7632, R31 ;  /* 0x00007632a91f7816 */ /* 0x000fe4000000001f */
[----:B------:R-:W-:Y:S01]  /*44c0*/  SHF.L.U32 R214, R170, 0x10, RZ ;  /* 0x00000010aad67819 */ /* 0x000fe200000006ff */
[----:B------:R-:W-:Y:S01]  /*44d0*/  FADD.FTZ R10, R29, R10 ;  /* 0x0000000a1d0a7221 */ /* 0x000fe20000010000 */
[----:B------:R-:W-:Y:S02]  /*44e0*/  SHF.L.U32 R170, R168, 0x10, RZ ;  /* 0x00000010a8aa7819 */ /* 0x000fe400000006ff */
[----:B------:R-:W-:Y:S02]  /*44f0*/  SHF.L.U32 R197, R197, 0x10, RZ ;  /* 0x00000010c5c57819 */ /* 0x000fe400000006ff */
        /* <DEDUP_REMOVED lines=19> */
.L_x_8848:
[----:B------:R-:W-:-:S04]  /*4630*/  UISETP.NE.U32.AND UP0, UPT, UR14, URZ, UPT ;  /* 0x000000ff0e00728c */ /* 0x000fc8000bf05070 */
[----:B------:R-:W-:-:S09]  /*4640*/  UISETP.NE.AND.EX UP0, UPT, UR15, URZ, UPT, UP0 ;  /* 0x000000ff0f00728c */ /* 0x000fd2000bf05300 */
[----:B------:R-:W-:Y:S05]  /*4650*/  BRA.U UP0, `(.L_x_8851) ;  /* 0x00000001008c7547 */ /* 0x000fea000b800000 */
[----:B------:R-:W-:Y:S01]  /*4660*/  SHF.L.U32 R29, R32, 0x10, RZ ;  /* 0x00000010201d7819 */ /* 0x000fe200000006ff */
[----:B-----5:R-:W-:Y:S01]  /*4670*/  IMAD.U32 R10, R168, 0x10000, RZ ;  /* 0x00010000a80a7824 */ /* 0x020fe200078e00ff */
        /* <DEDUP_REMOVED lines=10> */
[----:B------:R-:W-:Y:S02]  /*4720*/  PRMT R29, R33, 0x7632, R29 ;  /* 0x00007632211d7816 */ /* 0x000fe4000000001d */
[----:B------:R-:W-:Y:S01]  /*4730*/  SHF.L.U32 R18, R169, 0x10, RZ ;  /* 0x00000010a9127819 */ /* 0x000fe200000006ff */
        /* <DEDUP_REMOVED lines=21> */
.L_x_8851:
[C---:B-----5:R-:W-:Y:S01]  /*4890*/  PRMT R26, R168.reuse, 0x7632, R26 ;  /* 0x00007632a81a7816 */ /* 0x060fe2000000001a */
[----:B------:R-:W-:Y:S01]  /*48a0*/  IMAD.U32 R217, R171, 0x10000, RZ ;  /* 0x00010000abd97824 */ /* 0x000fe200078e00ff */
[----:B------:R-:W-:Y:S02]  /*48b0*/  SHF.L.U32 R168, R168, 0x10, RZ ;  /* 0x00000010a8a87819 */ /* 0x000fe400000006ff */
[----:B------:R-:W-:Y:S02]  /*48c0*/  SHF.L.U32 R29, R32, 0x10, RZ ;  /* 0x00000010201d7819 */ /* 0x000fe400000006ff */
        /* <DEDUP_REMOVED lines=45> */
.L_x_8850:
[----:B------:R-:W0:Y:S02]  /*4ba0*/  @P3 LDC.64 R168, c[0x0][0x3a8] ;  /* 0x0000ea00ffa83b82 */ /* 0x000e240000000a00 */
[----:B0-----:R-:W-:-:S04]  /*4bb0*/  @P3 IMAD.WIDE.U32 R168, R215, 0x10, R168 ;  /* 0x00000010d7a83825 */ /* 0x001fc800078e00a8 */
[----:B------:R-:W-:Y:S01]  /*4bc0*/  VIADD R215, R215, 0x20 ;  /* 0x00000020d7d77836 */ /* 0x000fe20000000000 */
[----:B------:R0:W-:Y:S06]  /*4bd0*/  @P3 STG.E.128 desc[UR6][R168.64], R28 ;  /* 0x0000001ca8003986 */ /* 0x0001ec000c101d06 */
.L_x_8847:
[----:B------:R-:W-:Y:S05]  /*4be0*/  BSYNC.RECONVERGENT B0 ;  /* 0x0000000000007941 */ /* 0x000fea0003800200 */
.L_x_8846:
        /* <DEDUP_REMOVED lines=44> */
.L_x_8855:
        /* <DEDUP_REMOVED lines=33> */
.L_x_8854:
[----:B------:R-:W-:-:S04]  /*50c0*/  UISETP.NE.U32.AND UP0, UPT, UR14, URZ, UPT ;  /* 0x000000ff0e00728c */ /* 0x000fc8000bf05070 */
[----:B------:R-:W-:-:S09]  /*50d0*/  UISETP.NE.AND.EX UP0, UPT, UR15, URZ, UPT, UP0 ;  /* 0x000000ff0f00728c */ /* 0x000fd2000bf05300 */
[----:B------:R-:W-:Y:S05]  /*50e0*/  BRA.U UP0, `(.L_x_8857) ;  /* 0x0000000100887547 */ /* 0x000fea000b800000 */
[----:B------:R-:W-:Y:S01]  /*50f0*/  SHF.L.U32 R28, R32, 0x10, RZ ;  /* 0x00000010201c7819 */ /* 0x000fe200000006ff */
[----:B-----5:R-:W-:Y:S01]  /*5100*/  IMAD.U32 R11, R168, 0x10000, RZ ;  /* 0x00010000a80b7824 */ /* 0x020fe200078e00ff */
[C---:B------:R-:W-:Y:S02]  /*5110*/  PRMT R30, R169.reuse, 0x7632, R30 ;  /* 0x00007632a91e7816 */ /* 0x040fe4000000001e */
[----:B------:R-:W-:Y:S01]  /*5120*/  SHF.L.U32 R19, R169, 0x10, RZ ;  /* 0x00000010a9137819 */ /* 0x000fe200000006ff */
[----:B------:R-:W-:Y:S01]  /*5130*/  FADD.FTZ R11, R28, R11 ;  /* 0x0000000b1c0b7221 */ /* 0x000fe20000010000 */
[----:B------:R-:W-:Y:S02]  /*5140*/  PRMT R29, R168, 0x7632, R29 ;  /* 0x00007632a81d7816 */ /* 0x000fe4000000001d */
[----:B------:R-:W-:Y:S02]  /*5150*/  PRMT R169, R171, 0x7632, R169 ;  /* 0x00007632aba97816 */ /* 0x000fe400000000a9 */
[----:B------:R-:W-:Y:S01]  /*5160*/  PRMT R31, R170, 0x7632, R31 ;  /* 0x00007632aa1f7816 */ /* 0x000fe2000000001f */
[----:B------:R-:W-:Y:S01]  /*5170*/  IMAD.U32 R29, R29, 0x10000, RZ ;  /* 0x000100001d1d7824 */ /* 0x000fe200078e00ff */
[----:B------:R-:W-:-:S02]  /*5180*/  SHF.L.U32 R168, R33, 0x10, RZ ;  /* 0x0000001021a87819 */ /* 0x000fc400000006ff */
[----:B------:R-:W-:Y:S02]  /*5190*/  PRMT R28, R35, 0x7632, R28 ;  /* 0x00007632231c7816 */ /* 0x000fe4000000001c */
[----:B------:R-:W-:Y:S01]  /*51a0*/  SHF.L.U32 R217, R169, 0x10, RZ ;  /* 0x00000010a9d97819 */ /* 0x000fe200000006ff */
[----:B------:R-:W-:Y:S01]  /*51b0*/  FADD.FTZ R19, R168, R19 ;  /* 0x00000013a8137221 */ /* 0x000fe20000010000 */
[----:B------:R-:W-:Y:S01]  /*51c0*/  SHF.L.U32 R169, R31, 0x10, RZ ;  /* 0x000000101fa97819 */ /* 0x000fe200000006ff */
        /* <DEDUP_REMOVED lines=13> */
[----:B------:R-:W-:Y:S01]  /*52a0*/  FADD.FTZ R210, R217, R28 ;  /* 0x0000001cd9d27221 */ /* 0x000fe20000010000 */
[----:B------:R-:W-:Y:S01]  /*52b0*/  F2FP.BF16.F32.PACK_AB R28, R204, R11 ;  /* 0x0000000bcc1c723e */ /* 0x000fe200000010ff */
[----:B------:R-:W-:Y:S01]  /*52c0*/  FADD.FTZ R206, R31, R206 ;  /* 0x000000ce1fce7221 */ /* 0x000fe20000010000 */
[----:B------:R-:W-:Y:S02]  /*52d0*/  F2FP.BF16.F32.PACK_AB R30, R208, R27 ;  /* 0x0000001bd01e723e */ /* 0x000fe400000010ff */
[----:B------:R-:W-:Y:S02]  /*52e0*/  F2FP.BF16.F32.PACK_AB R31, R210, R203 ;  /* 0x000000cbd21f723e */ /* 0x000fe400000010ff */
[----:B------:R-:W-:Y:S01]  /*52f0*/  F2FP.BF16.F32.PACK_AB R29, R206, R19 ;  /* 0x00000013ce1d723e */ /* 0x000fe200000010ff */
[----:B------:R-:W-:Y:S06]  /*5300*/  BRA `(.L_x_8856) ;  /* 0x0000000000c87947 */ /* 0x000fec0003800000 */
.L_x_8857:
[C---:B-----5:R-:W-:Y:S02]  /*5310*/  PRMT R11, R168.reuse, 0x7632, R11 ;  /* 0x00007632a80b7816 */ /* 0x060fe4000000000b */
[----:B------:R-:W-:Y:S02]  /*5320*/  SHF.L.U32 R168, R168, 0x10, RZ ;  /* 0x00000010a8a87819 */ /* 0x000fe400000006ff */
[----:B------:R-:W-:Y:S01]  /*5330*/  SHF.L.U32 R19, R32, 0x10, RZ ;  /* 0x0000001020137819 */ /* 0x000fe200000006ff */
[----:B------:R-:W-:Y:S01]  /*5340*/  IMAD.U32 R11, R11, 0x10000, RZ ;  /* 0x000100000b0b7824 */ /* 0x000fe200078e00ff */
[C---:B------:R-:W-:Y:S02]  /*5350*/  PRMT R27, R169.reuse, 0x7632, R27 ;  /* 0x00007632a91b7816 */ /* 0x040fe4000000001b */
[----:B------:R-:W-:Y:S01]  /*5360*/  SHF.L.U32 R169, R169, 0x10, RZ ;  /* 0x00000010a9a97819 */ /* 0x000fe200000006ff */
[----:B------:R-:W-:Y:S01]  /*5370*/  FADD.FTZ R168, R19, R168 ;  /* 0x000000a813a87221 */ /* 0x000fe20000010000 */
[----:B------:R-:W-:-:S02]  /*5380*/  SHF.L.U32 R28, R33, 0x10, RZ ;  /* 0x00000010211c7819 */ /* 0x000fc400000006ff */
[----:B------:R-:W-:Y:S02]  /*5390*/  SHF.L.U32 R214, R214, 0x10, RZ ;  /* 0x00000010d6d67819 */ /* 0x000fe400000006ff */
[C---:B------:R-:W-:Y:S01]  /*53a0*/  PRMT R29, R170.reuse, 0x7632, R29 ;  /* 0x00007632aa1d7816 */ /* 0x040fe2000000001d */
[----:B------:R-:W-:Y:S01]  /*53b0*/  IMAD.U32 R170, R170, 0x10000, RZ ;  /* 0x00010000aaaa7824 */ /* 0x000fe200078e00ff */
        /* <DEDUP_REMOVED lines=39> */
.L_x_8856:
[----:B------:R-:W0:Y:S02]  /*5630*/  @P3 LDC.64 R168, c[0x0][0x3a8] ;  /* 0x0000ea00ffa83b82 */ /* 0x000e240000000a00 */
[----:B0-----:R-:W-:-:S04]  /*5640*/  @P3 IMAD.WIDE.U32 R168, R215, 0x10, R168 ;  /* 0x00000010d7a83825 */ /* 0x001fc800078e00a8 */
[----:B------:R-:W-:Y:S01]  /*5650*/  VIADD R215, R215, 0x20 ;  /* 0x00000020d7d77836 */ /* 0x000fe20000000000 */
[----:B------:R0:W-:Y:S06]  /*5660*/  @P3 STG.E.128 desc[UR6][R168.64], R28 ;  /* 0x0000001ca8003986 */ /* 0x0001ec000c101d06 */
.L_x_8853:
[----:B------:R-:W-:Y:S05]  /*5670*/  BSYNC.RECONVERGENT B0 ;  /* 0x0000000000007941 */ /* 0x000fea0003800200 */
.L_x_8852:
        /* <DEDUP_REMOVED lines=41> */
.L_x_8861:
[C---:B-----5:R-:W-:Y:S02]  /*5910*/  PRMT R30, R168.reuse, 0x7632, R30 ;  /* 0x00007632a81e7816 */ /* 0x060fe4000000001e */
[----:B------:R-:W-:Y:S02]  /*5920*/  SHF.L.U32 R12, R168, 0x10, RZ ;  /* 0x00000010a80c7819 */ /* 0x000fe400000006ff */
[C---:B------:R-:W-:Y:S01]  /*5930*/  PRMT R168, R170.reuse, 0x7632, R168 ;  /* 0x00007632aaa87816 */ /* 0x040fe200000000a8 */
[----:B------:R-:W-:Y:S01]  /*5940*/  IMAD.U32 R170, R170, 0x10000, RZ ;  /* 0x00010000aaaa7824 */ /* 0x000fe200078e00ff */
[----:B------:R-:W-:Y:S02]  /*5950*/  SHF.L.U32 R217, R38, 0x10, RZ ;  /* 0x0000001026d97819 */ /* 0x000fe400000006ff */
[----:B------:R-:W-:Y:S02]  /*5960*/  PRMT R31, R169, 0x7632, R31 ;  /* 0x00007632a91f7816 */ /* 0x000fe4000000001f */
[----:B------:R-:W-:Y:S01]  /*5970*/  SHF.L.U32 R29, R36, 0x10, RZ ;  /* 0x00000010241d7819 */ /* 0x000fe200000006ff */
[----:B------:R-:W-:Y:S01]  /*5980*/  FADD.FTZ R172, R217, R170 ;  /* 0x000000aad9ac7221 */ /* 0x000fe20000010000 */
[----:B------:R-:W-:-:S02]  /*5990*/  PRMT R212, R171, 0x7632, R212 ;  /* 0x00007632abd47816 */ /* 0x000fc400000000d4 */
[----:B------:R-:W-:Y:S01]  /*59a0*/  SHF.L.U32 R170, R168, 0x10, RZ ;  /* 0x00000010a8aa7819 */ /* 0x000fe200000006ff */
[----:B------:R-:W-:Y:S01]  /*59b0*/  IMAD.U32 R168, R31, 0x10000, RZ ;  /* 0x000100001fa87824 */ /* 0x000fe200078e00ff */
        /* <DEDUP_REMOVED lines=22> */
.L_x_8860:
        /* <DEDUP_REMOVED lines=12> */
[----:B------:R-:W-:Y:S02]  /*5be0*/  SHF.L.U32 R170, R170, 0x10, RZ ;  /* 0x00000010aaaa7819 */ /* 0x000fe400000006ff */
[----:B------:R-:W-:Y:S01]  /*5bf0*/  SHF.L.U32 R207, R34, 0x10, RZ ;  /* 0x0000001022cf7819 */ /* 0x000fe200000006ff */
[----:B------:R-:W-:Y:S01]  /*5c00*/  IMAD.U32 R169, R169, 0x10000, RZ ;  /* 0x00010000a9a97824 */ /* 0x000fe200078e00ff */
[----:B------:R-:W-:Y:S02]  /*5c10*/  PRMT R209, R171, 0x7632, R209 ;  /* 0x00007632abd17816 */ /* 0x000fe400000000d1 */
[----:B------:R-:W-:Y:S01]  /*5c20*/  PRMT R28, R32, 0x7632, R28 ;  /* 0x00007632201c7816 */ /* 0x000fe2000000001c */
[----:B------:R-:W-:Y:S01]  /*5c30*/  FADD.FTZ R172, R207, R170 ;  /* 0x000000aacfac7221 */ /* 0x000fe20000010000 */
[----:B------:R-:W-:Y:S02]  /*5c40*/  PRMT R29, R33, 0x7632, R29 ;  /* 0x00007632211d7816 */ /* 0x000fe4000000001d */
[----:B------:R-:W-:-:S02]  /*5c50*/  PRMT R30, R34, 0x7632, R30 ;  /* 0x00007632221e7816 */ /* 0x000fc4000000001e */
[----:B------:R-:W-:Y:S02]  /*5c60*/  PRMT R31, R35, 0x7632, R31 ;  /* 0x00007632231f7816 */ /* 0x000fe4000000001f */
[----:B------:R-:W-:Y:S02]  /*5c70*/  SHF.L.U32 R171, R171, 0x10, RZ ;  /* 0x00000010abab7819 */ /* 0x000fe400000006ff */
[----:B------:R-:W-:Y:S02]  /*5c80*/  SHF.L.U32 R170, R35, 0x10, RZ ;  /* 0x0000001023aa7819 */ /* 0x000fe400000006ff */
[----:B------:R-:W-:Y:S02]  /*5c90*/  SHF.L.U32 R205, R205, 0x10, RZ ;  /* 0x00000010cdcd7819 */ /* 0x000fe400000006ff */
        /* <DEDUP_REMOVED lines=16> */
.L_x_8863:
[C---:B-----5:R-:W-:Y:S02]  /*5da0*/  PRMT R30, R169.reuse, 0x7632, R30 ;  /* 0x00007632a91e7816 */ /* 0x060fe4000000001e */
[----:B------:R-:W-:Y:S02]  /*5db0*/  SHF.L.U32 R169, R169, 0x10, RZ ;  /* 0x00000010a9a97819 */ /* 0x000fe400000006ff */
[----:B------:R-:W-:Y:S02]  /*5dc0*/  SHF.L.U32 R12, R33, 0x10, RZ ;  /* 0x00000010210c7819 */ /* 0x000fe400000006ff */
[C---:B------:R-:W-:Y:S01]  /*5dd0*/  PRMT R28, R168.reuse, 0x7632, R28 ;  /* 0x00007632a81c7816 */ /* 0x040fe2000000001c */
[----:B------:R-:W-:Y:S01]  /*5de0*/  IMAD.U32 R168, R168, 0x10000, RZ ;  /* 0x00010000a8a87824 */ /* 0x000fe200078e00ff */
[----:B------:R-:W-:Y:S01]  /*5df0*/  SHF.L.U32 R29, R32, 0x10, RZ ;  /* 0x00000010201d7819 */ /* 0x000fe200000006ff */
[----:B------:R-:W-:Y:S01]  /*5e00*/  FADD.FTZ R169, R12, R169 ;  /* 0x000000a90ca97221 */ /* 0x000fe20000010000 */
[----:B------:R-:W-:-:S02]  /*5e10*/  PRMT R12, R32, 0x7632, R12 ;  /* 0x00007632200c7816 */ /* 0x000fc4000000000c */
[----:B------:R-:W-:Y:S01]  /*5e20*/  PRMT R20, R33, 0x7632, R20 ;  /* 0x0000763221147816 */ /* 0x000fe20000000014 */
[----:B------:R-:W-:Y:S01]  /*5e30*/  FADD.FTZ R168, R29, R168 ;  /* 0x000000a81da87221 */ /* 0x000fe20000010000 */
[----:B------:R-:W-:Y:S02]  /*5e40*/  SHF.L.U32 R29, R28, 0x10, RZ ;  /* 0x000000101c1d7819 */ /* 0x000fe400000006ff */
[----:B------:R-:W-:Y:S02]  /*5e50*/  SHF.L.U32 R12, R12, 0x10, RZ ;  /* 0x000000100c0c7819 */ /* 0x000fe400000006ff */
[----:B------:R-:W-:Y:S02]  /*5e60*/  SHF.L.U32 R31, R30, 0x10, RZ ;  /* 0x000000101e1f7819 */ /* 0x000fe400000006ff */
[----:B------:R-:W-:Y:S01]  /*5e70*/  SHF.L.U32 R20, R20, 0x10, RZ ;  /* 0x0000001014147819 */ /* 0x000fe200000006ff */
[----:B------:R-:W-:Y:S01]  /*5e80*/  FADD.FTZ R28, R29, R12 ;  /* 0x0000000c1d1c7221 */ /* 0x000fe20000010000 */
[----:B------:R-:W-:-:S02]  /*5e90*/  PRMT R172, R170, 0x7632, R172 ;  /* 0x00007632aaac7816 */ /* 0x000fc400000000ac */
[----:B------:R-:W-:Y:S01]  /*5ea0*/  SHF.L.U32 R170, R170, 0x10, RZ ;  /* 0x00000010aaaa7819 */ /* 0x000fe200000006ff */
[----:B------:R-:W-:Y:S01]  /*5eb0*/  FADD.FTZ R29, R31, R20 ;  /* 0x000000141f1d7221 */ /* 0x000fe20000010000 */
[C---:B------:R-:W-:Y:S02]  /*5ec0*/  PRMT R212, R171.reuse, 0x7632, R212 ;  /* 0x00007632abd47816 */ /* 0x040fe400000000d4 */
[----:B------:R-:W-:Y:S01]  /*5ed0*/  SHF.L.U32 R214, R171, 0x10, RZ ;  /* 0x00000010abd67819 */ /* 0x000fe200000006ff */
[C---:B------:R-:W-:Y:S01]  /*5ee0*/  IMAD.U32 R171, R34.reuse, 0x10000, RZ ;  /* 0x0001000022ab7824 */ /* 0x040fe200078e00ff */
[C---:B------:R-:W-:Y:S02]  /*5ef0*/  SHF.L.U32 R217, R35.reuse, 0x10, RZ ;  /* 0x0000001023d97819 */ /* 0x040fe400000006ff */
        /* <DEDUP_REMOVED lines=30> */
.L_x_8862:
[----:B------:R-:W0:Y:S02]  /*60e0*/  @P3 LDC.64 R168, c[0x0][0x3a8] ;  /* 0x0000ea00ffa83b82 */ /* 0x000e240000000a00 */
[----:B0-----:R-:W-:-:S05]  /*60f0*/  @P3 IMAD.WIDE.U32 R168, R215, 0x10, R168 ;  /* 0x00000010d7a83825 */ /* 0x001fca00078e00a8 */
[----:B------:R0:W-:Y:S02]  /*6100*/  @P3 STG.E.128 desc[UR6][R168.64], R28 ;  /* 0x0000001ca8003986 */ /* 0x0001e4000c101d06 */
.L_x_8859:
[----:B------:R-:W-:Y:S05]  /*6110*/  BSYNC.RECONVERGENT B0 ;  /* 0x0000000000007941 */ /* 0x000fea0003800200 */
.L_x_8858:
        /* <DEDUP_REMOVED lines=238> */
.L_x_8893:
        /* <DEDUP_REMOVED lines=16> */
[----:B-1----:R-:W0:Y:S01]  /*7100*/  LDC.64 R214, c[0x0][0x428] ;  /* 0x00010a00ffd67b82 */ /* 0x002e220000000a00 */
        /* <DEDUP_REMOVED lines=20> */
[----:B------:R-:W-:Y:S01]  /*7250*/  FFMA.FTZ R170, R219, R64, R56 ;  /* 0x00000040dbaa7223 */ /* 0x000fe20000010038 */
[----:B------:R-:W-:Y:S01]  /*7260*/  FFMA.FTZ R219, R224, R65, R57 ;  /* 0x00000041e0db7223 */ /* 0x000fe20000010039 */
[----:B------:R-:W-:Y:S01]  /*7270*/  FFMA.FTZ R221, R221, R66, R58 ;  /* 0x00000042dddd7223 */ /* 0x000fe2000001003a */
[----:B------:R-:W-:Y:S01]  /*7280*/  FFMA.FTZ R228, R228, R67, R59 ;  /* 0x00000043e4e47223 */ /* 0x000fe2000001003b */
[----:B------:R-:W-:Y:S01]  /*7290*/  F2FP.BF16.F32.PACK_AB R168, R169, R168 ;  /* 0x000000a8a9a8723e */ /* 0x000fe200000010ff */
[----:B0-----:R-:W-:Y:S01]  /*72a0*/  IMAD.WIDE.U32 R214, R213, 0x10, R214 ;  /* 0x00000010d5d67825 */ /* 0x001fe200078e00d6 */
[----:B------:R-:W-:-:S02]  /*72b0*/  F2FP.BF16.F32.PACK_AB R169, R220, R171 ;  /* 0x000000abdca9723e */ /* 0x000fc400000010ff */
[----:B------:R-:W-:Y:S01]  /*72c0*/  F2FP.BF16.F32.PACK_AB R170, R219, R170 ;  /* 0x000000aadbaa723e */ /* 0x000fe200000010ff */
[----:B------:R-:W-:Y:S01]  /*72d0*/  VIADD R213, R213, 0x20 ;  /* 0x00000020d5d57836 */ /* 0x000fe20000000000 */
[----:B------:R-:W-:-:S05]  /*72e0*/  F2FP.BF16.F32.PACK_AB R171, R228, R221 ;  /* 0x000000dde4ab723e */ /* 0x000fca00000010ff */
[----:B------:R0:W-:Y:S02]  /*72f0*/  STG.E.128 desc[UR6][R214.64], R168 ;  /* 0x000000a8d6007986 */ /* 0x0001e4000c101d06 */
.L_x_8866:
[----:B------:R-:W-:Y:S05]  /*7300*/  BSYNC.RECONVERGENT B0 ;  /* 0x0000000000007941 */ /* 0x000fea0003800200 */
.L_x_8865:
[----:B------:R-:W-:Y:S01]  /*7310*/  ISETP.GE.U32.AND P0, PT, R3, 0x40, PT ;  /* 0x000000400300780c */ /* 0x000fe20003f06070 */
[----:B------:R-:W-:-:S12]  /*7320*/  BSSY.RECONVERGENT B0, `(.L_x_8867) ;  /* 0x0000022000007945 */ /* 0x000fd80003800200 */
[----:B------:R-:W-:Y:S05]  /*7330*/  @!P0 BRA `(.L_x_8868) ;  /* 0x0000000000808947 */ /* 0x000fea0003800000 */
[----:B01----:R-:W0:Y:S01]  /*7340*/  LDC.64 R214, c[0x0][0x428] ;  /* 0x00010a00ffd67b82 */ /* 0x003e220000000a00 */
        /* <DEDUP_REMOVED lines=27> */
[----:B------:R-:W-:Y:S02]  /*7500*/  F2FP.BF16.F32.PACK_AB R170, R219, R170 ;  /* 0x000000aadbaa723e */ /* 0x000fe400000010ff */
[----:B------:R-:W-:Y:S02]  /*7510*/  F2FP.BF16.F32.PACK_AB R171, R228, R221 ;  /* 0x000000dde4ab723e */ /* 0x000fe400000010ff */
[----:B------:R-:W-:-:S03]  /*7520*/  IADD3 R213, PT, PT, R213, 0x20, RZ ;  /* 0x00000020d5d57810 */ /* 0x000fc60007ffe0ff */
[----:B------:R2:W-:Y:S04]  /*7530*/  STG.E.128 desc[UR6][R214.64], R168 ;  /* 0x000000a8d6007986 */ /* 0x0005e8000c101d06 */
.L_x_8868:
[----:B------:R-:W-:Y:S05]  /*7540*/  BSYNC.RECONVERGENT B0 ;  /* 0x0000000000007941 */ /* 0x000fea0003800200 */
.L_x_8867:
[----:B------:R-:W-:Y:S01]  /*7550*/  ISETP.GE.U32.AND P0, PT, R3, 0x60, PT ;  /* 0x000000600300780c */ /* 0x000fe20003f06070 */
[----:B------:R-:W-:-:S12]  /*7560*/  BSSY.RECONVERGENT B0, `(.L_x_8869) ;  /* 0x0000022000007945 */ /* 0x000fd80003800200 */
[----:B------:R-:W-:Y:S05]  /*7570*/  @!P0 BRA `(.L_x_8870) ;  /* 0x0000000000808947 */ /* 0x000fea0003800000 */
[----:B012---:R-:W0:Y:S01]  /*7580*/  LDC.64 R214, c[0x0][0x428] ;  /* 0x00010a00ffd67b82 */ /* 0x007e220000000a00 */
        /* <DEDUP_REMOVED lines=31> */
.L_x_8870:
[----:B------:R-:W-:Y:S05]  /*7780*/  BSYNC.RECONVERGENT B0 ;  /* 0x0000000000007941 */ /* 0x000fea0003800200 */
.L_x_8869:
[----:B------:R-:W-:Y:S01]  /*7790*/  ISETP.GE.U32.AND P0, PT, R3, 0x80, PT ;  /* 0x000000800300780c */ /* 0x000fe20003f06070 */
[----:B------:R-:W-:-:S12]  /*77a0*/  BSSY.RECONVERGENT B0, `(.L_x_8871) ;  /* 0x0000022000007945 */ /* 0x000fd80003800200 */
[----:B------:R-:W-:Y:S05]  /*77b0*/  @!P0 BRA `(.L_x_8872) ;  /* 0x0000000000808947 */ /* 0x000fea0003800000 */
[----:B0123--:R-:W0:Y:S01]  /*77c0*/  LDC.64 R214, c[0x0][0x428] ;  /* 0x00010a00ffd67b82 */ /* 0x00fe220000000a00 */
        /* <DEDUP_REMOVED lines=31> */
.L_x_8872:
[----:B------:R-:W-:Y:S05]  /*79c0*/  BSYNC.RECONVERGENT B0 ;  /* 0x0000000000007941 */ /* 0x000fea0003800200 */
.L_x_8871:
        /* <DEDUP_REMOVED lines=35> */
.L_x_8874:
[----:B------:R-:W-:Y:S05]  /*7c00*/  BSYNC.RECONVERGENT B0 ;  /* 0x0000000000007941 */ /* 0x000fea0003800200 */
.L_x_8873:
        /* <DEDUP_REMOVED lines=35> */
.L_x_8876:
[----:B------:R-:W-:Y:S05]  /*7e40*/  BSYNC.RECONVERGENT B0 ;  /* 0x0000000000007941 */ /* 0x000fea0003800200 */
.L_x_8875:
        /* <DEDUP_REMOVED lines=35> */
.L_x_8878:
[----:B------:R-:W-:Y:S05]  /*8080*/  BSYNC.RECONVERGENT B0 ;  /* 0x0000000000007941 */ /* 0x000fea0003800200 */
.L_x_8877:
        /* <DEDUP_REMOVED lines=28> */
[----:B0-----:R-:W-:Y:S01]  /*8250*/  IMAD.WIDE.U32 R214, R213, 0x10, R168 ;  /* 0x00000010d5d67825 */ /* 0x001fe200078e00a8 */
[----:B------:R-:W-:-:S02]  /*8260*/  F2FP.BF16.F32.PACK_AB R171, R222, R171 ;  /* 0x000000abdeab723e */ /* 0x000fc400000010ff */
[----:B------:R-:W-:Y:S02]  /*8270*/  F2FP.BF16.F32.PACK_AB R170, R221, R170 ;  /* 0x000000aaddaa723e */ /* 0x000fe400000010ff */
[----:B------:R-:W-:Y:S02]  /*8280*/  F2FP.BF16.F32.PACK_AB R169, R219, R218 ;  /* 0x000000dadba9723e */ /* 0x000fe400000010ff */
[----:B------:R-:W-:-:S05]  /*8290*/  F2FP.BF16.F32.PACK_AB R168, R217, R216 ;  /* 0x000000d8d9a8723e */ /* 0x000fca00000010ff */
[----:B------:R0:W-:Y:S02]  /*82a0*/  STG.E.128 desc[UR6][R214.64], R168 ;  /* 0x000000a8d6007986 */ /* 0x0001e4000c101d06 */
.L_x_8880:
[----:B------:R-:W-:Y:S05]  /*82b0*/  BSYNC.RECONVERGENT B0 ;  /* 0x0000000000007941 */ /* 0x000fea0003800200 */
.L_x_8879:
[----:B01234-:R-:W0:Y:S02]  /*82c0*/  LDC.64 R168, c[0x0][0x380] ;  /* 0x0000e000ffa87b82 */ /* 0x01fe240000000a00 */
[----:B0-----:R-:W-:-:S04]  /*82d0*/  LEA R0, R168, R0, 0x2 ;  /* 0x00000000a8007211 */ /* 0x001fc800078e10ff */
[----:B------:R-:W-:-:S13]  /*82e0*/  ISETP.GE.AND P0, PT, R0, R169, PT ;  /* 0x000000a90000720c */ /* 0x000fda0003f06270 */
[----:B------:R-:W-:Y:S05]  /*82f0*/  @!P0 BRA `(.L_x_8881) ;  /* 0xffffff8800508947 */ /* 0x000fea000383ffff */
[----:B------:R-:W-:Y:S05]  /*8300*/  EXIT ;  /* 0x000000000000794d */ /* 0x000fea0003800000 */
.L_x_8864:
        /* <DEDUP_REMOVED lines=8> */
.L_x_8883:
[----:B------:R-:W-:Y:S05]  /*8390*/  BSYNC B0 ;  /* 0x0000000000007941 */ /* 0x000fea0003800000 */
.L_x_8882:
[----:B------:R-:W-:Y:S02]  /*83a0*/  IMAD.MOV.U32 R168, RZ, RZ, R219 ;  /* 0x000000ffffa87224 */ /* 0x000fe400078e00db */
[----:B------:R-:W-:Y:S01]  /*83b0*/  HFMA2 R220, -RZ, RZ, 0, 1.1920928955078125e-07 ;  /* 0x00000002ffdc7431 */ /* 0x000fe200000001ff */
[----:B------:R-:W-:Y:S01]  /*83c0*/  MOV R223, 0x1f ;  /* 0x0000001f00df7802 */ /* 0x000fe20000000f00 */
[----:B------:R-:W0:Y:S01]  /*83d0*/  LDC R214, c[0x0][0x400] ;  /* 0x00010000ffd67b82 */ /* 0x000e220000000800 */
[----:B------:R-:W-:Y:S01]  /*83e0*/  FADD.FTZ R170, R169, R168 ;  /* 0x000000a8a9aa7221 */ /* 0x000fe20000010000 */
[----:B------:R-:W-:-:S04]  /*83f0*/  MOV R218, 0xffffffff ;  /* 0xffffffff00da7802 */ /* 0x000fc80000000f00 */
[----:B------:R-:W-:-:S07]  /*8400*/  MOV R221, R170 ;  /* 0x000000aa00dd7202 */ /* 0x000fce0000000f00 */
[----:B0-----:R-:W-:Y:S05]  /*8410*/  WARPSYNC.COLLECTIVE R218, `(.L_x_8884) ;  /* 0x00000000da087348 */ /* 0x001fea0003c00000 */
[----:B------:R1:W2:Y:S02]  /*8420*/  SHFL.BFLY P6, R219, R221, R220, R223 ;  /* 0x0c0000dcdddb7389 */ /* 0x0002a400000c00df */
[----:B012---:R-:W-:Y:S05]  /*8430*/  ENDCOLLECTIVE ;  /* 0x000000000000791b */ /* 0x007fea0003800000 */
.L_x_8884:
[----:B------:R-:W-:Y:S01]  /*8440*/  HFMA2 R220, -RZ, RZ, 0, 2.384185791015625e-07 ;  /* 0x00000004ffdc7431 */ /* 0x000fe200000001ff */
[----:B------:R-:W-:-:S05]  /*8450*/  MOV R171, R219 ;  /* 0x000000db00ab7202 */ /* 0x000fca0000000f00 */
[----:B------:R-:W-:-:S04]  /*8460*/  FADD.FTZ R171, R170, R171 ;  /* 0x000000abaaab7221 */ /* 0x000fc80000010000 */
[----:B------:R-:W-:-:S07]  /*8470*/  IMAD.MOV.U32 R221, RZ, RZ, R171 ;  /* 0x000000ffffdd7224 */ /* 0x000fce00078e00ab */
[----:B------:R-:W-:Y:S05]  /*8480*/  WARPSYNC.COLLECTIVE R218, `(.L_x_8885) ;  /* 0x00000000da087348 */ /* 0x000fea0003c00000 */
[----:B------:R0:W1:Y:S02]  /*8490*/  SHFL.BFLY P6, R219, R221, R220, R223 ;  /* 0x0c0000dcdddb7389 */ /* 0x00006400000c00df */
[----:B01----:R-:W-:Y:S05]  /*84a0*/  ENDCOLLECTIVE ;  /* 0x000000000000791b */ /* 0x003fea0003800000 */
.L_x_8885:
[----:B------:R-:W-:Y:S01]  /*84b0*/  HFMA2 R220, -RZ, RZ, 0, 4.76837158203125e-07 ;  /* 0x00000008ffdc7431 */ /* 0x000fe200000001ff */
[----:B------:R-:W-:-:S05]  /*84c0*/  MOV R168, R219 ;  /* 0x000000db00a87202 */ /* 0x000fca0000000f00 */
[----:B------:R-:W-:-:S05]  /*84d0*/  FADD.FTZ R216, R171, R168 ;  /* 0x000000a8abd87221 */ /* 0x000fca0000010000 */
[----:B------:R-:W-:-:S07]  /*84e0*/  MOV R221, R216 ;  /* 0x000000d800dd7202 */ /* 0x000fce0000000f00 */
[----:B------:R-:W-:Y:S05]  /*84f0*/  WARPSYNC.COLLECTIVE R218, `(.L_x_8886) ;  /* 0x00000000da087348 */ /* 0x000fea0003c00000 */
[----:B------:R0:W1:Y:S02]  /*8500*/  SHFL.BFLY P6, R219, R221, R220, R223 ;  /* 0x0c0000dcdddb7389 */ /* 0x00006400000c00df */
[----:B01----:R-:W-:Y:S05]  /*8510*/  ENDCOLLECTIVE ;  /* 0x000000000000791b */ /* 0x003fea0003800000 */
.L_x_8886:
[----:B------:R-:W-:Y:S01]  /*8520*/  HFMA2 R220, -RZ, RZ, 0, 9.5367431640625e-07 ;  /* 0x00000010ffdc7431 */ /* 0x000fe200000001ff */
[----:B------:R-:W-:-:S05]  /*8530*/  MOV R215, R219 ;  /* 0x000000db00d77202 */ /* 0x000fca0000000f00 */
[----:B------:R-:W-:-:S04]  /*8540*/  FADD.FTZ R217, R216, R215 ;  /* 0x000000d7d8d97221 */ /* 0x000fc80000010000 */
[----:B------:R-:W-:-:S07]  /*8550*/  IMAD.MOV.U32 R221, RZ, RZ, R217 ;  /* 0x000000ffffdd7224 */ /* 0x000fce00078e00d9 */
[----:B------:R-:W-:Y:S05]  /*8560*/  WARPSYNC.COLLECTIVE R218, `(.L_x_8887) ;  /* 0x00000000da087348 */ /* 0x000fea0003c00000 */
[----:B------:R0:W1:Y:S02]  /*8570*/  SHFL.BFLY P6, R219, R221, R220, R223 ;  /* 0x0c0000dcdddb7389 */ /* 0x00006400000c00df */
[----:B01----:R-:W-:Y:S05]  /*8580*/  ENDCOLLECTIVE ;  /* 0x000000000000791b */ /* 0x003fea0003800000 */
.L_x_8887:
        /* <DEDUP_REMOVED lines=141> */
.L_x_8888:
[----:B------:R-:W-:Y:S01]  /*8e60*/  HFMA2 R220, -RZ, RZ, 0, 1.1920928955078125e-07 ;  /* 0x00000002ffdc7431 */ /* 0x000fe200000001ff */
[----:B------:R-:W-:-:S05]  /*8e70*/  MOV R169, R219 ;  /* 0x000000db00a97202 */ /* 0x000fca0000000f00 */
[----:B------:R-:W-:-:S04]  /*8e80*/  FADD.FTZ R169, R168, R169 ;  /* 0x000000a9a8a97221 */ /* 0x000fc80000010000 */
[----:B------:R-:W-:-:S07]  /*8e90*/  IMAD.MOV.U32 R221, RZ, RZ, R169 ;  /* 0x000000ffffdd7224 */ /* 0x000fce00078e00a9 */
[----:B------:R-:W-:Y:S05]  /*8ea0*/  WARPSYNC.COLLECTIVE R218, `(.L_x_8889) ;  /* 0x00000000da087348 */ /* 0x000fea0003c00000 */
[----:B------:R0:W1:Y:S02]  /*8eb0*/  SHFL.BFLY P6, R219, R221, R220, R223 ;  /* 0x0c0000dcdddb7389 */ /* 0x00006400000c00df */
[----:B01----:R-:W-:Y:S05]  /*8ec0*/  ENDCOLLECTIVE ;  /* 0x000000000000791b */ /* 0x003fea0003800000 */
.L_x_8889:
[----:B------:R-:W-:Y:S01]  /*8ed0*/  HFMA2 R220, -RZ, RZ, 0, 2.384185791015625e-07 ;  /* 0x00000004ffdc7431 */ /* 0x000fe200000001ff */
[----:B------:R-:W-:-:S05]  /*8ee0*/  MOV R170, R219 ;  /* 0x000000db00aa7202 */ /* 0x000fca0000000f00 */
[----:B------:R-:W-:-:S05]  /*8ef0*/  FADD.FTZ R170, R169, R170 ;  /* 0x000000aaa9aa7221 */ /* 0x000fca0000010000 */
[----:B------:R-:W-:-:S07]  /*8f00*/  MOV R221, R170 ;  /* 0x000000aa00dd7202 */ /* 0x000fce0000000f00 */
[----:B------:R-:W-:Y:S05]  /*8f10*/  WARPSYNC.COLLECTIVE R218, `(.L_x_8890) ;  /* 0x00000000da087348 */ /* 0x000fea0003c00000 */
[----:B------:R0:W1:Y:S02]  /*8f20*/  SHFL.BFLY P6, R219, R221, R220, R223 ;  /* 0x0c0000dcdddb7389 */ /* 0x00006400000c00df */
[----:B01----:R-:W-:Y:S05]  /*8f30*/  ENDCOLLECTIVE ;  /* 0x000000000000791b */ /* 0x003fea0003800000 */
.L_x_8890:
[----:B------:R-:W-:Y:S01]  /*8f40*/  HFMA2 R220, -RZ, RZ, 0, 4.76837158203125e-07 ;  /* 0x00000008ffdc7431 */ /* 0x000fe200000001ff */
[----:B------:R-:W-:-:S05]  /*8f50*/  MOV R171, R219 ;  /* 0x000000db00ab7202 */ /* 0x000fca0000000f00 */
[----:B------:R-:W-:-:S04]  /*8f60*/  FADD.FTZ R171, R170, R171 ;  /* 0x000000abaaab7221 */ /* 0x000fc80000010000 */
[----:B------:R-:W-:-:S07]  /*8f70*/  IMAD.MOV.U32 R221, RZ, RZ, R171 ;  /* 0x000000ffffdd7224 */ /* 0x000fce00078e00ab */
[----:B------:R-:W-:Y:S05]  /*8f80*/  WARPSYNC.COLLECTIVE R218, `(.L_x_8891) ;  /* 0x00000000da087348 */ /* 0x000fea0003c00000 */
[----:B------:R0:W1:Y:S02]  /*8f90*/  SHFL.BFLY P6, R219, R221, R220, R223 ;  /* 0x0c0000dcdddb7389 */ /* 0x00006400000c00df */
[----:B01----:R-:W-:Y:S05]  /*8fa0*/  ENDCOLLECTIVE ;  /* 0x000000000000791b */ /* 0x003fea0003800000 */
.L_x_8891:
[----:B------:R-:W-:Y:S01]  /*8fb0*/  HFMA2 R220, -RZ, RZ, 0, 9.5367431640625e-07 ;  /* 0x00000010ffdc7431 */ /* 0x000fe200000001ff */
[----:B------:R-:W-:-:S05]  /*8fc0*/  MOV R216, R219 ;  /* 0x000000db00d87202 */ /* 0x000fca0000000f00 */
[----:B------:R-:W-:-:S05]  /*8fd0*/  FADD.FTZ R216, R171, R216 ;  /* 0x000000d8abd87221 */ /* 0x000fca0000010000 */
[----:B------:R-:W-:-:S07]  /*8fe0*/  MOV R221, R216 ;  /* 0x000000d800dd7202 */ /* 0x000fce0000000f00 */
[----:B------:R-:W-:Y:S05]  /*8ff0*/  WARPSYNC.COLLECTIVE R218, `(.L_x_8892) ;  /* 0x00000000da087348 */ /* 0x000fea0003c00000 */
[----:B------:R0:W1:Y:S02]  /*9000*/  SHFL.BFLY P6, R219, R221, R220, R223 ;  /* 0x0c0000dcdddb7389 */ /* 0x00006400000c00df */
[----:B01----:R-:W-:Y:S05]  /*9010*/  ENDCOLLECTIVE ;  /* 0x000000000000791b */ /* 0x003fea0003800000 */
.L_x_8892:
[----:B------:R-:W-:Y:S01]  /*9020*/  MOV R217, R219 ;  /* 0x000000db00d97202 */ /* 0x000fe20000000f00 */
[----:B------:R-:W-:Y:S06]  /*9030*/  BRA `(.L_x_8893) ;  /* 0xffffffdc00f07947 */ /* 0x000fec000383ffff */
.L_x_8894:
        /* <DEDUP_REMOVED lines=12> */
.L_x_43870:


//--------------------- .text._ZN10layer_norm31ln_parallel_residual_fwd_kernelINS_13Kernel_traitsIf13__nv_bfloat16S2_S2_fjLj2048ELj1ELj4ELj1ELj16ENS_18Kernel_traits_baseILj2048EfS2_S2_S2_fjLj128EEEEELb0ELb1ELb1EEEvNS_9FwdParamsE --------------------------
	.section	.text._ZN10layer_norm31ln_parallel_residual_fwd_kernelINS_13Kernel_traitsIf13__nv_bfloat16S2_S2_fjLj2048ELj1ELj4ELj1ELj16ENS_18Kernel_traits_baseILj2048EfS2_S2_S2_fjLj128EEEEELb0ELb1ELb1EEEvNS_9FwdParamsE,"ax",@progbits
	.align	128
        .global         _ZN10layer_norm31ln_parallel_residual_fwd_kernelINS_13Kernel_traitsIf13__nv_bfloat16S2_S2_fjLj2048ELj1ELj4ELj1ELj16ENS_18Kernel_traits_baseILj2048EfS2_S2_S2_fjLj128EEEEELb0ELb1ELb1EEEvNS_9FwdParamsE
        .type           _ZN10layer_norm31ln_parallel_residual_fwd_kernelINS_13Kernel_traitsIf13__nv_bfloat16S2_S2_fjLj2048ELj1ELj4ELj1ELj16ENS_18Kernel_traits_baseILj2048EfS2_S2_S2_fjLj128EEEEELb0ELb1ELb1EEEvNS_9FwdParamsE,@function
        .size           _ZN10layer_norm31ln_parallel_residual_fwd_kernelINS_13Kernel_traitsIf13__nv_bfloat16S2_S2_fjLj2048ELj1ELj4ELj1ELj16ENS_18Kernel_traits_baseILj2048EfS2_S2_S2_fjLj128EEEEELb0ELb1ELb1EEEvNS_9FwdParamsE,(.L_x_43871 - _ZN10layer_norm31ln_parallel_residual_fwd_kernelINS_13Kernel_traitsIf13__nv_bfloat16S2_S2_fjLj2048ELj1ELj4ELj1ELj16ENS_18Kernel_traits_baseILj2048EfS2_S2_S2_fjLj128EEEEELb0ELb1ELb1EEEvNS_9FwdParamsE)
        .other          _ZN10layer_norm31ln_parallel_residual_fwd_kernelINS_13Kernel_traitsIf13__nv_bfloat16S2_S2_fjLj2048ELj1ELj4ELj1ELj16ENS_18Kernel_traits_baseILj2048EfS2_S2_S2_fjLj128EEEEELb0ELb1ELb1EEEvNS_9FwdParamsE,@"STO_CUDA_ENTRY STV_DEFAULT"
_ZN10layer_norm31ln_parallel_residual_fwd_kernelINS_13Kernel_traitsIf13__nv_bfloat16S2_S2_fjLj2048ELj1ELj4ELj1ELj16ENS_18Kernel_traits_baseILj2048EfS2_S2_S2_fjLj128EEEEELb0ELb1ELb1EEEvNS_9FwdParamsE:
.text._ZN10layer_norm31ln_parallel_residual_fwd_kernelINS_13Kernel_traitsIf13__nv_bfloat16S2_S2_fjLj2048ELj1ELj4ELj1ELj16ENS_18Kernel_traits_baseILj2048EfS2_S2_S2_fjLj128EEEEELb0ELb1ELb1EEEvNS_9FwdParamsE:
        /* <DEDUP_REMOVED lines=53> */
.L_x_8895:
        /* <DEDUP_REMOVED lines=49> */
[----:B0-----:R-:W-:-:S07]  /*0660*/  CS2R R100, SRZ ;  /* 0x0000000000647805 */ /* 0x001fce000001ff00 */
.L_x_8896:
        /* <DEDUP_REMOVED lines=11> */
.L_x_8930:
[----:B----4-:R-:W-:Y:S01]  /*0720*/  ISETP.NE.U32.AND P2, PT, RZ, UR10, PT ;  /* 0x0000000aff007c0c */ /* 0x010fe2000bf45070 */
[----:B-1----:R-:W1:Y:S01]  /*0730*/  LDC.64 R192, c[0x0][0x390] ;  /* 0x0000e400ffc07b82 */ /* 0x002e620000000a00 */
        /* <DEDUP_REMOVED lines=25> */
[C---:B------:R-:W-:Y:S02]  /*08d0*/  PRMT R14, R5.reuse, 0x7632, R14 ;  /* 0x00007632050e7816 */ /* 0x040fe4000000000e */
[----:B------:R-:W-:Y:S02]  /*08e0*/  SHF.L.U32 R15, R5, 0x10, RZ ;  /* 0x00000010050f7819 */ /* 0x000fe400000006ff */
[----:B------:R-:W-:Y:S01]  /*08f0*/  SHF.L.U32 R4, R4, 0x10, RZ ;  /* 0x0000001004047819 */ /* 0x000fe200000006ff */
[----:B------:R-:W-:Y:S01]  /*0900*/  IMAD.U32 R14, R14, 0x10000, RZ ;  /* 0x000100000e0e7824 */ /* 0x000fe200078e00ff */
[----:B------:R-:W-:Y:S02]  /*0910*/  SHF.L.U32 R5, R32, 0x10, RZ ;  /* 0x0000001020057819 */ /* 0x000fe400000006ff */
[----:B------:R-:W-:-:S02]  /*0920*/  PRMT R16, R6, 0x7632, R16 ;  /* 0x0000763206107816 */ /* 0x000fc40000000010 */
[----:B------:R-:W-:Y:S01]  /*0930*/  PRMT R19, R7, 0x7632, R19 ;  /* 0x0000763207137816 */ /* 0x000fe20000000013 */
[----:B------:R-:W-:Y:S01]  /*0940*/  FADD.FTZ R4, R4, R5 ;  /* 0x0000000504047221 */ /* 0x000fe20000010000 */
[----:B------:R-:W-:Y:S02]  /*0950*/  SHF.L.U32 R3, R3, 0x10, RZ ;  /* 0x0000001003037819 */ /* 0x000fe400000006ff */
[----:B------:R-:W-:Y:S02]  /*0960*/  SHF.L.U32 R17, R6, 0x10, RZ ;  /* 0x0000001006117819 */ /* 0x000fe400000006ff */
        /* <DEDUP_REMOVED lines=37> */
.L_x_8898:
[----:B------:R-:W-:Y:S01]  /*0bc0*/  PRMT R9, R4, 0x7632, R9 ;  /* 0x0000763204097816 */ /* 0x000fe20000000009 */
        /* <DEDUP_REMOVED lines=32> */
.L_x_8897:
[----:B------:R-:W-:Y:S05]  /*0dd0*/  @!P2 BRA `(.L_x_8900) ;  /* 0x000000000084a947 */ /* 0x000fea0003800000 */
        /* <DEDUP_REMOVED lines=33> */
.L_x_8900:
        /* <DEDUP_REMOVED lines=12> */
.L_x_8899:
[----:B------:R-:W0:Y:S01]  /*10b0*/  @P0 LDC.64 R2, c[0x0][0x3a8] ;  /* 0x0000ea00ff020b82 */ /* 0x000e220000000a00 */
[----:B------:R-:W-:-:S07]  /*10c0*/  IADD3 R19, PT, PT, R172, 0x20, RZ ;  /* 0x00000020ac137810 */ /* 0x000fce0007ffe0ff */
[----:B------:R-:W1:Y:S08]  /*10d0*/  @P1 LDC.64 R8, c[0x0][0x398] ;  /* 0x0000e600ff081b82 */ /* 0x000e700000000a00 */
[----:B------:R-:W2:Y:S01]  /*10e0*/  @P2 LDC.64 R10, c[0x0][0x3a0] ;  /* 0x0000e800ff0a2b82 */ /* 0x000ea20000000a00 */
[----:B------:R-:W-:-:S04]  /*10f0*/  IMAD.WIDE.U32 R4, R19, 0x10, R192 ;  /* 0x0000001013047825 */ /* 0x000fc800078e00c0 */
[----:B0-----:R-:W-:-:S05]  /*1100*/  @P0 IMAD.WIDE.U32 R2, R172, 0x10, R2 ;  /* 0x00000010ac020825 */ /* 0x001fca00078e0002 */
[----:B------:R0:W-:Y:S01]  /*1110*/  @P0 STG.E.128 desc[UR6][R2.64], R28 ;  /* 0x0000001c02000986 */ /* 0x0001e2000c101d06 */
[----:B-1----:R-:W-:-:S03]  /*1120*/  @P1 IMAD.WIDE.U32 R8, R19, 0x10, R8 ;  /* 0x0000001013081825 */ /* 0x002fc600078e0008 */
[----:B------:R-:W5:Y:S04]  /*1130*/  LDG.E.128 R4, desc[UR6][R4.64] ;  /* 0x0000000604047981 */ /* 0x000f68000c1e1d00 */
[----:B------:R-:W4:Y:S01]  /*1140*/  @P1 LDG.E.128 R32, desc[UR6][R8.64] ;  /* 0x0000000608201981 */ /* 0x000f22000c1e1d00 */
[----:B--2---:R-:W-:-:S05]  /*1150*/  @P2 IMAD.WIDE.U32 R10, R19, 0x10, R10 ;  /* 0x00000010130a2825 */ /* 0x004fca00078e000a */
[----:B------:R-:W0:Y:S01]  /*1160*/  @P2 LDG.E.128 R36, desc[UR6][R10.64] ;  /* 0x000000060a242981 */ /* 0x000e22000c1e1d00 */
[----:B------:R-:W-:-:S04]  /*1170*/  UISETP.NE.U32.AND UP0, UPT, UR12, URZ, UPT ;  /* 0x000000ff0c00728c */ /* 0x000fc8000bf05070 */
[----:B------:R-:W-:Y:S01]  /*1180*/  UISETP.NE.AND.EX UP0, UPT, UR13, URZ, UPT, UP0 ;  /* 0x000000ff0d00728c */ /* 0x000fe2000bf05300 */
[----:B----4-:R-:W-:Y:S02]  /*1190*/  PRMT R0, R35, 0x7632, R0 ;  /* 0x0000763223007816 */ /* 0x010fe40000000000 */
        /* <DEDUP_REMOVED lines=24> */
.L_x_8902:
[C---:B-----5:R-:W-:Y:S01]  /*1320*/  PRMT R10, R5.reuse, 0x7632, R10 ;  /* 0x00007632050a7816 */ /* 0x060fe2000000000a */
[----:B------:R-:W-:Y:S01]  /*1330*/  IMAD.U32 R2, R2, 0x10000, RZ ;  /* 0x0001000002027824 */ /* 0x000fe200078e00ff */
        /* <DEDUP_REMOVED lines=31> */
.L_x_8901:
[----:B------:R-:W-:-:S04]  /*1530*/  UISETP.NE.U32.AND UP1, UPT, UR10, URZ, UPT ;  /* 0x000000ff0a00728c */ /* 0x000fc8000bf25070 */
[----:B------:R-:W-:-:S09]  /*1540*/  UISETP.NE.AND.EX UP1, UPT, UR11, URZ, UPT, UP1 ;  /* 0x000000ff0b00728c */ /* 0x000fd2000bf25310 */
[----:B------:R-:W-:Y:S05]  /*1550*/  BRA.U UP1, `(.L_x_8904) ;  /* 0x0000000101847547 */ /* 0x000fea000b800000 */
[C---:B-----5:R-:W-:Y:S02]  /*1560*/  PRMT R2, R4.reuse, 0x7632, R2 ;  /* 0x0000763204027816 */ /* 0x060fe40000000002 */
[----:B------:R-:W-:Y:S02]  /*1570*/  SHF.L.U32 R4, R4, 0x10, RZ ;  /* 0x0000001004047819 */ /* 0x000fe400000006ff */
[C---:B------:R-:W-:Y:S02]  /*1580*/  PRMT R3, R5.reuse, 0x7632, R3 ;  /* 0x0000763205037816 */ /* 0x040fe40000000003 */
[----:B------:R-:W-:Y:S02]  /*1590*/  SHF.L.U32 R17, R32, 0x10, RZ ;  /* 0x0000001020117819 */ /* 0x000fe400000006ff */
[----:B------:R-:W-:Y:S02]  /*15a0*/  SHF.L.U32 R5, R5, 0x10, RZ ;  /* 0x0000001005057819 */ /* 0x000fe400000006ff */
[----:B------:R-:W-:Y:S01]  /*15b0*/  SHF.L.U32 R18, R33, 0x10, RZ ;  /* 0x0000001021127819 */ /* 0x000fe200000006ff */
[----:B------:R-:W-:Y:S01]  /*15c0*/  FADD.FTZ R17, R17, R4 ;  /* 0x0000000411117221 */ /* 0x000fe20000010000 */
[----:B------:R-:W-:-:S02]  /*15d0*/  PRMT R8, R6, 0x7632, R8 ;  /* 0x0000763206087816 */ /* 0x000fc40000000008 */
[----:B------:R-:W-:Y:S01]  /*15e0*/  PRMT R9, R7, 0x7632, R9 ;  /* 0x0000763207097816 */ /* 0x000fe20000000009 */
[----:B------:R-:W-:Y:S01]  /*15f0*/  FADD.FTZ R18, R18, R5 ;  /* 0x0000000512127221 */ /* 0x000fe20000010000 */
[----:B------:R-:W-:Y:S01]  /*1600*/  SHF.L.U32 R4, R3, 0x10, RZ ;  /* 0x0000001003047819 */ /* 0x000fe200000006ff */
        /* <DEDUP_REMOVED lines=22> */
.L_x_8904:
[C---:B-----5:R-:W-:Y:S02]  /*1770*/  PRMT R10, R4.reuse, 0x7632, R10 ;  /* 0x00007632040a7816 */ /* 0x060fe4000000000a */
[----:B------:R-:W-:Y:S02]  /*1780*/  SHF.L.U32 R4, R4, 0x10, RZ ;  /* 0x0000001004047819 */ /* 0x000fe400000006ff */
[C---:B------:R-:W-:Y:S02]  /*1790*/  PRMT R11, R5.reuse, 0x7632, R11 ;  /* 0x00007632050b7816 */ /* 0x040fe4000000000b */
[----:B------:R-:W-:Y:S01]  /*17a0*/  SHF.L.U32 R15, R5, 0x10, RZ ;  /* 0x00000010050f7819 */ /* 0x000fe200000006ff */
[----:B------:R-:W-:Y:S01]  /*17b0*/  IMAD.U32 R5, R32, 0x10000, RZ ;  /* 0x0001000020057824 */ /* 0x000fe200078e00ff */
[C---:B------:R-:W-:Y:S02]  /*17c0*/  PRMT R28, R7.reuse, 0x7632, R28 ;  /* 0x00007632071c7816 */ /* 0x040fe4000000001c */
[----:B------:R-:W-:Y:S01]  /*17d0*/  SHF.L.U32 R7, R7, 0x10, RZ ;  /* 0x0000001007077819 */ /* 0x000fe200000006ff */
[----:B------:R-:W-:Y:S01]  /*17e0*/  FADD.FTZ R4, R5, R4 ;  /* 0x0000000405047221 */ /* 0x000fe20000010000 */
[----:B------:R-:W-:-:S02]  /*17f0*/  SHF.L.U32 R5, R14, 0x10, RZ ;  /* 0x000000100e057819 */ /* 0x000fc400000006ff */
[----:B------:R-:W-:Y:S02]  /*1800*/  SHF.L.U32 R14, R13, 0x10, RZ ;  /* 0x000000100d0e7819 */ /* 0x000fe400000006ff */
[----:B------:R-:W-:Y:S02]  /*1810*/  SHF.L.U32 R30, R35, 0x10, RZ ;  /* 0x00000010231e7819 */ /* 0x000fe400000006ff */
        /* <DEDUP_REMOVED lines=37> */
.L_x_8903:
        /* <DEDUP_REMOVED lines=11> */
[----:B------:R-:W2:Y:S01]  /*1b20*/  @P2 LDG.E.128 R36, desc[UR6][R168.64] ;  /* 0x00000006a8242981 */ /* 0x000ea2000c1e1d00 */
[----:B----4-:R-:W-:Y:S02]  /*1b30*/  PRMT R0, R35, 0x7632, R0 ;  /* 0x0000763223007816 */ /* 0x010fe40000000000 */
[----:B------:R-:W-:Y:S02]  /*1b40*/  PRMT R170, R34, 0x7632, R170 ;  /* 0x0000763222aa7816 */ /* 0x000fe400000000aa */
[----:B------:R-:W-:Y:S02]  /*1b50*/  PRMT R171, R33, 0x7632, R171 ;  /* 0x0000763221ab7816 */ /* 0x000fe400000000ab */
[----:B------:R-:W-:Y:S02]  /*1b60*/  PRMT R175, R32, 0x7632, R175 ;  /* 0x0000763220af7816 */ /* 0x000fe400000000af */
[----:B--2---:R-:W-:Y:S02]  /*1b70*/  PRMT R176, R39, 0x7632, R176 ;  /* 0x0000763227b07816 */ /* 0x004fe400000000b0 */
[----:B------:R-:W-:-:S02]  /*1b80*/  PRMT R177, R38, 0x7632, R177 ;  /* 0x0000763226b17816 */ /* 0x000fc400000000b1 */
[----:B0-----:R-:W-:Y:S02]  /*1b90*/  PRMT R2, R37, 0x7632, R2 ;  /* 0x0000763225027816 */ /* 0x001fe40000000002 */
[----:B------:R-:W-:Y:S01]  /*1ba0*/  PRMT R3, R36, 0x7632, R3 ;  /* 0x0000763224037816 */ /* 0x000fe20000000003 */
[----:B------:R-:W-:Y:S06]  /*1bb0*/  BRA.U UP0, `(.L_x_8905) ;  /* 0x0000000100bc7547 */ /* 0x000fec000b800000 */
[----:B------:R-:W-:Y:S05]  /*1bc0*/  BRA.U UP1, `(.L_x_8906) ;  /* 0x0000000101347547 */ /* 0x000fea000b800000 */
[C---:B-----5:R-:W-:Y:S01]  /*1bd0*/  PRMT R0, R4.reuse, 0x7632, R0 ;  /* 0x0000763204007816 */ /* 0x060fe20000000000 */
[C---:B------:R-:W-:Y:S01]  /*1be0*/  IMAD.U32 R9, R5.reuse, 0x10000, RZ ;  /* 0x0001000005097824 */ /* 0x040fe200078e00ff */
[----:B------:R-:W-:Y:S02]  /*1bf0*/  SHF.L.U32 R8, R4, 0x10, RZ ;  /* 0x0000001004087819 */ /* 0x000fe400000006ff */
[----:B------:R-:W-:Y:S02]  /*1c00*/  PRMT R4, R5, 0x7632, R4 ;  /* 0x0000763205047816 */ /* 0x000fe40000000004 */
[C---:B------:R-:W-:Y:S02]  /*1c10*/  PRMT R3, R6.reuse, 0x7632, R3 ;  /* 0x0000763206037816 */ /* 0x040fe40000000003 */
        /* <DEDUP_REMOVED lines=8> */
.L_x_8906:
[----:B-----5:R-:W-:Y:S01]  /*1ca0*/  PRMT R29, R6, 0x7632, R29 ;  /* 0x00007632061d7816 */ /* 0x020fe2000000001d */
[----:B------:R-:W-:Y:S01]  /*1cb0*/  IMAD.U32 R31, R38, 0x10000, RZ ;  /* 0x00010000261f7824 */ /* 0x000fe200078e00ff */
[----:B------:R-:W-:Y:S02]  /*1cc0*/  SHF.L.U32 R30, R6, 0x10, RZ ;  /* 0x00000010061e7819 */ /* 0x000fe400000006ff */
[----:B------:R-:W-:Y:S02]  /*1cd0*/  PRMT R0, R4, 0x7632, R0 ;  /* 0x0000763204007816 */ /* 0x000fe40000000000 */
[C---:B------:R-:W-:Y:S02]  /*1ce0*/  PRMT R28, R5.reuse, 0x7632, R28 ;  /* 0x00007632051c7816 */ /* 0x040fe4000000001c */
[----:B------:R-:W-:Y:S02]  /*1cf0*/  SHF.L.U32 R9, R5, 0x10, RZ ;  /* 0x0000001005097819 */ /* 0x000fe400000006ff */
[----:B------:R-:W-:-:S02]  /*1d00*/  SHF.L.U32 R6, R37, 0x10, RZ ;  /* 0x0000001025067819 */ /* 0x000fc400000006ff */
[----:B------:R-:W-:Y:S02]  /*1d10*/  SHF.L.U32 R4, R4, 0x10, RZ ;  /* 0x0000001004047819 */ /* 0x000fe400000006ff */
[----:B------:R-:W-:Y:S01]  /*1d20*/  SHF.L.U32 R5, R36, 0x10, RZ ;  /* 0x0000001024057819 */ /* 0x000fe200000006ff */
[----:B------:R-:W-:Y:S01]  /*1d30*/  FADD.FTZ R9, R6, R9 ;  /* 0x0000000906097221 */ /* 0x000fe20000010000 */
[----:B------:R-:W-:Y:S01]  /*1d40*/  PRMT R168, R7, 0x7632, R168 ;  /* 0x0000763207a87816 */ /* 0x000fe200000000a8 */
[----:B------:R-:W-:Y:S01]  /*1d50*/  FADD.FTZ R6, R31, R30 ;  /* 0x0000001e1f067221 */ /* 0x000fe20000010000 */
[----:B------:R-:W-:Y:S01]  /*1d60*/  SHF.L.U32 R30, R29, 0x10, RZ ;  /* 0x000000101d1e7819 */ /* 0x000fe200000006ff */
[----:B------:R-:W-:Y:S01]  /*1d70*/  FADD.FTZ R8, R5, R4 ;  /* 0x0000000405087221 */ /* 0x000fe20000010000 */
[----:B------:R-:W-:Y:S02]  /*1d80*/  SHF.L.U32 R5, R3, 0x10, RZ ;  /* 0x0000001003057819 */ /* 0x000fe400000006ff */
[----:B------:R-:W-:-:S02]  /*1d90*/  SHF.L.U32 R4, R2, 0x10, RZ ;  /* 0x0000001002047819 */ /* 0x000fc400000006ff */
[----:B------:R-:W-:Y:S02]  /*1da0*/  SHF.L.U32 R7, R7, 0x10, RZ ;  /* 0x0000001007077819 */ /* 0x000fe400000006ff */
        /* <DEDUP_REMOVED lines=16> */
.L_x_8905:
[----:B------:R-:W-:Y:S05]  /*1eb0*/  BRA.U UP1, `(.L_x_8908) ;  /* 0x0000000101847547 */ /* 0x000fea000b800000 */
        /* <DEDUP_REMOVED lines=8> */
[----:B------:R-:W-:-:S02]  /*1f40*/  SHF.L.U32 R4, R4, 0x10, RZ ;  /* 0x0000001004047819 */ /* 0x000fc400000006ff */
[----:B------:R-:W-:Y:S01]  /*1f50*/  SHF.L.U32 R3, R32, 0x10, RZ ;  /* 0x0000001020037819 */ /* 0x000fe200000006ff */
[----:B------:R-:W-:Y:S01]  /*1f60*/  FADD.FTZ R6, R31, R30 ;  /* 0x0000001e1f067221 */ /* 0x000fe20000010000 */
[----:B------:R-:W-:Y:S01]  /*1f70*/  PRMT R168, R7, 0x7632, R168 ;  /* 0x0000763207a87816 */ /* 0x000fe200000000a8 */
[----:B------:R-:W-:Y:S01]  /*1f80*/  IMAD.U32 R30, R29, 0x10000, RZ ;  /* 0x000100001d1e7824 */ /* 0x000fe200078e00ff */
[----:B------:R-:W-:Y:S01]  /*1f90*/  SHF.L.U32 R29, R28, 0x10, RZ ;  /* 0x000000101c1d7819 */ /* 0x000fe200000006ff */
[----:B------:R-:W-:Y:S01]  /*1fa0*/  FADD.FTZ R8, R3, R4 ;  /* 0x0000000403087221 */ /* 0x000fe20000010000 */
[----:B------:R-:W-:Y:S02]  /*1fb0*/  SHF.L.U32 R3, R170, 0x10, RZ ;  /* 0x00000010aa037819 */ /* 0x000fe400000006ff */
        /* <DEDUP_REMOVED lines=17> */
.L_x_8908:
[C---:B-----5:R-:W-:Y:S01]  /*20d0*/  PRMT R8, R4.reuse, 0x7632, R8 ;  /* 0x0000763204087816 */ /* 0x060fe20000000008 */
[----:B------:R-:W-:Y:S01]  /*20e0*/  IMAD.U32 R178, R35, 0x10000, RZ ;  /* 0x0001000023b27824 */ /* 0x000fe200078e00ff */
[----:B------:R-:W-:Y:S01]  /*20f0*/  PRMT R9, R5, 0x7632, R9 ;  /* 0x0000763205097816 */ /* 0x000fe20000000009 */
[----:B------:R-:W-:Y:S01]  /*2100*/  IMAD.U32 R177, R177, 0x10000, RZ ;  /* 0x00010000b1b17824 */ /* 0x000fe200078e00ff */
[----:B------:R-:W-:Y:S02]  /*2110*/  SHF.L.U32 R28, R5, 0x10, RZ ;  /* 0x00000010051c7819 */ /* 0x000fe400000006ff */
[----:B------:R-:W-:Y:S02]  /*2120*/  SHF.L.U32 R4, R4, 0x10, RZ ;  /* 0x0000001004047819 */ /* 0x000fe400000006ff */
[----:B------:R-:W-:Y:S02]  /*2130*/  SHF.L.U32 R5, R32, 0x10, RZ ;  /* 0x0000001020057819 */ /* 0x000fe400000006ff */
        /* <DEDUP_REMOVED lines=8> */
[----:B------:R-:W-:Y:S02]  /*21c0*/  PRMT R30, R6, 0x7632, R30 ;  /* 0x00007632061e7816 */ /* 0x000fe4000000001e */
        /* <DEDUP_REMOVED lines=32> */
.L_x_8907:
        /* <DEDUP_REMOVED lines=18> */
[----:B------:R-:W-:Y:S02]  /*24f0*/  PRMT R188, R37, 0x7632, R188 ;  /* 0x0000763225bc7816 */ /* 0x000fe400000000bc */
[----:B------:R-:W-:Y:S01]  /*2500*/  PRMT R178, R36, 0x7632, R178 ;  /* 0x0000763224b27816 */ /* 0x000fe200000000b2 */
[----:B0-----:R-:W-:Y:S06]  /*2510*/  BRA.U UP0, `(.L_x_8909) ;  /* 0x0000000100bc7547 */ /* 0x001fec000b800000 */
[----:B------:R-:W-:Y:S05]  /*2520*/  BRA.U UP1, `(.L_x_8910) ;  /* 0x0000000101347547 */ /* 0x000fea000b800000 */
[----:B-----5:R-:W-:Y:S02]  /*2530*/  PRMT R182, R168, 0x7632, R182 ;  /* 0x00007632a8b67816 */ /* 0x020fe400000000b6 */
        /* <DEDUP_REMOVED lines=9> */
[----:B------:R-:W-:Y:S02]  /*25d0*/  SHF.L.U32 R180, R180, 0x10, RZ ;  /* 0x00000010b4b47819 */ /* 0x000fe400000006ff */
[----:B------:R-:W-:Y:S01]  /*25e0*/  SHF.L.U32 R179, R179, 0x10, RZ ;  /* 0x00000010b3b37819 */ /* 0x000fe200000006ff */
[----:B------:R-:W-:Y:S06]  /*25f0*/  BRA `(.L_x_8911) ;  /* 0x0000000400cc7947 */ /* 0x000fec0003800000 */
.L_x_8910:
[C---:B-----5:R-:W-:Y:S01]  /*2600*/  PRMT R28, R168.reuse, 0x7632, R28 ;  /* 0x00007632a81c7816 */ /* 0x060fe2000000001c */
[----:B------:R-:W-:Y:S01]  /*2610*/  IMAD.U32 R168, R168, 0x10000, RZ ;  /* 0x00010000a8a87824 */ /* 0x000fe200078e00ff */
[----:B------:R-:W-:Y:S02]  /*2620*/  SHF.L.U32 R175, R36, 0x10, RZ ;  /* 0x0000001024af7819 */ /* 0x000fe400000006ff */
[----:B------:R-:W-:Y:S02]  /*2630*/  PRMT R31, R171, 0x7632, R31 ;  /* 0x00007632ab1f7816 */ /* 0x000fe4000000001f */
[----:B------:R-:W-:Y:S01]  /*2640*/  PRMT R30, R170, 0x7632, R30 ;  /* 0x00007632aa1e7816 */ /* 0x000fe2000000001e */
[----:B------:R-:W-:Y:S01]  /*2650*/  FADD.FTZ R175, R175, R168 ;  /* 0x000000a8afaf7221 */ /* 0x000fe20000010000 */
[----:B------:R-:W-:Y:S01]  /*2660*/  PRMT R29, R169, 0x7632, R29 ;  /* 0x00007632a91d7816 */ /* 0x000fe2000000001d */
[----:B------:R-:W-:Y:S01]  /*2670*/  IMAD.U32 R168, R31, 0x10000, RZ ;  /* 0x000100001fa87824 */ /* 0x000fe200078e00ff */
[----:B------:R-:W-:-:S02]  /*2680*/  SHF.L.U32 R31, R30, 0x10, RZ ;  /* 0x000000101e1f7819 */ /* 0x000fc400000006ff */
        /* <DEDUP_REMOVED lines=24> */
.L_x_8909:
[----:B------:R-:W-:Y:S05]  /*2810*/  BRA.U UP1, `(.L_x_8912) ;  /* 0x0000000101847547 */ /* 0x000fea000b800000 */
[----:B-----5:R-:W-:Y:S01]  /*2820*/  PRMT R28, R168, 0x7632, R28 ;  /* 0x00007632a81c7816 */ /* 0x020fe2000000001c */
        /* <DEDUP_REMOVED lines=32> */
.L_x_8912:
[C---:B-----5:R-:W-:Y:S01]  /*2a30*/  PRMT R28, R168.reuse, 0x7632, R28 ;  /* 0x00007632a81c7816 */ /* 0x060fe2000000001c */
[----:B------:R-:W-:Y:S01]  /*2a40*/  IMAD.U32 R176, R171, 0x10000, RZ ;  /* 0x00010000abb07824 */ /* 0x000fe200078e00ff */
[----:B------:R-:W-:Y:S02]  /*2a50*/  SHF.L.U32 R168, R168, 0x10, RZ ;  /* 0x00000010a8a87819 */ /* 0x000fe400000006ff */
[----:B------:R-:W-:Y:S02]  /*2a60*/  SHF.L.U32 R29, R32, 0x10, RZ ;  /* 0x00000010201d7819 */ /* 0x000fe400000006ff */
[C---:B------:R-:W-:Y:S02]  /*2a70*/  PRMT R30, R169.reuse, 0x7632, R30 ;  /* 0x00007632a91e7816 */ /* 0x040fe4000000001e */
        /* <DEDUP_REMOVED lines=9> */
[----:B------:R-:W-:Y:S02]  /*2b10*/  SHF.L.U32 R30, R30, 0x10, RZ ;  /* 0x000000101e1e7819 */ /* 0x000fe400000006ff */
[----:B------:R-:W-:-:S02]  /*2b20*/  SHF.L.U32 R185, R185, 0x10, RZ ;  /* 0x00000010b9b97819 */ /* 0x000fc400000006ff */
[----:B------:R-:W-:Y:S01]  /*2b30*/  SHF.L.U32 R28, R28, 0x10, RZ ;  /* 0x000000101c1c7819 */ /* 0x000fe200000006ff */
[----:B------:R-:W-:Y:S01]  /*2b40*/  FADD.FTZ R30, R30, R31 ;  /* 0x0000001f1e1e7221 */ /* 0x000fe20000010000 */
[----:B------:R-:W-:Y:S02]  /*2b50*/  SHF.L.U32 R170, R170, 0x10, RZ ;  /* 0x00000010aaaa7819 */ /* 0x000fe400000006ff */
[----:B------:R-:W-:Y:S01]  /*2b60*/  SHF.L.U32 R171, R34, 0x10, RZ ;  /* 0x0000001022ab7819 */ /* 0x000fe200000006ff */
        /* <DEDUP_REMOVED lines=28> */
.L_x_8911:
        /* <DEDUP_REMOVED lines=35> */
.L_x_8914:
        /* <DEDUP_REMOVED lines=33> */
.L_x_8913:
[----:B------:R-:W-:Y:S05]  /*3170*/  BRA.U UP1, `(.L_x_8916) ;  /* 0x0000000101847547 */ /* 0x000fea000b800000 */
[----:B-----5:R-:W-:Y:S01]  /*3180*/  PRMT R28, R168, 0x7632, R28 ;  /* 0x00007632a81c7816 */ /* 0x020fe2000000001c */
[----:B------:R-:W-:Y:S01]  /*3190*/  IMAD.U32 R183, R32, 0x10000, RZ ;  /* 0x0001000020b77824 */ /* 0x000fe200078e00ff */
[C---:B------:R-:W-:Y:S02]  /*31a0*/  PRMT R29, R169.reuse, 0x7632, R29 ;  /* 0x00007632a91d7816 */ /* 0x040fe4000000001d */
[----:B------:R-:W-:Y:S01]  /*31b0*/  SHF.L.U32 R168, R168, 0x10, RZ ;  /* 0x00000010a8a87819 */ /* 0x000fe200000006ff */
[----:B------:R-:W-:Y:S01]  /*31c0*/  IMAD.U32 R28, R28, 0x10000, RZ ;  /* 0x000100001c1c7824 */ /* 0x000fe200078e00ff */
[----:B------:R-:W-:Y:S02]  /*31d0*/  SHF.L.U32 R169, R169, 0x10, RZ ;  /* 0x00000010a9a97819 */ /* 0x000fe400000006ff */
[----:B------:R-:W-:Y:S01]  /*31e0*/  SHF.L.U32 R30, R33, 0x10, RZ ;  /* 0x00000010211e7819 */ /* 0x000fe200000006ff */
[----:B------:R-:W-:Y:S01]  /*31f0*/  FADD.FTZ R183, R183, R168 ;  /* 0x000000a8b7b77221 */ /* 0x000fe20000010000 */
[----:B------:R-:W-:-:S02]  /*3200*/  PRMT R31, R170, 0x7632, R31 ;  /* 0x00007632aa1f7816 */ /* 0x000fc4000000001f */
[C---:B------:R-:W-:Y:S01]  /*3210*/  PRMT R188, R171.reuse, 0x7632, R188 ;  /* 0x00007632abbc7816 */ /* 0x040fe200000000bc */
[----:B------:R-:W-:Y:S01]  /*3220*/  FADD.FTZ R185, R30, R169 ;  /* 0x000000a91eb97221 */ /* 0x000fe20000010000 */
        /* <DEDUP_REMOVED lines=22> */
.L_x_8916:
[----:B-----5:R-:W-:Y:S01]  /*3390*/  PRMT R28, R168, 0x7632, R28 ;  /* 0x00007632a81c7816 */ /* 0x020fe2000000001c */
        /* <DEDUP_REMOVED lines=41> */
[----:B------:R-:W-:Y:S01]  /*3630*/  FADD.FTZ R189, R28, R189 ;  /* 0x000000bd1cbd7221 */ /* 0x000fe20000010000 */
[----:B------:R-:W-:Y:S01]  /*3640*/  F2FP.BF16.F32.PACK_AB R28, R196, R183 ;  /* 0x000000b7c41c723e */ /* 0x000fe200000010ff */
[----:B------:R-:W-:Y:S02]  /*3650*/  FADD.FTZ R190, R29, R30 ;  /* 0x0000001e1dbe7221 */ /* 0x000fe40000010000 */
[----:B------:R-:W-:Y:S02]  /*3660*/  F2FP.BF16.F32.PACK_AB R31, R194, R187 ;  /* 0x000000bbc21f723e */ /* 0x000fe400000010ff */
[----:B------:R-:W-:Y:S02]  /*3670*/  F2FP.BF16.F32.PACK_AB R30, R189, R186 ;  /* 0x000000babd1e723e */ /* 0x000fe400000010ff */
[----:B------:R-:W-:-:S07]  /*3680*/  F2FP.BF16.F32.PACK_AB R29, R190, R185 ;  /* 0x000000b9be1d723e */ /* 0x000fce00000010ff */
.L_x_8915:
        /* <DEDUP_REMOVED lines=35> */
.L_x_8918:
[----:B-----5:R-:W-:Y:S02]  /*38c0*/  PRMT R28, R168, 0x7632, R28 ;  /* 0x00007632a81c7816 */ /* 0x020fe4000000001c */
[----:B------:R-:W-:Y:S02]  /*38d0*/  PRMT R29, R169, 0x7632, R29 ;  /* 0x00007632a91d7816 */ /* 0x000fe4000000001d */
[C---:B------:R-:W-:Y:S01]  /*38e0*/  PRMT R31, R170.reuse, 0x7632, R31 ;  /* 0x00007632aa1f7816 */ /* 0x040fe2000000001f */
[----:B------:R-:W-:Y:S01]  /*38f0*/  IMAD.U32 R170, R170, 0x10000, RZ ;  /* 0x00010000aaaa7824 */ /* 0x000fe200078e00ff */
[----:B------:R-:W-:Y:S01]  /*3900*/  PRMT R200, R171, 0x7632, R200 ;  /* 0x00007632abc87816 */ /* 0x000fe200000000c8 */
[----:B------:R-:W-:Y:S01]  /*3910*/  IMAD.U32 R29, R29, 0x10000, RZ ;  /* 0x000100001d1d7824 */ /* 0x000fe200078e00ff */
        /* <DEDUP_REMOVED lines=27> */
.L_x_8917:
[----:B------:R-:W-:Y:S05]  /*3ad0*/  BRA.U UP1, `(.L_x_8920) ;  /* 0x0000000101847547 */ /* 0x000fea000b800000 */
        /* <DEDUP_REMOVED lines=33> */
.L_x_8920:
[----:B-----5:R-:W-:Y:S01]  /*3cf0*/  PRMT R28, R168, 0x7632, R28 ;  /* 0x00007632a81c7816 */ /* 0x020fe2000000001c */
        /* <DEDUP_REMOVED lines=14> */
[----:B------:R-:W-:Y:S01]  /*3de0*/  IMAD.U32 R197, R38, 0x10000, RZ ;  /* 0x0001000026c57824 */ /* 0x000fe200078e00ff */
        /* <DEDUP_REMOVED lines=32> */
.L_x_8919:
[----:B------:R-:W0:Y:S01]  /*3ff0*/  @P0 LDC.64 R198, c[0x0][0x3a8] ;  /* 0x0000ea00ffc60b82 */ /* 0x000e220000000a00 */
[----:B------:R-:W-:-:S07]  /*4000*/  IADD3 R205, PT, PT, R172, 0xc0, RZ ;  /* 0x000000c0accd7810 */ /* 0x000fce0007ffe0ff */
[----:B------:R-:W1:Y:S08]  /*4010*/  @P1 LDC.64 R170, c[0x0][0x398] ;  /* 0x0000e600ffaa1b82 */ /* 0x000e700000000a00 */
[----:B------:R-:W2:Y:S01]  /*4020*/  @P2 LDC.64 R168, c[0x0][0x3a0] ;  /* 0x0000e800ffa82b82 */ /* 0x000ea20000000a00 */
[----:B0-----:R-:W-:-:S05]  /*4030*/  @P0 IMAD.WIDE.U32 R198, R188, 0x10, R198 ;  /* 0x00000010bcc60825 */ /* 0x001fca00078e00c6 */
[----:B------:R0:W-:Y:S01]  /*4040*/  @P0 STG.E.128 desc[UR6][R198.64], R28 ;  /* 0x0000001cc6000986 */ /* 0x0001e2000c101d06 */
[----:B-1----:R-:W-:-:S05]  /*4050*/  @P1 IMAD.WIDE.U32 R200, R205, 0x10, R170 ;  /* 0x00000010cdc81825 */ /* 0x002fca00078e00aa */
[----:B------:R-:W4:Y:S01]  /*4060*/  @P1 LDG.E.128 R32, desc[UR6][R200.64] ;  /* 0x00000006c8201981 */ /* 0x000f22000c1e1d00 */
[----:B--2---:R-:W-:-:S04]  /*4070*/  @P2 IMAD.WIDE.U32 R202, R205, 0x10, R168 ;  /* 0x00000010cdca2825 */ /* 0x004fc800078e00a8 */
[----:B------:R-:W-:Y:S01]  /*4080*/  IMAD.WIDE.U32 R168, R205, 0x10, R192 ;  /* 0x00000010cda87825 */ /* 0x000fe200078e00c0 */
[----:B------:R-:W2:Y:S05]  /*4090*/  @P2 LDG.E.128 R36, desc[UR6][R202.64] ;  /* 0x00000006ca242981 */ /* 0x000eaa000c1e1d00 */
[----:B------:R-:W5:Y:S01]  /*40a0*/  LDG.E.128 R168, desc[UR6][R168.64] ;  /* 0x00000006a8a87981 */ /* 0x000f62000c1e1d00 */
[----:B----4-:R-:W-:Y:S02]  /*40b0*/  PRMT R215, R35, 0x7632, R215 ;  /* 0x0000763223d77816 */ /* 0x010fe400000000d7 */
        /* <DEDUP_REMOVED lines=22> */
.L_x_8922:
        /* <DEDUP_REMOVED lines=33> */
.L_x_8921:
[----:B------:R-:W-:Y:S05]  /*4430*/  BRA.U UP1, `(.L_x_8924) ;  /* 0x0000000101847547 */ /* 0x000fea000b800000 */
        /* <DEDUP_REMOVED lines=25> */
[----:B------:R-:W-:Y:S02]  /*45d0*/  FADD.FTZ R215, R198, R215 ;  /* 0x000000d7c6d77221 */ /* 0x000fe40000010000 */
[----:B------:R-:W-:-:S02]  /*45e0*/  FADD.FTZ R213, R30, R213 ;  /* 0x000000d51ed57221 */ /* 0x000fc40000010000 */
[----:B------:R-:W-:Y:S01]  /*45f0*/  FADD.FTZ R218, R29, R218 ;  /* 0x000000da1dda7221 */ /* 0x000fe20000010000 */
[----:B------:R-:W-:Y:S02]  /*4600*/  F2FP.BF16.F32.PACK_AB R31, R215, R216 ;  /* 0x000000d8d71f723e */ /* 0x000fe400000010ff */
[----:B------:R-:W-:Y:S02]  /*4610*/  F2FP.BF16.F32.PACK_AB R30, R213, R212 ;  /* 0x000000d4d51e723e */ /* 0x000fe400000010ff */
[----:B------:R-:W-:Y:S02]  /*4620*/  F2FP.BF16.F32.PACK_AB R29, R214, R211 ;  /* 0x000000d3d61d723e */ /* 0x000fe400000010ff */
[----:B------:R-:W-:Y:S01]  /*4630*/  F2FP.BF16.F32.PACK_AB R28, R218, R209 ;  /* 0x000000d1da1c723e */ /* 0x000fe200000010ff */
[----:B------:R-:W-:Y:S06]  /*4640*/  BRA `(.L_x_8923) ;  /* 0x0000000000c87947 */ /* 0x000fec0003800000 */
.L_x_8924:
[C---:B-----5:R-:W-:Y:S02]  /*4650*/  PRMT R30, R168.reuse, 0x7632, R30 ;  /* 0x00007632a81e7816 */ /* 0x060fe4000000001e */
[----:B------:R-:W-:Y:S02]  /*4660*/  SHF.L.U32 R168, R168, 0x10, RZ ;  /* 0x00000010a8a87819 */ /* 0x000fe400000006ff */
[----:B------:R-:W-:Y:S02]  /*4670*/  SHF.L.U32 R29, R32, 0x10, RZ ;  /* 0x00000010201d7819 */ /* 0x000fe400000006ff */
[C---:B------:R-:W-:Y:S01]  /*4680*/  PRMT R200, R169.reuse, 0x7632, R200 ;  /* 0x00007632a9c87816 */ /* 0x040fe200000000c8 */
[----:B------:R-:W-:Y:S01]  /*4690*/  IMAD.U32 R169, R169, 0x10000, RZ ;  /* 0x00010000a9a97824 */ /* 0x000fe200078e00ff */
[----:B------:R-:W-:Y:S01]  /*46a0*/  PRMT R201, R170, 0x7632, R201 ;  /* 0x00007632aac97816 */ /* 0x000fe200000000c9 */
[----:B------:R-:W-:Y:S01]  /*46b0*/  FADD.FTZ R168, R29, R168 ;  /* 0x000000a81da87221 */ /* 0x000fe20000010000 */
[----:B------:R-:W-:-:S02]  /*46c0*/  PRMT R29, R33, 0x7632, R29 ;  /* 0x00007632211d7816 */ /* 0x000fc4000000001d */
[----:B------:R-:W-:Y:S02]  /*46d0*/  SHF.L.U32 R202, R170, 0x10, RZ ;  /* 0x00000010aaca7819 */ /* 0x000fe400000006ff */
[----:B------:R-:W-:Y:S02]  /*46e0*/  SHF.L.U32 R170, R33, 0x10, RZ ;  /* 0x0000001021aa7819 */ /* 0x000fe400000006ff */
[----:B------:R-:W-:Y:S02]  /*46f0*/  PRMT R28, R32, 0x7632, R28 ;  /* 0x00007632201c7816 */ /* 0x000fe4000000001c */
[----:B------:R-:W-:Y:S01]  /*4700*/  SHF.L.U32 R200, R200, 0x10, RZ ;  /* 0x00000010c8c87819 */ /* 0x000fe200000006ff */
[----:B------:R-:W-:Y:S01]  /*4710*/  FADD.FTZ R169, R170, R169 ;  /* 0x000000a9aaa97221 */ /* 0x000fe20000010000 */
[----:B------:R-:W-:Y:S02]  /*4720*/  SHF.L.U32 R29, R29, 0x10, RZ ;  /* 0x000000101d1d7819 */ /* 0x000fe400000006ff */
[----:B------:R-:W-:-:S02]  /*4730*/  PRMT R203, R171, 0x7632, R203 ;  /* 0x00007632abcb7816 */ /* 0x000fc400000000cb */
[----:B------:R-:W-:Y:S01]  /*4740*/  SHF.L.U32 R31, R30, 0x10, RZ ;  /* 0x000000101e1f7819 */ /* 0x000fe200000006ff */
[----:B------:R-:W-:Y:S01]  /*4750*/  FADD.FTZ R29, R200, R29 ;  /* 0x0000001dc81d7221 */ /* 0x000fe20000010000 */
        /* <DEDUP_REMOVED lines=33> */
.L_x_8923:
        /* <DEDUP_REMOVED lines=15> */
[----:B--2---:R-:W-:Y:S02]  /*4a60*/  PRMT R219, R39, 0x7632, R219 ;  /* 0x0000763227db7816 */ /* 0x004fe400000000db */
[----:B------:R-:W-:Y:S02]  /*4a70*/  PRMT R220, R38, 0x7632, R220 ;  /* 0x0000763226dc7816 */ /* 0x000fe400000000dc */
[----:B------:R-:W-:Y:S02]  /*4a80*/  PRMT R221, R37, 0x7632, R221 ;  /* 0x0000763225dd7816 */ /* 0x000fe400000000dd */
[----:B0-----:R-:W-:Y:S01]  /*4a90*/  PRMT R199, R36, 0x7632, R199 ;  /* 0x0000763224c77816 */ /* 0x001fe200000000c7 */
[----:B------:R-:W-:Y:S06]  /*4aa0*/  BRA.U UP0, `(.L_x_8925) ;  /* 0x0000000100bc7547 */ /* 0x000fec000b800000 */
[----:B------:R-:W-:Y:S05]  /*4ab0*/  BRA.U UP1, `(.L_x_8926) ;  /* 0x0000000101347547 */ /* 0x000fea000b800000 */
[C---:B-----5:R-:W-:Y:S01]  /*4ac0*/  PRMT R203, R168.reuse, 0x7632, R203 ;  /* 0x00007632a8cb7816 */ /* 0x060fe200000000cb */
[----:B------:R-:W-:Y:S01]  /*4ad0*/  IMAD.U32 R192, R168, 0x10000, RZ ;  /* 0x00010000a8c07824 */ /* 0x000fe200078e00ff */
[----:B------:R-:W-:Y:S02]  /*4ae0*/  PRMT R200, R169, 0x7632, R200 ;  /* 0x00007632a9c87816 */ /* 0x000fe400000000c8 */
[C---:B------:R-:W-:Y:S02]  /*4af0*/  PRMT R199, R170.reuse, 0x7632, R199 ;  /* 0x00007632aac77816 */ /* 0x040fe400000000c7 */
        /* <DEDUP_REMOVED lines=9> */
.L_x_8926:
[C---:B-----5:R-:W-:Y:S02]  /*4b90*/  PRMT R28, R168.reuse, 0x7632, R28 ;  /* 0x00007632a81c7816 */ /* 0x060fe4000000001c */
[C---:B------:R-:W-:Y:S02]  /*4ba0*/  PRMT R30, R169.reuse, 0x7632, R30 ;  /* 0x00007632a91e7816 */ /* 0x040fe4000000001e */
[----:B------:R-:W-:Y:S02]  /*4bb0*/  SHF.L.U32 R168, R168, 0x10, RZ ;  /* 0x00000010a8a87819 */ /* 0x000fe400000006ff */
[----:B------:R-:W-:Y:S02]  /*4bc0*/  SHF.L.U32 R169, R169, 0x10, RZ ;  /* 0x00000010a9a97819 */ /* 0x000fe400000006ff */
[C---:B------:R-:W-:Y:S02]  /*4bd0*/  PRMT R31, R170.reuse, 0x7632, R31 ;  /* 0x00007632aa1f7816 */ /* 0x040fe4000000001f */
[----:B------:R-:W-:Y:S01]  /*4be0*/  SHF.L.U32 R198, R170, 0x10, RZ ;  /* 0x00000010aac67819 */ /* 0x000fe200000006ff */
[----:B------:R-:W-:Y:S01]  /*4bf0*/  IMAD.U32 R170, R37, 0x10000, RZ ;  /* 0x0001000025aa7824 */ /* 0x000fe200078e00ff */
[----:B------:R-:W-:-:S02]  /*4c00*/  SHF.L.U32 R29, R36, 0x10, RZ ;  /* 0x00000010241d7819 */ /* 0x000fc400000006ff */
[----:B------:R-:W-:Y:S01]  /*4c10*/  PRMT R222, R171, 0x7632, R222 ;  /* 0x00007632abde7816 */ /* 0x000fe200000000de */
[----:B------:R-:W-:Y:S01]  /*4c20*/  FADD.FTZ R193, R170, R169 ;  /* 0x000000a9aac17221 */ /* 0x000fe20000010000 */
        /* <DEDUP_REMOVED lines=23> */
.L_x_8925:
[----:B------:R-:W-:Y:S05]  /*4da0*/  BRA.U UP1, `(.L_x_8928) ;  /* 0x00000001018c7547 */ /* 0x000fea000b800000 */
[C---:B-----5:R-:W-:Y:S01]  /*4db0*/  PRMT R30, R168.reuse, 0x7632, R30 ;  /* 0x00007632a81e7816 */ /* 0x060fe2000000001e */
[----:B------:R-:W-:Y:S01]  /*4dc0*/  IMAD.U32 R168, R168, 0x10000, RZ ;  /* 0x00010000a8a87824 */ /* 0x000fe200078e00ff */
        /* <DEDUP_REMOVED lines=8> */
[----:B------:R-:W-:Y:S02]  /*4e50*/  PRMT R199, R170, 0x7632, R199 ;  /* 0x00007632aac77816 */ /* 0x000fe400000000c7 */
[----:B------:R-:W-:Y:S01]  /*4e60*/  PRMT R28, R34, 0x7632, R28 ;  /* 0x00007632221c7816 */ /* 0x000fe2000000001c */
        /* <DEDUP_REMOVED lines=23> */
.L_x_8928:
[----:B-----5:R-:W-:Y:S01]  /*4fe0*/  PRMT R193, R169, 0x7632, R193 ;  /* 0x00007632a9c17816 */ /* 0x020fe200000000c1 */
        /* <DEDUP_REMOVED lines=8> */
[----:B------:R-:W-:-:S02]  /*5070*/  PRMT R28, R32, 0x7632, R28 ;  /* 0x00007632201c7816 */ /* 0x000fc4000000001c */
[----:B------:R-:W-:Y:S01]  /*5080*/  PRMT R201, R171, 0x7632, R201 ;  /* 0x00007632abc97816 */ /* 0x000fe200000000c9 */
[----:B------:R-:W-:Y:S01]  /*5090*/  FADD.FTZ R168, R29, R168 ;  /* 0x000000a81da87221 */ /* 0x000fe20000010000 */
[----:B------:R-:W-:Y:S02]  /*50a0*/  SHF.L.U32 R28, R28, 0x10, RZ ;  /* 0x000000101c1c7819 */ /* 0x000fe400000006ff */
[----:B------:R-:W-:Y:S02]  /*50b0*/  PRMT R29, R33, 0x7632, R29 ;  /* 0x00007632211d7816 */ /* 0x000fe4000000001d */
[----:B------:R-:W-:Y:S01]  /*50c0*/  PRMT R198, R170, 0x7632, R198 ;  /* 0x00007632aac67816 */ /* 0x000fe200000000c6 */
[----:B------:R-:W-:Y:S01]  /*50d0*/  FADD.FTZ R28, R31, R28 ;  /* 0x0000001c1f1c7221 */ /* 0x000fe20000010000 */
[----:B------:R-:W-:Y:S02]  /*50e0*/  SHF.L.U32 R202, R171, 0x10, RZ ;  /* 0x00000010abca7819 */ /* 0x000fe400000006ff */
[----:B------:R-:W-:-:S02]  /*50f0*/  SHF.L.U32 R203, R35, 0x10, RZ ;  /* 0x0000001023cb7819 */ /* 0x000fc400000006ff */
[----:B------:R-:W-:Y:S02]  /*5100*/  PRMT R30, R34, 0x7632, R30 ;  /* 0x00007632221e7816 */ /* 0x000fe4000000001e */
        /* <DEDUP_REMOVED lines=31> */
[----:B------:R-:W-:-:S07]  /*5300*/  F2FP.BF16.F32.PACK_AB R28, R203, R192 ;  /* 0x000000c0cb1c723e */ /* 0x000fce00000010ff */
.L_x_8927:
        /* <DEDUP_REMOVED lines=219> */
.L_x_8942:
[----:B------:R-:W-:Y:S01]  /*60c0*/  FMUL.FTZ R168, R220, R220 ;  /* 0x000000dcdca87220 */ /* 0x000fe20000410000 */
[----:B01----:R-:W-:Y:S01]  /*60d0*/  FADD.FTZ R222, R222, R221 ;  /* 0x000000dddede7221 */ /* 0x003fe20000010000 */
[----:B------:R-:W-:-:S03]  /*60e0*/  FSEL R221, R220, RZ, !P3 ;  /* 0x000000ffdcdd7208 */ /* 0x000fc60005800000 */
[----:B------:R-:W-:Y:S01]  /*60f0*/  FSEL R170, R168, RZ, P3 ;  /* 0x000000ffa8aa7208 */ /* 0x000fe20001800000 */
[----:B---3--:R-:W-:Y:S01]  /*6100*/  FFMA.FTZ R219, R222, R169, UR8 ;  /* 0x00000008dedb7e23 */ /* 0x008fe200080100a9 */
[C---:B------:R-:W-:Y:S01]  /*6110*/  FADD.FTZ R26, -R221.reuse, R26 ;  /* 0x0000001add1a7221 */ /* 0x040fe20000010100 */
[----:B------:R-:W0:Y:S01]  /*6120*/  @!P2 LDC.64 R168, c[0x0][0x3c0] ;  /* 0x0000f000ffa8ab82 */ /* 0x000e220000000a00 */
[----:B------:R-:W-:Y:S01]  /*6130*/  FADD.FTZ R21, -R221, R21 ;  /* 0x00000015dd157221 */ /* 0x000fe20000010100 */
[----:B------:R-:W-:Y:S01]  /*6140*/  FADD.FTZ R219, R219, R170 ;  /* 0x000000aadbdb7221 */ /* 0x000fe20000010000 */
[C---:B------:R-:W-:Y:S01]  /*6150*/  FADD.FTZ R24, -R221.reuse, R24 ;  /* 0x00000018dd187221 */ /* 0x040fe20000010100 */
[C---:B------:R-:W-:Y:S01]  /*6160*/  FADD.FTZ R25, -R221.reuse, R25 ;  /* 0x00000019dd197221 */ /* 0x040fe20000010100 */
[C---:B------:R-:W-:Y:S01]  /*6170*/  FADD.FTZ R22, -R221.reuse, R22 ;  /* 0x00000016dd167221 */ /* 0x040fe20000010100 */
[C---:B------:R-:W-:Y:S01]  /*6180*/  FADD.FTZ R23, -R221.reuse, R23 ;  /* 0x00000017dd177221 */ /* 0x040fe20000010100 */
[C---:B------:R-:W-:Y:S01]  /*6190*/  FADD.FTZ R230, -R221.reuse, R193 ;  /* 0x000000c1dde67221 */ /* 0x040fe20000010100 */
[----:B------:R-:W1:Y:S01]  /*61a0*/  MUFU.RSQ R219, R219 ;  /* 0x000000db00db7308 */ /* 0x000e620000001400 */
[C---:B------:R-:W-:Y:S01]  /*61b0*/  FADD.FTZ R184, -R221.reuse, R184 ;  /* 0x000000b8ddb87221 */ /* 0x040fe20000010100 */
[C---:B------:R-:W-:Y:S01]  /*61c0*/  FADD.FTZ R179, -R221.reuse, R179 ;  /* 0x000000b3ddb37221 */ /* 0x040fe20000010100 */
[C---:B------:R-:W-:Y:S01]  /*61d0*/  FADD.FTZ R182, -R221.reuse, R182 ;  /* 0x000000b6ddb67221 */ /* 0x040fe20000010100 */
[C---:B------:R-:W-:Y:S01]  /*61e0*/  FADD.FTZ R183, -R221.reuse, R183 ;  /* 0x000000b7ddb77221 */ /* 0x040fe20000010100 */
[----:B------:R-:W2:Y:S01]  /*61f0*/  @!P2 LDC.64 R170, c[0x0][0x3c8] ;  /* 0x0000f200ffaaab82 */ /* 0x000ea20000000a00 */
        /* <DEDUP_REMOVED lines=11> */
[----:B------:R-:W-:Y:S01]  /*62b0*/  FADD.FTZ R2, -R221, R2 ;  /* 0x00000002dd027221 */ /* 0x000fe20000010100 */
[C---:B-1----:R-:W-:Y:S01]  /*62c0*/  FMUL.FTZ R193, R219.reuse, R26 ;  /* 0x0000001adbc17220 */ /* 0x042fe20000410000 */
[C---:B------:R-:W-:Y:S01]  /*62d0*/  FMUL.FTZ R26, R219.reuse, R21 ;  /* 0x00000015db1a7220 */ /* 0x040fe20000410000 */
        /* <DEDUP_REMOVED lines=8> */
[----:B------:R0:W-:Y:S01]  /*6360*/  @!P2 STG.E desc[UR6][R168.64], R220 ;  /* 0x000000dca800a986 */ /* 0x0001e2000c101906 */
[C---:B------:R-:W-:Y:S01]  /*6370*/  FMUL.FTZ R23, R219.reuse, R18 ;  /* 0x00000012db177220 */ /* 0x040fe20000410000 */
[C---:B------:R-:W-:Y:S01]  /*6380*/  FMUL.FTZ R18, R219.reuse, R13 ;  /* 0x0000000ddb127220 */ /* 0x040fe20000410000 */
[C---:B------:R-:W-:Y:S01]  /*6390*/  FMUL.FTZ R15, R219.reuse, R15 ;  /* 0x0000000fdb0f7220 */ /* 0x040fe20000410000 */
[C---:B------:R-:W-:Y:S01]  /*63a0*/  FMUL.FTZ R12, R219.reuse, R12 ;  /* 0x0000000cdb0c7220 */ /* 0x040fe20000410000 */
[C---:B------:R-:W-:Y:S01]  /*63b0*/  FMUL.FTZ R13, R219.reuse, R16 ;  /* 0x00000010db0d7220 */ /* 0x040fe20000410000 */
[----:B------:R-:W-:Y:S01]  /*63c0*/  FMUL.FTZ R16, R219, R11 ;  /* 0x0000000bdb107220 */ /* 0x000fe20000410000 */
[C---:B------:R-:W-:Y:S01]  /*63d0*/  FADD.FTZ R9, -R221.reuse, R9 ;  /* 0x00000009dd097221 */ /* 0x040fe20000010100 */
[----:B------:R-:W-:Y:S01]  /*63e0*/  FADD.FTZ R4, -R221, R4 ;  /* 0x00000004dd047221 */ /* 0x000fe20000010100 */
[----:B------:R-:W-:Y:S01]  /*63f0*/  FMUL.FTZ R11, R219, R8 ;  /* 0x00000008db0b7220 */ /* 0x000fe20000410000 */
[C---:B------:R-:W-:Y:S01]  /*6400*/  FADD.FTZ R27, -R221.reuse, R27 ;  /* 0x0000001bdd1b7221 */ /* 0x040fe20000010100 */
[----:B------:R-:W-:Y:S01]  /*6410*/  FADD.FTZ R20, -R221, R20 ;  /* 0x00000014dd147221 */ /* 0x000fe20000010100 */
[C---:B0-----:R-:W-:Y:S01]  /*6420*/  FMUL.FTZ R169, R219.reuse, R184 ;  /* 0x000000b8dba97220 */ /* 0x041fe20000410000 */
[C---:B------:R-:W-:Y:S01]  /*6430*/  FMUL.FTZ R184, R219.reuse, R179 ;  /* 0x000000b3dbb87220 */ /* 0x040fe20000410000 */
[C---:B------:R-:W-:Y:S01]  /*6440*/  FMUL.FTZ R168, R219.reuse, R182 ;  /* 0x000000b6dba87220 */ /* 0x040fe20000410000 */
[C---:B------:R-:W-:Y:S01]  /*6450*/  FMUL.FTZ R179, R219.reuse, R183 ;  /* 0x000000b7dbb37220 */ /* 0x040fe20000410000 */
[----:B------:R-:W-:Y:S01]  /*6460*/  F2FP.BF16.F32.PACK_AB R183, R24, R21 ;  /* 0x0000001518b7723e */ /* 0x000fe200000010ff */
[----:B------:R-:W-:Y:S01]  /*6470*/  FMUL.FTZ R8, R219, R5 ;  /* 0x00000005db087220 */ /* 0x000fe20000410000 */
[----:B------:R-:W-:Y:S01]  /*6480*/  F2FP.BF16.F32.PACK_AB R182, R22, R25 ;  /* 0x0000001916b6723e */ /* 0x000fe200000010ff */
[----:B------:R-:W-:Y:S01]  /*6490*/  FFMA.FTZ R15, R15, R152, R88 ;  /* 0x000000980f0f7223 */ /* 0x000fe20000010058 */
[----:B------:R-:W0:Y:S01]  /*64a0*/  LDC.64 R24, c[0x0][0x428] ;  /* 0x00010a00ff187b82 */ /* 0x000e220000000a00 */
[----:B------:R-:W-:Y:S01]  /*64b0*/  FFMA.FTZ R12, R12, R153, R89 ;  /* 0x000000990c0c7223 */ /* 0x000fe20000010059 */
[C---:B------:R-:W-:Y:S01]  /*64c0*/  FADD.FTZ R17, -R221.reuse, R17 ;  /* 0x00000011dd117221 */ /* 0x040fe20000010100 */
[----:B------:R-:W-:Y:S01]  /*64d0*/  FADD.FTZ R14, -R221, R14 ;  /* 0x0000000edd0e7221 */ /* 0x000fe20000010100 */
[----:B------:R-:W-:Y:S01]  /*64e0*/  FMUL.FTZ R5, R219, R6 ;  /* 0x00000006db057220 */ /* 0x000fe20000410000 */
[C---:B------:R-:W-:Y:S01]  /*64f0*/  FADD.FTZ R7, -R221.reuse, R7 ;  /* 0x00000007dd077221 */ /* 0x040fe20000010100 */
[----:B------:R-:W-:Y:S01]  /*6500*/  FADD.FTZ R176, -R221, R176 ;  /* 0x000000b0ddb07221 */ /* 0x000fe20000010100 */
[C---:B------:R-:W-:Y:S01]  /*6510*/  FMUL.FTZ R6, R219.reuse, R3 ;  /* 0x00000003db067220 */ /* 0x040fe20000410000 */
[----:B------:R-:W-:Y:S01]  /*6520*/  FMUL.FTZ R2, R219, R2 ;  /* 0x00000002db027220 */ /* 0x000fe20000410000 */
[----:B------:R-:W-:Y:S01]  /*6530*/  FADD.FTZ R181, -R221, R181 ;  /* 0x000000b5ddb57221 */ /* 0x000fe20000010100 */
[C---:B------:R-:W-:Y:S01]  /*6540*/  FMUL.FTZ R9, R219.reuse, R9 ;  /* 0x00000009db097220 */ /* 0x040fe20000410000 */
[C---:B------:R-:W-:Y:S01]  /*6550*/  FMUL.FTZ R4, R219.reuse, R4 ;  /* 0x00000004db047220 */ /* 0x040fe20000410000 */
[C---:B------:R-:W-:Y:S01]  /*6560*/  FMUL.FTZ R27, R219.reuse, R27 ;  /* 0x0000001bdb1b7220 */ /* 0x040fe20000410000 */
[C---:B------:R-:W-:Y:S01]  /*6570*/  FMUL.FTZ R20, R219.reuse, R20 ;  /* 0x00000014db147220 */ /* 0x040fe20000410000 */
[C---:B------:R-:W-:Y:S01]  /*6580*/  FMUL.FTZ R17, R219.reuse, R17 ;  /* 0x00000011db117220 */ /* 0x040fe20000410000 */
[C---:B------:R-:W-:Y:S01]  /*6590*/  FMUL.FTZ R14, R219.reuse, R14 ;  /* 0x0000000edb0e7220 */ /* 0x040fe20000410000 */
[----:B------:R-:W-:Y:S01]  /*65a0*/  F2FP.BF16.F32.PACK_AB R22, R12, R15 ;  /* 0x0000000f0c16723e */ /* 0x000fe200000010ff */
[C---:B------:R-:W-:Y:S01]  /*65b0*/  FMUL.FTZ R7, R219.reuse, R7 ;  /* 0x00000007db077220 */ /* 0x040fe20000410000 */
[----:B------:R-:W-:Y:S01]  /*65c0*/  FMUL.FTZ R3, R219, R176 ;  /* 0x000000b0db037220 */ /* 0x000fe20000410000 */
[----:B------:R-:W-:Y:S01]  /*65d0*/  FFMA.FTZ R5, R5, R144, R80 ;  /* 0x0000009005057223 */ /* 0x000fe20000010050 */
[----:B------:R-:W-:Y:S01]  /*65e0*/  FFMA.FTZ R12, R2, R147, R83 ;  /* 0x00000093020c7223 */ /* 0x000fe20000010053 */
[----:B------:R-:W-:Y:S01]  /*65f0*/  FFMA.FTZ R6, R6, R145, R81 ;  /* 0x0000009106067223 */ /* 0x000fe20000010051 */
[----:B------:R-:W-:Y:S01]  /*6600*/  FMUL.FTZ R176, R219, R181 ;  /* 0x000000b5dbb07220 */ /* 0x000fe20000410000 */
[----:B------:R-:W-:Y:S01]  /*6610*/  FFMA.FTZ R9, R9, R150, R86 ;  /* 0x0000009609097223 */ /* 0x000fe20000010056 */
[----:B------:R-:W-:Y:S01]  /*6620*/  FFMA.FTZ R2, R4, R151, R87 ;  /* 0x0000009704027223 */ /* 0x000fe20000010057 */
[----:B------:R-:W-:Y:S01]  /*6630*/  FADD.FTZ R180, -R221, R180 ;  /* 0x000000b4ddb47221 */ /* 0x000fe20000010100 */
        /* <DEDUP_REMOVED lines=14> */
[----:B------:R-:W-:Y:S01]  /*6720*/  FADD.FTZ R186, -R221, R186 ;  /* 0x000000baddba7221 */ /* 0x000fe20000010100 */
[----:B--2---:R-:W-:-:S04]  /*6730*/  @!P2 IMAD.WIDE R170, R173, 0x4, R170 ;  /* 0x00000004adaaa825 */ /* 0x004fc800078e02aa */
[----:B------:R-:W-:Y:S01]  /*6740*/  FMUL.FTZ R220, R219, R180 ;  /* 0x000000b4dbdc7220 */ /* 0x000fe20000410000 */
[----:B------:R-:W-:Y:S01]  /*6750*/  F2FP.BF16.F32.PACK_AB R5, R2, R9 ;  /* 0x000000090205723e */ /* 0x000fe200000010ff */
[----:B------:R-:W-:Y:S01]  /*6760*/  FADD.FTZ R189, -R221, R189 ;  /* 0x000000bdddbd7221 */ /* 0x000fe20000010100 */
[----:B------:R-:W-:Y:S01]  /*6770*/  F2FP.BF16.F32.PACK_AB R181, R26, R181 ;  /* 0x000000b51ab5723e */ /* 0x000fe200000010ff */
[----:B0-----:R-:W-:Y:S01]  /*6780*/  IMAD.WIDE.U32 R8, R172, 0x10, R24 ;  /* 0x00000010ac087825 */ /* 0x001fe200078e0018 */
[----:B------:R-:W-:-:S03]  /*6790*/  F2FP.BF16.F32.PACK_AB R180, R20, R27 ;  /* 0x0000001b14b4723e */ /* 0x000fc600000010ff */
[----:B------:R-:W-:Y:S01]  /*67a0*/  FADD.FTZ R232, -R221, R199 ;  /* 0x000000c7dde87221 */ /* 0x000fe20000010100 */
[----:B------:R-:W-:Y:S01]  /*67b0*/  F2FP.BF16.F32.PACK_AB R21, R18, R21 ;  /* 0x000000151215723e */ /* 0x000fe200000010ff */
[----:B------:R-:W-:Y:S01]  /*67c0*/  IMAD.WIDE.U32 R18, R19, 0x10, R24 ;  /* 0x0000001013127825 */ /* 0x000fe200078e0018 */
[----:B------:R-:W-:-:S03]  /*67d0*/  F2FP.BF16.F32.PACK_AB R23, R16, R13 ;  /* 0x0000000d1017723e */ /* 0x000fc600000010ff */
[C---:B------:R-:W-:Y:S01]  /*67e0*/  FMUL.FTZ R199, R219.reuse, R186 ;  /* 0x000000badbc77220 */ /* 0x040fe20000410000 */
[----:B------:R-:W-:Y:S01]  /*67f0*/  F2FP.BF16.F32.PACK_AB R20, R14, R17 ;  /* 0x000000110e14723e */ /* 0x000fe200000010ff */
[----:B------:R-:W-:Y:S01]  /*6800*/  FMUL.FTZ R186, R219, R189 ;  /* 0x000000bddbba7220 */ /* 0x000fe20000410000 */
[----:B------:R-:W-:Y:S01]  /*6810*/  F2FP.BF16.F32.PACK_AB R4, R4, R11 ;  /* 0x0000000b0404723e */ /* 0x000fe200000010ff */
[----:B------:R-:W-:Y:S01]  /*6820*/  IMAD.WIDE.U32 R10, R10, 0x10, R24 ;  /* 0x000000100a0a7825 */ /* 0x000fe200078e0018 */
[----:B------:R-:W-:Y:S01]  /*6830*/  F2FP.BF16.F32.PACK_AB R7, R12, R7 ;  /* 0x000000070c07723e */ /* 0x000fe200000010ff */
[----:B------:R0:W-:Y:S02]  /*6840*/  @!P2 STG.E desc[UR6][R170.64], R219 ;  /* 0x000000dbaa00a986 */ /* 0x0001e4000c101906 */
[C---:B------:R-:W-:Y:S01]  /*6850*/  FADD.FTZ R212, -R221.reuse, R212 ;  /* 0x000000d4ddd47221 */ /* 0x040fe20000010100 */
[C---:B------:R-:W-:Y:S01]  /*6860*/  FADD.FTZ R224, -R221.reuse, R213 ;  /* 0x000000d5dde07221 */ /* 0x040fe20000010100 */
[----:B------:R-:W-:Y:S01]  /*6870*/  FADD.FTZ R228, -R221, R203 ;  /* 0x000000cbdde47221 */ /* 0x000fe20000010100 */
[----:B------:R1:W-:Y:S01]  /*6880*/  STG.E.128 desc[UR6][R8.64], R180 ;  /* 0x000000b408007986 */ /* 0x0003e2000c101d06 */
[C---:B------:R-:W-:Y:S01]  /*6890*/  FMUL.FTZ R203, R219.reuse, R212 ;  /* 0x000000d4dbcb7220 */ /* 0x040fe20000410000 */
[----:B------:R-:W-:Y:S01]  /*68a0*/  FMUL.FTZ R224, R219, R224 ;  /* 0x000000e0dbe07220 */ /* 0x000fe20000410000 */
[----:B------:R-:W-:Y:S01]  /*68b0*/  FADD.FTZ R196, -R221, R196 ;  /* 0x000000c4ddc47221 */ /* 0x000fe20000010100 */
[----:B------:R2:W-:Y:S01]  /*68c0*/  STG.E.128 desc[UR6][R18.64], R20 ;  /* 0x0000001412007986 */ /* 0x0005e2000c101d06 */
[----:B------:R-:W-:Y:S01]  /*68d0*/  FFMA.FTZ R3, R3, R142, R78 ;  /* 0x0000008e03037223 */ /* 0x000fe2000001004e */
[----:B------:R-:W-:Y:S01]  /*68e0*/  FFMA.FTZ R176, R176, R143, R79 ;  /* 0x0000008fb0b07223 */ /* 0x000fe2000001004f */
[----:B------:R-:W-:Y:S01]  /*68f0*/  FMUL.FTZ R196, R219, R196 ;  /* 0x000000c4dbc47220 */ /* 0x000fe20000410000 */
[----:B------:R3:W-:Y:S01]  /*6900*/  STG.E.128 desc[UR6][R10.64], R4 ;  /* 0x000000040a007986 */ /* 0x0007e2000c101d06 */
[----:B0-----:R-:W-:Y:S01]  /*6910*/  FFMA.FTZ R170, R203, R112, R48 ;  /* 0x00000070cbaa7223 */ /* 0x001fe20000010030 */
[C---:B------:R-:W-:Y:S01]  /*6920*/  FADD.FTZ R197, -R221.reuse, R197 ;  /* 0x000000c5ddc57221 */ /* 0x040fe20000010100 */
[C---:B------:R-:W-:Y:S01]  /*6930*/  FADD.FTZ R208, -R221.reuse, R208 ;  /* 0x000000d0ddd07221 */ /* 0x040fe20000010100 */
[C---:B------:R-:W-:Y:S01]  /*6940*/  FADD.FTZ R175, -R221.reuse, R175 ;  /* 0x000000afddaf7221 */ /* 0x040fe20000010100 */
[C---:B------:R-:W-:Y:S01]  /*6950*/  FADD.FTZ R191, -R221.reuse, R191 ;  /* 0x000000bfddbf7221 */ /* 0x040fe20000010100 */
[C---:B------:R-:W-:Y:S01]  /*6960*/  FADD.FTZ R210, -R221.reuse, R210 ;  /* 0x000000d2ddd27221 */ /* 0x040fe20000010100 */
[----:B------:R-:W-:Y:S01]  /*6970*/  FADD.FTZ R177, -R221, R177 ;  /* 0x000000b1ddb17221 */ /* 0x000fe20000010100 */
[C---:B------:R-:W-:Y:S01]  /*6980*/  FMUL.FTZ R197, R219.reuse, R197 ;  /* 0x000000c5dbc57220 */ /* 0x040fe20000410000 */
[----:B------:R-:W-:Y:S01]  /*6990*/  FMUL.FTZ R208, R219, R208 ;  /* 0x000000d0dbd07220 */ /* 0x000fe20000410000 */
[----:B-1----:R-:W-:Y:S01]  /*69a0*/  FFMA.FTZ R8, R179, R132, R68 ;  /* 0x00000084b3087223 */ /* 0x002fe20000010044 */
[C---:B------:R-:W-:Y:S01]  /*69b0*/  FADD.FTZ R185, -R221.reuse, R185 ;  /* 0x000000b9ddb97221 */ /* 0x040fe20000010100 */
[C---:B------:R-:W-:Y:S01]  /*69c0*/  FADD.FTZ R190, -R221.reuse, R190 ;  /* 0x000000beddbe7221 */ /* 0x040fe20000010100 */
[C---:B------:R-:W-:Y:S01]  /*69d0*/  FADD.FTZ R187, -R221.reuse, R187 ;  /* 0x000000bbddbb7221 */ /* 0x040fe20000010100 */
[----:B--2---:R-:W-:Y:S01]  /*69e0*/  FFMA.FTZ R19, R186, R129, R65 ;  /* 0x00000081ba137223 */ /* 0x004fe20000010041 */
[C---:B------:R-:W-:Y:S01]  /*69f0*/  FADD.FTZ R194, -R221.reuse, R194 ;  /* 0x000000c2ddc27221 */ /* 0x040fe20000010100 */
[----:B------:R-:W-:Y:S01]  /*6a00*/  FADD.FTZ R204, -R221, R204 ;  /* 0x000000ccddcc7221 */ /* 0x000fe20000010100 */
[----:B------:R-:W-:Y:S01]  /*6a10*/  FMUL.FTZ R175, R219, R175 ;  /* 0x000000afdbaf7220 */ /* 0x000fe20000410000 */
[----:B---3--:R-:W-:Y:S01]  /*6a20*/  FFMA.FTZ R10, R199, R128, R64 ;  /* 0x00000080c70a7223 */ /* 0x008fe20000010040 */
[----:B------:R-:W-:Y:S01]  /*6a30*/  F2FP.BF16.F32.PACK_AB R5, R176, R3 ;  /* 0x00000003b005723e */ /* 0x000fe200000010ff */
[----:B------:R-:W-:Y:S01]  /*6a40*/  FFMA.FTZ R3, R196, R133, R69 ;  /* 0x00000085c4037223 */ /* 0x000fe20000010045 */
[C---:B------:R-:W-:Y:S01]  /*6a50*/  FMUL.FTZ R191, R219.reuse, R191 ;  /* 0x000000bfdbbf7220 */ /* 0x040fe20000410000 */
[----:B------:R-:W-:Y:S01]  /*6a60*/  FMUL.FTZ R210, R219, R210 ;  /* 0x000000d2dbd27220 */ /* 0x000fe20000410000 */
[----:B------:R-:W-:Y:S01]  /*6a70*/  F2FP.BF16.F32.PACK_AB R10, R19, R10 ;  /* 0x0000000a130a723e */ /* 0x000fe200000010ff */
[----:B------:R-:W-:Y:S01]  /*6a80*/  FFMA.FTZ R19, R224, R113, R49 ;  /* 0x00000071e0137223 */ /* 0x000fe20000010031 */
[C---:B------:R-:W-:Y:S01]  /*6a90*/  FADD.FTZ R195, -R221.reuse, R195 ;  /* 0x000000c3ddc37221 */ /* 0x040fe20000010100 */
[C---:B------:R-:W-:Y:S01]  /*6aa0*/  FADD.FTZ R206, -R221.reuse, R206 ;  /* 0x000000ceddce7221 */ /* 0x040fe20000010100 */
[C---:B------:R-:W-:Y:S01]  /*6ab0*/  FADD.FTZ R207, -R221.reuse, R207 ;  /* 0x000000cfddcf7221 */ /* 0x040fe20000010100 */
[----:B------:R-:W-:Y:S01]  /*6ac0*/  FADD.FTZ R209, -R221, R209 ;  /* 0x000000d1ddd17221 */ /* 0x000fe20000010100 */
[----:B------:R-:W-:Y:S01]  /*6ad0*/  F2FP.BF16.F32.PACK_AB R170, R19, R170 ;  /* 0x000000aa13aa723e */ /* 0x000fe200000010ff */
[C---:B------:R-:W-:Y:S01]  /*6ae0*/  FADD.FTZ R218, -R221.reuse, R218 ;  /* 0x000000daddda7221 */ /* 0x040fe20000010100 */
[----:B------:R-:W0:Y:S01]  /*6af0*/  LDC.64 R18, c[0x0][0x380] ;  /* 0x0000e000ff127b82 */ /* 0x000e220000000a00 */
        /* <DEDUP_REMOVED lines=9> */
[----:B------:R-:W-:Y:S01]  /*6b90*/  FMUL.FTZ R177, R219, R177 ;  /* 0x000000b1dbb17220 */ /* 0x000fe20000410000 */
[----:B------:R-:W-:Y:S01]  /*6ba0*/  FFMA.FTZ R22, R197, R120, R56 ;  /* 0x00000078c5167223 */ /* 0x000fe20000010038 */
[----:B------:R-:W-:Y:S01]  /*6bb0*/  FFMA.FTZ R21, R208, R121, R57 ;  /* 0x00000079d0157223 */ /* 0x000fe20000010039 */
[----:B------:R-:W-:Y:S01]  /*6bc0*/  F2FP.BF16.F32.PACK_AB R8, R3, R8 ;  /* 0x000000080308723e */ /* 0x000fe200000010ff */
        /* <DEDUP_REMOVED lines=9> */
[----:B------:R-:W-:Y:S01]  /*6c60*/  FFMA.FTZ R20, R191, R124, R60 ;  /* 0x0000007cbf147223 */ /* 0x000fe2000001003c */
[----:B------:R-:W-:Y:S01]  /*6c70*/  FFMA.FTZ R3, R210, R125, R61 ;  /* 0x0000007dd2037223 */ /* 0x000fe2000001003d */
[C---:B------:R-:W-:Y:S01]  /*6c80*/  FMUL.FTZ R195, R219.reuse, R195 ;  /* 0x000000c3dbc37220 */ /* 0x040fe20000410000 */
        /* <DEDUP_REMOVED lines=44> */
[----:B------:R-:W-:Y:S01]  /*6f50*/  IMAD.WIDE.U32 R12, R0, 0x10, R24 ;  /* 0x00000010000c7825 */ /* 0x000fe200078e0018 */
        /* <DEDUP_REMOVED lines=25> */
.L_x_8929:
        /* <DEDUP_REMOVED lines=8> */
.L_x_8932:
[----:B------:R-:W-:Y:S05]  /*7170*/  BSYNC B0 ;  /* 0x0000000000007941 */ /* 0x000fea0003800000 */
.L_x_8931:
[----:B------:R-:W-:Y:S01]  /*7180*/  MOV R168, R223 ;  /* 0x000000df00a87202 */ /* 0x000fe20000000f00 */
[----:B------:R-:W-:Y:S02]  /*7190*/  HFMA2 R226, -RZ, RZ, 0, 1.1920928955078125e-07 ;  /* 0x00000002ffe27431 */ /* 0x000fe400000001ff */
[----:B------:R-:W-:Y:S01]  /*71a0*/  IMAD.MOV.U32 R227, RZ, RZ, 0x1f ;  /* 0x0000001fffe37424 */ /* 0x000fe200078e00ff */
[----:B------:R-:W-:Y:S01]  /*71b0*/  MOV R224, 0xffffffff ;  /* 0xffffffff00e07802 */ /* 0x000fe20000000f00 */
[----:B------:R-:W-:-:S05]  /*71c0*/  FADD.FTZ R170, R171, R168 ;  /* 0x000000a8abaa7221 */ /* 0x000fca0000010000 */
[----:B------:R-:W-:-:S07]  /*71d0*/  MOV R225, R170 ;  /* 0x000000aa00e17202 */ /* 0x000fce0000000f00 */
[----:B------:R-:W-:Y:S05]  /*71e0*/  WARPSYNC.COLLECTIVE R224, `(.L_x_8933) ;  /* 0x00000000e0087348 */ /* 0x000fea0003c00000 */
[----:B------:R0:W1:Y:S02]  /*71f0*/  SHFL.BFLY P4, R223, R225, R226, R227 ;  /* 0x0c0000e2e1df7389 */ /* 0x00006400000800e3 */
[----:B01----:R-:W-:Y:S05]  /*7200*/  ENDCOLLECTIVE ;  /* 0x000000000000791b */ /* 0x003fea0003800000 */
.L_x_8933:
[----:B------:R-:W-:Y:S01]  /*7210*/  HFMA2 R226, -RZ, RZ, 0, 2.384185791015625e-07 ;  /* 0x00000004ffe27431 */ /* 0x000fe200000001ff */
[----:B------:R-:W-:-:S05]  /*7220*/  MOV R169, R223 ;  /* 0x000000df00a97202 */ /* 0x000fca0000000f00 */
[----:B------:R-:W-:Y:S02]  /*7230*/  FADD.FTZ R219, R170, R169 ;  /* 0x000000a9aadb7221 */ /* 0x000fe40000010000 */
[----:B------:R-:W0:Y:S03]  /*7240*/  LDC R169, c[0x0][0x400] ;  /* 0x00010000ffa97b82 */ /* 0x000e260000000800 */
[----:B------:R-:W-:-:S07]  /*7250*/  MOV R225, R219 ;  /* 0x000000db00e17202 */ /* 0x000fce0000000f00 */
[----:B0-----:R-:W-:Y:S05]  /*7260*/  WARPSYNC.COLLECTIVE R224, `(.L_x_8934) ;  /* 0x00000000e0087348 */ /* 0x001fea0003c00000 */
[----:B------:R1:W2:Y:S02]  /*7270*/  SHFL.BFLY P4, R223, R225, R226, R227 ;  /* 0x0c0000e2e1df7389 */ /* 0x0002a400000800e3 */
[----:B012---:R-:W-:Y:S05]  /*7280*/  ENDCOLLECTIVE ;  /* 0x000000000000791b */ /* 0x007fea0003800000 */
.L_x_8934:
[----:B------:R-:W-:Y:S01]  /*7290*/  HFMA2 R226, -RZ, RZ, 0, 4.76837158203125e-07 ;  /* 0x00000008ffe27431 */ /* 0x000fe200000001ff */
[----:B------:R-:W-:-:S05]  /*72a0*/  MOV R168, R223 ;  /* 0x000000df00a87202 */ /* 0x000fca0000000f00 */
[----:B------:R-:W-:-:S05]  /*72b0*/  FADD.FTZ R221, R219, R168 ;  /* 0x000000a8dbdd7221 */ /* 0x000fca0000010000 */
[----:B------:R-:W-:-:S07]  /*72c0*/  MOV R225, R221 ;  /* 0x000000dd00e17202 */ /* 0x000fce0000000f00 */
[----:B------:R-:W-:Y:S05]  /*72d0*/  WARPSYNC.COLLECTIVE R224, `(.L_x_8935) ;  /* 0x00000000e0087348 */ /* 0x000fea0003c00000 */
[----:B------:R0:W1:Y:S02]  /*72e0*/  SHFL.BFLY P4, R223, R225, R226, R227 ;  /* 0x0c0000e2e1df7389 */ /* 0x00006400000800e3 */
[----:B01----:R-:W-:Y:S05]  /*72f0*/  ENDCOLLECTIVE ;  /* 0x000000000000791b */ /* 0x003fea0003800000 */
.L_x_8935:
[----:B------:R-:W-:Y:S01]  /*7300*/  HFMA2 R226, -RZ, RZ, 0, 9.5367431640625e-07 ;  /* 0x00000010ffe27431 */ /* 0x000fe200000001ff */
[----:B------:R-:W-:-:S05]  /*7310*/  MOV R168, R223 ;  /* 0x000000df00a87202 */ /* 0x000fca0000000f00 */
[----:B------:R-:W-:-:S05]  /*7320*/  FADD.FTZ R222, R221, R168 ;  /* 0x000000a8ddde7221 */ /* 0x000fca0000010000 */
[----:B------:R-:W-:-:S07]  /*7330*/  MOV R225, R222 ;  /* 0x000000de00e17202 */ /* 0x000fce0000000f00 */
[----:B------:R-:W-:Y:S05]  /*7340*/  WARPSYNC.COLLECTIVE R224, `(.L_x_8936) ;  /* 0x00000000e0087348 */ /* 0x000fea0003c00000 */
[----:B------:R0:W1:Y:S02]  /*7350*/  SHFL.BFLY P4, R223, R225, R226, R227 ;  /* 0x0c0000e2e1df7389 */ /* 0x00006400000800e3 */
[----:B01----:R-:W-:Y:S05]  /*7360*/  ENDCOLLECTIVE ;  /* 0x000000000000791b */ /* 0x003fea0003800000 */
.L_x_8936:
        /* <DEDUP_REMOVED lines=135> */
.L_x_8937:
[----:B------:R-:W-:Y:S02]  /*7be0*/  HFMA2 R226, -RZ, RZ, 0, 1.1920928955078125e-07 ;  /* 0x00000002ffe27431 */ /* 0x000fe400000001ff */
[----:B------:R-:W-:-:S04]  /*7bf0*/  IMAD.MOV.U32 R171, RZ, RZ, R223 ;  /* 0x000000ffffab7224 */ /* 0x000fc800078e00df */
[----:B------:R-:W-:-:S05]  /*7c00*/  FADD.FTZ R171, R168, R171 ;  /* 0x000000aba8ab7221 */ /* 0x000fca0000010000 */
[----:B------:R-:W-:-:S07]  /*7c10*/  MOV R225, R171 ;  /* 0x000000ab00e17202 */ /* 0x000fce0000000f00 */
[----:B------:R-:W-:Y:S05]  /*7c20*/  WARPSYNC.COLLECTIVE R224, `(.L_x_8938) ;  /* 0x00000000e0087348 */ /* 0x000fea0003c00000 */
[----:B------:R0:W1:Y:S02]  /*7c30*/  SHFL.BFLY P4, R223, R225, R226, R227 ;  /* 0x0c0000e2e1df7389 */ /* 0x00006400000800e3 */
[----:B01----:R-:W-:Y:S05]  /*7c40*/  ENDCOLLECTIVE ;  /* 0x000000000000791b */ /* 0x003fea0003800000 */
.L_x_8938:
[----:B------:R-:W-:Y:S01]  /*7c50*/  HFMA2 R226, -RZ, RZ, 0, 2.384185791015625e-07 ;  /* 0x00000004ffe27431 */ /* 0x000fe200000001ff */
[----:B------:R-:W-:-:S05]  /*7c60*/  MOV R170, R223 ;  /* 0x000000df00aa7202 */ /* 0x000fca0000000f00 */
[----:B------:R-:W-:-:S05]  /*7c70*/  FADD.FTZ R170, R171, R170 ;  /* 0x000000aaabaa7221 */ /* 0x000fca0000010000 */
[----:B------:R-:W-:-:S07]  /*7c80*/  MOV R225, R170 ;  /* 0x000000aa00e17202 */ /* 0x000fce0000000f00 */
[----:B------:R-:W-:Y:S05]  /*7c90*/  WARPSYNC.COLLECTIVE R224, `(.L_x_8939) ;  /* 0x00000000e0087348 */ /* 0x000fea0003c00000 */
[----:B------:R0:W1:Y:S02]  /*7ca0*/  SHFL.BFLY P4, R223, R225, R226, R227 ;  /* 0x0c0000e2e1df7389 */ /* 0x00006400000800e3 */
[----:B01----:R-:W-:Y:S05]  /*7cb0*/  ENDCOLLECTIVE ;  /* 0x000000000000791b */ /* 0x003fea0003800000 */
.L_x_8939:
[----:B------:R-:W-:Y:S01]  /*7cc0*/  HFMA2 R226, -RZ, RZ, 0, 4.76837158203125e-07 ;  /* 0x00000008ffe27431 */ /* 0x000fe200000001ff */
[----:B------:R-:W-:-:S05]  /*7cd0*/  MOV R219, R223 ;  /* 0x000000df00db7202 */ /* 0x000fca0000000f00 */
[----:B------:R-:W-:-:S05]  /*7ce0*/  FADD.FTZ R219, R170, R219 ;  /* 0x000000dbaadb7221 */ /* 0x000fca0000010000 */
[----:B------:R-:W-:-:S07]  /*7cf0*/  MOV R225, R219 ;  /* 0x000000db00e17202 */ /* 0x000fce0000000f00 */
[----:B------:R-:W-:Y:S05]  /*7d00*/  WARPSYNC.COLLECTIVE R224, `(.L_x_8940) ;  /* 0x00000000e0087348 */ /* 0x000fea0003c00000 */
[----:B------:R0:W1:Y:S02]  /*7d10*/  SHFL.BFLY P4, R223, R225, R226, R227 ;  /* 0x0c0000e2e1df7389 */ /* 0x00006400000800e3 */
[----:B01----:R-:W-:Y:S05]  /*7d20*/  ENDCOLLECTIVE ;  /* 0x000000000000791b */ /* 0x003fea0003800000 */
.L_x_8940:
[----:B------:R-:W-:Y:S01]  /*7d30*/  HFMA2 R226, -RZ, RZ, 0, 9.5367431640625e-07 ;  /* 0x00000010ffe27431 */ /* 0x000fe200000001ff */
[----:B------:R-:W-:-:S05]  /*7d40*/  MOV R222, R223 ;  /* 0x000000df00de7202 */ /* 0x000fca0000000f00 */
[----:B------:R-:W-:-:S05]  /*7d50*/  FADD.FTZ R222, R219, R222 ;  /* 0x000000dedbde7221 */ /* 0x000fca0000010000 */
[----:B------:R-:W-:-:S07]  /*7d60*/  MOV R225, R222 ;  /* 0x000000de00e17202 */ /* 0x000fce0000000f00 */
[----:B------:R-:W-:Y:S05]  /*7d70*/  WARPSYNC.COLLECTIVE R224, `(.L_x_8941) ;  /* 0x00000000e0087348 */ /* 0x000fea0003c00000 */
[----:B------:R0:W1:Y:S02]  /*7d80*/  SHFL.BFLY P4, R223, R225, R226, R227 ;  /* 0x0c0000e2e1df7389 */ /* 0x00006400000800e3 */
[----:B01----:R-:W-:Y:S05]  /*7d90*/  ENDCOLLECTIVE ;  /* 0x000000000000791b */ /* 0x003fea0003800000 */
.L_x_8941:
[----:B------:R-:W-:Y:S01]  /*7da0*/  MOV R221, R223 ;  /* 0x000000df00dd7202 */ /* 0x000fe20000000f00 */
[----:B------:R-:W-:Y:S06]  /*7db0*/  BRA `(.L_x_8942) ;  /* 0xffffffe000c07947 */ /* 0x000fec000383ffff */
.L_x_8943:
        /* <DEDUP_REMOVED lines=12> */
.L_x_43871:


//--------------------- .text._ZN10layer_norm31ln_parallel_residual_fwd_kernelINS_13Kernel_traitsIf13__nv_bfloat16S2_S2_fjLj2048ELj1ELj4ELj1ELj16ENS_18Kernel_traits_baseILj2048EfS2_S2_S2_fjLj128EEEEELb1ELb0ELb0EEEvNS_9FwdParamsE --------------------------
	.section	.text._ZN10layer_norm31ln_parallel_residual_fwd_kernelINS_13Kernel_traitsIf13__nv_bfloat16S2_S2_fjLj2048ELj1ELj4ELj1ELj16ENS_18Kernel_traits_baseILj2048EfS2_S2_S2_fjLj128EEEEELb1ELb0ELb0EEEvNS_9FwdParamsE,"ax",@progbits
	.align	128
        .global         _ZN10layer_norm31ln_parallel_residual_fwd_kernelINS_13Kernel_traitsIf13__nv_bfloat16S2_S2_fjLj2048ELj1ELj4ELj1ELj16ENS_18Kernel_traits_baseILj2048EfS2_S2_S2_fjLj128EEEEELb1ELb0ELb0EEEvNS_9FwdParamsE
        .type           _ZN10layer_norm31ln_parallel_residual_fwd_kernelINS_13Kernel_traitsIf13__nv_bfloat16S2_S2_fjLj2048ELj1ELj4ELj1ELj16ENS_18Kernel_traits_baseILj2048EfS2_S2_S2_fjLj128EEEEELb1ELb0ELb0EEEvNS_9FwdParamsE,@function
        .size           _ZN10layer_norm31ln_parallel_residual_fwd_kernelINS_13Kernel_traitsIf13__nv_bfloat16S2_S2_fjLj2048ELj1ELj4ELj1ELj16ENS_18Kernel_traits_baseILj2048EfS2_S2_S2_fjLj128EEEEELb1ELb0ELb0EEEvNS_9FwdParamsE,(.L_x_43872 - _ZN10layer_norm31ln_parallel_residual_fwd_kernelINS_13Kernel_traitsIf13__nv_bfloat16S2_S2_fjLj2048ELj1ELj4ELj1ELj16ENS_18Kernel_traits_baseILj2048EfS2_S2_S2_fjLj128EEEEELb1ELb0ELb0EEEvNS_9FwdParamsE)
        .other          _ZN10layer_norm31ln_parallel_residual_fwd_kernelINS_13Kernel_traitsIf13__nv_bfloat16S2_S2_fjLj2048ELj1ELj4ELj1ELj16ENS_18Kernel_traits_baseILj2048EfS2_S2_S2_fjLj128EEEEELb1ELb0ELb0EEEvNS_9FwdParamsE,@"STO_CUDA_ENTRY STV_DEFAULT"
_ZN10layer_norm31ln_parallel_residual_fwd_kernelINS_13Kernel_traitsIf13__nv_bfloat16S2_S2_fjLj2048ELj1ELj4ELj1ELj16ENS_18Kernel_traits_baseILj2048EfS2_S2_S2_fjLj128EEEEELb1ELb0ELb0EEEvNS_9FwdParamsE:
.text._ZN10layer_norm31ln_parallel_residual_fwd_kernelINS_13Kernel_traitsIf13__nv_bfloat16S2_S2_fjLj2048ELj1ELj4ELj1ELj16ENS_18Kernel_traits_baseILj2048EfS2_S2_S2_fjLj128EEEEELb1ELb0ELb0EEEvNS_9FwdParamsE:
        /* <DEDUP_REMOVED lines=20> */
[----:B------:R-:W-:-:S02]  /*0140*/  SHF.R.S32.HI R0, RZ, 0x1f, R9 ;  /* 0x0000001fff007819 */ /* 0x000fc40000011409 */
[----:B------:R-:W-:Y:S02]  /*0150*/  MOV R13, R211 ;  /* 0x000000d3000d7202 */ /* 0x000fe40000000f00 */
[----:B------:R-:W-:Y:S02]  /*0160*/  LEA.HI R0, R0, R9, RZ, 0x3 ;  /* 0x0000000900007211 */ /* 0x000fe400078f18ff */
[----:B------:R-:W-:Y:S01]  /*0170*/  LOP3.LUT R27, R13, 0x1f, RZ, 0x3c, !PT ;  /* 0x0000001f0d1b7812 */ /* 0x000fe200078e3cff */
[----:B0-----:R-:W-:-:S03]  /*0180*/  UISETP.NE.U32.AND UP0, UPT, UR4, URZ, UPT ;  /* 0x000000ff0400728c */ /* 0x001fc6000bf05070 */
[----:B------:R-:W-:Y:S01]  /*0190*/  LEA.HI.SX32 R27, R0, R27, 0x1d ;  /* 0x0000001b001b7211 */ /* 0x000fe200078feaff */
[----:B------:R-:W-:Y:S01]  /*01a0*/  UISETP.NE.AND.EX UP0, UPT, UR5, URZ, UPT, UP0 ;  /* 0x000000ff0500728c */ /* 0x000fe2000bf05300 */
[----:B--2---:R-:W-:-:S05]  /*01b0*/  @P0 IADD3 R5, P1, PT, R2, R7, RZ ;  /* 0x0000000702050210 */ /* 0x004fca0007f3e0ff */
        /* <DEDUP_REMOVED lines=26> */
[----:B------:R-:W4:Y:S01]  /*0360*/  LDL.64 R50, [R1+0x198] ;  /* 0x0001980001327983 */ /* 0x000f220000100a00 */
[C---:B------:R-:W-:Y:S01]  /*0370*/  ISETP.GE.U32.AND P2, PT, R27.reuse, 0x20, PT ;  /* 0x000000201b00780c */ /* 0x040fe20003f46070 */
[----:B------:R-:W1:Y:S01]  /*0380*/  LDC.64 R14, c[0x0][0x3d8] ;  /* 0x0000f600ff0e7b82 */ /* 0x000e620000000a00 */
[----:B------:R-:W-:Y:S01]  /*0390*/  ISETP.GE.U32.AND P0, PT, R27, 0x40, PT ;  /* 0x000000401b00780c */ /* 0x000fe20003f06070 */
[----:B------:R-:W4:Y:S04]  /*03a0*/  LDL.64 R36, [R1+0x150] ;  /* 0x0001500001247983 */ /* 0x000f280000100a00 */
[----:B------:R-:W4:Y:S02]  /*03b0*/  LDL.64 R38, [R1+0x158] ;  /* 0x0001580001267983 */ /* 0x000f240000100a00 */
[----:B------:R-:W4:Y:S02]  /*03c0*/  LDC.64 R16, c[0x0][0x3d0] ;  /* 0x0000f400ff107b82 */ /* 0x000f240000000a00 */
[----:B------:R-:W4:Y:S02]  /*03d0*/  LDL.64 R32, [R1+0x140] ;  /* 0x0001400001207983 */ /* 0x000f240000100a00 */
[----:B0-----:R-:W-:-:S02]  /*03e0*/  @P2 IMAD.WIDE.U32 R6, R13, 0x20, R6 ;  /* 0x000000200d062825 */ /* 0x001fc400078e0006 */
[----:B------:R-:W4:Y:S02]  /*03f0*/  LDL.64 R34, [R1+0x148] ;  /* 0x0001480001227983 */ /* 0x000f240000100a00 */
[C---:B-1----:R-:W-:Y:S01]  /*0400*/  @P2 IMAD.WIDE.U32 R8, R13.reuse, 0x20, R8 ;  /* 0x000000200d082825 */ /* 0x042fe200078e0008 */
[----:B------:R-:W-:Y:S01]  /*0410*/  @P2 LOP3.LUT R13, R13, 0x20, RZ, 0xfc, !PT ;  /* 0x000000200d0d2812 */ /* 0x000fe200078efcff */
[----:B------:R-:W0:Y:S04]  /*0420*/  LDC.64 R18, c[0x0][0x3d8] ;  /* 0x0000f600ff127b82 */ /* 0x000e280000000a00 */
[----:B------:R-:W-:-:S04]  /*0430*/  @P0 IMAD.WIDE.U32 R10, R13, 0x20, R10 ;  /* 0x000000200d0a0825 */ /* 0x000fc800078e000a */
[----:B------:R-:W-:Y:S01]  /*0440*/  @P0 IMAD.WIDE.U32 R14, R13, 0x20, R14 ;  /* 0x000000200d0e0825 */ /* 0x000fe200078e000e */
[----:B--2---:R-:W2:Y:S04]  /*0450*/  @P2 LDG.E.128 R20, desc[UR6][R6.64+0x10] ;  /* 0x0000100606142981 */ /* 0x004ea8000c1e1d00 */
[----:B---3--:R-:W3:Y:S04]  /*0460*/  @P0 LDG.E.128 R28, desc[UR6][R10.64+0x10] ;  /* 0x000010060a1c0981 */ /* 0x008ee8000c1e1d00 */
[----:B----4-:R-:W4:Y:S04]  /*0470*/  @P2 LDG.E.128 R56, desc[UR6][R8.64+0x10] ;  /* 0x0000100608382981 */ /* 0x010f28000c1e1d00 */
[----:B------:R-:W4:Y:S04]  /*0480*/  @P2 LDG.E.128 R60, desc[UR6][R8.64] ;  /* 0x00000006083c2981 */ /* 0x000f28000c1e1d00 */
[----:B------:R1:W4:Y:S04]  /*0490*/  @P2 LDG.E.128 R64, desc[UR6][R6.64] ;  /* 0x0000000606402981 */ /* 0x000328000c1e1d00 */
[----:B------:R0:W4:Y:S01]  /*04a0*/  @P0 LDG.E.128 R48, desc[UR6][R10.64] ;  /* 0x000000060a300981 */ /* 0x000122000c1e1d00 */
[----:B------:R-:W-:Y:S01]  /*04b0*/  ISETP.GE.U32.AND P1, PT, R27, 0x60, PT ;  /* 0x000000601b00780c */ /* 0x000fe20003f26070 */
[----:B------:R-:W-:Y:S01]  /*04c0*/  @P0 VIADD R13, R13, 0x20 ;  /* 0x000000200d0d0836 */ /* 0x000fe20000000000 */
[----:B-1----:R-:W1:Y:S01]  /*04d0*/  LDC.64 R6, c[0x0][0x3d8] ;  /* 0x0000f600ff067b82 */ /* 0x002e620000000a00 */
[----:B------:R-:W4:Y:S04]  /*04e0*/  @P0 LDG.E.128 R40, desc[UR6][R14.64+0x10] ;  /* 0x000010060e280981 */ /* 0x000f28000c1e1d00 */
[----:B------:R3:W4:Y:S01]  /*04f0*/  @P0 LDG.E.128 R44, desc[UR6][R14.64] ;  /* 0x000000060e2c0981 */ /* 0x000722000c1e1d00 */
[----:B------:R-:W-:-:S02]  /*0500*/  LOP3.LUT R25, R25, 0xfffffbff, RZ, 0xc0, !PT ;  /* 0xfffffbff19197812 */ /* 0x000fc400078ec0ff */
[----:B------:R-:W1:Y:S03]  /*0510*/  LDC.64 R8, c[0x0][0x3d8] ;  /* 0x0000f600ff087b82 */ /* 0x000e660000000a00 */
[----:B------:R-:W-:-:S05]  /*0520*/  @P1 IMAD.WIDE.U32 R16, R13, 0x20, R16 ;  /* 0x000000200d101825 */ /* 0x000fca00078e0010 */
[----:B------:R-:W4:Y:S04]  /*0530*/  @P1 LDG.E.128 R36, desc[UR6][R16.64] ;  /* 0x0000000610241981 */ /* 0x000f28000c1e1d00 */
[----:B--2---:R2:W-:Y:S01]  /*0540*/  @P2 STL.64 [R1+0x1c0], R20 ;  /* 0x0001c01401002387 */ /* 0x0045e20000100a00 */
[----:B0-----:R-:W-:Y:S01]  /*0550*/  @P1 IMAD.WIDE.U32 R18, R13, 0x20, R18 ;  /* 0x000000200d121825 */ /* 0x001fe200078e0012 */
[----:B------:R-:W0:Y:S02]  /*0560*/  LDC.64 R10, c[0x0][0x3d0] ;  /* 0x0000f400ff0a7b82 */ /* 0x000e240000000a00 */
[----:B------:R1:W-:Y:S04]  /*0570*/  @P2 STL.64 [R1+0x1c8], R22 ;  /* 0x0001c81601002387 */ /* 0x0003e80000100a00 */
[----:B---3--:R3:W-:Y:S01]  /*0580*/  @P0 STL.64 [R1+0x180], R28 ;  /* 0x0001801c01000387 */ /* 0x0087e20000100a00 */
[----:B------:R-:W-:Y:S01]  /*0590*/  ISETP.GE.U32.AND P3, PT, R27, 0xc0, PT ;  /* 0x000000c01b00780c */ /* 0x000fe20003f66070 */
[----:B------:R-:W0:Y:S02]  /*05a0*/  LDC.64 R14, c[0x0][0x3d8] ;  /* 0x0000f600ff0e7b82 */ /* 0x000e240000000a00 */
[----:B------:R3:W-:Y:S04]  /*05b0*/  @P0 STL.64 [R1+0x188], R30 ;  /* 0x0001881e01000387 */ /* 0x0007e80000100a00 */
[----:B----4-:R-:W-:Y:S02]  /*05c0*/  @P2 STL.64 [R1+0x1a0], R56 ;  /* 0x0001a03801002387 */ /* 0x010fe40000100a00 */
[----:B--2---:R-:W2:Y:S02]  /*05d0*/  LDC.64 R20, c[0x0][0x3d0] ;  /* 0x0000f400ff147b82 */ /* 0x004ea40000000a00 */
[----:B------:R-:W-:Y:S04]  /*05e0*/  @P2 STL.64 [R1+0x1a8], R58 ;  /* 0x0001a83a01002387 */ /* 0x000fe80000100a00 */
[----:B------:R-:W-:Y:S02]  /*05f0*/  @P2 STL.64 [R1+0x1b0], R60 ;  /* 0x0001b03c01002387 */ /* 0x000fe40000100a00 */
[----:B-1----:R-:W1:Y:S02]  /*0600*/  LDC.64 R22, c[0x0][0x3d8] ;  /* 0x0000f600ff167b82 */ /* 0x002e640000000a00 */
[----:B------:R-:W-:Y:S04]  /*0610*/  @P2 STL.64 [R1+0x1b8], R62 ;  /* 0x0001b83e01002387 */ /* 0x000fe80000100a00 */
[----:B------:R4:W-:Y:S01]  /*0620*/  @P2 STL.64 [R1+0x1d0], R64 ;  /* 0x0001d04001002387 */ /* 0x0009e20000100a00 */
[----:B------:R-:W-:Y:S01]  /*0630*/  @P2 LOP3.LUT R25, R25, 0x400, RZ, 0xfc, !PT ;  /* 0x0000040019192812 */ /* 0x000fe200078efcff */
[----:B---3--:R-:W3:Y:S02]  /*0640*/  LDC.64 R28, c[0x0][0x3d0] ;  /* 0x0000f400ff1c7b82 */ /* 0x008ee40000000a00 */
[----:B------:R4:W-:Y:S04]  /*0650*/  @P2 STL.64 [R1+0x1d8], R66 ;  /* 0x0001d84201002387 */ /* 0x0009e80000100a00 */
[----:B------:R-:W2:Y:S01]  /*0660*/  @P1 LDG.E.128 R32, desc[UR6][R16.64+0x10] ;  /* 0x0000100610201981 */ /* 0x000ea2000c1e1d00 */
[----:B------:R-:W-:Y:S01]  /*0670*/  @P1 IADD3 R13, PT, PT, R13, 0x20, RZ ;  /* 0x000000200d0d1810 */ /* 0x000fe20007ffe0ff */
[----:B------:R-:W0:Y:S02]  /*0680*/  LDC.64 R30, c[0x0][0x3d0] ;  /* 0x0000f400ff1e7b82 */ /* 0x000e240000000a00 */
[----:B------:R-:W-:Y:S04]  /*0690*/  @P0 STL.64 [R1+0x160], R40 ;  /* 0x0001602801000387 */ /* 0x000fe80000100a00 */
[----:B------:R-:W-:Y:S04]  /*06a0*/  @P0 STL.64 [R1+0x168], R42 ;  /* 0x0001682a01000387 */ /* 0x000fe80000100a00 */
[----:B------:R-:W-:Y:S04]  /*06b0*/  @P0 STL.64 [R1+0x170], R44 ;  /* 0x0001702c01000387 */ /* 0x000fe80000100a00 */
[----:B------:R-:W-:Y:S04]  /*06c0*/  @P0 STL.64 [R1+0x178], R46 ;  /* 0x0001782e01000387 */ /* 0x000fe80000100a00 */
[----:B------:R1:W-:Y:S04]  /*06d0*/  @P0 STL.64 [R1+0x190], R48 ;  /* 0x0001903001000387 */ /* 0x0003e80000100a00 */
[----:B------:R3:W-:Y:S04]  /*06e0*/  @P0 STL.64 [R1+0x198], R50 ;  /* 0x0001983201000387 */ /* 0x0007e80000100a00 */
[----:B------:R0:W2:Y:S04]  /*06f0*/  LDL.64 R100, [R1+0x120] ;  /* 0x0001200001647983 */ /* 0x0000a80000100a00 */
        /* <DEDUP_REMOVED lines=19> */
[----:B----4-:R4:W4:Y:S04]  /*0830*/  LDL.64 R64, [R1+0x90] ;  /* 0x0000900001407983 */ /* 0x0109280000100a00 */
[----:B------:R0:W4:Y:S04]  /*0840*/  LDL.64 R66, [R1+0x98] ;  /* 0x0000980001427983 */ /* 0x0001280000100a00 */
[----:B------:R0:W4:Y:S04]  /*0850*/  LDL.64 R60, [R1+0x80] ;  /* 0x00008000013c7983 */ /* 0x0001280000100a00 */
[----:B------:R0:W4:Y:S04]  /*0860*/  LDL.64 R62, [R1+0x88] ;  /* 0x00008800013e7983 */ /* 0x0001280000100a00 */
[----:B------:R0:W4:Y:S04]  /*0870*/  LDL.64 R56, [R1+0x70] ;  /* 0x0000700001387983 */ /* 0x0001280000100a00 */
[----:B------:R0:W4:Y:S04]  /*0880*/  LDL.64 R58, [R1+0x78] ;  /* 0x00007800013a7983 */ /* 0x0001280000100a00 */
[----:B-1----:R1:W4:Y:S04]  /*0890*/  LDL.64 R48, [R1+0x60] ;  /* 0x0000600001307983 */ /* 0x0023280000100a00 */
[----:B---3--:R1:W3:Y:S04]  /*08a0*/  LDL.64 R50, [R1+0x68] ;  /* 0x0000680001327983 */ /* 0x0082e80000100a00 */
[----:B------:R1:W3:Y:S04]  /*08b0*/  LDL.64 R44, [R1+0x50] ;  /* 0x00005000012c7983 */ /* 0x0002e80000100a00 */
[----:B------:R1:W3:Y:S04]  /*08c0*/  LDL.64 R46, [R1+0x58] ;  /* 0x00005800012e7983 */ /* 0x0002e80000100a00 */
[----:B------:R0:W-:Y:S04]  /*08d0*/  @P1 STL.64 [R1+0x150], R36 ;  /* 0x0001502401001387 */ /* 0x0001e80000100a00 */
[----:B------:R1:W-:Y:S04]  /*08e0*/  @P1 STL.64 [R1+0x158], R38 ;  /* 0x0001582601001387 */ /* 0x0003e80000100a00 */
[----:B------:R0:W3:Y:S04]  /*08f0*/  LDL.64 R40, [R1+0x40] ;  /* 0x0000400001287983 */ /* 0x0000e80000100a00 */
[----:B--2---:R2:W-:Y:S04]  /*0900*/  @P1 STL.64 [R1+0x140], R32 ;  /* 0x0001402001001387 */ /* 0x0045e80000100a00 */
[----:B------:R2:W-:Y:S04]  /*0910*/  @P1 STL.64 [R1+0x148], R34 ;  /* 0x0001482201001387 */ /* 0x0005e80000100a00 */
[----:B------:R1:W3:Y:S04]  /*0920*/  LDL.64 R42, [R1+0x48] ;  /* 0x00004800012a7983 */ /* 0x0002e80000100a00 */
[----:B0-----:R0:W3:Y:S04]  /*0930*/  LDL.64 R36, [R1+0x30] ;  /* 0x0000300001247983 */ /* 0x0010e80000100a00 */
[----:B-1----:R0:W3:Y:S04]  /*0940*/  LDL.64 R38, [R1+0x38] ;  /* 0x0000380001267983 */ /* 0x0020e80000100a00 */
[----:B--2---:R0:W2:Y:S04]  /*0950*/  LDL.64 R32, [R1+0x20] ;  /* 0x0000200001207983 */ /* 0x0040a80000100a00 */
[----:B------:R0:W2:Y:S04]  /*0960*/  LDL.64 R34, [R1+0x28] ;  /* 0x0000280001227983 */ /* 0x0000a80000100a00 */
[----:B------:R-:W2:Y:S04]  /*0970*/  @P1 LDG.E.128 R100, desc[UR6][R18.64+0x10] ;  /* 0x0000100612641981 */ /* 0x000ea8000c1e1d00 */
[----:B------:R-:W2:Y:S01]  /*0980*/  @P1 LDG.E.128 R104, desc[UR6][R18.64] ;  /* 0x0000000612681981 */ /* 0x000ea2000c1e1d00 */
[----:B------:R-:W-:-:S02]  /*0990*/  ISETP.GE.U32.AND P2, PT, R27, 0x80, PT ;  /* 0x000000801b00780c */ /* 0x000fc40003f46070 */
[----:B------:R-:W-:-:S11]  /*09a0*/  ISETP.GE.U32.AND P0, PT, R27, 0xa0, PT ;  /* 0x000000a01b00780c */ /* 0x000fd60003f06070 */
[----:B------:R-:W-:-:S04]  /*09b0*/  @P2 IMAD.WIDE.U32 R20, R13, 0x20, R20 ;  /* 0x000000200d142825 */ /* 0x000fc800078e0014 */
[----:B------:R-:W-:-:S04]  /*09c0*/  @P2 IMAD.WIDE.U32 R22, R13, 0x20, R22 ;  /* 0x000000200d162825 */ /* 0x000fc800078e0016 */
[----:B------:R-:W-:-:S04]  /*09d0*/  @P2 VIADD R13, R13, 0x20 ;  /* 0x000000200d0d2836 */ /* 0x000fc80000000000 */
[----:B------:R-:W-:-:S04]  /*09e0*/  @P0 IMAD.WIDE.U32 R6, R13, 0x20, R6 ;  /* 0x000000200d060825 */ /* 0x000fc800078e0006 */
[C---:B------:R-:W-:Y:S01]  /*09f0*/  @P0 IMAD.WIDE.U32 R28, R13.reuse, 0x20, R28 ;  /* 0x000000200d1c0825 */ /* 0x040fe200078e001c */
[----:B------:R-:W2:Y:S04]  /*0a00*/  @P0 LDG.E.128 R68, desc[UR6][R6.64+0x10] ;  /* 0x0000100606440981 */ /* 0x000ea8000c1e1d00 */
[----:B------:R-:W2:Y:S01]  /*0a10*/  @P0 LDG.E.128 R72, desc[UR6][R6.64] ;  /* 0x0000000606480981 */ /* 0x000ea2000c1e1d00 */
[----:B------:R-:W-:-:S03]  /*0a20*/  @P0 VIADD R13, R13, 0x20 ;  /* 0x000000200d0d0836 */ /* 0x000fc60000000000 */
[----:B------:R-:W2:Y:S04]  /*0a30*/  @P0 LDG.E.128 R76, desc[UR6][R28.64+0x10] ;  /* 0x000010061c4c0981 */ /* 0x000ea8000c1e1d00 */
[----:B------:R-:W2:Y:S01]  /*0a40*/  @P0 LDG.E.128 R80, desc[UR6][R28.64] ;  /* 0x000000061c500981 */ /* 0x000ea2000c1e1d00 */
[----:B------:R-:W-:-:S03]  /*0a50*/  @P3 IMAD.WIDE.U32 R30, R13, 0x20, R30 ;  /* 0x000000200d1e3825 */ /* 0x000fc600078e001e */
[----:B------:R-:W2:Y:S01]  /*0a60*/  @P2 LDG.E.128 R96, desc[UR6][R20.64] ;  /* 0x0000000614602981 */ /* 0x000ea2000c1e1d00 */
[----:B------:R-:W-:-:S03]  /*0a70*/  @P3 IMAD.WIDE.U32 R8, R13, 0x20, R8 ;  /* 0x000000200d083825 */ /* 0x000fc600078e0008 */
[----:B------:R-:W2:Y:S01]  /*0a80*/  @P2 LDG.E.128 R92, desc[UR6][R20.64+0x10] ;  /* 0x00001006145c2981 */ /* 0x000ea2000c1e1d00 */
[----:B------:R-:W-:-:S03]  /*0a90*/  @P3 IADD3 R13, PT, PT, R13, 0x20, RZ ;  /* 0x000000200d0d3810 */ /* 0x000fc60007ffe0ff */
[----:B------:R-:W2:Y:S04]  /*0aa0*/  @P2 LDG.E.128 R88, desc[UR6][R22.64] ;  /* 0x0000000616582981 */ /* 0x000ea8000c1e1d00 */
[----:B------:R-:W2:Y:S04]  /*0ab0*/  @P2 LDG.E.128 R84, desc[UR6][R22.64+0x10] ;  /* 0x0000100616542981 */ /* 0x000ea8000c1e1d00 */
[----:B----4-:R-:W4:Y:S04]  /*0ac0*/  @P3 LDG.E.128 R64, desc[UR6][R30.64] ;  /* 0x000000061e403981 */ /* 0x010f28000c1e1d00 */
[----:B------:R-:W4:Y:S04]  /*0ad0*/  @P3 LDG.E.128 R60, desc[UR6][R30.64+0x10] ;  /* 0x000010061e3c3981 */ /* 0x000f28000c1e1d00 */
[----:B------:R-:W4:Y:S04]  /*0ae0*/  @P3 LDG.E.128 R56, desc[UR6][R8.64] ;  /* 0x0000000608383981 */ /* 0x000f28000c1e1d00 */
[----:B---3--:R-:W3:Y:S04]  /*0af0*/  @P3 LDG.E.128 R48, desc[UR6][R8.64+0x10] ;  /* 0x0000100608303981 */ /* 0x008ee8000c1e1d00 */
[----:B--2---:R-:W-:Y:S04]  /*0b00*/  @P1 STL.64 [R1+0x120], R100 ;  /* 0x0001206401001387 */ /* 0x004fe80000100a00 */
[----:B------:R-:W-:Y:S04]  /*0b10*/  @P1 STL.64 [R1+0x128], R102 ;  /* 0x0001286601001387 */ /* 0x000fe80000100a00 */
[----:B------:R-:W-:Y:S04]  /*0b20*/  @P1 STL.64 [R1+0x130], R104 ;  /* 0x0001306801001387 */ /* 0x000fe80000100a00 */
[----:B------:R-:W-:Y:S01]  /*0b30*/  @P1 STL.64 [R1+0x138], R106 ;  /* 0x0001386a01001387 */ /* 0x000fe20000100a00 */
[----:B------:R-:W-:-:S13]  /*0b40*/  ISETP.GE.U32.AND P1, PT, R27, 0xe0, PT ;  /* 0x000000e01b00780c */ /* 0x000fda0003f26070 */
[----:B------:R-:W-:-:S04]  /*0b50*/  @P1 IMAD.WIDE.U32 R10, R13, 0x20, R10 ;  /* 0x000000200d0a1825 */ /* 0x000fc800078e000a */
[----:B------:R-:W-:Y:S01]  /*0b60*/  @P1 IMAD.WIDE.U32 R14, R13, 0x20, R14 ;  /* 0x000000200d0e1825 */ /* 0x000fe200078e000e */
[----:B------:R-:W2:Y:S04]  /*0b70*/  @P1 LDG.E.128 R44, desc[UR6][R10.64] ;  /* 0x000000060a2c1981 */ /* 0x000ea8000c1e1d00 */
[----:B------:R-:W2:Y:S04]  /*0b80*/  @P1 LDG.E.128 R40, desc[UR6][R10.64+0x10] ;  /* 0x000010060a281981 */ /* 0x000ea8000c1e1d00 */
[----:B------:R-:W2:Y:S04]  /*0b90*/  @P1 LDG.E.128 R36, desc[UR6][R14.64] ;  /* 0x000000060e241981 */ /* 0x000ea8000c1e1d00 */
[----:B------:R-:W2:Y:S04]  /*0ba0*/  @P1 LDG.E.128 R32, desc[UR6][R14.64+0x10] ;  /* 0x000010060e201981 */ /* 0x000ea8000c1e1d00 */
        /* <DEDUP_REMOVED lines=16> */
[----:B----4-:R-:W-:Y:S04]  /*0cb0*/  @P3 STL.64 [R1+0x90], R64 ;  /* 0x0000904001003387 */ /* 0x010fe80000100a00 */
[----:B------:R4:W-:Y:S04]  /*0cc0*/  @P3 STL.64 [R1+0x98], R66 ;  /* 0x0000984201003387 */ /* 0x0009e80000100a00 */
[----:B------:R0:W-:Y:S04]  /*0cd0*/  @P3 STL.64 [R1+0x80], R60 ;  /* 0x0000803c01003387 */ /* 0x0001e80000100a00 */
[----:B------:R0:W-:Y:S04]  /*0ce0*/  @P3 STL.64 [R1+0x88], R62 ;  /* 0x0000883e01003387 */ /* 0x0001e80000100a00 */
[----:B------:R0:W-:Y:S04]  /*0cf0*/  @P3 STL.64 [R1+0x70], R56 ;  /* 0x0000703801003387 */ /* 0x0001e80000100a00 */
[----:B------:R0:W-:Y:S04]  /*0d00*/  @P3 STL.64 [R1+0x78], R58 ;  /* 0x0000783a01003387 */ /* 0x0001e80000100a00 */
[----:B---3--:R3:W-:Y:S04]  /*0d10*/  @P3 STL.64 [R1+0x60], R48 ;  /* 0x0000603001003387 */ /* 0x0087e80000100a00 */
        /* <DEDUP_REMOVED lines=42> */
[----:B-1----:R-:W-:Y:S02]  /*0fc0*/  CS2R R94, SRZ ;  /* 0x00000000005e7805 */ /* 0x002fe4000001ff00 */
[----:B------:R-:W-:-:S02]  /*0fd0*/  CS2R R92, SRZ ;  /* 0x00000000005c7805 */ /* 0x000fc4000001ff00 */
[----:B0-----:R-:W-:Y:S02]  /*0fe0*/  CS2R R90, SRZ ;  /* 0x00000000005a7805 */ /* 0x001fe4000001ff00 */
        /* <DEDUP_REMOVED lines=11> */
[----:B----4-:R-:W-:Y:S02]  /*10a0*/  CS2R R66, SRZ ;  /* 0x0000000000427805 */ /* 0x010fe4000001ff00 */
[----:B------:R-:W-:Y:S01]  /*10b0*/  CS2R R64, SRZ ;  /* 0x0000000000407805 */ /* 0x000fe2000001ff00 */
[----:B------:R-:W-:Y:S01]  /*10c0*/  @P1 VIADD R13, R13, 0x20 ;  /* 0x000000200d0d1836 */ /* 0x000fe20000000000 */
[----:B--2---:R3:W-:Y:S04]  /*10d0*/  @P1 STL.64 [R1+0x50], R44 ;  /* 0x0000502c01001387 */ /* 0x0047e80000100a00 */
[----:B------:R3:W-:Y:S04]  /*10e0*/  @P1 STL.64 [R1+0x58], R46 ;  /* 0x0000582e01001387 */ /* 0x0007e80000100a00 */
[----:B------:R3:W-:Y:S04]  /*10f0*/  @P1 STL.64 [R1+0x40], R40 ;  /* 0x0000402801001387 */ /* 0x0007e80000100a00 */
[----:B------:R3:W-:Y:S04]  /*1100*/  @P1 STL.64 [R1+0x48], R42 ;  /* 0x0000482a01001387 */ /* 0x0007e80000100a00 */
[----:B------:R3:W-:Y:S04]  /*1110*/  @P1 STL.64 [R1+0x30], R36 ;  /* 0x0000302401001387 */ /* 0x0007e80000100a00 */
[----:B------:R3:W-:Y:S04]  /*1120*/  @P1 STL.64 [R1+0x38], R38 ;  /* 0x0000382601001387 */ /* 0x0007e80000100a00 */
[----:B------:R3:W-:Y:S04]  /*1130*/  @P1 STL.64 [R1+0x20], R32 ;  /* 0x0000202001001387 */ /* 0x0007e80000100a00 */
[----:B------:R3:W-:Y:S01]  /*1140*/  @P1 STL.64 [R1+0x28], R34 ;  /* 0x0000282201001387 */ /* 0x0007e20000100a00 */
[----:B------:R-:W-:Y:S05]  /*1150*/  @!P0 BRA `(.L_x_8947) ;  /* 0x0000008000608947 */ /* 0x000fea0003800000 */
[----:B------:R-:W0:Y:S08]  /*1160*/  LDC.64 R6, c[0x0][0x3d0] ;  /* 0x0000f400ff067b82 */ /* 0x000e300000000a00 */
[----:B------:R-:W1:Y:S01]  /*1170*/  LDC.64 R8, c[0x0][0x3d8] ;  /* 0x0000f600ff087b82 */ /* 0x000e620000000a00 */
[----:B0-----:R-:W-:-:S04]  /*1180*/  IMAD.WIDE.U32 R6, R13, 0x20, R6 ;  /* 0x000000200d067825 */ /* 0x001fc800078e0006 */
[----:B-1----:R-:W-:Y:S02]  /*1190*/  IMAD.WIDE.U32 R8, R13, 0x20, R8 ;  /* 0x000000200d087825 */ /* 0x002fe400078e0008 */
[----:B------:R-:W2:Y:S04]  /*11a0*/  LDG.E.128 R12, desc[UR6][R6.64] ;  /* 0x00000006060c7981 */ /* 0x000ea8000c1e1d00 */
[----:B------:R0:W5:Y:S04]  /*11b0*/  LDG.E.128 R248, desc[UR6][R8.64] ;  /* 0x0000000608f87981 */ /* 0x000168000c1e1d00 */
[----:B------:R0:W5:Y:S04]  /*11c0*/  LDG.E.128 R244, desc[UR6][R8.64+0x10] ;  /* 0x0000100608f47981 */ /* 0x000168000c1e1d00 */
[----:B------:R-:W4:Y:S01]  /*11d0*/  LDG.E.128 R8, desc[UR6][R6.64+0x10] ;  /* 0x0000100606087981 */ /* 0x000f22000c1e1d00 */
        /* <DEDUP_REMOVED lines=64> */
[----:B--2---:R0:W-:Y:S04]  /*15e0*/  STL.64 [R1+0x10], R12 ;  /* 0x0000100c01007387 */ /* 0x0041e80000100a00 */
[----:B------:R0:W-:Y:S04]  /*15f0*/  STL.64 [R1+0x18], R14 ;  /* 0x0000180e01007387 */ /* 0x0001e80000100a00 */
[----:B----4-:R0:W-:Y:S04]  /*1600*/  STL.64 [R1], R8 ;  /* 0x0000000801007387 */ /* 0x0101e80000100a00 */
[----:B------:R0:W-:Y:S01]  /*1610*/  STL.64 [R1+0x8], R10 ;  /* 0x0000080a01007387 */ /* 0x0001e20000100a00 */
[----:B------:R-:W-:Y:S05]  /*1620*/  BRA `(.L_x_8947) ;  /* 0x0000007c002c7947 */ /* 0x000fea0003800000 */
.L_x_8946:
        /* <DEDUP_REMOVED lines=50> */
[----:B--2---:R-:W-:Y:S02]  /*1950*/  IMAD.MOV.U32 R58, RZ, RZ, R49 ;  /* 0x000000ffff3a7224 */ /* 0x004fe400078e0031 */
[----:B------:R-:W-:-:S06]  /*1960*/  IMAD.MOV.U32 R59, RZ, RZ, R48 ;  /* 0x000000ffff3b7224 */ /* 0x000fcc00078e0030 */
[----:B------:R2:W3:Y:S01]  /*1970*/  @P2 LDG.E.128 R56, desc[UR6][R8.64+0x10] ;  /* 0x0000100608382981 */ /* 0x0004e2000c1e1d00 */
[----:B------:R-:W-:Y:S01]  /*1980*/  MOV R51, R47 ;  /* 0x0000002f00337202 */ /* 0x000fe20000000f00 */
[----:B------:R-:W-:Y:S01]  /*1990*/  IMAD.MOV.U32 R50, RZ, RZ, R46 ;  /* 0x000000ffff327224 */ /* 0x000fe200078e002e */
[----:B------:R-:W-:Y:S01]  /*19a0*/  MOV R48, R44 ;  /* 0x0000002c00307202 */ /* 0x000fe20000000f00 */
[----:B------:R-:W-:Y:S01]  /*19b0*/  IMAD.MOV.U32 R49, RZ, RZ, R45 ;  /* 0x000000ffff317224 */ /* 0x000fe200078e002d */
[----:B------:R-:W-:Y:S01]  /*19c0*/  MOV R45, R41 ;  /* 0x00000029002d7202 */ /* 0x000fe20000000f00 */
[----:B------:R-:W-:Y:S02]  /*19d0*/  IMAD.MOV.U32 R47, RZ, RZ, R43 ;  /* 0x000000ffff2f7224 */ /* 0x000fe400078e002b */
[----:B------:R-:W-:Y:S01]  /*19e0*/  IMAD.MOV.U32 R46, RZ, RZ, R42 ;  /* 0x000000ffff2e7224 */ /* 0x000fe200078e002a */
[----:B------:R-:W-:Y:S01]  /*19f0*/  MOV R42, R38 ;  /* 0x00000026002a7202 */ /* 0x000fe20000000f00 */
[----:B------:R-:W-:Y:S01]  /*1a00*/  IMAD.MOV.U32 R44, RZ, RZ, R40 ;  /* 0x000000ffff2c7224 */ /* 0x000fe200078e0028 */
[----:B------:R-:W-:Y:S01]  /*1a10*/  ISETP.GE.U32.AND P1, PT, R27, 0x60, PT ;  /* 0x000000601b00780c */ /* 0x000fe20003f26070 */
[----:B------:R-:W-:Y:S01]  /*1a20*/  IMAD.MOV.U32 R43, RZ, RZ, R39 ;  /* 0x000000ffff2b7224 */ /* 0x000fe200078e0027 */
[----:B------:R-:W-:Y:S01]  /*1a30*/  MOV R39, R29 ;  /* 0x0000001d00277202 */ /* 0x000fe20000000f00 */
[----:B------:R-:W-:Y:S01]  /*1a40*/  IMAD.MOV.U32 R41, RZ, RZ, R37 ;  /* 0x000000ffff297224 */ /* 0x000fe200078e0025 */
[----:B------:R-:W4:Y:S01]  /*1a50*/  LDL R29, [R1+0x174] ;  /* 0x00017400011d7983 */ /* 0x000f220000100800 */
[----:B------:R-:W-:Y:S01]  /*1a60*/  IMAD.MOV.U32 R40, RZ, RZ, R36 ;  /* 0x000000ffff287224 */ /* 0x000fe200078e0024 */
[----:B------:R-:W-:Y:S01]  /*1a70*/  MOV R36, R22 ;  /* 0x0000001600247202 */ /* 0x000fe20000000f00 */
[----:B------:R-:W-:Y:S01]  /*1a80*/  IMAD.MOV.U32 R38, RZ, RZ, R28 ;  /* 0x000000ffff267224 */ /* 0x000fe200078e001c */
[----:B------:R-:W4:Y:S01]  /*1a90*/  LDL R22, [R1+0x170] ;  /* 0x0001700001167983 */ /* 0x000f220000100800 */
[----:B------:R-:W-:Y:S01]  /*1aa0*/  IMAD.MOV.U32 R37, RZ, RZ, R23 ;  /* 0x000000ffff257224 */ /* 0x000fe200078e0017 */
[----:B--2---:R-:W2:Y:S02]  /*1ab0*/  LDC.64 R8, c[0x0][0x3d0] ;  /* 0x0000f400ff087b82 */ /* 0x004ea40000000a00 */
[----:B------:R-:W2:Y:S04]  /*1ac0*/  LDL R28, [R1+0x178] ;  /* 0x00017800011c7983 */ /* 0x000ea80000100800 */
[----:B------:R-:W4:Y:S04]  /*1ad0*/  LDL R23, [R1+0x17c] ;  /* 0x00017c0001177983 */ /* 0x000f280000100800 */
[----:B---3--:R3:W-:Y:S04]  /*1ae0*/  @P2 STL.64 [R1+0x1c0], R56 ;  /* 0x0001c03801002387 */ /* 0x0087e80000100a00 */
[----:B------:R0:W-:Y:S01]  /*1af0*/  @P2 STL.64 [R1+0x1c8], R58 ;  /* 0x0001c83a01002387 */ /* 0x0001e20000100a00 */
[----:B---3--:R-:W-:-:S02]  /*1b00*/  IMAD.MOV.U32 R56, RZ, RZ, R51 ;  /* 0x000000ffff387224 */ /* 0x008fc400078e0033 */
[----:B------:R-:W-:Y:S01]  /*1b10*/  IMAD.MOV.U32 R57, RZ, RZ, R50 ;  /* 0x000000ffff397224 */ /* 0x000fe200078e0032 */
[----:B0-----:R-:W-:Y:S01]  /*1b20*/  MOV R58, R49 ;  /* 0x00000031003a7202 */ /* 0x001fe20000000f00 */
[----:B------:R-:W-:-:S06]  /*1b30*/  IMAD.MOV.U32 R59, RZ, RZ, R48 ;  /* 0x000000ffff3b7224 */ /* 0x000fcc00078e0030 */
[----:B------:R-:W3:Y:S01]  /*1b40*/  @P2 LDG.E.128 R56, desc[UR6][R10.64] ;  /* 0x000000060a382981 */ /* 0x000ee2000c1e1d00 */
[----:B------:R-:W-:Y:S01]  /*1b50*/  IMAD.MOV.U32 R51, RZ, RZ, R47 ;  /* 0x000000ffff337224 */ /* 0x000fe200078e002f */
        /* <DEDUP_REMOVED lines=8> */
[----:B------:R-:W-:-:S02]  /*1be0*/  IMAD.MOV.U32 R43, RZ, RZ, R39 ;  /* 0x000000ffff2b7224 */ /* 0x000fc400078e0027 */
[----:B------:R-:W-:Y:S01]  /*1bf0*/  IMAD.MOV.U32 R42, RZ, RZ, R38 ;  /* 0x000000ffff2a7224 */ /* 0x000fe200078e0026 */
[----:B--2---:R-:W-:Y:S01]  /*1c00*/  MOV R38, R28 ;  /* 0x0000001c00267202 */ /* 0x004fe20000000f00 */
[----:B------:R-:W-:Y:S01]  /*1c10*/  IMAD.MOV.U32 R40, RZ, RZ, R36 ;  /* 0x000000ffff287224 */ /* 0x000fe200078e0024 */
[----:B------:R-:W2:Y:S01]  /*1c20*/  LDL R28, [R1+0x168] ;  /* 0x00016800011c7983 */ /* 0x000ea20000100800 */
[----:B----4-:R-:W-:Y:S02]  /*1c30*/  IMAD.MOV.U32 R39, RZ, RZ, R29 ;  /* 0x000000ffff277224 */ /* 0x010fe400078e001d */
[----:B------:R-:W-:Y:S01]  /*1c40*/  IMAD.MOV.U32 R37, RZ, RZ, R23 ;  /* 0x000000ffff257224 */ /* 0x000fe200078e0017 */
[----:B------:R-:W4:Y:S01]  /*1c50*/  LDL R29, [R1+0x164] ;  /* 0x00016400011d7983 */ /* 0x000f220000100800 */
[----:B------:R-:W-:-:S03]  /*1c60*/  IMAD.MOV.U32 R36, RZ, RZ, R22 ;  /* 0x000000ffff247224 */ /* 0x000fc600078e0016 */
[----:B------:R-:W2:Y:S04]  /*1c70*/  LDL R23, [R1+0x16c] ;  /* 0x00016c0001177983 */ /* 0x000ea80000100800 */
[----:B------:R-:W4:Y:S01]  /*1c80*/  LDL R22, [R1+0x160] ;  /* 0x0001600001167983 */ /* 0x000f220000100800 */
[C---:B------:R-:W-:Y:S01]  /*1c90*/  @P2 IMAD.WIDE.U32 R6, R13.reuse, 0x20, R6 ;  /* 0x000000200d062825 */ /* 0x040fe200078e0006 */
[----:B------:R-:W-:Y:S02]  /*1ca0*/  @P2 LOP3.LUT R13, R13, 0x20, RZ, 0xfc, !PT ;  /* 0x000000200d0d2812 */ /* 0x000fe400078efcff */
[----:B------:R-:W-:Y:S02]  /*1cb0*/  LOP3.LUT R25, R25, 0xfffffbff, RZ, 0xc0, !PT ;  /* 0xfffffbff19197812 */ /* 0x000fe400078ec0ff */
[----:B------:R-:W5:Y:S01]  /*1cc0*/  @P2 LD.E.128 R64, desc[UR6][R6.64] ;  /* 0x0000000606402980 */ /* 0x000f62000c101d00 */
[----:B------:R-:W-:-:S03]  /*1cd0*/  @P0 IMAD.WIDE.U32 R14, R13, 0x20, R14 ;  /* 0x000000200d0e0825 */ /* 0x000fc600078e000e */
[----:B------:R-:W5:Y:S04]  /*1ce0*/  @P2 LD.E.128 R68, desc[UR6][R6.64+0x10] ;  /* 0x0000100606442980 */ /* 0x000f68000c101d00 */
[----:B---3--:R0:W-:Y:S04]  /*1cf0*/  @P2 STL.64 [R1+0x1b0], R56 ;  /* 0x0001b03801002387 */ /* 0x0081e80000100a00 */
[----:B------:R3:W-:Y:S01]  /*1d00*/  @P2 STL.64 [R1+0x1b8], R58 ;  /* 0x0001b83a01002387 */ /* 0x0007e20000100a00 */
[----:B0-----:R-:W-:Y:S01]  /*1d10*/  IMAD.MOV.U32 R57, RZ, RZ, R50 ;  /* 0x000000ffff397224 */ /* 0x001fe200078e0032 */
[----:B------:R-:W-:Y:S01]  /*1d20*/  MOV R56, R51 ;  /* 0x0000003300387202 */ /* 0x000fe20000000f00 */
[----:B------:R-:W-:-:S02]  /*1d30*/  IMAD.MOV.U32 R50, RZ, RZ, R46 ;  /* 0x000000ffff327224 */ /* 0x000fc400078e002e */
[----:B---3--:R-:W-:Y:S01]  /*1d40*/  IMAD.MOV.U32 R58, RZ, RZ, R49 ;  /* 0x000000ffff3a7224 */ /* 0x008fe200078e0031 */
[----:B------:R-:W-:Y:S01]  /*1d50*/  MOV R59, R48 ;  /* 0x00000030003b7202 */ /* 0x000fe20000000f00 */
[----:B------:R-:W-:Y:S01]  /*1d60*/  IMAD.MOV.U32 R51, RZ, RZ, R47 ;  /* 0x000000ffff337224 */ /* 0x000fe200078e002f */
[----:B------:R-:W-:Y:S01]  /*1d70*/  MOV R49, R45 ;  /* 0x0000002d00317202 */ /* 0x000fe20000000f00 */
[----:B------:R-:W-:Y:S01]  /*1d80*/  IMAD.MOV.U32 R48, RZ, RZ, R44 ;  /* 0x000000ffff307224 */ /* 0x000fe200078e002c */
[----:B------:R-:W-:Y:S01]  /*1d90*/  MOV R61, R50 ;  /* 0x00000032003d7202 */ /* 0x000fe20000000f00 */
[----:B------:R-:W-:Y:S01]  /*1da0*/  IMAD.MOV.U32 R60, RZ, RZ, R51 ;  /* 0x000000ffff3c7224 */ /* 0x000fe200078e0033 */
[----:B------:R0:W3:Y:S01]  /*1db0*/  @P2 LDG.E.128 R56, desc[UR6][R10.64+0x10] ;  /* 0x000010060a382981 */ /* 0x0000e2000c1e1d00 */
[----:B------:R-:W-:Y:S02]  /*1dc0*/  IMAD.MOV.U32 R62, RZ, RZ, R49 ;  /* 0x000000ffff3e7224 */ /* 0x000fe400078e0031 */
        /* <DEDUP_REMOVED lines=9> */
[----:B------:R-:W-:-:S04]  /*1e60*/  @P0 IMAD.WIDE.U32 R16, R13, 0x20, R16 ;  /* 0x000000200d100825 */ /* 0x000fc800078e0010 */
[----:B-1----:R-:W-:Y:S01]  /*1e70*/  @P0 IMAD.WIDE.U32 R18, R13, 0x20, R18 ;  /* 0x000000200d120825 */ /* 0x002fe200078e0012 */
[----:B------:R-:W-:Y:S01]  /*1e80*/  @P2 LOP3.LUT R25, R25, 0x400, RZ, 0xfc, !PT ;  /* 0x0000040019192812 */ /* 0x000fe200078efcff */
[----:B0-----:R-:W0:Y:S02]  /*1e90*/  LDC.64 R10, c[0x0][0x3d8] ;  /* 0x0000f600ff0a7b82 */ /* 0x001e240000000a00 */
[----:B------:R-:W-:Y:S01]  /*1ea0*/  IMAD.MOV.U32 R41, RZ, RZ, R37 ;  /* 0x000000ffff297224 */ /* 0x000fe200078e0025 */
[----:B--2---:R-:W-:Y:S01]  /*1eb0*/  MOV R37, R23 ;  /* 0x0000001700257202 */ /* 0x004fe20000000f00 */
[----:B----4-:R-:W-:Y:S01]  /*1ec0*/  IMAD.MOV.U32 R39, RZ, RZ, R29 ;  /* 0x000000ffff277224 */ /* 0x010fe200078e001d */
[----:B------:R-:W2:Y:S01]  /*1ed0*/  LDL R23, [R1+0x15c] ;  /* 0x00015c0001177983 */ /* 0x000ea20000100800 */
[----:B------:R-:W-:Y:S02]  /*1ee0*/  IMAD.MOV.U32 R38, RZ, RZ, R28 ;  /* 0x000000ffff267224 */ /* 0x000fe400078e001c */
[----:B------:R-:W-:Y:S01]  /*1ef0*/  IMAD.MOV.U32 R36, RZ, RZ, R22 ;  /* 0x000000ffff247224 */ /* 0x000fe200078e0016 */
[----:B------:R-:W4:Y:S01]  /*1f00*/  LDL R29, [R1+0x154] ;  /* 0x00015400011d7983 */ /* 0x000f220000100800 */
[----:B------:R-:W-:Y:S01]  /*1f10*/  IMAD.MOV.U32 R55, RZ, RZ, R45 ;  /* 0x000000ffff377224 */ /* 0x000fe200078e002d */
[----:B------:R-:W-:-:S02]  /*1f20*/  MOV R54, R44 ;  /* 0x0000002c00367202 */ /* 0x000fc40000000f00 */
[----:B------:R-:W4:Y:S01]  /*1f30*/  LDL R28, [R1+0x158] ;  /* 0x00015800011c7983 */ /* 0x000f220000100800 */
[----:B------:R-:W-:-:S03]  /*1f40*/  MOV R45, R38 ;  /* 0x00000026002d7202 */ /* 0x000fc60000000f00 */
[----:B------:R-:W4:Y:S01]  /*1f50*/  LDL R22, [R1+0x150] ;  /* 0x0001500001167983 */ /* 0x000f220000100800 */
[----:B------:R-:W-:Y:S02]  /*1f60*/  IMAD.MOV.U32 R44, RZ, RZ, R37 ;  /* 0x000000ffff2c7224 */ /* 0x000fe400078e0025 */
[----:B------:R-:W-:Y:S01]  /*1f70*/  IMAD.MOV.U32 R51, RZ, RZ, R40 ;  /* 0x000000ffff337224 */ /* 0x000fe200078e0028 */
[----:B------:R-:W-:Y:S01]  /*1f80*/  ISETP.GE.U32.AND P3, PT, R27, 0xa0, PT ;  /* 0x000000a01b00780c */ /* 0x000fe20003f66070 */
[----:B------:R-:W-:Y:S01]  /*1f90*/  IMAD.MOV.U32 R50, RZ, RZ, R43 ;  /* 0x000000ffff327224 */ /* 0x000fe200078e002b */
[----:B------:R-:W5:Y:S01]  /*1fa0*/  @P0 LD.E.128 R72, desc[UR6][R18.64] ;  /* 0x0000000612480980 */ /* 0x000f62000c101d00 */
[----:B------:R-:W-:Y:S02]  /*1fb0*/  IMAD.MOV.U32 R49, RZ, RZ, R42 ;  /* 0x000000ffff317224 */ /* 0x000fe400078e002a */
[----:B------:R-:W-:Y:S01]  /*1fc0*/  @P0 VIADD R13, R13, 0x20 ;  /* 0x000000200d0d0836 */ /* 0x000fe20000000000 */
[----:B------:R1:W5:Y:S04]  /*1fd0*/  @P0 LD.E.128 R76, desc[UR6][R18.64+0x10] ;  /* 0x00001006124c0980 */ /* 0x000368000c101d00 */
[----:B---3--:R3:W-:Y:S01]  /*1fe0*/  @P2 STL.64 [R1+0x1a0], R56 ;  /* 0x0001a03801002387 */ /* 0x0087e20000100a00 */
[----:B------:R-:W-:Y:S01]  /*1ff0*/  MOV R48, R41 ;  /* 0x0000002900307202 */ /* 0x000fe20000000f00 */
[----:B--2---:R-:W-:Y:S01]  /*2000*/  IMAD.MOV.U32 R40, RZ, RZ, R23 ;  /* 0x000000ffff287224 */ /* 0x004fe200078e0017 */
[----:B---3--:R-:W-:Y:S01]  /*2010*/  MOV R57, R47 ;  /* 0x0000002f00397202 */ /* 0x008fe20000000f00 */
[----:B------:R-:W-:Y:S01]  /*2020*/  IMAD.MOV.U32 R56, RZ, RZ, R46 ;  /* 0x000000ffff387224 */ /* 0x000fe200078e002e */
[----:B------:R-:W-:Y:S01]  /*2030*/  @P2 STL.64 [R1+0x1a8], R58 ;  /* 0x0001a83a01002387 */ /* 0x000fe20000100a00 */
[----:B------:R-:W-:Y:S01]  /*2040*/  IMAD.MOV.U32 R46, RZ, RZ, R39 ;  /* 0x000000ffff2e7224 */ /* 0x000fe200078e0027 */
[----:B----4-:R-:W-:Y:S01]  /*2050*/  MOV R42, R29 ;  /* 0x0000001d002a7202 */ /* 0x010fe20000000f00 */
[----:B------:R-:W-:Y:S01]  /*2060*/  IMAD.MOV.U32 R47, RZ, RZ, R36 ;  /* 0x000000ffff2f7224 */ /* 0x000fe200078e0024 */
[----:B------:R-:W2:Y:S01]  /*2070*/  LDL R38, [R1+0x144] ;  /* 0x0001440001267983 */ /* 0x000ea20000100800 */
[----:B------:R-:W-:-:S03]  /*2080*/  MOV R43, R22 ;  /* 0x00000016002b7202 */ /* 0x000fc60000000f00 */
[----:B------:R-:W3:Y:S01]  /*2090*/  LDL R37, [R1+0x148] ;  /* 0x0001480001257983 */ /* 0x000ee20000100800 */
[----:B------:R-:W-:Y:S01]  /*20a0*/  IMAD.MOV.U32 R41, RZ, RZ, R28 ;  /* 0x000000ffff297224 */ /* 0x000fe200078e001c */
[----:B------:R-:W4:Y:S02]  /*20b0*/  LDC.64 R22, c[0x0][0x3d8] ;  /* 0x0000f600ff167b82 */ /* 0x000f240000000a00 */
[----:B------:R-:W3:Y:S04]  /*20c0*/  LDL R36, [R1+0x14c] ;  /* 0x00014c0001247983 */ /* 0x000ee80000100800 */
[----:B------:R-:W3:Y:S01]  /*20d0*/  LDL R39, [R1+0x140] ;  /* 0x0001400001277983 */ /* 0x000ee20000100800 */
[----:B------:R-:W-:Y:S01]  /*20e0*/  @P1 IMAD.WIDE.U32 R20, R13, 0x20, R20 ;  /* 0x000000200d141825 */ /* 0x000fe200078e0014 */
[----:B------:R-:W0:Y:S02]  /*20f0*/  @P1 LDC.64 R28, c[0x0][0x440] ;  /* 0x00011000ff1c1b82 */ /* 0x000e240000000a00 */
[----:B------:R1:W-:Y:S04]  /*2100*/  @P0 STL.64 [R1+0x190], R60 ;  /* 0x0001903c01000387 */ /* 0x0003e80000100a00 */
[----:B------:R1:W-:Y:S02]  /*2110*/  @P0 STL.64 [R1+0x198], R62 ;  /* 0x0001983e01000387 */ /* 0x0003e40000100a00 */
[----:B-1----:R-:W1:Y:S01]  /*2120*/  LDC.64 R18, c[0x0][0x3d0] ;  /* 0x0000f400ff127b82 */ /* 0x002e620000000a00 */
[----:B------:R-:W-:Y:S01]  /*2130*/  IMAD.MOV.U32 R60, RZ, RZ, R57 ;  /* 0x000000ffff3c7224 */ /* 0x000fe200078e0039 */
[----:B------:R-:W-:Y:S01]  /*2140*/  MOV R61, R56 ;  /* 0x00000038003d7202 */ /* 0x000fe20000000f00 */
[----:B------:R-:W-:-:S02]  /*2150*/  IMAD.MOV.U32 R62, RZ, RZ, R55 ;  /* 0x000000ffff3e7224 */ /* 0x000fc400078e0037 */
        /* <DEDUP_REMOVED lines=13> */
[----:B----4-:R-:W4:Y:S01]  /*2230*/  LDC.64 R14, c[0x0][0x3d0] ;  /* 0x0000f400ff0e7b82 */ /* 0x010f220000000a00 */
[----:B------:R-:W-:-:S02]  /*2240*/  IMAD.MOV.U32 R45, RZ, RZ, R41 ;  /* 0x000000ffff2d7224 */ /* 0x000fc400078e0029 */
[----:B------:R-:W-:Y:S02]  /*2250*/  IMAD.MOV.U32 R44, RZ, RZ, R40 ;  /* 0x000000ffff2c7224 */ /* 0x000fe400078e0028 */
[----:B------:R-:W-:-:S04]  /*2260*/  @P1 IMAD.WIDE.U32 R22, R13, 0x20, R22 ;  /* 0x000000200d161825 */ /* 0x000fc800078e0016 */
[----:B0-----:R-:W-:Y:S02]  /*2270*/  @P1 IMAD.WIDE.U32 R28, R13, 0x20, R28 ;  /* 0x000000200d1c1825 */ /* 0x001fe400078e001c */
[----:B------:R-:W0:Y:S02]  /*2280*/  @P2 LDC.64 R6, c[0x0][0x440] ;  /* 0x00011000ff062b82 */ /* 0x000e240000000a00 */
[----:B--2---:R-:W-:Y:S02]  /*2290*/  IMAD.MOV.U32 R42, RZ, RZ, R38 ;  /* 0x000000ffff2a7224 */ /* 0x004fe400078e0026 */
[----:B---3--:R-:W-:Y:S01]  /*22a0*/  IMAD.MOV.U32 R41, RZ, RZ, R37 ;  /* 0x000000ffff297224 */ /* 0x008fe200078e0025 */
[----:B------:R-:W-:Y:S01]  /*22b0*/  MOV R37, R31 ;  /* 0x0000001f00257202 */ /* 0x000fe20000000f00 */
[----:B------:R-:W-:Y:S01]  /*22c0*/  IMAD.MOV.U32 R38, RZ, RZ, R34 ;  /* 0x000000ffff267224 */ /* 0x000fe200078e0022 */
[----:B------:R-:W-:Y:S01]  /*22d0*/  MOV R34, R4 ;  /* 0x0000000400227202 */ /* 0x000fe20000000f00 */
[----:B------:R-:W2:Y:S01]  /*22e0*/  LDL R31, [R1+0x124] ;  /* 0x00012400011f7983 */ /* 0x000ea20000100800 */
[----:B------:R-:W-:Y:S01]  /*22f0*/  MOV R40, R36 ;  /* 0x0000002400287202 */ /* 0x000fe20000000f00 */
[----:B------:R-:W-:Y:S01]  /*2300*/  IMAD.MOV.U32 R36, RZ, RZ, R30 ;  /* 0x000000ffff247224 */ /* 0x000fe200078e001e */
[----:B------:R-:W-:Y:S01]  /*2310*/  MOV R43, R39 ;  /* 0x00000027002b7202 */ /* 0x000fe20000000f00 */
[----:B------:R-:W-:Y:S01]  /*2320*/  IMAD.MOV.U32 R39, RZ, RZ, R35 ;  /* 0x000000ffff277224 */ /* 0x000fe200078e0023 */
[----:B------:R-:W3:Y:S01]  /*2330*/  LDL R30, [R1+0x128] ;  /* 0x00012800011e7983 */ /* 0x000ee20000100800 */
[----:B------:R-:W-:-:S03]  /*2340*/  IMAD.MOV.U32 R35, RZ, RZ, R12 ;  /* 0x000000ffff237224 */ /* 0x000fc600078e000c */
[----:B------:R-:W4:Y:S04]  /*2350*/  LDL R12, [R1+0x12c] ;  /* 0x00012c00010c7983 */ /* 0x000f280000100800 */
[----:B------:R-:W4:Y:S01]  /*2360*/  LDL R4, [R1+0x120] ;  /* 0x0001200001047983 */ /* 0x000f220000100800 */
[----:B------:R-:W-:-:S03]  /*2370*/  @P1 IADD3 R13, PT, PT, R13, 0x20, RZ ;  /* 0x000000200d0d1810 */ /* 0x000fc60007ffe0ff */
[----:B------:R-:W5:Y:S04]  /*2380*/  @P1 LD.E.128 R80, desc[UR6][R28.64] ;  /* 0x000000061c501980 */ /* 0x000f68000c101d00 */
[----:B------:R1:W5:Y:S04]  /*2390*/  @P1 LD.E.128 R84, desc[UR6][R28.64+0x10] ;  /* 0x000010061c541980 */ /* 0x000368000c101d00 */
[----:B------:R0:W-:Y:S01]  /*23a0*/  @P0 STL.64 [R1+0x180], R60 ;  /* 0x0001803c01000387 */ /* 0x0001e20000100a00 */
[----:B------:R-:W-:Y:S01]  /*23b0*/  @P2 IMAD.WIDE.U32 R8, R13, 0x20, R8 ;  /* 0x000000200d082825 */ /* 0x000fe200078e0008 */
[----:B-1----:R-:W1:Y:S02]  /*23c0*/  LDC.64 R28, c[0x0][0x3d8] ;  /* 0x0000f600ff1c7b82 */ /* 0x002e640000000a00 */
[----:B------:R0:W-:Y:S02]  /*23d0*/  @P0 STL.64 [R1+0x188], R62 ;  /* 0x0001883e01000387 */ /* 0x0001e40000100a00 */
[----:B0-----:R-:W-:-:S02]  /*23e0*/  IMAD.MOV.U32 R60, RZ, RZ, R57 ;  /* 0x000000ffff3c7224 */ /* 0x001fc400078e0039 */
[----:B------:R-:W-:Y:S01]  /*23f0*/  IMAD.MOV.U32 R61, RZ, RZ, R56 ;  /* 0x000000ffff3d7224 */ /* 0x000fe200078e0038 */
[----:B------:R-:W-:Y:S01]  /*2400*/  MOV R62, R55 ;  /* 0x00000037003e7202 */ /* 0x000fe20000000f00 */
[----:B------:R-:W-:-:S06]  /*2410*/  IMAD.MOV.U32 R63, RZ, RZ, R54 ;  /* 0x000000ffff3f7224 */ /* 0x000fcc00078e0036 */
        /* <DEDUP_REMOVED lines=12> */
[----:B------:R-:W-:Y:S02]  /*24e0*/  IMAD.MOV.U32 R47, RZ, RZ, R43 ;  /* 0x000000ffff2f7224 */ /* 0x000fe400078e002b */
[----:B------:R-:W-:Y:S02]  /*24f0*/  IMAD.MOV.U32 R46, RZ, RZ, R42 ;  /* 0x000000ffff2e7224 */ /* 0x000fe400078e002a */
[----:B------:R-:W-:Y:S01]  /*2500*/  IMAD.MOV.U32 R40, RZ, RZ, R39 ;  /* 0x000000ffff287224 */ /* 0x000fe200078e0027 */
[----:B------:R-:W-:Y:S01]  /*2510*/  MOV R39, R35 ;  /* 0x0000002300277202 */ /* 0x000fe20000000f00 */
[----:B------:R-:W-:Y:S02]  /*2520*/  IMAD.MOV.U32 R43, RZ, RZ, R37 ;  /* 0x000000ffff2b7224 */ /* 0x000fe400078e0025 */
[----:B------:R-:W-:Y:S02]  /*2530*/  IMAD.MOV.U32 R42, RZ, RZ, R36 ;  /* 0x000000ffff2a7224 */ /* 0x000fe400078e0024 */
[----:B------:R-:W-:-:S02]  /*2540*/  IMAD.MOV.U32 R38, RZ, RZ, R34 ;  /* 0x000000ffff267224 */ /* 0x000fc400078e0022 */
[----:B--2---:R-:W-:Y:S02]  /*2550*/  IMAD.MOV.U32 R37, RZ, RZ, R31 ;  /* 0x000000ffff257224 */ /* 0x004fe400078e001f */
[----:B------:R-:W2:Y:S01]  /*2560*/  LDL R31, [R1+0xa0] ;  /* 0x0000a000011f7983 */ /* 0x000ea20000100800 */
[----:B---3--:R-:W-:-:S03]  /*2570*/  MOV R36, R30 ;  /* 0x0000001e00247202 */ /* 0x008fc60000000f00 */
[----:B------:R-:W3:Y:S01]  /*2580*/  LDL R30, [R1+0xa4] ;  /* 0x0000a400011e7983 */ /* 0x000ee20000100800 */
[----:B----4-:R-:W-:-:S03]  /*2590*/  IMAD.MOV.U32 R35, RZ, RZ, R12 ;  /* 0x000000ffff237224 */ /* 0x010fc600078e000c */
[----:B------:R-:W4:Y:S01]  /*25a0*/  LDL R12, [R1+0xa8] ;  /* 0x0000a800010c7983 */ /* 0x000f220000100800 */
[----:B------:R-:W-:-:S03]  /*25b0*/  IMAD.MOV.U32 R34, RZ, RZ, R4 ;  /* 0x000000ffff227224 */ /* 0x000fc600078e0004 */
[----:B------:R-:W4:Y:S04]  /*25c0*/  LDL R4, [R1+0xac] ;  /* 0x0000ac0001047983 */ /* 0x000f280000100800 */
[----:B------:R0:W-:Y:S04]  /*25d0*/  @P0 STL.64 [R1+0x170], R60 ;  /* 0x0001703c01000387 */ /* 0x0001e80000100a00 */
[----:B------:R1:W-:Y:S01]  /*25e0*/  @P0 STL.64 [R1+0x178], R62 ;  /* 0x0001783e01000387 */ /* 0x0003e20000100a00 */
[----:B0-----:R-:W-:Y:S01]  /*25f0*/  MOV R60, R57 ;  /* 0x00000039003c7202 */ /* 0x001fe20000000f00 */
[----:B------:R-:W-:-:S02]  /*2600*/  IMAD.MOV.U32 R61, RZ, RZ, R56 ;  /* 0x000000ffff3d7224 */ /* 0x000fc400078e0038 */
[----:B-1----:R-:W-:Y:S01]  /*2610*/  IMAD.MOV.U32 R62, RZ, RZ, R55 ;  /* 0x000000ffff3e7224 */ /* 0x002fe200078e0037 */
[----:B------:R-:W-:-:S06]  /*2620*/  MOV R63, R54 ;  /* 0x00000036003f7202 */ /* 0x000fcc0000000f00 */
[----:B------:R0:W4:Y:S01]  /*2630*/  @P0 LDG.E.128 R60, desc[UR6][R16.64+0x10] ;  /* 0x00001006103c0981 */ /* 0x000122000c1e1d00 */
[----:B------:R-:W-:Y:S01]  /*2640*/  MOV R55, R49 ;  /* 0x0000003100377202 */ /* 0x000fe20000000f00 */
[----:B------:R-:W-:Y:S02]  /*2650*/  IMAD.MOV.U32 R54, RZ, RZ, R48 ;  /* 0x000000ffff367224 */ /* 0x000fe400078e0030 */
[----:B------:R-:W-:Y:S02]  /*2660*/  IMAD.MOV.U32 R57, RZ, RZ, R51 ;  /* 0x000000ffff397224 */ /* 0x000fe400078e0033 */
[----:B------:R-:W-:Y:S01]  /*2670*/  IMAD.MOV.U32 R56, RZ, RZ, R50 ;  /* 0x000000ffff387224 */ /* 0x000fe200078e0032 */
[----:B------:R-:W-:Y:S01]  /*2680*/  MOV R50, R46 ;  /* 0x0000002e00327202 */ /* 0x000fe20000000f00 */
[----:B------:R-:W-:Y:S02]  /*2690*/  IMAD.MOV.U32 R49, RZ, RZ, R45 ;  /* 0x000000ffff317224 */ /* 0x000fe400078e002d */
        /* <DEDUP_REMOVED lines=8> */
[----:B------:R-:W-:-:S02]  /*2720*/  IMAD.MOV.U32 R38, RZ, RZ, R34 ;  /* 0x000000ffff267224 */ /* 0x000fc400078e0022 */
[----:B------:R-:W-:Y:S02]  /*2730*/  IMAD.MOV.U32 R43, RZ, RZ, R37 ;  /* 0x000000ffff2b7224 */ /* 0x000fe400078e0025 */
[----:B------:R-:W-:Y:S01]  /*2740*/  IMAD.MOV.U32 R42, RZ, RZ, R36 ;  /* 0x000000ffff2a7224 */ /* 0x000fe200078e0024 */
[----:B------:R-:W4:Y:S04]  /*2750*/  LDL R37, [R1+0x78] ;  /* 0x0000780001257983 */ /* 0x000f280000100800 */
[----:B------:R-:W4:Y:S01]  /*2760*/  LDL R36, [R1+0x7c] ;  /* 0x00007c0001247983 */ /* 0x000f220000100800 */
[----:B--2---:R-:W-:-:S03]  /*2770*/  IMAD.MOV.U32 R35, RZ, RZ, R31 ;  /* 0x000000ffff237224 */ /* 0x004fc600078e001f */
[----:B------:R-:W2:Y:S01]  /*2780*/  LDL R31, [R1+0x70] ;  /* 0x00007000011f7983 */ /* 0x000ea20000100800 */
[----:B---3--:R-:W-:-:S03]  /*2790*/  MOV R34, R30 ;  /* 0x0000001e00227202 */ /* 0x008fc60000000f00 */
[----:B------:R-:W3:Y:S04]  /*27a0*/  LDL R30, [R1+0x74] ;  /* 0x00007400011e7983 */ /* 0x000ee80000100800 */
[----:B----4-:R1:W-:Y:S04]  /*27b0*/  @P0 STL.64 [R1+0x160], R60 ;  /* 0x0001603c01000387 */ /* 0x0103e80000100a00 */
[----:B------:R4:W-:Y:S01]  /*27c0*/  @P0 STL.64 [R1+0x168], R62 ;  /* 0x0001683e01000387 */ /* 0x0009e20000100a00 */
[----:B-1----:R-:W-:Y:S02]  /*27d0*/  IMAD.MOV.U32 R60, RZ, RZ, R57 ;  /* 0x000000ffff3c7224 */ /* 0x002fe400078e0039 */
[----:B------:R-:W-:Y:S01]  /*27e0*/  IMAD.MOV.U32 R61, RZ, RZ, R56 ;  /* 0x000000ffff3d7224 */ /* 0x000fe200078e0038 */
[----:B----4-:R-:W-:Y:S01]  /*27f0*/  MOV R62, R55 ;  /* 0x00000037003e7202 */ /* 0x010fe20000000f00 */
        /* <DEDUP_REMOVED lines=10> */
[----:B------:R-:W-:Y:S02]  /*28a0*/  IMAD.MOV.U32 R48, RZ, RZ, R45 ;  /* 0x000000ffff307224 */ /* 0x000fe400078e002d */
        /* <DEDUP_REMOVED lines=23> */
[----:B------:R-:W-:Y:S02]  /*2a20*/  IMAD.MOV.U32 R49, RZ, RZ, R45 ;  /* 0x000000ffff317224 */ /* 0x000fe400078e002d */
[----:B------:R-:W-:Y:S01]  /*2a30*/  @P2 IMAD.WIDE.U32 R10, R13, 0x20, R10 ;  /* 0x000000200d0a2825 */ /* 0x000fe200078e000a */
[----:B------:R-:W-:Y:S01]  /*2a40*/  ISETP.GE.U32.AND P0, PT, R27, 0xc0, PT ;  /* 0x000000c01b00780c */ /* 0x000fe20003f06070 */
[----:B-1----:R-:W1:Y:S02]  /*2a50*/  LDC.64 R20, c[0x0][0x3d8] ;  /* 0x0000f600ff147b82 */ /* 0x002e640000000a00 */
[----:B------:R-:W-:-:S02]  /*2a60*/  IMAD.MOV.U32 R47, RZ, RZ, R43 ;  /* 0x000000ffff2f7224 */ /* 0x000fc400078e002b */
[----:B------:R-:W-:Y:S01]  /*2a70*/  IMAD.MOV.U32 R46, RZ, RZ, R42 ;  /* 0x000000ffff2e7224 */ /* 0x000fe200078e002a */
[----:B------:R-:W4:Y:S04]  /*2a80*/  LDL R43, [R1+0x100] ;  /* 0x00010000012b7983 */ /* 0x000f280000100800 */
[----:B------:R-:W4:Y:S01]  /*2a90*/  LDL R42, [R1+0x104] ;  /* 0x00010400012a7983 */ /* 0x000f220000100800 */
[----:B--2---:R-:W-:-:S03]  /*2aa0*/  MOV R45, R31 ;  /* 0x0000001f002d7202 */ /* 0x004fc60000000f00 */
[----:B------:R-:W2:Y:S01]  /*2ab0*/  LDL R31, [R1+0x108] ;  /* 0x00010800011f7983 */ /* 0x000ea20000100800 */
[----:B---3--:R-:W-:-:S03]  /*2ac0*/  IMAD.MOV.U32 R44, RZ, RZ, R30 ;  /* 0x000000ffff2c7224 */ /* 0x008fc600078e001e */
[----:B------:R-:W3:Y:S04]  /*2ad0*/  LDL R30, [R1+0x10c] ;  /* 0x00010c00011e7983 */ /* 0x000ee80000100800 */
[----:B----4-:R4:W-:Y:S04]  /*2ae0*/  @P1 STL.64 [R1+0x140], R60 ;  /* 0x0001403c01001387 */ /* 0x0109e80000100a00 */
[----:B------:R0:W-:Y:S01]  /*2af0*/  @P1 STL.64 [R1+0x148], R62 ;  /* 0x0001483e01001387 */ /* 0x0001e20000100a00 */
[----:B----4-:R-:W-:Y:S01]  /*2b00*/  IMAD.MOV.U32 R60, RZ, RZ, R57 ;  /* 0x000000ffff3c7224 */ /* 0x010fe200078e0039 */
[----:B------:R-:W-:Y:S01]  /*2b10*/  MOV R61, R56 ;  /* 0x00000038003d7202 */ /* 0x000fe20000000f00 */
[----:B0-----:R-:W-:-:S02]  /*2b20*/  IMAD.MOV.U32 R62, RZ, RZ, R55 ;  /* 0x000000ffff3e7224 */ /* 0x001fc400078e0037 */
        /* <DEDUP_REMOVED lines=10> */
[----:B------:R-:W2:Y:S01]  /*2bd0*/  LDL R42, [R1+0xfc] ;  /* 0x0000fc00012a7983 */ /* 0x000ea20000100800 */
[----:B------:R-:W-:-:S02]  /*2be0*/  IMAD.MOV.U32 R49, RZ, RZ, R43 ;  /* 0x000000ffff317224 */ /* 0x000fc400078e002b */
[----:B------:R-:W-:Y:S01]  /*2bf0*/  IMAD.MOV.U32 R55, RZ, RZ, R47 ;  /* 0x000000ffff377224 */ /* 0x000fe200078e002f */
[----:B------:R-:W2:Y:S04]  /*2c00*/  LDL R44, [R1+0xf4] ;  /* 0x0000f400012c7983 */ /* 0x000ea80000100800 */
[----:B------:R-:W2:Y:S04]  /*2c10*/  LDL R43, [R1+0xf8] ;  /* 0x0000f800012b7983 */ /* 0x000ea80000100800 */
[----:B------:R-:W2:Y:S04]  /*2c20*/  LDL R45, [R1+0xf0] ;  /* 0x0000f000012d7983 */ /* 0x000ea80000100800 */
[----:B----4-:R0:W-:Y:S04]  /*2c30*/  @P1 STL.64 [R1+0x130], R60 ;  /* 0x0001303c01001387 */ /* 0x0101e80000100a00 */
[----:B------:R4:W-:Y:S01]  /*2c40*/  @P1 STL.64 [R1+0x138], R62 ;  /* 0x0001383e01001387 */ /* 0x0009e20000100a00 */
[----:B0-----:R-:W-:-:S02]  /*2c50*/  IMAD.MOV.U32 R60, RZ, RZ, R59 ;  /* 0x000000ffff3c7224 */ /* 0x001fc400078e003b */
[----:B------:R-:W-:Y:S01]  /*2c60*/  IMAD.MOV.U32 R61, RZ, RZ, R58 ;  /* 0x000000ffff3d7224 */ /* 0x000fe200078e003a */
[----:B------:R-:W-:Y:S01]  /*2c70*/  MOV R58, R54 ;  /* 0x00000036003a7202 */ /* 0x000fe20000000f00 */
[----:B----4-:R-:W-:Y:S01]  /*2c80*/  IMAD.MOV.U32 R63, RZ, RZ, R56 ;  /* 0x000000ffff3f7224 */ /* 0x010fe200078e0038 */
[----:B------:R-:W-:Y:S01]  /*2c90*/  MOV R62, R57 ;  /* 0x00000039003e7202 */ /* 0x000fe20000000f00 */
[----:B------:R-:W-:Y:S02]  /*2ca0*/  IMAD.MOV.U32 R59, RZ, RZ, R55 ;  /* 0x000000ffff3b7224 */ /* 0x000fe400078e0037 */
[----:B------:R-:W-:Y:S02]  /*2cb0*/  IMAD.MOV.U32 R56, RZ, RZ, R50 ;  /* 0x000000ffff387224 */ /* 0x000fe400078e0032 */
[----:B------:R-:W-:Y:S01]  /*2cc0*/  IMAD.MOV.U32 R57, RZ, RZ, R51 ;  /* 0x000000ffff397224 */ /* 0x000fe200078e0033 */
[----:B------:R-:W-:Y:S01]  /*2cd0*/  MOV R96, R59 ;  /* 0x0000003b00607202 */ /* 0x000fe20000000f00 */
[----:B------:R-:W-:Y:S01]  /*2ce0*/  IMAD.MOV.U32 R97, RZ, RZ, R58 ;  /* 0x000000ffff617224 */ /* 0x000fe200078e003a */
[----:B------:R-:W-:Y:S01]  /*2cf0*/  MOV R99, R56 ;  /* 0x0000003800637202 */ /* 0x000fe20000000f00 */
[----:B------:R-:W-:Y:S01]  /*2d00*/  IMAD.MOV.U32 R98, RZ, RZ, R57 ;  /* 0x000000ffff627224 */ /* 0x000fe200078e0039 */
[----:B------:R0:W4:Y:S05]  /*2d10*/  @P1 LDG.E.128 R60, desc[UR6][R22.64+0x10] ;  /* 0x00001006163c1981 */ /* 0x00012a000c1e1d00 */
[----:B------:R-:W4:Y:S01]  /*2d20*/  @P2 LDG.E.128 R96, desc[UR6][R8.64] ;  /* 0x0000000608602981 */ /* 0x000f22000c1e1d00 */
[----:B---3--:R-:W-:-:S02]  /*2d30*/  IMAD.MOV.U32 R46, RZ, RZ, R30 ;  /* 0x000000ffff2e7224 */ /* 0x008fc400078e001e */
[----:B--2---:R-:W-:Y:S01]  /*2d40*/  IMAD.MOV.U32 R47, RZ, RZ, R31 ;  /* 0x000000ffff2f7224 */ /* 0x004fe200078e001f */
[----:B------:R-:W-:Y:S01]  /*2d50*/  MOV R55, R49 ;  /* 0x0000003100377202 */ /* 0x000fe20000000f00 */
[----:B------:R-:W-:Y:S01]  /*2d60*/  IMAD.MOV.U32 R54, RZ, RZ, R48 ;  /* 0x000000ffff367224 */ /* 0x000fe200078e0030 */
[----:B------:R-:W-:Y:S01]  /*2d70*/  MOV R50, R46 ;  /* 0x0000002e00327202 */ /* 0x000fe20000000f00 */
[----:B------:R-:W-:Y:S01]  /*2d80*/  IMAD.MOV.U32 R51, RZ, RZ, R47 ;  /* 0x000000ffff337224 */ /* 0x000fe200078e002f */
[----:B------:R-:W-:Y:S01]  /*2d90*/  MOV R47, R43 ;  /* 0x0000002b002f7202 */ /* 0x000fe20000000f00 */
[----:B------:R-:W-:Y:S01]  /*2da0*/  IMAD.MOV.U32 R49, RZ, RZ, R45 ;  /* 0x000000ffff317224 */ /* 0x000fe200078e002d */
[----:B------:R-:W2:Y:S01]  /*2db0*/  LDC.64 R30, c[0x0][0x3d8] ;  /* 0x0000f600ff1e7b82 */ /* 0x000ea20000000a00 */
[----:B------:R-:W-:Y:S01]  /*2dc0*/  IMAD.MOV.U32 R48, RZ, RZ, R44 ;  /* 0x000000ffff307224 */ /* 0x000fe200078e002c */
[----:B------:R-:W-:Y:S01]  /*2dd0*/  MOV R44, R40 ;  /* 0x00000028002c7202 */ /* 0x000fe20000000f00 */
[----:B------:R-:W-:Y:S01]  /*2de0*/  IMAD.MOV.U32 R46, RZ, RZ, R42 ;  /* 0x000000ffff2e7224 */ /* 0x000fe200078e002a */
[----:B------:R3:W3:Y:S01]  /*2df0*/  LDL R40, [R1+0x30] ;  /* 0x0000300001287983 */ /* 0x0006e20000100800 */
[----:B------:R-:W-:-:S02]  /*2e00*/  IMAD.MOV.U32 R45, RZ, RZ, R41 ;  /* 0x000000ffff2d7224 */ /* 0x000fc400078e0029 */
[----:B------:R-:W-:Y:S01]  /*2e10*/  IMAD.MOV.U32 R43, RZ, RZ, R33 ;  /* 0x000000ffff2b7224 */ /* 0x000fe200078e0021 */
[----:B------:R1:W3:Y:S01]  /*2e20*/  LDL R41, [R1+0x34] ;  /* 0x0000340001297983 */ /* 0x0002e20000100800 */
[----:B------:R-:W-:Y:S01]  /*2e30*/  IMAD.MOV.U32 R42, RZ, RZ, R32 ;  /* 0x000000ffff2a7224 */ /* 0x000fe200078e0020 */
[----:B------:R-:W-:Y:S01]  /*2e40*/  MOV R59, R51 ;  /* 0x00000033003b7202 */ /* 0x000fe20000000f00 */
[----:B------:R-:W-:Y:S01]  /*2e50*/  @P2 IMAD.WIDE.U32 R6, R13, 0x20, R6 ;  /* 0x000000200d062825 */ /* 0x000fe200078e0006 */
[----:B------:R-:W2:Y:S01]  /*2e60*/  LDL R33, [R1+0x38] ;  /* 0x0000380001217983 */ /* 0x000ea20000100800 */
[----:B------:R-:W-:Y:S01]  /*2e70*/  MOV R51, R45 ;  /* 0x0000002d00337202 */ /* 0x000fe20000000f00 */
[----:B0-----:R-:W0:Y:S02]  /*2e80*/  LDC.64 R22, c[0x0][0x3d0] ;  /* 0x0000f400ff167b82 */ /* 0x001e240000000a00 */
[----:B------:R-:W3:Y:S01]  /*2e90*/  LDL R32, [R1+0x3c] ;  /* 0x00003c0001207983 */ /* 0x000ee20000100800 */
[----:B------:R-:W-:-:S02]  /*2ea0*/  IMAD.MOV.U32 R58, RZ, RZ, R50 ;  /* 0x000000ffff3a7224 */ /* 0x000fc400078e0032 */
[----:B------:R-:W-:Y:S01]  /*2eb0*/  IMAD.MOV.U32 R50, RZ, RZ, R44 ;  /* 0x000000ffff327224 */ /* 0x000fe200078e002c */
[----:B------:R-:W-:Y:S01]  /*2ec0*/  MOV R56, R48 ;  /* 0x0000003000387202 */ /* 0x000fe20000000f00 */
[----:B------:R-:W-:Y:S01]  /*2ed0*/  IMAD.MOV.U32 R57, RZ, RZ, R49 ;  /* 0x000000ffff397224 */ /* 0x000fe200078e0031 */
[----:B------:R-:W-:Y:S01]  /*2ee0*/  @P2 IADD3 R13, PT, PT, R13, 0x20, RZ ;  /* 0x000000200d0d2810 */ /* 0x000fe20007ffe0ff */
[----:B------:R0:W5:Y:S04]  /*2ef0*/  @P2 LD.E.128 R88, desc[UR6][R6.64] ;  /* 0x0000000606582980 */ /* 0x000168000c101d00 */
[----:B------:R0:W5:Y:S04]  /*2f00*/  @P2 LD.E.128 R92, desc[UR6][R6.64+0x10] ;  /* 0x00001006065c2980 */ /* 0x000168000c101d00 */
[----:B----4-:R4:W-:Y:S04]  /*2f10*/  @P1 STL.64 [R1+0x120], R60 ;  /* 0x0001203c01001387 */ /* 0x0109e80000100a00 */
[----:B------:R-:W-:Y:S04]  /*2f20*/  @P1 STL.64 [R1+0x128], R62 ;  /* 0x0001283e01001387 */ /* 0x000fe80000100a00 */
[----:B------:R-:W2:Y:S01]  /*2f30*/  LDL R45, [R1+0x68] ;  /* 0x00006800012d7983 */ /* 0x000ea20000100800 */
[----:B----4-:R-:W-:-:S03]  /*2f40*/  IMAD.MOV.U32 R61, RZ, RZ, R55 ;  /* 0x000000ffff3d7224 */ /* 0x010fc600078e0037 */
[----:B------:R-:W4:Y:S01]  /*2f50*/  LDL R44, [R1+0x6c] ;  /* 0x00006c00012c7983 */ /* 0x000f220000100800 */
[----:B------:R-:W-:Y:S02]  /*2f60*/  IMAD.MOV.U32 R60, RZ, RZ, R54 ;  /* 0x000000ffff3c7224 */ /* 0x000fe400078e0036 */
[----:B------:R-:W-:Y:S02]  /*2f70*/  IMAD.MOV.U32 R55, RZ, RZ, R47 ;  /* 0x000000ffff377224 */ /* 0x000fe400078e002f */
[----:B------:R-:W-:Y:S01]  /*2f80*/  IMAD.MOV.U32 R54, RZ, RZ, R46 ;  /* 0x000000ffff367224 */ /* 0x000fe200078e002e */
[----:B------:R-:W3:Y:S04]  /*2f90*/  LDL R47, [R1+0x60] ;  /* 0x00006000012f7983 */ /* 0x000ee80000100800 */
[----:B------:R-:W3:Y:S04]  /*2fa0*/  LDL R46, [R1+0x64] ;  /* 0x00006400012e7983 */ /* 0x000ee80000100800 */
[----:B------:R1:W-:Y:S04]  /*2fb0*/  @P2 STL.64 [R1+0x110], R96 ;  /* 0x0001106001002387 */ /* 0x0003e80000100a00 */
[----:B------:R0:W-:Y:S01]  /*2fc0*/  @P2 STL.64 [R1+0x118], R98 ;  /* 0x0001186201002387 */ /* 0x0001e20000100a00 */
[----:B-1----:R-:W-:Y:S01]  /*2fd0*/  MOV R96, R61 ;  /* 0x0000003d00607202 */ /* 0x002fe20000000f00 */
[----:B------:R-:W-:-:S02]  /*2fe0*/  IMAD.MOV.U32 R97, RZ, RZ, R60 ;  /* 0x000000ffff617224 */ /* 0x000fc400078e003c */
[----:B0-----:R-:W-:Y:S01]  /*2ff0*/  IMAD.MOV.U32 R98, RZ, RZ, R59 ;  /* 0x000000ffff627224 */ /* 0x001fe200078e003b */
[----:B------:R-:W-:-:S06]  /*3000*/  MOV R99, R58 ;  /* 0x0000003a00637202 */ /* 0x000fcc0000000f00 */
[----:B------:R-:W3:Y:S01]  /*3010*/  @P2 LDG.E.128 R96, desc[UR6][R8.64+0x10] ;  /* 0x0000100608602981 */ /* 0x000ee2000c1e1d00 */
[----:B------:R-:W-:Y:S01]  /*3020*/  MOV R48, R42 ;  /* 0x0000002a00307202 */ /* 0x000fe20000000f00 */
[----:B------:R-:W-:Y:S01]  /*3030*/  IMAD.MOV.U32 R49, RZ, RZ, R43 ;  /* 0x000000ffff317224 */ /* 0x000fe200078e002b */
[----:B------:R-:W-:Y:S01]  /*3040*/  MOV R59, R55 ;  /* 0x00000037003b7202 */ /* 0x000fe20000000f00 */
[----:B------:R-:W-:Y:S02]  /*3050*/  IMAD.MOV.U32 R61, RZ, RZ, R57 ;  /* 0x000000ffff3d7224 */ /* 0x000fe400078e0039 */
[----:B------:R-:W-:Y:S01]  /*3060*/  IMAD.MOV.U32 R60, RZ, RZ, R56 ;  /* 0x000000ffff3c7224 */ /* 0x000fe200078e0038 */
[----:B------:R-:W-:Y:S01]  /*3070*/  MOV R56, R50 ;  /* 0x0000003200387202 */ /* 0x000fe20000000f00 */
[----:B------:R-:W-:Y:S02]  /*3080*/  IMAD.MOV.U32 R58, RZ, RZ, R54 ;  /* 0x000000ffff3a7224 */ /* 0x000fe400078e0036 */
[----:B------:R-:W-:-:S02]  /*3090*/  IMAD.MOV.U32 R57, RZ, RZ, R51 ;  /* 0x000000ffff397224 */ /* 0x000fc400078e0033 */
[----:B------:R-:W-:Y:S02]  /*30a0*/  IMAD.MOV.U32 R55, RZ, RZ, R49 ;  /* 0x000000ffff377224 */ /* 0x000fe400078e0031 */
[----:B------:R-:W-:Y:S02]  /*30b0*/  IMAD.MOV.U32 R54, RZ, RZ, R48 ;  /* 0x000000ffff367224 */ /* 0x000fe400078e0030 */
[----:B--2---:R-:W-:Y:S01]  /*30c0*/  IMAD.MOV.U32 R49, RZ, RZ, R45 ;  /* 0x000000ffff317224 */ /* 0x004fe200078e002d */
[----:B------:R-:W-:Y:S01]  /*30d0*/  MOV R45, R37 ;  /* 0x00000025002d7202 */ /* 0x000fe20000000f00 */
[----:B------:R-:W-:Y:S02]  /*30e0*/  IMAD.MOV.U32 R37, RZ, RZ, R12 ;  /* 0x000000ffff257224 */ /* 0x000fe400078e000c */
[----:B------:R-:W2:Y:S01]  /*30f0*/  LDL R12, [R1+0xc8] ;  /* 0x0000c800010c7983 */ /* 0x000ea20000100800 */
[----:B----4-:R-:W-:Y:S01]  /*3100*/  MOV R48, R44 ;  /* 0x0000002c00307202 */ /* 0x010fe20000000f00 */
[----:B------:R-:W-:-:S02]  /*3110*/  IMAD.MOV.U32 R44, RZ, RZ, R36 ;  /* 0x000000ffff2c7224 */ /* 0x000fc400078e0024 */
[----:B------:R-:W-:Y:S02]  /*3120*/  IMAD.MOV.U32 R36, RZ, RZ, R4 ;  /* 0x000000ffff247224 */ /* 0x000fe400078e0004 */
[----:B------:R-:W4:Y:S01]  /*3130*/  LDL R4, [R1+0xcc] ;  /* 0x0000cc0001047983 */ /* 0x000f220000100800 */
[----:B---3--:R-:W-:Y:S01]  /*3140*/  MOV R51, R47 ;  /* 0x0000002f00337202 */ /* 0x008fe20000000f00 */
[----:B------:R-:W-:Y:S02]  /*3150*/  IMAD.MOV.U32 R47, RZ, RZ, R39 ;  /* 0x000000ffff2f7224 */ /* 0x000fe400078e0027 */
[----:B------:R-:W-:Y:S02]  /*3160*/  IMAD.MOV.U32 R50, RZ, RZ, R46 ;  /* 0x000000ffff327224 */ /* 0x000fe400078e002e */
[----:B------:R-:W-:Y:S01]  /*3170*/  IMAD.MOV.U32 R46, RZ, RZ, R38 ;  /* 0x000000ffff2e7224 */ /* 0x000fe200078e0026 */
[----:B------:R-:W-:Y:S01]  /*3180*/  MOV R38, R34 ;  /* 0x0000002200267202 */ /* 0x000fe20000000f00 */
[----:B------:R-:W-:Y:S01]  /*3190*/  IMAD.MOV.U32 R39, RZ, RZ, R35 ;  /* 0x000000ffff277224 */ /* 0x000fe200078e0023 */
[----:B------:R-:W3:Y:S04]  /*31a0*/  LDL R34, [R1+0xc4] ;  /* 0x0000c40001227983 */ /* 0x000ee80000100800 */
[----:B------:R-:W3:Y:S04]  /*31b0*/  LDL R35, [R1+0xc0] ;  /* 0x0000c00001237983 */ /* 0x000ee80000100800 */
[----:B------:R0:W-:Y:S04]  /*31c0*/  @P2 STL.64 [R1+0x100], R96 ;  /* 0x0001006001002387 */ /* 0x0001e80000100a00 */
[----:B------:R1:W-:Y:S01]  /*31d0*/  @P2 STL.64 [R1+0x108], R98 ;  /* 0x0001086201002387 */ /* 0x0003e20000100a00 */
[----:B0-----:R-:W-:Y:S01]  /*31e0*/  MOV R96, R61 ;  /* 0x0000003d00607202 */ /* 0x001fe20000000f00 */
[----:B------:R-:W-:-:S02]  /*31f0*/  IMAD.MOV.U32 R97, RZ, RZ, R60 ;  /* 0x000000ffff617224 */ /* 0x000fc400078e003c */
[----:B-1----:R-:W-:Y:S01]  /*3200*/  IMAD.MOV.U32 R98, RZ, RZ, R59 ;  /* 0x000000ffff627224 */ /* 0x002fe200078e003b */
[----:B------:R-:W-:-:S06]  /*3210*/  MOV R99, R58 ;  /* 0x0000003a00637202 */ /* 0x000fcc0000000f00 */
[----:B------:R-:W3:Y:S01]  /*3220*/  @P2 LDG.E.128 R96, desc[UR6][R10.64] ;  /* 0x000000060a602981 */ /* 0x000ee2000c1e1d00 */
[----:B------:R-:W-:Y:S01]  /*3230*/  IMAD.MOV.U32 R61, RZ, RZ, R57 ;  /* 0x000000ffff3d7224 */ /* 0x000fe200078e0039 */
[----:B------:R-:W-:Y:S01]  /*3240*/  MOV R59, R55 ;  /* 0x00000037003b7202 */ /* 0x000fe20000000f00 */
[----:B------:R-:W-:Y:S01]  /*3250*/  IMAD.MOV.U32 R60, RZ, RZ, R56 ;  /* 0x000000ffff3c7224 */ /* 0x000fe200078e0038 */
[----:B------:R-:W-:Y:S01]  /*3260*/  MOV R57, R50 ;  /* 0x0000003200397202 */ /* 0x000fe20000000f00 */
[----:B------:R-:W-:Y:S02]  /*3270*/  IMAD.MOV.U32 R58, RZ, RZ, R54 ;  /* 0x000000ffff3a7224 */ /* 0x000fe400078e0036 */
[----:B------:R-:W-:Y:S01]  /*3280*/  IMAD.MOV.U32 R56, RZ, RZ, R51 ;  /* 0x000000ffff387224 */ /* 0x000fe200078e0033 */
[----:B------:R-:W-:Y:S01]  /*3290*/  MOV R51, R47 ;  /* 0x0000002f00337202 */ /* 0x000fe20000000f00 */
[----:B------:R-:W-:Y:S02]  /*32a0*/  IMAD.MOV.U32 R55, RZ, RZ, R49 ;  /* 0x000000ffff377224 */ /* 0x000fe400078e0031 */
[----:B------:R-:W-:Y:S01]  /*32b0*/  IMAD.MOV.U32 R54, RZ, RZ, R48 ;  /* 0x000000ffff367224 */ /* 0x000fe200078e0030 */
[----:B------:R-:W-:Y:S01]  /*32c0*/  MOV R48, R44 ;  /* 0x0000002c00307202 */ /* 0x000fe20000000f00 */
[----:B------:R-:W-:-:S02]  /*32d0*/  IMAD.MOV.U32 R50, RZ, RZ, R46 ;  /* 0x000000ffff327224 */ /* 0x000fc400078e002e */
[----:B------:R-:W-:Y:S01]  /*32e0*/  IMAD.MOV.U32 R49, RZ, RZ, R45 ;  /* 0x000000ffff317224 */ /* 0x000fe200078e002d */
[----:B------:R-:W-:Y:S01]  /*32f0*/  MOV R45, R37 ;  /* 0x00000025002d7202 */ /* 0x000fe20000000f00 */
[----:B------:R-:W-:Y:S02]  /*3300*/  IMAD.MOV.U32 R47, RZ, RZ, R39 ;  /* 0x000000ffff2f7224 */ /* 0x000fe400078e0027 */
[----:B------:R-:W-:Y:S02]  /*3310*/  IMAD.MOV.U32 R46, RZ, RZ, R38 ;  /* 0x000000ffff2e7224 */ /* 0x000fe400078e0026 */
[----:B------:R-:W-:Y:S02]  /*3320*/  IMAD.MOV.U32 R44, RZ, RZ, R36 ;  /* 0x000000ffff2c7224 */ /* 0x000fe400078e0024 */
[----:B--2---:R-:W-:Y:S02]  /*3330*/  IMAD.MOV.U32 R37, RZ, RZ, R12 ;  /* 0x000000ffff257224 */ /* 0x004fe400078e000c */
[----:B------:R-:W2:Y:S01]  /*3340*/  LDL R12, [R1+0xd8] ;  /* 0x0000d800010c7983 */ /* 0x000ea20000100800 */
[----:B----4-:R-:W-:-:S03]  /*3350*/  IMAD.MOV.U32 R36, RZ, RZ, R4 ;  /* 0x000000ffff247224 */ /* 0x010fc600078e0004 */
[----:B------:R-:W4:Y:S01]  /*3360*/  LDL R4, [R1+0xdc] ;  /* 0x0000dc0001047983 */ /* 0x000f220000100800 */
[----:B---3--:R-:W-:-:S03]  /*3370*/  MOV R38, R34 ;  /* 0x0000002200267202 */ /* 0x008fc60000000f00 */
[----:B------:R-:W3:Y:S01]  /*3380*/  LDL R34, [R1+0xd4] ;  /* 0x0000d40001227983 */ /* 0x000ee20000100800 */
[----:B------:R-:W-:-:S03]  /*3390*/  IMAD.MOV.U32 R39, RZ, RZ, R35 ;  /* 0x000000ffff277224 */ /* 0x000fc600078e0023 */
[----:B------:R-:W3:Y:S04]  /*33a0*/  LDL R35, [R1+0xd0] ;  /* 0x0000d00001237983 */ /* 0x000ee80000100800 */
[----:B------:R0:W-:Y:S04]  /*33b0*/  @P2 STL.64 [R1+0xf0], R96 ;  /* 0x0000f06001002387 */ /* 0x0001e80000100a00 */
[----:B------:R1:W-:Y:S01]  /*33c0*/  @P2 STL.64 [R1+0xf8], R98 ;  /* 0x0000f86201002387 */ /* 0x0003e20000100a00 */
[----:B0-----:R-:W-:Y:S02]  /*33d0*/  IMAD.MOV.U32 R96, RZ, RZ, R61 ;  /* 0x000000ffff607224 */ /* 0x001fe400078e003d */
[----:B------:R-:W-:Y:S01]  /*33e0*/  IMAD.MOV.U32 R97, RZ, RZ, R60 ;  /* 0x000000ffff617224 */ /* 0x000fe200078e003c */
[----:B-1----:R-:W-:Y:S01]  /*33f0*/  MOV R98, R59 ;  /* 0x0000003b00627202 */ /* 0x002fe20000000f00 */
[----:B------:R-:W-:-:S06]  /*3400*/  IMAD.MOV.U32 R99, RZ, RZ, R58 ;  /* 0x000000ffff637224 */ /* 0x000fcc00078e003a */
[----:B------:R-:W3:Y:S01]  /*3410*/  @P2 LDG.E.128 R96, desc[UR6][R10.64+0x10] ;  /* 0x000010060a602981 */ /* 0x000ee2000c1e1d00 */
        /* <DEDUP_REMOVED lines=22> */
[----:B--2---:R-:W-:Y:S02]  /*3580*/  MOV R37, R12 ;  /* 0x0000000c00257202 */ /* 0x004fe40000000f00 */
[----:B------:R-:W2:Y:S01]  /*3590*/  LDL R12, [R1+0xb8] ;  /* 0x0000b800010c7983 */ /* 0x000ea20000100800 */
[----:B----4-:R-:W-:-:S03]  /*35a0*/  IMAD.MOV.U32 R36, RZ, RZ, R4 ;  /* 0x000000ffff247224 */ /* 0x010fc600078e0004 */
[----:B------:R-:W4:Y:S01]  /*35b0*/  LDL R4, [R1+0xbc] ;  /* 0x0000bc0001047983 */ /* 0x000f220000100800 */
[----:B---3--:R-:W-:Y:S01]  /*35c0*/  IMAD.MOV.U32 R38, RZ, RZ, R34 ;  /* 0x000000ffff267224 */ /* 0x008fe200078e0022 */
[----:B------:R-:W-:Y:S02]  /*35d0*/  MOV R34, R0 ;  /* 0x0000000000227202 */ /* 0x000fe40000000f00 */
[----:B------:R-:W3:Y:S01]  /*35e0*/  LDL R0, [R1+0x84] ;  /* 0x0000840001007983 */ /* 0x000ee20000100800 */
[----:B------:R-:W-:Y:S02]  /*35f0*/  IMAD.MOV.U32 R39, RZ, RZ, R35 ;  /* 0x000000ffff277224 */ /* 0x000fe400078e0023 */
[----:B------:R-:W-:Y:S02]  /*3600*/  IMAD.MOV.U32 R35, RZ, RZ, R2 ;  /* 0x000000ffff237224 */ /* 0x000fe400078e0002 */
[----:B------:R-:W3:Y:S01]  /*3610*/  LDL R2, [R1+0x80] ;  /* 0x0000800001027983 */ /* 0x000ee20000100800 */
[----:B------:R-:W-:Y:S01]  /*3620*/  IMAD.MOV.U32 R116, RZ, RZ, R39 ;  /* 0x000000ffff747224 */ /* 0x000fe200078e0027 */
[----:B------:R-:W-:Y:S01]  /*3630*/  MOV R117, R38 ;  /* 0x0000002600757202 */ /* 0x000fe20000000f00 */
[----:B------:R-:W-:-:S02]  /*3640*/  IMAD.MOV.U32 R118, RZ, RZ, R37 ;  /* 0x000000ffff767224 */ /* 0x000fc400078e0025 */
[----:B------:R-:W-:Y:S01]  /*3650*/  IMAD.MOV.U32 R119, RZ, RZ, R36 ;  /* 0x000000ffff777224 */ /* 0x000fe200078e0024 */
[----:B------:R-:W-:Y:S04]  /*3660*/  @P2 STL.64 [R1+0xe0], R96 ;  /* 0x0000e06001002387 */ /* 0x000fe80000100a00 */
[----:B------:R0:W-:Y:S04]  /*3670*/  @P2 STL.64 [R1+0xe8], R98 ;  /* 0x0000e86201002387 */ /* 0x0001e80000100a00 */
[----:B------:R1:W3:Y:S04]  /*3680*/  LDL R100, [R1+0x90] ;  /* 0x0000900001647983 */ /* 0x0002e80000100800 */
[----:B------:R1:W3:Y:S04]  /*3690*/  LDL R101, [R1+0x94] ;  /* 0x0000940001657983 */ /* 0x0002e80000100800 */
[----:B0-----:R1:W3:Y:S04]  /*36a0*/  LDL R98, [R1+0x88] ;  /* 0x0000880001627983 */ /* 0x0012e80000100800 */
[----:B------:R1:W3:Y:S04]  /*36b0*/  LDL R99, [R1+0x8c] ;  /* 0x00008c0001637983 */ /* 0x0002e80000100800 */
        /* <DEDUP_REMOVED lines=13> */
[----:B------:R1:W3:Y:S01]  /*3790*/  LDL R39, [R1+0x2c] ;  /* 0x00002c0001277983 */ /* 0x0002e20000100800 */
[----:B------:R-:W-:-:S02]  /*37a0*/  IMAD.MOV.U32 R42, RZ, RZ, R33 ;  /* 0x000000ffff2a7224 */ /* 0x000fc400078e0021 */
[----:B------:R-:W-:Y:S02]  /*37b0*/  IMAD.MOV.U32 R43, RZ, RZ, R32 ;  /* 0x000000ffff2b7224 */ /* 0x000fe400078e0020 */
[----:B------:R-:W0:Y:S01]  /*37c0*/  @P0 LDC.64 R32, c[0x0][0x440] ;  /* 0x00011000ff200b82 */ /* 0x000e220000000a00 */
[----:B------:R-:W-:-:S04]  /*37d0*/  @P3 IMAD.WIDE.U32 R14, R13, 0x20, R14 ;  /* 0x000000200d0e3825 */ /* 0x000fc800078e000e */
[----:B------:R-:W-:-:S04]  /*37e0*/  @P3 IMAD.WIDE.U32 R30, R13, 0x20, R30 ;  /* 0x000000200d1e3825 */ /* 0x000fc800078e001e */
[C---:B------:R-:W-:Y:S01]  /*37f0*/  @P3 IMAD.WIDE.U32 R16, R13.reuse, 0x20, R16 ;  /* 0x000000200d103825 */ /* 0x040fe200078e0010 */
[----:B------:R-:W-:Y:S01]  /*3800*/  @P3 IADD3 R13, PT, PT, R13, 0x20, RZ ;  /* 0x000000200d0d3810 */ /* 0x000fe20007ffe0ff */
[----:B------:R-:W3:Y:S02]  /*3810*/  @P3 LDG.E.128 R116, desc[UR6][R14.64] ;  /* 0x000000060e743981 */ /* 0x000ee4000c1e1d00 */
[----:B------:R-:W-:Y:S02]  /*3820*/  IMAD.MOV.U32 R62, RZ, RZ, R55 ;  /* 0x000000ffff3e7224 */ /* 0x000fe400078e0037 */
[----:B------:R-:W-:Y:S01]  /*3830*/  @P0 IMAD.WIDE.U32 R20, R13, 0x20, R20 ;  /* 0x000000200d140825 */ /* 0x000fe200078e0014 */
[----:B------:R-:W-:Y:S01]  /*3840*/  ISETP.GE.U32.AND P1, PT, R27, 0xe0, PT ;  /* 0x000000e01b00780c */ /* 0x000fe20003f26070 */
[----:B------:R-:W3:Y:S02]  /*3850*/  @P3 LDG.E.128 R112, desc[UR6][R14.64+0x10] ;  /* 0x000010060e703981 */ /* 0x000ee4000c1e1d00 */
[----:B------:R-:W-:-:S02]  /*3860*/  IMAD.MOV.U32 R63, RZ, RZ, R54 ;  /* 0x000000ffff3f7224 */ /* 0x000fc400078e0036 */
[C---:B------:R-:W-:Y:S01]  /*3870*/  @P0 IMAD.WIDE.U32 R18, R13.reuse, 0x20, R18 ;  /* 0x000000200d120825 */ /* 0x040fe200078e0012 */
[----:B------:R-:W3:Y:S04]  /*3880*/  @P0 LDG.E.128 R56, desc[UR6][R20.64+0x10] ;  /* 0x0000100614380981 */ /* 0x000ee8000c1e1d00 */
[----:B------:R-:W3:Y:S01]  /*3890*/  @P0 LDG.E.128 R60, desc[UR6][R20.64] ;  /* 0x00000006143c0981 */ /* 0x000ee2000c1e1d00 */
[----:B------:R-:W-:Y:S01]  /*38a0*/  MOV R108, R35 ;  /* 0x00000023006c7202 */ /* 0x000fe20000000f00 */
[----:B------:R-:W-:Y:S02]  /*38b0*/  IMAD.MOV.U32 R109, RZ, RZ, R34 ;  /* 0x000000ffff6d7224 */ /* 0x000fe400078e0022 */
[C---:B0-----:R-:W-:Y:S01]  /*38c0*/  @P0 IMAD.WIDE.U32 R32, R13.reuse, 0x20, R32 ;  /* 0x000000200d200825 */ /* 0x041fe200078e0020 */
[----:B------:R-:W3:Y:S01]  /*38d0*/  @P3 LDG.E.128 R104, desc[UR6][R30.64+0x10] ;  /* 0x000010061e683981 */ /* 0x000ee2000c1e1d00 */
[----:B------:R-:W0:Y:S02]  /*38e0*/  @P1 LDC.64 R34, c[0x0][0x440] ;  /* 0x00011000ff221b82 */ /* 0x000e240000000a00 */
[----:B------:R-:W-:Y:S01]  /*38f0*/  @P0 VIADD R13, R13, 0x20 ;  /* 0x000000200d0d0836 */ /* 0x000fe20000000000 */
[----:B------:R1:W5:Y:S03]  /*3900*/  @P3 LD.E.128 R132, desc[UR6][R16.64] ;  /* 0x0000000610843980 */ /* 0x000366000c101d00 */
[C---:B------:R-:W-:Y:S01]  /*3910*/  @P1 IMAD.WIDE.U32 R22, R13.reuse, 0x20, R22 ;  /* 0x000000200d161825 */ /* 0x040fe200078e0016 */
[----:B------:R1:W5:Y:S03]  /*3920*/  @P3 LD.E.128 R136, desc[UR6][R16.64+0x10] ;  /* 0x0000100610883980 */ /* 0x000366000c101d00 */
[C---:B------:R-:W-:Y:S01]  /*3930*/  @P1 IMAD.WIDE.U32 R28, R13.reuse, 0x20, R28 ;  /* 0x000000200d1c1825 */ /* 0x040fe200078e001c */
[----:B------:R1:W5:Y:S04]  /*3940*/  @P0 LD.E.128 R140, desc[UR6][R32.64] ;  /* 0x00000006208c0980 */ /* 0x000368000c101d00 */
[----:B------:R-:W3:Y:S04]  /*3950*/  @P1 LDG.E.128 R40, desc[UR6][R28.64] ;  /* 0x000000061c281981 */ /* 0x000ee8000c1e1d00 */
[----:B------:R1:W5:Y:S01]  /*3960*/  @P0 LD.E.128 R144, desc[UR6][R32.64+0x10] ;  /* 0x0000100620900980 */ /* 0x000362000c101d00 */
[----:B0-----:R-:W-:-:S05]  /*3970*/  @P1 IMAD.WIDE.U32 R34, R13, 0x20, R34 ;  /* 0x000000200d221825 */ /* 0x001fca00078e0022 */
[----:B------:R1:W5:Y:S04]  /*3980*/  @P1 LD.E.128 R148, desc[UR6][R34.64] ;  /* 0x0000000622941980 */ /* 0x000368000c101d00 */
[----:B------:R1:W5:Y:S01]  /*3990*/  @P1 LD.E.128 R152, desc[UR6][R34.64+0x10] ;  /* 0x0000100622981980 */ /* 0x000362000c101d00 */
[----:B--2---:R-:W-:Y:S01]  /*39a0*/  IMAD.MOV.U32 R110, RZ, RZ, R12 ;  /* 0x000000ffff6e7224 */ /* 0x004fe200078e000c */
[----:B----4-:R-:W-:-:S06]  /*39b0*/  MOV R111, R4 ;  /* 0x00000004006f7202 */ /* 0x010fcc0000000f00 */
[----:B------:R-:W2:Y:S01]  /*39c0*/  @P3 LDG.E.128 R108, desc[UR6][R30.64] ;  /* 0x000000061e6c3981 */ /* 0x000ea2000c1e1d00 */
[----:B---3--:R-:W-:Y:S02]  /*39d0*/  IMAD.MOV.U32 R97, RZ, RZ, R0 ;  /* 0x000000ffff617224 */ /* 0x008fe400078e0000 */
[----:B------:R-:W-:-:S06]  /*39e0*/  IMAD.MOV.U32 R96, RZ, RZ, R2 ;  /* 0x000000ffff607224 */ /* 0x000fcc00078e0002 */
[----:B------:R-:W3:Y:S04]  /*39f0*/  @P0 LDG.E.128 R96, desc[UR6][R18.64+0x10] ;  /* 0x0000100612600981 */ /* 0x000ee8000c1e1d00 */
[----:B------:R-:W4:Y:S04]  /*3a00*/  @P0 LDG.E.128 R100, desc[UR6][R18.64] ;  /* 0x0000000612640981 */ /* 0x000f28000c1e1d00 */
[----:B------:R-:W2:Y:S04]  /*3a10*/  @P1 LDG.E.128 R48, desc[UR6][R22.64] ;  /* 0x0000000616301981 */ /* 0x000ea8000c1e1d00 */
[----:B------:R-:W2:Y:S04]  /*3a20*/  @P1 LDG.E.128 R44, desc[UR6][R22.64+0x10] ;  /* 0x00001006162c1981 */ /* 0x000ea8000c1e1d00 */
[----:B------:R-:W2:Y:S04]  /*3a30*/  @P1 LDG.E.128 R36, desc[UR6][R28.64+0x10] ;  /* 0x000010061c241981 */ /* 0x000ea8000c1e1d00 */
[----:B------:R1:W-:Y:S04]  /*3a40*/  @P0 STL.64 [R1+0x60], R56 ;  /* 0x0000603801000387 */ /* 0x0003e80000100a00 */
[----:B------:R1:W-:Y:S04]  /*3a50*/  @P0 STL.64 [R1+0x68], R58 ;  /* 0x0000683a01000387 */ /* 0x0003e80000100a00 */
        /* <DEDUP_REMOVED lines=31> */
[----:B---3--:R1:W-:Y:S04]  /*3c50*/  @P0 STL.64 [R1+0x80], R96 ;  /* 0x0000806001000387 */ /* 0x0083e80000100a00 */
[----:B------:R1:W-:Y:S04]  /*3c60*/  @P0 STL.64 [R1+0x88], R98 ;  /* 0x0000886201000387 */ /* 0x0003e80000100a00 */
[----:B----4-:R1:W-:Y:S04]  /*3c70*/  @P0 STL.64 [R1+0x90], R100 ;  /* 0x0000906401000387 */ /* 0x0103e80000100a00 */
[----:B------:R1:W-:Y:S04]  /*3c80*/  @P3 STL.64 [R1+0xd0], R116 ;  /* 0x0000d07401003387 */ /* 0x0003e80000100a00 */
[----:B------:R1:W-:Y:S04]  /*3c90*/  @P3 STL.64 [R1+0xd8], R118 ;  /* 0x0000d87601003387 */ /* 0x0003e80000100a00 */
[----:B------:R1:W-:Y:S04]  /*3ca0*/  @P0 STL.64 [R1+0x98], R102 ;  /* 0x0000986601000387 */ /* 0x0003e80000100a00 */
[----:B------:R1:W-:Y:S04]  /*3cb0*/  @P3 STL.64 [R1+0xc0], R112 ;  /* 0x0000c07001003387 */ /* 0x0003e80000100a00 */
        /* <DEDUP_REMOVED lines=13> */
[----:B------:R-:W-:-:S13]  /*3d90*/  ISETP.GE.U32.AND P0, PT, R27, 0x100, PT ;  /* 0x000001001b00780c */ /* 0x000fda0003f06070 */
[----:B-1----:R-:W-:Y:S05]  /*3da0*/  @!P0 BRA `(.L_x_8947) ;  /* 0x00000054004c8947 */ /* 0x002fea0003800000 */
[----:B------:R-:W0:Y:S08]  /*3db0*/  LDC.64 R6, c[0x0][0x3d0] ;  /* 0x0000f400ff067b82 */ /* 0x000e300000000a00 */
[----:B------:R-:W1:Y:S08]  /*3dc0*/  LDC.64 R10, c[0x0][0x440] ;  /* 0x00011000ff0a7b82 */ /* 0x000e700000000a00 */
[----:B------:R-:W2:Y:S01]  /*3dd0*/  LDC.64 R8, c[0x0][0x3d8] ;  /* 0x0000f600ff087b82 */ /* 0x000ea20000000a00 */
[----:B0-----:R-:W-:-:S05]  /*3de0*/  IMAD.WIDE.U32 R6, R13, 0x20, R6 ;  /* 0x000000200d067825 */ /* 0x001fca00078e0006 */
[----:B------:R-:W3:Y:S01]  /*3df0*/  LDG.E.128 R16, desc[UR6][R6.64] ;  /* 0x0000000606107981 */ /* 0x000ee2000c1e1d00 */
[----:B-1----:R-:W-:-:S05]  /*3e00*/  IMAD.WIDE.U32 R10, R13, 0x20, R10 ;  /* 0x000000200d0a7825 */ /* 0x002fca00078e000a */
[----:B------:R1:W5:Y:S01]  /*3e10*/  LD.E.128 R228, desc[UR6][R10.64] ;  /* 0x000000060ae47980 */ /* 0x000362000c101d00 */
[----:B--2---:R-:W-:-:S03]  /*3e20*/  IMAD.WIDE.U32 R8, R13, 0x20, R8 ;  /* 0x000000200d087825 */ /* 0x004fc600078e0008 */
[----:B------:R1:W5:Y:S04]  /*3e30*/  LD.E.128 R232, desc[UR6][R10.64+0x10] ;  /* 0x000010060ae87980 */ /* 0x000368000c101d00 */
[----:B------:R-:W2:Y:S04]  /*3e40*/  LDG.E.128 R12, desc[UR6][R6.64+0x10] ;  /* 0x00001006060c7981 */ /* 0x000ea8000c1e1d00 */
        /* <DEDUP_REMOVED lines=34> */
[----:B---3--:R1:W-:Y:S04]  /*4070*/  STL.64 [R1+0x10], R16 ;  /* 0x0000101001007387 */ /* 0x0083e80000100a00 */
[----:B------:R1:W-:Y:S04]  /*4080*/  STL.64 [R1+0x18], R18 ;  /* 0x0000181201007387 */ /* 0x0003e80000100a00 */
[----:B--2---:R1:W-:Y:S04]  /*4090*/  STL.64 [R1], R12 ;  /* 0x0000000c01007387 */ /* 0x0043e80000100a00 */
[----:B------:R1:W-:Y:S01]  /*40a0*/  STL.64 [R1+0x8], R14 ;  /* 0x0000080e01007387 */ /* 0x0003e20000100a00 */
[----:B------:R-:W-:Y:S05]  /*40b0*/  BRA `(.L_x_8947) ;  /* 0x0000005000887947 */ /* 0x000fea0003800000 */
.L_x_8945:
        /* <DEDUP_REMOVED lines=13> */
[----:B------:R-:W4:Y:S02]  /*4190*/  LDL R43, [R1+0x1c8] ;  /* 0x0001c800012b7983 */ /* 0x000f240000100800 */
[----:B0-----:R-:W-:Y:S01]  /*41a0*/  @P1 IMAD.WIDE.U32 R14, R13, 0x20, R6 ;  /* 0x000000200d0e1825 */ /* 0x001fe200078e0006 */
[----:B------:R-:W0:Y:S01]  /*41b0*/  @P1 LDC.64 R10, c[0x0][0x438] ;  /* 0x00010e00ff0a1b82 */ /* 0x000e220000000a00 */
[----:B------:R-:W4:Y:S04]  /*41c0*/  LDL R42, [R1+0x1cc] ;  /* 0x0001cc00012a7983 */ /* 0x000f280000100800 */
[----:B------:R-:W4:Y:S03]  /*41d0*/  LDL R41, [R1+0x1b0] ;  /* 0x0001b00001297983 */ /* 0x000f260000100800 */
        /* <DEDUP_REMOVED lines=26> */
[----:B--2---:R-:W2:Y:S04]  /*4380*/  @P1 LDG.E.128 R48, desc[UR6][R14.64] ;  /* 0x000000060e301981 */ /* 0x004ea8000c1e1d00 */
[----:B--2---:R3:W-:Y:S04]  /*4390*/  @P1 STL.64 [R1+0x1d0], R48 ;  /* 0x0001d03001001387 */ /* 0x0047e80000100a00 */
[----:B------:R2:W-:Y:S01]  /*43a0*/  @P1 STL.64 [R1+0x1d8], R50 ;  /* 0x0001d83201001387 */ /* 0x0005e20000100a00 */
[----:B---3--:R-:W-:Y:S01]  /*43b0*/  MOV R48, R45 ;  /* 0x0000002d00307202 */ /* 0x008fe20000000f00 */
[----:B----4-:R-:W-:-:S02]  /*43c0*/  IMAD.MOV.U32 R49, RZ, RZ, R44 ;  /* 0x000000ffff317224 */ /* 0x010fc400078e002c */
[----:B--2---:R-:W-:Y:S01]  /*43d0*/  IMAD.MOV.U32 R50, RZ, RZ, R43 ;  /* 0x000000ffff327224 */ /* 0x004fe200078e002b */
[----:B------:R-:W-:Y:S01]  /*43e0*/  MOV R51, R42 ;  /* 0x0000002a00337202 */ /* 0x000fe20000000f00 */
[----:B------:R-:W-:Y:S02]  /*43f0*/  IMAD.MOV.U32 R45, RZ, RZ, R41 ;  /* 0x000000ffff2d7224 */ /* 0x000fe400078e0029 */
[----:B------:R-:W-:Y:S01]  /*4400*/  IMAD.MOV.U32 R44, RZ, RZ, R40 ;  /* 0x000000ffff2c7224 */ /* 0x000fe200078e0028 */
[----:B------:R-:W-:Y:S01]  /*4410*/  MOV R40, R36 ;  /* 0x0000002400287202 */ /* 0x000fe20000000f00 */
[----:B------:R-:W-:Y:S01]  /*4420*/  IMAD.MOV.U32 R41, RZ, RZ, R37 ;  /* 0x000000ffff297224 */ /* 0x000fe200078e0025 */
[----:B------:R-:W2:Y:S01]  /*4430*/  @P1 LDG.E.128 R48, desc[UR6][R14.64+0x10] ;  /* 0x000010060e301981 */ /* 0x000ea2000c1e1d00 */
[----:B------:R-:W-:Y:S01]  /*4440*/  MOV R36, R33 ;  /* 0x0000002100247202 */ /* 0x000fe20000000f00 */
[----:B------:R-:W-:Y:S02]  /*4450*/  IMAD.MOV.U32 R37, RZ, RZ, R32 ;  /* 0x000000ffff257224 */ /* 0x000fe400078e0020 */
[----:B------:R-:W-:-:S02]  /*4460*/  IMAD.MOV.U32 R33, RZ, RZ, R17 ;  /* 0x000000ffff217224 */ /* 0x000fc400078e0011 */
[----:B------:R-:W-:Y:S01]  /*4470*/  IMAD.MOV.U32 R32, RZ, RZ, R16 ;  /* 0x000000ffff207224 */ /* 0x000fe200078e0010 */
[----:B------:R-:W3:Y:S04]  /*4480*/  LDL R17, [R1+0x188] ;  /* 0x0001880001117983 */ /* 0x000ee80000100800 */
[----:B------:R-:W4:Y:S01]  /*4490*/  LDL R16, [R1+0x18c] ;  /* 0x00018c0001107983 */ /* 0x000f220000100800 */
        /* <DEDUP_REMOVED lines=8> */
[----:B------:R-:W4:Y:S04]  /*4520*/  LDL R2, [R1+0x120] ;  /* 0x0001200001027983 */ /* 0x000f280000100800 */
[----:B------:R-:W4:Y:S04]  /*4530*/  LDL R0, [R1+0x124] ;  /* 0x0001240001007983 */ /* 0x000f280000100800 */
[----:B--2---:R2:W-:Y:S04]  /*4540*/  @P1 STL.64 [R1+0x1c0], R48 ;  /* 0x0001c03001001387 */ /* 0x0045e80000100a00 */
[----:B------:R1:W-:Y:S01]  /*4550*/  @P1 STL.64 [R1+0x1c8], R50 ;  /* 0x0001c83201001387 */ /* 0x0003e20000100a00 */
[----:B--2---:R-:W-:Y:S01]  /*4560*/  IMAD.MOV.U32 R48, RZ, RZ, R45 ;  /* 0x000000ffff307224 */ /* 0x004fe200078e002d */
[----:B------:R-:W-:Y:S01]  /*4570*/  MOV R49, R44 ;  /* 0x0000002c00317202 */ /* 0x000fe20000000f00 */
[----:B-1----:R-:W-:-:S02]  /*4580*/  IMAD.MOV.U32 R50, RZ, RZ, R43 ;  /* 0x000000ffff327224 */ /* 0x002fc400078e002b */
[----:B------:R-:W-:Y:S02]  /*4590*/  IMAD.MOV.U32 R51, RZ, RZ, R42 ;  /* 0x000000ffff337224 */ /* 0x000fe400078e002a */
[----:B------:R-:W-:Y:S02]  /*45a0*/  IMAD.MOV.U32 R43, RZ, RZ, R35 ;  /* 0x000000ffff2b7224 */ /* 0x000fe400078e0023 */
[----:B------:R-:W-:Y:S02]  /*45b0*/  IMAD.MOV.U32 R42, RZ, RZ, R34 ;  /* 0x000000ffff2a7224 */ /* 0x000fe400078e0022 */
[----:B---3--:R-:W-:Y:S02]  /*45c0*/  IMAD.MOV.U32 R35, RZ, RZ, R17 ;  /* 0x000000ffff237224 */ /* 0x008fe400078e0011 */
[----:B----4-:R-:W-:Y:S02]  /*45d0*/  IMAD.MOV.U32 R34, RZ, RZ, R16 ;  /* 0x000000ffff227224 */ /* 0x010fe400078e0010 */
[----:B------:R-:W-:Y:S01]  /*45e0*/  @P1 IMAD.WIDE.U32 R16, R13, 0x20, R8 ;  /* 0x000000200d101825 */ /* 0x000fe200078e0008 */
[----:B------:R-:W-:Y:S01]  /*45f0*/  MOV R44, R38 ;  /* 0x00000026002c7202 */ /* 0x000fe20000000f00 */
[----:B------:R-:W1:Y:S03]  /*4600*/  LDC.64 R8, c[0x0][0x3d0] ;  /* 0x0000f400ff087b82 */ /* 0x000e660000000a00 */
[----:B------:R-:W2:Y:S01]  /*4610*/  @P1 LDG.E.128 R48, desc[UR6][R16.64] ;  /* 0x0000000610301981 */ /* 0x000ea2000c1e1d00 */
[----:B------:R-:W-:Y:S01]  /*4620*/  IMAD.MOV.U32 R45, RZ, RZ, R39 ;  /* 0x000000ffff2d7224 */ /* 0x000fe200078e0027 */
[----:B------:R-:W-:Y:S01]  /*4630*/  MOV R38, R30 ;  /* 0x0000001e00267202 */ /* 0x000fe20000000f00 */
[----:B------:R-:W-:Y:S01]  /*4640*/  IMAD.MOV.U32 R39, RZ, RZ, R31 ;  /* 0x000000ffff277224 */ /* 0x000fe200078e001f */
[----:B------:R-:W3:Y:S04]  /*4650*/  LDL R30, [R1+0x17c] ;  /* 0x00017c00011e7983 */ /* 0x000ee80000100800 */
[----:B------:R-:W4:Y:S01]  /*4660*/  LDL R31, [R1+0x178] ;  /* 0x00017800011f7983 */ /* 0x000f220000100800 */
[----:B------:R-:W-:Y:S01]  /*4670*/  MOV R47, R41 ;  /* 0x00000029002f7202 */ /* 0x000fe20000000f00 */
[----:B------:R-:W-:Y:S01]  /*4680*/  IMAD.MOV.U32 R46, RZ, RZ, R40 ;  /* 0x000000ffff2e7224 */ /* 0x000fe200078e0028 */
[----:B------:R-:W-:Y:S01]  /*4690*/  MOV R41, R33 ;  /* 0x0000002100297202 */ /* 0x000fe20000000f00 */
[----:B------:R-:W-:Y:S01]  /*46a0*/  IMAD.MOV.U32 R40, RZ, RZ, R32 ;  /* 0x000000ffff287224 */ /* 0x000fe200078e0020 */
[----:B------:R-:W4:Y:S04]  /*46b0*/  LDL R33, [R1+0x170] ;  /* 0x0001700001217983 */ /* 0x000f280000100800 */
[----:B------:R-:W4:Y:S04]  /*46c0*/  LDL R32, [R1+0x174] ;  /* 0x0001740001207983 */ /* 0x000f280000100800 */
[----:B--2---:R-:W-:Y:S04]  /*46d0*/  @P1 STL.64 [R1+0x1b0], R48 ;  /* 0x0001b03001001387 */ /* 0x004fe80000100a00 */
[----:B------:R2:W-:Y:S02]  /*46e0*/  @P1 STL.64 [R1+0x1b8], R50 ;  /* 0x0001b83201001387 */ /* 0x0005e40000100a00 */
[----:B--2---:R-:W-:Y:S01]  /*46f0*/  IMAD.MOV.U32 R50, RZ, RZ, R45 ;  /* 0x000000ffff327224 */ /* 0x004fe200078e002d */
[----:B------:R-:W-:Y:S01]  /*4700*/  MOV R51, R44 ;  /* 0x0000002c00337202 */ /* 0x000fe20000000f00 */
[----:B------:R-:W-:Y:S01]  /*4710*/  IMAD.MOV.U32 R44, RZ, RZ, R40 ;  /* 0x000000ffff2c7224 */ /* 0x000fe200078e0028 */
[----:B------:R-:W-:Y:S01]  /*4720*/  MOV R45, R41 ;  /* 0x00000029002d7202 */ /* 0x000fe20000000f00 */
[----:B------:R-:W-:-:S02]  /*4730*/  IMAD.MOV.U32 R41, RZ, RZ, R35 ;  /* 0x000000ffff297224 */ /* 0x000fc400078e0023 */
[----:B------:R-:W-:Y:S01]  /*4740*/  IMAD.MOV.U32 R40, RZ, RZ, R34 ;  /* 0x000000ffff287224 */ /* 0x000fe200078e0022 */
[----:B---3--:R-:W-:Y:S01]  /*4750*/  MOV R34, R30 ;  /* 0x0000001e00227202 */ /* 0x008fe20000000f00 */
[----:B----4-:R-:W-:Y:S01]  /*4760*/  IMAD.MOV.U32 R35, RZ, RZ, R31 ;  /* 0x000000ffff237224 */ /* 0x010fe200078e001f */
[----:B------:R-:W-:Y:S01]  /*4770*/  MOV R31, R19 ;  /* 0x00000013001f7202 */ /* 0x000fe20000000f00 */
[----:B------:R-:W-:Y:S01]  /*4780*/  IMAD.MOV.U32 R30, RZ, RZ, R18 ;  /* 0x000000ffff1e7224 */ /* 0x000fe200078e0012 */
[----:B------:R-:W2:Y:S04]  /*4790*/  LDL R19, [R1+0x104] ;  /* 0x0001040001137983 */ /* 0x000ea80000100800 */
[----:B------:R-:W3:Y:S01]  /*47a0*/  LDL R18, [R1+0x108] ;  /* 0x0001080001127983 */ /* 0x000ee20000100800 */
        /* <DEDUP_REMOVED lines=8> */
[----:B------:R-:W-:Y:S01]  /*4830*/  ISETP.GE.U32.AND P0, PT, R27, 0x40, PT ;  /* 0x000000401b00780c */ /* 0x000fe20003f06070 */
[----:B------:R-:W-:Y:S01]  /*4840*/  IMAD.MOV.U32 R58, RZ, RZ, R45 ;  /* 0x000000ffff3a7224 */ /* 0x000fe200078e002d */
[----:B------:R-:W4:Y:S01]  /*4850*/  @P1 LDG.E.128 R48, desc[UR6][R16.64+0x10] ;  /* 0x0000100610301981 */ /* 0x000f22000c1e1d00 */
[----:B------:R-:W-:-:S02]  /*4860*/  IMAD.MOV.U32 R59, RZ, RZ, R44 ;  /* 0x000000ffff3b7224 */ /* 0x000fc400078e002c */
[----:B------:R-:W-:Y:S02]  /*4870*/  IMAD.MOV.U32 R45, RZ, RZ, R39 ;  /* 0x000000ffff2d7224 */ /* 0x000fe400078e0027 */
[----:B------:R-:W-:Y:S02]  /*4880*/  IMAD.MOV.U32 R44, RZ, RZ, R38 ;  /* 0x000000ffff2c7224 */ /* 0x000fe400078e0026 */
[----:B------:R-:W-:Y:S02]  /*4890*/  IMAD.MOV.U32 R39, RZ, RZ, R31 ;  /* 0x000000ffff277224 */ /* 0x000fe400078e001f */
[----:B------:R-:W-:Y:S02]  /*48a0*/  IMAD.MOV.U32 R38, RZ, RZ, R30 ;  /* 0x000000ffff267224 */ /* 0x000fe400078e001e */
[----:B0-----:R-:W-:Y:S01]  /*48b0*/  @P1 IMAD.WIDE.U32 R10, R13, 0x20, R10 ;  /* 0x000000200d0a1825 */ /* 0x001fe200078e000a */
[----:B------:R-:W-:-:S03]  /*48c0*/  MOV R57, R46 ;  /* 0x0000002e00397202 */ /* 0x000fc60000000f00 */
[----:B------:R-:W-:Y:S01]  /*48d0*/  IMAD.MOV.U32 R56, RZ, RZ, R47 ;  /* 0x000000ffff387224 */ /* 0x000fe200078e002f */
[----:B--2---:R-:W-:Y:S01]  /*48e0*/  MOV R31, R19 ;  /* 0x00000013001f7202 */ /* 0x004fe20000000f00 */
[----:B---3--:R-:W-:Y:S01]  /*48f0*/  IMAD.MOV.U32 R30, RZ, RZ, R18 ;  /* 0x000000ffff1e7224 */ /* 0x008fe200078e0012 */
[----:B------:R-:W5:Y:S01]  /*4900*/  @P1 LD.E.128 R156, desc[UR6][R10.64] ;  /* 0x000000060a9c1980 */ /* 0x000f62000c101d00 */
[C---:B------:R-:W-:Y:S01]  /*4910*/  @P1 IMAD.WIDE.U32 R18, R13.reuse, 0x20, R6 ;  /* 0x000000200d121825 */ /* 0x040fe200078e0006 */
[----:B------:R-:W-:Y:S01]  /*4920*/  @P1 LOP3.LUT R13, R13, 0x20, RZ, 0xfc, !PT ;  /* 0x000000200d0d1812 */ /* 0x000fe200078efcff */
[----:B------:R-:W0:Y:S02]  /*4930*/  @P0 LDC.64 R6, c[0x0][0x438] ;  /* 0x00010e00ff060b82 */ /* 0x000e240000000a00 */
[----:B------:R-:W-:Y:S02]  /*4940*/  IMAD.MOV.U32 R33, RZ, RZ, R29 ;  /* 0x000000ffff217224 */ /* 0x000fe400078e001d */
[----:B------:R-:W-:Y:S01]  /*4950*/  IMAD.MOV.U32 R32, RZ, RZ, R28 ;  /* 0x000000ffff207224 */ /* 0x000fe200078e001c */
[----:B------:R-:W2:Y:S01]  /*4960*/  LDL R29, [R1+0x10c] ;  /* 0x00010c00011d7983 */ /* 0x000ea20000100800 */
[----:B-1----:R-:W-:Y:S01]  /*4970*/  @P0 IMAD.WIDE.U32 R14, R13, 0x20, R8 ;  /* 0x000000200d0e0825 */ /* 0x002fe200078e0008 */
[----:B------:R-:W-:Y:S01]  /*4980*/  MOV R46, R40 ;  /* 0x00000028002e7202 */ /* 0x000fe20000000f00 */
[----:B------:R-:W1:Y:S01]  /*4990*/  @P0 LDC.64 R8, c[0x0][0x440] ;  /* 0x00011000ff080b82 */ /* 0x000e620000000a00 */
[----:B------:R-:W3:Y:S04]  /*49a0*/  LDL R28, [R1+0x100] ;  /* 0x00010000011c7983 */ /* 0x000ee80000100800 */
[----:B------:R-:W2:Y:S01]  /*49b0*/  @P0 LDG.E.128 R56, desc[UR6][R14.64] ;  /* 0x000000060e380981 */ /* 0x000ea2000c1e1d00 */
[----:B------:R-:W-:Y:S01]  /*49c0*/  IMAD.MOV.U32 R47, RZ, RZ, R41 ;  /* 0x000000ffff2f7224 */ /* 0x000fe200078e0029 */
[----:B------:R-:W-:-:S02]  /*49d0*/  MOV R40, R32 ;  /* 0x0000002000287202 */ /* 0x000fc40000000f00 */
[----:B----4-:R4:W-:Y:S01]  /*49e0*/  @P1 STL.64 [R1+0x1a0], R48 ;  /* 0x0001a03001001387 */ /* 0x0109e20000100a00 */
[----:B------:R-:W-:-:S03]  /*49f0*/  IMAD.MOV.U32 R41, RZ, RZ, R33 ;  /* 0x000000ffff297224 */ /* 0x000fc600078e0021 */
[----:B------:R-:W-:Y:S04]  /*4a00*/  @P1 STL.64 [R1+0x1a8], R50 ;  /* 0x0001a83201001387 */ /* 0x000fe80000100a00 */
[----:B------:R-:W3:Y:S01]  /*4a10*/  LDL R33, [R1+0x118] ;  /* 0x0001180001217983 */ /* 0x000ee20000100800 */
[----:B----4-:R-:W-:Y:S01]  /*4a20*/  MOV R49, R43 ;  /* 0x0000002b00317202 */ /* 0x010fe20000000f00 */
[----:B------:R-:W-:Y:S01]  /*4a30*/  IMAD.MOV.U32 R48, RZ, RZ, R42 ;  /* 0x000000ffff307224 */ /* 0x000fe200078e002a */
[----:B------:R-:W-:Y:S01]  /*4a40*/  MOV R43, R35 ;  /* 0x00000023002b7202 */ /* 0x000fe20000000f00 */
[----:B------:R-:W-:Y:S01]  /*4a50*/  IMAD.MOV.U32 R42, RZ, RZ, R34 ;  /* 0x000000ffff2a7224 */ /* 0x000fe200078e0022 */
[----:B------:R-:W4:Y:S04]  /*4a60*/  LDL R32, [R1+0x11c] ;  /* 0x00011c0001207983 */ /* 0x000f280000100800 */
[----:B------:R-:W3:Y:S04]  /*4a70*/  LDL R35, [R1+0x110] ;  /* 0x0001100001237983 */ /* 0x000ee80000100800 */
[----:B------:R-:W4:Y:S04]  /*4a80*/  LDL R34, [R1+0x114] ;  /* 0x0001140001227983 */ /* 0x000f280000100800 */
[----:B------:R0:W5:Y:S04]  /*4a90*/  @P1 LD.E.128 R172, desc[UR6][R10.64+0x10] ;  /* 0x000010060aac1980 */ /* 0x000168000c101d00 */
[----:B------:R-:W5:Y:S04]  /*4aa0*/  @P1 LD.E.128 R64, desc[UR6][R18.64] ;  /* 0x0000000612401980 */ /* 0x000f68000c101d00 */
[----:B------:R1:W5:Y:S01]  /*4ab0*/  @P1 LD.E.128 R68, desc[UR6][R18.64+0x10] ;  /* 0x0000100612441980 */ /* 0x000362000c101d00 */
[----:B0-----:R-:W1:Y:S03]  /*4ac0*/  LDC.64 R10, c[0x0][0x3d8] ;  /* 0x0000f600ff0a7b82 */ /* 0x001e660000000a00 */
[----:B--2---:R0:W-:Y:S04]  /*4ad0*/  @P0 STL.64 [R1+0x190], R56 ;  /* 0x0001903801000387 */ /* 0x0041e80000100a00 */
[----:B------:R2:W-:Y:S01]  /*4ae0*/  @P0 STL.64 [R1+0x198], R58 ;  /* 0x0001983a01000387 */ /* 0x0005e20000100a00 */
[----:B0-----:R-:W-:Y:S01]  /*4af0*/  IMAD.MOV.U32 R56, RZ, RZ, R49 ;  /* 0x000000ffff387224 */ /* 0x001fe200078e0031 */
[----:B------:R-:W-:Y:S01]  /*4b00*/  MOV R57, R48 ;  /* 0x0000003000397202 */ /* 0x000fe20000000f00 */
[----:B--2---:R-:W-:-:S02]  /*4b10*/  IMAD.MOV.U32 R58, RZ, RZ, R47 ;  /* 0x000000ffff3a7224 */ /* 0x004fc400078e002f */
[----:B------:R-:W-:-:S06]  /*4b20*/  IMAD.MOV.U32 R59, RZ, RZ, R46 ;  /* 0x000000ffff3b7224 */ /* 0x000fcc00078e002e */
[----:B------:R-:W2:Y:S01]  /*4b30*/  @P0 LDG.E.128 R56, desc[UR6][R14.64+0x10] ;  /* 0x000010060e380981 */ /* 0x000ea2000c1e1d00 */
        /* <DEDUP_REMOVED lines=8> */
[----:B------:R-:W3:Y:S04]  /*4bc0*/  LDL R21, [R1+0xe4] ;  /* 0x0000e40001157983 */ /* 0x000ee80000100800 */
[----:B------:R-:W4:Y:S01]  /*4bd0*/  LDL R20, [R1+0xe8] ;  /* 0x0000e80001147983 */ /* 0x000f220000100800 */
[----:B------:R-:W-:Y:S01]  /*4be0*/  IMAD.MOV.U32 R47, RZ, RZ, R43 ;  /* 0x000000ffff2f7224 */ /* 0x000fe200078e002b */
[----:B------:R-:W-:Y:S01]  /*4bf0*/  MOV R46, R42 ;  /* 0x0000002a002e7202 */ /* 0x000fe20000000f00 */
[----:B------:R-:W-:Y:S01]  /*4c00*/  IMAD.MOV.U32 R42, RZ, RZ, R38 ;  /* 0x000000ffff2a7224 */ /* 0x000fe200078e0026 */
[----:B------:R-:W-:Y:S01]  /*4c10*/  MOV R43, R39 ;  /* 0x00000027002b7202 */ /* 0x000fe20000000f00 */
[----:B------:R-:W-:-:S02]  /*4c20*/  IMAD.MOV.U32 R39, RZ, RZ, R23 ;  /* 0x000000ffff277224 */ /* 0x000fc400078e0017 */
[----:B------:R-:W-:Y:S01]  /*4c30*/  IMAD.MOV.U32 R38, RZ, RZ, R22 ;  /* 0x000000ffff267224 */ /* 0x000fe200078e0016 */
[----:B------:R-:W-:Y:S01]  /*4c40*/  MOV R22, R4 ;  /* 0x0000000400167202 */ /* 0x000fe20000000f00 */
[----:B------:R-:W-:Y:S01]  /*4c50*/  IMAD.MOV.U32 R23, RZ, RZ, R12 ;  /* 0x000000ffff177224 */ /* 0x000fe200078e000c */
[----:B------:R-:W4:Y:S04]  /*4c60*/  LDL R4, [R1+0xe0] ;  /* 0x0000e00001047983 */ /* 0x000f280000100800 */
[----:B------:R-:W4:Y:S01]  /*4c70*/  LDL R12, [R1+0xec] ;  /* 0x0000ec00010c7983 */ /* 0x000f220000100800 */
[----:B-1----:R-:W-:Y:S01]  /*4c80*/  @P0 IMAD.WIDE.U32 R18, R13, 0x20, R10 ;  /* 0x000000200d120825 */ /* 0x002fe200078e000a */
[----:B------:R-:W-:Y:S01]  /*4c90*/  LOP3.LUT R25, R25, 0xfffffbff, RZ, 0xc0, !PT ;  /* 0xfffffbff19197812 */ /* 0x000fe200078ec0ff */
[----:B------:R-:W0:Y:S01]  /*4ca0*/  LDC.64 R10, c[0x0][0x3d8] ;  /* 0x0000f600ff0a7b82 */ /* 0x000e220000000a00 */
[----:B--2---:R1:W-:Y:S04]  /*4cb0*/  @P0 STL.64 [R1+0x180], R56 ;  /* 0x0001803801000387 */ /* 0x0043e80000100a00 */
[----:B------:R2:W-:Y:S01]  /*4cc0*/  @P0 STL.64 [R1+0x188], R58 ;  /* 0x0001883a01000387 */ /* 0x0005e20000100a00 */
[----:B-1----:R-:W-:-:S02]  /*4cd0*/  IMAD.MOV.U32 R56, RZ, RZ, R49 ;  /* 0x000000ffff387224 */ /* 0x002fc400078e0031 */
[----:B------:R-:W-:Y:S01]  /*4ce0*/  IMAD.MOV.U32 R57, RZ, RZ, R48 ;  /* 0x000000ffff397224 */ /* 0x000fe200078e0030 */
[----:B--2---:R-:W-:Y:S01]  /*4cf0*/  MOV R58, R47 ;  /* 0x0000002f003a7202 */ /* 0x004fe20000000f00 */
[----:B------:R-:W-:-:S06]  /*4d00*/  IMAD.MOV.U32 R59, RZ, RZ, R46 ;  /* 0x000000ffff3b7224 */ /* 0x000fcc00078e002e */
[----:B------:R-:W2:Y:S01]  /*4d10*/  @P0 LDG.E.128 R56, desc[UR6][R18.64] ;  /* 0x0000000612380981 */ /* 0x000ea2000c1e1d00 */
[----:B------:R-:W-:Y:S01]  /*4d20*/  IMAD.MOV.U32 R48, RZ, RZ, R45 ;  /* 0x000000ffff307224 */ /* 0x000fe200078e002d */
[----:B------:R-:W-:Y:S02]  /*4d30*/  MOV R47, R44 ;  /* 0x0000002c002f7202 */ /* 0x000fe40000000f00 */
[----:B------:R-:W-:Y:S01]  /*4d40*/  MOV R44, R41 ;  /* 0x00000029002c7202 */ /* 0x000fe20000000f00 */
[----:B------:R-:W-:Y:S01]  /*4d50*/  IMAD.MOV.U32 R41, RZ, RZ, R22 ;  /* 0x000000ffff297224 */ /* 0x000fe200078e0016 */
[----:B------:R-:W-:Y:S02]  /*4d60*/  MOV R45, R38 ;  /* 0x00000026002d7202 */ /* 0x000fe40000000f00 */
[----:B------:R-:W-:Y:S01]  /*4d70*/  MOV R38, R23 ;  /* 0x0000001700267202 */ /* 0x000fe20000000f00 */
[----:B---3--:R-:W-:Y:S01]  /*4d80*/  IMAD.MOV.U32 R23, RZ, RZ, R21 ;  /* 0x000000ffff177224 */ /* 0x008fe200078e0015 */
[----:B----4-:R-:W-:Y:S01]  /*4d90*/  MOV R22, R20 ;  /* 0x0000001400167202 */ /* 0x010fe20000000f00 */
[----:B------:R-:W3:Y:S04]  /*4da0*/  LDL R21, [R1+0x138] ;  /* 0x0001380001157983 */ /* 0x000ee80000100800 */
[----:B------:R-:W4:Y:S01]  /*4db0*/  LDL R20, [R1+0x13c] ;  /* 0x00013c0001147983 */ /* 0x000f220000100800 */
[----:B------:R-:W-:-:S02]  /*4dc0*/  IMAD.MOV.U32 R46, RZ, RZ, R43 ;  /* 0x000000ffff2e7224 */ /* 0x000fc400078e002b */
[----:B------:R-:W-:Y:S02]  /*4dd0*/  IMAD.MOV.U32 R49, RZ, RZ, R42 ;  /* 0x000000ffff317224 */ /* 0x000fe400078e002a */
[----:B------:R-:W-:Y:S02]  /*4de0*/  IMAD.MOV.U32 R43, RZ, RZ, R40 ;  /* 0x000000ffff2b7224 */ /* 0x000fe400078e0028 */
[----:B------:R-:W-:Y:S02]  /*4df0*/  IMAD.MOV.U32 R42, RZ, RZ, R39 ;  /* 0x000000ffff2a7224 */ /* 0x000fe400078e0027 */
[----:B------:R-:W-:Y:S02]  /*4e00*/  IMAD.MOV.U32 R40, RZ, RZ, R37 ;  /* 0x000000ffff287224 */ /* 0x000fe400078e0025 */
[----:B------:R-:W-:Y:S01]  /*4e10*/  IMAD.MOV.U32 R39, RZ, RZ, R36 ;  /* 0x000000ffff277224 */ /* 0x000fe200078e0024 */
[----:B------:R-:W3:Y:S04]  /*4e20*/  LDL R37, [R1+0x130] ;  /* 0x0001300001257983 */ /* 0x000ee80000100800 */
[----:B------:R-:W3:Y:S04]  /*4e30*/  LDL R36, [R1+0x134] ;  /* 0x0001340001247983 */ /* 0x000ee80000100800 */
[----:B--2---:R1:W-:Y:S04]  /*4e40*/  @P0 STL.64 [R1+0x170], R56 ;  /* 0x0001703801000387 */ /* 0x0043e80000100a00 */
[----:B------:R2:W-:Y:S01]  /*4e50*/  @P0 STL.64 [R1+0x178], R58 ;  /* 0x0001783a01000387 */ /* 0x0005e20000100a00 */
[----:B-1----:R-:W-:-:S02]  /*4e60*/  IMAD.MOV.U32 R56, RZ, RZ, R49 ;  /* 0x000000ffff387224 */ /* 0x002fc400078e0031 */
[----:B------:R-:W-:Y:S01]  /*4e70*/  IMAD.MOV.U32 R57, RZ, RZ, R48 ;  /* 0x000000ffff397224 */ /* 0x000fe200078e0030 */
[----:B--2---:R-:W-:Y:S01]  /*4e80*/  MOV R58, R47 ;  /* 0x0000002f003a7202 */ /* 0x004fe20000000f00 */
[----:B------:R-:W-:Y:S02]  /*4e90*/  IMAD.MOV.U32 R59, RZ, RZ, R46 ;  /* 0x000000ffff3b7224 */ /* 0x000fe400078e002e */
[----:B------:R-:W-:Y:S02]  /*4ea0*/  IMAD.MOV.U32 R47, RZ, RZ, R43 ;  /* 0x000000ffff2f7224 */ /* 0x000fe400078e002b */
[----:B------:R-:W-:Y:S02]  /*4eb0*/  IMAD.MOV.U32 R46, RZ, RZ, R42 ;  /* 0x000000ffff2e7224 */ /* 0x000fe400078e002a */
[----:B------:R-:W2:Y:S01]  /*4ec0*/  @P0 LDG.E.128 R56, desc[UR6][R18.64+0x10] ;  /* 0x0000100612380981 */ /* 0x000ea2000c1e1d00 */
[----:B------:R-:W-:Y:S01]  /*4ed0*/  IMAD.MOV.U32 R43, RZ, RZ, R39 ;  /* 0x000000ffff2b7224 */ /* 0x000fe200078e0027 */
[----:B------:R-:W-:Y:S01]  /*4ee0*/  MOV R42, R38 ;  /* 0x00000026002a7202 */ /* 0x000fe20000000f00 */
[----:B----4-:R-:W-:Y:S01]  /*4ef0*/  IMAD.MOV.U32 R38, RZ, RZ, R20 ;  /* 0x000000ffff267224 */ /* 0x010fe200078e0014 */
[----:B---3--:R-:W-:Y:S01]  /*4f00*/  MOV R39, R21 ;  /* 0x0000001500277202 */ /* 0x008fe20000000f00 */
[----:B------:R-:W3:Y:S04]  /*4f10*/  LDL R20, [R1+0x12c] ;  /* 0x00012c0001147983 */ /* 0x000ee80000100800 */
[----:B------:R-:W4:Y:S01]  /*4f20*/  LDL R21, [R1+0x128] ;  /* 0x0001280001157983 */ /* 0x000f220000100800 */
[----:B------:R-:W-:-:S02]  /*4f30*/  @P0 IMAD.WIDE.U32 R16, R13, 0x20, R6 ;  /* 0x000000200d100825 */ /* 0x000fc400078e0006 */
[----:B------:R-:W1:Y:S01]  /*4f40*/  LDC.64 R6, c[0x0][0x3d0] ;  /* 0x0000f400ff067b82 */ /* 0x000e620000000a00 */
[----:B------:R-:W-:Y:S01]  /*4f50*/  MOV R48, R44 ;  /* 0x0000002c00307202 */ /* 0x000fe20000000f00 */
[----:B------:R-:W-:Y:S01]  /*4f60*/  IMAD.MOV.U32 R49, RZ, RZ, R45 ;  /* 0x000000ffff317224 */ /* 0x000fe200078e002d */
[----:B------:R-:W-:Y:S01]  /*4f70*/  @P1 LOP3.LUT R25, R25, 0x400, RZ, 0xfc, !PT ;  /* 0x0000040019191812 */ /* 0x000fe200078efcff */
[----:B------:R-:W-:Y:S01]  /*4f80*/  IMAD.MOV.U32 R44, RZ, RZ, R40 ;  /* 0x000000ffff2c7224 */ /* 0x000fe200078e0028 */
[----:B------:R-:W-:Y:S01]  /*4f90*/  MOV R45, R41 ;  /* 0x00000029002d7202 */ /* 0x000fe20000000f00 */
[----:B------:R-:W-:Y:S01]  /*4fa0*/  IMAD.MOV.U32 R41, RZ, RZ, R37 ;  /* 0x000000ffff297224 */ /* 0x000fe200078e0025 */
[----:B------:R-:W-:Y:S01]  /*4fb0*/  ISETP.GE.U32.AND P1, PT, R27, 0x60, PT ;  /* 0x000000601b00780c */ /* 0x000fe20003f26070 */
[----:B------:R-:W-:Y:S01]  /*4fc0*/  IMAD.MOV.U32 R40, RZ, RZ, R36 ;  /* 0x000000ffff287224 */ /* 0x000fe200078e0024 */
[----:B------:R-:W-:Y:S01]  /*4fd0*/  MOV R36, R0 ;  /* 0x0000000000247202 */ /* 0x000fe20000000f00 */
[----:B------:R-:W-:Y:S01]  /*4fe0*/  IMAD.MOV.U32 R37, RZ, RZ, R2 ;  /* 0x000000ffff257224 */ /* 0x000fe200078e0002 */
[----:B------:R-:W3:Y:S04]  /*4ff0*/  LDL R0, [R1+0xc4] ;  /* 0x0000c40001007983 */ /* 0x000ee80000100800 */
[----:B------:R-:W3:Y:S04]  /*5000*/  LDL R2, [R1+0xc0] ;  /* 0x0000c00001027983 */ /* 0x000ee80000100800 */
[----:B------:R-:W5:Y:S04]  /*5010*/  @P0 LD.E.128 R176, desc[UR6][R16.64] ;  /* 0x0000000610b00980 */ /* 0x000f68000c101d00 */
[----:B------:R0:W5:Y:S04]  /*5020*/  @P0 LD.E.128 R180, desc[UR6][R16.64+0x10] ;  /* 0x0000100610b40980 */ /* 0x000168000c101d00 */
[----:B--2---:R-:W-:Y:S04]  /*5030*/  @P0 STL.64 [R1+0x160], R56 ;  /* 0x0001603801000387 */ /* 0x004fe80000100a00 */
[----:B------:R2:W-:Y:S02]  /*5040*/  @P0 STL.64 [R1+0x168], R58 ;  /* 0x0001683a01000387 */ /* 0x0005e40000100a00 */
[----:B--2---:R-:W-:Y:S01]  /*5050*/  MOV R58, R47 ;  /* 0x0000002f003a7202 */ /* 0x004fe20000000f00 */
[----:B------:R-:W-:Y:S01]  /*5060*/  IMAD.MOV.U32 R59, RZ, RZ, R46 ;  /* 0x000000ffff3b7224 */ /* 0x000fe200078e002e */
[----:B------:R-:W-:Y:S01]  /*5070*/  MOV R47, R41 ;  /* 0x00000029002f7202 */ /* 0x000fe20000000f00 */
[----:B------:R-:W-:Y:S01]  /*5080*/  IMAD.MOV.U32 R46, RZ, RZ, R40 ;  /* 0x000000ffff2e7224 */ /* 0x000fe200078e0028 */
[----:B----4-:R-:W-:Y:S01]  /*5090*/  MOV R41, R21 ;  /* 0x0000001500297202 */ /* 0x010fe20000000f00 */
[----:B---3--:R-:W-:-:S02]  /*50a0*/  IMAD.MOV.U32 R40, RZ, RZ, R20 ;  /* 0x000000ffff287224 */ /* 0x008fc400078e0014 */
[C---:B------:R-:W-:Y:S01]  /*50b0*/  @P0 IMAD.WIDE.U32 R20, R13.reuse, 0x20, R8 ;  /* 0x000000200d140825 */ /* 0x040fe200078e0008 */
[----:B------:R-:W-:Y:S01]  /*50c0*/  MOV R50, R44 ;  /* 0x0000002c00327202 */ /* 0x000fe20000000f00 */
[----:B------:R-:W2:Y:S02]  /*50d0*/  @P1 LDC.64 R8, c[0x0][0x438] ;  /* 0x00010e00ff081b82 */ /* 0x000ea40000000a00 */
[----:B------:R-:W-:Y:S01]  /*50e0*/  @P0 VIADD R13, R13, 0x20 ;  /* 0x000000200d0d0836 */ /* 0x000fe20000000000 */
[----:B------:R-:W5:Y:S01]  /*50f0*/  @P0 LD.E.128 R72, desc[UR6][R20.64] ;  /* 0x0000000614480980 */ /* 0x000f62000c101d00 */
[----:B------:R-:W-:Y:S02]  /*5100*/  IMAD.MOV.U32 R56, RZ, RZ, R49 ;  /* 0x000000ffff387224 */ /* 0x000fe400078e0031 */
[----:B------:R-:W-:Y:S01]  /*5110*/  IMAD.MOV.U32 R57, RZ, RZ, R48 ;  /* 0x000000ffff397224 */ /* 0x000fe200078e0030 */
[----:B------:R3:W5:Y:S01]  /*5120*/  @P0 LD.E.128 R76, desc[UR6][R20.64+0x10] ;  /* 0x00001006144c0980 */ /* 0x000762000c101d00 */
[----:B-1----:R-:W-:Y:S01]  /*5130*/  @P1 IMAD.WIDE.U32 R14, R13, 0x20, R6 ;  /* 0x000000200d0e1825 */ /* 0x002fe200078e0006 */
[----:B------:R-:W-:Y:S01]  /*5140*/  MOV R44, R38 ;  /* 0x00000026002c7202 */ /* 0x000fe20000000f00 */
[----:B------:R-:W3:Y:S01]  /*5150*/  @P1 LDC.64 R6, c[0x0][0x440] ;  /* 0x00011000ff061b82 */ /* 0x000ee20000000a00 */
[----:B------:R-:W4:Y:S04]  /*5160*/  LDL R38, [R1+0xd4] ;  /* 0x0000d40001267983 */ /* 0x000f280000100800 */
[----:B------:R-:W2:Y:S01]  /*5170*/  @P1 LDG.E.128 R56, desc[UR6][R14.64] ;  /* 0x000000060e381981 */ /* 0x000ea2000c1e1d00 */
[----:B------:R-:W-:-:S02]  /*5180*/  IMAD.MOV.U32 R51, RZ, RZ, R45 ;  /* 0x000000ffff337224 */ /* 0x000fc400078e002d */
[----:B------:R-:W-:Y:S02]  /*5190*/  IMAD.MOV.U32 R49, RZ, RZ, R43 ;  /* 0x000000ffff317224 */ /* 0x000fe400078e002b */
[----:B------:R-:W-:Y:S02]  /*51a0*/  IMAD.MOV.U32 R48, RZ, RZ, R42 ;  /* 0x000000ffff307224 */ /* 0x000fe400078e002a */
[----:B------:R-:W-:Y:S02]  /*51b0*/  IMAD.MOV.U32 R45, RZ, RZ, R39 ;  /* 0x000000ffff2d7224 */ /* 0x000fe400078e0027 */
[----:B------:R-:W-:Y:S01]  /*51c0*/  IMAD.MOV.U32 R43, RZ, RZ, R37 ;  /* 0x000000ffff2b7224 */ /* 0x000fe200078e0025 */
[----:B------:R-:W4:Y:S01]  /*51d0*/  LDL R39, [R1+0xd0] ;  /* 0x0000d00001277983 */ /* 0x000f220000100800 */
[----:B------:R-:W-:-:S03]  /*51e0*/  IMAD.MOV.U32 R42, RZ, RZ, R36 ;  /* 0x000000ffff2a7224 */ /* 0x000fc600078e0024 */
[----:B------:R-:W4:Y:S04]  /*51f0*/  LDL R37, [R1+0xd8] ;  /* 0x0000d80001257983 */ /* 0x000f280000100800 */
[----:B------:R-:W4:Y:S04]  /*5200*/  LDL R36, [R1+0xdc] ;  /* 0x0000dc0001247983 */ /* 0x000f280000100800 */
[----:B--2---:R1:W-:Y:S04]  /*5210*/  @P1 STL.64 [R1+0x150], R56 ;  /* 0x0001503801001387 */ /* 0x0043e80000100a00 */
[----:B------:R2:W-:Y:S01]  /*5220*/  @P1 STL.64 [R1+0x158], R58 ;  /* 0x0001583a01001387 */ /* 0x0005e20000100a00 */
[----:B-1----:R-:W-:Y:S01]  /*5230*/  MOV R56, R51 ;  /* 0x0000003300387202 */ /* 0x002fe20000000f00 */
[----:B------:R-:W-:-:S02]  /*5240*/  IMAD.MOV.U32 R57, RZ, RZ, R50 ;  /* 0x000000ffff397224 */ /* 0x000fc400078e0032 */
[----:B--2---:R-:W-:Y:S01]  /*5250*/  IMAD.MOV.U32 R58, RZ, RZ, R49 ;  /* 0x000000ffff3a7224 */ /* 0x004fe200078e0031 */
[----:B------:R-:W-:-:S06]  /*5260*/  MOV R59, R48 ;  /* 0x00000030003b7202 */ /* 0x000fcc0000000f00 */
[----:B------:R-:W2:Y:S01]  /*5270*/  @P1 LDG.E.128 R56, desc[UR6][R14.64+0x10] ;  /* 0x000010060e381981 */ /* 0x000ea2000c1e1d00 */
        /* <DEDUP_REMOVED lines=13> */
[----:B------:R-:W-:Y:S01]  /*5350*/  IMAD.MOV.U32 R35, RZ, RZ, R31 ;  /* 0x000000ffff237224 */ /* 0x000fe200078e001f */
[----:B------:R-:W4:Y:S01]  /*5360*/  LDL R29, [R1+0xa4] ;  /* 0x0000a400011d7983 */ /* 0x000f220000100800 */
[----:B------:R-:W-:Y:S02]  /*5370*/  IMAD.MOV.U32 R34, RZ, RZ, R30 ;  /* 0x000000ffff227224 */ /* 0x000fe400078e001e */
[----:B------:R-:W-:Y:S01]  /*5380*/  IMAD.MOV.U32 R32, RZ, RZ, R28 ;  /* 0x000000ffff207224 */ /* 0x000fe200078e001c */
[----:B------:R-:W4:Y:S04]  /*5390*/  LDL R31, [R1+0xac] ;  /* 0x0000ac00011f7983 */ /* 0x000f280000100800 */
[----:B------:R-:W4:Y:S04]  /*53a0*/  LDL R30, [R1+0xa0] ;  /* 0x0000a000011e7983 */ /* 0x000f280000100800 */
[----:B------:R-:W4:Y:S01]  /*53b0*/  LDL R28, [R1+0xa8] ;  /* 0x0000a800011c7983 */ /* 0x000f220000100800 */
[----:B0-----:R-:W-:-:S04]  /*53c0*/  @P1 IMAD.WIDE.U32 R18, R13, 0x20, R10 ;  /* 0x000000200d121825 */ /* 0x001fc800078e000a */
[----:B------:R-:W-:Y:S01]  /*53d0*/  @P1 IMAD.WIDE.U32 R16, R13, 0x20, R8 ;  /* 0x000000200d101825 */ /* 0x000fe200078e0008 */
[----:B------:R-:W-:Y:S01]  /*53e0*/  ISETP.GE.U32.AND P0, PT, R27, 0x80, PT ;  /* 0x000000801b00780c */ /* 0x000fe20003f06070 */
[----:B------:R-:W0:Y:S02]  /*53f0*/  LDC.64 R8, c[0x0][0x3d0] ;  /* 0x0000f400ff087b82 */ /* 0x000e240000000a00 */
[C---:B---3--:R-:W-:Y:S01]  /*5400*/  @P1 IMAD.WIDE.U32 R20, R13.reuse, 0x20, R6 ;  /* 0x000000200d141825 */ /* 0x048fe200078e0006 */
[----:B------:R-:W5:Y:S04]  /*5410*/  @P1 LD.E.128 R184, desc[UR6][R16.64] ;  /* 0x0000000610b81980 */ /* 0x000f68000c101d00 */
[----:B--2---:R1:W-:Y:S01]  /*5420*/  @P1 STL.64 [R1+0x140], R56 ;  /* 0x0001403801001387 */ /* 0x0043e20000100a00 */
[----:B------:R-:W-:Y:S01]  /*5430*/  @P1 VIADD R13, R13, 0x20 ;  /* 0x000000200d0d1836 */ /* 0x000fe20000000000 */
[----:B------:R-:W2:Y:S02]  /*5440*/  LDC.64 R10, c[0x0][0x3d8] ;  /* 0x0000f600ff0a7b82 */ /* 0x000ea40000000a00 */
[----:B------:R3:W-:Y:S04]  /*5450*/  @P1 STL.64 [R1+0x148], R58 ;  /* 0x0001483a01001387 */ /* 0x0007e80000100a00 */
[----:B------:R2:W5:Y:S02]  /*5460*/  @P1 LD.E.128 R188, desc[UR6][R16.64+0x10] ;  /* 0x0000100610bc1980 */ /* 0x000564000c101d00 */
[----:B------:R-:W2:Y:S01]  /*5470*/  @P0 LDC.64 R6, c[0x0][0x438] ;  /* 0x00010e00ff060b82 */ /* 0x000ea20000000a00 */
[----:B-1----:R-:W-:Y:S01]  /*5480*/  IMAD.MOV.U32 R56, RZ, RZ, R51 ;  /* 0x000000ffff387224 */ /* 0x002fe200078e0033 */
[----:B------:R-:W-:Y:S01]  /*5490*/  MOV R57, R50 ;  /* 0x0000003200397202 */ /* 0x000fe20000000f00 */
[----:B------:R-:W5:Y:S01]  /*54a0*/  @P1 LD.E.128 R80, desc[UR6][R20.64] ;  /* 0x0000000614501980 */ /* 0x000f62000c101d00 */
[----:B---3--:R-:W-:-:S02]  /*54b0*/  IMAD.MOV.U32 R58, RZ, RZ, R49 ;  /* 0x000000ffff3a7224 */ /* 0x008fc400078e0031 */
[----:B------:R-:W-:Y:S01]  /*54c0*/  IMAD.MOV.U32 R59, RZ, RZ, R48 ;  /* 0x000000ffff3b7224 */ /* 0x000fe200078e0030 */
[----:B------:R1:W5:Y:S05]  /*54d0*/  @P1 LD.E.128 R84, desc[UR6][R20.64+0x10] ;  /* 0x0000100614541980 */ /* 0x00036a000c101d00 */
[----:B------:R-:W3:Y:S01]  /*54e0*/  @P1 LDG.E.128 R56, desc[UR6][R18.64] ;  /* 0x0000000612381981 */ /* 0x000ee2000c1e1d00 */
[----:B------:R-:W-:Y:S01]  /*54f0*/  MOV R51, R47 ;  /* 0x0000002f00337202 */ /* 0x000fe20000000f00 */
        /* <DEDUP_REMOVED lines=8> */
[----:B----4-:R-:W-:Y:S01]  /*5580*/  MOV R34, R28 ;  /* 0x0000001c00227202 */ /* 0x010fe20000000f00 */
[----:B------:R-:W-:Y:S01]  /*5590*/  IMAD.MOV.U32 R43, RZ, RZ, R35 ;  /* 0x000000ffff2b7224 */ /* 0x000fe200078e0023 */
[----:B------:R-:W4:Y:S01]  /*55a0*/  LDL R28, [R1+0xf0] ;  /* 0x0000f000011c7983 */ /* 0x000f220000100800 */
[----:B------:R-:W-:Y:S01]  /*55b0*/  IMAD.MOV.U32 R41, RZ, RZ, R33 ;  /* 0x000000ffff297224 */ /* 0x000fe200078e0021 */
[----:B------:R-:W-:Y:S01]  /*55c0*/  MOV R33, R31 ;  /* 0x0000001f00217202 */ /* 0x000fe20000000f00 */
[----:B------:R-:W-:Y:S01]  /*55d0*/  IMAD.MOV.U32 R40, RZ, RZ, R32 ;  /* 0x000000ffff287224 */ /* 0x000fe200078e0020 */
[----:B------:R-:W2:Y:S01]  /*55e0*/  LDL R31, [R1+0xf4] ;  /* 0x0000f400011f7983 */ /* 0x000ea20000100800 */
[----:B------:R-:W-:-:S02]  /*55f0*/  IMAD.MOV.U32 R32, RZ, RZ, R30 ;  /* 0x000000ffff207224 */ /* 0x000fc400078e001e */
[----:B------:R-:W-:Y:S01]  /*5600*/  IMAD.MOV.U32 R35, RZ, RZ, R29 ;  /* 0x000000ffff237224 */ /* 0x000fe200078e001d */
[----:B------:R-:W4:Y:S04]  /*5610*/  LDL R30, [R1+0xf8] ;  /* 0x0000f800011e7983 */ /* 0x000f280000100800 */
[----:B------:R-:W2:Y:S04]  /*5620*/  LDL R29, [R1+0xfc] ;  /* 0x0000fc00011d7983 */ /* 0x000ea80000100800 */
        /* <DEDUP_REMOVED lines=15> */
[----:B--2---:R-:W-:Y:S01]  /*5720*/  MOV R41, R29 ;  /* 0x0000001d00297202 */ /* 0x004fe20000000f00 */
[----:B------:R-:W-:-:S02]  /*5730*/  IMAD.MOV.U32 R43, RZ, RZ, R31 ;  /* 0x000000ffff2b7224 */ /* 0x000fc400078e001f */
[----:B----4-:R-:W-:Y:S01]  /*5740*/  IMAD.MOV.U32 R42, RZ, RZ, R30 ;  /* 0x000000ffff2a7224 */ /* 0x010fe200078e001e */
[----:B------:R-:W-:Y:S01]  /*5750*/  MOV R30, R22 ;  /* 0x00000016001e7202 */ /* 0x000fe20000000f00 */
[----:B------:R-:W-:Y:S01]  /*5760*/  IMAD.MOV.U32 R40, RZ, RZ, R28 ;  /* 0x000000ffff287224 */ /* 0x000fe200078e001c */
[----:B------:R-:W2:Y:S01]  /*5770*/  LDL R22, [R1+0x78] ;  /* 0x0000780001167983 */ /* 0x000ea20000100800 */
[----:B------:R-:W-:Y:S02]  /*5780*/  IMAD.MOV.U32 R31, RZ, RZ, R23 ;  /* 0x000000ffff1f7224 */ /* 0x000fe400078e0017 */
[----:B------:R-:W-:Y:S01]  /*5790*/  IMAD.MOV.U32 R29, RZ, RZ, R12 ;  /* 0x000000ffff1d7224 */ /* 0x000fe200078e000c */
[----:B------:R-:W4:Y:S01]  /*57a0*/  LDL R23, [R1+0x74] ;  /* 0x0000740001177983 */ /* 0x000f220000100800 */
[----:B------:R-:W-:-:S03]  /*57b0*/  IMAD.MOV.U32 R28, RZ, RZ, R4 ;  /* 0x000000ffff1c7224 */ /* 0x000fc600078e0004 */
[----:B------:R-:W4:Y:S04]  /*57c0*/  LDL R12, [R1+0x7c] ;  /* 0x00007c00010c7983 */ /* 0x000f280000100800 */
[----:B------:R-:W4:Y:S01]  /*57d0*/  LDL R4, [R1+0x70] ;  /* 0x0000700001047983 */ /* 0x000f220000100800 */
[----:B------:R-:W-:Y:S02]  /*57e0*/  @P0 IMAD.WIDE.U32 R14, R13, 0x20, R8 ;  /* 0x000000200d0e0825 */ /* 0x000fe400078e0008 */
[----:B------:R-:W1:Y:S01]  /*57f0*/  @P0 LDC.64 R8, c[0x0][0x440] ;  /* 0x00011000ff080b82 */ /* 0x000e620000000a00 */
[----:B---3--:R0:W-:Y:S04]  /*5800*/  @P1 STL.64 [R1+0x120], R56 ;  /* 0x0001203801001387 */ /* 0x0081e80000100a00 */
[----:B------:R3:W-:Y:S01]  /*5810*/  @P1 STL.64 [R1+0x128], R58 ;  /* 0x0001283a01001387 */ /* 0x0007e20000100a00 */
[----:B0-----:R-:W-:Y:S01]  /*5820*/  MOV R56, R51 ;  /* 0x0000003300387202 */ /* 0x001fe20000000f00 */
[----:B------:R-:W-:-:S02]  /*5830*/  IMAD.MOV.U32 R57, RZ, RZ, R50 ;  /* 0x000000ffff397224 */ /* 0x000fc400078e0032 */
[----:B---3--:R-:W-:Y:S01]  /*5840*/  IMAD.MOV.U32 R58, RZ, RZ, R49 ;  /* 0x000000ffff3a7224 */ /* 0x008fe200078e0031 */
        /* <DEDUP_REMOVED lines=11> */
[----:B------:R-:W4:Y:S01]  /*5900*/  LDL R28, [R1+0x80] ;  /* 0x00008000011c7983 */ /* 0x000f220000100800 */
[----:B------:R-:W-:-:S02]  /*5910*/  IMAD.MOV.U32 R47, RZ, RZ, R40 ;  /* 0x000000ffff2f7224 */ /* 0x000fc400078e0028 */
[----:B------:R-:W-:Y:S01]  /*5920*/  IMAD.MOV.U32 R41, RZ, RZ, R30 ;  /* 0x000000ffff297224 */ /* 0x000fe200078e001e */
[----:B------:R-:W2:Y:S01]  /*5930*/  LDL R31, [R1+0x84] ;  /* 0x00008400011f7983 */ /* 0x000ea20000100800 */
[----:B------:R-:W-:-:S03]  /*5940*/  IMAD.MOV.U32 R40, RZ, RZ, R29 ;  /* 0x000000ffff287224 */ /* 0x000fc600078e001d */
[----:B------:R-:W4:Y:S04]  /*5950*/  LDL R29, [R1+0x8c] ;  /* 0x00008c00011d7983 */ /* 0x000f280000100800 */
[----:B------:R-:W2:Y:S04]  /*5960*/  LDL R30, [R1+0x88] ;  /* 0x00008800011e7983 */ /* 0x000ea80000100800 */
[----:B---3--:R0:W-:Y:S04]  /*5970*/  @P0 STL.64 [R1+0x110], R56 ;  /* 0x0001103801000387 */ /* 0x0081e80000100a00 */
[----:B------:R3:W-:Y:S01]  /*5980*/  @P0 STL.64 [R1+0x118], R58 ;  /* 0x0001183a01000387 */ /* 0x0007e20000100a00 */
[----:B0-----:R-:W-:Y:S01]  /*5990*/  IMAD.MOV.U32 R56, RZ, RZ, R51 ;  /* 0x000000ffff387224 */ /* 0x001fe200078e0033 */
[----:B------:R-:W-:Y:S01]  /*59a0*/  MOV R57, R50 ;  /* 0x0000003200397202 */ /* 0x000fe20000000f00 */
[----:B---3--:R-:W-:-:S02]  /*59b0*/  IMAD.MOV.U32 R58, RZ, RZ, R49 ;  /* 0x000000ffff3a7224 */ /* 0x008fc400078e0031 */
[----:B------:R-:W-:-:S06]  /*59c0*/  IMAD.MOV.U32 R59, RZ, RZ, R48 ;  /* 0x000000ffff3b7224 */ /* 0x000fcc00078e0030 */
[----:B------:R-:W3:Y:S01]  /*59d0*/  @P0 LDG.E.128 R56, desc[UR6][R14.64+0x10] ;  /* 0x000010060e380981 */ /* 0x000ee2000c1e1d00 */
        /* <DEDUP_REMOVED lines=12> */
[----:B------:R-:W2:Y:S01]  /*5aa0*/  LDL R2, [R1+0x50] ;  /* 0x0000500001027983 */ /* 0x000ea20000100800 */
[----:B------:R-:W-:Y:S02]  /*5ab0*/  IMAD.MOV.U32 R40, RZ, RZ, R36 ;  /* 0x000000ffff287224 */ /* 0x000fe400078e0024 */
[----:B------:R-:W-:Y:S01]  /*5ac0*/  IMAD.MOV.U32 R38, RZ, RZ, R0 ;  /* 0x000000ffff267224 */ /* 0x000fe200078e0000 */
[----:B------:R-:W4:Y:S04]  /*5ad0*/  LDL R37, [R1+0xc8] ;  /* 0x0000c80001257983 */ /* 0x000f280000100800 */
[----:B------:R-:W2:Y:S04]  /*5ae0*/  LDL R36, [R1+0xcc] ;  /* 0x0000cc0001247983 */ /* 0x000ea80000100800 */
[----:B------:R-:W2:Y:S01]  /*5af0*/  LDL R0, [R1+0x54] ;  /* 0x0000540001007983 */ /* 0x000ea20000100800 */
[----:B------:R-:W-:-:S04]  /*5b00*/  @P0 IMAD.WIDE.U32 R18, R13, 0x20, R10 ;  /* 0x000000200d120825 */ /* 0x000fc800078e000a */
[----:B------:R-:W-:Y:S01]  /*5b10*/  @P0 IMAD.WIDE.U32 R16, R13, 0x20, R6 ;  /* 0x000000200d100825 */ /* 0x000fe200078e0006 */
[----:B------:R-:W-:Y:S01]  /*5b20*/  ISETP.GE.U32.AND P1, PT, R27, 0xa0, PT ;  /* 0x000000a01b00780c */ /* 0x000fe20003f26070 */
[----:B------:R-:W0:Y:S02]  /*5b30*/  LDC.64 R6, c[0x0][0x3d0] ;  /* 0x0000f400ff067b82 */ /* 0x000e240000000a00 */
[C---:B-1----:R-:W-:Y:S01]  /*5b40*/  @P0 IMAD.WIDE.U32 R20, R13.reuse, 0x20, R8 ;  /* 0x000000200d140825 */ /* 0x042fe200078e0008 */
[----:B------:R-:W5:Y:S04]  /*5b50*/  @P0 LD.E.128 R192, desc[UR6][R16.64] ;  /* 0x0000000610c00980 */ /* 0x000f68000c101d00 */
[----:B---3--:R1:W-:Y:S01]  /*5b60*/  @P0 STL.64 [R1+0x100], R56 ;  /* 0x0001003801000387 */ /* 0x0083e20000100a00 */
[----:B------:R-:W-:Y:S01]  /*5b70*/  @P0 VIADD R13, R13, 0x20 ;  /* 0x000000200d0d0836 */ /* 0x000fe20000000000 */
[----:B------:R-:W3:Y:S02]  /*5b80*/  LDC.64 R10, c[0x0][0x3d8] ;  /* 0x0000f600ff0a7b82 */ /* 0x000ee40000000a00 */
[----:B------:R0:W-:Y:S04]  /*5b90*/  @P0 STL.64 [R1+0x108], R58 ;  /* 0x0001083a01000387 */ /* 0x0001e80000100a00 */
[----:B------:R3:W5:Y:S02]  /*5ba0*/  @P0 LD.E.128 R196, desc[UR6][R16.64+0x10] ;  /* 0x0000100610c40980 */ /* 0x000764000c101d00 */
[----:B------:R-:W3:Y:S01]  /*5bb0*/  @P1 LDC.64 R8, c[0x0][0x438] ;  /* 0x00010e00ff081b82 */ /* 0x000ee20000000a00 */
[----:B-1----:R-:W-:Y:S01]  /*5bc0*/  IMAD.MOV.U32 R56, RZ, RZ, R51 ;  /* 0x000000ffff387224 */ /* 0x002fe200078e0033 */
[----:B------:R-:W-:Y:S01]  /*5bd0*/  MOV R57, R50 ;  /* 0x0000003200397202 */ /* 0x000fe20000000f00 */
[----:B------:R-:W5:Y:S01]  /*5be0*/  @P0 LD.E.128 R88, desc[UR6][R20.64] ;  /* 0x0000000614580980 */ /* 0x000f62000c101d00 */
[----:B0-----:R-:W-:-:S02]  /*5bf0*/  IMAD.MOV.U32 R58, RZ, RZ, R49 ;  /* 0x000000ffff3a7224 */ /* 0x001fc400078e0031 */
        /* <DEDUP_REMOVED lines=12> */
[----:B------:R-:W3:Y:S01]  /*5cc0*/  LDL R38, [R1+0xb4] ;  /* 0x0000b40001267983 */ /* 0x000ee20000100800 */
[----:B------:R-:W-:Y:S02]  /*5cd0*/  IMAD.MOV.U32 R43, RZ, RZ, R39 ;  /* 0x000000ffff2b7224 */ /* 0x000fe400078e0027 */
[----:B----4-:R-:W-:Y:S01]  /*5ce0*/  IMAD.MOV.U32 R41, RZ, RZ, R37 ;  /* 0x000000ffff297224 */ /* 0x010fe200078e0025 */
[----:B------:R-:W4:Y:S01]  /*5cf0*/  LDL R39, [R1+0xb0] ;  /* 0x0000b00001277983 */ /* 0x000f220000100800 */
[----:B--2---:R-:W-:-:S03]  /*5d00*/  IMAD.MOV.U32 R40, RZ, RZ, R36 ;  /* 0x000000ffff287224 */ /* 0x004fc600078e0024 */
[----:B------:R-:W2:Y:S04]  /*5d10*/  LDL R37, [R1+0xb8] ;  /* 0x0000b80001257983 */ /* 0x000ea80000100800 */
[----:B------:R-:W2:Y:S04]  /*5d20*/  LDL R36, [R1+0xbc] ;  /* 0x0000bc0001247983 */ /* 0x000ea80000100800 */
[----:B---3--:R1:W-:Y:S04]  /*5d30*/  @P0 STL.64 [R1+0xf0], R56 ;  /* 0x0000f03801000387 */ /* 0x0083e80000100a00 */
[----:B------:R3:W-:Y:S01]  /*5d40*/  @P0 STL.64 [R1+0xf8], R58 ;  /* 0x0000f83a01000387 */ /* 0x0007e20000100a00 */
[----:B-1----:R-:W-:Y:S01]  /*5d50*/  MOV R56, R51 ;  /* 0x0000003300387202 */ /* 0x002fe20000000f00 */
        /* <DEDUP_REMOVED lines=10> */
[----:B----4-:R-:W-:Y:S01]  /*5e00*/  MOV R43, R39 ;  /* 0x00000027002b7202 */ /* 0x010fe20000000f00 */
[----:B------:R-:W-:Y:S02]  /*5e10*/  IMAD.MOV.U32 R45, RZ, RZ, R41 ;  /* 0x000000ffff2d7224 */ /* 0x000fe400078e0029 */
[----:B------:R-:W-:Y:S01]  /*5e20*/  IMAD.MOV.U32 R44, RZ, RZ, R40 ;  /* 0x000000ffff2c7224 */ /* 0x000fe200078e0028 */
[----:B--2---:R-:W-:Y:S01]  /*5e30*/  MOV R40, R36 ;  /* 0x0000002400287202 */ /* 0x004fe20000000f00 */
        /* <DEDUP_REMOVED lines=10> */
[----:B------:R-:W-:-:S02]  /*5ee0*/  @P1 IMAD.WIDE.U32 R14, R13, 0x20, R6 ;  /* 0x000000200d0e1825 */ /* 0x000fc400078e0006 */
[----:B------:R-:W0:Y:S01]  /*5ef0*/  @P1 LDC.64 R6, c[0x0][0x440] ;  /* 0x00011000ff061b82 */ /* 0x000e220000000a00 */
[----:B---3--:R1:W-:Y:S04]  /*5f00*/  @P0 STL.64 [R1+0xe0], R56 ;  /* 0x0000e03801000387 */ /* 0x0083e80000100a00 */
[----:B------:R3:W-:Y:S01]  /*5f10*/  @P0 STL.64 [R1+0xe8], R58 ;  /* 0x0000e83a01000387 */ /* 0x0007e20000100a00 */
[----:B-1----:R-:W-:Y:S01]  /*5f20*/  IMAD.MOV.U32 R56, RZ, RZ, R51 ;  /* 0x000000ffff387224 */ /* 0x002fe200078e0033 */
[----:B------:R-:W-:Y:S01]  /*5f30*/  MOV R57, R50 ;  /* 0x0000003200397202 */ /* 0x000fe20000000f00 */
[----:B---3--:R-:W-:Y:S02]  /*5f40*/  IMAD.MOV.U32 R58, RZ, RZ, R49 ;  /* 0x000000ffff3a7224 */ /* 0x008fe400078e0031 */
        /* <DEDUP_REMOVED lines=12> */
[----:B----4-:R-:W-:Y:S01]  /*6010*/  MOV R39, R35 ;  /* 0x0000002300277202 */ /* 0x010fe20000000f00 */
[----:B------:R-:W-:Y:S01]  /*6020*/  IMAD.MOV.U32 R41, RZ, RZ, R37 ;  /* 0x000000ffff297224 */ /* 0x000fe200078e0025 */
[----:B------:R-:W4:Y:S01]  /*6030*/  LDL R35, [R1+0x94] ;  /* 0x0000940001237983 */ /* 0x000f220000100800 */
[----:B------:R-:W-:Y:S01]  /*6040*/  IMAD.MOV.U32 R40, RZ, RZ, R36 ;  /* 0x000000ffff287224 */ /* 0x000fe200078e0024 */
[----:B--2---:R-:W-:Y:S01]  /*6050*/  MOV R36, R32 ;  /* 0x0000002000247202 */ /* 0x004fe20000000f00 */
[----:B------:R-:W-:Y:S01]  /*6060*/  IMAD.MOV.U32 R38, RZ, RZ, R34 ;  /* 0x000000ffff267224 */ /* 0x000fe200078e0022 */
[----:B------:R-:W2:Y:S01]  /*6070*/  LDL R32, [R1+0x90] ;  /* 0x0000900001207983 */ /* 0x000ea20000100800 */
[----:B------:R-:W-:-:S03]  /*6080*/  IMAD.MOV.U32 R37, RZ, RZ, R33 ;  /* 0x000000ffff257224 */ /* 0x000fc600078e0021 */
[----:B------:R-:W2:Y:S04]  /*6090*/  LDL R34, [R1+0x98] ;  /* 0x0000980001227983 */ /* 0x000ea80000100800 */
[----:B------:R-:W2:Y:S04]  /*60a0*/  LDL R33, [R1+0x9c] ;  /* 0x00009c0001217983 */ /* 0x000ea80000100800 */
[----:B---3--:R1:W-:Y:S04]  /*60b0*/  @P1 STL.64 [R1+0xd0], R56 ;  /* 0x0000d03801001387 */ /* 0x0083e80000100a00 */
[----:B------:R3:W-:Y:S01]  /*60c0*/  @P1 STL.64 [R1+0xd8], R58 ;  /* 0x0000d83a01001387 */ /* 0x0007e20000100a00 */
[----:B-1----:R-:W-:Y:S01]  /*60d0*/  IMAD.MOV.U32 R56, RZ, RZ, R51 ;  /* 0x000000ffff387224 */ /* 0x002fe200078e0033 */
        /* <DEDUP_REMOVED lines=15> */
[----:B------:R-:W-:Y:S02]  /*61d0*/  IMAD.MOV.U32 R41, RZ, RZ, R37 ;  /* 0x000000ffff297224 */ /* 0x000fe400078e0025 */
[----:B------:R-:W-:Y:S01]  /*61e0*/  IMAD.MOV.U32 R40, RZ, RZ, R36 ;  /* 0x000000ffff287224 */ /* 0x000fe200078e0024 */
[----:B--2---:R-:W-:Y:S01]  /*61f0*/  MOV R36, R32 ;  /* 0x0000002000247202 */ /* 0x004fe20000000f00 */
        /* <DEDUP_REMOVED lines=10> */
[----:B------:R-:W4:Y:S01]  /*62a0*/  LDL R23, [R1+0x24] ;  /* 0x0000240001177983 */ /* 0x000f220000100800 */
[----:B------:R-:W-:-:S03]  /*62b0*/  IMAD.MOV.U32 R28, RZ, RZ, R4 ;  /* 0x000000ffff1c7224 */ /* 0x000fc600078e0004 */
[----:B------:R-:W2:Y:S04]  /*62c0*/  LDL R12, [R1+0x2c] ;  /* 0x00002c00010c7983 */ /* 0x000ea80000100800 */
[----:B------:R-:W2:Y:S01]  /*62d0*/  LDL R4, [R1+0x20] ;  /* 0x0000200001047983 */ /* 0x000ea20000100800 */
[----:B------:R-:W-:-:S04]  /*62e0*/  @P1 IMAD.WIDE.U32 R18, R13, 0x20, R10 ;  /* 0x000000200d121825 */ /* 0x000fc800078e000a */
[----:B------:R-:W-:Y:S01]  /*62f0*/  @P1 IMAD.WIDE.U32 R16, R13, 0x20, R8 ;  /* 0x000000200d101825 */ /* 0x000fe200078e0008 */
[----:B------:R-:W-:Y:S01]  /*6300*/  ISETP.GE.U32.AND P0, PT, R27, 0xc0, PT ;  /* 0x000000c01b00780c */ /* 0x000fe20003f06070 */
[----:B------:R-:W1:Y:S02]  /*6310*/  LDC.64 R8, c[0x0][0x3d0] ;  /* 0x0000f400ff087b82 */ /* 0x000e640000000a00 */
[C---:B0-----:R-:W-:Y:S01]  /*6320*/  @P1 IMAD.WIDE.U32 R20, R13.reuse, 0x20, R6 ;  /* 0x000000200d141825 */ /* 0x041fe200078e0006 */
[----:B---3--:R0:W-:Y:S01]  /*6330*/  @P1 STL.64 [R1+0xc0], R56 ;  /* 0x0000c03801001387 */ /* 0x0081e20000100a00 */
[----:B------:R-:W-:-:S08]  /*6340*/  @P1 IADD3 R13, PT, PT, R13, 0x20, RZ ;  /* 0x000000200d0d1810 */ /* 0x000fd00007ffe0ff */
[----:B------:R-:W3:Y:S01]  /*6350*/  @P0 LDC.64 R6, c[0x0][0x438] ;  /* 0x00010e00ff060b82 */ /* 0x000ee20000000a00 */
[----:B------:R1:W-:Y:S04]  /*6360*/  @P1 STL.64 [R1+0xc8], R58 ;  /* 0x0000c83a01001387 */ /* 0x0003e80000100a00 */
[----:B------:R-:W5:Y:S03]  /*6370*/  @P1 LD.E.128 R132, desc[UR6][R20.64] ;  /* 0x0000000614841980 */ /* 0x000f66000c101d00 */
[----:B------:R-:W3:Y:S01]  /*6380*/  LDC.64 R10, c[0x0][0x3d8] ;  /* 0x0000f600ff0a7b82 */ /* 0x000ee20000000a00 */
[----:B0-----:R-:W-:Y:S01]  /*6390*/  MOV R56, R51 ;  /* 0x0000003300387202 */ /* 0x001fe20000000f00 */
[----:B------:R-:W-:Y:S01]  /*63a0*/  IMAD.MOV.U32 R57, RZ, RZ, R50 ;  /* 0x000000ffff397224 */ /* 0x000fe200078e0032 */
[----:B------:R0:W5:Y:S01]  /*63b0*/  @P1 LD.E.128 R136, desc[UR6][R20.64+0x10] ;  /* 0x0000100614881980 */ /* 0x000162000c101d00 */
[----:B-1----:R-:W-:Y:S01]  /*63c0*/  IMAD.MOV.U32 R58, RZ, RZ, R49 ;  /* 0x000000ffff3a7224 */ /* 0x002fe200078e0031 */
[----:B------:R-:W-:-:S02]  /*63d0*/  MOV R59, R48 ;  /* 0x00000030003b7202 */ /* 0x000fc40000000f00 */
[----:B------:R-:W5:Y:S04]  /*63e0*/  @P1 LD.E.128 R200, desc[UR6][R16.64] ;  /* 0x0000000610c81980 */ /* 0x000f68000c101d00 */
[----:B------:R3:W5:Y:S04]  /*63f0*/  @P1 LD.E.128 R204, desc[UR6][R16.64+0x10] ;  /* 0x0000100610cc1980 */ /* 0x000768000c101d00 */
        /* <DEDUP_REMOVED lines=12> */
[----:B------:R-:W-:Y:S02]  /*64c0*/  IMAD.MOV.U32 R41, RZ, RZ, R38 ;  /* 0x000000ffff297224 */ /* 0x000fe400078e0026 */
[----:B------:R-:W-:Y:S01]  /*64d0*/  IMAD.MOV.U32 R40, RZ, RZ, R37 ;  /* 0x000000ffff287224 */ /* 0x000fe200078e0025 */
[----:B------:R-:W-:Y:S01]  /*64e0*/  MOV R33, R30 ;  /* 0x0000001e00217202 */ /* 0x000fe20000000f00 */
[----:B------:R-:W-:Y:S02]  /*64f0*/  IMAD.MOV.U32 R38, RZ, RZ, R35 ;  /* 0x000000ffff267224 */ /* 0x000fe400078e0023 */
[----:B------:R-:W-:Y:S02]  /*6500*/  IMAD.MOV.U32 R37, RZ, RZ, R34 ;  /* 0x000000ffff257224 */ /* 0x000fe400078e0022 */
[----:B------:R-:W-:-:S02]  /*6510*/  IMAD.MOV.U32 R39, RZ, RZ, R32 ;  /* 0x000000ffff277224 */ /* 0x000fc400078e0020 */
[----:B------:R-:W-:Y:S02]  /*6520*/  IMAD.MOV.U32 R34, RZ, RZ, R31 ;  /* 0x000000ffff227224 */ /* 0x000fe400078e001f */
[----:B------:R-:W-:Y:S01]  /*6530*/  IMAD.MOV.U32 R32, RZ, RZ, R29 ;  /* 0x000000ffff207224 */ /* 0x000fe200078e001d */
[----:B----4-:R-:W-:Y:S01]  /*6540*/  MOV R29, R23 ;  /* 0x00000017001d7202 */ /* 0x010fe20000000f00 */
[----:B------:R-:W-:Y:S01]  /*6550*/  IMAD.MOV.U32 R35, RZ, RZ, R28 ;  /* 0x000000ffff237224 */ /* 0x000fe200078e001c */
[----:B--2---:R-:W-:Y:S01]  /*6560*/  MOV R28, R4 ;  /* 0x00000004001c7202 */ /* 0x004fe20000000f00 */
[----:B------:R-:W-:Y:S01]  /*6570*/  IMAD.MOV.U32 R30, RZ, RZ, R22 ;  /* 0x000000ffff1e7224 */ /* 0x000fe200078e0016 */
[----:B------:R-:W2:Y:S01]  /*6580*/  LDL R4, [R1+0x4c] ;  /* 0x00004c0001047983 */ /* 0x000ea20000100800 */
[----:B------:R-:W-:-:S03]  /*6590*/  IMAD.MOV.U32 R31, RZ, RZ, R12 ;  /* 0x000000ffff1f7224 */ /* 0x000fc600078e000c */
[----:B------:R-:W4:Y:S04]  /*65a0*/  LDL R22, [R1+0x44] ;  /* 0x0000440001167983 */ /* 0x000f280000100800 */
[----:B------:R-:W2:Y:S04]  /*65b0*/  LDL R12, [R1+0x48] ;  /* 0x00004800010c7983 */ /* 0x000ea80000100800 */
[----:B------:R-:W2:Y:S04]  /*65c0*/  LDL R23, [R1+0x40] ;  /* 0x0000400001177983 */ /* 0x000ea80000100800 */
[----:B---3--:R1:W-:Y:S04]  /*65d0*/  @P1 STL.64 [R1+0xb0], R56 ;  /* 0x0000b03801001387 */ /* 0x0083e80000100a00 */
[----:B------:R3:W-:Y:S01]  /*65e0*/  @P1 STL.64 [R1+0xb8], R58 ;  /* 0x0000b83a01001387 */ /* 0x0007e20000100a00 */
[----:B-1----:R-:W-:-:S02]  /*65f0*/  IMAD.MOV.U32 R56, RZ, RZ, R51 ;  /* 0x000000ffff387224 */ /* 0x002fc400078e0033 */
[----:B------:R-:W-:Y:S01]  /*6600*/  IMAD.MOV.U32 R57, RZ, RZ, R50 ;  /* 0x000000ffff397224 */ /* 0x000fe200078e0032 */
[----:B---3--:R-:W-:Y:S01]  /*6610*/  MOV R58, R49 ;  /* 0x00000031003a7202 */ /* 0x008fe20000000f00 */
[----:B------:R-:W-:-:S06]  /*6620*/  IMAD.MOV.U32 R59, RZ, RZ, R48 ;  /* 0x000000ffff3b7224 */ /* 0x000fcc00078e0030 */
[----:B------:R-:W3:Y:S01]  /*6630*/  @P1 LDG.E.128 R56, desc[UR6][R18.64+0x10] ;  /* 0x0000100612381981 */ /* 0x000ee2000c1e1d00 */
[----:B------:R-:W-:Y:S01]  /*6640*/  IMAD.MOV.U32 R51, RZ, RZ, R43 ;  /* 0x000000ffff337224 */ /* 0x000fe200078e002b */
[----:B------:R-:W-:Y:S01]  /*6650*/  MOV R50, R42 ;  /* 0x0000002a00327202 */ /* 0x000fe20000000f00 */
[----:B------:R-:W-:Y:S01]  /*6660*/  IMAD.MOV.U32 R42, RZ, RZ, R38 ;  /* 0x000000ffff2a7224 */ /* 0x000fe200078e0026 */
[----:B------:R-:W-:Y:S01]  /*6670*/  MOV R43, R39 ;  /* 0x00000027002b7202 */ /* 0x000fe20000000f00 */
[----:B------:R-:W-:Y:S02]  /*6680*/  IMAD.MOV.U32 R39, RZ, RZ, R35 ;  /* 0x000000ffff277224 */ /* 0x000fe400078e0023 */
[----:B------:R-:W-:Y:S02]  /*6690*/  IMAD.MOV.U32 R38, RZ, RZ, R34 ;  /* 0x000000ffff267224 */ /* 0x000fe400078e0022 */
[----:B------:R-:W-:Y:S02]  /*66a0*/  IMAD.MOV.U32 R49, RZ, RZ, R41 ;  /* 0x000000ffff317224 */ /* 0x000fe400078e0029 */
[----:B------:R-:W-:Y:S01]  /*66b0*/  IMAD.MOV.U32 R48, RZ, RZ, R40 ;  /* 0x000000ffff307224 */ /* 0x000fe200078e0028 */
[----:B----4-:R-:W-:Y:S01]  /*66c0*/  MOV R34, R22 ;  /* 0x0000001600227202 */ /* 0x010fe20000000f00 */
[----:B------:R-:W-:Y:S01]  /*66d0*/  IMAD.MOV.U32 R41, RZ, RZ, R37 ;  /* 0x000000ffff297224 */ /* 0x000fe200078e0025 */
[----:B------:R-:W-:Y:S01]  /*66e0*/  MOV R40, R36 ;  /* 0x0000002400287202 */ /* 0x000fe20000000f00 */
[----:B------:R-:W-:Y:S01]  /*66f0*/  IMAD.MOV.U32 R22, RZ, RZ, R0 ;  /* 0x000000ffff167224 */ /* 0x000fe200078e0000 */
[----:B------:R-:W-:Y:S01]  /*6700*/  MOV R37, R33 ;  /* 0x0000002100257202 */ /* 0x000fe20000000f00 */
[----:B------:R-:W-:Y:S01]  /*6710*/  IMAD.MOV.U32 R36, RZ, RZ, R32 ;  /* 0x000000ffff247224 */ /* 0x000fe200078e0020 */
[----:B------:R-:W4:Y:S01]  /*6720*/  LDL R0, [R1+0x34] ;  /* 0x0000340001007983 */ /* 0x000f220000100800 */
[----:B--2---:R-:W-:Y:S01]  /*6730*/  IMAD.MOV.U32 R35, RZ, RZ, R23 ;  /* 0x000000ffff237224 */ /* 0x004fe200078e0017 */
[----:B------:R-:W-:-:S02]  /*6740*/  MOV R23, R2 ;  /* 0x0000000200177202 */ /* 0x000fc40000000f00 */
[----:B------:R-:W2:Y:S01]  /*6750*/  LDL R2, [R1+0x30] ;  /* 0x0000300001027983 */ /* 0x000ea20000100800 */
        /* <DEDUP_REMOVED lines=9> */
[----:B------:R-:W-:Y:S01]  /*67f0*/  MOV R37, R34 ;  /* 0x0000002200257202 */ /* 0x000fe20000000f00 */
[----:B------:R-:W-:-:S02]  /*6800*/  @P0 IMAD.WIDE.U32 R14, R13, 0x20, R8 ;  /* 0x000000200d0e0825 */ /* 0x000fc400078e0008 */
[----:B------:R-:W0:Y:S01]  /*6810*/  @P0 LDC.64 R8, c[0x0][0x440] ;  /* 0x00011000ff080b82 */ /* 0x000e220000000a00 */
[----:B---3--:R1:W-:Y:S04]  /*6820*/  @P1 STL.64 [R1+0xa0], R56 ;  /* 0x0000a03801001387 */ /* 0x0083e80000100a00 */
[----:B------:R3:W-:Y:S04]  /*6830*/  @P1 STL.64 [R1+0xa8], R58 ;  /* 0x0000a83a01001387 */ /* 0x0007e80000100a00 */
[----:B------:R-:W4:Y:S04]  /*6840*/  LDL R34, [R1+0x38] ;  /* 0x0000380001227983 */ /* 0x000f280000100800 */
[----:B------:R-:W4:Y:S01]  /*6850*/  LDL R35, [R1+0x3c] ;  /* 0x00003c0001237983 */ /* 0x000f220000100800 */
[----:B0-----:R-:W-:-:S02]  /*6860*/  @P0 IMAD.WIDE.U32 R20, R13, 0x20, R8 ;  /* 0x000000200d140825 */ /* 0x001fc400078e0008 */
[----:B------:R-:W0:Y:S02]  /*6870*/  LDC.64 R8, c[0x0][0x3d8] ;  /* 0x0000f600ff087b82 */ /* 0x000e240000000a00 */
[----:B------:R-:W-:Y:S01]  /*6880*/  @P0 IMAD.WIDE.U32 R16, R13, 0x20, R6 ;  /* 0x000000200d100825 */ /* 0x000fe200078e0006 */
[----:B------:R-:W-:Y:S01]  /*6890*/  ISETP.GE.U32.AND P1, PT, R27, 0xe0, PT ;  /* 0x000000e01b00780c */ /* 0x000fe20003f26070 */
[----:B------:R-:W5:Y:S04]  /*68a0*/  @P0 LD.E.128 R140, desc[UR6][R20.64] ;  /* 0x00000006148c0980 */ /* 0x000f68000c101d00 */
[----:B------:R-:W4:Y:S01]  /*68b0*/  LDC.64 R6, c[0x0][0x3d0] ;  /* 0x0000f400ff067b82 */ /* 0x000f220000000a00 */
[----:B------:R-:W-:Y:S01]  /*68c0*/  @P0 IMAD.WIDE.U32 R18, R13, 0x20, R10 ;  /* 0x000000200d120825 */ /* 0x000fe200078e000a */
[----:B-1----:R-:W-:Y:S01]  /*68d0*/  MOV R56, R43 ;  /* 0x0000002b00387202 */ /* 0x002fe20000000f00 */
[----:B------:R-:W5:Y:S02]  /*68e0*/  @P0 LD.E.128 R212, desc[UR6][R16.64] ;  /* 0x0000000610d40980 */ /* 0x000f64000c101d00 */
[----:B------:R-:W-:-:S02]  /*68f0*/  IMAD.MOV.U32 R62, RZ, RZ, R49 ;  /* 0x000000ffff3e7224 */ /* 0x000fc400078e0031 */
[----:B------:R-:W-:Y:S01]  /*6900*/  IMAD.MOV.U32 R63, RZ, RZ, R48 ;  /* 0x000000ffff3f7224 */ /* 0x000fe200078e0030 */
[----:B---3--:R-:W-:Y:S01]  /*6910*/  MOV R59, R40 ;  /* 0x00000028003b7202 */ /* 0x008fe20000000f00 */
[----:B------:R-:W-:Y:S01]  /*6920*/  IMAD.MOV.U32 R48, RZ, RZ, R39 ;  /* 0x000000ffff307224 */ /* 0x000fe200078e0027 */
[----:B------:R-:W3:Y:S01]  /*6930*/  @P0 LDG.E.128 R44, desc[UR6][R18.64+0x10] ;  /* 0x00001006122c0981 */ /* 0x000ee2000c1e1d00 */
[----:B------:R-:W-:Y:S01]  /*6940*/  IMAD.MOV.U32 R49, RZ, RZ, R38 ;  /* 0x000000ffff317224 */ /* 0x000fe200078e0026 */
[----:B------:R-:W1:Y:S01]  /*6950*/  @P1 LDC.64 R10, c[0x0][0x438] ;  /* 0x00010e00ff0a1b82 */ /* 0x000e620000000a00 */
[----:B------:R-:W-:Y:S01]  /*6960*/  IMAD.MOV.U32 R57, RZ, RZ, R42 ;  /* 0x000000ffff397224 */ /* 0x000fe200078e002a */
[----:B------:R-:W3:Y:S01]  /*6970*/  @P0 LDG.E.128 R60, desc[UR6][R14.64] ;  /* 0x000000060e3c0981 */ /* 0x000ee2000c1e1d00 */
[----:B------:R-:W-:Y:S02]  /*6980*/  IMAD.MOV.U32 R58, RZ, RZ, R41 ;  /* 0x000000ffff3a7224 */ /* 0x000fe400078e0029 */
[----:B------:R-:W-:Y:S01]  /*6990*/  @P0 VIADD R13, R13, 0x20 ;  /* 0x000000200d0d0836 */ /* 0x000fe20000000000 */
[----:B------:R-:W3:Y:S01]  /*69a0*/  @P0 LDG.E.128 R48, desc[UR6][R18.64] ;  /* 0x0000000612300981 */ /* 0x000ee2000c1e1d00 */
[----:B------:R-:W-:-:S02]  /*69b0*/  IMAD.MOV.U32 R38, RZ, RZ, R33 ;  /* 0x000000ffff267224 */ /* 0x000fc400078e0021 */
[----:B------:R-:W-:Y:S01]  /*69c0*/  IMAD.MOV.U32 R39, RZ, RZ, R32 ;  /* 0x000000ffff277224 */ /* 0x000fe200078e0020 */
[----:B------:R4:W3:Y:S01]  /*69d0*/  @P0 LDG.E.128 R56, desc[UR6][R14.64+0x10] ;  /* 0x000010060e380981 */ /* 0x0008e2000c1e1d00 */
[----:B0-----:R-:W-:-:S03]  /*69e0*/  @P1 IMAD.WIDE.U32 R8, R13, 0x20, R8 ;  /* 0x000000200d081825 */ /* 0x001fc600078e0008 */
[----:B------:R0:W5:Y:S01]  /*69f0*/  @P0 LD.E.128 R216, desc[UR6][R16.64+0x10] ;  /* 0x0000100610d80980 */ /* 0x000162000c101d00 */
[----:B--2---:R-:W-:Y:S02]  /*6a00*/  IMAD.MOV.U32 R32, RZ, RZ, R2 ;  /* 0x000000ffff207224 */ /* 0x004fe400078e0002 */
[----:B----4-:R-:W-:Y:S01]  /*6a10*/  IMAD.MOV.U32 R33, RZ, RZ, R0 ;  /* 0x000000ffff217224 */ /* 0x010fe200078e0000 */
[----:B------:R-:W-:Y:S01]  /*6a20*/  MOV R40, R23 ;  /* 0x0000001700287202 */ /* 0x000fe20000000f00 */
[----:B------:R-:W-:Y:S01]  /*6a30*/  IMAD.MOV.U32 R41, RZ, RZ, R22 ;  /* 0x000000ffff297224 */ /* 0x000fe200078e0016 */
[----:B------:R-:W-:Y:S01]  /*6a40*/  MOV R43, R4 ;  /* 0x00000004002b7202 */ /* 0x000fe20000000f00 */
[C---:B------:R-:W-:Y:S01]  /*6a50*/  @P1 IMAD.WIDE.U32 R14, R13.reuse, 0x20, R6 ;  /* 0x000000200d0e1825 */ /* 0x040fe200078e0006 */
[----:B------:R-:W2:Y:S01]  /*6a60*/  @P1 LDG.E.128 R28, desc[UR6][R8.64+0x10] ;  /* 0x00001006081c1981 */ /* 0x000ea2000c1e1d00 */
[----:B------:R-:W4:Y:S02]  /*6a70*/  @P1 LDC.64 R6, c[0x0][0x440] ;  /* 0x00011000ff061b82 */ /* 0x000f240000000a00 */
[----:B------:R-:W-:Y:S01]  /*6a80*/  IMAD.MOV.U32 R42, RZ, RZ, R12 ;  /* 0x000000ffff2a7224 */ /* 0x000fe200078e000c */
[----:B------:R-:W2:Y:S04]  /*6a90*/  @P1 LDG.E.128 R36, desc[UR6][R14.64+0x10] ;  /* 0x000010060e241981 */ /* 0x000ea8000c1e1d00 */
[----:B------:R0:W5:Y:S04]  /*6aa0*/  @P0 LD.E.128 R144, desc[UR6][R20.64+0x10] ;  /* 0x0000100614900980 */ /* 0x000168000c101d00 */
[----:B------:R-:W2:Y:S01]  /*6ab0*/  @P1 LDG.E.128 R40, desc[UR6][R14.64] ;  /* 0x000000060e281981 */ /* 0x000ea2000c1e1d00 */
[----:B-1----:R-:W-:-:S05]  /*6ac0*/  @P1 IMAD.WIDE.U32 R10, R13, 0x20, R10 ;  /* 0x000000200d0a1825 */ /* 0x002fca00078e000a */
[----:B------:R0:W5:Y:S04]  /*6ad0*/  @P1 LD.E.128 R220, desc[UR6][R10.64] ;  /* 0x000000060adc1980 */ /* 0x000168000c101d00 */
[----:B------:R0:W5:Y:S01]  /*6ae0*/  @P1 LD.E.128 R224, desc[UR6][R10.64+0x10] ;  /* 0x000010060ae01980 */ /* 0x000162000c101d00 */
[----:B----4-:R-:W-:-:S05]  /*6af0*/  @P1 IMAD.WIDE.U32 R6, R13, 0x20, R6 ;  /* 0x000000200d061825 */ /* 0x010fca00078e0006 */
[----:B------:R0:W5:Y:S04]  /*6b00*/  @P1 LD.E.128 R148, desc[UR6][R6.64] ;  /* 0x0000000606941980 */ /* 0x000168000c101d00 */
[----:B------:R0:W5:Y:S04]  /*6b10*/  @P1 LD.E.128 R152, desc[UR6][R6.64+0x10] ;  /* 0x0000100606981980 */ /* 0x000168000c101d00 */
[----:B------:R-:W4:Y:S04]  /*6b20*/  @P1 LDG.E.128 R32, desc[UR6][R8.64] ;  /* 0x0000000608201981 */ /* 0x000f28000c1e1d00 */
        /* <DEDUP_REMOVED lines=9> */
[----:B------:R0:W-:Y:S01]  /*6bc0*/  @P1 STL.64 [R1+0x28], R30 ;  /* 0x0000281e01001387 */ /* 0x0001e20000100a00 */
[----:B------:R-:W-:Y:S01]  /*6bd0*/  ISETP.GE.U32.AND P0, PT, R27, 0x100, PT ;  /* 0x000001001b00780c */ /* 0x000fe20003f06070 */
[----:B------:R-:W-:-:S02]  /*6be0*/  @P1 VIADD R13, R13, 0x20 ;  /* 0x000000200d0d1836 */ /* 0x000fc40000000000 */
[----:B----4-:R0:W-:Y:S04]  /*6bf0*/  @P1 STL.64 [R1+0x30], R32 ;  /* 0x0000302001001387 */ /* 0x0101e80000100a00 */
[----:B------:R0:W-:Y:S04]  /*6c00*/  @P1 STL.64 [R1+0x38], R34 ;  /* 0x0000382201001387 */ /* 0x0001e80000100a00 */
[----:B------:R0:W-:Y:S04]  /*6c10*/  @P1 STL.64 [R1+0x40], R36 ;  /* 0x0000402401001387 */ /* 0x0001e80000100a00 */
[----:B------:R0:W-:Y:S04]  /*6c20*/  @P1 STL.64 [R1+0x48], R38 ;  /* 0x0000482601001387 */ /* 0x0001e80000100a00 */
[----:B------:R0:W-:Y:S04]  /*6c30*/  @P1 STL.64 [R1+0x50], R40 ;  /* 0x0000502801001387 */ /* 0x0001e80000100a00 */
[----:B------:R0:W-:Y:S01]  /*6c40*/  @P1 STL.64 [R1+0x58], R42 ;  /* 0x0000582a01001387 */ /* 0x0001e20000100a00 */
[----:B------:R-:W-:Y:S05]  /*6c50*/  @!P0 BRA `(.L_x_8947) ;  /* 0x0000002400a08947 */ /* 0x000fea0003800000 */
[----:B0-----:R-:W0:Y:S08]  /*6c60*/  LDC.64 R10, c[0x0][0x3d0] ;  /* 0x0000f400ff0a7b82 */ /* 0x001e300000000a00 */
[----:B------:R-:W1:Y:S08]  /*6c70*/  LDC.64 R232, c[0x0][0x440] ;  /* 0x00011000ffe87b82 */ /* 0x000e700000000a00 */
[----:B------:R-:W2:Y:S08]  /*6c80*/  LDC.64 R8, c[0x0][0x438] ;  /* 0x00010e00ff087b82 */ /* 0x000eb00000000a00 */
[----:B------:R-:W3:Y:S01]  /*6c90*/  LDC.64 R6, c[0x0][0x3d8] ;  /* 0x0000f600ff067b82 */ /* 0x000ee20000000a00 */
[----:B0-----:R-:W-:-:S05]  /*6ca0*/  IMAD.WIDE.U32 R10, R13, 0x20, R10 ;  /* 0x000000200d0a7825 */ /* 0x001fca00078e000a */
[----:B------:R-:W4:Y:S01]  /*6cb0*/  LDG.E.128 R16, desc[UR6][R10.64] ;  /* 0x000000060a107981 */ /* 0x000f22000c1e1d00 */
[----:B-1----:R-:W-:-:S05]  /*6cc0*/  IMAD.WIDE.U32 R232, R13, 0x20, R232 ;  /* 0x000000200de87825 */ /* 0x002fca00078e00e8 */
[----:B------:R0:W5:Y:S01]  /*6cd0*/  LD.E.128 R228, desc[UR6][R232.64] ;  /* 0x00000006e8e47980 */ /* 0x000162000c101d00 */
[----:B--2---:R-:W-:-:S05]  /*6ce0*/  IMAD.WIDE.U32 R8, R13, 0x20, R8 ;  /* 0x000000200d087825 */ /* 0x004fca00078e0008 */
[----:B------:R0:W5:Y:S01]  /*6cf0*/  LD.E.128 R236, desc[UR6][R8.64] ;  /* 0x0000000608ec7980 */ /* 0x000162000c101d00 */
[----:B---3--:R-:W-:-:S03]  /*6d00*/  IMAD.WIDE.U32 R6, R13, 0x20, R6 ;  /* 0x000000200d067825 */ /* 0x008fc600078e0006 */
[----:B------:R-:W5:Y:S04]  /*6d10*/  LD.E.128 R232, desc[UR6][R232.64+0x10] ;  /* 0x00001006e8e87980 */ /* 0x000f68000c101d00 */
[----:B------:R-:W2:Y:S04]  /*6d20*/  LDG.E.128 R12, desc[UR6][R10.64+0x10] ;  /* 0x000010060a0c7981 */ /* 0x000ea8000c1e1d00 */
[----:B------:R0:W5:Y:S04]  /*6d30*/  LD.E.128 R240, desc[UR6][R8.64+0x10] ;  /* 0x0000100608f07980 */ /* 0x000168000c101d00 */
[----:B------:R0:W5:Y:S04]  /*6d40*/  LDG.E.128 R248, desc[UR6][R6.64] ;  /* 0x0000000606f87981 */ /* 0x000168000c1e1d00 */
[----:B------:R0:W5:Y:S04]  /*6d50*/  LDG.E.128 R244, desc[UR6][R6.64+0x10] ;  /* 0x0000100606f47981 */ /* 0x000168000c1e1d00 */
[----:B--2---:R0:W-:Y:S04]  /*6d60*/  STL.64 [R1], R12 ;  /* 0x0000000c01007387 */ /* 0x0041e80000100a00 */
[----:B------:R0:W-:Y:S04]  /*6d70*/  STL.64 [R1+0x8], R14 ;  /* 0x0000080e01007387 */ /* 0x0001e80000100a00 */
[----:B----4-:R0:W-:Y:S04]  /*6d80*/  STL.64 [R1+0x10], R16 ;  /* 0x0000101001007387 */ /* 0x0101e80000100a00 */
[----:B------:R0:W-:Y:S01]  /*6d90*/  STL.64 [R1+0x18], R18 ;  /* 0x0000181201007387 */ /* 0x0001e20000100a00 */
[----:B------:R-:W-:Y:S05]  /*6da0*/  BRA `(.L_x_8947) ;  /* 0x00000024004c7947 */ /* 0x000fea0003800000 */
.L_x_8948:
        /* <DEDUP_REMOVED lines=12> */
[----:B------:R-:W3:Y:S02]  /*6e70*/  LDL R51, [R1+0x1c0] ;  /* 0x0001c00001337983 */ /* 0x000ee40000100800 */
        /* <DEDUP_REMOVED lines=35> */
[----:B---3--:R-:W-:Y:S01]  /*70b0*/  MOV R56, R51 ;  /* 0x0000003300387202 */ /* 0x008fe20000000f00 */
[----:B------:R-:W-:Y:S02]  /*70c0*/  IMAD.MOV.U32 R57, RZ, RZ, R50 ;  /* 0x000000ffff397224 */ /* 0x000fe400078e0032 */
[----:B----4-:R-:W-:Y:S01]  /*70d0*/  IMAD.MOV.U32 R51, RZ, RZ, R47 ;  /* 0x000000ffff337224 */ /* 0x010fe200078e002f */
[----:B--2---:R-:W-:Y:S01]  /*70e0*/  MOV R59, R48 ;  /* 0x00000030003b7202 */ /* 0x004fe20000000f00 */
[----:B------:R-:W-:Y:S01]  /*70f0*/  IMAD.MOV.U32 R58, RZ, RZ, R49 ;  /* 0x000000ffff3a7224 */ /* 0x000fe200078e0031 */
[----:B------:R-:W-:Y:S01]  /*7100*/  MOV R49, R45 ;  /* 0x0000002d00317202 */ /* 0x000fe20000000f00 */
[----:B------:R-:W-:-:S02]  /*7110*/  IMAD.MOV.U32 R50, RZ, RZ, R46 ;  /* 0x000000ffff327224 */ /* 0x000fc400078e002e */
[----:B------:R-:W-:Y:S01]  /*7120*/  IMAD.MOV.U32 R48, RZ, RZ, R44 ;  /* 0x000000ffff307224 */ /* 0x000fe200078e002c */
[----:B------:R-:W-:Y:S01]  /*7130*/  MOV R62, R49 ;  /* 0x00000031003e7202 */ /* 0x000fe20000000f00 */
[----:B------:R-:W-:Y:S01]  /*7140*/  IMAD.MOV.U32 R60, RZ, RZ, R51 ;  /* 0x000000ffff3c7224 */ /* 0x000fe200078e0033 */
[----:B------:R-:W-:Y:S01]  /*7150*/  MOV R46, R34 ;  /* 0x00000022002e7202 */ /* 0x000fe20000000f00 */
[----:B------:R-:W-:Y:S01]  /*7160*/  IMAD.MOV.U32 R61, RZ, RZ, R50 ;  /* 0x000000ffff3d7224 */ /* 0x000fe200078e0032 */
[----:B------:R2:W3:Y:S01]  /*7170*/  @P3 LDG.E.128 R56, desc[UR6][R6.64+0x10] ;  /* 0x0000100606383981 */ /* 0x0004e2000c1e1d00 */
[----:B------:R-:W-:Y:S02]  /*7180*/  IMAD.MOV.U32 R63, RZ, RZ, R48 ;  /* 0x000000ffff3f7224 */ /* 0x000fe400078e0030 */
[----:B------:R-:W-:Y:S01]  /*7190*/  IMAD.MOV.U32 R47, RZ, RZ, R35 ;  /* 0x000000ffff2f7224 */ /* 0x000fe200078e0023 */
[----:B------:R-:W-:Y:S01]  /*71a0*/  MOV R35, R28 ;  /* 0x0000001c00237202 */ /* 0x000fe20000000f00 */
[----:B------:R-:W-:Y:S01]  /*71b0*/  IMAD.MOV.U32 R34, RZ, RZ, R29 ;  /* 0x000000ffff227224 */ /* 0x000fe200078e001d */
[----:B------:R-:W-:Y:S01]  /*71c0*/  MOV R29, R12 ;  /* 0x0000000c001d7202 */ /* 0x000fe20000000f00 */
[----:B------:R-:W-:Y:S01]  /*71d0*/  IMAD.MOV.U32 R28, RZ, RZ, R4 ;  /* 0x000000ffff1c7224 */ /* 0x000fe200078e0004 */
[----:B------:R-:W4:Y:S01]  /*71e0*/  LDL R12, [R1+0x188] ;  /* 0x00018800010c7983 */ /* 0x000f220000100800 */
[----:B------:R-:W-:Y:S01]  /*71f0*/  IMAD.MOV.U32 R45, RZ, RZ, R33 ;  /* 0x000000ffff2d7224 */ /* 0x000fe200078e0021 */
[----:B------:R-:W-:Y:S01]  /*7200*/  ISETP.GE.U32.AND P1, PT, R27, 0x60, PT ;  /* 0x000000601b00780c */ /* 0x000fe20003f26070 */
[----:B------:R-:W-:Y:S01]  /*7210*/  IMAD.MOV.U32 R44, RZ, RZ, R32 ;  /* 0x000000ffff2c7224 */ /* 0x000fe200078e0020 */
[----:B------:R-:W4:Y:S01]  /*7220*/  LDL R4, [R1+0x18c] ;  /* 0x00018c0001047983 */ /* 0x000f220000100800 */
[----:B0-----:R-:W-:Y:S01]  /*7230*/  @P3 IMAD.WIDE.U32 R8, R13, 0x20, R8 ;  /* 0x000000200d083825 */ /* 0x001fe200078e0008 */
[----:B--2---:R-:W0:Y:S02]  /*7240*/  LDC.64 R6, c[0x0][0x3d0] ;  /* 0x0000f400ff067b82 */ /* 0x004e240000000a00 */
[----:B------:R-:W2:Y:S01]  /*7250*/  @P3 LDG.E.128 R60, desc[UR6][R10.64] ;  /* 0x000000060a3c3981 */ /* 0x000ea2000c1e1d00 */
[----:B------:R-:W-:Y:S01]  /*7260*/  MOV R33, R31 ;  /* 0x0000001f00217202 */ /* 0x000fe20000000f00 */
[----:B------:R-:W-:-:S02]  /*7270*/  IMAD.MOV.U32 R32, RZ, RZ, R30 ;  /* 0x000000ffff207224 */ /* 0x000fc400078e001e */
[----:B------:R-:W-:Y:S02]  /*7280*/  IMAD.MOV.U32 R31, RZ, RZ, R23 ;  /* 0x000000ffff1f7224 */ /* 0x000fe400078e0017 */
[----:B------:R-:W-:Y:S02]  /*7290*/  IMAD.MOV.U32 R55, RZ, RZ, R45 ;  /* 0x000000ffff377224 */ /* 0x000fe400078e002d */
[----:B------:R-:W-:Y:S01]  /*72a0*/  IMAD.MOV.U32 R54, RZ, RZ, R44 ;  /* 0x000000ffff367224 */ /* 0x000fe200078e002c */
[----:B------:R-:W-:Y:S01]  /*72b0*/  MOV R48, R28 ;  /* 0x0000001c00307202 */ /* 0x000fe20000000f00 */
[----:B------:R-:W-:Y:S01]  /*72c0*/  IMAD.MOV.U32 R30, RZ, RZ, R22 ;  /* 0x000000ffff1e7224 */ /* 0x000fe200078e0016 */
[----:B------:R-:W-:Y:S01]  /*72d0*/  MOV R22, R0 ;  /* 0x0000000000167202 */ /* 0x000fe20000000f00 */
[----:B------:R-:W-:Y:S01]  /*72e0*/  IMAD.MOV.U32 R23, RZ, RZ, R2 ;  /* 0x000000ffff177224 */ /* 0x000fe200078e0002 */
[----:B------:R-:W2:Y:S01]  /*72f0*/  LDL R0, [R1+0xe4] ;  /* 0x0000e40001007983 */ /* 0x000ea20000100800 */
[----:B------:R-:W-:Y:S01]  /*7300*/  MOV R51, R31 ;  /* 0x0000001f00337202 */ /* 0x000fe20000000f00 */
[----:B------:R-:W-:-:S02]  /*7310*/  IMAD.MOV.U32 R50, RZ, RZ, R30 ;  /* 0x000000ffff327224 */ /* 0x000fc400078e001e */
[----:B------:R-:W2:Y:S01]  /*7320*/  LDL R2, [R1+0xe0] ;  /* 0x0000e00001027983 */ /* 0x000ea20000100800 */
[----:B------:R-:W-:Y:S01]  /*7330*/  IMAD.MOV.U32 R49, RZ, RZ, R29 ;  /* 0x000000ffff317224 */ /* 0x000fe200078e001d */
[----:B------:R-:W-:Y:S01]  /*7340*/  @P3 LOP3.LUT R13, R13, 0x20, RZ, 0xfc, !PT ;  /* 0x000000200d0d3812 */ /* 0x000fe200078efcff */
[----:B------:R-:W0:Y:S01]  /*7350*/  LDC.64 R28, c[0x0][0x3d8] ;  /* 0x0000f600ff1c7b82 */ /* 0x000e220000000a00 */
[----:B------:R-:W-:Y:S01]  /*7360*/  ISETP.GE.U32.AND P2, PT, R27, 0x80, PT ;  /* 0x000000801b00780c */ /* 0x000fe20003f46070 */
[----:B------:R-:W5:Y:S01]  /*7370*/  @P3 LD.E.128 R156, desc[UR6][R8.64] ;  /* 0x00000006089c3980 */ /* 0x000f62000c101d00 */
[----:B------:R-:W-:-:S03]  /*7380*/  LOP3.LUT R25, R25, 0xfffffbff, RZ, 0xc0, !PT ;  /* 0xfffffbff19197812 */ /* 0x000fc600078ec0ff */
[----:B------:R1:W5:Y:S04]  /*7390*/  @P3 LD.E.128 R172, desc[UR6][R8.64+0x10] ;  /* 0x0000100608ac3980 */ /* 0x000368000c101d00 */
[----:B---3--:R3:W-:Y:S01]  /*73a0*/  @P3 STL.64 [R1+0x1c0], R56 ;  /* 0x0001c03801003387 */ /* 0x0087e20000100a00 */
[----:B----4-:R-:W-:-:S03]  /*73b0*/  MOV R45, R12 ;  /* 0x0000000c002d7202 */ /* 0x010fc60000000f00 */
[----:B------:R-:W-:Y:S01]  /*73c0*/  @P3 STL.64 [R1+0x1c8], R58 ;  /* 0x0001c83a01003387 */ /* 0x000fe20000100a00 */
[----:B------:R-:W-:Y:S01]  /*73d0*/  IMAD.MOV.U32 R44, RZ, RZ, R4 ;  /* 0x000000ffff2c7224 */ /* 0x000fe200078e0004 */
[----:B---3--:R-:W-:Y:S01]  /*73e0*/  MOV R56, R46 ;  /* 0x0000002e00387202 */ /* 0x008fe20000000f00 */
[----:B------:R-:W-:Y:S01]  /*73f0*/  IMAD.MOV.U32 R57, RZ, RZ, R47 ;  /* 0x000000ffff397224 */ /* 0x000fe200078e002f */
[----:B------:R-:W3:Y:S01]  /*7400*/  LDL R30, [R1+0x124] ;  /* 0x00012400011e7983 */ /* 0x000ee20000100800 */
[----:B------:R-:W-:-:S04]  /*7410*/  @P0 IMAD.WIDE.U32 R14, R13, 0x20, R14 ;  /* 0x000000200d0e0825 */ /* 0x000fc800078e000e */
[C---:B------:R-:W-:Y:S01]  /*7420*/  @P0 IMAD.WIDE.U32 R18, R13.reuse, 0x20, R18 ;  /* 0x000000200d120825 */ /* 0x040fe200078e0012 */
[----:B------:R-:W4:Y:S03]  /*7430*/  LDL R12, [R1+0x128] ;  /* 0x00012800010c7983 */ /* 0x000f260000100800 */
[----:B-1----:R-:W-:Y:S01]  /*7440*/  @P0 IMAD.WIDE.U32 R16, R13, 0x20, R16 ;  /* 0x000000200d100825 */ /* 0x002fe200078e0010 */
[----:B------:R-:W3:Y:S01]  /*7450*/  LDL R4, [R1+0x12c] ;  /* 0x00012c0001047983 */ /* 0x000ee20000100800 */
[----:B------:R-:W-:Y:S01]  /*7460*/  @P3 LOP3.LUT R25, R25, 0x400, RZ, 0xfc, !PT ;  /* 0x0000040019193812 */ /* 0x000fe200078efcff */
[----:B------:R-:W1:Y:S02]  /*7470*/  @P2 LDC.64 R8, c[0x0][0x438] ;  /* 0x00010e00ff082b82 */ /* 0x000e640000000a00 */
[----:B------:R-:W4:Y:S04]  /*7480*/  LDL R31, [R1+0x120] ;  /* 0x00012000011f7983 */ /* 0x000f280000100800 */
[----:B--2---:R2:W-:Y:S04]  /*7490*/  @P3 STL.64 [R1+0x1b0], R60 ;  /* 0x0001b03c01003387 */ /* 0x0045e80000100a00 */
[----:B------:R0:W-:Y:S01]  /*74a0*/  @P3 STL.64 [R1+0x1b8], R62 ;  /* 0x0001b83e01003387 */ /* 0x0001e20000100a00 */
[----:B------:R-:W-:-:S02]  /*74b0*/  IMAD.MOV.U32 R47, RZ, RZ, R23 ;  /* 0x000000ffff2f7224 */ /* 0x000fc400078e0017 */
[----:B------:R-:W-:Y:S01]  /*74c0*/  IMAD.MOV.U32 R46, RZ, RZ, R22 ;  /* 0x000000ffff2e7224 */ /* 0x000fe200078e0016 */
[----:B------:R-:W-:Y:S01]  /*74d0*/  @P0 IADD3 R13, PT, PT, R13, 0x20, RZ ;  /* 0x000000200d0d0810 */ /* 0x000fe20007ffe0ff */
[----:B------:R-:W1:Y:S01]  /*74e0*/  @P1 LDC.64 R22, c[0x0][0x438] ;  /* 0x00010e00ff161b82 */ /* 0x000e620000000a00 */
[----:B------:R-:W5:Y:S01]  /*74f0*/  @P0 LD.E.128 R176, desc[UR6][R16.64] ;  /* 0x0000000610b00980 */ /* 0x000f62000c101d00 */
[----:B--2---:R-:W-:Y:S01]  /*7500*/  IMAD.MOV.U32 R60, RZ, RZ, R57 ;  /* 0x000000ffff3c7224 */ /* 0x004fe200078e0039 */
[----:B------:R-:W-:Y:S02]  /*7510*/  MOV R61, R56 ;  /* 0x00000038003d7202 */ /* 0x000fe40000000f00 */
[----:B------:R-:W5:Y:S01]  /*7520*/  @P0 LD.E.128 R180, desc[UR6][R16.64+0x10] ;  /* 0x0000100610b40980 */ /* 0x000f62000c101d00 */
[----:B0-----:R-:W-:Y:S02]  /*7530*/  IMAD.MOV.U32 R62, RZ, RZ, R55 ;  /* 0x000000ffff3e7224 */ /* 0x001fe400078e0037 */
[----:B------:R-:W-:-:S06]  /*7540*/  IMAD.MOV.U32 R63, RZ, RZ, R54 ;  /* 0x000000ffff3f7224 */ /* 0x000fcc00078e0036 */
[----:B------:R0:W2:Y:S01]  /*7550*/  @P3 LDG.E.128 R60, desc[UR6][R10.64+0x10] ;  /* 0x000010060a3c3981 */ /* 0x0000a2000c1e1d00 */
        /* <DEDUP_REMOVED lines=9> */
[----:B0-----:R-:W0:Y:S01]  /*75f0*/  LDC.64 R10, c[0x0][0x3d8] ;  /* 0x0000f600ff0a7b82 */ /* 0x001e220000000a00 */
[----:B------:R-:W-:Y:S01]  /*7600*/  IMAD.MOV.U32 R47, RZ, RZ, R43 ;  /* 0x000000ffff2f7224 */ /* 0x000fe200078e002b */
[----:B------:R-:W-:Y:S01]  /*7610*/  MOV R43, R39 ;  /* 0x00000027002b7202 */ /* 0x000fe20000000f00 */
[----:B------:R-:W-:Y:S01]  /*7620*/  IMAD.MOV.U32 R45, RZ, RZ, R41 ;  /* 0x000000ffff2d7224 */ /* 0x000fe200078e0029 */
[----:B------:R-:W3:Y:S01]  /*7630*/  LDL R39, [R1+0x150] ;  /* 0x0001500001277983 */ /* 0x000ee20000100800 */
[----:B------:R-:W-:Y:S01]  /*7640*/  IMAD.MOV.U32 R44, RZ, RZ, R40 ;  /* 0x000000ffff2c7224 */ /* 0x000fe200078e0028 */
[----:B------:R-:W-:Y:S01]  /*7650*/  MOV R40, R36 ;  /* 0x0000002400287202 */ /* 0x000fe20000000f00 */
[----:B------:R-:W-:Y:S01]  /*7660*/  IMAD.MOV.U32 R42, RZ, RZ, R38 ;  /* 0x000000ffff2a7224 */ /* 0x000fe200078e0026 */
[----:B------:R-:W4:Y:S01]  /*7670*/  LDL R36, [R1+0x15c] ;  /* 0x00015c0001247983 */ /* 0x000f220000100800 */
[----:B------:R-:W-:-:S03]  /*7680*/  IMAD.MOV.U32 R41, RZ, RZ, R37 ;  /* 0x000000ffff297224 */ /* 0x000fc600078e0025 */
[----:B------:R-:W3:Y:S04]  /*7690*/  LDL R38, [R1+0x154] ;  /* 0x0001540001267983 */ /* 0x000ee80000100800 */
[----:B------:R-:W4:Y:S04]  /*76a0*/  LDL R37, [R1+0x158] ;  /* 0x0001580001257983 */ /* 0x000f280000100800 */
[----:B--2---:R2:W-:Y:S04]  /*76b0*/  @P3 STL.64 [R1+0x1a0], R60 ;  /* 0x0001a03c01003387 */ /* 0x0045e80000100a00 */
[----:B------:R1:W-:Y:S01]  /*76c0*/  @P3 STL.64 [R1+0x1a8], R62 ;  /* 0x0001a83e01003387 */ /* 0x0003e20000100a00 */
[----:B--2---:R-:W-:-:S02]  /*76d0*/  IMAD.MOV.U32 R60, RZ, RZ, R57 ;  /* 0x000000ffff3c7224 */ /* 0x004fc400078e0039 */
[----:B------:R-:W-:Y:S01]  /*76e0*/  IMAD.MOV.U32 R61, RZ, RZ, R56 ;  /* 0x000000ffff3d7224 */ /* 0x000fe200078e0038 */
[----:B-1----:R-:W-:Y:S01]  /*76f0*/  MOV R62, R55 ;  /* 0x00000037003e7202 */ /* 0x002fe20000000f00 */
[----:B------:R-:W-:-:S06]  /*7700*/  IMAD.MOV.U32 R63, RZ, RZ, R54 ;  /* 0x000000ffff3f7224 */ /* 0x000fcc00078e0036 */
[----:B------:R-:W2:Y:S01]  /*7710*/  @P0 LDG.E.128 R60, desc[UR6][R14.64] ;  /* 0x000000060e3c0981 */ /* 0x000ea2000c1e1d00 */
        /* <DEDUP_REMOVED lines=11> */
[----:B---3--:R-:W-:Y:S01]  /*77d0*/  MOV R42, R38 ;  /* 0x00000026002a7202 */ /* 0x008fe20000000f00 */
[----:B------:R-:W-:Y:S01]  /*77e0*/  IMAD.MOV.U32 R44, RZ, RZ, R40 ;  /* 0x000000ffff2c7224 */ /* 0x000fe200078e0028 */
[----:B------:R-:W3:Y:S01]  /*77f0*/  LDL R38, [R1+0x144] ;  /* 0x0001440001267983 */ /* 0x000ee20000100800 */
[----:B------:R-:W-:Y:S02]  /*7800*/  IMAD.MOV.U32 R43, RZ, RZ, R39 ;  /* 0x000000ffff2b7224 */ /* 0x000fe400078e0027 */
[----:B----4-:R-:W-:Y:S01]  /*7810*/  IMAD.MOV.U32 R41, RZ, RZ, R37 ;  /* 0x000000ffff297224 */ /* 0x010fe200078e0025 */
[----:B------:R-:W4:Y:S01]  /*7820*/  LDL R39, [R1+0x140] ;  /* 0x0001400001277983 */ /* 0x000f220000100800 */
[----:B------:R-:W-:-:S03]  /*7830*/  IMAD.MOV.U32 R40, RZ, RZ, R36 ;  /* 0x000000ffff287224 */ /* 0x000fc600078e0024 */
[----:B------:R-:W4:Y:S04]  /*7840*/  LDL R37, [R1+0x148] ;  /* 0x0001480001257983 */ /* 0x000f280000100800 */
[----:B------:R-:W4:Y:S04]  /*7850*/  LDL R36, [R1+0x14c] ;  /* 0x00014c0001247983 */ /* 0x000f280000100800 */
[----:B--2---:R1:W-:Y:S04]  /*7860*/  @P0 STL.64 [R1+0x190], R60 ;  /* 0x0001903c01000387 */ /* 0x0043e80000100a00 */
[----:B------:R2:W-:Y:S01]  /*7870*/  @P0 STL.64 [R1+0x198], R62 ;  /* 0x0001983e01000387 */ /* 0x0005e20000100a00 */
[----:B-1----:R-:W-:-:S02]  /*7880*/  IMAD.MOV.U32 R60, RZ, RZ, R57 ;  /* 0x000000ffff3c7224 */ /* 0x002fc400078e0039 */
[----:B------:R-:W-:Y:S01]  /*7890*/  IMAD.MOV.U32 R61, RZ, RZ, R56 ;  /* 0x000000ffff3d7224 */ /* 0x000fe200078e0038 */
[----:B--2---:R-:W-:Y:S01]  /*78a0*/  MOV R62, R55 ;  /* 0x00000037003e7202 */ /* 0x004fe20000000f00 */
[----:B------:R-:W-:-:S06]  /*78b0*/  IMAD.MOV.U32 R63, RZ, RZ, R54 ;  /* 0x000000ffff3f7224 */ /* 0x000fcc00078e0036 */
[----:B------:R1:W2:Y:S01]  /*78c0*/  @P0 LDG.E.128 R60, desc[UR6][R14.64+0x10] ;  /* 0x000010060e3c0981 */ /* 0x0002a2000c1e1d00 */
        /* <DEDUP_REMOVED lines=10> */
[----:B------:R-:W-:-:S04]  /*7970*/  @P1 IMAD.WIDE.U32 R20, R13, 0x20, R20 ;  /* 0x000000200d141825 */ /* 0x000fc800078e0014 */
[----:B------:R-:W-:-:S04]  /*7980*/  @P1 IMAD.WIDE.U32 R28, R13, 0x20, R28 ;  /* 0x000000200d1c1825 */ /* 0x000fc800078e001c */
[----:B------:R-:W-:Y:S01]  /*7990*/  @P1 IMAD.WIDE.U32 R22, R13, 0x20, R22 ;  /* 0x000000200d161825 */ /* 0x000fe200078e0016 */
[----:B------:R-:W-:Y:S01]  /*79a0*/  ISETP.GE.U32.AND P3, PT, R27, 0xa0, PT ;  /* 0x000000a01b00780c */ /* 0x000fe20003f66070 */
[----:B-1----:R-:W1:Y:S02]  /*79b0*/  LDC.64 R14, c[0x0][0x3d0] ;  /* 0x0000f400ff0e7b82 */ /* 0x002e640000000a00 */
[----:B------:R-:W-:Y:S01]  /*79c0*/  IMAD.MOV.U32 R46, RZ, RZ, R42 ;  /* 0x000000ffff2e7224 */ /* 0x000fe200078e002a */
[----:B---3--:R-:W-:Y:S01]  /*79d0*/  MOV R42, R38 ;  /* 0x00000026002a7202 */ /* 0x008fe20000000f00 */
[----:B------:R-:W-:Y:S02]  /*79e0*/  IMAD.MOV.U32 R44, RZ, RZ, R40 ;  /* 0x000000ffff2c7224 */ /* 0x000fe400078e0028 */
[----:B----4-:R-:W-:Y:S01]  /*79f0*/  IMAD.MOV.U32 R43, RZ, RZ, R39 ;  /* 0x000000ffff2b7224 */ /* 0x010fe200078e0027 */
[----:B------:R-:W-:Y:S01]  /*7a00*/  MOV R39, R35 ;  /* 0x0000002300277202 */ /* 0x000fe20000000f00 */
[----:B------:R-:W-:Y:S01]  /*7a10*/  IMAD.MOV.U32 R41, RZ, RZ, R37 ;  /* 0x000000ffff297224 */ /* 0x000fe200078e0025 */
[----:B------:R-:W3:Y:S01]  /*7a20*/  LDL R35, [R1+0x3c] ;  /* 0x00003c0001237983 */ /* 0x000ee20000100800 */
[----:B------:R-:W-:-:S02]  /*7a30*/  IMAD.MOV.U32 R40, RZ, RZ, R36 ;  /* 0x000000ffff287224 */ /* 0x000fc400078e0024 */
[----:B------:R-:W-:Y:S01]  /*7a40*/  IMAD.MOV.U32 R38, RZ, RZ, R34 ;  /* 0x000000ffff267224 */ /* 0x000fe200078e0022 */
[----:B------:R-:W4:Y:S01]  /*7a50*/  LDL R37, [R1+0x34] ;  /* 0x0000340001257983 */ /* 0x000f220000100800 */
[----:B------:R-:W-:Y:S01]  /*7a60*/  @P1 IADD3 R13, PT, PT, R13, 0x20, RZ ;  /* 0x000000200d0d1810 */ /* 0x000fe20007ffe0ff */
[----:B------:R-:W1:Y:S02]  /*7a70*/  @P3 LDC.64 R16, c[0x0][0x438] ;  /* 0x00010e00ff103b82 */ /* 0x000e640000000a00 */
[----:B------:R-:W3:Y:S04]  /*7a80*/  LDL R36, [R1+0x38] ;  /* 0x0000380001247983 */ /* 0x000ee80000100800 */
[----:B------:R-:W4:Y:S04]  /*7a90*/  LDL R34, [R1+0x30] ;  /* 0x0000300001227983 */ /* 0x000f280000100800 */
[----:B------:R-:W5:Y:S04]  /*7aa0*/  @P1 LD.E.128 R184, desc[UR6][R22.64] ;  /* 0x0000000616b81980 */ /* 0x000f68000c101d00 */
[----:B------:R0:W5:Y:S01]  /*7ab0*/  @P1 LD.E.128 R188, desc[UR6][R22.64+0x10] ;  /* 0x0000100616bc1980 */ /* 0x000162000c101d00 */
[----:B------:R-:W-:-:S04]  /*7ac0*/  @P2 IMAD.WIDE.U32 R6, R13, 0x20, R6 ;  /* 0x000000200d062825 */ /* 0x000fc800078e0006 */
[----:B------:R-:W-:-:S04]  /*7ad0*/  @P2 IMAD.WIDE.U32 R8, R13, 0x20, R8 ;  /* 0x000000200d082825 */ /* 0x000fc800078e0008 */
[----:B0-----:R-:W-:Y:S01]  /*7ae0*/  @P2 IMAD.WIDE.U32 R10, R13, 0x20, R10 ;  /* 0x000000200d0a2825 */ /* 0x001fe200078e000a */
[----:B------:R-:W0:Y:S01]  /*7af0*/  LDC.64 R22, c[0x0][0x3d0] ;  /* 0x0000f400ff167b82 */ /* 0x000e220000000a00 */
[----:B------:R-:W5:Y:S04]  /*7b00*/  @P2 LD.E.128 R192, desc[UR6][R8.64] ;  /* 0x0000000608c02980 */ /* 0x000f68000c101d00 */
[----:B--2---:R2:W-:Y:S04]  /*7b10*/  @P0 STL.64 [R1+0x180], R60 ;  /* 0x0001803c01000387 */ /* 0x0045e80000100a00 */
[----:B------:R1:W-:Y:S04]  /*7b20*/  @P0 STL.64 [R1+0x188], R62 ;  /* 0x0001883e01000387 */ /* 0x0003e80000100a00 */
[----:B------:R-:W5:Y:S01]  /*7b30*/  @P2 LD.E.128 R196, desc[UR6][R8.64+0x10] ;  /* 0x0000100608c42980 */ /* 0x000f62000c101d00 */
[----:B--2---:R-:W-:Y:S01]  /*7b40*/  IMAD.MOV.U32 R60, RZ, RZ, R57 ;  /* 0x000000ffff3c7224 */ /* 0x004fe200078e0039 */
[----:B------:R-:W-:Y:S01]  /*7b50*/  MOV R61, R56 ;  /* 0x00000038003d7202 */ /* 0x000fe20000000f00 */
[----:B-1----:R-:W-:-:S02]  /*7b60*/  IMAD.MOV.U32 R62, RZ, RZ, R55 ;  /* 0x000000ffff3e7224 */ /* 0x002fc400078e0037 */
[----:B------:R-:W-:-:S06]  /*7b70*/  IMAD.MOV.U32 R63, RZ, RZ, R54 ;  /* 0x000000ffff3f7224 */ /* 0x000fcc00078e0036 */
[----:B------:R-:W2:Y:S01]  /*7b80*/  @P0 LDG.E.128 R60, desc[UR6][R18.64] ;  /* 0x00000006123c0981 */ /* 0x000ea2000c1e1d00 */
        /* <DEDUP_REMOVED lines=12> */
[----:B------:R-:W-:Y:S01]  /*7c50*/  IMAD.MOV.U32 R44, RZ, RZ, R40 ;  /* 0x000000ffff2c7224 */ /* 0x000fe200078e0028 */
[----:B---3--:R-:W-:Y:S01]  /*7c60*/  MOV R40, R36 ;  /* 0x0000002400287202 */ /* 0x008fe20000000f00 */
[----:B------:R-:W-:Y:S01]  /*7c70*/  IMAD.MOV.U32 R42, RZ, RZ, R38 ;  /* 0x000000ffff2a7224 */ /* 0x000fe200078e0026 */
[----:B------:R-:W3:Y:S01]  /*7c80*/  LDL R36, [R1+0x134] ;  /* 0x0001340001247983 */ /* 0x000ee20000100800 */
[----:B----4-:R-:W-:Y:S02]  /*7c90*/  IMAD.MOV.U32 R41, RZ, RZ, R37 ;  /* 0x000000ffff297224 */ /* 0x010fe400078e0025 */
        /* <DEDUP_REMOVED lines=11> */
[----:B------:R1:W2:Y:S01]  /*7d50*/  @P0 LDG.E.128 R60, desc[UR6][R18.64+0x10] ;  /* 0x00001006123c0981 */ /* 0x0002a2000c1e1d00 */
        /* <DEDUP_REMOVED lines=8> */
[----:B-1----:R-:W1:Y:S01]  /*7de0*/  LDC.64 R18, c[0x0][0x3d0] ;  /* 0x0000f400ff127b82 */ /* 0x002e620000000a00 */
[----:B------:R-:W-:Y:S01]  /*7df0*/  IMAD.MOV.U32 R56, RZ, RZ, R50 ;  /* 0x000000ffff387224 */ /* 0x000fe200078e0032 */
[----:B------:R-:W-:Y:S01]  /*7e00*/  MOV R50, R46 ;  /* 0x0000002e00327202 */ /* 0x000fe20000000f00 */
[----:B------:R-:W-:Y:S01]  /*7e10*/  IMAD.MOV.U32 R42, RZ, RZ, R40 ;  /* 0x000000ffff2a7224 */ /* 0x000fe200078e0028 */
[----:B---3--:R-:W-:Y:S01]  /*7e20*/  MOV R46, R36 ;  /* 0x00000024002e7202 */ /* 0x008fe20000000f00 */
[----:B------:R-:W-:-:S02]  /*7e30*/  IMAD.MOV.U32 R51, RZ, RZ, R47 ;  /* 0x000000ffff337224 */ /* 0x000fc400078e002f */
[----:B------:R-:W-:Y:S02]  /*7e40*/  IMAD.MOV.U32 R40, RZ, RZ, R38 ;  /* 0x000000ffff287224 */ /* 0x000fe400078e0026 */
[----:B----4-:R-:W-:Y:S01]  /*7e50*/  IMAD.MOV.U32 R47, RZ, RZ, R37 ;  /* 0x000000ffff2f7224 */ /* 0x010fe200078e0025 */
        /* <DEDUP_REMOVED lines=8> */
[----:B------:R-:W4:Y:S04]  /*7ee0*/  LDL R12, [R1+0xb8] ;  /* 0x0000b800010c7983 */ /* 0x000f280000100800 */
[----:B------:R-:W3:Y:S04]  /*7ef0*/  LDL R30, [R1+0xb0] ;  /* 0x0000b000011e7983 */ /* 0x000ee80000100800 */
[----:B--2---:R2:W-:Y:S04]  /*7f00*/  @P0 STL.64 [R1+0x160], R60 ;  /* 0x0001603c01000387 */ /* 0x0045e80000100a00 */
[----:B------:R0:W-:Y:S01]  /*7f10*/  @P0 STL.64 [R1+0x168], R62 ;  /* 0x0001683e01000387 */ /* 0x0001e20000100a00 */
[----:B--2---:R-:W-:-:S02]  /*7f20*/  IMAD.MOV.U32 R60, RZ, RZ, R57 ;  /* 0x000000ffff3c7224 */ /* 0x004fc400078e0039 */
[----:B------:R-:W-:Y:S01]  /*7f30*/  IMAD.MOV.U32 R61, RZ, RZ, R56 ;  /* 0x000000ffff3d7224 */ /* 0x000fe200078e0038 */
[----:B0-----:R-:W-:Y:S01]  /*7f40*/  MOV R62, R55 ;  /* 0x00000037003e7202 */ /* 0x001fe20000000f00 */
        /* <DEDUP_REMOVED lines=12> */
[----:B---3--:R-:W-:Y:S01]  /*8010*/  MOV R35, R30 ;  /* 0x0000001e00237202 */ /* 0x008fe20000000f00 */
[----:B------:R-:W-:Y:S01]  /*8020*/  IMAD.MOV.U32 R47, RZ, RZ, R37 ;  /* 0x000000ffff2f7224 */ /* 0x000fe200078e0025 */
[----:B------:R-:W3:Y:S01]  /*8030*/  LDL R30, [R1+0x11c] ;  /* 0x00011c00011e7983 */ /* 0x000ee20000100800 */
[----:B------:R-:W-:-:S02]  /*8040*/  IMAD.MOV.U32 R46, RZ, RZ, R36 ;  /* 0x000000ffff2e7224 */ /* 0x000fc400078e0024 */
[----:B------:R-:W-:Y:S01]  /*8050*/  IMAD.MOV.U32 R34, RZ, RZ, R31 ;  /* 0x000000ffff227224 */ /* 0x000fe200078e001f */
[----:B------:R-:W4:Y:S04]  /*8060*/  LDL R37, [R1+0x110] ;  /* 0x0001100001257983 */ /* 0x000f280000100800 */
[----:B------:R-:W3:Y:S04]  /*8070*/  LDL R36, [R1+0x114] ;  /* 0x0001140001247983 */ /* 0x000ee80000100800 */
[----:B------:R-:W4:Y:S04]  /*8080*/  LDL R31, [R1+0x118] ;  /* 0x00011800011f7983 */ /* 0x000f280000100800 */
[----:B--2---:R0:W-:Y:S04]  /*8090*/  @P1 STL.64 [R1+0x150], R60 ;  /* 0x0001503c01001387 */ /* 0x0041e80000100a00 */
[----:B------:R2:W-:Y:S01]  /*80a0*/  @P1 STL.64 [R1+0x158], R62 ;  /* 0x0001583e01001387 */ /* 0x0005e20000100a00 */
[----:B0-----:R-:W-:-:S02]  /*80b0*/  IMAD.MOV.U32 R60, RZ, RZ, R57 ;  /* 0x000000ffff3c7224 */ /* 0x001fc400078e0039 */
[----:B------:R-:W-:Y:S01]  /*80c0*/  IMAD.MOV.U32 R61, RZ, RZ, R56 ;  /* 0x000000ffff3d7224 */ /* 0x000fe200078e0038 */
[----:B--2---:R-:W-:Y:S01]  /*80d0*/  MOV R62, R55 ;  /* 0x00000037003e7202 */ /* 0x004fe20000000f00 */
        /* <DEDUP_REMOVED lines=10> */
[----:B----4-:R-:W-:Y:S01]  /*8180*/  MOV R39, R31 ;  /* 0x0000001f00277202 */ /* 0x010fe20000000f00 */
[----:B------:R-:W-:Y:S01]  /*8190*/  IMAD.MOV.U32 R47, RZ, RZ, R37 ;  /* 0x000000ffff2f7224 */ /* 0x000fe200078e0025 */
[----:B------:R-:W4:Y:S01]  /*81a0*/  LDL R31, [R1+0x108] ;  /* 0x00010800011f7983 */ /* 0x000f220000100800 */
[----:B---3--:R-:W-:-:S02]  /*81b0*/  IMAD.MOV.U32 R46, RZ, RZ, R36 ;  /* 0x000000ffff2e7224 */ /* 0x008fc400078e0024 */
[----:B------:R-:W-:Y:S01]  /*81c0*/  IMAD.MOV.U32 R38, RZ, RZ, R30 ;  /* 0x000000ffff267224 */ /* 0x000fe200078e001e */
[----:B------:R-:W3:Y:S04]  /*81d0*/  LDL R37, [R1+0x100] ;  /* 0x0001000001257983 */ /* 0x000ee80000100800 */
[----:B------:R-:W4:Y:S04]  /*81e0*/  LDL R36, [R1+0x104] ;  /* 0x0001040001247983 */ /* 0x000f280000100800 */
[----:B------:R-:W3:Y:S04]  /*81f0*/  LDL R30, [R1+0x10c] ;  /* 0x00010c00011e7983 */ /* 0x000ee80000100800 */
        /* <DEDUP_REMOVED lines=13> */
[----:B----4-:R-:W-:Y:S01]  /*82d0*/  MOV R48, R36 ;  /* 0x0000002400307202 */ /* 0x010fe20000000f00 */
[----:B------:R-:W-:Y:S01]  /*82e0*/  IMAD.MOV.U32 R50, RZ, RZ, R38 ;  /* 0x000000ffff327224 */ /* 0x000fe200078e0026 */
[----:B------:R4:W4:Y:S01]  /*82f0*/  LDL R36, [R1+0x20] ;  /* 0x0000200001247983 */ /* 0x0009220000100800 */
[----:B---3--:R-:W-:-:S02]  /*8300*/  IMAD.MOV.U32 R49, RZ, RZ, R37 ;  /* 0x000000ffff317224 */ /* 0x008fc400078e0025 */
[----:B------:R-:W-:Y:S01]  /*8310*/  IMAD.MOV.U32 R55, RZ, RZ, R47 ;  /* 0x000000ffff377224 */ /* 0x000fe200078e002f */
[----:B------:R0:W4:Y:S04]  /*8320*/  LDL R37, [R1+0x24] ;  /* 0x0000240001257983 */ /* 0x0001280000100800 */
[----:B------:R0:W4:Y:S04]  /*8330*/  LDL R38, [R1+0x28] ;  /* 0x0000280001267983 */ /* 0x0001280000100800 */
[----:B------:R0:W4:Y:S04]  /*8340*/  LDL R39, [R1+0x2c] ;  /* 0x00002c0001277983 */ /* 0x0001280000100800 */
[----:B--2---:R2:W-:Y:S04]  /*8350*/  @P1 STL.64 [R1+0x130], R60 ;  /* 0x0001303c01001387 */ /* 0x0045e80000100a00 */
[----:B------:R3:W-:Y:S01]  /*8360*/  @P1 STL.64 [R1+0x138], R62 ;  /* 0x0001383e01001387 */ /* 0x0007e20000100a00 */
[----:B--2---:R-:W-:-:S02]  /*8370*/  IMAD.MOV.U32 R60, RZ, RZ, R59 ;  /* 0x000000ffff3c7224 */ /* 0x004fc400078e003b */
[----:B------:R-:W-:Y:S01]  /*8380*/  IMAD.MOV.U32 R61, RZ, RZ, R58 ;  /* 0x000000ffff3d7224 */ /* 0x000fe200078e003a */
[----:B------:R-:W-:Y:S01]  /*8390*/  MOV R58, R54 ;  /* 0x00000036003a7202 */ /* 0x000fe20000000f00 */
[----:B---3--:R-:W-:Y:S01]  /*83a0*/  IMAD.MOV.U32 R63, RZ, RZ, R56 ;  /* 0x000000ffff3f7224 */ /* 0x008fe200078e0038 */
        /* <DEDUP_REMOVED lines=8> */
[----:B------:R-:W2:Y:S05]  /*8430*/  @P1 LDG.E.128 R60, desc[UR6][R28.64+0x10] ;  /* 0x000010061c3c1981 */ /* 0x000eaa000c1e1d00 */
[----:B------:R-:W3:Y:S01]  /*8440*/  @P2 LDG.E.128 R96, desc[UR6][R6.64] ;  /* 0x0000000606602981 */ /* 0x000ee2000c1e1d00 */
[----:B------:R-:W-:-:S02]  /*8450*/  IMAD.MOV.U32 R46, RZ, RZ, R30 ;  /* 0x000000ffff2e7224 */ /* 0x000fc400078e001e */
[----:B------:R-:W-:Y:S01]  /*8460*/  IMAD.MOV.U32 R47, RZ, RZ, R31 ;  /* 0x000000ffff2f7224 */ /* 0x000fe200078e001f */
[----:B------:R-:W-:Y:S01]  /*8470*/  MOV R55, R49 ;  /* 0x0000003100377202 */ /* 0x000fe20000000f00 */
[----:B------:R-:W-:Y:S01]  /*8480*/  IMAD.MOV.U32 R54, RZ, RZ, R48 ;  /* 0x000000ffff367224 */ /* 0x000fe200078e0030 */
[----:B------:R-:W-:Y:S01]  /*8490*/  MOV R50, R46 ;  /* 0x0000002e00327202 */ /* 0x000fe20000000f00 */
[----:B------:R-:W-:Y:S01]  /*84a0*/  IMAD.MOV.U32 R51, RZ, RZ, R47 ;  /* 0x000000ffff337224 */ /* 0x000fe200078e002f */
[----:B------:R0:W4:Y:S01]  /*84b0*/  LDL R48, [R1+0x50] ;  /* 0x0000500001307983 */ /* 0x0001220000100800 */
[----:B------:R-:W-:Y:S01]  /*84c0*/  IMAD.MOV.U32 R46, RZ, RZ, R33 ;  /* 0x000000ffff2e7224 */ /* 0x000fe200078e0021 */
[----:B------:R-:W1:Y:S01]  /*84d0*/  LDC.64 R30, c[0x0][0x3d8] ;  /* 0x0000f600ff1e7b82 */ /* 0x000e620000000a00 */
[----:B------:R-:W-:Y:S01]  /*84e0*/  IMAD.MOV.U32 R47, RZ, RZ, R32 ;  /* 0x000000ffff2f7224 */ /* 0x000fe200078e0020 */
[----:B------:R0:W4:Y:S01]  /*84f0*/  LDL R49, [R1+0x54] ;  /* 0x0000540001317983 */ /* 0x0001220000100800 */
[----:B------:R-:W-:Y:S01]  /*8500*/  MOV R59, R51 ;  /* 0x00000033003b7202 */ /* 0x000fe20000000f00 */
[----:B------:R-:W-:-:S02]  /*8510*/  IMAD.MOV.U32 R58, RZ, RZ, R50 ;  /* 0x000000ffff3a7224 */ /* 0x000fc400078e0032 */
[----:B------:R-:W4:Y:S04]  /*8520*/  LDL R33, [R1+0x58] ;  /* 0x0000580001217983 */ /* 0x000f280000100800 */
[----:B------:R-:W4:Y:S04]  /*8530*/  LDL R32, [R1+0x5c] ;  /* 0x00005c0001207983 */ /* 0x000f280000100800 */
[----:B--2---:R2:W-:Y:S04]  /*8540*/  @P1 STL.64 [R1+0x120], R60 ;  /* 0x0001203c01001387 */ /* 0x0045e80000100a00 */
[----:B------:R-:W-:Y:S04]  /*8550*/  @P1 STL.64 [R1+0x128], R62 ;  /* 0x0001283e01001387 */ /* 0x000fe80000100a00 */
[----:B------:R-:W4:Y:S01]  /*8560*/  LDL R57, [R1+0x80] ;  /* 0x0000800001397983 */ /* 0x000f220000100800 */
[----:B--2---:R-:W-:-:S03]  /*8570*/  IMAD.MOV.U32 R61, RZ, RZ, R55 ;  /* 0x000000ffff3d7224 */ /* 0x004fc600078e0037 */
[----:B------:R-:W2:Y:S01]  /*8580*/  LDL R56, [R1+0x84] ;  /* 0x0000840001387983 */ /* 0x000ea20000100800 */
[----:B------:R-:W-:-:S03]  /*8590*/  IMAD.MOV.U32 R60, RZ, RZ, R54 ;  /* 0x000000ffff3c7224 */ /* 0x000fc600078e0036 */
[----:B------:R-:W2:Y:S04]  /*85a0*/  LDL R55, [R1+0x88] ;  /* 0x0000880001377983 */ /* 0x000ea80000100800 */
        /* <DEDUP_REMOVED lines=8> */
[----:B----4-:R-:W-:Y:S01]  /*8630*/  IMAD.MOV.U32 R61, RZ, RZ, R57 ;  /* 0x000000ffff3d7224 */ /* 0x010fe200078e0039 */
[----:B------:R-:W-:Y:S01]  /*8640*/  MOV R57, R35 ;  /* 0x0000002300397202 */ /* 0x000fe20000000f00 */
[----:B------:R-:W-:Y:S02]  /*8650*/  IMAD.MOV.U32 R35, RZ, RZ, R2 ;  /* 0x000000ffff237224 */ /* 0x000fe400078e0002 */
[----:B------:R-:W4:Y:S01]  /*8660*/  LDL R2, [R1+0xf0] ;  /* 0x0000f00001027983 */ /* 0x000f220000100800 */
[----:B--2---:R-:W-:Y:S01]  /*8670*/  MOV R60, R56 ;  /* 0x00000038003c7202 */ /* 0x004fe20000000f00 */
[----:B------:R-:W-:Y:S02]  /*8680*/  IMAD.MOV.U32 R56, RZ, RZ, R34 ;  /* 0x000000ffff387224 */ /* 0x000fe400078e0022 */
[----:B------:R-:W-:Y:S02]  /*8690*/  IMAD.MOV.U32 R34, RZ, RZ, R0 ;  /* 0x000000ffff227224 */ /* 0x000fe400078e0000 */
[----:B------:R-:W-:Y:S01]  /*86a0*/  IMAD.MOV.U32 R59, RZ, RZ, R55 ;  /* 0x000000ffff3b7224 */ /* 0x000fe200078e0037 */
[----:B------:R-:W2:Y:S01]  /*86b0*/  LDL R0, [R1+0xf4] ;  /* 0x0000f40001007983 */ /* 0x000ea20000100800 */
[----:B------:R-:W-:-:S02]  /*86c0*/  IMAD.MOV.U32 R55, RZ, RZ, R12 ;  /* 0x000000ffff377224 */ /* 0x000fc400078e000c */
[----:B------:R-:W-:Y:S01]  /*86d0*/  IMAD.MOV.U32 R58, RZ, RZ, R54 ;  /* 0x000000ffff3a7224 */ /* 0x000fe200078e0036 */
[----:B------:R-:W-:Y:S01]  /*86e0*/  MOV R54, R4 ;  /* 0x0000000400367202 */ /* 0x000fe20000000f00 */
[----:B------:R-:W2:Y:S01]  /*86f0*/  LDL R12, [R1+0xe8] ;  /* 0x0000e800010c7983 */ /* 0x000ea20000100800 */
[----:B------:R-:W-:-:S03]  /*8700*/  IMAD.MOV.U32 R108, RZ, RZ, R57 ;  /* 0x000000ffff6c7224 */ /* 0x000fc600078e0039 */
[----:B------:R-:W2:Y:S01]  /*8710*/  LDL R4, [R1+0xec] ;  /* 0x0000ec0001047983 */ /* 0x000ea20000100800 */
[----:B------:R-:W-:-:S03]  /*8720*/  IMAD.MOV.U32 R109, RZ, RZ, R56 ;  /* 0x000000ffff6d7224 */ /* 0x000fc600078e0038 */
[----:B---3--:R-:W-:Y:S04]  /*8730*/  @P2 STL.64 [R1+0x100], R96 ;  /* 0x0001006001002387 */ /* 0x008fe80000100a00 */
[----:B------:R0:W-:Y:S04]  /*8740*/  @P2 STL.64 [R1+0x108], R98 ;  /* 0x0001086201002387 */ /* 0x0001e80000100a00 */
[----:B------:R3:W3:Y:S04]  /*8750*/  LDL R56, [R1+0x60] ;  /* 0x0000600001387983 */ /* 0x0006e80000100800 */
[----:B------:R1:W3:Y:S01]  /*8760*/  LDL R57, [R1+0x64] ;  /* 0x0000640001397983 */ /* 0x0002e20000100800 */
[----:B0-----:R-:W-:Y:S01]  /*8770*/  IMAD.MOV.U32 R98, RZ, RZ, R59 ;  /* 0x000000ffff627224 */ /* 0x001fe200078e003b */
[----:B------:R-:W-:-:S02]  /*8780*/  MOV R99, R58 ;  /* 0x0000003a00637202 */ /* 0x000fc40000000f00 */
[----:B------:R0:W3:Y:S01]  /*8790*/  LDL R59, [R1+0x6c] ;  /* 0x00006c00013b7983 */ /* 0x0000e20000100800 */
[----:B------:R-:W-:-:S03]  /*87a0*/  MOV R96, R61 ;  /* 0x0000003d00607202 */ /* 0x000fc60000000f00 */
[----:B------:R0:W3:Y:S01]  /*87b0*/  LDL R58, [R1+0x68] ;  /* 0x00006800013a7983 */ /* 0x0000e20000100800 */
[----:B------:R-:W-:-:S03]  /*87c0*/  IMAD.MOV.U32 R97, RZ, RZ, R60 ;  /* 0x000000ffff617224 */ /* 0x000fc600078e003c */
        /* <DEDUP_REMOVED lines=22> */
[----:B------:R-:W-:Y:S01]  /*8930*/  IMAD.MOV.U32 R50, RZ, RZ, R33 ;  /* 0x000000ffff327224 */ /* 0x000fe200078e0021 */
[----:B------:R-:W-:-:S02]  /*8940*/  MOV R51, R32 ;  /* 0x0000002000337202 */ /* 0x000fc40000000f00 */
[----:B------:R-:W0:Y:S01]  /*8950*/  LDC.64 R32, c[0x0][0x3d8] ;  /* 0x0000f600ff207b82 */ /* 0x000e220000000a00 */
[----:B------:R-:W-:Y:S01]  /*8960*/  ISETP.GE.U32.AND P0, PT, R27, 0xc0, PT ;  /* 0x000000c01b00780c */ /* 0x000fe20003f06070 */
[----:B------:R-:W-:-:S04]  /*8970*/  @P2 VIADD R13, R13, 0x20 ;  /* 0x000000200d0d2836 */ /* 0x000fc80000000000 */
[----:B------:R-:W-:-:S04]  /*8980*/  @P3 IMAD.WIDE.U32 R14, R13, 0x20, R14 ;  /* 0x000000200d0e3825 */ /* 0x000fc800078e000e */
[----:B------:R-:W-:-:S04]  /*8990*/  @P3 IMAD.WIDE.U32 R16, R13, 0x20, R16 ;  /* 0x000000200d103825 */ /* 0x000fc800078e0010 */
[----:B------:R-:W0:Y:S01]  /*89a0*/  @P0 LDC.64 R20, c[0x0][0x438] ;  /* 0x00010e00ff140b82 */ /* 0x000e220000000a00 */
[C---:B-1----:R-:W-:Y:S01]  /*89b0*/  @P3 IMAD.WIDE.U32 R30, R13.reuse, 0x20, R30 ;  /* 0x000000200d1e3825 */ /* 0x042fe200078e001e */
[----:B------:R-:W-:Y:S01]  /*89c0*/  @P3 IADD3 R13, PT, PT, R13, 0x20, RZ ;  /* 0x000000200d0d3810 */ /* 0x000fe20007ffe0ff */
[----:B------:R1:W5:Y:S01]  /*89d0*/  @P3 LD.E.128 R200, desc[UR6][R16.64] ;  /* 0x0000000610c83980 */ /* 0x000362000c101d00 */
[----:B------:R-:W-:Y:S01]  /*89e0*/  MOV R121, R34 ;  /* 0x0000002200797202 */ /* 0x000fe20000000f00 */
[----:B------:R-:W-:Y:S01]  /*89f0*/  IMAD.MOV.U32 R120, RZ, RZ, R35 ;  /* 0x000000ffff787224 */ /* 0x000fe200078e0023 */
[----:B------:R-:W-:Y:S01]  /*8a00*/  ISETP.GE.U32.AND P1, PT, R27, 0xe0, PT ;  /* 0x000000e01b00780c */ /* 0x000fe20003f26070 */
[----:B------:R-:W-:Y:S01]  /*8a10*/  IMAD.MOV.U32 R111, RZ, RZ, R54 ;  /* 0x000000ffff6f7224 */ /* 0x000fe200078e0036 */
[----:B------:R-:W1:Y:S01]  /*8a20*/  LDC.64 R34, c[0x0][0x3d8] ;  /* 0x0000f600ff227b82 */ /* 0x000e620000000a00 */
[----:B------:R-:W-:Y:S01]  /*8a30*/  MOV R110, R55 ;  /* 0x00000037006e7202 */ /* 0x000fe20000000f00 */
[C---:B0-----:R-:W-:Y:S01]  /*8a40*/  @P0 IMAD.WIDE.U32 R32, R13.reuse, 0x20, R32 ;  /* 0x000000200d200825 */ /* 0x041fe200078e0020 */
[----:B------:R0:W5:Y:S03]  /*8a50*/  @P3 LD.E.128 R204, desc[UR6][R16.64+0x10] ;  /* 0x0000100610cc3980 */ /* 0x000166000c101d00 */
[C---:B------:R-:W-:Y:S01]  /*8a60*/  @P0 IMAD.WIDE.U32 R18, R13.reuse, 0x20, R18 ;  /* 0x000000200d120825 */ /* 0x040fe200078e0012 */
[----:B------:R-:W3:Y:S04]  /*8a70*/  @P3 LDG.E.128 R108, desc[UR6][R30.64] ;  /* 0x000000061e6c3981 */ /* 0x000ee8000c1e1d00 */
[----:B------:R-:W3:Y:S01]  /*8a80*/  @P0 LDG.E.128 R96, desc[UR6][R18.64+0x10] ;  /* 0x0000100612600981 */ /* 0x000ee2000c1e1d00 */
[----:B------:R-:W0:Y:S01]  /*8a90*/  @P1 LDC.64 R28, c[0x0][0x438] ;  /* 0x00010e00ff1c1b82 */ /* 0x000e220000000a00 */
[----:B------:R-:W-:-:S04]  /*8aa0*/  @P0 IMAD.WIDE.U32 R20, R13, 0x20, R20 ;  /* 0x000000200d140825 */ /* 0x000fc800078e0014 */
[----:B------:R-:W-:Y:S01]  /*8ab0*/  @P0 VIADD R13, R13, 0x20 ;  /* 0x000000200d0d0836 */ /* 0x000fe20000000000 */
[----:B------:R0:W5:Y:S03]  /*8ac0*/  @P0 LD.E.128 R212, desc[UR6][R20.64] ;  /* 0x0000000614d40980 */ /* 0x000166000c101d00 */
[C---:B------:R-:W-:Y:S01]  /*8ad0*/  @P1 IMAD.WIDE.U32 R22, R13.reuse, 0x20, R22 ;  /* 0x000000200d161825 */ /* 0x040fe200078e0016 */
[----:B------:R0:W5:Y:S03]  /*8ae0*/  @P0 LD.E.128 R216, desc[UR6][R20.64+0x10] ;  /* 0x0000100614d80980 */ /* 0x000166000c101d00 */
[C---:B-1----:R-:W-:Y:S01]  /*8af0*/  @P1 IMAD.WIDE.U32 R34, R13.reuse, 0x20, R34 ;  /* 0x000000200d221825 */ /* 0x042fe200078e0022 */
[----:B------:R-:W3:Y:S04]  /*8b00*/  @P1 LDG.E.128 R48, desc[UR6][R22.64] ;  /* 0x0000000616301981 */ /* 0x000ee8000c1e1d00 */
[----:B------:R-:W3:Y:S04]  /*8b10*/  @P1 LDG.E.128 R44, desc[UR6][R22.64+0x10] ;  /* 0x00001006162c1981 */ /* 0x000ee8000c1e1d00 */
[----:B------:R-:W3:Y:S04]  /*8b20*/  @P1 LDG.E.128 R40, desc[UR6][R34.64] ;  /* 0x0000000622281981 */ /* 0x000ee8000c1e1d00 */
[----:B------:R-:W3:Y:S01]  /*8b30*/  @P1 LDG.E.128 R36, desc[UR6][R34.64+0x10] ;  /* 0x0000100622241981 */ /* 0x000ee2000c1e1d00 */
[----:B0-----:R-:W-:-:S05]  /*8b40*/  @P1 IMAD.WIDE.U32 R28, R13, 0x20, R28 ;  /* 0x000000200d1c1825 */ /* 0x001fca00078e001c */
[----:B------:R0:W5:Y:S04]  /*8b50*/  @P1 LD.E.128 R220, desc[UR6][R28.64] ;  /* 0x000000061cdc1980 */ /* 0x000168000c101d00 */
[----:B------:R0:W5:Y:S01]  /*8b60*/  @P1 LD.E.128 R224, desc[UR6][R28.64+0x10] ;  /* 0x000010061ce01980 */ /* 0x000162000c101d00 */
[----:B----4-:R-:W-:Y:S01]  /*8b70*/  MOV R124, R2 ;  /* 0x00000002007c7202 */ /* 0x010fe20000000f00 */
[----:B--2---:R-:W-:Y:S02]  /*8b80*/  IMAD.MOV.U32 R125, RZ, RZ, R0 ;  /* 0x000000ffff7d7224 */ /* 0x004fe400078e0000 */
[----:B------:R-:W-:Y:S02]  /*8b90*/  IMAD.MOV.U32 R122, RZ, RZ, R12 ;  /* 0x000000ffff7a7224 */ /* 0x000fe400078e000c */
[----:B------:R-:W-:-:S06]  /*8ba0*/  IMAD.MOV.U32 R123, RZ, RZ, R4 ;  /* 0x000000ffff7b7224 */ /* 0x000fcc00078e0004 */
[----:B------:R-:W2:Y:S04]  /*8bb0*/  @P2 LDG.E.128 R120, desc[UR6][R10.64+0x10] ;  /* 0x000010060a782981 */ /* 0x000ea8000c1e1d00 */
[----:B---3--:R-:W3:Y:S04]  /*8bc0*/  @P0 LDG.E.128 R56, desc[UR6][R32.64+0x10] ;  /* 0x0000100620380981 */ /* 0x008ee8000c1e1d00 */
[----:B------:R-:W4:Y:S04]  /*8bd0*/  @P2 LDG.E.128 R124, desc[UR6][R10.64] ;  /* 0x000000060a7c2981 */ /* 0x000f28000c1e1d00 */
[----:B------:R-:W2:Y:S04]  /*8be0*/  @P0 LDG.E.128 R60, desc[UR6][R32.64] ;  /* 0x00000006203c0981 */ /* 0x000ea8000c1e1d00 */
[----:B------:R-:W2:Y:S04]  /*8bf0*/  @P0 LDG.E.128 R100, desc[UR6][R18.64] ;  /* 0x0000000612640981 */ /* 0x000ea8000c1e1d00 */
[----:B------:R-:W2:Y:S04]  /*8c00*/  @P3 LDG.E.128 R116, desc[UR6][R14.64] ;  /* 0x000000060e743981 */ /* 0x000ea8000c1e1d00 */
[----:B------:R-:W2:Y:S04]  /*8c10*/  @P3 LDG.E.128 R112, desc[UR6][R14.64+0x10] ;  /* 0x000010060e703981 */ /* 0x000ea8000c1e1d00 */
[----:B------:R-:W2:Y:S01]  /*8c20*/  @P3 LDG.E.128 R104, desc[UR6][R30.64+0x10] ;  /* 0x000010061e683981 */ /* 0x000ea2000c1e1d00 */
        /* <DEDUP_REMOVED lines=30> */
[----:B----4-:R0:W-:Y:S04]  /*8e10*/  @P2 STL.64 [R1+0xf0], R124 ;  /* 0x0000f07c01002387 */ /* 0x0101e80000100a00 */
        /* <DEDUP_REMOVED lines=27> */
[----:B0-----:R-:W-:Y:S05]  /*8fd0*/  @!P0 BRA `(.L_x_8947) ;  /* 0x0000000000c08947 */ /* 0x001fea0003800000 */
[----:B------:R-:W0:Y:S08]  /*8fe0*/  LDC.64 R6, c[0x0][0x3d0] ;  /* 0x0000f400ff067b82 */ /* 0x000e300000000a00 */
[----:B------:R-:W1:Y:S08]  /*8ff0*/  LDC.64 R10, c[0x0][0x3d8] ;  /* 0x0000f600ff0a7b82 */ /* 0x000e700000000a00 */
[----:B------:R-:W2:Y:S01]  /*9000*/  LDC.64 R8, c[0x0][0x438] ;  /* 0x00010e00ff087b82 */ /* 0x000ea20000000a00 */
[----:B0-----:R-:W-:-:S05]  /*9010*/  IMAD.WIDE.U32 R6, R13, 0x20, R6 ;  /* 0x000000200d067825 */ /* 0x001fca00078e0006 */
[----:B------:R-:W3:Y:S01]  /*9020*/  LDG.E.128 R16, desc[UR6][R6.64] ;  /* 0x0000000606107981 */ /* 0x000ee2000c1e1d00 */
[----:B-1----:R-:W-:-:S05]  /*9030*/  IMAD.WIDE.U32 R10, R13, 0x20, R10 ;  /* 0x000000200d0a7825 */ /* 0x002fca00078e000a */
[----:B------:R4:W5:Y:S01]  /*9040*/  LDG.E.128 R248, desc[UR6][R10.64] ;  /* 0x000000060af87981 */ /* 0x000962000c1e1d00 */
[----:B--2---:R-:W-:-:S03]  /*9050*/  IMAD.WIDE.U32 R8, R13, 0x20, R8 ;  /* 0x000000200d087825 */ /* 0x004fc600078e0008 */
[----:B------:R4:W5:Y:S04]  /*9060*/  LDG.E.128 R244, desc[UR6][R10.64+0x10] ;  /* 0x000010060af47981 */ /* 0x000968000c1e1d00 */
[----:B------:R-:W2:Y:S04]  /*9070*/  LDG.E.128 R12, desc[UR6][R6.64+0x10] ;  /* 0x00001006060c7981 */ /* 0x000ea8000c1e1d00 */
[----:B------:R4:W5:Y:S04]  /*9080*/  LD.E.128 R236, desc[UR6][R8.64] ;  /* 0x0000000608ec7980 */ /* 0x000968000c101d00 */
[----:B------:R4:W5:Y:S01]  /*9090*/  LD.E.128 R240, desc[UR6][R8.64+0x10] ;  /* 0x0000100608f07980 */ /* 0x000962000c101d00 */
        /* <DEDUP_REMOVED lines=35> */
[----:B------:R4:W-:Y:S02]  /*92d0*/  STL.64 [R1+0x8], R14 ;  /* 0x0000080e01007387 */ /* 0x0009e40000100a00 */
.L_x_8947:
[----:B------:R-:W-:Y:S05]  /*92e0*/  BSYNC.RECONVERGENT B0 ;  /* 0x0000000000007941 */ /* 0x000fea0003800200 */
.L_x_8944:
[----:B------:R-:W2:Y:S01]  /*92f0*/  S2UR UR5, SR_CTAID.X ;  /* 0x00000000000579c3 */ /* 0x000ea20000002500 */
[----:B------:R-:W0:Y:S01]  /*9300*/  LDCU UR8, c[0x0][0x384] ;  /* 0x00007080ff0877ac */ /* 0x000e220008000800 */
[----:B------:R-:W-:Y:S01]  /*9310*/  SHF.R.U32.HI R4, RZ, 0x5, R24 ;  /* 0x00000005ff047819 */ /* 0x000fe20000011618 */
[----:B--2---:R-:W-:-:S06]  /*9320*/  USHF.L.U32 UR4, UR5, 0x2, URZ ;  /* 0x0000000205047899 */ /* 0x004fcc00080006ff */
[----:B------:R-:W-:-:S04]  /*9330*/  LOP3.LUT R4, R4, UR4, RZ, 0xfc, !PT ;  /* 0x0000000404047c12 */ /* 0x000fc8000f8efcff */
[----:B0-----:R-:W-:-:S13]  /*9340*/  ISETP.GE.AND P0, PT, R4, UR8, PT ;  /* 0x0000000804007c0c */ /* 0x001fda000bf06270 */
[----:B------:R-:W-:Y:S05]  /*9350*/  @P0 EXIT ;  /* 0x000000000000094d */ /* 0x000fea0003800000 */
[----:B------:R-:W0:Y:S01]  /*9360*/  LDC R0, c[0x0][0x360] ;  /* 0x0000d800ff007b82 */ /* 0x000e220000000800 */
[----:B------:R-:W-:Y:S01]  /*9370*/  IMAD.HI.U32 R2, R26, -0x2daee0ad, RZ ;  /* 0xd2511f531a027827 */ /* 0x000fe200078e00ff */
[----:B-----5:R-:W-:Y:S01]  /*9380*/  IADD3 R7, PT, PT, R52, -0x61c88647, RZ ;  /* 0x9e3779b934077810 */ /* 0x020fe20007ffe0ff */
[----:B------:R-:W2:Y:S01]  /*9390*/  LDCU UR12, c[0x0][0x388] ;  /* 0x00007100ff0c77ac */ /* 0x000ea20008000800 */
[----:B------:R-:W-:Y:S01]  /*93a0*/  LOP3.LUT R21, R5, 0x3, RZ, 0xc0, !PT ;  /* 0x0000000305157812 */ /* 0x000fe200078ec0ff */
[----:B-1--4-:R-:W-:Y:S01]  /*93b0*/  VIADD R9, R53, 0xbb67ae85 ;  /* 0xbb67ae8535097836 */ /* 0x012fe20000000000 */
[----:B------:R-:W-:Y:S01]  /*93c0*/  LOP3.LUT R2, R2, R53, RZ, 0x3c, !PT ;  /* 0x0000003502027212 */ /* 0x000fe200078e3cff */
[----:B------:R-:W-:Y:S01]  /*93d0*/  IMAD.MOV.U32 R19, RZ, RZ, R3 ;  /* 0x000000ffff137224 */ /* 0x000fe200078e0003 */
[----:B------:R-:W-:Y:S01]  /*93e0*/  MOV R20, R4 ;  /* 0x0000000400147202 */ /* 0x000fe20000000f00 */
[----:B------:R-:W-:Y:S01]  /*93f0*/  IMAD.MOV.U32 R17, RZ, RZ, RZ ;  /* 0x000000ffff117224 */ /* 0x000fe200078e00ff */
[----:B------:R-:W1:Y:S01]  /*9400*/  LDCU.U8 UR10, c[0x0][0x410] ;  /* 0x00008200ff0a77ac */ /* 0x000e620008000000 */
[----:B------:R-:W4:Y:S01]  /*9410*/  LDCU UR11, c[0x0][0x448] ;  /* 0x00008900ff0b77ac */ /* 0x000f220008000800 */
[----:B------:R-:W0:Y:S02]  /*9420*/  LDCU.64 UR8, c[0x0][0x3a0] ;  /* 0x00007400ff0877ac */ /* 0x000e240008000a00 */
[----:B0-----:R-:W-:Y:S01]  /*9430*/  IMAD R24, R0, UR5, R24 ;  /* 0x0000000500187c24 */ /* 0x001fe2000f8e0218 */
[----:B------:R-:W0:Y:S01]  /*9440*/  LDCU.64 UR4, c[0x0][0x398] ;  /* 0x00007300ff0477ac */ /* 0x000e220008000a00 */
[----:B------:R-:W-:-:S04]  /*9450*/  IMAD.HI.U32 R0, R2, -0x326172a9, RZ ;  /* 0xcd9e8d5702007827 */ /* 0x000fc800078e00ff */
[----:B------:R-:W-:Y:S02]  /*9460*/  IMAD R6, R24, -0x326172a9, RZ ;  /* 0xcd9e8d5718067824 */ /* 0x000fe400078e02ff */
[----:B------:R-:W-:-:S03]  /*9470*/  IMAD R2, R2, -0x326172a9, RZ ;  /* 0xcd9e8d5702027824 */ /* 0x000fc600078e02ff */
[----:B------:R-:W-:Y:S01]  /*9480*/  LOP3.LUT R6, R7, R6, R0, 0x96, !PT ;  /* 0x0000000607067212 */ /* 0x000fe200078e9600 */
[----:B------:R-:W-:-:S04]  /*9490*/  IMAD.HI.U32 R0, R24, -0x326172a9, RZ ;  /* 0xcd9e8d5718007827 */ /* 0x000fc800078e00ff */
[----:B------:R-:W-:Y:S01]  /*94a0*/  IMAD R7, R26, -0x2daee0ad, RZ ;  /* 0xd2511f531a077824 */ /* 0x000fe200078e02ff */
[----:B------:R-:W-:-:S05]  /*94b0*/  LOP3.LUT R0, R3, R0, R52, 0x96, !PT ;  /* 0x0000000003007212 */ /* 0x000fca00078e9634 */
[----:B------:R-:W-:-:S04]  /*94c0*/  IMAD.HI.U32 R8, R0, -0x2daee0ad, RZ ;  /* 0xd2511f5300087827 */ /* 0x000fc800078e00ff */
[----:B------:R-:W-:Y:S01]  /*94d0*/  IMAD R0, R0, -0x2daee0ad, RZ ;  /* 0xd2511f5300007824 */ /* 0x000fe200078e02ff */
[----:B------:R-:W-:Y:S01]  /*94e0*/  LOP3.LUT R7, R9, R7, R8, 0x96, !PT ;  /* 0x0000000709077212 */ /* 0x000fe200078e9608 */
[----:B------:R-:W-:-:S04]  /*94f0*/  VIADD R9, R52, 0x3c6ef372 ;  /* 0x3c6ef37234097836 */ /* 0x000fc80000000000 */
[----:B------:R-:W-:-:S04]  /*9500*/  IMAD.HI.U32 R8, R7, -0x326172a9, RZ ;  /* 0xcd9e8d5707087827 */ /* 0x000fc800078e00ff */
[----:B------:R-:W-:Y:S01]  /*9510*/  IMAD R7, R7, -0x326172a9, RZ ;  /* 0xcd9e8d5707077824 */ /* 0x000fe200078e02ff */
[----:B------:R-:W-:Y:S01]  /*9520*/  LOP3.LUT R2, R9, R2, R8, 0x96, !PT ;  /* 0x0000000209027212 */ /* 0x000fe200078e9608 */
[----:B------:R-:W-:Y:S01]  /*9530*/  IMAD.HI.U32 R8, R6, -0x2daee0ad, RZ ;  /* 0xd2511f5306087827 */ /* 0x000fe200078e00ff */
[----:B------:R-:W-:-:S03]  /*9540*/  IADD3 R9, PT, PT, R53, 0x76cf5d0a, RZ ;  /* 0x76cf5d0a35097810 */ /* 0x000fc60007ffe0ff */
[----:B------:R-:W-:Y:S01]  /*9550*/  IMAD R6, R6, -0x2daee0ad, RZ ;  /* 0xd2511f5306067824 */ /* 0x000fe200078e02ff */
[----:B------:R-:W-:Y:S01]  /*9560*/  LOP3.LUT R0, R9, R0, R8, 0x96, !PT ;  /* 0x0000000009007212 */ /* 0x000fe200078e9608 */
[----:B------:R-:W-:-:S04]  /*9570*/  VIADD R9, R52, 0xdaa66d2b ;  /* 0xdaa66d2b34097836 */ /* 0x000fc80000000000 */
[----:B------:R-:W-:-:S04]  /*9580*/  IMAD.HI.U32 R8, R0, -0x326172a9, RZ ;  /* 0xcd9e8d5700087827 */ /* 0x000fc800078e00ff */
[----:B------:R-:W-:Y:S01]  /*9590*/  IMAD R0, R0, -0x326172a9, RZ ;  /* 0xcd9e8d5700007824 */ /* 0x000fe200078e02ff */
[----:B------:R-:W-:Y:S01]  /*95a0*/  LOP3.LUT R7, R9, R7, R8, 0x96, !PT ;  /* 0x0000000709077212 */ /* 0x000fe200078e9608 */
[----:B------:R-:W-:-:S04]  /*95b0*/  IMAD.HI.U32 R8, R2, -0x2daee0ad, RZ ;  /* 0xd2511f5302087827 */ /* 0x000fc800078e00ff */
[----:B------:R-:W-:Y:S02]  /*95c0*/  VIADD R9, R53, 0x32370b8f ;  /* 0x32370b8f35097836 */ /* 0x000fe40000000000 */
[----:B------:R-:W-:-:S03]  /*95d0*/  IMAD R2, R2, -0x2daee0ad, RZ ;  /* 0xd2511f5302027824 */ /* 0x000fc600078e02ff */
[----:B------:R-:W-:Y:S02]  /*95e0*/  LOP3.LUT R6, R9, R6, R8, 0x96, !PT ;  /* 0x0000000609067212 */ /* 0x000fe400078e9608 */
[----:B------:R-:W-:-:S03]  /*95f0*/  IADD3 R9, PT, PT, R52, 0x78dde6e4, RZ ;  /* 0x78dde6e434097810 */ /* 0x000fc60007ffe0ff */
[----:B------:R-:W-:-:S04]  /*9600*/  IMAD.HI.U32 R8, R6, -0x326172a9, RZ ;  /* 0xcd9e8d5706087827 */ /* 0x000fc800078e00ff */
[----:B------:R-:W-:Y:S01]  /*9610*/  IMAD R6, R6, -0x326172a9, RZ ;  /* 0xcd9e8d5706067824 */ /* 0x000fe200078e02ff */
[----:B------:R-:W-:Y:S01]  /*9620*/  LOP3.LUT R0, R9, R0, R8, 0x96, !PT ;  /* 0x0000000009007212 */ /* 0x000fe200078e9608 */
[----:B------:R-:W-:-:S04]  /*9630*/  IMAD.HI.U32 R8, R7, -0x2daee0ad, RZ ;  /* 0xd2511f5307087827 */ /* 0x000fc800078e00ff */
[----:B------:R-:W-:Y:S02]  /*9640*/  VIADD R9, R53, 0xed9eba14 ;  /* 0xed9eba1435097836 */ /* 0x000fe40000000000 */
[----:B------:R-:W-:-:S03]  /*9650*/  IMAD R7, R7, -0x2daee0ad, RZ ;  /* 0xd2511f5307077824 */ /* 0x000fc600078e02ff */
[----:B------:R-:W-:Y:S01]  /*9660*/  LOP3.LUT R2, R9, R2, R8, 0x96, !PT ;  /* 0x0000000209027212 */ /* 0x000fe200078e9608 */
[----:B------:R-:W-:-:S04]  /*9670*/  VIADD R9, R52, 0x1715609d ;  /* 0x1715609d34097836 */ /* 0x000fc80000000000 */
[----:B------:R-:W-:-:S04]  /*9680*/  IMAD.HI.U32 R8, R2, -0x326172a9, RZ ;  /* 0xcd9e8d5702087827 */ /* 0x000fc800078e00ff */
[----:B------:R-:W-:Y:S01]  /*9690*/  IMAD R2, R2, -0x326172a9, RZ ;  /* 0xcd9e8d5702027824 */ /* 0x000fe200078e02ff */
[----:B------:R-:W-:Y:S01]  /*96a0*/  LOP3.LUT R6, R9, R6, R8, 0x96, !PT ;  /* 0x0000000609067212 */ /* 0x000fe200078e9608 */
[----:B------:R-:W-:Y:S01]  /*96b0*/  IMAD.HI.U32 R8, R0, -0x2daee0ad, RZ ;  /* 0xd2511f5300087827 */ /* 0x000fe200078e00ff */
[----:B------:R-:W-:-:S03]  /*96c0*/  IADD3 R9, PT, PT, R53, -0x56f99767, RZ ;  /* 0xa906689935097810 */ /* 0x000fc60007ffe0ff */
        /* <DEDUP_REMOVED lines=26> */
[----:B------:R-:W-:-:S04]  /*9870*/  IMAD.HI.U32 R8, R0, -0x2daee0ad, RZ ;  /* 0xd2511f5300087827 */ /* 0x000fc800078e00ff */
[----:B------:R-:W-:Y:S02]  /*9880*/  VIADD R9, R53, 0x96a522ad ;  /* 0x96a522ad35097836 */ /* 0x000fe40000000000 */
[----:B------:R-:W-:Y:S02]  /*9890*/  IMAD R18, R2, -0x326172a9, RZ ;  /* 0xcd9e8d5702127824 */ /* 0x000fe400078e02ff */
[----:B------:R-:W-:Y:S01]  /*98a0*/  IMAD R131, R0, -0x2daee0ad, RZ ;  /* 0xd2511f5300837824 */ /* 0x000fe200078e02ff */
[----:B------:R-:W-:Y:S01]  /*98b0*/  LOP3.LUT R23, R9, R7, R8, 0x96, !PT ;  /* 0x0000000709177212 */ /* 0x000fe200078e9608 */
[----:B------:R-:W-:-:S04]  /*98c0*/  IMAD.HI.U32 R7, R2, -0x326172a9, RZ ;  /* 0xcd9e8d5702077827 */ /* 0x000fc800078e00ff */
[----:B------:R-:W-:-:S05]  /*98d0*/  VIADD R8, R52, 0x8ff34781 ;  /* 0x8ff3478134087836 */ /* 0x000fca0000000000 */
[----:B012-4-:R-:W-:-:S07]  /*98e0*/  LOP3.LUT R22, R8, R6, R7, 0x96, !PT ;  /* 0x0000000608167212 */ /* 0x017fce00078e9607 */
.L_x_9965:
[----:B------:R-:W-:Y:S01]  /*98f0*/  IMAD R16, R20, UR12, RZ ;  /* 0x0000000c14107c24 */ /* 0x000fe2000f8e02ff */
[----:B------:R-:W-:Y:S01]  /*9900*/  LOP3.LUT P0, RZ, R25, 0x400, RZ, 0xc0, !PT ;  /* 0x0000040019ff7812 */ /* 0x000fe2000780c0ff */
[----:B------:R-:W-:Y:S03]  /*9910*/  BSSY.RECONVERGENT B0, `(.L_x_8949) ;  /* 0x00009c6000007945 */ /* 0x000fe60003800200 */
[----:B------:R-:W-:-:S04]  /*9920*/  SHF.R.S32.HI R96, RZ, 0x1f, R16 ;  /* 0x0000001fff607819 */ /* 0x000fc80000011410 */
[----:B------:R-:W-:-:S04]  /*9930*/  LEA.HI R16, R96, R16, RZ, 0x3 ;  /* 0x0000001060107211 */ /* 0x000fc800078f18ff */
[----:B------:R-:W-:-:S04]  /*9940*/  LEA.HI.SX32 R16, R16, R211, 0x1d ;  /* 0x000000d310107211 */ /* 0x000fc800078feaff */
[----:B------:R-:W-:Y:S01]  /*9950*/  MOV R160, R16 ;  /* 0x0000001000a07202 */ /* 0x000fe20000000f00 */
[----:B------:R-:W-:Y:S06]  /*9960*/  @!P0 BRA `(.L_x_8950) ;  /* 0x0000009c00008947 */ /* 0x000fec0003800000 */
[----:B------:R-:W-:Y:S01]  /*9970*/  ISETP.NE.U32.AND P0, PT, RZ, UR4, PT ;  /* 0x00000004ff007c0c */ /* 0x000fe2000bf05070 */
[----:B------:R-:W0:Y:S01]  /*9980*/  LDC.64 R96, c[0x0][0x390] ;  /* 0x0000e400ff607b82 */ /* 0x000e220000000a00 */
[----:B------:R-:W-:Y:S02]  /*9990*/  ISETP.NE.U32.AND P1, PT, RZ, UR8, PT ;  /* 0x00000008ff007c0c */ /* 0x000fe4000bf25070 */
[----:B------:R-:W-:Y:S02]  /*99a0*/  ISETP.NE.AND.EX P0, PT, RZ, UR5, PT, P0 ;  /* 0x00000005ff007c0c */ /* 0x000fe4000bf05300 */
[----:B------:R-:W-:-:S11]  /*99b0*/  ISETP.NE.AND.EX P1, PT, RZ, UR9, PT, P1 ;  /* 0x00000009ff007c0c */ /* 0x000fd6000bf25310 */
[----:B---3--:R-:W1:Y:S02]  /*99c0*/  @P0 LDC.64 R44, c[0x0][0x398] ;  /* 0x0000e600ff2c0b82 */ /* 0x008e640000000a00 */
        /* <DEDUP_REMOVED lines=26> */
.L_x_8954:
        /* <DEDUP_REMOVED lines=13> */
.L_x_8956:
[----:B------:R-:W-:Y:S05]  /*9c40*/  BSYNC.RECONVERGENT B2 ;  /* 0x0000000000027941 */ /* 0x000fea0003800200 */
.L_x_8955:
[----:B------:R-:W-:Y:S01]  /*9c50*/  LOP3.LUT R15, R17, R161, R53, 0x96, !PT ;  /* 0x000000a1110f7212 */ /* 0x000fe200078e9635 */
[----:B------:R-:W-:-:S04]  /*9c60*/  IMAD.WIDE.U32 R22, R24, -0x326172a9, RZ ;  /* 0xcd9e8d5718167825 */ /* 0x000fc800078e00ff */
[----:B------:R-:W-:Y:S02]  /*9c70*/  VIADD R18, R52, 0x9e3779b9 ;  /* 0x9e3779b934127836 */ /* 0x000fe40000000000 */
[----:B------:R-:W-:Y:S01]  /*9c80*/  IMAD.WIDE.U32 R44, R15, -0x326172a9, RZ ;  /* 0xcd9e8d570f2c7825 */ /* 0x000fe200078e00ff */
[----:B------:R-:W-:-:S04]  /*9c90*/  LOP3.LUT R15, R19, R23, R52, 0x96, !PT ;  /* 0x00000017130f7212 */ /* 0x000fc800078e9634 */
        /* <DEDUP_REMOVED lines=16> */
[----:B------:R-:W-:-:S04]  /*9da0*/  IMAD.WIDE.U32 R160, R15, -0x326172a9, RZ ;  /* 0xcd9e8d570fa07825 */ /* 0x000fc800078e00ff */
[----:B------:R-:W-:-:S05]  /*9db0*/  VIADD R15, R52, 0x78dde6e4 ;  /* 0x78dde6e4340f7836 */ /* 0x000fca0000000000 */
[----:B------:R-:W-:Y:S01]  /*9dc0*/  LOP3.LUT R15, R15, R44, R161, 0x96, !PT ;  /* 0x0000002c0f0f7212 */ /* 0x000fe200078e96a1 */
[----:B------:R-:W-:Y:S01]  /*9dd0*/  IMAD.WIDE.U32 R44, R18, -0x2daee0ad, RZ ;  /* 0xd2511f53122c7825 */ /* 0x000fe200078e00ff */
[----:B------:R-:W-:-:S04]  /*9de0*/  IADD3 R18, PT, PT, R53, -0x126145ec, RZ ;  /* 0xed9eba1435127810 */ /* 0x000fc80007ffe0ff */
[----:B------:R-:W-:-:S05]  /*9df0*/  LOP3.LUT R18, R18, R22, R45, 0x96, !PT ;  /* 0x0000001612127212 */ /* 0x000fca00078e962d */
[----:B------:R-:W-:-:S04]  /*9e00*/  IMAD.WIDE.U32 R22, R18, -0x326172a9, RZ ;  /* 0xcd9e8d5712167825 */ /* 0x000fc800078e00ff */
[----:B------:R-:W-:-:S05]  /*9e10*/  VIADD R18, R52, 0x1715609d ;  /* 0x1715609d34127836 */ /* 0x000fca0000000000 */
[----:B------:R-:W-:Y:S01]  /*9e20*/  LOP3.LUT R18, R18, R160, R23, 0x96, !PT ;  /* 0x000000a012127212 */ /* 0x000fe200078e9617 */
[----:B------:R-:W-:-:S04]  /*9e30*/  IMAD.WIDE.U32 R160, R15, -0x2daee0ad, RZ ;  /* 0xd2511f530fa07825 */ /* 0x000fc800078e00ff */
[----:B------:R-:W-:-:S05]  /*9e40*/  VIADD R15, R53, 0xa9066899 ;  /* 0xa9066899350f7836 */ /* 0x000fca0000000000 */
[----:B------:R-:W-:-:S05]  /*9e50*/  LOP3.LUT R15, R15, R44, R161, 0x96, !PT ;  /* 0x0000002c0f0f7212 */ /* 0x000fca00078e96a1 */
        /* <DEDUP_REMOVED lines=10> */
[----:B------:R-:W-:-:S03]  /*9f00*/  IADD3 R15, PT, PT, R53, 0x1fd5c5a3, RZ ;  /* 0x1fd5c5a3350f7810 */ /* 0x000fc60007ffe0ff */
[----:B------:R-:W-:Y:S01]  /*9f10*/  IMAD.WIDE.U32 R162, R18, -0x2daee0ad, RZ ;  /* 0xd2511f5312a27825 */ /* 0x000fe200078e00ff */
[----:B------:R-:W-:-:S03]  /*9f20*/  LOP3.LUT R15, R15, R22, R45, 0x96, !PT ;  /* 0x000000160f0f7212 */ /* 0x000fc600078e962d */
[----:B------:R-:W-:Y:S02]  /*9f30*/  VIADD R18, R53, 0xdb3d7428 ;  /* 0xdb3d742835127836 */ /* 0x000fe40000000000 */
[----:B------:R-:W-:-:S03]  /*9f40*/  IMAD.WIDE.U32 R22, R15, -0x326172a9, RZ ;  /* 0xcd9e8d570f167825 */ /* 0x000fc600078e00ff */
[----:B------:R-:W-:Y:S01]  /*9f50*/  LOP3.LUT R18, R18, R44, R163, 0x96, !PT ;  /* 0x0000002c12127212 */ /* 0x000fe200078e96a3 */
[----:B------:R-:W-:-:S05]  /*9f60*/  VIADD R15, R52, 0xf1bbcdc8 ;  /* 0xf1bbcdc8340f7836 */ /* 0x000fca0000000000 */
[----:B------:R-:W-:Y:S01]  /*9f70*/  LOP3.LUT R15, R15, R160, R23, 0x96, !PT ;  /* 0x000000a00f0f7212 */ /* 0x000fe200078e9617 */
[----:B------:R-:W-:Y:S01]  /*9f80*/  IMAD.WIDE.U32 R160, R18, -0x326172a9, RZ ;  /* 0xcd9e8d5712a07825 */ /* 0x000fe200078e00ff */
[----:B------:R-:W-:-:S03]  /*9f90*/  IADD3 R18, PT, PT, R52, -0x700cb87f, RZ ;  /* 0x8ff3478134127810 */ /* 0x000fc60007ffe0ff */
[----:B------:R-:W-:Y:S01]  /*9fa0*/  IMAD.WIDE.U32 R44, R15, -0x2daee0ad, RZ ;  /* 0xd2511f530f2c7825 */ /* 0x000fe200078e00ff */
[----:B------:R-:W-:-:S03]  /*9fb0*/  LOP3.LUT R22, R18, R22, R161, 0x96, !PT ;  /* 0x0000001612167212 */ /* 0x000fc600078e96a1 */
[----:B------:R-:W-:Y:S02]  /*9fc0*/  VIADD R15, R53, 0x96a522ad ;  /* 0x96a522ad350f7836 */ /* 0x000fe40000000000 */
[----:B------:R-:W-:Y:S01]  /*9fd0*/  IMAD.MOV.U32 R18, RZ, RZ, R160 ;  /* 0x000000ffff127224 */ /* 0x000fe200078e00a0 */
[----:B------:R-:W-:Y:S01]  /*9fe0*/  MOV R160, R44 ;  /* 0x0000002c00a07202 */ /* 0x000fe20000000f00 */
[----:B------:R-:W-:Y:S01]  /*9ff0*/  IMAD.MOV.U32 R44, RZ, RZ, RZ ;  /* 0x000000ffff2c7224 */ /* 0x000fe200078e00ff */
[----:B------:R-:W-:Y:S01]  /*a000*/  LOP3.LUT R23, R15, R162, R45, 0x96, !PT ;  /* 0x000000a20f177212 */ /* 0x000fe200078e962d */
[----:B------:R-:W-:-:S07]  /*a010*/  IMAD.MOV.U32 R15, RZ, RZ, R131 ;  /* 0x000000ffff0f7224 */ /* 0x000fce00078e0083 */
.L_x_8953:
[----:B------:R-:W-:Y:S05]  /*a020*/  BSYNC.RECONVERGENT B1 ;  /* 0x0000000000017941 */ /* 0x000fea0003800200 */
.L_x_8952:
[----:B------:R-:W0:Y:S01]  /*a030*/  LDC R171, c[0x0][0x404] ;  /* 0x00010100ffab7b82 */ /* 0x000e220000000800 */
[----:B------:R-:W-:Y:S01]  /*a040*/  I2FP.F32.U32 R15, R15 ;  /* 0x0000000f000f7245 */ /* 0x000fe20000201000 */
[----:B------:R-:W-:Y:S02]  /*a050*/  HFMA2 R208, -RZ, RZ, 0.1171875, 0 ;  /* 0x2f800000ffd07431 */ /* 0x000fe400000001ff */
[----:B-----5:R-:W-:Y:S01]  /*a060*/  IMAD.U32 R21, R96, 0x10000, RZ ;  /* 0x0001000060157824 */ /* 0x020fe200078e00ff */
[----:B------:R-:W-:Y:S01]  /*a070*/  ISETP.NE.AND P3, PT, R44, 0x1, PT ;  /* 0x000000012c00780c */ /* 0x000fe20003f65270 */
[----:B------:R-:W-:Y:S01]  /*a080*/  BSSY.RECONVERGENT B1, `(.L_x_8957) ;  /* 0x0000063000017945 */ /* 0x000fe20003800200 */
[----:B------:R-:W-:Y:S01]  /*a090*/  LOP3.LUT R25, R25, 0xffffffef, RZ, 0xc0, !PT ;  /* 0xffffffef19197812 */ /* 0x000fe200078ec0ff */
[----:B------:R-:W-:Y:S01]  /*a0a0*/  FFMA.FTZ R15, R15, R208, 1.1641532182693481445e-10 ;  /* 0x2f0000000f0f7423 */ /* 0x000fe200000100d0 */
[----:B------:R-:W1:Y:S01]  /*a0b0*/  LDC R170, c[0x0][0x408] ;  /* 0x00010200ffaa7b82 */ /* 0x000e620000000800 */
[----:B------:R-:W-:-:S02]  /*a0c0*/  HFMA2 R43, -RZ, RZ, 0, 1.1920928955078125e-07 ;  /* 0x00000002ff2b7431 */ /* 0x000fc400000001ff */
[----:B------:R-:W-:Y:S01]  /*a0d0*/  IMAD.MOV.U32 R45, RZ, RZ, R18 ;  /* 0x000000ffff2d7224 */ /* 0x000fe200078e0012 */
[----:B0-----:R-:W-:Y:S01]  /*a0e0*/  FSETP.GTU.FTZ.AND P2, PT, R15, R171, PT ;  /* 0x000000ab0f00720b */ /* 0x001fe20003f5c000 */
[----:B-1----:R-:W-:Y:S01]  /*a0f0*/  FMUL.FTZ R15, R21, R170 ;  /* 0x000000aa150f7220 */ /* 0x002fe20000410000 */
[----:B------:R-:W-:-:S04]  /*a100*/  @P1 IMAD.U32 R21, R56, 0x10000, RZ ;  /* 0x0001000038151824 */ /* 0x000fc800078e00ff */
[----:B------:R-:W-:Y:S02]  /*a110*/  FSEL R15, R15, RZ, !P2 ;  /* 0x000000ff0f0f7208 */ /* 0x000fe40005000000 */
        /* <DEDUP_REMOVED lines=14> */
.L_x_8959:
        /* <DEDUP_REMOVED lines=13> */
.L_x_8961:
[----:B------:R-:W-:Y:S05]  /*a2d0*/  BSYNC.RECONVERGENT B2 ;  /* 0x0000000000027941 */ /* 0x000fea0003800200 */
.L_x_8960:
[----:B------:R-:W-:Y:S01]  /*a2e0*/  LOP3.LUT R18, R17, R163, R53, 0x96, !PT ;  /* 0x000000a311127212 */ /* 0x000fe200078e9635 */
[----:B------:R-:W-:-:S04]  /*a2f0*/  IMAD.WIDE.U32 R22, R24, -0x326172a9, RZ ;  /* 0xcd9e8d5718167825 */ /* 0x000fc800078e00ff */
[----:B------:R-:W-:Y:S02]  /*a300*/  VIADD R43, R52, 0x9e3779b9 ;  /* 0x9e3779b9342b7836 */ /* 0x000fe40000000000 */
        /* <DEDUP_REMOVED lines=28> */
[----:B------:R-:W-:-:S03]  /*a4d0*/  IADD3 R43, PT, PT, R53, 0x646e171e, RZ ;  /* 0x646e171e352b7810 */ /* 0x000fc60007ffe0ff */
[----:B------:R-:W-:-:S05]  /*a4e0*/  VIADD R18, R53, 0xa9066899 ;  /* 0xa906689935127836 */ /* 0x000fca0000000000 */
[----:B------:R-:W-:-:S05]  /*a4f0*/  LOP3.LUT R18, R18, R44, R163, 0x96, !PT ;  /* 0x0000002c12127212 */ /* 0x000fca00078e96a3 */
[----:B------:R-:W-:-:S04]  /*a500*/  IMAD.WIDE.U32 R44, R18, -0x326172a9, RZ ;  /* 0xcd9e8d57122c7825 */ /* 0x000fc800078e00ff */
[----:B------:R-:W-:-:S05]  /*a510*/  VIADD R18, R52, 0xb54cda56 ;  /* 0xb54cda5634127836 */ /* 0x000fca0000000000 */
[----:B------:R-:W-:Y:S01]  /*a520*/  LOP3.LUT R18, R18, R22, R45, 0x96, !PT ;  /* 0x0000001612127212 */ /* 0x000fe200078e962d */
[----:B------:R-:W-:-:S05]  /*a530*/  IMAD.WIDE.U32 R22, R23, -0x2daee0ad, RZ ;  /* 0xd2511f5317167825 */ /* 0x000fca00078e00ff */
[----:B------:R-:W-:-:S05]  /*a540*/  LOP3.LUT R23, R43, R162, R23, 0x96, !PT ;  /* 0x000000a22b177212 */ /* 0x000fca00078e9617 */
[----:B------:R-:W-:-:S04]  /*a550*/  IMAD.WIDE.U32 R162, R23, -0x326172a9, RZ ;  /* 0xcd9e8d5717a27825 */ /* 0x000fc800078e00ff */
[----:B------:R-:W-:-:S05]  /*a560*/  VIADD R23, R52, 0x5384540f ;  /* 0x5384540f34177836 */ /* 0x000fca0000000000 */
[----:B------:R-:W-:Y:S01]  /*a570*/  LOP3.LUT R43, R23, R44, R163, 0x96, !PT ;  /* 0x0000002c172b7212 */ /* 0x000fe200078e96a3 */
[----:B------:R-:W-:-:S04]  /*a580*/  IMAD.WIDE.U32 R44, R18, -0x2daee0ad, RZ ;  /* 0xd2511f53122c7825 */ /* 0x000fc800078e00ff */
[----:B------:R-:W-:Y:S02]  /*a590*/  VIADD R18, R53, 0x1fd5c5a3 ;  /* 0x1fd5c5a335127836 */ /* 0x000fe40000000000 */
[----:B------:R-:W-:-:S03]  /*a5a0*/  IMAD.WIDE.U32 R164, R43, -0x2daee0ad, RZ ;  /* 0xd2511f532ba47825 */ /* 0x000fc600078e00ff */
[----:B------:R-:W-:Y:S01]  /*a5b0*/  LOP3.LUT R18, R18, R22, R45, 0x96, !PT ;  /* 0x0000001612127212 */ /* 0x000fe200078e962d */
[----:B------:R-:W-:-:S04]  /*a5c0*/  IMAD.MOV.U32 R43, RZ, RZ, RZ ;  /* 0x000000ffff2b7224 */ /* 0x000fc800078e00ff */
[----:B------:R-:W-:Y:S01]  /*a5d0*/  IMAD.WIDE.U32 R22, R18, -0x326172a9, RZ ;  /* 0xcd9e8d5712167825 */ /* 0x000fe200078e00ff */
[----:B------:R-:W-:-:S04]  /*a5e0*/  IADD3 R18, PT, PT, R52, -0xe443238, RZ ;  /* 0xf1bbcdc834127810 */ /* 0x000fc80007ffe0ff */
[----:B------:R-:W-:Y:S01]  /*a5f0*/  LOP3.LUT R18, R18, R162, R23, 0x96, !PT ;  /* 0x000000a212127212 */ /* 0x000fe200078e9617 */
[----:B------:R-:W-:-:S05]  /*a600*/  VIADD R23, R53, 0xdb3d7428 ;  /* 0xdb3d742835177836 */ /* 0x000fca0000000000 */
[----:B------:R-:W-:Y:S01]  /*a610*/  LOP3.LUT R23, R23, R44, R165, 0x96, !PT ;  /* 0x0000002c17177212 */ /* 0x000fe200078e96a5 */
[----:B------:R-:W-:Y:S01]  /*a620*/  IMAD.WIDE.U32 R44, R18, -0x2daee0ad, RZ ;  /* 0xd2511f53122c7825 */ /* 0x000fe200078e00ff */
[----:B------:R-:W-:-:S03]  /*a630*/  IADD3 R18, PT, PT, R53, -0x695add53, RZ ;  /* 0x96a522ad35127810 */ /* 0x000fc60007ffe0ff */
[----:B------:R-:W-:-:S04]  /*a640*/  IMAD.WIDE.U32 R162, R23, -0x326172a9, RZ ;  /* 0xcd9e8d5717a27825 */ /* 0x000fc800078e00ff */
[----:B------:R-:W-:-:S05]  /*a650*/  VIADD R23, R52, 0x8ff34781 ;  /* 0x8ff3478134177836 */ /* 0x000fca0000000000 */
[----:B------:R-:W-:Y:S02]  /*a660*/  LOP3.LUT R22, R23, R22, R163, 0x96, !PT ;  /* 0x0000001617167212 */ /* 0x000fe400078e96a3 */
[----:B------:R-:W-:Y:S01]  /*a670*/  LOP3.LUT R23, R18, R164, R45, 0x96, !PT ;  /* 0x000000a412177212 */ /* 0x000fe200078e962d */
[----:B------:R-:W-:Y:S01]  /*a680*/  IMAD.MOV.U32 R45, RZ, RZ, R160 ;  /* 0x000000ffff2d7224 */ /* 0x000fe200078e00a0 */
[----:B------:R-:W-:Y:S01]  /*a690*/  MOV R160, R44 ;  /* 0x0000002c00a07202 */ /* 0x000fe20000000f00 */
[----:B------:R-:W-:-:S07]  /*a6a0*/  IMAD.MOV.U32 R18, RZ, RZ, R162 ;  /* 0x000000ffff127224 */ /* 0x000fce00078e00a2 */
.L_x_8958:
[----:B------:R-:W-:Y:S05]  /*a6b0*/  BSYNC.RECONVERGENT B1 ;  /* 0x0000000000017941 */ /* 0x000fea0003800200 */
.L_x_8957:
[----:B------:R-:W-:Y:S01]  /*a6c0*/  I2FP.F32.U32 R44, R45 ;  /* 0x0000002d002c7245 */ /* 0x000fe20000201000 */
[----:B------:R-:W-:Y:S01]  /*a6d0*/  IMAD.U32 R21, R21, 0x10000, RZ ;  /* 0x0001000015157824 */ /* 0x000fe200078e00ff */
[----:B------:R-:W-:Y:S01]  /*a6e0*/  ISETP.NE.AND P3, PT, R43, 0x1, PT ;  /* 0x000000012b00780c */ /* 0x000fe20003f65270 */
[----:B------:R-:W-:Y:S01]  /*a6f0*/  BSSY.RECONVERGENT B1, `(.L_x_8962) ;  /* 0x0000062000017945 */ /* 0x000fe20003800200 */
[----:B------:R-:W-:Y:S01]  /*a700*/  LOP3.LUT R25, R25, 0xfffffff7, RZ, 0xc0, !PT ;  /* 0xfffffff719197812 */ /* 0x000fe200078ec0ff */
[----:B------:R-:W-:Y:S01]  /*a710*/  FFMA.FTZ R44, R44, R208, 1.1641532182693481445e-10 ;  /* 0x2f0000002c2c7423 */ /* 0x000fe200000100d0 */
[----:B------:R-:W-:-:S04]  /*a720*/  IMAD.MOV.U32 R107, RZ, RZ, 0x2 ;  /* 0x00000002ff6b7424 */ /* 0x000fc800078e00ff */
[----:B------:R-:W-:Y:S01]  /*a730*/  FSETP.GTU.FTZ.AND P2, PT, R44, R171, PT ;  /* 0x000000ab2c00720b */ /* 0x000fe20003f5c000 */
[----:B------:R-:W-:Y:S01]  /*a740*/  FMUL.FTZ R44, R21, R170 ;  /* 0x000000aa152c7220 */ /* 0x000fe20000410000 */
[----:B------:R-:W-:-:S04]  /*a750*/  @P1 PRMT R21, R56, 0x7632, R21 ;  /* 0x0000763238151816 */ /* 0x000fc80000000015 */
        /* <DEDUP_REMOVED lines=16> */
.L_x_8964:
        /* <DEDUP_REMOVED lines=13> */
.L_x_8966:
[----:B------:R-:W-:Y:S05]  /*a930*/  BSYNC.RECONVERGENT B2 ;  /* 0x0000000000027941 */ /* 0x000fea0003800200 */
.L_x_8965:
[----:B------:R-:W-:Y:S01]  /*a940*/  LOP3.LUT R18, R17, R165, R53, 0x96, !PT ;  /* 0x000000a511127212 */ /* 0x000fe200078e9635 */
[----:B------:R-:W-:-:S04]  /*a950*/  IMAD.WIDE.U32 R22, R24, -0x326172a9, RZ ;  /* 0xcd9e8d5718167825 */ /* 0x000fc800078e00ff */
[----:B------:R-:W-:Y:S02]  /*a960*/  VIADD R21, R52, 0x9e3779b9 ;  /* 0x9e3779b934157836 */ /* 0x000fe40000000000 */
[----:B------:R-:W-:Y:S01]  /*a970*/  IMAD.WIDE.U32 R162, R18, -0x326172a9, RZ ;  /* 0xcd9e8d5712a27825 */ /* 0x000fe200078e00ff */
[----:B------:R-:W-:-:S03]  /*a980*/  LOP3.LUT R18, R19, R23, R52, 0x96, !PT ;  /* 0x0000001713127212 */ /* 0x000fc600078e9634 */
[----:B------:R-:W-:Y:S01]  /*a990*/  IMAD.MOV.U32 R107, RZ, RZ, RZ ;  /* 0x000000ffff6b7224 */ /* 0x000fe200078e00ff */
        /* <DEDUP_REMOVED lines=26> */
[C---:B------:R-:W-:Y:S02]  /*ab40*/  VIADD R18, R53.reuse, 0xa9066899 ;  /* 0xa906689935127836 */ /* 0x040fe40000000000 */
[----:B------:R-:W-:-:S03]  /*ab50*/  VIADD R21, R53, 0x646e171e ;  /* 0x646e171e35157836 */ /* 0x000fc60000000000 */
[----:B------:R-:W-:-:S05]  /*ab60*/  LOP3.LUT R18, R18, R162, R165, 0x96, !PT ;  /* 0x000000a212127212 */ /* 0x000fca00078e96a5 */
[----:B------:R-:W-:Y:S01]  /*ab70*/  IMAD.WIDE.U32 R162, R18, -0x326172a9, RZ ;  /* 0xcd9e8d5712a27825 */ /* 0x000fe200078e00ff */
[----:B------:R-:W-:-:S04]  /*ab80*/  IADD3 R18, PT, PT, R52, -0x4ab325aa, RZ ;  /* 0xb54cda5634127810 */ /* 0x000fc80007ffe0ff */
[----:B------:R-:W-:Y:S01]  /*ab90*/  LOP3.LUT R18, R18, R22, R163, 0x96, !PT ;  /* 0x0000001612127212 */ /* 0x000fe200078e96a3 */
[----:B------:R-:W-:-:S05]  /*aba0*/  IMAD.WIDE.U32 R22, R23, -0x2daee0ad, RZ ;  /* 0xd2511f5317167825 */ /* 0x000fca00078e00ff */
        /* <DEDUP_REMOVED lines=16> */
[----:B------:R-:W-:Y:S02]  /*acb0*/  LOP3.LUT R22, R21, R22, R165, 0x96, !PT ;  /* 0x0000001615167212 */ /* 0x000fe400078e96a5 */
[----:B------:R-:W-:Y:S01]  /*acc0*/  MOV R21, R160 ;  /* 0x000000a000157202 */ /* 0x000fe20000000f00 */
[----:B------:R-:W-:Y:S02]  /*acd0*/  VIADD R18, R53, 0x96a522ad ;  /* 0x96a522ad35127836 */ /* 0x000fe40000000000 */
[----:B------:R-:W-:-:S03]  /*ace0*/  IMAD.MOV.U32 R160, RZ, RZ, R162 ;  /* 0x000000ffffa07224 */ /* 0x000fc600078e00a2 */
[----:B------:R-:W-:Y:S01]  /*acf0*/  LOP3.LUT R23, R18, R166, R163, 0x96, !PT ;  /* 0x000000a612177212 */ /* 0x000fe200078e96a3 */
[----:B------:R-:W-:-:S07]  /*ad00*/  IMAD.MOV.U32 R18, RZ, RZ, R164 ;  /* 0x000000ffff127224 */ /* 0x000fce00078e00a4 */
.L_x_8963:
[----:B------:R-:W-:Y:S05]  /*ad10*/  BSYNC.RECONVERGENT B1 ;  /* 0x0000000000017941 */ /* 0x000fea0003800200 */
.L_x_8962:
[----:B------:R-:W-:Y:S01]  /*ad20*/  I2FP.F32.U32 R21, R21 ;  /* 0x0000001500157245 */ /* 0x000fe20000201000 */
[----:B------:R-:W-:Y:S01]  /*ad30*/  BSSY.RECONVERGENT B1, `(.L_x_8967) ;  /* 0x0000064000017945 */ /* 0x000fe20003800200 */
[----:B------:R-:W-:Y:S01]  /*ad40*/  ISETP.NE.AND P2, PT, R107, 0x1, PT ;  /* 0x000000016b00780c */ /* 0x000fe20003f45270 */
[----:B------:R-:W-:Y:S01]  /*ad50*/  IMAD.MOV.U32 R46, RZ, RZ, 0x2 ;  /* 0x00000002ff2e7424 */ /* 0x000fe200078e00ff */
[----:B------:R-:W-:Y:S01]  /*ad60*/  LOP3.LUT R25, R25, 0xfffffffb, RZ, 0xc0, !PT ;  /* 0xfffffffb19197812 */ /* 0x000fe200078ec0ff */
[----:B------:R-:W-:Y:S01]  /*ad70*/  FFMA.FTZ R21, R21, R208, 1.1641532182693481445e-10 ;  /* 0x2f00000015157423 */ /* 0x000fe200000100d0 */
[----:B------:R-:W-:-:S04]  /*ad80*/  MOV R45, R18 ;  /* 0x00000012002d7202 */ /* 0x000fc80000000f00 */
        /* <DEDUP_REMOVED lines=19> */
.L_x_8969:
        /* <DEDUP_REMOVED lines=13> */
.L_x_8971:
[----:B------:R-:W-:Y:S05]  /*af90*/  BSYNC.RECONVERGENT B2 ;  /* 0x0000000000027941 */ /* 0x000fea0003800200 */
.L_x_8970:
[----:B------:R-:W-:Y:S01]  /*afa0*/  LOP3.LUT R18, R17, R165, R53, 0x96, !PT ;  /* 0x000000a511127212 */ /* 0x000fe200078e9635 */
[----:B------:R-:W-:Y:S01]  /*afb0*/  IMAD.WIDE.U32 R22, R24, -0x326172a9, RZ ;  /* 0xcd9e8d5718167825 */ /* 0x000fe200078e00ff */
[----:B------:R-:W-:-:S03]  /*afc0*/  IADD3 R45, PT, PT, R52, -0x61c88647, RZ ;  /* 0x9e3779b9342d7810 */ /* 0x000fc60007ffe0ff */
[----:B------:R-:W-:Y:S02]  /*afd0*/  HFMA2 R46, -RZ, RZ, 0, 0 ;  /* 0x00000000ff2e7431 */ /* 0x000fe400000001ff */
        /* <DEDUP_REMOVED lines=18> */
[----:B------:R-:W-:-:S04]  /*b100*/  VIADD R23, R53, 0xed9eba14 ;  /* 0xed9eba1435177836 */ /* 0x000fc80000000000 */
[----:B------:R-:W-:Y:S01]  /*b110*/  IMAD.WIDE.U32 R164, R18, -0x326172a9, RZ ;  /* 0xcd9e8d5712a47825 */ /* 0x000fe200078e00ff */
[----:B------:R-:W-:-:S04]  /*b120*/  IADD3 R18, PT, PT, R52, 0x78dde6e4, RZ ;  /* 0x78dde6e434127810 */ /* 0x000fc80007ffe0ff */
[----:B------:R-:W-:Y:S01]  /*b130*/  LOP3.LUT R18, R18, R162, R165, 0x96, !PT ;  /* 0x000000a212127212 */ /* 0x000fe200078e96a5 */
[----:B------:R-:W-:-:S04]  /*b140*/  IMAD.WIDE.U32 R162, R45, -0x2daee0ad, RZ ;  /* 0xd2511f532da27825 */ /* 0x000fc800078e00ff */
[----:B------:R-:W-:Y:S01]  /*b150*/  VIADD R45, R52, 0x1715609d ;  /* 0x1715609d342d7836 */ /* 0x000fe20000000000 */
[----:B------:R-:W-:-:S05]  /*b160*/  LOP3.LUT R23, R23, R22, R163, 0x96, !PT ;  /* 0x0000001617177212 */ /* 0x000fca00078e96a3 */
[----:B------:R-:W-:-:S05]  /*b170*/  IMAD.WIDE.U32 R22, R23, -0x326172a9, RZ ;  /* 0xcd9e8d5717167825 */ /* 0x000fca00078e00ff */
[----:B------:R-:W-:Y:S01]  /*b180*/  LOP3.LUT R23, R45, R164, R23, 0x96, !PT ;  /* 0x000000a42d177212 */ /* 0x000fe200078e9617 */
[----:B------:R-:W-:Y:S01]  /*b190*/  IMAD.WIDE.U32 R164, R18, -0x2daee0ad, RZ ;  /* 0xd2511f5312a47825 */ /* 0x000fe200078e00ff */
[----:B------:R-:W-:-:S03]  /*b1a0*/  IADD3 R18, PT, PT, R53, -0x56f99767, RZ ;  /* 0xa906689935127810 */ /* 0x000fc60007ffe0ff */
[----:B------:R-:W-:Y:S01]  /*b1b0*/  VIADD R45, R53, 0x646e171e ;  /* 0x646e171e352d7836 */ /* 0x000fe20000000000 */
[----:B------:R-:W-:-:S05]  /*b1c0*/  LOP3.LUT R18, R18, R162, R165, 0x96, !PT ;  /* 0x000000a212127212 */ /* 0x000fca00078e96a5 */
[----:B------:R-:W-:-:S04]  /*b1d0*/  IMAD.WIDE.U32 R162, R18, -0x326172a9, RZ ;  /* 0xcd9e8d5712a27825 */ /* 0x000fc800078e00ff */
[----:B------:R-:W-:-:S05]  /*b1e0*/  VIADD R18, R52, 0xb54cda56 ;  /* 0xb54cda5634127836 */ /* 0x000fca0000000000 */
[----:B------:R-:W-:Y:S01]  /*b1f0*/  LOP3.LUT R18, R18, R22, R163, 0x96, !PT ;  /* 0x0000001612127212 */ /* 0x000fe200078e96a3 */
[----:B------:R-:W-:-:S05]  /*b200*/  IMAD.WIDE.U32 R22, R23, -0x2daee0ad, RZ ;  /* 0xd2511f5317167825 */ /* 0x000fca00078e00ff */
[----:B------:R-:W-:-:S05]  /*b210*/  LOP3.LUT R23, R45, R164, R23, 0x96, !PT ;  /* 0x000000a42d177212 */ /* 0x000fca00078e9617 */
[----:B------:R-:W-:Y:S01]  /*b220*/  IMAD.WIDE.U32 R164, R23, -0x326172a9, RZ ;  /* 0xcd9e8d5717a47825 */ /* 0x000fe200078e00ff */
[----:B------:R-:W-:-:S04]  /*b230*/  IADD3 R23, PT, PT, R52, 0x5384540f, RZ ;  /* 0x5384540f34177810 */ /* 0x000fc80007ffe0ff */
[----:B------:R-:W-:Y:S01]  /*b240*/  LOP3.LUT R45, R23, R162, R165, 0x96, !PT ;  /* 0x000000a2172d7212 */ /* 0x000fe200078e96a5 */
[----:B------:R-:W-:-:S04]  /*b250*/  IMAD.WIDE.U32 R162, R18, -0x2daee0ad, RZ ;  /* 0xd2511f5312a27825 */ /* 0x000fc800078e00ff */
[----:B------:R-:W-:Y:S02]  /*b260*/  VIADD R18, R53, 0x1fd5c5a3 ;  /* 0x1fd5c5a335127836 */ /* 0x000fe40000000000 */
[----:B------:R-:W-:-:S03]  /*b270*/  IMAD.WIDE.U32 R166, R45, -0x2daee0ad, RZ ;  /* 0xd2511f532da67825 */ /* 0x000fc600078e00ff */
[----:B------:R-:W-:Y:S01]  /*b280*/  LOP3.LUT R18, R18, R22, R163, 0x96, !PT ;  /* 0x0000001612127212 */ /* 0x000fe200078e96a3 */
[----:B------:R-:W-:-:S04]  /*b290*/  IMAD.MOV.U32 R45, RZ, RZ, R160 ;  /* 0x000000ffff2d7224 */ /* 0x000fc800078e00a0 */
[----:B------:R-:W-:-:S04]  /*b2a0*/  IMAD.WIDE.U32 R22, R18, -0x326172a9, RZ ;  /* 0xcd9e8d5712167825 */ /* 0x000fc800078e00ff */
[----:B------:R-:W-:-:S05]  /*b2b0*/  VIADD R18, R52, 0xf1bbcdc8 ;  /* 0xf1bbcdc834127836 */ /* 0x000fca0000000000 */
[----:B------:R-:W-:Y:S02]  /*b2c0*/  LOP3.LUT R18, R18, R164, R23, 0x96, !PT ;  /* 0x000000a412127212 */ /* 0x000fe400078e9617 */
[----:B------:R-:W-:-:S04]  /*b2d0*/  IADD3 R23, PT, PT, R53, -0x24c28bd8, RZ ;  /* 0xdb3d742835177810 */ /* 0x000fc80007ffe0ff */
[----:B------:R-:W-:Y:S01]  /*b2e0*/  LOP3.LUT R23, R23, R162, R167, 0x96, !PT ;  /* 0x000000a217177212 */ /* 0x000fe200078e96a7 */
[----:B------:R-:W-:-:S04]  /*b2f0*/  IMAD.WIDE.U32 R162, R18, -0x2daee0ad, RZ ;  /* 0xd2511f5312a27825 */ /* 0x000fc800078e00ff */
[----:B------:R-:W-:-:S04]  /*b300*/  IMAD.WIDE.U32 R164, R23, -0x326172a9, RZ ;  /* 0xcd9e8d5717a47825 */ /* 0x000fc800078e00ff */
[----:B------:R-:W-:Y:S02]  /*b310*/  VIADD R23, R52, 0x8ff34781 ;  /* 0x8ff3478134177836 */ /* 0x000fe40000000000 */
[----:B------:R-:W-:Y:S02]  /*b320*/  VIADD R18, R53, 0x96a522ad ;  /* 0x96a522ad35127836 */ /* 0x000fe40000000000 */
[----:B------:R-:W-:Y:S01]  /*b330*/  IMAD.MOV.U32 R160, RZ, RZ, R162 ;  /* 0x000000ffffa07224 */ /* 0x000fe200078e00a2 */
[----:B------:R-:W-:Y:S02]  /*b340*/  LOP3.LUT R22, R23, R22, R165, 0x96, !PT ;  /* 0x0000001617167212 */ /* 0x000fe400078e96a5 */
[----:B------:R-:W-:Y:S02]  /*b350*/  LOP3.LUT R23, R18, R166, R163, 0x96, !PT ;  /* 0x000000a612177212 */ /* 0x000fe400078e96a3 */
[----:B------:R-:W-:-:S07]  /*b360*/  MOV R18, R164 ;  /* 0x000000a400127202 */ /* 0x000fce0000000f00 */
.L_x_8968:
[----:B------:R-:W-:Y:S05]  /*b370*/  BSYNC.RECONVERGENT B1 ;  /* 0x0000000000017941 */ /* 0x000fea0003800200 */
.L_x_8967:
[----:B------:R-:W-:Y:S01]  /*b380*/  I2FP.F32.U32 R45, R45 ;  /* 0x0000002d002d7245 */ /* 0x000fe20000201000 */
[----:B------:R-:W-:Y:S01]  /*b390*/  IMAD.U32 R21, R21, 0x10000, RZ ;  /* 0x0001000015157824 */ /* 0x000fe200078e00ff */
[----:B------:R-:W-:Y:S01]  /*b3a0*/  LOP3.LUT R25, R25, 0xfffffffd, RZ, 0xc0, !PT ;  /* 0xfffffffd19197812 */ /* 0x000fe200078ec0ff */
[----:B------:R-:W-:Y:S01]  /*b3b0*/  BSSY.RECONVERGENT B1, `(.L_x_8972) ;  /* 0x0000062000017945 */ /* 0x000fe20003800200 */
[----:B------:R-:W-:Y:S02]  /*b3c0*/  HFMA2 R107, -RZ, RZ, 0, 1.1920928955078125e-07 ;  /* 0x00000002ff6b7431 */ /* 0x000fe400000001ff */
[----:B------:R-:W-:-:S05]  /*b3d0*/  FFMA.FTZ R45, R45, R208, 1.1641532182693481445e-10 ;  /* 0x2f0000002d2d7423 */ /* 0x000fca00000100d0 */
[----:B------:R-:W-:Y:S01]  /*b3e0*/  FSETP.GTU.FTZ.AND P2, PT, R45, R171, PT ;  /* 0x000000ab2d00720b */ /* 0x000fe20003f5c000 */
[----:B------:R-:W-:Y:S01]  /*b3f0*/  FMUL.FTZ R45, R21, R170 ;  /* 0x000000aa152d7220 */ /* 0x000fe20000410000 */
[----:B------:R-:W-:-:S04]  /*b400*/  @P1 PRMT R21, R57, 0x7632, R21 ;  /* 0x0000763239151816 */ /* 0x000fc80000000015 */
        /* <DEDUP_REMOVED lines=17> */
.L_x_8974:
        /* <DEDUP_REMOVED lines=13> */
.L_x_8976:
[----:B------:R-:W-:Y:S05]  /*b5f0*/  BSYNC.RECONVERGENT B2 ;  /* 0x0000000000027941 */ /* 0x000fea0003800200 */
.L_x_8975:
[----:B------:R-:W-:Y:S01]  /*b600*/  LOP3.LUT R18, R17, R165, R53, 0x96, !PT ;  /* 0x000000a511127212 */ /* 0x000fe200078e9635 */
[----:B------:R-:W-:-:S04]  /*b610*/  IMAD.WIDE.U32 R22, R24, -0x326172a9, RZ ;  /* 0xcd9e8d5718167825 */ /* 0x000fc800078e00ff */
[----:B------:R-:W-:Y:S02]  /*b620*/  VIADD R21, R52, 0x9e3779b9 ;  /* 0x9e3779b934157836 */ /* 0x000fe40000000000 */
[----:B------:R-:W-:Y:S01]  /*b630*/  IMAD.WIDE.U32 R162, R18, -0x326172a9, RZ ;  /* 0xcd9e8d5712a27825 */ /* 0x000fe200078e00ff */
[----:B------:R-:W-:-:S03]  /*b640*/  LOP3.LUT R18, R19, R23, R52, 0x96, !PT ;  /* 0x0000001713127212 */ /* 0x000fc600078e9634 */
[----:B------:R-:W-:Y:S01]  /*b650*/  IMAD.MOV.U32 R107, RZ, RZ, RZ ;  /* 0x000000ffff6b7224 */ /* 0x000fe200078e00ff */
        /* <DEDUP_REMOVED lines=41> */
[----:B------:R-:W-:-:S04]  /*b8f0*/  VIADD R21, R53, 0xdb3d7428 ;  /* 0xdb3d742835157836 */ /* 0x000fc80000000000 */
[----:B------:R-:W-:Y:S01]  /*b900*/  IMAD.WIDE.U32 R22, R18, -0x326172a9, RZ ;  /* 0xcd9e8d5712167825 */ /* 0x000fe200078e00ff */
[----:B------:R-:W-:Y:S02]  /*b910*/  IADD3 R18, PT, PT, R52, -0xe443238, RZ ;  /* 0xf1bbcdc834127810 */ /* 0x000fe40007ffe0ff */
[----:B------:R-:W-:Y:S02]  /*b920*/  LOP3.LUT R21, R21, R162, R167, 0x96, !PT ;  /* 0x000000a215157212 */ /* 0x000fe400078e96a7 */
[----:B------:R-:W-:-:S03]  /*b930*/  LOP3.LUT R18, R18, R164, R23, 0x96, !PT ;  /* 0x000000a412127212 */ /* 0x000fc600078e9617 */
[----:B------:R-:W-:-:S04]  /*b940*/  IMAD.WIDE.U32 R164, R21, -0x326172a9, RZ ;  /* 0xcd9e8d5715a47825 */ /* 0x000fc800078e00ff */
[----:B------:R-:W-:Y:S02]  /*b950*/  VIADD R21, R52, 0x8ff34781 ;  /* 0x8ff3478134157836 */ /* 0x000fe40000000000 */
[----:B------:R-:W-:Y:S01]  /*b960*/  IMAD.WIDE.U32 R162, R18, -0x2daee0ad, RZ ;  /* 0xd2511f5312a27825 */ /* 0x000fe200078e00ff */
[----:B------:R-:W-:Y:S02]  /*b970*/  IADD3 R18, PT, PT, R53, -0x695add53, RZ ;  /* 0x96a522ad35127810 */ /* 0x000fe40007ffe0ff */
[----:B------:R-:W-:Y:S01]  /*b980*/  LOP3.LUT R22, R21, R22, R165, 0x96, !PT ;  /* 0x0000001615167212 */ /* 0x000fe200078e96a5 */
[----:B------:R-:W-:Y:S01]  /*b990*/  IMAD.MOV.U32 R21, RZ, RZ, R160 ;  /* 0x000000ffff157224 */ /* 0x000fe200078e00a0 */
[----:B------:R-:W-:Y:S01]  /*b9a0*/  LOP3.LUT R23, R18, R166, R163, 0x96, !PT ;  /* 0x000000a612177212 */ /* 0x000fe200078e96a3 */
[----:B------:R-:W-:Y:S01]  /*b9b0*/  IMAD.MOV.U32 R18, RZ, RZ, R164 ;  /* 0x000000ffff127224 */ /* 0x000fe200078e00a4 */
[----:B------:R-:W-:-:S07]  /*b9c0*/  MOV R160, R162 ;  /* 0x000000a200a07202 */ /* 0x000fce0000000f00 */
.L_x_8973:
[----:B------:R-:W-:Y:S05]  /*b9d0*/  BSYNC.RECONVERGENT B1 ;  /* 0x0000000000017941 */ /* 0x000fea0003800200 */
.L_x_8972:
        /* <DEDUP_REMOVED lines=9> */
[----:B------:R-:W-:Y:S02]  /*ba70*/  FSEL R46, R46, RZ, !P2 ;  /* 0x000000ff2e2e7208 */ /* 0x000fe40005000000 */
[----:B------:R-:W-:-:S03]  /*ba80*/  PLOP3.LUT P2, PT, P2, PT, PT, 0x8, 0x80 ;  /* 0x000000000080781c */ /* 0x000fc6000174e170 */
[----:B------:R-:W-:Y:S01]  /*ba90*/  @P1 FADD.FTZ R46, R21, R46 ;  /* 0x0000002e152e1221 */ /* 0x000fe20000010000 */
[----:B------:R-:W-:Y:S01]  /*baa0*/  PRMT R21, R98, 0x7632, R21 ;  /* 0x0000763262157816 */ /* 0x000fe20000000015 */
        /* <DEDUP_REMOVED lines=11> */
.L_x_8979:
        /* <DEDUP_REMOVED lines=13> */
.L_x_8981:
[----:B------:R-:W-:Y:S05]  /*bc30*/  BSYNC.RECONVERGENT B2 ;  /* 0x0000000000027941 */ /* 0x000fea0003800200 */
.L_x_8980:
        /* <DEDUP_REMOVED lines=22> */
[----:B------:R-:W-:-:S03]  /*bda0*/  IADD3 R23, PT, PT, R53, -0x126145ec, RZ ;  /* 0xed9eba1435177810 */ /* 0x000fc60007ffe0ff */
[----:B------:R-:W-:-:S04]  /*bdb0*/  IMAD.WIDE.U32 R164, R18, -0x326172a9, RZ ;  /* 0xcd9e8d5712a47825 */ /* 0x000fc800078e00ff */
[----:B------:R-:W-:-:S05]  /*bdc0*/  VIADD R18, R52, 0x78dde6e4 ;  /* 0x78dde6e434127836 */ /* 0x000fca0000000000 */
[----:B------:R-:W-:Y:S01]  /*bdd0*/  LOP3.LUT R18, R18, R162, R165, 0x96, !PT ;  /* 0x000000a212127212 */ /* 0x000fe200078e96a5 */
[----:B------:R-:W-:-:S04]  /*bde0*/  IMAD.WIDE.U32 R162, R98, -0x2daee0ad, RZ ;  /* 0xd2511f5362a27825 */ /* 0x000fc800078e00ff */
[----:B------:R-:W-:Y:S01]  /*bdf0*/  VIADD R98, R52, 0x1715609d ;  /* 0x1715609d34627836 */ /* 0x000fe20000000000 */
[----:B------:R-:W-:-:S05]  /*be00*/  LOP3.LUT R23, R23, R22, R163, 0x96, !PT ;  /* 0x0000001617177212 */ /* 0x000fca00078e96a3 */
        /* <DEDUP_REMOVED lines=17> */
[----:B------:R-:W-:Y:S02]  /*bf20*/  LOP3.LUT R18, R18, R22, R163, 0x96, !PT ;  /* 0x0000001612127212 */ /* 0x000fe400078e96a3 */
[----:B------:R-:W-:-:S03]  /*bf30*/  MOV R98, R160 ;  /* 0x000000a000627202 */ /* 0x000fc60000000f00 */
[----:B------:R-:W-:-:S04]  /*bf40*/  IMAD.WIDE.U32 R22, R18, -0x326172a9, RZ ;  /* 0xcd9e8d5712167825 */ /* 0x000fc800078e00ff */
[----:B------:R-:W-:-:S05]  /*bf50*/  VIADD R18, R52, 0xf1bbcdc8 ;  /* 0xf1bbcdc834127836 */ /* 0x000fca0000000000 */
[----:B------:R-:W-:Y:S01]  /*bf60*/  LOP3.LUT R18, R18, R164, R23, 0x96, !PT ;  /* 0x000000a412127212 */ /* 0x000fe200078e9617 */
[----:B------:R-:W-:-:S05]  /*bf70*/  VIADD R23, R53, 0xdb3d7428 ;  /* 0xdb3d742835177836 */ /* 0x000fca0000000000 */
[----:B------:R-:W-:Y:S01]  /*bf80*/  LOP3.LUT R23, R23, R162, R167, 0x96, !PT ;  /* 0x000000a217177212 */ /* 0x000fe200078e96a7 */
[----:B------:R-:W-:-:S04]  /*bf90*/  IMAD.WIDE.U32 R162, R18, -0x2daee0ad, RZ ;  /* 0xd2511f5312a27825 */ /* 0x000fc800078e00ff */
[----:B------:R-:W-:Y:S01]  /*bfa0*/  IMAD.WIDE.U32 R164, R23, -0x326172a9, RZ ;  /* 0xcd9e8d5717a47825 */ /* 0x000fe200078e00ff */
[----:B------:R-:W-:-:S03]  /*bfb0*/  IADD3 R23, PT, PT, R52, -0x700cb87f, RZ ;  /* 0x8ff3478134177810 */ /* 0x000fc60007ffe0ff */
[----:B------:R-:W-:Y:S01]  /*bfc0*/  VIADD R18, R53, 0x96a522ad ;  /* 0x96a522ad35127836 */ /* 0x000fe20000000000 */
[----:B------:R-:W-:Y:S01]  /*bfd0*/  LOP3.LUT R22, R23, R22, R165, 0x96, !PT ;  /* 0x0000001617167212 */ /* 0x000fe200078e96a5 */
[----:B------:R-:W-:-:S03]  /*bfe0*/  IMAD.MOV.U32 R160, RZ, RZ, R162 ;  /* 0x000000ffffa07224 */ /* 0x000fc600078e00a2 */
[----:B------:R-:W-:Y:S01]  /*bff0*/  LOP3.LUT R23, R18, R166, R163, 0x96, !PT ;  /* 0x000000a612177212 */ /* 0x000fe200078e96a3 */
[----:B------:R-:W-:-:S07]  /*c000*/  IMAD.MOV.U32 R18, RZ, RZ, R164 ;  /* 0x000000ffff127224 */ /* 0x000fce00078e00a4 */
.L_x_8978:
[----:B------:R-:W-:Y:S05]  /*c010*/  BSYNC.RECONVERGENT B1 ;  /* 0x0000000000017941 */ /* 0x000fea0003800200 */
.L_x_8977:
[----:B------:R-:W-:Y:S01]  /*c020*/  I2FP.F32.U32 R98, R98 ;  /* 0x0000006200627245 */ /* 0x000fe20000201000 */
[----:B------:R-:W-:Y:S01]  /*c030*/  BSSY.RECONVERGENT B1, `(.L_x_8982) ;  /* 0x0000062000017945 */ /* 0x000fe20003800200 */
[----:B------:R-:W-:Y:S02]  /*c040*/  SHF.L.U32 R21, R21, 0x10, RZ ;  /* 0x0000001015157819 */ /* 0x000fe400000006ff */
[----:B------:R-:W-:Y:S01]  /*c050*/  ISETP.NE.AND P4, PT, R108, 0x1, PT ;  /* 0x000000016c00780c */ /* 0x000fe20003f85270 */
[----:B------:R-:W-:-:S05]  /*c060*/  FFMA.FTZ R98, R98, R208, 1.1641532182693481445e-10 ;  /* 0x2f00000062627423 */ /* 0x000fca00000100d0 */
[----:B------:R-:W-:Y:S01]  /*c070*/  FSETP.GTU.FTZ.AND P3, PT, R98, R171, PT ;  /* 0x000000ab6200720b */ /* 0x000fe20003f7c000 */
[----:B------:R-:W-:Y:S01]  /*c080*/  FMUL.FTZ R98, R21, R170 ;  /* 0x000000aa15627220 */ /* 0x000fe20000410000 */
[----:B------:R-:W-:-:S04]  /*c090*/  @P1 PRMT R21, R58, 0x7632, R21 ;  /* 0x000076323a151816 */ /* 0x000fc80000000015 */
[----:B------:R-:W-:Y:S01]  /*c0a0*/  FSEL R107, R98, RZ, !P3 ;  /* 0x000000ff626b7208 */ /* 0x000fe20005800000 */
[----:B------:R-:W-:Y:S01]  /*c0b0*/  @P1 IMAD.U32 R21, R21, 0x10000, RZ ;  /* 0x0001000015151824 */ /* 0x000fe200078e00ff */
[----:B------:R-:W-:Y:S01]  /*c0c0*/  PLOP3.LUT P3, PT, P3, PT, PT, 0x8, 0x80 ;  /* 0x000000000080781c */ /* 0x000fe20001f6e170 */
[----:B------:R-:W-:Y:S02]  /*c0d0*/  IMAD.MOV.U32 R98, RZ, RZ, 0x2 ;  /* 0x00000002ff627424 */ /* 0x000fe400078e00ff */
        /* <DEDUP_REMOVED lines=12> */
.L_x_8984:
        /* <DEDUP_REMOVED lines=13> */
.L_x_8986:
[----:B------:R-:W-:Y:S05]  /*c270*/  BSYNC.RECONVERGENT B2 ;  /* 0x0000000000027941 */ /* 0x000fea0003800200 */
.L_x_8985:
        /* <DEDUP_REMOVED lines=22> */
[----:B------:R-:W-:Y:S01]  /*c3e0*/  IMAD.WIDE.U32 R164, R18, -0x326172a9, RZ ;  /* 0xcd9e8d5712a47825 */ /* 0x000fe200078e00ff */
[----:B------:R-:W-:-:S04]  /*c3f0*/  IADD3 R18, PT, PT, R52, 0x78dde6e4, RZ ;  /* 0x78dde6e434127810 */ /* 0x000fc80007ffe0ff */
        /* <DEDUP_REMOVED lines=21> */
[----:B------:R-:W-:Y:S01]  /*c550*/  IMAD.WIDE.U32 R166, R21, -0x2daee0ad, RZ ;  /* 0xd2511f5315a67825 */ /* 0x000fe200078e00ff */
[----:B------:R-:W-:Y:S02]  /*c560*/  IADD3 R21, PT, PT, R53, -0x24c28bd8, RZ ;  /* 0xdb3d742835157810 */ /* 0x000fe40007ffe0ff */
[----:B------:R-:W-:Y:S02]  /*c570*/  LOP3.LUT R18, R18, R22, R163, 0x96, !PT ;  /* 0x0000001612127212 */ /* 0x000fe400078e96a3 */
[----:B------:R-:W-:-:S03]  /*c580*/  LOP3.LUT R21, R21, R162, R167, 0x96, !PT ;  /* 0x000000a215157212 */ /* 0x000fc600078e96a7 */
[----:B------:R-:W-:-:S04]  /*c590*/  IMAD.WIDE.U32 R22, R18, -0x326172a9, RZ ;  /* 0xcd9e8d5712167825 */ /* 0x000fc800078e00ff */
[----:B------:R-:W-:-:S05]  /*c5a0*/  VIADD R18, R52, 0xf1bbcdc8 ;  /* 0xf1bbcdc834127836 */ /* 0x000fca0000000000 */
[----:B------:R-:W-:Y:S01]  /*c5b0*/  LOP3.LUT R18, R18, R164, R23, 0x96, !PT ;  /* 0x000000a412127212 */ /* 0x000fe200078e9617 */
[----:B------:R-:W-:-:S04]  /*c5c0*/  IMAD.WIDE.U32 R164, R21, -0x326172a9, RZ ;  /* 0xcd9e8d5715a47825 */ /* 0x000fc800078e00ff */
[----:B------:R-:W-:Y:S02]  /*c5d0*/  VIADD R21, R52, 0x8ff34781 ;  /* 0x8ff3478134157836 */ /* 0x000fe40000000000 */
[----:B------:R-:W-:-:S03]  /*c5e0*/  IMAD.WIDE.U32 R162, R18, -0x2daee0ad, RZ ;  /* 0xd2511f5312a27825 */ /* 0x000fc600078e00ff */
[----:B------:R-:W-:Y:S01]  /*c5f0*/  LOP3.LUT R22, R21, R22, R165, 0x96, !PT ;  /* 0x0000001615167212 */ /* 0x000fe200078e96a5 */
[----:B------:R-:W-:Y:S02]  /*c600*/  VIADD R18, R53, 0x96a522ad ;  /* 0x96a522ad35127836 */ /* 0x000fe40000000000 */
[----:B------:R-:W-:Y:S02]  /*c610*/  IMAD.MOV.U32 R21, RZ, RZ, R160 ;  /* 0x000000ffff157224 */ /* 0x000fe400078e00a0 */
[----:B------:R-:W-:Y:S01]  /*c620*/  IMAD.MOV.U32 R160, RZ, RZ, R162 ;  /* 0x000000ffffa07224 */ /* 0x000fe200078e00a2 */
[----:B------:R-:W-:Y:S02]  /*c630*/  LOP3.LUT R23, R18, R166, R163, 0x96, !PT ;  /* 0x000000a612177212 */ /* 0x000fe400078e96a3 */
[----:B------:R-:W-:-:S07]  /*c640*/  MOV R18, R164 ;  /* 0x000000a400127202 */ /* 0x000fce0000000f00 */
.L_x_8983:
[----:B------:R-:W-:Y:S05]  /*c650*/  BSYNC.RECONVERGENT B1 ;  /* 0x0000000000017941 */ /* 0x000fea0003800200 */
.L_x_8982:
        /* <DEDUP_REMOVED lines=24> */
.L_x_8989:
        /* <DEDUP_REMOVED lines=13> */
.L_x_8991:
[----:B------:R-:W-:Y:S05]  /*c8b0*/  BSYNC.RECONVERGENT B2 ;  /* 0x0000000000027941 */ /* 0x000fea0003800200 */
.L_x_8990:
        /* <DEDUP_REMOVED lines=52> */
[----:B------:R-:W-:Y:S01]  /*cc00*/  IMAD.WIDE.U32 R98, R18, -0x2daee0ad, RZ ;  /* 0xd2511f5312627825 */ /* 0x000fe200078e00ff */
[----:B------:R-:W-:-:S03]  /*cc10*/  IADD3 R18, PT, PT, R53, -0x695add53, RZ ;  /* 0x96a522ad35127810 */ /* 0x000fc60007ffe0ff */
[----:B------:R-:W-:Y:S01]  /*cc20*/  VIADD R21, R52, 0x8ff34781 ;  /* 0x8ff3478134157836 */ /* 0x000fe20000000000 */
[----:B------:R-:W-:Y:S01]  /*cc30*/  LOP3.LUT R23, R18, R164, R99, 0x96, !PT ;  /* 0x000000a412177212 */ /* 0x000fe200078e9663 */
[----:B------:R-:W-:Y:S01]  /*cc40*/  IMAD.MOV.U32 R99, RZ, RZ, R160 ;  /* 0x000000ffff637224 */ /* 0x000fe200078e00a0 */
[----:B------:R-:W-:Y:S01]  /*cc50*/  MOV R160, R98 ;  /* 0x0000006200a07202 */ /* 0x000fe20000000f00 */
[----:B------:R-:W-:Y:S01]  /*cc60*/  IMAD.MOV.U32 R18, RZ, RZ, R162 ;  /* 0x000000ffff127224 */ /* 0x000fe200078e00a2 */
[----:B------:R-:W-:Y:S01]  /*cc70*/  LOP3.LUT R22, R21, R22, R163, 0x96, !PT ;  /* 0x0000001615167212 */ /* 0x000fe200078e96a3 */
[----:B------:R-:W-:-:S07]  /*cc80*/  IMAD.MOV.U32 R21, RZ, RZ, RZ ;  /* 0x000000ffff157224 */ /* 0x000fce00078e00ff */
.L_x_8988:
[----:B------:R-:W-:Y:S05]  /*cc90*/  BSYNC.RECONVERGENT B1 ;  /* 0x0000000000017941 */ /* 0x000fea0003800200 */
.L_x_8987:
        /* <DEDUP_REMOVED lines=16> */
.L_x_8951:
        /* <DEDUP_REMOVED lines=16> */
.L_x_8995:
        /* <DEDUP_REMOVED lines=13> */
.L_x_8997:
[----:B------:R-:W-:Y:S05]  /*cf70*/  BSYNC.RECONVERGENT B2 ;  /* 0x0000000000027941 */ /* 0x000fea0003800200 */
.L_x_8996:
        /* <DEDUP_REMOVED lines=25> */
[----:B------:R-:W-:-:S05]  /*d110*/  IMAD.WIDE.U32 R10, R11, -0x2daee0ad, RZ ;  /* 0xd2511f530b0a7825 */ /* 0x000fca00078e00ff */
[----:B------:R-:W-:Y:S01]  /*d120*/  LOP3.LUT R9, R9, R8, R11, 0x96, !PT ;  /* 0x0000000809097212 */ /* 0x000fe200078e960b */
[----:B------:R-:W-:-:S04]  /*d130*/  VIADD R11, R52, 0x1715609d ;  /* 0x1715609d340b7836 */ /* 0x000fc80000000000 */
[----:B------:R-:W-:-:S05]  /*d140*/  IMAD.WIDE.U32 R8, R9, -0x326172a9, RZ ;  /* 0xcd9e8d5709087825 */ /* 0x000fca00078e00ff */
        /* <DEDUP_REMOVED lines=22> */
[----:B------:R-:W-:-:S03]  /*d2b0*/  IADD3 R9, PT, PT, R52, -0x700cb87f, RZ ;  /* 0x8ff3478134097810 */ /* 0x000fc60007ffe0ff */
[----:B------:R-:W-:-:S04]  /*d2c0*/  IMAD.WIDE.U32 R10, R10, -0x326172a9, RZ ;  /* 0xcd9e8d570a0a7825 */ /* 0x000fc800078e00ff */
[----:B------:R-:W-:Y:S01]  /*d2d0*/  IMAD.MOV.U32 R18, RZ, RZ, R10 ;  /* 0x000000ffff127224 */ /* 0x000fe200078e000a */
[----:B------:R-:W-:Y:S01]  /*d2e0*/  LOP3.LUT R22, R9, R8, R11, 0x96, !PT ;  /* 0x0000000809167212 */ /* 0x000fe200078e960b */
[----:B------:R-:W-:-:S04]  /*d2f0*/  IMAD.WIDE.U32 R8, R7, -0x2daee0ad, RZ ;  /* 0xd2511f5307087825 */ /* 0x000fc800078e00ff */
[----:B------:R-:W-:Y:S01]  /*d300*/  VIADD R7, R53, 0x96a522ad ;  /* 0x96a522ad35077836 */ /* 0x000fe20000000000 */
[----:B------:R-:W-:-:S04]  /*d310*/  MOV R160, R8 ;  /* 0x0000000800a07202 */ /* 0x000fc80000000f00 */
[----:B------:R-:W-:Y:S01]  /*d320*/  LOP3.LUT R23, R7, R12, R9, 0x96, !PT ;  /* 0x0000000c07177212 */ /* 0x000fe200078e9609 */
[----:B------:R-:W-:Y:S02]  /*d330*/  IMAD.MOV.U32 R7, RZ, RZ, R131 ;  /* 0x000000ffff077224 */ /* 0x000fe400078e0083 */
[----:B------:R-:W-:-:S07]  /*d340*/  IMAD.MOV.U32 R9, RZ, RZ, RZ ;  /* 0x000000ffff097224 */ /* 0x000fce00078e00ff */
.L_x_8994:
[----:B------:R-:W-:Y:S05]  /*d350*/  BSYNC.RECONVERGENT B1 ;  /* 0x0000000000017941 */ /* 0x000fea0003800200 */
.L_x_8993:
[----:B------:R-:W0:Y:S01]  /*d360*/  LDC R169, c[0x0][0x404] ;  /* 0x00010100ffa97b82 */ /* 0x000e220000000800 */
[----:B------:R-:W-:Y:S01]  /*d370*/  I2FP.F32.U32 R7, R7 ;  /* 0x0000000700077245 */ /* 0x000fe20000201000 */
[----:B------:R-:W-:Y:S01]  /*d380*/  HFMA2 R170, -RZ, RZ, 0.1171875, 0 ;  /* 0x2f800000ffaa7431 */ /* 0x000fe200000001ff */
[----:B------:R-:W-:Y:S01]  /*d390*/  ISETP.NE.AND P3, PT, R9, 0x1, PT ;  /* 0x000000010900780c */ /* 0x000fe20003f65270 */
[----:B------:R-:W-:Y:S01]  /*d3a0*/  BSSY.RECONVERGENT B1, `(.L_x_8998) ;  /* 0x0000061000017945 */ /* 0x000fe20003800200 */
[----:B------:R-:W-:Y:S02]  /*d3b0*/  LOP3.LUT R25, R25, 0xffffffef, RZ, 0xc0, !PT ;  /* 0xffffffef19197812 */ /* 0x000fe400078ec0ff */
[----:B------:R-:W-:Y:S01]  /*d3c0*/  FFMA.FTZ R7, R7, R170, 1.1641532182693481445e-10 ;  /* 0x2f00000007077423 */ /* 0x000fe200000100aa */
[----:B------:R-:W1:Y:S01]  /*d3d0*/  LDC R123, c[0x0][0x408] ;  /* 0x00010200ff7b7b82 */ /* 0x000e620000000800 */
[----:B------:R-:W-:-:S03]  /*d3e0*/  MOV R10, R18 ;  /* 0x00000012000a7202 */ /* 0x000fc60000000f00 */
[----:B0-----:R-:W-:Y:S01]  /*d3f0*/  FSETP.GTU.FTZ.AND P2, PT, R7, R169, PT ;  /* 0x000000a90700720b */ /* 0x001fe20003f5c000 */
[----:B-----5:R-:W-:-:S03]  /*d400*/  IMAD.U32 R7, R96, 0x10000, RZ ;  /* 0x0001000060077824 */ /* 0x020fc600078e00ff */
[----:B------:R-:W-:Y:S01]  /*d410*/  PLOP3.LUT P4, PT, P2, PT, PT, 0x8, 0x80 ;  /* 0x000000000080781c */ /* 0x000fe2000178e170 */
[----:B-1----:R-:W-:Y:S01]  /*d420*/  FMUL.FTZ R8, R7, R123 ;  /* 0x0000007b07087220 */ /* 0x002fe20000410000 */
[----:B------:R-:W-:-:S04]  /*d430*/  PRMT R7, R96, 0x7632, R7 ;  /* 0x0000763260077816 */ /* 0x000fc80000000007 */
[----:B------:R-:W-:Y:S01]  /*d440*/  FSEL R14, R8, RZ, !P2 ;  /* 0x000000ff080e7208 */ /* 0x000fe20005000000 */
[----:B------:R-:W-:-:S06]  /*d450*/  IMAD.MOV.U32 R8, RZ, RZ, 0x2 ;  /* 0x00000002ff087424 */ /* 0x000fcc00078e00ff */
        /* <DEDUP_REMOVED lines=10> */
.L_x_9000:
        /* <DEDUP_REMOVED lines=13> */
.L_x_9002:
[----:B------:R-:W-:Y:S05]  /*d5d0*/  BSYNC.RECONVERGENT B2 ;  /* 0x0000000000027941 */ /* 0x000fea0003800200 */
.L_x_9001:
        /* <DEDUP_REMOVED lines=55> */
[----:B------:R-:W-:-:S03]  /*d950*/  MOV R18, R10 ;  /* 0x0000000a00127202 */ /* 0x000fc60000000f00 */
[----:B------:R-:W-:Y:S02]  /*d960*/  VIADD R11, R53, 0x96a522ad ;  /* 0x96a522ad350b7836 */ /* 0x000fe40000000000 */
[----:B------:R-:W-:Y:S02]  /*d970*/  IMAD.MOV.U32 R10, RZ, RZ, R160 ;  /* 0x000000ffff0a7224 */ /* 0x000fe400078e00a0 */
[----:B------:R-:W-:Y:S02]  /*d980*/  IMAD.MOV.U32 R160, RZ, RZ, R8 ;  /* 0x000000ffffa07224 */ /* 0x000fe400078e0008 */
[----:B------:R-:W-:Y:S01]  /*d990*/  HFMA2 R8, -RZ, RZ, 0, 0 ;  /* 0x00000000ff087431 */ /* 0x000fe200000001ff */
[----:B------:R-:W-:-:S07]  /*d9a0*/  LOP3.LUT R23, R11, R12, R9, 0x96, !PT ;  /* 0x0000000c0b177212 */ /* 0x000fce00078e9609 */
.L_x_8999:
[----:B------:R-:W-:Y:S05]  /*d9b0*/  BSYNC.RECONVERGENT B1 ;  /* 0x0000000000017941 */ /* 0x000fea0003800200 */
.L_x_8998:
[----:B------:R-:W-:Y:S01]  /*d9c0*/  I2FP.F32.U32 R9, R10 ;  /* 0x0000000a00097245 */ /* 0x000fe20000201000 */
[----:B------:R-:W-:Y:S01]  /*d9d0*/  @P1 IMAD.U32 R10, R56, 0x10000, RZ ;  /* 0x00010000380a1824 */ /* 0x000fe200078e00ff */
[----:B------:R-:W-:Y:S01]  /*d9e0*/  ISETP.NE.AND P3, PT, R8, 0x1, PT ;  /* 0x000000010800780c */ /* 0x000fe20003f65270 */
[----:B------:R-:W-:Y:S02]  /*d9f0*/  BSSY.RECONVERGENT B1, `(.L_x_9003) ;  /* 0x0000062000017945 */ /* 0x000fe40003800200 */
[----:B------:R-:W-:-:S05]  /*da00*/  FFMA.FTZ R9, R9, R170, 1.1641532182693481445e-10 ;  /* 0x2f00000009097423 */ /* 0x000fca00000100aa */
[----:B------:R-:W-:Y:S01]  /*da10*/  FSETP.GTU.FTZ.AND P2, PT, R9, R169, PT ;  /* 0x000000a90900720b */ /* 0x000fe20003f5c000 */
[----:B------:R-:W-:-:S04]  /*da20*/  IMAD.U32 R9, R60, 0x10000, RZ ;  /* 0x000100003c097824 */ /* 0x000fc800078e00ff */
[----:B------:R-:W-:-:S05]  /*da30*/  FMUL.FTZ R9, R9, R123 ;  /* 0x0000007b09097220 */ /* 0x000fca0000410000 */
[----:B------:R-:W-:-:S05]  /*da40*/  FSEL R9, R9, RZ, !P2 ;  /* 0x000000ff09097208 */ /* 0x000fca0005000000 */
[----:B------:R-:W-:-:S04]  /*da50*/  FADD.FTZ R9, R14, R9 ;  /* 0x000000090e097221 */ /* 0x000fc80000010000 */
[----:B------:R-:W-:Y:S01]  /*da60*/  @P1 FADD.FTZ R15, R10, R9 ;  /* 0x000000090a0f1221 */ /* 0x000fe20000010000 */
[----:B------:R-:W-:Y:S01]  /*da70*/  @!P1 MOV R15, R9 ;  /* 0x00000009000f9202 */ /* 0x000fe20000000f00 */
[----:B------:R-:W-:Y:S01]  /*da80*/  IMAD.MOV.U32 R10, RZ, RZ, 0x2 ;  /* 0x00000002ff0a7424 */ /* 0x000fe200078e00ff */
[----:B------:R-:W-:Y:S02]  /*da90*/  SEL R9, RZ, 0x1, P2 ;  /* 0x00000001ff097807 */ /* 0x000fe40001000000 */
[----:B------:R-:W-:Y:S02]  /*daa0*/  F2FP.BF16.F32.PACK_AB R96, RZ, R15 ;  /* 0x0000000fff60723e */ /* 0x000fe400000010ff */
[----:B------:R-:W-:Y:S01]  /*dab0*/  PRMT R14, R9, 0x7610, R14 ;  /* 0x00007610090e7816 */ /* 0x000fe2000000000e */
[----:B------:R-:W-:Y:S01]  /*dac0*/  IMAD.MOV.U32 R9, RZ, RZ, R18 ;  /* 0x000000ffff097224 */ /* 0x000fe200078e0012 */
        /* <DEDUP_REMOVED lines=9> */
.L_x_9005:
        /* <DEDUP_REMOVED lines=13> */
.L_x_9007:
[----:B------:R-:W-:Y:S05]  /*dc30*/  BSYNC.RECONVERGENT B2 ;  /* 0x0000000000027941 */ /* 0x000fea0003800200 */
.L_x_9006:
        /* <DEDUP_REMOVED lines=61> */
.L_x_9004:
[----:B------:R-:W-:Y:S05]  /*e010*/  BSYNC.RECONVERGENT B1 ;  /* 0x0000000000017941 */ /* 0x000fea0003800200 */
.L_x_9003:
[----:B------:R-:W-:Y:S01]  /*e020*/  I2FP.F32.U32 R8, R9 ;  /* 0x0000000900087245 */ /* 0x000fe20000201000 */
[----:B------:R-:W-:Y:S01]  /*e030*/  BSSY.RECONVERGENT B1, `(.L_x_9008) ;  /* 0x0000060000017945 */ /* 0x000fe20003800200 */
[----:B------:R-:W-:Y:S01]  /*e040*/  ISETP.NE.AND P3, PT, R10, 0x1, PT ;  /* 0x000000010a00780c */ /* 0x000fe20003f65270 */
[----:B------:R-:W-:Y:S01]  /*e050*/  IMAD.MOV.U32 R9, RZ, RZ, R18 ;  /* 0x000000ffff097224 */ /* 0x000fe200078e0012 */
[----:B------:R-:W-:Y:S01]  /*e060*/  SHF.L.U32 R7, R7, 0x10, RZ ;  /* 0x0000001007077819 */ /* 0x000fe200000006ff */
[----:B------:R-:W-:Y:S01]  /*e070*/  FFMA.FTZ R8, R8, R170, 1.1641532182693481445e-10 ;  /* 0x2f00000008087423 */ /* 0x000fe200000100aa */
[----:B------:R-:W-:-:S03]  /*e080*/  LOP3.LUT R25, R25, 0xfffffff7, RZ, 0xc0, !PT ;  /* 0xfffffff719197812 */ /* 0x000fc600078ec0ff */
[----:B------:R-:W-:Y:S01]  /*e090*/  FMUL.FTZ R7, R7, R123 ;  /* 0x0000007b07077220 */ /* 0x000fe20000410000 */
[----:B------:R-:W-:Y:S01]  /*e0a0*/  FSETP.GTU.FTZ.AND P2, PT, R8, R169, PT ;  /* 0x000000a90800720b */ /* 0x000fe20003f5c000 */
[----:B------:R-:W-:-:S03]  /*e0b0*/  IMAD.MOV.U32 R8, RZ, RZ, 0x2 ;  /* 0x00000002ff087424 */ /* 0x000fc600078e00ff */
        /* <DEDUP_REMOVED lines=12> */
.L_x_9010:
        /* <DEDUP_REMOVED lines=13> */
.L_x_9012:
[----:B------:R-:W-:Y:S05]  /*e250*/  BSYNC.RECONVERGENT B2 ;  /* 0x0000000000027941 */ /* 0x000fea0003800200 */
.L_x_9011:
        /* <DEDUP_REMOVED lines=61> */
.L_x_9009:
[----:B------:R-:W-:Y:S05]  /*e630*/  BSYNC.RECONVERGENT B1 ;  /* 0x0000000000017941 */ /* 0x000fea0003800200 */
.L_x_9008:
[----:B------:R-:W-:Y:S01]  /*e640*/  I2FP.F32.U32 R9, R9 ;  /* 0x0000000900097245 */ /* 0x000fe20000201000 */
[----:B------:R-:W-:Y:S01]  /*e650*/  BSSY.RECONVERGENT B1, `(.L_x_9013) ;  /* 0x0000066000017945 */ /* 0x000fe20003800200 */
[----:B------:R-:W-:Y:S01]  /*e660*/  ISETP.NE.AND P3, PT, R8, 0x1, PT ;  /* 0x000000010800780c */ /* 0x000fe20003f65270 */
[----:B------:R-:W-:Y:S02]  /*e670*/  HFMA2 R10, -RZ, RZ, 0, 1.1920928955078125e-07 ;  /* 0x00000002ff0a7431 */ /* 0x000fe400000001ff */
        /* <DEDUP_REMOVED lines=12> */
[----:B------:R-:W-:Y:S01]  /*e740*/  PRMT R13, R7, 0x7610, R13 ;  /* 0x00007610070d7816 */ /* 0x000fe2000000000d */
        /* <DEDUP_REMOVED lines=11> */
.L_x_9015:
        /* <DEDUP_REMOVED lines=13> */
.L_x_9017:
[----:B------:R-:W-:Y:S05]  /*e8d0*/  BSYNC.RECONVERGENT B2 ;  /* 0x0000000000027941 */ /* 0x000fea0003800200 */
.L_x_9016:
        /* <DEDUP_REMOVED lines=25> */
[----:B------:R-:W-:-:S05]  /*ea70*/  IMAD.WIDE.U32 R10, R11, -0x2daee0ad, RZ ;  /* 0xd2511f530b0a7825 */ /* 0x000fca00078e00ff */
[----:B------:R-:W-:Y:S02]  /*ea80*/  LOP3.LUT R9, R9, R8, R11, 0x96, !PT ;  /* 0x0000000809097212 */ /* 0x000fe400078e960b */
[----:B------:R-:W-:-:S03]  /*ea90*/  IADD3 R11, PT, PT, R52, 0x1715609d, RZ ;  /* 0x1715609d340b7810 */ /* 0x000fc60007ffe0ff */
        /* <DEDUP_REMOVED lines=15> */
[----:B------:R-:W-:Y:S02]  /*eb90*/  VIADD R7, R53, 0x1fd5c5a3 ;  /* 0x1fd5c5a335077836 */ /* 0x000fe40000000000 */
[----:B------:R-:W-:-:S03]  /*eba0*/  IMAD.WIDE.U32 R162, R12, -0x2daee0ad, RZ ;  /* 0xd2511f530ca27825 */ /* 0x000fc600078e00ff */
[----:B------:R-:W-:-:S05]  /*ebb0*/  LOP3.LUT R7, R7, R8, R11, 0x96, !PT ;  /* 0x0000000807077212 */ /* 0x000fca00078e960b */
[----:B------:R-:W-:Y:S01]  /*ebc0*/  IMAD.WIDE.U32 R8, R7, -0x326172a9, RZ ;  /* 0xcd9e8d5707087825 */ /* 0x000fe200078e00ff */
[----:B------:R-:W-:-:S04]  /*ebd0*/  IADD3 R7, PT, PT, R52, -0xe443238, RZ ;  /* 0xf1bbcdc834077810 */ /* 0x000fc80007ffe0ff */
        /* <DEDUP_REMOVED lines=13> */
.L_x_9014:
[----:B------:R-:W-:Y:S05]  /*ecb0*/  BSYNC.RECONVERGENT B1 ;  /* 0x0000000000017941 */ /* 0x000fea0003800200 */
.L_x_9013:
        /* <DEDUP_REMOVED lines=10> */
[----:B------:R-:W-:Y:S02]  /*ed60*/  FSEL R12, R7, RZ, !P3 ;  /* 0x000000ff070c7208 */ /* 0x000fe40005800000 */
[----:B------:R-:W-:Y:S02]  /*ed70*/  PLOP3.LUT P3, PT, P3, PT, PT, 0x8, 0x80 ;  /* 0x000000000080781c */ /* 0x000fe40001f6e170 */
[----:B------:R-:W-:-:S11]  /*ed80*/  PRMT R7, R97, 0x7632, R7 ;  /* 0x0000763261077816 */ /* 0x000fd60000000007 */
        /* <DEDUP_REMOVED lines=10> */
.L_x_9020:
        /* <DEDUP_REMOVED lines=13> */
.L_x_9022:
[----:B------:R-:W-:Y:S05]  /*ef00*/  BSYNC.RECONVERGENT B2 ;  /* 0x0000000000027941 */ /* 0x000fea0003800200 */
.L_x_9021:
        /* <DEDUP_REMOVED lines=10> */
[----:B------:R-:W-:-:S03]  /*efb0*/  IADD3 R11, PT, PT, R53, 0x76cf5d0a, RZ ;  /* 0x76cf5d0a350b7810 */ /* 0x000fc60007ffe0ff */
        /* <DEDUP_REMOVED lines=20> */
[----:B------:R-:W-:Y:S02]  /*f100*/  VIADD R11, R53, 0xa9066899 ;  /* 0xa9066899350b7836 */ /* 0x000fe40000000000 */
[----:B------:R-:W-:-:S03]  /*f110*/  VIADD R18, R52, 0xb54cda56 ;  /* 0xb54cda5634127836 */ /* 0x000fc60000000000 */
[----:B------:R-:W-:-:S05]  /*f120*/  LOP3.LUT R11, R11, R10, R23, 0x96, !PT ;  /* 0x0000000a0b0b7212 */ /* 0x000fca00078e9617 */
        /* <DEDUP_REMOVED lines=12> */
[C---:B------:R-:W-:Y:S01]  /*f1f0*/  VIADD R18, R52.reuse, 0x8ff34781 ;  /* 0x8ff3478134127836 */ /* 0x040fe20000000000 */
[----:B------:R-:W-:-:S03]  /*f200*/  IADD3 R11, PT, PT, R52, -0xe443238, RZ ;  /* 0xf1bbcdc8340b7810 */ /* 0x000fc60007ffe0ff */
[----:B------:R-:W-:-:S05]  /*f210*/  IMAD.WIDE.U32 R8, R9, -0x326172a9, RZ ;  /* 0xcd9e8d5709087825 */ /* 0x000fca00078e00ff */
[----:B------:R-:W-:Y:S01]  /*f220*/  LOP3.LUT R9, R11, R22, R9, 0x96, !PT ;  /* 0x000000160b097212 */ /* 0x000fe200078e9609 */
[----:B------:R-:W-:-:S05]  /*f230*/  VIADD R11, R53, 0xdb3d7428 ;  /* 0xdb3d7428350b7836 */ /* 0x000fca0000000000 */
[----:B------:R-:W-:-:S05]  /*f240*/  LOP3.LUT R11, R11, R10, R163, 0x96, !PT ;  /* 0x0000000a0b0b7212 */ /* 0x000fca00078e96a3 */
[----:B------:R-:W-:-:S05]  /*f250*/  IMAD.WIDE.U32 R10, R11, -0x326172a9, RZ ;  /* 0xcd9e8d570b0a7825 */ /* 0x000fca00078e00ff */
[----:B------:R-:W-:Y:S01]  /*f260*/  LOP3.LUT R22, R18, R8, R11, 0x96, !PT ;  /* 0x0000000812167212 */ /* 0x000fe200078e960b */
[----:B------:R-:W-:Y:S01]  /*f270*/  IMAD.WIDE.U32 R8, R9, -0x2daee0ad, RZ ;  /* 0xd2511f5309087825 */ /* 0x000fe200078e00ff */
[----:B------:R-:W-:-:S03]  /*f280*/  IADD3 R11, PT, PT, R53, -0x695add53, RZ ;  /* 0x96a522ad350b7810 */ /* 0x000fc60007ffe0ff */
[----:B------:R-:W-:Y:S01]  /*f290*/  IMAD.MOV.U32 R18, RZ, RZ, R10 ;  /* 0x000000ffff127224 */ /* 0x000fe200078e000a */
[----:B------:R-:W-:Y:S01]  /*f2a0*/  LOP3.LUT R23, R11, R162, R9, 0x96, !PT ;  /* 0x000000a20b177212 */ /* 0x000fe200078e9609 */
[----:B------:R-:W-:Y:S01]  /*f2b0*/  IMAD.MOV.U32 R9, RZ, RZ, R160 ;  /* 0x000000ffff097224 */ /* 0x000fe200078e00a0 */
[----:B------:R-:W-:Y:S01]  /*f2c0*/  MOV R160, R8 ;  /* 0x0000000800a07202 */ /* 0x000fe20000000f00 */
[----:B------:R-:W-:-:S07]  /*f2d0*/  IMAD.MOV.U32 R8, RZ, RZ, RZ ;  /* 0x000000ffff087224 */ /* 0x000fce00078e00ff */
.L_x_9019:
[----:B------:R-:W-:Y:S05]  /*f2e0*/  BSYNC.RECONVERGENT B1 ;  /* 0x0000000000017941 */ /* 0x000fea0003800200 */
.L_x_9018:
[----:B------:R-:W-:Y:S01]  /*f2f0*/  I2FP.F32.U32 R9, R9 ;  /* 0x0000000900097245 */ /* 0x000fe20000201000 */
[----:B------:R-:W-:Y:S01]  /*f300*/  BSSY.RECONVERGENT B1, `(.L_x_9023) ;  /* 0x0000064000017945 */ /* 0x000fe20003800200 */
[----:B------:R-:W-:-:S03]  /*f310*/  @P1 SHF.L.U32 R10, R57, 0x10, RZ ;  /* 0x00000010390a1819 */ /* 0x000fc600000006ff */
[----:B------:R-:W-:-:S05]  /*f320*/  FFMA.FTZ R9, R9, R170, 1.1641532182693481445e-10 ;  /* 0x2f00000009097423 */ /* 0x000fca00000100aa */
[----:B------:R-:W-:Y:S01]  /*f330*/  FSETP.GTU.FTZ.AND P2, PT, R9, R169, PT ;  /* 0x000000a90900720b */ /* 0x000fe20003f5c000 */
[----:B------:R-:W-:-:S04]  /*f340*/  IMAD.U32 R9, R61, 0x10000, RZ ;  /* 0x000100003d097824 */ /* 0x000fc800078e00ff */
[----:B------:R-:W-:-:S05]  /*f350*/  FMUL.FTZ R9, R9, R123 ;  /* 0x0000007b09097220 */ /* 0x000fca0000410000 */
[----:B------:R-:W-:-:S05]  /*f360*/  FSEL R9, R9, RZ, !P2 ;  /* 0x000000ff09097208 */ /* 0x000fca0005000000 */
[----:B------:R-:W-:-:S04]  /*f370*/  FADD.FTZ R9, R12, R9 ;  /* 0x000000090c097221 */ /* 0x000fc80000010000 */
[--C-:B------:R-:W-:Y:S01]  /*f380*/  @P1 FADD.FTZ R43, R10, R9.reuse ;  /* 0x000000090a2b1221 */ /* 0x100fe20000010000 */
[----:B------:R-:W-:Y:S01]  /*f390*/  @!P1 IMAD.MOV.U32 R43, RZ, RZ, R9 ;  /* 0x000000ffff2b9224 */ /* 0x000fe200078e0009 */
[----:B------:R-:W-:Y:S01]  /*f3a0*/  SEL R9, RZ, 0x1, P2 ;  /* 0x00000001ff097807 */ /* 0x000fe20001000000 */
[----:B------:R-:W-:Y:S01]  /*f3b0*/  IMAD.MOV.U32 R10, RZ, RZ, 0x2 ;  /* 0x00000002ff0a7424 */ /* 0x000fe200078e00ff */
[----:B------:R-:W-:Y:S02]  /*f3c0*/  ISETP.NE.AND P2, PT, R8, 0x1, PT ;  /* 0x000000010800780c */ /* 0x000fe40003f45270 */
[----:B------:R-:W-:Y:S02]  /*f3d0*/  PRMT R12, R9, 0x7610, R12 ;  /* 0x00007610090c7816 */ /* 0x000fe4000000000c */
[----:B------:R-:W-:Y:S02]  /*f3e0*/  F2FP.BF16.F32.PACK_AB R97, RZ, R43 ;  /* 0x0000002bff61723e */ /* 0x000fe400000010ff */
[----:B------:R-:W-:-:S07]  /*f3f0*/  MOV R9, R18 ;  /* 0x0000001200097202 */ /* 0x000fce0000000f00 */
        /* <DEDUP_REMOVED lines=9> */
.L_x_9025:
        /* <DEDUP_REMOVED lines=13> */
.L_x_9027:
[----:B------:R-:W-:Y:S05]  /*f560*/  BSYNC.RECONVERGENT B2 ;  /* 0x0000000000027941 */ /* 0x000fea0003800200 */
.L_x_9026:
        /* <DEDUP_REMOVED lines=10> */
[----:B------:R-:W-:-:S03]  /*f610*/  IADD3 R18, PT, PT, R52, 0x3c6ef372, RZ ;  /* 0x3c6ef37234127810 */ /* 0x000fc60007ffe0ff */
        /* <DEDUP_REMOVED lines=35> */
[C---:B------:R-:W-:Y:S02]  /*f850*/  VIADD R11, R52.reuse, 0xf1bbcdc8 ;  /* 0xf1bbcdc8340b7836 */ /* 0x040fe40000000000 */
[----:B------:R-:W-:Y:S02]  /*f860*/  VIADD R18, R52, 0x8ff34781 ;  /* 0x8ff3478134127836 */ /* 0x000fe40000000000 */
[----:B------:R-:W-:-:S05]  /*f870*/  IMAD.WIDE.U32 R8, R9, -0x326172a9, RZ ;  /* 0xcd9e8d5709087825 */ /* 0x000fca00078e00ff */
[----:B------:R-:W-:Y:S02]  /*f880*/  LOP3.LUT R9, R11, R22, R9, 0x96, !PT ;  /* 0x000000160b097212 */ /* 0x000fe400078e9609 */
[----:B------:R-:W-:-:S04]  /*f890*/  IADD3 R11, PT, PT, R53, -0x24c28bd8, RZ ;  /* 0xdb3d7428350b7810 */ /* 0x000fc80007ffe0ff */
[----:B------:R-:W-:-:S05]  /*f8a0*/  LOP3.LUT R11, R11, R10, R163, 0x96, !PT ;  /* 0x0000000a0b0b7212 */ /* 0x000fca00078e96a3 */
        /* <DEDUP_REMOVED lines=9> */
.L_x_9024:
[----:B------:R-:W-:Y:S05]  /*f940*/  BSYNC.RECONVERGENT B1 ;  /* 0x0000000000017941 */ /* 0x000fea0003800200 */
.L_x_9023:
        /* <DEDUP_REMOVED lines=22> */
.L_x_9030:
        /* <DEDUP_REMOVED lines=13> */
.L_x_9032:
[----:B------:R-:W-:Y:S05]  /*fb80*/  BSYNC.RECONVERGENT B2 ;  /* 0x0000000000027941 */ /* 0x000fea0003800200 */
.L_x_9031:
        /* <DEDUP_REMOVED lines=61> */
.L_x_9029:
[----:B------:R-:W-:Y:S05]  /*ff60*/  BSYNC.RECONVERGENT B1 ;  /* 0x0000000000017941 */ /* 0x000fea0003800200 */
.L_x_9028:
        /* <DEDUP_REMOVED lines=15> */
[----:B------:R-:W-:Y:S02]  /*10060*/  ISETP.NE.AND P2, PT, R8, 0x1, PT ;  /* 0x000000010800780c */ /* 0x000fe40003f45270 */
[----:B------:R-:W-:Y:S01]  /*10070*/  PRMT R11, R7, 0x7610, R11 ;  /* 0x00007610070b7816 */ /* 0x000fe2000000000b */
[----:B------:R-:W-:Y:S01]  /*10080*/  IMAD.MOV.U32 R7, RZ, RZ, R18 ;  /* 0x000000ffff077224 */ /* 0x000fe200078e0012 */
[----:B------:R-:W-:-:S09]  /*10090*/  F2FP.BF16.F32.PACK_AB R161, RZ, R45 ;  /* 0x0000002dffa1723e */ /* 0x000fd200000010ff */
        /* <DEDUP_REMOVED lines=9> */
.L_x_9035:
        /* <DEDUP_REMOVED lines=13> */
.L_x_9037:
[----:B------:R-:W-:Y:S05]  /*10200*/  BSYNC.RECONVERGENT B2 ;  /* 0x0000000000027941 */ /* 0x000fea0003800200 */
.L_x_9036:
        /* <DEDUP_REMOVED lines=46> */
[----:B------:R-:W-:-:S05]  /*104f0*/  LOP3.LUT R7, R7, R8, R23, 0x96, !PT ;  /* 0x0000000807077212 */ /* 0x000fca00078e9617 */
[----:B------:R-:W-:-:S04]  /*10500*/  IMAD.WIDE.U32 R8, R7, -0x326172a9, RZ ;  /* 0xcd9e8d5707087825 */ /* 0x000fc800078e00ff */
[----:B------:R-:W-:-:S05]  /*10510*/  VIADD R7, R52, 0xf1bbcdc8 ;  /* 0xf1bbcdc834077836 */ /* 0x000fca0000000000 */
[----:B------:R-:W-:Y:S01]  /*10520*/  LOP3.LUT R7, R7, R162, R9, 0x96, !PT ;  /* 0x000000a207077212 */ /* 0x000fe200078e9609 */
[----:B------:R-:W-:-:S05]  /*10530*/  VIADD R9, R53, 0xdb3d7428 ;  /* 0xdb3d742835097836 */ /* 0x000fca0000000000 */
[----:B------:R-:W-:-:S05]  /*10540*/  LOP3.LUT R9, R9, R22, R165, 0x96, !PT ;  /* 0x0000001609097212 */ /* 0x000fca00078e96a5 */
[----:B------:R-:W-:Y:S01]  /*10550*/  IMAD.WIDE.U32 R162, R9, -0x326172a9, RZ ;  /* 0xcd9e8d5709a27825 */ /* 0x000fe200078e00ff */
[----:B------:R-:W-:-:S03]  /*10560*/  IADD3 R9, PT, PT, R52, -0x700cb87f, RZ ;  /* 0x8ff3478134097810 */ /* 0x000fc60007ffe0ff */
[----:B------:R-:W-:Y:S01]  /*10570*/  IMAD.MOV.U32 R18, RZ, RZ, R162 ;  /* 0x000000ffff127224 */ /* 0x000fe200078e00a2 */
[----:B------:R-:W-:Y:S01]  /*10580*/  LOP3.LUT R22, R9, R8, R163, 0x96, !PT ;  /* 0x0000000809167212 */ /* 0x000fe200078e96a3 */
[----:B------:R-:W-:-:S04]  /*10590*/  IMAD.WIDE.U32 R8, R7, -0x2daee0ad, RZ ;  /* 0xd2511f5307087825 */ /* 0x000fc800078e00ff */
[----:B------:R-:W-:-:S05]  /*105a0*/  VIADD R7, R53, 0x96a522ad ;  /* 0x96a522ad35077836 */ /* 0x000fca0000000000 */
[----:B------:R-:W-:Y:S02]  /*105b0*/  LOP3.LUT R23, R7, R164, R9, 0x96, !PT ;  /* 0x000000a407177212 */ /* 0x000fe400078e9609 */
[----:B------:R-:W-:Y:S01]  /*105c0*/  MOV R7, R160 ;  /* 0x000000a000077202 */ /* 0x000fe20000000f00 */
[----:B------:R-:W-:-:S07]  /*105d0*/  IMAD.MOV.U32 R160, RZ, RZ, R8 ;  /* 0x000000ffffa07224 */ /* 0x000fce00078e0008 */
.L_x_9034:
[----:B------:R-:W-:Y:S05]  /*105e0*/  BSYNC.RECONVERGENT B1 ;  /* 0x0000000000017941 */ /* 0x000fea0003800200 */
.L_x_9033:
        /* <DEDUP_REMOVED lines=8> */
[----:B------:R-:W-:Y:S01]  /*10670*/  FMUL.FTZ R10, R7, R123 ;  /* 0x0000007b070a7220 */ /* 0x000fe20000410000 */
[----:B------:R-:W-:-:S04]  /*10680*/  PRMT R7, R98, 0x7632, R7 ;  /* 0x0000763262077816 */ /* 0x000fc80000000007 */
        /* <DEDUP_REMOVED lines=11> */
.L_x_9040:
        /* <DEDUP_REMOVED lines=13> */
.L_x_9042:
[----:B------:R-:W-:Y:S05]  /*10810*/  BSYNC.RECONVERGENT B2 ;  /* 0x0000000000027941 */ /* 0x000fea0003800200 */
.L_x_9041:
[----:B------:R-:W-:Y:S01]  /*10820*/  LOP3.LUT R22, R17, R163, R53, 0x96, !PT ;  /* 0x000000a311167212 */ /* 0x000fe200078e9635 */
[----:B------:R-:W-:Y:S01]  /*10830*/  IMAD.WIDE.U32 R8, R24, -0x326172a9, RZ ;  /* 0xcd9e8d5718087825 */ /* 0x000fe200078e00ff */
[----:B------:R-:W-:-:S03]  /*10840*/  IADD3 R21, PT, PT, R53, -0x4498517b, RZ ;  /* 0xbb67ae8535157810 */ /* 0x000fc60007ffe0ff */
[----:B------:R-:W-:Y:S01]  /*10850*/  VIADD R18, R52, 0x9e3779b9 ;  /* 0x9e3779b934127836 */ /* 0x000fe20000000000 */
[----:B------:R-:W-:Y:S01]  /*10860*/  LOP3.LUT R9, R19, R9, R52, 0x96, !PT ;  /* 0x0000000913097212 */ /* 0x000fe200078e9634 */
[----:B------:R-:W-:-:S05]  /*10870*/  IMAD.WIDE.U32 R22, R22, -0x326172a9, RZ ;  /* 0xcd9e8d5716167825 */ /* 0x000fca00078e00ff */
[----:B------:R-:W-:Y:S01]  /*10880*/  LOP3.LUT R18, R18, R8, R23, 0x96, !PT ;  /* 0x0000000812127212 */ /* 0x000fe200078e9617 */
[----:B------:R-:W-:-:S05]  /*10890*/  IMAD.WIDE.U32 R8, R9, -0x2daee0ad, RZ ;  /* 0xd2511f5309087825 */ /* 0x000fca00078e00ff */
[----:B------:R-:W-:Y:S01]  /*108a0*/  LOP3.LUT R9, R21, R162, R9, 0x96, !PT ;  /* 0x000000a215097212 */ /* 0x000fe200078e9609 */
[----:B------:R-:W-:-:S04]  /*108b0*/  IMAD.WIDE.U32 R162, R18, -0x2daee0ad, RZ ;  /* 0xd2511f5312a27825 */ /* 0x000fc800078e00ff */
[----:B------:R-:W-:Y:S02]  /*108c0*/  VIADD R18, R53, 0x76cf5d0a ;  /* 0x76cf5d0a35127836 */ /* 0x000fe40000000000 */
[----:B------:R-:W-:-:S03]  /*108d0*/  VIADD R21, R52, 0x3c6ef372 ;  /* 0x3c6ef37234157836 */ /* 0x000fc60000000000 */
[----:B------:R-:W-:Y:S01]  /*108e0*/  LOP3.LUT R18, R18, R8, R163, 0x96, !PT ;  /* 0x0000000812127212 */ /* 0x000fe200078e96a3 */
[----:B------:R-:W-:-:S05]  /*108f0*/  IMAD.WIDE.U32 R8, R9, -0x326172a9, RZ ;  /* 0xcd9e8d5709087825 */ /* 0x000fca00078e00ff */
[----:B------:R-:W-:Y:S01]  /*10900*/  LOP3.LUT R9, R21, R22, R9, 0x96, !PT ;  /* 0x0000001615097212 */ /* 0x000fe200078e9609 */
[----:B------:R-:W-:Y:S01]  /*10910*/  IMAD.WIDE.U32 R22, R18, -0x326172a9, RZ ;  /* 0xcd9e8d5712167825 */ /* 0x000fe200078e00ff */
[----:B------:R-:W-:-:S03]  /*10920*/  IADD3 R18, PT, PT, R52, -0x255992d5, RZ ;  /* 0xdaa66d2b34127810 */ /* 0x000fc60007ffe0ff */
[----:B------:R-:W-:Y:S01]  /*10930*/  VIADD R21, R52, 0x1715609d ;  /* 0x1715609d34157836 */ /* 0x000fe20000000000 */
        /* <DEDUP_REMOVED lines=10> */
[----:B------:R-:W-:-:S05]  /*109e0*/  IMAD.WIDE.U32 R8, R9, -0x326172a9, RZ ;  /* 0xcd9e8d5709087825 */ /* 0x000fca00078e00ff */
[----:B------:R-:W-:Y:S01]  /*109f0*/  LOP3.LUT R9, R21, R162, R9, 0x96, !PT ;  /* 0x000000a215097212 */ /* 0x000fe200078e9609 */
[----:B------:R-:W-:-:S04]  /*10a00*/  IMAD.WIDE.U32 R162, R18, -0x2daee0ad, RZ ;  /* 0xd2511f5312a27825 */ /* 0x000fc800078e00ff */
[----:B------:R-:W-:Y:S02]  /*10a10*/  VIADD R18, R53, 0xa9066899 ;  /* 0xa906689935127836 */ /* 0x000fe40000000000 */
[----:B------:R-:W-:-:S03]  /*10a20*/  VIADD R21, R52, 0xf1bbcdc8 ;  /* 0xf1bbcdc834157836 */ /* 0x000fc60000000000 */
        /* <DEDUP_REMOVED lines=16> */
[----:B------:R-:W-:Y:S02]  /*10b30*/  LOP3.LUT R18, R18, R22, R165, 0x96, !PT ;  /* 0x0000001612127212 */ /* 0x000fe400078e96a5 */
[----:B------:R-:W-:-:S03]  /*10b40*/  LOP3.LUT R9, R21, R162, R9, 0x96, !PT ;  /* 0x000000a215097212 */ /* 0x000fc600078e9609 */
[----:B------:R-:W-:Y:S01]  /*10b50*/  IMAD.WIDE.U32 R162, R18, -0x326172a9, RZ ;  /* 0xcd9e8d5712a27825 */ /* 0x000fe200078e00ff */
[----:B------:R-:W-:-:S04]  /*10b60*/  IADD3 R18, PT, PT, R52, -0x700cb87f, RZ ;  /* 0x8ff3478134127810 */ /* 0x000fc80007ffe0ff */
[----:B------:R-:W-:Y:S01]  /*10b70*/  LOP3.LUT R22, R18, R8, R163, 0x96, !PT ;  /* 0x0000000812167212 */ /* 0x000fe200078e96a3 */
[----:B------:R-:W-:-:S04]  /*10b80*/  IMAD.WIDE.U32 R8, R9, -0x2daee0ad, RZ ;  /* 0xd2511f5309087825 */ /* 0x000fc800078e00ff */
[----:B------:R-:W-:-:S05]  /*10b90*/  VIADD R18, R53, 0x96a522ad ;  /* 0x96a522ad35127836 */ /* 0x000fca0000000000 */
[----:B------:R-:W-:Y:S01]  /*10ba0*/  LOP3.LUT R23, R18, R164, R9, 0x96, !PT ;  /* 0x000000a412177212 */ /* 0x000fe200078e9609 */
[----:B------:R-:W-:Y:S01]  /*10bb0*/  IMAD.MOV.U32 R18, RZ, RZ, R162 ;  /* 0x000000ffff127224 */ /* 0x000fe200078e00a2 */
[----:B------:R-:W-:Y:S01]  /*10bc0*/  MOV R9, R160 ;  /* 0x000000a000097202 */ /* 0x000fe20000000f00 */
[----:B------:R-:W-:Y:S02]  /*10bd0*/  IMAD.MOV.U32 R160, RZ, RZ, R8 ;  /* 0x000000ffffa07224 */ /* 0x000fe400078e0008 */
[----:B------:R-:W-:-:S07]  /*10be0*/  IMAD.MOV.U32 R8, RZ, RZ, RZ ;  /* 0x000000ffff087224 */ /* 0x000fce00078e00ff */
.L_x_9039:
[----:B------:R-:W-:Y:S05]  /*10bf0*/  BSYNC.RECONVERGENT B1 ;  /* 0x0000000000017941 */ /* 0x000fea0003800200 */
.L_x_9038:
[----:B------:R-:W-:Y:S01]  /*10c00*/  I2FP.F32.U32 R9, R9 ;  /* 0x0000000900097245 */ /* 0x000fe20000201000 */
[----:B------:R-:W-:Y:S01]  /*10c10*/  BSSY.RECONVERGENT B1, `(.L_x_9043) ;  /* 0x0000064000017945 */ /* 0x000fe20003800200 */
[----:B------:R-:W-:-:S03]  /*10c20*/  SHF.L.U32 R21, R62, 0x10, RZ ;  /* 0x000000103e157819 */ /* 0x000fc600000006ff */
        /* <DEDUP_REMOVED lines=9> */
[--C-:B------:R-:W-:Y:S02]  /*10cc0*/  @!P1 IMAD.MOV.U32 R46, RZ, RZ, R10.reuse ;  /* 0x000000ffff2e9224 */ /* 0x100fe400078e000a */
[----:B------:R-:W-:Y:S01]  /*10cd0*/  HFMA2 R21, -RZ, RZ, 0, 1.1920928955078125e-07 ;  /* 0x00000002ff157431 */ /* 0x000fe200000001ff */
        /* <DEDUP_REMOVED lines=12> */
.L_x_9045:
        /* <DEDUP_REMOVED lines=13> */
.L_x_9047:
[----:B------:R-:W-:Y:S05]  /*10e70*/  BSYNC.RECONVERGENT B2 ;  /* 0x0000000000027941 */ /* 0x000fea0003800200 */
.L_x_9046:
        /* <DEDUP_REMOVED lines=10> */
[----:B------:R-:W-:-:S03]  /*10f20*/  IADD3 R18, PT, PT, R53, 0x76cf5d0a, RZ ;  /* 0x76cf5d0a35127810 */ /* 0x000fc60007ffe0ff */
[----:B------:R-:W-:Y:S01]  /*10f30*/  VIADD R21, R52, 0x3c6ef372 ;  /* 0x3c6ef37234157836 */ /* 0x000fe20000000000 */
[----:B------:R-:W-:Y:S01]  /*10f40*/  LOP3.LUT R18, R18, R8, R163, 0x96, !PT ;  /* 0x0000000812127212 */ /* 0x000fe200078e96a3 */
[----:B------:R-:W-:-:S05]  /*10f50*/  IMAD.WIDE.U32 R8, R9, -0x326172a9, RZ ;  /* 0xcd9e8d5709087825 */ /* 0x000fca00078e00ff */
[----:B------:R-:W-:Y:S01]  /*10f60*/  LOP3.LUT R9, R21, R22, R9, 0x96, !PT ;  /* 0x0000001615097212 */ /* 0x000fe200078e9609 */
[----:B------:R-:W-:Y:S01]  /*10f70*/  IMAD.WIDE.U32 R22, R18, -0x326172a9, RZ ;  /* 0xcd9e8d5712167825 */ /* 0x000fe200078e00ff */
[----:B------:R-:W-:-:S03]  /*10f80*/  IADD3 R21, PT, PT, R52, 0x1715609d, RZ ;  /* 0x1715609d34157810 */ /* 0x000fc60007ffe0ff */
        /* <DEDUP_REMOVED lines=13> */
[----:B------:R-:W-:Y:S01]  /*11060*/  IMAD.WIDE.U32 R162, R18, -0x2daee0ad, RZ ;  /* 0xd2511f5312a27825 */ /* 0x000fe200078e00ff */
[----:B------:R-:W-:-:S03]  /*11070*/  IADD3 R21, PT, PT, R52, -0xe443238, RZ ;  /* 0xf1bbcdc834157810 */ /* 0x000fc60007ffe0ff */
[----:B------:R-:W-:-:S05]  /*11080*/  VIADD R18, R53, 0xa9066899 ;  /* 0xa906689935127836 */ /* 0x000fca0000000000 */
[----:B------:R-:W-:-:S05]  /*11090*/  LOP3.LUT R18, R18, R22, R163, 0x96, !PT ;  /* 0x0000001612127212 */ /* 0x000fca00078e96a3 */
        /* <DEDUP_REMOVED lines=15> */
[----:B------:R-:W-:-:S04]  /*11190*/  LOP3.LUT R18, R18, R22, R165, 0x96, !PT ;  /* 0x0000001612127212 */ /* 0x000fc800078e96a5 */
[----:B------:R-:W-:Y:S01]  /*111a0*/  LOP3.LUT R9, R21, R162, R9, 0x96, !PT ;  /* 0x000000a215097212 */ /* 0x000fe200078e9609 */
[----:B------:R-:W-:-:S04]  /*111b0*/  IMAD.WIDE.U32 R162, R18, -0x326172a9, RZ ;  /* 0xcd9e8d5712a27825 */ /* 0x000fc800078e00ff */
[----:B------:R-:W-:Y:S02]  /*111c0*/  VIADD R18, R52, 0x8ff34781 ;  /* 0x8ff3478134127836 */ /* 0x000fe40000000000 */
[----:B------:R-:W-:-:S03]  /*111d0*/  IMAD.MOV.U32 R21, RZ, RZ, RZ ;  /* 0x000000ffff157224 */ /* 0x000fc600078e00ff */
[----:B------:R-:W-:Y:S01]  /*111e0*/  LOP3.LUT R22, R18, R8, R163, 0x96, !PT ;  /* 0x0000000812167212 */ /* 0x000fe200078e96a3 */
[----:B------:R-:W-:Y:S01]  /*111f0*/  IMAD.WIDE.U32 R8, R9, -0x2daee0ad, RZ ;  /* 0xd2511f5309087825 */ /* 0x000fe200078e00ff */
[----:B------:R-:W-:-:S04]  /*11200*/  IADD3 R18, PT, PT, R53, -0x695add53, RZ ;  /* 0x96a522ad35127810 */ /* 0x000fc80007ffe0ff */
[----:B------:R-:W-:Y:S01]  /*11210*/  LOP3.LUT R23, R18, R164, R9, 0x96, !PT ;  /* 0x000000a412177212 */ /* 0x000fe200078e9609 */
[----:B------:R-:W-:Y:S01]  /*11220*/  IMAD.MOV.U32 R9, RZ, RZ, R160 ;  /* 0x000000ffff097224 */ /* 0x000fe200078e00a0 */
[----:B------:R-:W-:Y:S01]  /*11230*/  MOV R160, R8 ;  /* 0x0000000800a07202 */ /* 0x000fe20000000f00 */
[----:B------:R-:W-:-:S07]  /*11240*/  IMAD.MOV.U32 R18, RZ, RZ, R162 ;  /* 0x000000ffff127224 */ /* 0x000fce00078e00a2 */
.L_x_9044:
[----:B------:R-:W-:Y:S05]  /*11250*/  BSYNC.RECONVERGENT B1 ;  /* 0x0000000000017941 */ /* 0x000fea0003800200 */
.L_x_9043:
        /* <DEDUP_REMOVED lines=20> */
.L_x_9050:
        /* <DEDUP_REMOVED lines=13> */
.L_x_9052:
[----:B------:R-:W-:Y:S05]  /*11470*/  BSYNC.RECONVERGENT B2 ;  /* 0x0000000000027941 */ /* 0x000fea0003800200 */
.L_x_9051:
        /* <DEDUP_REMOVED lines=52> */
[----:B------:R-:W-:-:S05]  /*117c0*/  VIADD R18, R52, 0x8ff34781 ;  /* 0x8ff3478134127836 */ /* 0x000fca0000000000 */
[----:B------:R-:W-:Y:S01]  /*117d0*/  LOP3.LUT R22, R18, R8, R163, 0x96, !PT ;  /* 0x0000000812167212 */ /* 0x000fe200078e96a3 */
[----:B------:R-:W-:Y:S01]  /*117e0*/  IMAD.WIDE.U32 R8, R9, -0x2daee0ad, RZ ;  /* 0xd2511f5309087825 */ /* 0x000fe200078e00ff */
[----:B------:R-:W-:-:S04]  /*117f0*/  IADD3 R18, PT, PT, R53, -0x695add53, RZ ;  /* 0x96a522ad35127810 */ /* 0x000fc80007ffe0ff */
[----:B------:R-:W-:Y:S01]  /*11800*/  LOP3.LUT R23, R18, R164, R9, 0x96, !PT ;  /* 0x000000a412177212 */ /* 0x000fe200078e9609 */
[----:B------:R-:W-:Y:S01]  /*11810*/  IMAD.MOV.U32 R9, RZ, RZ, R160 ;  /* 0x000000ffff097224 */ /* 0x000fe200078e00a0 */
[----:B------:R-:W-:Y:S01]  /*11820*/  MOV R160, R8 ;  /* 0x0000000800a07202 */ /* 0x000fe20000000f00 */
[----:B------:R-:W-:Y:S02]  /*11830*/  IMAD.MOV.U32 R18, RZ, RZ, R162 ;  /* 0x000000ffff127224 */ /* 0x000fe400078e00a2 */
[----:B------:R-:W-:-:S07]  /*11840*/  IMAD.MOV.U32 R8, RZ, RZ, RZ ;  /* 0x000000ffff087224 */ /* 0x000fce00078e00ff */
.L_x_9049:
[----:B------:R-:W-:Y:S05]  /*11850*/  BSYNC.RECONVERGENT B1 ;  /* 0x0000000000017941 */ /* 0x000fea0003800200 */
.L_x_9048:
        /* <DEDUP_REMOVED lines=14> */
[----:B------:R-:W-:Y:S02]  /*11940*/  SEL R7, RZ, 0x1, P4 ;  /* 0x00000001ff077807 */ /* 0x000fe40002000000 */
        /* <DEDUP_REMOVED lines=13> */
.L_x_9055:
        /* <DEDUP_REMOVED lines=13> */
.L_x_9057:
[----:B------:R-:W-:Y:S05]  /*11af0*/  BSYNC.RECONVERGENT B2 ;  /* 0x0000000000027941 */ /* 0x000fea0003800200 */
.L_x_9056:
        /* <DEDUP_REMOVED lines=44> */
[C---:B------:R-:W-:Y:S02]  /*11dc0*/  VIADD R7, R53.reuse, 0x1fd5c5a3 ;  /* 0x1fd5c5a335077836 */ /* 0x040fe40000000000 */
        /* <DEDUP_REMOVED lines=8> */
[----:B------:R-:W-:Y:S01]  /*11e50*/  IMAD.WIDE.U32 R162, R7, -0x2daee0ad, RZ ;  /* 0xd2511f5307a27825 */ /* 0x000fe200078e00ff */
[----:B------:R-:W-:-:S03]  /*11e60*/  MOV R18, R164 ;  /* 0x000000a400127202 */ /* 0x000fc60000000f00 */
[----:B------:R-:W-:Y:S02]  /*11e70*/  VIADD R7, R53, 0x96a522ad ;  /* 0x96a522ad35077836 */ /* 0x000fe40000000000 */
[----:B------:R-:W-:-:S03]  /*11e80*/  VIADD R8, R52, 0x8ff34781 ;  /* 0x8ff3478134087836 */ /* 0x000fc60000000000 */
[----:B------:R-:W-:Y:S01]  /*11e90*/  LOP3.LUT R23, R7, R166, R163, 0x96, !PT ;  /* 0x000000a607177212 */ /* 0x000fe200078e96a3 */
[----:B------:R-:W-:Y:S01]  /*11ea0*/  IMAD.MOV.U32 R7, RZ, RZ, R160 ;  /* 0x000000ffff077224 */ /* 0x000fe200078e00a0 */
[----:B------:R-:W-:Y:S01]  /*11eb0*/  LOP3.LUT R22, R8, R22, R165, 0x96, !PT ;  /* 0x0000001608167212 */ /* 0x000fe200078e96a5 */
[----:B------:R-:W-:-:S07]  /*11ec0*/  IMAD.MOV.U32 R160, RZ, RZ, R162 ;  /* 0x000000ffffa07224 */ /* 0x000fce00078e00a2 */
.L_x_9054:
[----:B------:R-:W-:Y:S05]  /*11ed0*/  BSYNC.RECONVERGENT B1 ;  /* 0x0000000000017941 */ /* 0x000fea0003800200 */
.L_x_9053:
[----:B------:R-:W-:Y:S01]  /*11ee0*/  I2FP.F32.U32 R7, R7 ;  /* 0x0000000700077245 */ /* 0x000fe20000201000 */
[----:B------:R-:W-:Y:S01]  /*11ef0*/  BSSY.RECONVERGENT B1, `(.L_x_9058) ;  /* 0x000005f000017945 */ /* 0x000fe20003800200 */
[----:B------:R-:W-:Y:S01]  /*11f00*/  ISETP.NE.AND P5, PT, R108, 0x1, PT ;  /* 0x000000016c00780c */ /* 0x000fe20003fa5270 */
[----:B------:R-:W-:Y:S01]  /*11f10*/  IMAD.MOV.U32 R163, RZ, RZ, 0x2 ;  /* 0x00000002ffa37424 */ /* 0x000fe200078e00ff */
[----:B------:R-:W-:Y:S01]  /*11f20*/  MOV R21, R18 ;  /* 0x0000001200157202 */ /* 0x000fe20000000f00 */
[----:B------:R-:W-:-:S05]  /*11f30*/  FFMA.FTZ R7, R7, R170, 1.1641532182693481445e-10 ;  /* 0x2f00000007077423 */ /* 0x000fca00000100aa */
[----:B------:R-:W-:Y:S01]  /*11f40*/  FSETP.GTU.FTZ.AND P4, PT, R7, R169, PT ;  /* 0x000000a90700720b */ /* 0x000fe20003f9c000 */
[----:B------:R-:W-:-:S04]  /*11f50*/  IMAD.U32 R7, R99, 0x10000, RZ ;  /* 0x0001000063077824 */ /* 0x000fc800078e00ff */
        /* <DEDUP_REMOVED lines=13> */
.L_x_9060:
        /* <DEDUP_REMOVED lines=13> */
.L_x_9062:
[----:B------:R-:W-:Y:S05]  /*12100*/  BSYNC.RECONVERGENT B2 ;  /* 0x0000000000027941 */ /* 0x000fea0003800200 */
.L_x_9061:
        /* <DEDUP_REMOVED lines=52> */
[----:B------:R-:W-:-:S04]  /*12450*/  IMAD.WIDE.U32 R162, R18, -0x2daee0ad, RZ ;  /* 0xd2511f5312a27825 */ /* 0x000fc800078e00ff */
[----:B------:R-:W-:Y:S02]  /*12460*/  VIADD R18, R53, 0x96a522ad ;  /* 0x96a522ad35127836 */ /* 0x000fe40000000000 */
[----:B------:R-:W-:-:S03]  /*12470*/  VIADD R21, R52, 0x8ff34781 ;  /* 0x8ff3478134157836 */ /* 0x000fc60000000000 */
[----:B------:R-:W-:Y:S01]  /*12480*/  LOP3.LUT R23, R18, R166, R163, 0x96, !PT ;  /* 0x000000a612177212 */ /* 0x000fe200078e96a3 */
[----:B------:R-:W-:Y:S01]  /*12490*/  HFMA2 R163, -RZ, RZ, 0, 0 ;  /* 0x00000000ffa37431 */ /* 0x000fe200000001ff */
[----:B------:R-:W-:Y:S01]  /*124a0*/  LOP3.LUT R22, R21, R22, R165, 0x96, !PT ;  /* 0x0000001615167212 */ /* 0x000fe200078e96a5 */
[----:B------:R-:W-:Y:S01]  /*124b0*/  IMAD.MOV.U32 R21, RZ, RZ, R160 ;  /* 0x000000ffff157224 */ /* 0x000fe200078e00a0 */
[----:B------:R-:W-:Y:S01]  /*124c0*/  MOV R18, R164 ;  /* 0x000000a400127202 */ /* 0x000fe20000000f00 */
[----:B------:R-:W-:-:S07]  /*124d0*/  IMAD.MOV.U32 R160, RZ, RZ, R162 ;  /* 0x000000ffffa07224 */ /* 0x000fce00078e00a2 */
.L_x_9059:
[----:B------:R-:W-:Y:S05]  /*124e0*/  BSYNC.RECONVERGENT B1 ;  /* 0x0000000000017941 */ /* 0x000fea0003800200 */
.L_x_9058:
        /* <DEDUP_REMOVED lines=12> */
[--C-:B------:R-:W-:Y:S01]  /*125b0*/  @P1 FADD.FTZ R108, R99, R8.reuse ;  /* 0x00000008636c1221 */ /* 0x100fe20000010000 */
[----:B------:R-:W-:Y:S02]  /*125c0*/  @!P1 MOV R108, R8 ;  /* 0x00000008006c9202 */ /* 0x000fe40000000f00 */
[----:B------:R-:W-:Y:S01]  /*125d0*/  PRMT R8, R21, 0x7610, R8 ;  /* 0x0000761015087816 */ /* 0x000fe20000000008 */
[----:B------:R-:W-:Y:S01]  /*125e0*/  IMAD.MOV.U32 R21, RZ, RZ, R18 ;  /* 0x000000ffff157224 */ /* 0x000fe200078e0012 */
        /* <DEDUP_REMOVED lines=10> */
.L_x_9065:
        /* <DEDUP_REMOVED lines=13> */
.L_x_9067:
[----:B------:R-:W-:Y:S05]  /*12760*/  BSYNC.RECONVERGENT B2 ;  /* 0x0000000000027941 */ /* 0x000fea0003800200 */
.L_x_9066:
        /* <DEDUP_REMOVED lines=57> */
[----:B------:R-:W-:Y:S02]  /*12b00*/  IMAD.MOV.U32 R160, RZ, RZ, R162 ;  /* 0x000000ffffa07224 */ /* 0x000fe400078e00a2 */
[----:B------:R-:W-:Y:S01]  /*12b10*/  IMAD.MOV.U32 R162, RZ, RZ, RZ ;  /* 0x000000ffffa27224 */ /* 0x000fe200078e00ff */
[----:B------:R-:W-:Y:S01]  /*12b20*/  LOP3.LUT R23, R18, R166, R163, 0x96, !PT ;  /* 0x000000a612177212 */ /* 0x000fe200078e96a3 */
[----:B------:R-:W-:-:S07]  /*12b30*/  IMAD.MOV.U32 R18, RZ, RZ, R164 ;  /* 0x000000ffff127224 */ /* 0x000fce00078e00a4 */
.L_x_9064:
[----:B------:R-:W-:Y:S05]  /*12b40*/  BSYNC.RECONVERGENT B1 ;  /* 0x0000000000017941 */ /* 0x000fea0003800200 */
.L_x_9063:
        /* <DEDUP_REMOVED lines=20> */
.L_x_9070:
        /* <DEDUP_REMOVED lines=16> */
.L_x_9072:
[----:B------:R-:W-:Y:S05]  /*12d90*/  BSYNC.RECONVERGENT B2 ;  /* 0x0000000000027941 */ /* 0x000fea0003800200 */
.L_x_9071:
        /* <DEDUP_REMOVED lines=56> */
[----:B------:R-:W-:-:S03]  /*13120*/  IMAD.MOV.U32 R21, RZ, RZ, RZ ;  /* 0x000000ffff157224 */ /* 0x000fc600078e00ff */
[----:B------:R-:W-:Y:S01]  /*13130*/  LOP3.LUT R23, R18, R166, R163, 0x96, !PT ;  /* 0x000000a612177212 */ /* 0x000fe200078e96a3 */
[----:B------:R-:W-:Y:S01]  /*13140*/  IMAD.MOV.U32 R18, RZ, RZ, R164 ;  /* 0x000000ffff127224 */ /* 0x000fe200078e00a4 */
[----:B------:R-:W-:Y:S01]  /*13150*/  MOV R163, R160 ;  /* 0x000000a000a37202 */ /* 0x000fe20000000f00 */
[----:B------:R-:W-:-:S07]  /*13160*/  IMAD.MOV.U32 R160, RZ, RZ, R162 ;  /* 0x000000ffffa07224 */ /* 0x000fce00078e00a2 */
.L_x_9069:
[----:B------:R-:W-:Y:S05]  /*13170*/  BSYNC.RECONVERGENT B1 ;  /* 0x0000000000017941 */ /* 0x000fea0003800200 */
.L_x_9068:
        /* <DEDUP_REMOVED lines=18> */
.L_x_8992:
        /* <DEDUP_REMOVED lines=26> */
[----:B------:R-:W-:Y:S02]  /*13440*/  LOP3.LUT R98, R12, 0xff, RZ, 0xc0, !PT ;  /* 0x000000ff0c627812 */ /* 0x000fe400078ec0ff */
[----:B------:R-:W-:Y:S02]  /*13450*/  PRMT R97, R96, 0x4210, R97 ;  /* 0x0000421060617816 */ /* 0x000fe40000000061 */
[----:B------:R-:W-:Y:S01]  /*13460*/  PRMT R96, R9, 0x7104, RZ ;  /* 0x0000710409607816 */ /* 0x000fe200000000ff */
[----:B------:R-:W-:Y:S01]  /*13470*/  IMAD.WIDE.U32 R98, R98, 0x10000, RZ ;  /* 0x0001000062627825 */ /* 0x000fe200078e00ff */
[----:B------:R-:W-:-:S02]  /*13480*/  LOP3.LUT R162, R13, 0xff, RZ, 0xc0, !PT ;  /* 0x000000ff0da27812 */ /* 0x000fc400078ec0ff */
[----:B------:R-:W-:Y:S02]  /*13490*/  LOP3.LUT R97, R97, 0xff00, R96, 0xf8, !PT ;  /* 0x0000ff0061617812 */ /* 0x000fe400078ef860 */
        /* <DEDUP_REMOVED lines=11> */
.L_x_9073:
[----:B------:R-:W-:Y:S02]  /*13550*/  IMAD.MOV.U32 R131, RZ, RZ, R160 ;  /* 0x000000ffff837224 */ /* 0x000fe400078e00a0 */
[----:B------:R-:W-:-:S07]  /*13560*/  VIADD R160, R16, 0x20 ;  /* 0x0000002010a07836 */ /* 0x000fce0000000000 */
.L_x_8950:
[----:B------:R-:W-:Y:S05]  /*13570*/  BSYNC.RECONVERGENT B0 ;  /* 0x0000000000007941 */ /* 0x000fea0003800200 */
.L_x_8949:
        /* <DEDUP_REMOVED lines=16> */
[----:B0-----:R-:W-:-:S06]  /*13680*/  IMAD.WIDE.U32 R96, R160, 0x10, R98 ;  /* 0x00000010a0607825 */ /* 0x001fcc00078e0062 */
        /* <DEDUP_REMOVED lines=18> */
.L_x_9079:
        /* <DEDUP_REMOVED lines=13> */
.L_x_9081:
[----:B------:R-:W-:Y:S05]  /*13880*/  BSYNC.RECONVERGENT B2 ;  /* 0x0000000000027941 */ /* 0x000fea0003800200 */
.L_x_9080:
        /* <DEDUP_REMOVED lines=57> */
[----:B------:R-:W-:Y:S01]  /*13c20*/  IMAD.MOV.U32 R161, RZ, RZ, R6 ;  /* 0x000000ffffa17224 */ /* 0x000fe200078e0006 */
[----:B------:R-:W-:Y:S01]  /*13c30*/  LOP3.LUT R23, R9, R10, R7, 0x96, !PT ;  /* 0x0000000a09177212 */ /* 0x000fe200078e9607 */
[----:B------:R-:W-:Y:S01]  /*13c40*/  IMAD.MOV.U32 R6, RZ, RZ, RZ ;  /* 0x000000ffff067224 */ /* 0x000fe200078e00ff */
[----:B------:R-:W-:-:S07]  /*13c50*/  MOV R7, R131 ;  /* 0x0000008300077202 */ /* 0x000fce0000000f00 */
.L_x_9078:
[----:B------:R-:W-:Y:S05]  /*13c60*/  BSYNC.RECONVERGENT B1 ;  /* 0x0000000000017941 */ /* 0x000fea0003800200 */
.L_x_9077:
[----:B------:R-:W0:Y:S01]  /*13c70*/  LDC R170, c[0x0][0x404] ;  /* 0x00010100ffaa7b82 */ /* 0x000e220000000800 */
[----:B------:R-:W-:Y:S01]  /*13c80*/  I2FP.F32.U32 R7, R7 ;  /* 0x0000000700077245 */ /* 0x000fe20000201000 */
[----:B------:R-:W-:Y:S01]  /*13c90*/  IMAD.MOV.U32 R171, RZ, RZ, 0x2f800000 ;  /* 0x2f800000ffab7424 */ /* 0x000fe200078e00ff */
[----:B------:R-:W-:Y:S01]  /*13ca0*/  ISETP.NE.AND P3, PT, R6, 0x1, PT ;  /* 0x000000010600780c */ /* 0x000fe20003f65270 */
[----:B------:R-:W-:Y:S01]  /*13cb0*/  BSSY.RECONVERGENT B1, `(.L_x_9082) ;  /* 0x0000061000017945 */ /* 0x000fe20003800200 */
[----:B------:R-:W-:Y:S01]  /*13cc0*/  LOP3.LUT R25, R25, 0xffffffef, RZ, 0xc0, !PT ;  /* 0xffffffef19197812 */ /* 0x000fe200078ec0ff */
[----:B------:R-:W-:Y:S01]  /*13cd0*/  FFMA.FTZ R7, R7, R171, 1.1641532182693481445e-10 ;  /* 0x2f00000007077423 */ /* 0x000fe200000100ab */
[----:B-----5:R-:W-:Y:S01]  /*13ce0*/  PRMT R21, R96, 0x7632, R21 ;  /* 0x0000763260157816 */ /* 0x020fe20000000015 */
[----:B------:R-:W1:Y:S01]  /*13cf0*/  LDC R124, c[0x0][0x408] ;  /* 0x00010200ff7c7b82 */ /* 0x000e620000000800 */
[----:B------:R-:W-:Y:S02]  /*13d00*/  IMAD.MOV.U32 R9, RZ, RZ, 0x2 ;  /* 0x00000002ff097424 */ /* 0x000fe400078e00ff */
[----:B0-----:R-:W-:-:S02]  /*13d10*/  FSETP.GTU.FTZ.AND P2, PT, R7, R170, PT ;  /* 0x000000aa0700720b */ /* 0x001fc40003f5c000 */
[----:B------:R-:W-:Y:S02]  /*13d20*/  SHF.L.U32 R7, R96, 0x10, RZ ;  /* 0x0000001060077819 */ /* 0x000fe400000006ff */
[----:B------:R-:W-:-:S03]  /*13d30*/  PLOP3.LUT P4, PT, P2, PT, PT, 0x8, 0x80 ;  /* 0x000000000080781c */ /* 0x000fc6000178e170 */
[----:B-1----:R-:W-:-:S05]  /*13d40*/  FMUL.FTZ R7, R7, R124 ;  /* 0x0000007c07077220 */ /* 0x002fca0000410000 */
[----:B------:R-:W-:Y:S01]  /*13d50*/  FSEL R12, R7, RZ, !P2 ;  /* 0x000000ff070c7208 */ /* 0x000fe20005000000 */
[----:B------:R-:W-:-:S04]  /*13d60*/  IMAD.MOV.U32 R7, RZ, RZ, R18 ;  /* 0x000000ffff077224 */ /* 0x000fc800078e0012 */
        /* <DEDUP_REMOVED lines=10> */
.L_x_9084:
        /* <DEDUP_REMOVED lines=13> */
.L_x_9086:
[----:B------:R-:W-:Y:S05]  /*13ee0*/  BSYNC.RECONVERGENT B2 ;  /* 0x0000000000027941 */ /* 0x000fea0003800200 */
.L_x_9085:
        /* <DEDUP_REMOVED lines=57> */
[----:B------:R-:W-:Y:S01]  /*14280*/  LOP3.LUT R23, R9, R10, R7, 0x96, !PT ;  /* 0x0000000a09177212 */ /* 0x000fe200078e9607 */
[----:B------:R-:W-:Y:S01]  /*14290*/  IMAD.MOV.U32 R9, RZ, RZ, RZ ;  /* 0x000000ffff097224 */ /* 0x000fe200078e00ff */
[----:B------:R-:W-:Y:S01]  /*142a0*/  MOV R7, R161 ;  /* 0x000000a100077202 */ /* 0x000fe20000000f00 */
[----:B------:R-:W-:-:S07]  /*142b0*/  IMAD.MOV.U32 R161, RZ, RZ, R6 ;  /* 0x000000ffffa17224 */ /* 0x000fce00078e0006 */
.L_x_9083:
[----:B------:R-:W-:Y:S05]  /*142c0*/  BSYNC.RECONVERGENT B1 ;  /* 0x0000000000017941 */ /* 0x000fea0003800200 */
.L_x_9082:
[----:B------:R-:W-:Y:S01]  /*142d0*/  I2FP.F32.U32 R6, R7 ;  /* 0x0000000700067245 */ /* 0x000fe20000201000 */
[----:B------:R-:W-:Y:S01]  /*142e0*/  BSSY.RECONVERGENT B1, `(.L_x_9087) ;  /* 0x0000064000017945 */ /* 0x000fe20003800200 */
[----:B------:R-:W-:Y:S01]  /*142f0*/  ISETP.NE.AND P3, PT, R9, 0x1, PT ;  /* 0x000000010900780c */ /* 0x000fe20003f65270 */
[----:B------:R-:W-:Y:S02]  /*14300*/  HFMA2 R8, -RZ, RZ, 0, 1.1920928955078125e-07 ;  /* 0x00000002ff087431 */ /* 0x000fe400000001ff */
        /* <DEDUP_REMOVED lines=22> */
.L_x_9089:
        /* <DEDUP_REMOVED lines=13> */
.L_x_9091:
[----:B------:R-:W-:Y:S05]  /*14540*/  BSYNC.RECONVERGENT B2 ;  /* 0x0000000000027941 */ /* 0x000fea0003800200 */
.L_x_9090:
        /* <DEDUP_REMOVED lines=56> */
[----:B------:R-:W-:-:S04]  /*148d0*/  IADD3 R7, PT, PT, R53, -0x695add53, RZ ;  /* 0x96a522ad35077810 */ /* 0x000fc80007ffe0ff */
[----:B------:R-:W-:Y:S01]  /*148e0*/  LOP3.LUT R23, R7, R12, R9, 0x96, !PT ;  /* 0x0000000c07177212 */ /* 0x000fe200078e9609 */
[----:B------:R-:W-:Y:S01]  /*148f0*/  IMAD.MOV.U32 R7, RZ, RZ, R161 ;  /* 0x000000ffff077224 */ /* 0x000fe200078e00a1 */
[----:B------:R-:W-:Y:S01]  /*14900*/  MOV R161, R8 ;  /* 0x0000000800a17202 */ /* 0x000fe20000000f00 */
[----:B------:R-:W-:-:S07]  /*14910*/  IMAD.MOV.U32 R8, RZ, RZ, RZ ;  /* 0x000000ffff087224 */ /* 0x000fce00078e00ff */
.L_x_9088:
[----:B------:R-:W-:Y:S05]  /*14920*/  BSYNC.RECONVERGENT B1 ;  /* 0x0000000000017941 */ /* 0x000fea0003800200 */
.L_x_9087:
        /* <DEDUP_REMOVED lines=22> */
.L_x_9094:
        /* <DEDUP_REMOVED lines=13> */
.L_x_9096:
[----:B------:R-:W-:Y:S05]  /*14b60*/  BSYNC.RECONVERGENT B2 ;  /* 0x0000000000027941 */ /* 0x000fea0003800200 */
.L_x_9095:
        /* <DEDUP_REMOVED lines=61> */
.L_x_9093:
[----:B------:R-:W-:Y:S05]  /*14f40*/  BSYNC.RECONVERGENT B1 ;  /* 0x0000000000017941 */ /* 0x000fea0003800200 */
.L_x_9092:
[----:B------:R-:W-:Y:S01]  /*14f50*/  I2FP.F32.U32 R8, R10 ;  /* 0x0000000a00087245 */ /* 0x000fe20000201000 */
[----:B------:R-:W-:Y:S04]  /*14f60*/  BSSY.RECONVERGENT B1, `(.L_x_9097) ;  /* 0x0000066000017945 */ /* 0x000fe80003800200 */
        /* <DEDUP_REMOVED lines=9> */
[----:B---3--:R-:W-:Y:S01]  /*15000*/  @P1 FADD.FTZ R42, R7, R8 ;  /* 0x00000008072a1221 */ /* 0x008fe20000010000 */
        /* <DEDUP_REMOVED lines=16> */
.L_x_9099:
        /* <DEDUP_REMOVED lines=13> */
.L_x_9101:
[----:B------:R-:W-:Y:S05]  /*151e0*/  BSYNC.RECONVERGENT B2 ;  /* 0x0000000000027941 */ /* 0x000fea0003800200 */
.L_x_9100:
        /* <DEDUP_REMOVED lines=25> */
[----:B------:R-:W-:-:S05]  /*15380*/  IMAD.WIDE.U32 R10, R11, -0x2daee0ad, RZ ;  /* 0xd2511f530b0a7825 */ /* 0x000fca00078e00ff */
        /* <DEDUP_REMOVED lines=18> */
[----:B------:R-:W-:-:S03]  /*154b0*/  IMAD.WIDE.U32 R162, R12, -0x2daee0ad, RZ ;  /* 0xd2511f530ca27825 */ /* 0x000fc600078e00ff */
[----:B------:R-:W-:-:S05]  /*154c0*/  LOP3.LUT R7, R7, R8, R11, 0x96, !PT ;  /* 0x0000000807077212 */ /* 0x000fca00078e960b */
[----:B------:R-:W-:-:S04]  /*154d0*/  IMAD.WIDE.U32 R8, R7, -0x326172a9, RZ ;  /* 0xcd9e8d5707087825 */ /* 0x000fc800078e00ff */
[----:B------:R-:W-:-:S05]  /*154e0*/  VIADD R7, R52, 0xf1bbcdc8 ;  /* 0xf1bbcdc834077836 */ /* 0x000fca0000000000 */
        /* <DEDUP_REMOVED lines=13> */
.L_x_9098:
[----:B------:R-:W-:Y:S05]  /*155c0*/  BSYNC.RECONVERGENT B1 ;  /* 0x0000000000017941 */ /* 0x000fea0003800200 */
.L_x_9097:
        /* <DEDUP_REMOVED lines=23> */
.L_x_9104:
        /* <DEDUP_REMOVED lines=13> */
.L_x_9106:
[----:B------:R-:W-:Y:S05]  /*15810*/  BSYNC.RECONVERGENT B2 ;  /* 0x0000000000027941 */ /* 0x000fea0003800200 */
.L_x_9105:
        /* <DEDUP_REMOVED lines=61> */
.L_x_9103:
[----:B------:R-:W-:Y:S05]  /*15bf0*/  BSYNC.RECONVERGENT B1 ;  /* 0x0000000000017941 */ /* 0x000fea0003800200 */
.L_x_9102:
        /* <DEDUP_REMOVED lines=10> */
[----:B------:R-:W-:Y:S01]  /*15ca0*/  @P1 IMAD.U32 R9, R57, 0x10000, RZ ;  /* 0x0001000039091824 */ /* 0x000fe200078e00ff */
[----:B------:R-:W-:Y:S01]  /*15cb0*/  PRMT R12, R8, 0x7610, R12 ;  /* 0x00007610080c7816 */ /* 0x000fe2000000000c */
[----:B------:R-:W-:Y:S02]  /*15cc0*/  IMAD.MOV.U32 R8, RZ, RZ, 0x2 ;  /* 0x00000002ff087424 */ /* 0x000fe400078e00ff */
        /* <DEDUP_REMOVED lines=13> */
.L_x_9109:
        /* <DEDUP_REMOVED lines=13> */
.L_x_9111:
[----:B------:R-:W-:Y:S05]  /*15e70*/  BSYNC.RECONVERGENT B2 ;  /* 0x0000000000027941 */ /* 0x000fea0003800200 */
.L_x_9110:
        /* <DEDUP_REMOVED lines=31> */
[----:B------:R-:W-:-:S03]  /*16070*/  IADD3 R18, PT, PT, R52, -0x4ab325aa, RZ ;  /* 0xb54cda5634127810 */ /* 0x000fc60007ffe0ff */
[----:B------:R-:W-:-:S05]  /*16080*/  VIADD R11, R53, 0xa9066899 ;  /* 0xa9066899350b7836 */ /* 0x000fca0000000000 */
[----:B------:R-:W-:-:S05]  /*16090*/  LOP3.LUT R11, R11, R10, R23, 0x96, !PT ;  /* 0x0000000a0b0b7212 */ /* 0x000fca00078e9617 */
        /* <DEDUP_REMOVED lines=12> */
[C---:B------:R-:W-:Y:S01]  /*16160*/  IADD3 R18, PT, PT, R52.reuse, -0x700cb87f, RZ ;  /* 0x8ff3478134127810 */ /* 0x040fe20007ffe0ff */
[----:B------:R-:W-:Y:S02]  /*16170*/  VIADD R11, R52, 0xf1bbcdc8 ;  /* 0xf1bbcdc8340b7836 */ /* 0x000fe40000000000 */
[----:B------:R-:W-:-:S05]  /*16180*/  IMAD.WIDE.U32 R8, R9, -0x326172a9, RZ ;  /* 0xcd9e8d5709087825 */ /* 0x000fca00078e00ff */
[----:B------:R-:W-:Y:S01]  /*16190*/  LOP3.LUT R9, R11, R22, R9, 0x96, !PT ;  /* 0x000000160b097212 */ /* 0x000fe200078e9609 */
[----:B------:R-:W-:-:S05]  /*161a0*/  VIADD R11, R53, 0xdb3d7428 ;  /* 0xdb3d7428350b7836 */ /* 0x000fca0000000000 */
[----:B------:R-:W-:-:S05]  /*161b0*/  LOP3.LUT R11, R11, R10, R163, 0x96, !PT ;  /* 0x0000000a0b0b7212 */ /* 0x000fca00078e96a3 */
[----:B------:R-:W-:-:S05]  /*161c0*/  IMAD.WIDE.U32 R10, R11, -0x326172a9, RZ ;  /* 0xcd9e8d570b0a7825 */ /* 0x000fca00078e00ff */
[----:B------:R-:W-:Y:S01]  /*161d0*/  LOP3.LUT R22, R18, R8, R11, 0x96, !PT ;  /* 0x0000000812167212 */ /* 0x000fe200078e960b */
[----:B------:R-:W-:-:S04]  /*161e0*/  IMAD.WIDE.U32 R8, R9, -0x2daee0ad, RZ ;  /* 0xd2511f5309087825 */ /* 0x000fc800078e00ff */
[----:B------:R-:W-:Y:S02]  /*161f0*/  VIADD R11, R53, 0x96a522ad ;  /* 0x96a522ad350b7836 */ /* 0x000fe40000000000 */
[----:B------:R-:W-:-:S03]  /*16200*/  IMAD.MOV.U32 R18, RZ, RZ, R10 ;  /* 0x000000ffff127224 */ /* 0x000fc600078e000a */
[----:B------:R-:W-:Y:S02]  /*16210*/  LOP3.LUT R23, R11, R162, R9, 0x96, !PT ;  /* 0x000000a20b177212 */ /* 0x000fe400078e9609 */
[----:B------:R-:W-:Y:S01]  /*16220*/  MOV R9, R161 ;  /* 0x000000a100097202 */ /* 0x000fe20000000f00 */
[----:B------:R-:W-:Y:S02]  /*16230*/  IMAD.MOV.U32 R161, RZ, RZ, R8 ;  /* 0x000000ffffa17224 */ /* 0x000fe400078e0008 */
[----:B------:R-:W-:-:S07]  /*16240*/  IMAD.MOV.U32 R8, RZ, RZ, RZ ;  /* 0x000000ffff087224 */ /* 0x000fce00078e00ff */
.L_x_9108:
[----:B------:R-:W-:Y:S05]  /*16250*/  BSYNC.RECONVERGENT B1 ;  /* 0x0000000000017941 */ /* 0x000fea0003800200 */
.L_x_9107:
[----:B------:R-:W-:Y:S01]  /*16260*/  I2FP.F32.U32 R9, R9 ;  /* 0x0000000900097245 */ /* 0x000fe20000201000 */
[----:B------:R-:W-:Y:S01]  /*16270*/  BSSY.RECONVERGENT B1, `(.L_x_9112) ;  /* 0x0000060000017945 */ /* 0x000fe20003800200 */
[----:B------:R-:W-:Y:S01]  /*16280*/  LOP3.LUT R25, R25, 0xfffffffd, RZ, 0xc0, !PT ;  /* 0xfffffffd19197812 */ /* 0x000fe200078ec0ff */
[----:B------:R-:W-:Y:S02]  /*16290*/  IMAD.MOV.U32 R10, RZ, RZ, 0x2 ;  /* 0x00000002ff0a7424 */ /* 0x000fe400078e00ff */
[----:B------:R-:W-:-:S05]  /*162a0*/  FFMA.FTZ R9, R9, R171, 1.1641532182693481445e-10 ;  /* 0x2f00000009097423 */ /* 0x000fca00000100ab */
[----:B------:R-:W-:Y:S02]  /*162b0*/  FSETP.GTU.FTZ.AND P2, PT, R9, R170, PT ;  /* 0x000000aa0900720b */ /* 0x000fe40003f5c000 */
[----:B------:R-:W-:-:S05]  /*162c0*/  SHF.L.U32 R9, R21, 0x10, RZ ;  /* 0x0000001015097819 */ /* 0x000fca00000006ff */
[----:B------:R-:W-:-:S05]  /*162d0*/  FMUL.FTZ R9, R9, R124 ;  /* 0x0000007c09097220 */ /* 0x000fca0000410000 */
[----:B------:R-:W-:Y:S01]  /*162e0*/  FSEL R21, R9, RZ, !P2 ;  /* 0x000000ff09157208 */ /* 0x000fe20005000000 */
[----:B------:R-:W-:Y:S01]  /*162f0*/  IMAD.MOV.U32 R9, RZ, RZ, R18 ;  /* 0x000000ffff097224 */ /* 0x000fe200078e0012 */
        /* <DEDUP_REMOVED lines=12> */
.L_x_9114:
        /* <DEDUP_REMOVED lines=13> */
.L_x_9116:
[----:B------:R-:W-:Y:S05]  /*16490*/  BSYNC.RECONVERGENT B2 ;  /* 0x0000000000027941 */ /* 0x000fea0003800200 */
.L_x_9115:
        /* <DEDUP_REMOVED lines=56> */
[----:B------:R-:W-:Y:S02]  /*16820*/  IMAD.MOV.U32 R18, RZ, RZ, R10 ;  /* 0x000000ffff127224 */ /* 0x000fe400078e000a */
[----:B------:R-:W-:Y:S01]  /*16830*/  IMAD.MOV.U32 R10, RZ, RZ, RZ ;  /* 0x000000ffff0a7224 */ /* 0x000fe200078e00ff */
[----:B------:R-:W-:Y:S02]  /*16840*/  LOP3.LUT R23, R11, R162, R9, 0x96, !PT ;  /* 0x000000a20b177212 */ /* 0x000fe400078e9609 */
[----:B------:R-:W-:Y:S01]  /*16850*/  MOV R9, R161 ;  /* 0x000000a100097202 */ /* 0x000fe20000000f00 */
[----:B------:R-:W-:-:S07]  /*16860*/  IMAD.MOV.U32 R161, RZ, RZ, R8 ;  /* 0x000000ffffa17224 */ /* 0x000fce00078e0008 */
.L_x_9113:
[----:B------:R-:W-:Y:S05]  /*16870*/  BSYNC.RECONVERGENT B1 ;  /* 0x0000000000017941 */ /* 0x000fea0003800200 */
.L_x_9112:
[----:B------:R-:W-:Y:S01]  /*16880*/  I2FP.F32.U32 R8, R9 ;  /* 0x0000000900087245 */ /* 0x000fe20000201000 */
[----:B------:R-:W-:Y:S01]  /*16890*/  BSSY.RECONVERGENT B1, `(.L_x_9117) ;  /* 0x0000065000017945 */ /* 0x000fe20003800200 */
[----:B------:R-:W-:-:S03]  /*168a0*/  @P1 PRMT R9, R57, 0x7632, R9 ;  /* 0x0000763239091816 */ /* 0x000fc60000000009 */
[----:B------:R-:W-:Y:S02]  /*168b0*/  FFMA.FTZ R8, R8, R171, 1.1641532182693481445e-10 ;  /* 0x2f00000008087423 */ /* 0x000fe400000100ab */
[----:B------:R-:W-:-:S03]  /*168c0*/  @P1 IMAD.U32 R9, R9, 0x10000, RZ ;  /* 0x0001000009091824 */ /* 0x000fc600078e00ff */
[----:B------:R-:W-:Y:S02]  /*168d0*/  FSETP.GTU.FTZ.AND P2, PT, R8, R170, PT ;  /* 0x000000aa0800720b */ /* 0x000fe40003f5c000 */
[----:B------:R-:W-:Y:S02]  /*168e0*/  PRMT R8, R61, 0x7632, R8 ;  /* 0x000076323d087816 */ /* 0x000fe40000000008 */
[----:B------:R-:W-:Y:S02]  /*168f0*/  SEL R11, RZ, 0x1, P2 ;  /* 0x00000001ff0b7807 */ /* 0x000fe40001000000 */
[----:B------:R-:W-:-:S05]  /*16900*/  SHF.L.U32 R8, R8, 0x10, RZ ;  /* 0x0000001008087819 */ /* 0x000fca00000006ff */
[----:B------:R-:W-:-:S05]  /*16910*/  FMUL.FTZ R8, R8, R124 ;  /* 0x0000007c08087220 */ /* 0x000fca0000410000 */
[----:B------:R-:W-:Y:S02]  /*16920*/  FSEL R8, R8, RZ, !P2 ;  /* 0x000000ff08087208 */ /* 0x000fe40005000000 */
[----:B------:R-:W-:-:S03]  /*16930*/  ISETP.NE.AND P2, PT, R10, 0x1, PT ;  /* 0x000000010a00780c */ /* 0x000fc60003f45270 */
[----:B------:R-:W-:-:S04]  /*16940*/  FADD.FTZ R8, R21, R8 ;  /* 0x0000000815087221 */ /* 0x000fc80000010000 */
        /* <DEDUP_REMOVED lines=14> */
.L_x_9119:
        /* <DEDUP_REMOVED lines=13> */
.L_x_9121:
[----:B------:R-:W-:Y:S05]  /*16b00*/  BSYNC.RECONVERGENT B2 ;  /* 0x0000000000027941 */ /* 0x000fea0003800200 */
.L_x_9120:
        /* <DEDUP_REMOVED lines=44> */
[----:B------:R-:W-:-:S03]  /*16dd0*/  IADD3 R18, PT, PT, R52, -0xe443238, RZ ;  /* 0xf1bbcdc834127810 */ /* 0x000fc60007ffe0ff */
[----:B------:R-:W-:Y:S01]  /*16de0*/  IMAD.WIDE.U32 R164, R10, -0x2daee0ad, RZ ;  /* 0xd2511f530aa47825 */ /* 0x000fe200078e00ff */
[----:B------:R-:W-:-:S03]  /*16df0*/  LOP3.LUT R9, R9, R8, R23, 0x96, !PT ;  /* 0x0000000809097212 */ /* 0x000fc600078e9617 */
[----:B------:R-:W-:Y:S02]  /*16e00*/  VIADD R10, R53, 0xdb3d7428 ;  /* 0xdb3d7428350a7836 */ /* 0x000fe40000000000 */
[----:B------:R-:W-:-:S03]  /*16e10*/  IMAD.WIDE.U32 R8, R9, -0x326172a9, RZ ;  /* 0xcd9e8d5709087825 */ /* 0x000fc600078e00ff */
[----:B------:R-:W-:Y:S02]  /*16e20*/  LOP3.LUT R10, R10, R22, R165, 0x96, !PT ;  /* 0x000000160a0a7212 */ /* 0x000fe400078e96a5 */
[----:B------:R-:W-:-:S03]  /*16e30*/  LOP3.LUT R9, R18, R162, R9, 0x96, !PT ;  /* 0x000000a212097212 */ /* 0x000fc600078e9609 */
[----:B------:R-:W-:-:S04]  /*16e40*/  IMAD.WIDE.U32 R162, R10, -0x326172a9, RZ ;  /* 0xcd9e8d570aa27825 */ /* 0x000fc800078e00ff */
[----:B------:R-:W-:Y:S02]  /*16e50*/  VIADD R10, R52, 0x8ff34781 ;  /* 0x8ff34781340a7836 */ /* 0x000fe40000000000 */
[----:B------:R-:W-:-:S03]  /*16e60*/  IMAD.MOV.U32 R18, RZ, RZ, R162 ;  /* 0x000000ffff127224 */ /* 0x000fc600078e00a2 */
[----:B------:R-:W-:Y:S01]  /*16e70*/  LOP3.LUT R22, R10, R8, R163, 0x96, !PT ;  /* 0x000000080a167212 */ /* 0x000fe200078e96a3 */
[----:B------:R-:W-:Y:S01]  /*16e80*/  IMAD.WIDE.U32 R8, R9, -0x2daee0ad, RZ ;  /* 0xd2511f5309087825 */ /* 0x000fe200078e00ff */
[----:B------:R-:W-:-:S04]  /*16e90*/  IADD3 R10, PT, PT, R53, -0x695add53, RZ ;  /* 0x96a522ad350a7810 */ /* 0x000fc80007ffe0ff */
[----:B------:R-:W-:Y:S01]  /*16ea0*/  LOP3.LUT R23, R10, R164, R9, 0x96, !PT ;  /* 0x000000a40a177212 */ /* 0x000fe200078e9609 */
[----:B------:R-:W-:Y:S01]  /*16eb0*/  IMAD.MOV.U32 R9, RZ, RZ, R161 ;  /* 0x000000ffff097224 */ /* 0x000fe200078e00a1 */
[----:B------:R-:W-:Y:S01]  /*16ec0*/  MOV R161, R8 ;  /* 0x0000000800a17202 */ /* 0x000fe20000000f00 */
[----:B------:R-:W-:-:S07]  /*16ed0*/  IMAD.MOV.U32 R8, RZ, RZ, RZ ;  /* 0x000000ffff087224 */ /* 0x000fce00078e00ff */
.L_x_9118:
[----:B------:R-:W-:Y:S05]  /*16ee0*/  BSYNC.RECONVERGENT B1 ;  /* 0x0000000000017941 */ /* 0x000fea0003800200 */
.L_x_9117:
        /* <DEDUP_REMOVED lines=21> */
.L_x_9124:
        /* <DEDUP_REMOVED lines=13> */
.L_x_9126:
[----:B------:R-:W-:Y:S05]  /*17110*/  BSYNC.RECONVERGENT B2 ;  /* 0x0000000000027941 */ /* 0x000fea0003800200 */
.L_x_9125:
[----:B------:R-:W-:Y:S01]  /*17120*/  LOP3.LUT R22, R17, R163, R53, 0x96, !PT ;  /* 0x000000a311167212 */ /* 0x000fe200078e9635 */
[----:B------:R-:W-:-:S04]  /*17130*/  IMAD.WIDE.U32 R8, R24, -0x326172a9, RZ ;  /* 0xcd9e8d5718087825 */ /* 0x000fc800078e00ff */
[----:B------:R-:W-:Y:S01]  /*17140*/  VIADD R18, R52, 0x9e3779b9 ;  /* 0x9e3779b934127836 */ /* 0x000fe20000000000 */
[----:B------:R-:W-:Y:S01]  /*17150*/  LOP3.LUT R9, R19, R9, R52, 0x96, !PT ;  /* 0x0000000913097212 */ /* 0x000fe200078e9634 */
[----:B------:R-:W-:-:S04]  /*17160*/  IMAD.WIDE.U32 R22, R22, -0x326172a9, RZ ;  /* 0xcd9e8d5716167825 */ /* 0x000fc800078e00ff */
[----:B------:R-:W-:Y:S01]  /*17170*/  IMAD.MOV.U32 R109, RZ, RZ, RZ ;  /* 0x000000ffff6d7224 */ /* 0x000fe200078e00ff */
        /* <DEDUP_REMOVED lines=41> */
[----:B------:R-:W-:Y:S01]  /*17410*/  VIADD R18, R53, 0xdb3d7428 ;  /* 0xdb3d742835127836 */ /* 0x000fe20000000000 */
        /* <DEDUP_REMOVED lines=12> */
[----:B------:R-:W-:-:S07]  /*174e0*/  IMAD.MOV.U32 R18, RZ, RZ, R162 ;  /* 0x000000ffff127224 */ /* 0x000fce00078e00a2 */
.L_x_9123:
[----:B------:R-:W-:Y:S05]  /*174f0*/  BSYNC.RECONVERGENT B1 ;  /* 0x0000000000017941 */ /* 0x000fea0003800200 */
.L_x_9122:
        /* <DEDUP_REMOVED lines=13> */
[----:B------:R-:W-:Y:S01]  /*175d0*/  PRMT R10, R8, 0x7610, R10 ;  /* 0x00007610080a7816 */ /* 0x000fe2000000000a */
[----:B------:R-:W-:Y:S01]  /*175e0*/  IMAD.MOV.U32 R8, RZ, RZ, 0x2 ;  /* 0x00000002ff087424 */ /* 0x000fe200078e00ff */
[----:B------:R-:W-:Y:S02]  /*175f0*/  MOV R9, R18 ;  /* 0x0000001200097202 */ /* 0x000fe40000000f00 */
        /* <DEDUP_REMOVED lines=10> */
.L_x_9129:
        /* <DEDUP_REMOVED lines=13> */
.L_x_9131:
[----:B------:R-:W-:Y:S05]  /*17770*/  BSYNC.RECONVERGENT B2 ;  /* 0x0000000000027941 */ /* 0x000fea0003800200 */
.L_x_9130:
        /* <DEDUP_REMOVED lines=46> */
[----:B------:R-:W-:Y:S01]  /*17a60*/  LOP3.LUT R9, R9, R8, R23, 0x96, !PT ;  /* 0x0000000809097212 */ /* 0x000fe200078e9617 */
[----:B------:R-:W-:Y:S01]  /*17a70*/  VIADD R23, R52, 0xf1bbcdc8 ;  /* 0xf1bbcdc834177836 */ /* 0x000fe20000000000 */
[----:B------:R-:W-:-:S03]  /*17a80*/  LOP3.LUT R18, R18, R22, R165, 0x96, !PT ;  /* 0x0000001612127212 */ /* 0x000fc600078e96a5 */
        /* <DEDUP_REMOVED lines=8> */
[----:B------:R-:W-:Y:S01]  /*17b10*/  IMAD.MOV.U32 R9, RZ, RZ, R161 ;  /* 0x000000ffff097224 */ /* 0x000fe200078e00a1 */
[----:B------:R-:W-:Y:S01]  /*17b20*/  MOV R18, R162 ;  /* 0x000000a200127202 */ /* 0x000fe20000000f00 */
[----:B------:R-:W-:Y:S02]  /*17b30*/  IMAD.MOV.U32 R161, RZ, RZ, R8 ;  /* 0x000000ffffa17224 */ /* 0x000fe400078e0008 */
[----:B------:R-:W-:-:S07]  /*17b40*/  HFMA2 R8, -RZ, RZ, 0, 0 ;  /* 0x00000000ff087431 */ /* 0x000fce00000001ff */
.L_x_9128:
[----:B------:R-:W-:Y:S05]  /*17b50*/  BSYNC.RECONVERGENT B1 ;  /* 0x0000000000017941 */ /* 0x000fea0003800200 */
.L_x_9127:
[----:B------:R-:W-:Y:S01]  /*17b60*/  I2FP.F32.U32 R9, R9 ;  /* 0x0000000900097245 */ /* 0x000fe20000201000 */
[----:B------:R-:W-:Y:S01]  /*17b70*/  BSSY.RECONVERGENT B1, `(.L_x_9132) ;  /* 0x000005e000017945 */ /* 0x000fe20003800200 */
[----:B------:R-:W-:Y:S01]  /*17b80*/  ISETP.NE.AND P4, PT, R8, 0x1, PT ;  /* 0x000000010800780c */ /* 0x000fe20003f85270 */
[----:B------:R-:W-:Y:S02]  /*17b90*/  IMAD.MOV.U32 R163, RZ, RZ, 0x2 ;  /* 0x00000002ffa37424 */ /* 0x000fe400078e00ff */
        /* <DEDUP_REMOVED lines=16> */
.L_x_9134:
        /* <DEDUP_REMOVED lines=13> */
.L_x_9136:
[----:B------:R-:W-:Y:S05]  /*17d70*/  BSYNC.RECONVERGENT B2 ;  /* 0x0000000000027941 */ /* 0x000fea0003800200 */
.L_x_9135:
        /* <DEDUP_REMOVED lines=55> */
[----:B------:R-:W-:Y:S02]  /*180f0*/  HFMA2 R163, -RZ, RZ, 0, 0 ;  /* 0x00000000ffa37431 */ /* 0x000fe400000001ff */
[----:B------:R-:W-:-:S05]  /*18100*/  VIADD R18, R53, 0x96a522ad ;  /* 0x96a522ad35127836 */ /* 0x000fca0000000000 */
[----:B------:R-:W-:Y:S01]  /*18110*/  LOP3.LUT R23, R18, R164, R9, 0x96, !PT ;  /* 0x000000a412177212 */ /* 0x000fe200078e9609 */
[----:B------:R-:W-:Y:S01]  /*18120*/  IMAD.MOV.U32 R9, RZ, RZ, R161 ;  /* 0x000000ffff097224 */ /* 0x000fe200078e00a1 */
[----:B------:R-:W-:Y:S01]  /*18130*/  MOV R18, R162 ;  /* 0x000000a200127202 */ /* 0x000fe20000000f00 */
[----:B------:R-:W-:-:S07]  /*18140*/  IMAD.MOV.U32 R161, RZ, RZ, R8 ;  /* 0x000000ffffa17224 */ /* 0x000fce00078e0008 */
.L_x_9133:
[----:B------:R-:W-:Y:S05]  /*18150*/  BSYNC.RECONVERGENT B1 ;  /* 0x0000000000017941 */ /* 0x000fea0003800200 */
.L_x_9132:
        /* <DEDUP_REMOVED lines=27> */
.L_x_9139:
        /* <DEDUP_REMOVED lines=13> */
.L_x_9141:
[----:B------:R-:W-:Y:S05]  /*183e0*/  BSYNC.RECONVERGENT B2 ;  /* 0x0000000000027941 */ /* 0x000fea0003800200 */
.L_x_9140:
        /* <DEDUP_REMOVED lines=57> */
[----:B------:R-:W-:-:S03]  /*18780*/  IMAD.MOV.U32 R18, RZ, RZ, R166 ;  /* 0x000000ffff127224 */ /* 0x000fc600078e00a6 */
[----:B------:R-:W-:Y:S02]  /*18790*/  LOP3.LUT R23, R8, R168, R165, 0x96, !PT ;  /* 0x000000a808177212 */ /* 0x000fe400078e96a5 */
[----:B------:R-:W-:Y:S01]  /*187a0*/  MOV R8, R161 ;  /* 0x000000a100087202 */ /* 0x000fe20000000f00 */
[----:B------:R-:W-:-:S07]  /*187b0*/  IMAD.MOV.U32 R161, RZ, RZ, R164 ;  /* 0x000000ffffa17224 */ /* 0x000fce00078e00a4 */
.L_x_9138:
[----:B------:R-:W-:Y:S05]  /*187c0*/  BSYNC.RECONVERGENT B1 ;  /* 0x0000000000017941 */ /* 0x000fea0003800200 */
.L_x_9137:
        /* <DEDUP_REMOVED lines=21> */
.L_x_9144:
        /* <DEDUP_REMOVED lines=13> */
.L_x_9146:
[----:B------:R-:W-:Y:S05]  /*189f0*/  BSYNC.RECONVERGENT B2 ;  /* 0x0000000000027941 */ /* 0x000fea0003800200 */
.L_x_9145:
        /* <DEDUP_REMOVED lines=59> */
[----:B------:R-:W-:Y:S02]  /*18db0*/  IMAD.MOV.U32 R18, RZ, RZ, R166 ;  /* 0x000000ffff127224 */ /* 0x000fe400078e00a6 */
[----:B------:R-:W-:-:S07]  /*18dc0*/  IMAD.MOV.U32 R165, RZ, RZ, RZ ;  /* 0x000000ffffa57224 */ /* 0x000fce00078e00ff */
.L_x_9143:
[----:B------:R-:W-:Y:S05]  /*18dd0*/  BSYNC.RECONVERGENT B1 ;  /* 0x0000000000017941 */ /* 0x000fea0003800200 */
.L_x_9142:
[----:B------:R-:W-:Y:S01]  /*18de0*/  I2FP.F32.U32 R99, R99 ;  /* 0x0000006300637245 */ /* 0x000fe20000201000 */
[----:B------:R-:W-:Y:S01]  /*18df0*/  BSSY.RECONVERGENT B1, `(.L_x_9147) ;  /* 0x0000064000017945 */ /* 0x000fe20003800200 */
[----:B------:R-:W-:Y:S01]  /*18e00*/  SHF.L.U32 R110, R63, 0x10, RZ ;  /* 0x000000103f6e7819 */ /* 0x000fe200000006ff */
[----:B------:R-:W-:Y:S02]  /*18e10*/  HFMA2 R164, -RZ, RZ, 0, 1.1920928955078125e-07 ;  /* 0x00000002ffa47431 */ /* 0x000fe400000001ff */
[----:B------:R-:W-:Y:S02]  /*18e20*/  IMAD.MOV.U32 R163, RZ, RZ, R18 ;  /* 0x000000ffffa37224 */ /* 0x000fe400078e0012 */
        /* <DEDUP_REMOVED lines=21> */
.L_x_9149:
        /* <DEDUP_REMOVED lines=13> */
.L_x_9151:
[----:B------:R-:W-:Y:S05]  /*19050*/  BSYNC.RECONVERGENT B2 ;  /* 0x0000000000027941 */ /* 0x000fea0003800200 */
.L_x_9150:
        /* <DEDUP_REMOVED lines=46> */
[----:B------:R-:W-:-:S04]  /*19340*/  IMAD.MOV.U32 R163, RZ, RZ, R161 ;  /* 0x000000ffffa37224 */ /* 0x000fc800078e00a1 */
[----:B------:R-:W-:Y:S01]  /*19350*/  IMAD.WIDE.U32 R22, R18, -0x326172a9, RZ ;  /* 0xcd9e8d5712167825 */ /* 0x000fe200078e00ff */
[----:B------:R-:W-:-:S04]  /*19360*/  IADD3 R18, PT, PT, R52, -0xe443238, RZ ;  /* 0xf1bbcdc834127810 */ /* 0x000fc80007ffe0ff */
[----:B------:R-:W-:Y:S01]  /*19370*/  LOP3.LUT R18, R18, R166, R23, 0x96, !PT ;  /* 0x000000a612127212 */ /* 0x000fe200078e9617 */
[----:B------:R-:W-:-:S05]  /*19380*/  VIADD R23, R53, 0xdb3d7428 ;  /* 0xdb3d742835177836 */ /* 0x000fca0000000000 */
[----:B------:R-:W-:Y:S01]  /*19390*/  LOP3.LUT R23, R23, R164, R169, 0x96, !PT ;  /* 0x000000a417177212 */ /* 0x000fe200078e96a9 */
[----:B------:R-:W-:Y:S01]  /*193a0*/  IMAD.WIDE.U32 R164, R18, -0x2daee0ad, RZ ;  /* 0xd2511f5312a47825 */ /* 0x000fe200078e00ff */
[----:B------:R-:W-:-:S03]  /*193b0*/  IADD3 R18, PT, PT, R53, -0x695add53, RZ ;  /* 0x96a522ad35127810 */ /* 0x000fc60007ffe0ff */
[----:B------:R-:W-:Y:S01]  /*193c0*/  IMAD.WIDE.U32 R166, R23, -0x326172a9, RZ ;  /* 0xcd9e8d5717a67825 */ /* 0x000fe200078e00ff */
[----:B------:R-:W-:-:S03]  /*193d0*/  MOV R161, R164 ;  /* 0x000000a400a17202 */ /* 0x000fc60000000f00 */
[----:B------:R-:W-:Y:S02]  /*193e0*/  VIADD R23, R52, 0x8ff34781 ;  /* 0x8ff3478134177836 */ /* 0x000fe40000000000 */
[----:B------:R-:W-:-:S03]  /*193f0*/  IMAD.MOV.U32 R164, RZ, RZ, RZ ;  /* 0x000000ffffa47224 */ /* 0x000fc600078e00ff */
[----:B------:R-:W-:Y:S02]  /*19400*/  LOP3.LUT R22, R23, R22, R167, 0x96, !PT ;  /* 0x0000001617167212 */ /* 0x000fe400078e96a7 */
[----:B------:R-:W-:Y:S01]  /*19410*/  LOP3.LUT R23, R18, R168, R165, 0x96, !PT ;  /* 0x000000a812177212 */ /* 0x000fe200078e96a5 */
[----:B------:R-:W-:-:S07]  /*19420*/  IMAD.MOV.U32 R18, RZ, RZ, R166 ;  /* 0x000000ffff127224 */ /* 0x000fce00078e00a6 */
.L_x_9148:
[----:B------:R-:W-:Y:S05]  /*19430*/  BSYNC.RECONVERGENT B1 ;  /* 0x0000000000017941 */ /* 0x000fea0003800200 */
.L_x_9147:
[----:B------:R-:W-:Y:S01]  /*19440*/  I2FP.F32.U32 R163, R163 ;  /* 0x000000a300a37245 */ /* 0x000fe20000201000 */
[----:B------:R-:W-:Y:S01]  /*19450*/  IMAD.U32 R21, R21, 0x10000, RZ ;  /* 0x0001000015157824 */ /* 0x000fe200078e00ff */
[----:B------:R-:W-:Y:S01]  /*19460*/  ISETP.NE.AND P6, PT, R164, 0x1, PT ;  /* 0x00000001a400780c */ /* 0x000fe20003fc5270 */
[----:B------:R-:W-:Y:S01]  /*19470*/  BSSY.RECONVERGENT B1, `(.L_x_9152) ;  /* 0x000005f000017945 */ /* 0x000fe20003800200 */
[----:B------:R-:W-:Y:S02]  /*19480*/  IMAD.MOV.U32 R165, RZ, RZ, R18 ;  /* 0x000000ffffa57224 */ /* 0x000fe400078e0012 */
[----:B------:R-:W-:Y:S01]  /*19490*/  FFMA.FTZ R163, R163, R171, 1.1641532182693481445e-10 ;  /* 0x2f000000a3a37423 */ /* 0x000fe200000100ab */
[----:B------:R-:W-:-:S04]  /*194a0*/  FMUL.FTZ R21, R21, R124 ;  /* 0x0000007c15157220 */ /* 0x000fc80000410000 */
[----:B------:R-:W-:-:S04]  /*194b0*/  FSETP.GTU.FTZ.AND P5, PT, R163, R170, PT ;  /* 0x000000aaa300720b */ /* 0x000fc80003fbc000 */
[----:B------:R-:W-:Y:S01]  /*194c0*/  FSEL R163, R21, RZ, !P5 ;  /* 0x000000ff15a37208 */ /* 0x000fe20006800000 */
[----:B------:R-:W-:Y:S01]  /*194d0*/  HFMA2 R21, -RZ, RZ, 0, 1.1920928955078125e-07 ;  /* 0x00000002ff157431 */ /* 0x000fe200000001ff */
        /* <DEDUP_REMOVED lines=10> */
.L_x_9154:
        /* <DEDUP_REMOVED lines=16> */
.L_x_9156:
[----:B------:R-:W-:Y:S05]  /*19680*/  BSYNC.RECONVERGENT B2 ;  /* 0x0000000000027941 */ /* 0x000fea0003800200 */
.L_x_9155:
        /* <DEDUP_REMOVED lines=61> */
.L_x_9153:
[----:B------:R-:W-:Y:S05]  /*19a60*/  BSYNC.RECONVERGENT B1 ;  /* 0x0000000000017941 */ /* 0x000fea0003800200 */
.L_x_9152:
        /* <DEDUP_REMOVED lines=8> */
[----:B------:R-:W-:Y:S01]  /*19af0*/  FMUL.FTZ R124, R164, R124 ;  /* 0x0000007ca47c7220 */ /* 0x000fe20000410000 */
[----:B------:R-:W-:-:S04]  /*19b00*/  SEL R164, RZ, 0x1, P6 ;  /* 0x00000001ffa47807 */ /* 0x000fc80003000000 */
[----:B------:R-:W-:Y:S02]  /*19b10*/  FSEL R124, R124, RZ, !P6 ;  /* 0x000000ff7c7c7208 */ /* 0x000fe40007000000 */
[----:B------:R-:W-:-:S03]  /*19b20*/  PRMT R7, R164, 0x7610, R7 ;  /* 0x00007610a4077816 */ /* 0x000fc60000000007 */
[--C-:B------:R-:W-:Y:S01]  /*19b30*/  FADD.FTZ R163, R163, R124.reuse ;  /* 0x0000007ca3a37221 */ /* 0x100fe20000010000 */
[----:B------:R-:W-:-:S04]  /*19b40*/  @P1 PRMT R124, R59, 0x7632, R124 ;  /* 0x000076323b7c1816 */ /* 0x000fc8000000007c */
[----:B------:R-:W-:-:S05]  /*19b50*/  @P1 SHF.L.U32 R124, R124, 0x10, RZ ;  /* 0x000000107c7c1819 */ /* 0x000fca00000006ff */
[----:B------:R-:W-:Y:S01]  /*19b60*/  @P1 FADD.FTZ R124, R163, R124 ;  /* 0x0000007ca37c1221 */ /* 0x000fe20000010000 */
[----:B------:R-:W-:-:S05]  /*19b70*/  @!P1 IMAD.MOV.U32 R124, RZ, RZ, R163 ;  /* 0x000000ffff7c9224 */ /* 0x000fca00078e00a3 */
[----:B------:R-:W-:-:S04]  /*19b80*/  F2FP.BF16.F32.PACK_AB R163, RZ, R124 ;  /* 0x0000007cffa3723e */ /* 0x000fc800000010ff */
[----:B------:R-:W-:Y:S01]  /*19b90*/  PRMT R99, R99, 0x5410, R163 ;  /* 0x0000541063637816 */ /* 0x000fe200000000a3 */
[----:B------:R-:W-:Y:S06]  /*19ba0*/  BRA `(.L_x_9157) ;  /* 0x0000003000c87947 */ /* 0x000fec0003800000 */
.L_x_9076:
[----:B------:R-:W-:Y:S01]  /*19bb0*/  ISETP.NE.AND P2, PT, R21, 0x1, PT ;  /* 0x000000011500780c */ /* 0x000fe20003f45270 */
[----:B------:R-:W-:Y:S01]  /*19bc0*/  BSSY.RECONVERGENT B1, `(.L_x_9158) ;  /* 0x000005a000017945 */ /* 0x000fe20003800200 */
[----:B---3--:R-:W-:Y:S01]  /*19bd0*/  IMAD.MOV.U32 R42, RZ, RZ, 0x2 ;  /* 0x00000002ff2a7424 */ /* 0x008fe200078e00ff */
        /* <DEDUP_REMOVED lines=13> */
.L_x_9160:
        /* <DEDUP_REMOVED lines=13> */
.L_x_9162:
[----:B------:R-:W-:Y:S05]  /*19d80*/  BSYNC.RECONVERGENT B2 ;  /* 0x0000000000027941 */ /* 0x000fea0003800200 */
.L_x_9161:
        /* <DEDUP_REMOVED lines=55> */
[----:B------:R-:W-:Y:S02]  /*1a100*/  VIADD R6, R53, 0x96a522ad ;  /* 0x96a522ad35067836 */ /* 0x000fe40000000000 */
[----:B------:R-:W-:Y:S01]  /*1a110*/  IMAD.MOV.U32 R161, RZ, RZ, R162 ;  /* 0x000000ffffa17224 */ /* 0x000fe200078e00a2 */
[----:B------:R-:W-:Y:S02]  /*1a120*/  LOP3.LUT R22, R18, R22, R165, 0x96, !PT ;  /* 0x0000001612167212 */ /* 0x000fe400078e96a5 */
[----:B------:R-:W-:Y:S01]  /*1a130*/  LOP3.LUT R23, R6, R166, R163, 0x96, !PT ;  /* 0x000000a606177212 */ /* 0x000fe200078e96a3 */
[----:B------:R-:W-:Y:S01]  /*1a140*/  IMAD.MOV.U32 R6, RZ, RZ, R131 ;  /* 0x000000ffff067224 */ /* 0x000fe200078e0083 */
[----:B------:R-:W-:-:S07]  /*1a150*/  MOV R18, R164 ;  /* 0x000000a400127202 */ /* 0x000fce0000000f00 */
.L_x_9159:
[----:B------:R-:W-:Y:S05]  /*1a160*/  BSYNC.RECONVERGENT B1 ;  /* 0x0000000000017941 */ /* 0x000fea0003800200 */
.L_x_9158:
        /* <DEDUP_REMOVED lines=9> */
[----:B------:R-:W-:Y:S02]  /*1a200*/  IMAD.MOV.U32 R41, RZ, RZ, 0x2 ;  /* 0x00000002ff297424 */ /* 0x000fe400078e00ff */
[----:B------:R-:W-:Y:S01]  /*1a210*/  IMAD.MOV.U32 R47, RZ, RZ, R18 ;  /* 0x000000ffff2f7224 */ /* 0x000fe200078e0012 */
[----:B0-----:R-:W-:Y:S01]  /*1a220*/  FSETP.GTU.FTZ.AND P2, PT, R6, R171, PT ;  /* 0x000000ab0600720b */ /* 0x001fe20003f5c000 */
[----:B-1----:R-:W-:Y:S01]  /*1a230*/  FMUL.FTZ R6, R21, R170 ;  /* 0x000000aa15067220 */ /* 0x002fe20000410000 */
[----:B------:R-:W-:-:S04]  /*1a240*/  @P1 SHF.L.U32 R21, R56, 0x10, RZ ;  /* 0x0000001038151819 */ /* 0x000fc800000006ff */
        /* <DEDUP_REMOVED lines=15> */
.L_x_9165:
        /* <DEDUP_REMOVED lines=13> */
.L_x_9167:
[----:B------:R-:W-:Y:S05]  /*1a410*/  BSYNC.RECONVERGENT B2 ;  /* 0x0000000000027941 */ /* 0x000fea0003800200 */
.L_x_9166:
[----:B------:R-:W-:Y:S01]  /*1a420*/  LOP3.LUT R18, R17, R165, R53, 0x96, !PT ;  /* 0x000000a511127212 */ /* 0x000fe200078e9635 */
[----:B------:R-:W-:Y:S01]  /*1a430*/  IMAD.WIDE.U32 R22, R24, -0x326172a9, RZ ;  /* 0xcd9e8d5718167825 */ /* 0x000fe200078e00ff */
[----:B------:R-:W-:-:S03]  /*1a440*/  MOV R47, R161 ;  /* 0x000000a1002f7202 */ /* 0x000fc60000000f00 */
        /* <DEDUP_REMOVED lines=44> */
[----:B------:R-:W-:Y:S02]  /*1a710*/  IMAD.MOV.U32 R41, RZ, RZ, RZ ;  /* 0x000000ffff297224 */ /* 0x000fe400078e00ff */
        /* <DEDUP_REMOVED lines=13> */
.L_x_9164:
[----:B------:R-:W-:Y:S05]  /*1a7f0*/  BSYNC.RECONVERGENT B1 ;  /* 0x0000000000017941 */ /* 0x000fea0003800200 */
.L_x_9163:
        /* <DEDUP_REMOVED lines=26> */
.L_x_9170:
        /* <DEDUP_REMOVED lines=13> */
.L_x_9172:
[----:B------:R-:W-:Y:S05]  /*1aa70*/  BSYNC.RECONVERGENT B2 ;  /* 0x0000000000027941 */ /* 0x000fea0003800200 */
.L_x_9171:
        /* <DEDUP_REMOVED lines=61> */
.L_x_9169:
[----:B------:R-:W-:Y:S05]  /*1ae50*/  BSYNC.RECONVERGENT B1 ;  /* 0x0000000000017941 */ /* 0x000fea0003800200 */
.L_x_9168:
[----:B------:R-:W-:Y:S01]  /*1ae60*/  I2FP.F32.U32 R21, R21 ;  /* 0x0000001500157245 */ /* 0x000fe20000201000 */
[----:B------:R-:W-:Y:S01]  /*1ae70*/  BSSY.RECONVERGENT B1, `(.L_x_9173) ;  /* 0x0000064000017945 */ /* 0x000fe20003800200 */
[----:B------:R-:W-:Y:S01]  /*1ae80*/  LOP3.LUT R25, R25, 0xfffffffb, RZ, 0xc0, !PT ;  /* 0xfffffffb19197812 */ /* 0x000fe200078ec0ff */
[----:B------:R-:W-:Y:S02]  /*1ae90*/  HFMA2 R48, -RZ, RZ, 0, 1.1920928955078125e-07 ;  /* 0x00000002ff307431 */ /* 0x000fe400000001ff */
[----:B------:R-:W-:Y:S02]  /*1aea0*/  IMAD.MOV.U32 R47, RZ, RZ, R18 ;  /* 0x000000ffff2f7224 */ /* 0x000fe400078e0012 */
        /* <DEDUP_REMOVED lines=21> */
.L_x_9175:
        /* <DEDUP_REMOVED lines=13> */
.L_x_9177:
[----:B------:R-:W-:Y:S05]  /*1b0d0*/  BSYNC.RECONVERGENT B2 ;  /* 0x0000000000027941 */ /* 0x000fea0003800200 */
.L_x_9176:
        /* <DEDUP_REMOVED lines=57> */
[----:B------:R-:W-:-:S05]  /*1b470*/  VIADD R23, R52, 0x8ff34781 ;  /* 0x8ff3478134177836 */ /* 0x000fca0000000000 */
[----:B------:R-:W-:Y:S02]  /*1b480*/  LOP3.LUT R22, R23, R22, R165, 0x96, !PT ;  /* 0x0000001617167212 */ /* 0x000fe400078e96a5 */
[----:B------:R-:W-:Y:S01]  /*1b490*/  LOP3.LUT R23, R18, R166, R163, 0x96, !PT ;  /* 0x000000a612177212 */ /* 0x000fe200078e96a3 */
[----:B------:R-:W-:-:S07]  /*1b4a0*/  IMAD.MOV.U32 R18, RZ, RZ, R164 ;  /* 0x000000ffff127224 */ /* 0x000fce00078e00a4 */
.L_x_9174:
[----:B------:R-:W-:Y:S05]  /*1b4b0*/  BSYNC.RECONVERGENT B1 ;  /* 0x0000000000017941 */ /* 0x000fea0003800200 */
.L_x_9173:
[----:B------:R-:W-:Y:S01]  /*1b4c0*/  I2FP.F32.U32 R47, R47 ;  /* 0x0000002f002f7245 */ /* 0x000fe20000201000 */
[----:B------:R-:W-:Y:S01]  /*1b4d0*/  IMAD.U32 R21, R21, 0x10000, RZ ;  /* 0x0001000015157824 */ /* 0x000fe200078e00ff */
[----:B------:R-:W-:Y:S01]  /*1b4e0*/  LOP3.LUT R25, R25, 0xfffffffd, RZ, 0xc0, !PT ;  /* 0xfffffffd19197812 */ /* 0x000fe200078ec0ff */
[----:B------:R-:W-:Y:S01]  /*1b4f0*/  BSSY.RECONVERGENT B1, `(.L_x_9178) ;  /* 0x0000062000017945 */ /* 0x000fe20003800200 */
[----:B------:R-:W-:Y:S02]  /*1b500*/  IMAD.MOV.U32 R124, RZ, RZ, 0x2 ;  /* 0x00000002ff7c7424 */ /* 0x000fe400078e00ff */
[----:B------:R-:W-:-:S05]  /*1b510*/  FFMA.FTZ R47, R47, R208, 1.1641532182693481445e-10 ;  /* 0x2f0000002f2f7423 */ /* 0x000fca00000100d0 */
        /* <DEDUP_REMOVED lines=20> */
.L_x_9180:
        /* <DEDUP_REMOVED lines=13> */
.L_x_9182:
[----:B------:R-:W-:Y:S05]  /*1b730*/  BSYNC.RECONVERGENT B2 ;  /* 0x0000000000027941 */ /* 0x000fea0003800200 */
.L_x_9181:
        /* <DEDUP_REMOVED lines=61> */
.L_x_9179:
[----:B------:R-:W-:Y:S05]  /*1bb10*/  BSYNC.RECONVERGENT B1 ;  /* 0x0000000000017941 */ /* 0x000fea0003800200 */
.L_x_9178:
[----:B------:R-:W-:Y:S01]  /*1bb20*/  I2FP.F32.U32 R21, R21 ;  /* 0x0000001500157245 */ /* 0x000fe20000201000 */
[----:B------:R-:W-:Y:S01]  /*1bb30*/  BSSY.RECONVERGENT B1, `(.L_x_9183) ;  /* 0x0000062000017945 */ /* 0x000fe20003800200 */
[----:B------:R-:W-:Y:S01]  /*1bb40*/  SHF.L.U32 R48, R98, 0x10, RZ ;  /* 0x0000001062307819 */ /* 0x000fe200000006ff */
[----:B------:R-:W-:Y:S01]  /*1bb50*/  IMAD.MOV.U32 R110, RZ, RZ, 0x2 ;  /* 0x00000002ff6e7424 */ /* 0x000fe200078e00ff */
[----:B------:R-:W-:Y:S01]  /*1bb60*/  ISETP.NE.AND P3, PT, R124, 0x1, PT ;  /* 0x000000017c00780c */ /* 0x000fe20003f65270 */
[----:B------:R-:W-:Y:S01]  /*1bb70*/  FFMA.FTZ R21, R21, R208, 1.1641532182693481445e-10 ;  /* 0x2f00000015157423 */ /* 0x000fe200000100d0 */
[----:B------:R-:W-:Y:S01]  /*1bb80*/  MOV R109, R18 ;  /* 0x00000012006d7202 */ /* 0x000fe20000000f00 */
[----:B------:R-:W-:-:S03]  /*1bb90*/  FMUL.FTZ R48, R48, R170 ;  /* 0x000000aa30307220 */ /* 0x000fc60000410000 */
[----:B------:R-:W-:Y:S01]  /*1bba0*/  FSETP.GTU.FTZ.AND P2, PT, R21, R171, PT ;  /* 0x000000ab1500720b */ /* 0x000fe20003f5c000 */
[----:B------:R-:W-:-:S03]  /*1bbb0*/  @P1 IMAD.U32 R21, R58, 0x10000, RZ ;  /* 0x000100003a151824 */ /* 0x000fc600078e00ff */
        /* <DEDUP_REMOVED lines=14> */
.L_x_9185:
        /* <DEDUP_REMOVED lines=13> */
.L_x_9187:
[----:B------:R-:W-:Y:S05]  /*1bd70*/  BSYNC.RECONVERGENT B2 ;  /* 0x0000000000027941 */ /* 0x000fea0003800200 */
.L_x_9186:
        /* <DEDUP_REMOVED lines=61> */
.L_x_9184:
[----:B------:R-:W-:Y:S05]  /*1c150*/  BSYNC.RECONVERGENT B1 ;  /* 0x0000000000017941 */ /* 0x000fea0003800200 */
.L_x_9183:
[----:B------:R-:W-:Y:S01]  /*1c160*/  I2FP.F32.U32 R109, R109 ;  /* 0x0000006d006d7245 */ /* 0x000fe20000201000 */
[----:B------:R-:W-:Y:S01]  /*1c170*/  IMAD.U32 R21, R21, 0x10000, RZ ;  /* 0x0001000015157824 */ /* 0x000fe200078e00ff */
[----:B------:R-:W-:Y:S01]  /*1c180*/  ISETP.NE.AND P4, PT, R110, 0x1, PT ;  /* 0x000000016e00780c */ /* 0x000fe20003f85270 */
        /* <DEDUP_REMOVED lines=21> */
.L_x_9190:
        /* <DEDUP_REMOVED lines=13> */
.L_x_9192:
[----:B------:R-:W-:Y:S05]  /*1c3b0*/  BSYNC.RECONVERGENT B2 ;  /* 0x0000000000027941 */ /* 0x000fea0003800200 */
.L_x_9191:
        /* <DEDUP_REMOVED lines=59> */
[----:B------:R-:W-:Y:S01]  /*1c770*/  MOV R161, R164 ;  /* 0x000000a400a17202 */ /* 0x000fe20000000f00 */
[----:B------:R-:W-:-:S07]  /*1c780*/  IMAD.MOV.U32 R164, RZ, RZ, RZ ;  /* 0x000000ffffa47224 */ /* 0x000fce00078e00ff */
.L_x_9189:
[----:B------:R-:W-:Y:S05]  /*1c790*/  BSYNC.RECONVERGENT B1 ;  /* 0x0000000000017941 */ /* 0x000fea0003800200 */
.L_x_9188:
        /* <DEDUP_REMOVED lines=24> */
.L_x_9195:
        /* <DEDUP_REMOVED lines=13> */
.L_x_9197:
[----:B------:R-:W-:Y:S05]  /*1c9f0*/  BSYNC.RECONVERGENT B2 ;  /* 0x0000000000027941 */ /* 0x000fea0003800200 */
.L_x_9196:
        /* <DEDUP_REMOVED lines=61> */
.L_x_9194:
[----:B------:R-:W-:Y:S05]  /*1cdd0*/  BSYNC.RECONVERGENT B1 ;  /* 0x0000000000017941 */ /* 0x000fea0003800200 */
.L_x_9193:
        /* <DEDUP_REMOVED lines=15> */
.L_x_9157:
        /* <DEDUP_REMOVED lines=43> */
.L_x_9198:
[----:B------:R-:W-:Y:S01]  /*1d180*/  MOV R131, R161 ;  /* 0x000000a100837202 */ /* 0x000fe20000000f00 */
[----:B------:R-:W-:-:S07]  /*1d190*/  VIADD R160, R160, 0x20 ;  /* 0x00000020a0a07836 */ /* 0x000fce0000000000 */
.L_x_9075:
[----:B------:R-:W-:Y:S05]  /*1d1a0*/  BSYNC.RECONVERGENT B0 ;  /* 0x0000000000007941 */ /* 0x000fea0003800200 */
.L_x_9074:
        /* <DEDUP_REMOVED lines=35> */
.L_x_9204:
        /* <DEDUP_REMOVED lines=13> */
.L_x_9206:
[----:B------:R-:W-:Y:S05]  /*1d4b0*/  BSYNC.RECONVERGENT B2 ;  /* 0x0000000000027941 */ /* 0x000fea0003800200 */
.L_x_9205:
        /* <DEDUP_REMOVED lines=52> */
[----:B------:R-:W-:Y:S01]  /*1d800*/  VIADD R7, R52, 0x8ff34781 ;  /* 0x8ff3478134077836 */ /* 0x000fe20000000000 */
[----:B------:R-:W-:-:S04]  /*1d810*/  MOV R18, R10 ;  /* 0x0000000a00127202 */ /* 0x000fc80000000f00 */
[----:B------:R-:W-:Y:S01]  /*1d820*/  LOP3.LUT R22, R7, R8, R11, 0x96, !PT ;  /* 0x0000000807167212 */ /* 0x000fe200078e960b */
[----:B------:R-:W-:-:S04]  /*1d830*/  IMAD.WIDE.U32 R8, R5, -0x2daee0ad, RZ ;  /* 0xd2511f5305087825 */ /* 0x000fc800078e00ff */
[----:B------:R-:W-:Y:S02]  /*1d840*/  VIADD R5, R53, 0x96a522ad ;  /* 0x96a522ad35057836 */ /* 0x000fe40000000000 */
[----:B------:R-:W-:Y:S02]  /*1d850*/  IMAD.MOV.U32 R161, RZ, RZ, R8 ;  /* 0x000000ffffa17224 */ /* 0x000fe400078e0008 */
[----:B------:R-:W-:Y:S01]  /*1d860*/  HFMA2 R8, -RZ, RZ, 0, 0 ;  /* 0x00000000ff087431 */ /* 0x000fe200000001ff */
[----:B------:R-:W-:Y:S01]  /*1d870*/  LOP3.LUT R23, R5, R12, R9, 0x96, !PT ;  /* 0x0000000c05177212 */ /* 0x000fe200078e9609 */
[----:B------:R-:W-:-:S07]  /*1d880*/  IMAD.MOV.U32 R5, RZ, RZ, R131 ;  /* 0x000000ffff057224 */ /* 0x000fce00078e0083 */
.L_x_9203:
[----:B------:R-:W-:Y:S05]  /*1d890*/  BSYNC.RECONVERGENT B1 ;  /* 0x0000000000017941 */ /* 0x000fea0003800200 */
.L_x_9202:
[----:B------:R-:W0:Y:S01]  /*1d8a0*/  LDC R170, c[0x0][0x404] ;  /* 0x00010100ffaa7b82 */ /* 0x000e220000000800 */
[----:B------:R-:W-:Y:S01]  /*1d8b0*/  I2FP.F32.U32 R5, R5 ;  /* 0x0000000500057245 */ /* 0x000fe20000201000 */
[----:B------:R-:W-:Y:S01]  /*1d8c0*/  IMAD.MOV.U32 R171, RZ, RZ, 0x2f800000 ;  /* 0x2f800000ffab7424 */ /* 0x000fe200078e00ff */
[----:B------:R-:W-:Y:S01]  /*1d8d0*/  ISETP.NE.AND P2, PT, R8, 0x1, PT ;  /* 0x000000010800780c */ /* 0x000fe20003f45270 */
[----:B------:R-:W-:Y:S01]  /*1d8e0*/  BSSY.RECONVERGENT B1, `(.L_x_9207) ;  /* 0x0000061000017945 */ /* 0x000fe20003800200 */
[----:B------:R-:W-:Y:S01]  /*1d8f0*/  LOP3.LUT R25, R25, 0xffffffef, RZ, 0xc0, !PT ;  /* 0xffffffef19197812 */ /* 0x000fe200078ec0ff */
[----:B------:R-:W-:Y:S01]  /*1d900*/  FFMA.FTZ R5, R5, R171, 1.1641532182693481445e-10 ;  /* 0x2f00000005057423 */ /* 0x000fe200000100ab */
[----:B------:R-:W-:Y:S01]  /*1d910*/  HFMA2 R10, -RZ, RZ, 0, 1.1920928955078125e-07 ;  /* 0x00000002ff0a7431 */ /* 0x000fe200000001ff */
[----:B------:R-:W1:Y:S01]  /*1d920*/  LDC R125, c[0x0][0x408] ;  /* 0x00010200ff7d7b82 */ /* 0x000e620000000800 */
[C---:B-----5:R-:W-:Y:S01]  /*1d930*/  PRMT R7, R96.reuse, 0x7632, R7 ;  /* 0x0000763260077816 */ /* 0x060fe20000000007 */
[----:B------:R-:W-:Y:S01]  /*1d940*/  IMAD.MOV.U32 R9, RZ, RZ, R18 ;  /* 0x000000ffff097224 */ /* 0x000fe200078e0012 */
[----:B0-----:R-:W-:Y:S01]  /*1d950*/  FSETP.GTU.FTZ.AND P3, PT, R5, R170, PT ;  /* 0x000000aa0500720b */ /* 0x001fe20003f7c000 */
[----:B------:R-:W-:-:S04]  /*1d960*/  IMAD.U32 R5, R96, 0x10000, RZ ;  /* 0x0001000060057824 */ /* 0x000fc800078e00ff */
[----:B-1----:R-:W-:-:S05]  /*1d970*/  FMUL.FTZ R5, R5, R125 ;  /* 0x0000007d05057220 */ /* 0x002fca0000410000 */
        /* <DEDUP_REMOVED lines=12> */
.L_x_9209:
        /* <DEDUP_REMOVED lines=13> */
.L_x_9211:
[----:B------:R-:W-:Y:S05]  /*1db10*/  BSYNC.RECONVERGENT B2 ;  /* 0x0000000000027941 */ /* 0x000fea0003800200 */
.L_x_9210:
        /* <DEDUP_REMOVED lines=61> */
.L_x_9208:
[----:B------:R-:W-:Y:S05]  /*1def0*/  BSYNC.RECONVERGENT B1 ;  /* 0x0000000000017941 */ /* 0x000fea0003800200 */
.L_x_9207:
[----:B------:R-:W-:Y:S01]  /*1df00*/  I2FP.F32.U32 R8, R9 ;  /* 0x0000000900087245 */ /* 0x000fe20000201000 */
[----:B------:R-:W-:Y:S01]  /*1df10*/  BSSY.RECONVERGENT B1, `(.L_x_9212) ;  /* 0x0000064000017945 */ /* 0x000fe20003800200 */
[----:B------:R-:W-:-:S03]  /*1df20*/  MOV R9, R18 ;  /* 0x0000001200097202 */ /* 0x000fc60000000f00 */
[----:B------:R-:W-:-:S05]  /*1df30*/  FFMA.FTZ R8, R8, R171, 1.1641532182693481445e-10 ;  /* 0x2f00000008087423 */ /* 0x000fca00000100ab */
[----:B------:R-:W-:Y:S01]  /*1df40*/  FSETP.GTU.FTZ.AND P2, PT, R8, R170, PT ;  /* 0x000000aa0800720b */ /* 0x000fe20003f5c000 */
[----:B------:R-:W-:-:S04]  /*1df50*/  IMAD.U32 R8, R60, 0x10000, RZ ;  /* 0x000100003c087824 */ /* 0x000fc800078e00ff */
[----:B------:R-:W-:-:S05]  /*1df60*/  FMUL.FTZ R8, R8, R125 ;  /* 0x0000007d08087220 */ /* 0x000fca0000410000 */
[----:B------:R-:W-:-:S05]  /*1df70*/  FSEL R8, R8, RZ, !P2 ;  /* 0x000000ff08087208 */ /* 0x000fca0005000000 */
[----:B------:R-:W-:Y:S01]  /*1df80*/  FADD.FTZ R8, R5, R8 ;  /* 0x0000000805087221 */ /* 0x000fe20000010000 */
[----:B------:R-:W-:-:S05]  /*1df90*/  @P1 SHF.L.U32 R5, R56, 0x10, RZ ;  /* 0x0000001038051819 */ /* 0x000fca00000006ff */
[--C-:B------:R-:W-:Y:S01]  /*1dfa0*/  @P1 FADD.FTZ R5, R5, R8.reuse ;  /* 0x0000000805051221 */ /* 0x100fe20000010000 */
[----:B------:R-:W-:Y:S01]  /*1dfb0*/  @!P1 IMAD.MOV.U32 R5, RZ, RZ, R8 ;  /* 0x000000ffff059224 */ /* 0x000fe200078e0008 */
[----:B------:R-:W-:Y:S02]  /*1dfc0*/  SEL R8, RZ, 0x1, P2 ;  /* 0x00000001ff087807 */ /* 0x000fe40001000000 */
[----:B------:R-:W-:Y:S02]  /*1dfd0*/  ISETP.NE.AND P2, PT, R10, 0x1, PT ;  /* 0x000000010a00780c */ /* 0x000fe40003f45270 */
[----:B------:R-:W-:Y:S01]  /*1dfe0*/  PRMT R14, R8, 0x7610, R14 ;  /* 0x00007610080e7816 */ /* 0x000fe2000000000e */
[----:B------:R-:W-:Y:S01]  /*1dff0*/  IMAD.MOV.U32 R8, RZ, RZ, 0x2 ;  /* 0x00000002ff087424 */ /* 0x000fe200078e00ff */
        /* <DEDUP_REMOVED lines=10> */
.L_x_9214:
        /* <DEDUP_REMOVED lines=13> */
.L_x_9216:
[----:B------:R-:W-:Y:S05]  /*1e170*/  BSYNC.RECONVERGENT B2 ;  /* 0x0000000000027941 */ /* 0x000fea0003800200 */
.L_x_9215:
        /* <DEDUP_REMOVED lines=61> */
.L_x_9213:
[----:B------:R-:W-:Y:S05]  /*1e550*/  BSYNC.RECONVERGENT B1 ;  /* 0x0000000000017941 */ /* 0x000fea0003800200 */
.L_x_9212:
        /* <DEDUP_REMOVED lines=22> */
.L_x_9219:
        /* <DEDUP_REMOVED lines=13> */
.L_x_9221:
[----:B------:R-:W-:Y:S05]  /*1e790*/  BSYNC.RECONVERGENT B2 ;  /* 0x0000000000027941 */ /* 0x000fea0003800200 */
.L_x_9220:
        /* <DEDUP_REMOVED lines=58> */
[----:B------:R-:W-:Y:S01]  /*1eb40*/  IMAD.MOV.U32 R161, RZ, RZ, R8 ;  /* 0x000000ffffa17224 */ /* 0x000fe200078e0008 */
[----:B------:R-:W-:Y:S01]  /*1eb50*/  LOP3.LUT R23, R11, R12, R9, 0x96, !PT ;  /* 0x0000000c0b177212 */ /* 0x000fe200078e9609 */
[----:B------:R-:W-:-:S07]  /*1eb60*/  HFMA2 R9, -RZ, RZ, 0, 0 ;  /* 0x00000000ff097431 */ /* 0x000fce00000001ff */
.L_x_9218:
[----:B------:R-:W-:Y:S05]  /*1eb70*/  BSYNC.RECONVERGENT B1 ;  /* 0x0000000000017941 */ /* 0x000fea0003800200 */
.L_x_9217:
        /* <DEDUP_REMOVED lines=11> */
[----:B---3--:R-:W-:Y:S01]  /*1ec30*/  @P1 FADD.FTZ R40, R7, R8 ;  /* 0x0000000807281221 */ /* 0x008fe20000010000 */
[----:B------:R-:W-:Y:S01]  /*1ec40*/  @!P1 MOV R40, R7 ;  /* 0x0000000700289202 */ /* 0x000fe20000000f00 */
[----:B------:R-:W-:Y:S01]  /*1ec50*/  IMAD.MOV.U32 R8, RZ, RZ, 0x2 ;  /* 0x00000002ff087424 */ /* 0x000fe200078e00ff */
        /* <DEDUP_REMOVED lines=14> */
.L_x_9224:
        /* <DEDUP_REMOVED lines=13> */
.L_x_9226:
[----:B------:R-:W-:Y:S05]  /*1ee10*/  BSYNC.RECONVERGENT B2 ;  /* 0x0000000000027941 */ /* 0x000fea0003800200 */
.L_x_9225:
        /* <DEDUP_REMOVED lines=61> */
.L_x_9223:
[----:B------:R-:W-:Y:S05]  /*1f1f0*/  BSYNC.RECONVERGENT B1 ;  /* 0x0000000000017941 */ /* 0x000fea0003800200 */
.L_x_9222:
        /* <DEDUP_REMOVED lines=23> */
.L_x_9229:
        /* <DEDUP_REMOVED lines=13> */
.L_x_9231:
[----:B------:R-:W-:Y:S05]  /*1f440*/  BSYNC.RECONVERGENT B2 ;  /* 0x0000000000027941 */ /* 0x000fea0003800200 */
.L_x_9230:
        /* <DEDUP_REMOVED lines=61> */
.L_x_9228:
[----:B------:R-:W-:Y:S05]  /*1f820*/  BSYNC.RECONVERGENT B1 ;  /* 0x0000000000017941 */ /* 0x000fea0003800200 */
.L_x_9227:
        /* <DEDUP_REMOVED lines=10> */
[----:B------:R-:W-:Y:S01]  /*1f8d0*/  @P1 IMAD.U32 R9, R57, 0x10000, RZ ;  /* 0x0001000039091824 */ /* 0x000fe200078e00ff */
[----:B------:R-:W-:Y:S01]  /*1f8e0*/  PRMT R12, R8, 0x7610, R12 ;  /* 0x00007610080c7816 */ /* 0x000fe2000000000c */
[----:B------:R-:W-:Y:S02]  /*1f8f0*/  HFMA2 R8, -RZ, RZ, 0, 1.1920928955078125e-07 ;  /* 0x00000002ff087431 */ /* 0x000fe400000001ff */
[--C-:B------:R-:W-:Y:S01]  /*1f900*/  @P1 FADD.FTZ R39, R9, R7.reuse ;  /* 0x0000000709271221 */ /* 0x100fe20000010000 */
[----:B------:R-:W-:-:S02]  /*1f910*/  @!P1 IMAD.MOV.U32 R39, RZ, RZ, R7 ;  /* 0x000000ffff279224 */ /* 0x000fc400078e0007 */
        /* <DEDUP_REMOVED lines=11> */
.L_x_9234:
        /* <DEDUP_REMOVED lines=13> */
.L_x_9236:
[----:B------:R-:W-:Y:S05]  /*1faa0*/  BSYNC.RECONVERGENT B2 ;  /* 0x0000000000027941 */ /* 0x000fea0003800200 */
.L_x_9235:
        /* <DEDUP_REMOVED lines=61> */
.L_x_9233:
[----:B------:R-:W-:Y:S05]  /*1fe80*/  BSYNC.RECONVERGENT B1 ;  /* 0x0000000000017941 */ /* 0x000fea0003800200 */
.L_x_9232:
[----:B------:R-:W-:Y:S01]  /*1fe90*/  I2FP.F32.U32 R9, R9 ;  /* 0x0000000900097245 */ /* 0x000fe20000201000 */
[----:B------:R-:W-:Y:S01]  /*1fea0*/  BSSY.RECONVERGENT B1, `(.L_x_9237) ;  /* 0x0000060000017945 */ /* 0x000fe20003800200 */
[----:B------:R-:W-:Y:S01]  /*1feb0*/  LOP3.LUT R25, R25, 0xfffffffd, RZ, 0xc0, !PT ;  /* 0xfffffffd19197812 */ /* 0x000fe200078ec0ff */
[----:B------:R-:W-:Y:S02]  /*1fec0*/  HFMA2 R10, -RZ, RZ, 0, 1.1920928955078125e-07 ;  /* 0x00000002ff0a7431 */ /* 0x000fe400000001ff */
[----:B------:R-:W-:-:S05]  /*1fed0*/  FFMA.FTZ R9, R9, R171, 1.1641532182693481445e-10 ;  /* 0x2f00000009097423 */ /* 0x000fca00000100ab */
[----:B------:R-:W-:Y:S01]  /*1fee0*/  FSETP.GTU.FTZ.AND P2, PT, R9, R170, PT ;  /* 0x000000aa0900720b */ /* 0x000fe20003f5c000 */
[----:B------:R-:W-:-:S04]  /*1fef0*/  IMAD.U32 R9, R21, 0x10000, RZ ;  /* 0x0001000015097824 */ /* 0x000fc800078e00ff */
        /* <DEDUP_REMOVED lines=15> */
.L_x_9239:
        /* <DEDUP_REMOVED lines=13> */
.L_x_9241:
[----:B------:R-:W-:Y:S05]  /*200c0*/  BSYNC.RECONVERGENT B2 ;  /* 0x0000000000027941 */ /* 0x000fea0003800200 */
.L_x_9240:
        /* <DEDUP_REMOVED lines=61> */
.L_x_9238:
[----:B------:R-:W-:Y:S05]  /*204a0*/  BSYNC.RECONVERGENT B1 ;  /* 0x0000000000017941 */ /* 0x000fea0003800200 */
.L_x_9237:
[----:B------:R-:W-:Y:S01]  /*204b0*/  I2FP.F32.U32 R8, R9 ;  /* 0x0000000900087245 */ /* 0x000fe20000201000 */
[----:B------:R-:W-:Y:S01]  /*204c0*/  BSSY.RECONVERGENT B1, `(.L_x_9242) ;  /* 0x0000065000017945 */ /* 0x000fe20003800200 */
[----:B------:R-:W-:-:S03]  /*204d0*/  @P1 PRMT R9, R57, 0x7632, R9 ;  /* 0x0000763239091816 */ /* 0x000fc60000000009 */
[----:B------:R-:W-:Y:S01]  /*204e0*/  FFMA.FTZ R8, R8, R171, 1.1641532182693481445e-10 ;  /* 0x2f00000008087423 */ /* 0x000fe200000100ab */
[----:B------:R-:W-:-:S04]  /*204f0*/  @P1 SHF.L.U32 R9, R9, 0x10, RZ ;  /* 0x0000001009091819 */ /* 0x000fc800000006ff */
[----:B------:R-:W-:Y:S02]  /*20500*/  FSETP.GTU.FTZ.AND P2, PT, R8, R170, PT ;  /* 0x000000aa0800720b */ /* 0x000fe40003f5c000 */
[----:B------:R-:W-:Y:S02]  /*20510*/  PRMT R8, R61, 0x7632, R8 ;  /* 0x000076323d087816 */ /* 0x000fe40000000008 */
[----:B------:R-:W-:-:S03]  /*20520*/  SEL R11, RZ, 0x1, P2 ;  /* 0x00000001ff0b7807 */ /* 0x000fc60001000000 */
[----:B------:R-:W-:-:S04]  /*20530*/  IMAD.U32 R8, R8, 0x10000, RZ ;  /* 0x0001000008087824 */ /* 0x000fc800078e00ff */
[----:B------:R-:W-:-:S05]  /*20540*/  FMUL.FTZ R8, R8, R125 ;  /* 0x0000007d08087220 */ /* 0x000fca0000410000 */
[----:B------:R-:W-:Y:S02]  /*20550*/  FSEL R8, R8, RZ, !P2 ;  /* 0x000000ff08087208 */ /* 0x000fe40005000000 */
[----:B------:R-:W-:-:S03]  /*20560*/  ISETP.NE.AND P2, PT, R10, 0x1, PT ;  /* 0x000000010a00780c */ /* 0x000fc60003f45270 */
[----:B------:R-:W-:-:S04]  /*20570*/  FADD.FTZ R8, R21, R8 ;  /* 0x0000000815087221 */ /* 0x000fc80000010000 */
        /* <DEDUP_REMOVED lines=14> */
.L_x_9244:
        /* <DEDUP_REMOVED lines=13> */
.L_x_9246:
[----:B------:R-:W-:Y:S05]  /*20730*/  BSYNC.RECONVERGENT B2 ;  /* 0x0000000000027941 */ /* 0x000fea0003800200 */
.L_x_9245:
[----:B------:R-:W-:Y:S01]  /*20740*/  LOP3.LUT R18, R17, R163, R53, 0x96, !PT ;  /* 0x000000a311127212 */ /* 0x000fe200078e9635 */
[----:B------:R-:W-:Y:S01]  /*20750*/  IMAD.WIDE.U32 R8, R24, -0x326172a9, RZ ;  /* 0xcd9e8d5718087825 */ /* 0x000fe200078e00ff */
[----:B------:R-:W-:-:S03]  /*20760*/  IADD3 R10, PT, PT, R52, -0x61c88647, RZ ;  /* 0x9e3779b9340a7810 */ /* 0x000fc60007ffe0ff */
[----:B------:R-:W-:Y:S01]  /*20770*/  IMAD.WIDE.U32 R22, R18, -0x326172a9, RZ ;  /* 0xcd9e8d5712167825 */ /* 0x000fe200078e00ff */
[----:B------:R-:W-:-:S03]  /*20780*/  LOP3.LUT R9, R19, R9, R52, 0x96, !PT ;  /* 0x0000000913097212 */ /* 0x000fc600078e9634 */
        /* <DEDUP_REMOVED lines=39> */
[----:B------:R-:W-:Y:S01]  /*20a00*/  IMAD.WIDE.U32 R164, R10, -0x2daee0ad, RZ ;  /* 0xd2511f530aa47825 */ /* 0x000fe200078e00ff */
[----:B------:R-:W-:Y:S02]  /*20a10*/  LOP3.LUT R9, R9, R8, R23, 0x96, !PT ;  /* 0x0000000809097212 */ /* 0x000fe400078e9617 */
[----:B------:R-:W-:Y:S01]  /*20a20*/  IADD3 R10, PT, PT, R53, -0x24c28bd8, RZ ;  /* 0xdb3d7428350a7810 */ /* 0x000fe20007ffe0ff */
[----:B------:R-:W-:Y:S02]  /*20a30*/  VIADD R18, R52, 0xf1bbcdc8 ;  /* 0xf1bbcdc834127836 */ /* 0x000fe40000000000 */
[----:B------:R-:W-:Y:S01]  /*20a40*/  IMAD.WIDE.U32 R8, R9, -0x326172a9, RZ ;  /* 0xcd9e8d5709087825 */ /* 0x000fe200078e00ff */
[----:B------:R-:W-:-:S04]  /*20a50*/  LOP3.LUT R10, R10, R22, R165, 0x96, !PT ;  /* 0x000000160a0a7212 */ /* 0x000fc800078e96a5 */
[----:B------:R-:W-:Y:S01]  /*20a60*/  LOP3.LUT R9, R18, R162, R9, 0x96, !PT ;  /* 0x000000a212097212 */ /* 0x000fe200078e9609 */
[----:B------:R-:W-:-:S04]  /*20a70*/  IMAD.WIDE.U32 R162, R10, -0x326172a9, RZ ;  /* 0xcd9e8d570aa27825 */ /* 0x000fc800078e00ff */
[----:B------:R-:W-:Y:S01]  /*20a80*/  VIADD R10, R52, 0x8ff34781 ;  /* 0x8ff34781340a7836 */ /* 0x000fe20000000000 */
[----:B------:R-:W-:-:S04]  /*20a90*/  MOV R18, R162 ;  /* 0x000000a200127202 */ /* 0x000fc80000000f00 */
[----:B------:R-:W-:Y:S01]  /*20aa0*/  LOP3.LUT R22, R10, R8, R163, 0x96, !PT ;  /* 0x000000080a167212 */ /* 0x000fe200078e96a3 */
[----:B------:R-:W-:-:S04]  /*20ab0*/  IMAD.WIDE.U32 R8, R9, -0x2daee0ad, RZ ;  /* 0xd2511f5309087825 */ /* 0x000fc800078e00ff */
[----:B------:R-:W-:-:S05]  /*20ac0*/  VIADD R10, R53, 0x96a522ad ;  /* 0x96a522ad350a7836 */ /* 0x000fca0000000000 */
[----:B------:R-:W-:Y:S01]  /*20ad0*/  LOP3.LUT R23, R10, R164, R9, 0x96, !PT ;  /* 0x000000a40a177212 */ /* 0x000fe200078e9609 */
[----:B------:R-:W-:Y:S02]  /*20ae0*/  IMAD.MOV.U32 R9, RZ, RZ, R161 ;  /* 0x000000ffff097224 */ /* 0x000fe400078e00a1 */
[----:B------:R-:W-:Y:S02]  /*20af0*/  IMAD.MOV.U32 R161, RZ, RZ, R8 ;  /* 0x000000ffffa17224 */ /* 0x000fe400078e0008 */
[----:B------:R-:W-:-:S07]  /*20b00*/  HFMA2 R8, -RZ, RZ, 0, 0 ;  /* 0x00000000ff087431 */ /* 0x000fce00000001ff */
.L_x_9243:
[----:B------:R-:W-:Y:S05]  /*20b10*/  BSYNC.RECONVERGENT B1 ;  /* 0x0000000000017941 */ /* 0x000fea0003800200 */
.L_x_9242:
        /* <DEDUP_REMOVED lines=21> */
.L_x_9249:
        /* <DEDUP_REMOVED lines=13> */
.L_x_9251:
[----:B------:R-:W-:Y:S05]  /*20d40*/  BSYNC.RECONVERGENT B2 ;  /* 0x0000000000027941 */ /* 0x000fea0003800200 */
.L_x_9250:
        /* <DEDUP_REMOVED lines=60> */
[----:B------:R-:W-:-:S07]  /*21110*/  IMAD.MOV.U32 R161, RZ, RZ, R8 ;  /* 0x000000ffffa17224 */ /* 0x000fce00078e0008 */
.L_x_9248:
[----:B------:R-:W-:Y:S05]  /*21120*/  BSYNC.RECONVERGENT B1 ;  /* 0x0000000000017941 */ /* 0x000fea0003800200 */
.L_x_9247:
        /* <DEDUP_REMOVED lines=13> */
[----:B------:R-:W-:Y:S01]  /*21200*/  IMAD.MOV.U32 R9, RZ, RZ, R18 ;  /* 0x000000ffff097224 */ /* 0x000fe200078e0012 */
[----:B------:R-:W-:Y:S01]  /*21210*/  PRMT R10, R8, 0x7610, R10 ;  /* 0x00007610080a7816 */ /* 0x000fe2000000000a */
[----:B------:R-:W-:Y:S01]  /*21220*/  IMAD.MOV.U32 R8, RZ, RZ, 0x2 ;  /* 0x00000002ff087424 */ /* 0x000fe200078e00ff */
        /* <DEDUP_REMOVED lines=10> */
.L_x_9254:
        /* <DEDUP_REMOVED lines=13> */
.L_x_9256:
[----:B------:R-:W-:Y:S05]  /*213a0*/  BSYNC.RECONVERGENT B2 ;  /* 0x0000000000027941 */ /* 0x000fea0003800200 */
.L_x_9255:
        /* <DEDUP_REMOVED lines=61> */
.L_x_9253:
[----:B------:R-:W-:Y:S05]  /*21780*/  BSYNC.RECONVERGENT B1 ;  /* 0x0000000000017941 */ /* 0x000fea0003800200 */
.L_x_9252:
[----:B------:R-:W-:Y:S01]  /*21790*/  I2FP.F32.U32 R9, R9 ;  /* 0x0000000900097245 */ /* 0x000fe20000201000 */
[----:B------:R-:W-:Y:S01]  /*217a0*/  BSSY.RECONVERGENT B1, `(.L_x_9257) ;  /* 0x000005e000017945 */ /* 0x000fe20003800200 */
[----:B------:R-:W-:Y:S01]  /*217b0*/  ISETP.NE.AND P4, PT, R8, 0x1, PT ;  /* 0x000000010800780c */ /* 0x000fe20003f85270 */
[----:B------:R-:W-:Y:S02]  /*217c0*/  IMAD.MOV.U32 R163, RZ, RZ, 0x2 ;  /* 0x00000002ffa37424 */ /* 0x000fe400078e00ff */
[----:B------:R-:W-:-:S05]  /*217d0*/  FFMA.FTZ R9, R9, R171, 1.1641532182693481445e-10 ;  /* 0x2f00000009097423 */ /* 0x000fca00000100ab */
[----:B------:R-:W-:Y:S02]  /*217e0*/  FSETP.GTU.FTZ.AND P3, PT, R9, R170, PT ;  /* 0x000000aa0900720b */ /* 0x000fe40003f7c000 */
[----:B------:R-:W-:-:S05]  /*217f0*/  SHF.L.U32 R9, R21, 0x10, RZ ;  /* 0x0000001015097819 */ /* 0x000fca00000006ff */
[----:B------:R-:W-:-:S05]  /*21800*/  FMUL.FTZ R9, R9, R125 ;  /* 0x0000007d09097220 */ /* 0x000fca0000410000 */
        /* <DEDUP_REMOVED lines=12> */
.L_x_9259:
        /* <DEDUP_REMOVED lines=13> */
.L_x_9261:
[----:B------:R-:W-:Y:S05]  /*219a0*/  BSYNC.RECONVERGENT B2 ;  /* 0x0000000000027941 */ /* 0x000fea0003800200 */
.L_x_9260:
        /* <DEDUP_REMOVED lines=55> */
[----:B------:R-:W-:Y:S02]  /*21d20*/  VIADD R18, R53, 0x96a522ad ;  /* 0x96a522ad35127836 */ /* 0x000fe40000000000 */
[----:B------:R-:W-:-:S03]  /*21d30*/  IMAD.MOV.U32 R163, RZ, RZ, RZ ;  /* 0x000000ffffa37224 */ /* 0x000fc600078e00ff */
[----:B------:R-:W-:Y:S01]  /*21d40*/  LOP3.LUT R23, R18, R164, R9, 0x96, !PT ;  /* 0x000000a412177212 */ /* 0x000fe200078e9609 */
[----:B------:R-:W-:Y:S01]  /*21d50*/  IMAD.MOV.U32 R18, RZ, RZ, R162 ;  /* 0x000000ffff127224 */ /* 0x000fe200078e00a2 */
[----:B------:R-:W-:Y:S01]  /*21d60*/  MOV R9, R161 ;  /* 0x000000a100097202 */ /* 0x000fe20000000f00 */
[----:B------:R-:W-:-:S07]  /*21d70*/  IMAD.MOV.U32 R161, RZ, RZ, R8 ;  /* 0x000000ffffa17224 */ /* 0x000fce00078e0008 */
.L_x_9258:
[----:B------:R-:W-:Y:S05]  /*21d80*/  BSYNC.RECONVERGENT B1 ;  /* 0x0000000000017941 */ /* 0x000fea0003800200 */
.L_x_9257:
        /* <DEDUP_REMOVED lines=27> */
.L_x_9264:
        /* <DEDUP_REMOVED lines=13> */
.L_x_9266:
[----:B------:R-:W-:Y:S05]  /*22010*/  BSYNC.RECONVERGENT B2 ;  /* 0x0000000000027941 */ /* 0x000fea0003800200 */
.L_x_9265:
        /* <DEDUP_REMOVED lines=58> */
[----:B------:R-:W-:Y:S02]  /*223c0*/  MOV R161, R164 ;  /* 0x000000a400a17202 */ /* 0x000fe40000000f00 */
[----:B------:R-:W-:Y:S01]  /*223d0*/  LOP3.LUT R22, R18, R22, R167, 0x96, !PT ;  /* 0x0000001612167212 */ /* 0x000fe200078e96a7 */
[----:B------:R-:W-:-:S07]  /*223e0*/  IMAD.MOV.U32 R18, RZ, RZ, R166 ;  /* 0x000000ffff127224 */ /* 0x000fce00078e00a6 */
.L_x_9263:
[----:B------:R-:W-:Y:S05]  /*223f0*/  BSYNC.RECONVERGENT B1 ;  /* 0x0000000000017941 */ /* 0x000fea0003800200 */
.L_x_9262:
        /* <DEDUP_REMOVED lines=21> */
.L_x_9269:
        /* <DEDUP_REMOVED lines=13> */
.L_x_9271:
[----:B------:R-:W-:Y:S05]  /*22620*/  BSYNC.RECONVERGENT B2 ;  /* 0x0000000000027941 */ /* 0x000fea0003800200 */
.L_x_9270:
        /* <DEDUP_REMOVED lines=59> */
[----:B------:R-:W-:Y:S02]  /*229e0*/  IMAD.MOV.U32 R18, RZ, RZ, R166 ;  /* 0x000000ffff127224 */ /* 0x000fe400078e00a6 */
[----:B------:R-:W-:-:S07]  /*229f0*/  IMAD.MOV.U32 R165, RZ, RZ, RZ ;  /* 0x000000ffffa57224 */ /* 0x000fce00078e00ff */
.L_x_9268:
[----:B------:R-:W-:Y:S05]  /*22a00*/  BSYNC.RECONVERGENT B1 ;  /* 0x0000000000017941 */ /* 0x000fea0003800200 */
.L_x_9267:
        /* <DEDUP_REMOVED lines=26> */
.L_x_9274:
        /* <DEDUP_REMOVED lines=13> */
.L_x_9276:
[----:B------:R-:W-:Y:S05]  /*22c80*/  BSYNC.RECONVERGENT B2 ;  /* 0x0000000000027941 */ /* 0x000fea0003800200 */
.L_x_9275:
        /* <DEDUP_REMOVED lines=57> */
[----:B------:R-:W-:Y:S01]  /*23020*/  LOP3.LUT R22, R23, R22, R167, 0x96, !PT ;  /* 0x0000001617167212 */ /* 0x000fe200078e96a7 */
[----:B------:R-:W-:Y:S01]  /*23030*/  HFMA2 R164, -RZ, RZ, 0, 0 ;  /* 0x00000000ffa47431 */ /* 0x000fe200000001ff */
[----:B------:R-:W-:Y:S02]  /*23040*/  LOP3.LUT R23, R18, R168, R165, 0x96, !PT ;  /* 0x000000a812177212 */ /* 0x000fe400078e96a5 */
[----:B------:R-:W-:-:S07]  /*23050*/  MOV R18, R166 ;  /* 0x000000a600127202 */ /* 0x000fce0000000f00 */
.L_x_9273:
[----:B------:R-:W-:Y:S05]  /*23060*/  BSYNC.RECONVERGENT B1 ;  /* 0x0000000000017941 */ /* 0x000fea0003800200 */
.L_x_9272:
[----:B------:R-:W-:Y:S01]  /*23070*/  I2FP.F32.U32 R163, R163 ;  /* 0x000000a300a37245 */ /* 0x000fe20000201000 */
[----:B------:R-:W-:Y:S01]  /*23080*/  IMAD.U32 R21, R21, 0x10000, RZ ;  /* 0x0001000015157824 */ /* 0x000fe200078e00ff */
[----:B------:R-:W-:Y:S01]  /*23090*/  ISETP.NE.AND P6, PT, R164, 0x1, PT ;  /* 0x00000001a400780c */ /* 0x000fe20003fc5270 */
[----:B------:R-:W-:Y:S01]  /*230a0*/  BSSY.RECONVERGENT B1, `(.L_x_9277) ;  /* 0x000005f000017945 */ /* 0x000fe20003800200 */
[----:B------:R-:W-:Y:S01]  /*230b0*/  MOV R165, R18 ;  /* 0x0000001200a57202 */ /* 0x000fe20000000f00 */
[----:B------:R-:W-:Y:S01]  /*230c0*/  FFMA.FTZ R163, R163, R171, 1.1641532182693481445e-10 ;  /* 0x2f000000a3a37423 */ /* 0x000fe200000100ab */
[----:B------:R-:W-:-:S04]  /*230d0*/  FMUL.FTZ R21, R21, R125 ;  /* 0x0000007d15157220 */ /* 0x000fc80000410000 */
[----:B------:R-:W-:-:S04]  /*230e0*/  FSETP.GTU.FTZ.AND P5, PT, R163, R170, PT ;  /* 0x000000aaa300720b */ /* 0x000fc80003fbc000 */
[----:B------:R-:W-:Y:S01]  /*230f0*/  FSEL R163, R21, RZ, !P5 ;  /* 0x000000ff15a37208 */ /* 0x000fe20006800000 */
[----:B------:R-:W-:Y:S01]  /*23100*/  IMAD.MOV.U32 R21, RZ, RZ, 0x2 ;  /* 0x00000002ff157424 */ /* 0x000fe200078e00ff */
        /* <DEDUP_REMOVED lines=10> */
.L_x_9279:
        /* <DEDUP_REMOVED lines=16> */
.L_x_9281:
[----:B------:R-:W-:Y:S05]  /*232b0*/  BSYNC.RECONVERGENT B2 ;  /* 0x0000000000027941 */ /* 0x000fea0003800200 */
.L_x_9280:
        /* <DEDUP_REMOVED lines=56> */
[----:B------:R-:W-:-:S03]  /*23640*/  HFMA2 R21, -RZ, RZ, 0, 0 ;  /* 0x00000000ff157431 */ /* 0x000fc600000001ff */
[----:B------:R-:W-:Y:S01]  /*23650*/  LOP3.LUT R23, R18, R168, R165, 0x96, !PT ;  /* 0x000000a812177212 */ /* 0x000fe200078e96a5 */
[----:B------:R-:W-:Y:S01]  /*23660*/  IMAD.MOV.U32 R165, RZ, RZ, R161 ;  /* 0x000000ffffa57224 */ /* 0x000fe200078e00a1 */
[----:B------:R-:W-:Y:S01]  /*23670*/  MOV R18, R166 ;  /* 0x000000a600127202 */ /* 0x000fe20000000f00 */
[----:B------:R-:W-:-:S07]  /*23680*/  IMAD.MOV.U32 R161, RZ, RZ, R164 ;  /* 0x000000ffffa17224 */ /* 0x000fce00078e00a4 */
.L_x_9278:
[----:B------:R-:W-:Y:S05]  /*23690*/  BSYNC.RECONVERGENT B1 ;  /* 0x0000000000017941 */ /* 0x000fea0003800200 */
.L_x_9277:
        /* <DEDUP_REMOVED lines=13> */
[----:B------:R-:W-:-:S05]  /*23770*/  @P1 PRMT R125, R59, 0x7632, R125 ;  /* 0x000076323b7d1816 */ /* 0x000fca000000007d */
[----:B------:R-:W-:-:S04]  /*23780*/  @P1 IMAD.U32 R125, R125, 0x10000, RZ ;  /* 0x000100007d7d1824 */ /* 0x000fc800078e00ff */
[----:B------:R-:W-:Y:S01]  /*23790*/  @P1 FADD.FTZ R125, R163, R125 ;  /* 0x0000007da37d1221 */ /* 0x000fe20000010000 */
[----:B------:R-:W-:-:S04]  /*237a0*/  @!P1 MOV R125, R163 ;  /* 0x000000a3007d9202 */ /* 0x000fc80000000f00 */
[----:B------:R-:W-:-:S04]  /*237b0*/  F2FP.BF16.F32.PACK_AB R163, RZ, R125 ;  /* 0x0000007dffa3723e */ /* 0x000fc800000010ff */
[----:B------:R-:W-:Y:S01]  /*237c0*/  PRMT R99, R99, 0x5410, R163 ;  /* 0x0000541063637816 */ /* 0x000fe200000000a3 */
[----:B------:R-:W-:Y:S06]  /*237d0*/  BRA `(.L_x_9282) ;  /* 0x0000003000c87947 */ /* 0x000fec0003800000 */
.L_x_9201:
        /* <DEDUP_REMOVED lines=16> */
.L_x_9285:
        /* <DEDUP_REMOVED lines=13> */
.L_x_9287:
[----:B------:R-:W-:Y:S05]  /*239b0*/  BSYNC.RECONVERGENT B2 ;  /* 0x0000000000027941 */ /* 0x000fea0003800200 */
.L_x_9286:
        /* <DEDUP_REMOVED lines=56> */
[----:B------:R-:W-:Y:S01]  /*23d40*/  VIADD R5, R53, 0x96a522ad ;  /* 0x96a522ad35057836 */ /* 0x000fe20000000000 */
[----:B------:R-:W-:Y:S01]  /*23d50*/  MOV R161, R162 ;  /* 0x000000a200a17202 */ /* 0x000fe20000000f00 */
[----:B------:R-:W-:-:S03]  /*23d60*/  IMAD.MOV.U32 R18, RZ, RZ, R164 ;  /* 0x000000ffff127224 */ /* 0x000fc600078e00a4 */
[----:B------:R-:W-:Y:S01]  /*23d70*/  LOP3.LUT R23, R5, R166, R163, 0x96, !PT ;  /* 0x000000a605177212 */ /* 0x000fe200078e96a3 */
[----:B------:R-:W-:-:S07]  /*23d80*/  IMAD.MOV.U32 R5, RZ, RZ, R131 ;  /* 0x000000ffff057224 */ /* 0x000fce00078e0083 */
.L_x_9284:
[----:B------:R-:W-:Y:S05]  /*23d90*/  BSYNC.RECONVERGENT B1 ;  /* 0x0000000000017941 */ /* 0x000fea0003800200 */
.L_x_9283:
        /* <DEDUP_REMOVED lines=29> */
.L_x_9290:
        /* <DEDUP_REMOVED lines=13> */
.L_x_9292:
[----:B------:R-:W-:Y:S05]  /*24040*/  BSYNC.RECONVERGENT B2 ;  /* 0x0000000000027941 */ /* 0x000fea0003800200 */
.L_x_9291:
[----:B------:R-:W-:Y:S01]  /*24050*/  LOP3.LUT R18, R17, R165, R53, 0x96, !PT ;  /* 0x000000a511127212 */ /* 0x000fe200078e9635 */
[----:B------:R-:W-:-:S04]  /*24060*/  IMAD.WIDE.U32 R22, R24, -0x326172a9, RZ ;  /* 0xcd9e8d5718167825 */ /* 0x000fc800078e00ff */
[----:B------:R-:W-:Y:S02]  /*24070*/  VIADD R39, R52, 0x9e3779b9 ;  /* 0x9e3779b934277836 */ /* 0x000fe40000000000 */
[----:B------:R-:W-:Y:S01]  /*24080*/  IMAD.WIDE.U32 R162, R18, -0x326172a9, RZ ;  /* 0xcd9e8d5712a27825 */ /* 0x000fe200078e00ff */
[----:B------:R-:W-:-:S03]  /*24090*/  LOP3.LUT R18, R19, R23, R52, 0x96, !PT ;  /* 0x0000001713127212 */ /* 0x000fc600078e9634 */
[----:B------:R-:W-:Y:S01]  /*240a0*/  IMAD.MOV.U32 R49, RZ, RZ, R161 ;  /* 0x000000ffff317224 */ /* 0x000fe200078e00a1 */
        /* <DEDUP_REMOVED lines=55> */
.L_x_9289:
[----:B------:R-:W-:Y:S05]  /*24420*/  BSYNC.RECONVERGENT B1 ;  /* 0x0000000000017941 */ /* 0x000fea0003800200 */
.L_x_9288:
        /* <DEDUP_REMOVED lines=26> */
.L_x_9295:
        /* <DEDUP_REMOVED lines=13> */
.L_x_9297:
[----:B------:R-:W-:Y:S05]  /*246a0*/  BSYNC.RECONVERGENT B2 ;  /* 0x0000000000027941 */ /* 0x000fea0003800200 */
.L_x_9296:
        /* <DEDUP_REMOVED lines=61> */
.L_x_9294:
[----:B------:R-:W-:Y:S05]  /*24a80*/  BSYNC.RECONVERGENT B1 ;  /* 0x0000000000017941 */ /* 0x000fea0003800200 */
.L_x_9293:
[----:B------:R-:W-:Y:S01]  /*24a90*/  I2FP.F32.U32 R21, R21 ;  /* 0x0000001500157245 */ /* 0x000fe20000201000 */
[----:B------:R-:W-:Y:S01]  /*24aa0*/  BSSY.RECONVERGENT B1, `(.L_x_9298) ;  /* 0x0000064000017945 */ /* 0x000fe20003800200 */
[----:B------:R-:W-:Y:S01]  /*24ab0*/  SHF.L.U32 R39, R97, 0x10, RZ ;  /* 0x0000001061277819 */ /* 0x000fe200000006ff */
[----:B------:R-:W-:Y:S01]  /*24ac0*/  IMAD.MOV.U32 R50, RZ, RZ, 0x2 ;  /* 0x00000002ff327424 */ /* 0x000fe200078e00ff */
[----:B------:R-:W-:Y:S01]  /*24ad0*/  LOP3.LUT R25, R25, 0xfffffffb, RZ, 0xc0, !PT ;  /* 0xfffffffb19197812 */ /* 0x000fe200078ec0ff */
        /* <DEDUP_REMOVED lines=21> */
.L_x_9300:
        /* <DEDUP_REMOVED lines=13> */
.L_x_9302:
[----:B------:R-:W-:Y:S05]  /*24d00*/  BSYNC.RECONVERGENT B2 ;  /* 0x0000000000027941 */ /* 0x000fea0003800200 */
.L_x_9301:
        /* <DEDUP_REMOVED lines=61> */
.L_x_9299:
[----:B------:R-:W-:Y:S05]  /*250e0*/  BSYNC.RECONVERGENT B1 ;  /* 0x0000000000017941 */ /* 0x000fea0003800200 */
.L_x_9298:
        /* <DEDUP_REMOVED lines=26> */
.L_x_9305:
        /* <DEDUP_REMOVED lines=13> */
.L_x_9307:
[----:B------:R-:W-:Y:S05]  /*25360*/  BSYNC.RECONVERGENT B2 ;  /* 0x0000000000027941 */ /* 0x000fea0003800200 */
.L_x_9306:
        /* <DEDUP_REMOVED lines=61> */
.L_x_9304:
[----:B------:R-:W-:Y:S05]  /*25740*/  BSYNC.RECONVERGENT B1 ;  /* 0x0000000000017941 */ /* 0x000fea0003800200 */
.L_x_9303:
        /* <DEDUP_REMOVED lines=24> */
.L_x_9310:
        /* <DEDUP_REMOVED lines=13> */
.L_x_9312:
[----:B------:R-:W-:Y:S05]  /*259a0*/  BSYNC.RECONVERGENT B2 ;  /* 0x0000000000027941 */ /* 0x000fea0003800200 */
.L_x_9311:
        /* <DEDUP_REMOVED lines=61> */
.L_x_9309:
[----:B------:R-:W-:Y:S05]  /*25d80*/  BSYNC.RECONVERGENT B1 ;  /* 0x0000000000017941 */ /* 0x000fea0003800200 */
.L_x_9308:
[----:B------:R-:W-:Y:S01]  /*25d90*/  I2FP.F32.U32 R111, R111 ;  /* 0x0000006f006f7245 */ /* 0x000fe20000201000 */
[----:B------:R-:W-:Y:S01]  /*25da0*/  BSSY.RECONVERGENT B1, `(.L_x_9313) ;  /* 0x0000062000017945 */ /* 0x000fe20003800200 */
[----:B------:R-:W-:Y:S01]  /*25db0*/  SHF.L.U32 R21, R21, 0x10, RZ ;  /* 0x0000001015157819 */ /* 0x000fe200000006ff */
[----:B------:R-:W-:Y:S01]  /*25dc0*/  IMAD.MOV.U32 R164, RZ, RZ, 0x2 ;  /* 0x00000002ffa47424 */ /* 0x000fe200078e00ff */
[----:B------:R-:W-:Y:S01]  /*25dd0*/  ISETP.NE.AND P4, PT, R112, 0x1, PT ;  /* 0x000000017000780c */ /* 0x000fe20003f85270 */
        /* <DEDUP_REMOVED lines=19> */
.L_x_9315:
        /* <DEDUP_REMOVED lines=13> */
.L_x_9317:
[----:B------:R-:W-:Y:S05]  /*25fe0*/  BSYNC.RECONVERGENT B2 ;  /* 0x0000000000027941 */ /* 0x000fea0003800200 */
.L_x_9316:
        /* <DEDUP_REMOVED lines=57> */
[----:B------:R-:W-:Y:S02]  /*26380*/  IMAD.MOV.U32 R161, RZ, RZ, R164 ;  /* 0x000000ffffa17224 */ /* 0x000fe400078e00a4 */
[----:B------:R-:W-:Y:S01]  /*26390*/  HFMA2 R164, -RZ, RZ, 0, 0 ;  /* 0x00000000ffa47431 */ /* 0x000fe200000001ff */
[----:B------:R-:W-:Y:S02]  /*263a0*/  LOP3.LUT R23, R18, R168, R165, 0x96, !PT ;  /* 0x000000a812177212 */ /* 0x000fe400078e96a5 */
[----:B------:R-:W-:-:S07]  /*263b0*/  MOV R18, R166 ;  /* 0x000000a600127202 */ /* 0x000fce0000000f00 */
.L_x_9314:
[----:B------:R-:W-:Y:S05]  /*263c0*/  BSYNC.RECONVERGENT B1 ;  /* 0x0000000000017941 */ /* 0x000fea0003800200 */
.L_x_9313:
        /* <DEDUP_REMOVED lines=24> */
.L_x_9320:
        /* <DEDUP_REMOVED lines=13> */
.L_x_9322:
[----:B------:R-:W-:Y:S05]  /*26620*/  BSYNC.RECONVERGENT B2 ;  /* 0x0000000000027941 */ /* 0x000fea0003800200 */
.L_x_9321:
        /* <DEDUP_REMOVED lines=61> */
.L_x_9319:
[----:B------:R-:W-:Y:S05]  /*26a00*/  BSYNC.RECONVERGENT B1 ;  /* 0x0000000000017941 */ /* 0x000fea0003800200 */
.L_x_9318:
        /* <DEDUP_REMOVED lines=15> */
.L_x_9282:
        /* <DEDUP_REMOVED lines=43> */
.L_x_9323:
[----:B------:R-:W-:Y:S01]  /*26db0*/  IMAD.MOV.U32 R131, RZ, RZ, R161 ;  /* 0x000000ffff837224 */ /* 0x000fe200078e00a1 */
[----:B------:R-:W-:-:S07]  /*26dc0*/  IADD3 R160, PT, PT, R160, 0x20, RZ ;  /* 0x00000020a0a07810 */ /* 0x000fce0007ffe0ff */
.L_x_9200:
[----:B------:R-:W-:Y:S05]  /*26dd0*/  BSYNC.RECONVERGENT B0 ;  /* 0x0000000000007941 */ /* 0x000fea0003800200 */
.L_x_9199:
        /* <DEDUP_REMOVED lines=35> */
.L_x_9329:
        /* <DEDUP_REMOVED lines=13> */
.L_x_9331:
[----:B------:R-:W-:Y:S05]  /*270e0*/  BSYNC.RECONVERGENT B2 ;  /* 0x0000000000027941 */ /* 0x000fea0003800200 */
.L_x_9330:
        /* <DEDUP_REMOVED lines=52> */
[----:B------:R-:W-:-:S03]  /*27430*/  IADD3 R7, PT, PT, R52, -0x700cb87f, RZ ;  /* 0x8ff3478134077810 */ /* 0x000fc60007ffe0ff */
[----:B------:R-:W-:Y:S01]  /*27440*/  IMAD.MOV.U32 R18, RZ, RZ, R10 ;  /* 0x000000ffff127224 */ /* 0x000fe200078e000a */
[----:B------:R-:W-:Y:S01]  /*27450*/  LOP3.LUT R22, R7, R8, R11, 0x96, !PT ;  /* 0x0000000807167212 */ /* 0x000fe200078e960b */
[----:B------:R-:W-:-:S04]  /*27460*/  IMAD.WIDE.U32 R8, R4, -0x2daee0ad, RZ ;  /* 0xd2511f5304087825 */ /* 0x000fc800078e00ff */
[----:B------:R-:W-:Y:S01]  /*27470*/  VIADD R4, R53, 0x96a522ad ;  /* 0x96a522ad35047836 */ /* 0x000fe20000000000 */
[----:B------:R-:W-:Y:S01]  /*27480*/  MOV R161, R8 ;  /* 0x0000000800a17202 */ /* 0x000fe20000000f00 */
[----:B------:R-:W-:-:S03]  /*27490*/  IMAD.MOV.U32 R8, RZ, RZ, RZ ;  /* 0x000000ffff087224 */ /* 0x000fc600078e00ff */
[----:B------:R-:W-:Y:S01]  /*274a0*/  LOP3.LUT R23, R4, R12, R9, 0x96, !PT ;  /* 0x0000000c04177212 */ /* 0x000fe200078e9609 */
[----:B------:R-:W-:-:S07]  /*274b0*/  IMAD.MOV.U32 R4, RZ, RZ, R131 ;  /* 0x000000ffff047224 */ /* 0x000fce00078e0083 */
.L_x_9328:
[----:B------:R-:W-:Y:S05]  /*274c0*/  BSYNC.RECONVERGENT B1 ;  /* 0x0000000000017941 */ /* 0x000fea0003800200 */
.L_x_9327:
[----:B------:R-:W0:Y:S01]  /*274d0*/  LDC R170, c[0x0][0x404] ;  /* 0x00010100ffaa7b82 */ /* 0x000e220000000800 */
[----:B------:R-:W-:Y:S01]  /*274e0*/  I2FP.F32.U32 R4, R4 ;  /* 0x0000000400047245 */ /* 0x000fe20000201000 */
[----:B------:R-:W-:Y:S01]  /*274f0*/  HFMA2 R171, -RZ, RZ, 0.1171875, 0 ;  /* 0x2f800000ffab7431 */ /* 0x000fe200000001ff */
[----:B------:R-:W-:Y:S01]  /*27500*/  LOP3.LUT R25, R25, 0xffffffef, RZ, 0xc0, !PT ;  /* 0xffffffef19197812 */ /* 0x000fe200078ec0ff */
[----:B------:R-:W-:Y:S01]  /*27510*/  BSSY.RECONVERGENT B1, `(.L_x_9332) ;  /* 0x0000061000017945 */ /* 0x000fe20003800200 */
[----:B-----5:R-:W-:Y:S01]  /*27520*/  PRMT R7, R96, 0x7632, R7 ;  /* 0x0000763260077816 */ /* 0x020fe20000000007 */
[----:B------:R-:W-:Y:S02]  /*27530*/  IMAD.MOV.U32 R10, RZ, RZ, 0x2 ;  /* 0x00000002ff0a7424 */ /* 0x000fe400078e00ff */
[----:B------:R-:W-:Y:S01]  /*27540*/  FFMA.FTZ R4, R4, R171, 1.1641532182693481445e-10 ;  /* 0x2f00000004047423 */ /* 0x000fe200000100ab */
[----:B------:R-:W1:Y:S01]  /*27550*/  LDC R126, c[0x0][0x408] ;  /* 0x00010200ff7e7b82 */ /* 0x000e620000000800 */
[----:B------:R-:W-:-:S03]  /*27560*/  MOV R9, R18 ;  /* 0x0000001200097202 */ /* 0x000fc60000000f00 */
[----:B0-----:R-:W-:Y:S01]  /*27570*/  FSETP.GTU.FTZ.AND P2, PT, R4, R170, PT ;  /* 0x000000aa0400720b */ /* 0x001fe20003f5c000 */
[----:B------:R-:W-:-:S04]  /*27580*/  IMAD.U32 R4, R96, 0x10000, RZ ;  /* 0x0001000060047824 */ /* 0x000fc800078e00ff */
[----:B-1----:R-:W-:-:S05]  /*27590*/  FMUL.FTZ R4, R4, R126 ;  /* 0x0000007e04047220 */ /* 0x002fca0000410000 */
        /* <DEDUP_REMOVED lines=13> */
.L_x_9334:
        /* <DEDUP_REMOVED lines=13> */
.L_x_9336:
[----:B------:R-:W-:Y:S05]  /*27740*/  BSYNC.RECONVERGENT B2 ;  /* 0x0000000000027941 */ /* 0x000fea0003800200 */
.L_x_9335:
        /* <DEDUP_REMOVED lines=61> */
.L_x_9333:
[----:B------:R-:W-:Y:S05]  /*27b20*/  BSYNC.RECONVERGENT B1 ;  /* 0x0000000000017941 */ /* 0x000fea0003800200 */
.L_x_9332:
        /* <DEDUP_REMOVED lines=26> */
.L_x_9339:
        /* <DEDUP_REMOVED lines=13> */
.L_x_9341:
[----:B------:R-:W-:Y:S05]  /*27da0*/  BSYNC.RECONVERGENT B2 ;  /* 0x0000000000027941 */ /* 0x000fea0003800200 */
.L_x_9340:
        /* <DEDUP_REMOVED lines=61> */
.L_x_9338:
[----:B------:R-:W-:Y:S05]  /*28180*/  BSYNC.RECONVERGENT B1 ;  /* 0x0000000000017941 */ /* 0x000fea0003800200 */
.L_x_9337:
        /* <DEDUP_REMOVED lines=22> */
.L_x_9344:
        /* <DEDUP_REMOVED lines=13> */
.L_x_9346:
[----:B------:R-:W-:Y:S05]  /*283c0*/  BSYNC.RECONVERGENT B2 ;  /* 0x0000000000027941 */ /* 0x000fea0003800200 */
.L_x_9345:
        /* <DEDUP_REMOVED lines=55> */
[----:B------:R-:W-:Y:S01]  /*28740*/  IMAD.WIDE.U32 R8, R9, -0x2daee0ad, RZ ;  /* 0xd2511f5309087825 */ /* 0x000fe200078e00ff */
[----:B------:R-:W-:-:S03]  /*28750*/  MOV R10, R161 ;  /* 0x000000a1000a7202 */ /* 0x000fc60000000f00 */
[----:B------:R-:W-:Y:S02]  /*28760*/  VIADD R11, R53, 0x96a522ad ;  /* 0x96a522ad350b7836 */ /* 0x000fe40000000000 */
[----:B------:R-:W-:-:S03]  /*28770*/  IMAD.MOV.U32 R161, RZ, RZ, R8 ;  /* 0x000000ffffa17224 */ /* 0x000fc600078e0008 */
[----:B------:R-:W-:Y:S01]  /*28780*/  LOP3.LUT R23, R11, R12, R9, 0x96, !PT ;  /* 0x0000000c0b177212 */ /* 0x000fe200078e9609 */
[----:B------:R-:W-:-:S07]  /*28790*/  IMAD.MOV.U32 R9, RZ, RZ, RZ ;  /* 0x000000ffff097224 */ /* 0x000fce00078e00ff */
.L_x_9343:
[----:B------:R-:W-:Y:S05]  /*287a0*/  BSYNC.RECONVERGENT B1 ;  /* 0x0000000000017941 */ /* 0x000fea0003800200 */
.L_x_9342:
[----:B------:R-:W-:Y:S01]  /*287b0*/  I2FP.F32.U32 R8, R10 ;  /* 0x0000000a00087245 */ /* 0x000fe20000201000 */
[----:B------:R-:W-:Y:S04]  /*287c0*/  BSSY.RECONVERGENT B1, `(.L_x_9347) ;  /* 0x0000066000017945 */ /* 0x000fe80003800200 */
        /* <DEDUP_REMOVED lines=9> */
[----:B---3--:R-:W-:Y:S01]  /*28860*/  @P1 FADD.FTZ R38, R7, R8 ;  /* 0x0000000807261221 */ /* 0x008fe20000010000 */
[----:B------:R-:W-:Y:S01]  /*28870*/  @!P1 IMAD.MOV.U32 R38, RZ, RZ, R7 ;  /* 0x000000ffff269224 */ /* 0x000fe200078e0007 */
[----:B------:R-:W-:Y:S01]  /*28880*/  SEL R7, RZ, 0x1, P2 ;  /* 0x00000001ff077807 */ /* 0x000fe20001000000 */
[----:B------:R-:W-:Y:S01]  /*28890*/  HFMA2 R8, -RZ, RZ, 0, 1.1920928955078125e-07 ;  /* 0x00000002ff087431 */ /* 0x000fe200000001ff */
        /* <DEDUP_REMOVED lines=13> */
.L_x_9349:
        /* <DEDUP_REMOVED lines=13> */
.L_x_9351:
[----:B------:R-:W-:Y:S05]  /*28a40*/  BSYNC.RECONVERGENT B2 ;  /* 0x0000000000027941 */ /* 0x000fea0003800200 */
.L_x_9350:
        /* <DEDUP_REMOVED lines=61> */
.L_x_9348:
[----:B------:R-:W-:Y:S05]  /*28e20*/  BSYNC.RECONVERGENT B1 ;  /* 0x0000000000017941 */ /* 0x000fea0003800200 */
.L_x_9347:
        /* <DEDUP_REMOVED lines=23> */
.L_x_9354:
        /* <DEDUP_REMOVED lines=13> */
.L_x_9356:
[----:B------:R-:W-:Y:S05]  /*29070*/  BSYNC.RECONVERGENT B2 ;  /* 0x0000000000027941 */ /* 0x000fea0003800200 */
.L_x_9355:
        /* <DEDUP_REMOVED lines=61> */
.L_x_9353:
[----:B------:R-:W-:Y:S05]  /*29450*/  BSYNC.RECONVERGENT B1 ;  /* 0x0000000000017941 */ /* 0x000fea0003800200 */
.L_x_9352:
        /* <DEDUP_REMOVED lines=11> */
[----:B------:R-:W-:Y:S01]  /*29510*/  PRMT R12, R8, 0x7610, R12 ;  /* 0x00007610080c7816 */ /* 0x000fe2000000000c */
[----:B------:R-:W-:Y:S02]  /*29520*/  IMAD.MOV.U32 R8, RZ, RZ, 0x2 ;  /* 0x00000002ff087424 */ /* 0x000fe400078e00ff */
        /* <DEDUP_REMOVED lines=13> */
.L_x_9359:
        /* <DEDUP_REMOVED lines=13> */
.L_x_9361:
[----:B------:R-:W-:Y:S05]  /*296d0*/  BSYNC.RECONVERGENT B2 ;  /* 0x0000000000027941 */ /* 0x000fea0003800200 */
.L_x_9360:
        /* <DEDUP_REMOVED lines=61> */
.L_x_9358:
[----:B------:R-:W-:Y:S05]  /*29ab0*/  BSYNC.RECONVERGENT B1 ;  /* 0x0000000000017941 */ /* 0x000fea0003800200 */
.L_x_9357:
[----:B------:R-:W-:Y:S01]  /*29ac0*/  I2FP.F32.U32 R9, R9 ;  /* 0x0000000900097245 */ /* 0x000fe20000201000 */
[----:B------:R-:W-:Y:S01]  /*29ad0*/  BSSY.RECONVERGENT B1, `(.L_x_9362) ;  /* 0x0000060000017945 */ /* 0x000fe20003800200 */
[----:B------:R-:W-:Y:S01]  /*29ae0*/  LOP3.LUT R25, R25, 0xfffffffd, RZ, 0xc0, !PT ;  /* 0xfffffffd19197812 */ /* 0x000fe200078ec0ff */
[----:B------:R-:W-:Y:S02]  /*29af0*/  IMAD.MOV.U32 R10, RZ, RZ, 0x2 ;  /* 0x00000002ff0a7424 */ /* 0x000fe400078e00ff */
[----:B------:R-:W-:-:S05]  /*29b00*/  FFMA.FTZ R9, R9, R171, 1.1641532182693481445e-10 ;  /* 0x2f00000009097423 */ /* 0x000fca00000100ab */
[----:B------:R-:W-:Y:S01]  /*29b10*/  FSETP.GTU.FTZ.AND P2, PT, R9, R170, PT ;  /* 0x000000aa0900720b */ /* 0x000fe20003f5c000 */
[----:B------:R-:W-:-:S04]  /*29b20*/  IMAD.U32 R9, R21, 0x10000, RZ ;  /* 0x0001000015097824 */ /* 0x000fc800078e00ff */
[----:B------:R-:W-:-:S05]  /*29b30*/  FMUL.FTZ R9, R9, R126 ;  /* 0x0000007e09097220 */ /* 0x000fca0000410000 */
[----:B------:R-:W-:Y:S02]  /*29b40*/  FSEL R21, R9, RZ, !P2 ;  /* 0x000000ff09157208 */ /* 0x000fe40005000000 */
[----:B------:R-:W-:Y:S02]  /*29b50*/  PLOP3.LUT P2, PT, P2, PT, PT, 0x8, 0x80 ;  /* 0x000000000080781c */ /* 0x000fe4000174e170 */
[----:B------:R-:W-:-:S11]  /*29b60*/  MOV R9, R18 ;  /* 0x0000001200097202 */ /* 0x000fd60000000f00 */
        /* <DEDUP_REMOVED lines=11> */
.L_x_9364:
        /* <DEDUP_REMOVED lines=13> */
.L_x_9366:
[----:B------:R-:W-:Y:S05]  /*29cf0*/  BSYNC.RECONVERGENT B2 ;  /* 0x0000000000027941 */ /* 0x000fea0003800200 */
.L_x_9365:
        /* <DEDUP_REMOVED lines=61> */
.L_x_9363:
[----:B------:R-:W-:Y:S05]  /*2a0d0*/  BSYNC.RECONVERGENT B1 ;  /* 0x0000000000017941 */ /* 0x000fea0003800200 */
.L_x_9362:
[----:B------:R-:W-:Y:S01]  /*2a0e0*/  I2FP.F32.U32 R8, R9 ;  /* 0x0000000900087245 */ /* 0x000fe20000201000 */
[----:B------:R-:W-:Y:S01]  /*2a0f0*/  BSSY.RECONVERGENT B1, `(.L_x_9367) ;  /* 0x0000065000017945 */ /* 0x000fe20003800200 */
[----:B------:R-:W-:-:S03]  /*2a100*/  @P1 PRMT R9, R57, 0x7632, R9 ;  /* 0x0000763239091816 */ /* 0x000fc60000000009 */
[----:B------:R-:W-:Y:S02]  /*2a110*/  FFMA.FTZ R8, R8, R171, 1.1641532182693481445e-10 ;  /* 0x2f00000008087423 */ /* 0x000fe400000100ab */
[----:B------:R-:W-:-:S03]  /*2a120*/  @P1 IMAD.U32 R9, R9, 0x10000, RZ ;  /* 0x0001000009091824 */ /* 0x000fc600078e00ff */
        /* <DEDUP_REMOVED lines=22> */
.L_x_9369:
        /* <DEDUP_REMOVED lines=13> */
.L_x_9371:
[----:B------:R-:W-:Y:S05]  /*2a360*/  BSYNC.RECONVERGENT B2 ;  /* 0x0000000000027941 */ /* 0x000fea0003800200 */
.L_x_9370:
[----:B------:R-:W-:Y:S01]  /*2a370*/  LOP3.LUT R18, R17, R163, R53, 0x96, !PT ;  /* 0x000000a311127212 */ /* 0x000fe200078e9635 */
[----:B------:R-:W-:-:S04]  /*2a380*/  IMAD.WIDE.U32 R8, R24, -0x326172a9, RZ ;  /* 0xcd9e8d5718087825 */ /* 0x000fc800078e00ff */
[----:B------:R-:W-:Y:S01]  /*2a390*/  VIADD R10, R52, 0x9e3779b9 ;  /* 0x9e3779b9340a7836 */ /* 0x000fe20000000000 */
[----:B------:R-:W-:Y:S01]  /*2a3a0*/  LOP3.LUT R9, R19, R9, R52, 0x96, !PT ;  /* 0x0000000913097212 */ /* 0x000fe200078e9634 */
[----:B------:R-:W-:Y:S01]  /*2a3b0*/  IMAD.WIDE.U32 R22, R18, -0x326172a9, RZ ;  /* 0xcd9e8d5712167825 */ /* 0x000fe200078e00ff */
[----:B------:R-:W-:-:S04]  /*2a3c0*/  IADD3 R18, PT, PT, R53, -0x4498517b, RZ ;  /* 0xbb67ae8535127810 */ /* 0x000fc80007ffe0ff */
        /* <DEDUP_REMOVED lines=32> */
[----:B------:R-:W-:Y:S02]  /*2a5d0*/  LOP3.LUT R10, R10, R162, R9, 0x96, !PT ;  /* 0x000000a20a0a7212 */ /* 0x000fe400078e9609 */
[----:B------:R-:W-:-:S03]  /*2a5e0*/  IADD3 R9, PT, PT, R53, 0x1fd5c5a3, RZ ;  /* 0x1fd5c5a335097810 */ /* 0x000fc60007ffe0ff */
[----:B------:R-:W-:-:S04]  /*2a5f0*/  IMAD.WIDE.U32 R162, R10, -0x326172a9, RZ ;  /* 0xcd9e8d570aa27825 */ /* 0x000fc800078e00ff */
[----:B------:R-:W-:-:S05]  /*2a600*/  VIADD R10, R52, 0x5384540f ;  /* 0x5384540f340a7836 */ /* 0x000fca0000000000 */
[----:B------:R-:W-:Y:S01]  /*2a610*/  LOP3.LUT R10, R10, R22, R163, 0x96, !PT ;  /* 0x000000160a0a7212 */ /* 0x000fe200078e96a3 */
[----:B------:R-:W-:-:S04]  /*2a620*/  IMAD.WIDE.U32 R22, R18, -0x2daee0ad, RZ ;  /* 0xd2511f5312167825 */ /* 0x000fc800078e00ff */
        /* <DEDUP_REMOVED lines=17> */
.L_x_9368:
[----:B------:R-:W-:Y:S05]  /*2a740*/  BSYNC.RECONVERGENT B1 ;  /* 0x0000000000017941 */ /* 0x000fea0003800200 */
.L_x_9367:
        /* <DEDUP_REMOVED lines=21> */
.L_x_9374:
        /* <DEDUP_REMOVED lines=13> */
.L_x_9376:
[----:B------:R-:W-:Y:S05]  /*2a970*/  BSYNC.RECONVERGENT B2 ;  /* 0x0000000000027941 */ /* 0x000fea0003800200 */
.L_x_9375:
[----:B------:R-:W-:Y:S01]  /*2a980*/  LOP3.LUT R22, R17, R163, R53, 0x96, !PT ;  /* 0x000000a311167212 */ /* 0x000fe200078e9635 */
[----:B------:R-:W-:-:S04]  /*2a990*/  IMAD.WIDE.U32 R8, R24, -0x326172a9, RZ ;  /* 0xcd9e8d5718087825 */ /* 0x000fc800078e00ff */
[----:B------:R-:W-:Y:S01]  /*2a9a0*/  VIADD R18, R52, 0x9e3779b9 ;  /* 0x9e3779b934127836 */ /* 0x000fe20000000000 */
[----:B------:R-:W-:Y:S01]  /*2a9b0*/  LOP3.LUT R9, R19, R9, R52, 0x96, !PT ;  /* 0x0000000913097212 */ /* 0x000fe200078e9634 */
[----:B------:R-:W-:-:S04]  /*2a9c0*/  IMAD.WIDE.U32 R22, R22, -0x326172a9, RZ ;  /* 0xcd9e8d5716167825 */ /* 0x000fc800078e00ff */
[----:B------:R-:W-:Y:S01]  /*2a9d0*/  IMAD.MOV.U32 R113, RZ, RZ, RZ ;  /* 0x000000ffff717224 */ /* 0x000fe200078e00ff */
        /* <DEDUP_REMOVED lines=54> */
[----:B------:R-:W-:-:S07]  /*2ad40*/  IMAD.MOV.U32 R161, RZ, RZ, R8 ;  /* 0x000000ffffa17224 */ /* 0x000fce00078e0008 */
.L_x_9373:
[----:B------:R-:W-:Y:S05]  /*2ad50*/  BSYNC.RECONVERGENT B1 ;  /* 0x0000000000017941 */ /* 0x000fea0003800200 */
.L_x_9372:
        /* <DEDUP_REMOVED lines=13> */
[----:B------:R-:W-:Y:S01]  /*2ae30*/  PRMT R10, R8, 0x7610, R10 ;  /* 0x00007610080a7816 */ /* 0x000fe2000000000a */
        /* <DEDUP_REMOVED lines=12> */
.L_x_9379:
        /* <DEDUP_REMOVED lines=13> */
.L_x_9381:
[----:B------:R-:W-:Y:S05]  /*2afd0*/  BSYNC.RECONVERGENT B2 ;  /* 0x0000000000027941 */ /* 0x000fea0003800200 */
.L_x_9380:
        /* <DEDUP_REMOVED lines=61> */
.L_x_9378:
[----:B------:R-:W-:Y:S05]  /*2b3b0*/  BSYNC.RECONVERGENT B1 ;  /* 0x0000000000017941 */ /* 0x000fea0003800200 */
.L_x_9377:
[----:B------:R-:W-:Y:S01]  /*2b3c0*/  I2FP.F32.U32 R9, R9 ;  /* 0x0000000900097245 */ /* 0x000fe20000201000 */
[----:B------:R-:W-:Y:S01]  /*2b3d0*/  BSSY.RECONVERGENT B1, `(.L_x_9382) ;  /* 0x000005e000017945 */ /* 0x000fe20003800200 */
[----:B------:R-:W-:Y:S01]  /*2b3e0*/  ISETP.NE.AND P4, PT, R8, 0x1, PT ;  /* 0x000000010800780c */ /* 0x000fe20003f85270 */
[----:B------:R-:W-:Y:S02]  /*2b3f0*/  HFMA2 R163, -RZ, RZ, 0, 1.1920928955078125e-07 ;  /* 0x00000002ffa37431 */ /* 0x000fe400000001ff */
[----:B------:R-:W-:-:S05]  /*2b400*/  FFMA.FTZ R9, R9, R171, 1.1641532182693481445e-10 ;  /* 0x2f00000009097423 */ /* 0x000fca00000100ab */
[----:B------:R-:W-:Y:S01]  /*2b410*/  FSETP.GTU.FTZ.AND P3, PT, R9, R170, PT ;  /* 0x000000aa0900720b */ /* 0x000fe20003f7c000 */
[----:B------:R-:W-:-:S04]  /*2b420*/  IMAD.U32 R9, R21, 0x10000, RZ ;  /* 0x0001000015097824 */ /* 0x000fc800078e00ff */
        /* <DEDUP_REMOVED lines=13> */
.L_x_9384:
        /* <DEDUP_REMOVED lines=13> */
.L_x_9386:
[----:B------:R-:W-:Y:S05]  /*2b5d0*/  BSYNC.RECONVERGENT B2 ;  /* 0x0000000000027941 */ /* 0x000fea0003800200 */
.L_x_9385:
        /* <DEDUP_REMOVED lines=55> */
[----:B------:R-:W-:-:S03]  /*2b950*/  IADD3 R18, PT, PT, R53, -0x695add53, RZ ;  /* 0x96a522ad35127810 */ /* 0x000fc60007ffe0ff */
[----:B------:R-:W-:Y:S01]  /*2b960*/  IMAD.MOV.U32 R163, RZ, RZ, RZ ;  /* 0x000000ffffa37224 */ /* 0x000fe200078e00ff */
[----:B------:R-:W-:Y:S01]  /*2b970*/  LOP3.LUT R23, R18, R164, R9, 0x96, !PT ;  /* 0x000000a412177212 */ /* 0x000fe200078e9609 */
[----:B------:R-:W-:Y:S01]  /*2b980*/  IMAD.MOV.U32 R9, RZ, RZ, R161 ;  /* 0x000000ffff097224 */ /* 0x000fe200078e00a1 */
[----:B------:R-:W-:Y:S01]  /*2b990*/  MOV R161, R8 ;  /* 0x0000000800a17202 */ /* 0x000fe20000000f00 */
[----:B------:R-:W-:-:S07]  /*2b9a0*/  IMAD.MOV.U32 R18, RZ, RZ, R162 ;  /* 0x000000ffff127224 */ /* 0x000fce00078e00a2 */
.L_x_9383:
[----:B------:R-:W-:Y:S05]  /*2b9b0*/  BSYNC.RECONVERGENT B1 ;  /* 0x0000000000017941 */ /* 0x000fea0003800200 */
.L_x_9382:
        /* <DEDUP_REMOVED lines=27> */
.L_x_9389:
        /* <DEDUP_REMOVED lines=13> */
.L_x_9391:
[----:B------:R-:W-:Y:S05]  /*2bc40*/  BSYNC.RECONVERGENT B2 ;  /* 0x0000000000027941 */ /* 0x000fea0003800200 */
.L_x_9390:
        /* <DEDUP_REMOVED lines=57> */
[----:B------:R-:W-:Y:S01]  /*2bfe0*/  IMAD.MOV.U32 R8, RZ, RZ, R161 ;  /* 0x000000ffff087224 */ /* 0x000fe200078e00a1 */
[----:B------:R-:W-:Y:S01]  /*2bff0*/  LOP3.LUT R22, R18, R22, R167, 0x96, !PT ;  /* 0x0000001612167212 */ /* 0x000fe200078e96a7 */
[----:B------:R-:W-:Y:S01]  /*2c000*/  IMAD.MOV.U32 R161, RZ, RZ, R164 ;  /* 0x000000ffffa17224 */ /* 0x000fe200078e00a4 */
[----:B------:R-:W-:-:S07]  /*2c010*/  MOV R18, R166 ;  /* 0x000000a600127202 */ /* 0x000fce0000000f00 */
.L_x_9388:
[----:B------:R-:W-:Y:S05]  /*2c020*/  BSYNC.RECONVERGENT B1 ;  /* 0x0000000000017941 */ /* 0x000fea0003800200 */
.L_x_9387:
        /* <DEDUP_REMOVED lines=21> */
.L_x_9394:
        /* <DEDUP_REMOVED lines=13> */
.L_x_9396:
[----:B------:R-:W-:Y:S05]  /*2c250*/  BSYNC.RECONVERGENT B2 ;  /* 0x0000000000027941 */ /* 0x000fea0003800200 */
.L_x_9395:
        /* <DEDUP_REMOVED lines=59> */
[----:B------:R-:W-:Y:S01]  /*2c610*/  HFMA2 R165, -RZ, RZ, 0, 0 ;  /* 0x00000000ffa57431 */ /* 0x000fe200000001ff */
[----:B------:R-:W-:-:S07]  /*2c620*/  MOV R18, R166 ;  /* 0x000000a600127202 */ /* 0x000fce0000000f00 */
.L_x_9393:
[----:B------:R-:W-:Y:S05]  /*2c630*/  BSYNC.RECONVERGENT B1 ;  /* 0x0000000000017941 */ /* 0x000fea0003800200 */
.L_x_9392:
[----:B------:R-:W-:Y:S01]  /*2c640*/  I2FP.F32.U32 R99, R99 ;  /* 0x0000006300637245 */ /* 0x000fe20000201000 */
[----:B------:R-:W-:Y:S01]  /*2c650*/  IMAD.U32 R114, R63, 0x10000, RZ ;  /* 0x000100003f727824 */ /* 0x000fe200078e00ff */
[----:B------:R-:W-:Y:S01]  /*2c660*/  BSSY.RECONVERGENT B1, `(.L_x_9397) ;  /* 0x0000063000017945 */ /* 0x000fe20003800200 */
[----:B------:R-:W-:Y:S02]  /*2c670*/  IMAD.MOV.U32 R164, RZ, RZ, 0x2 ;  /* 0x00000002ffa47424 */ /* 0x000fe400078e00ff */
        /* <DEDUP_REMOVED lines=11> */
[----:B------:R-:W-:Y:S02]  /*2c730*/  PRMT R8, R99, 0x7610, R8 ;  /* 0x0000761063087816 */ /* 0x000fe40000000008 */
        /* <DEDUP_REMOVED lines=10> */
.L_x_9399:
        /* <DEDUP_REMOVED lines=13> */
.L_x_9401:
[----:B------:R-:W-:Y:S05]  /*2c8b0*/  BSYNC.RECONVERGENT B2 ;  /* 0x0000000000027941 */ /* 0x000fea0003800200 */
.L_x_9400:
        /* <DEDUP_REMOVED lines=57> */
[----:B------:R-:W-:Y:S02]  /*2cc50*/  IMAD.MOV.U32 R161, RZ, RZ, R164 ;  /* 0x000000ffffa17224 */ /* 0x000fe400078e00a4 */
[----:B------:R-:W-:Y:S01]  /*2cc60*/  IMAD.MOV.U32 R164, RZ, RZ, RZ ;  /* 0x000000ffffa47224 */ /* 0x000fe200078e00ff */
[----:B------:R-:W-:Y:S01]  /*2cc70*/  LOP3.LUT R23, R18, R168, R165, 0x96, !PT ;  /* 0x000000a812177212 */ /* 0x000fe200078e96a5 */
[----:B------:R-:W-:-:S07]  /*2cc80*/  IMAD.MOV.U32 R18, RZ, RZ, R166 ;  /* 0x000000ffff127224 */ /* 0x000fce00078e00a6 */
.L_x_9398:
[----:B------:R-:W-:Y:S05]  /*2cc90*/  BSYNC.RECONVERGENT B1 ;  /* 0x0000000000017941 */ /* 0x000fea0003800200 */
.L_x_9397:
[----:B------:R-:W-:Y:S01]  /*2cca0*/  I2FP.F32.U32 R163, R163 ;  /* 0x000000a300a37245 */ /* 0x000fe20000201000 */
[----:B------:R-:W-:Y:S01]  /*2ccb0*/  BSSY.RECONVERGENT B1, `(.L_x_9402) ;  /* 0x0000061000017945 */ /* 0x000fe20003800200 */
[----:B------:R-:W-:Y:S01]  /*2ccc0*/  ISETP.NE.AND P6, PT, R164, 0x1, PT ;  /* 0x00000001a400780c */ /* 0x000fe20003fc5270 */
[----:B------:R-:W-:Y:S01]  /*2ccd0*/  IMAD.MOV.U32 R165, RZ, RZ, R18 ;  /* 0x000000ffffa57224 */ /* 0x000fe200078e0012 */
[----:B------:R-:W-:Y:S01]  /*2cce0*/  SHF.L.U32 R21, R21, 0x10, RZ ;  /* 0x0000001015157819 */ /* 0x000fe200000006ff */
[----:B------:R-:W-:-:S04]  /*2ccf0*/  FFMA.FTZ R163, R163, R171, 1.1641532182693481445e-10 ;  /* 0x2f000000a3a37423 */ /* 0x000fc800000100ab */
[----:B------:R-:W-:Y:S01]  /*2cd00*/  FMUL.FTZ R21, R21, R126 ;  /* 0x0000007e15157220 */ /* 0x000fe20000410000 */
        /* <DEDUP_REMOVED lines=13> */
.L_x_9404:
        /* <DEDUP_REMOVED lines=16> */
.L_x_9406:
[----:B------:R-:W-:Y:S05]  /*2cee0*/  BSYNC.RECONVERGENT B2 ;  /* 0x0000000000027941 */ /* 0x000fea0003800200 */
.L_x_9405:
        /* <DEDUP_REMOVED lines=61> */
.L_x_9403:
[----:B------:R-:W-:Y:S05]  /*2d2c0*/  BSYNC.RECONVERGENT B1 ;  /* 0x0000000000017941 */ /* 0x000fea0003800200 */
.L_x_9402:
        /* <DEDUP_REMOVED lines=16> */
[----:B------:R-:W-:-:S05]  /*2d3d0*/  @!P1 IMAD.MOV.U32 R126, RZ, RZ, R163 ;  /* 0x000000ffff7e9224 */ /* 0x000fca00078e00a3 */
[----:B------:R-:W-:-:S04]  /*2d3e0*/  F2FP.BF16.F32.PACK_AB R163, RZ, R126 ;  /* 0x0000007effa3723e */ /* 0x000fc800000010ff */
[----:B------:R-:W-:Y:S01]  /*2d3f0*/  PRMT R99, R99, 0x5410, R163 ;  /* 0x0000541063637816 */ /* 0x000fe200000000a3 */
[----:B------:R-:W-:Y:S06]  /*2d400*/  BRA `(.L_x_9407) ;  /* 0x0000003000c87947 */ /* 0x000fec0003800000 */
.L_x_9326:
[----:B------:R-:W-:Y:S01]  /*2d410*/  ISETP.NE.AND P2, PT, R21, 0x1, PT ;  /* 0x000000011500780c */ /* 0x000fe20003f45270 */
[----:B------:R-:W-:Y:S01]  /*2d420*/  BSSY.RECONVERGENT B1, `(.L_x_9408) ;  /* 0x000005a000017945 */ /* 0x000fe20003800200 */
[----:B---3--:R-:W-:Y:S02]  /*2d430*/  HFMA2 R38, -RZ, RZ, 0, 1.1920928955078125e-07 ;  /* 0x00000002ff267431 */ /* 0x008fe400000001ff */
        /* <DEDUP_REMOVED lines=8> */
[----:B------:R-:W-:Y:S01]  /*2d4c0*/  @!P2 MOV R161, R131 ;  /* 0x0000008300a1a202 */ /* 0x000fe20000000f00 */
[----:B------:R-:W-:Y:S02]  /*2d4d0*/  @P2 VIADD R38, R21, 0x1 ;  /* 0x0000000115262836 */ /* 0x000fe40000000000 */
[----:B------:R-:W-:Y:S02]  /*2d4e0*/  @P2 IMAD.MOV.U32 R4, RZ, RZ, R22 ;  /* 0x000000ffff042224 */ /* 0x000fe400078e0016 */
[----:B------:R-:W-:Y:S01]  /*2d4f0*/  @P2 IMAD.MOV.U32 R161, RZ, RZ, R131 ;  /* 0x000000ffffa12224 */ /* 0x000fe200078e0083 */
[----:B------:R-:W-:Y:S06]  /*2d500*/  BRA `(.L_x_9409) ;  /* 0x00000004002c7947 */ /* 0x000fec0003800000 */
.L_x_9410:
        /* <DEDUP_REMOVED lines=13> */
.L_x_9412:
[----:B------:R-:W-:Y:S05]  /*2d5e0*/  BSYNC.RECONVERGENT B2 ;  /* 0x0000000000027941 */ /* 0x000fea0003800200 */
.L_x_9411:
        /* <DEDUP_REMOVED lines=61> */
.L_x_9409:
[----:B------:R-:W-:Y:S05]  /*2d9c0*/  BSYNC.RECONVERGENT B1 ;  /* 0x0000000000017941 */ /* 0x000fea0003800200 */
.L_x_9408:
[----:B------:R-:W0:Y:S01]  /*2d9d0*/  LDC R171, c[0x0][0x404] ;  /* 0x00010100ffab7b82 */ /* 0x000e220000000800 */
[----:B------:R-:W-:Y:S01]  /*2d9e0*/  I2FP.F32.U32 R4, R4 ;  /* 0x0000000400047245 */ /* 0x000fe20000201000 */
[----:B------:R-:W-:Y:S01]  /*2d9f0*/  IMAD.MOV.U32 R208, RZ, RZ, 0x2f800000 ;  /* 0x2f800000ffd07424 */ /* 0x000fe200078e00ff */
[----:B-----5:R-:W-:Y:S01]  /*2da00*/  SHF.L.U32 R21, R96, 0x10, RZ ;  /* 0x0000001060157819 */ /* 0x020fe200000006ff */
[----:B------:R-:W-:Y:S01]  /*2da10*/  BSSY.RECONVERGENT B1, `(.L_x_9413) ;  /* 0x0000064000017945 */ /* 0x000fe20003800200 */
[----:B------:R-:W-:Y:S01]  /*2da20*/  LOP3.LUT R25, R25, 0xffffffef, RZ, 0xc0, !PT ;  /* 0xffffffef19197812 */ /* 0x000fe200078ec0ff */
[----:B------:R-:W-:Y:S01]  /*2da30*/  FFMA.FTZ R4, R4, R208, 1.1641532182693481445e-10 ;  /* 0x2f00000004047423 */ /* 0x000fe200000100d0 */
[----:B------:R-:W-:Y:S01]  /*2da40*/  IMAD.MOV.U32 R37, RZ, RZ, 0x2 ;  /* 0x00000002ff257424 */ /* 0x000fe200078e00ff */
[----:B------:R-:W1:Y:S01]  /*2da50*/  LDC R170, c[0x0][0x408] ;  /* 0x00010200ffaa7b82 */ /* 0x000e620000000800 */
[----:B------:R-:W-:Y:S02]  /*2da60*/  MOV R51, R18 ;  /* 0x0000001200337202 */ /* 0x000fe40000000f00 */
        /* <DEDUP_REMOVED lines=19> */
.L_x_9415:
        /* <DEDUP_REMOVED lines=13> */
.L_x_9417:
[----:B------:R-:W-:Y:S05]  /*2dc70*/  BSYNC.RECONVERGENT B2 ;  /* 0x0000000000027941 */ /* 0x000fea0003800200 */
.L_x_9416:
[----:B------:R-:W-:Y:S01]  /*2dc80*/  LOP3.LUT R18, R17, R165, R53, 0x96, !PT ;  /* 0x000000a511127212 */ /* 0x000fe200078e9635 */
[----:B------:R-:W-:Y:S01]  /*2dc90*/  IMAD.WIDE.U32 R22, R24, -0x326172a9, RZ ;  /* 0xcd9e8d5718167825 */ /* 0x000fe200078e00ff */
[----:B------:R-:W-:-:S03]  /*2dca0*/  IADD3 R37, PT, PT, R52, -0x61c88647, RZ ;  /* 0x9e3779b934257810 */ /* 0x000fc60007ffe0ff */
[----:B------:R-:W-:Y:S01]  /*2dcb0*/  IMAD.WIDE.U32 R162, R18, -0x326172a9, RZ ;  /* 0xcd9e8d5712a27825 */ /* 0x000fe200078e00ff */
[----:B------:R-:W-:-:S03]  /*2dcc0*/  LOP3.LUT R18, R19, R23, R52, 0x96, !PT ;  /* 0x0000001713127212 */ /* 0x000fc600078e9634 */
[----:B------:R-:W-:Y:S01]  /*2dcd0*/  IMAD.MOV.U32 R51, RZ, RZ, R161 ;  /* 0x000000ffff337224 */ /* 0x000fe200078e00a1 */
        /* <DEDUP_REMOVED lines=39> */
[----:B------:R-:W-:-:S04]  /*2df50*/  IMAD.WIDE.U32 R166, R37, -0x2daee0ad, RZ ;  /* 0xd2511f5325a67825 */ /* 0x000fc800078e00ff */
[----:B------:R-:W-:Y:S01]  /*2df60*/  HFMA2 R37, -RZ, RZ, 0, 0 ;  /* 0x00000000ff257431 */ /* 0x000fe200000001ff */
[----:B------:R-:W-:-:S05]  /*2df70*/  LOP3.LUT R18, R18, R22, R163, 0x96, !PT ;  /* 0x0000001612127212 */ /* 0x000fca00078e96a3 */
        /* <DEDUP_REMOVED lines=13> */
.L_x_9414:
[----:B------:R-:W-:Y:S05]  /*2e050*/  BSYNC.RECONVERGENT B1 ;  /* 0x0000000000017941 */ /* 0x000fea0003800200 */
.L_x_9413:
        /* <DEDUP_REMOVED lines=26> */
.L_x_9420:
        /* <DEDUP_REMOVED lines=13> */
.L_x_9422:
[----:B------:R-:W-:Y:S05]  /*2e2d0*/  BSYNC.RECONVERGENT B2 ;  /* 0x0000000000027941 */ /* 0x000fea0003800200 */
.L_x_9421:
        /* <DEDUP_REMOVED lines=61> */
.L_x_9419:
[----:B------:R-:W-:Y:S05]  /*2e6b0*/  BSYNC.RECONVERGENT B1 ;  /* 0x0000000000017941 */ /* 0x000fea0003800200 */
.L_x_9418:
        /* <DEDUP_REMOVED lines=26> */
.L_x_9425:
        /* <DEDUP_REMOVED lines=13> */
.L_x_9427:
[----:B------:R-:W-:Y:S05]  /*2e930*/  BSYNC.RECONVERGENT B2 ;  /* 0x0000000000027941 */ /* 0x000fea0003800200 */
.L_x_9426:
        /* <DEDUP_REMOVED lines=61> */
.L_x_9424:
[----:B------:R-:W-:Y:S05]  /*2ed10*/  BSYNC.RECONVERGENT B1 ;  /* 0x0000000000017941 */ /* 0x000fea0003800200 */
.L_x_9423:
[----:B------:R-:W-:Y:S01]  /*2ed20*/  I2FP.F32.U32 R51, R51 ;  /* 0x0000003300337245 */ /* 0x000fe20000201000 */
[----:B------:R-:W-:Y:S01]  /*2ed30*/  BSSY.RECONVERGENT B1, `(.L_x_9428) ;  /* 0x0000064000017945 */ /* 0x000fe20003800200 */
[----:B------:R-:W-:Y:S01]  /*2ed40*/  SHF.L.U32 R21, R21, 0x10, RZ ;  /* 0x0000001015157819 */ /* 0x000fe200000006ff */
[----:B------:R-:W-:Y:S01]  /*2ed50*/  IMAD.MOV.U32 R126, RZ, RZ, 0x2 ;  /* 0x00000002ff7e7424 */ /* 0x000fe200078e00ff */
[----:B------:R-:W-:Y:S01]  /*2ed60*/  LOP3.LUT R25, R25, 0xfffffffd, RZ, 0xc0, !PT ;  /* 0xfffffffd19197812 */ /* 0x000fe200078ec0ff */
        /* <DEDUP_REMOVED lines=21> */
.L_x_9430:
        /* <DEDUP_REMOVED lines=13> */
.L_x_9432:
[----:B------:R-:W-:Y:S05]  /*2ef90*/  BSYNC.RECONVERGENT B2 ;  /* 0x0000000000027941 */ /* 0x000fea0003800200 */
.L_x_9431:
        /* <DEDUP_REMOVED lines=61> */
.L_x_9429:
[----:B------:R-:W-:Y:S05]  /*2f370*/  BSYNC.RECONVERGENT B1 ;  /* 0x0000000000017941 */ /* 0x000fea0003800200 */
.L_x_9428:
        /* <DEDUP_REMOVED lines=24> */
.L_x_9435:
        /* <DEDUP_REMOVED lines=13> */
.L_x_9437:
[----:B------:R-:W-:Y:S05]  /*2f5d0*/  BSYNC.RECONVERGENT B2 ;  /* 0x0000000000027941 */ /* 0x000fea0003800200 */
.L_x_9436:
        /* <DEDUP_REMOVED lines=61> */
.L_x_9434:
[----:B------:R-:W-:Y:S05]  /*2f9b0*/  BSYNC.RECONVERGENT B1 ;  /* 0x0000000000017941 */ /* 0x000fea0003800200 */
.L_x_9433:
        /* <DEDUP_REMOVED lines=24> */
.L_x_9440:
        /* <DEDUP_REMOVED lines=13> */
.L_x_9442:
[----:B------:R-:W-:Y:S05]  /*2fc10*/  BSYNC.RECONVERGENT B2 ;  /* 0x0000000000027941 */ /* 0x000fea0003800200 */
.L_x_9441:
        /* <DEDUP_REMOVED lines=61> */
.L_x_9439:
[----:B------:R-:W-:Y:S05]  /*2fff0*/  BSYNC.RECONVERGENT B1 ;  /* 0x0000000000017941 */ /* 0x000fea0003800200 */
.L_x_9438:
        /* <DEDUP_REMOVED lines=24> */
.L_x_9445:
        /* <DEDUP_REMOVED lines=13> */
.L_x_9447:
[----:B------:R-:W-:Y:S05]  /*30250*/  BSYNC.RECONVERGENT B2 ;  /* 0x0000000000027941 */ /* 0x000fea0003800200 */
.L_x_9446:
        /* <DEDUP_REMOVED lines=61> */
.L_x_9444:
[----:B------:R-:W-:Y:S05]  /*30630*/  BSYNC.RECONVERGENT B1 ;  /* 0x0000000000017941 */ /* 0x000fea0003800200 */
.L_x_9443:
        /* <DEDUP_REMOVED lines=15> */
.L_x_9407:
        /* <DEDUP_REMOVED lines=43> */
.L_x_9448:
[----:B------:R-:W-:Y:S02]  /*309e0*/  IMAD.MOV.U32 R131, RZ, RZ, R161 ;  /* 0x000000ffff837224 */ /* 0x000fe400078e00a1 */
[----:B------:R-:W-:-:S07]  /*309f0*/  VIADD R160, R160, 0x20 ;  /* 0x00000020a0a07836 */ /* 0x000fce0000000000 */
.L_x_9325:
[----:B------:R-:W-:Y:S05]  /*30a00*/  BSYNC.RECONVERGENT B0 ;  /* 0x0000000000007941 */ /* 0x000fea0003800200 */
.L_x_9324:
        /* <DEDUP_REMOVED lines=35> */
.L_x_9454:
        /* <DEDUP_REMOVED lines=13> */
.L_x_9456:
[----:B------:R-:W-:Y:S05]  /*30d10*/  BSYNC.RECONVERGENT B2 ;  /* 0x0000000000027941 */ /* 0x000fea0003800200 */
.L_x_9455:
        /* <DEDUP_REMOVED lines=52> */
[----:B------:R-:W-:Y:S02]  /*31060*/  VIADD R7, R52, 0x8ff34781 ;  /* 0x8ff3478134077836 */ /* 0x000fe40000000000 */
[----:B------:R-:W-:-:S03]  /*31070*/  IMAD.MOV.U32 R18, RZ, RZ, R10 ;  /* 0x000000ffff127224 */ /* 0x000fc600078e000a */
[----:B------:R-:W-:Y:S01]  /*31080*/  LOP3.LUT R22, R7, R8, R11, 0x96, !PT ;  /* 0x0000000807167212 */ /* 0x000fe200078e960b */
[----:B------:R-:W-:Y:S01]  /*31090*/  IMAD.WIDE.U32 R8, R3, -0x2daee0ad, RZ ;  /* 0xd2511f5303087825 */ /* 0x000fe200078e00ff */
[----:B------:R-:W-:-:S03]  /*310a0*/  IADD3 R3, PT, PT, R53, -0x695add53, RZ ;  /* 0x96a522ad35037810 */ /* 0x000fc60007ffe0ff */
[----:B------:R-:W-:Y:S01]  /*310b0*/  IMAD.MOV.U32 R161, RZ, RZ, R8 ;  /* 0x000000ffffa17224 */ /* 0x000fe200078e0008 */
[----:B------:R-:W-:Y:S01]  /*310c0*/  LOP3.LUT R23, R3, R12, R9, 0x96, !PT ;  /* 0x0000000c03177212 */ /* 0x000fe200078e9609 */
[----:B------:R-:W-:Y:S01]  /*310d0*/  IMAD.MOV.U32 R8, RZ, RZ, RZ ;  /* 0x000000ffff087224 */ /* 0x000fe200078e00ff */
[----:B------:R-:W-:-:S07]  /*310e0*/  MOV R3, R131 ;  /* 0x0000008300037202 */ /* 0x000fce0000000f00 */
.L_x_9453:
[----:B------:R-:W-:Y:S05]  /*310f0*/  BSYNC.RECONVERGENT B1 ;  /* 0x0000000000017941 */ /* 0x000fea0003800200 */
.L_x_9452:
[----:B------:R-:W0:Y:S01]  /*31100*/  LDC R170, c[0x0][0x404] ;  /* 0x00010100ffaa7b82 */ /* 0x000e220000000800 */
[----:B------:R-:W-:Y:S01]  /*31110*/  I2FP.F32.U32 R3, R3 ;  /* 0x0000000300037245 */ /* 0x000fe20000201000 */
[----:B------:R-:W-:Y:S01]  /*31120*/  IMAD.MOV.U32 R171, RZ, RZ, 0x2f800000 ;  /* 0x2f800000ffab7424 */ /* 0x000fe200078e00ff */
[C---:B-----5:R-:W-:Y:S01]  /*31130*/  SHF.L.U32 R7, R96.reuse, 0x10, RZ ;  /* 0x0000001060077819 */ /* 0x060fe200000006ff */
[----:B------:R-:W-:Y:S01]  /*31140*/  BSSY.RECONVERGENT B1, `(.L_x_9457) ;  /* 0x0000061000017945 */ /* 0x000fe20003800200 */
[----:B------:R-:W-:Y:S01]  /*31150*/  LOP3.LUT R25, R25, 0xffffffef, RZ, 0xc0, !PT ;  /* 0xffffffef19197812 */ /* 0x000fe200078ec0ff */
[----:B------:R-:W-:Y:S01]  /*31160*/  FFMA.FTZ R3, R3, R171, 1.1641532182693481445e-10 ;  /* 0x2f00000003037423 */ /* 0x000fe200000100ab */
[----:B------:R-:W-:Y:S01]  /*31170*/  IMAD.MOV.U32 R10, RZ, RZ, 0x2 ;  /* 0x00000002ff0a7424 */ /* 0x000fe200078e00ff */
[----:B------:R-:W1:Y:S01]  /*31180*/  LDC R127, c[0x0][0x408] ;  /* 0x00010200ff7f7b82 */ /* 0x000e620000000800 */
[----:B------:R-:W-:Y:S02]  /*31190*/  IMAD.MOV.U32 R9, RZ, RZ, R18 ;  /* 0x000000ffff097224 */ /* 0x000fe400078e0012 */
[----:B0-----:R-:W-:Y:S01]  /*311a0*/  FSETP.GTU.FTZ.AND P2, PT, R3, R170, PT ;  /* 0x000000aa0300720b */ /* 0x001fe20003f5c000 */
[----:B-1----:R-:W-:Y:S01]  /*311b0*/  FMUL.FTZ R3, R7, R127 ;  /* 0x0000007f07037220 */ /* 0x002fe20000410000 */
        /* <DEDUP_REMOVED lines=14> */
.L_x_9459:
        /* <DEDUP_REMOVED lines=13> */
.L_x_9461:
[----:B------:R-:W-:Y:S05]  /*31370*/  BSYNC.RECONVERGENT B2 ;  /* 0x0000000000027941 */ /* 0x000fea0003800200 */
.L_x_9460:
        /* <DEDUP_REMOVED lines=61> */
.L_x_9458:
[----:B------:R-:W-:Y:S05]  /*31750*/  BSYNC.RECONVERGENT B1 ;  /* 0x0000000000017941 */ /* 0x000fea0003800200 */
.L_x_9457:
        /* <DEDUP_REMOVED lines=26> */
.L_x_9464:
        /* <DEDUP_REMOVED lines=13> */
.L_x_9466:
[----:B------:R-:W-:Y:S05]  /*319d0*/  BSYNC.RECONVERGENT B2 ;  /* 0x0000000000027941 */ /* 0x000fea0003800200 */
.L_x_9465:
        /* <DEDUP_REMOVED lines=61> */
.L_x_9463:
[----:B------:R-:W-:Y:S05]  /*31db0*/  BSYNC.RECONVERGENT B1 ;  /* 0x0000000000017941 */ /* 0x000fea0003800200 */
.L_x_9462:
        /* <DEDUP_REMOVED lines=22> */
.L_x_9469:
        /* <DEDUP_REMOVED lines=13> */
.L_x_9471:
[----:B------:R-:W-:Y:S05]  /*31ff0*/  BSYNC.RECONVERGENT B2 ;  /* 0x0000000000027941 */ /* 0x000fea0003800200 */
.L_x_9470:
        /* <DEDUP_REMOVED lines=61> */
.L_x_9468:
[----:B------:R-:W-:Y:S05]  /*323d0*/  BSYNC.RECONVERGENT B1 ;  /* 0x0000000000017941 */ /* 0x000fea0003800200 */
.L_x_9467:
        /* <DEDUP_REMOVED lines=28> */
.L_x_9474:
        /* <DEDUP_REMOVED lines=13> */
.L_x_9476:
[----:B------:R-:W-:Y:S05]  /*32670*/  BSYNC.RECONVERGENT B2 ;  /* 0x0000000000027941 */ /* 0x000fea0003800200 */
.L_x_9475:
        /* <DEDUP_REMOVED lines=61> */
.L_x_9473:
[----:B------:R-:W-:Y:S05]  /*32a50*/  BSYNC.RECONVERGENT B1 ;  /* 0x0000000000017941 */ /* 0x000fea0003800200 */
.L_x_9472:
        /* <DEDUP_REMOVED lines=23> */
.L_x_9479:
        /* <DEDUP_REMOVED lines=13> */
.L_x_9481:
[----:B------:R-:W-:Y:S05]  /*32ca0*/  BSYNC.RECONVERGENT B2 ;  /* 0x0000000000027941 */ /* 0x000fea0003800200 */
.L_x_9480:
        /* <DEDUP_REMOVED lines=61> */
.L_x_9478:
[----:B------:R-:W-:Y:S05]  /*33080*/  BSYNC.RECONVERGENT B1 ;  /* 0x0000000000017941 */ /* 0x000fea0003800200 */
.L_x_9477:
        /* <DEDUP_REMOVED lines=26> */
.L_x_9484:
        /* <DEDUP_REMOVED lines=13> */
.L_x_9486:
[----:B------:R-:W-:Y:S05]  /*33300*/  BSYNC.RECONVERGENT B2 ;  /* 0x0000000000027941 */ /* 0x000fea0003800200 */
.L_x_9485:
        /* <DEDUP_REMOVED lines=61> */
.L_x_9483:
[----:B------:R-:W-:Y:S05]  /*336e0*/  BSYNC.RECONVERGENT B1 ;  /* 0x0000000000017941 */ /* 0x000fea0003800200 */
.L_x_9482:
        /* <DEDUP_REMOVED lines=22> */
.L_x_9489:
        /* <DEDUP_REMOVED lines=13> */
.L_x_9491:
[----:B------:R-:W-:Y:S05]  /*33920*/  BSYNC.RECONVERGENT B2 ;  /* 0x0000000000027941 */ /* 0x000fea0003800200 */
.L_x_9490:
        /* <DEDUP_REMOVED lines=61> */
.L_x_9488:
[----:B------:R-:W-:Y:S05]  /*33d00*/  BSYNC.RECONVERGENT B1 ;  /* 0x0000000000017941 */ /* 0x000fea0003800200 */
.L_x_9487:
        /* <DEDUP_REMOVED lines=27> */
.L_x_9494:
        /* <DEDUP_REMOVED lines=13> */
.L_x_9496:
[----:B------:R-:W-:Y:S05]  /*33f90*/  BSYNC.RECONVERGENT B2 ;  /* 0x0000000000027941 */ /* 0x000fea0003800200 */
.L_x_9495:
        /* <DEDUP_REMOVED lines=61> */
.L_x_9493:
[----:B------:R-:W-:Y:S05]  /*34370*/  BSYNC.RECONVERGENT B1 ;  /* 0x0000000000017941 */ /* 0x000fea0003800200 */
.L_x_9492:
        /* <DEDUP_REMOVED lines=21> */
.L_x_9499:
        /* <DEDUP_REMOVED lines=13> */
.L_x_9501:
[----:B------:R-:W-:Y:S05]  /*345a0*/  BSYNC.RECONVERGENT B2 ;  /* 0x0000000000027941 */ /* 0x000fea0003800200 */
.L_x_9500:
        /* <DEDUP_REMOVED lines=61> */
.L_x_9498:
[----:B------:R-:W-:Y:S05]  /*34980*/  BSYNC.RECONVERGENT B1 ;  /* 0x0000000000017941 */ /* 0x000fea0003800200 */
.L_x_9497:
        /* <DEDUP_REMOVED lines=26> */
.L_x_9504:
        /* <DEDUP_REMOVED lines=13> */
.L_x_9506:
[----:B------:R-:W-:Y:S05]  /*34c00*/  BSYNC.RECONVERGENT B2 ;  /* 0x0000000000027941 */ /* 0x000fea0003800200 */
.L_x_9505:
        /* <DEDUP_REMOVED lines=61> */
.L_x_9503:
[----:B------:R-:W-:Y:S05]  /*34fe0*/  BSYNC.RECONVERGENT B1 ;  /* 0x0000000000017941 */ /* 0x000fea0003800200 */
.L_x_9502:
        /* <DEDUP_REMOVED lines=20> */
.L_x_9509:
        /* <DEDUP_REMOVED lines=13> */
.L_x_9511:
[----:B------:R-:W-:Y:S05]  /*35200*/  BSYNC.RECONVERGENT B2 ;  /* 0x0000000000027941 */ /* 0x000fea0003800200 */
.L_x_9510:
        /* <DEDUP_REMOVED lines=61> */
.L_x_9508:
[----:B------:R-:W-:Y:S05]  /*355e0*/  BSYNC.RECONVERGENT B1 ;  /* 0x0000000000017941 */ /* 0x000fea0003800200 */
.L_x_9507:
        /* <DEDUP_REMOVED lines=27> */
.L_x_9514:
        /* <DEDUP_REMOVED lines=13> */
.L_x_9516:
[----:B------:R-:W-:Y:S05]  /*35870*/  BSYNC.RECONVERGENT B2 ;  /* 0x0000000000027941 */ /* 0x000fea0003800200 */
.L_x_9515:
        /* <DEDUP_REMOVED lines=61> */
.L_x_9513:
[----:B------:R-:W-:Y:S05]  /*35c50*/  BSYNC.RECONVERGENT B1 ;  /* 0x0000000000017941 */ /* 0x000fea0003800200 */
.L_x_9512:
        /* <DEDUP_REMOVED lines=21> */
.L_x_9519:
        /* <DEDUP_REMOVED lines=13> */
.L_x_9521:
[----:B------:R-:W-:Y:S05]  /*35e80*/  BSYNC.RECONVERGENT B2 ;  /* 0x0000000000027941 */ /* 0x000fea0003800200 */
.L_x_9520:
        /* <DEDUP_REMOVED lines=61> */
.L_x_9518:
[----:B------:R-:W-:Y:S05]  /*36260*/  BSYNC.RECONVERGENT B1 ;  /* 0x0000000000017941 */ /* 0x000fea0003800200 */
.L_x_9517:
        /* <DEDUP_REMOVED lines=26> */
.L_x_9524:
        /* <DEDUP_REMOVED lines=13> */
.L_x_9526:
[----:B------:R-:W-:Y:S05]  /*364e0*/  BSYNC.RECONVERGENT B2 ;  /* 0x0000000000027941 */ /* 0x000fea0003800200 */
.L_x_9525:
        /* <DEDUP_REMOVED lines=61> */
.L_x_9523:
[----:B------:R-:W-:Y:S05]  /*368c0*/  BSYNC.RECONVERGENT B1 ;  /* 0x0000000000017941 */ /* 0x000fea0003800200 */
.L_x_9522:
        /* <DEDUP_REMOVED lines=20> */
.L_x_9529:
        /* <DEDUP_REMOVED lines=16> */
.L_x_9531:
[----:B------:R-:W-:Y:S05]  /*36b10*/  BSYNC.RECONVERGENT B2 ;  /* 0x0000000000027941 */ /* 0x000fea0003800200 */
.L_x_9530:
        /* <DEDUP_REMOVED lines=61> */
.L_x_9528:
[----:B------:R-:W-:Y:S05]  /*36ef0*/  BSYNC.RECONVERGENT B1 ;  /* 0x0000000000017941 */ /* 0x000fea0003800200 */
.L_x_9527:
        /* <DEDUP_REMOVED lines=20> */
.L_x_9451:
        /* <DEDUP_REMOVED lines=16> */
.L_x_9535:
        /* <DEDUP_REMOVED lines=13> */
.L_x_9537:
[----:B------:R-:W-:Y:S05]  /*37210*/  BSYNC.RECONVERGENT B2 ;  /* 0x0000000000027941 */ /* 0x000fea0003800200 */
.L_x_9536:
        /* <DEDUP_REMOVED lines=61> */
.L_x_9534:
[----:B------:R-:W-:Y:S05]  /*375f0*/  BSYNC.RECONVERGENT B1 ;  /* 0x0000000000017941 */ /* 0x000fea0003800200 */
.L_x_9533:
[----:B------:R-:W0:Y:S01]  /*37600*/  LDC R170, c[0x0][0x408] ;  /* 0x00010200ffaa7b82 */ /* 0x000e220000000800 */
[----:B------:R-:W-:Y:S01]  /*37610*/  I2FP.F32.U32 R3, R3 ;  /* 0x0000000300037245 */ /* 0x000fe20000201000 */
[----:B------:R-:W-:Y:S01]  /*37620*/  IMAD.MOV.U32 R208, RZ, RZ, 0x2f800000 ;  /* 0x2f800000ffd07424 */ /* 0x000fe200078e00ff */
[----:B------:R-:W-:Y:S01]  /*37630*/  LOP3.LUT R25, R25, 0xffffffef, RZ, 0xc0, !PT ;  /* 0xffffffef19197812 */ /* 0x000fe200078ec0ff */
[----:B-----5:R-:W-:Y:S01]  /*37640*/  IMAD.U32 R21, R96, 0x10000, RZ ;  /* 0x0001000060157824 */ /* 0x020fe200078e00ff */
[----:B------:R-:W-:Y:S01]  /*37650*/  BSSY.RECONVERGENT B1, `(.L_x_9538) ;  /* 0x0000063000017945 */ /* 0x000fe20003800200 */
[----:B------:R-:W-:Y:S01]  /*37660*/  FFMA.FTZ R3, R3, R208, 1.1641532182693481445e-10 ;  /* 0x2f00000003037423 */ /* 0x000fe200000100d0 */
[----:B------:R-:W-:Y:S01]  /*37670*/  IMAD.MOV.U32 R35, RZ, RZ, 0x2 ;  /* 0x00000002ff237424 */ /* 0x000fe200078e00ff */
[----:B------:R-:W1:Y:S01]  /*37680*/  LDC R171, c[0x0][0x404] ;  /* 0x00010100ffab7b82 */ /* 0x000e620000000800 */
[----:B------:R-:W-:Y:S02]  /*37690*/  IMAD.MOV.U32 R55, RZ, RZ, R18 ;  /* 0x000000ffff377224 */ /* 0x000fe400078e0012 */
[----:B0-----:R-:W-:Y:S01]  /*376a0*/  FMUL.FTZ R21, R21, R170 ;  /* 0x000000aa15157220 */ /* 0x001fe20000410000 */
[----:B-1----:R-:W-:-:S04]  /*376b0*/  FSETP.GTU.FTZ.AND P2, PT, R3, R171, PT ;  /* 0x000000ab0300720b */ /* 0x002fc80003f5c000 */
[----:B------:R-:W-:Y:S02]  /*376c0*/  FSEL R3, R21, RZ, !P2 ;  /* 0x000000ff15037208 */ /* 0x000fe40005000000 */
[----:B------:R-:W-:Y:S02]  /*376d0*/  PLOP3.LUT P2, PT, P2, PT, PT, 0x8, 0x80 ;  /* 0x000000000080781c */ /* 0x000fe4000174e170 */
[----:B------:R-:W-:-:S05]  /*376e0*/  @P1 SHF.L.U32 R21, R56, 0x10, RZ ;  /* 0x0000001038151819 */ /* 0x000fca00000006ff */
[----:B------:R-:W-:Y:S01]  /*376f0*/  @P1 FADD.FTZ R3, R21, R3 ;  /* 0x0000000315031221 */ /* 0x000fe20000010000 */
[----:B------:R-:W-:-:S04]  /*37700*/  PRMT R21, R96, 0x7632, R21 ;  /* 0x0000763260157816 */ /* 0x000fc80000000015 */
        /* <DEDUP_REMOVED lines=12> */
.L_x_9540:
        /* <DEDUP_REMOVED lines=13> */
.L_x_9542:
[----:B------:R-:W-:Y:S05]  /*378a0*/  BSYNC.RECONVERGENT B2 ;  /* 0x0000000000027941 */ /* 0x000fea0003800200 */
.L_x_9541:
        /* <DEDUP_REMOVED lines=61> */
.L_x_9539:
[----:B------:R-:W-:Y:S05]  /*37c80*/  BSYNC.RECONVERGENT B1 ;  /* 0x0000000000017941 */ /* 0x000fea0003800200 */
.L_x_9538:
        /* <DEDUP_REMOVED lines=26> */
.L_x_9545:
        /* <DEDUP_REMOVED lines=11> */
[----:B------:R-:W-:-:S05]  /*37ee0*/  @P3 IADD3 R18, PT, PT, R17, RZ, RZ ;  /* 0x000000ff11123210 */ /* 0x000fca0007ffe0ff */
[----:B------:R-:W-:-:S07]  /*37ef0*/  @!P2 IMAD.MOV.U32 R17, RZ, RZ, R18 ;  /* 0x000000ffff11a224 */ /* 0x000fce00078e0012 */
.L_x_9547:
[----:B------:R-:W-:Y:S05]  /*37f00*/  BSYNC.RECONVERGENT B2 ;  /* 0x0000000000027941 */ /* 0x000fea0003800200 */
.L_x_9546:
[----:B------:R-:W-:Y:S01]  /*37f10*/  LOP3.LUT R18, R17, R165, R53, 0x96, !PT ;  /* 0x000000a511127212 */ /* 0x000fe200078e9635 */
[----:B------:R-:W-:-:S04]  /*37f20*/  IMAD.WIDE.U32 R22, R24, -0x326172a9, RZ ;  /* 0xcd9e8d5718167825 */ /* 0x000fc800078e00ff */
[----:B------:R-:W-:Y:S02]  /*37f30*/  HFMA2 R115, -RZ, RZ, 0, 0 ;  /* 0x00000000ff737431 */ /* 0x000fe400000001ff */
        /* <DEDUP_REMOVED lines=29> */
[C---:B------:R-:W-:Y:S02]  /*38110*/  IADD3 R18, PT, PT, R53.reuse, -0x56f99767, RZ ;  /* 0xa906689935127810 */ /* 0x040fe40007ffe0ff */
[----:B------:R-:W-:Y:S02]  /*38120*/  IADD3 R21, PT, PT, R53, 0x646e171e, RZ ;  /* 0x646e171e35157810 */ /* 0x000fe40007ffe0ff */
        /* <DEDUP_REMOVED lines=13> */
[----:B------:R-:W-:-:S03]  /*38200*/  IADD3 R21, PT, PT, R53, -0x24c28bd8, RZ ;  /* 0xdb3d742835157810 */ /* 0x000fc60007ffe0ff */
[----:B------:R-:W-:Y:S01]  /*38210*/  IMAD.WIDE.U32 R22, R18, -0x326172a9, RZ ;  /* 0xcd9e8d5712167825 */ /* 0x000fe200078e00ff */
[----:B------:R-:W-:-:S03]  /*38220*/  LOP3.LUT R21, R21, R162, R167, 0x96, !PT ;  /* 0x000000a215157212 */ /* 0x000fc600078e96a7 */
[----:B------:R-:W-:-:S05]  /*38230*/  VIADD R18, R52, 0xf1bbcdc8 ;  /* 0xf1bbcdc834127836 */ /* 0x000fca0000000000 */
[----:B------:R-:W-:Y:S01]  /*38240*/  LOP3.LUT R18, R18, R164, R23, 0x96, !PT ;  /* 0x000000a412127212 */ /* 0x000fe200078e9617 */
[----:B------:R-:W-:-:S04]  /*38250*/  IMAD.WIDE.U32 R164, R21, -0x326172a9, RZ ;  /* 0xcd9e8d5715a47825 */ /* 0x000fc800078e00ff */
[----:B------:R-:W-:Y:S02]  /*38260*/  VIADD R21, R52, 0x8ff34781 ;  /* 0x8ff3478134157836 */ /* 0x000fe40000000000 */
[----:B------:R-:W-:Y:S01]  /*38270*/  IMAD.WIDE.U32 R162, R18, -0x2daee0ad, RZ ;  /* 0xd2511f5312a27825 */ /* 0x000fe200078e00ff */
[----:B------:R-:W-:Y:S02]  /*38280*/  IADD3 R18, PT, PT, R53, -0x695add53, RZ ;  /* 0x96a522ad35127810 */ /* 0x000fe40007ffe0ff */
[----:B------:R-:W-:Y:S02]  /*38290*/  LOP3.LUT R22, R21, R22, R165, 0x96, !PT ;  /* 0x0000001615167212 */ /* 0x000fe400078e96a5 */
[----:B------:R-:W-:Y:S01]  /*382a0*/  LOP3.LUT R23, R18, R166, R163, 0x96, !PT ;  /* 0x000000a612177212 */ /* 0x000fe200078e96a3 */
[----:B------:R-:W-:Y:S01]  /*382b0*/  IMAD.MOV.U32 R18, RZ, RZ, R164 ;  /* 0x000000ffff127224 */ /* 0x000fe200078e00a4 */
[----:B------:R-:W-:Y:S01]  /*382c0*/  MOV R21, R161 ;  /* 0x000000a100157202 */ /* 0x000fe20000000f00 */
[----:B------:R-:W-:-:S07]  /*382d0*/  IMAD.MOV.U32 R161, RZ, RZ, R162 ;  /* 0x000000ffffa17224 */ /* 0x000fce00078e00a2 */
.L_x_9544:
[----:B------:R-:W-:Y:S05]  /*382e0*/  BSYNC.RECONVERGENT B1 ;  /* 0x0000000000017941 */ /* 0x000fea0003800200 */
.L_x_9543:
        /* <DEDUP_REMOVED lines=26> */
.L_x_9550:
        /* <DEDUP_REMOVED lines=13> */
.L_x_9552:
[----:B------:R-:W-:Y:S05]  /*38560*/  BSYNC.RECONVERGENT B2 ;  /* 0x0000000000027941 */ /* 0x000fea0003800200 */
.L_x_9551:
[----:B------:R-:W-:Y:S01]  /*38570*/  LOP3.LUT R18, R17, R165, R53, 0x96, !PT ;  /* 0x000000a511127212 */ /* 0x000fe200078e9635 */
[----:B------:R-:W-:Y:S01]  /*38580*/  IMAD.WIDE.U32 R22, R24, -0x326172a9, RZ ;  /* 0xcd9e8d5718167825 */ /* 0x000fe200078e00ff */
[----:B------:R-:W-:-:S03]  /*38590*/  IADD3 R55, PT, PT, R52, -0x61c88647, RZ ;  /* 0x9e3779b934377810 */ /* 0x000fc60007ffe0ff */
        /* <DEDUP_REMOVED lines=23> */
[----:B------:R-:W-:Y:S01]  /*38710*/  IMAD.WIDE.U32 R162, R55, -0x2daee0ad, RZ ;  /* 0xd2511f5337a27825 */ /* 0x000fe200078e00ff */
[----:B------:R-:W-:-:S04]  /*38720*/  IADD3 R55, PT, PT, R52, 0x1715609d, RZ ;  /* 0x1715609d34377810 */ /* 0x000fc80007ffe0ff */
        /* <DEDUP_REMOVED lines=25> */
[----:B------:R-:W-:-:S04]  /*388c0*/  IMAD.WIDE.U32 R162, R18, -0x2daee0ad, RZ ;  /* 0xd2511f5312a27825 */ /* 0x000fc800078e00ff */
[----:B------:R-:W-:Y:S01]  /*388d0*/  IMAD.WIDE.U32 R164, R23, -0x326172a9, RZ ;  /* 0xcd9e8d5717a47825 */ /* 0x000fe200078e00ff */
[----:B------:R-:W-:Y:S02]  /*388e0*/  IADD3 R23, PT, PT, R52, -0x700cb87f, RZ ;  /* 0x8ff3478134177810 */ /* 0x000fe40007ffe0ff */
[----:B------:R-:W-:Y:S01]  /*388f0*/  MOV R161, R162 ;  /* 0x000000a200a17202 */ /* 0x000fe20000000f00 */
[----:B------:R-:W-:Y:S01]  /*38900*/  VIADD R18, R53, 0x96a522ad ;  /* 0x96a522ad35127836 */ /* 0x000fe20000000000 */
[----:B------:R-:W-:-:S04]  /*38910*/  LOP3.LUT R22, R23, R22, R165, 0x96, !PT ;  /* 0x0000001617167212 */ /* 0x000fc800078e96a5 */
[----:B------:R-:W-:Y:S02]  /*38920*/  LOP3.LUT R23, R18, R166, R163, 0x96, !PT ;  /* 0x000000a612177212 */ /* 0x000fe400078e96a3 */
[----:B------:R-:W-:-:S07]  /*38930*/  MOV R18, R164 ;  /* 0x000000a400127202 */ /* 0x000fce0000000f00 */
.L_x_9549:
[----:B------:R-:W-:Y:S05]  /*38940*/  BSYNC.RECONVERGENT B1 ;  /* 0x0000000000017941 */ /* 0x000fea0003800200 */
.L_x_9548:
[----:B------:R-:W-:Y:S01]  /*38950*/  I2FP.F32.U32 R55, R55 ;  /* 0x0000003700377245 */ /* 0x000fe20000201000 */
[----:B------:R-:W-:Y:S01]  /*38960*/  BSSY.RECONVERGENT B1, `(.L_x_9553) ;  /* 0x0000064000017945 */ /* 0x000fe20003800200 */
[----:B------:R-:W-:Y:S01]  /*38970*/  SHF.L.U32 R21, R21, 0x10, RZ ;  /* 0x0000001015157819 */ /* 0x000fe200000006ff */
[----:B------:R-:W-:Y:S01]  /*38980*/  HFMA2 R127, -RZ, RZ, 0, 1.1920928955078125e-07 ;  /* 0x00000002ff7f7431 */ /* 0x000fe200000001ff */
        /* <DEDUP_REMOVED lines=22> */
.L_x_9555:
        /* <DEDUP_REMOVED lines=13> */
.L_x_9557:
[----:B------:R-:W-:Y:S05]  /*38bc0*/  BSYNC.RECONVERGENT B2 ;  /* 0x0000000000027941 */ /* 0x000fea0003800200 */
.L_x_9556:
        /* <DEDUP_REMOVED lines=61> */
.L_x_9554:
[----:B------:R-:W-:Y:S05]  /*38fa0*/  BSYNC.RECONVERGENT B1 ;  /* 0x0000000000017941 */ /* 0x000fea0003800200 */
.L_x_9553:
        /* <DEDUP_REMOVED lines=24> */
.L_x_9560:
        /* <DEDUP_REMOVED lines=13> */
.L_x_9562:
[----:B------:R-:W-:Y:S05]  /*39200*/  BSYNC.RECONVERGENT B2 ;  /* 0x0000000000027941 */ /* 0x000fea0003800200 */
.L_x_9561:
        /* <DEDUP_REMOVED lines=61> */
.L_x_9559:
[----:B------:R-:W-:Y:S05]  /*395e0*/  BSYNC.RECONVERGENT B1 ;  /* 0x0000000000017941 */ /* 0x000fea0003800200 */
.L_x_9558:
[----:B------:R-:W-:Y:S01]  /*395f0*/  I2FP.F32.U32 R115, R115 ;  /* 0x0000007300737245 */ /* 0x000fe20000201000 */
[----:B------:R-:W-:Y:S01]  /*39600*/  BSSY.RECONVERGENT B1, `(.L_x_9563) ;  /* 0x0000062000017945 */ /* 0x000fe20003800200 */
[----:B------:R-:W-:Y:S01]  /*39610*/  SHF.L.U32 R21, R21, 0x10, RZ ;  /* 0x0000001015157819 */ /* 0x000fe200000006ff */
[----:B------:R-:W-:Y:S01]  /*39620*/  HFMA2 R164, -RZ, RZ, 0, 1.1920928955078125e-07 ;  /* 0x00000002ffa47431 */ /* 0x000fe200000001ff */
        /* <DEDUP_REMOVED lines=20> */
.L_x_9565:
        /* <DEDUP_REMOVED lines=13> */
.L_x_9567:
[----:B------:R-:W-:Y:S05]  /*39840*/  BSYNC.RECONVERGENT B2 ;  /* 0x0000000000027941 */ /* 0x000fea0003800200 */
.L_x_9566:
        /* <DEDUP_REMOVED lines=56> */
[----:B------:R-:W-:Y:S01]  /*39bd0*/  MOV R21, R161 ;  /* 0x000000a100157202 */ /* 0x000fe20000000f00 */
[----:B------:R-:W-:Y:S02]  /*39be0*/  IMAD.MOV.U32 R161, RZ, RZ, R164 ;  /* 0x000000ffffa17224 */ /* 0x000fe400078e00a4 */
[----:B------:R-:W-:Y:S01]  /*39bf0*/  HFMA2 R164, -RZ, RZ, 0, 0 ;  /* 0x00000000ffa47431 */ /* 0x000fe200000001ff */
[----:B------:R-:W-:Y:S01]  /*39c00*/  LOP3.LUT R23, R18, R168, R165, 0x96, !PT ;  /* 0x000000a812177212 */ /* 0x000fe200078e96a5 */
[----:B------:R-:W-:-:S07]  /*39c10*/  IMAD.MOV.U32 R18, RZ, RZ, R166 ;  /* 0x000000ffff127224 */ /* 0x000fce00078e00a6 */
.L_x_9564:
[----:B------:R-:W-:Y:S05]  /*39c20*/  BSYNC.RECONVERGENT B1 ;  /* 0x0000000000017941 */ /* 0x000fea0003800200 */
.L_x_9563:
        /* <DEDUP_REMOVED lines=24> */
.L_x_9570:
        /* <DEDUP_REMOVED lines=13> */
.L_x_9572:
[----:B------:R-:W-:Y:S05]  /*39e80*/  BSYNC.RECONVERGENT B2 ;  /* 0x0000000000027941 */ /* 0x000fea0003800200 */
.L_x_9571:
        /* <DEDUP_REMOVED lines=59> */
[----:B------:R-:W-:Y:S02]  /*3a240*/  MOV R18, R166 ;  /* 0x000000a600127202 */ /* 0x000fe40000000f00 */
[----:B------:R-:W-:-:S07]  /*3a250*/  MOV R161, R164 ;  /* 0x000000a400a17202 */ /* 0x000fce0000000f00 */
.L_x_9569:
[----:B------:R-:W-:Y:S05]  /*3a260*/  BSYNC.RECONVERGENT B1 ;  /* 0x0000000000017941 */ /* 0x000fea0003800200 */
.L_x_9568:
        /* <DEDUP_REMOVED lines=15> */
.L_x_9532:
        /* <DEDUP_REMOVED lines=43> */
.L_x_9573:
[----:B------:R-:W-:Y:S01]  /*3a610*/  IMAD.MOV.U32 R131, RZ, RZ, R161 ;  /* 0x000000ffff837224 */ /* 0x000fe200078e00a1 */
[----:B------:R-:W-:-:S07]  /*3a620*/  IADD3 R160, PT, PT, R160, 0x20, RZ ;  /* 0x00000020a0a07810 */ /* 0x000fce0007ffe0ff */
.L_x_9450:
[----:B------:R-:W-:Y:S05]  /*3a630*/  BSYNC.RECONVERGENT B0 ;  /* 0x0000000000007941 */ /* 0x000fea0003800200 */
.L_x_9449:
        /* <DEDUP_REMOVED lines=35> */
.L_x_9579:
        /* <DEDUP_REMOVED lines=13> */
.L_x_9581:
[----:B------:R-:W-:Y:S05]  /*3a940*/  BSYNC.RECONVERGENT B2 ;  /* 0x0000000000027941 */ /* 0x000fea0003800200 */
.L_x_9580:
        /* <DEDUP_REMOVED lines=52> */
[----:B------:R-:W-:Y:S02]  /*3ac90*/  VIADD R7, R52, 0x8ff34781 ;  /* 0x8ff3478134077836 */ /* 0x000fe40000000000 */
[----:B------:R-:W-:-:S03]  /*3aca0*/  IMAD.MOV.U32 R18, RZ, RZ, R10 ;  /* 0x000000ffff127224 */ /* 0x000fc600078e000a */
[----:B------:R-:W-:Y:S01]  /*3acb0*/  LOP3.LUT R22, R7, R8, R11, 0x96, !PT ;  /* 0x0000000807167212 */ /* 0x000fe200078e960b */
[----:B------:R-:W-:Y:S01]  /*3acc0*/  IMAD.WIDE.U32 R8, R2, -0x2daee0ad, RZ ;  /* 0xd2511f5302087825 */ /* 0x000fe200078e00ff */
[----:B------:R-:W-:Y:S02]  /*3acd0*/  IADD3 R2, PT, PT, R53, -0x695add53, RZ ;  /* 0x96a522ad35027810 */ /* 0x000fe40007ffe0ff */
[----:B------:R-:W-:Y:S01]  /*3ace0*/  MOV R161, R8 ;  /* 0x0000000800a17202 */ /* 0x000fe20000000f00 */
[----:B------:R-:W-:Y:S01]  /*3acf0*/  HFMA2 R8, -RZ, RZ, 0, 0 ;  /* 0x00000000ff087431 */ /* 0x000fe200000001ff */
[----:B------:R-:W-:Y:S01]  /*3ad00*/  LOP3.LUT R23, R2, R12, R9, 0x96, !PT ;  /* 0x0000000c02177212 */ /* 0x000fe200078e9609 */
[----:B------:R-:W-:-:S07]  /*3ad10*/  IMAD.MOV.U32 R2, RZ, RZ, R131 ;  /* 0x000000ffff027224 */ /* 0x000fce00078e0083 */
.L_x_9578:
[----:B------:R-:W-:Y:S05]  /*3ad20*/  BSYNC.RECONVERGENT B1 ;  /* 0x0000000000017941 */ /* 0x000fea0003800200 */
.L_x_9577:
        /* <DEDUP_REMOVED lines=26> */
.L_x_9584:
        /* <DEDUP_REMOVED lines=13> */
.L_x_9586:
[----:B------:R-:W-:Y:S05]  /*3afa0*/  BSYNC.RECONVERGENT B2 ;  /* 0x0000000000027941 */ /* 0x000fea0003800200 */
.L_x_9585:
        /* <DEDUP_REMOVED lines=54> */
[----:B------:R-:W-:Y:S01]  /*3b310*/  IMAD.WIDE.U32 R8, R9, -0x2daee0ad, RZ ;  /* 0xd2511f5309087825 */ /* 0x000fe200078e00ff */
[----:B------:R-:W-:-:S03]  /*3b320*/  MOV R18, R10 ;  /* 0x0000000a00127202 */ /* 0x000fc60000000f00 */
[----:B------:R-:W-:Y:S02]  /*3b330*/  VIADD R11, R53, 0x96a522ad ;  /* 0x96a522ad350b7836 */ /* 0x000fe40000000000 */
[----:B------:R-:W-:-:S03]  /*3b340*/  IMAD.MOV.U32 R10, RZ, RZ, RZ ;  /* 0x000000ffff0a7224 */ /* 0x000fc600078e00ff */
[----:B------:R-:W-:Y:S01]  /*3b350*/  LOP3.LUT R23, R11, R12, R9, 0x96, !PT ;  /* 0x0000000c0b177212 */ /* 0x000fe200078e9609 */
[----:B------:R-:W-:Y:S01]  /*3b360*/  IMAD.MOV.U32 R9, RZ, RZ, R161 ;  /* 0x000000ffff097224 */ /* 0x000fe200078e00a1 */
[----:B------:R-:W-:-:S07]  /*3b370*/  MOV R161, R8 ;  /* 0x0000000800a17202 */ /* 0x000fce0000000f00 */
.L_x_9583:
[----:B------:R-:W-:Y:S05]  /*3b380*/  BSYNC.RECONVERGENT B1 ;  /* 0x0000000000017941 */ /* 0x000fea0003800200 */
.L_x_9582:
        /* <DEDUP_REMOVED lines=14> */
[----:B------:R-:W-:-:S02]  /*3b470*/  @!P1 MOV R2, R9 ;  /* 0x0000000900029202 */ /* 0x000fc40000000f00 */
[----:B------:R-:W-:Y:S02]  /*3b480*/  MOV R9, R18 ;  /* 0x0000001200097202 */ /* 0x000fe40000000f00 */
[----:B------:R-:W-:Y:S02]  /*3b490*/  F2FP.BF16.F32.PACK_AB R96, RZ, R2 ;  /* 0x00000002ff60723e */ /* 0x000fe400000010ff */
        /* <DEDUP_REMOVED lines=9> */
.L_x_9589:
        /* <DEDUP_REMOVED lines=13> */
.L_x_9591:
[----:B------:R-:W-:Y:S05]  /*3b600*/  BSYNC.RECONVERGENT B2 ;  /* 0x0000000000027941 */ /* 0x000fea0003800200 */
.L_x_9590:
        /* <DEDUP_REMOVED lines=56> */
[----:B------:R-:W-:-:S05]  /*3b990*/  VIADD R11, R53, 0x96a522ad ;  /* 0x96a522ad350b7836 */ /* 0x000fca0000000000 */
[----:B------:R-:W-:Y:S01]  /*3b9a0*/  LOP3.LUT R23, R11, R12, R9, 0x96, !PT ;  /* 0x0000000c0b177212 */ /* 0x000fe200078e9609 */
[----:B------:R-:W-:Y:S01]  /*3b9b0*/  IMAD.MOV.U32 R9, RZ, RZ, R161 ;  /* 0x000000ffff097224 */ /* 0x000fe200078e00a1 */
[----:B------:R-:W-:Y:S01]  /*3b9c0*/  MOV R161, R8 ;  /* 0x0000000800a17202 */ /* 0x000fe20000000f00 */
[----:B------:R-:W-:-:S07]  /*3b9d0*/  IMAD.MOV.U32 R8, RZ, RZ, RZ ;  /* 0x000000ffff087224 */ /* 0x000fce00078e00ff */
.L_x_9588:
[----:B------:R-:W-:Y:S05]  /*3b9e0*/  BSYNC.RECONVERGENT B1 ;  /* 0x0000000000017941 */ /* 0x000fea0003800200 */
.L_x_9587:
        /* <DEDUP_REMOVED lines=22> */
.L_x_9594:
        /* <DEDUP_REMOVED lines=13> */
.L_x_9596:
[----:B------:R-:W-:Y:S05]  /*3bc20*/  BSYNC.RECONVERGENT B2 ;  /* 0x0000000000027941 */ /* 0x000fea0003800200 */
.L_x_9595:
        /* <DEDUP_REMOVED lines=57> */
[----:B------:R-:W-:Y:S01]  /*3bfc0*/  IMAD.MOV.U32 R10, RZ, RZ, R161 ;  /* 0x000000ffff0a7224 */ /* 0x000fe200078e00a1 */
[----:B------:R-:W-:Y:S02]  /*3bfd0*/  MOV R161, R8 ;  /* 0x0000000800a17202 */ /* 0x000fe40000000f00 */
[----:B------:R-:W-:Y:S01]  /*3bfe0*/  LOP3.LUT R23, R11, R12, R9, 0x96, !PT ;  /* 0x0000000c0b177212 */ /* 0x000fe200078e9609 */
[----:B------:R-:W-:-:S07]  /*3bff0*/  IMAD.MOV.U32 R9, RZ, RZ, RZ ;  /* 0x000000ffff097224 */ /* 0x000fce00078e00ff */
.L_x_9593:
[----:B------:R-:W-:Y:S05]  /*3c000*/  BSYNC.RECONVERGENT B1 ;  /* 0x0000000000017941 */ /* 0x000fea0003800200 */
.L_x_9592:
        /* <DEDUP_REMOVED lines=28> */
.L_x_9599:
        /* <DEDUP_REMOVED lines=13> */
.L_x_9601:
[----:B------:R-:W-:Y:S05]  /*3c2a0*/  BSYNC.RECONVERGENT B2 ;  /* 0x0000000000027941 */ /* 0x000fea0003800200 */
.L_x_9600:
        /* <DEDUP_REMOVED lines=61> */
.L_x_9598:
[----:B------:R-:W-:Y:S05]  /*3c680*/  BSYNC.RECONVERGENT B1 ;  /* 0x0000000000017941 */ /* 0x000fea0003800200 */
.L_x_9597:
[----:B------:R-:W-:Y:S01]  /*3c690*/  I2FP.F32.U32 R7, R7 ;  /* 0x0000000700077245 */ /* 0x000fe20000201000 */
[----:B------:R-:W-:Y:S01]  /*3c6a0*/  BSSY.RECONVERGENT B1, `(.L_x_9602) ;  /* 0x0000061000017945 */ /* 0x000fe20003800200 */
[----:B------:R-:W-:Y:S01]  /*3c6b0*/  LOP3.LUT R25, R25, 0xfffffffb, RZ, 0xc0, !PT ;  /* 0xfffffffb19197812 */ /* 0x000fe200078ec0ff */
        /* <DEDUP_REMOVED lines=20> */
.L_x_9604:
        /* <DEDUP_REMOVED lines=13> */
.L_x_9606:
[----:B------:R-:W-:Y:S05]  /*3c8d0*/  BSYNC.RECONVERGENT B2 ;  /* 0x0000000000027941 */ /* 0x000fea0003800200 */
.L_x_9605:
        /* <DEDUP_REMOVED lines=44> */
[----:B------:R-:W-:Y:S01]  /*3cba0*/  IMAD.WIDE.U32 R162, R12, -0x2daee0ad, RZ ;  /* 0xd2511f530ca27825 */ /* 0x000fe200078e00ff */
[C---:B------:R-:W-:Y:S02]  /*3cbb0*/  IADD3 R12, PT, PT, R52.reuse, -0x700cb87f, RZ ;  /* 0x8ff34781340c7810 */ /* 0x040fe40007ffe0ff */
[----:B------:R-:W-:Y:S02]  /*3cbc0*/  LOP3.LUT R9, R9, R8, R11, 0x96, !PT ;  /* 0x0000000809097212 */ /* 0x000fe400078e960b */
        /* <DEDUP_REMOVED lines=14> */
.L_x_9603:
[----:B------:R-:W-:Y:S05]  /*3ccb0*/  BSYNC.RECONVERGENT B1 ;  /* 0x0000000000017941 */ /* 0x000fea0003800200 */
.L_x_9602:
        /* <DEDUP_REMOVED lines=26> */
.L_x_9609:
        /* <DEDUP_REMOVED lines=13> */
.L_x_9611:
[----:B------:R-:W-:Y:S05]  /*3cf30*/  BSYNC.RECONVERGENT B2 ;  /* 0x0000000000027941 */ /* 0x000fea0003800200 */
.L_x_9610:
        /* <DEDUP_REMOVED lines=61> */
.L_x_9608:
[----:B------:R-:W-:Y:S05]  /*3d310*/  BSYNC.RECONVERGENT B1 ;  /* 0x0000000000017941 */ /* 0x000fea0003800200 */
.L_x_9607:
        /* <DEDUP_REMOVED lines=22> */
.L_x_9614:
        /* <DEDUP_REMOVED lines=13> */
.L_x_9616:
[----:B------:R-:W-:Y:S05]  /*3d550*/  BSYNC.RECONVERGENT B2 ;  /* 0x0000000000027941 */ /* 0x000fea0003800200 */
.L_x_9615:
        /* <DEDUP_REMOVED lines=61> */
.L_x_9613:
[----:B------:R-:W-:Y:S05]  /*3d930*/  BSYNC.RECONVERGENT B1 ;  /* 0x0000000000017941 */ /* 0x000fea0003800200 */
.L_x_9612:
        /* <DEDUP_REMOVED lines=14> */
[----:B------:R-:W-:Y:S01]  /*3da20*/  @!P1 MOV R101, R8 ;  /* 0x0000000800659202 */ /* 0x000fe20000000f00 */
        /* <DEDUP_REMOVED lines=12> */
.L_x_9619:
        /* <DEDUP_REMOVED lines=13> */
.L_x_9621:
[----:B------:R-:W-:Y:S05]  /*3dbc0*/  BSYNC.RECONVERGENT B2 ;  /* 0x0000000000027941 */ /* 0x000fea0003800200 */
.L_x_9620:
        /* <DEDUP_REMOVED lines=61> */
.L_x_9618:
[----:B------:R-:W-:Y:S05]  /*3dfa0*/  BSYNC.RECONVERGENT B1 ;  /* 0x0000000000017941 */ /* 0x000fea0003800200 */
.L_x_9617:
        /* <DEDUP_REMOVED lines=21> */
.L_x_9624:
        /* <DEDUP_REMOVED lines=13> */
.L_x_9626:
[----:B------:R-:W-:Y:S05]  /*3e1d0*/  BSYNC.RECONVERGENT B2 ;  /* 0x0000000000027941 */ /* 0x000fea0003800200 */
.L_x_9625:
        /* <DEDUP_REMOVED lines=59> */
[----:B------:R-:W-:Y:S02]  /*3e590*/  MOV R18, R162 ;  /* 0x000000a200127202 */ /* 0x000fe40000000f00 */
[----:B------:R-:W-:-:S07]  /*3e5a0*/  MOV R161, R8 ;  /* 0x0000000800a17202 */ /* 0x000fce0000000f00 */
.L_x_9623:
[----:B------:R-:W-:Y:S05]  /*3e5b0*/  BSYNC.RECONVERGENT B1 ;  /* 0x0000000000017941 */ /* 0x000fea0003800200 */
.L_x_9622:
        /* <DEDUP_REMOVED lines=14> */
[----:B------:R-:W-:Y:S01]  /*3e6a0*/  IMAD.MOV.U32 R8, RZ, RZ, 0x2 ;  /* 0x00000002ff087424 */ /* 0x000fe200078e00ff */
[----:B------:R-:W-:Y:S02]  /*3e6b0*/  F2FP.BF16.F32.PACK_AB R98, RZ, R102 ;  /* 0x00000066ff62723e */ /* 0x000fe400000010ff */
[----:B------:R-:W-:Y:S01]  /*3e6c0*/  MOV R9, R18 ;  /* 0x0000001200097202 */ /* 0x000fe20000000f00 */
        /* <DEDUP_REMOVED lines=9> */
.L_x_9629:
        /* <DEDUP_REMOVED lines=13> */
.L_x_9631:
[----:B------:R-:W-:Y:S05]  /*3e830*/  BSYNC.RECONVERGENT B2 ;  /* 0x0000000000027941 */ /* 0x000fea0003800200 */
.L_x_9630:
        /* <DEDUP_REMOVED lines=59> */
[----:B------:R-:W-:Y:S01]  /*3ebf0*/  IMAD.MOV.U32 R8, RZ, RZ, RZ ;  /* 0x000000ffff087224 */ /* 0x000fe200078e00ff */
[----:B------:R-:W-:-:S07]  /*3ec00*/  MOV R18, R162 ;  /* 0x000000a200127202 */ /* 0x000fce0000000f00 */
.L_x_9628:
[----:B------:R-:W-:Y:S05]  /*3ec10*/  BSYNC.RECONVERGENT B1 ;  /* 0x0000000000017941 */ /* 0x000fea0003800200 */
.L_x_9627:
        /* <DEDUP_REMOVED lines=20> */
.L_x_9634:
        /* <DEDUP_REMOVED lines=13> */
.L_x_9636:
[----:B------:R-:W-:Y:S05]  /*3ee30*/  BSYNC.RECONVERGENT B2 ;  /* 0x0000000000027941 */ /* 0x000fea0003800200 */
.L_x_9635:
        /* <DEDUP_REMOVED lines=59> */
[----:B------:R-:W-:Y:S02]  /*3f1f0*/  MOV R18, R162 ;  /* 0x000000a200127202 */ /* 0x000fe40000000f00 */
[----:B------:R-:W-:-:S07]  /*3f200*/  MOV R161, R8 ;  /* 0x0000000800a17202 */ /* 0x000fce0000000f00 */
.L_x_9633:
[----:B------:R-:W-:Y:S05]  /*3f210*/  BSYNC.RECONVERGENT B1 ;  /* 0x0000000000017941 */ /* 0x000fea0003800200 */
.L_x_9632:
        /* <DEDUP_REMOVED lines=13> */
[----:B------:R-:W-:Y:S02]  /*3f2f0*/  SEL R9, RZ, 0x1, P4 ;  /* 0x00000001ff097807 */ /* 0x000fe40002000000 */
[----:B------:R-:W-:Y:S02]  /*3f300*/  ISETP.NE.AND P4, PT, R163, 0x1, PT ;  /* 0x00000001a300780c */ /* 0x000fe40003f85270 */
[----:B------:R-:W-:Y:S02]  /*3f310*/  @!P1 MOV R117, R8 ;  /* 0x0000000800759202 */ /* 0x000fe40000000f00 */
[----:B------:R-:W-:Y:S02]  /*3f320*/  MOV R8, R18 ;  /* 0x0000001200087202 */ /* 0x000fe40000000f00 */
[----:B------:R-:W-:-:S07]  /*3f330*/  F2FP.BF16.F32.PACK_AB R162, RZ, R117 ;  /* 0x00000075ffa2723e */ /* 0x000fce00000010ff */
        /* <DEDUP_REMOVED lines=9> */
.L_x_9639:
        /* <DEDUP_REMOVED lines=13> */
.L_x_9641:
[----:B------:R-:W-:Y:S05]  /*3f4a0*/  BSYNC.RECONVERGENT B2 ;  /* 0x0000000000027941 */ /* 0x000fea0003800200 */
.L_x_9640:
        /* <DEDUP_REMOVED lines=55> */
[----:B------:R-:W-:Y:S02]  /*3f820*/  LOP3.LUT R22, R18, R22, R167, 0x96, !PT ;  /* 0x0000001612167212 */ /* 0x000fe400078e96a7 */
[----:B------:R-:W-:Y:S01]  /*3f830*/  MOV R18, R166 ;  /* 0x000000a600127202 */ /* 0x000fe20000000f00 */
[----:B------:R-:W-:-:S05]  /*3f840*/  VIADD R8, R53, 0x96a522ad ;  /* 0x96a522ad35087836 */ /* 0x000fca0000000000 */
[----:B------:R-:W-:Y:S01]  /*3f850*/  LOP3.LUT R23, R8, R168, R165, 0x96, !PT ;  /* 0x000000a808177212 */ /* 0x000fe200078e96a5 */
[----:B------:R-:W-:Y:S01]  /*3f860*/  IMAD.MOV.U32 R8, RZ, RZ, R161 ;  /* 0x000000ffff087224 */ /* 0x000fe200078e00a1 */
[----:B------:R-:W-:-:S07]  /*3f870*/  MOV R161, R164 ;  /* 0x000000a400a17202 */ /* 0x000fce0000000f00 */
.L_x_9638:
[----:B------:R-:W-:Y:S05]  /*3f880*/  BSYNC.RECONVERGENT B1 ;  /* 0x0000000000017941 */ /* 0x000fea0003800200 */
.L_x_9637:
[----:B------:R-:W-:Y:S01]  /*3f890*/  I2FP.F32.U32 R8, R8 ;  /* 0x0000000800087245 */ /* 0x000fe20000201000 */
[----:B------:R-:W-:Y:S01]  /*3f8a0*/  BSSY.RECONVERGENT B1, `(.L_x_9642) ;  /* 0x000005f000017945 */ /* 0x000fe20003800200 */
[----:B------:R-:W-:Y:S01]  /*3f8b0*/  ISETP.NE.AND P5, PT, R118, 0x1, PT ;  /* 0x000000017600780c */ /* 0x000fe20003fa5270 */
[----:B------:R-:W-:Y:S01]  /*3f8c0*/  IMAD.MOV.U32 R165, RZ, RZ, 0x2 ;  /* 0x00000002ffa57424 */ /* 0x000fe200078e00ff */
[----:B------:R-:W-:Y:S01]  /*3f8d0*/  PRMT R21, R99, 0x7632, R21 ;  /* 0x0000763263157816 */ /* 0x000fe20000000015 */
[----:B------:R-:W-:-:S05]  /*3f8e0*/  FFMA.FTZ R8, R8, R171, 1.1641532182693481445e-10 ;  /* 0x2f00000008087423 */ /* 0x000fca00000100ab */
[----:B------:R-:W-:Y:S02]  /*3f8f0*/  FSETP.GTU.FTZ.AND P4, PT, R8, R170, PT ;  /* 0x000000aa0800720b */ /* 0x000fe40003f9c000 */
[----:B------:R-:W-:Y:S02]  /*3f900*/  SHF.L.U32 R8, R99, 0x10, RZ ;  /* 0x0000001063087819 */ /* 0x000fe400000006ff */
        /* <DEDUP_REMOVED lines=13> */
.L_x_9644:
        /* <DEDUP_REMOVED lines=13> */
.L_x_9646:
[----:B------:R-:W-:Y:S05]  /*3fab0*/  BSYNC.RECONVERGENT B2 ;  /* 0x0000000000027941 */ /* 0x000fea0003800200 */
.L_x_9645:
        /* <DEDUP_REMOVED lines=58> */
[----:B------:R-:W-:Y:S01]  /*3fe60*/  LOP3.LUT R23, R18, R168, R165, 0x96, !PT ;  /* 0x000000a812177212 */ /* 0x000fe200078e96a5 */
[----:B------:R-:W-:Y:S01]  /*3fe70*/  IMAD.MOV.U32 R165, RZ, RZ, RZ ;  /* 0x000000ffffa57224 */ /* 0x000fe200078e00ff */
[----:B------:R-:W-:-:S07]  /*3fe80*/  MOV R18, R166 ;  /* 0x000000a600127202 */ /* 0x000fce0000000f00 */
.L_x_9643:
[----:B------:R-:W-:Y:S05]  /*3fe90*/  BSYNC.RECONVERGENT B1 ;  /* 0x0000000000017941 */ /* 0x000fea0003800200 */
.L_x_9642:
[----:B------:R-:W-:Y:S01]  /*3fea0*/  I2FP.F32.U32 R99, R99 ;  /* 0x0000006300637245 */ /* 0x000fe20000201000 */
[----:B------:R-:W-:Y:S01]  /*3feb0*/  BSSY.RECONVERGENT B1, `(.L_x_9647) ;  /* 0x0000064000017945 */ /* 0x000fe20003800200 */
[----:B------:R-:W-:Y:S01]  /*3fec0*/  SHF.L.U32 R118, R63, 0x10, RZ ;  /* 0x000000103f767819 */ /* 0x000fe200000006ff */
[----:B------:R-:W-:Y:S01]  /*3fed0*/  IMAD.MOV.U32 R164, RZ, RZ, 0x2 ;  /* 0x00000002ffa47424 */ /* 0x000fe200078e00ff */
[----:B------:R-:W-:Y:S01]  /*3fee0*/  MOV R163, R18 ;  /* 0x0000001200a37202 */ /* 0x000fe20000000f00 */
        /* <DEDUP_REMOVED lines=21> */
.L_x_9649:
        /* <DEDUP_REMOVED lines=13> */
.L_x_9651:
[----:B------:R-:W-:Y:S05]  /*40110*/  BSYNC.RECONVERGENT B2 ;  /* 0x0000000000027941 */ /* 0x000fea0003800200 */
.L_x_9650:
        /* <DEDUP_REMOVED lines=57> */
[----:B------:R-:W-:Y:S01]  /*404b0*/  LOP3.LUT R22, R23, R22, R167, 0x96, !PT ;  /* 0x0000001617167212 */ /* 0x000fe200078e96a7 */
[----:B------:R-:W-:-:S03]  /*404c0*/  IMAD.MOV.U32 R164, RZ, RZ, RZ ;  /* 0x000000ffffa47224 */ /* 0x000fc600078e00ff */
[----:B------:R-:W-:Y:S02]  /*404d0*/  LOP3.LUT R23, R18, R168, R165, 0x96, !PT ;  /* 0x000000a812177212 */ /* 0x000fe400078e96a5 */
[----:B------:R-:W-:-:S07]  /*404e0*/  MOV R18, R166 ;  /* 0x000000a600127202 */ /* 0x000fce0000000f00 */
.L_x_9648:
[----:B------:R-:W-:Y:S05]  /*404f0*/  BSYNC.RECONVERGENT B1 ;  /* 0x0000000000017941 */ /* 0x000fea0003800200 */
.L_x_9647:
[----:B------:R-:W-:Y:S01]  /*40500*/  I2FP.F32.U32 R163, R163 ;  /* 0x000000a300a37245 */ /* 0x000fe20000201000 */
[----:B------:R-:W-:Y:S01]  /*40510*/  BSSY.RECONVERGENT B1, `(.L_x_9652) ;  /* 0x0000061000017945 */ /* 0x000fe20003800200 */
[----:B------:R-:W-:Y:S02]  /*40520*/  ISETP.NE.AND P6, PT, R164, 0x1, PT ;  /* 0x00000001a400780c */ /* 0x000fe40003fc5270 */
[----:B------:R-:W-:Y:S01]  /*40530*/  SHF.L.U32 R21, R21, 0x10, RZ ;  /* 0x0000001015157819 */ /* 0x000fe200000006ff */
[----:B------:R-:W-:Y:S01]  /*40540*/  FFMA.FTZ R163, R163, R171, 1.1641532182693481445e-10 ;  /* 0x2f000000a3a37423 */ /* 0x000fe200000100ab */
[----:B------:R-:W-:-:S03]  /*40550*/  MOV R165, R18 ;  /* 0x0000001200a57202 */ /* 0x000fc60000000f00 */
        /* <DEDUP_REMOVED lines=14> */
.L_x_9654:
        /* <DEDUP_REMOVED lines=16> */
.L_x_9656:
[----:B------:R-:W-:Y:S05]  /*40740*/  BSYNC.RECONVERGENT B2 ;  /* 0x0000000000027941 */ /* 0x000fea0003800200 */
.L_x_9655:
        /* <DEDUP_REMOVED lines=61> */
.L_x_9653:
[----:B------:R-:W-:Y:S05]  /*40b20*/  BSYNC.RECONVERGENT B1 ;  /* 0x0000000000017941 */ /* 0x000fea0003800200 */
.L_x_9652:
        /* <DEDUP_REMOVED lines=20> */
.L_x_9576:
        /* <DEDUP_REMOVED lines=16> */
.L_x_9660:
        /* <DEDUP_REMOVED lines=13> */
.L_x_9662:
[----:B------:R-:W-:Y:S05]  /*40e40*/  BSYNC.RECONVERGENT B2 ;  /* 0x0000000000027941 */ /* 0x000fea0003800200 */
.L_x_9661:
        /* <DEDUP_REMOVED lines=61> */
.L_x_9659:
[----:B------:R-:W-:Y:S05]  /*41220*/  BSYNC.RECONVERGENT B1 ;  /* 0x0000000000017941 */ /* 0x000fea0003800200 */
.L_x_9658:
        /* <DEDUP_REMOVED lines=9> */
[----:B------:R-:W-:Y:S02]  /*412c0*/  IMAD.MOV.U32 R101, RZ, RZ, R18 ;  /* 0x000000ffff657224 */ /* 0x000fe400078e0012 */
[----:B0-----:R-:W-:Y:S01]  /*412d0*/  FMUL.FTZ R21, R21, R170 ;  /* 0x000000aa15157220 */ /* 0x001fe20000410000 */
[----:B-1----:R-:W-:-:S04]  /*412e0*/  FSETP.GTU.FTZ.AND P2, PT, R2, R171, PT ;  /* 0x000000ab0200720b */ /* 0x002fc80003f5c000 */
        /* <DEDUP_REMOVED lines=17> */
.L_x_9665:
        /* <DEDUP_REMOVED lines=13> */
.L_x_9667:
[----:B------:R-:W-:Y:S05]  /*414d0*/  BSYNC.RECONVERGENT B2 ;  /* 0x0000000000027941 */ /* 0x000fea0003800200 */
.L_x_9666:
        /* <DEDUP_REMOVED lines=47> */
[----:B------:R-:W-:Y:S02]  /*417d0*/  HFMA2 R33, -RZ, RZ, 0, 0 ;  /* 0x00000000ff217431 */ /* 0x000fe400000001ff */
[----:B------:R-:W-:-:S04]  /*417e0*/  IMAD.WIDE.U32 R22, R18, -0x326172a9, RZ ;  /* 0xcd9e8d5712167825 */ /* 0x000fc800078e00ff */
[----:B------:R-:W-:-:S05]  /*417f0*/  VIADD R18, R52, 0xf1bbcdc8 ;  /* 0xf1bbcdc834127836 */ /* 0x000fca0000000000 */
[----:B------:R-:W-:Y:S02]  /*41800*/  LOP3.LUT R18, R18, R164, R23, 0x96, !PT ;  /* 0x000000a412127212 */ /* 0x000fe400078e9617 */
[----:B------:R-:W-:-:S04]  /*41810*/  IADD3 R23, PT, PT, R53, -0x24c28bd8, RZ ;  /* 0xdb3d742835177810 */ /* 0x000fc80007ffe0ff */
[----:B------:R-:W-:Y:S01]  /*41820*/  LOP3.LUT R23, R23, R162, R167, 0x96, !PT ;  /* 0x000000a217177212 */ /* 0x000fe200078e96a7 */
[----:B------:R-:W-:Y:S01]  /*41830*/  IMAD.WIDE.U32 R162, R18, -0x2daee0ad, RZ ;  /* 0xd2511f5312a27825 */ /* 0x000fe200078e00ff */
[----:B------:R-:W-:-:S03]  /*41840*/  IADD3 R18, PT, PT, R53, -0x695add53, RZ ;  /* 0x96a522ad35127810 */ /* 0x000fc60007ffe0ff */
[----:B------:R-:W-:-:S04]  /*41850*/  IMAD.WIDE.U32 R164, R23, -0x326172a9, RZ ;  /* 0xcd9e8d5717a47825 */ /* 0x000fc800078e00ff */
[----:B------:R-:W-:Y:S02]  /*41860*/  VIADD R23, R52, 0x8ff34781 ;  /* 0x8ff3478134177836 */ /* 0x000fe40000000000 */
[----:B------:R-:W-:-:S03]  /*41870*/  IMAD.MOV.U32 R161, RZ, RZ, R162 ;  /* 0x000000ffffa17224 */ /* 0x000fc600078e00a2 */
[----:B------:R-:W-:Y:S02]  /*41880*/  LOP3.LUT R22, R23, R22, R165, 0x96, !PT ;  /* 0x0000001617167212 */ /* 0x000fe400078e96a5 */
[----:B------:R-:W-:Y:S01]  /*41890*/  LOP3.LUT R23, R18, R166, R163, 0x96, !PT ;  /* 0x000000a612177212 */ /* 0x000fe200078e96a3 */
[----:B------:R-:W-:-:S07]  /*418a0*/  IMAD.MOV.U32 R18, RZ, RZ, R164 ;  /* 0x000000ffff127224 */ /* 0x000fce00078e00a4 */
.L_x_9664:
[----:B------:R-:W-:Y:S05]  /*418b0*/  BSYNC.RECONVERGENT B1 ;  /* 0x0000000000017941 */ /* 0x000fea0003800200 */
.L_x_9663:
        /* <DEDUP_REMOVED lines=26> */
.L_x_9670:
        /* <DEDUP_REMOVED lines=13> */
.L_x_9672:
[----:B------:R-:W-:Y:S05]  /*41b30*/  BSYNC.RECONVERGENT B2 ;  /* 0x0000000000027941 */ /* 0x000fea0003800200 */
.L_x_9671:
        /* <DEDUP_REMOVED lines=57> */
[----:B------:R-:W-:Y:S01]  /*41ed0*/  IMAD.MOV.U32 R21, RZ, RZ, R161 ;  /* 0x000000ffff157224 */ /* 0x000fe200078e00a1 */
[----:B------:R-:W-:Y:S02]  /*41ee0*/  MOV R161, R162 ;  /* 0x000000a200a17202 */ /* 0x000fe40000000f00 */
[----:B------:R-:W-:Y:S02]  /*41ef0*/  LOP3.LUT R23, R18, R166, R163, 0x96, !PT ;  /* 0x000000a612177212 */ /* 0x000fe400078e96a3 */
[----:B------:R-:W-:-:S07]  /*41f00*/  MOV R18, R164 ;  /* 0x000000a400127202 */ /* 0x000fce0000000f00 */
.L_x_9669:
[----:B------:R-:W-:Y:S05]  /*41f10*/  BSYNC.RECONVERGENT B1 ;  /* 0x0000000000017941 */ /* 0x000fea0003800200 */
.L_x_9668:
[----:B------:R-:W-:Y:S01]  /*41f20*/  I2FP.F32.U32 R21, R21 ;  /* 0x0000001500157245 */ /* 0x000fe20000201000 */
[----:B------:R-:W-:Y:S01]  /*41f30*/  BSSY.RECONVERGENT B1, `(.L_x_9673) ;  /* 0x0000064000017945 */ /* 0x000fe20003800200 */
[----:B------:R-:W-:Y:S01]  /*41f40*/  SHF.L.U32 R33, R97, 0x10, RZ ;  /* 0x0000001061217819 */ /* 0x000fe200000006ff */
[----:B------:R-:W-:Y:S01]  /*41f50*/  HFMA2 R102, -RZ, RZ, 0, 1.1920928955078125e-07 ;  /* 0x00000002ff667431 */ /* 0x000fe200000001ff */
[----:B------:R-:W-:Y:S01]  /*41f60*/  LOP3.LUT R25, R25, 0xfffffffb, RZ, 0xc0, !PT ;  /* 0xfffffffb19197812 */ /* 0x000fe200078ec0ff */
[----:B------:R-:W-:Y:S01]  /*41f70*/  FFMA.FTZ R21, R21, R208, 1.1641532182693481445e-10 ;  /* 0x2f00000015157423 */ /* 0x000fe200000100d0 */
[----:B------:R-:W-:Y:S02]  /*41f80*/  IMAD.MOV.U32 R101, RZ, RZ, R18 ;  /* 0x000000ffff657224 */ /* 0x000fe400078e0012 */
[----:B------:R-:W-:Y:S02]  /*41f90*/  FMUL.FTZ R33, R33, R170 ;  /* 0x000000aa21217220 */ /* 0x000fe40000410000 */
        /* <DEDUP_REMOVED lines=18> */
.L_x_9675:
        /* <DEDUP_REMOVED lines=13> */
.L_x_9677:
[----:B------:R-:W-:Y:S05]  /*42190*/  BSYNC.RECONVERGENT B2 ;  /* 0x0000000000027941 */ /* 0x000fea0003800200 */
.L_x_9676:
        /* <DEDUP_REMOVED lines=61> */
.L_x_9674:
[----:B------:R-:W-:Y:S05]  /*42570*/  BSYNC.RECONVERGENT B1 ;  /* 0x0000000000017941 */ /* 0x000fea0003800200 */
.L_x_9673:
        /* <DEDUP_REMOVED lines=26> */
.L_x_9680:
        /* <DEDUP_REMOVED lines=13> */
.L_x_9682:
[----:B------:R-:W-:Y:S05]  /*427f0*/  BSYNC.RECONVERGENT B2 ;  /* 0x0000000000027941 */ /* 0x000fea0003800200 */
.L_x_9681:
        /* <DEDUP_REMOVED lines=61> */
.L_x_9679:
[----:B------:R-:W-:Y:S05]  /*42bd0*/  BSYNC.RECONVERGENT B1 ;  /* 0x0000000000017941 */ /* 0x000fea0003800200 */
.L_x_9678:
[----:B------:R-:W-:Y:S01]  /*42be0*/  I2FP.F32.U32 R21, R21 ;  /* 0x0000001500157245 */ /* 0x000fe20000201000 */
[----:B------:R-:W-:Y:S01]  /*42bf0*/  BSSY.RECONVERGENT B1, `(.L_x_9683) ;  /* 0x0000062000017945 */ /* 0x000fe20003800200 */
[----:B------:R-:W-:Y:S01]  /*42c00*/  SHF.L.U32 R102, R98, 0x10, RZ ;  /* 0x0000001062667819 */ /* 0x000fe200000006ff */
[----:B------:R-:W-:Y:S01]  /*42c10*/  HFMA2 R118, -RZ, RZ, 0, 1.1920928955078125e-07 ;  /* 0x00000002ff767431 */ /* 0x000fe200000001ff */
[----:B------:R-:W-:Y:S01]  /*42c20*/  ISETP.NE.AND P3, PT, R128, 0x1, PT ;  /* 0x000000018000780c */ /* 0x000fe20003f65270 */
        /* <DEDUP_REMOVED lines=19> */
.L_x_9685:
        /* <DEDUP_REMOVED lines=13> */
.L_x_9687:
[----:B------:R-:W-:Y:S05]  /*42e30*/  BSYNC.RECONVERGENT B2 ;  /* 0x0000000000027941 */ /* 0x000fea0003800200 */
.L_x_9686:
        /* <DEDUP_REMOVED lines=61> */
.L_x_9684:
[----:B------:R-:W-:Y:S05]  /*43210*/  BSYNC.RECONVERGENT B1 ;  /* 0x0000000000017941 */ /* 0x000fea0003800200 */
.L_x_9683:
        /* <DEDUP_REMOVED lines=24> */
.L_x_9690:
        /* <DEDUP_REMOVED lines=13> */
.L_x_9692:
[----:B------:R-:W-:Y:S05]  /*43470*/  BSYNC.RECONVERGENT B2 ;  /* 0x0000000000027941 */ /* 0x000fea0003800200 */
.L_x_9691:
        /* <DEDUP_REMOVED lines=59> */
[----:B------:R-:W-:Y:S02]  /*43830*/  LOP3.LUT R23, R18, R168, R165, 0x96, !PT ;  /* 0x000000a812177212 */ /* 0x000fe400078e96a5 */
[----:B------:R-:W-:-:S07]  /*43840*/  MOV R18, R166 ;  /* 0x000000a600127202 */ /* 0x000fce0000000f00 */
.L_x_9689:
[----:B------:R-:W-:Y:S05]  /*43850*/  BSYNC.RECONVERGENT B1 ;  /* 0x0000000000017941 */ /* 0x000fea0003800200 */
.L_x_9688:
        /* <DEDUP_REMOVED lines=24> */
.L_x_9695:
        /* <DEDUP_REMOVED lines=13> */
.L_x_9697:
[----:B------:R-:W-:Y:S05]  /*43ab0*/  BSYNC.RECONVERGENT B2 ;  /* 0x0000000000027941 */ /* 0x000fea0003800200 */
.L_x_9696:
        /* <DEDUP_REMOVED lines=56> */
[----:B------:R-:W-:Y:S01]  /*43e40*/  HFMA2 R21, -RZ, RZ, 0, 0 ;  /* 0x00000000ff157431 */ /* 0x000fe200000001ff */
[----:B------:R-:W-:Y:S01]  /*43e50*/  LOP3.LUT R23, R18, R168, R165, 0x96, !PT ;  /* 0x000000a812177212 */ /* 0x000fe200078e96a5 */
[----:B------:R-:W-:Y:S01]  /*43e60*/  IMAD.MOV.U32 R18, RZ, RZ, R166 ;  /* 0x000000ffff127224 */ /* 0x000fe200078e00a6 */
[----:B------:R-:W-:Y:S01]  /*43e70*/  MOV R165, R161 ;  /* 0x000000a100a57202 */ /* 0x000fe20000000f00 */
[----:B------:R-:W-:-:S07]  /*43e80*/  IMAD.MOV.U32 R161, RZ, RZ, R164 ;  /* 0x000000ffffa17224 */ /* 0x000fce00078e00a4 */
.L_x_9694:
[----:B------:R-:W-:Y:S05]  /*43e90*/  BSYNC.RECONVERGENT B1 ;  /* 0x0000000000017941 */ /* 0x000fea0003800200 */
.L_x_9693:
        /* <DEDUP_REMOVED lines=15> */
.L_x_9657:
        /* <DEDUP_REMOVED lines=43> */
.L_x_9698:
[----:B------:R-:W-:Y:S01]  /*44240*/  MOV R131, R161 ;  /* 0x000000a100837202 */ /* 0x000fe20000000f00 */
[----:B------:R-:W-:-:S07]  /*44250*/  VIADD R160, R160, 0x20 ;  /* 0x00000020a0a07836 */ /* 0x000fce0000000000 */
.L_x_9575:
[----:B------:R-:W-:Y:S05]  /*44260*/  BSYNC.RECONVERGENT B0 ;  /* 0x0000000000007941 */ /* 0x000fea0003800200 */
.L_x_9574:
        /* <DEDUP_REMOVED lines=35> */
.L_x_9704:
        /* <DEDUP_REMOVED lines=13> */
.L_x_9706:
[----:B------:R-:W-:Y:S05]  /*44570*/  BSYNC.RECONVERGENT B2 ;  /* 0x0000000000027941 */ /* 0x000fea0003800200 */
.L_x_9705:
        /* <DEDUP_REMOVED lines=52> */
[----:B------:R-:W-:-:S04]  /*448c0*/  IADD3 R7, PT, PT, R52, -0x700cb87f, RZ ;  /* 0x8ff3478134077810 */ /* 0x000fc80007ffe0ff */
[----:B------:R-:W-:Y:S01]  /*448d0*/  LOP3.LUT R22, R7, R8, R11, 0x96, !PT ;  /* 0x0000000807167212 */ /* 0x000fe200078e960b */
[----:B------:R-:W-:Y:S01]  /*448e0*/  IMAD.WIDE.U32 R8, R0, -0x2daee0ad, RZ ;  /* 0xd2511f5300087825 */ /* 0x000fe200078e00ff */
[----:B------:R-:W-:-:S03]  /*448f0*/  MOV R18, R10 ;  /* 0x0000000a00127202 */ /* 0x000fc60000000f00 */
[----:B------:R-:W-:Y:S02]  /*44900*/  VIADD R0, R53, 0x96a522ad ;  /* 0x96a522ad35007836 */ /* 0x000fe40000000000 */
[----:B------:R-:W-:Y:S02]  /*44910*/  IMAD.MOV.U32 R161, RZ, RZ, R8 ;  /* 0x000000ffffa17224 */ /* 0x000fe400078e0008 */
[----:B------:R-:W-:Y:S01]  /*44920*/  IMAD.MOV.U32 R8, RZ, RZ, RZ ;  /* 0x000000ffff087224 */ /* 0x000fe200078e00ff */
[----:B------:R-:W-:Y:S02]  /*44930*/  LOP3.LUT R23, R0, R12, R9, 0x96, !PT ;  /* 0x0000000c00177212 */ /* 0x000fe400078e9609 */
[----:B------:R-:W-:-:S07]  /*44940*/  MOV R0, R131 ;  /* 0x0000008300007202 */ /* 0x000fce0000000f00 */
.L_x_9703:
[----:B------:R-:W-:Y:S05]  /*44950*/  BSYNC.RECONVERGENT B1 ;  /* 0x0000000000017941 */ /* 0x000fea0003800200 */
.L_x_9702:
[----:B------:R-:W0:Y:S01]  /*44960*/  LDC R170, c[0x0][0x404] ;  /* 0x00010100ffaa7b82 */ /* 0x000e220000000800 */
[----:B------:R-:W-:Y:S01]  /*44970*/  I2FP.F32.U32 R0, R0 ;  /* 0x0000000000007245 */ /* 0x000fe20000201000 */
[----:B------:R-:W-:Y:S02]  /*44980*/  HFMA2 R171, -RZ, RZ, 0.1171875, 0 ;  /* 0x2f800000ffab7431 */ /* 0x000fe400000001ff */
[----:B-----5:R-:W-:Y:S01]  /*44990*/  IMAD.U32 R7, R96, 0x10000, RZ ;  /* 0x0001000060077824 */ /* 0x020fe200078e00ff */
[----:B------:R-:W-:Y:S01]  /*449a0*/  LOP3.LUT R25, R25, 0xffffffef, RZ, 0xc0, !PT ;  /* 0xffffffef19197812 */ /* 0x000fe200078ec0ff */
[----:B------:R-:W-:Y:S01]  /*449b0*/  BSSY.RECONVERGENT B1, `(.L_x_9707) ;  /* 0x0000060000017945 */ /* 0x000fe20003800200 */
[----:B------:R-:W-:Y:S02]  /*449c0*/  HFMA2 R10, -RZ, RZ, 0, 1.1920928955078125e-07 ;  /* 0x00000002ff0a7431 */ /* 0x000fe400000001ff */
[----:B------:R-:W-:Y:S01]  /*449d0*/  FFMA.FTZ R0, R0, R171, 1.1641532182693481445e-10 ;  /* 0x2f00000000007423 */ /* 0x000fe200000100ab */
[----:B------:R-:W1:Y:S01]  /*449e0*/  LDC R129, c[0x0][0x408] ;  /* 0x00010200ff817b82 */ /* 0x000e620000000800 */
[----:B------:R-:W-:-:S03]  /*449f0*/  IMAD.MOV.U32 R9, RZ, RZ, R18 ;  /* 0x000000ffff097224 */ /* 0x000fc600078e0012 */
        /* <DEDUP_REMOVED lines=16> */
.L_x_9709:
        /* <DEDUP_REMOVED lines=13> */
.L_x_9711:
[----:B------:R-:W-:Y:S05]  /*44bd0*/  BSYNC.RECONVERGENT B2 ;  /* 0x0000000000027941 */ /* 0x000fea0003800200 */
.L_x_9710:
        /* <DEDUP_REMOVED lines=61> */
.L_x_9708:
[----:B------:R-:W-:Y:S05]  /*44fb0*/  BSYNC.RECONVERGENT B1 ;  /* 0x0000000000017941 */ /* 0x000fea0003800200 */
.L_x_9707:
        /* <DEDUP_REMOVED lines=11> */
[----:B------:R-:W-:Y:S02]  /*45070*/  PRMT R14, R8, 0x7610, R14 ;  /* 0x00007610080e7816 */ /* 0x000fe4000000000e */
[----:B------:R-:W-:Y:S01]  /*45080*/  MOV R8, 0x2 ;  /* 0x0000000200087802 */ /* 0x000fe20000000f00 */
        /* <DEDUP_REMOVED lines=13> */
.L_x_9714:
        /* <DEDUP_REMOVED lines=13> */
.L_x_9716:
[----:B------:R-:W-:Y:S05]  /*45230*/  BSYNC.RECONVERGENT B2 ;  /* 0x0000000000027941 */ /* 0x000fea0003800200 */
.L_x_9715:
        /* <DEDUP_REMOVED lines=61> */
.L_x_9713:
[----:B------:R-:W-:Y:S05]  /*45610*/  BSYNC.RECONVERGENT B1 ;  /* 0x0000000000017941 */ /* 0x000fea0003800200 */
.L_x_9712:
        /* <DEDUP_REMOVED lines=22> */
.L_x_9719:
        /* <DEDUP_REMOVED lines=13> */
.L_x_9721:
[----:B------:R-:W-:Y:S05]  /*45850*/  BSYNC.RECONVERGENT B2 ;  /* 0x0000000000027941 */ /* 0x000fea0003800200 */
.L_x_9720:
        /* <DEDUP_REMOVED lines=61> */
.L_x_9718:
[----:B------:R-:W-:Y:S05]  /*45c30*/  BSYNC.RECONVERGENT B1 ;  /* 0x0000000000017941 */ /* 0x000fea0003800200 */
.L_x_9717:
        /* <DEDUP_REMOVED lines=13> */
[----:B------:R-:W-:Y:S02]  /*45d10*/  SEL R7, RZ, 0x1, P2 ;  /* 0x00000001ff077807 */ /* 0x000fe40001000000 */
[----:B------:R-:W-:Y:S02]  /*45d20*/  ISETP.NE.AND P2, PT, R9, 0x1, PT ;  /* 0x000000010900780c */ /* 0x000fe40003f45270 */
[----:B------:R-:W-:Y:S01]  /*45d30*/  PRMT R13, R7, 0x7610, R13 ;  /* 0x00007610070d7816 */ /* 0x000fe2000000000d */
[----:B------:R-:W-:Y:S01]  /*45d40*/  IMAD.MOV.U32 R7, RZ, RZ, R18 ;  /* 0x000000ffff077224 */ /* 0x000fe200078e0012 */
[----:B------:R-:W-:Y:S02]  /*45d50*/  F2FP.BF16.F32.PACK_AB R131, RZ, R32 ;  /* 0x00000020ff83723e */ /* 0x000fe400000010ff */
[----:B------:R-:W-:-:S07]  /*45d60*/  MOV R8, 0x2 ;  /* 0x0000000200087802 */ /* 0x000fce0000000f00 */
        /* <DEDUP_REMOVED lines=9> */
.L_x_9724:
        /* <DEDUP_REMOVED lines=13> */
.L_x_9726:
[----:B------:R-:W-:Y:S05]  /*45ed0*/  BSYNC.RECONVERGENT B2 ;  /* 0x0000000000027941 */ /* 0x000fea0003800200 */
.L_x_9725:
        /* <DEDUP_REMOVED lines=61> */
.L_x_9723:
[----:B------:R-:W-:Y:S05]  /*462b0*/  BSYNC.RECONVERGENT B1 ;  /* 0x0000000000017941 */ /* 0x000fea0003800200 */
.L_x_9722:
        /* <DEDUP_REMOVED lines=23> */
.L_x_9729:
        /* <DEDUP_REMOVED lines=13> */
.L_x_9731:
[----:B------:R-:W-:Y:S05]  /*46500*/  BSYNC.RECONVERGENT B2 ;  /* 0x0000000000027941 */ /* 0x000fea0003800200 */
.L_x_9730:
        /* <DEDUP_REMOVED lines=47> */
[----:B------:R-:W-:-:S04]  /*46800*/  IMAD.WIDE.U32 R8, R9, -0x326172a9, RZ ;  /* 0xcd9e8d5709087825 */ /* 0x000fc800078e00ff */
[----:B------:R-:W-:Y:S01]  /*46810*/  VIADD R12, R52, 0x8ff34781 ;  /* 0x8ff34781340c7836 */ /* 0x000fe20000000000 */
[----:B------:R-:W-:Y:S02]  /*46820*/  LOP3.LUT R9, R11, R22, R9, 0x96, !PT ;  /* 0x000000160b097212 */ /* 0x000fe400078e9609 */
[----:B------:R-:W-:-:S04]  /*46830*/  IADD3 R11, PT, PT, R53, -0x24c28bd8, RZ ;  /* 0xdb3d7428350b7810 */ /* 0x000fc80007ffe0ff */
[----:B------:R-:W-:-:S05]  /*46840*/  LOP3.LUT R11, R11, R10, R163, 0x96, !PT ;  /* 0x0000000a0b0b7212 */ /* 0x000fca00078e96a3 */
        /* <DEDUP_REMOVED lines=9> */
.L_x_9728:
[----:B------:R-:W-:Y:S05]  /*468e0*/  BSYNC.RECONVERGENT B1 ;  /* 0x0000000000017941 */ /* 0x000fea0003800200 */
.L_x_9727:
        /* <DEDUP_REMOVED lines=26> */
.L_x_9734:
        /* <DEDUP_REMOVED lines=13> */
.L_x_9736:
[----:B------:R-:W-:Y:S05]  /*46b60*/  BSYNC.RECONVERGENT B2 ;  /* 0x0000000000027941 */ /* 0x000fea0003800200 */
.L_x_9735:
        /* <DEDUP_REMOVED lines=52> */
[----:B------:R-:W-:-:S05]  /*46eb0*/  IMAD.WIDE.U32 R10, R11, -0x326172a9, RZ ;  /* 0xcd9e8d570b0a7825 */ /* 0x000fca00078e00ff */
[----:B------:R-:W-:Y:S01]  /*46ec0*/  LOP3.LUT R22, R18, R8, R11, 0x96, !PT ;  /* 0x0000000812167212 */ /* 0x000fe200078e960b */
[----:B------:R-:W-:Y:S01]  /*46ed0*/  IMAD.WIDE.U32 R8, R9, -0x2daee0ad, RZ ;  /* 0xd2511f5309087825 */ /* 0x000fe200078e00ff */
[----:B------:R-:W-:-:S03]  /*46ee0*/  IADD3 R11, PT, PT, R53, -0x695add53, RZ ;  /* 0x96a522ad350b7810 */ /* 0x000fc60007ffe0ff */
[----:B------:R-:W-:Y:S01]  /*46ef0*/  IMAD.MOV.U32 R18, RZ, RZ, R10 ;  /* 0x000000ffff127224 */ /* 0x000fe200078e000a */
[----:B------:R-:W-:Y:S02]  /*46f00*/  LOP3.LUT R23, R11, R162, R9, 0x96, !PT ;  /* 0x000000a20b177212 */ /* 0x000fe400078e9609 */
[----:B------:R-:W-:Y:S01]  /*46f10*/  MOV R9, R161 ;  /* 0x000000a100097202 */ /* 0x000fe20000000f00 */
[----:B------:R-:W-:Y:S02]  /*46f20*/  IMAD.MOV.U32 R161, RZ, RZ, R8 ;  /* 0x000000ffffa17224 */ /* 0x000fe400078e0008 */
[----:B------:R-:W-:-:S07]  /*46f30*/  HFMA2 R8, -RZ, RZ, 0, 0 ;  /* 0x00000000ff087431 */ /* 0x000fce00000001ff */
.L_x_9733:
[----:B------:R-:W-:Y:S05]  /*46f40*/  BSYNC.RECONVERGENT B1 ;  /* 0x0000000000017941 */ /* 0x000fea0003800200 */
.L_x_9732:
        /* <DEDUP_REMOVED lines=22> */
.L_x_9739:
        /* <DEDUP_REMOVED lines=13> */
.L_x_9741:
[----:B------:R-:W-:Y:S05]  /*47180*/  BSYNC.RECONVERGENT B2 ;  /* 0x0000000000027941 */ /* 0x000fea0003800200 */
.L_x_9740:
        /* <DEDUP_REMOVED lines=57> */
[----:B------:R-:W-:Y:S01]  /*47520*/  LOP3.LUT R23, R11, R162, R9, 0x96, !PT ;  /* 0x000000a20b177212 */ /* 0x000fe200078e9609 */
[----:B------:R-:W-:Y:S01]  /*47530*/  HFMA2 R10, -RZ, RZ, 0, 0 ;  /* 0x00000000ff0a7431 */ /* 0x000fe200000001ff */
[----:B------:R-:W-:Y:S01]  /*47540*/  MOV R9, R161 ;  /* 0x000000a100097202 */ /* 0x000fe20000000f00 */
[----:B------:R-:W-:-:S07]  /*47550*/  IMAD.MOV.U32 R161, RZ, RZ, R8 ;  /* 0x000000ffffa17224 */ /* 0x000fce00078e0008 */
.L_x_9738:
[----:B------:R-:W-:Y:S05]  /*47560*/  BSYNC.RECONVERGENT B1 ;  /* 0x0000000000017941 */ /* 0x000fea0003800200 */
.L_x_9737:
        /* <DEDUP_REMOVED lines=27> */
.L_x_9744:
        /* <DEDUP_REMOVED lines=13> */
.L_x_9746:
[----:B------:R-:W-:Y:S05]  /*477f0*/  BSYNC.RECONVERGENT B2 ;  /* 0x0000000000027941 */ /* 0x000fea0003800200 */
.L_x_9745:
        /* <DEDUP_REMOVED lines=38> */
[----:B------:R-:W-:Y:S02]  /*47a60*/  LOP3.LUT R10, R10, R162, R9, 0x96, !PT ;  /* 0x000000a20a0a7212 */ /* 0x000fe400078e9609 */
[----:B------:R-:W-:-:S03]  /*47a70*/  IADD3 R9, PT, PT, R53, 0x1fd5c5a3, RZ ;  /* 0x1fd5c5a335097810 */ /* 0x000fc60007ffe0ff */
[----:B------:R-:W-:-:S04]  /*47a80*/  IMAD.WIDE.U32 R162, R10, -0x326172a9, RZ ;  /* 0xcd9e8d570aa27825 */ /* 0x000fc800078e00ff */
[----:B------:R-:W-:-:S05]  /*47a90*/  VIADD R10, R52, 0x5384540f ;  /* 0x5384540f340a7836 */ /* 0x000fca0000000000 */
        /* <DEDUP_REMOVED lines=10> */
[----:B------:R-:W-:Y:S02]  /*47b40*/  VIADD R10, R52, 0x8ff34781 ;  /* 0x8ff34781340a7836 */ /* 0x000fe40000000000 */
[----:B------:R-:W-:-:S03]  /*47b50*/  IMAD.MOV.U32 R18, RZ, RZ, R162 ;  /* 0x000000ffff127224 */ /* 0x000fc600078e00a2 */
[----:B------:R-:W-:Y:S01]  /*47b60*/  LOP3.LUT R22, R10, R8, R163, 0x96, !PT ;  /* 0x000000080a167212 */ /* 0x000fe200078e96a3 */
[----:B------:R-:W-:Y:S01]  /*47b70*/  IMAD.WIDE.U32 R8, R9, -0x2daee0ad, RZ ;  /* 0xd2511f5309087825 */ /* 0x000fe200078e00ff */
[----:B------:R-:W-:-:S04]  /*47b80*/  IADD3 R10, PT, PT, R53, -0x695add53, RZ ;  /* 0x96a522ad350a7810 */ /* 0x000fc80007ffe0ff */
[----:B------:R-:W-:Y:S02]  /*47b90*/  LOP3.LUT R23, R10, R164, R9, 0x96, !PT ;  /* 0x000000a40a177212 */ /* 0x000fe400078e9609 */
[----:B------:R-:W-:Y:S01]  /*47ba0*/  MOV R9, R161 ;  /* 0x000000a100097202 */ /* 0x000fe20000000f00 */
[----:B------:R-:W-:Y:S02]  /*47bb0*/  IMAD.MOV.U32 R161, RZ, RZ, R8 ;  /* 0x000000ffffa17224 */ /* 0x000fe400078e0008 */
[----:B------:R-:W-:-:S07]  /*47bc0*/  HFMA2 R8, -RZ, RZ, 0, 0 ;  /* 0x00000000ff087431 */ /* 0x000fce00000001ff */
.L_x_9743:
[----:B------:R-:W-:Y:S05]  /*47bd0*/  BSYNC.RECONVERGENT B1 ;  /* 0x0000000000017941 */ /* 0x000fea0003800200 */
.L_x_9742:
        /* <DEDUP_REMOVED lines=21> */
.L_x_9749:
        /* <DEDUP_REMOVED lines=13> */
.L_x_9751:
[----:B------:R-:W-:Y:S05]  /*47e00*/  BSYNC.RECONVERGENT B2 ;  /* 0x0000000000027941 */ /* 0x000fea0003800200 */
.L_x_9750:
[----:B------:R-:W-:Y:S01]  /*47e10*/  LOP3.LUT R22, R17, R163, R53, 0x96, !PT ;  /* 0x000000a311167212 */ /* 0x000fe200078e9635 */
[----:B------:R-:W-:-:S04]  /*47e20*/  IMAD.WIDE.U32 R8, R24, -0x326172a9, RZ ;  /* 0xcd9e8d5718087825 */ /* 0x000fc800078e00ff */
[----:B------:R-:W-:Y:S02]  /*47e30*/  HFMA2 R119, -RZ, RZ, 0, 0 ;  /* 0x00000000ff777431 */ /* 0x000fe400000001ff */
        /* <DEDUP_REMOVED lines=58> */
.L_x_9748:
[----:B------:R-:W-:Y:S05]  /*481e0*/  BSYNC.RECONVERGENT B1 ;  /* 0x0000000000017941 */ /* 0x000fea0003800200 */
.L_x_9747:
        /* <DEDUP_REMOVED lines=14> */
[----:B------:R-:W-:Y:S01]  /*482d0*/  IMAD.MOV.U32 R9, RZ, RZ, R18 ;  /* 0x000000ffff097224 */ /* 0x000fe200078e0012 */
[----:B------:R-:W-:Y:S02]  /*482e0*/  MOV R8, 0x2 ;  /* 0x0000000200087802 */ /* 0x000fe40000000f00 */
        /* <DEDUP_REMOVED lines=10> */
.L_x_9754:
        /* <DEDUP_REMOVED lines=13> */
.L_x_9756:
[----:B------:R-:W-:Y:S05]  /*48460*/  BSYNC.RECONVERGENT B2 ;  /* 0x0000000000027941 */ /* 0x000fea0003800200 */
.L_x_9755:
        /* <DEDUP_REMOVED lines=60> */
[----:B------:R-:W-:-:S07]  /*48830*/  HFMA2 R8, -RZ, RZ, 0, 0 ;  /* 0x00000000ff087431 */ /* 0x000fce00000001ff */
.L_x_9753:
[----:B------:R-:W-:Y:S05]  /*48840*/  BSYNC.RECONVERGENT B1 ;  /* 0x0000000000017941 */ /* 0x000fea0003800200 */
.L_x_9752:
        /* <DEDUP_REMOVED lines=20> */
.L_x_9759:
        /* <DEDUP_REMOVED lines=13> */
.L_x_9761:
[----:B------:R-:W-:Y:S05]  /*48a60*/  BSYNC.RECONVERGENT B2 ;  /* 0x0000000000027941 */ /* 0x000fea0003800200 */
.L_x_9760:
        /* <DEDUP_REMOVED lines=56> */
[----:B------:R-:W-:Y:S01]  /*48df0*/  HFMA2 R163, -RZ, RZ, 0, 0 ;  /* 0x00000000ffa37431 */ /* 0x000fe200000001ff */
[----:B------:R-:W-:Y:S01]  /*48e00*/  LOP3.LUT R23, R18, R164, R9, 0x96, !PT ;  /* 0x000000a412177212 */ /* 0x000fe200078e9609 */
[----:B------:R-:W-:Y:S01]  /*48e10*/  IMAD.MOV.U32 R18, RZ, RZ, R162 ;  /* 0x000000ffff127224 */ /* 0x000fe200078e00a2 */
[----:B------:R-:W-:Y:S01]  /*48e20*/  MOV R9, R161 ;  /* 0x000000a100097202 */ /* 0x000fe20000000f00 */
[----:B------:R-:W-:-:S07]  /*48e30*/  IMAD.MOV.U32 R161, RZ, RZ, R8 ;  /* 0x000000ffffa17224 */ /* 0x000fce00078e0008 */
.L_x_9758:
[----:B------:R-:W-:Y:S05]  /*48e40*/  BSYNC.RECONVERGENT B1 ;  /* 0x0000000000017941 */ /* 0x000fea0003800200 */
.L_x_9757:
[----:B------:R-:W-:Y:S01]  /*48e50*/  I2FP.F32.U32 R8, R9 ;  /* 0x0000000900087245 */ /* 0x000fe20000201000 */
[----:B------:R-:W-:Y:S01]  /*48e60*/  BSSY.RECONVERGENT B1, `(.L_x_9762) ;  /* 0x0000065000017945 */ /* 0x000fe20003800200 */
[----:B------:R-:W-:Y:S02]  /*48e70*/  @P1 PRMT R9, R58, 0x7632, R9 ;  /* 0x000076323a091816 */ /* 0x000fe40000000009 */
[----:B------:R-:W-:Y:S01]  /*48e80*/  MOV R120, 0x2 ;  /* 0x0000000200787802 */ /* 0x000fe20000000f00 */
        /* <DEDUP_REMOVED lines=23> */
.L_x_9764:
        /* <DEDUP_REMOVED lines=13> */
.L_x_9766:
[----:B------:R-:W-:Y:S05]  /*490d0*/  BSYNC.RECONVERGENT B2 ;  /* 0x0000000000027941 */ /* 0x000fea0003800200 */
.L_x_9765:
        /* <DEDUP_REMOVED lines=53> */
[----:B------:R-:W-:Y:S01]  /*49430*/  IMAD.WIDE.U32 R164, R8, -0x2daee0ad, RZ ;  /* 0xd2511f5308a47825 */ /* 0x000fe200078e00ff */
[----:B------:R-:W-:-:S03]  /*49440*/  IADD3 R8, PT, PT, R53, -0x695add53, RZ ;  /* 0x96a522ad35087810 */ /* 0x000fc60007ffe0ff */
[----:B------:R-:W-:Y:S01]  /*49450*/  VIADD R18, R52, 0x8ff34781 ;  /* 0x8ff3478134127836 */ /* 0x000fe20000000000 */
[----:B------:R-:W-:Y:S02]  /*49460*/  LOP3.LUT R23, R8, R168, R165, 0x96, !PT ;  /* 0x000000a808177212 */ /* 0x000fe400078e96a5 */
[----:B------:R-:W-:Y:S01]  /*49470*/  MOV R8, R161 ;  /* 0x000000a100087202 */ /* 0x000fe20000000f00 */
[----:B------:R-:W-:Y:S01]  /*49480*/  IMAD.MOV.U32 R161, RZ, RZ, R164 ;  /* 0x000000ffffa17224 */ /* 0x000fe200078e00a4 */
[----:B------:R-:W-:Y:S01]  /*49490*/  LOP3.LUT R22, R18, R22, R167, 0x96, !PT ;  /* 0x0000001612167212 */ /* 0x000fe200078e96a7 */
[----:B------:R-:W-:-:S07]  /*494a0*/  IMAD.MOV.U32 R18, RZ, RZ, R166 ;  /* 0x000000ffff127224 */ /* 0x000fce00078e00a6 */
.L_x_9763:
[----:B------:R-:W-:Y:S05]  /*494b0*/  BSYNC.RECONVERGENT B1 ;  /* 0x0000000000017941 */ /* 0x000fea0003800200 */
.L_x_9762:
        /* <DEDUP_REMOVED lines=21> */
.L_x_9769:
        /* <DEDUP_REMOVED lines=13> */
.L_x_9771:
[----:B------:R-:W-:Y:S05]  /*496e0*/  BSYNC.RECONVERGENT B2 ;  /* 0x0000000000027941 */ /* 0x000fea0003800200 */
.L_x_9770:
        /* <DEDUP_REMOVED lines=59> */
[----:B------:R-:W-:Y:S02]  /*49aa0*/  HFMA2 R165, -RZ, RZ, 0, 0 ;  /* 0x00000000ffa57431 */ /* 0x000fe400000001ff */
[----:B------:R-:W-:-:S07]  /*49ab0*/  IMAD.MOV.U32 R18, RZ, RZ, R166 ;  /* 0x000000ffff127224 */ /* 0x000fce00078e00a6 */
.L_x_9768:
[----:B------:R-:W-:Y:S05]  /*49ac0*/  BSYNC.RECONVERGENT B1 ;  /* 0x0000000000017941 */ /* 0x000fea0003800200 */
.L_x_9767:
[----:B------:R-:W-:Y:S01]  /*49ad0*/  I2FP.F32.U32 R99, R99 ;  /* 0x0000006300637245 */ /* 0x000fe20000201000 */
[----:B------:R-:W-:Y:S01]  /*49ae0*/  IMAD.U32 R120, R63, 0x10000, RZ ;  /* 0x000100003f787824 */ /* 0x000fe200078e00ff */
[----:B------:R-:W-:Y:S01]  /*49af0*/  BSSY.RECONVERGENT B1, `(.L_x_9772) ;  /* 0x0000063000017945 */ /* 0x000fe20003800200 */
[----:B------:R-:W-:Y:S01]  /*49b00*/  MOV R164, 0x2 ;  /* 0x0000000200a47802 */ /* 0x000fe20000000f00 */
        /* <DEDUP_REMOVED lines=22> */
.L_x_9774:
        /* <DEDUP_REMOVED lines=13> */
.L_x_9776:
[----:B------:R-:W-:Y:S05]  /*49d40*/  BSYNC.RECONVERGENT B2 ;  /* 0x0000000000027941 */ /* 0x000fea0003800200 */
.L_x_9775:
        /* <DEDUP_REMOVED lines=56> */
[----:B------:R-:W-:Y:S02]  /*4a0d0*/  IMAD.MOV.U32 R161, RZ, RZ, R164 ;  /* 0x000000ffffa17224 */ /* 0x000fe400078e00a4 */
[----:B------:R-:W-:Y:S01]  /*4a0e0*/  HFMA2 R164, -RZ, RZ, 0, 0 ;  /* 0x00000000ffa47431 */ /* 0x000fe200000001ff */
[----:B------:R-:W-:Y:S02]  /*4a0f0*/  LOP3.LUT R22, R23, R22, R167, 0x96, !PT ;  /* 0x0000001617167212 */ /* 0x000fe400078e96a7 */
[----:B------:R-:W-:Y:S01]  /*4a100*/  LOP3.LUT R23, R18, R168, R165, 0x96, !PT ;  /* 0x000000a812177212 */ /* 0x000fe200078e96a5 */
[----:B------:R-:W-:-:S07]  /*4a110*/  IMAD.MOV.U32 R18, RZ, RZ, R166 ;  /* 0x000000ffff127224 */ /* 0x000fce00078e00a6 */
.L_x_9773:
[----:B------:R-:W-:Y:S05]  /*4a120*/  BSYNC.RECONVERGENT B1 ;  /* 0x0000000000017941 */ /* 0x000fea0003800200 */
.L_x_9772:
        /* <DEDUP_REMOVED lines=20> */
.L_x_9779:
        /* <DEDUP_REMOVED lines=9> */
[----:B------:R-:W-:Y:S01]  /*4a300*/  @!P6 IADD3 R24, PT, PT, R24, 0x1, RZ ;  /* 0x000000011818e810 */ /* 0x000fe20007ffe0ff */
[----:B------:R-:W-:Y:S01]  /*4a310*/  @!P6 VIADD R18, R17, 0x1 ;  /* 0x000000011112e836 */ /* 0x000fe20000000000 */
[----:B------:R-:W-:Y:S02]  /*4a320*/  @!P6 MOV R19, RZ ;  /* 0x000000ff0013e202 */ /* 0x000fe40000000f00 */
[----:B------:R-:W-:-:S13]  /*4a330*/  ISETP.NE.AND P0, PT, R24, RZ, !P6 ;  /* 0x000000ff1800720c */ /* 0x000fda0007705270 */
[----:B------:R-:W-:Y:S02]  /*4a340*/  @P0 IADD3 R18, PT, PT, R17, RZ, RZ ;  /* 0x000000ff11120210 */ /* 0x000fe40007ffe0ff */
[----:B------:R-:W-:-:S03]  /*4a350*/  LOP3.LUT P0, RZ, R25, 0x2000, RZ, 0xc0, !PT ;  /* 0x0000200019ff7812 */ /* 0x000fc6000780c0ff */
[----:B------:R-:W-:-:S10]  /*4a360*/  @!P6 IMAD.MOV.U32 R17, RZ, RZ, R18 ;  /* 0x000000ffff11e224 */ /* 0x000fd400078e0012 */
.L_x_9781:
[----:B------:R-:W-:Y:S05]  /*4a370*/  BSYNC.RECONVERGENT B2 ;  /* 0x0000000000027941 */ /* 0x000fea0003800200 */
.L_x_9780:
        /* <DEDUP_REMOVED lines=61> */
.L_x_9778:
[----:B------:R-:W-:Y:S05]  /*4a750*/  BSYNC.RECONVERGENT B1 ;  /* 0x0000000000017941 */ /* 0x000fea0003800200 */
.L_x_9777:
        /* <DEDUP_REMOVED lines=20> */
.L_x_9701:
[----:B------:R-:W-:Y:S01]  /*4a8a0*/  ISETP.NE.AND P2, PT, R21, 0x1, PT ;  /* 0x000000011500780c */ /* 0x000fe20003f45270 */
[----:B------:R-:W-:Y:S01]  /*4a8b0*/  BSSY.RECONVERGENT B1, `(.L_x_9783) ;  /* 0x000005a000017945 */ /* 0x000fe20003800200 */
[----:B---3--:R-:W-:Y:S01]  /*4a8c0*/  MOV R32, 0x2 ;  /* 0x0000000200207802 */ /* 0x008fe20000000f00 */
        /* <DEDUP_REMOVED lines=13> */
.L_x_9785:
        /* <DEDUP_REMOVED lines=13> */
.L_x_9787:
[----:B------:R-:W-:Y:S05]  /*4aa70*/  BSYNC.RECONVERGENT B2 ;  /* 0x0000000000027941 */ /* 0x000fea0003800200 */
.L_x_9786:
        /* <DEDUP_REMOVED lines=57> */
[----:B------:R-:W-:Y:S02]  /*4ae10*/  VIADD R0, R53, 0x96a522ad ;  /* 0x96a522ad35007836 */ /* 0x000fe40000000000 */
[----:B------:R-:W-:-:S03]  /*4ae20*/  IMAD.MOV.U32 R161, RZ, RZ, R162 ;  /* 0x000000ffffa17224 */ /* 0x000fc600078e00a2 */
[----:B------:R-:W-:Y:S02]  /*4ae30*/  LOP3.LUT R23, R0, R166, R163, 0x96, !PT ;  /* 0x000000a600177212 */ /* 0x000fe400078e96a3 */
[----:B------:R-:W-:-:S07]  /*4ae40*/  MOV R0, R131 ;  /* 0x0000008300007202 */ /* 0x000fce0000000f00 */
.L_x_9784:
[----:B------:R-:W-:Y:S05]  /*4ae50*/  BSYNC.RECONVERGENT B1 ;  /* 0x0000000000017941 */ /* 0x000fea0003800200 */
.L_x_9783:
[----:B------:R-:W0:Y:S01]  /*4ae60*/  LDC R170, c[0x0][0x408] ;  /* 0x00010200ffaa7b82 */ /* 0x000e220000000800 */
[----:B------:R-:W-:Y:S01]  /*4ae70*/  I2FP.F32.U32 R0, R0 ;  /* 0x0000000000007245 */ /* 0x000fe20000201000 */
[----:B------:R-:W-:Y:S02]  /*4ae80*/  HFMA2 R208, -RZ, RZ, 0.1171875, 0 ;  /* 0x2f800000ffd07431 */ /* 0x000fe400000001ff */
[----:B-----5:R-:W-:Y:S01]  /*4ae90*/  IMAD.U32 R21, R96, 0x10000, RZ ;  /* 0x0001000060157824 */ /* 0x020fe200078e00ff */
        /* <DEDUP_REMOVED lines=25> */
.L_x_9790:
        /* <DEDUP_REMOVED lines=13> */
.L_x_9792:
[----:B------:R-:W-:Y:S05]  /*4b100*/  BSYNC.RECONVERGENT B2 ;  /* 0x0000000000027941 */ /* 0x000fea0003800200 */
.L_x_9791:
        /* <DEDUP_REMOVED lines=61> */
.L_x_9789:
[----:B------:R-:W-:Y:S05]  /*4b4e0*/  BSYNC.RECONVERGENT B1 ;  /* 0x0000000000017941 */ /* 0x000fea0003800200 */
.L_x_9788:
        /* <DEDUP_REMOVED lines=26> */
.L_x_9795:
        /* <DEDUP_REMOVED lines=13> */
.L_x_9797:
[----:B------:R-:W-:Y:S05]  /*4b760*/  BSYNC.RECONVERGENT B2 ;  /* 0x0000000000027941 */ /* 0x000fea0003800200 */
.L_x_9796:
        /* <DEDUP_REMOVED lines=61> */
.L_x_9794:
[----:B------:R-:W-:Y:S05]  /*4bb40*/  BSYNC.RECONVERGENT B1 ;  /* 0x0000000000017941 */ /* 0x000fea0003800200 */
.L_x_9793:
        /* <DEDUP_REMOVED lines=26> */
.L_x_9800:
        /* <DEDUP_REMOVED lines=13> */
.L_x_9802:
[----:B------:R-:W-:Y:S05]  /*4bdc0*/  BSYNC.RECONVERGENT B2 ;  /* 0x0000000000027941 */ /* 0x000fea0003800200 */
.L_x_9801:
        /* <DEDUP_REMOVED lines=61> */
.L_x_9799:
[----:B------:R-:W-:Y:S05]  /*4c1a0*/  BSYNC.RECONVERGENT B1 ;  /* 0x0000000000017941 */ /* 0x000fea0003800200 */
.L_x_9798:
        /* <DEDUP_REMOVED lines=26> */
.L_x_9805:
        /* <DEDUP_REMOVED lines=13> */
.L_x_9807:
[----:B------:R-:W-:Y:S05]  /*4c420*/  BSYNC.RECONVERGENT B2 ;  /* 0x0000000000027941 */ /* 0x000fea0003800200 */
.L_x_9806:
        /* <DEDUP_REMOVED lines=61> */
.L_x_9804:
[----:B------:R-:W-:Y:S05]  /*4c800*/  BSYNC.RECONVERGENT B1 ;  /* 0x0000000000017941 */ /* 0x000fea0003800200 */
.L_x_9803:
        /* <DEDUP_REMOVED lines=24> */
.L_x_9810:
        /* <DEDUP_REMOVED lines=13> */
.L_x_9812:
[----:B------:R-:W-:Y:S05]  /*4ca60*/  BSYNC.RECONVERGENT B2 ;  /* 0x0000000000027941 */ /* 0x000fea0003800200 */
.L_x_9811:
        /* <DEDUP_REMOVED lines=61> */
.L_x_9809:
[----:B------:R-:W-:Y:S05]  /*4ce40*/  BSYNC.RECONVERGENT B1 ;  /* 0x0000000000017941 */ /* 0x000fea0003800200 */
.L_x_9808:
        /* <DEDUP_REMOVED lines=24> */
.L_x_9815:
        /* <DEDUP_REMOVED lines=13> */
.L_x_9817:
[----:B------:R-:W-:Y:S05]  /*4d0a0*/  BSYNC.RECONVERGENT B2 ;  /* 0x0000000000027941 */ /* 0x000fea0003800200 */
.L_x_9816:
        /* <DEDUP_REMOVED lines=61> */
.L_x_9814:
[----:B------:R-:W-:Y:S05]  /*4d480*/  BSYNC.RECONVERGENT B1 ;  /* 0x0000000000017941 */ /* 0x000fea0003800200 */
.L_x_9813:
        /* <DEDUP_REMOVED lines=24> */
.L_x_9820:
        /* <DEDUP_REMOVED lines=13> */
.L_x_9822:
[----:B------:R-:W-:Y:S05]  /*4d6e0*/  BSYNC.RECONVERGENT B2 ;  /* 0x0000000000027941 */ /* 0x000fea0003800200 */
.L_x_9821:
        /* <DEDUP_REMOVED lines=61> */
.L_x_9819:
[----:B------:R-:W-:Y:S05]  /*4dac0*/  BSYNC.RECONVERGENT B1 ;  /* 0x0000000000017941 */ /* 0x000fea0003800200 */
.L_x_9818:
        /* <DEDUP_REMOVED lines=15> */
.L_x_9782:
        /* <DEDUP_REMOVED lines=43> */
.L_x_9823:
[----:B------:R-:W-:Y:S01]  /*4de70*/  IMAD.MOV.U32 R131, RZ, RZ, R161 ;  /* 0x000000ffff837224 */ /* 0x000fe200078e00a1 */
[----:B------:R-:W-:-:S07]  /*4de80*/  IADD3 R160, PT, PT, R160, 0x20, RZ ;  /* 0x00000020a0a07810 */ /* 0x000fce0007ffe0ff */
.L_x_9700:
[----:B------:R-:W-:Y:S05]  /*4de90*/  BSYNC.RECONVERGENT B0 ;  /* 0x0000000000007941 */ /* 0x000fea0003800200 */
.L_x_9699:
        /* <DEDUP_REMOVED lines=35> */
.L_x_9829:
        /* <DEDUP_REMOVED lines=13> */
.L_x_9831:
[----:B------:R-:W-:Y:S05]  /*4e1a0*/  BSYNC.RECONVERGENT B2 ;  /* 0x0000000000027941 */ /* 0x000fea0003800200 */
.L_x_9830:
        /* <DEDUP_REMOVED lines=60> */
[----:B------:R-:W-:-:S07]  /*4e570*/  HFMA2 R8, -RZ, RZ, 0, 0 ;  /* 0x00000000ff087431 */ /* 0x000fce00000001ff */
.L_x_9828:
[----:B------:R-:W-:Y:S05]  /*4e580*/  BSYNC.RECONVERGENT B1 ;  /* 0x0000000000017941 */ /* 0x000fea0003800200 */
.L_x_9827:
[----:B------:R-:W1:Y:S01]  /*4e590*/  LDC R170, c[0x0][0x408] ;  /* 0x00010200ffaa7b82 */ /* 0x000e620000000800 */
[----:B------:R-:W-:Y:S01]  /*4e5a0*/  I2FP.F32.U32 R9, R9 ;  /* 0x0000000900097245 */ /* 0x000fe20000201000 */
[----:B------:R-:W-:Y:S01]  /*4e5b0*/  IMAD.MOV.U32 R208, RZ, RZ, 0x2f800000 ;  /* 0x2f800000ffd07424 */ /* 0x000fe200078e00ff */
[C---:B-----5:R-:W-:Y:S01]  /*4e5c0*/  SHF.L.U32 R10, R96.reuse, 0x10, RZ ;  /* 0x00000010600a7819 */ /* 0x060fe200000006ff */
[----:B------:R-:W-:Y:S01]  /*4e5d0*/  BSSY.RECONVERGENT B1, `(.L_x_9832) ;  /* 0x0000061000017945 */ /* 0x000fe20003800200 */
[----:B------:R-:W-:Y:S01]  /*4e5e0*/  LOP3.LUT R25, R25, 0xffffffef, RZ, 0xc0, !PT ;  /* 0xffffffef19197812 */ /* 0x000fe200078ec0ff */
[----:B------:R-:W-:Y:S01]  /*4e5f0*/  FFMA.FTZ R9, R9, R208, 1.1641532182693481445e-10 ;  /* 0x2f00000009097423 */ /* 0x000fe200000100d0 */
[----:B------:R-:W-:Y:S01]  /*4e600*/  PRMT R21, R96, 0x7632, R21 ;  /* 0x0000763260157816 */ /* 0x000fe20000000015 */
[----:B------:R-:W2:Y:S01]  /*4e610*/  LDC R171, c[0x0][0x404] ;  /* 0x00010100ffab7b82 */ /* 0x000ea20000000800 */
[----:B-1----:R-:W-:Y:S02]  /*4e620*/  FMUL.FTZ R10, R10, R170 ;  /* 0x000000aa0a0a7220 */ /* 0x002fe40000410000 */
[----:B--2---:R-:W-:-:S02]  /*4e630*/  FSETP.GTU.FTZ.AND P2, PT, R9, R171, PT ;  /* 0x000000ab0900720b */ /* 0x004fc40003f5c000 */
[----:B------:R-:W-:Y:S02]  /*4e640*/  MOV R9, R18 ;  /* 0x0000001200097202 */ /* 0x000fe40000000f00 */
[----:B------:R-:W-:Y:S01]  /*4e650*/  FSEL R14, R10, RZ, !P2 ;  /* 0x000000ff0a0e7208 */ /* 0x000fe20005000000 */
[----:B------:R-:W-:Y:S01]  /*4e660*/  IMAD.MOV.U32 R10, RZ, RZ, 0x2 ;  /* 0x00000002ff0a7424 */ /* 0x000fe200078e00ff */
        /* <DEDUP_REMOVED lines=12> */
.L_x_9834:
        /* <DEDUP_REMOVED lines=13> */
.L_x_9836:
[----:B------:R-:W-:Y:S05]  /*4e800*/  BSYNC.RECONVERGENT B2 ;  /* 0x0000000000027941 */ /* 0x000fea0003800200 */
.L_x_9835:
        /* <DEDUP_REMOVED lines=61> */
.L_x_9833:
[----:B------:R-:W-:Y:S05]  /*4ebe0*/  BSYNC.RECONVERGENT B1 ;  /* 0x0000000000017941 */ /* 0x000fea0003800200 */
.L_x_9832:
        /* <DEDUP_REMOVED lines=11> */
[----:B------:R-:W-:Y:S01]  /*4eca0*/  PRMT R14, R8, 0x7610, R14 ;  /* 0x00007610080e7816 */ /* 0x000fe2000000000e */
[----:B------:R-:W-:Y:S02]  /*4ecb0*/  IMAD.MOV.U32 R8, RZ, RZ, 0x2 ;  /* 0x00000002ff087424 */ /* 0x000fe400078e00ff */
[----:B0-----:R-:W-:Y:S01]  /*4ecc0*/  @P1 FADD.FTZ R28, R11, R9 ;  /* 0x000000090b1c1221 */ /* 0x001fe20000010000 */
[----:B------:R-:W-:-:S02]  /*4ecd0*/  @!P1 MOV R28, R9 ;  /* 0x00000009001c9202 */ /* 0x000fc40000000f00 */
[----:B------:R-:W-:Y:S02]  /*4ece0*/  MOV R9, R18 ;  /* 0x0000001200097202 */ /* 0x000fe40000000f00 */
[----:B------:R-:W-:-:S03]  /*4ecf0*/  F2FP.BF16.F32.PACK_AB R96, RZ, R28 ;  /* 0x0000001cff60723e */ /* 0x000fc600000010ff */
        /* <DEDUP_REMOVED lines=9> */
.L_x_9839:
        /* <DEDUP_REMOVED lines=13> */
.L_x_9841:
[----:B------:R-:W-:Y:S05]  /*4ee60*/  BSYNC.RECONVERGENT B2 ;  /* 0x0000000000027941 */ /* 0x000fea0003800200 */
.L_x_9840:
        /* <DEDUP_REMOVED lines=61> */
.L_x_9838:
[----:B------:R-:W-:Y:S05]  /*4f240*/  BSYNC.RECONVERGENT B1 ;  /* 0x0000000000017941 */ /* 0x000fea0003800200 */
.L_x_9837:
        /* <DEDUP_REMOVED lines=22> */
.L_x_9844:
        /* <DEDUP_REMOVED lines=13> */
.L_x_9846:
[----:B------:R-:W-:Y:S05]  /*4f480*/  BSYNC.RECONVERGENT B2 ;  /* 0x0000000000027941 */ /* 0x000fea0003800200 */
.L_x_9845:
        /* <DEDUP_REMOVED lines=61> */
.L_x_9843:
[----:B------:R-:W-:Y:S05]  /*4f860*/  BSYNC.RECONVERGENT B1 ;  /* 0x0000000000017941 */ /* 0x000fea0003800200 */
.L_x_9842:
[----:B------:R-:W-:Y:S01]  /*4f870*/  I2FP.F32.U32 R8, R9 ;  /* 0x0000000900087245 */ /* 0x000fe20000201000 */
[----:B------:R-:W-:Y:S01]  /*4f880*/  BSSY.RECONVERGENT B1, `(.L_x_9847) ;  /* 0x0000066000017945 */ /* 0x000fe20003800200 */
[----:B------:R-:W-:-:S03]  /*4f890*/  @P1 PRMT R9, R56, 0x7632, R9 ;  /* 0x0000763238091816 */ /* 0x000fc60000000009 */
        /* <DEDUP_REMOVED lines=9> */
[----:B------:R-:W-:Y:S02]  /*4f930*/  @!P1 MOV R30, R8 ;  /* 0x00000008001e9202 */ /* 0x000fe40000000f00 */
[----:B------:R-:W-:Y:S02]  /*4f940*/  SEL R8, RZ, 0x1, P2 ;  /* 0x00000001ff087807 */ /* 0x000fe40001000000 */
[----:B------:R-:W-:Y:S02]  /*4f950*/  ISETP.NE.AND P2, PT, R10, 0x1, PT ;  /* 0x000000010a00780c */ /* 0x000fe40003f45270 */
[----:B------:R-:W-:Y:S01]  /*4f960*/  PRMT R13, R8, 0x7610, R13 ;  /* 0x00007610080d7816 */ /* 0x000fe2000000000d */
[----:B------:R-:W-:Y:S01]  /*4f970*/  IMAD.MOV.U32 R8, RZ, RZ, 0x2 ;  /* 0x00000002ff087424 */ /* 0x000fe200078e00ff */
        /* <DEDUP_REMOVED lines=11> */
.L_x_9849:
        /* <DEDUP_REMOVED lines=13> */
.L_x_9851:
[----:B------:R-:W-:Y:S05]  /*4fb00*/  BSYNC.RECONVERGENT B2 ;  /* 0x0000000000027941 */ /* 0x000fea0003800200 */
.L_x_9850:
        /* <DEDUP_REMOVED lines=61> */
.L_x_9848:
[----:B------:R-:W-:Y:S05]  /*4fee0*/  BSYNC.RECONVERGENT B1 ;  /* 0x0000000000017941 */ /* 0x000fea0003800200 */
.L_x_9847:
        /* <DEDUP_REMOVED lines=23> */
.L_x_9854:
        /* <DEDUP_REMOVED lines=13> */
.L_x_9856:
[----:B------:R-:W-:Y:S05]  /*50130*/  BSYNC.RECONVERGENT B2 ;  /* 0x0000000000027941 */ /* 0x000fea0003800200 */
.L_x_9855:
        /* <DEDUP_REMOVED lines=61> */
.L_x_9853:
[----:B------:R-:W-:Y:S05]  /*50510*/  BSYNC.RECONVERGENT B1 ;  /* 0x0000000000017941 */ /* 0x000fea0003800200 */
.L_x_9852:
        /* <DEDUP_REMOVED lines=13> */
[----:B------:R-:W-:Y:S01]  /*505f0*/  @P1 FADD.FTZ R29, R11, R9 ;  /* 0x000000090b1d1221 */ /* 0x000fe20000010000 */
        /* <DEDUP_REMOVED lines=12> */
.L_x_9859:
        /* <DEDUP_REMOVED lines=13> */
.L_x_9861:
[----:B------:R-:W-:Y:S05]  /*50790*/  BSYNC.RECONVERGENT B2 ;  /* 0x0000000000027941 */ /* 0x000fea0003800200 */
.L_x_9860:
        /* <DEDUP_REMOVED lines=61> */
.L_x_9858:
[----:B------:R-:W-:Y:S05]  /*50b70*/  BSYNC.RECONVERGENT B1 ;  /* 0x0000000000017941 */ /* 0x000fea0003800200 */
.L_x_9857:
        /* <DEDUP_REMOVED lines=22> */
.L_x_9864:
        /* <DEDUP_REMOVED lines=13> */
.L_x_9866:
[----:B------:R-:W-:Y:S05]  /*50db0*/  BSYNC.RECONVERGENT B2 ;  /* 0x0000000000027941 */ /* 0x000fea0003800200 */
.L_x_9865:
        /* <DEDUP_REMOVED lines=61> */
.L_x_9863:
[----:B------:R-:W-:Y:S05]  /*51190*/  BSYNC.RECONVERGENT B1 ;  /* 0x0000000000017941 */ /* 0x000fea0003800200 */
.L_x_9862:
        /* <DEDUP_REMOVED lines=27> */
.L_x_9869:
        /* <DEDUP_REMOVED lines=13> */
.L_x_9871:
[----:B------:R-:W-:Y:S05]  /*51420*/  BSYNC.RECONVERGENT B2 ;  /* 0x0000000000027941 */ /* 0x000fea0003800200 */
.L_x_9870:
        /* <DEDUP_REMOVED lines=61> */
.L_x_9868:
[----:B------:R-:W-:Y:S05]  /*51800*/  BSYNC.RECONVERGENT B1 ;  /* 0x0000000000017941 */ /* 0x000fea0003800200 */
.L_x_9867:
        /* <DEDUP_REMOVED lines=21> */
.L_x_9874:
        /* <DEDUP_REMOVED lines=13> */
.L_x_9876:
[----:B------:R-:W-:Y:S05]  /*51a30*/  BSYNC.RECONVERGENT B2 ;  /* 0x0000000000027941 */ /* 0x000fea0003800200 */
.L_x_9875:
        /* <DEDUP_REMOVED lines=61> */
.L_x_9873:
[----:B------:R-:W-:Y:S05]  /*51e10*/  BSYNC.RECONVERGENT B1 ;  /* 0x0000000000017941 */ /* 0x000fea0003800200 */
.L_x_9872:
        /* <DEDUP_REMOVED lines=26> */
.L_x_9879:
        /* <DEDUP_REMOVED lines=13> */
.L_x_9881:
[----:B------:R-:W-:Y:S05]  /*52090*/  BSYNC.RECONVERGENT B2 ;  /* 0x0000000000027941 */ /* 0x000fea0003800200 */
.L_x_9880:
        /* <DEDUP_REMOVED lines=61> */
.L_x_9878:
[----:B------:R-:W-:Y:S05]  /*52470*/  BSYNC.RECONVERGENT B1 ;  /* 0x0000000000017941 */ /* 0x000fea0003800200 */
.L_x_9877:
        /* <DEDUP_REMOVED lines=20> */
.L_x_9884:
        /* <DEDUP_REMOVED lines=13> */
.L_x_9886:
[----:B------:R-:W-:Y:S05]  /*52690*/  BSYNC.RECONVERGENT B2 ;  /* 0x0000000000027941 */ /* 0x000fea0003800200 */
.L_x_9885:
        /* <DEDUP_REMOVED lines=61> */
.L_x_9883:
[----:B------:R-:W-:Y:S05]  /*52a70*/  BSYNC.RECONVERGENT B1 ;  /* 0x0000000000017941 */ /* 0x000fea0003800200 */
.L_x_9882:
        /* <DEDUP_REMOVED lines=27> */
.L_x_9889:
        /* <DEDUP_REMOVED lines=13> */
.L_x_9891:
[----:B------:R-:W-:Y:S05]  /*52d00*/  BSYNC.RECONVERGENT B2 ;  /* 0x0000000000027941 */ /* 0x000fea0003800200 */
.L_x_9890:
        /* <DEDUP_REMOVED lines=61> */
.L_x_9888:
[----:B------:R-:W-:Y:S05]  /*530e0*/  BSYNC.RECONVERGENT B1 ;  /* 0x0000000000017941 */ /* 0x000fea0003800200 */
.L_x_9887:
        /* <DEDUP_REMOVED lines=21> */
.L_x_9894:
        /* <DEDUP_REMOVED lines=13> */
.L_x_9896:
[----:B------:R-:W-:Y:S05]  /*53310*/  BSYNC.RECONVERGENT B2 ;  /* 0x0000000000027941 */ /* 0x000fea0003800200 */
.L_x_9895:
        /* <DEDUP_REMOVED lines=61> */
.L_x_9893:
[----:B------:R-:W-:Y:S05]  /*536f0*/  BSYNC.RECONVERGENT B1 ;  /* 0x0000000000017941 */ /* 0x000fea0003800200 */
.L_x_9892:
        /* <DEDUP_REMOVED lines=26> */
.L_x_9899:
        /* <DEDUP_REMOVED lines=13> */
.L_x_9901:
[----:B------:R-:W-:Y:S05]  /*53970*/  BSYNC.RECONVERGENT B2 ;  /* 0x0000000000027941 */ /* 0x000fea0003800200 */
.L_x_9900:
        /* <DEDUP_REMOVED lines=61> */
.L_x_9898:
[----:B------:R-:W-:Y:S05]  /*53d50*/  BSYNC.RECONVERGENT B1 ;  /* 0x0000000000017941 */ /* 0x000fea0003800200 */
.L_x_9897:
        /* <DEDUP_REMOVED lines=20> */
.L_x_9904:
        /* <DEDUP_REMOVED lines=16> */
.L_x_9906:
[----:B------:R-:W-:Y:S05]  /*53fa0*/  BSYNC.RECONVERGENT B2 ;  /* 0x0000000000027941 */ /* 0x000fea0003800200 */
.L_x_9905:
        /* <DEDUP_REMOVED lines=56> */
[----:B------:R-:W-:Y:S01]  /*54330*/  VIADD R18, R53, 0x96a522ad ;  /* 0x96a522ad35127836 */ /* 0x000fe20000000000 */
[----:B------:R-:W-:Y:S01]  /*54340*/  MOV R7, R164 ;  /* 0x000000a400077202 */ /* 0x000fe20000000f00 */
[----:B------:R-:W-:-:S03]  /*54350*/  IMAD.MOV.U32 R21, RZ, RZ, RZ ;  /* 0x000000ffff157224 */ /* 0x000fc600078e00ff */
[----:B------:R-:W-:Y:S02]  /*54360*/  LOP3.LUT R23, R18, R168, R165, 0x96, !PT ;  /* 0x000000a812177212 */ /* 0x000fe400078e96a5 */
[----:B------:R-:W-:-:S07]  /*54370*/  MOV R18, R166 ;  /* 0x000000a600127202 */ /* 0x000fce0000000f00 */
.L_x_9903:
[----:B------:R-:W-:Y:S05]  /*54380*/  BSYNC.RECONVERGENT B1 ;  /* 0x0000000000017941 */ /* 0x000fea0003800200 */
.L_x_9902:
[----:B------:R-:W-:Y:S02]  /*54390*/  I2FP.F32.U32 R163, R163 ;  /* 0x000000a300a37245 */ /* 0x000fe40000201000 */
[----:B------:R-:W-:Y:S01]  /*543a0*/  PRMT R97, R97, 0x5410, R131 ;  /* 0x0000541061617816 */ /* 0x000fe20000000083 */
[----:B------:R-:W-:Y:S01]  /*543b0*/  IMAD.MOV.U32 R131, RZ, RZ, R7 ;  /* 0x000000ffff837224 */ /* 0x000fe200078e0007 */
        /* <DEDUP_REMOVED lines=18> */
.L_x_9826:
[----:B------:R-:W-:Y:S01]  /*544e0*/  ISETP.NE.AND P2, PT, R21, 0x1, PT ;  /* 0x000000011500780c */ /* 0x000fe20003f45270 */
[----:B------:R-:W-:Y:S01]  /*544f0*/  BSSY.RECONVERGENT B1, `(.L_x_9908) ;  /* 0x000005a000017945 */ /* 0x000fe20003800200 */
[----:B------:R-:W-:Y:S02]  /*54500*/  HFMA2 R30, -RZ, RZ, 0, 1.1920928955078125e-07 ;  /* 0x00000002ff1e7431 */ /* 0x000fe400000001ff */
[----:B0-----:R-:W-:Y:S01]  /*54510*/  IMAD.MOV.U32 R28, RZ, RZ, R18 ;  /* 0x000000ffff1c7224 */ /* 0x001fe200078e0012 */
        /* <DEDUP_REMOVED lines=12> */
.L_x_9910:
        /* <DEDUP_REMOVED lines=13> */
.L_x_9912:
[----:B------:R-:W-:Y:S05]  /*546b0*/  BSYNC.RECONVERGENT B2 ;  /* 0x0000000000027941 */ /* 0x000fea0003800200 */
.L_x_9911:
        /* <DEDUP_REMOVED lines=56> */
[----:B------:R-:W-:-:S05]  /*54a40*/  VIADD R18, R53, 0x96a522ad ;  /* 0x96a522ad35127836 */ /* 0x000fca0000000000 */
[----:B------:R-:W-:Y:S02]  /*54a50*/  LOP3.LUT R23, R18, R164, R29, 0x96, !PT ;  /* 0x000000a412177212 */ /* 0x000fe400078e961d */
[----:B------:R-:W-:Y:S01]  /*54a60*/  MOV R18, R162 ;  /* 0x000000a200127202 */ /* 0x000fe20000000f00 */
[----:B------:R-:W-:Y:S01]  /*54a70*/  IMAD.MOV.U32 R162, RZ, RZ, R28 ;  /* 0x000000ffffa27224 */ /* 0x000fe200078e001c */
[----:B------:R-:W-:-:S07]  /*54a80*/  MOV R28, R131 ;  /* 0x00000083001c7202 */ /* 0x000fce0000000f00 */
.L_x_9909:
[----:B------:R-:W-:Y:S05]  /*54a90*/  BSYNC.RECONVERGENT B1 ;  /* 0x0000000000017941 */ /* 0x000fea0003800200 */
.L_x_9908:
        /* <DEDUP_REMOVED lines=11> */
[----:B-1----:R-:W-:Y:S02]  /*54b50*/  FSETP.GTU.FTZ.AND P2, PT, R21, R171, PT ;  /* 0x000000ab1500720b */ /* 0x002fe40003f5c000 */
        /* <DEDUP_REMOVED lines=17> */
.L_x_9915:
        /* <DEDUP_REMOVED lines=13> */
.L_x_9917:
[----:B------:R-:W-:Y:S05]  /*54d40*/  BSYNC.RECONVERGENT B2 ;  /* 0x0000000000027941 */ /* 0x000fea0003800200 */
.L_x_9916:
        /* <DEDUP_REMOVED lines=61> */
.L_x_9914:
[----:B------:R-:W-:Y:S05]  /*55120*/  BSYNC.RECONVERGENT B1 ;  /* 0x0000000000017941 */ /* 0x000fea0003800200 */
.L_x_9913:
        /* <DEDUP_REMOVED lines=26> */
.L_x_9920:
        /* <DEDUP_REMOVED lines=13> */
.L_x_9922:
[----:B------:R-:W-:Y:S05]  /*553a0*/  BSYNC.RECONVERGENT B2 ;  /* 0x0000000000027941 */ /* 0x000fea0003800200 */
.L_x_9921:
        /* <DEDUP_REMOVED lines=61> */
.L_x_9919:
[----:B------:R-:W-:Y:S05]  /*55780*/  BSYNC.RECONVERGENT B1 ;  /* 0x0000000000017941 */ /* 0x000fea0003800200 */
.L_x_9918:
        /* <DEDUP_REMOVED lines=26> */
.L_x_9925:
        /* <DEDUP_REMOVED lines=13> */
.L_x_9927:
[----:B------:R-:W-:Y:S05]  /*55a00*/  BSYNC.RECONVERGENT B2 ;  /* 0x0000000000027941 */ /* 0x000fea0003800200 */
.L_x_9926:
        /* <DEDUP_REMOVED lines=61> */
.L_x_9924:
[----:B------:R-:W-:Y:S05]  /*55de0*/  BSYNC.RECONVERGENT B1 ;  /* 0x0000000000017941 */ /* 0x000fea0003800200 */
.L_x_9923:
        /* <DEDUP_REMOVED lines=26> */
.L_x_9930:
        /* <DEDUP_REMOVED lines=13> */
.L_x_9932:
[----:B------:R-:W-:Y:S05]  /*56060*/  BSYNC.RECONVERGENT B2 ;  /* 0x0000000000027941 */ /* 0x000fea0003800200 */
.L_x_9931:
        /* <DEDUP_REMOVED lines=61> */
.L_x_9929:
[----:B------:R-:W-:Y:S05]  /*56440*/  BSYNC.RECONVERGENT B1 ;  /* 0x0000000000017941 */ /* 0x000fea0003800200 */
.L_x_9928:
        /* <DEDUP_REMOVED lines=24> */
.L_x_9935:
        /* <DEDUP_REMOVED lines=13> */
.L_x_9937:
[----:B------:R-:W-:Y:S05]  /*566a0*/  BSYNC.RECONVERGENT B2 ;  /* 0x0000000000027941 */ /* 0x000fea0003800200 */
.L_x_9936:
        /* <DEDUP_REMOVED lines=61> */
.L_x_9934:
[----:B------:R-:W-:Y:S05]  /*56a80*/  BSYNC.RECONVERGENT B1 ;  /* 0x0000000000017941 */ /* 0x000fea0003800200 */
.L_x_9933:
        /* <DEDUP_REMOVED lines=24> */
.L_x_9940:
        /* <DEDUP_REMOVED lines=13> */
.L_x_9942:
[----:B------:R-:W-:Y:S05]  /*56ce0*/  BSYNC.RECONVERGENT B2 ;  /* 0x0000000000027941 */ /* 0x000fea0003800200 */
.L_x_9941:
        /* <DEDUP_REMOVED lines=61> */
.L_x_9939:
[----:B------:R-:W-:Y:S05]  /*570c0*/  BSYNC.RECONVERGENT B1 ;  /* 0x0000000000017941 */ /* 0x000fea0003800200 */
.L_x_9938:
        /* <DEDUP_REMOVED lines=24> */
.L_x_9945:
        /* <DEDUP_REMOVED lines=13> */
.L_x_9947:
[----:B------:R-:W-:Y:S05]  /*57320*/  BSYNC.RECONVERGENT B2 ;  /* 0x0000000000027941 */ /* 0x000fea0003800200 */
.L_x_9946:
        /* <DEDUP_REMOVED lines=61> */
.L_x_9944:
[----:B------:R-:W-:Y:S05]  /*57700*/  BSYNC.RECONVERGENT B1 ;  /* 0x0000000000017941 */ /* 0x000fea0003800200 */
.L_x_9943:
        /* <DEDUP_REMOVED lines=8> */
[----:B------:R-:W-:-:S05]  /*57790*/  @P1 PRMT R130, R59, 0x7632, R130 ;  /* 0x000076323b821816 */ /* 0x000fca0000000082 */
[----:B------:R-:W-:Y:S01]  /*577a0*/  @P1 IMAD.U32 R164, R130, 0x10000, RZ ;  /* 0x0001000082a41824 */ /* 0x000fe200078e00ff */
[----:B------:R-:W-:Y:S02]  /*577b0*/  FSEL R130, R131, RZ, !P5 ;  /* 0x000000ff83827208 */ /* 0x000fe40006800000 */
[----:B------:R-:W-:Y:S02]  /*577c0*/  PLOP3.LUT P5, PT, P5, PT, PT, 0x8, 0x80 ;  /* 0x000000000080781c */ /* 0x000fe40002fae170 */
[----:B------:R-:W-:Y:S01]  /*577d0*/  MOV R131, R162 ;  /* 0x000000a200837202 */ /* 0x000fe20000000f00 */
[----:B------:R-:W-:-:S05]  /*577e0*/  @P1 FADD.FTZ R130, R164, R130 ;  /* 0x00000082a4821221 */ /* 0x000fca0000010000 */
[----:B------:R-:W-:-:S04]  /*577f0*/  F2FP.BF16.F32.PACK_AB R164, RZ, R130 ;  /* 0x00000082ffa4723e */ /* 0x000fc800000010ff */
[----:B------:R-:W-:-:S07]  /*57800*/  PRMT R99, R99, 0x5410, R164 ;  /* 0x0000541063637816 */ /* 0x000fce00000000a4 */
.L_x_9907:
        /* <DEDUP_REMOVED lines=23> */
[----:B--2---:R-:W-:Y:S01]  /*57980*/  IMAD.U32 R96, R8, 0x10000, RZ ;  /* 0x0001000008607824 */ /* 0x004fe200078e00ff */
        /* <DEDUP_REMOVED lines=19> */
.L_x_9825:
[----:B------:R-:W-:Y:S05]  /*57ac0*/  BSYNC.RECONVERGENT B0 ;  /* 0x0000000000007941 */ /* 0x000fea0003800200 */
.L_x_9824:
[----:B012-4-:R-:W-:Y:S01]  /*57ad0*/  FADD.FTZ R96, RZ, R15 ;  /* 0x0000000fff607221 */ /* 0x017fe20000010000 */
        /* <DEDUP_REMOVED lines=234> */
.L_x_9977:
        /* <DEDUP_REMOVED lines=18> */
[----:B------:R-:W4:Y:S04]  /*58aa0*/  LDL R169, [R1+0x1d4] ;  /* 0x0001d40001a97983 */ /* 0x000f280000100800 */
[----:B------:R-:W5:Y:S04]  /*58ab0*/  LDL R168, [R1+0x1d8] ;  /* 0x0001d80001a87983 */ /* 0x000f680000100800 */
[----:B------:R-:W3:Y:S01]  /*58ac0*/  LDL R161, [R1+0x1dc] ;  /* 0x0001dc0001a17983 */ /* 0x000ee20000100800 */
[----:B-1----:R-:W-:-:S03]  /*58ad0*/  FADD.FTZ R96, R15, -R163 ;  /* 0x800000a30f607221 */ /* 0x002fc60000010000 */
[----:B------:R-:W3:Y:S01]  /*58ae0*/  LDL R171, [R1+0x1c0] ;  /* 0x0001c00001ab7983 */ /* 0x000ee20000100800 */
[----:B------:R-:W-:Y:S01]  /*58af0*/  FMUL.FTZ R166, R162, R96 ;  /* 0x00000060a2a67220 */ /* 0x000fe20000410000 */
[--C-:B------:R-:W-:Y:S02]  /*58b00*/  FADD.FTZ R96, R45, -R163.reuse ;  /* 0x800000a32d607221 */ /* 0x100fe40000010000 */
[----:B------:R-:W3:Y:S01]  /*58b10*/  LDL R170, [R1+0x1c4] ;  /* 0x0001c40001aa7983 */ /* 0x000ee20000100800 */
[--C-:B------:R-:W-:Y:S01]  /*58b20*/  FADD.FTZ R98, R44, -R163.reuse ;  /* 0x800000a32c627221 */ /* 0x100fe20000010000 */
[C---:B------:R-:W-:Y:S01]  /*58b30*/  FMUL.FTZ R164, R162.reuse, R96 ;  /* 0x00000060a2a47220 */ /* 0x040fe20000410000 */
[----:B------:R-:W-:Y:S01]  /*58b40*/  FADD.FTZ R97, R43, -R163 ;  /* 0x800000a32b617221 */ /* 0x000fe20000010000 */
[----:B------:R-:W3:Y:S01]  /*58b50*/  LDL R209, [R1+0x1c8] ;  /* 0x0001c80001d17983 */ /* 0x000ee20000100800 */
[C---:B------:R-:W-:Y:S02]  /*58b60*/  FMUL.FTZ R165, R162.reuse, R98 ;  /* 0x00000062a2a57220 */ /* 0x040fe40000410000 */
[----:B------:R-:W-:Y:S01]  /*58b70*/  FMUL.FTZ R167, R162, R97 ;  /* 0x00000061a2a77220 */ /* 0x000fe20000410000 */
[----:B------:R-:W3:Y:S04]  /*58b80*/  LDL R252, [R1+0x1bc] ;  /* 0x0001bc0001fc7983 */ /* 0x000ee80000100800 */
[----:B------:R-:W3:Y:S01]  /*58b90*/  LDL R210, [R1+0x1b4] ;  /* 0x0001b40001d27983 */ /* 0x000ee20000100800 */
[----:B--2---:R-:W-:-:S03]  /*58ba0*/  FFMA.FTZ R96, R166, R208, R156 ;  /* 0x000000d0a6607223 */ /* 0x004fc6000001009c */
[----:B------:R-:W2:Y:S01]  /*58bb0*/  LDL R208, [R1+0x1cc] ;  /* 0x0001cc0001d07983 */ /* 0x000ea20000100800 */
[----:B----4-:R-:W-:Y:S01]  /*58bc0*/  FFMA.FTZ R99, R165, R169, R157 ;  /* 0x000000a9a5637223 */ /* 0x010fe2000001009d */
[----:B-----5:R-:W-:Y:S01]  /*58bd0*/  FFMA.FTZ R97, R167, R168, R158 ;  /* 0x000000a8a7617223 */ /* 0x020fe2000001009e */
[----:B---3--:R-:W-:-:S03]  /*58be0*/  FFMA.FTZ R98, R164, R161, R159 ;  /* 0x000000a1a4627223 */ /* 0x008fc6000001009f */
[----:B------:R-:W-:Y:S01]  /*58bf0*/  F2FP.BF16.F32.PACK_AB R96, R99, R96 ;  /* 0x000000606360723e */ /* 0x000fe200000010ff */
[--C-:B------:R-:W-:Y:S01]  /*58c00*/  FADD.FTZ R99, R46, -R163.reuse ;  /* 0x800000a32e637221 */ /* 0x100fe20000010000 */
[----:B------:R-:W-:Y:S01]  /*58c10*/  F2FP.BF16.F32.PACK_AB R97, R98, R97 ;  /* 0x000000616261723e */ /* 0x000fe200000010ff */
[--C-:B------:R-:W-:Y:S02]  /*58c20*/  FADD.FTZ R98, R107, -R163.reuse ;  /* 0x800000a36b627221 */ /* 0x100fe40000010000 */
[----:B------:R-:W-:Y:S01]  /*58c30*/  FMUL.FTZ R168, R162, R99 ;  /* 0x00000063a2a87220 */ /* 0x000fe20000410000 */
[--C-:B------:R-:W-:Y:S01]  /*58c40*/  FADD.FTZ R161, R108, -R163.reuse ;  /* 0x800000a36ca17221 */ /* 0x100fe20000010000 */
[----:B------:R-:W-:Y:S01]  /*58c50*/  FMUL.FTZ R169, R162, R98 ;  /* 0x00000062a2a97220 */ /* 0x000fe20000410000 */
[----:B0-----:R-:W-:Y:S01]  /*58c60*/  FADD.FTZ R160, R123, -R163 ;  /* 0x800000a37ba07221 */ /* 0x001fe20000010000 */
[----:B------:R-:W-:Y:S02]  /*58c70*/  FFMA.FTZ R98, R168, R171, R172 ;  /* 0x000000aba8627223 */ /* 0x000fe400000100ac */
[----:B------:R-:W-:Y:S01]  /*58c80*/  FFMA.FTZ R99, R169, R170, R173 ;  /* 0x000000aaa9637223 */ /* 0x000fe200000100ad */
[C---:B------:R-:W-:Y:S01]  /*58c90*/  FMUL.FTZ R170, R162.reuse, R161 ;  /* 0x000000a1a2aa7220 */ /* 0x040fe20000410000 */
[----:B------:R-:W-:-:S03]  /*58ca0*/  FMUL.FTZ R171, R162, R160 ;  /* 0x000000a0a2ab7220 */ /* 0x000fc60000410000 */
[----:B------:R-:W-:Y:S01]  /*58cb0*/  F2FP.BF16.F32.PACK_AB R98, R99, R98 ;  /* 0x000000626362723e */ /* 0x000fe200000010ff */
[----:B------:R-:W-:Y:S01]  /*58cc0*/  FFMA.FTZ R99, R170, R209, R174 ;  /* 0x000000d1aa637223 */ /* 0x000fe200000100ae */
[----:B--2---:R-:W-:Y:S02]  /*58cd0*/  FFMA.FTZ R160, R171, R208, R175 ;  /* 0x000000d0aba07223 */ /* 0x004fe400000100af */
[----:B------:R-:W0:Y:S03]  /*58ce0*/  LDC.64 R208, c[0x0][0x430] ;  /* 0x00010c00ffd07b82 */ /* 0x000e260000000a00 */
[----:B------:R-:W-:-:S05]  /*58cf0*/  F2FP.BF16.F32.PACK_AB R99, R160, R99 ;  /* 0x00000063a063723e */ /* 0x000fca00000010ff */
[----:B------:R-:W1:Y:S02]  /*58d00*/  LDC.64 R160, c[0x0][0x428] ;  /* 0x00010a00ffa07b82 */ /* 0x000e640000000a00 */
[----:B-1----:R-:W-:-:S05]  /*58d10*/  IMAD.WIDE.U32 R160, R16, 0x10, R160 ;  /* 0x0000001010a07825 */ /* 0x002fca00078e00a0 */
[----:B------:R1:W-:Y:S04]  /*58d20*/  STG.E.128 desc[UR6][R160.64], R96 ;  /* 0x00000060a0007986 */ /* 0x0003e8000c101d06 */
[----:B-1----:R-:W2:Y:S04]  /*58d30*/  LDL R99, [R1+0x1a8] ;  /* 0x0001a80001637983 */ /* 0x002ea80000100800 */
[----:B------:R-:W3:Y:S04]  /*58d40*/  LDL R96, [R1+0x1ac] ;  /* 0x0001ac0001607983 */ /* 0x000ee80000100800 */
[----:B------:R-:W4:Y:S04]  /*58d50*/  LDL R97, [R1+0x1b0] ;  /* 0x0001b00001617983 */ /* 0x000f280000100800 */
[----:B------:R-:W5:Y:S04]  /*58d60*/  LDL R98, [R1+0x1b8] ;  /* 0x0001b80001627983 */ /* 0x000f680000100800 */
[----:B------:R-:W5:Y:S04]  /*58d70*/  LDL R160, [R1+0x1a0] ;  /* 0x0001a00001a07983 */ /* 0x000f680000100800 */
[----:B------:R-:W5:Y:S01]  /*58d80*/  LDL R161, [R1+0x1a4] ;  /* 0x0001a40001a17983 */ /* 0x000f620000100800 */
[----:B------:R-:W-:Y:S01]  /*58d90*/  FFMA.FTZ R165, R165, R210, R65 ;  /* 0x000000d2a5a57223 */ /* 0x000fe20000010041 */
[----:B--2---:R-:W-:Y:S01]  /*58da0*/  FFMA.FTZ R99, R170, R99, R70 ;  /* 0x00000063aa637223 */ /* 0x004fe20000010046 */
[----:B---3--:R-:W-:-:S05]  /*58db0*/  FFMA.FTZ R96, R171, R96, R71 ;  /* 0x00000060ab607223 */ /* 0x008fca0000010047 */
[----:B------:R-:W-:Y:S01]  /*58dc0*/  F2FP.BF16.F32.PACK_AB R99, R96, R99 ;  /* 0x000000636063723e */ /* 0x000fe200000010ff */
[----:B----4-:R-:W-:Y:S01]  /*58dd0*/  FFMA.FTZ R96, R166, R97, R64 ;  /* 0x00000061a6607223 */ /* 0x010fe20000010040 */
[----:B-----5:R-:W-:Y:S01]  /*58de0*/  FFMA.FTZ R97, R167, R98, R66 ;  /* 0x00000062a7617223 */ /* 0x020fe20000010042 */
[----:B------:R-:W-:Y:S01]  /*58df0*/  FFMA.FTZ R98, R168, R160, R68 ;  /* 0x000000a0a8627223 */ /* 0x000fe20000010044 */
[----:B------:R-:W-:Y:S01]  /*58e00*/  FFMA.FTZ R160, R169, R161, R69 ;  /* 0x000000a1a9a07223 */ /* 0x000fe20000010045 */
[----:B------:R-:W-:Y:S01]  /*58e10*/  FFMA.FTZ R161, R164, R252, R67 ;  /* 0x000000fca4a17223 */ /* 0x000fe20000010043 */
[----:B------:R-:W-:-:S03]  /*58e20*/  F2FP.BF16.F32.PACK_AB R96, R165, R96 ;  /* 0x00000060a560723e */ /* 0x000fc600000010ff */
[----:B------:R-:W-:Y:S02]  /*58e30*/  F2FP.BF16.F32.PACK_AB R98, R160, R98 ;  /* 0x00000062a062723e */ /* 0x000fe400000010ff */
[----:B------:R-:W-:Y:S01]  /*58e40*/  F2FP.BF16.F32.PACK_AB R97, R161, R97 ;  /* 0x00000061a161723e */ /* 0x000fe200000010ff */
[----:B0-----:R-:W-:-:S05]  /*58e50*/  IMAD.WIDE.U32 R160, R16, 0x10, R208 ;  /* 0x0000001010a07825 */ /* 0x001fca00078e00d0 */
[----:B------:R2:W-:Y:S01]  /*58e60*/  STG.E.128 desc[UR6][R160.64], R96 ;  /* 0x00000060a0007986 */ /* 0x0005e2000c101d06 */
[----:B------:R-:W-:-:S07]  /*58e70*/  IADD3 R16, PT, PT, R16, 0x20, RZ ;  /* 0x0000002010107810 */ /* 0x000fce0007ffe0ff */
.L_x_9950:
[----:B------:R-:W-:Y:S05]  /*58e80*/  BSYNC.RECONVERGENT B0 ;  /* 0x0000000000007941 */ /* 0x000fea0003800200 */
.L_x_9949:
[----:B------:R-:W-:Y:S01]  /*58e90*/  LOP3.LUT P0, RZ, R25, 0x1000, RZ, 0xc0, !PT ;  /* 0x0000100019ff7812 */ /* 0x000fe2000780c0ff */
[----:B------:R-:W-:-:S12]  /*58ea0*/  BSSY.RECONVERGENT B0, `(.L_x_9951) ;  /* 0x0000041000007945 */ /* 0x000fd80003800200 */
[----:B------:R-:W-:Y:S05]  /*58eb0*/  @!P0 BRA `(.L_x_9952) ;  /* 0x0000000000fc8947 */ /* 0x000fea0003800000 */
[----:B------:R-:W4:Y:S04]  /*58ec0*/  LDL R168, [R1+0x190] ;  /* 0x0001900001a87983 */ /* 0x000f280000100800 */
[----:B--2---:R-:W2:Y:S04]  /*58ed0*/  LDL R99, [R1+0x194] ;  /* 0x0001940001637983 */ /* 0x004ea80000100800 */
[----:B------:R-:W5:Y:S04]  /*58ee0*/  LDL R161, [R1+0x198] ;  /* 0x0001980001a17983 */ /* 0x000f680000100800 */
[----:B0-----:R-:W3:Y:S04]  /*58ef0*/  LDL R160, [R1+0x19c] ;  /* 0x00019c0001a07983 */ /* 0x001ee80000100800 */
[----:B------:R-:W3:Y:S04]  /*58f00*/  LDL R171, [R1+0x180] ;  /* 0x0001800001ab7983 */ /* 0x000ee80000100800 */
[----:B------:R-:W3:Y:S01]  /*58f10*/  LDL R170, [R1+0x184] ;  /* 0x0001840001aa7983 */ /* 0x000ee20000100800 */
[--C-:B-1----:R-:W-:Y:S01]  /*58f20*/  FADD.FTZ R96, R6, -R163.reuse ;  /* 0x800000a306607221 */ /* 0x102fe20000010000 */
[--C-:B------:R-:W-:Y:S01]  /*58f30*/  FADD.FTZ R98, R42, -R163.reuse ;  /* 0x800000a32a627221 */ /* 0x100fe20000010000 */
[--C-:B------:R-:W-:Y:S01]  /*58f40*/  FADD.FTZ R97, R41, -R163.reuse ;  /* 0x800000a329617221 */ /* 0x100fe20000010000 */
[----:B------:R-:W3:Y:S01]  /*58f50*/  LDL R209, [R1+0x188] ;  /* 0x0001880001d17983 */ /* 0x000ee20000100800 */
[C---:B------:R-:W-:Y:S01]  /*58f60*/  FMUL.FTZ R166, R162.reuse, R96 ;  /* 0x00000060a2a67220 */ /* 0x040fe20000410000 */
[----:B------:R-:W-:Y:S01]  /*58f70*/  FADD.FTZ R96, R47, -R163 ;  /* 0x800000a32f607221 */ /* 0x000fe20000010000 */
[C---:B------:R-:W-:Y:S01]  /*58f80*/  FMUL.FTZ R165, R162.reuse, R98 ;  /* 0x00000062a2a57220 */ /* 0x040fe20000410000 */
[----:B------:R-:W3:Y:S01]  /*58f90*/  LDL R208, [R1+0x18c] ;  /* 0x00018c0001d07983 */ /* 0x000ee20000100800 */
[C---:B------:R-:W-:Y:S01]  /*58fa0*/  FMUL.FTZ R167, R162.reuse, R97 ;  /* 0x00000061a2a77220 */ /* 0x040fe20000410000 */
[----:B------:R-:W-:-:S02]  /*58fb0*/  FMUL.FTZ R164, R162, R96 ;  /* 0x00000060a2a47220 */ /* 0x000fc40000410000 */
[----:B------:R-:W3:Y:S04]  /*58fc0*/  LDL R252, [R1+0x17c] ;  /* 0x00017c0001fc7983 */ /* 0x000ee80000100800 */
[----:B------:R-:W3:Y:S01]  /*58fd0*/  LDL R210, [R1+0x174] ;  /* 0x0001740001d27983 */ /* 0x000ee20000100800 */
[----:B----4-:R-:W-:Y:S01]  /*58fe0*/  FFMA.FTZ R96, R166, R168, R176 ;  /* 0x000000a8a6607223 */ /* 0x010fe200000100b0 */
[----:B--2---:R-:W-:Y:S01]  /*58ff0*/  FFMA.FTZ R99, R165, R99, R177 ;  /* 0x00000063a5637223 */ /* 0x004fe200000100b1 */
        /* <DEDUP_REMOVED lines=9> */
[----:B------:R-:W-:Y:S01]  /*59090*/  FADD.FTZ R160, R124, -R163 ;  /* 0x800000a37ca07221 */ /* 0x000fe20000010000 */
[----:B------:R-:W-:Y:S02]  /*590a0*/  FFMA.FTZ R98, R168, R171, R180 ;  /* 0x000000aba8627223 */ /* 0x000fe400000100b4 */
[----:B------:R-:W-:Y:S01]  /*590b0*/  FFMA.FTZ R99, R169, R170, R181 ;  /* 0x000000aaa9637223 */ /* 0x000fe200000100b5 */
[C---:B------:R-:W-:Y:S01]  /*590c0*/  FMUL.FTZ R170, R162.reuse, R161 ;  /* 0x000000a1a2aa7220 */ /* 0x040fe20000410000 */
[----:B------:R-:W-:-:S03]  /*590d0*/  FMUL.FTZ R171, R162, R160 ;  /* 0x000000a0a2ab7220 */ /* 0x000fc60000410000 */
[----:B------:R-:W-:Y:S01]  /*590e0*/  F2FP.BF16.F32.PACK_AB R98, R99, R98 ;  /* 0x000000626362723e */ /* 0x000fe200000010ff */
[----:B------:R-:W-:Y:S01]  /*590f0*/  FFMA.FTZ R99, R170, R209, R182 ;  /* 0x000000d1aa637223 */ /* 0x000fe200000100b6 */
[----:B------:R-:W-:Y:S02]  /*59100*/  FFMA.FTZ R160, R171, R208, R183 ;  /* 0x000000d0aba07223 */ /* 0x000fe400000100b7 */
        /* <DEDUP_REMOVED lines=25> */
[----:B------:R-:W-:-:S07]  /*592a0*/  VIADD R16, R16, 0x20 ;  /* 0x0000002010107836 */ /* 0x000fce0000000000 */
.L_x_9952:
[----:B------:R-:W-:Y:S05]  /*592b0*/  BSYNC.RECONVERGENT B0 ;  /* 0x0000000000007941 */ /* 0x000fea0003800200 */
.L_x_9951:
[----:B------:R-:W-:Y:S01]  /*592c0*/  LOP3.LUT P0, RZ, R25, 0x800, RZ, 0xc0, !PT ;  /* 0x0000080019ff7812 */ /* 0x000fe2000780c0ff */
[----:B------:R-:W-:-:S12]  /*592d0*/  BSSY.RECONVERGENT B0, `(.L_x_9953) ;  /* 0x0000041000007945 */ /* 0x000fd80003800200 */
[----:B------:R-:W-:Y:S05]  /*592e0*/  @!P0 BRA `(.L_x_9954) ;  /* 0x0000000000fc8947 */ /* 0x000fea0003800000 */
[----:B------:R-:W5:Y:S04]  /*592f0*/  LDL R168, [R1+0x150] ;  /* 0x0001500001a87983 */ /* 0x000f680000100800 */
[----:B--2-4-:R-:W2:Y:S04]  /*59300*/  LDL R99, [R1+0x154] ;  /* 0x0001540001637983 */ /* 0x014ea80000100800 */
[----:B------:R-:W4:Y:S04]  /*59310*/  LDL R161, [R1+0x158] ;  /* 0x0001580001a17983 */ /* 0x000f280000100800 */
        /* <DEDUP_REMOVED lines=15> */
[----:B-----5:R-:W-:Y:S01]  /*59410*/  FFMA.FTZ R96, R166, R168, R184 ;  /* 0x000000a8a6607223 */ /* 0x020fe200000100b8 */
[----:B--2---:R-:W-:Y:S01]  /*59420*/  FFMA.FTZ R99, R165, R99, R185 ;  /* 0x00000063a5637223 */ /* 0x004fe200000100b9 */
[----:B----4-:R-:W-:Y:S01]  /*59430*/  FFMA.FTZ R97, R167, R161, R186 ;  /* 0x000000a1a7617223 */ /* 0x010fe200000100ba */
        /* <DEDUP_REMOVED lines=42> */
.L_x_9954:
[----:B------:R-:W-:Y:S05]  /*596e0*/  BSYNC.RECONVERGENT B0 ;  /* 0x0000000000007941 */ /* 0x000fea0003800200 */
.L_x_9953:
[----:B------:R-:W-:Y:S01]  /*596f0*/  LOP3.LUT P0, RZ, R25, 0x200, RZ, 0xc0, !PT ;  /* 0x0000020019ff7812 */ /* 0x000fe2000780c0ff */
[----:B------:R-:W-:-:S12]  /*59700*/  BSSY.RECONVERGENT B0, `(.L_x_9955) ;  /* 0x0000041000007945 */ /* 0x000fd80003800200 */
[----:B------:R-:W-:Y:S05]  /*59710*/  @!P0 BRA `(.L_x_9956) ;  /* 0x0000000000fc8947 */ /* 0x000fea0003800000 */
[----:B------:R-:W5:Y:S04]  /*59720*/  LDL R168, [R1+0x110] ;  /* 0x0001100001a87983 */ /* 0x000f680000100800 */
[----:B0-2-4-:R-:W2:Y:S04]  /*59730*/  LDL R99, [R1+0x114] ;  /* 0x0001140001637983 */ /* 0x015ea80000100800 */
[----:B------:R-:W4:Y:S04]  /*59740*/  LDL R161, [R1+0x118] ;  /* 0x0001180001a17983 */ /* 0x000f280000100800 */
[----:B------:R-:W3:Y:S04]  /*59750*/  LDL R160, [R1+0x11c] ;  /* 0x00011c0001a07983 */ /* 0x000ee80000100800 */
        /* <DEDUP_REMOVED lines=59> */
.L_x_9956:
[----:B------:R-:W-:Y:S05]  /*59b10*/  BSYNC.RECONVERGENT B0 ;  /* 0x0000000000007941 */ /* 0x000fea0003800200 */
.L_x_9955:
        /* <DEDUP_REMOVED lines=66> */
.L_x_9958:
[----:B------:R-:W-:Y:S05]  /*59f40*/  BSYNC.RECONVERGENT B0 ;  /* 0x0000000000007941 */ /* 0x000fea0003800200 */
.L_x_9957:
        /* <DEDUP_REMOVED lines=66> */
.L_x_9960:
[----:B------:R-:W-:Y:S05]  /*5a370*/  BSYNC.RECONVERGENT B0 ;  /* 0x0000000000007941 */ /* 0x000fea0003800200 */
.L_x_9959:
        /* <DEDUP_REMOVED lines=66> */
.L_x_9962:
[----:B------:R-:W-:Y:S05]  /*5a7a0*/  BSYNC.RECONVERGENT B0 ;  /* 0x0000000000007941 */ /* 0x000fea0003800200 */
.L_x_9961:
[----:B------:R-:W-:Y:S01]  /*5a7b0*/  LOP3.LUT P0, RZ, R25, 0x20, RZ, 0xc0, !PT ;  /* 0x0000002019ff7812 */ /* 0x000fe2000780c0ff */
[----:B------:R-:W-:-:S12]  /*5a7c0*/  BSSY.RECONVERGENT B0, `(.L_x_9963) ;  /* 0x0000038000007945 */ /* 0x000fd80003800200 */
[----:B------:R-:W-:Y:S05]  /*5a7d0*/  @!P0 BRA `(.L_x_9964) ;  /* 0x0000000000d88947 */ /* 0x000fea0003800000 */
[--C-:B------:R-:W-:Y:S01]  /*5a7e0*/  FADD.FTZ R165, R28, -R163.reuse ;  /* 0x800000a31ca57221 */ /* 0x100fe20000010000 */
[--C-:B0-2-4-:R-:W-:Y:S01]  /*5a7f0*/  FADD.FTZ R161, R29, -R163.reuse ;  /* 0x800000a31da17221 */ /* 0x115fe20000010000 */
[--C-:B------:R-:W-:Y:S01]  /*5a800*/  FADD.FTZ R160, R105, -R163.reuse ;  /* 0x800000a369a07221 */ /* 0x100fe20000010000 */
[--C-:B------:R-:W-:Y:S01]  /*5a810*/  FADD.FTZ R164, R30, -R163.reuse ;  /* 0x800000a31ea47221 */ /* 0x100fe20000010000 */
[--C-:B------:R-:W-:Y:S01]  /*5a820*/  FADD.FTZ R99, R106, -R163.reuse ;  /* 0x800000a36a637221 */ /* 0x100fe20000010000 */
[--C-:B------:R-:W-:Y:S01]  /*5a830*/  FADD.FTZ R98, R121, -R163.reuse ;  /* 0x800000a379627221 */ /* 0x100fe20000010000 */
[--C-:B-1----:R-:W-:Y:S01]  /*5a840*/  FADD.FTZ R96, R122, -R163.reuse ;  /* 0x800000a37a607221 */ /* 0x102fe20000010000 */
[----:B------:R-:W-:Y:S01]  /*5a850*/  FADD.FTZ R97, R130, -R163 ;  /* 0x800000a382617221 */ /* 0x000fe20000010000 */
[C---:B------:R-:W-:Y:S01]  /*5a860*/  FMUL.FTZ R163, R162.reuse, R165 ;  /* 0x000000a5a2a37220 */ /* 0x040fe20000410000 */
[C---:B------:R-:W-:Y:S01]  /*5a870*/  FMUL.FTZ R165, R162.reuse, R161 ;  /* 0x000000a1a2a57220 */ /* 0x040fe20000410000 */
[C---:B------:R-:W-:Y:S01]  /*5a880*/  FMUL.FTZ R166, R162.reuse, R160 ;  /* 0x000000a0a2a67220 */ /* 0x040fe20000410000 */
[----:B------:R-:W2:Y:S04]  /*5a890*/  LDL R252, [R1+0x18] ;  /* 0x0000180001fc7983 */ /* 0x000ea80000100800 */
[----:B------:R-:W4:Y:S04]  /*5a8a0*/  LDL R210, [R1+0x1c] ;  /* 0x00001c0001d27983 */ /* 0x000f280000100800 */
[----:B------:R-:W5:Y:S04]  /*5a8b0*/  LDL R161, [R1+0x14] ;  /* 0x0000140001a17983 */ /* 0x000f680000100800 */
[----:B------:R-:W3:Y:S04]  /*5a8c0*/  LDL R160, [R1+0x10] ;  /* 0x0000100001a07983 */ /* 0x000ee80000100800 */
[----:B------:R-:W3:Y:S04]  /*5a8d0*/  LDL R209, [R1] ;  /* 0x0000000001d17983 */ /* 0x000ee80000100800 */
[----:B------:R-:W3:Y:S04]  /*5a8e0*/  LDL R208, [R1+0x4] ;  /* 0x0000040001d07983 */ /* 0x000ee80000100800 */
[----:B------:R-:W3:Y:S04]  /*5a8f0*/  LDL R171, [R1+0x8] ;  /* 0x0000080001ab7983 */ /* 0x000ee80000100800 */
[----:B------:R-:W3:Y:S01]  /*5a900*/  LDL R170, [R1+0xc] ;  /* 0x00000c0001aa7983 */ /* 0x000ee20000100800 */
[C---:B------:R-:W-:Y:S01]  /*5a910*/  FMUL.FTZ R164, R162.reuse, R164 ;  /* 0x000000a4a2a47220 */ /* 0x040fe20000410000 */
[C---:B------:R-:W-:Y:S01]  /*5a920*/  FMUL.FTZ R167, R162.reuse, R99 ;  /* 0x00000063a2a77220 */ /* 0x040fe20000410000 */
[C---:B------:R-:W-:Y:S01]  /*5a930*/  FMUL.FTZ R168, R162.reuse, R98 ;  /* 0x00000062a2a87220 */ /* 0x040fe20000410000 */
[C---:B------:R-:W-:Y:S01]  /*5a940*/  FMUL.FTZ R169, R162.reuse, R96 ;  /* 0x00000060a2a97220 */ /* 0x040fe20000410000 */
[----:B------:R-:W-:Y:S01]  /*5a950*/  FMUL.FTZ R162, R162, R97 ;  /* 0x00000061a2a27220 */ /* 0x000fe20000410000 */
[----:B--2---:R-:W-:Y:S01]  /*5a960*/  FFMA.FTZ R97, R165, R252, R238 ;  /* 0x000000fca5617223 */ /* 0x004fe200000100ee */
[----:B----4-:R-:W-:Y:S01]  /*5a970*/  FFMA.FTZ R98, R166, R210, R239 ;  /* 0x000000d2a6627223 */ /* 0x010fe200000100ef */
[----:B-----5:R-:W-:Y:S01]  /*5a980*/  FFMA.FTZ R99, R164, R161, R237 ;  /* 0x000000a1a4637223 */ /* 0x020fe200000100ed */
[----:B---3--:R-:W-:-:S03]  /*5a990*/  FFMA.FTZ R96, R163, R160, R236 ;  /* 0x000000a0a3607223 */ /* 0x008fc600000100ec */
[----:B------:R-:W-:Y:S01]  /*5a9a0*/  F2FP.BF16.F32.PACK_AB R97, R98, R97 ;  /* 0x000000616261723e */ /* 0x000fe200000010ff */
[----:B------:R-:W-:Y:S01]  /*5a9b0*/  FFMA.FTZ R98, R167, R209, R240 ;  /* 0x000000d1a7627223 */ /* 0x000fe200000100f0 */
[----:B------:R-:W-:Y:S01]  /*5a9c0*/  F2FP.BF16.F32.PACK_AB R96, R99, R96 ;  /* 0x000000606360723e */ /* 0x000fe200000010ff */
[----:B------:R-:W-:-:S05]  /*5a9d0*/  FFMA.FTZ R99, R168, R208, R241 ;  /* 0x000000d0a8637223 */ /* 0x000fca00000100f1 */
[----:B------:R-:W-:Y:S01]  /*5a9e0*/  F2FP.BF16.F32.PACK_AB R98, R99, R98 ;  /* 0x000000626362723e */ /* 0x000fe200000010ff */
[----:B------:R-:W-:Y:S01]  /*5a9f0*/  FFMA.FTZ R99, R169, R171, R242 ;  /* 0x000000aba9637223 */ /* 0x000fe200000100f2 */
[----:B------:R-:W-:Y:S02]  /*5aa00*/  FFMA.FTZ R160, R162, R170, R243 ;  /* 0x000000aaa2a07223 */ /* 0x000fe400000100f3 */
[----:B------:R-:W0:Y:S03]  /*5aa10*/  LDC.64 R170, c[0x0][0x430] ;  /* 0x00010c00ffaa7b82 */ /* 0x000e260000000a00 */
[----:B------:R-:W-:-:S05]  /*5aa20*/  F2FP.BF16.F32.PACK_AB R99, R160, R99 ;  /* 0x00000063a063723e */ /* 0x000fca00000010ff */
[----:B------:R-:W1:Y:S02]  /*5aa30*/  LDC.64 R160, c[0x0][0x428] ;  /* 0x00010a00ffa07b82 */ /* 0x000e640000000a00 */
[----:B-1----:R-:W-:-:S05]  /*5aa40*/  IMAD.WIDE.U32 R160, R16, 0x10, R160 ;  /* 0x0000001010a07825 */ /* 0x002fca00078e00a0 */
[----:B------:R1:W-:Y:S02]  /*5aa50*/  STG.E.128 desc[UR6][R160.64], R96 ;  /* 0x00000060a0007986 */ /* 0x0003e4000c101d06 */
[----:B-1----:R-:W-:Y:S01]  /*5aa60*/  FFMA.FTZ R99, R169, R246, R234 ;  /* 0x000000f6a9637223 */ /* 0x002fe200000100ea */
[----:B------:R-:W-:Y:S01]  /*5aa70*/  FFMA.FTZ R96, R162, R247, R235 ;  /* 0x000000f7a2607223 */ /* 0x000fe200000100eb */
[----:B------:R-:W-:Y:S01]  /*5aa80*/  FFMA.FTZ R97, R165, R250, R230 ;  /* 0x000000faa5617223 */ /* 0x000fe200000100e6 */
[----:B------:R-:W-:Y:S01]  /*5aa90*/  FFMA.FTZ R98, R167, R244, R232 ;  /* 0x000000f4a7627223 */ /* 0x000fe200000100e8 */
[----:B------:R-:W-:Y:S01]  /*5aaa0*/  FFMA.FTZ R160, R168, R245, R233 ;  /* 0x000000f5a8a07223 */ /* 0x000fe200000100e9 */
[----:B------:R-:W-:Y:S01]  /*5aab0*/  FFMA.FTZ R161, R166, R251, R231 ;  /* 0x000000fba6a17223 */ /* 0x000fe200000100e7 */
[----:B------:R-:W-:Y:S01]  /*5aac0*/  F2FP.BF16.F32.PACK_AB R99, R96, R99 ;  /* 0x000000636063723e */ /* 0x000fe200000010ff */
[----:B------:R-:W-:Y:S01]  /*5aad0*/  FFMA.FTZ R96, R163, R248, R228 ;  /* 0x000000f8a3607223 */ /* 0x000fe200000100e4 */
[----:B------:R-:W-:Y:S01]  /*5aae0*/  FFMA.FTZ R162, R164, R249, R229 ;  /* 0x000000f9a4a27223 */ /* 0x000fe200000100e5 */
[----:B------:R-:W-:-:S02]  /*5aaf0*/  F2FP.BF16.F32.PACK_AB R98, R160, R98 ;  /* 0x00000062a062723e */ /* 0x000fc400000010ff */
[----:B------:R-:W-:Y:S01]  /*5ab00*/  F2FP.BF16.F32.PACK_AB R97, R161, R97 ;  /* 0x00000061a161723e */ /* 0x000fe200000010ff */
[----:B0-----:R-:W-:Y:S01]  /*5ab10*/  IMAD.WIDE.U32 R160, R16, 0x10, R170 ;  /* 0x0000001010a07825 */ /* 0x001fe200078e00aa */
[----:B------:R-:W-:-:S05]  /*5ab20*/  F2FP.BF16.F32.PACK_AB R96, R162, R96 ;  /* 0x00000060a260723e */ /* 0x000fca00000010ff */
[----:B------:R0:W-:Y:S02]  /*5ab30*/  STG.E.128 desc[UR6][R160.64], R96 ;  /* 0x00000060a0007986 */ /* 0x0001e4000c101d06 */
.L_x_9964:
[----:B------:R-:W-:Y:S05]  /*5ab40*/  BSYNC.RECONVERGENT B0 ;  /* 0x0000000000007941 */ /* 0x000fea0003800200 */
.L_x_9963:
[----:B012-4-:R-:W0:Y:S02]  /*5ab50*/  LDC.64 R96, c[0x0][0x380] ;  /* 0x0000e000ff607b82 */ /* 0x017e240000000a00 */
[----:B0-----:R-:W-:-:S05]  /*5ab60*/  IMAD R20, R96, 0x4, R20 ;  /* 0x0000000460147824 */ /* 0x001fca00078e0214 */
[----:B------:R-:W-:-:S13]  /*5ab70*/  ISETP.GE.AND P0, PT, R20, R97, PT ;  /* 0x000000611400720c */ /* 0x000fda0003f06270 */
[----:B------:R-:W-:Y:S05]  /*5ab80*/  @!P0 BRA `(.L_x_9965) ;  /* 0xfffffaec00588947 */ /* 0x000fea000383ffff */
[----:B------:R-:W-:Y:S05]  /*5ab90*/  EXIT ;  /* 0x000000000000794d */ /* 0x000fea0003800000 */
.L_x_9948:
[----:B------:R-:W-:Y:S01]  /*5aba0*/  HFMA2 R97, -RZ, RZ, 0, 1.847743988037109375e-06 ;  /* 0x0000001fff617431 */ /* 0x000fe200000001ff */
[----:B------:R-:W-:Y:S01]  /*5abb0*/  BSSY B0, `(.L_x_9966) ;  /* 0x0000007000007945 */ /* 0x000fe20003800000 */
[----:B------:R-:W-:Y:S01]  /*5abc0*/  MOV R161, R99 ;  /* 0x0000006300a17202 */ /* 0x000fe20000000f00 */
[----:B------:R-:W-:Y:S02]  /*5abd0*/  IMAD.MOV.U32 R96, RZ, RZ, 0x1 ;  /* 0x00000001ff607424 */ /* 0x000fe400078e00ff */
[----:B------:R-:W-:-:S07]  /*5abe0*/  IMAD.MOV.U32 R98, RZ, RZ, -0x1 ;  /* 0xffffffffff627424 */ /* 0x000fce00078e00ff */
[----:B---3--:R-:W-:Y:S05]  /*5abf0*/  WARPSYNC.COLLECTIVE R98, `(.L_x_9967) ;  /* 0x0000000062087348 */ /* 0x008fea0003c00000 */
[----:B------:R0:W1:Y:S02]  /*5ac00*/  SHFL.BFLY P6, R96, R161, R96, R97 ;  /* 0x0c000060a1607389 */ /* 0x00006400000c0061 */
[----:B01-3--:R-:W-:Y:S05]  /*5ac10*/  ENDCOLLECTIVE ;  /* 0x000000000000791b */ /* 0x00bfea0003800000 */
.L_x_9967:
[----:B------:R-:W-:Y:S05]  /*5ac20*/  BSYNC B0 ;  /* 0x0000000000007941 */ /* 0x000fea0003800000 */
.L_x_9966:
[----:B------:R-:W-:Y:S01]  /*5ac30*/  FADD.FTZ R99, R99, R96 ;  /* 0x0000006063637221 */ /* 0x000fe20000010000 */
[----:B------:R-:W-:Y:S02]  /*5ac40*/  IMAD.MOV.U32 R96, RZ, RZ, 0x2 ;  /* 0x00000002ff607424 */ /* 0x000fe400078e00ff */
[----:B------:R-:W-:Y:S02]  /*5ac50*/  HFMA2 R97, -RZ, RZ, 0, 1.847743988037109375e-06 ;  /* 0x0000001fff617431 */ /* 0x000fe400000001ff */
[----:B------:R-:W-:Y:S01]  /*5ac60*/  IMAD.MOV.U32 R98, RZ, RZ, -0x1 ;  /* 0xffffffffff627424 */ /* 0x000fe200078e00ff */
[----:B------:R-:W0:Y:S01]  /*5ac70*/  LDC R162, c[0x0][0x400] ;  /* 0x00010000ffa27b82 */ /* 0x000e220000000800 */
[----:B------:R-:W-:-:S07]  /*5ac80*/  MOV R161, R99 ;  /* 0x0000006300a17202 */ /* 0x000fce0000000f00 */
[----:B0-----:R-:W-:Y:S05]  /*5ac90*/  WARPSYNC.COLLECTIVE R98, `(.L_x_9968) ;  /* 0x0000000062087348 */ /* 0x001fea0003c00000 */
[----:B------:R1:W2:Y:S02]  /*5aca0*/  SHFL.BFLY P6, R96, R161, R96, R97 ;  /* 0x0c000060a1607389 */ /* 0x0002a400000c0061 */
[----:B012---:R-:W-:Y:S05]  /*5acb0*/  ENDCOLLECTIVE ;  /* 0x000000000000791b */ /* 0x007fea0003800000 */
.L_x_9968:
[----:B------:R-:W-:Y:S01]  /*5acc0*/  FADD.FTZ R99, R99, R96 ;  /* 0x0000006063637221 */ /* 0x000fe20000010000 */
[----:B------:R-:W-:-:S04]  /*5acd0*/  IMAD.MOV.U32 R96, RZ, RZ, 0x4 ;  /* 0x00000004ff607424 */ /* 0x000fc800078e00ff */
[----:B------:R-:W-:-:S07]  /*5ace0*/  MOV R161, R99 ;  /* 0x0000006300a17202 */ /* 0x000fce0000000f00 */
[----:B------:R-:W-:Y:S05]  /*5acf0*/  WARPSYNC.COLLECTIVE R98, `(.L_x_9969) ;  /* 0x0000000062087348 */ /* 0x000fea0003c00000 */
[----:B------:R0:W1:Y:S02]  /*5ad00*/  SHFL.BFLY P6, R96, R161, R96, R97 ;  /* 0x0c000060a1607389 */ /* 0x00006400000c0061 */
[----:B01----:R-:W-:Y:S05]  /*5ad10*/  ENDCOLLECTIVE ;  /* 0x000000000000791b */ /* 0x003fea0003800000 */
.L_x_9969:
[----:B------:R-:W-:Y:S01]  /*5ad20*/  FADD.FTZ R99, R99, R96 ;  /* 0x0000006063637221 */ /* 0x000fe20000010000 */
[----:B------:R-:W-:-:S04]  /*5ad30*/  IMAD.MOV.U32 R96, RZ, RZ, 0x8 ;  /* 0x00000008ff607424 */ /* 0x000fc800078e00ff */
[----:B------:R-:W-:-:S07]  /*5ad40*/  MOV R161, R99 ;  /* 0x0000006300a17202 */ /* 0x000fce0000000f00 */
[----:B------:R-:W-:Y:S05]  /*5ad50*/  WARPSYNC.COLLECTIVE R98, `(.L_x_9970) ;  /* 0x0000000062087348 */ /* 0x000fea0003c00000 */
[----:B------:R0:W1:Y:S02]  /*5ad60*/  SHFL.BFLY P6, R96, R161, R96, R97 ;  /* 0x0c000060a1607389 */ /* 0x00006400000c0061 */
[----:B01----:R-:W-:Y:S05]  /*5ad70*/  ENDCOLLECTIVE ;  /* 0x000000000000791b */ /* 0x003fea0003800000 */
.L_x_9970:
[----:B------:R-:W-:Y:S01]  /*5ad80*/  FADD.FTZ R99, R99, R96 ;  /* 0x0000006063637221 */ /* 0x000fe20000010000 */
[----:B------:R-:W-:-:S04]  /*5ad90*/  IMAD.MOV.U32 R96, RZ, RZ, 0x10 ;  /* 0x00000010ff607424 */ /* 0x000fc800078e00ff */
[----:B------:R-:W-:-:S07]  /*5ada0*/  MOV R161, R99 ;  /* 0x0000006300a17202 */ /* 0x000fce0000000f00 */
[----:B------:R-:W-:Y:S05]  /*5adb0*/  WARPSYNC.COLLECTIVE R98, `(.L_x_9971) ;  /* 0x0000000062087348 */ /* 0x000fea0003c00000 */
[----:B------:R0:W1:Y:S02]  /*5adc0*/  SHFL.BFLY P6, R96, R161, R96, R97 ;  /* 0x0c000060a1607389 */ /* 0x00006400000c0061 */
[----:B01----:R-:W-:Y:S05]  /*5add0*/  ENDCOLLECTIVE ;  /* 0x000000000000791b */ /* 0x003fea0003800000 */
.L_x_9971:
        /* <DEDUP_REMOVED lines=133> */
[----:B------:R-:W-:Y:S02]  /*5b630*/  IMAD.MOV.U32 R96, RZ, RZ, 0x1 ;  /* 0x00000001ff607424 */ /* 0x000fe400078e00ff */
[----:B------:R-:W-:Y:S02]  /*5b640*/  HFMA2 R97, -RZ, RZ, 0, 1.847743988037109375e-06 ;  /* 0x0000001fff617431 */ /* 0x000fe400000001ff */
[----:B------:R-:W-:-:S07]  /*5b650*/  MOV R161, R160 ;  /* 0x000000a000a17202 */ /* 0x000fce0000000f00 */
[----:B------:R-:W-:Y:S05]  /*5b660*/  WARPSYNC.COLLECTIVE R98, `(.L_x_9972) ;  /* 0x0000000062087348 */ /* 0x000fea0003c00000 */
[----:B------:R0:W1:Y:S02]  /*5b670*/  SHFL.BFLY P6, R96, R161, R96, R97 ;  /* 0x0c000060a1607389 */ /* 0x00006400000c0061 */
[----:B01----:R-:W-:Y:S05]  /*5b680*/  ENDCOLLECTIVE ;  /* 0x000000000000791b */ /* 0x003fea0003800000 */
.L_x_9972:
[----:B------:R-:W-:Y:S01]  /*5b690*/  FADD.FTZ R160, R160, R96 ;  /* 0x00000060a0a07221 */ /* 0x000fe20000010000 */
[----:B------:R-:W-:-:S03]  /*5b6a0*/  MOV R96, 0x2 ;  /* 0x0000000200607802 */ /* 0x000fc60000000f00 */
[----:B------:R-:W-:-:S07]  /*5b6b0*/  IMAD.MOV.U32 R161, RZ, RZ, R160 ;  /* 0x000000ffffa17224 */ /* 0x000fce00078e00a0 */
[----:B------:R-:W-:Y:S05]  /*5b6c0*/  WARPSYNC.COLLECTIVE R98, `(.L_x_9973) ;  /* 0x0000000062087348 */ /* 0x000fea0003c00000 */
[----:B------:R0:W1:Y:S02]  /*5b6d0*/  SHFL.BFLY P6, R96, R161, R96, R97 ;  /* 0x0c000060a1607389 */ /* 0x00006400000c0061 */
[----:B01----:R-:W-:Y:S05]  /*5b6e0*/  ENDCOLLECTIVE ;  /* 0x000000000000791b */ /* 0x003fea0003800000 */
.L_x_9973:
[----:B------:R-:W-:Y:S01]  /*5b6f0*/  FADD.FTZ R160, R160, R96 ;  /* 0x00000060a0a07221 */ /* 0x000fe20000010000 */
[----:B------:R-:W-:-:S03]  /*5b700*/  HFMA2 R96, -RZ, RZ, 0, 2.384185791015625e-07 ;  /* 0x00000004ff607431 */ /* 0x000fc600000001ff */
[----:B------:R-:W-:-:S07]  /*5b710*/  IMAD.MOV.U32 R161, RZ, RZ, R160 ;  /* 0x000000ffffa17224 */ /* 0x000fce00078e00a0 */
[----:B------:R-:W-:Y:S05]  /*5b720*/  WARPSYNC.COLLECTIVE R98, `(.L_x_9974) ;  /* 0x0000000062087348 */ /* 0x000fea0003c00000 */
[----:B------:R0:W1:Y:S02]  /*5b730*/  SHFL.BFLY P6, R96, R161, R96, R97 ;  /* 0x0c000060a1607389 */ /* 0x00006400000c0061 */
[----:B01----:R-:W-:Y:S05]  /*5b740*/  ENDCOLLECTIVE ;  /* 0x000000000000791b */ /* 0x003fea0003800000 */
.L_x_9974:
[----:B------:R-:W-:Y:S01]  /*5b750*/  FADD.FTZ R160, R160, R96 ;  /* 0x00000060a0a07221 */ /* 0x000fe20000010000 */
[----:B------:R-:W-:-:S03]  /*5b760*/  MOV R96, 0x8 ;  /* 0x0000000800607802 */ /* 0x000fc60000000f00 */
[----:B------:R-:W-:-:S07]  /*5b770*/  IMAD.MOV.U32 R161, RZ, RZ, R160 ;  /* 0x000000ffffa17224 */ /* 0x000fce00078e00a0 */
[----:B------:R-:W-:Y:S05]  /*5b780*/  WARPSYNC.COLLECTIVE R98, `(.L_x_9975) ;  /* 0x0000000062087348 */ /* 0x000fea0003c00000 */
[----:B------:R0:W1:Y:S02]  /*5b790*/  SHFL.BFLY P6, R96, R161, R96, R97 ;  /* 0x0c000060a1607389 */ /* 0x00006400000c0061 */
[----:B01----:R-:W-:Y:S05]  /*5b7a0*/  ENDCOLLECTIVE ;  /* 0x000000000000791b */ /* 0x003fea0003800000 */
.L_x_9975:
[----:B------:R-:W-:Y:S01]  /*5b7b0*/  FADD.FTZ R160, R160, R96 ;  /* 0x00000060a0a07221 */ /* 0x000fe20000010000 */
[----:B------:R-:W-:-:S03]  /*5b7c0*/  HFMA2 R96, -RZ, RZ, 0, 9.5367431640625e-07 ;  /* 0x00000010ff607431 */ /* 0x000fc600000001ff */
[----:B------:R-:W-:-:S07]  /*5b7d0*/  IMAD.MOV.U32 R161, RZ, RZ, R160 ;  /* 0x000000ffffa17224 */ /* 0x000fce00078e00a0 */
[----:B------:R-:W-:Y:S05]  /*5b7e0*/  WARPSYNC.COLLECTIVE R98, `(.L_x_9976) ;  /* 0x0000000062087348 */ /* 0x000fea0003c00000 */
[----:B------:R0:W1:Y:S02]  /*5b7f0*/  SHFL.BFLY P6, R96, R161, R96, R97 ;  /* 0x0c000060a1607389 */ /* 0x00006400000c0061 */
[----:B01----:R-:W-:Y:S05]  /*5b800*/  ENDCOLLECTIVE ;  /* 0x000000000000791b */ /* 0x003fea0003800000 */
.L_x_9976:
[----:B------:R-:W-:Y:S05]  /*5b810*/  BRA `(.L_x_9977) ;  /* 0xffffffd000587947 */ /* 0x000fea000383ffff */
.L_x_9978:
        /* <DEDUP_REMOVED lines=14> */
.L_x_43872:


//--------------------- .text._ZN10layer_norm31ln_parallel_residual_fwd_kernelINS_13Kernel_traitsIf13__nv_bfloat16S2_S2_fjLj2048ELj1ELj4ELj1ELj16ENS_18Kernel_traits_baseILj2048EfS2_S2_S2_fjLj128EEEEELb1ELb0ELb1EEEvNS_9FwdParamsE --------------------------
	.section	.text._ZN10layer_norm31ln_parallel_residual_fwd_kernelINS_13Kernel_traitsIf13__nv_bfloat16S2_S2_fjLj2048ELj1ELj4ELj1ELj16ENS_18Kernel_traits_baseILj2048EfS2_S2_S2_fjLj128EEEEELb1ELb0ELb1EEEvNS_9FwdParamsE,"ax",@progbits
	.align	128
        .global         _ZN10layer_norm31ln_parallel_residual_fwd_kernelINS_13Kernel_traitsIf13__nv_bfloat16S2_S2_fjLj2048ELj1ELj4ELj1ELj16ENS_18Kernel_traits_baseILj2048EfS2_S2_S2_fjLj128EEEEELb1ELb0ELb1EEEvNS_9FwdParamsE
        .type           _ZN10layer_norm31ln_parallel_residual_fwd_kernelINS_13Kernel_traitsIf13__nv_bfloat16S2_S2_fjLj2048ELj1ELj4ELj1ELj16ENS_18Kernel_traits_baseILj2048EfS2_S2_S2_fjLj128EEEEELb1ELb0ELb1EEEvNS_9FwdParamsE,@function
        .size           _ZN10layer_norm31ln_parallel_residual_fwd_kernelINS_13Kernel_traitsIf13__nv_bfloat16S2_S2_fjLj2048ELj1ELj4ELj1ELj16ENS_18Kernel_traits_baseILj2048EfS2_S2_S2_fjLj128EEEEELb1ELb0ELb1EEEvNS_9FwdParamsE,(.L_x_43873 - _ZN10layer_norm31ln_parallel_residual_fwd_kernelINS_13Kernel_traitsIf13__nv_bfloat16S2_S2_fjLj2048ELj1ELj4ELj1ELj16ENS_18Kernel_traits_baseILj2048EfS2_S2_S2_fjLj128EEEEELb1ELb0ELb1EEEvNS_9FwdParamsE)
        .other          _ZN10layer_norm31ln_parallel_residual_fwd_kernelINS_13Kernel_traitsIf13__nv_bfloat16S2_S2_fjLj2048ELj1ELj4ELj1ELj16ENS_18Kernel_traits_baseILj2048EfS2_S2_S2_fjLj128EEEEELb1ELb0ELb1EEEvNS_9FwdParamsE,@"STO_CUDA_ENTRY STV_DEFAULT"
_ZN10layer_norm31ln_parallel_residual_fwd_kernelINS_13Kernel_traitsIf13__nv_bfloat16S2_S2_fjLj2048ELj1ELj4ELj1ELj16ENS_18Kernel_traits_baseILj2048EfS2_S2_S2_fjLj128EEEEELb1ELb0ELb1EEEvNS_9FwdParamsE:
.text._ZN10layer_norm31ln_parallel_residual_fwd_kernelINS_13Kernel_traitsIf13__nv_bfloat16S2_S2_fjLj2048ELj1ELj4ELj1ELj16ENS_18Kernel_traits_baseILj2048EfS2_S2_S2_fjLj128EEEEELb1ELb0ELb1EEEvNS_9FwdParamsE:
[----:B------:R-:W0:Y:S01]  /*0000*/  LDC R1, c[0x0][0x37c] ;  /* 0x0000df00ff017b82 */ /* 0x000e220000000800 */
[----:B------:R-:W1:Y:S01]  /*0010*/  LDCU.U8 UR4, c[0x0][0x464] ;  /* 0x00008c80ff0477ac */ /* 0x000e620008000000 */
[----:B0-----:R-:W-:Y:S01]  /*0020*/  VIADD R1, R1, 0xfffffe20 ;  /* 0xfffffe2001017836 */ /* 0x001fe20000000000 */
[----:B------:R-:W0:Y:S01]  /*0030*/  LDCU.64 UR8, c[0x0][0x358] ;  /* 0x00006b00ff0877ac */ /* 0x000e220008000a00 */
[----:B------:R-:W2:Y:S01]  /*0040*/  LDCU.64 UR10, c[0x0][0x450] ;  /* 0x00008a00ff0a77ac */ /* 0x000ea20008000a00 */
[----:B------:R-:W3:Y:S01]  /*0050*/  S2R R4, SR_TID.X ;  /* 0x0000000000047919 */ /* 0x000ee20000002100 */
[----:B------:R-:W4:Y:S01]  /*0060*/  LDCU.64 UR14, c[0x0][0x438] ;  /* 0x00008700ff0e77ac */ /* 0x000f220008000a00 */
[----:B-1----:R-:W-:Y:S01]  /*0070*/  UISETP.NE.AND UP0, UPT, UR4, URZ, UPT ;  /* 0x000000ff0400728c */ /* 0x002fe2000bf05270 */
[----:B------:R-:W1:Y:S05]  /*0080*/  LDCU.64 UR4, c[0x0][0x458] ;  /* 0x00008b00ff0477ac */ /* 0x000e6a0008000a00 */
[----:B------:R-:W-:-:S02]  /*0090*/  PLOP3.LUT P0, PT, PT, PT, UP0, 0x80, 0x8 ;  /* 0x000000000008781c */ /* 0x000fc40003f0f008 */
[----:B--2---:R-:W-:Y:S01]  /*00a0*/  MOV R2, UR10 ;  /* 0x0000000a00027c02 */ /* 0x004fe20008000f00 */
[----:B------:R-:W-:Y:S02]  /*00b0*/  IMAD.U32 R3, RZ, RZ, UR11 ;  /* 0x0000000bff037e24 */ /* 0x000fe4000f8e00ff */
[----:B------:R-:W2:Y:S08]  /*00c0*/  @UP0 LDCU UR12, c[0x0][0x460] ;  /* 0x00008c00ff0c07ac */ /* 0x000eb00008000800 */
[----:B0-----:R-:W5:Y:S01]  /*00d0*/  @P0 LDG.E.64 R2, desc[UR8][R2.64] ;  /* 0x0000000802020981 */ /* 0x001f62000c1e1b00 */
[----:B-1----:R-:W-:Y:S01]  /*00e0*/  @UP0 UMOV UR6, UR4 ;  /* 0x0000000400060c82 */ /* 0x002fe20008000000 */
[----:B------:R-:W-:Y:S01]  /*00f0*/  @UP0 UMOV UR7, UR5 ;  /* 0x0000000500070c82 */ /* 0x000fe20008000000 */
[----:B------:R-:W-:-:S02]  /*0100*/  IMAD.U32 R6, RZ, RZ, UR6 ;  /* 0x00000006ff067e24 */ /* 0x000fc4000f8e00ff */
[----:B------:R-:W-:-:S06]  /*0110*/  IMAD.U32 R7, RZ, RZ, UR7 ;  /* 0x00000007ff077e24 */ /* 0x000fcc000f8e00ff */
[----:B------:R-:W4:Y:S01]  /*0120*/  @P0 LDG.E.64 R6, desc[UR8][R6.64] ;  /* 0x0000000806060981 */ /* 0x000f22000c1e1b00 */
[----:B---3--:R-:W-:Y:S02]  /*0130*/  LOP3.LUT R183, R4, 0x1f, RZ, 0xc0, !PT ;  /* 0x0000001f04b77812 */ /* 0x008fe400078ec0ff */
[----:B----4-:R-:W-:Y:S02]  /*0140*/  @P0 R2UR UR6, R6 ;  /* 0x00000000060602ca */ /* 0x010fe400000e0000 */
[----:B------:R-:W-:-:S11]  /*0150*/  @P0 R2UR UR7, R7 ;  /* 0x00000000070702ca */ /* 0x000fd600000e0000 */
[----:B--2---:R-:W-:-:S04]  /*0160*/  @UP0 UIADD3 UR4, UP1, UPT, UR6, UR12, URZ ;  /* 0x0000000c06040290 */ /* 0x004fc8000ff3e0ff */
[----:B------:R-:W-:Y:S02]  /*0170*/  @UP0 UIADD3.X UR5, UPT, UPT, URZ, UR7, URZ, UP1, !UPT ;  /* 0x00000007ff050290 */ /* 0x000fe40008ffe4ff */
[----:B------:R-:W-:Y:S01]  /*0180*/  UISETP.NE.U32.AND UP0, UPT, UR14, URZ, UPT ;  /* 0x000000ff0e00728c */ /* 0x000fe2000bf05070 */
[----:B-----5:R-:W-:-:S03]  /*0190*/  @P0 R2UR UR10, R2 ;  /* 0x00000000020a02ca */ /* 0x020fc600000e0000 */
[----:B------:R-:W-:Y:S01]  /*01a0*/  UISETP.NE.AND.EX UP0, UPT, UR15, URZ, UPT, UP0 ;  /* 0x000000ff0f00728c */ /* 0x000fe2000bf05300 */
[----:B------:R-:W-:Y:S01]  /*01b0*/  @P0 R2UR UR11, R3 ;  /* 0x00000000030b02ca */ /* 0x000fe200000e0000 */
[----:B------:R-:W-:Y:S02]  /*01c0*/  USHF.R.U64 UR6, UR4, 0x2, UR5 ;  /* 0x0000000204067899 */ /* 0x000fe40008001205 */
[----:B------:R-:W-:-:S04]  /*01d0*/  USHF.R.U32.HI UR5, URZ, 0x2, UR5 ;  /* 0x00000002ff057899 */ /* 0x000fc80008011605 */
[----:B------:R-:W-:Y:S01]  /*01e0*/  IMAD.U32 R0, RZ, RZ, UR6 ;  /* 0x00000006ff007e24 */ /* 0x000fe2000f8e00ff */
[----:B------:R-:W-:Y:S07]  /*01f0*/  BRA.U UP0, `(.L_x_9979) ;  /* 0x0000000d00e07547 */ /* 0x000fee000b800000 */
        /* <DEDUP_REMOVED lines=132> */
[----:B---3--:R-:W-:Y:S04]  /*0a40*/  STL.64 [R1+0xd0], R60 ;  /* 0x0000d03c01007387 */ /* 0x008fe80000100a00 */
[----:B------:R3:W-:Y:S04]  /*0a50*/  STL.64 [R1+0xd8], R62 ;  /* 0x0000d83e01007387 */ /* 0x0007e80000100a00 */
[----:B--2---:R-:W-:Y:S04]  /*0a60*/  STL.64 [R1+0xc0], R56 ;  /* 0x0000c03801007387 */ /* 0x004fe80000100a00 */
        /* <DEDUP_REMOVED lines=24> */
[----:B------:R1:W-:Y:S01]  /*0bf0*/  STL.64 [R1+0x28], R10 ;  /* 0x0000280a01007387 */ /* 0x0003e20000100a00 */
[----:B---3--:R-:W-:-:S02]  /*0c00*/  CS2R R62, SRZ ;  /* 0x00000000003e7805 */ /* 0x008fc4000001ff00 */
[----:B------:R-:W-:Y:S02]  /*0c10*/  CS2R R60, SRZ ;  /* 0x00000000003c7805 */ /* 0x000fe4000001ff00 */
[----:B--2---:R-:W-:Y:S02]  /*0c20*/  CS2R R58, SRZ ;  /* 0x00000000003a7805 */ /* 0x004fe4000001ff00 */
[----:B------:R-:W-:Y:S01]  /*0c30*/  CS2R R56, SRZ ;  /* 0x0000000000387805 */ /* 0x000fe2000001ff00 */
[----:B------:R-:W-:Y:S06]  /*0c40*/  BRA `(.L_x_9981) ;  /* 0x0000001400c47947 */ /* 0x000fec0003800000 */
.L_x_9980:
        /* <DEDUP_REMOVED lines=52> */
[----:B------:R-:W-:Y:S04]  /*0f90*/  STL.64 [R1+0xd8], R66 ;  /* 0x0000d84201007387 */ /* 0x000fe80000100a00 */
[----:B--2---:R-:W-:Y:S04]  /*0fa0*/  STL.64 [R1+0xc0], R56 ;  /* 0x0000c03801007387 */ /* 0x004fe80000100a00 */
[----:B------:R2:W-:Y:S04]  /*0fb0*/  STL.64 [R1+0xc8], R58 ;  /* 0x0000c83a01007387 */ /* 0x0005e80000100a00 */
[----:B------:R-:W-:Y:S04]  /*0fc0*/  STL.64 [R1+0x90], R60 ;  /* 0x0000903c01007387 */ /* 0x000fe80000100a00 */
[----:B------:R4:W-:Y:S04]  /*0fd0*/  STL.64 [R1+0x98], R62 ;  /* 0x0000983e01007387 */ /* 0x0009e80000100a00 */
[----:B--2---:R1:W5:Y:S04]  /*0fe0*/  LDG.E.128 R56, desc[UR8][R2.64] ;  /* 0x0000000802387981 */ /* 0x004368000c1e1d00 */
[----:B------:R1:W5:Y:S04]  /*0ff0*/  LDG.E.128 R64, desc[UR8][R2.64+0x400] ;  /* 0x0004000802407981 */ /* 0x000368000c1e1d00 */
[----:B----4-:R1:W5:Y:S04]  /*1000*/  LDG.E.128 R60, desc[UR8][R2.64+0x10] ;  /* 0x00001008023c7981 */ /* 0x010368000c1e1d00 */
[----:B---3--:R1:W-:Y:S04]  /*1010*/  STL.64 [R1+0x80], R52 ;  /* 0x0000803401007387 */ /* 0x0083e80000100a00 */
        /* <DEDUP_REMOVED lines=21> */
[----:B------:R-:W-:Y:S05]  /*1170*/  BRA `(.L_x_9981) ;  /* 0x0000001000787947 */ /* 0x000fea0003800000 */
.L_x_9979:
[----:B------:R-:W0:Y:S02]  /*1180*/  LDCU.64 UR6, c[0x0][0x440] ;  /* 0x00008800ff0677ac */ /* 0x000e240008000a00 */
[----:B0-----:R-:W-:-:S04]  /*1190*/  UISETP.NE.U32.AND UP0, UPT, UR6, URZ, UPT ;  /* 0x000000ff0600728c */ /* 0x001fc8000bf05070 */
[----:B------:R-:W-:-:S09]  /*11a0*/  UISETP.NE.AND.EX UP0, UPT, UR7, URZ, UPT, UP0 ;  /* 0x000000ff0700728c */ /* 0x000fd2000bf05300 */
[----:B------:R-:W-:Y:S05]  /*11b0*/  BRA.U !UP0, `(.L_x_9982) ;  /* 0x0000000908207547 */ /* 0x000fea000b800000 */
[----:B------:R-:W0:Y:S01]  /*11c0*/  LDCU.128 UR16, c[0x0][0x3d0] ;  /* 0x00007a00ff1077ac */ /* 0x000e220008000c00 */
[----:B------:R-:W-:-:S05]  /*11d0*/  IMAD.SHL.U32 R2, R4, 0x20, RZ ;  /* 0x0000002004027824 */ /* 0x000fca00078e00ff */
[----:B------:R-:W-:-:S04]  /*11e0*/  LOP3.LUT R2, R2, 0x3e0, RZ, 0xc0, !PT ;  /* 0x000003e002027812 */ /* 0x000fc800078ec0ff */
[----:B------:R-:W-:-:S05]  /*11f0*/  IADD3 R8, P1, PT, R2, UR14, RZ ;  /* 0x0000000e02087c10 */ /* 0x000fca000ff3e0ff */
[----:B------:R-:W-:Y:S01]  /*1200*/  IMAD.X R9, RZ, RZ, UR15, P1 ;  /* 0x0000000fff097e24 */ /* 0x000fe200088e06ff */
[----:B0-----:R-:W-:-:S04]  /*1210*/  IADD3 R6, P0, PT, R2, UR16, RZ ;  /* 0x0000001002067c10 */ /* 0x001fc8000ff1e0ff */
[----:B------:R-:W2:Y:S01]  /*1220*/  LDG.E.128 R96, desc[UR8][R8.64] ;  /* 0x0000000808607981 */ /* 0x000ea2000c1e1d00 */
[C---:B------:R-:W-:Y:S02]  /*1230*/  IADD3 R10, P2, PT, R2.reuse, UR18, RZ ;  /* 0x00000012020a7c10 */ /* 0x040fe4000ff5e0ff */
[----:B------:R-:W-:Y:S01]  /*1240*/  IADD3.X R7, PT, PT, RZ, UR17, RZ, P0, !PT ;  /* 0x00000011ff077c10 */ /* 0x000fe200087fe4ff */
[----:B------:R-:W3:Y:S01]  /*1250*/  LDG.E.128 R56, desc[UR8][R8.64+0x10] ;  /* 0x0000100808387981 */ /* 0x000ee2000c1e1d00 */
[----:B------:R-:W-:Y:S01]  /*1260*/  IADD3 R2, P3, PT, R2, UR6, RZ ;  /* 0x0000000602027c10 */ /* 0x000fe2000ff7e0ff */
[----:B------:R-:W-:Y:S02]  /*1270*/  IMAD.X R11, RZ, RZ, UR19, P2 ;  /* 0x00000013ff0b7e24 */ /* 0x000fe400090e06ff */
[----:B------:R-:W4:Y:S02]  /*1280*/  LDG.E.128 R36, desc[UR8][R6.64] ;  /* 0x0000000806247981 */ /* 0x000f24000c1e1d00 */
[----:B------:R-:W-:-:S02]  /*1290*/  IMAD.X R3, RZ, RZ, UR7, P3 ;  /* 0x00000007ff037e24 */ /* 0x000fc400098e06ff */
        /* <DEDUP_REMOVED lines=47> */
[----:B------:R3:W-:Y:S04]  /*1590*/  STL.64 [R1+0x98], R30 ;  /* 0x0000981e01007387 */ /* 0x0007e80000100a00 */
[----:B------:R-:W-:Y:S04]  /*15a0*/  STL.64 [R1+0x80], R24 ;  /* 0x0000801801007387 */ /* 0x000fe80000100a00 */
[----:B------:R4:W-:Y:S04]  /*15b0*/  STL.64 [R1+0x88], R26 ;  /* 0x0000881a01007387 */ /* 0x0009e80000100a00 */
[----:B-1----:R-:W4:Y:S04]  /*15c0*/  LDG.E.128 R36, desc[UR8][R8.64+0x1c10] ;  /* 0x001c100808247981 */ /* 0x002f28000c1e1d00 */
[----:B------:R-:W-:Y:S04]  /*15d0*/  STL.64 [R1+0x50], R20 ;  /* 0x0000501401007387 */ /* 0x000fe80000100a00 */
[----:B------:R1:W-:Y:S04]  /*15e0*/  STL.64 [R1+0x58], R22 ;  /* 0x0000581601007387 */ /* 0x0003e80000100a00 */
[----:B--2---:R-:W2:Y:S04]  /*15f0*/  LDG.E.128 R32, desc[UR8][R10.64] ;  /* 0x000000080a207981 */ /* 0x004ea8000c1e1d00 */
[----:B------:R-:W-:Y:S04]  /*1600*/  STL.64 [R1+0x40], R16 ;  /* 0x0000401001007387 */ /* 0x000fe80000100a00 */
[----:B------:R-:W-:Y:S04]  /*1610*/  STL.64 [R1+0x48], R18 ;  /* 0x0000481201007387 */ /* 0x000fe80000100a00 */
[----:B---3--:R-:W3:Y:S04]  /*1620*/  LDG.E.128 R28, desc[UR8][R10.64+0x10] ;  /* 0x000010080a1c7981 */ /* 0x008ee8000c1e1d00 */
[----:B------:R-:W-:Y:S04]  /*1630*/  STL.64 [R1+0x10], R12 ;  /* 0x0000100c01007387 */ /* 0x000fe80000100a00 */
[----:B------:R0:W-:Y:S04]  /*1640*/  STL.64 [R1+0x18], R14 ;  /* 0x0000180e01007387 */ /* 0x0001e80000100a00 */
[----:B----4-:R-:W4:Y:S04]  /*1650*/  LDG.E.128 R24, desc[UR8][R10.64+0x400] ;  /* 0x000400080a187981 */ /* 0x010f28000c1e1d00 */
[----:B-1----:R-:W4:Y:S04]  /*1660*/  LDG.E.128 R20, desc[UR8][R10.64+0x410] ;  /* 0x000410080a147981 */ /* 0x002f28000c1e1d00 */
[----:B0-----:R-:W4:Y:S04]  /*1670*/  LDG.E.128 R12, desc[UR8][R10.64+0x810] ;  /* 0x000810080a0c7981 */ /* 0x001f28000c1e1d00 */
[----:B------:R-:W4:Y:S04]  /*1680*/  LDG.E.128 R16, desc[UR8][R10.64+0x800] ;  /* 0x000800080a107981 */ /* 0x000f28000c1e1d00 */
[----:B------:R-:W-:Y:S04]  /*1690*/  STL.64 [R1], R100 ;  /* 0x0000006401007387 */ /* 0x000fe80000100a00 */
[----:B------:R-:W-:Y:S04]  /*16a0*/  STL.64 [R1+0x8], R102 ;  /* 0x0000086601007387 */ /* 0x000fe80000100a00 */
[----:B------:R-:W-:Y:S04]  /*16b0*/  STL.64 [R1+0xe0], R96 ;  /* 0x0000e06001007387 */ /* 0x000fe80000100a00 */
[----:B------:R-:W-:Y:S04]  /*16c0*/  STL.64 [R1+0xe8], R98 ;  /* 0x0000e86201007387 */ /* 0x000fe80000100a00 */
        /* <DEDUP_REMOVED lines=20> */
[----:B0-----:R0:W5:Y:S04]  /*1810*/  LDG.E.128 R56, desc[UR8][R2.64] ;  /* 0x0000000802387981 */ /* 0x001168000c1e1d00 */
[----:B-1----:R0:W5:Y:S04]  /*1820*/  LDG.E.128 R60, desc[UR8][R2.64+0x10] ;  /* 0x00001008023c7981 */ /* 0x002168000c1e1d00 */
        /* <DEDUP_REMOVED lines=20> */
[----:B--2---:R0:W-:Y:S04]  /*1970*/  STL.64 [R1+0xb0], R32 ;  /* 0x0000b02001007387 */ /* 0x0041e80000100a00 */
[----:B------:R0:W-:Y:S04]  /*1980*/  STL.64 [R1+0xb8], R34 ;  /* 0x0000b82201007387 */ /* 0x0001e80000100a00 */
[----:B---3--:R0:W-:Y:S04]  /*1990*/  STL.64 [R1+0xa0], R28 ;  /* 0x0000a01c01007387 */ /* 0x0081e80000100a00 */
        /* <DEDUP_REMOVED lines=10> */
.L_x_9982:
        /* <DEDUP_REMOVED lines=58> */
[----:B------:R-:W-:Y:S04]  /*1de0*/  STL.64 [R1+0x50], R20 ;  /* 0x0000501401007387 */ /* 0x000fe80000100a00 */
[----:B--2---:R-:W2:Y:S04]  /*1df0*/  LDG.E.128 R24, desc[UR8][R8.64+0x400] ;  /* 0x0004000808187981 */ /* 0x004ea8000c1e1d00 */
[----:B------:R1:W-:Y:S04]  /*1e00*/  STL.64 [R1+0x58], R22 ;  /* 0x0000581601007387 */ /* 0x0003e80000100a00 */
[----:B------:R-:W-:Y:S04]  /*1e10*/  STL.64 [R1+0x40], R16 ;  /* 0x0000401001007387 */ /* 0x000fe80000100a00 */
[----:B------:R0:W-:Y:S04]  /*1e20*/  STL.64 [R1+0x48], R18 ;  /* 0x0000481201007387 */ /* 0x0001e80000100a00 */
[----:B-1----:R-:W2:Y:S04]  /*1e30*/  LDG.E.128 R20, desc[UR8][R8.64+0x410] ;  /* 0x0004100808147981 */ /* 0x002ea8000c1e1d00 */
[----:B------:R-:W-:Y:S04]  /*1e40*/  STL.64 [R1+0x10], R12 ;  /* 0x0000100c01007387 */ /* 0x000fe80000100a00 */
[----:B0-----:R-:W2:Y:S04]  /*1e50*/  LDG.E.128 R16, desc[UR8][R8.64+0x800] ;  /* 0x0008000808107981 */ /* 0x001ea8000c1e1d00 */
[----:B------:R0:W-:Y:S04]  /*1e60*/  STL.64 [R1+0x18], R14 ;  /* 0x0000180e01007387 */ /* 0x0001e80000100a00 */
[----:B0-----:R-:W2:Y:S04]  /*1e70*/  LDG.E.128 R12, desc[UR8][R8.64+0x810] ;  /* 0x00081008080c7981 */ /* 0x001ea8000c1e1d00 */
[----:B------:R-:W-:Y:S04]  /*1e80*/  STL.64 [R1], R100 ;  /* 0x0000006401007387 */ /* 0x000fe80000100a00 */
        /* <DEDUP_REMOVED lines=39> */
[----:B0-----:R-:W-:Y:S02]  /*2100*/  CS2R R102, SRZ ;  /* 0x0000000000667805 */ /* 0x001fe4000001ff00 */
[----:B------:R-:W-:Y:S02]  /*2110*/  CS2R R100, SRZ ;  /* 0x0000000000647805 */ /* 0x000fe4000001ff00 */
[----:B-1----:R-:W-:Y:S02]  /*2120*/  CS2R R98, SRZ ;  /* 0x0000000000627805 */ /* 0x002fe4000001ff00 */
        /* <DEDUP_REMOVED lines=29> */
[----:B------:R4:W-:Y:S04]  /*2300*/  STL.64 [R1+0x60], R20 ;  /* 0x0000601401007387 */ /* 0x0009e80000100a00 */
[----:B------:R4:W-:Y:S04]  /*2310*/  STL.64 [R1+0x68], R22 ;  /* 0x0000681601007387 */ /* 0x0009e80000100a00 */
[----:B------:R4:W-:Y:S04]  /*2320*/  STL.64 [R1+0x30], R16 ;  /* 0x0000301001007387 */ /* 0x0009e80000100a00 */
[----:B------:R4:W-:Y:S04]  /*2330*/  STL.64 [R1+0x38], R18 ;  /* 0x0000381201007387 */ /* 0x0009e80000100a00 */
[----:B------:R4:W-:Y:S04]  /*2340*/  STL.64 [R1+0x20], R12 ;  /* 0x0000200c01007387 */ /* 0x0009e80000100a00 */
[----:B------:R4:W-:Y:S02]  /*2350*/  STL.64 [R1+0x28], R14 ;  /* 0x0000280e01007387 */ /* 0x0009e40000100a00 */
.L_x_9981:
[----:B------:R-:W2:Y:S01]  /*2360*/  S2UR UR7, SR_CTAID.X ;  /* 0x00000000000779c3 */ /* 0x000ea20000002500 */
[----:B------:R-:W3:Y:S01]  /*2370*/  LDCU UR12, c[0x0][0x384] ;  /* 0x00007080ff0c77ac */ /* 0x000ee20008000800 */
[----:B01----:R-:W-:Y:S01]  /*2380*/  SHF.R.U32.HI R3, RZ, 0x5, R4 ;  /* 0x00000005ff037819 */ /* 0x003fe20000011604 */
[----:B--2---:R-:W-:-:S06]  /*2390*/  USHF.L.U32 UR6, UR7, 0x2, URZ ;  /* 0x0000000207067899 */ /* 0x004fcc00080006ff */
[----:B------:R-:W-:-:S04]  /*23a0*/  LOP3.LUT R3, R3, UR6, RZ, 0xfc, !PT ;  /* 0x0000000603037c12 */ /* 0x000fc8000f8efcff */
[----:B---3--:R-:W-:-:S13]  /*23b0*/  ISETP.GE.AND P0, PT, R3, UR12, PT ;  /* 0x0000000c03007c0c */ /* 0x008fda000bf06270 */
[----:B------:R-:W-:Y:S05]  /*23c0*/  @P0 EXIT ;  /* 0x000000000000094d */ /* 0x000fea0003800000 */
[----:B------:R-:W0:Y:S01]  /*23d0*/  LDC R2, c[0x0][0x360] ;  /* 0x0000d800ff027b82 */ /* 0x000e220000000800 */
[----:B------:R-:W-:Y:S01]  /*23e0*/  IMAD.HI.U32 R5, R0, -0x2daee0ad, RZ ;  /* 0xd2511f5300057827 */ /* 0x000fe200078e00ff */
[----:B------:R-:W-:Y:S01]  /*23f0*/  MOV R6, UR10 ;  /* 0x0000000a00067c02 */ /* 0x000fe20008000f00 */
[----:B------:R-:W-:Y:S01]  /*2400*/  UIADD3 UR6, UPT, UPT, UR10, -0x61c88647, URZ ;  /* 0x9e3779b90a067890 */ /* 0x000fe2000fffe0ff */
[----:B------:R-:W1:Y:S02]  /*2410*/  LDCU.64 UR12, c[0x0][0x398] ;  /* 0x00007300ff0c77ac */ /* 0x000e640008000a00 */
[----:B------:R-:W-:Y:S01]  /*2420*/  LOP3.LUT R5, R5, UR11, RZ, 0x3c, !PT ;  /* 0x0000000b05057c12 */ /* 0x000fe2000f8e3cff */
[----:B------:R-:W-:Y:S02]  /*2430*/  UIADD3 UR16, UPT, UPT, UR11, -0x695add53, URZ ;  /* 0x96a522ad0b107890 */ /* 0x000fe4000fffe0ff */
[----:B------:R-:W-:Y:S02]  /*2440*/  UIADD3 UR17, UPT, UPT, UR10, -0x700cb87f, URZ ;  /* 0x8ff347810a117890 */ /* 0x000fe4000fffe0ff */
[----:B------:R-:W-:Y:S01]  /*2450*/  ULOP3.LUT UR4, UR4, 0x3, URZ, 0xc0, !UPT ;  /* 0x0000000304047892 */ /* 0x000fe2000f8ec0ff */
[----:B------:R-:W2:Y:S05]  /*2460*/  LDCU UR14, c[0x0][0x388] ;  /* 0x00007100ff0e77ac */ /* 0x000eaa0008000800 */
[----:B------:R-:W-:Y:S01]  /*2470*/  IMAD.U32 R164, RZ, RZ, UR4 ;  /* 0x00000004ffa47e24 */ /* 0x000fe2000f8e00ff */
[----:B------:R-:W3:Y:S01]  /*2480*/  LDCU.U8 UR15, c[0x0][0x410] ;  /* 0x00008200ff0f77ac */ /* 0x000ee20008000000 */
[----:B0-----:R-:W-:Y:S01]  /*2490*/  IMAD R2, R2, UR7, R4 ;  /* 0x0000000702027c24 */ /* 0x001fe2000f8e0204 */
[----:B------:R-:W-:-:S02]  /*24a0*/  UIADD3 UR7, UPT, UPT, UR11, -0x24c28bd8, URZ ;  /* 0xdb3d74280b077890 */ /* 0x000fc4000fffe0ff */
[----:B-1----:R-:W-:Y:S01]  /*24b0*/  UISETP.NE.U32.AND UP0, UPT, UR12, URZ, UPT ;  /* 0x000000ff0c00728c */ /* 0x002fe2000bf05070 */
[C---:B------:R-:W-:Y:S01]  /*24c0*/  IMAD.HI.U32 R4, R2.reuse, -0x326172a9, RZ ;  /* 0xcd9e8d5702047827 */ /* 0x040fe200078e00ff */
[----:B------:R-:W0:Y:S03]  /*24d0*/  LDCU UR12, c[0x0][0x404] ;  /* 0x00008080ff0c77ac */ /* 0x000e260008000800 */
[----:B------:R-:W-:Y:S01]  /*24e0*/  IMAD R7, R2, -0x326172a9, RZ ;  /* 0xcd9e8d5702077824 */ /* 0x000fe200078e02ff */
[----:B------:R-:W-:Y:S01]  /*24f0*/  LOP3.LUT R4, R4, UR5, R6, 0x96, !PT ;  /* 0x0000000504047c12 */ /* 0x000fe2000f8e9606 */
[----:B------:R-:W-:Y:S01]  /*2500*/  IMAD.HI.U32 R6, R5, -0x326172a9, RZ ;  /* 0xcd9e8d5705067827 */ /* 0x000fe200078e00ff */
[----:B------:R-:W-:Y:S01]  /*2510*/  UISETP.NE.AND.EX UP0, UPT, UR13, URZ, UPT, UP0 ;  /* 0x000000ff0d00728c */ /* 0x000fe2000bf05300 */
[----:B------:R-:W1:Y:S02]  /*2520*/  LDCU UR13, c[0x0][0x408] ;  /* 0x00008100ff0d77ac */ /* 0x000e640008000800 */
[----:B------:R-:W-:Y:S01]  /*2530*/  IMAD.HI.U32 R8, R4, -0x2daee0ad, RZ ;  /* 0xd2511f5304087827 */ /* 0x000fe200078e00ff */
[----:B------:R-:W-:Y:S01]  /*2540*/  LOP3.LUT R6, R7, UR6, R6, 0x96, !PT ;  /* 0x0000000607067c12 */ /* 0x000fe2000f8e9606 */
[----:B------:R-:W-:-:S02]  /*2550*/  UIADD3 UR6, UPT, UPT, UR11, -0x4498517b, URZ ;  /* 0xbb67ae850b067890 */ /* 0x000fc4000fffe0ff */
[----:B------:R-:W-:Y:S01]  /*2560*/  IMAD R7, R0, -0x2daee0ad, RZ ;  /* 0xd2511f5300077824 */ /* 0x000fe200078e02ff */
[----:B------:R-:W-:Y:S01]  /*2570*/  PLOP3.LUT P0, PT, PT, PT, UP0, 0x80, 0x8 ;  /* 0x000000000008781c */ /* 0x000fe20003f0f008 */
[----:B------:R-:W-:Y:S02]  /*2580*/  IMAD R5, R5, -0x326172a9, RZ ;  /* 0xcd9e8d5705057824 */ /* 0x000fe400078e02ff */
[----:B------:R-:W-:Y:S01]  /*2590*/  IMAD R4, R4, -0x2daee0ad, RZ ;  /* 0xd2511f5304047824 */ /* 0x000fe200078e02ff */
[----:B------:R-:W-:Y:S01]  /*25a0*/  LOP3.LUT R7, R7, UR6, R8, 0x96, !PT ;  /* 0x0000000607077c12 */ /* 0x000fe2000f8e9608 */
[----:B------:R-:W-:-:S04]  /*25b0*/  UIADD3 UR6, UPT, UPT, UR10, 0x3c6ef372, URZ ;  /* 0x3c6ef3720a067890 */ /* 0x000fc8000fffe0ff */
[----:B------:R-:W-:-:S04]  /*25c0*/  IMAD.HI.U32 R8, R7, -0x326172a9, RZ ;  /* 0xcd9e8d5707087827 */ /* 0x000fc800078e00ff */
[----:B------:R-:W-:Y:S01]  /*25d0*/  IMAD R7, R7, -0x326172a9, RZ ;  /* 0xcd9e8d5707077824 */ /* 0x000fe200078e02ff */
[----:B------:R-:W-:Y:S01]  /*25e0*/  LOP3.LUT R5, R5, UR6, R8, 0x96, !PT ;  /* 0x0000000605057c12 */ /* 0x000fe2000f8e9608 */
[----:B------:R-:W-:Y:S01]  /*25f0*/  UIADD3 UR6, UPT, UPT, UR11, 0x76cf5d0a, URZ ;  /* 0x76cf5d0a0b067890 */ /* 0x000fe2000fffe0ff */
[----:B------:R-:W-:-:S04]  /*2600*/  IMAD.HI.U32 R8, R6, -0x2daee0ad, RZ ;  /* 0xd2511f5306087827 */ /* 0x000fc800078e00ff */
[----:B------:R-:W-:Y:S01]  /*2610*/  IMAD R6, R6, -0x2daee0ad, RZ ;  /* 0xd2511f5306067824 */ /* 0x000fe200078e02ff */
[----:B------:R-:W-:Y:S01]  /*2620*/  LOP3.LUT R4, R4, UR6, R8, 0x96, !PT ;  /* 0x0000000604047c12 */ /* 0x000fe2000f8e9608 */
[----:B------:R-:W-:-:S04]  /*2630*/  UIADD3 UR6, UPT, UPT, UR10, -0x255992d5, URZ ;  /* 0xdaa66d2b0a067890 */ /* 0x000fc8000fffe0ff */
[----:B------:R-:W-:-:S04]  /*2640*/  IMAD.HI.U32 R8, R4, -0x326172a9, RZ ;  /* 0xcd9e8d5704087827 */ /* 0x000fc800078e00ff */
[----:B------:R-:W-:Y:S01]  /*2650*/  IMAD R4, R4, -0x326172a9, RZ ;  /* 0xcd9e8d5704047824 */ /* 0x000fe200078e02ff */
[----:B------:R-:W-:Y:S01]  /*2660*/  LOP3.LUT R7, R7, UR6, R8, 0x96, !PT ;  /* 0x0000000607077c12 */ /* 0x000fe2000f8e9608 */
[----:B------:R-:W-:Y:S01]  /*2670*/  UIADD3 UR6, UPT, UPT, UR11, 0x32370b8f, URZ ;  /* 0x32370b8f0b067890 */ /* 0x000fe2000fffe0ff */
[----:B------:R-:W-:-:S04]  /*2680*/  IMAD.HI.U32 R8, R5, -0x2daee0ad, RZ ;  /* 0xd2511f5305087827 */ /* 0x000fc800078e00ff */
[----:B------:R-:W-:Y:S01]  /*2690*/  IMAD R5, R5, -0x2daee0ad, RZ ;  /* 0xd2511f5305057824 */ /* 0x000fe200078e02ff */
[----:B------:R-:W-:Y:S01]  /*26a0*/  LOP3.LUT R6, R6, UR6, R8, 0x96, !PT ;  /* 0x0000000606067c12 */ /* 0x000fe2000f8e9608 */
[----:B------:R-:W-:-:S04]  /*26b0*/  UIADD3 UR6, UPT, UPT, UR10, 0x78dde6e4, URZ ;  /* 0x78dde6e40a067890 */ /* 0x000fc8000fffe0ff */
[----:B------:R-:W-:-:S04]  /*26c0*/  IMAD.HI.U32 R8, R6, -0x326172a9, RZ ;  /* 0xcd9e8d5706087827 */ /* 0x000fc800078e00ff */
[----:B------:R-:W-:Y:S01]  /*26d0*/  IMAD R6, R6, -0x326172a9, RZ ;  /* 0xcd9e8d5706067824 */ /* 0x000fe200078e02ff */
[----:B------:R-:W-:Y:S01]  /*26e0*/  LOP3.LUT R4, R4, UR6, R8, 0x96, !PT ;  /* 0x0000000604047c12 */ /* 0x000fe2000f8e9608 */
[----:B------:R-:W-:Y:S01]  /*26f0*/  UIADD3 UR6, UPT, UPT, UR11, -0x126145ec, URZ ;  /* 0xed9eba140b067890 */ /* 0x000fe2000fffe0ff */
        /* <DEDUP_REMOVED lines=31> */
[----:B------:R-:W-:-:S04]  /*28f0*/  IMAD.HI.U32 R8, R7, -0x2daee0ad, RZ ;  /* 0xd2511f5307087827 */ /* 0x000fc800078e00ff */
[----:B------:R-:W-:Y:S01]  /*2900*/  IMAD R7, R7, -0x2daee0ad, RZ ;  /* 0xd2511f5307077824 */ /* 0x000fe200078e02ff */
[----:B------:R-:W-:Y:S01]  /*2910*/  LOP3.LUT R5, R5, UR7, R8, 0x96, !PT ;  /* 0x0000000705057c12 */ /* 0x000fe2000f8e9608 */
[C---:B------:R-:W-:Y:S01]  /*2920*/  IMAD.HI.U32 R8, R4.reuse, -0x2daee0ad, RZ ;  /* 0xd2511f5304087827 */ /* 0x040fe200078e00ff */
[----:B------:R-:W0:Y:S03]  /*2930*/  LDCU.64 UR6, c[0x0][0x3a0] ;  /* 0x00007400ff0677ac */ /* 0x000e260008000a00 */
[----:B------:R-:W-:Y:S01]  /*2940*/  IMAD R46, R5, -0x326172a9, RZ ;  /* 0xcd9e8d57052e7824 */ /* 0x000fe200078e02ff */
[----:B------:R-:W-:Y:S01]  /*2950*/  LOP3.LUT R43, R7, UR16, R8, 0x96, !PT ;  /* 0x00000010072b7c12 */ /* 0x000fe2000f8e9608 */
[----:B------:R-:W-:Y:S01]  /*2960*/  IMAD.HI.U32 R7, R5, -0x326172a9, RZ ;  /* 0xcd9e8d5705077827 */ /* 0x000fe200078e00ff */
[----:B------:R-:W0:Y:S03]  /*2970*/  LDCU UR16, c[0x0][0x448] ;  /* 0x00008900ff1077ac */ /* 0x000e260008000800 */
[----:B------:R-:W-:Y:S01]  /*2980*/  IMAD R156, R4, -0x2daee0ad, RZ ;  /* 0xd2511f53049c7824 */ /* 0x000fe200078e02ff */
[----:B------:R-:W-:Y:S01]  /*2990*/  LOP3.LUT R44, R6, UR17, R7, 0x96, !PT ;  /* 0x00000011062c7c12 */ /* 0x000fe2000f8e9607 */
[----:B------:R-:W-:-:S02]  /*29a0*/  IMAD.MOV.U32 R4, RZ, RZ, RZ ;  /* 0x000000ffff047224 */ /* 0x000fc400078e00ff */
[----:B-123--:R-:W-:-:S07]  /*29b0*/  IMAD.U32 R5, RZ, RZ, UR5 ;  /* 0x00000005ff057e24 */ /* 0x00efce000f8e00ff */
.L_x_10968:
[----:B0-----:R-:W-:Y:S01]  /*29c0*/  ISETP.NE.U32.AND P1, PT, RZ, UR6, PT ;  /* 0x00000006ff007c0c */ /* 0x001fe2000bf25070 */
[----:B----4-:R-:W-:Y:S01]  /*29d0*/  IMAD R15, R3, UR14, RZ ;  /* 0x0000000e030f7c24 */ /* 0x010fe2000f8e02ff */
[----:B-1----:R-:W0:Y:S02]  /*29e0*/  @P0 LDC.64 R18, c[0x0][0x398] ;  /* 0x0000e600ff120b82 */ /* 0x002e240000000a00 */
[----:B------:R-:W-:Y:S02]  /*29f0*/  ISETP.NE.AND.EX P1, PT, RZ, UR7, PT, P1 ;  /* 0x00000007ff007c0c */ /* 0x000fe4000bf25310 */
[----:B------:R-:W-:-:S04]  /*2a00*/  SHF.R.S32.HI R16, RZ, 0x1f, R15 ;  /* 0x0000001fff107819 */ /* 0x000fc8000001140f */
[----:B------:R-:W-:Y:S01]  /*2a10*/  LEA.HI R15, R16, R15, RZ, 0x3 ;  /* 0x0000000f100f7211 */ /* 0x000fe200078f18ff */
[----:B------:R-:W1:Y:S03]  /*2a20*/  LDC.64 R166, c[0x0][0x390] ;  /* 0x0000e400ffa67b82 */ /* 0x000e660000000a00 */
[----:B------:R-:W-:-:S05]  /*2a30*/  LEA.HI.SX32 R38, R15, R183, 0x1d ;  /* 0x000000b70f267211 */ /* 0x000fca00078feaff */
[----:B------:R-:W2:Y:S01]  /*2a40*/  @P1 LDC.64 R16, c[0x0][0x3a0] ;  /* 0x0000e800ff101b82 */ /* 0x000ea20000000a00 */
[----:B0-----:R-:W-:-:S07]  /*2a50*/  @P0 IMAD.WIDE.U32 R18, R38, 0x10, R18 ;  /* 0x0000001026120825 */ /* 0x001fce00078e0012 */
[----:B------:R-:W0:Y:S01]  /*2a60*/  LDC.64 R20, c[0x0][0x398] ;  /* 0x0000e600ff147b82 */ /* 0x000e220000000a00 */
[----:B-----5:R-:W5:Y:S01]  /*2a70*/  @P0 LDG.E.128 R52, desc[UR8][R18.64] ;  /* 0x0000000812340981 */ /* 0x020f62000c1e1d00 */
[----:B--2---:R-:W-:-:S05]  /*2a80*/  @P1 IMAD.WIDE.U32 R16, R38, 0x10, R16 ;  /* 0x0000001026101825 */ /* 0x004fca00078e0010 */
[----:B------:R1:W5:Y:S02]  /*2a90*/  @P1 LDG.E.128 R48, desc[UR8][R16.64] ;  /* 0x0000000810301981 */ /* 0x000364000c1e1d00 */
[----:B-1----:R-:W-:-:S06]  /*2aa0*/  IMAD.WIDE.U32 R16, R38, 0x10, R166 ;  /* 0x0000001026107825 */ /* 0x002fcc00078e00a6 */
[----:B------:R-:W5:Y:S01]  /*2ab0*/  LDG.E.128 R16, desc[UR8][R16.64] ;  /* 0x0000000810107981 */ /* 0x000f62000c1e1d00 */
[----:B0-----:R-:W-:Y:S01]  /*2ac0*/  ISETP.NE.U32.AND P0, PT, R20, RZ, PT ;  /* 0x000000ff1400720c */ /* 0x001fe20003f05070 */
[----:B------:R-:W-:-:S03]  /*2ad0*/  HFMA2 R135, -RZ, RZ, 0.1171875, 0 ;  /* 0x2f800000ff877431 */ /* 0x000fc600000001ff */
[----:B------:R-:W-:-:S13]  /*2ae0*/  ISETP.NE.AND.EX P0, PT, R21, RZ, PT, P0 ;  /* 0x000000ff1500720c */ /* 0x000fda0003f05300 */
[----:B------:R-:W-:Y:S05]  /*2af0*/  @P0 BRA `(.L_x_9983) ;  /* 0x0000003000c00947 */ /* 0x000fea0003800000 */
        /* <DEDUP_REMOVED lines=16> */
.L_x_9986:
        /* <DEDUP_REMOVED lines=12> */
.L_x_9988:
[----:B------:R-:W-:Y:S05]  /*2cc0*/  BSYNC.RECONVERGENT B1 ;  /* 0x0000000000017941 */ /* 0x000fea0003800200 */
.L_x_9987:
        /* <DEDUP_REMOVED lines=56> */
[----:B------:R-:W-:Y:S01]  /*3050*/  UIADD3 UR4, UPT, UPT, UR10, -0x700cb87f, URZ ;  /* 0x8ff347810a047890 */ /* 0x000fe2000fffe0ff */
[----:B------:R-:W-:-:S04]  /*3060*/  IMAD.WIDE.U32 R22, R15, -0x326172a9, RZ ;  /* 0xcd9e8d570f167825 */ /* 0x000fc800078e00ff */
[----:B------:R-:W-:Y:S01]  /*3070*/  IMAD.MOV.U32 R46, RZ, RZ, R22 ;  /* 0x000000ffff2e7224 */ /* 0x000fe200078e0016 */
[----:B------:R-:W-:Y:S01]  /*3080*/  LOP3.LUT R44, R26, UR4, R23, 0x96, !PT ;  /* 0x000000041a2c7c12 */ /* 0x000fe2000f8e9617 */
[----:B------:R-:W-:Y:S02]  /*3090*/  HFMA2 R23, -RZ, RZ, 0, 0 ;  /* 0x00000000ff177431 */ /* 0x000fe400000001ff */
[----:B------:R-:W-:-:S07]  /*30a0*/  IMAD.MOV.U32 R15, RZ, RZ, R156 ;  /* 0x000000ffff0f7224 */ /* 0x000fce00078e009c */
.L_x_9985:
[----:B------:R-:W-:Y:S05]  /*30b0*/  BSYNC.RECONVERGENT B0 ;  /* 0x0000000000007941 */ /* 0x000fea0003800200 */
.L_x_9984:
[----:B------:R-:W-:Y:S01]  /*30c0*/  I2FP.F32.U32 R15, R15 ;  /* 0x0000000f000f7245 */ /* 0x000fe20000201000 */
[----:B------:R-:W-:Y:S01]  /*30d0*/  IMAD.U32 R136, RZ, RZ, UR12 ;  /* 0x0000000cff887e24 */ /* 0x000fe2000f8e00ff */
[----:B------:R-:W-:Y:S01]  /*30e0*/  ISETP.NE.AND P2, PT, R23, 0x1, PT ;  /* 0x000000011700780c */ /* 0x000fe20003f45270 */
[----:B------:R-:W-:Y:S01]  /*30f0*/  IMAD.U32 R137, RZ, RZ, UR13 ;  /* 0x0000000dff897e24 */ /* 0x000fe2000f8e00ff */
[----:B------:R-:W-:Y:S01]  /*3100*/  LOP3.LUT R6, R6, 0xfffffff7, RZ, 0xc0, !PT ;  /* 0xfffffff706067812 */ /* 0x000fe200078ec0ff */
[----:B------:R-:W-:Y:S01]  /*3110*/  FFMA.FTZ R15, R15, R135, 1.1641532182693481445e-10 ;  /* 0x2f0000000f0f7423 */ /* 0x000fe20000010087 */
[----:B------:R-:W-:Y:S01]  /*3120*/  BSSY.RECONVERGENT B0, `(.L_x_9989) ;  /* 0x0000061000007945 */ /* 0x000fe20003800200 */
[----:B------:R-:W-:Y:S02]  /*3130*/  IMAD.MOV.U32 R22, RZ, RZ, 0x2 ;  /* 0x00000002ff167424 */ /* 0x000fe400078e00ff */
[----:B------:R-:W-:Y:S01]  /*3140*/  IMAD.MOV.U32 R27, RZ, RZ, R46 ;  /* 0x000000ffff1b7224 */ /* 0x000fe200078e002e */
[----:B------:R-:W-:Y:S01]  /*3150*/  FSETP.GTU.FTZ.AND P0, PT, R15, R136, PT ;  /* 0x000000880f00720b */ /* 0x000fe20003f1c000 */
[C---:B-----5:R-:W-:Y:S01]  /*3160*/  IMAD.U32 R15, R16.reuse, 0x10000, RZ ;  /* 0x00010000100f7824 */ /* 0x060fe200078e00ff */
[----:B------:R-:W-:-:S03]  /*3170*/  PRMT R16, R16, 0x7632, R16 ;  /* 0x0000763210107816 */ /* 0x000fc60000000010 */
[----:B------:R-:W-:-:S05]  /*3180*/  FMUL.FTZ R15, R15, R137 ;  /* 0x000000890f0f7220 */ /* 0x000fca0000410000 */
        /* <DEDUP_REMOVED lines=15> */
.L_x_9991:
        /* <DEDUP_REMOVED lines=12> */
.L_x_9993:
[----:B------:R-:W-:Y:S05]  /*3340*/  BSYNC.RECONVERGENT B1 ;  /* 0x0000000000017941 */ /* 0x000fea0003800200 */
.L_x_9992:
        /* <DEDUP_REMOVED lines=62> */
.L_x_9990:
[----:B------:R-:W-:Y:S05]  /*3730*/  BSYNC.RECONVERGENT B0 ;  /* 0x0000000000007941 */ /* 0x000fea0003800200 */
.L_x_9989:
        /* <DEDUP_REMOVED lines=26> */
.L_x_9996:
        /* <DEDUP_REMOVED lines=12> */
.L_x_9998:
[----:B------:R-:W-:Y:S05]  /*39a0*/  BSYNC.RECONVERGENT B1 ;  /* 0x0000000000017941 */ /* 0x000fea0003800200 */
.L_x_9997:
        /* <DEDUP_REMOVED lines=38> */
[----:B------:R-:W-:-:S04]  /*3c10*/  IMAD.WIDE.U32 R28, R25, -0x326172a9, RZ ;  /* 0xcd9e8d57191c7825 */ /* 0x000fc800078e00ff */
[----:B------:R-:W-:Y:S01]  /*3c20*/  IMAD.MOV.U32 R25, RZ, RZ, R24 ;  /* 0x000000ffff197224 */ /* 0x000fe200078e0018 */
        /* <DEDUP_REMOVED lines=14> */
[----:B------:R-:W-:-:S03]  /*3d10*/  HFMA2 R27, -RZ, RZ, 0, 0 ;  /* 0x00000000ff1b7431 */ /* 0x000fc600000001ff */
[----:B------:R-:W-:-:S04]  /*3d20*/  IMAD.WIDE.U32 R22, R22, -0x2daee0ad, RZ ;  /* 0xd2511f5316167825 */ /* 0x000fc800078e00ff */
[----:B------:R-:W-:Y:S01]  /*3d30*/  IMAD.MOV.U32 R24, RZ, RZ, R22 ;  /* 0x000000ffff187224 */ /* 0x000fe200078e0016 */
[----:B------:R-:W-:Y:S01]  /*3d40*/  LOP3.LUT R43, R28, UR4, R23, 0x96, !PT ;  /* 0x000000041c2b7c12 */ /* 0x000fe2000f8e9617 */
[----:B------:R-:W-:Y:S01]  /*3d50*/  UIADD3 UR4, UPT, UPT, UR10, -0x700cb87f, URZ ;  /* 0x8ff347810a047890 */ /* 0x000fe2000fffe0ff */
[----:B------:R-:W-:-:S04]  /*3d60*/  IMAD.WIDE.U32 R22, R29, -0x326172a9, RZ ;  /* 0xcd9e8d571d167825 */ /* 0x000fc800078e00ff */
[----:B------:R-:W-:Y:S01]  /*3d70*/  IMAD.MOV.U32 R46, RZ, RZ, R22 ;  /* 0x000000ffff2e7224 */ /* 0x000fe200078e0016 */
[----:B------:R-:W-:-:S07]  /*3d80*/  LOP3.LUT R44, R26, UR4, R23, 0x96, !PT ;  /* 0x000000041a2c7c12 */ /* 0x000fce000f8e9617 */
.L_x_9995:
[----:B------:R-:W-:Y:S05]  /*3d90*/  BSYNC.RECONVERGENT B0 ;  /* 0x0000000000007941 */ /* 0x000fea0003800200 */
.L_x_9994:
        /* <DEDUP_REMOVED lines=24> */
.L_x_10001:
        /* <DEDUP_REMOVED lines=12> */
.L_x_10003:
[----:B------:R-:W-:Y:S05]  /*3fe0*/  BSYNC.RECONVERGENT B1 ;  /* 0x0000000000017941 */ /* 0x000fea0003800200 */
.L_x_10002:
[----:B------:R-:W-:Y:S01]  /*3ff0*/  IMAD.WIDE.U32 R30, R0, -0x2daee0ad, RZ ;  /* 0xd2511f53001e7825 */ /* 0x000fe200078e00ff */
[----:B------:R-:W-:-:S03]  /*4000*/  UIADD3 UR4, UPT, UPT, UR10, -0x61c88647, URZ ;  /* 0x9e3779b90a047890 */ /* 0x000fc6000fffe0ff */
[----:B------:R-:W-:Y:S01]  /*4010*/  IMAD.WIDE.U32 R28, R2, -0x326172a9, RZ ;  /* 0xcd9e8d57021c7825 */ /* 0x000fe200078e00ff */
[----:B------:R-:W-:-:S05]  /*4020*/  LOP3.LUT R23, R4, UR11, R31, 0x96, !PT ;  /* 0x0000000b04177c12 */ /* 0x000fca000f8e961f */
        /* <DEDUP_REMOVED lines=49> */
[----:B------:R-:W-:Y:S01]  /*4340*/  IMAD.WIDE.U32 R26, R23, -0x2daee0ad, RZ ;  /* 0xd2511f53171a7825 */ /* 0x000fe200078e00ff */
[----:B------:R-:W-:-:S03]  /*4350*/  MOV R23, R24 ;  /* 0x0000001800177202 */ /* 0x000fc60000000f00 */
[----:B------:R-:W-:Y:S01]  /*4360*/  IMAD.MOV.U32 R24, RZ, RZ, R26 ;  /* 0x000000ffff187224 */ /* 0x000fe200078e001a */
[----:B------:R-:W-:Y:S01]  /*4370*/  LOP3.LUT R43, R30, UR4, R27, 0x96, !PT ;  /* 0x000000041e2b7c12 */ /* 0x000fe2000f8e961b */
[----:B------:R-:W-:Y:S01]  /*4380*/  UIADD3 UR4, UPT, UPT, UR10, -0x700cb87f, URZ ;  /* 0x8ff347810a047890 */ /* 0x000fe2000fffe0ff */
[----:B------:R-:W-:-:S04]  /*4390*/  IMAD.WIDE.U32 R26, R25, -0x326172a9, RZ ;  /* 0xcd9e8d57191a7825 */ /* 0x000fc800078e00ff */
[----:B------:R-:W-:Y:S01]  /*43a0*/  IMAD.MOV.U32 R46, RZ, RZ, R26 ;  /* 0x000000ffff2e7224 */ /* 0x000fe200078e001a */
[----:B------:R-:W-:Y:S01]  /*43b0*/  LOP3.LUT R44, R28, UR4, R27, 0x96, !PT ;  /* 0x000000041c2c7c12 */ /* 0x000fe2000f8e961b */
[----:B------:R-:W-:-:S07]  /*43c0*/  IMAD.MOV.U32 R26, RZ, RZ, RZ ;  /* 0x000000ffff1a7224 */ /* 0x000fce00078e00ff */
.L_x_10000:
[----:B------:R-:W-:Y:S05]  /*43d0*/  BSYNC.RECONVERGENT B0 ;  /* 0x0000000000007941 */ /* 0x000fea0003800200 */
.L_x_9999:
        /* <DEDUP_REMOVED lines=12> */
[----:B------:R-:W-:Y:S02]  /*44a0*/  IMAD.MOV.U32 R23, RZ, RZ, R46 ;  /* 0x000000ffff177224 */ /* 0x000fe400078e002e */
        /* <DEDUP_REMOVED lines=11> */
.L_x_10006:
        /* <DEDUP_REMOVED lines=12> */
.L_x_10008:
[----:B------:R-:W-:Y:S05]  /*4620*/  BSYNC.RECONVERGENT B1 ;  /* 0x0000000000017941 */ /* 0x000fea0003800200 */
.L_x_10007:
        /* <DEDUP_REMOVED lines=57> */
[----:B------:R-:W-:Y:S01]  /*49c0*/  MOV R24, R26 ;  /* 0x0000001a00187202 */ /* 0x000fe20000000f00 */
[----:B------:R-:W-:-:S04]  /*49d0*/  IMAD.WIDE.U32 R26, R25, -0x326172a9, RZ ;  /* 0xcd9e8d57191a7825 */ /* 0x000fc800078e00ff */
[----:B------:R-:W-:Y:S01]  /*49e0*/  IMAD.MOV.U32 R46, RZ, RZ, R26 ;  /* 0x000000ffff2e7224 */ /* 0x000fe200078e001a */
[----:B------:R-:W-:Y:S01]  /*49f0*/  LOP3.LUT R44, R28, UR4, R27, 0x96, !PT ;  /* 0x000000041c2c7c12 */ /* 0x000fe2000f8e961b */
[----:B------:R-:W-:-:S07]  /*4a00*/  IMAD.MOV.U32 R25, RZ, RZ, RZ ;  /* 0x000000ffff197224 */ /* 0x000fce00078e00ff */
.L_x_10005:
[----:B------:R-:W-:Y:S05]  /*4a10*/  BSYNC.RECONVERGENT B0 ;  /* 0x0000000000007941 */ /* 0x000fea0003800200 */
.L_x_10004:
[----:B------:R-:W-:Y:S01]  /*4a20*/  I2FP.F32.U32 R23, R23 ;  /* 0x0000001700177245 */ /* 0x000fe20000201000 */
[----:B------:R-:W-:Y:S01]  /*4a30*/  BSSY.RECONVERGENT B0, `(.L_x_10009) ;  /* 0x0000064000007945 */ /* 0x000fe20003800200 */
[----:B------:R-:W-:Y:S01]  /*4a40*/  ISETP.NE.AND P3, PT, R25, 0x1, PT ;  /* 0x000000011900780c */ /* 0x000fe20003f65270 */
[----:B------:R-:W-:Y:S01]  /*4a50*/  IMAD.MOV.U32 R26, RZ, RZ, 0x2 ;  /* 0x00000002ff1a7424 */ /* 0x000fe200078e00ff */
[----:B------:R-:W-:Y:S01]  /*4a60*/  LOP3.LUT R6, R6, 0xfffffffb, RZ, 0xc0, !PT ;  /* 0xfffffffb06067812 */ /* 0x000fe200078ec0ff */
[----:B------:R-:W-:Y:S01]  /*4a70*/  FFMA.FTZ R23, R23, R135, 1.1641532182693481445e-10 ;  /* 0x2f00000017177423 */ /* 0x000fe20000010087 */
[----:B------:R-:W-:-:S04]  /*4a80*/  IMAD.MOV.U32 R29, RZ, RZ, R46 ;  /* 0x000000ffff1d7224 */ /* 0x000fc800078e002e */
[----:B------:R-:W-:Y:S01]  /*4a90*/  FSETP.GTU.FTZ.AND P4, PT, R23, R136, PT ;  /* 0x000000881700720b */ /* 0x000fe20003f9c000 */
[C---:B------:R-:W-:Y:S01]  /*4aa0*/  IMAD.U32 R23, R18.reuse, 0x10000, RZ ;  /* 0x0001000012177824 */ /* 0x040fe200078e00ff */
        /* <DEDUP_REMOVED lines=17> */
.L_x_10011:
        /* <DEDUP_REMOVED lines=12> */
.L_x_10013:
[----:B------:R-:W-:Y:S05]  /*4c80*/  BSYNC.RECONVERGENT B1 ;  /* 0x0000000000017941 */ /* 0x000fea0003800200 */
.L_x_10012:
        /* <DEDUP_REMOVED lines=62> */
.L_x_10010:
[----:B------:R-:W-:Y:S05]  /*5070*/  BSYNC.RECONVERGENT B0 ;  /* 0x0000000000007941 */ /* 0x000fea0003800200 */
.L_x_10009:
        /* <DEDUP_REMOVED lines=24> */
.L_x_10016:
        /* <DEDUP_REMOVED lines=12> */
.L_x_10018:
[----:B------:R-:W-:Y:S05]  /*52c0*/  BSYNC.RECONVERGENT B1 ;  /* 0x0000000000017941 */ /* 0x000fea0003800200 */
.L_x_10017:
        /* <DEDUP_REMOVED lines=62> */
.L_x_10015:
[----:B------:R-:W-:Y:S05]  /*56b0*/  BSYNC.RECONVERGENT B0 ;  /* 0x0000000000007941 */ /* 0x000fea0003800200 */
.L_x_10014:
        /* <DEDUP_REMOVED lines=8> */
[----:B------:R-:W-:-:S05]  /*5740*/  FMUL.FTZ R25, R25, R137 ;  /* 0x0000008919197220 */ /* 0x000fca0000410000 */
[----:B------:R-:W-:Y:S01]  /*5750*/  FSEL R129, R25, RZ, !P4 ;  /* 0x000000ff19817208 */ /* 0x000fe20006000000 */
[----:B------:R-:W-:Y:S01]  /*5760*/  @P1 IMAD.U32 R25, R51, 0x10000, RZ ;  /* 0x0001000033191824 */ /* 0x000fe200078e00ff */
        /* <DEDUP_REMOVED lines=13> */
.L_x_10021:
        /* <DEDUP_REMOVED lines=12> */
.L_x_10023:
[----:B------:R-:W-:Y:S05]  /*5900*/  BSYNC.RECONVERGENT B1 ;  /* 0x0000000000017941 */ /* 0x000fea0003800200 */
.L_x_10022:
        /* <DEDUP_REMOVED lines=62> */
.L_x_10020:
[----:B------:R-:W-:Y:S05]  /*5cf0*/  BSYNC.RECONVERGENT B0 ;  /* 0x0000000000007941 */ /* 0x000fea0003800200 */
.L_x_10019:
[----:B------:R-:W-:Y:S02]  /*5d00*/  I2FP.F32.U32 R27, R29 ;  /* 0x0000001d001b7245 */ /* 0x000fe40000201000 */
[----:B------:R-:W-:Y:S02]  /*5d10*/  SHF.L.U32 R25, R25, 0x10, RZ ;  /* 0x0000001019197819 */ /* 0x000fe400000006ff */
[----:B------:R-:W-:Y:S01]  /*5d20*/  PRMT R18, R23, 0x5410, R18 ;  /* 0x0000541017127816 */ /* 0x000fe20000000012 */
[----:B------:R-:W-:Y:S01]  /*5d30*/  FFMA.FTZ R27, R27, R135, 1.1641532182693481445e-10 ;  /* 0x2f0000001b1b7423 */ /* 0x000fe20000010087 */
[----:B------:R-:W-:Y:S02]  /*5d40*/  PRMT R17, R22, 0x5410, R17 ;  /* 0x0000541016117816 */ /* 0x000fe40000000011 */
[----:B------:R-:W-:Y:S02]  /*5d50*/  PRMT R16, R15, 0x5410, R16 ;  /* 0x000054100f107816 */ /* 0x000fe40000000010 */
        /* <DEDUP_REMOVED lines=8> */
[----:B------:R-:W-:Y:S01]  /*5de0*/  PRMT R19, R19, 0x5410, R25 ;  /* 0x0000541013137816 */ /* 0x000fe20000000019 */
[----:B------:R-:W-:Y:S06]  /*5df0*/  BRA `(.L_x_10024) ;  /* 0x0000006400187947 */ /* 0x000fec0003800000 */
.L_x_9983:
        /* <DEDUP_REMOVED lines=16> */
.L_x_10027:
        /* <DEDUP_REMOVED lines=12> */
.L_x_10029:
[----:B------:R-:W-:Y:S05]  /*5fc0*/  BSYNC.RECONVERGENT B1 ;  /* 0x0000000000017941 */ /* 0x000fea0003800200 */
.L_x_10028:
        /* <DEDUP_REMOVED lines=62> */
.L_x_10026:
[----:B------:R-:W-:Y:S05]  /*63b0*/  BSYNC.RECONVERGENT B0 ;  /* 0x0000000000007941 */ /* 0x000fea0003800200 */
.L_x_10025:
[----:B------:R-:W-:Y:S01]  /*63c0*/  I2FP.F32.U32 R7, R7 ;  /* 0x0000000700077245 */ /* 0x000fe20000201000 */
[----:B------:R-:W-:Y:S01]  /*63d0*/  IMAD.U32 R136, RZ, RZ, UR12 ;  /* 0x0000000cff887e24 */ /* 0x000fe2000f8e00ff */
[----:B------:R-:W-:Y:S01]  /*63e0*/  ISETP.NE.AND P2, PT, R11, 0x1, PT ;  /* 0x000000010b00780c */ /* 0x000fe20003f45270 */
[----:B------:R-:W-:Y:S01]  /*63f0*/  BSSY.RECONVERGENT B0, `(.L_x_10030) ;  /* 0x0000061000007945 */ /* 0x000fe20003800200 */
[----:B------:R-:W-:Y:S01]  /*6400*/  MOV R137, UR13 ;  /* 0x0000000d00897c02 */ /* 0x000fe20008000f00 */
[----:B------:R-:W-:Y:S01]  /*6410*/  FFMA.FTZ R7, R7, R135, 1.1641532182693481445e-10 ;  /* 0x2f00000007077423 */ /* 0x000fe20000010087 */
[----:B------:R-:W-:Y:S01]  /*6420*/  LOP3.LUT R6, R6, 0xfffffff7, RZ, 0xc0, !PT ;  /* 0xfffffff706067812 */ /* 0x000fe200078ec0ff */
[----:B------:R-:W-:Y:S01]  /*6430*/  IMAD.MOV.U32 R10, RZ, RZ, 0x2 ;  /* 0x00000002ff0a7424 */ /* 0x000fe200078e00ff */
[C---:B-----5:R-:W-:Y:S01]  /*6440*/  PRMT R8, R16.reuse, 0x7632, R8 ;  /* 0x0000763210087816 */ /* 0x060fe20000000008 */
[----:B------:R-:W-:Y:S01]  /*6450*/  IMAD.MOV.U32 R9, RZ, RZ, R46 ;  /* 0x000000ffff097224 */ /* 0x000fe200078e002e */
        /* <DEDUP_REMOVED lines=15> */
.L_x_10032:
        /* <DEDUP_REMOVED lines=12> */
.L_x_10034:
[----:B------:R-:W-:Y:S05]  /*6610*/  BSYNC.RECONVERGENT B1 ;  /* 0x0000000000017941 */ /* 0x000fea0003800200 */
.L_x_10033:
        /* <DEDUP_REMOVED lines=62> */
.L_x_10031:
[----:B------:R-:W-:Y:S05]  /*6a00*/  BSYNC.RECONVERGENT B0 ;  /* 0x0000000000007941 */ /* 0x000fea0003800200 */
.L_x_10030:
[----:B------:R-:W-:Y:S01]  /*6a10*/  I2FP.F32.U32 R9, R9 ;  /* 0x0000000900097245 */ /* 0x000fe20000201000 */
[----:B------:R-:W-:Y:S01]  /*6a20*/  BSSY.RECONVERGENT B0, `(.L_x_10035) ;  /* 0x0000063000007945 */ /* 0x000fe20003800200 */
[----:B------:R-:W-:Y:S01]  /*6a30*/  ISETP.NE.AND P2, PT, R10, 0x1, PT ;  /* 0x000000010a00780c */ /* 0x000fe20003f45270 */
[----:B------:R-:W-:Y:S02]  /*6a40*/  IMAD.MOV.U32 R11, RZ, RZ, 0x2 ;  /* 0x00000002ff0b7424 */ /* 0x000fe400078e00ff */
[----:B------:R-:W-:Y:S01]  /*6a50*/  FFMA.FTZ R9, R9, R135, 1.1641532182693481445e-10 ;  /* 0x2f00000009097423 */ /* 0x000fe20000010087 */
[----:B------:R-:W-:-:S04]  /*6a60*/  IMAD.MOV.U32 R13, RZ, RZ, R46 ;  /* 0x000000ffff0d7224 */ /* 0x000fc800078e002e */
        /* <DEDUP_REMOVED lines=19> */
.L_x_10037:
        /* <DEDUP_REMOVED lines=12> */
.L_x_10039:
[----:B------:R-:W-:Y:S05]  /*6c60*/  BSYNC.RECONVERGENT B1 ;  /* 0x0000000000017941 */ /* 0x000fea0003800200 */
.L_x_10038:
        /* <DEDUP_REMOVED lines=62> */
.L_x_10036:
[----:B------:R-:W-:Y:S05]  /*7050*/  BSYNC.RECONVERGENT B0 ;  /* 0x0000000000007941 */ /* 0x000fea0003800200 */
.L_x_10035:
        /* <DEDUP_REMOVED lines=22> */
.L_x_10042:
        /* <DEDUP_REMOVED lines=12> */
.L_x_10044:
[----:B------:R-:W-:Y:S05]  /*7280*/  BSYNC.RECONVERGENT B1 ;  /* 0x0000000000017941 */ /* 0x000fea0003800200 */
.L_x_10043:
        /* <DEDUP_REMOVED lines=50> */
[----:B------:R-:W-:Y:S01]  /*75b0*/  IMAD.WIDE.U32 R12, R9, -0x326172a9, RZ ;  /* 0xcd9e8d57090c7825 */ /* 0x000fe200078e00ff */
[----:B------:R-:W-:-:S04]  /*75c0*/  MOV R9, R24 ;  /* 0x0000001800097202 */ /* 0x000fc80000000f00 */
        /* <DEDUP_REMOVED lines=10> */
.L_x_10041:
[----:B------:R-:W-:Y:S05]  /*7670*/  BSYNC.RECONVERGENT B0 ;  /* 0x0000000000007941 */ /* 0x000fea0003800200 */
.L_x_10040:
[----:B------:R-:W-:Y:S01]  /*7680*/  I2FP.F32.U32 R9, R9 ;  /* 0x0000000900097245 */ /* 0x000fe20000201000 */
[----:B------:R-:W-:Y:S01]  /*7690*/  BSSY.RECONVERGENT B0, `(.L_x_10045) ;  /* 0x0000065000007945 */ /* 0x000fe20003800200 */
[----:B------:R-:W-:Y:S01]  /*76a0*/  ISETP.NE.AND P2, PT, R10, 0x1, PT ;  /* 0x000000010a00780c */ /* 0x000fe20003f45270 */
[----:B------:R-:W-:Y:S02]  /*76b0*/  IMAD.MOV.U32 R13, RZ, RZ, 0x2 ;  /* 0x00000002ff0d7424 */ /* 0x000fe400078e00ff */
        /* <DEDUP_REMOVED lines=11> */
[----:B------:R-:W-:Y:S02]  /*7770*/  SEL R8, RZ, 0x1, P0 ;  /* 0x00000001ff087807 */ /* 0x000fe40000000000 */
[----:B------:R-:W-:Y:S02]  /*7780*/  MOV R9, R46 ;  /* 0x0000002e00097202 */ /* 0x000fe40000000f00 */
        /* <DEDUP_REMOVED lines=10> */
.L_x_10047:
        /* <DEDUP_REMOVED lines=12> */
.L_x_10049:
[----:B------:R-:W-:Y:S05]  /*78f0*/  BSYNC.RECONVERGENT B1 ;  /* 0x0000000000017941 */ /* 0x000fea0003800200 */
.L_x_10048:
        /* <DEDUP_REMOVED lines=61> */
[----:B------:R-:W-:-:S07]  /*7cd0*/  LOP3.LUT R44, R12, UR4, R11, 0x96, !PT ;  /* 0x000000040c2c7c12 */ /* 0x000fce000f8e960b */
.L_x_10046:
[----:B------:R-:W-:Y:S05]  /*7ce0*/  BSYNC.RECONVERGENT B0 ;  /* 0x0000000000007941 */ /* 0x000fea0003800200 */
.L_x_10045:
        /* <DEDUP_REMOVED lines=8> */
[----:B------:R-:W-:Y:S02]  /*7d70*/  SHF.L.U32 R9, R17, 0x10, RZ ;  /* 0x0000001011097819 */ /* 0x000fe400000006ff */
[----:B------:R-:W-:-:S03]  /*7d80*/  PLOP3.LUT P0, PT, P2, PT, PT, 0x8, 0x80 ;  /* 0x000000000080781c */ /* 0x000fc6000170e170 */
[----:B------:R-:W-:-:S05]  /*7d90*/  FMUL.FTZ R9, R9, R137 ;  /* 0x0000008909097220 */ /* 0x000fca0000410000 */
[----:B------:R-:W-:Y:S01]  /*7da0*/  FSEL R9, R9, RZ, !P2 ;  /* 0x000000ff09097208 */ /* 0x000fe20005000000 */
        /* <DEDUP_REMOVED lines=9> */
.L_x_10052:
        /* <DEDUP_REMOVED lines=12> */
.L_x_10054:
[----:B------:R-:W-:Y:S05]  /*7f00*/  BSYNC.RECONVERGENT B1 ;  /* 0x0000000000017941 */ /* 0x000fea0003800200 */
.L_x_10053:
        /* <DEDUP_REMOVED lines=56> */
[----:B------:R-:W-:Y:S01]  /*8290*/  IMAD.MOV.U32 R24, RZ, RZ, R12 ;  /* 0x000000ffff187224 */ /* 0x000fe200078e000c */
[----:B------:R-:W-:Y:S01]  /*82a0*/  UIADD3 UR4, UPT, UPT, UR10, -0x700cb87f, URZ ;  /* 0x8ff347810a047890 */ /* 0x000fe2000fffe0ff */
[----:B------:R-:W-:-:S03]  /*82b0*/  IMAD.WIDE.U32 R12, R14, -0x326172a9, RZ ;  /* 0xcd9e8d570e0c7825 */ /* 0x000fc600078e00ff */
[----:B------:R-:W-:Y:S01]  /*82c0*/  MOV R46, R12 ;  /* 0x0000000c002e7202 */ /* 0x000fe20000000f00 */
[----:B------:R-:W-:Y:S01]  /*82d0*/  IMAD.MOV.U32 R12, RZ, RZ, RZ ;  /* 0x000000ffff0c7224 */ /* 0x000fe200078e00ff */
[----:B------:R-:W-:-:S07]  /*82e0*/  LOP3.LUT R44, R22, UR4, R13, 0x96, !PT ;  /* 0x00000004162c7c12 */ /* 0x000fce000f8e960d */
.L_x_10051:
[----:B------:R-:W-:Y:S05]  /*82f0*/  BSYNC.RECONVERGENT B0 ;  /* 0x0000000000007941 */ /* 0x000fea0003800200 */
.L_x_10050:
        /* <DEDUP_REMOVED lines=25> */
.L_x_10057:
        /* <DEDUP_REMOVED lines=12> */
.L_x_10059:
[----:B------:R-:W-:Y:S05]  /*8550*/  BSYNC.RECONVERGENT B1 ;  /* 0x0000000000017941 */ /* 0x000fea0003800200 */
.L_x_10058:
        /* <DEDUP_REMOVED lines=62> */
.L_x_10056:
[----:B------:R-:W-:Y:S05]  /*8940*/  BSYNC.RECONVERGENT B0 ;  /* 0x0000000000007941 */ /* 0x000fea0003800200 */
.L_x_10055:
        /* <DEDUP_REMOVED lines=20> */
.L_x_10062:
        /* <DEDUP_REMOVED lines=12> */
.L_x_10064:
[----:B------:R-:W-:Y:S05]  /*8b50*/  BSYNC.RECONVERGENT B1 ;  /* 0x0000000000017941 */ /* 0x000fea0003800200 */
.L_x_10063:
        /* <DEDUP_REMOVED lines=62> */
.L_x_10061:
[----:B------:R-:W-:Y:S05]  /*8f40*/  BSYNC.RECONVERGENT B0 ;  /* 0x0000000000007941 */ /* 0x000fea0003800200 */
.L_x_10060:
        /* <DEDUP_REMOVED lines=27> */
.L_x_10067:
        /* <DEDUP_REMOVED lines=12> */
.L_x_10069:
[----:B------:R-:W-:Y:S05]  /*91c0*/  BSYNC.RECONVERGENT B1 ;  /* 0x0000000000017941 */ /* 0x000fea0003800200 */
.L_x_10068:
        /* <DEDUP_REMOVED lines=62> */
.L_x_10066:
[----:B------:R-:W-:Y:S05]  /*95b0*/  BSYNC.RECONVERGENT B0 ;  /* 0x0000000000007941 */ /* 0x000fea0003800200 */
.L_x_10065:
[----:B------:R-:W-:Y:S01]  /*95c0*/  I2FP.F32.U32 R11, R14 ;  /* 0x0000000e000b7245 */ /* 0x000fe20000201000 */
[----:B------:R-:W-:Y:S01]  /*95d0*/  BSSY.RECONVERGENT B0, `(.L_x_10070) ;  /* 0x0000061000007945 */ /* 0x000fe20003800200 */
[----:B------:R-:W-:Y:S01]  /*95e0*/  ISETP.NE.AND P3, PT, R23, 0x1, PT ;  /* 0x000000011700780c */ /* 0x000fe20003f65270 */
[----:B------:R-:W-:Y:S01]  /*95f0*/  IMAD.MOV.U32 R14, RZ, RZ, 0x2 ;  /* 0x00000002ff0e7424 */ /* 0x000fe200078e00ff */
[----:B------:R-:W-:Y:S01]  /*9600*/  LOP3.LUT R6, R6, 0xfffffffb, RZ, 0xc0, !PT ;  /* 0xfffffffb06067812 */ /* 0x000fe200078ec0ff */
[----:B------:R-:W-:Y:S01]  /*9610*/  FFMA.FTZ R11, R11, R135, 1.1641532182693481445e-10 ;  /* 0x2f0000000b0b7423 */ /* 0x000fe20000010087 */
[----:B------:R-:W-:Y:S01]  /*9620*/  PRMT R12, R18, 0x7632, R12 ;  /* 0x00007632120c7816 */ /* 0x000fe2000000000c */
[----:B------:R-:W-:-:S03]  /*9630*/  IMAD.MOV.U32 R13, RZ, RZ, R46 ;  /* 0x000000ffff0d7224 */ /* 0x000fc600078e002e */
[----:B------:R-:W-:Y:S02]  /*9640*/  FSETP.GTU.FTZ.AND P4, PT, R11, R136, PT ;  /* 0x000000880b00720b */ /* 0x000fe40003f9c000 */
[----:B------:R-:W-:-:S05]  /*9650*/  SHF.L.U32 R11, R18, 0x10, RZ ;  /* 0x00000010120b7819 */ /* 0x000fca00000006ff */
        /* <DEDUP_REMOVED lines=13> */
.L_x_10072:
        /* <DEDUP_REMOVED lines=12> */
.L_x_10074:
[----:B------:R-:W-:Y:S05]  /*97f0*/  BSYNC.RECONVERGENT B1 ;  /* 0x0000000000017941 */ /* 0x000fea0003800200 */
.L_x_10073:
        /* <DEDUP_REMOVED lines=58> */
[----:B------:R-:W-:-:S04]  /*9ba0*/  IMAD.WIDE.U32 R26, R14, -0x326172a9, RZ ;  /* 0xcd9e8d570e1a7825 */ /* 0x000fc800078e00ff */
[----:B------:R-:W-:Y:S01]  /*9bb0*/  IMAD.MOV.U32 R14, RZ, RZ, RZ ;  /* 0x000000ffff0e7224 */ /* 0x000fe200078e00ff */
[----:B------:R-:W-:Y:S02]  /*9bc0*/  LOP3.LUT R44, R28, UR4, R27, 0x96, !PT ;  /* 0x000000041c2c7c12 */ /* 0x000fe4000f8e961b */
[----:B------:R-:W-:-:S07]  /*9bd0*/  MOV R46, R26 ;  /* 0x0000001a002e7202 */ /* 0x000fce0000000f00 */
.L_x_10071:
[----:B------:R-:W-:Y:S05]  /*9be0*/  BSYNC.RECONVERGENT B0 ;  /* 0x0000000000007941 */ /* 0x000fea0003800200 */
.L_x_10070:
[----:B------:R-:W-:Y:S01]  /*9bf0*/  I2FP.F32.U32 R13, R13 ;  /* 0x0000000d000d7245 */ /* 0x000fe20000201000 */
[----:B------:R-:W-:Y:S01]  /*9c00*/  BSSY.RECONVERGENT B0, `(.L_x_10075) ;  /* 0x0000063000007945 */ /* 0x000fe20003800200 */
[----:B------:R-:W-:-:S03]  /*9c10*/  IMAD.MOV.U32 R23, RZ, RZ, 0x2 ;  /* 0x00000002ff177424 */ /* 0x000fc600078e00ff */
        /* <DEDUP_REMOVED lines=22> */
.L_x_10077:
        /* <DEDUP_REMOVED lines=12> */
.L_x_10079:
[----:B------:R-:W-:Y:S05]  /*9e40*/  BSYNC.RECONVERGENT B1 ;  /* 0x0000000000017941 */ /* 0x000fea0003800200 */
.L_x_10078:
[----:B------:R-:W-:Y:S01]  /*9e50*/  IMAD.WIDE.U32 R30, R0, -0x2daee0ad, RZ ;  /* 0xd2511f53001e7825 */ /* 0x000fe200078e00ff */
[----:B------:R-:W-:-:S03]  /*9e60*/  UIADD3 UR4, UPT, UPT, UR10, -0x61c88647, URZ ;  /* 0x9e3779b90a047890 */ /* 0x000fc6000fffe0ff */
[----:B------:R-:W-:Y:S01]  /*9e70*/  IMAD.WIDE.U32 R28, R2, -0x326172a9, RZ ;  /* 0xcd9e8d57021c7825 */ /* 0x000fe200078e00ff */
[----:B------:R-:W-:-:S03]  /*9e80*/  LOP3.LUT R13, R4, UR11, R31, 0x96, !PT ;  /* 0x0000000b040d7c12 */ /* 0x000fc6000f8e961f */
[----:B------:R-:W-:Y:S02]  /*9e90*/  IMAD.MOV.U32 R23, RZ, RZ, RZ ;  /* 0x000000ffff177224 */ /* 0x000fe400078e00ff */
        /* <DEDUP_REMOVED lines=54> */
[----:B------:R-:W-:-:S05]  /*a200*/  IMAD.WIDE.U32 R26, R14, -0x326172a9, RZ ;  /* 0xcd9e8d570e1a7825 */ /* 0x000fca00078e00ff */
[----:B------:R-:W-:Y:S02]  /*a210*/  LOP3.LUT R44, R28, UR4, R27, 0x96, !PT ;  /* 0x000000041c2c7c12 */ /* 0x000fe4000f8e961b */
[----:B------:R-:W-:-:S07]  /*a220*/  MOV R46, R26 ;  /* 0x0000001a002e7202 */ /* 0x000fce0000000f00 */
.L_x_10076:
[----:B------:R-:W-:Y:S05]  /*a230*/  BSYNC.RECONVERGENT B0 ;  /* 0x0000000000007941 */ /* 0x000fea0003800200 */
.L_x_10075:
        /* <DEDUP_REMOVED lines=20> */
.L_x_10082:
        /* <DEDUP_REMOVED lines=12> */
.L_x_10084:
[----:B------:R-:W-:Y:S05]  /*a440*/  BSYNC.RECONVERGENT B1 ;  /* 0x0000000000017941 */ /* 0x000fea0003800200 */
.L_x_10083:
        /* <DEDUP_REMOVED lines=62> */
.L_x_10081:
[----:B------:R-:W-:Y:S05]  /*a830*/  BSYNC.RECONVERGENT B0 ;  /* 0x0000000000007941 */ /* 0x000fea0003800200 */
.L_x_10080:
[----:B------:R-:W-:Y:S01]  /*a840*/  I2FP.F32.U32 R13, R13 ;  /* 0x0000000d000d7245 */ /* 0x000fe20000201000 */
[----:B------:R-:W-:Y:S01]  /*a850*/  BSSY.RECONVERGENT B0, `(.L_x_10085) ;  /* 0x0000065000007945 */ /* 0x000fe20003800200 */
[----:B------:R-:W-:-:S03]  /*a860*/  IMAD.MOV.U32 R26, RZ, RZ, 0x2 ;  /* 0x00000002ff1a7424 */ /* 0x000fc600078e00ff */
        /* <DEDUP_REMOVED lines=24> */
.L_x_10087:
        /* <DEDUP_REMOVED lines=12> */
.L_x_10089:
[----:B------:R-:W-:Y:S05]  /*aab0*/  BSYNC.RECONVERGENT B1 ;  /* 0x0000000000017941 */ /* 0x000fea0003800200 */
.L_x_10088:
        /* <DEDUP_REMOVED lines=62> */
.L_x_10086:
[----:B------:R-:W-:Y:S05]  /*aea0*/  BSYNC.RECONVERGENT B0 ;  /* 0x0000000000007941 */ /* 0x000fea0003800200 */
.L_x_10085:
        /* <DEDUP_REMOVED lines=21> */
.L_x_10092:
        /* <DEDUP_REMOVED lines=12> */
.L_x_10094:
[----:B------:R-:W-:Y:S05]  /*b0c0*/  BSYNC.RECONVERGENT B1 ;  /* 0x0000000000017941 */ /* 0x000fea0003800200 */
.L_x_10093:
        /* <DEDUP_REMOVED lines=62> */
.L_x_10091:
[----:B------:R-:W-:Y:S05]  /*b4b0*/  BSYNC.RECONVERGENT B0 ;  /* 0x0000000000007941 */ /* 0x000fea0003800200 */
.L_x_10090:
        /* <DEDUP_REMOVED lines=25> */
.L_x_10097:
        /* <DEDUP_REMOVED lines=12> */
.L_x_10099:
[----:B------:R-:W-:Y:S05]  /*b710*/  BSYNC.RECONVERGENT B1 ;  /* 0x0000000000017941 */ /* 0x000fea0003800200 */
.L_x_10098:
        /* <DEDUP_REMOVED lines=62> */
.L_x_10096:
[----:B------:R-:W-:Y:S05]  /*bb00*/  BSYNC.RECONVERGENT B0 ;  /* 0x0000000000007941 */ /* 0x000fea0003800200 */
.L_x_10095:
        /* <DEDUP_REMOVED lines=20> */
.L_x_10102:
        /* <DEDUP_REMOVED lines=15> */
.L_x_10104:
[----:B------:R-:W-:Y:S05]  /*bd40*/  BSYNC.RECONVERGENT B1 ;  /* 0x0000000000017941 */ /* 0x000fea0003800200 */
.L_x_10103:
        /* <DEDUP_REMOVED lines=62> */
.L_x_10101:
[----:B------:R-:W-:Y:S05]  /*c130*/  BSYNC.RECONVERGENT B0 ;  /* 0x0000000000007941 */ /* 0x000fea0003800200 */
.L_x_10100:
        /* <DEDUP_REMOVED lines=18> */
.L_x_10024:
        /* <DEDUP_REMOVED lines=8> */
[----:B------:R-:W-:Y:S01]  /*c2e0*/  ISETP.NE.U32.AND P3, PT, R20, RZ, PT ;  /* 0x000000ff1400720c */ /* 0x000fe20003f65070 */
[----:B0-----:R-:W-:-:S05]  /*c2f0*/  IMAD.WIDE.U32 R22, R38, 0x10, R174 ;  /* 0x0000001026167825 */ /* 0x001fca00078e00ae */
[----:B------:R0:W-:Y:S02]  /*c300*/  STG.E.128 desc[UR8][R22.64], R16 ;  /* 0x0000001016007986 */ /* 0x0001e4000c101d08 */
[----:B0-----:R-:W-:Y:S02]  /*c310*/  LOP3.LUT R16, R27, R15, R25, 0xfe, !PT ;  /* 0x0000000f1b107212 */ /* 0x001fe400078efe19 */
[----:B------:R-:W-:Y:S02]  /*c320*/  SEL R15, RZ, 0x1000000, !P2 ;  /* 0x01000000ff0f7807 */ /* 0x000fe40005000000 */
[----:B------:R-:W-:Y:S02]  /*c330*/  SEL R17, RZ, 0x10000, !P0 ;  /* 0x00010000ff117807 */ /* 0x000fe40004000000 */
[----:B------:R-:W-:Y:S02]  /*c340*/  SEL R18, RZ, 0x100, !P4 ;  /* 0x00000100ff127807 */ /* 0x000fe40006000000 */
[----:B------:R-:W-:-:S02]  /*c350*/  ISETP.NE.AND.EX P0, PT, R21, RZ, PT, P3 ;  /* 0x000000ff1500720c */ /* 0x000fc40003f05330 */
        /* <DEDUP_REMOVED lines=28> */
.L_x_10105:
[----:B01----:R-:W0:Y:S01]  /*c520*/  @P1 LDC.64 R18, c[0x0][0x3a0] ;  /* 0x0000e800ff121b82 */ /* 0x003e220000000a00 */
[----:B------:R-:W-:-:S07]  /*c530*/  IADD3 R16, PT, PT, R38, 0x20, RZ ;  /* 0x0000002026107810 */ /* 0x000fce0007ffe0ff */
[----:B------:R-:W1:Y:S01]  /*c540*/  @P0 LDC.64 R20, c[0x0][0x398] ;  /* 0x0000e600ff140b82 */ /* 0x000e620000000a00 */
[----:B0-----:R-:W-:-:S05]  /*c550*/  @P1 IMAD.WIDE.U32 R18, R16, 0x10, R18 ;  /* 0x0000001010121825 */ /* 0x001fca00078e0012 */
[----:B------:R0:W5:Y:S01]  /*c560*/  @P1 LDG.E.128 R48, desc[UR8][R18.64] ;  /* 0x0000000812301981 */ /* 0x000162000c1e1d00 */
[----:B-1----:R-:W-:-:S05]  /*c570*/  @P0 IMAD.WIDE.U32 R20, R16, 0x10, R20 ;  /* 0x0000001010140825 */ /* 0x002fca00078e0014 */
[----:B------:R1:W5:Y:S01]  /*c580*/  @P0 LDG.E.128 R52, desc[UR8][R20.64] ;  /* 0x0000000814340981 */ /* 0x000362000c1e1d00 */
[----:B0-----:R-:W-:-:S05]  /*c590*/  IMAD.WIDE.U32 R18, R16, 0x10, R166 ;  /* 0x0000001010127825 */ /* 0x001fca00078e00a6 */
[----:B------:R1:W5:Y:S01]  /*c5a0*/  LDG.E.128 R20, desc[UR8][R18.64] ;  /* 0x0000000812147981 */ /* 0x000362000c1e1d00 */
        /* <DEDUP_REMOVED lines=17> */
.L_x_10109:
        /* <DEDUP_REMOVED lines=12> */
.L_x_10111:
[----:B------:R-:W-:Y:S05]  /*c780*/  BSYNC.RECONVERGENT B1 ;  /* 0x0000000000017941 */ /* 0x000fea0003800200 */
.L_x_10110:
        /* <DEDUP_REMOVED lines=60> */
[----:B------:R-:W-:Y:S01]  /*cb50*/  LOP3.LUT R44, R10, UR4, R9, 0x96, !PT ;  /* 0x000000040a2c7c12 */ /* 0x000fe2000f8e9609 */
[----:B------:R-:W-:-:S07]  /*cb60*/  IMAD.MOV.U32 R7, RZ, RZ, R24 ;  /* 0x000000ffff077224 */ /* 0x000fce00078e0018 */
.L_x_10108:
[----:B------:R-:W-:Y:S05]  /*cb70*/  BSYNC.RECONVERGENT B0 ;  /* 0x0000000000007941 */ /* 0x000fea0003800200 */
.L_x_10107:
        /* <DEDUP_REMOVED lines=23> */
.L_x_10114:
        /* <DEDUP_REMOVED lines=12> */
.L_x_10116:
[----:B------:R-:W-:Y:S05]  /*cdb0*/  BSYNC.RECONVERGENT B1 ;  /* 0x0000000000017941 */ /* 0x000fea0003800200 */
.L_x_10115:
        /* <DEDUP_REMOVED lines=62> */
.L_x_10113:
[----:B------:R-:W-:Y:S05]  /*d1a0*/  BSYNC.RECONVERGENT B0 ;  /* 0x0000000000007941 */ /* 0x000fea0003800200 */
.L_x_10112:
        /* <DEDUP_REMOVED lines=25> */
.L_x_10119:
        /* <DEDUP_REMOVED lines=12> */
.L_x_10121:
[----:B------:R-:W-:Y:S05]  /*d400*/  BSYNC.RECONVERGENT B1 ;  /* 0x0000000000017941 */ /* 0x000fea0003800200 */
.L_x_10120:
[----:B-1----:R-:W-:Y:S01]  /*d410*/  IMAD.WIDE.U32 R18, R0, -0x2daee0ad, RZ ;  /* 0xd2511f5300127825 */ /* 0x002fe200078e00ff */
        /* <DEDUP_REMOVED lines=61> */
.L_x_10118:
[----:B------:R-:W-:Y:S05]  /*d7f0*/  BSYNC.RECONVERGENT B0 ;  /* 0x0000000000007941 */ /* 0x000fea0003800200 */
.L_x_10117:
        /* <DEDUP_REMOVED lines=22> */
.L_x_10124:
        /* <DEDUP_REMOVED lines=12> */
.L_x_10126:
[----:B------:R-:W-:Y:S05]  /*da20*/  BSYNC.RECONVERGENT B1 ;  /* 0x0000000000017941 */ /* 0x000fea0003800200 */
.L_x_10125:
        /* <DEDUP_REMOVED lines=62> */
.L_x_10123:
[----:B------:R-:W-:Y:S05]  /*de10*/  BSYNC.RECONVERGENT B0 ;  /* 0x0000000000007941 */ /* 0x000fea0003800200 */
.L_x_10122:
[----:B------:R-:W-:Y:S01]  /*de20*/  I2FP.F32.U32 R9, R9 ;  /* 0x0000000900097245 */ /* 0x000fe20000201000 */
[----:B------:R-:W-:Y:S01]  /*de30*/  BSSY.RECONVERGENT B0, `(.L_x_10127) ;  /* 0x0000065000007945 */ /* 0x000fe20003800200 */
[----:B------:R-:W-:Y:S01]  /*de40*/  ISETP.NE.AND P3, PT, R10, 0x1, PT ;  /* 0x000000010a00780c */ /* 0x000fe20003f65270 */
[----:B------:R-:W-:Y:S01]  /*de50*/  IMAD.MOV.U32 R13, RZ, RZ, R46 ;  /* 0x000000ffff0d7224 */ /* 0x000fe200078e002e */
[----:B------:R-:W-:Y:S01]  /*de60*/  MOV R12, 0x2 ;  /* 0x00000002000c7802 */ /* 0x000fe20000000f00 */
        /* <DEDUP_REMOVED lines=12> */
[----:B-1----:R-:W-:Y:S01]  /*df30*/  F2FP.BF16.F32.PACK_AB R18, RZ, R40 ;  /* 0x00000028ff12723e */ /* 0x002fe200000010ff */
        /* <DEDUP_REMOVED lines=9> */
.L_x_10129:
        /* <DEDUP_REMOVED lines=12> */
.L_x_10131:
[----:B------:R-:W-:Y:S05]  /*e090*/  BSYNC.RECONVERGENT B1 ;  /* 0x0000000000017941 */ /* 0x000fea0003800200 */
.L_x_10130:
        /* <DEDUP_REMOVED lines=62> */
.L_x_10128:
[----:B------:R-:W-:Y:S05]  /*e480*/  BSYNC.RECONVERGENT B0 ;  /* 0x0000000000007941 */ /* 0x000fea0003800200 */
.L_x_10127:
        /* <DEDUP_REMOVED lines=23> */
.L_x_10134:
        /* <DEDUP_REMOVED lines=12> */
.L_x_10136:
[----:B------:R-:W-:Y:S05]  /*e6c0*/  BSYNC.RECONVERGENT B1 ;  /* 0x0000000000017941 */ /* 0x000fea0003800200 */
.L_x_10135:
        /* <DEDUP_REMOVED lines=62> */
.L_x_10133:
[----:B------:R-:W-:Y:S05]  /*eab0*/  BSYNC.RECONVERGENT B0 ;  /* 0x0000000000007941 */ /* 0x000fea0003800200 */
.L_x_10132:
        /* <DEDUP_REMOVED lines=25> */
.L_x_10139:
        /* <DEDUP_REMOVED lines=12> */
.L_x_10141:
[----:B------:R-:W-:Y:S05]  /*ed10*/  BSYNC.RECONVERGENT B1 ;  /* 0x0000000000017941 */ /* 0x000fea0003800200 */
.L_x_10140:
        /* <DEDUP_REMOVED lines=62> */
.L_x_10138:
[----:B------:R-:W-:Y:S05]  /*f100*/  BSYNC.RECONVERGENT B0 ;  /* 0x0000000000007941 */ /* 0x000fea0003800200 */
.L_x_10137:
        /* <DEDUP_REMOVED lines=22> */
.L_x_10144:
        /* <DEDUP_REMOVED lines=12> */
.L_x_10146:
[----:B------:R-:W-:Y:S05]  /*f330*/  BSYNC.RECONVERGENT B1 ;  /* 0x0000000000017941 */ /* 0x000fea0003800200 */
.L_x_10145:
        /* <DEDUP_REMOVED lines=59> */
[----:B------:R-:W-:Y:S01]  /*f6f0*/  IMAD.MOV.U32 R46, RZ, RZ, R12 ;  /* 0x000000ffff2e7224 */ /* 0x000fe200078e000c */
[----:B------:R-:W-:Y:S01]  /*f700*/  LOP3.LUT R44, R20, UR4, R13, 0x96, !PT ;  /* 0x00000004142c7c12 */ /* 0x000fe2000f8e960d */
[----:B------:R-:W-:-:S07]  /*f710*/  HFMA2 R13, -RZ, RZ, 0, 0 ;  /* 0x00000000ff0d7431 */ /* 0x000fce00000001ff */
.L_x_10143:
[----:B------:R-:W-:Y:S05]  /*f720*/  BSYNC.RECONVERGENT B0 ;  /* 0x0000000000007941 */ /* 0x000fea0003800200 */
.L_x_10142:
        /* <DEDUP_REMOVED lines=27> */
.L_x_10149:
        /* <DEDUP_REMOVED lines=12> */
.L_x_10151:
[----:B------:R-:W-:Y:S05]  /*f9a0*/  BSYNC.RECONVERGENT B1 ;  /* 0x0000000000017941 */ /* 0x000fea0003800200 */
.L_x_10150:
        /* <DEDUP_REMOVED lines=59> */
[----:B------:R-:W-:Y:S02]  /*fd60*/  IMAD.MOV.U32 R46, RZ, RZ, R12 ;  /* 0x000000ffff2e7224 */ /* 0x000fe400078e000c */
[----:B------:R-:W-:Y:S01]  /*fd70*/  HFMA2 R12, -RZ, RZ, 0, 0 ;  /* 0x00000000ff0c7431 */ /* 0x000fe200000001ff */
[----:B------:R-:W-:-:S07]  /*fd80*/  LOP3.LUT R44, R24, UR4, R13, 0x96, !PT ;  /* 0x00000004182c7c12 */ /* 0x000fce000f8e960d */
.L_x_10148:
[----:B------:R-:W-:Y:S05]  /*fd90*/  BSYNC.RECONVERGENT B0 ;  /* 0x0000000000007941 */ /* 0x000fea0003800200 */
.L_x_10147:
[----:B------:R-:W-:Y:S01]  /*fda0*/  I2FP.F32.U32 R11, R11 ;  /* 0x0000000b000b7245 */ /* 0x000fe20000201000 */
[----:B------:R-:W-:Y:S01]  /*fdb0*/  BSSY.RECONVERGENT B0, `(.L_x_10152) ;  /* 0x000005f000007945 */ /* 0x000fe20003800200 */
[----:B------:R-:W-:Y:S01]  /*fdc0*/  ISETP.NE.AND P3, PT, R12, 0x1, PT ;  /* 0x000000010c00780c */ /* 0x000fe20003f65270 */
[----:B------:R-:W-:Y:S01]  /*fdd0*/  IMAD.MOV.U32 R13, RZ, RZ, 0x2 ;  /* 0x00000002ff0d7424 */ /* 0x000fe200078e00ff */
        /* <DEDUP_REMOVED lines=17> */
.L_x_10154:
        /* <DEDUP_REMOVED lines=12> */
.L_x_10156:
[----:B------:R-:W-:Y:S05]  /*ffb0*/  BSYNC.RECONVERGENT B1 ;  /* 0x0000000000017941 */ /* 0x000fea0003800200 */
.L_x_10155:
        /* <DEDUP_REMOVED lines=62> */
.L_x_10153:
[----:B------:R-:W-:Y:S05]  /*103a0*/  BSYNC.RECONVERGENT B0 ;  /* 0x0000000000007941 */ /* 0x000fea0003800200 */
.L_x_10152:
[----:B------:R-:W-:Y:S01]  /*103b0*/  I2FP.F32.U32 R12, R20 ;  /* 0x00000014000c7245 */ /* 0x000fe20000201000 */
[----:B------:R-:W-:Y:S01]  /*103c0*/  BSSY.RECONVERGENT B0, `(.L_x_10157) ;  /* 0x0000063000007945 */ /* 0x000fe20003800200 */
[----:B------:R-:W-:-:S03]  /*103d0*/  IMAD.MOV.U32 R25, RZ, RZ, R46 ;  /* 0x000000ffff197224 */ /* 0x000fc600078e002e */
        /* <DEDUP_REMOVED lines=9> */
[----:B------:R-:W-:Y:S01]  /*10470*/  SEL R11, RZ, 0x1, P3 ;  /* 0x00000001ff0b7807 */ /* 0x000fe20001800000 */
[----:B------:R-:W-:Y:S01]  /*10480*/  IMAD.MOV.U32 R12, RZ, RZ, 0x2 ;  /* 0x00000002ff0c7424 */ /* 0x000fe200078e00ff */
        /* <DEDUP_REMOVED lines=11> */
.L_x_10159:
        /* <DEDUP_REMOVED lines=12> */
.L_x_10161:
[----:B------:R-:W-:Y:S05]  /*10600*/  BSYNC.RECONVERGENT B1 ;  /* 0x0000000000017941 */ /* 0x000fea0003800200 */
.L_x_10160:
        /* <DEDUP_REMOVED lines=62> */
.L_x_10158:
[----:B------:R-:W-:Y:S05]  /*109f0*/  BSYNC.RECONVERGENT B0 ;  /* 0x0000000000007941 */ /* 0x000fea0003800200 */
.L_x_10157:
[----:B------:R-:W-:Y:S01]  /*10a00*/  I2FP.F32.U32 R13, R25 ;  /* 0x00000019000d7245 */ /* 0x000fe20000201000 */
[----:B------:R-:W-:Y:S01]  /*10a10*/  BSSY.RECONVERGENT B0, `(.L_x_10162) ;  /* 0x000005e000007945 */ /* 0x000fe20003800200 */
[----:B------:R-:W-:Y:S01]  /*10a20*/  ISETP.NE.AND P4, PT, R12, 0x1, PT ;  /* 0x000000010c00780c */ /* 0x000fe20003f85270 */
[----:B------:R-:W-:Y:S02]  /*10a30*/  IMAD.MOV.U32 R20, RZ, RZ, R46 ;  /* 0x000000ffff147224 */ /* 0x000fe400078e002e */
[----:B------:R-:W-:-:S05]  /*10a40*/  FFMA.FTZ R13, R13, R135, 1.1641532182693481445e-10 ;  /* 0x2f0000000d0d7423 */ /* 0x000fca0000010087 */
[----:B------:R-:W-:Y:S01]  /*10a50*/  FSETP.GTU.FTZ.AND P3, PT, R13, R136, PT ;  /* 0x000000880d00720b */ /* 0x000fe20003f7c000 */
[----:B------:R-:W-:-:S04]  /*10a60*/  IMAD.U32 R13, R19, 0x10000, RZ ;  /* 0x00010000130d7824 */ /* 0x000fc800078e00ff */
[----:B------:R-:W-:-:S05]  /*10a70*/  FMUL.FTZ R13, R13, R137 ;  /* 0x000000890d0d7220 */ /* 0x000fca0000410000 */
        /* <DEDUP_REMOVED lines=12> */
.L_x_10164:
        /* <DEDUP_REMOVED lines=12> */
.L_x_10166:
[----:B------:R-:W-:Y:S05]  /*10c00*/  BSYNC.RECONVERGENT B1 ;  /* 0x0000000000017941 */ /* 0x000fea0003800200 */
.L_x_10165:
        /* <DEDUP_REMOVED lines=62> */
.L_x_10163:
[----:B------:R-:W-:Y:S05]  /*10ff0*/  BSYNC.RECONVERGENT B0 ;  /* 0x0000000000007941 */ /* 0x000fea0003800200 */
.L_x_10162:
        /* <DEDUP_REMOVED lines=9> */
[----:B------:R-:W-:Y:S01]  /*11090*/  FADD.FTZ R12, R19, R12 ;  /* 0x0000000c130c7221 */ /* 0x000fe20000010000 */
        /* <DEDUP_REMOVED lines=17> */
.L_x_10169:
        /* <DEDUP_REMOVED lines=12> */
.L_x_10171:
[----:B------:R-:W-:Y:S05]  /*11270*/  BSYNC.RECONVERGENT B1 ;  /* 0x0000000000017941 */ /* 0x000fea0003800200 */
.L_x_10170:
        /* <DEDUP_REMOVED lines=62> */
.L_x_10168:
[----:B------:R-:W-:Y:S05]  /*11660*/  BSYNC.RECONVERGENT B0 ;  /* 0x0000000000007941 */ /* 0x000fea0003800200 */
.L_x_10167:
[----:B------:R-:W-:Y:S01]  /*11670*/  I2FP.F32.U32 R13, R19 ;  /* 0x00000013000d7245 */ /* 0x000fe20000201000 */
[----:B------:R-:W-:Y:S01]  /*11680*/  BSSY.RECONVERGENT B0, `(.L_x_10172) ;  /* 0x000005f000007945 */ /* 0x000fe20003800200 */
[----:B------:R-:W-:Y:S01]  /*11690*/  ISETP.NE.AND P5, PT, R24, 0x1, PT ;  /* 0x000000011800780c */ /* 0x000fe20003fa5270 */
[----:B------:R-:W-:Y:S02]  /*116a0*/  IMAD.MOV.U32 R25, RZ, RZ, 0x2 ;  /* 0x00000002ff197424 */ /* 0x000fe400078e00ff */
[----:B------:R-:W-:Y:S01]  /*116b0*/  FFMA.FTZ R13, R13, R135, 1.1641532182693481445e-10 ;  /* 0x2f0000000d0d7423 */ /* 0x000fe20000010087 */
[----:B------:R-:W-:-:S04]  /*116c0*/  IMAD.MOV.U32 R19, RZ, RZ, R46 ;  /* 0x000000ffff137224 */ /* 0x000fc800078e002e */
        /* <DEDUP_REMOVED lines=15> */
.L_x_10174:
        /* <DEDUP_REMOVED lines=12> */
.L_x_10176:
[----:B------:R-:W-:Y:S05]  /*11880*/  BSYNC.RECONVERGENT B1 ;  /* 0x0000000000017941 */ /* 0x000fea0003800200 */
.L_x_10175:
        /* <DEDUP_REMOVED lines=62> */
.L_x_10173:
[----:B------:R-:W-:Y:S05]  /*11c70*/  BSYNC.RECONVERGENT B0 ;  /* 0x0000000000007941 */ /* 0x000fea0003800200 */
.L_x_10172:
        /* <DEDUP_REMOVED lines=25> */
.L_x_10179:
        /* <DEDUP_REMOVED lines=12> */
.L_x_10181:
[----:B------:R-:W-:Y:S05]  /*11ed0*/  BSYNC.RECONVERGENT B1 ;  /* 0x0000000000017941 */ /* 0x000fea0003800200 */
.L_x_10180:
        /* <DEDUP_REMOVED lines=62> */
.L_x_10178:
[----:B------:R-:W-:Y:S05]  /*122c0*/  BSYNC.RECONVERGENT B0 ;  /* 0x0000000000007941 */ /* 0x000fea0003800200 */
.L_x_10177:
        /* <DEDUP_REMOVED lines=20> */
.L_x_10184:
        /* <DEDUP_REMOVED lines=12> */
[----:B------:R-:W-:Y:S01]  /*124d0*/  @P0 IMAD.MOV R24, RZ, RZ, R4 ;  /* 0x000000ffff180224 */ /* 0x000fe200078e0204 */
[----:B------:R-:W-:-:S03]  /*124e0*/  LOP3.LUT P0, RZ, R6, 0x20, RZ, 0xc0, !PT ;  /* 0x0000002006ff7812 */ /* 0x000fc6000780c0ff */
[----:B------:R-:W-:-:S10]  /*124f0*/  @!P6 IMAD.MOV.U32 R4, RZ, RZ, R24 ;  /* 0x000000ffff04e224 */ /* 0x000fd400078e0018 */
.L_x_10186:
[----:B------:R-:W-:Y:S05]  /*12500*/  BSYNC.RECONVERGENT B1 ;  /* 0x0000000000017941 */ /* 0x000fea0003800200 */
.L_x_10185:
        /* <DEDUP_REMOVED lines=62> */
.L_x_10183:
[----:B------:R-:W-:Y:S05]  /*128f0*/  BSYNC.RECONVERGENT B0 ;  /* 0x0000000000007941 */ /* 0x000fea0003800200 */
.L_x_10182:
        /* <DEDUP_REMOVED lines=18> */
[----:B------:R-:W-:Y:S01]  /*12a20*/  PRMT R23, R19, 0x5410, R23 ;  /* 0x0000541013177816 */ /* 0x000fe20000000017 */
[----:B------:R-:W-:Y:S06]  /*12a30*/  BRA `(.L_x_10187) ;  /* 0x0000003000bc7947 */ /* 0x000fec0003800000 */
.L_x_10106:
        /* <DEDUP_REMOVED lines=16> */
.L_x_10190:
        /* <DEDUP_REMOVED lines=12> */
.L_x_10192:
[----:B------:R-:W-:Y:S05]  /*12c00*/  BSYNC.RECONVERGENT B1 ;  /* 0x0000000000017941 */ /* 0x000fea0003800200 */
.L_x_10191:
[----:B------:R-:W-:Y:S01]  /*12c10*/  IMAD.WIDE.U32 R28, R0, -0x2daee0ad, RZ ;  /* 0xd2511f53001c7825 */ /* 0x000fe200078e00ff */
[----:B------:R-:W-:-:S03]  /*12c20*/  UIADD3 UR4, UPT, UPT, UR10, -0x61c88647, URZ ;  /* 0x9e3779b90a047890 */ /* 0x000fc6000fffe0ff */
[----:B------:R-:W-:Y:S01]  /*12c30*/  IMAD.WIDE.U32 R26, R2, -0x326172a9, RZ ;  /* 0xcd9e8d57021a7825 */ /* 0x000fe200078e00ff */
[----:B------:R-:W-:-:S03]  /*12c40*/  LOP3.LUT R15, R4, UR11, R29, 0x96, !PT ;  /* 0x0000000b040f7c12 */ /* 0x000fc6000f8e961d */
[----:B------:R-:W-:Y:S01]  /*12c50*/  IMAD.MOV.U32 R25, RZ, RZ, RZ ;  /* 0x000000ffff197224 */ /* 0x000fe200078e00ff */
[----:B------:R-:W-:Y:S01]  /*12c60*/  LOP3.LUT R17, R5, UR10, R27, 0x96, !PT ;  /* 0x0000000a05117c12 */ /* 0x000fe2000f8e961b */
[----:B-1----:R-:W-:-:S05]  /*12c70*/  IMAD.WIDE.U32 R18, R15, -0x326172a9, RZ ;  /* 0xcd9e8d570f127825 */ /* 0x002fca00078e00ff */
        /* <DEDUP_REMOVED lines=54> */
[----:B------:R-:W-:-:S07]  /*12fe0*/  IMAD.MOV.U32 R15, RZ, RZ, R24 ;  /* 0x000000ffff0f7224 */ /* 0x000fce00078e0018 */
.L_x_10189:
[----:B------:R-:W-:Y:S05]  /*12ff0*/  BSYNC.RECONVERGENT B0 ;  /* 0x0000000000007941 */ /* 0x000fea0003800200 */
.L_x_10188:
[----:B------:R-:W-:Y:S01]  /*13000*/  I2FP.F32.U32 R15, R15 ;  /* 0x0000000f000f7245 */ /* 0x000fe20000201000 */
[----:B------:R-:W-:Y:S01]  /*13010*/  BSSY.RECONVERGENT B0, `(.L_x_10193) ;  /* 0x0000064000007945 */ /* 0x000fe20003800200 */
[----:B------:R-:W-:Y:S01]  /*13020*/  ISETP.NE.AND P3, PT, R25, 0x1, PT ;  /* 0x000000011900780c */ /* 0x000fe20003f65270 */
[----:B------:R-:W-:Y:S01]  /*13030*/  IMAD.MOV.U32 R24, RZ, RZ, 0x2 ;  /* 0x00000002ff187424 */ /* 0x000fe200078e00ff */
[----:B------:R-:W-:Y:S01]  /*13040*/  LOP3.LUT R6, R6, 0xffffffef, RZ, 0xc0, !PT ;  /* 0xffffffef06067812 */ /* 0x000fe200078ec0ff */
[----:B------:R-:W-:Y:S01]  /*13050*/  FFMA.FTZ R15, R15, R135, 1.1641532182693481445e-10 ;  /* 0x2f0000000f0f7423 */ /* 0x000fe20000010087 */
[----:B-1---5:R-:W-:Y:S01]  /*13060*/  PRMT R18, R20, 0x7632, R18 ;  /* 0x0000763214127816 */ /* 0x022fe20000000012 */
[----:B------:R-:W-:-:S03]  /*13070*/  IMAD.MOV.U32 R19, RZ, RZ, R46 ;  /* 0x000000ffff137224 */ /* 0x000fc600078e002e */
[----:B------:R-:W-:Y:S02]  /*13080*/  FSETP.GTU.FTZ.AND P2, PT, R15, R136, PT ;  /* 0x000000880f00720b */ /* 0x000fe40003f5c000 */
[----:B------:R-:W-:-:S05]  /*13090*/  SHF.L.U32 R15, R20, 0x10, RZ ;  /* 0x00000010140f7819 */ /* 0x000fca00000006ff */
        /* <DEDUP_REMOVED lines=16> */
.L_x_10195:
        /* <DEDUP_REMOVED lines=12> */
.L_x_10197:
[----:B------:R-:W-:Y:S05]  /*13260*/  BSYNC.RECONVERGENT B1 ;  /* 0x0000000000017941 */ /* 0x000fea0003800200 */
.L_x_10196:
        /* <DEDUP_REMOVED lines=62> */
.L_x_10194:
[----:B------:R-:W-:Y:S05]  /*13650*/  BSYNC.RECONVERGENT B0 ;  /* 0x0000000000007941 */ /* 0x000fea0003800200 */
.L_x_10193:
        /* <DEDUP_REMOVED lines=10> */
[----:B------:R-:W-:Y:S01]  /*13700*/  FSEL R40, R19, RZ, !P2 ;  /* 0x000000ff13287208 */ /* 0x000fe20005000000 */
[----:B------:R-:W-:Y:S01]  /*13710*/  IMAD.MOV.U32 R19, RZ, RZ, R46 ;  /* 0x000000ffff137224 */ /* 0x000fe200078e002e */
        /* <DEDUP_REMOVED lines=14> */
.L_x_10200:
        /* <DEDUP_REMOVED lines=12> */
.L_x_10202:
[----:B------:R-:W-:Y:S05]  /*138c0*/  BSYNC.RECONVERGENT B1 ;  /* 0x0000000000017941 */ /* 0x000fea0003800200 */
.L_x_10201:
        /* <DEDUP_REMOVED lines=62> */
.L_x_10199:
[----:B------:R-:W-:Y:S05]  /*13cb0*/  BSYNC.RECONVERGENT B0 ;  /* 0x0000000000007941 */ /* 0x000fea0003800200 */
.L_x_10198:
        /* <DEDUP_REMOVED lines=26> */
.L_x_10205:
        /* <DEDUP_REMOVED lines=12> */
.L_x_10207:
[----:B------:R-:W-:Y:S05]  /*13f20*/  BSYNC.RECONVERGENT B1 ;  /* 0x0000000000017941 */ /* 0x000fea0003800200 */
.L_x_10206:
        /* <DEDUP_REMOVED lines=62> */
.L_x_10204:
[----:B------:R-:W-:Y:S05]  /*14310*/  BSYNC.RECONVERGENT B0 ;  /* 0x0000000000007941 */ /* 0x000fea0003800200 */
.L_x_10203:
        /* <DEDUP_REMOVED lines=26> */
.L_x_10210:
        /* <DEDUP_REMOVED lines=12> */
.L_x_10212:
[----:B------:R-:W-:Y:S05]  /*14580*/  BSYNC.RECONVERGENT B1 ;  /* 0x0000000000017941 */ /* 0x000fea0003800200 */
.L_x_10211:
        /* <DEDUP_REMOVED lines=62> */
.L_x_10209:
[----:B------:R-:W-:Y:S05]  /*14970*/  BSYNC.RECONVERGENT B0 ;  /* 0x0000000000007941 */ /* 0x000fea0003800200 */
.L_x_10208:
        /* <DEDUP_REMOVED lines=24> */
.L_x_10215:
        /* <DEDUP_REMOVED lines=12> */
.L_x_10217:
[----:B------:R-:W-:Y:S05]  /*14bc0*/  BSYNC.RECONVERGENT B1 ;  /* 0x0000000000017941 */ /* 0x000fea0003800200 */
.L_x_10216:
        /* <DEDUP_REMOVED lines=62> */
.L_x_10214:
[----:B------:R-:W-:Y:S05]  /*14fb0*/  BSYNC.RECONVERGENT B0 ;  /* 0x0000000000007941 */ /* 0x000fea0003800200 */
.L_x_10213:
[----:B------:R-:W-:Y:S01]  /*14fc0*/  I2FP.F32.U32 R24, R27 ;  /* 0x0000001b00187245 */ /* 0x000fe20000201000 */
[----:B------:R-:W-:Y:S01]  /*14fd0*/  IMAD.U32 R20, R20, 0x10000, RZ ;  /* 0x0001000014147824 */ /* 0x000fe200078e00ff */
[----:B------:R-:W-:Y:S01]  /*14fe0*/  ISETP.NE.AND P4, PT, R25, 0x1, PT ;  /* 0x000000011900780c */ /* 0x000fe20003f85270 */
[----:B------:R-:W-:Y:S01]  /*14ff0*/  BSSY.RECONVERGENT B0, `(.L_x_10218) ;  /* 0x0000060000007945 */ /* 0x000fe20003800200 */
[----:B------:R-:W-:Y:S02]  /*15000*/  IMAD.MOV.U32 R27, RZ, RZ, R46 ;  /* 0x000000ffff1b7224 */ /* 0x000fe400078e002e */
[----:B------:R-:W-:-:S05]  /*15010*/  FFMA.FTZ R24, R24, R135, 1.1641532182693481445e-10 ;  /* 0x2f00000018187423 */ /* 0x000fca0000010087 */
[----:B------:R-:W-:Y:S01]  /*15020*/  FSETP.GTU.FTZ.AND P3, PT, R24, R136, PT ;  /* 0x000000881800720b */ /* 0x000fe20003f7c000 */
[----:B------:R-:W-:Y:S01]  /*15030*/  FMUL.FTZ R24, R20, R137 ;  /* 0x0000008914187220 */ /* 0x000fe20000410000 */
[----:B------:R-:W-:-:S04]  /*15040*/  @P1 PRMT R20, R50, 0x7632, R20 ;  /* 0x0000763232141816 */ /* 0x000fc80000000014 */
[----:B------:R-:W-:Y:S02]  /*15050*/  @P1 SHF.L.U32 R20, R20, 0x10, RZ ;  /* 0x0000001014141819 */ /* 0x000fe400000006ff */
        /* <DEDUP_REMOVED lines=14> */
.L_x_10220:
        /* <DEDUP_REMOVED lines=12> */
.L_x_10222:
[----:B------:R-:W-:Y:S05]  /*15200*/  BSYNC.RECONVERGENT B1 ;  /* 0x0000000000017941 */ /* 0x000fea0003800200 */
.L_x_10221:
        /* <DEDUP_REMOVED lines=62> */
.L_x_10219:
[----:B------:R-:W-:Y:S05]  /*155f0*/  BSYNC.RECONVERGENT B0 ;  /* 0x0000000000007941 */ /* 0x000fea0003800200 */
.L_x_10218:
        /* <DEDUP_REMOVED lines=24> */
.L_x_10225:
        /* <DEDUP_REMOVED lines=12> */
.L_x_10227:
[----:B------:R-:W-:Y:S05]  /*15840*/  BSYNC.RECONVERGENT B1 ;  /* 0x0000000000017941 */ /* 0x000fea0003800200 */
.L_x_10226:
        /* <DEDUP_REMOVED lines=62> */
.L_x_10224:
[----:B------:R-:W-:Y:S05]  /*15c30*/  BSYNC.RECONVERGENT B0 ;  /* 0x0000000000007941 */ /* 0x000fea0003800200 */
.L_x_10223:
        /* <DEDUP_REMOVED lines=15> */
.L_x_10187:
        /* <DEDUP_REMOVED lines=41> */
.L_x_10228:
        /* <DEDUP_REMOVED lines=26> */
.L_x_10232:
        /* <DEDUP_REMOVED lines=12> */
.L_x_10234:
[----:B------:R-:W-:Y:S05]  /*16220*/  BSYNC.RECONVERGENT B1 ;  /* 0x0000000000017941 */ /* 0x000fea0003800200 */
.L_x_10233:
        /* <DEDUP_REMOVED lines=60> */
[----:B------:R-:W-:Y:S02]  /*165f0*/  HFMA2 R10, -RZ, RZ, 0, 0 ;  /* 0x00000000ff0a7431 */ /* 0x000fe400000001ff */
[----:B------:R-:W-:-:S07]  /*16600*/  IMAD.MOV.U32 R7, RZ, RZ, R17 ;  /* 0x000000ffff077224 */ /* 0x000fce00078e0011 */
.L_x_10231:
[----:B------:R-:W-:Y:S05]  /*16610*/  BSYNC.RECONVERGENT B0 ;  /* 0x0000000000007941 */ /* 0x000fea0003800200 */
.L_x_10230:
        /* <DEDUP_REMOVED lines=23> */
.L_x_10237:
        /* <DEDUP_REMOVED lines=12> */
.L_x_10239:
[----:B------:R-:W-:Y:S05]  /*16850*/  BSYNC.RECONVERGENT B1 ;  /* 0x0000000000017941 */ /* 0x000fea0003800200 */
.L_x_10238:
        /* <DEDUP_REMOVED lines=62> */
.L_x_10236:
[----:B------:R-:W-:Y:S05]  /*16c40*/  BSYNC.RECONVERGENT B0 ;  /* 0x0000000000007941 */ /* 0x000fea0003800200 */
.L_x_10235:
        /* <DEDUP_REMOVED lines=25> */
.L_x_10242:
        /* <DEDUP_REMOVED lines=12> */
.L_x_10244:
[----:B------:R-:W-:Y:S05]  /*16ea0*/  BSYNC.RECONVERGENT B1 ;  /* 0x0000000000017941 */ /* 0x000fea0003800200 */
.L_x_10243:
        /* <DEDUP_REMOVED lines=62> */
.L_x_10241:
[----:B------:R-:W-:Y:S05]  /*17290*/  BSYNC.RECONVERGENT B0 ;  /* 0x0000000000007941 */ /* 0x000fea0003800200 */
.L_x_10240:
        /* <DEDUP_REMOVED lines=22> */
.L_x_10247:
        /* <DEDUP_REMOVED lines=12> */
.L_x_10249:
[----:B------:R-:W-:Y:S05]  /*174c0*/  BSYNC.RECONVERGENT B1 ;  /* 0x0000000000017941 */ /* 0x000fea0003800200 */
.L_x_10248:
        /* <DEDUP_REMOVED lines=62> */
.L_x_10246:
[----:B------:R-:W-:Y:S05]  /*178b0*/  BSYNC.RECONVERGENT B0 ;  /* 0x0000000000007941 */ /* 0x000fea0003800200 */
.L_x_10245:
[----:B------:R-:W-:Y:S01]  /*178c0*/  I2FP.F32.U32 R9, R9 ;  /* 0x0000000900097245 */ /* 0x000fe20000201000 */
[----:B------:R-:W-:Y:S01]  /*178d0*/  BSSY.RECONVERGENT B0, `(.L_x_10250) ;  /* 0x0000065000007945 */ /* 0x000fe20003800200 */
[----:B------:R-:W-:Y:S02]  /*178e0*/  ISETP.NE.AND P3, PT, R11, 0x1, PT ;  /* 0x000000010b00780c */ /* 0x000fe40003f65270 */
        /* <DEDUP_REMOVED lines=10> */
[----:B-1----:R-:W-:Y:S01]  /*17990*/  @P1 FADD.FTZ R18, R8, R9 ;  /* 0x0000000908121221 */ /* 0x002fe20000010000 */
        /* <DEDUP_REMOVED lines=13> */
.L_x_10252:
        /* <DEDUP_REMOVED lines=12> */
.L_x_10254:
[----:B------:R-:W-:Y:S05]  /*17b30*/  BSYNC.RECONVERGENT B1 ;  /* 0x0000000000017941 */ /* 0x000fea0003800200 */
.L_x_10253:
        /* <DEDUP_REMOVED lines=62> */
.L_x_10251:
[----:B------:R-:W-:Y:S05]  /*17f20*/  BSYNC.RECONVERGENT B0 ;  /* 0x0000000000007941 */ /* 0x000fea0003800200 */
.L_x_10250:
        /* <DEDUP_REMOVED lines=23> */
.L_x_10257:
        /* <DEDUP_REMOVED lines=12> */
.L_x_10259:
[----:B------:R-:W-:Y:S05]  /*18160*/  BSYNC.RECONVERGENT B1 ;  /* 0x0000000000017941 */ /* 0x000fea0003800200 */
.L_x_10258:
        /* <DEDUP_REMOVED lines=62> */
.L_x_10256:
[----:B------:R-:W-:Y:S05]  /*18550*/  BSYNC.RECONVERGENT B0 ;  /* 0x0000000000007941 */ /* 0x000fea0003800200 */
.L_x_10255:
        /* <DEDUP_REMOVED lines=25> */
.L_x_10262:
        /* <DEDUP_REMOVED lines=12> */
.L_x_10264:
[----:B------:R-:W-:Y:S05]  /*187b0*/  BSYNC.RECONVERGENT B1 ;  /* 0x0000000000017941 */ /* 0x000fea0003800200 */
.L_x_10263:
        /* <DEDUP_REMOVED lines=62> */
.L_x_10261:
[----:B------:R-:W-:Y:S05]  /*18ba0*/  BSYNC.RECONVERGENT B0 ;  /* 0x0000000000007941 */ /* 0x000fea0003800200 */
.L_x_10260:
[----:B------:R-:W-:Y:S01]  /*18bb0*/  I2FP.F32.U32 R11, R13 ;  /* 0x0000000d000b7245 */ /* 0x000fe20000201000 */
[----:B------:R-:W-:Y:S01]  /*18bc0*/  BSSY.RECONVERGENT B0, `(.L_x_10265) ;  /* 0x0000060000007945 */ /* 0x000fe20003800200 */
[----:B------:R-:W-:Y:S01]  /*18bd0*/  ISETP.NE.AND P2, PT, R10, 0x1, PT ;  /* 0x000000010a00780c */ /* 0x000fe20003f45270 */
[----:B------:R-:W-:Y:S01]  /*18be0*/  IMAD.MOV.U32 R13, RZ, RZ, R46 ;  /* 0x000000ffff0d7224 */ /* 0x000fe200078e002e */
[----:B------:R-:W-:Y:S01]  /*18bf0*/  LOP3.LUT R6, R6, 0xfffffffd, RZ, 0xc0, !PT ;  /* 0xfffffffd06067812 */ /* 0x000fe200078ec0ff */
[----:B------:R-:W-:-:S05]  /*18c00*/  FFMA.FTZ R11, R11, R135, 1.1641532182693481445e-10 ;  /* 0x2f0000000b0b7423 */ /* 0x000fca0000010087 */
[----:B------:R-:W-:Y:S01]  /*18c10*/  FSETP.GTU.FTZ.AND P3, PT, R11, R136, PT ;  /* 0x000000880b00720b */ /* 0x000fe20003f7c000 */
[----:B------:R-:W-:-:S04]  /*18c20*/  IMAD.U32 R11, R27, 0x10000, RZ ;  /* 0x000100001b0b7824 */ /* 0x000fc800078e00ff */
[----:B------:R-:W-:-:S05]  /*18c30*/  FMUL.FTZ R11, R11, R137 ;  /* 0x000000890b0b7220 */ /* 0x000fca0000410000 */
[----:B------:R-:W-:Y:S01]  /*18c40*/  FSEL R27, R11, RZ, !P3 ;  /* 0x000000ff0b1b7208 */ /* 0x000fe20005800000 */
[----:B------:R-:W-:Y:S01]  /*18c50*/  HFMA2 R11, -RZ, RZ, 0, 1.1920928955078125e-07 ;  /* 0x00000002ff0b7431 */ /* 0x000fe200000001ff */
        /* <DEDUP_REMOVED lines=11> */
.L_x_10267:
        /* <DEDUP_REMOVED lines=12> */
.L_x_10269:
[----:B------:R-:W-:Y:S05]  /*18dd0*/  BSYNC.RECONVERGENT B1 ;  /* 0x0000000000017941 */ /* 0x000fea0003800200 */
.L_x_10268:
        /* <DEDUP_REMOVED lines=62> */
.L_x_10266:
[----:B------:R-:W-:Y:S05]  /*191c0*/  BSYNC.RECONVERGENT B0 ;  /* 0x0000000000007941 */ /* 0x000fea0003800200 */
.L_x_10265:
[----:B------:R-:W-:Y:S01]  /*191d0*/  I2FP.F32.U32 R10, R13 ;  /* 0x0000000d000a7245 */ /* 0x000fe20000201000 */
[----:B------:R-:W-:Y:S01]  /*191e0*/  BSSY.RECONVERGENT B0, `(.L_x_10270) ;  /* 0x0000065000007945 */ /* 0x000fe20003800200 */
[----:B------:R-:W-:Y:S01]  /*191f0*/  @P1 PRMT R12, R49, 0x7632, R12 ;  /* 0x00007632310c1816 */ /* 0x000fe2000000000c */
[----:B------:R-:W-:Y:S02]  /*19200*/  IMAD.MOV.U32 R21, RZ, RZ, R46 ;  /* 0x000000ffff157224 */ /* 0x000fe400078e002e */
        /* <DEDUP_REMOVED lines=13> */
[----:B------:R-:W-:-:S09]  /*192e0*/  MOV R12, 0x2 ;  /* 0x00000002000c7802 */ /* 0x000fd20000000f00 */
        /* <DEDUP_REMOVED lines=9> */
.L_x_10272:
        /* <DEDUP_REMOVED lines=12> */
.L_x_10274:
[----:B------:R-:W-:Y:S05]  /*19440*/  BSYNC.RECONVERGENT B1 ;  /* 0x0000000000017941 */ /* 0x000fea0003800200 */
.L_x_10273:
        /* <DEDUP_REMOVED lines=62> */
.L_x_10271:
[----:B------:R-:W-:Y:S05]  /*19830*/  BSYNC.RECONVERGENT B0 ;  /* 0x0000000000007941 */ /* 0x000fea0003800200 */
.L_x_10270:
        /* <DEDUP_REMOVED lines=21> */
.L_x_10277:
        /* <DEDUP_REMOVED lines=12> */
.L_x_10279:
[----:B------:R-:W-:Y:S05]  /*19a50*/  BSYNC.RECONVERGENT B1 ;  /* 0x0000000000017941 */ /* 0x000fea0003800200 */
.L_x_10278:
        /* <DEDUP_REMOVED lines=62> */
.L_x_10276:
[----:B------:R-:W-:Y:S05]  /*19e40*/  BSYNC.RECONVERGENT B0 ;  /* 0x0000000000007941 */ /* 0x000fea0003800200 */
.L_x_10275:
[----:B------:R-:W-:Y:S01]  /*19e50*/  I2FP.F32.U32 R12, R21 ;  /* 0x00000015000c7245 */ /* 0x000fe20000201000 */
[----:B------:R-:W-:Y:S01]  /*19e60*/  IMAD.U32 R20, R54, 0x10000, RZ ;  /* 0x0001000036147824 */ /* 0x000fe200078e00ff */
        /* <DEDUP_REMOVED lines=24> */
.L_x_10282:
        /* <DEDUP_REMOVED lines=12> */
.L_x_10284:
[----:B------:R-:W-:Y:S05]  /*1a0b0*/  BSYNC.RECONVERGENT B1 ;  /* 0x0000000000017941 */ /* 0x000fea0003800200 */
.L_x_10283:
        /* <DEDUP_REMOVED lines=62> */
.L_x_10281:
[----:B------:R-:W-:Y:S05]  /*1a4a0*/  BSYNC.RECONVERGENT B0 ;  /* 0x0000000000007941 */ /* 0x000fea0003800200 */
.L_x_10280:
[----:B------:R-:W-:Y:S01]  /*1a4b0*/  I2FP.F32.U32 R13, R21 ;  /* 0x00000015000d7245 */ /* 0x000fe20000201000 */
[----:B------:R-:W-:Y:S01]  /*1a4c0*/  BSSY.RECONVERGENT B0, `(.L_x_10285) ;  /* 0x000005e000007945 */ /* 0x000fe20003800200 */
[----:B------:R-:W-:Y:S01]  /*1a4d0*/  ISETP.NE.AND P4, PT, R12, 0x1, PT ;  /* 0x000000010c00780c */ /* 0x000fe20003f85270 */
[----:B------:R-:W-:Y:S02]  /*1a4e0*/  HFMA2 R28, -RZ, RZ, 0, 1.1920928955078125e-07 ;  /* 0x00000002ff1c7431 */ /* 0x000fe400000001ff */
        /* <DEDUP_REMOVED lines=16> */
.L_x_10287:
        /* <DEDUP_REMOVED lines=12> */
.L_x_10289:
[----:B------:R-:W-:Y:S05]  /*1a6b0*/  BSYNC.RECONVERGENT B1 ;  /* 0x0000000000017941 */ /* 0x000fea0003800200 */
.L_x_10288:
        /* <DEDUP_REMOVED lines=62> */
.L_x_10286:
[----:B------:R-:W-:Y:S05]  /*1aaa0*/  BSYNC.RECONVERGENT B0 ;  /* 0x0000000000007941 */ /* 0x000fea0003800200 */
.L_x_10285:
[----:B------:R-:W-:Y:S01]  /*1aab0*/  I2FP.F32.U32 R12, R22 ;  /* 0x00000016000c7245 */ /* 0x000fe20000201000 */
[----:B------:R-:W-:Y:S01]  /*1aac0*/  BSSY.RECONVERGENT B0, `(.L_x_10290) ;  /* 0x0000065000007945 */ /* 0x000fe20003800200 */
[----:B------:R-:W-:Y:S02]  /*1aad0*/  @P1 PRMT R13, R50, 0x7632, R13 ;  /* 0x00007632320d1816 */ /* 0x000fe4000000000d */
[----:B------:R-:W-:Y:S01]  /*1aae0*/  MOV R22, 0x2 ;  /* 0x0000000200167802 */ /* 0x000fe20000000f00 */
        /* <DEDUP_REMOVED lines=23> */
.L_x_10292:
        /* <DEDUP_REMOVED lines=12> */
.L_x_10294:
[----:B------:R-:W-:Y:S05]  /*1ad20*/  BSYNC.RECONVERGENT B1 ;  /* 0x0000000000017941 */ /* 0x000fea0003800200 */
.L_x_10293:
        /* <DEDUP_REMOVED lines=59> */
[----:B------:R-:W-:Y:S02]  /*1b0e0*/  HFMA2 R22, -RZ, RZ, 0, 0 ;  /* 0x00000000ff167431 */ /* 0x000fe400000001ff */
[----:B------:R-:W-:Y:S01]  /*1b0f0*/  IMAD.MOV.U32 R46, RZ, RZ, R32 ;  /* 0x000000ffff2e7224 */ /* 0x000fe200078e0020 */
[----:B------:R-:W-:-:S07]  /*1b100*/  LOP3.LUT R44, R44, UR4, R33, 0x96, !PT ;  /* 0x000000042c2c7c12 */ /* 0x000fce000f8e9621 */
.L_x_10291:
[----:B------:R-:W-:Y:S05]  /*1b110*/  BSYNC.RECONVERGENT B0 ;  /* 0x0000000000007941 */ /* 0x000fea0003800200 */
.L_x_10290:
        /* <DEDUP_REMOVED lines=21> */
.L_x_10297:
        /* <DEDUP_REMOVED lines=12> */
.L_x_10299:
[----:B------:R-:W-:Y:S05]  /*1b330*/  BSYNC.RECONVERGENT B1 ;  /* 0x0000000000017941 */ /* 0x000fea0003800200 */
.L_x_10298:
        /* <DEDUP_REMOVED lines=62> */
.L_x_10296:
[----:B------:R-:W-:Y:S05]  /*1b720*/  BSYNC.RECONVERGENT B0 ;  /* 0x0000000000007941 */ /* 0x000fea0003800200 */
.L_x_10295:
        /* <DEDUP_REMOVED lines=26> */
.L_x_10302:
        /* <DEDUP_REMOVED lines=12> */
.L_x_10304:
[----:B------:R-:W-:Y:S05]  /*1b990*/  BSYNC.RECONVERGENT B1 ;  /* 0x0000000000017941 */ /* 0x000fea0003800200 */
.L_x_10303:
        /* <DEDUP_REMOVED lines=62> */
.L_x_10301:
[----:B------:R-:W-:Y:S05]  /*1bd80*/  BSYNC.RECONVERGENT B0 ;  /* 0x0000000000007941 */ /* 0x000fea0003800200 */
.L_x_10300:
        /* <DEDUP_REMOVED lines=20> */
.L_x_10307:
        /* <DEDUP_REMOVED lines=15> */
.L_x_10309:
[----:B------:R-:W-:Y:S05]  /*1bfc0*/  BSYNC.RECONVERGENT B1 ;  /* 0x0000000000017941 */ /* 0x000fea0003800200 */
.L_x_10308:
        /* <DEDUP_REMOVED lines=62> */
.L_x_10306:
[----:B------:R-:W-:Y:S05]  /*1c3b0*/  BSYNC.RECONVERGENT B0 ;  /* 0x0000000000007941 */ /* 0x000fea0003800200 */
.L_x_10305:
        /* <DEDUP_REMOVED lines=20> */
.L_x_10229:
[----:B------:R-:W-:Y:S01]  /*1c500*/  ISETP.NE.AND P2, PT, R25, 0x1, PT ;  /* 0x000000011900780c */ /* 0x000fe20003f45270 */
[----:B------:R-:W-:Y:S01]  /*1c510*/  BSSY.RECONVERGENT B0, `(.L_x_10311) ;  /* 0x000005a000007945 */ /* 0x000fe20003800200 */
[----:B-1----:R-:W-:Y:S01]  /*1c520*/  MOV R18, 0x2 ;  /* 0x0000000200127802 */ /* 0x002fe20000000f00 */
        /* <DEDUP_REMOVED lines=8> */
[----:B------:R-:W-:Y:S02]  /*1c5b0*/  @!P2 IMAD.MOV.U32 R24, RZ, RZ, R17 ;  /* 0x000000ffff18a224 */ /* 0x000fe400078e0011 */
[----:B------:R-:W-:Y:S01]  /*1c5c0*/  @!P2 IMAD.MOV.U32 R19, RZ, RZ, R43 ;  /* 0x000000ffff13a224 */ /* 0x000fe200078e002b */
[----:B------:R-:W-:Y:S01]  /*1c5d0*/  @P2 MOV R19, R44 ;  /* 0x0000002c00132202 */ /* 0x000fe20000000f00 */
[----:B------:R-:W-:Y:S01]  /*1c5e0*/  @P2 IMAD.MOV.U32 R24, RZ, RZ, R17 ;  /* 0x000000ffff182224 */ /* 0x000fe200078e0011 */
[----:B------:R-:W-:Y:S06]  /*1c5f0*/  BRA `(.L_x_10312) ;  /* 0x00000004002c7947 */ /* 0x000fec0003800000 */
.L_x_10313:
        /* <DEDUP_REMOVED lines=12> */
.L_x_10315:
[----:B------:R-:W-:Y:S05]  /*1c6c0*/  BSYNC.RECONVERGENT B1 ;  /* 0x0000000000017941 */ /* 0x000fea0003800200 */
.L_x_10314:
        /* <DEDUP_REMOVED lines=60> */
[----:B------:R-:W-:Y:S02]  /*1ca90*/  IMAD.MOV.U32 R19, RZ, RZ, R17 ;  /* 0x000000ffff137224 */ /* 0x000fe400078e0011 */
[----:B------:R-:W-:-:S07]  /*1caa0*/  IMAD.MOV.U32 R18, RZ, RZ, RZ ;  /* 0x000000ffff127224 */ /* 0x000fce00078e00ff */
.L_x_10312:
[----:B------:R-:W-:Y:S05]  /*1cab0*/  BSYNC.RECONVERGENT B0 ;  /* 0x0000000000007941 */ /* 0x000fea0003800200 */
.L_x_10311:
[----:B------:R-:W-:Y:S01]  /*1cac0*/  I2FP.F32.U32 R17, R19 ;  /* 0x0000001300117245 */ /* 0x000fe20000201000 */
[----:B-----5:R-:W-:Y:S01]  /*1cad0*/  @P1 IMAD.U32 R19, R48, 0x10000, RZ ;  /* 0x0001000030131824 */ /* 0x020fe200078e00ff */
[----:B------:R-:W-:Y:S01]  /*1cae0*/  ISETP.NE.AND P3, PT, R18, 0x1, PT ;  /* 0x000000011200780c */ /* 0x000fe20003f65270 */
[----:B------:R-:W-:Y:S01]  /*1caf0*/  BSSY.RECONVERGENT B0, `(.L_x_10316) ;  /* 0x0000062000007945 */ /* 0x000fe20003800200 */
[----:B------:R-:W-:Y:S01]  /*1cb00*/  LOP3.LUT R6, R6, 0xffffffef, RZ, 0xc0, !PT ;  /* 0xffffffef06067812 */ /* 0x000fe200078ec0ff */
[----:B------:R-:W-:Y:S01]  /*1cb10*/  FFMA.FTZ R17, R17, R135, 1.1641532182693481445e-10 ;  /* 0x2f00000011117423 */ /* 0x000fe20000010087 */
[----:B------:R-:W-:Y:S02]  /*1cb20*/  IMAD.MOV.U32 R28, RZ, RZ, 0x2 ;  /* 0x00000002ff1c7424 */ /* 0x000fe400078e00ff */
[----:B------:R-:W-:Y:S02]  /*1cb30*/  IMAD.MOV.U32 R27, RZ, RZ, R46 ;  /* 0x000000ffff1b7224 */ /* 0x000fe400078e002e */
[----:B------:R-:W-:-:S02]  /*1cb40*/  FSETP.GTU.FTZ.AND P2, PT, R17, R136, PT ;  /* 0x000000881100720b */ /* 0x000fc40003f5c000 */
        /* <DEDUP_REMOVED lines=17> */
.L_x_10318:
        /* <DEDUP_REMOVED lines=12> */
.L_x_10320:
[----:B------:R-:W-:Y:S05]  /*1cd20*/  BSYNC.RECONVERGENT B1 ;  /* 0x0000000000017941 */ /* 0x000fea0003800200 */
.L_x_10319:
        /* <DEDUP_REMOVED lines=62> */
.L_x_10317:
[----:B------:R-:W-:Y:S05]  /*1d110*/  BSYNC.RECONVERGENT B0 ;  /* 0x0000000000007941 */ /* 0x000fea0003800200 */
.L_x_10316:
[----:B------:R-:W-:Y:S01]  /*1d120*/  I2FP.F32.U32 R18, R27 ;  /* 0x0000001b00127245 */ /* 0x000fe20000201000 */
[----:B------:R-:W-:Y:S01]  /*1d130*/  BSSY.RECONVERGENT B0, `(.L_x_10321) ;  /* 0x0000064000007945 */ /* 0x000fe20003800200 */
[----:B------:R-:W-:Y:S01]  /*1d140*/  ISETP.NE.AND P3, PT, R28, 0x1, PT ;  /* 0x000000011c00780c */ /* 0x000fe20003f65270 */
[----:B------:R-:W-:Y:S01]  /*1d150*/  IMAD.MOV.U32 R30, RZ, RZ, 0x2 ;  /* 0x00000002ff1e7424 */ /* 0x000fe200078e00ff */
[----:B------:R-:W-:Y:S01]  /*1d160*/  @P1 PRMT R19, R48, 0x7632, R19 ;  /* 0x0000763230131816 */ /* 0x000fe20000000013 */
[----:B------:R-:W-:Y:S01]  /*1d170*/  FFMA.FTZ R18, R18, R135, 1.1641532182693481445e-10 ;  /* 0x2f00000012127423 */ /* 0x000fe20000010087 */
[----:B------:R-:W-:Y:S02]  /*1d180*/  LOP3.LUT R6, R6, 0xfffffff7, RZ, 0xc0, !PT ;  /* 0xfffffff706067812 */ /* 0x000fe400078ec0ff */
        /* <DEDUP_REMOVED lines=19> */
.L_x_10323:
        /* <DEDUP_REMOVED lines=12> */
.L_x_10325:
[----:B------:R-:W-:Y:S05]  /*1d380*/  BSYNC.RECONVERGENT B1 ;  /* 0x0000000000017941 */ /* 0x000fea0003800200 */
.L_x_10324:
        /* <DEDUP_REMOVED lines=59> */
[----:B------:R-:W-:Y:S01]  /*1d740*/  LOP3.LUT R44, R30, UR4, R29, 0x96, !PT ;  /* 0x000000041e2c7c12 */ /* 0x000fe2000f8e961d */
[----:B------:R-:W-:Y:S01]  /*1d750*/  IMAD.MOV.U32 R30, RZ, RZ, RZ ;  /* 0x000000ffff1e7224 */ /* 0x000fe200078e00ff */
[----:B------:R-:W-:-:S07]  /*1d760*/  MOV R46, R28 ;  /* 0x0000001c002e7202 */ /* 0x000fce0000000f00 */
.L_x_10322:
[----:B------:R-:W-:Y:S05]  /*1d770*/  BSYNC.RECONVERGENT B0 ;  /* 0x0000000000007941 */ /* 0x000fea0003800200 */
.L_x_10321:
[----:B------:R-:W-:Y:S01]  /*1d780*/  I2FP.F32.U32 R19, R19 ;  /* 0x0000001300137245 */ /* 0x000fe20000201000 */
[----:B------:R-:W-:Y:S01]  /*1d790*/  @P1 IMAD.U32 R20, R49, 0x10000, RZ ;  /* 0x0001000031141824 */ /* 0x000fe200078e00ff */
[----:B------:R-:W-:Y:S01]  /*1d7a0*/  ISETP.NE.AND P3, PT, R30, 0x1, PT ;  /* 0x000000011e00780c */ /* 0x000fe20003f65270 */
[----:B------:R-:W-:Y:S01]  /*1d7b0*/  BSSY.RECONVERGENT B0, `(.L_x_10326) ;  /* 0x0000062000007945 */ /* 0x000fe20003800200 */
[----:B------:R-:W-:Y:S01]  /*1d7c0*/  LOP3.LUT R6, R6, 0xfffffffb, RZ, 0xc0, !PT ;  /* 0xfffffffb06067812 */ /* 0x000fe200078ec0ff */
        /* <DEDUP_REMOVED lines=8> */
[----:B------:R-:W-:Y:S01]  /*1d850*/  @P1 FADD.FTZ R19, R20, R19 ;  /* 0x0000001314131221 */ /* 0x000fe20000010000 */
[----:B------:R-:W-:-:S04]  /*1d860*/  HFMA2 R20, -RZ, RZ, 0, 1.1920928955078125e-07 ;  /* 0x00000002ff147431 */ /* 0x000fc800000001ff */
        /* <DEDUP_REMOVED lines=11> */
.L_x_10328:
        /* <DEDUP_REMOVED lines=12> */
.L_x_10330:
[----:B------:R-:W-:Y:S05]  /*1d9e0*/  BSYNC.RECONVERGENT B1 ;  /* 0x0000000000017941 */ /* 0x000fea0003800200 */
.L_x_10329:
        /* <DEDUP_REMOVED lines=62> */
.L_x_10327:
[----:B------:R-:W-:Y:S05]  /*1ddd0*/  BSYNC.RECONVERGENT B0 ;  /* 0x0000000000007941 */ /* 0x000fea0003800200 */
.L_x_10326:
[----:B------:R-:W-:Y:S01]  /*1dde0*/  I2FP.F32.U32 R21, R28 ;  /* 0x0000001c00157245 */ /* 0x000fe20000201000 */
[----:B------:R-:W-:Y:S01]  /*1ddf0*/  BSSY.RECONVERGENT B0, `(.L_x_10331) ;  /* 0x0000064000007945 */ /* 0x000fe20003800200 */
[----:B------:R-:W-:Y:S02]  /*1de00*/  ISETP.NE.AND P2, PT, R20, 0x1, PT ;  /* 0x000000011400780c */ /* 0x000fe40003f45270 */
[----:B------:R-:W-:Y:S01]  /*1de10*/  LOP3.LUT R6, R6, 0xfffffffd, RZ, 0xc0, !PT ;  /* 0xfffffffd06067812 */ /* 0x000fe200078ec0ff */
[----:B------:R-:W-:Y:S01]  /*1de20*/  FFMA.FTZ R21, R21, R135, 1.1641532182693481445e-10 ;  /* 0x2f00000015157423 */ /* 0x000fe20000010087 */
[----:B------:R-:W-:-:S04]  /*1de30*/  MOV R28, R46 ;  /* 0x0000002e001c7202 */ /* 0x000fc80000000f00 */
[----:B------:R-:W-:Y:S01]  /*1de40*/  FSETP.GTU.FTZ.AND P3, PT, R21, R136, PT ;  /* 0x000000881500720b */ /* 0x000fe20003f7c000 */
[----:B------:R-:W-:-:S04]  /*1de50*/  IMAD.U32 R21, R27, 0x10000, RZ ;  /* 0x000100001b157824 */ /* 0x000fc800078e00ff */
[----:B------:R-:W-:Y:S01]  /*1de60*/  FMUL.FTZ R27, R21, R137 ;  /* 0x00000089151b7220 */ /* 0x000fe20000410000 */
[----:B------:R-:W-:-:S04]  /*1de70*/  @P1 PRMT R21, R49, 0x7632, R21 ;  /* 0x0000763231151816 */ /* 0x000fc80000000015 */
[----:B------:R-:W-:Y:S01]  /*1de80*/  FSEL R27, R27, RZ, !P3 ;  /* 0x000000ff1b1b7208 */ /* 0x000fe20005800000 */
[----:B------:R-:W-:Y:S01]  /*1de90*/  @P1 IMAD.U32 R21, R21, 0x10000, RZ ;  /* 0x0001000015151824 */ /* 0x000fe200078e00ff */
        /* <DEDUP_REMOVED lines=14> */
.L_x_10333:
        /* <DEDUP_REMOVED lines=12> */
.L_x_10335:
[----:B------:R-:W-:Y:S05]  /*1e040*/  BSYNC.RECONVERGENT B1 ;  /* 0x0000000000017941 */ /* 0x000fea0003800200 */
.L_x_10334:
        /* <DEDUP_REMOVED lines=62> */
.L_x_10332:
[----:B------:R-:W-:Y:S05]  /*1e430*/  BSYNC.RECONVERGENT B0 ;  /* 0x0000000000007941 */ /* 0x000fea0003800200 */
.L_x_10331:
        /* <DEDUP_REMOVED lines=24> */
.L_x_10338:
        /* <DEDUP_REMOVED lines=12> */
.L_x_10340:
[----:B------:R-:W-:Y:S05]  /*1e680*/  BSYNC.RECONVERGENT B1 ;  /* 0x0000000000017941 */ /* 0x000fea0003800200 */
.L_x_10339:
        /* <DEDUP_REMOVED lines=62> */
.L_x_10337:
[----:B------:R-:W-:Y:S05]  /*1ea70*/  BSYNC.RECONVERGENT B0 ;  /* 0x0000000000007941 */ /* 0x000fea0003800200 */
.L_x_10336:
[----:B------:R-:W-:Y:S01]  /*1ea80*/  I2FP.F32.U32 R21, R28 ;  /* 0x0000001c00157245 */ /* 0x000fe20000201000 */
[----:B------:R-:W-:Y:S01]  /*1ea90*/  BSSY.RECONVERGENT B0, `(.L_x_10341) ;  /* 0x0000061000007945 */ /* 0x000fe20003800200 */
[----:B------:R-:W-:Y:S01]  /*1eaa0*/  ISETP.NE.AND P4, PT, R33, 0x1, PT ;  /* 0x000000012100780c */ /* 0x000fe20003f85270 */
[----:B------:R-:W-:Y:S02]  /*1eab0*/  IMAD.MOV.U32 R47, RZ, RZ, 0x2 ;  /* 0x00000002ff2f7424 */ /* 0x000fe400078e00ff */
[----:B------:R-:W-:-:S05]  /*1eac0*/  FFMA.FTZ R21, R21, R135, 1.1641532182693481445e-10 ;  /* 0x2f00000015157423 */ /* 0x000fca0000010087 */
[----:B------:R-:W-:Y:S01]  /*1ead0*/  FSETP.GTU.FTZ.AND P3, PT, R21, R136, PT ;  /* 0x000000881500720b */ /* 0x000fe20003f7c000 */
[----:B------:R-:W-:Y:S01]  /*1eae0*/  IMAD.U32 R21, R22, 0x10000, RZ ;  /* 0x0001000016157824 */ /* 0x000fe200078e00ff */
[----:B------:R-:W-:-:S03]  /*1eaf0*/  @P1 PRMT R22, R50, 0x7632, R22 ;  /* 0x0000763232161816 */ /* 0x000fc60000000016 */
[----:B------:R-:W-:Y:S01]  /*1eb00*/  FMUL.FTZ R21, R21, R137 ;  /* 0x0000008915157220 */ /* 0x000fe20000410000 */
[----:B------:R-:W-:-:S04]  /*1eb10*/  @P1 SHF.L.U32 R22, R22, 0x10, RZ ;  /* 0x0000001016161819 */ /* 0x000fc800000006ff */
        /* <DEDUP_REMOVED lines=14> */
.L_x_10343:
        /* <DEDUP_REMOVED lines=12> */
.L_x_10345:
[----:B------:R-:W-:Y:S05]  /*1ecc0*/  BSYNC.RECONVERGENT B1 ;  /* 0x0000000000017941 */ /* 0x000fea0003800200 */
.L_x_10344:
        /* <DEDUP_REMOVED lines=60> */
[----:B------:R-:W-:-:S07]  /*1f090*/  HFMA2 R47, -RZ, RZ, 0, 0 ;  /* 0x00000000ff2f7431 */ /* 0x000fce00000001ff */
.L_x_10342:
[----:B------:R-:W-:Y:S05]  /*1f0a0*/  BSYNC.RECONVERGENT B0 ;  /* 0x0000000000007941 */ /* 0x000fea0003800200 */
.L_x_10341:
        /* <DEDUP_REMOVED lines=24> */
.L_x_10348:
        /* <DEDUP_REMOVED lines=12> */
.L_x_10350:
[----:B------:R-:W-:Y:S05]  /*1f2f0*/  BSYNC.RECONVERGENT B1 ;  /* 0x0000000000017941 */ /* 0x000fea0003800200 */
.L_x_10349:
        /* <DEDUP_REMOVED lines=54> */
[----:B------:R-:W-:Y:S01]  /*1f660*/  IMAD.WIDE.U32 R46, R33, -0x2daee0ad, RZ ;  /* 0xd2511f53212e7825 */ /* 0x000fe200078e00ff */
[----:B------:R-:W-:-:S03]  /*1f670*/  MOV R33, R24 ;  /* 0x0000001800217202 */ /* 0x000fc60000000f00 */
[----:B------:R-:W-:Y:S01]  /*1f680*/  IMAD.MOV.U32 R24, RZ, RZ, R46 ;  /* 0x000000ffff187224 */ /* 0x000fe200078e002e */
[----:B------:R-:W-:Y:S01]  /*1f690*/  LOP3.LUT R43, R116, UR4, R47, 0x96, !PT ;  /* 0x00000004742b7c12 */ /* 0x000fe2000f8e962f */
[----:B------:R-:W-:Y:S01]  /*1f6a0*/  UIADD3 UR4, UPT, UPT, UR10, -0x700cb87f, URZ ;  /* 0x8ff347810a047890 */ /* 0x000fe2000fffe0ff */
[----:B------:R-:W-:-:S05]  /*1f6b0*/  IMAD.WIDE.U32 R46, R117, -0x326172a9, RZ ;  /* 0xcd9e8d57752e7825 */ /* 0x000fca00078e00ff */
[----:B------:R-:W-:-:S07]  /*1f6c0*/  LOP3.LUT R44, R44, UR4, R47, 0x96, !PT ;  /* 0x000000042c2c7c12 */ /* 0x000fce000f8e962f */
.L_x_10347:
[----:B------:R-:W-:Y:S05]  /*1f6d0*/  BSYNC.RECONVERGENT B0 ;  /* 0x0000000000007941 */ /* 0x000fea0003800200 */
.L_x_10346:
        /* <DEDUP_REMOVED lines=15> */
.L_x_10310:
[----:B------:R-:W-:Y:S01]  /*1f7d0*/  SEL R23, RZ, 0x1000000, !P5 ;  /* 0x01000000ff177807 */ /* 0x000fe20006800000 */
[C---:B------:R-:W-:Y:S01]  /*1f7e0*/  IMAD.WIDE.U32 R30, R15.reuse, 0x10, R174 ;  /* 0x000000100f1e7825 */ /* 0x040fe200078e00ae */
[----:B------:R-:W-:Y:S02]  /*1f7f0*/  SEL R25, RZ, 0x10000, !P4 ;  /* 0x00010000ff197807 */ /* 0x000fe40006000000 */
[----:B------:R-:W-:Y:S01]  /*1f800*/  SEL R26, RZ, 0x100, !P3 ;  /* 0x00000100ff1a7807 */ /* 0x000fe20005800000 */
[----:B------:R-:W-:Y:S01]  /*1f810*/  IMAD.WIDE.U32 R32, R15, 0x8, R172 ;  /* 0x000000080f207825 */ /* 0x000fe200078e00ac */
[C---:B------:R-:W-:Y:S01]  /*1f820*/  LOP3.LUT P5, RZ, R6.reuse, 0x8, RZ, 0xc0, !PT ;  /* 0x0000000806ff7812 */ /* 0x040fe200078ac0ff */
[----:B------:R0:W-:Y:S01]  /*1f830*/  STG.E.128 desc[UR8][R30.64], R116 ;  /* 0x000000741e007986 */ /* 0x0001e2000c101d08 */
[C---:B------:R-:W-:Y:S02]  /*1f840*/  LOP3.LUT P4, RZ, R6.reuse, 0x4, RZ, 0xc0, !PT ;  /* 0x0000000406ff7812 */ /* 0x040fe4000788c0ff */
[----:B------:R-:W-:-:S02]  /*1f850*/  LOP3.LUT P3, RZ, R6, 0x2, RZ, 0xc0, !PT ;  /* 0x0000000206ff7812 */ /* 0x000fc4000786c0ff */
[----:B------:R-:W-:Y:S02]  /*1f860*/  LOP3.LUT R25, R26, R23, R25, 0xfe, !PT ;  /* 0x000000171a197212 */ /* 0x000fe400078efe19 */
[----:B------:R-:W-:Y:S02]  /*1f870*/  SEL R23, RZ, 0x1000000, !P3 ;  /* 0x01000000ff177807 */ /* 0x000fe40005800000 */
[----:B------:R-:W-:Y:S02]  /*1f880*/  SEL R26, RZ, 0x10000, !P4 ;  /* 0x00010000ff1a7807 */ /* 0x000fe40006000000 */
[----:B------:R-:W-:Y:S02]  /*1f890*/  SEL R29, RZ, 0x100, !P5 ;  /* 0x00000100ff1d7807 */ /* 0x000fe40006800000 */
[----:B------:R-:W-:Y:S02]  /*1f8a0*/  LOP3.LUT P6, RZ, R6, 0x10, RZ, 0xc0, !PT ;  /* 0x0000001006ff7812 */ /* 0x000fe400078cc0ff */
[----:B------:R-:W-:-:S02]  /*1f8b0*/  LOP3.LUT R23, R29, R23, R26, 0xfe, !PT ;  /* 0x000000171d177212 */ /* 0x000fc400078efe1a */
[----:B------:R-:W-:-:S04]  /*1f8c0*/  SEL R26, RZ, 0x1, !P2 ;  /* 0x00000001ff1a7807 */ /* 0x000fc80005000000 */
[----:B0-----:R-:W-:Y:S02]  /*1f8d0*/  LOP3.LUT R31, R25, R26, RZ, 0xfc, !PT ;  /* 0x0000001a191f7212 */ /* 0x001fe400078efcff */
[----:B------:R-:W-:-:S04]  /*1f8e0*/  SEL R25, RZ, 0x1, !P6 ;  /* 0x00000001ff197807 */ /* 0x000fc80007000000 */
        /* <DEDUP_REMOVED lines=23> */
.L_x_10351:
[----:B01----:R-:W0:Y:S01]  /*1fa60*/  @P1 LDC.64 R30, c[0x0][0x3a0] ;  /* 0x0000e800ff1e1b82 */ /* 0x003e220000000a00 */
[----:B------:R-:W-:-:S07]  /*1fa70*/  VIADD R23, R38, 0x60 ;  /* 0x0000006026177836 */ /* 0x000fce0000000000 */
        /* <DEDUP_REMOVED lines=24> */
.L_x_10355:
        /* <DEDUP_REMOVED lines=12> */
.L_x_10357:
[----:B------:R-:W-:Y:S05]  /*1fcc0*/  BSYNC.RECONVERGENT B1 ;  /* 0x0000000000017941 */ /* 0x000fea0003800200 */
.L_x_10356:
        /* <DEDUP_REMOVED lines=62> */
.L_x_10354:
[----:B------:R-:W-:Y:S05]  /*200b0*/  BSYNC.RECONVERGENT B0 ;  /* 0x0000000000007941 */ /* 0x000fea0003800200 */
.L_x_10353:
        /* <DEDUP_REMOVED lines=23> */
.L_x_10360:
        /* <DEDUP_REMOVED lines=12> */
.L_x_10362:
[----:B------:R-:W-:Y:S05]  /*202f0*/  BSYNC.RECONVERGENT B1 ;  /* 0x0000000000017941 */ /* 0x000fea0003800200 */
.L_x_10361:
        /* <DEDUP_REMOVED lines=62> */
.L_x_10359:
[----:B------:R-:W-:Y:S05]  /*206e0*/  BSYNC.RECONVERGENT B0 ;  /* 0x0000000000007941 */ /* 0x000fea0003800200 */
.L_x_10358:
        /* <DEDUP_REMOVED lines=25> */
.L_x_10365:
        /* <DEDUP_REMOVED lines=12> */
.L_x_10367:
[----:B------:R-:W-:Y:S05]  /*20940*/  BSYNC.RECONVERGENT B1 ;  /* 0x0000000000017941 */ /* 0x000fea0003800200 */
.L_x_10366:
        /* <DEDUP_REMOVED lines=62> */
.L_x_10364:
[----:B------:R-:W-:Y:S05]  /*20d30*/  BSYNC.RECONVERGENT B0 ;  /* 0x0000000000007941 */ /* 0x000fea0003800200 */
.L_x_10363:
[----:B------:R-:W-:Y:S01]  /*20d40*/  I2FP.F32.U32 R9, R11 ;  /* 0x0000000b00097245 */ /* 0x000fe20000201000 */
[----:B------:R-:W-:Y:S01]  /*20d50*/  BSSY.RECONVERGENT B0, `(.L_x_10368) ;  /* 0x0000060000007945 */ /* 0x000fe20003800200 */
[----:B------:R-:W-:Y:S01]  /*20d60*/  ISETP.NE.AND P3, PT, R8, 0x1, PT ;  /* 0x000000010800780c */ /* 0x000fe20003f65270 */
[----:B------:R-:W-:Y:S01]  /*20d70*/  IMAD.MOV.U32 R11, RZ, RZ, R46 ;  /* 0x000000ffff0b7224 */ /* 0x000fe200078e002e */
[----:B------:R-:W-:Y:S01]  /*20d80*/  LOP3.LUT R6, R6, 0xfffffff7, RZ, 0xc0, !PT ;  /* 0xfffffff706067812 */ /* 0x000fe200078ec0ff */
[----:B------:R-:W-:-:S05]  /*20d90*/  FFMA.FTZ R9, R9, R135, 1.1641532182693481445e-10 ;  /* 0x2f00000009097423 */ /* 0x000fca0000010087 */
[----:B------:R-:W-:Y:S01]  /*20da0*/  FSETP.GTU.FTZ.AND P2, PT, R9, R136, PT ;  /* 0x000000880900720b */ /* 0x000fe20003f5c000 */
[----:B------:R-:W-:-:S03]  /*20db0*/  IMAD.U32 R9, R14, 0x10000, RZ ;  /* 0x000100000e097824 */ /* 0x000fc600078e00ff */
[----:B------:R-:W-:Y:S01]  /*20dc0*/  PLOP3.LUT P4, PT, P2, PT, PT, 0x8, 0x80 ;  /* 0x000000000080781c */ /* 0x000fe2000178e170 */
[----:B------:R-:W-:-:S05]  /*20dd0*/  FMUL.FTZ R9, R9, R137 ;  /* 0x0000008909097220 */ /* 0x000fca0000410000 */
[----:B------:R-:W-:Y:S01]  /*20de0*/  FSEL R14, R9, RZ, !P2 ;  /* 0x000000ff090e7208 */ /* 0x000fe20005000000 */
[----:B------:R-:W-:-:S06]  /*20df0*/  IMAD.MOV.U32 R9, RZ, RZ, 0x2 ;  /* 0x00000002ff097424 */ /* 0x000fcc00078e00ff */
        /* <DEDUP_REMOVED lines=10> */
.L_x_10370:
        /* <DEDUP_REMOVED lines=12> */
.L_x_10372:
[----:B------:R-:W-:Y:S05]  /*20f60*/  BSYNC.RECONVERGENT B1 ;  /* 0x0000000000017941 */ /* 0x000fea0003800200 */
.L_x_10371:
        /* <DEDUP_REMOVED lines=62> */
.L_x_10369:
[----:B------:R-:W-:Y:S05]  /*21350*/  BSYNC.RECONVERGENT B0 ;  /* 0x0000000000007941 */ /* 0x000fea0003800200 */
.L_x_10368:
[----:B------:R-:W-:Y:S01]  /*21360*/  I2FP.F32.U32 R8, R11 ;  /* 0x0000000b00087245 */ /* 0x000fe20000201000 */
[----:B------:R-:W-:Y:S01]  /*21370*/  BSSY.RECONVERGENT B0, `(.L_x_10373) ;  /* 0x0000065000007945 */ /* 0x000fe20003800200 */
[----:B------:R-:W-:Y:S01]  /*21380*/  @P1 PRMT R10, R48, 0x7632, R10 ;  /* 0x00007632300a1816 */ /* 0x000fe2000000000a */
[----:B------:R-:W-:Y:S01]  /*21390*/  IMAD.MOV.U32 R13, RZ, RZ, R46 ;  /* 0x000000ffff0d7224 */ /* 0x000fe200078e002e */
[----:B------:R-:W-:Y:S01]  /*213a0*/  ISETP.NE.AND P3, PT, R9, 0x1, PT ;  /* 0x000000010900780c */ /* 0x000fe20003f65270 */
        /* <DEDUP_REMOVED lines=22> */
.L_x_10375:
        /* <DEDUP_REMOVED lines=12> */
.L_x_10377:
[----:B------:R-:W-:Y:S05]  /*215d0*/  BSYNC.RECONVERGENT B1 ;  /* 0x0000000000017941 */ /* 0x000fea0003800200 */
.L_x_10376:
        /* <DEDUP_REMOVED lines=62> */
.L_x_10374:
[----:B------:R-:W-:Y:S05]  /*219c0*/  BSYNC.RECONVERGENT B0 ;  /* 0x0000000000007941 */ /* 0x000fea0003800200 */
.L_x_10373:
        /* <DEDUP_REMOVED lines=23> */
.L_x_10380:
        /* <DEDUP_REMOVED lines=12> */
.L_x_10382:
[----:B------:R-:W-:Y:S05]  /*21c00*/  BSYNC.RECONVERGENT B1 ;  /* 0x0000000000017941 */ /* 0x000fea0003800200 */
.L_x_10381:
        /* <DEDUP_REMOVED lines=62> */
.L_x_10379:
[----:B------:R-:W-:Y:S05]  /*21ff0*/  BSYNC.RECONVERGENT B0 ;  /* 0x0000000000007941 */ /* 0x000fea0003800200 */
.L_x_10378:
        /* <DEDUP_REMOVED lines=25> */
.L_x_10385:
        /* <DEDUP_REMOVED lines=12> */
.L_x_10387:
[----:B------:R-:W-:Y:S05]  /*22250*/  BSYNC.RECONVERGENT B1 ;  /* 0x0000000000017941 */ /* 0x000fea0003800200 */
.L_x_10386:
        /* <DEDUP_REMOVED lines=62> */
.L_x_10384:
[----:B------:R-:W-:Y:S05]  /*22640*/  BSYNC.RECONVERGENT B0 ;  /* 0x0000000000007941 */ /* 0x000fea0003800200 */
.L_x_10383:
[----:B------:R-:W-:Y:S01]  /*22650*/  I2FP.F32.U32 R11, R13 ;  /* 0x0000000d000b7245 */ /* 0x000fe20000201000 */
[----:B------:R-:W-:Y:S01]  /*22660*/  BSSY.RECONVERGENT B0, `(.L_x_10388) ;  /* 0x0000060000007945 */ /* 0x000fe20003800200 */
[----:B------:R-:W-:Y:S01]  /*22670*/  ISETP.NE.AND P2, PT, R10, 0x1, PT ;  /* 0x000000010a00780c */ /* 0x000fe20003f45270 */
[----:B-1----:R-:W-:Y:S01]  /*22680*/  IMAD.MOV.U32 R30, RZ, RZ, 0x2 ;  /* 0x00000002ff1e7424 */ /* 0x002fe200078e00ff */
        /* <DEDUP_REMOVED lines=18> */
.L_x_10390:
        /* <DEDUP_REMOVED lines=12> */
.L_x_10392:
[----:B------:R-:W-:Y:S05]  /*22870*/  BSYNC.RECONVERGENT B1 ;  /* 0x0000000000017941 */ /* 0x000fea0003800200 */
.L_x_10391:
        /* <DEDUP_REMOVED lines=62> */
.L_x_10389:
[----:B------:R-:W-:Y:S05]  /*22c60*/  BSYNC.RECONVERGENT B0 ;  /* 0x0000000000007941 */ /* 0x000fea0003800200 */
.L_x_10388:
        /* <DEDUP_REMOVED lines=27> */
.L_x_10395:
        /* <DEDUP_REMOVED lines=12> */
.L_x_10397:
[----:B------:R-:W-:Y:S05]  /*22ee0*/  BSYNC.RECONVERGENT B1 ;  /* 0x0000000000017941 */ /* 0x000fea0003800200 */
.L_x_10396:
        /* <DEDUP_REMOVED lines=62> */
.L_x_10394:
[----:B------:R-:W-:Y:S05]  /*232d0*/  BSYNC.RECONVERGENT B0 ;  /* 0x0000000000007941 */ /* 0x000fea0003800200 */
.L_x_10393:
        /* <DEDUP_REMOVED lines=21> */
.L_x_10400:
        /* <DEDUP_REMOVED lines=12> */
.L_x_10402:
[----:B------:R-:W-:Y:S05]  /*234f0*/  BSYNC.RECONVERGENT B1 ;  /* 0x0000000000017941 */ /* 0x000fea0003800200 */
.L_x_10401:
        /* <DEDUP_REMOVED lines=62> */
.L_x_10399:
[----:B------:R-:W-:Y:S05]  /*238e0*/  BSYNC.RECONVERGENT B0 ;  /* 0x0000000000007941 */ /* 0x000fea0003800200 */
.L_x_10398:
        /* <DEDUP_REMOVED lines=14> */
[----:B------:R-:W-:Y:S02]  /*239d0*/  PRMT R11, R12, 0x7610, R11 ;  /* 0x000076100c0b7816 */ /* 0x000fe4000000000b */
        /* <DEDUP_REMOVED lines=11> */
.L_x_10405:
        /* <DEDUP_REMOVED lines=12> */
.L_x_10407:
[----:B------:R-:W-:Y:S05]  /*23b50*/  BSYNC.RECONVERGENT B1 ;  /* 0x0000000000017941 */ /* 0x000fea0003800200 */
.L_x_10406:
        /* <DEDUP_REMOVED lines=62> */
.L_x_10404:
[----:B------:R-:W-:Y:S05]  /*23f40*/  BSYNC.RECONVERGENT B0 ;  /* 0x0000000000007941 */ /* 0x000fea0003800200 */
.L_x_10403:
        /* <DEDUP_REMOVED lines=20> */
.L_x_10410:
        /* <DEDUP_REMOVED lines=12> */
.L_x_10412:
[----:B------:R-:W-:Y:S05]  /*24150*/  BSYNC.RECONVERGENT B1 ;  /* 0x0000000000017941 */ /* 0x000fea0003800200 */
.L_x_10411:
        /* <DEDUP_REMOVED lines=62> */
.L_x_10409:
[----:B------:R-:W-:Y:S05]  /*24540*/  BSYNC.RECONVERGENT B0 ;  /* 0x0000000000007941 */ /* 0x000fea0003800200 */
.L_x_10408:
        /* <DEDUP_REMOVED lines=27> */
.L_x_10415:
        /* <DEDUP_REMOVED lines=12> */
.L_x_10417:
[----:B------:R-:W-:Y:S05]  /*247c0*/  BSYNC.RECONVERGENT B1 ;  /* 0x0000000000017941 */ /* 0x000fea0003800200 */
.L_x_10416:
        /* <DEDUP_REMOVED lines=55> */
[----:B------:R-:W-:-:S05]  /*24b40*/  IMAD.WIDE.U32 R32, R32, -0x2daee0ad, RZ ;  /* 0xd2511f5320207825 */ /* 0x000fca00078e00ff */
[----:B------:R-:W-:Y:S01]  /*24b50*/  LOP3.LUT R43, R124, UR4, R33, 0x96, !PT ;  /* 0x000000047c2b7c12 */ /* 0x000fe2000f8e9621 */
[----:B------:R-:W-:Y:S01]  /*24b60*/  UIADD3 UR4, UPT, UPT, UR10, -0x700cb87f, URZ ;  /* 0x8ff347810a047890 */ /* 0x000fe2000fffe0ff */
[----:B------:R-:W-:Y:S01]  /*24b70*/  MOV R47, R32 ;  /* 0x00000020002f7202 */ /* 0x000fe20000000f00 */
[----:B------:R-:W-:-:S04]  /*24b80*/  IMAD.WIDE.U32 R32, R13, -0x326172a9, RZ ;  /* 0xcd9e8d570d207825 */ /* 0x000fc800078e00ff */
[----:B------:R-:W-:Y:S01]  /*24b90*/  IMAD.MOV.U32 R46, RZ, RZ, R32 ;  /* 0x000000ffff2e7224 */ /* 0x000fe200078e0020 */
[----:B------:R-:W-:-:S07]  /*24ba0*/  LOP3.LUT R44, R122, UR4, R33, 0x96, !PT ;  /* 0x000000047a2c7c12 */ /* 0x000fce000f8e9621 */
.L_x_10414:
[----:B------:R-:W-:Y:S05]  /*24bb0*/  BSYNC.RECONVERGENT B0 ;  /* 0x0000000000007941 */ /* 0x000fea0003800200 */
.L_x_10413:
        /* <DEDUP_REMOVED lines=21> */
.L_x_10420:
        /* <DEDUP_REMOVED lines=12> */
.L_x_10422:
[----:B------:R-:W-:Y:S05]  /*24dd0*/  BSYNC.RECONVERGENT B1 ;  /* 0x0000000000017941 */ /* 0x000fea0003800200 */
.L_x_10421:
        /* <DEDUP_REMOVED lines=62> */
.L_x_10419:
[----:B------:R-:W-:Y:S05]  /*251c0*/  BSYNC.RECONVERGENT B0 ;  /* 0x0000000000007941 */ /* 0x000fea0003800200 */
.L_x_10418:
        /* <DEDUP_REMOVED lines=26> */
.L_x_10425:
        /* <DEDUP_REMOVED lines=12> */
.L_x_10427:
[----:B------:R-:W-:Y:S05]  /*25430*/  BSYNC.RECONVERGENT B1 ;  /* 0x0000000000017941 */ /* 0x000fea0003800200 */
.L_x_10426:
[----:B------:R-:W-:Y:S01]  /*25440*/  IMAD.WIDE.U32 R138, R0, -0x2daee0ad, RZ ;  /* 0xd2511f53008a7825 */ /* 0x000fe200078e00ff */
[----:B------:R-:W-:Y:S01]  /*25450*/  UIADD3 UR4, UPT, UPT, UR10, -0x61c88647, URZ ;  /* 0x9e3779b90a047890 */ /* 0x000fe2000fffe0ff */
[----:B------:R-:W-:Y:S02]  /*25460*/  MOV R121, R47 ;  /* 0x0000002f00797202 */ /* 0x000fe40000000f00 */
        /* <DEDUP_REMOVED lines=59> */
.L_x_10424:
[----:B------:R-:W-:Y:S05]  /*25820*/  BSYNC.RECONVERGENT B0 ;  /* 0x0000000000007941 */ /* 0x000fea0003800200 */
.L_x_10423:
        /* <DEDUP_REMOVED lines=20> */
.L_x_10430:
        /* <DEDUP_REMOVED lines=15> */
.L_x_10432:
[----:B------:R-:W-:Y:S05]  /*25a60*/  BSYNC.RECONVERGENT B1 ;  /* 0x0000000000017941 */ /* 0x000fea0003800200 */
.L_x_10431:
        /* <DEDUP_REMOVED lines=62> */
.L_x_10429:
[----:B------:R-:W-:Y:S05]  /*25e50*/  BSYNC.RECONVERGENT B0 ;  /* 0x0000000000007941 */ /* 0x000fea0003800200 */
.L_x_10428:
        /* <DEDUP_REMOVED lines=20> */
.L_x_10352:
        /* <DEDUP_REMOVED lines=16> */
.L_x_10436:
        /* <DEDUP_REMOVED lines=12> */
.L_x_10438:
[----:B------:R-:W-:Y:S05]  /*26160*/  BSYNC.RECONVERGENT B1 ;  /* 0x0000000000017941 */ /* 0x000fea0003800200 */
.L_x_10437:
        /* <DEDUP_REMOVED lines=62> */
.L_x_10435:
[----:B------:R-:W-:Y:S05]  /*26550*/  BSYNC.RECONVERGENT B0 ;  /* 0x0000000000007941 */ /* 0x000fea0003800200 */
.L_x_10434:
[----:B------:R-:W-:Y:S01]  /*26560*/  I2FP.F32.U32 R24, R25 ;  /* 0x0000001900187245 */ /* 0x000fe20000201000 */
[----:B-----5:R-:W-:Y:S01]  /*26570*/  @P1 IMAD.U32 R25, R48, 0x10000, RZ ;  /* 0x0001000030191824 */ /* 0x020fe200078e00ff */
[----:B------:R-:W-:Y:S01]  /*26580*/  ISETP.NE.AND P3, PT, R30, 0x1, PT ;  /* 0x000000011e00780c */ /* 0x000fe20003f65270 */
[----:B------:R-:W-:Y:S01]  /*26590*/  BSSY.RECONVERGENT B0, `(.L_x_10439) ;  /* 0x0000062000007945 */ /* 0x000fe20003800200 */
[----:B------:R-:W-:Y:S01]  /*265a0*/  LOP3.LUT R6, R6, 0xffffffef, RZ, 0xc0, !PT ;  /* 0xffffffef06067812 */ /* 0x000fe200078ec0ff */
[----:B------:R-:W-:Y:S01]  /*265b0*/  FFMA.FTZ R24, R24, R135, 1.1641532182693481445e-10 ;  /* 0x2f00000018187423 */ /* 0x000fe20000010087 */
[----:B------:R-:W-:Y:S01]  /*265c0*/  IMAD.MOV.U32 R29, RZ, RZ, 0x2 ;  /* 0x00000002ff1d7424 */ /* 0x000fe200078e00ff */
[----:B------:R-:W-:-:S03]  /*265d0*/  MOV R26, R46 ;  /* 0x0000002e001a7202 */ /* 0x000fc60000000f00 */
[----:B------:R-:W-:Y:S02]  /*265e0*/  FSETP.GTU.FTZ.AND P2, PT, R24, R136, PT ;  /* 0x000000881800720b */ /* 0x000fe40003f5c000 */
[----:B------:R-:W-:-:S05]  /*265f0*/  SHF.L.U32 R24, R116, 0x10, RZ ;  /* 0x0000001074187819 */ /* 0x000fca00000006ff */
[----:B------:R-:W-:-:S05]  /*26600*/  FMUL.FTZ R24, R24, R137 ;  /* 0x0000008918187220 */ /* 0x000fca0000410000 */
        /* <DEDUP_REMOVED lines=15> */
.L_x_10441:
        /* <DEDUP_REMOVED lines=12> */
.L_x_10443:
[----:B------:R-:W-:Y:S05]  /*267c0*/  BSYNC.RECONVERGENT B1 ;  /* 0x0000000000017941 */ /* 0x000fea0003800200 */
.L_x_10442:
        /* <DEDUP_REMOVED lines=59> */
[----:B------:R-:W-:Y:S02]  /*26b80*/  HFMA2 R29, -RZ, RZ, 0, 0 ;  /* 0x00000000ff1d7431 */ /* 0x000fe400000001ff */
[----:B------:R-:W-:Y:S01]  /*26b90*/  IMAD.MOV.U32 R46, RZ, RZ, R30 ;  /* 0x000000ffff2e7224 */ /* 0x000fe200078e001e */
[----:B------:R-:W-:-:S07]  /*26ba0*/  LOP3.LUT R44, R32, UR4, R31, 0x96, !PT ;  /* 0x00000004202c7c12 */ /* 0x000fce000f8e961f */
.L_x_10440:
[----:B------:R-:W-:Y:S05]  /*26bb0*/  BSYNC.RECONVERGENT B0 ;  /* 0x0000000000007941 */ /* 0x000fea0003800200 */
.L_x_10439:
        /* <DEDUP_REMOVED lines=26> */
.L_x_10446:
        /* <DEDUP_REMOVED lines=12> */
.L_x_10448:
[----:B------:R-:W-:Y:S05]  /*26e20*/  BSYNC.RECONVERGENT B1 ;  /* 0x0000000000017941 */ /* 0x000fea0003800200 */
.L_x_10447:
        /* <DEDUP_REMOVED lines=62> */
.L_x_10445:
[----:B------:R-:W-:Y:S05]  /*27210*/  BSYNC.RECONVERGENT B0 ;  /* 0x0000000000007941 */ /* 0x000fea0003800200 */
.L_x_10444:
[----:B------:R-:W-:Y:S01]  /*27220*/  I2FP.F32.U32 R26, R26 ;  /* 0x0000001a001a7245 */ /* 0x000fe20000201000 */
[----:B------:R-:W-:Y:S01]  /*27230*/  BSSY.RECONVERGENT B0, `(.L_x_10449) ;  /* 0x0000064000007945 */ /* 0x000fe20003800200 */
[----:B------:R-:W-:Y:S01]  /*27240*/  ISETP.NE.AND P3, PT, R31, 0x1, PT ;  /* 0x000000011f00780c */ /* 0x000fe20003f65270 */
[----:B------:R-:W-:Y:S01]  /*27250*/  IMAD.MOV.U32 R30, RZ, RZ, 0x2 ;  /* 0x00000002ff1e7424 */ /* 0x000fe200078e00ff */
[----:B------:R-:W-:Y:S01]  /*27260*/  @P1 SHF.L.U32 R29, R49, 0x10, RZ ;  /* 0x00000010311d1819 */ /* 0x000fe200000006ff */
[----:B------:R-:W-:Y:S01]  /*27270*/  FFMA.FTZ R26, R26, R135, 1.1641532182693481445e-10 ;  /* 0x2f0000001a1a7423 */ /* 0x000fe20000010087 */
[----:B------:R-:W-:Y:S01]  /*27280*/  LOP3.LUT R6, R6, 0xfffffffb, RZ, 0xc0, !PT ;  /* 0xfffffffb06067812 */ /* 0x000fe200078ec0ff */
[----:B------:R-:W-:-:S03]  /*27290*/  IMAD.MOV.U32 R33, RZ, RZ, R46 ;  /* 0x000000ffff217224 */ /* 0x000fc600078e002e */
[----:B------:R-:W-:Y:S01]  /*272a0*/  FSETP.GTU.FTZ.AND P2, PT, R26, R136, PT ;  /* 0x000000881a00720b */ /* 0x000fe20003f5c000 */
[----:B------:R-:W-:-:S04]  /*272b0*/  IMAD.U32 R26, R117, 0x10000, RZ ;  /* 0x00010000751a7824 */ /* 0x000fc800078e00ff */
        /* <DEDUP_REMOVED lines=16> */
.L_x_10451:
        /* <DEDUP_REMOVED lines=12> */
.L_x_10453:
[----:B------:R-:W-:Y:S05]  /*27480*/  BSYNC.RECONVERGENT B1 ;  /* 0x0000000000017941 */ /* 0x000fea0003800200 */
.L_x_10452:
        /* <DEDUP_REMOVED lines=62> */
.L_x_10450:
[----:B------:R-:W-:Y:S05]  /*27870*/  BSYNC.RECONVERGENT B0 ;  /* 0x0000000000007941 */ /* 0x000fea0003800200 */
.L_x_10449:
        /* <DEDUP_REMOVED lines=26> */
.L_x_10456:
        /* <DEDUP_REMOVED lines=12> */
.L_x_10458:
[----:B------:R-:W-:Y:S05]  /*27ae0*/  BSYNC.RECONVERGENT B1 ;  /* 0x0000000000017941 */ /* 0x000fea0003800200 */
.L_x_10457:
        /* <DEDUP_REMOVED lines=62> */
.L_x_10455:
[----:B------:R-:W-:Y:S05]  /*27ed0*/  BSYNC.RECONVERGENT B0 ;  /* 0x0000000000007941 */ /* 0x000fea0003800200 */
.L_x_10454:
        /* <DEDUP_REMOVED lines=24> */
.L_x_10461:
        /* <DEDUP_REMOVED lines=12> */
.L_x_10463:
[----:B------:R-:W-:Y:S05]  /*28120*/  BSYNC.RECONVERGENT B1 ;  /* 0x0000000000017941 */ /* 0x000fea0003800200 */
.L_x_10462:
        /* <DEDUP_REMOVED lines=62> */
.L_x_10460:
[----:B------:R-:W-:Y:S05]  /*28510*/  BSYNC.RECONVERGENT B0 ;  /* 0x0000000000007941 */ /* 0x000fea0003800200 */
.L_x_10459:
        /* <DEDUP_REMOVED lines=9> */
[----:B------:R-:W-:Y:S02]  /*285b0*/  @P1 PRMT R33, R50, 0x7632, R33 ;  /* 0x0000763232211816 */ /* 0x000fe40000000021 */
[----:B------:R-:W-:Y:S02]  /*285c0*/  FSEL R31, R31, RZ, !P3 ;  /* 0x000000ff1f1f7208 */ /* 0x000fe40005800000 */
[----:B------:R-:W-:Y:S02]  /*285d0*/  @P1 SHF.L.U32 R33, R33, 0x10, RZ ;  /* 0x0000001021211819 */ /* 0x000fe400000006ff */
        /* <DEDUP_REMOVED lines=12> */
.L_x_10466:
        /* <DEDUP_REMOVED lines=12> */
.L_x_10468:
[----:B------:R-:W-:Y:S05]  /*28760*/  BSYNC.RECONVERGENT B1 ;  /* 0x0000000000017941 */ /* 0x000fea0003800200 */
.L_x_10467:
        /* <DEDUP_REMOVED lines=62> */
.L_x_10465:
[----:B------:R-:W-:Y:S05]  /*28b50*/  BSYNC.RECONVERGENT B0 ;  /* 0x0000000000007941 */ /* 0x000fea0003800200 */
.L_x_10464:
        /* <DEDUP_REMOVED lines=24> */
.L_x_10471:
        /* <DEDUP_REMOVED lines=12> */
.L_x_10473:
[----:B------:R-:W-:Y:S05]  /*28da0*/  BSYNC.RECONVERGENT B1 ;  /* 0x0000000000017941 */ /* 0x000fea0003800200 */
.L_x_10472:
        /* <DEDUP_REMOVED lines=62> */
.L_x_10470:
[----:B------:R-:W-:Y:S05]  /*29190*/  BSYNC.RECONVERGENT B0 ;  /* 0x0000000000007941 */ /* 0x000fea0003800200 */
.L_x_10469:
        /* <DEDUP_REMOVED lines=15> */
.L_x_10433:
        /* <DEDUP_REMOVED lines=21> */
[----:B------:R-:W-:Y:S02]  /*293e0*/  SHF.L.U32 R45, R13, 0x10, RZ ;  /* 0x000000100d2d7819 */ /* 0x000fe400000006ff */
[----:B0-----:R-:W-:Y:S02]  /*293f0*/  LOP3.LUT R116, R14, 0xffff, RZ, 0xc0, !PT ;  /* 0x0000ffff0e747812 */ /* 0x001fe400078ec0ff */
        /* <DEDUP_REMOVED lines=18> */
.L_x_10474:
        /* <DEDUP_REMOVED lines=26> */
.L_x_10478:
        /* <DEDUP_REMOVED lines=12> */
.L_x_10480:
[----:B------:R-:W-:Y:S05]  /*29780*/  BSYNC.RECONVERGENT B1 ;  /* 0x0000000000017941 */ /* 0x000fea0003800200 */
.L_x_10479:
        /* <DEDUP_REMOVED lines=62> */
.L_x_10477:
[----:B------:R-:W-:Y:S05]  /*29b70*/  BSYNC.RECONVERGENT B0 ;  /* 0x0000000000007941 */ /* 0x000fea0003800200 */
.L_x_10476:
        /* <DEDUP_REMOVED lines=23> */
.L_x_10483:
        /* <DEDUP_REMOVED lines=12> */
.L_x_10485:
[----:B------:R-:W-:Y:S05]  /*29db0*/  BSYNC.RECONVERGENT B1 ;  /* 0x0000000000017941 */ /* 0x000fea0003800200 */
.L_x_10484:
        /* <DEDUP_REMOVED lines=62> */
.L_x_10482:
[----:B------:R-:W-:Y:S05]  /*2a1a0*/  BSYNC.RECONVERGENT B0 ;  /* 0x0000000000007941 */ /* 0x000fea0003800200 */
.L_x_10481:
        /* <DEDUP_REMOVED lines=13> */
[----:B------:R-:W-:Y:S01]  /*2a280*/  IMAD.MOV.U32 R8, RZ, RZ, 0x2 ;  /* 0x00000002ff087424 */ /* 0x000fe200078e00ff */
        /* <DEDUP_REMOVED lines=11> */
.L_x_10488:
        /* <DEDUP_REMOVED lines=12> */
.L_x_10490:
[----:B------:R-:W-:Y:S05]  /*2a400*/  BSYNC.RECONVERGENT B1 ;  /* 0x0000000000017941 */ /* 0x000fea0003800200 */
.L_x_10489:
        /* <DEDUP_REMOVED lines=62> */
.L_x_10487:
[----:B------:R-:W-:Y:S05]  /*2a7f0*/  BSYNC.RECONVERGENT B0 ;  /* 0x0000000000007941 */ /* 0x000fea0003800200 */
.L_x_10486:
        /* <DEDUP_REMOVED lines=22> */
.L_x_10493:
        /* <DEDUP_REMOVED lines=12> */
.L_x_10495:
[----:B------:R-:W-:Y:S05]  /*2aa20*/  BSYNC.RECONVERGENT B1 ;  /* 0x0000000000017941 */ /* 0x000fea0003800200 */
.L_x_10494:
        /* <DEDUP_REMOVED lines=62> */
.L_x_10492:
[----:B------:R-:W-:Y:S05]  /*2ae10*/  BSYNC.RECONVERGENT B0 ;  /* 0x0000000000007941 */ /* 0x000fea0003800200 */
.L_x_10491:
[----:B------:R-:W-:Y:S01]  /*2ae20*/  I2FP.F32.U32 R8, R11 ;  /* 0x0000000b00087245 */ /* 0x000fe20000201000 */
[----:B------:R-:W-:Y:S01]  /*2ae30*/  BSSY.RECONVERGENT B0, `(.L_x_10496) ;  /* 0x0000065000007945 */ /* 0x000fe20003800200 */
[----:B------:R-:W-:Y:S01]  /*2ae40*/  @P1 PRMT R9, R48, 0x7632, R9 ;  /* 0x0000763230091816 */ /* 0x000fe20000000009 */
[----:B------:R-:W-:Y:S01]  /*2ae50*/  HFMA2 R10, -RZ, RZ, 0, 1.1920928955078125e-07 ;  /* 0x00000002ff0a7431 */ /* 0x000fe200000001ff */
[----:B------:R-:W-:Y:S01]  /*2ae60*/  ISETP.NE.AND P3, PT, R12, 0x1, PT ;  /* 0x000000010c00780c */ /* 0x000fe20003f65270 */
        /* <DEDUP_REMOVED lines=22> */
.L_x_10498:
        /* <DEDUP_REMOVED lines=12> */
.L_x_10500:
[----:B------:R-:W-:Y:S05]  /*2b090*/  BSYNC.RECONVERGENT B1 ;  /* 0x0000000000017941 */ /* 0x000fea0003800200 */
.L_x_10499:
        /* <DEDUP_REMOVED lines=62> */
.L_x_10497:
[----:B------:R-:W-:Y:S05]  /*2b480*/  BSYNC.RECONVERGENT B0 ;  /* 0x0000000000007941 */ /* 0x000fea0003800200 */
.L_x_10496:
        /* <DEDUP_REMOVED lines=23> */
.L_x_10503:
        /* <DEDUP_REMOVED lines=12> */
.L_x_10505:
[----:B------:R-:W-:Y:S05]  /*2b6c0*/  BSYNC.RECONVERGENT B1 ;  /* 0x0000000000017941 */ /* 0x000fea0003800200 */
.L_x_10504:
        /* <DEDUP_REMOVED lines=62> */
.L_x_10502:
[----:B------:R-:W-:Y:S05]  /*2bab0*/  BSYNC.RECONVERGENT B0 ;  /* 0x0000000000007941 */ /* 0x000fea0003800200 */
.L_x_10501:
[----:B------:R-:W-:Y:S01]  /*2bac0*/  I2FP.F32.U32 R10, R13 ;  /* 0x0000000d000a7245 */ /* 0x000fe20000201000 */
[----:B------:R-:W-:Y:S01]  /*2bad0*/  BSSY.RECONVERGENT B0, `(.L_x_10506) ;  /* 0x0000063000007945 */ /* 0x000fe20003800200 */
[----:B------:R-:W-:Y:S02]  /*2bae0*/  ISETP.NE.AND P3, PT, R11, 0x1, PT ;  /* 0x000000010b00780c */ /* 0x000fe40003f65270 */
[----:B------:R-:W-:Y:S01]  /*2baf0*/  MOV R13, R46 ;  /* 0x0000002e000d7202 */ /* 0x000fe20000000f00 */
        /* <DEDUP_REMOVED lines=21> */
.L_x_10508:
        /* <DEDUP_REMOVED lines=12> */
.L_x_10510:
[----:B------:R-:W-:Y:S05]  /*2bd10*/  BSYNC.RECONVERGENT B1 ;  /* 0x0000000000017941 */ /* 0x000fea0003800200 */
.L_x_10509:
        /* <DEDUP_REMOVED lines=62> */
.L_x_10507:
[----:B------:R-:W-:Y:S05]  /*2c100*/  BSYNC.RECONVERGENT B0 ;  /* 0x0000000000007941 */ /* 0x000fea0003800200 */
.L_x_10506:
        /* <DEDUP_REMOVED lines=8> */
[----:B------:R-:W-:-:S05]  /*2c190*/  FMUL.FTZ R11, R11, R137 ;  /* 0x000000890b0b7220 */ /* 0x000fca0000410000 */
[----:B------:R-:W-:Y:S01]  /*2c1a0*/  FSEL R117, R11, RZ, !P3 ;  /* 0x000000ff0b757208 */ /* 0x000fe20005800000 */
[----:B------:R-:W-:Y:S01]  /*2c1b0*/  IMAD.MOV.U32 R11, RZ, RZ, 0x2 ;  /* 0x00000002ff0b7424 */ /* 0x000fe200078e00ff */
        /* <DEDUP_REMOVED lines=11> */
.L_x_10513:
        /* <DEDUP_REMOVED lines=12> */
.L_x_10515:
[----:B------:R-:W-:Y:S05]  /*2c330*/  BSYNC.RECONVERGENT B1 ;  /* 0x0000000000017941 */ /* 0x000fea0003800200 */
.L_x_10514:
        /* <DEDUP_REMOVED lines=62> */
.L_x_10512:
[----:B------:R-:W-:Y:S05]  /*2c720*/  BSYNC.RECONVERGENT B0 ;  /* 0x0000000000007941 */ /* 0x000fea0003800200 */
.L_x_10511:
        /* <DEDUP_REMOVED lines=27> */
.L_x_10518:
        /* <DEDUP_REMOVED lines=12> */
.L_x_10520:
[----:B------:R-:W-:Y:S05]  /*2c9a0*/  BSYNC.RECONVERGENT B1 ;  /* 0x0000000000017941 */ /* 0x000fea0003800200 */
.L_x_10519:
        /* <DEDUP_REMOVED lines=62> */
.L_x_10517:
[----:B------:R-:W-:Y:S05]  /*2cd90*/  BSYNC.RECONVERGENT B0 ;  /* 0x0000000000007941 */ /* 0x000fea0003800200 */
.L_x_10516:
        /* <DEDUP_REMOVED lines=21> */
.L_x_10523:
        /* <DEDUP_REMOVED lines=12> */
.L_x_10525:
[----:B------:R-:W-:Y:S05]  /*2cfb0*/  BSYNC.RECONVERGENT B1 ;  /* 0x0000000000017941 */ /* 0x000fea0003800200 */
.L_x_10524:
        /* <DEDUP_REMOVED lines=62> */
.L_x_10522:
[----:B------:R-:W-:Y:S05]  /*2d3a0*/  BSYNC.RECONVERGENT B0 ;  /* 0x0000000000007941 */ /* 0x000fea0003800200 */
.L_x_10521:
[----:B------:R-:W-:Y:S01]  /*2d3b0*/  I2FP.F32.U32 R12, R118 ;  /* 0x00000076000c7245 */ /* 0x000fe20000201000 */
[----:B------:R-:W-:Y:S01]  /*2d3c0*/  BSSY.RECONVERGENT B0, `(.L_x_10526) ;  /* 0x0000064000007945 */ /* 0x000fe20003800200 */
[----:B------:R-:W-:Y:S01]  /*2d3d0*/  SHF.L.U32 R118, R54, 0x10, RZ ;  /* 0x0000001036767819 */ /* 0x000fe200000006ff */
[----:B------:R-:W-:Y:S02]  /*2d3e0*/  IMAD.MOV.U32 R125, RZ, RZ, R46 ;  /* 0x000000ffff7d7224 */ /* 0x000fe400078e002e */
        /* <DEDUP_REMOVED lines=22> */
.L_x_10528:
        /* <DEDUP_REMOVED lines=12> */
.L_x_10530:
[----:B------:R-:W-:Y:S05]  /*2d610*/  BSYNC.RECONVERGENT B1 ;  /* 0x0000000000017941 */ /* 0x000fea0003800200 */
.L_x_10529:
        /* <DEDUP_REMOVED lines=62> */
.L_x_10527:
[----:B------:R-:W-:Y:S05]  /*2da00*/  BSYNC.RECONVERGENT B0 ;  /* 0x0000000000007941 */ /* 0x000fea0003800200 */
.L_x_10526:
[----:B------:R-:W-:Y:S01]  /*2da10*/  I2FP.F32.U32 R13, R125 ;  /* 0x0000007d000d7245 */ /* 0x000fe20000201000 */
[----:B------:R-:W-:Y:S01]  /*2da20*/  BSSY.RECONVERGENT B0, `(.L_x_10531) ;  /* 0x000005e000007945 */ /* 0x000fe20003800200 */
[----:B------:R-:W-:Y:S01]  /*2da30*/  ISETP.NE.AND P4, PT, R12, 0x1, PT ;  /* 0x000000010c00780c */ /* 0x000fe20003f85270 */
[----:B------:R-:W-:Y:S02]  /*2da40*/  HFMA2 R141, -RZ, RZ, 0, 1.1920928955078125e-07 ;  /* 0x00000002ff8d7431 */ /* 0x000fe400000001ff */
[----:B------:R-:W-:Y:S02]  /*2da50*/  IMAD.MOV.U32 R125, RZ, RZ, R46 ;  /* 0x000000ffff7d7224 */ /* 0x000fe400078e002e */
[----:B------:R-:W-:-:S05]  /*2da60*/  FFMA.FTZ R13, R13, R135, 1.1641532182693481445e-10 ;  /* 0x2f0000000d0d7423 */ /* 0x000fca0000010087 */
        /* <DEDUP_REMOVED lines=14> */
.L_x_10533:
        /* <DEDUP_REMOVED lines=12> */
.L_x_10535:
[----:B------:R-:W-:Y:S05]  /*2dc10*/  BSYNC.RECONVERGENT B1 ;  /* 0x0000000000017941 */ /* 0x000fea0003800200 */
.L_x_10534:
        /* <DEDUP_REMOVED lines=62> */
.L_x_10532:
[----:B------:R-:W-:Y:S05]  /*2e000*/  BSYNC.RECONVERGENT B0 ;  /* 0x0000000000007941 */ /* 0x000fea0003800200 */
.L_x_10531:
        /* <DEDUP_REMOVED lines=27> */
.L_x_10538:
        /* <DEDUP_REMOVED lines=12> */
.L_x_10540:
[----:B------:R-:W-:Y:S05]  /*2e280*/  BSYNC.RECONVERGENT B1 ;  /* 0x0000000000017941 */ /* 0x000fea0003800200 */
.L_x_10539:
[----:B------:R-:W-:Y:S01]  /*2e290*/  IMAD.WIDE.U32 R146, R0, -0x2daee0ad, RZ ;  /* 0xd2511f5300927825 */ /* 0x000fe200078e00ff */
[----:B------:R-:W-:-:S03]  /*2e2a0*/  UIADD3 UR4, UPT, UPT, UR10, -0x61c88647, URZ ;  /* 0x9e3779b90a047890 */ /* 0x000fc6000fffe0ff */
[----:B------:R-:W-:Y:S02]  /*2e2b0*/  HFMA2 R125, -RZ, RZ, 0, 0 ;  /* 0x00000000ff7d7431 */ /* 0x000fe400000001ff */
        /* <DEDUP_REMOVED lines=58> */
[----:B------:R-:W-:-:S07]  /*2e660*/  LOP3.LUT R44, R144, UR4, R143, 0x96, !PT ;  /* 0x00000004902c7c12 */ /* 0x000fce000f8e968f */
.L_x_10537:
[----:B------:R-:W-:Y:S05]  /*2e670*/  BSYNC.RECONVERGENT B0 ;  /* 0x0000000000007941 */ /* 0x000fea0003800200 */
.L_x_10536:
        /* <DEDUP_REMOVED lines=21> */
.L_x_10543:
        /* <DEDUP_REMOVED lines=12> */
.L_x_10545:
[----:B------:R-:W-:Y:S05]  /*2e890*/  BSYNC.RECONVERGENT B1 ;  /* 0x0000000000017941 */ /* 0x000fea0003800200 */
.L_x_10544:
        /* <DEDUP_REMOVED lines=62> */
.L_x_10542:
[----:B------:R-:W-:Y:S05]  /*2ec80*/  BSYNC.RECONVERGENT B0 ;  /* 0x0000000000007941 */ /* 0x000fea0003800200 */
.L_x_10541:
        /* <DEDUP_REMOVED lines=26> */
.L_x_10548:
        /* <DEDUP_REMOVED lines=12> */
.L_x_10550:
[----:B------:R-:W-:Y:S05]  /*2eef0*/  BSYNC.RECONVERGENT B1 ;  /* 0x0000000000017941 */ /* 0x000fea0003800200 */
.L_x_10549:
[----:B------:R-:W-:Y:S01]  /*2ef00*/  IMAD.WIDE.U32 R146, R0, -0x2daee0ad, RZ ;  /* 0xd2511f5300927825 */ /* 0x000fe200078e00ff */
[----:B------:R-:W-:-:S03]  /*2ef10*/  UIADD3 UR4, UPT, UPT, UR10, -0x61c88647, URZ ;  /* 0x9e3779b90a047890 */ /* 0x000fc6000fffe0ff */
[----:B------:R-:W-:Y:S01]  /*2ef20*/  IMAD.WIDE.U32 R144, R2, -0x326172a9, RZ ;  /* 0xcd9e8d5702907825 */ /* 0x000fe200078e00ff */
[----:B------:R-:W-:-:S03]  /*2ef30*/  LOP3.LUT R43, R4, UR11, R147, 0x96, !PT ;  /* 0x0000000b042b7c12 */ /* 0x000fc6000f8e9693 */
[----:B------:R-:W-:Y:S02]  /*2ef40*/  IMAD.MOV.U32 R141, RZ, RZ, R139 ;  /* 0x000000ffff8d7224 */ /* 0x000fe400078e008b */
        /* <DEDUP_REMOVED lines=57> */
.L_x_10547:
[----:B------:R-:W-:Y:S05]  /*2f2e0*/  BSYNC.RECONVERGENT B0 ;  /* 0x0000000000007941 */ /* 0x000fea0003800200 */
.L_x_10546:
        /* <DEDUP_REMOVED lines=20> */
.L_x_10553:
        /* <DEDUP_REMOVED lines=15> */
.L_x_10555:
[----:B------:R-:W-:Y:S05]  /*2f520*/  BSYNC.RECONVERGENT B1 ;  /* 0x0000000000017941 */ /* 0x000fea0003800200 */
.L_x_10554:
        /* <DEDUP_REMOVED lines=62> */
.L_x_10552:
[----:B------:R-:W-:Y:S05]  /*2f910*/  BSYNC.RECONVERGENT B0 ;  /* 0x0000000000007941 */ /* 0x000fea0003800200 */
.L_x_10551:
        /* <DEDUP_REMOVED lines=20> */
.L_x_10475:
        /* <DEDUP_REMOVED lines=16> */
.L_x_10559:
        /* <DEDUP_REMOVED lines=12> */
.L_x_10561:
[----:B------:R-:W-:Y:S05]  /*2fc20*/  BSYNC.RECONVERGENT B1 ;  /* 0x0000000000017941 */ /* 0x000fea0003800200 */
.L_x_10560:
        /* <DEDUP_REMOVED lines=60> */
[----:B------:R-:W-:Y:S01]  /*2fff0*/  IMAD.MOV.U32 R120, RZ, RZ, RZ ;  /* 0x000000ffff787224 */ /* 0x000fe200078e00ff */
[----:B------:R-:W-:-:S07]  /*30000*/  MOV R121, R47 ;  /* 0x0000002f00797202 */ /* 0x000fce0000000f00 */
.L_x_10558:
[----:B------:R-:W-:Y:S05]  /*30010*/  BSYNC.RECONVERGENT B0 ;  /* 0x0000000000007941 */ /* 0x000fea0003800200 */
.L_x_10557:
[----:B------:R-:W-:Y:S01]  /*30020*/  I2FP.F32.U32 R47, R121 ;  /* 0x00000079002f7245 */ /* 0x000fe20000201000 */
[----:B------:R-:W-:Y:S01]  /*30030*/  BSSY.RECONVERGENT B0, `(.L_x_10562) ;  /* 0x0000064000007945 */ /* 0x000fe20003800200 */
[----:B------:R-:W-:Y:S01]  /*30040*/  ISETP.NE.AND P3, PT, R120, 0x1, PT ;  /* 0x000000017800780c */ /* 0x000fe20003f65270 */
[----:B------:R-:W-:Y:S01]  /*30050*/  IMAD.MOV.U32 R124, RZ, RZ, 0x2 ;  /* 0x00000002ff7c7424 */ /* 0x000fe200078e00ff */
[----:B-----5:R-:W-:Y:S01]  /*30060*/  @P1 SHF.L.U32 R121, R48, 0x10, RZ ;  /* 0x0000001030791819 */ /* 0x020fe200000006ff */
[----:B------:R-:W-:Y:S01]  /*30070*/  FFMA.FTZ R47, R47, R135, 1.1641532182693481445e-10 ;  /* 0x2f0000002f2f7423 */ /* 0x000fe20000010087 */
[----:B------:R-:W-:Y:S01]  /*30080*/  LOP3.LUT R6, R6, 0xffffffef, RZ, 0xc0, !PT ;  /* 0xffffffef06067812 */ /* 0x000fe200078ec0ff */
[----:B------:R-:W-:-:S03]  /*30090*/  IMAD.MOV.U32 R123, RZ, RZ, R46 ;  /* 0x000000ffff7b7224 */ /* 0x000fc600078e002e */
        /* <DEDUP_REMOVED lines=18> */
.L_x_10564:
        /* <DEDUP_REMOVED lines=12> */
.L_x_10566:
[----:B------:R-:W-:Y:S05]  /*30280*/  BSYNC.RECONVERGENT B1 ;  /* 0x0000000000017941 */ /* 0x000fea0003800200 */
.L_x_10565:
        /* <DEDUP_REMOVED lines=62> */
.L_x_10563:
[----:B------:R-:W-:Y:S05]  /*30670*/  BSYNC.RECONVERGENT B0 ;  /* 0x0000000000007941 */ /* 0x000fea0003800200 */
.L_x_10562:
        /* <DEDUP_REMOVED lines=26> */
.L_x_10569:
        /* <DEDUP_REMOVED lines=12> */
.L_x_10571:
[----:B------:R-:W-:Y:S05]  /*308e0*/  BSYNC.RECONVERGENT B1 ;  /* 0x0000000000017941 */ /* 0x000fea0003800200 */
.L_x_10570:
        /* <DEDUP_REMOVED lines=62> */
.L_x_10568:
[----:B------:R-:W-:Y:S05]  /*30cd0*/  BSYNC.RECONVERGENT B0 ;  /* 0x0000000000007941 */ /* 0x000fea0003800200 */
.L_x_10567:
[----:B------:R-:W-:Y:S01]  /*30ce0*/  I2FP.F32.U32 R121, R121 ;  /* 0x0000007900797245 */ /* 0x000fe20000201000 */
[----:B------:R-:W-:Y:S01]  /*30cf0*/  @P1 IMAD.U32 R123, R49, 0x10000, RZ ;  /* 0x00010000317b1824 */ /* 0x000fe200078e00ff */
        /* <DEDUP_REMOVED lines=24> */
.L_x_10574:
        /* <DEDUP_REMOVED lines=12> */
.L_x_10576:
[----:B------:R-:W-:Y:S05]  /*30f40*/  BSYNC.RECONVERGENT B1 ;  /* 0x0000000000017941 */ /* 0x000fea0003800200 */
.L_x_10575:
        /* <DEDUP_REMOVED lines=62> */
.L_x_10573:
[----:B------:R-:W-:Y:S05]  /*31330*/  BSYNC.RECONVERGENT B0 ;  /* 0x0000000000007941 */ /* 0x000fea0003800200 */
.L_x_10572:
        /* <DEDUP_REMOVED lines=26> */
.L_x_10579:
        /* <DEDUP_REMOVED lines=12> */
.L_x_10581:
[----:B------:R-:W-:Y:S05]  /*315a0*/  BSYNC.RECONVERGENT B1 ;  /* 0x0000000000017941 */ /* 0x000fea0003800200 */
.L_x_10580:
        /* <DEDUP_REMOVED lines=62> */
.L_x_10578:
[----:B------:R-:W-:Y:S05]  /*31990*/  BSYNC.RECONVERGENT B0 ;  /* 0x0000000000007941 */ /* 0x000fea0003800200 */
.L_x_10577:
[----:B------:R-:W-:Y:S01]  /*319a0*/  I2FP.F32.U32 R122, R122 ;  /* 0x0000007a007a7245 */ /* 0x000fe20000201000 */
[----:B------:R-:W-:Y:S01]  /*319b0*/  @P1 IMAD.U32 R125, R50, 0x10000, RZ ;  /* 0x00010000327d1824 */ /* 0x000fe200078e00ff */
[----:B------:R-:W-:Y:S01]  /*319c0*/  ISETP.NE.AND P3, PT, R124, 0x1, PT ;  /* 0x000000017c00780c */ /* 0x000fe20003f65270 */
[----:B------:R-:W-:Y:S01]  /*319d0*/  BSSY.RECONVERGENT B0, `(.L_x_10582) ;  /* 0x0000060000007945 */ /* 0x000fe20003800200 */
[----:B------:R-:W-:Y:S01]  /*319e0*/  PRMT R126, R118, 0x7632, R126 ;  /* 0x00007632767e7816 */ /* 0x000fe2000000007e */
        /* <DEDUP_REMOVED lines=19> */
.L_x_10584:
        /* <DEDUP_REMOVED lines=12> */
.L_x_10586:
[----:B------:R-:W-:Y:S05]  /*31be0*/  BSYNC.RECONVERGENT B1 ;  /* 0x0000000000017941 */ /* 0x000fea0003800200 */
.L_x_10585:
        /* <DEDUP_REMOVED lines=62> */
.L_x_10583:
[----:B------:R-:W-:Y:S05]  /*31fd0*/  BSYNC.RECONVERGENT B0 ;  /* 0x0000000000007941 */ /* 0x000fea0003800200 */
.L_x_10582:
[----:B------:R-:W-:Y:S01]  /*31fe0*/  I2FP.F32.U32 R124, R141 ;  /* 0x0000008d007c7245 */ /* 0x000fe20000201000 */
[----:B------:R-:W-:Y:S01]  /*31ff0*/  BSSY.RECONVERGENT B0, `(.L_x_10587) ;  /* 0x0000062000007945 */ /* 0x000fe20003800200 */
[----:B------:R-:W-:Y:S01]  /*32000*/  ISETP.NE.AND P4, PT, R142, 0x1, PT ;  /* 0x000000018e00780c */ /* 0x000fe20003f85270 */
[----:B------:R-:W-:Y:S01]  /*32010*/  HFMA2 R143, -RZ, RZ, 0, 1.1920928955078125e-07 ;  /* 0x00000002ff8f7431 */ /* 0x000fe200000001ff */
[----:B------:R-:W-:Y:S01]  /*32020*/  @P1 PRMT R125, R50, 0x7632, R125 ;  /* 0x00007632327d1816 */ /* 0x000fe2000000007d */
[----:B------:R-:W-:-:S04]  /*32030*/  FFMA.FTZ R124, R124, R135, 1.1641532182693481445e-10 ;  /* 0x2f0000007c7c7423 */ /* 0x000fc80000010087 */
[----:B------:R-:W-:Y:S01]  /*32040*/  @P1 IMAD.U32 R125, R125, 0x10000, RZ ;  /* 0x000100007d7d1824 */ /* 0x000fe200078e00ff */
        /* <DEDUP_REMOVED lines=17> */
.L_x_10589:
        /* <DEDUP_REMOVED lines=12> */
.L_x_10591:
[----:B------:R-:W-:Y:S05]  /*32220*/  BSYNC.RECONVERGENT B1 ;  /* 0x0000000000017941 */ /* 0x000fea0003800200 */
.L_x_10590:
        /* <DEDUP_REMOVED lines=62> */
.L_x_10588:
[----:B------:R-:W-:Y:S05]  /*32610*/  BSYNC.RECONVERGENT B0 ;  /* 0x0000000000007941 */ /* 0x000fea0003800200 */
.L_x_10587:
        /* <DEDUP_REMOVED lines=10> */
[----:B------:R-:W-:Y:S02]  /*326c0*/  @P1 SHF.L.U32 R126, R51, 0x10, RZ ;  /* 0x00000010337e1819 */ /* 0x000fe400000006ff */
        /* <DEDUP_REMOVED lines=13> */
.L_x_10594:
        /* <DEDUP_REMOVED lines=12> */
.L_x_10596:
[----:B------:R-:W-:Y:S05]  /*32860*/  BSYNC.RECONVERGENT B1 ;  /* 0x0000000000017941 */ /* 0x000fea0003800200 */
.L_x_10595:
        /* <DEDUP_REMOVED lines=62> */
.L_x_10593:
[----:B------:R-:W-:Y:S05]  /*32c50*/  BSYNC.RECONVERGENT B0 ;  /* 0x0000000000007941 */ /* 0x000fea0003800200 */
.L_x_10592:
        /* <DEDUP_REMOVED lines=15> */
.L_x_10556:
        /* <DEDUP_REMOVED lines=41> */
.L_x_10597:
        /* <DEDUP_REMOVED lines=26> */
.L_x_10601:
        /* <DEDUP_REMOVED lines=12> */
.L_x_10603:
[----:B------:R-:W-:Y:S05]  /*33240*/  BSYNC.RECONVERGENT B1 ;  /* 0x0000000000017941 */ /* 0x000fea0003800200 */
.L_x_10602:
        /* <DEDUP_REMOVED lines=62> */
.L_x_10600:
[----:B------:R-:W-:Y:S05]  /*33630*/  BSYNC.RECONVERGENT B0 ;  /* 0x0000000000007941 */ /* 0x000fea0003800200 */
.L_x_10599:
        /* <DEDUP_REMOVED lines=23> */
.L_x_10606:
        /* <DEDUP_REMOVED lines=12> */
.L_x_10608:
[----:B------:R-:W-:Y:S05]  /*33870*/  BSYNC.RECONVERGENT B1 ;  /* 0x0000000000017941 */ /* 0x000fea0003800200 */
.L_x_10607:
        /* <DEDUP_REMOVED lines=62> */
.L_x_10605:
[----:B------:R-:W-:Y:S05]  /*33c60*/  BSYNC.RECONVERGENT B0 ;  /* 0x0000000000007941 */ /* 0x000fea0003800200 */
.L_x_10604:
[----:B------:R-:W-:Y:S01]  /*33c70*/  I2FP.F32.U32 R8, R11 ;  /* 0x0000000b00087245 */ /* 0x000fe20000201000 */
[----:B------:R-:W-:Y:S01]  /*33c80*/  BSSY.RECONVERGENT B0, `(.L_x_10609) ;  /* 0x0000063000007945 */ /* 0x000fe20003800200 */
[----:B------:R-:W-:Y:S01]  /*33c90*/  ISETP.NE.AND P3, PT, R9, 0x1, PT ;  /* 0x000000010900780c */ /* 0x000fe20003f65270 */
[----:B------:R-:W-:Y:S02]  /*33ca0*/  IMAD.MOV.U32 R11, RZ, RZ, R46 ;  /* 0x000000ffff0b7224 */ /* 0x000fe400078e002e */
        /* <DEDUP_REMOVED lines=21> */
.L_x_10611:
        /* <DEDUP_REMOVED lines=12> */
.L_x_10613:
[----:B------:R-:W-:Y:S05]  /*33ec0*/  BSYNC.RECONVERGENT B1 ;  /* 0x0000000000017941 */ /* 0x000fea0003800200 */
.L_x_10612:
        /* <DEDUP_REMOVED lines=62> */
.L_x_10610:
[----:B------:R-:W-:Y:S05]  /*342b0*/  BSYNC.RECONVERGENT B0 ;  /* 0x0000000000007941 */ /* 0x000fea0003800200 */
.L_x_10609:
        /* <DEDUP_REMOVED lines=11> */
[----:B------:R-:W-:-:S06]  /*34370*/  HFMA2 R9, -RZ, RZ, 0, 1.1920928955078125e-07 ;  /* 0x00000002ff097431 */ /* 0x000fcc00000001ff */
        /* <DEDUP_REMOVED lines=10> */
.L_x_10616:
        /* <DEDUP_REMOVED lines=12> */
.L_x_10618:
[----:B------:R-:W-:Y:S05]  /*344e0*/  BSYNC.RECONVERGENT B1 ;  /* 0x0000000000017941 */ /* 0x000fea0003800200 */
.L_x_10617:
        /* <DEDUP_REMOVED lines=62> */
.L_x_10615:
[----:B------:R-:W-:Y:S05]  /*348d0*/  BSYNC.RECONVERGENT B0 ;  /* 0x0000000000007941 */ /* 0x000fea0003800200 */
.L_x_10614:
[----:B------:R-:W-:Y:S01]  /*348e0*/  I2FP.F32.U32 R8, R11 ;  /* 0x0000000b00087245 */ /* 0x000fe20000201000 */
[----:B------:R-:W-:Y:S01]  /*348f0*/  BSSY.RECONVERGENT B0, `(.L_x_10619) ;  /* 0x0000065000007945 */ /* 0x000fe20003800200 */
[----:B------:R-:W-:Y:S02]  /*34900*/  @P1 PRMT R10, R48, 0x7632, R10 ;  /* 0x00007632300a1816 */ /* 0x000fe4000000000a */
[----:B------:R-:W-:Y:S01]  /*34910*/  ISETP.NE.AND P3, PT, R9, 0x1, PT ;  /* 0x000000010900780c */ /* 0x000fe20003f65270 */
[----:B------:R-:W-:Y:S01]  /*34920*/  FFMA.FTZ R8, R8, R135, 1.1641532182693481445e-10 ;  /* 0x2f00000008087423 */ /* 0x000fe20000010087 */
[----:B------:R-:W-:Y:S02]  /*34930*/  @P1 SHF.L.U32 R10, R10, 0x10, RZ ;  /* 0x000000100a0a1819 */ /* 0x000fe400000006ff */
[----:B------:R-:W-:Y:S02]  /*34940*/  MOV R13, R46 ;  /* 0x0000002e000d7202 */ /* 0x000fe40000000f00 */
[----:B------:R-:W-:-:S02]  /*34950*/  FSETP.GTU.FTZ.AND P2, PT, R8, R136, PT ;  /* 0x000000880800720b */ /* 0x000fc40003f5c000 */
        /* <DEDUP_REMOVED lines=19> */
.L_x_10621:
        /* <DEDUP_REMOVED lines=12> */
.L_x_10623:
[----:B------:R-:W-:Y:S05]  /*34b50*/  BSYNC.RECONVERGENT B1 ;  /* 0x0000000000017941 */ /* 0x000fea0003800200 */
.L_x_10622:
        /* <DEDUP_REMOVED lines=62> */
.L_x_10620:
[----:B------:R-:W-:Y:S05]  /*34f40*/  BSYNC.RECONVERGENT B0 ;  /* 0x0000000000007941 */ /* 0x000fea0003800200 */
.L_x_10619:
        /* <DEDUP_REMOVED lines=23> */
.L_x_10626:
        /* <DEDUP_REMOVED lines=12> */
.L_x_10628:
[----:B------:R-:W-:Y:S05]  /*35180*/  BSYNC.RECONVERGENT B1 ;  /* 0x0000000000017941 */ /* 0x000fea0003800200 */
.L_x_10627:
        /* <DEDUP_REMOVED lines=62> */
.L_x_10625:
[----:B------:R-:W-:Y:S05]  /*35570*/  BSYNC.RECONVERGENT B0 ;  /* 0x0000000000007941 */ /* 0x000fea0003800200 */
.L_x_10624:
        /* <DEDUP_REMOVED lines=25> */
.L_x_10631:
        /* <DEDUP_REMOVED lines=12> */
.L_x_10633:
[----:B------:R-:W-:Y:S05]  /*357d0*/  BSYNC.RECONVERGENT B1 ;  /* 0x0000000000017941 */ /* 0x000fea0003800200 */
.L_x_10632:
        /* <DEDUP_REMOVED lines=62> */
.L_x_10630:
[----:B------:R-:W-:Y:S05]  /*35bc0*/  BSYNC.RECONVERGENT B0 ;  /* 0x0000000000007941 */ /* 0x000fea0003800200 */
.L_x_10629:
        /* <DEDUP_REMOVED lines=22> */
.L_x_10636:
        /* <DEDUP_REMOVED lines=12> */
.L_x_10638:
[----:B------:R-:W-:Y:S05]  /*35df0*/  BSYNC.RECONVERGENT B1 ;  /* 0x0000000000017941 */ /* 0x000fea0003800200 */
.L_x_10637:
        /* <DEDUP_REMOVED lines=62> */
.L_x_10635:
[----:B------:R-:W-:Y:S05]  /*361e0*/  BSYNC.RECONVERGENT B0 ;  /* 0x0000000000007941 */ /* 0x000fea0003800200 */
.L_x_10634:
        /* <DEDUP_REMOVED lines=27> */
.L_x_10641:
        /* <DEDUP_REMOVED lines=12> */
.L_x_10643:
[----:B------:R-:W-:Y:S05]  /*36460*/  BSYNC.RECONVERGENT B1 ;  /* 0x0000000000017941 */ /* 0x000fea0003800200 */
.L_x_10642:
        /* <DEDUP_REMOVED lines=62> */
.L_x_10640:
[----:B------:R-:W-:Y:S05]  /*36850*/  BSYNC.RECONVERGENT B0 ;  /* 0x0000000000007941 */ /* 0x000fea0003800200 */
.L_x_10639:
        /* <DEDUP_REMOVED lines=21> */
.L_x_10646:
        /* <DEDUP_REMOVED lines=12> */
.L_x_10648:
[----:B------:R-:W-:Y:S05]  /*36a70*/  BSYNC.RECONVERGENT B1 ;  /* 0x0000000000017941 */ /* 0x000fea0003800200 */
.L_x_10647:
        /* <DEDUP_REMOVED lines=62> */
.L_x_10645:
[----:B------:R-:W-:Y:S05]  /*36e60*/  BSYNC.RECONVERGENT B0 ;  /* 0x0000000000007941 */ /* 0x000fea0003800200 */
.L_x_10644:
[----:B------:R-:W-:Y:S01]  /*36e70*/  I2FP.F32.U32 R12, R118 ;  /* 0x00000076000c7245 */ /* 0x000fe20000201000 */
[----:B------:R-:W-:Y:S01]  /*36e80*/  IMAD.U32 R118, R54, 0x10000, RZ ;  /* 0x0001000036767824 */ /* 0x000fe200078e00ff */
[----:B------:R-:W-:Y:S01]  /*36e90*/  BSSY.RECONVERGENT B0, `(.L_x_10649) ;  /* 0x0000063000007945 */ /* 0x000fe20003800200 */
[----:B------:R-:W-:Y:S02]  /*36ea0*/  MOV R145, R46 ;  /* 0x0000002e00917202 */ /* 0x000fe40000000f00 */
        /* <DEDUP_REMOVED lines=22> */
.L_x_10651:
        /* <DEDUP_REMOVED lines=12> */
.L_x_10653:
[----:B------:R-:W-:Y:S05]  /*370d0*/  BSYNC.RECONVERGENT B1 ;  /* 0x0000000000017941 */ /* 0x000fea0003800200 */
.L_x_10652:
        /* <DEDUP_REMOVED lines=62> */
.L_x_10650:
[----:B------:R-:W-:Y:S05]  /*374c0*/  BSYNC.RECONVERGENT B0 ;  /* 0x0000000000007941 */ /* 0x000fea0003800200 */
.L_x_10649:
        /* <DEDUP_REMOVED lines=20> */
.L_x_10656:
        /* <DEDUP_REMOVED lines=12> */
.L_x_10658:
[----:B------:R-:W-:Y:S05]  /*376d0*/  BSYNC.RECONVERGENT B1 ;  /* 0x0000000000017941 */ /* 0x000fea0003800200 */
.L_x_10657:
        /* <DEDUP_REMOVED lines=62> */
.L_x_10655:
[----:B------:R-:W-:Y:S05]  /*37ac0*/  BSYNC.RECONVERGENT B0 ;  /* 0x0000000000007941 */ /* 0x000fea0003800200 */
.L_x_10654:
[----:B------:R-:W-:Y:S01]  /*37ad0*/  I2FP.F32.U32 R12, R145 ;  /* 0x00000091000c7245 */ /* 0x000fe20000201000 */
[----:B------:R-:W-:Y:S01]  /*37ae0*/  BSSY.RECONVERGENT B0, `(.L_x_10659) ;  /* 0x0000065000007945 */ /* 0x000fe20003800200 */
[----:B------:R-:W-:Y:S01]  /*37af0*/  @P1 PRMT R144, R50, 0x7632, R144 ;  /* 0x0000763232901816 */ /* 0x000fe20000000090 */
[----:B------:R-:W-:Y:S02]  /*37b00*/  IMAD.MOV.U32 R150, RZ, RZ, 0x2 ;  /* 0x00000002ff967424 */ /* 0x000fe400078e00ff */
[----:B------:R-:W-:Y:S01]  /*37b10*/  FFMA.FTZ R12, R12, R135, 1.1641532182693481445e-10 ;  /* 0x2f0000000c0c7423 */ /* 0x000fe20000010087 */
[----:B------:R-:W-:Y:S02]  /*37b20*/  IMAD.MOV.U32 R145, RZ, RZ, R46 ;  /* 0x000000ffff917224 */ /* 0x000fe400078e002e */
[----:B------:R-:W-:Y:S02]  /*37b30*/  @P1 IMAD.U32 R144, R144, 0x10000, RZ ;  /* 0x0001000090901824 */ /* 0x000fe400078e00ff */
        /* <DEDUP_REMOVED lines=20> */
.L_x_10661:
        /* <DEDUP_REMOVED lines=12> */
.L_x_10663:
[----:B------:R-:W-:Y:S05]  /*37d40*/  BSYNC.RECONVERGENT B1 ;  /* 0x0000000000017941 */ /* 0x000fea0003800200 */
.L_x_10662:
        /* <DEDUP_REMOVED lines=62> */
.L_x_10660:
[----:B------:R-:W-:Y:S05]  /*38130*/  BSYNC.RECONVERGENT B0 ;  /* 0x0000000000007941 */ /* 0x000fea0003800200 */
.L_x_10659:
        /* <DEDUP_REMOVED lines=21> */
.L_x_10666:
        /* <DEDUP_REMOVED lines=12> */
.L_x_10668:
[----:B------:R-:W-:Y:S05]  /*38350*/  BSYNC.RECONVERGENT B1 ;  /* 0x0000000000017941 */ /* 0x000fea0003800200 */
.L_x_10667:
        /* <DEDUP_REMOVED lines=62> */
.L_x_10665:
[----:B------:R-:W-:Y:S05]  /*38740*/  BSYNC.RECONVERGENT B0 ;  /* 0x0000000000007941 */ /* 0x000fea0003800200 */
.L_x_10664:
        /* <DEDUP_REMOVED lines=26> */
.L_x_10671:
        /* <DEDUP_REMOVED lines=12> */
.L_x_10673:
[----:B------:R-:W-:Y:S05]  /*389b0*/  BSYNC.RECONVERGENT B1 ;  /* 0x0000000000017941 */ /* 0x000fea0003800200 */
.L_x_10672:
        /* <DEDUP_REMOVED lines=62> */
.L_x_10670:
[----:B------:R-:W-:Y:S05]  /*38da0*/  BSYNC.RECONVERGENT B0 ;  /* 0x0000000000007941 */ /* 0x000fea0003800200 */
.L_x_10669:
        /* <DEDUP_REMOVED lines=20> */
.L_x_10676:
        /* <DEDUP_REMOVED lines=15> */
.L_x_10678:
[----:B------:R-:W-:Y:S05]  /*38fe0*/  BSYNC.RECONVERGENT B1 ;  /* 0x0000000000017941 */ /* 0x000fea0003800200 */
.L_x_10677:
        /* <DEDUP_REMOVED lines=62> */
.L_x_10675:
[----:B------:R-:W-:Y:S05]  /*393d0*/  BSYNC.RECONVERGENT B0 ;  /* 0x0000000000007941 */ /* 0x000fea0003800200 */
.L_x_10674:
        /* <DEDUP_REMOVED lines=20> */
.L_x_10598:
        /* <DEDUP_REMOVED lines=16> */
.L_x_10682:
        /* <DEDUP_REMOVED lines=12> */
.L_x_10684:
[----:B------:R-:W-:Y:S05]  /*396e0*/  BSYNC.RECONVERGENT B1 ;  /* 0x0000000000017941 */ /* 0x000fea0003800200 */
.L_x_10683:
        /* <DEDUP_REMOVED lines=62> */
.L_x_10681:
[----:B------:R-:W-:Y:S05]  /*39ad0*/  BSYNC.RECONVERGENT B0 ;  /* 0x0000000000007941 */ /* 0x000fea0003800200 */
.L_x_10680:
        /* <DEDUP_REMOVED lines=26> */
.L_x_10687:
        /* <DEDUP_REMOVED lines=12> */
.L_x_10689:
[----:B------:R-:W-:Y:S05]  /*39d40*/  BSYNC.RECONVERGENT B1 ;  /* 0x0000000000017941 */ /* 0x000fea0003800200 */
.L_x_10688:
        /* <DEDUP_REMOVED lines=62> */
.L_x_10686:
[----:B------:R-:W-:Y:S05]  /*3a130*/  BSYNC.RECONVERGENT B0 ;  /* 0x0000000000007941 */ /* 0x000fea0003800200 */
.L_x_10685:
        /* <DEDUP_REMOVED lines=26> */
.L_x_10692:
        /* <DEDUP_REMOVED lines=12> */
.L_x_10694:
[----:B------:R-:W-:Y:S05]  /*3a3a0*/  BSYNC.RECONVERGENT B1 ;  /* 0x0000000000017941 */ /* 0x000fea0003800200 */
.L_x_10693:
        /* <DEDUP_REMOVED lines=62> */
.L_x_10691:
[----:B------:R-:W-:Y:S05]  /*3a790*/  BSYNC.RECONVERGENT B0 ;  /* 0x0000000000007941 */ /* 0x000fea0003800200 */
.L_x_10690:
        /* <DEDUP_REMOVED lines=26> */
.L_x_10697:
        /* <DEDUP_REMOVED lines=12> */
.L_x_10699:
[----:B------:R-:W-:Y:S05]  /*3aa00*/  BSYNC.RECONVERGENT B1 ;  /* 0x0000000000017941 */ /* 0x000fea0003800200 */
.L_x_10698:
        /* <DEDUP_REMOVED lines=62> */
.L_x_10696:
[----:B------:R-:W-:Y:S05]  /*3adf0*/  BSYNC.RECONVERGENT B0 ;  /* 0x0000000000007941 */ /* 0x000fea0003800200 */
.L_x_10695:
        /* <DEDUP_REMOVED lines=26> */
.L_x_10702:
        /* <DEDUP_REMOVED lines=12> */
.L_x_10704:
[----:B------:R-:W-:Y:S05]  /*3b060*/  BSYNC.RECONVERGENT B1 ;  /* 0x0000000000017941 */ /* 0x000fea0003800200 */
.L_x_10703:
        /* <DEDUP_REMOVED lines=62> */
.L_x_10701:
[----:B------:R-:W-:Y:S05]  /*3b450*/  BSYNC.RECONVERGENT B0 ;  /* 0x0000000000007941 */ /* 0x000fea0003800200 */
.L_x_10700:
        /* <DEDUP_REMOVED lines=24> */
.L_x_10707:
        /* <DEDUP_REMOVED lines=12> */
.L_x_10709:
[----:B------:R-:W-:Y:S05]  /*3b6a0*/  BSYNC.RECONVERGENT B1 ;  /* 0x0000000000017941 */ /* 0x000fea0003800200 */
.L_x_10708:
        /* <DEDUP_REMOVED lines=62> */
.L_x_10706:
[----:B------:R-:W-:Y:S05]  /*3ba90*/  BSYNC.RECONVERGENT B0 ;  /* 0x0000000000007941 */ /* 0x000fea0003800200 */
.L_x_10705:
        /* <DEDUP_REMOVED lines=24> */
.L_x_10712:
        /* <DEDUP_REMOVED lines=12> */
.L_x_10714:
[----:B------:R-:W-:Y:S05]  /*3bce0*/  BSYNC.RECONVERGENT B1 ;  /* 0x0000000000017941 */ /* 0x000fea0003800200 */
.L_x_10713:
        /* <DEDUP_REMOVED lines=62> */
.L_x_10711:
[----:B------:R-:W-:Y:S05]  /*3c0d0*/  BSYNC.RECONVERGENT B0 ;  /* 0x0000000000007941 */ /* 0x000fea0003800200 */
.L_x_10710:
        /* <DEDUP_REMOVED lines=24> */
.L_x_10717:
        /* <DEDUP_REMOVED lines=12> */
.L_x_10719:
[----:B------:R-:W-:Y:S05]  /*3c320*/  BSYNC.RECONVERGENT B1 ;  /* 0x0000000000017941 */ /* 0x000fea0003800200 */
.L_x_10718:
        /* <DEDUP_REMOVED lines=62> */
.L_x_10716:
[----:B------:R-:W-:Y:S05]  /*3c710*/  BSYNC.RECONVERGENT B0 ;  /* 0x0000000000007941 */ /* 0x000fea0003800200 */
.L_x_10715:
        /* <DEDUP_REMOVED lines=15> */
.L_x_10679:
        /* <DEDUP_REMOVED lines=41> */
.L_x_10720:
        /* <DEDUP_REMOVED lines=26> */
.L_x_10724:
        /* <DEDUP_REMOVED lines=12> */
.L_x_10726:
[----:B------:R-:W-:Y:S05]  /*3cd00*/  BSYNC.RECONVERGENT B1 ;  /* 0x0000000000017941 */ /* 0x000fea0003800200 */
.L_x_10725:
        /* <DEDUP_REMOVED lines=62> */
.L_x_10723:
[----:B------:R-:W-:Y:S05]  /*3d0f0*/  BSYNC.RECONVERGENT B0 ;  /* 0x0000000000007941 */ /* 0x000fea0003800200 */
.L_x_10722:
        /* <DEDUP_REMOVED lines=23> */
.L_x_10729:
        /* <DEDUP_REMOVED lines=12> */
.L_x_10731:
[----:B------:R-:W-:Y:S05]  /*3d330*/  BSYNC.RECONVERGENT B1 ;  /* 0x0000000000017941 */ /* 0x000fea0003800200 */
.L_x_10730:
        /* <DEDUP_REMOVED lines=62> */
.L_x_10728:
[----:B------:R-:W-:Y:S05]  /*3d720*/  BSYNC.RECONVERGENT B0 ;  /* 0x0000000000007941 */ /* 0x000fea0003800200 */
.L_x_10727:
        /* <DEDUP_REMOVED lines=25> */
.L_x_10734:
        /* <DEDUP_REMOVED lines=12> */
.L_x_10736:
[----:B------:R-:W-:Y:S05]  /*3d980*/  BSYNC.RECONVERGENT B1 ;  /* 0x0000000000017941 */ /* 0x000fea0003800200 */
.L_x_10735:
        /* <DEDUP_REMOVED lines=62> */
.L_x_10733:
[----:B------:R-:W-:Y:S05]  /*3dd70*/  BSYNC.RECONVERGENT B0 ;  /* 0x0000000000007941 */ /* 0x000fea0003800200 */
.L_x_10732:
        /* <DEDUP_REMOVED lines=22> */
.L_x_10739:
        /* <DEDUP_REMOVED lines=12> */
.L_x_10741:
[----:B------:R-:W-:Y:S05]  /*3dfa0*/  BSYNC.RECONVERGENT B1 ;  /* 0x0000000000017941 */ /* 0x000fea0003800200 */
.L_x_10740:
        /* <DEDUP_REMOVED lines=62> */
.L_x_10738:
[----:B------:R-:W-:Y:S05]  /*3e390*/  BSYNC.RECONVERGENT B0 ;  /* 0x0000000000007941 */ /* 0x000fea0003800200 */
.L_x_10737:
        /* <DEDUP_REMOVED lines=27> */
.L_x_10744:
        /* <DEDUP_REMOVED lines=12> */
.L_x_10746:
[----:B------:R-:W-:Y:S05]  /*3e610*/  BSYNC.RECONVERGENT B1 ;  /* 0x0000000000017941 */ /* 0x000fea0003800200 */
.L_x_10745:
        /* <DEDUP_REMOVED lines=62> */
.L_x_10743:
[----:B------:R-:W-:Y:S05]  /*3ea00*/  BSYNC.RECONVERGENT B0 ;  /* 0x0000000000007941 */ /* 0x000fea0003800200 */
.L_x_10742:
        /* <DEDUP_REMOVED lines=23> */
.L_x_10749:
        /* <DEDUP_REMOVED lines=12> */
.L_x_10751:
[----:B------:R-:W-:Y:S05]  /*3ec40*/  BSYNC.RECONVERGENT B1 ;  /* 0x0000000000017941 */ /* 0x000fea0003800200 */
.L_x_10750:
        /* <DEDUP_REMOVED lines=62> */
.L_x_10748:
[----:B------:R-:W-:Y:S05]  /*3f030*/  BSYNC.RECONVERGENT B0 ;  /* 0x0000000000007941 */ /* 0x000fea0003800200 */
.L_x_10747:
        /* <DEDUP_REMOVED lines=25> */
.L_x_10754:
        /* <DEDUP_REMOVED lines=12> */
.L_x_10756:
[----:B------:R-:W-:Y:S05]  /*3f290*/  BSYNC.RECONVERGENT B1 ;  /* 0x0000000000017941 */ /* 0x000fea0003800200 */
.L_x_10755:
        /* <DEDUP_REMOVED lines=62> */
.L_x_10753:
[----:B------:R-:W-:Y:S05]  /*3f680*/  BSYNC.RECONVERGENT B0 ;  /* 0x0000000000007941 */ /* 0x000fea0003800200 */
.L_x_10752:
        /* <DEDUP_REMOVED lines=22> */
.L_x_10759:
        /* <DEDUP_REMOVED lines=12> */
.L_x_10761:
[----:B------:R-:W-:Y:S05]  /*3f8b0*/  BSYNC.RECONVERGENT B1 ;  /* 0x0000000000017941 */ /* 0x000fea0003800200 */
.L_x_10760:
        /* <DEDUP_REMOVED lines=62> */
.L_x_10758:
[----:B------:R-:W-:Y:S05]  /*3fca0*/  BSYNC.RECONVERGENT B0 ;  /* 0x0000000000007941 */ /* 0x000fea0003800200 */
.L_x_10757:
[----:B------:R-:W-:Y:S01]  /*3fcb0*/  I2FP.F32.U32 R10, R13 ;  /* 0x0000000d000a7245 */ /* 0x000fe20000201000 */
[----:B------:R-:W-:Y:S01]  /*3fcc0*/  BSSY.RECONVERGENT B0, `(.L_x_10762) ;  /* 0x0000065000007945 */ /* 0x000fe20003800200 */
[----:B------:R-:W-:Y:S02]  /*3fcd0*/  @P1 PRMT R12, R49, 0x7632, R12 ;  /* 0x00007632310c1816 */ /* 0x000fe4000000000c */
[----:B------:R-:W-:Y:S01]  /*3fce0*/  MOV R153, R46 ;  /* 0x0000002e00997202 */ /* 0x000fe20000000f00 */
        /* <DEDUP_REMOVED lines=23> */
.L_x_10764:
        /* <DEDUP_REMOVED lines=12> */
.L_x_10766:
[----:B------:R-:W-:Y:S05]  /*3ff20*/  BSYNC.RECONVERGENT B1 ;  /* 0x0000000000017941 */ /* 0x000fea0003800200 */
.L_x_10765:
        /* <DEDUP_REMOVED lines=62> */
.L_x_10763:
[----:B------:R-:W-:Y:S05]  /*40310*/  BSYNC.RECONVERGENT B0 ;  /* 0x0000000000007941 */ /* 0x000fea0003800200 */
.L_x_10762:
        /* <DEDUP_REMOVED lines=21> */
.L_x_10769:
        /* <DEDUP_REMOVED lines=12> */
.L_x_10771:
[----:B------:R-:W-:Y:S05]  /*40530*/  BSYNC.RECONVERGENT B1 ;  /* 0x0000000000017941 */ /* 0x000fea0003800200 */
.L_x_10770:
        /* <DEDUP_REMOVED lines=62> */
.L_x_10768:
[----:B------:R-:W-:Y:S05]  /*40920*/  BSYNC.RECONVERGENT B0 ;  /* 0x0000000000007941 */ /* 0x000fea0003800200 */
.L_x_10767:
        /* <DEDUP_REMOVED lines=26> */
.L_x_10774:
        /* <DEDUP_REMOVED lines=12> */
.L_x_10776:
[----:B------:R-:W-:Y:S05]  /*40b90*/  BSYNC.RECONVERGENT B1 ;  /* 0x0000000000017941 */ /* 0x000fea0003800200 */
.L_x_10775:
        /* <DEDUP_REMOVED lines=62> */
.L_x_10773:
[----:B------:R-:W-:Y:S05]  /*40f80*/  BSYNC.RECONVERGENT B0 ;  /* 0x0000000000007941 */ /* 0x000fea0003800200 */
.L_x_10772:
        /* <DEDUP_REMOVED lines=20> */
.L_x_10779:
        /* <DEDUP_REMOVED lines=12> */
.L_x_10781:
[----:B------:R-:W-:Y:S05]  /*41190*/  BSYNC.RECONVERGENT B1 ;  /* 0x0000000000017941 */ /* 0x000fea0003800200 */
.L_x_10780:
        /* <DEDUP_REMOVED lines=62> */
.L_x_10778:
[----:B------:R-:W-:Y:S05]  /*41580*/  BSYNC.RECONVERGENT B0 ;  /* 0x0000000000007941 */ /* 0x000fea0003800200 */
.L_x_10777:
        /* <DEDUP_REMOVED lines=27> */
.L_x_10784:
        /* <DEDUP_REMOVED lines=12> */
.L_x_10786:
[----:B------:R-:W-:Y:S05]  /*41800*/  BSYNC.RECONVERGENT B1 ;  /* 0x0000000000017941 */ /* 0x000fea0003800200 */
.L_x_10785:
        /* <DEDUP_REMOVED lines=62> */
.L_x_10783:
[----:B------:R-:W-:Y:S05]  /*41bf0*/  BSYNC.RECONVERGENT B0 ;  /* 0x0000000000007941 */ /* 0x000fea0003800200 */
.L_x_10782:
        /* <DEDUP_REMOVED lines=21> */
.L_x_10789:
        /* <DEDUP_REMOVED lines=12> */
.L_x_10791:
[----:B------:R-:W-:Y:S05]  /*41e10*/  BSYNC.RECONVERGENT B1 ;  /* 0x0000000000017941 */ /* 0x000fea0003800200 */
.L_x_10790:
        /* <DEDUP_REMOVED lines=62> */
.L_x_10788:
[----:B------:R-:W-:Y:S05]  /*42200*/  BSYNC.RECONVERGENT B0 ;  /* 0x0000000000007941 */ /* 0x000fea0003800200 */
.L_x_10787:
        /* <DEDUP_REMOVED lines=26> */
.L_x_10794:
        /* <DEDUP_REMOVED lines=12> */
.L_x_10796:
[----:B------:R-:W-:Y:S05]  /*42470*/  BSYNC.RECONVERGENT B1 ;  /* 0x0000000000017941 */ /* 0x000fea0003800200 */
.L_x_10795:
        /* <DEDUP_REMOVED lines=62> */
.L_x_10793:
[----:B------:R-:W-:Y:S05]  /*42860*/  BSYNC.RECONVERGENT B0 ;  /* 0x0000000000007941 */ /* 0x000fea0003800200 */
.L_x_10792:
        /* <DEDUP_REMOVED lines=20> */
.L_x_10799:
        /* <DEDUP_REMOVED lines=15> */
.L_x_10801:
[----:B------:R-:W-:Y:S05]  /*42aa0*/  BSYNC.RECONVERGENT B1 ;  /* 0x0000000000017941 */ /* 0x000fea0003800200 */
.L_x_10800:
        /* <DEDUP_REMOVED lines=62> */
.L_x_10798:
[----:B------:R-:W-:Y:S05]  /*42e90*/  BSYNC.RECONVERGENT B0 ;  /* 0x0000000000007941 */ /* 0x000fea0003800200 */
.L_x_10797:
        /* <DEDUP_REMOVED lines=20> */
.L_x_10721:
        /* <DEDUP_REMOVED lines=16> */
.L_x_10805:
        /* <DEDUP_REMOVED lines=12> */
.L_x_10807:
[----:B------:R-:W-:Y:S05]  /*431a0*/  BSYNC.RECONVERGENT B1 ;  /* 0x0000000000017941 */ /* 0x000fea0003800200 */
.L_x_10806:
        /* <DEDUP_REMOVED lines=62> */
.L_x_10804:
[----:B------:R-:W-:Y:S05]  /*43590*/  BSYNC.RECONVERGENT B0 ;  /* 0x0000000000007941 */ /* 0x000fea0003800200 */
.L_x_10803:
        /* <DEDUP_REMOVED lines=26> */
.L_x_10810:
        /* <DEDUP_REMOVED lines=12> */
.L_x_10812:
[----:B------:R-:W-:Y:S05]  /*43800*/  BSYNC.RECONVERGENT B1 ;  /* 0x0000000000017941 */ /* 0x000fea0003800200 */
.L_x_10811:
        /* <DEDUP_REMOVED lines=62> */
.L_x_10809:
[----:B------:R-:W-:Y:S05]  /*43bf0*/  BSYNC.RECONVERGENT B0 ;  /* 0x0000000000007941 */ /* 0x000fea0003800200 */
.L_x_10808:
        /* <DEDUP_REMOVED lines=26> */
.L_x_10815:
        /* <DEDUP_REMOVED lines=12> */
.L_x_10817:
[----:B------:R-:W-:Y:S05]  /*43e60*/  BSYNC.RECONVERGENT B1 ;  /* 0x0000000000017941 */ /* 0x000fea0003800200 */
.L_x_10816:
        /* <DEDUP_REMOVED lines=62> */
.L_x_10814:
[----:B------:R-:W-:Y:S05]  /*44250*/  BSYNC.RECONVERGENT B0 ;  /* 0x0000000000007941 */ /* 0x000fea0003800200 */
.L_x_10813:
        /* <DEDUP_REMOVED lines=26> */
.L_x_10820:
        /* <DEDUP_REMOVED lines=12> */
.L_x_10822:
[----:B------:R-:W-:Y:S05]  /*444c0*/  BSYNC.RECONVERGENT B1 ;  /* 0x0000000000017941 */ /* 0x000fea0003800200 */
.L_x_10821:
        /* <DEDUP_REMOVED lines=62> */
.L_x_10819:
[----:B------:R-:W-:Y:S05]  /*448b0*/  BSYNC.RECONVERGENT B0 ;  /* 0x0000000000007941 */ /* 0x000fea0003800200 */
.L_x_10818:
        /* <DEDUP_REMOVED lines=26> */
.L_x_10825:
        /* <DEDUP_REMOVED lines=12> */
.L_x_10827:
[----:B------:R-:W-:Y:S05]  /*44b20*/  BSYNC.RECONVERGENT B1 ;  /* 0x0000000000017941 */ /* 0x000fea0003800200 */
.L_x_10826:
        /* <DEDUP_REMOVED lines=62> */
.L_x_10824:
[----:B------:R-:W-:Y:S05]  /*44f10*/  BSYNC.RECONVERGENT B0 ;  /* 0x0000000000007941 */ /* 0x000fea0003800200 */
.L_x_10823:
        /* <DEDUP_REMOVED lines=24> */
.L_x_10830:
        /* <DEDUP_REMOVED lines=12> */
.L_x_10832:
[----:B------:R-:W-:Y:S05]  /*45160*/  BSYNC.RECONVERGENT B1 ;  /* 0x0000000000017941 */ /* 0x000fea0003800200 */
.L_x_10831:
        /* <DEDUP_REMOVED lines=62> */
.L_x_10829:
[----:B------:R-:W-:Y:S05]  /*45550*/  BSYNC.RECONVERGENT B0 ;  /* 0x0000000000007941 */ /* 0x000fea0003800200 */
.L_x_10828:
        /* <DEDUP_REMOVED lines=24> */
.L_x_10835:
        /* <DEDUP_REMOVED lines=12> */
.L_x_10837:
[----:B------:R-:W-:Y:S05]  /*457a0*/  BSYNC.RECONVERGENT B1 ;  /* 0x0000000000017941 */ /* 0x000fea0003800200 */
.L_x_10836:
        /* <DEDUP_REMOVED lines=62> */
.L_x_10834:
[----:B------:R-:W-:Y:S05]  /*45b90*/  BSYNC.RECONVERGENT B0 ;  /* 0x0000000000007941 */ /* 0x000fea0003800200 */
.L_x_10833:
        /* <DEDUP_REMOVED lines=24> */
.L_x_10840:
        /* <DEDUP_REMOVED lines=12> */
.L_x_10842:
[----:B------:R-:W-:Y:S05]  /*45de0*/  BSYNC.RECONVERGENT B1 ;  /* 0x0000000000017941 */ /* 0x000fea0003800200 */
.L_x_10841:
        /* <DEDUP_REMOVED lines=62> */
.L_x_10839:
[----:B------:R-:W-:Y:S05]  /*461d0*/  BSYNC.RECONVERGENT B0 ;  /* 0x0000000000007941 */ /* 0x000fea0003800200 */
.L_x_10838:
        /* <DEDUP_REMOVED lines=15> */
.L_x_10802:
        /* <DEDUP_REMOVED lines=41> */
.L_x_10843:
        /* <DEDUP_REMOVED lines=26> */
.L_x_10847:
        /* <DEDUP_REMOVED lines=12> */
.L_x_10849:
[----:B------:R-:W-:Y:S05]  /*467c0*/  BSYNC.RECONVERGENT B1 ;  /* 0x0000000000017941 */ /* 0x000fea0003800200 */
.L_x_10848:
        /* <DEDUP_REMOVED lines=62> */
.L_x_10846:
[----:B------:R-:W-:Y:S05]  /*46bb0*/  BSYNC.RECONVERGENT B0 ;  /* 0x0000000000007941 */ /* 0x000fea0003800200 */
.L_x_10845:
        /* <DEDUP_REMOVED lines=23> */
.L_x_10852:
        /* <DEDUP_REMOVED lines=12> */
.L_x_10854:
[----:B------:R-:W-:Y:S05]  /*46df0*/  BSYNC.RECONVERGENT B1 ;  /* 0x0000000000017941 */ /* 0x000fea0003800200 */
.L_x_10853:
        /* <DEDUP_REMOVED lines=62> */
.L_x_10851:
[----:B------:R-:W-:Y:S05]  /*471e0*/  BSYNC.RECONVERGENT B0 ;  /* 0x0000000000007941 */ /* 0x000fea0003800200 */
.L_x_10850:
        /* <DEDUP_REMOVED lines=25> */
.L_x_10857:
        /* <DEDUP_REMOVED lines=12> */
.L_x_10859:
[----:B------:R-:W-:Y:S05]  /*47440*/  BSYNC.RECONVERGENT B1 ;  /* 0x0000000000017941 */ /* 0x000fea0003800200 */
.L_x_10858:
        /* <DEDUP_REMOVED lines=62> */
.L_x_10856:
[----:B------:R-:W-:Y:S05]  /*47830*/  BSYNC.RECONVERGENT B0 ;  /* 0x0000000000007941 */ /* 0x000fea0003800200 */
.L_x_10855:
[----:B------:R-:W-:Y:S01]  /*47840*/  I2FP.F32.U32 R9, R11 ;  /* 0x0000000b00097245 */ /* 0x000fe20000201000 */
[----:B------:R-:W-:Y:S01]  /*47850*/  BSSY.RECONVERGENT B0, `(.L_x_10860) ;  /* 0x0000060000007945 */ /* 0x000fe20003800200 */
[----:B------:R-:W-:Y:S01]  /*47860*/  ISETP.NE.AND P3, PT, R8, 0x1, PT ;  /* 0x000000010800780c */ /* 0x000fe20003f65270 */
[----:B------:R-:W-:Y:S01]  /*47870*/  IMAD.MOV.U32 R11, RZ, RZ, R46 ;  /* 0x000000ffff0b7224 */ /* 0x000fe200078e002e */
[----:B------:R-:W-:Y:S01]  /*47880*/  LOP3.LUT R6, R6, 0xfffffff7, RZ, 0xc0, !PT ;  /* 0xfffffff706067812 */ /* 0x000fe200078ec0ff */
[----:B------:R-:W-:-:S05]  /*47890*/  FFMA.FTZ R9, R9, R135, 1.1641532182693481445e-10 ;  /* 0x2f00000009097423 */ /* 0x000fca0000010087 */
[----:B------:R-:W-:Y:S02]  /*478a0*/  FSETP.GTU.FTZ.AND P2, PT, R9, R136, PT ;  /* 0x000000880900720b */ /* 0x000fe40003f5c000 */
[----:B------:R-:W-:Y:S02]  /*478b0*/  SHF.L.U32 R9, R14, 0x10, RZ ;  /* 0x000000100e097819 */ /* 0x000fe400000006ff */
[----:B------:R-:W-:-:S03]  /*478c0*/  PLOP3.LUT P4, PT, P2, PT, PT, 0x8, 0x80 ;  /* 0x000000000080781c */ /* 0x000fc6000178e170 */
[----:B------:R-:W-:-:S05]  /*478d0*/  FMUL.FTZ R9, R9, R137 ;  /* 0x0000008909097220 */ /* 0x000fca0000410000 */
[----:B------:R-:W-:Y:S01]  /*478e0*/  FSEL R14, R9, RZ, !P2 ;  /* 0x000000ff090e7208 */ /* 0x000fe20005000000 */
[----:B------:R-:W-:-:S04]  /*478f0*/  IMAD.MOV.U32 R9, RZ, RZ, 0x2 ;  /* 0x00000002ff097424 */ /* 0x000fc800078e00ff */
        /* <DEDUP_REMOVED lines=10> */
.L_x_10862:
        /* <DEDUP_REMOVED lines=12> */
.L_x_10864:
[----:B------:R-:W-:Y:S05]  /*47a60*/  BSYNC.RECONVERGENT B1 ;  /* 0x0000000000017941 */ /* 0x000fea0003800200 */
.L_x_10863:
        /* <DEDUP_REMOVED lines=62> */
.L_x_10861:
[----:B------:R-:W-:Y:S05]  /*47e50*/  BSYNC.RECONVERGENT B0 ;  /* 0x0000000000007941 */ /* 0x000fea0003800200 */
.L_x_10860:
[----:B------:R-:W-:Y:S01]  /*47e60*/  I2FP.F32.U32 R8, R11 ;  /* 0x0000000b00087245 */ /* 0x000fe20000201000 */
[----:B------:R-:W-:Y:S01]  /*47e70*/  BSSY.RECONVERGENT B0, `(.L_x_10865) ;  /* 0x0000065000007945 */ /* 0x000fe20003800200 */
[----:B------:R-:W-:Y:S01]  /*47e80*/  @P1 PRMT R10, R48, 0x7632, R10 ;  /* 0x00007632300a1816 */ /* 0x000fe2000000000a */
[----:B------:R-:W-:Y:S01]  /*47e90*/  IMAD.MOV.U32 R13, RZ, RZ, R46 ;  /* 0x000000ffff0d7224 */ /* 0x000fe200078e002e */
        /* <DEDUP_REMOVED lines=23> */
.L_x_10867:
        /* <DEDUP_REMOVED lines=12> */
.L_x_10869:
[----:B------:R-:W-:Y:S05]  /*480d0*/  BSYNC.RECONVERGENT B1 ;  /* 0x0000000000017941 */ /* 0x000fea0003800200 */
.L_x_10868:
        /* <DEDUP_REMOVED lines=62> */
.L_x_10866:
[----:B------:R-:W-:Y:S05]  /*484c0*/  BSYNC.RECONVERGENT B0 ;  /* 0x0000000000007941 */ /* 0x000fea0003800200 */
.L_x_10865:
        /* <DEDUP_REMOVED lines=23> */
.L_x_10872:
        /* <DEDUP_REMOVED lines=12> */
.L_x_10874:
[----:B------:R-:W-:Y:S05]  /*48700*/  BSYNC.RECONVERGENT B1 ;  /* 0x0000000000017941 */ /* 0x000fea0003800200 */
.L_x_10873:
        /* <DEDUP_REMOVED lines=62> */
.L_x_10871:
[----:B------:R-:W-:Y:S05]  /*48af0*/  BSYNC.RECONVERGENT B0 ;  /* 0x0000000000007941 */ /* 0x000fea0003800200 */
.L_x_10870:
        /* <DEDUP_REMOVED lines=25> */
.L_x_10877:
        /* <DEDUP_REMOVED lines=12> */
.L_x_10879:
[----:B------:R-:W-:Y:S05]  /*48d50*/  BSYNC.RECONVERGENT B1 ;  /* 0x0000000000017941 */ /* 0x000fea0003800200 */
.L_x_10878:
        /* <DEDUP_REMOVED lines=62> */
.L_x_10876:
[----:B------:R-:W-:Y:S05]  /*49140*/  BSYNC.RECONVERGENT B0 ;  /* 0x0000000000007941 */ /* 0x000fea0003800200 */
.L_x_10875:
        /* <DEDUP_REMOVED lines=22> */
.L_x_10882:
        /* <DEDUP_REMOVED lines=12> */
.L_x_10884:
[----:B------:R-:W-:Y:S05]  /*49370*/  BSYNC.RECONVERGENT B1 ;  /* 0x0000000000017941 */ /* 0x000fea0003800200 */
.L_x_10883:
        /* <DEDUP_REMOVED lines=62> */
.L_x_10881:
[----:B------:R-:W-:Y:S05]  /*49760*/  BSYNC.RECONVERGENT B0 ;  /* 0x0000000000007941 */ /* 0x000fea0003800200 */
.L_x_10880:
        /* <DEDUP_REMOVED lines=27> */
.L_x_10887:
        /* <DEDUP_REMOVED lines=12> */
.L_x_10889:
[----:B------:R-:W-:Y:S05]  /*499e0*/  BSYNC.RECONVERGENT B1 ;  /* 0x0000000000017941 */ /* 0x000fea0003800200 */
.L_x_10888:
        /* <DEDUP_REMOVED lines=62> */
.L_x_10886:
[----:B------:R-:W-:Y:S05]  /*49dd0*/  BSYNC.RECONVERGENT B0 ;  /* 0x0000000000007941 */ /* 0x000fea0003800200 */
.L_x_10885:
        /* <DEDUP_REMOVED lines=21> */
.L_x_10892:
        /* <DEDUP_REMOVED lines=12> */
.L_x_10894:
[----:B------:R-:W-:Y:S05]  /*49ff0*/  BSYNC.RECONVERGENT B1 ;  /* 0x0000000000017941 */ /* 0x000fea0003800200 */
.L_x_10893:
        /* <DEDUP_REMOVED lines=62> */
.L_x_10891:
[----:B------:R-:W-:Y:S05]  /*4a3e0*/  BSYNC.RECONVERGENT B0 ;  /* 0x0000000000007941 */ /* 0x000fea0003800200 */
.L_x_10890:
        /* <DEDUP_REMOVED lines=26> */
.L_x_10897:
        /* <DEDUP_REMOVED lines=12> */
.L_x_10899:
[----:B------:R-:W-:Y:S05]  /*4a650*/  BSYNC.RECONVERGENT B1 ;  /* 0x0000000000017941 */ /* 0x000fea0003800200 */
.L_x_10898:
        /* <DEDUP_REMOVED lines=62> */
.L_x_10896:
[----:B------:R-:W-:Y:S05]  /*4aa40*/  BSYNC.RECONVERGENT B0 ;  /* 0x0000000000007941 */ /* 0x000fea0003800200 */
.L_x_10895:
        /* <DEDUP_REMOVED lines=20> */
.L_x_10902:
        /* <DEDUP_REMOVED lines=12> */
.L_x_10904:
[----:B------:R-:W-:Y:S05]  /*4ac50*/  BSYNC.RECONVERGENT B1 ;  /* 0x0000000000017941 */ /* 0x000fea0003800200 */
.L_x_10903:
        /* <DEDUP_REMOVED lines=62> */
.L_x_10901:
[----:B------:R-:W-:Y:S05]  /*4b040*/  BSYNC.RECONVERGENT B0 ;  /* 0x0000000000007941 */ /* 0x000fea0003800200 */
.L_x_10900:
        /* <DEDUP_REMOVED lines=27> */
.L_x_10907:
        /* <DEDUP_REMOVED lines=12> */
.L_x_10909:
[----:B------:R-:W-:Y:S05]  /*4b2c0*/  BSYNC.RECONVERGENT B1 ;  /* 0x0000000000017941 */ /* 0x000fea0003800200 */
.L_x_10908:
        /* <DEDUP_REMOVED lines=62> */
.L_x_10906:
[----:B------:R-:W-:Y:S05]  /*4b6b0*/  BSYNC.RECONVERGENT B0 ;  /* 0x0000000000007941 */ /* 0x000fea0003800200 */
.L_x_10905:
        /* <DEDUP_REMOVED lines=21> */
.L_x_10912:
        /* <DEDUP_REMOVED lines=12> */
.L_x_10914:
[----:B------:R-:W-:Y:S05]  /*4b8d0*/  BSYNC.RECONVERGENT B1 ;  /* 0x0000000000017941 */ /* 0x000fea0003800200 */
.L_x_10913:
        /* <DEDUP_REMOVED lines=62> */
.L_x_10911:
[----:B------:R-:W-:Y:S05]  /*4bcc0*/  BSYNC.RECONVERGENT B0 ;  /* 0x0000000000007941 */ /* 0x000fea0003800200 */
.L_x_10910:
        /* <DEDUP_REMOVED lines=26> */
.L_x_10917:
        /* <DEDUP_REMOVED lines=12> */
.L_x_10919:
[----:B------:R-:W-:Y:S05]  /*4bf30*/  BSYNC.RECONVERGENT B1 ;  /* 0x0000000000017941 */ /* 0x000fea0003800200 */
.L_x_10918:
        /* <DEDUP_REMOVED lines=62> */
.L_x_10916:
[----:B------:R-:W-:Y:S05]  /*4c320*/  BSYNC.RECONVERGENT B0 ;  /* 0x0000000000007941 */ /* 0x000fea0003800200 */
.L_x_10915:
        /* <DEDUP_REMOVED lines=20> */
.L_x_10922:
        /* <DEDUP_REMOVED lines=15> */
.L_x_10924:
[----:B------:R-:W-:Y:S05]  /*4c560*/  BSYNC.RECONVERGENT B1 ;  /* 0x0000000000017941 */ /* 0x000fea0003800200 */
.L_x_10923:
        /* <DEDUP_REMOVED lines=62> */
.L_x_10921:
[----:B------:R-:W-:Y:S05]  /*4c950*/  BSYNC.RECONVERGENT B0 ;  /* 0x0000000000007941 */ /* 0x000fea0003800200 */
.L_x_10920:
[----:B------:R-:W-:Y:S02]  /*4c960*/  I2FP.F32.U32 R116, R119 ;  /* 0x0000007700747245 */ /* 0x000fe40000201000 */
[----:B------:R-:W-:Y:S02]  /*4c970*/  @P1 PRMT R117, R51, 0x7632, R117 ;  /* 0x0000763233751816 */ /* 0x000fe40000000075 */
[----:B------:R-:W-:Y:S01]  /*4c980*/  PRMT R118, R172, 0x5410, R14 ;  /* 0x00005410ac767816 */ /* 0x000fe2000000000e */
        /* <DEDUP_REMOVED lines=11> */
[----:B------:R-:W-:Y:S02]  /*4ca40*/  PRMT R117, R175, 0x5410, R173 ;  /* 0x00005410af757816 */ /* 0x000fe400000000ad */
[----:B------:R-:W-:Y:S02]  /*4ca50*/  F2FP.BF16.F32.PACK_AB R119, RZ, R135 ;  /* 0x00000087ff77723e */ /* 0x000fe400000010ff */
[----:B------:R-:W-:Y:S02]  /*4ca60*/  PRMT R14, R116, 0x7610, R14 ;  /* 0x00007610740e7816 */ /* 0x000fe4000000000e */
[----:B------:R-:W-:-:S02]  /*4ca70*/  PRMT R116, R181, 0x5410, R180 ;  /* 0x00005410b5747816 */ /* 0x000fc400000000b4 */
[----:B------:R-:W-:Y:S01]  /*4ca80*/  PRMT R119, R167, 0x5410, R119 ;  /* 0x00005410a7777816 */ /* 0x000fe20000000077 */
[----:B------:R-:W-:Y:S06]  /*4ca90*/  BRA `(.L_x_10925) ;  /* 0x0000003000bc7947 */ /* 0x000fec0003800000 */
.L_x_10844:
        /* <DEDUP_REMOVED lines=16> */
.L_x_10928:
        /* <DEDUP_REMOVED lines=12> */
.L_x_10930:
[----:B------:R-:W-:Y:S05]  /*4cc60*/  BSYNC.RECONVERGENT B1 ;  /* 0x0000000000017941 */ /* 0x000fea0003800200 */
.L_x_10929:
        /* <DEDUP_REMOVED lines=62> */
.L_x_10927:
[----:B------:R-:W-:Y:S05]  /*4d050*/  BSYNC.RECONVERGENT B0 ;  /* 0x0000000000007941 */ /* 0x000fea0003800200 */
.L_x_10926:
        /* <DEDUP_REMOVED lines=26> */
.L_x_10933:
        /* <DEDUP_REMOVED lines=12> */
.L_x_10935:
[----:B------:R-:W-:Y:S05]  /*4d2c0*/  BSYNC.RECONVERGENT B1 ;  /* 0x0000000000017941 */ /* 0x000fea0003800200 */
.L_x_10934:
        /* <DEDUP_REMOVED lines=62> */
.L_x_10932:
[----:B------:R-:W-:Y:S05]  /*4d6b0*/  BSYNC.RECONVERGENT B0 ;  /* 0x0000000000007941 */ /* 0x000fea0003800200 */
.L_x_10931:
        /* <DEDUP_REMOVED lines=26> */
.L_x_10938:
        /* <DEDUP_REMOVED lines=12> */
.L_x_10940:
[----:B------:R-:W-:Y:S05]  /*4d920*/  BSYNC.RECONVERGENT B1 ;  /* 0x0000000000017941 */ /* 0x000fea0003800200 */
.L_x_10939:
        /* <DEDUP_REMOVED lines=62> */
.L_x_10937:
[----:B------:R-:W-:Y:S05]  /*4dd10*/  BSYNC.RECONVERGENT B0 ;  /* 0x0000000000007941 */ /* 0x000fea0003800200 */
.L_x_10936:
        /* <DEDUP_REMOVED lines=26> */
.L_x_10943:
        /* <DEDUP_REMOVED lines=12> */
.L_x_10945:
[----:B------:R-:W-:Y:S05]  /*4df80*/  BSYNC.RECONVERGENT B1 ;  /* 0x0000000000017941 */ /* 0x000fea0003800200 */
.L_x_10944:
        /* <DEDUP_REMOVED lines=62> */
.L_x_10942:
[----:B------:R-:W-:Y:S05]  /*4e370*/  BSYNC.RECONVERGENT B0 ;  /* 0x0000000000007941 */ /* 0x000fea0003800200 */
.L_x_10941:
        /* <DEDUP_REMOVED lines=8> */
[----:B------:R-:W-:Y:S01]  /*4e400*/  FMUL.FTZ R161, R116, R137 ;  /* 0x0000008974a17220 */ /* 0x000fe20000410000 */
[----:B------:R-:W-:-:S04]  /*4e410*/  @P1 PRMT R116, R49, 0x7632, R116 ;  /* 0x0000763231741816 */ /* 0x000fc80000000074 */
        /* <DEDUP_REMOVED lines=16> */
.L_x_10948:
        /* <DEDUP_REMOVED lines=12> */
.L_x_10950:
[----:B------:R-:W-:Y:S05]  /*4e5e0*/  BSYNC.RECONVERGENT B1 ;  /* 0x0000000000017941 */ /* 0x000fea0003800200 */
.L_x_10949:
        /* <DEDUP_REMOVED lines=62> */
.L_x_10947:
[----:B------:R-:W-:Y:S05]  /*4e9d0*/  BSYNC.RECONVERGENT B0 ;  /* 0x0000000000007941 */ /* 0x000fea0003800200 */
.L_x_10946:
        /* <DEDUP_REMOVED lines=24> */
.L_x_10953:
        /* <DEDUP_REMOVED lines=12> */
.L_x_10955:
[----:B------:R-:W-:Y:S05]  /*4ec20*/  BSYNC.RECONVERGENT B1 ;  /* 0x0000000000017941 */ /* 0x000fea0003800200 */
.L_x_10954:
        /* <DEDUP_REMOVED lines=62> */
.L_x_10952:
[----:B------:R-:W-:Y:S05]  /*4f010*/  BSYNC.RECONVERGENT B0 ;  /* 0x0000000000007941 */ /* 0x000fea0003800200 */
.L_x_10951:
[----:B------:R-:W-:Y:S01]  /*4f020*/  I2FP.F32.U32 R116, R163 ;  /* 0x000000a300747245 */ /* 0x000fe20000201000 */
[----:B------:R-:W-:Y:S01]  /*4f030*/  IMAD.U32 R118, R118, 0x10000, RZ ;  /* 0x0001000076767824 */ /* 0x000fe200078e00ff */
[----:B------:R-:W-:Y:S01]  /*4f040*/  ISETP.NE.AND P4, PT, R117, 0x1, PT ;  /* 0x000000017500780c */ /* 0x000fe20003f85270 */
[----:B------:R-:W-:Y:S02]  /*4f050*/  BSSY.RECONVERGENT B0, `(.L_x_10956) ;  /* 0x0000060000007945 */ /* 0x000fe40003800200 */
[----:B------:R-:W-:Y:S01]  /*4f060*/  FFMA.FTZ R116, R116, R135, 1.1641532182693481445e-10 ;  /* 0x2f00000074747423 */ /* 0x000fe20000010087 */
[----:B------:R-:W-:-:S04]  /*4f070*/  FMUL.FTZ R118, R118, R137 ;  /* 0x0000008976767220 */ /* 0x000fc80000410000 */
[----:B------:R-:W-:Y:S02]  /*4f080*/  FSETP.GTU.FTZ.AND P3, PT, R116, R136, PT ;  /* 0x000000887400720b */ /* 0x000fe40003f7c000 */
[----:B------:R-:W-:Y:S02]  /*4f090*/  @P1 PRMT R116, R50, 0x7632, R116 ;  /* 0x0000763232741816 */ /* 0x000fe40000000074 */
[----:B------:R-:W-:Y:S01]  /*4f0a0*/  FSEL R163, R118, RZ, !P3 ;  /* 0x000000ff76a37208 */ /* 0x000fe20005800000 */
[----:B------:R-:W-:Y:S01]  /*4f0b0*/  IMAD.MOV.U32 R118, RZ, RZ, R46 ;  /* 0x000000ffff767224 */ /* 0x000fe200078e002e */
        /* <DEDUP_REMOVED lines=14> */
.L_x_10958:
        /* <DEDUP_REMOVED lines=12> */
.L_x_10960:
[----:B------:R-:W-:Y:S05]  /*4f260*/  BSYNC.RECONVERGENT B1 ;  /* 0x0000000000017941 */ /* 0x000fea0003800200 */
.L_x_10959:
        /* <DEDUP_REMOVED lines=62> */
.L_x_10957:
[----:B------:R-:W-:Y:S05]  /*4f650*/  BSYNC.RECONVERGENT B0 ;  /* 0x0000000000007941 */ /* 0x000fea0003800200 */
.L_x_10956:
        /* <DEDUP_REMOVED lines=24> */
.L_x_10963:
        /* <DEDUP_REMOVED lines=12> */
.L_x_10965:
[----:B------:R-:W-:Y:S05]  /*4f8a0*/  BSYNC.RECONVERGENT B1 ;  /* 0x0000000000017941 */ /* 0x000fea0003800200 */
.L_x_10964:
        /* <DEDUP_REMOVED lines=62> */
.L_x_10962:
[----:B------:R-:W-:Y:S05]  /*4fc90*/  BSYNC.RECONVERGENT B0 ;  /* 0x0000000000007941 */ /* 0x000fea0003800200 */
.L_x_10961:
[----:B------:R-:W-:Y:S02]  /*4fca0*/  I2FP.F32.U32 R116, R119 ;  /* 0x0000007700747245 */ /* 0x000fe40000201000 */
[----:B------:R-:W-:Y:S02]  /*4fcb0*/  SHF.L.U32 R117, R182, 0x10, RZ ;  /* 0x00000010b6757819 */ /* 0x000fe400000006ff */
[----:B------:R-:W-:Y:S01]  /*4fcc0*/  PRMT R118, R172, 0x5410, R174 ;  /* 0x00005410ac767816 */ /* 0x000fe200000000ae */
[----:B------:R-:W-:Y:S02]  /*4fcd0*/  FFMA.FTZ R116, R116, R135, 1.1641532182693481445e-10 ;  /* 0x2f00000074747423 */ /* 0x000fe40000010087 */
[----:B------:R-:W-:-:S03]  /*4fce0*/  FMUL.FTZ R117, R117, R137 ;  /* 0x0000008975757220 */ /* 0x000fc60000410000 */
[----:B------:R-:W-:Y:S02]  /*4fcf0*/  FSETP.GTU.FTZ.AND P5, PT, R116, R136, PT ;  /* 0x000000887400720b */ /* 0x000fe40003fbc000 */
[----:B------:R-:W-:Y:S02]  /*4fd00*/  @P1 PRMT R116, R51, 0x7632, R116 ;  /* 0x0000763233741816 */ /* 0x000fe40000000074 */
[----:B------:R-:W-:Y:S02]  /*4fd10*/  FSEL R135, R117, RZ, !P5 ;  /* 0x000000ff75877208 */ /* 0x000fe40006800000 */
[----:B------:R-:W-:Y:S01]  /*4fd20*/  PLOP3.LUT P5, PT, P5, PT, PT, 0x8, 0x80 ;  /* 0x000000000080781c */ /* 0x000fe20002fae170 */
[----:B------:R-:W-:Y:S01]  /*4fd30*/  @P1 IMAD.U32 R116, R116, 0x10000, RZ ;  /* 0x0001000074741824 */ /* 0x000fe200078e00ff */
[----:B------:R-:W-:-:S03]  /*4fd40*/  PRMT R117, R175, 0x5410, R173 ;  /* 0x00005410af757816 */ /* 0x000fc600000000ad */
[----:B------:R-:W-:Y:S01]  /*4fd50*/  @P1 FADD.FTZ R135, R135, R116 ;  /* 0x0000007487871221 */ /* 0x000fe20000010000 */
[----:B------:R-:W-:-:S04]  /*4fd60*/  PRMT R116, R181, 0x5410, R180 ;  /* 0x00005410b5747816 */ /* 0x000fc800000000b4 */
[----:B------:R-:W-:-:S04]  /*4fd70*/  F2FP.BF16.F32.PACK_AB R119, RZ, R135 ;  /* 0x00000087ff77723e */ /* 0x000fc800000010ff */
[----:B------:R-:W-:-:S07]  /*4fd80*/  PRMT R119, R167, 0x5410, R119 ;  /* 0x00005410a7777816 */ /* 0x000fce0000000077 */
.L_x_10925:
        /* <DEDUP_REMOVED lines=43> */
.L_x_10966:
[----:B01----:R-:W-:Y:S01]  /*50040*/  FADD.FTZ R116, RZ, R131 ;  /* 0x00000083ff747221 */ /* 0x003fe20000010000 */
        /* <DEDUP_REMOVED lines=216> */
.L_x_10980:
[----:B-1----:R-:W-:Y:S01]  /*50dd0*/  FADD.FTZ R116, R119, R116 ;  /* 0x0000007477747221 */ /* 0x002fe20000010000 */
[C---:B------:R-:W-:Y:S01]  /*50de0*/  FMUL.FTZ R118, R173.reuse, R173 ;  /* 0x000000adad767220 */ /* 0x040fe20000410000 */
[----:B------:R-:W-:Y:S01]  /*50df0*/  ISETP.NE.AND P2, PT, RZ, UR15, PT ;  /* 0x0000000fff007c0c */ /* 0x000fe2000bf45270 */
[----:B------:R-:W2:Y:S01]  /*50e00*/  LDL R183, [R1+0xe0] ;  /* 0x0000e00001b77983 */ /* 0x000ea20000100800 */
[----:B------:R-:W-:Y:S02]  /*50e10*/  FFMA.FTZ R136, R116, R136, UR16 ;  /* 0x0000001074887e23 */ /* 0x000fe40008010088 */
[----:B------:R-:W1:Y:S01]  /*50e20*/  @!P1 LDC.64 R116, c[0x0][0x3c0] ;  /* 0x0000f000ff749b82 */ /* 0x000e620000000a00 */
[----:B------:R-:W-:Y:S01]  /*50e30*/  FSEL R137, R118, RZ, P2 ;  /* 0x000000ff76897208 */ /* 0x000fe20001000000 */
[----:B------:R-:W3:Y:S04]  /*50e40*/  LDL R175, [R1+0xec] ;  /* 0x0000ec0001af7983 */ /* 0x000ee80000100800 */
[----:B------:R-:W3:Y:S02]  /*50e50*/  LDL R174, [R1+0xdc] ;  /* 0x0000dc0001ae7983 */ /* 0x000ee40000100800 */
[----:B0-----:R-:W0:Y:S01]  /*50e60*/  @!P1 LDC.64 R118, c[0x0][0x3c8] ;  /* 0x0000f200ff769b82 */ /* 0x001e220000000a00 */
[----:B------:R-:W-:Y:S01]  /*50e70*/  FADD.FTZ R136, R136, R137 ;  /* 0x0000008988887221 */ /* 0x000fe20000010000 */
[----:B------:R-:W4:Y:S04]  /*50e80*/  LDL R252, [R1+0xf8] ;  /* 0x0000f80001fc7983 */ /* 0x000f280000100800 */
[----:B------:R-:W4:Y:S01]  /*50e90*/  LDL R182, [R1+0xc8] ;  /* 0x0000c80001b67983 */ /* 0x000f220000100800 */
[----:B------:R-:W5:Y:S01]  /*50ea0*/  MUFU.RSQ R136, R136 ;  /* 0x0000008800887308 */ /* 0x000f620000001400 */
[----:B------:R-:W-:-:S02]  /*50eb0*/  FSEL R137, R173, RZ, !P2 ;  /* 0x000000ffad897208 */ /* 0x000fc40005000000 */
[----:B------:R-:W4:Y:S04]  /*50ec0*/  LDL R181, [R1+0xfc] ;  /* 0x0000fc0001b57983 */ /* 0x000f280000100800 */
[----:B------:R-:W4:Y:S01]  /*50ed0*/  LDL R180, [R1+0xcc] ;  /* 0x0000cc0001b47983 */ /* 0x000f220000100800 */
[----:B-1----:R-:W-:-:S05]  /*50ee0*/  @!P1 IMAD.WIDE R116, R3, 0x4, R116 ;  /* 0x0000000403749825 */ /* 0x002fca00078e0274 */
[----:B------:R0:W-:Y:S02]  /*50ef0*/  @!P1 STG.E desc[UR8][R116.64], R173 ;  /* 0x000000ad74009986 */ /* 0x0001e4000c101908 */
[----:B0-----:R-:W-:-:S04]  /*50f00*/  @!P1 IMAD.WIDE R116, R3, 0x4, R118 ;  /* 0x0000000403749825 */ /* 0x001fc800078e0276 */
[C---:B------:R-:W-:Y:S01]  /*50f10*/  FADD.FTZ R118, -R137.reuse, R133 ;  /* 0x0000008589767221 */ /* 0x040fe20000010100 */
[C---:B------:R-:W-:Y:S01]  /*50f20*/  FADD.FTZ R119, -R137.reuse, R134 ;  /* 0x0000008689777221 */ /* 0x040fe20000010100 */
[----:B------:R-:W3:Y:S04]  /*50f30*/  LDL R173, [R1+0xd8] ;  /* 0x0000d80001ad7983 */ /* 0x000ee80000100800 */
[----:B-----5:R0:W-:Y:S01]  /*50f40*/  @!P1 STG.E desc[UR8][R116.64], R136 ;  /* 0x0000008874009986 */ /* 0x0201e2000c101908 */
[C---:B------:R-:W-:Y:S01]  /*50f50*/  FMUL.FTZ R172, R136.reuse, R118 ;  /* 0x0000007688ac7220 */ /* 0x040fe20000410000 */
[----:B------:R-:W-:Y:S02]  /*50f60*/  FMUL.FTZ R134, R136, R119 ;  /* 0x0000007788867220 */ /* 0x000fe40000410000 */
[----:B------:R-:W5:Y:S04]  /*50f70*/  LDL R118, [R1+0xd4] ;  /* 0x0000d40001767983 */ /* 0x000f680000100800 */
[----:B------:R-:W5:Y:S01]  /*50f80*/  LDL R119, [R1+0xe4] ;  /* 0x0000e40001777983 */ /* 0x000f620000100800 */
[C---:B0-----:R-:W-:Y:S01]  /*50f90*/  FADD.FTZ R116, -R137.reuse, R131 ;  /* 0x0000008389747221 */ /* 0x041fe20000010100 */
[----:B------:R-:W-:-:S02]  /*50fa0*/  FADD.FTZ R117, -R137, R132 ;  /* 0x0000008489757221 */ /* 0x000fc40000010100 */
[----:B------:R-:W4:Y:S01]  /*50fb0*/  LDL R131, [R1+0xc4] ;  /* 0x0000c40001837983 */ /* 0x000f220000100800 */
[----:B------:R-:W-:-:S03]  /*50fc0*/  FMUL.FTZ R167, R136, R116 ;  /* 0x0000007488a77220 */ /* 0x000fc60000410000 */
[----:B------:R-:W2:Y:S01]  /*50fd0*/  LDL R116, [R1+0xd0] ;  /* 0x0000d00001747983 */ /* 0x000ea20000100800 */
[----:B------:R-:W-:-:S03]  /*50fe0*/  FMUL.FTZ R165, R136, R117 ;  /* 0x0000007588a57220 */ /* 0x000fc60000410000 */
[----:B------:R-:W3:Y:S04]  /*50ff0*/  LDL R117, [R1+0xe8] ;  /* 0x0000e80001757983 */ /* 0x000ee80000100800 */
[----:B------:R-:W4:Y:S04]  /*51000*/  LDL R132, [R1+0xf4] ;  /* 0x0000f40001847983 */ /* 0x000f280000100800 */
[----:B------:R-:W4:Y:S01]  /*51010*/  LDL R133, [R1+0xc0] ;  /* 0x0000c00001857983 */ /* 0x000f220000100800 */
[----:B-----5:R-:W-:Y:S01]  /*51020*/  FFMA.FTZ R119, R165, R118, R119 ;  /* 0x00000076a5777223 */ /* 0x020fe20000010077 */
[----:B--2---:R-:W-:-:S05]  /*51030*/  FFMA.FTZ R116, R167, R116, R183 ;  /* 0x00000074a7747223 */ /* 0x004fca00000100b7 */
[----:B------:R-:W-:Y:S01]  /*51040*/  F2FP.BF16.F32.PACK_AB R116, R119, R116 ;  /* 0x000000747774723e */ /* 0x000fe200000010ff */
[C---:B------:R-:W-:Y:S02]  /*51050*/  FADD.FTZ R119, -R137.reuse, R128 ;  /* 0x0000008089777221 */ /* 0x040fe40000010100 */
[----:B------:R-:W2:Y:S01]  /*51060*/  LDL R128, [R1+0xf0] ;  /* 0x0000f00001807983 */ /* 0x000ea20000100800 */
[----:B---3--:R-:W-:Y:S01]  /*51070*/  FFMA.FTZ R117, R172, R173, R117 ;  /* 0x000000adac757223 */ /* 0x008fe20000010075 */
[----:B------:R-:W-:Y:S01]  /*51080*/  FFMA.FTZ R118, R134, R174, R175 ;  /* 0x000000ae86767223 */ /* 0x000fe200000100af */
[----:B------:R-:W-:-:S04]  /*51090*/  FADD.FTZ R129, -R137, R129 ;  /* 0x0000008189817221 */ /* 0x000fc80000010100 */
[----:B------:R-:W-:Y:S01]  /*510a0*/  F2FP.BF16.F32.PACK_AB R117, R118, R117 ;  /* 0x000000757675723e */ /* 0x000fe200000010ff */
[----:B------:R-:W-:Y:S01]  /*510b0*/  FADD.FTZ R118, -R137, R127 ;  /* 0x0000007f89767221 */ /* 0x000fe20000010100 */
[----:B------:R-:W-:-:S03]  /*510c0*/  FMUL.FTZ R173, R136, R119 ;  /* 0x0000007788ad7220 */ /* 0x000fc60000410000 */
[C---:B------:R-:W-:Y:S01]  /*510d0*/  FMUL.FTZ R127, R136.reuse, R118 ;  /* 0x00000076887f7220 */ /* 0x040fe20000410000 */
[----:B------:R-:W-:Y:S01]  /*510e0*/  FMUL.FTZ R174, R136, R129 ;  /* 0x0000008188ae7220 */ /* 0x000fe20000410000 */
[----:B----4-:R-:W-:Y:S01]  /*510f0*/  FFMA.FTZ R129, R173, R131, R132 ;  /* 0x00000083ad817223 */ /* 0x010fe20000010084 */
[----:B------:R-:W-:-:S04]  /*51100*/  FADD.FTZ R130, -R137, R130 ;  /* 0x0000008289827221 */ /* 0x000fc80000010100 */
[----:B------:R-:W-:Y:S01]  /*51110*/  FMUL.FTZ R175, R136, R130 ;  /* 0x0000008288af7220 */ /* 0x000fe20000410000 */
[----:B------:R-:W-:Y:S01]  /*51120*/  FFMA.FTZ R119, R174, R182, R252 ;  /* 0x000000b6ae777223 */ /* 0x000fe200000100fc */
[----:B------:R-:W0:Y:S01]  /*51130*/  LDC.64 R130, c[0x0][0x430] ;  /* 0x00010c00ff827b82 */ /* 0x000e220000000a00 */
[----:B------:R-:W3:Y:S04]  /*51140*/  LDL R252, [R1+0x108] ;  /* 0x0001080001fc7983 */ /* 0x000ee80000100800 */
[----:B------:R-:W3:Y:S01]  /*51150*/  LDL R182, [R1+0x98] ;  /* 0x0000980001b67983 */ /* 0x000ee20000100800 */
[----:B--2---:R-:W-:Y:S02]  /*51160*/  FFMA.FTZ R118, R127, R133, R128 ;  /* 0x000000857f767223 */ /* 0x004fe40000010080 */
[----:B------:R-:W1:Y:S01]  /*51170*/  LDC.64 R132, c[0x0][0x428] ;  /* 0x00010a00ff847b82 */ /* 0x000e620000000a00 */
[----:B------:R-:W-:-:S02]  /*51180*/  FFMA.FTZ R128, R175, R180, R181 ;  /* 0x000000b4af807223 */ /* 0x000fc400000100b5 */
[----:B------:R-:W-:Y:S01]  /*51190*/  F2FP.BF16.F32.PACK_AB R118, R129, R118 ;  /* 0x000000768176723e */ /* 0x000fe200000010ff */
[----:B------:R-:W2:Y:S02]  /*511a0*/  LDL R181, [R1+0x10c] ;  /* 0x00010c0001b57983 */ /* 0x000ea40000100800 */
[----:B------:R-:W-:Y:S02]  /*511b0*/  F2FP.BF16.F32.PACK_AB R119, R128, R119 ;  /* 0x000000778077723e */ /* 0x000fe400000010ff */
[----:B------:R-:W2:Y:S01]  /*511c0*/  LDL R180, [R1+0x9c] ;  /* 0x00009c0001b47983 */ /* 0x000ea20000100800 */
[----:B-1----:R-:W-:-:S05]  /*511d0*/  IMAD.WIDE.U32 R128, R38, 0x10, R132 ;  /* 0x0000001026807825 */ /* 0x002fca00078e0084 */
[----:B------:R1:W-:Y:S04]  /*511e0*/  STG.E.128 desc[UR8][R128.64], R116 ;  /* 0x0000007480007986 */ /* 0x0003e8000c101d08 */
[----:B-1----:R-:W4:Y:S04]  /*511f0*/  LDL R119, [R1+0xa8] ;  /* 0x0000a80001777983 */ /* 0x002f280000100800 */
[----:B------:R-:W5:Y:S04]  /*51200*/  LDL R116, [R1+0xac] ;  /* 0x0000ac0001747983 */ /* 0x000f680000100800 */
[----:B------:R-:W3:Y:S04]  /*51210*/  LDL R118, [R1+0xa0] ;  /* 0x0000a00001767983 */ /* 0x000ee80000100800 */
[----:B------:R-:W2:Y:S04]  /*51220*/  LDL R117, [R1+0xb8] ;  /* 0x0000b80001757983 */ /* 0x000ea80000100800 */
[----:B------:R-:W2:Y:S04]  /*51230*/  LDL R128, [R1+0xbc] ;  /* 0x0000bc0001807983 */ /* 0x000ea80000100800 */
[----:B------:R-:W2:Y:S01]  /*51240*/  LDL R129, [R1+0xb4] ;  /* 0x0000b40001817983 */ /* 0x000ea20000100800 */
[----:B----4-:R-:W-:-:S03]  /*51250*/  FFMA.FTZ R119, R174, R119, R62 ;  /* 0x00000077ae777223 */ /* 0x010fc6000001003e */
[----:B------:R-:W4:Y:S01]  /*51260*/  LDL R174, [R1+0xa4] ;  /* 0x0000a40001ae7983 */ /* 0x000f220000100800 */
[----:B-----5:R-:W-:-:S03]  /*51270*/  FFMA.FTZ R116, R175, R116, R63 ;  /* 0x00000074af747223 */ /* 0x020fc6000001003f */
[----:B------:R-:W5:Y:S01]  /*51280*/  LDL R175, [R1+0xb0] ;  /* 0x0000b00001af7983 */ /* 0x000f620000100800 */
[----:B---3--:R-:W-:Y:S01]  /*51290*/  FFMA.FTZ R118, R127, R118, R60 ;  /* 0x000000767f767223 */ /* 0x008fe2000001003c */
[----:B------:R-:W-:Y:S01]  /*512a0*/  F2FP.BF16.F32.PACK_AB R119, R116, R119 ;  /* 0x000000777477723e */ /* 0x000fe200000010ff */
[----:B--2---:R-:W-:Y:S02]  /*512b0*/  FFMA.FTZ R117, R172, R117, R58 ;  /* 0x00000075ac757223 */ /* 0x004fe4000001003a */
[----:B------:R-:W2:Y:S01]  /*512c0*/  LDL R172, [R1+0x104] ;  /* 0x0001040001ac7983 */ /* 0x000ea20000100800 */
[----:B------:R-:W-:Y:S01]  /*512d0*/  FFMA.FTZ R128, R134, R128, R59 ;  /* 0x0000008086807223 */ /* 0x000fe2000001003b */
[C---:B------:R-:W-:Y:S01]  /*512e0*/  FADD.FTZ R39, -R137.reuse, R39 ;  /* 0x0000002789277221 */ /* 0x040fe20000010100 */
[C---:B------:R-:W-:Y:S01]  /*512f0*/  FADD.FTZ R34, -R137.reuse, R34 ;  /* 0x0000002289227221 */ /* 0x040fe20000010100 */
[----:B------:R-:W-:Y:S01]  /*51300*/  FADD.FTZ R35, -R137, R35 ;  /* 0x0000002389237221 */ /* 0x000fe20000010100 */
[----:B------:R-:W-:Y:S01]  /*51310*/  FFMA.FTZ R129, R165, R129, R57 ;  /* 0x00000081a5817223 */ /* 0x000fe20000010039 */
[----:B----4-:R-:W-:Y:S01]  /*51320*/  FFMA.FTZ R127, R173, R174, R61 ;  /* 0x000000aead7f7223 */ /* 0x010fe2000001003d */
[----:B-----5:R-:W-:Y:S01]  /*51330*/  FFMA.FTZ R116, R167, R175, R56 ;  /* 0x000000afa7747223 */ /* 0x020fe20000010038 */
[----:B------:R-:W3:Y:S04]  /*51340*/  LDL R174, [R1+0x90] ;  /* 0x0000900001ae7983 */ /* 0x000ee80000100800 */
[----:B------:R-:W3:Y:S04]  /*51350*/  LDL R175, [R1+0x100] ;  /* 0x0001000001af7983 */ /* 0x000ee80000100800 */
[----:B------:R-:W2:Y:S01]  /*51360*/  LDL R167, [R1+0x94] ;  /* 0x0000940001a77983 */ /* 0x000ea20000100800 */
[----:B------:R-:W-:-:S02]  /*51370*/  F2FP.BF16.F32.PACK_AB R117, R128, R117 ;  /* 0x000000758075723e */ /* 0x000fc400000010ff */
[----:B------:R-:W-:Y:S01]  /*51380*/  F2FP.BF16.F32.PACK_AB R116, R129, R116 ;  /* 0x000000748174723e */ /* 0x000fe200000010ff */
[----:B0-----:R-:W-:Y:S01]  /*51390*/  IMAD.WIDE.U32 R128, R38, 0x10, R130 ;  /* 0x0000001026807825 */ /* 0x001fe200078e0082 */
[----:B------:R-:W-:-:S03]  /*513a0*/  F2FP.BF16.F32.PACK_AB R118, R127, R118 ;  /* 0x000000767f76723e */ /* 0x000fc600000010ff */
[----:B------:R-:W-:Y:S01]  /*513b0*/  FADD.FTZ R38, -R137, R40 ;  /* 0x0000002889267221 */ /* 0x000fe20000010100 */
[----:B------:R-:W4:Y:S04]  /*513c0*/  LDL R173, [R1+0x6c] ;  /* 0x00006c0001ad7983 */ /* 0x000f280000100800 */
[----:B------:R0:W-:Y:S01]  /*513d0*/  STG.E.128 desc[UR8][R128.64], R116 ;  /* 0x0000007480007986 */ /* 0x0001e2000c101d08 */
[----:B------:R-:W-:-:S03]  /*513e0*/  FMUL.FTZ R40, R136, R38 ;  /* 0x0000002688287220 */ /* 0x000fc60000410000 */
[----:B------:R-:W5:Y:S04]  /*513f0*/  LDL R165, [R1+0x60] ;  /* 0x0000600001a57983 */ /* 0x000f680000100800 */
[----:B------:R-:W4:Y:S01]  /*51400*/  LDL R134, [R1+0x74] ;  /* 0x0000740001867983 */ /* 0x000f220000100800 */
[C---:B0-----:R-:W-:Y:S01]  /*51410*/  FADD.FTZ R116, -R137.reuse, R41 ;  /* 0x0000002989747221 */ /* 0x041fe20000010100 */
[----:B------:R-:W-:Y:S01]  /*51420*/  FADD.FTZ R117, -R137, R42 ;  /* 0x0000002a89757221 */ /* 0x000fe20000010100 */
[C---:B------:R-:W-:Y:S01]  /*51430*/  FMUL.FTZ R41, R136.reuse, R39 ;  /* 0x0000002788297220 */ /* 0x040fe20000410000 */
[----:B------:R-:W5:Y:S01]  /*51440*/  LDL R119, [R1+0x84] ;  /* 0x0000840001777983 */ /* 0x000f620000100800 */
[C---:B------:R-:W-:Y:S01]  /*51450*/  FMUL.FTZ R42, R136.reuse, R116 ;  /* 0x00000074882a7220 */ /* 0x040fe20000410000 */
[----:B------:R-:W-:-:S02]  /*51460*/  FMUL.FTZ R38, R136, R117 ;  /* 0x0000007588267220 */ /* 0x000fc40000410000 */
[----:B------:R-:W5:Y:S01]  /*51470*/  LDL R129, [R1+0x64] ;  /* 0x0000640001817983 */ /* 0x000f620000100800 */
[----:B------:R-:W-:Y:S01]  /*51480*/  FFMA.FTZ R39, R42, R182, R252 ;  /* 0x000000b62a277223 */ /* 0x000fe200000100fc */
[----:B------:R-:W-:Y:S02]  /*51490*/  FFMA.FTZ R117, R38, R180, R181 ;  /* 0x000000b426757223 */ /* 0x000fe400000100b5 */
[----:B------:R-:W5:Y:S03]  /*514a0*/  LDL R252, [R1+0x114] ;  /* 0x0001140001fc7983 */ /* 0x000f660000100800 */
[----:B------:R-:W-:Y:S01]  /*514b0*/  F2FP.BF16.F32.PACK_AB R117, R117, R39 ;  /* 0x000000277575723e */ /* 0x000fe200000010ff */
[----:B------:R-:W-:Y:S01]  /*514c0*/  FADD.FTZ R39, -R137, R36 ;  /* 0x0000002489277221 */ /* 0x000fe20000010100 */
[----:B------:R-:W-:Y:S01]  /*514d0*/  FMUL.FTZ R36, R136, R34 ;  /* 0x0000002288247220 */ /* 0x000fe20000410000 */
[----:B------:R-:W5:Y:S04]  /*514e0*/  LDL R182, [R1+0x118] ;  /* 0x0001180001b67983 */ /* 0x000f680000100800 */
[----:B------:R-:W5:Y:S04]  /*514f0*/  LDL R34, [R1+0x80] ;  /* 0x0000800001227983 */ /* 0x000f680000100800 */
[----:B------:R-:W5:Y:S04]  /*51500*/  LDL R181, [R1+0x88] ;  /* 0x0000880001b57983 */ /* 0x000f680000100800 */
[----:B------:R-:W5:Y:S04]  /*51510*/  LDL R180, [R1+0x11c] ;  /* 0x00011c0001b47983 */ /* 0x000f680000100800 */
[----:B------:R-:W5:Y:S01]  /*51520*/  LDL R128, [R1+0x7c] ;  /* 0x00007c0001807983 */ /* 0x000f620000100800 */
[----:B---3--:R-:W-:-:S03]  /*51530*/  FFMA.FTZ R116, R41, R174, R175 ;  /* 0x000000ae29747223 */ /* 0x008fc600000100af */
[----:B------:R-:W3:Y:S01]  /*51540*/  LDL R175, [R1+0x8c] ;  /* 0x00008c0001af7983 */ /* 0x000ee20000100800 */
[----:B--2---:R-:W-:-:S03]  /*51550*/  FFMA.FTZ R118, R40, R167, R172 ;  /* 0x000000a728767223 */ /* 0x004fc600000100ac */
[----:B------:R-:W2:Y:S02]  /*51560*/  LDL R174, [R1+0x68] ;  /* 0x0000680001ae7983 */ /* 0x000ea40000100800 */
[----:B------:R-:W-:Y:S01]  /*51570*/  F2FP.BF16.F32.PACK_AB R116, R118, R116 ;  /* 0x000000747674723e */ /* 0x000fe200000010ff */
[----:B------:R-:W-:Y:S01]  /*51580*/  FADD.FTZ R118, -R137, R37 ;  /* 0x0000002589767221 */ /* 0x000fe20000010100 */
[C---:B------:R-:W-:Y:S01]  /*51590*/  FMUL.FTZ R37, R136.reuse, R35 ;  /* 0x0000002388257220 */ /* 0x040fe20000410000 */
[----:B------:R-:W2:Y:S04]  /*515a0*/  LDL R172, [R1+0x70] ;  /* 0x0000700001ac7983 */ /* 0x000ea80000100800 */
[----:B------:R-:W3:Y:S04]  /*515b0*/  LDL R35, [R1+0x110] ;  /* 0x0001100001237983 */ /* 0x000ee80000100800 */
[----:B------:R-:W2:Y:S01]  /*515c0*/  LDL R167, [R1+0x78] ;  /* 0x0000780001a77983 */ /* 0x000ea20000100800 */
[C---:B------:R-:W-:Y:S01]  /*515d0*/  FMUL.FTZ R127, R136.reuse, R39 ;  /* 0x00000027887f7220 */ /* 0x040fe20000410000 */
[----:B------:R-:W-:Y:S01]  /*515e0*/  FMUL.FTZ R39, R136, R118 ;  /* 0x0000007688277220 */ /* 0x000fe20000410000 */
[----:B----4-:R-:W-:-:S02]  /*515f0*/  FFMA.FTZ R40, R40, R134, R65 ;  /* 0x0000008628287223 */ /* 0x010fc40000010041 */
[----:B------:R-:W4:Y:S01]  /*51600*/  LDL R134, [R1+0x4c] ;  /* 0x00004c0001867983 */ /* 0x000f220000100800 */
[C---:B-----5:R-:W-:Y:S01]  /*51610*/  FFMA.FTZ R119, R37.reuse, R119, R252 ;  /* 0x0000007725777223 */ /* 0x060fe200000100fc */
[----:B------:R-:W-:Y:S02]  /*51620*/  FFMA.FTZ R37, R37, R129, R69 ;  /* 0x0000008125257223 */ /* 0x000fe40000010045 */
[----:B------:R-:W5:Y:S01]  /*51630*/  LDL R252, [R1+0x58] ;  /* 0x0000580001fc7983 */ /* 0x000f620000100800 */
[C---:B------:R-:W-:Y:S01]  /*51640*/  FADD.FTZ R17, -R137.reuse, R17 ;  /* 0x0000001189117221 */ /* 0x040fe20000010100 */
[C---:B------:R-:W-:Y:S01]  /*51650*/  FADD.FTZ R18, -R137.reuse, R18 ;  /* 0x0000001289127221 */ /* 0x040fe20000010100 */
[----:B------:R-:W-:Y:S01]  /*51660*/  FADD.FTZ R19, -R137, R19 ;  /* 0x0000001389137221 */ /* 0x000fe20000010100 */
[----:B------:R-:W4:Y:S01]  /*51670*/  LDL R129, [R1+0x28] ;  /* 0x0000280001817983 */ /* 0x000f220000100800 */
[C---:B---3--:R-:W-:Y:S01]  /*51680*/  FFMA.FTZ R118, R36.reuse, R34, R35 ;  /* 0x0000002224767223 */ /* 0x048fe20000010023 */
[----:B------:R-:W-:Y:S01]  /*51690*/  FFMA.FTZ R34, R127, R181, R182 ;  /* 0x000000b57f227223 */ /* 0x000fe200000100b6 */
[----:B------:R-:W-:Y:S01]  /*516a0*/  FFMA.FTZ R35, R39, R175, R180 ;  /* 0x000000af27237223 */ /* 0x000fe200000100b4 */
[----:B------:R-:W-:Y:S01]  /*516b0*/  FFMA.FTZ R36, R36, R165, R68 ;  /* 0x000000a524247223 */ /* 0x000fe20000010044 */
[----:B------:R-:W3:Y:S01]  /*516c0*/  LDL R182, [R1+0x12c] ;  /* 0x00012c0001b67983 */ /* 0x000ee20000100800 */
[----:B------:R-:W-:-:S02]  /*516d0*/  F2FP.BF16.F32.PACK_AB R118, R119, R118 ;  /* 0x000000767776723e */ /* 0x000fc400000010ff */
[----:B------:R-:W-:Y:S01]  /*516e0*/  F2FP.BF16.F32.PACK_AB R119, R35, R34 ;  /* 0x000000222377723e */ /* 0x000fe200000010ff */
[----:B------:R-:W-:Y:S01]  /*516f0*/  IMAD.WIDE.U32 R34, R16, 0x10, R132 ;  /* 0x0000001010227825 */ /* 0x000fe200078e0084 */
[----:B------:R-:W3:Y:S04]  /*51700*/  LDL R181, [R1+0x5c] ;  /* 0x00005c0001b57983 */ /* 0x000ee80000100800 */
[----:B------:R2:W-:Y:S04]  /*51710*/  STG.E.128 desc[UR8][R34.64], R116 ;  /* 0x0000007422007986 */ /* 0x0005e8000c101d08 */
[----:B------:R-:W4:Y:S04]  /*51720*/  LDL R180, [R1+0x130] ;  /* 0x0001300001b47983 */ /* 0x000f280000100800 */
[----:B------:R-:W4:Y:S04]  /*51730*/  LDL R175, [R1+0x40] ;  /* 0x0000400001af7983 */ /* 0x000f280000100800 */
[----:B------:R-:W4:Y:S01]  /*51740*/  LDL R165, [R1+0x13c] ;  /* 0x00013c0001a57983 */ /* 0x000f220000100800 */
[----:B--2---:R-:W-:Y:S01]  /*51750*/  FFMA.FTZ R34, R127, R174, R70 ;  /* 0x000000ae7f227223 */ /* 0x004fe20000010046 */
[----:B------:R-:W-:-:S02]  /*51760*/  FFMA.FTZ R35, R39, R173, R71 ;  /* 0x000000ad27237223 */ /* 0x000fc40000010047 */
[----:B------:R-:W2:Y:S03]  /*51770*/  LDL R174, [R1+0x134] ;  /* 0x0001340001ae7983 */ /* 0x000ea60000100800 */
[----:B------:R-:W-:Y:S01]  /*51780*/  F2FP.BF16.F32.PACK_AB R39, R35, R34 ;  /* 0x000000222327723e */ /* 0x000fe200000010ff */
[----:B------:R-:W-:Y:S01]  /*51790*/  FFMA.FTZ R34, R41, R172, R64 ;  /* 0x000000ac29227223 */ /* 0x000fe20000010040 */
[----:B------:R-:W-:Y:S01]  /*517a0*/  FFMA.FTZ R35, R42, R167, R66 ;  /* 0x000000a72a237223 */ /* 0x000fe20000010042 */
[----:B------:R-:W-:Y:S01]  /*517b0*/  FFMA.FTZ R41, R38, R128, R67 ;  /* 0x0000008026297223 */ /* 0x000fe20000010043 */
[----:B------:R-:W-:Y:S01]  /*517c0*/  F2FP.BF16.F32.PACK_AB R38, R37, R36 ;  /* 0x000000242526723e */ /* 0x000fe200000010ff */
[----:B------:R-:W2:Y:S01]  /*517d0*/  LDL R173, [R1+0x44] ;  /* 0x0000440001ad7983 */ /* 0x000ea20000100800 */
[----:B------:R-:W-:Y:S02]  /*517e0*/  F2FP.BF16.F32.PACK_AB R36, R40, R34 ;  /* 0x000000222824723e */ /* 0x000fe400000010ff */
[----:B------:R-:W-:Y:S01]  /*517f0*/  F2FP.BF16.F32.PACK_AB R37, R41, R35 ;  /* 0x000000232925723e */ /* 0x000fe200000010ff */
[----:B------:R-:W-:Y:S01]  /*51800*/  IMAD.WIDE.U32 R34, R16, 0x10, R130 ;  /* 0x0000001010227825 */ /* 0x000fe200078e0082 */
[----:B------:R-:W5:Y:S04]  /*51810*/  LDL R41, [R1+0x128] ;  /* 0x0001280001297983 */ /* 0x000f680000100800 */
[----:B------:R0:W-:Y:S04]  /*51820*/  STG.E.128 desc[UR8][R34.64], R36 ;  /* 0x0000002422007986 */ /* 0x0001e8000c101d08 */
[----:B------:R-:W4:Y:S04]  /*51830*/  LDL R40, [R1+0x54] ;  /* 0x0000540001287983 */ /* 0x000f280000100800 */
[----:B------:R-:W2:Y:S04]  /*51840*/  LDL R172, [R1+0x138] ;  /* 0x0001380001ac7983 */ /* 0x000ea80000100800 */
[----:B------:R-:W2:Y:S04]  /*51850*/  LDL R167, [R1+0x48] ;  /* 0x0000480001a77983 */ /* 0x000ea80000100800 */
[----:B------:R-:W2:Y:S04]  /*51860*/  LDL R116, [R1+0x3c] ;  /* 0x00003c0001747983 */ /* 0x000ea80000100800 */
[----:B0-----:R-:W4:Y:S04]  /*51870*/  LDL R37, [R1+0x120] ;  /* 0x0001200001257983 */ /* 0x001f280000100800 */
[----:B------:R-:W4:Y:S04]  /*51880*/  LDL R38, [R1+0x50] ;  /* 0x0000500001267983 */ /* 0x000f280000100800 */
[----:B------:R-:W2:Y:S01]  /*51890*/  LDL R39, [R1+0x124] ;  /* 0x0001240001277983 */ /* 0x000ea20000100800 */
[----:B------:R-:W-:Y:S01]  /*518a0*/  FADD.FTZ R16, -R137, R27 ;  /* 0x0000001b89107221 */ /* 0x000fe20000010100 */
[----:B------:R-:W-:-:S02]  /*518b0*/  FMUL.FTZ R35, R136, R17 ;  /* 0x0000001188237220 */ /* 0x000fc40000410000 */
[----:B------:R-:W2:Y:S01]  /*518c0*/  LDL R128, [R1+0x2c] ;  /* 0x00002c0001807983 */ /* 0x000ea20000100800 */
[C---:B------:R-:W-:Y:S01]  /*518d0*/  FMUL.FTZ R34, R136.reuse, R18 ;  /* 0x0000001288227220 */ /* 0x040fe20000410000 */
[C---:B------:R-:W-:Y:S01]  /*518e0*/  FMUL.FTZ R36, R136.reuse, R19 ;  /* 0x0000001388247220 */ /* 0x040fe20000410000 */
[----:B------:R-:W-:Y:S01]  /*518f0*/  FMUL.FTZ R27, R136, R16 ;  /* 0x00000010881b7220 */ /* 0x000fe20000410000 */
[----:B------:R-:W2:Y:S04]  /*51900*/  LDL R119, [R1+0x38] ;  /* 0x0000380001777983 */ /* 0x000ea80000100800 */
[----:B------:R-:W2:Y:S04]  /*51910*/  LDL R118, [R1+0x20] ;  /* 0x0000200001767983 */ /* 0x000ea80000100800 */
[----:B------:R-:W2:Y:S04]  /*51920*/  LDL R117, [R1+0x24] ;  /* 0x0000240001757983 */ /* 0x000ea80000100800 */
[----:B------:R-:W2:Y:S04]  /*51930*/  LDL R127, [R1+0x30] ;  /* 0x00003000017f7983 */ /* 0x000ea80000100800 */
[----:B------:R-:W2:Y:S01]  /*51940*/  LDL R42, [R1+0x34] ;  /* 0x00003400012a7983 */ /* 0x000ea20000100800 */
[----:B---3--:R-:W-:-:S03]  /*51950*/  FFMA.FTZ R18, R27, R181, R182 ;  /* 0x000000b51b127223 */ /* 0x008fc600000100b6 */
[----:B------:R-:W3:Y:S04]  /*51960*/  LDL R182, [R1+0x18] ;  /* 0x0000180001b67983 */ /* 0x000ee80000100800 */
[----:B------:R-:W3:Y:S01]  /*51970*/  LDL R181, [R1+0x14c] ;  /* 0x00014c0001b57983 */ /* 0x000ee20000100800 */
[----:B-----5:R-:W-:-:S03]  /*51980*/  FFMA.FTZ R17, R36, R252, R41 ;  /* 0x000000fc24117223 */ /* 0x020fc60000010029 */
[----:B------:R-:W3:Y:S02]  /*51990*/  LDL R252, [R1+0x148] ;  /* 0x0001480001fc7983 */ /* 0x000ee40000100800 */
[----:B------:R-:W-:Y:S01]  /*519a0*/  F2FP.BF16.F32.PACK_AB R17, R18, R17 ;  /* 0x000000111211723e */ /* 0x000fe200000010ff */
[C---:B------:R-:W-:Y:S01]  /*519b0*/  FADD.FTZ R18, -R137.reuse, R20 ;  /* 0x0000001489127221 */ /* 0x040fe20000010100 */
[----:B------:R-:W-:-:S03]  /*519c0*/  FADD.FTZ R20, -R137, R22 ;  /* 0x0000001689147221 */ /* 0x000fc60000010100 */
[----:B------:R-:W-:Y:S01]  /*519d0*/  FMUL.FTZ R22, R136, R18 ;  /* 0x0000001288167220 */ /* 0x000fe20000410000 */
[----:B----4-:R-:W-:Y:S01]  /*519e0*/  FFMA.FTZ R16, R35, R38, R37 ;  /* 0x0000002623107223 */ /* 0x010fe20000010025 */
[----:B--2---:R-:W-:-:S05]  /*519f0*/  FFMA.FTZ R19, R34, R40, R39 ;  /* 0x0000002822137223 */ /* 0x004fca0000010027 */
[----:B------:R-:W-:Y:S01]  /*51a00*/  F2FP.BF16.F32.PACK_AB R16, R19, R16 ;  /* 0x000000101310723e */ /* 0x000fe200000010ff */
[C---:B------:R-:W-:Y:S01]  /*51a10*/  FADD.FTZ R19, -R137.reuse, R21 ;  /* 0x0000001589137221 */ /* 0x040fe20000010100 */
[----:B------:R-:W-:Y:S01]  /*51a20*/  FADD.FTZ R21, -R137, R28 ;  /* 0x0000001c89157221 */ /* 0x000fe20000010100 */
[C---:B------:R-:W-:Y:S02]  /*51a30*/  FMUL.FTZ R38, R136.reuse, R20 ;  /* 0x0000001488267220 */ /* 0x040fe40000410000 */
[C---:B------:R-:W-:Y:S01]  /*51a40*/  FMUL.FTZ R28, R136.reuse, R19 ;  /* 0x00000013881c7220 */ /* 0x040fe20000410000 */
[----:B------:R-:W-:Y:S01]  /*51a50*/  FMUL.FTZ R37, R136, R21 ;  /* 0x0000001588257220 */ /* 0x000fe20000410000 */
[----:B------:R-:W-:Y:S01]  /*51a60*/  FFMA.FTZ R18, R22, R175, R180 ;  /* 0x000000af16127223 */ /* 0x000fe200000100b4 */
[----:B------:R-:W-:Y:S01]  /*51a70*/  FFMA.FTZ R19, R38, R167, R172 ;  /* 0x000000a726137223 */ /* 0x000fe200000100ac */
[----:B------:R-:W-:Y:S01]  /*51a80*/  FFMA.FTZ R21, R28, R173, R174 ;  /* 0x000000ad1c157223 */ /* 0x000fe200000100ae */
[----:B------:R-:W-:Y:S01]  /*51a90*/  FFMA.FTZ R20, R37, R134, R165 ;  /* 0x0000008625147223 */ /* 0x000fe200000100a5 */
[----:B------:R-:W2:Y:S03]  /*51aa0*/  LDL R180, [R1+0x150] ;  /* 0x0001500001b47983 */ /* 0x000ea60000100800 */
[----:B------:R-:W-:Y:S01]  /*51ab0*/  F2FP.BF16.F32.PACK_AB R18, R21, R18 ;  /* 0x000000121512723e */ /* 0x000fe200000010ff */
[----:B------:R-:W2:Y:S01]  /*51ac0*/  LDL R175, [R1] ;  /* 0x0000000001af7983 */ /* 0x000ea20000100800 */
[----:B------:R-:W-:Y:S01]  /*51ad0*/  F2FP.BF16.F32.PACK_AB R19, R20, R19 ;  /* 0x000000131413723e */ /* 0x000fe200000010ff */
[----:B------:R-:W-:-:S02]  /*51ae0*/  IMAD.WIDE.U32 R20, R15, 0x10, R132 ;  /* 0x000000100f147825 */ /* 0x000fc400078e0084 */
[----:B------:R-:W4:Y:S04]  /*51af0*/  LDL R174, [R1+0x154] ;  /* 0x0001540001ae7983 */ /* 0x000f280000100800 */
[----:B------:R0:W-:Y:S04]  /*51b00*/  STG.E.128 desc[UR8][R20.64], R16 ;  /* 0x0000001014007986 */ /* 0x0001e8000c101d08 */
[----:B------:R-:W5:Y:S04]  /*51b10*/  LDL R134, [R1+0x1c] ;  /* 0x00001c0001867983 */ /* 0x000f680000100800 */
[----:B------:R-:W4:Y:S04]  /*51b20*/  LDL R173, [R1+0x158] ;  /* 0x0001580001ad7983 */ /* 0x000f280000100800 */
[----:B------:R-:W4:Y:S04]  /*51b30*/  LDL R172, [R1+0x8] ;  /* 0x0000080001ac7983 */ /* 0x000f280000100800 */
[----:B------:R-:W4:Y:S01]  /*51b40*/  LDL R167, [R1+0x15c] ;  /* 0x00015c0001a77983 */ /* 0x000f220000100800 */
[----:B0-----:R-:W-:-:S03]  /*51b50*/  FFMA.FTZ R21, R27, R116, R75 ;  /* 0x000000741b157223 */ /* 0x001fc6000001004b */
[----:B------:R-:W4:Y:S04]  /*51b60*/  LDL R27, [R1+0x4] ;  /* 0x00000400011b7983 */ /* 0x000f280000100800 */
[----:B------:R-:W4:Y:S01]  /*51b70*/  LDL R165, [R1+0xc] ;  /* 0x00000c0001a57983 */ /* 0x000f220000100800 */
        /* <DEDUP_REMOVED lines=8> */
[----:B------:R-:W-:-:S02]  /*51c00*/  F2FP.BF16.F32.PACK_AB R17, R21, R17 ;  /* 0x000000111511723e */ /* 0x000fc400000010ff */
[----:B------:R-:W-:Y:S01]  /*51c10*/  F2FP.BF16.F32.PACK_AB R18, R20, R18 ;  /* 0x000000121412723e */ /* 0x000fe200000010ff */
[----:B------:R-:W-:Y:S01]  /*51c20*/  IMAD.WIDE.U32 R20, R15, 0x10, R130 ;  /* 0x000000100f147825 */ /* 0x000fe200078e0082 */
[----:B------:R-:W-:-:S03]  /*51c30*/  F2FP.BF16.F32.PACK_AB R16, R22, R16 ;  /* 0x000000101610723e */ /* 0x000fc600000010ff */
[C---:B------:R-:W-:Y:S01]  /*51c40*/  FADD.FTZ R35, -R137.reuse, R126 ;  /* 0x0000007e89237221 */ /* 0x040fe20000010100 */
[C---:B------:R-:W-:Y:S01]  /*51c50*/  FADD.FTZ R129, -R137.reuse, R139 ;  /* 0x0000008b89817221 */ /* 0x040fe20000010100 */
[----:B------:R0:W-:Y:S01]  /*51c60*/  STG.E.128 desc[UR8][R20.64], R16 ;  /* 0x0000001014007986 */ /* 0x0001e2000c101d08 */
[C---:B------:R-:W-:Y:S01]  /*51c70*/  FADD.FTZ R128, -R137.reuse, R140 ;  /* 0x0000008c89807221 */ /* 0x040fe20000010100 */
[C---:B------:R-:W-:Y:S02]  /*51c80*/  FADD.FTZ R126, -R137.reuse, R141 ;  /* 0x0000008d897e7221 */ /* 0x040fe40000010100 */
[----:B------:R-:W4:Y:S04]  /*51c90*/  LDL R139, [R1+0x14] ;  /* 0x00001400018b7983 */ /* 0x000f280000100800 */
[----:B------:R-:W4:Y:S04]  /*51ca0*/  LDL R140, [R1+0x144] ;  /* 0x00014400018c7983 */ /* 0x000f280000100800 */
[----:B------:R-:W4:Y:S01]  /*51cb0*/  LDL R141, [R1+0x10] ;  /* 0x00001000018d7983 */ /* 0x000f220000100800 */
[C---:B0-----:R-:W-:Y:S01]  /*51cc0*/  FADD.FTZ R21, -R137.reuse, R31 ;  /* 0x0000001f89157221 */ /* 0x041fe20000010100 */
[C---:B------:R-:W-:Y:S01]  /*51cd0*/  FADD.FTZ R31, -R137.reuse, R123 ;  /* 0x0000007b891f7221 */ /* 0x040fe20000010100 */
[----:B------:R-:W-:-:S02]  /*51ce0*/  FADD.FTZ R123, -R137, R142 ;  /* 0x0000008e897b7221 */ /* 0x000fc40000010100 */
[----:B------:R-:W4:Y:S01]  /*51cf0*/  LDL R142, [R1+0x140] ;  /* 0x00014000018e7983 */ /* 0x000f220000100800 */
[C---:B------:R-:W-:Y:S01]  /*51d00*/  FADD.FTZ R18, -R137.reuse, R30 ;  /* 0x0000001e89127221 */ /* 0x040fe20000010100 */
[C---:B------:R-:W-:Y:S01]  /*51d10*/  FADD.FTZ R16, -R137.reuse, R26 ;  /* 0x0000001a89107221 */ /* 0x040fe20000010100 */
[C---:B------:R-:W-:Y:S02]  /*51d20*/  FADD.FTZ R17, -R137.reuse, R29 ;  /* 0x0000001d89117221 */ /* 0x040fe40000010100 */
[C---:B------:R-:W-:Y:S01]  /*51d30*/  FMUL.FTZ R26, R136.reuse, R18 ;  /* 0x00000012881a7220 */ /* 0x040fe20000410000 */
[C---:B------:R-:W-:Y:S01]  /*51d40*/  FMUL.FTZ R21, R136.reuse, R21 ;  /* 0x0000001588157220 */ /* 0x040fe20000410000 */
[C---:B------:R-:W-:Y:S01]  /*51d50*/  FADD.FTZ R15, -R137.reuse, R24 ;  /* 0x00000018890f7221 */ /* 0x040fe20000010100 */
[C---:B------:R-:W-:Y:S01]  /*51d60*/  FADD.FTZ R22, -R137.reuse, R25 ;  /* 0x0000001989167221 */ /* 0x040fe20000010100 */
[C---:B------:R-:W-:Y:S01]  /*51d70*/  FMUL.FTZ R24, R136.reuse, R16 ;  /* 0x0000001088187220 */ /* 0x040fe20000410000 */
[C---:B------:R-:W-:Y:S01]  /*51d80*/  FMUL.FTZ R25, R136.reuse, R17 ;  /* 0x0000001188197220 */ /* 0x040fe20000410000 */
[C---:B------:R-:W-:Y:S01]  /*51d90*/  FADD.FTZ R19, -R137.reuse, R32 ;  /* 0x0000002089137221 */ /* 0x040fe20000010100 */
[C---:B------:R-:W-:Y:S01]  /*51da0*/  FADD.FTZ R20, -R137.reuse, R33 ;  /* 0x0000002189147221 */ /* 0x040fe20000010100 */
[C---:B------:R-:W-:Y:S01]  /*51db0*/  FADD.FTZ R116, -R137.reuse, R149 ;  /* 0x0000009589747221 */ /* 0x040fe20000010100 */
[C---:B------:R-:W-:Y:S01]  /*51dc0*/  FADD.FTZ R37, -R137.reuse, R160 ;  /* 0x000000a089257221 */ /* 0x040fe20000010100 */
[C---:B------:R-:W-:Y:S01]  /*51dd0*/  FADD.FTZ R40, -R137.reuse, R161 ;  /* 0x000000a189287221 */ /* 0x040fe20000010100 */
[----:B------:R-:W-:Y:S01]  /*51de0*/  FADD.FTZ R149, -R137, R135 ;  /* 0x0000008789957221 */ /* 0x000fe20000010100 */
[----:B------:R-:W4:Y:S01]  /*51df0*/  LDL R161, [R1+0x190] ;  /* 0x0001900001a17983 */ /* 0x000f220000100800 */
[----:B------:R-:W-:-:S03]  /*51e00*/  FMUL.FTZ R135, R136, R20 ;  /* 0x0000001488877220 */ /* 0x000fc60000410000 */
[----:B------:R-:W4:Y:S01]  /*51e10*/  LDL R160, [R1+0x194] ;  /* 0x0001940001a07983 */ /* 0x000f220000100800 */
[C---:B------:R-:W-:Y:S01]  /*51e20*/  FADD.FTZ R29, -R137.reuse, R120 ;  /* 0x00000078891d7221 */ /* 0x040fe20000010100 */
[C---:B------:R-:W-:Y:S02]  /*51e30*/  FADD.FTZ R120, -R137.reuse, R158 ;  /* 0x0000009e89787221 */ /* 0x040fe40000010100 */
[----:B------:R-:W4:Y:S01]  /*51e40*/  LDL R158, [R1+0x19c] ;  /* 0x00019c00019e7983 */ /* 0x000f220000100800 */
[C---:B------:R-:W-:Y:S01]  /*51e50*/  FADD.FTZ R36, -R137.reuse, R159 ;  /* 0x0000009f89247221 */ /* 0x040fe20000010100 */
[C---:B------:R-:W-:Y:S02]  /*51e60*/  FADD.FTZ R34, -R137.reuse, R125 ;  /* 0x0000007d89227221 */ /* 0x040fe40000010100 */
[----:B------:R-:W4:Y:S01]  /*51e70*/  LDL R159, [R1+0x198] ;  /* 0x00019800019f7983 */ /* 0x000f220000100800 */
[C---:B------:R-:W-:Y:S01]  /*51e80*/  FADD.FTZ R125, -R137.reuse, R148 ;  /* 0x00000094897d7221 */ /* 0x040fe20000010100 */
[C---:B------:R-:W-:Y:S01]  /*51e90*/  FADD.FTZ R38, -R137.reuse, R162 ;  /* 0x000000a289267221 */ /* 0x040fe20000010100 */
[C---:B------:R-:W-:Y:S01]  /*51ea0*/  FADD.FTZ R41, -R137.reuse, R163 ;  /* 0x000000a389297221 */ /* 0x040fe20000010100 */
[----:B------:R-:W-:Y:S01]  /*51eb0*/  FADD.FTZ R148, -R137, R166 ;  /* 0x000000a689947221 */ /* 0x000fe20000010100 */
[----:B------:R-:W4:Y:S04]  /*51ec0*/  LDL R163, [R1+0x188] ;  /* 0x0001880001a37983 */ /* 0x000f280000100800 */
[----:B------:R-:W4:Y:S04]  /*51ed0*/  LDL R166, [R1+0x180] ;  /* 0x0001800001a67983 */ /* 0x000f280000100800 */
[----:B------:R-:W4:Y:S01]  /*51ee0*/  LDL R162, [R1+0x18c] ;  /* 0x00018c0001a27983 */ /* 0x000f220000100800 */
[----:B---3--:R-:W-:-:S03]  /*51ef0*/  FFMA.FTZ R17, R24, R182, R252 ;  /* 0x000000b618117223 */ /* 0x008fc600000100fc */
[----:B------:R-:W3:Y:S01]  /*51f00*/  LDL R182, [R1+0x160] ;  /* 0x0001600001b67983 */ /* 0x000ee20000100800 */
[----:B--2---:R-:W-:-:S03]  /*51f10*/  FFMA.FTZ R18, R26, R175, R180 ;  /* 0x000000af1a127223 */ /* 0x004fc600000100b4 */
[----:B------:R-:W2:Y:S04]  /*51f20*/  LDL R180, [R1+0x168] ;  /* 0x0001680001b47983 */ /* 0x000ea80000100800 */
[----:B------:R-:W2:Y:S01]  /*51f30*/  LDL R175, [R1+0x16c] ;  /* 0x00016c0001af7983 */ /* 0x000ea20000100800 */
[----:B-----5:R-:W-:-:S03]  /*51f40*/  FFMA.FTZ R134, R25, R134, R181 ;  /* 0x0000008619867223 */ /* 0x020fc600000100b5 */
[----:B------:R-:W5:Y:S02]  /*51f50*/  LDL R181, [R1+0x164] ;  /* 0x0001640001b57983 */ /* 0x000f640000100800 */
[----:B------:R-:W-:Y:S01]  /*51f60*/  F2FP.BF16.F32.PACK_AB R17, R134, R17 ;  /* 0x000000118611723e */ /* 0x000fe200000010ff */
[----:B----4-:R-:W-:Y:S02]  /*51f70*/  FFMA.FTZ R27, R21, R27, R174 ;  /* 0x0000001b151b7223 */ /* 0x010fe400000100ae */
[----:B------:R-:W4:Y:S03]  /*51f80*/  LDL R174, [R1+0x170] ;  /* 0x0001700001ae7983 */ /* 0x000f260000100800 */
[----:B------:R-:W-:Y:S01]  /*51f90*/  F2FP.BF16.F32.PACK_AB R18, R27, R18 ;  /* 0x000000121b12723e */ /* 0x000fe200000010ff */
[----:B------:R-:W-:Y:S01]  /*51fa0*/  FMUL.FTZ R27, R136, R19 ;  /* 0x00000013881b7220 */ /* 0x000fe20000410000 */
[----:B------:R-:W-:-:S02]  /*51fb0*/  FFMA.FTZ R134, R135, R165, R167 ;  /* 0x000000a587867223 */ /* 0x000fc400000100a7 */
[----:B------:R-:W4:Y:S01]  /*51fc0*/  LDL R167, [R1+0x17c] ;  /* 0x00017c0001a77983 */ /* 0x000f220000100800 */
[----:B------:R-:W-:-:S03]  /*51fd0*/  FFMA.FTZ R19, R27, R172, R173 ;  /* 0x000000ac1b137223 */ /* 0x000fc600000100ad */
[----:B------:R-:W4:Y:S04]  /*51fe0*/  LDL R173, [R1+0x178] ;  /* 0x0001780001ad7983 */ /* 0x000f280000100800 */
[----:B------:R-:W4:Y:S04]  /*51ff0*/  LDL R172, [R1+0x174] ;  /* 0x0001740001ac7983 */ /* 0x000f280000100800 */
[----:B------:R-:W4:Y:S01]  /*52000*/  LDL R165, [R1+0x184] ;  /* 0x0001840001a57983 */ /* 0x000f220000100800 */
        /* <DEDUP_REMOVED lines=8> */
[C---:B------:R-:W-:Y:S01]  /*52090*/  FFMA.FTZ R139, R22.reuse, R139, R140 ;  /* 0x0000008b168b7223 */ /* 0x040fe2000001008c */
[----:B------:R-:W-:Y:S01]  /*520a0*/  FFMA.FTZ R22, R22, R249, R81 ;  /* 0x000000f916167223 */ /* 0x000fe20000010051 */
[----:B------:R-:W-:Y:S01]  /*520b0*/  FADD.FTZ R30, -R137, R121 ;  /* 0x00000079891e7221 */ /* 0x000fe20000010100 */
[----:B------:R-:W-:-:S02]  /*520c0*/  F2FP.BF16.F32.PACK_AB R27, R24, R27 ;  /* 0x0000001b181b723e */ /* 0x000fc400000010ff */
[----:B------:R-:W-:Y:S02]  /*520d0*/  F2FP.BF16.F32.PACK_AB R26, R21, R26 ;  /* 0x0000001a151a723e */ /* 0x000fe400000010ff */
[----:B------:R-:W-:Y:S01]  /*520e0*/  F2FP.BF16.F32.PACK_AB R25, R25, R20 ;  /* 0x000000141919723e */ /* 0x000fe200000010ff */
[----:B------:R-:W-:-:S04]  /*520f0*/  IMAD.WIDE.U32 R20, R23, 0x10, R132 ;  /* 0x0000001017147825 */ /* 0x000fc800078e0084 */
[C---:B------:R-:W-:Y:S01]  /*52100*/  FFMA.FTZ R16, R15.reuse, R141, R142 ;  /* 0x0000008d0f107223 */ /* 0x040fe2000001008e */
[----:B------:R-:W-:Y:S01]  /*52110*/  FFMA.FTZ R15, R15, R248, R80 ;  /* 0x000000f80f0f7223 */ /* 0x000fe20000010050 */
[----:B------:R-:W-:Y:S01]  /*52120*/  F2FP.BF16.F32.PACK_AB R19, R134, R19 ;  /* 0x000000138613723e */ /* 0x000fe200000010ff */
[----:B------:R-:W-:Y:S02]  /*52130*/  FADD.FTZ R39, -R137, R150 ;  /* 0x0000009689277221 */ /* 0x000fe40000010100 */
[----:B------:R-:W-:Y:S02]  /*52140*/  F2FP.BF16.F32.PACK_AB R16, R139, R16 ;  /* 0x000000108b10723e */ /* 0x000fe400000010ff */
[----:B------:R-:W-:Y:S01]  /*52150*/  F2FP.BF16.F32.PACK_AB R24, R22, R15 ;  /* 0x0000000f1618723e */ /* 0x000fe200000010ff */
[----:B------:R-:W-:-:S04]  /*52160*/  IMAD.WIDE.U32 R22, R23, 0x10, R130 ;  /* 0x0000001017167825 */ /* 0x000fc800078e0082 */
[C---:B------:R-:W-:Y:S01]  /*52170*/  FADD.FTZ R42, -R137.reuse, R151 ;  /* 0x00000097892a7221 */ /* 0x040fe20000010100 */
[C---:B------:R-:W-:Y:S01]  /*52180*/  FMUL.FTZ R150, R136.reuse, R30 ;  /* 0x0000001e88967220 */ /* 0x040fe20000410000 */
[C---:B------:R-:W-:Y:S01]  /*52190*/  FMUL.FTZ R151, R136.reuse, R31 ;  /* 0x0000001f88977220 */ /* 0x040fe20000410000 */
[C---:B------:R-:W-:Y:S01]  /*521a0*/  FADD.FTZ R121, -R137.reuse, R154 ;  /* 0x0000009a89797221 */ /* 0x040fe20000010100 */
[C---:B------:R-:W-:Y:S01]  /*521b0*/  FADD.FTZ R118, -R137.reuse, R143 ;  /* 0x0000008f89767221 */ /* 0x040fe20000010100 */
[C---:B------:R-:W-:Y:S01]  /*521c0*/  FADD.FTZ R127, -R137.reuse, R144 ;  /* 0x00000090897f7221 */ /* 0x040fe20000010100 */
[C---:B------:R-:W-:Y:S01]  /*521d0*/  FMUL.FTZ R154, R136.reuse, R34 ;  /* 0x00000022889a7220 */ /* 0x040fe20000410000 */
[----:B------:R0:W-:Y:S01]  /*521e0*/  STG.E.128 desc[UR8][R20.64], R16 ;  /* 0x0000001014007986 */ /* 0x0001e2000c101d08 */
[C---:B------:R-:W-:Y:S01]  /*521f0*/  FMUL.FTZ R34, R136.reuse, R39 ;  /* 0x0000002788227220 */ /* 0x040fe20000410000 */
[C---:B------:R-:W-:Y:S02]  /*52200*/  FMUL.FTZ R31, R136.reuse, R38 ;  /* 0x00000026881f7220 */ /* 0x040fe40000410000 */
[----:B------:R1:W-:Y:S01]  /*52210*/  STG.E.128 desc[UR8][R22.64], R24 ;  /* 0x0000001816007986 */ /* 0x0003e2000c101d08 */
[C---:B------:R-:W-:Y:S01]  /*52220*/  FADD.FTZ R32, -R137.reuse, R122 ;  /* 0x0000007a89207221 */ /* 0x040fe20000010100 */
[C---:B------:R-:W-:Y:S01]  /*52230*/  FADD.FTZ R33, -R137.reuse, R124 ;  /* 0x0000007c89217221 */ /* 0x040fe20000010100 */
[C---:B------:R-:W-:Y:S01]  /*52240*/  FMUL.FTZ R141, R136.reuse, R118 ;  /* 0x00000076888d7220 */ /* 0x040fe20000410000 */
[----:B------:R-:W-:Y:S01]  /*52250*/  FMUL.FTZ R142, R136, R127 ;  /* 0x0000007f888e7220 */ /* 0x000fe20000410000 */
[C---:B------:R-:W-:Y:S01]  /*52260*/  FADD.FTZ R124, -R137.reuse, R146 ;  /* 0x00000092897c7221 */ /* 0x040fe20000010100 */
[C---:B------:R-:W-:Y:S01]  /*52270*/  FADD.FTZ R28, -R137.reuse, R47 ;  /* 0x0000002f891c7221 */ /* 0x040fe20000010100 */
[C---:B------:R-:W-:Y:S01]  /*52280*/  FADD.FTZ R47, -R137.reuse, R152 ;  /* 0x00000098892f7221 */ /* 0x040fe20000010100 */
[----:B------:R-:W-:Y:S01]  /*52290*/  FADD.FTZ R119, -R137, R155 ;  /* 0x0000009b89777221 */ /* 0x000fe20000010100 */
[----:B0-----:R-:W-:Y:S01]  /*522a0*/  FFMA.FTZ R21, R150, R234, R90 ;  /* 0x000000ea96157223 */ /* 0x001fe2000001005a */
[----:B-1----:R-:W-:Y:S01]  /*522b0*/  FFMA.FTZ R26, R151, R235, R91 ;  /* 0x000000eb971a7223 */ /* 0x002fe2000001005b */
[C---:B------:R-:W-:Y:S01]  /*522c0*/  FMUL.FTZ R152, R136.reuse, R32 ;  /* 0x0000002088987220 */ /* 0x040fe20000410000 */
[C---:B------:R-:W-:Y:S01]  /*522d0*/  FMUL.FTZ R155, R136.reuse, R35 ;  /* 0x00000023889b7220 */ /* 0x040fe20000410000 */
[----:B------:R-:W-:-:S02]  /*522e0*/  FMUL.FTZ R144, R136, R124 ;  /* 0x0000007c88907220 */ /* 0x000fc40000410000 */
[----:B------:R-:W-:Y:S01]  /*522f0*/  F2FP.BF16.F32.PACK_AB R21, R26, R21 ;  /* 0x000000151a15723e */ /* 0x000fe200000010ff */
[----:B------:R-:W-:Y:S02]  /*52300*/  FFMA.FTZ R26, R141, R220, R161 ;  /* 0x000000dc8d1a7223 */ /* 0x000fe400000100a1 */
[----:B------:R-:W4:Y:S01]  /*52310*/  LDL R161, [R1+0x1a0] ;  /* 0x0001a00001a17983 */ /* 0x000f220000100800 */
[----:B------:R-:W-:Y:S01]  /*52320*/  FADD.FTZ R117, -R137, R153 ;  /* 0x0000009989757221 */ /* 0x000fe20000010100 */
[----:B------:R-:W-:Y:S01]  /*52330*/  FFMA.FTZ R22, R152, R228, R92 ;  /* 0x000000e498167223 */ /* 0x000fe2000001005c */
[----:B------:R-:W-:Y:S01]  /*52340*/  FMUL.FTZ R153, R136, R33 ;  /* 0x0000002188997220 */ /* 0x000fe20000410000 */
[----:B------:R-:W-:Y:S01]  /*52350*/  FFMA.FTZ R23, R154, R230, R94 ;  /* 0x000000e69a177223 */ /* 0x000fe2000001005e */
[----:B------:R-:W-:Y:S01]  /*52360*/  FFMA.FTZ R24, R155, R231, R95 ;  /* 0x000000e79b187223 */ /* 0x000fe2000001005f */
[----:B------:R-:W-:Y:S01]  /*52370*/  FADD.FTZ R122, -R137, R145 ;  /* 0x00000091897a7221 */ /* 0x000fe20000010100 */
[C---:B------:R-:W-:Y:S01]  /*52380*/  FMUL.FTZ R145, R136.reuse, R28 ;  /* 0x0000001c88917220 */ /* 0x040fe20000410000 */
[C---:B------:R-:W-:Y:S01]  /*52390*/  FMUL.FTZ R146, R136.reuse, R29 ;  /* 0x0000001d88927220 */ /* 0x040fe20000410000 */
[C---:B------:R-:W-:Y:S01]  /*523a0*/  FMUL.FTZ R30, R136.reuse, R40 ;  /* 0x00000028881e7220 */ /* 0x040fe20000410000 */
[C---:B------:R-:W-:Y:S01]  /*523b0*/  FMUL.FTZ R143, R136.reuse, R122 ;  /* 0x0000007a888f7220 */ /* 0x040fe20000410000 */
[C---:B------:R-:W-:Y:S01]  /*523c0*/  FMUL.FTZ R35, R136.reuse, R41 ;  /* 0x0000002988237220 */ /* 0x040fe20000410000 */
[----:B------:R-:W-:Y:S01]  /*523d0*/  FFMA.FTZ R25, R153, R229, R93 ;  /* 0x000000e599197223 */ /* 0x000fe2000001005d */
[C---:B------:R-:W-:Y:S01]  /*523e0*/  FMUL.FTZ R135, R136.reuse, R129 ;  /* 0x0000008188877220 */ /* 0x040fe20000410000 */
[C---:B------:R-:W-:Y:S01]  /*523f0*/  FMUL.FTZ R137, R136.reuse, R128 ;  /* 0x0000008088897220 */ /* 0x040fe20000410000 */
[C---:B------:R-:W-:Y:S01]  /*52400*/  FMUL.FTZ R139, R136.reuse, R126 ;  /* 0x0000007e888b7220 */ /* 0x040fe20000410000 */
[C---:B------:R-:W-:Y:S01]  /*52410*/  FMUL.FTZ R140, R136.reuse, R123 ;  /* 0x0000007b888c7220 */ /* 0x040fe20000410000 */
[----:B------:R-:W-:Y:S01]  /*52420*/  FMUL.FTZ R33, R136, R116 ;  /* 0x0000007488217220 */ /* 0x000fe20000410000 */
[----:B------:R-:W-:Y:S01]  /*52430*/  F2FP.BF16.F32.PACK_AB R23, R24, R23 ;  /* 0x000000171817723e */ /* 0x000fe200000010ff */
[----:B------:R-:W-:Y:S01]  /*52440*/  FFMA.FTZ R116, R146, R233, R89 ;  /* 0x000000e992747223 */ /* 0x000fe20000010059 */
[----:B------:R-:W-:Y:S01]  /*52450*/  F2FP.BF16.F32.PACK_AB R22, R25, R22 ;  /* 0x000000161916723e */ /* 0x000fe200000010ff */
[----:B------:R-:W-:Y:S01]  /*52460*/  FFMA.FTZ R24, R135, R224, R166 ;  /* 0x000000e087187223 */ /* 0x000fe200000100a6 */
[----:B------:R-:W-:Y:S01]  /*52470*/  FFMA.FTZ R25, R139, R226, R163 ;  /* 0x000000e28b197223 */ /* 0x000fe200000100a3 */
[C---:B------:R-:W-:Y:S01]  /*52480*/  FMUL.FTZ R28, R136.reuse, R36 ;  /* 0x00000024881c7220 */ /* 0x040fe20000410000 */
[C---:B------:R-:W-:Y:S01]  /*52490*/  FMUL.FTZ R29, R136.reuse, R37 ;  /* 0x00000025881d7220 */ /* 0x040fe20000410000 */
[C---:B------:R-:W-:Y:S01]  /*524a0*/  FMUL.FTZ R36, R136.reuse, R148 ;  /* 0x0000009488247220 */ /* 0x040fe20000410000 */
[----:B------:R-:W-:Y:S01]  /*524b0*/  FMUL.FTZ R37, R136, R149 ;  /* 0x0000009588257220 */ /* 0x000fe20000410000 */
[----:B------:R-:W-:-:S04]  /*524c0*/  IMAD.WIDE.U32 R122, R45, 0x10, R132 ;  /* 0x000000102d7a7825 */ /* 0x000fc800078e0084 */
[----:B------:R-:W-:Y:S01]  /*524d0*/  FMUL.FTZ R32, R136, R125 ;  /* 0x0000007d88207220 */ /* 0x000fe20000410000 */
[----:B------:R-:W4:Y:S01]  /*524e0*/  LDL R149, [R1+0x1c8] ;  /* 0x0001c80001957983 */ /* 0x000f220000100800 */
[----:B------:R-:W-:-:S03]  /*524f0*/  IMAD.WIDE.U32 R128, R45, 0x10, R130 ;  /* 0x000000102d807825 */ /* 0x000fc600078e0082 */
[----:B------:R-:W4:Y:S01]  /*52500*/  LDL R148, [R1+0x1cc] ;  /* 0x0001cc0001947983 */ /* 0x000f220000100800 */
[----:B------:R-:W-:-:S04]  /*52510*/  IMAD.WIDE.U32 R124, R138, 0x10, R132 ;  /* 0x000000108a7c7825 */ /* 0x000fc800078e0084 */
[C---:B------:R-:W-:Y:S01]  /*52520*/  FMUL.FTZ R42, R136.reuse, R42 ;  /* 0x0000002a882a7220 */ /* 0x040fe20000410000 */
[C---:B------:R-:W-:Y:S01]  /*52530*/  FMUL.FTZ R47, R136.reuse, R47 ;  /* 0x0000002f882f7220 */ /* 0x040fe20000410000 */
[C---:B------:R-:W-:Y:S01]  /*52540*/  FMUL.FTZ R126, R136.reuse, R117 ;  /* 0x00000075887e7220 */ /* 0x040fe20000410000 */
[C---:B------:R-:W-:Y:S01]  /*52550*/  FMUL.FTZ R127, R136.reuse, R121 ;  /* 0x00000079887f7220 */ /* 0x040fe20000410000 */
[C---:B------:R-:W-:Y:S01]  /*52560*/  FMUL.FTZ R134, R136.reuse, R119 ;  /* 0x0000007788867220 */ /* 0x040fe20000410000 */
[----:B------:R-:W-:Y:S02]  /*52570*/  FMUL.FTZ R15, R136, R120 ;  /* 0x00000078880f7220 */ /* 0x000fe40000410000 */
[----:B------:R-:W4:Y:S01]  /*52580*/  LDL R136, [R1+0x1d8] ;  /* 0x0001d80001887983 */ /* 0x000f220000100800 */
[----:B---3--:R-:W-:Y:S01]  /*52590*/  FFMA.FTZ R40, R145, R240, R182 ;  /* 0x000000f091287223 */ /* 0x008fe200000100b6 */
[----:B--2---:R-:W-:Y:S02]  /*525a0*/  FFMA.FTZ R38, R150, R242, R180 ;  /* 0x000000f296267223 */ /* 0x004fe400000100b4 */
[----:B------:R-:W2:Y:S01]  /*525b0*/  LDL R150, [R1+0x1c4] ;  /* 0x0001c40001967983 */ /* 0x000ea20000100800 */
[----:B------:R-:W-:-:S03]  /*525c0*/  FFMA.FTZ R39, R151, R243, R175 ;  /* 0x000000f397277223 */ /* 0x000fc600000100af */
[----:B------:R-:W3:Y:S02]  /*525d0*/  LDL R151, [R1+0x1c0] ;  /* 0x0001c00001977983 */ /* 0x000ee40000100800 */
[----:B------:R-:W-:Y:S01]  /*525e0*/  F2FP.BF16.F32.PACK_AB R17, R39, R38 ;  /* 0x000000262711723e */ /* 0x000fe200000010ff */
[----:B------:R-:W-:Y:S02]  /*525f0*/  FFMA.FTZ R39, R142, R221, R160 ;  /* 0x000000dd8e277223 */ /* 0x000fe400000100a0 */
[----:B------:R-:W2:Y:S01]  /*52600*/  LDL R160, [R1+0x1a4] ;  /* 0x0001a40001a07983 */ /* 0x000ea20000100800 */
[----:B------:R-:W-:-:S03]  /*52610*/  FFMA.FTZ R38, R144, R223, R158 ;  /* 0x000000df90267223 */ /* 0x000fc6000001009e */
[----:B------:R-:W3:Y:S01]  /*52620*/  LDL R158, [R1+0x1b8] ;  /* 0x0001b800019e7983 */ /* 0x000ee20000100800 */
[----:B-----5:R-:W-:Y:S01]  /*52630*/  FFMA.FTZ R41, R146, R241, R181 ;  /* 0x000000f192297223 */ /* 0x020fe200000100b5 */
[----:B----4-:R-:W-:Y:S02]  /*52640*/  FFMA.FTZ R18, R152, R236, R174 ;  /* 0x000000ec98127223 */ /* 0x010fe400000100ae */
[----:B------:R-:W4:Y:S04]  /*52650*/  LDL R146, [R1+0x1d0] ;  /* 0x0001d00001927983 */ /* 0x000f280000100800 */
[----:B------:R-:W5:Y:S01]  /*52660*/  LDL R152, [R1+0x1bc] ;  /* 0x0001bc0001987983 */ /* 0x000f620000100800 */
[----:B------:R-:W-:-:S03]  /*52670*/  FFMA.FTZ R20, R155, R239, R167 ;  /* 0x000000ef9b147223 */ /* 0x000fc600000100a7 */
[----:B------:R-:W4:Y:S01]  /*52680*/  LDL R155, [R1+0x1a8] ;  /* 0x0001a800019b7983 */ /* 0x000f220000100800 */
[----:B------:R-:W-:-:S03]  /*52690*/  FFMA.FTZ R19, R154, R238, R173 ;  /* 0x000000ee9a137223 */ /* 0x000fc600000100ad */
[----:B------:R-:W4:Y:S01]  /*526a0*/  LDL R154, [R1+0x1ac] ;  /* 0x0001ac00019a7983 */ /* 0x000f220000100800 */
[----:B------:R-:W-:Y:S01]  /*526b0*/  FFMA.FTZ R27, R153, R237, R172 ;  /* 0x000000ed991b7223 */ /* 0x000fe200000100ac */
[----:B------:R-:W-:Y:S02]  /*526c0*/  F2FP.BF16.F32.PACK_AB R19, R20, R19 ;  /* 0x000000131413723e */ /* 0x000fe400000010ff */
[----:B------:R-:W4:Y:S02]  /*526d0*/  LDL R153, [R1+0x1b4] ;  /* 0x0001b40001997983 */ /* 0x000f240000100800 */
[----:B------:R-:W-:Y:S01]  /*526e0*/  F2FP.BF16.F32.PACK_AB R18, R27, R18 ;  /* 0x000000121b12723e */ /* 0x000fe200000010ff */
[----:B------:R-:W-:Y:S02]  /*526f0*/  FFMA.FTZ R27, R143, R222, R159 ;  /* 0x000000de8f1b7223 */ /* 0x000fe4000001009f */
[----:B------:R-:W4:Y:S01]  /*52700*/  LDL R159, [R1+0x1b0] ;  /* 0x0001b000019f7983 */ /* 0x000f220000100800 */
[----:B------:R-:W-:Y:S01]  /*52710*/  F2FP.BF16.F32.PACK_AB R16, R41, R40 ;  /* 0x000000282910723e */ /* 0x000fe200000010ff */
[----:B------:R-:W-:Y:S01]  /*52720*/  FFMA.FTZ R20, R145, R232, R88 ;  /* 0x000000e891147223 */ /* 0x000fe20000010058 */
[----:B------:R-:W-:Y:S01]  /*52730*/  FFMA.FTZ R41, R137, R225, R165 ;  /* 0x000000e189297223 */ /* 0x000fe200000100a5 */
[----:B------:R-:W-:Y:S01]  /*52740*/  FFMA.FTZ R40, R140, R227, R162 ;  /* 0x000000e38c287223 */ /* 0x000fe200000100a2 */
[----:B------:R-:W4:Y:S01]  /*52750*/  LDL R145, [R1+0x1d4] ;  /* 0x0001d40001917983 */ /* 0x000f220000100800 */
[----:B------:R-:W-:-:S02]  /*52760*/  F2FP.BF16.F32.PACK_AB R26, R39, R26 ;  /* 0x0000001a271a723e */ /* 0x000fc400000010ff */
[----:B------:R-:W-:Y:S02]  /*52770*/  F2FP.BF16.F32.PACK_AB R20, R116, R20 ;  /* 0x000000147414723e */ /* 0x000fe400000010ff */
[----:B------:R-:W-:Y:S02]  /*52780*/  F2FP.BF16.F32.PACK_AB R24, R41, R24 ;  /* 0x000000182918723e */ /* 0x000fe400000010ff */
[----:B------:R-:W-:Y:S02]  /*52790*/  F2FP.BF16.F32.PACK_AB R25, R40, R25 ;  /* 0x000000192819723e */ /* 0x000fe400000010ff */
[----:B------:R-:W-:Y:S01]  /*527a0*/  F2FP.BF16.F32.PACK_AB R27, R38, R27 ;  /* 0x0000001b261b723e */ /* 0x000fe200000010ff */
[----:B------:R-:W-:Y:S04]  /*527b0*/  STG.E.128 desc[UR8][R122.64], R16 ;  /* 0x000000107a007986 */ /* 0x000fe8000c101d08 */
[----:B------:R-:W-:Y:S04]  /*527c0*/  STG.E.128 desc[UR8][R128.64], R20 ;  /* 0x0000001480007986 */ /* 0x000fe8000c101d08 */
[----:B------:R0:W-:Y:S04]  /*527d0*/  STG.E.128 desc[UR8][R124.64], R24 ;  /* 0x000000187c007986 */ /* 0x0001e8000c101d08 */
[----:B0-----:R-:W4:Y:S01]  /*527e0*/  LDL R124, [R1+0x1dc] ;  /* 0x0001dc00017c7983 */ /* 0x001f220000100800 */
        /* <DEDUP_REMOVED lines=8> */
[----:B------:R-:W-:-:S02]  /*52870*/  F2FP.BF16.F32.PACK_AB R16, R20, R16 ;  /* 0x000000101410723e */ /* 0x000fc400000010ff */
[----:B------:R-:W-:Y:S02]  /*52880*/  F2FP.BF16.F32.PACK_AB R19, R23, R19 ;  /* 0x000000131713723e */ /* 0x000fe400000010ff */
[----:B------:R-:W-:Y:S01]  /*52890*/  F2FP.BF16.F32.PACK_AB R18, R24, R18 ;  /* 0x000000121812723e */ /* 0x000fe200000010ff */
[----:B------:R-:W-:Y:S01]  /*528a0*/  FFMA.FTZ R27, R127, R198, R110 ;  /* 0x000000c67f1b7223 */ /* 0x000fe2000001006e */
[----:B------:R-:W-:Y:S01]  /*528b0*/  F2FP.BF16.F32.PACK_AB R17, R25, R17 ;  /* 0x000000111911723e */ /* 0x000fe200000010ff */
[----:B------:R-:W-:Y:S01]  /*528c0*/  FFMA.FTZ R25, R134, R199, R111 ;  /* 0x000000c786197223 */ /* 0x000fe2000001006f */
[----:B------:R-:W-:-:S04]  /*528d0*/  FFMA.FTZ R21, R32, R208, R161 ;  /* 0x000000d020157223 */ /* 0x000fc800000100a1 */
[----:B------:R-:W-:Y:S01]  /*528e0*/  F2FP.BF16.F32.PACK_AB R27, R25, R27 ;  /* 0x0000001b191b723e */ /* 0x000fe200000010ff */
[----:B------:R-:W-:Y:S01]  /*528f0*/  FFMA.FTZ R25, R34, R202, R106 ;  /* 0x000000ca22197223 */ /* 0x000fe2000001006a */
[----:B------:R-:W-:Y:S01]  /*52900*/  FFMA.FTZ R123, R42, R203, R107 ;  /* 0x000000cb2a7b7223 */ /* 0x000fe2000001006b */
[----:B------:R-:W-:Y:S01]  /*52910*/  FFMA.FTZ R26, R47, R196, R108 ;  /* 0x000000c42f1a7223 */ /* 0x000fe2000001006c */
[----:B------:R-:W-:-:S03]  /*52920*/  FFMA.FTZ R45, R126, R197, R109 ;  /* 0x000000c57e2d7223 */ /* 0x000fc6000001006d */
[----:B------:R-:W-:Y:S02]  /*52930*/  F2FP.BF16.F32.PACK_AB R25, R123, R25 ;  /* 0x000000197b19723e */ /* 0x000fe400000010ff */
[----:B------:R-:W-:Y:S01]  /*52940*/  F2FP.BF16.F32.PACK_AB R26, R45, R26 ;  /* 0x0000001a2d1a723e */ /* 0x000fe200000010ff */
[----:B------:R-:W0:Y:S01]  /*52950*/  S2R R183, SR_TID.X ;  /* 0x0000000000b77919 */ /* 0x000e220000002100 */
[----:B------:R-:W-:-:S04]  /*52960*/  IMAD.WIDE.U32 R116, R138, 0x10, R130 ;  /* 0x000000108a747825 */ /* 0x000fc800078e0082 */
[----:B------:R-:W-:-:S04]  /*52970*/  IMAD.WIDE.U32 R38, R147, 0x10, R132 ;  /* 0x0000001093267825 */ /* 0x000fc800078e0084 */
[C---:B------:R-:W-:Y:S01]  /*52980*/  FFMA.FTZ R45, R29.reuse, R194, R149 ;  /* 0x000000c21d2d7223 */ /* 0x040fe20000010095 */
[----:B------:R-:W-:Y:S01]  /*52990*/  FFMA.FTZ R29, R29, R186, R114 ;  /* 0x000000ba1d1d7223 */ /* 0x000fe20000010072 */
[----:B------:R-:W-:Y:S01]  /*529a0*/  IMAD.WIDE.U32 R118, R147, 0x10, R130 ;  /* 0x0000001093767825 */ /* 0x000fe200078e0082 */
[----:B------:R1:W-:Y:S03]  /*529b0*/  STG.E.128 desc[UR8][R116.64], R16 ;  /* 0x0000001074007986 */ /* 0x0003e6000c101d08 */
[----:B------:R-:W-:-:S04]  /*529c0*/  IMAD.WIDE.U32 R40, R157, 0x10, R132 ;  /* 0x000000109d287825 */ /* 0x000fc800078e0084 */
[----:B------:R-:W-:Y:S01]  /*529d0*/  IMAD.WIDE.U32 R120, R157, 0x10, R130 ;  /* 0x000000109d787825 */ /* 0x000fe200078e0082 */
[----:B0-----:R-:W-:-:S03]  /*529e0*/  LOP3.LUT R183, R183, 0x1f, RZ, 0xc0, !PT ;  /* 0x0000001fb7b77812 */ /* 0x001fc600078ec0ff */
[----:B--2---:R-:W-:Y:S01]  /*529f0*/  FFMA.FTZ R22, R33, R209, R160 ;  /* 0x000000d121167223 */ /* 0x004fe200000100a0 */
[----:B---3--:R-:W-:-:S04]  /*52a00*/  FFMA.FTZ R23, R127, R206, R158 ;  /* 0x000000ce7f177223 */ /* 0x008fc8000001009e */
[----:B------:R-:W-:Y:S01]  /*52a10*/  F2FP.BF16.F32.PACK_AB R20, R22, R21 ;  /* 0x000000151614723e */ /* 0x000fe200000010ff */
[----:B-----5:R-:W-:Y:S01]  /*52a20*/  FFMA.FTZ R24, R134, R207, R152 ;  /* 0x000000cf86187223 */ /* 0x020fe20000010098 */
[----:B----4-:R-:W-:Y:S01]  /*52a30*/  FFMA.FTZ R21, R34, R210, R155 ;  /* 0x000000d222157223 */ /* 0x010fe2000001009b */
[----:B------:R-:W-:-:S03]  /*52a40*/  FFMA.FTZ R122, R42, R211, R154 ;  /* 0x000000d32a7a7223 */ /* 0x000fc6000001009a */
[----:B------:R-:W-:Y:S01]  /*52a50*/  F2FP.BF16.F32.PACK_AB R23, R24, R23 ;  /* 0x000000171817723e */ /* 0x000fe200000010ff */
[----:B------:R-:W-:Y:S01]  /*52a60*/  FFMA.FTZ R24, R32, R200, R104 ;  /* 0x000000c820187223 */ /* 0x000fe20000010068 */
[----:B------:R-:W-:Y:S01]  /*52a70*/  FFMA.FTZ R32, R15, R192, R151 ;  /* 0x000000c00f207223 */ /* 0x000fe20000010097 */
[----:B------:R-:W-:Y:S01]  /*52a80*/  F2FP.BF16.F32.PACK_AB R21, R122, R21 ;  /* 0x000000157a15723e */ /* 0x000fe200000010ff */
[----:B------:R-:W-:Y:S01]  /*52a90*/  FFMA.FTZ R122, R28, R193, R150 ;  /* 0x000000c11c7a7223 */ /* 0x000fe20000010096 */
[----:B------:R-:W-:Y:S01]  /*52aa0*/  FFMA.FTZ R22, R47, R204, R159 ;  /* 0x000000cc2f167223 */ /* 0x000fe2000001009f */
[----:B------:R-:W-:-:S03]  /*52ab0*/  FFMA.FTZ R47, R126, R205, R153 ;  /* 0x000000cd7e2f7223 */ /* 0x000fc60000010099 */
[----:B------:R-:W-:Y:S02]  /*52ac0*/  F2FP.BF16.F32.PACK_AB R32, R122, R32 ;  /* 0x000000207a20723e */ /* 0x000fe400000010ff */
[----:B------:R-:W0:Y:S01]  /*52ad0*/  LDC.64 R122, c[0x0][0x380] ;  /* 0x0000e000ff7a7b82 */ /* 0x000e220000000a00 */
[----:B------:R-:W-:Y:S01]  /*52ae0*/  FFMA.FTZ R33, R33, R201, R105 ;  /* 0x000000c921217223 */ /* 0x000fe20000010069 */
[----:B------:R-:W-:Y:S01]  /*52af0*/  F2FP.BF16.F32.PACK_AB R22, R47, R22 ;  /* 0x000000162f16723e */ /* 0x000fe200000010ff */
[----:B------:R-:W-:Y:S01]  /*52b00*/  FFMA.FTZ R34, R31, R188, R146 ;  /* 0x000000bc1f227223 */ /* 0x000fe20000010092 */
[----:B------:R-:W-:Y:S01]  /*52b10*/  FFMA.FTZ R42, R35, R189, R145 ;  /* 0x000000bd232a7223 */ /* 0x000fe20000010091 */
[----:B------:R-:W-:Y:S01]  /*52b20*/  FFMA.FTZ R47, R30, R195, R148 ;  /* 0x000000c31e2f7223 */ /* 0x000fe20000010094 */
[----:B------:R-:W-:-:S03]  /*52b30*/  F2FP.BF16.F32.PACK_AB R24, R33, R24 ;  /* 0x000000182118723e */ /* 0x000fc600000010ff */
[----:B------:R-:W-:Y:S01]  /*52b40*/  F2FP.BF16.F32.PACK_AB R34, R42, R34 ;  /* 0x000000222a22723e */ /* 0x000fe200000010ff */
[----:B------:R-:W-:Y:S01]  /*52b50*/  FFMA.FTZ R42, R31, R176, R168 ;  /* 0x000000b01f2a7223 */ /* 0x000fe200000100a8 */
[----:B------:R-:W-:Y:S01]  /*52b60*/  F2FP.BF16.F32.PACK_AB R33, R47, R45 ;  /* 0x0000002d2f21723e */ /* 0x000fe200000010ff */
[C---:B------:R-:W-:Y:S01]  /*52b70*/  FFMA.FTZ R45, R36.reuse, R190, R136 ;  /* 0x000000be242d7223 */ /* 0x040fe20000010088 */
[----:B------:R-:W-:Y:S01]  /*52b80*/  FFMA.FTZ R31, R36, R178, R170 ;  /* 0x000000b2241f7223 */ /* 0x000fe200000100aa */
[----:B------:R-:W-:Y:S01]  /*52b90*/  FFMA.FTZ R15, R15, R184, R112 ;  /* 0x000000b80f0f7223 */ /* 0x000fe20000010070 */
[----:B------:R-:W-:Y:S01]  /*52ba0*/  FFMA.FTZ R47, R35, R177, R169 ;  /* 0x000000b1232f7223 */ /* 0x000fe200000100a9 */
[----:B------:R-:W-:Y:S01]  /*52bb0*/  FFMA.FTZ R28, R28, R185, R113 ;  /* 0x000000b91c1c7223 */ /* 0x000fe20000010071 */
[----:B------:R1:W-:Y:S04]  /*52bc0*/  STG.E.128 desc[UR8][R38.64], R20 ;  /* 0x0000001426007986 */ /* 0x0003e8000c101d08 */
[----:B------:R-:W-:Y:S01]  /*52bd0*/  F2FP.BF16.F32.PACK_AB R28, R28, R15 ;  /* 0x0000000f1c1c723e */ /* 0x000fe200000010ff */
[----:B------:R1:W-:Y:S01]  /*52be0*/  STG.E.128 desc[UR8][R118.64], R24 ;  /* 0x0000001876007986 */ /* 0x0003e2000c101d08 */
[----:B0-----:R-:W-:Y:S01]  /*52bf0*/  LEA R3, R122, R3, 0x2 ;  /* 0x000000037a037211 */ /* 0x001fe200078e10ff */
[C---:B------:R-:W-:Y:S01]  /*52c00*/  FFMA.FTZ R36, R37.reuse, R191, R124 ;  /* 0x000000bf25247223 */ /* 0x040fe2000001007c */
[----:B------:R-:W-:Y:S01]  /*52c10*/  FFMA.FTZ R37, R37, R179, R171 ;  /* 0x000000b325257223 */ /* 0x000fe200000100ab */
[----:B------:R-:W-:Y:S01]  /*52c20*/  FFMA.FTZ R124, R30, R187, R115 ;  /* 0x000000bb1e7c7223 */ /* 0x000fe20000010073 */
[----:B------:R-:W-:-:S02]  /*52c30*/  F2FP.BF16.F32.PACK_AB R30, R47, R42 ;  /* 0x0000002a2f1e723e */ /* 0x000fc400000010ff */
[----:B------:R-:W-:Y:S02]  /*52c40*/  F2FP.BF16.F32.PACK_AB R35, R36, R45 ;  /* 0x0000002d2423723e */ /* 0x000fe400000010ff */
[----:B------:R-:W-:Y:S02]  /*52c50*/  F2FP.BF16.F32.PACK_AB R31, R37, R31 ;  /* 0x0000001f251f723e */ /* 0x000fe400000010ff */
[----:B------:R-:W-:Y:S01]  /*52c60*/  F2FP.BF16.F32.PACK_AB R29, R124, R29 ;  /* 0x0000001d7c1d723e */ /* 0x000fe200000010ff */
[----:B------:R1:W-:Y:S04]  /*52c70*/  STG.E.128 desc[UR8][R40.64], R32 ;  /* 0x0000002028007986 */ /* 0x0003e8000c101d08 */
[----:B------:R1:W-:Y:S01]  /*52c80*/  STG.E.128 desc[UR8][R120.64], R28 ;  /* 0x0000001c78007986 */ /* 0x0003e2000c101d08 */
[----:B------:R-:W-:-:S13]  /*52c90*/  ISETP.GE.AND P1, PT, R3, R123, PT ;  /* 0x0000007b0300720c */ /* 0x000fda0003f26270 */
[----:B------:R-:W-:Y:S05]  /*52ca0*/  @!P1 BRA `(.L_x_10968) ;  /* 0xfffffafc00449947 */ /* 0x000fea000383ffff */
[----:B------:R-:W-:Y:S05]  /*52cb0*/  EXIT ;  /* 0x000000000000794d */ /* 0x000fea0003800000 */
.L_x_10967:
[----:B------:R-:W-:Y:S01]  /*52cc0*/  HFMA2 R117, -RZ, RZ, 0, 1.847743988037109375e-06 ;  /* 0x0000001fff757431 */ /* 0x000fe200000001ff */
[----:B------:R-:W-:Y:S01]  /*52cd0*/  BSSY B0, `(.L_x_10969) ;  /* 0x0000007000007945 */ /* 0x000fe20003800000 */
[----:B------:R-:W-:Y:S02]  /*52ce0*/  IMAD.MOV.U32 R137, RZ, RZ, R119 ;  /* 0x000000ffff897224 */ /* 0x000fe400078e0077 */
[----:B------:R-:W-:Y:S02]  /*52cf0*/  IMAD.MOV.U32 R116, RZ, RZ, 0x1 ;  /* 0x00000001ff747424 */ /* 0x000fe400078e00ff */
[----:B------:R-:W-:-:S07]  /*52d00*/  IMAD.MOV.U32 R118, RZ, RZ, -0x1 ;  /* 0xffffffffff767424 */ /* 0x000fce00078e00ff */
[----:B------:R-:W-:Y:S05]  /*52d10*/  WARPSYNC.COLLECTIVE R118, `(.L_x_10970) ;  /* 0x0000000076087348 */ /* 0x000fea0003c00000 */
[----:B------:R0:W1:Y:S02]  /*52d20*/  SHFL.BFLY P2, R116, R137, R116, R117 ;  /* 0x0c00007489747389 */ /* 0x0000640000040075 */
[----:B01----:R-:W-:Y:S05]  /*52d30*/  ENDCOLLECTIVE ;  /* 0x000000000000791b */ /* 0x003fea0003800000 */
.L_x_10970:
[----:B------:R-:W-:Y:S05]  /*52d40*/  BSYNC B0 ;  /* 0x0000000000007941 */ /* 0x000fea0003800000 */
.L_x_10969:
[----:B------:R-:W-:Y:S01]  /*52d50*/  FADD.FTZ R119, R119, R116 ;  /* 0x0000007477777221 */ /* 0x000fe20000010000 */
[----:B------:R-:W-:Y:S01]  /*52d60*/  MOV R116, 0x2 ;  /* 0x0000000200747802 */ /* 0x000fe20000000f00 */
[----:B------:R-:W-:Y:S01]  /*52d70*/  IMAD.MOV.U32 R117, RZ, RZ, 0x1f ;  /* 0x0000001fff757424 */ /* 0x000fe200078e00ff */
[----:B------:R-:W0:Y:S01]  /*52d80*/  LDC R136, c[0x0][0x400] ;  /* 0x00010000ff887b82 */ /* 0x000e220000000800 */
[----:B------:R-:W-:Y:S02]  /*52d90*/  IMAD.MOV.U32 R137, RZ, RZ, R119 ;  /* 0x000000ffff897224 */ /* 0x000fe400078e0077 */
[----:B------:R-:W-:-:S07]  /*52da0*/  IMAD.MOV.U32 R118, RZ, RZ, -0x1 ;  /* 0xffffffffff767424 */ /* 0x000fce00078e00ff */
[----:B0-----:R-:W-:Y:S05]  /*52db0*/  WARPSYNC.COLLECTIVE R118, `(.L_x_10971) ;  /* 0x0000000076087348 */ /* 0x001fea0003c00000 */
[----:B------:R1:W2:Y:S02]  /*52dc0*/  SHFL.BFLY P2, R116, R137, R116, R117 ;  /* 0x0c00007489747389 */ /* 0x0002a40000040075 */
[----:B012---:R-:W-:Y:S05]  /*52dd0*/  ENDCOLLECTIVE ;  /* 0x000000000000791b */ /* 0x007fea0003800000 */
.L_x_10971:
[----:B------:R-:W-:Y:S01]  /*52de0*/  FADD.FTZ R119, R119, R116 ;  /* 0x0000007477777221 */ /* 0x000fe20000010000 */
[----:B------:R-:W-:-:S04]  /*52df0*/  IMAD.MOV.U32 R116, RZ, RZ, 0x4 ;  /* 0x00000004ff747424 */ /* 0x000fc800078e00ff */
[----:B------:R-:W-:-:S07]  /*52e00*/  MOV R137, R119 ;  /* 0x0000007700897202 */ /* 0x000fce0000000f00 */
[----:B------:R-:W-:Y:S05]  /*52e10*/  WARPSYNC.COLLECTIVE R118, `(.L_x_10972) ;  /* 0x0000000076087348 */ /* 0x000fea0003c00000 */
[----:B------:R0:W1:Y:S02]  /*52e20*/  SHFL.BFLY P2, R116, R137, R116, R117 ;  /* 0x0c00007489747389 */ /* 0x0000640000040075 */
[----:B01----:R-:W-:Y:S05]  /*52e30*/  ENDCOLLECTIVE ;  /* 0x000000000000791b */ /* 0x003fea0003800000 */
.L_x_10972:
[----:B------:R-:W-:Y:S01]  /*52e40*/  FADD.FTZ R119, R119, R116 ;  /* 0x0000007477777221 */ /* 0x000fe20000010000 */
[----:B------:R-:W-:-:S03]  /*52e50*/  HFMA2 R116, -RZ, RZ, 0, 4.76837158203125e-07 ;  /* 0x00000008ff747431 */ /* 0x000fc600000001ff */
[----:B------:R-:W-:-:S07]  /*52e60*/  IMAD.MOV.U32 R137, RZ, RZ, R119 ;  /* 0x000000ffff897224 */ /* 0x000fce00078e0077 */
[----:B------:R-:W-:Y:S05]  /*52e70*/  WARPSYNC.COLLECTIVE R118, `(.L_x_10973) ;  /* 0x0000000076087348 */ /* 0x000fea0003c00000 */
[----:B------:R0:W1:Y:S02]  /*52e80*/  SHFL.BFLY P2, R116, R137, R116, R117 ;  /* 0x0c00007489747389 */ /* 0x0000640000040075 */
[----:B01----:R-:W-:Y:S05]  /*52e90*/  ENDCOLLECTIVE ;  /* 0x000000000000791b */ /* 0x003fea0003800000 */
.L_x_10973:
[----:B------:R-:W-:Y:S01]  /*52ea0*/  FADD.FTZ R119, R119, R116 ;  /* 0x0000007477777221 */ /* 0x000fe20000010000 */
[----:B------:R-:W-:-:S03]  /*52eb0*/  IMAD.MOV.U32 R116, RZ, RZ, 0x10 ;  /* 0x00000010ff747424 */ /* 0x000fc600078e00ff */
[----:B------:R-:W-:-:S07]  /*52ec0*/  IMAD.MOV.U32 R137, RZ, RZ, R119 ;  /* 0x000000ffff897224 */ /* 0x000fce00078e0077 */
[----:B------:R-:W-:Y:S05]  /*52ed0*/  WARPSYNC.COLLECTIVE R118, `(.L_x_10974) ;  /* 0x0000000076087348 */ /* 0x000fea0003c00000 */
[----:B------:R0:W1:Y:S02]  /*52ee0*/  SHFL.BFLY P2, R116, R137, R116, R117 ;  /* 0x0c00007489747389 */ /* 0x0000640000040075 */
[----:B01----:R-:W-:Y:S05]  /*52ef0*/  ENDCOLLECTIVE ;  /* 0x000000000000791b */ /* 0x003fea0003800000 */
.L_x_10974:
        /* <DEDUP_REMOVED lines=129> */
[----:B------:R-:W-:-:S03]  /*53710*/  IMAD.MOV.U32 R117, RZ, RZ, 0x1f ;  /* 0x0000001fff757424 */ /* 0x000fc600078e00ff */
[----:B------:R-:W-:Y:S01]  /*53720*/  FFMA.FTZ R119, R119, R119, R116 ;  /* 0x0000007777777223 */ /* 0x000fe20000010074 */
[----:B------:R-:W-:-:S04]  /*53730*/  IMAD.MOV.U32 R116, RZ, RZ, 0x1 ;  /* 0x00000001ff747424 */ /* 0x000fc800078e00ff */
[----:B------:R-:W-:-:S07]  /*53740*/  MOV R137, R119 ;  /* 0x0000007700897202 */ /* 0x000fce0000000f00 */
[----:B------:R-:W-:Y:S05]  /*53750*/  WARPSYNC.COLLECTIVE R118, `(.L_x_10975) ;  /* 0x0000000076087348 */ /* 0x000fea0003c00000 */
[----:B------:R0:W1:Y:S02]  /*53760*/  SHFL.BFLY P2, R116, R137, R116, R117 ;  /* 0x0c00007489747389 */ /* 0x0000640000040075 */
[----:B01----:R-:W-:Y:S05]  /*53770*/  ENDCOLLECTIVE ;  /* 0x000000000000791b */ /* 0x003fea0003800000 */
.L_x_10975:
[----:B------:R-:W-:Y:S01]  /*53780*/  FADD.FTZ R119, R119, R116 ;  /* 0x0000007477777221 */ /* 0x000fe20000010000 */
[----:B------:R-:W-:-:S04]  /*53790*/  IMAD.MOV.U32 R116, RZ, RZ, 0x2 ;  /* 0x00000002ff747424 */ /* 0x000fc800078e00ff */
[----:B------:R-:W-:-:S07]  /*537a0*/  MOV R137, R119 ;  /* 0x0000007700897202 */ /* 0x000fce0000000f00 */
[----:B------:R-:W-:Y:S05]  /*537b0*/  WARPSYNC.COLLECTIVE R118, `(.L_x_10976) ;  /* 0x0000000076087348 */ /* 0x000fea0003c00000 */
[----:B------:R0:W1:Y:S02]  /*537c0*/  SHFL.BFLY P2, R116, R137, R116, R117 ;  /* 0x0c00007489747389 */ /* 0x0000640000040075 */
[----:B01----:R-:W-:Y:S05]  /*537d0*/  ENDCOLLECTIVE ;  /* 0x000000000000791b */ /* 0x003fea0003800000 */
.L_x_10976:
[----:B------:R-:W-:Y:S01]  /*537e0*/  FADD.FTZ R119, R119, R116 ;  /* 0x0000007477777221 */ /* 0x000fe20000010000 */
[----:B------:R-:W-:-:S03]  /*537f0*/  HFMA2 R116, -RZ, RZ, 0, 2.384185791015625e-07 ;  /* 0x00000004ff747431 */ /* 0x000fc600000001ff */
[----:B------:R-:W-:-:S07]  /*53800*/  IMAD.MOV.U32 R137, RZ, RZ, R119 ;  /* 0x000000ffff897224 */ /* 0x000fce00078e0077 */
[----:B------:R-:W-:Y:S05]  /*53810*/  WARPSYNC.COLLECTIVE R118, `(.L_x_10977) ;  /* 0x0000000076087348 */ /* 0x000fea0003c00000 */
[----:B------:R0:W1:Y:S02]  /*53820*/  SHFL.BFLY P2, R116, R137, R116, R117 ;  /* 0x0c00007489747389 */ /* 0x0000640000040075 */
[----:B01----:R-:W-:Y:S05]  /*53830*/  ENDCOLLECTIVE ;  /* 0x000000000000791b */ /* 0x003fea0003800000 */
.L_x_10977:
[----:B------:R-:W-:Y:S01]  /*53840*/  FADD.FTZ R119, R119, R116 ;  /* 0x0000007477777221 */ /* 0x000fe20000010000 */
[----:B------:R-:W-:-:S03]  /*53850*/  IMAD.MOV.U32 R116, RZ, RZ, 0x8 ;  /* 0x00000008ff747424 */ /* 0x000fc600078e00ff */
[----:B------:R-:W-:-:S07]  /*53860*/  IMAD.MOV.U32 R137, RZ, RZ, R119 ;  /* 0x000000ffff897224 */ /* 0x000fce00078e0077 */
[----:B------:R-:W-:Y:S05]  /*53870*/  WARPSYNC.COLLECTIVE R118, `(.L_x_10978) ;  /* 0x0000000076087348 */ /* 0x000fea0003c00000 */
[----:B------:R0:W1:Y:S02]  /*53880*/  SHFL.BFLY P2, R116, R137, R116, R117 ;  /* 0x0c00007489747389 */ /* 0x0000640000040075 */
[----:B01----:R-:W-:Y:S05]  /*53890*/  ENDCOLLECTIVE ;  /* 0x000000000000791b */ /* 0x003fea0003800000 */
.L_x_10978:
[----:B------:R-:W-:Y:S01]  /*538a0*/  FADD.FTZ R119, R119, R116 ;  /* 0x0000007477777221 */ /* 0x000fe20000010000 */
[----:B------:R-:W-:-:S04]  /*538b0*/  IMAD.MOV.U32 R116, RZ, RZ, 0x10 ;  /* 0x00000010ff747424 */ /* 0x000fc800078e00ff */
[----:B------:R-:W-:-:S07]  /*538c0*/  MOV R137, R119 ;  /* 0x0000007700897202 */ /* 0x000fce0000000f00 */
[----:B------:R-:W-:Y:S05]  /*538d0*/  WARPSYNC.COLLECTIVE R118, `(.L_x_10979) ;  /* 0x0000000076087348 */ /* 0x000fea0003c00000 */
[----:B------:R0:W1:Y:S02]  /*538e0*/  SHFL.BFLY P2, R116, R137, R116, R117 ;  /* 0x0c00007489747389 */ /* 0x0000640000040075 */
[----:B01----:R-:W-:Y:S05]  /*538f0*/  ENDCOLLECTIVE ;  /* 0x000000000000791b */ /* 0x003fea0003800000 */
.L_x_10979:
[----:B------:R-:W-:Y:S05]  /*53900*/  BRA `(.L_x_10980) ;  /* 0xffffffd400307947 */ /* 0x000fea000383ffff */
.L_x_10981:
        /* <DEDUP_REMOVED lines=15> */
.L_x_43873:


//--------------------- .text._ZN10layer_norm31ln_parallel_residual_fwd_kernelINS_13Kernel_traitsIf13__nv_bfloat16S2_S2_fjLj2048ELj1ELj4ELj1ELj16ENS_18Kernel_traits_baseILj2048EfS2_S2_S2_fjLj128EEEEELb1ELb1ELb0EEEvNS_9FwdParamsE --------------------------
	.section	.text._ZN10layer_norm31ln_parallel_residual_fwd_kernelINS_13Kernel_traitsIf13__nv_bfloat16S2_S2_fjLj2048ELj1ELj4ELj1ELj16ENS_18Kernel_traits_baseILj2048EfS2_S2_S2_fjLj128EEEEELb1ELb1ELb0EEEvNS_9FwdParamsE,"ax",@progbits
	.align	128
        .global         _ZN10layer_norm31ln_parallel_residual_fwd_kernelINS_13Kernel_traitsIf13__nv_bfloat16S2_S2_fjLj2048ELj1ELj4ELj1ELj16ENS_18Kernel_traits_baseILj2048EfS2_S2_S2_fjLj128EEEEELb1ELb1ELb0EEEvNS_9FwdParamsE
        .type           _ZN10layer_norm31ln_parallel_residual_fwd_kernelINS_13Kernel_traitsIf13__nv_bfloat16S2_S2_fjLj2048ELj1ELj4ELj1ELj16ENS_18Kernel_traits_baseILj2048EfS2_S2_S2_fjLj128EEEEELb1ELb1ELb0EEEvNS_9FwdParamsE,@function
        .size           _ZN10layer_norm31ln_parallel_residual_fwd_kernelINS_13Kernel_traitsIf13__nv_bfloat16S2_S2_fjLj2048ELj1ELj4ELj1ELj16ENS_18Kernel_traits_baseILj2048EfS2_S2_S2_fjLj128EEEEELb1ELb1ELb0EEEvNS_9FwdParamsE,(.L_x_43874 - _ZN10layer_norm31ln_parallel_residual_fwd_kernelINS_13Kernel_traitsIf13__nv_bfloat16S2_S2_fjLj2048ELj1ELj4ELj1ELj16ENS_18Kernel_traits_baseILj2048EfS2_S2_S2_fjLj128EEEEELb1ELb1ELb0EEEvNS_9FwdParamsE)
        .other          _ZN10layer_norm31ln_parallel_residual_fwd_kernelINS_13Kernel_traitsIf13__nv_bfloat16S2_S2_fjLj2048ELj1ELj4ELj1ELj16ENS_18Kernel_traits_baseILj2048EfS2_S2_S2_fjLj128EEEEELb1ELb1ELb0EEEvNS_9FwdParamsE,@"STO_CUDA_ENTRY STV_DEFAULT"
_ZN10layer_norm31ln_parallel_residual_fwd_kernelINS_13Kernel_traitsIf13__nv_bfloat16S2_S2_fjLj2048ELj1ELj4ELj1ELj16ENS_18Kernel_traits_baseILj2048EfS2_S2_S2_fjLj128EEEEELb1ELb1ELb0EEEvNS_9FwdParamsE:
.text._ZN10layer_norm31ln_parallel_residual_fwd_kernelINS_13Kernel_traitsIf13__nv_bfloat16S2_S2_fjLj2048ELj1ELj4ELj1ELj16ENS_18Kernel_traits_baseILj2048EfS2_S2_S2_fjLj128EEEEELb1ELb1ELb0EEEvNS_9FwdParamsE:
[----:B------:R-:W-:Y:S01]  /*0000*/  LDC R1, c[0x0][0x37c] ;  /* 0x0000df00ff017b82 */ /* 0x000fe20000000800 */
[----:B------:R-:W0:Y:S07]  /*0010*/  LDCU.U8 UR8, c[0x0][0x464] ;  /* 0x00008c80ff0877ac */ /* 0x000e2e0008000000 */
[----:B------:R-:W1:Y:S01]  /*0020*/  LDC R8, c[0x0][0x458] ;  /* 0x00011600ff087b82 */ /* 0x000e620000000800 */
[----:B------:R-:W2:Y:S01]  /*0030*/  LDCU.64 UR4, c[0x0][0x450] ;  /* 0x00008a00ff0477ac */ /* 0x000ea20008000a00 */
[----:B------:R-:W3:Y:S06]  /*0040*/  LDCU.64 UR6, c[0x0][0x358] ;  /* 0x00006b00ff0677ac */ /* 0x000eec0008000a00 */
[----:B------:R-:W1:Y:S01]  /*0050*/  LDC R9, c[0x0][0x45c] ;  /* 0x00011700ff097b82 */ /* 0x000e620000000800 */
[----:B------:R-:W4:Y:S01]  /*0060*/  S2R R6, SR_TID.X ;  /* 0x0000000000067919 */ /* 0x000f220000002100 */
[----:B------:R-:W5:Y:S06]  /*0070*/  LDCU.64 UR10, c[0x0][0x438] ;  /* 0x00008700ff0a77ac */ /* 0x000f6c0008000a00 */
[----:B------:R-:W4:Y:S01]  /*0080*/  LDC R13, c[0x0][0x388] ;  /* 0x0000e200ff0d7b82 */ /* 0x000f220000000800 */
[----:B0-----:R-:W-:Y:S01]  /*0090*/  ISETP.NE.AND P0, PT, RZ, UR8, PT ;  /* 0x00000008ff007c0c */ /* 0x001fe2000bf05270 */
[----:B--2---:R-:W-:-:S02]  /*00a0*/  IMAD.U32 R2, RZ, RZ, UR4 ;  /* 0x00000004ff027e24 */ /* 0x004fc4000f8e00ff */
[----:B------:R-:W-:-:S10]  /*00b0*/  IMAD.U32 R3, RZ, RZ, UR5 ;  /* 0x00000005ff037e24 */ /* 0x000fd4000f8e00ff */
[----:B---3--:R-:W2:Y:S01]  /*00c0*/  @P0 LDG.E.64 R2, desc[UR6][R2.64] ;  /* 0x0000000602020981 */ /* 0x008ea2000c1e1b00 */
[----:B------:R-:W0:Y:S03]  /*00d0*/  @P0 LDC R11, c[0x0][0x460] ;  /* 0x00011800ff0b0b82 */ /* 0x000e260000000800 */
[----:B-1----:R-:W0:Y:S01]  /*00e0*/  @P0 LDG.E.64 R4, desc[UR6][R8.64] ;  /* 0x0000000608040981 */ /* 0x002e22000c1e1b00 */
[----:B-----5:R-:W-:Y:S01]  /*00f0*/  UISETP.NE.U32.AND UP0, UPT, UR10, URZ, UPT ;  /* 0x000000ff0a00728c */ /* 0x020fe2000bf05070 */
[----:B------:R-:W-:Y:S03]  /*0100*/  BSSY.RECONVERGENT B0, `(.L_x_10982) ;  /* 0x00000cb000007945 */ /* 0x000fe60003800200 */
[----:B------:R-:W1:Y:S01]  /*0110*/  S2UR UR9, SR_CTAID.X ;  /* 0x00000000000979c3 */ /* 0x000e620000002500 */
[----:B----4-:R-:W-:Y:S01]  /*0120*/  SHF.R.S32.HI R0, RZ, 0x1f, R13 ;  /* 0x0000001fff007819 */ /* 0x010fe2000001140d */
[----:B------:R-:W-:-:S06]  /*0130*/  UISETP.NE.AND.EX UP0, UPT, UR11, URZ, UPT, UP0 ;  /* 0x000000ff0b00728c */ /* 0x000fcc000bf05300 */
[----:B------:R-:W3:Y:S01]  /*0140*/  LDC R7, c[0x0][0x360] ;  /* 0x0000d800ff077b82 */ /* 0x000ee20000000800 */
[----:B-1----:R-:W-:Y:S01]  /*0150*/  USHF.L.U32 UR8, UR9, 0x2, URZ ;  /* 0x0000000209087899 */ /* 0x002fe200080006ff */
[----:B--2---:R-:W-:Y:S02]  /*0160*/  @P0 R2UR UR5, R3 ;  /* 0x00000000030502ca */ /* 0x004fe400000e0000 */
[----:B------:R-:W-:Y:S02]  /*0170*/  LEA.HI R3, R0, R13, RZ, 0x3 ;  /* 0x0000000d00037211 */ /* 0x000fe400078f18ff */
[----:B------:R-:W-:Y:S02]  /*0180*/  LOP3.LUT R0, R6, 0x1f, RZ, 0xc0, !PT ;  /* 0x0000001f06007812 */ /* 0x000fe400078ec0ff */
[----:B------:R-:W-:Y:S01]  /*0190*/  @P0 R2UR UR4, R2 ;  /* 0x00000000020402ca */ /* 0x000fe200000e0000 */
[----:B---3--:R-:W-:Y:S01]  /*01a0*/  IMAD R2, R7, UR9, R6 ;  /* 0x0000000907027c24 */ /* 0x008fe2000f8e0206 */
[----:B0-----:R-:W-:Y:S01]  /*01b0*/  @P0 IADD3 R8, P1, PT, R4, R11, RZ ;  /* 0x0000000b04080210 */ /* 0x001fe20007f3e0ff */
[----:B------:R-:W-:Y:S01]  /*01c0*/  IMAD.MOV.U32 R33, RZ, RZ, R0 ;  /* 0x000000ffff217224 */ /* 0x000fe200078e0000 */
[----:B------:R-:W-:-:S02]  /*01d0*/  SHF.R.U32.HI R4, RZ, 0x5, R6 ;  /* 0x00000005ff047819 */ /* 0x000fc40000011606 */
[----:B------:R-:W-:Y:S01]  /*01e0*/  @P0 IADD3.X R9, PT, PT, RZ, R5, RZ, P1, !PT ;  /* 0x00000005ff090210 */ /* 0x000fe20000ffe4ff */
[----:B------:R-:W-:Y:S01]  /*01f0*/  UIADD3 UR13, UPT, UPT, UR5, -0x4498517b, URZ ;  /* 0xbb67ae85050d7890 */ /* 0x000fe2000fffe0ff */
[----:B------:R-:W-:Y:S01]  /*0200*/  LOP3.LUT R6, R33, 0x1f, RZ, 0x3c, !PT ;  /* 0x0000001f21067812 */ /* 0x000fe200078e3cff */
[----:B------:R-:W-:Y:S01]  /*0210*/  UIADD3 UR15, UPT, UPT, UR5, 0x76cf5d0a, URZ ;  /* 0x76cf5d0a050f7890 */ /* 0x000fe2000fffe0ff */
[--C-:B------:R-:W-:Y:S01]  /*0220*/  SHF.R.U64 R5, R8, 0x2, R9.reuse ;  /* 0x0000000208057819 */ /* 0x100fe20000001209 */
[----:B------:R-:W-:Y:S01]  /*0230*/  UIADD3 UR17, UPT, UPT, UR5, 0x32370b8f, URZ ;  /* 0x32370b8f05117890 */ /* 0x000fe2000fffe0ff */
[----:B------:R-:W-:Y:S01]  /*0240*/  LEA.HI.SX32 R3, R3, R6, 0x1d ;  /* 0x0000000603037211 */ /* 0x000fe200078feaff */
[----:B------:R-:W-:Y:S01]  /*0250*/  UIADD3 UR12, UPT, UPT, UR4, -0x61c88647, URZ ;  /* 0x9e3779b9040c7890 */ /* 0x000fe2000fffe0ff */
[----:B------:R-:W-:Y:S01]  /*0260*/  LOP3.LUT R4, R4, UR8, RZ, 0xfc, !PT ;  /* 0x0000000804047c12 */ /* 0x000fe2000f8efcff */
[----:B------:R-:W-:Y:S01]  /*0270*/  UIADD3 UR14, UPT, UPT, UR4, 0x3c6ef372, URZ ;  /* 0x3c6ef372040e7890 */ /* 0x000fe2000fffe0ff */
[----:B------:R-:W-:Y:S01]  /*0280*/  SHF.R.U32.HI R9, RZ, 0x2, R9 ;  /* 0x00000002ff097819 */ /* 0x000fe20000011609 */
[----:B------:R-:W-:-:S02]  /*0290*/  UIADD3 UR16, UPT, UPT, UR4, -0x255992d5, URZ ;  /* 0xdaa66d2b04107890 */ /* 0x000fc4000fffe0ff */
        /* <DEDUP_REMOVED lines=19> */
[----:B------:R-:W-:Y:S01]  /*03d0*/  LOP3.LUT R168, R168, 0xffffefff, RZ, 0xc0, !PT ;  /* 0xffffefffa8a87812 */ /* 0x000fe200078ec0ff */
[----:B------:R-:W0:Y:S01]  /*03e0*/  @P6 LDC.64 R6, c[0x0][0x3d0] ;  /* 0x0000f400ff066b82 */ /* 0x000e220000000a00 */
[----:B------:R-:W-:Y:S02]  /*03f0*/  ISETP.GE.U32.AND P0, PT, R3, 0xe0, PT ;  /* 0x000000e00300780c */ /* 0x000fe40003f06070 */
[----:B------:R-:W-:-:S05]  /*0400*/  @P6 LOP3.LUT R168, R168, 0x1000, RZ, 0xfc, !PT ;  /* 0x00001000a8a86812 */ /* 0x000fca00078efcff */
[----:B------:R-:W1:Y:S08]  /*0410*/  @P6 LDC.64 R10, c[0x0][0x438] ;  /* 0x00010e00ff0a6b82 */ /* 0x000e700000000a00 */
[----:B------:R-:W2:Y:S08]  /*0420*/  @P1 LDC.64 R12, c[0x0][0x3d0] ;  /* 0x0000f400ff0c1b82 */ /* 0x000eb00000000a00 */
[----:B------:R-:W3:Y:S01]  /*0430*/  @P1 LDC.64 R14, c[0x0][0x438] ;  /* 0x00010e00ff0e1b82 */ /* 0x000ee20000000a00 */
[----:B0-----:R-:W-:-:S05]  /*0440*/  @P6 IMAD.WIDE.U32 R6, R33, 0x20, R6 ;  /* 0x0000002021066825 */ /* 0x001fca00078e0006 */
[----:B------:R-:W5:Y:S02]  /*0450*/  @P6 LDG.E.128 R160, desc[UR6][R6.64] ;  /* 0x0000000606a06981 */ /* 0x000f64000c1e1d00 */
[----:B------:R-:W0:Y:S01]  /*0460*/  @P2 LDC.64 R16, c[0x0][0x3d0] ;  /* 0x0000f400ff102b82 */ /* 0x000e220000000a00 */
[C---:B-1----:R-:W-:Y:S01]  /*0470*/  @P6 IMAD.WIDE.U32 R10, R33.reuse, 0x20, R10 ;  /* 0x00000020210a6825 */ /* 0x042fe200078e000a */
[----:B------:R-:W-:Y:S01]  /*0480*/  @P6 LOP3.LUT R33, R33, 0x20, RZ, 0xfc, !PT ;  /* 0x0000002021216812 */ /* 0x000fe200078efcff */
[----:B------:R1:W5:Y:S04]  /*0490*/  @P6 LDG.E.128 R156, desc[UR6][R6.64+0x10] ;  /* 0x00001006069c6981 */ /* 0x000368000c1e1d00 */
[----:B------:R-:W5:Y:S01]  /*04a0*/  @P6 LD.E.128 R152, desc[UR6][R10.64] ;  /* 0x000000060a986980 */ /* 0x000f62000c101d00 */
[----:B------:R-:W4:Y:S08]  /*04b0*/  @P2 LDC.64 R18, c[0x0][0x438] ;  /* 0x00010e00ff122b82 */ /* 0x000f300000000a00 */
[----:B------:R-:W4:Y:S08]  /*04c0*/  @P3 LDC.64 R20, c[0x0][0x3d0] ;  /* 0x0000f400ff143b82 */ /* 0x000f300000000a00 */
[----:B------:R-:W4:Y:S08]  /*04d0*/  @P3 LDC.64 R22, c[0x0][0x438] ;  /* 0x00010e00ff163b82 */ /* 0x000f300000000a00 */
[----:B------:R-:W4:Y:S08]  /*04e0*/  @P4 LDC.64 R24, c[0x0][0x3d0] ;  /* 0x0000f400ff184b82 */ /* 0x000f300000000a00 */
[----:B------:R-:W4:Y:S01]  /*04f0*/  @P4 LDC.64 R26, c[0x0][0x438] ;  /* 0x00010e00ff1a4b82 */ /* 0x000f220000000a00 */
[C---:B--2---:R-:W-:Y:S01]  /*0500*/  @P1 IMAD.WIDE.U32 R12, R33.reuse, 0x20, R12 ;  /* 0x00000020210c1825 */ /* 0x044fe200078e000c */
[----:B------:R2:W5:Y:S03]  /*0510*/  @P6 LD.E.128 R148, desc[UR6][R10.64+0x10] ;  /* 0x000010060a946980 */ /* 0x000566000c101d00 */
[C---:B---3--:R-:W-:Y:S01]  /*0520*/  @P1 IMAD.WIDE.U32 R14, R33.reuse, 0x20, R14 ;  /* 0x00000020210e1825 */ /* 0x048fe200078e000e */
[----:B------:R3:W5:Y:S02]  /*0530*/  @P1 LDG.E.128 R144, desc[UR6][R12.64] ;  /* 0x000000060c901981 */ /* 0x000764000c1e1d00 */
[----:B-1----:R-:W1:Y:S01]  /*0540*/  @P5 LDC.64 R6, c[0x0][0x3d0] ;  /* 0x0000f400ff065b82 */ /* 0x002e620000000a00 */
[----:B------:R-:W-:Y:S01]  /*0550*/  @P1 VIADD R33, R33, 0x20 ;  /* 0x0000002021211836 */ /* 0x000fe20000000000 */
[----:B------:R3:W5:Y:S06]  /*0560*/  @P1 LDG.E.128 R140, desc[UR6][R12.64+0x10] ;  /* 0x000010060c8c1981 */ /* 0x00076c000c1e1d00 */
[----:B------:R-:W3:Y:S01]  /*0570*/  @P5 LDC.64 R28, c[0x0][0x438] ;  /* 0x00010e00ff1c5b82 */ /* 0x000ee20000000a00 */
[C---:B0-----:R-:W-:Y:S01]  /*0580*/  @P2 IMAD.WIDE.U32 R16, R33.reuse, 0x20, R16 ;  /* 0x0000002021102825 */ /* 0x041fe200078e0010 */
[----:B------:R0:W5:Y:S03]  /*0590*/  @P1 LD.E.128 R136, desc[UR6][R14.64] ;  /* 0x000000060e881980 */ /* 0x000166000c101d00 */
[C---:B----4-:R-:W-:Y:S01]  /*05a0*/  @P2 IMAD.WIDE.U32 R18, R33.reuse, 0x20, R18 ;  /* 0x0000002021122825 */ /* 0x050fe200078e0012 */
[----:B------:R0:W5:Y:S02]  /*05b0*/  @P2 LDG.E.128 R128, desc[UR6][R16.64] ;  /* 0x0000000610802981 */ /* 0x000164000c1e1d00 */
[----:B--2---:R-:W2:Y:S01]  /*05c0*/  @P0 LDC.64 R10, c[0x0][0x3d0] ;  /* 0x0000f400ff0a0b82 */ /* 0x004ea20000000a00 */
[----:B------:R-:W-:Y:S01]  /*05d0*/  @P2 VIADD R33, R33, 0x20 ;  /* 0x0000002021212836 */ /* 0x000fe20000000000 */
[----:B------:R0:W5:Y:S06]  /*05e0*/  @P2 LDG.E.128 R124, desc[UR6][R16.64+0x10] ;  /* 0x00001006107c2981 */ /* 0x00016c000c1e1d00 */
[----:B------:R-:W4:Y:S01]  /*05f0*/  @P0 LDC.64 R30, c[0x0][0x438] ;  /* 0x00010e00ff1e0b82 */ /* 0x000f220000000a00 */
[C---:B------:R-:W-:Y:S01]  /*0600*/  @P3 IMAD.WIDE.U32 R20, R33.reuse, 0x20, R20 ;  /* 0x0000002021143825 */ /* 0x040fe200078e0014 */
[----:B------:R0:W5:Y:S03]  /*0610*/  @P2 LD.E.128 R120, desc[UR6][R18.64] ;  /* 0x0000000612782980 */ /* 0x000166000c101d00 */
[C---:B------:R-:W-:Y:S01]  /*0620*/  @P3 IMAD.WIDE.U32 R22, R33.reuse, 0x20, R22 ;  /* 0x0000002021163825 */ /* 0x040fe200078e0016 */
[----:B------:R0:W5:Y:S03]  /*0630*/  @P2 LD.E.128 R116, desc[UR6][R18.64+0x10] ;  /* 0x0000100612742980 */ /* 0x000166000c101d00 */
[----:B------:R-:W-:Y:S01]  /*0640*/  @P3 VIADD R33, R33, 0x20 ;  /* 0x0000002021213836 */ /* 0x000fe20000000000 */
[----:B------:R0:W5:Y:S03]  /*0650*/  @P3 LDG.E.128 R112, desc[UR6][R20.64] ;  /* 0x0000000614703981 */ /* 0x000166000c1e1d00 */
[C---:B------:R-:W-:Y:S01]  /*0660*/  @P4 IMAD.WIDE.U32 R24, R33.reuse, 0x20, R24 ;  /* 0x0000002021184825 */ /* 0x040fe200078e0018 */
[----:B------:R0:W5:Y:S03]  /*0670*/  @P3 LDG.E.128 R108, desc[UR6][R20.64+0x10] ;  /* 0x00001006146c3981 */ /* 0x000166000c1e1d00 */
[C---:B------:R-:W-:Y:S01]  /*0680*/  @P4 IMAD.WIDE.U32 R26, R33.reuse, 0x20, R26 ;  /* 0x00000020211a4825 */ /* 0x040fe200078e001a */
[----:B------:R-:W-:Y:S01]  /*0690*/  @P4 IADD3 R33, PT, PT, R33, 0x20, RZ ;  /* 0x0000002021214810 */ /* 0x000fe20007ffe0ff */
[----:B------:R0:W5:Y:S04]  /*06a0*/  @P3 LD.E.128 R104, desc[UR6][R22.64] ;  /* 0x0000000616683980 */ /* 0x000168000c101d00 */
[C---:B-1----:R-:W-:Y:S01]  /*06b0*/  @P5 IMAD.WIDE.U32 R6, R33.reuse, 0x20, R6 ;  /* 0x0000002021065825 */ /* 0x042fe200078e0006 */
[----:B------:R0:W5:Y:S03]  /*06c0*/  @P3 LD.E.128 R100, desc[UR6][R22.64+0x10] ;  /* 0x0000100616643980 */ /* 0x000166000c101d00 */
[C---:B---3--:R-:W-:Y:S01]  /*06d0*/  @P5 IMAD.WIDE.U32 R28, R33.reuse, 0x20, R28 ;  /* 0x00000020211c5825 */ /* 0x048fe200078e001c */
[----:B------:R0:W5:Y:S03]  /*06e0*/  @P4 LDG.E.128 R96, desc[UR6][R24.64] ;  /* 0x0000000618604981 */ /* 0x000166000c1e1d00 */
[----:B------:R-:W-:Y:S01]  /*06f0*/  @P5 VIADD R33, R33, 0x20 ;  /* 0x0000002021215836 */ /* 0x000fe20000000000 */
[----:B------:R0:W5:Y:S03]  /*0700*/  @P4 LDG.E.128 R92, desc[UR6][R24.64+0x10] ;  /* 0x00001006185c4981 */ /* 0x000166000c1e1d00 */
[C---:B--2---:R-:W-:Y:S01]  /*0710*/  @P0 IMAD.WIDE.U32 R10, R33.reuse, 0x20, R10 ;  /* 0x00000020210a0825 */ /* 0x044fe200078e000a */
[----:B------:R0:W5:Y:S03]  /*0720*/  @P4 LD.E.128 R88, desc[UR6][R26.64] ;  /* 0x000000061a584980 */ /* 0x000166000c101d00 */
[----:B----4-:R-:W-:Y:S01]  /*0730*/  @P0 IMAD.WIDE.U32 R30, R33, 0x20, R30 ;  /* 0x00000020211e0825 */ /* 0x010fe200078e001e */
        /* <DEDUP_REMOVED lines=9> */
[----:B------:R0:W5:Y:S01]  /*07d0*/  @P1 LD.E.128 R132, desc[UR6][R14.64+0x10] ;  /* 0x000010060e841980 */ /* 0x000162000c101d00 */
[----:B------:R-:W-:Y:S01]  /*07e0*/  ISETP.GE.U32.AND P1, PT, R3, 0x100, PT ;  /* 0x000001000300780c */ /* 0x000fe20003f26070 */
[----:B------:R-:W-:-:S12]  /*07f0*/  @P0 VIADD R33, R33, 0x20 ;  /* 0x0000002021210836 */ /* 0x000fd80000000000 */
[----:B0-----:R-:W-:Y:S05]  /*0800*/  @!P1 BRA `(.L_x_10984) ;  /* 0x0000000400689947 */ /* 0x001fea0003800000 */
        /* <DEDUP_REMOVED lines=9> */
.L_x_10983:
        /* <DEDUP_REMOVED lines=8> */
[----:B------:R-:W-:Y:S02]  /*0920*/  LOP3.LUT R168, R168, 0xffffefff, RZ, 0xc0, !PT ;  /* 0xffffefffa8a87812 */ /* 0x000fe400078ec0ff */
[----:B------:R-:W-:Y:S02]  /*0930*/  CS2R R54, SRZ ;  /* 0x0000000000367805 */ /* 0x000fe4000001ff00 */
[----:B------:R-:W-:Y:S02]  /*0940*/  CS2R R52, SRZ ;  /* 0x0000000000347805 */ /* 0x000fe4000001ff00 */
[----:B------:R-:W-:Y:S02]  /*0950*/  CS2R R58, SRZ ;  /* 0x00000000003a7805 */ /* 0x000fe4000001ff00 */
[----:B------:R-:W-:Y:S01]  /*0960*/  @P6 LOP3.LUT R168, R168, 0x1000, RZ, 0xfc, !PT ;  /* 0x00001000a8a86812 */ /* 0x000fe200078efcff */
[----:B------:R-:W1:Y:S08]  /*0970*/  @P5 LDC.64 R12, c[0x0][0x3d0] ;  /* 0x0000f400ff0c5b82 */ /* 0x000e700000000a00 */
[----:B------:R-:W2:Y:S01]  /*0980*/  @P4 LDC.64 R14, c[0x0][0x3d0] ;  /* 0x0000f400ff0e4b82 */ /* 0x000ea20000000a00 */
[C---:B0-----:R-:W-:Y:S01]  /*0990*/  @P6 IMAD.WIDE.U32 R10, R33.reuse, 0x20, R6 ;  /* 0x00000020210a6825 */ /* 0x041fe200078e0006 */
[----:B------:R-:W-:-:S06]  /*09a0*/  @P6 LOP3.LUT R33, R33, 0x20, RZ, 0xfc, !PT ;  /* 0x0000002021216812 */ /* 0x000fcc00078efcff */
[----:B------:R-:W0:Y:S01]  /*09b0*/  @P3 LDC.64 R6, c[0x0][0x3d0] ;  /* 0x0000f400ff063b82 */ /* 0x000e220000000a00 */
[----:B------:R3:W5:Y:S01]  /*09c0*/  @P6 LDG.E.128 R160, desc[UR6][R10.64] ;  /* 0x000000060aa06981 */ /* 0x000762000c1e1d00 */
[----:B-1----:R-:W-:-:S03]  /*09d0*/  @P5 IMAD.WIDE.U32 R12, R33, 0x20, R12 ;  /* 0x00000020210c5825 */ /* 0x002fc600078e000c */
[----:B------:R3:W5:Y:S03]  /*09e0*/  @P6 LDG.E.128 R156, desc[UR6][R10.64+0x10] ;  /* 0x000010060a9c6981 */ /* 0x000766000c1e1d00 */
[----:B------:R-:W1:Y:S01]  /*09f0*/  @P2 LDC.64 R18, c[0x0][0x3d0] ;  /* 0x0000f400ff122b82 */ /* 0x000e620000000a00 */
[----:B------:R-:W-:Y:S01]  /*0a00*/  @P5 VIADD R33, R33, 0x20 ;  /* 0x0000002021215836 */ /* 0x000fe20000000000 */
[----:B------:R3:W5:Y:S04]  /*0a10*/  @P5 LDG.E.128 R144, desc[UR6][R12.64] ;  /* 0x000000060c905981 */ /* 0x000768000c1e1d00 */
[----:B------:R3:W5:Y:S01]  /*0a20*/  @P5 LDG.E.128 R140, desc[UR6][R12.64+0x10] ;  /* 0x000010060c8c5981 */ /* 0x000762000c1e1d00 */
[----:B------:R-:W-:Y:S01]  /*0a30*/  ISETP.GE.U32.AND P5, PT, R3, 0x100, PT ;  /* 0x000001000300780c */ /* 0x000fe20003fa6070 */
[----:B------:R-:W4:Y:S01]  /*0a40*/  @P1 LDC.64 R20, c[0x0][0x3d0] ;  /* 0x0000f400ff141b82 */ /* 0x000f220000000a00 */
[C---:B--2---:R-:W-:Y:S01]  /*0a50*/  @P4 IMAD.WIDE.U32 R14, R33.reuse, 0x20, R14 ;  /* 0x00000020210e4825 */ /* 0x044fe200078e000e */
[----:B------:R-:W-:-:S04]  /*0a60*/  @P4 IADD3 R33, PT, PT, R33, 0x20, RZ ;  /* 0x0000002021214810 */ /* 0x000fc80007ffe0ff */
[----:B------:R3:W5:Y:S01]  /*0a70*/  @P4 LDG.E.128 R128, desc[UR6][R14.64] ;  /* 0x000000060e804981 */ /* 0x000762000c1e1d00 */
[C---:B0-----:R-:W-:Y:S01]  /*0a80*/  @P3 IMAD.WIDE.U32 R16, R33.reuse, 0x20, R6 ;  /* 0x0000002021103825 */ /* 0x041fe200078e0006 */
[----:B------:R-:W0:Y:S02]  /*0a90*/  @P0 LDC.64 R22, c[0x0][0x3d0] ;  /* 0x0000f400ff160b82 */ /* 0x000e240000000a00 */
[----:B------:R3:W5:Y:S01]  /*0aa0*/  @P4 LDG.E.128 R124, desc[UR6][R14.64+0x10] ;  /* 0x000010060e7c4981 */ /* 0x000762000c1e1d00 */
[----:B------:R-:W-:-:S03]  /*0ab0*/  @P3 VIADD R33, R33, 0x20 ;  /* 0x0000002021213836 */ /* 0x000fc60000000000 */
[----:B------:R3:W5:Y:S01]  /*0ac0*/  @P3 LDG.E.128 R112, desc[UR6][R16.64] ;  /* 0x0000000610703981 */ /* 0x000762000c1e1d00 */
[C---:B-1----:R-:W-:Y:S01]  /*0ad0*/  @P2 IMAD.WIDE.U32 R18, R33.reuse, 0x20, R18 ;  /* 0x0000002021122825 */ /* 0x042fe200078e0012 */
[----:B------:R-:W1:Y:S02]  /*0ae0*/  @P5 LDC.64 R24, c[0x0][0x3d0] ;  /* 0x0000f400ff185b82 */ /* 0x000e640000000a00 */
[----:B------:R3:W5:Y:S01]  /*0af0*/  @P3 LDG.E.128 R108, desc[UR6][R16.64+0x10] ;  /* 0x00001006106c3981 */ /* 0x000762000c1e1d00 */
[----:B------:R-:W-:-:S03]  /*0b00*/  @P2 VIADD R33, R33, 0x20 ;  /* 0x0000002021212836 */ /* 0x000fc60000000000 */
[----:B------:R3:W5:Y:S01]  /*0b10*/  @P2 LDG.E.128 R96, desc[UR6][R18.64] ;  /* 0x0000000612602981 */ /* 0x000762000c1e1d00 */
[----:B----4-:R-:W-:-:S03]  /*0b20*/  @P1 IMAD.WIDE.U32 R20, R33, 0x20, R20 ;  /* 0x0000002021141825 */ /* 0x010fc600078e0014 */
[----:B------:R3:W5:Y:S01]  /*0b30*/  @P2 LDG.E.128 R92, desc[UR6][R18.64+0x10] ;  /* 0x00001006125c2981 */ /* 0x000762000c1e1d00 */
[----:B------:R-:W-:-:S03]  /*0b40*/  @P1 VIADD R33, R33, 0x20 ;  /* 0x0000002021211836 */ /* 0x000fc60000000000 */
[----:B------:R3:W5:Y:S01]  /*0b50*/  @P1 LDG.E.128 R80, desc[UR6][R20.64] ;  /* 0x0000000614501981 */ /* 0x000762000c1e1d00 */
[C---:B0-----:R-:W-:Y:S01]  /*0b60*/  @P0 IMAD.WIDE.U32 R22, R33.reuse, 0x20, R22 ;  /* 0x0000002021160825 */ /* 0x041fe200078e0016 */
[----:B------:R-:W-:Y:S02]  /*0b70*/  @P0 IADD3 R33, PT, PT, R33, 0x20, RZ ;  /* 0x0000002021210810 */ /* 0x000fe40007ffe0ff */
[----:B------:R3:W5:Y:S04]  /*0b80*/  @P1 LDG.E.128 R76, desc[UR6][R20.64+0x10] ;  /* 0x00001006144c1981 */ /* 0x000768000c1e1d00 */
[----:B------:R3:W5:Y:S01]  /*0b90*/  @P0 LDG.E.128 R64, desc[UR6][R22.64] ;  /* 0x0000000616400981 */ /* 0x000762000c1e1d00 */
[----:B-1----:R-:W-:-:S03]  /*0ba0*/  @P5 IMAD.WIDE.U32 R6, R33, 0x20, R24 ;  /* 0x0000002021065825 */ /* 0x002fc600078e0018 */
[----:B------:R3:W5:Y:S04]  /*0bb0*/  @P0 LDG.E.128 R60, desc[UR6][R22.64+0x10] ;  /* 0x00001006163c0981 */ /* 0x000768000c1e1d00 */
[----:B------:R3:W5:Y:S04]  /*0bc0*/  @P5 LDG.E.128 R48, desc[UR6][R6.64] ;  /* 0x0000000606305981 */ /* 0x000768000c1e1d00 */
[----:B------:R3:W5:Y:S01]  /*0bd0*/  @P5 LDG.E.128 R44, desc[UR6][R6.64+0x10] ;  /* 0x00001006062c5981 */ /* 0x000762000c1e1d00 */
        /* <DEDUP_REMOVED lines=25> */
[----:B------:R-:W-:-:S02]  /*0d70*/  @P5 CS2R R38, SRZ ;  /* 0x0000000000265805 */ /* 0x000fc4000001ff00 */
[----:B------:R-:W-:Y:S02]  /*0d80*/  @P5 CS2R R36, SRZ ;  /* 0x0000000000245805 */ /* 0x000fe4000001ff00 */
[----:B------:R-:W-:Y:S02]  /*0d90*/  @P5 CS2R R42, SRZ ;  /* 0x00000000002a5805 */ /* 0x000fe4000001ff00 */
[----:B---3--:R-:W-:-:S07]  /*0da0*/  @P5 CS2R R40, SRZ ;  /* 0x0000000000285805 */ /* 0x008fce000001ff00 */
.L_x_10984:
[----:B------:R-:W-:Y:S05]  /*0db0*/  BSYNC.RECONVERGENT B0 ;  /* 0x0000000000007941 */ /* 0x000fea0003800200 */
.L_x_10982:
[----:B------:R-:W1:Y:S02]  /*0dc0*/  LDCU UR8, c[0x0][0x384] ;  /* 0x00007080ff0877ac */ /* 0x000e640008000800 */
[----:B-1----:R-:W-:-:S13]  /*0dd0*/  ISETP.GE.AND P0, PT, R4, UR8, PT ;  /* 0x0000000804007c0c */ /* 0x002fda000bf06270 */
[----:B------:R-:W-:Y:S05]  /*0de0*/  @P0 EXIT ;  /* 0x000000000000094d */ /* 0x000fea0003800000 */
[----:B0-----:R-:W-:Y:S01]  /*0df0*/  IMAD.HI.U32 R6, R2, -0x326172a9, RZ ;  /* 0xcd9e8d5702067827 */ /* 0x001fe200078e00ff */
[----:B------:R-:W-:Y:S01]  /*0e00*/  BSSY B0, `(.L_x_10985) ;  /* 0x000437b000007945 */ /* 0x000fe20003800000 */
[----:B------:R-:W-:Y:S01]  /*0e10*/  LOP3.LUT R8, R8, 0x3, RZ, 0xc0, !PT ;  /* 0x0000000308087812 */ /* 0x000fe200078ec0ff */
[----:B------:R-:W0:Y:S01]  /*0e20*/  LDCU UR29, c[0x0][0x388] ;  /* 0x00007100ff1d77ac */ /* 0x000e220008000800 */
[----:B------:R-:W-:Y:S01]  /*0e30*/  IMAD.HI.U32 R7, R5, -0x2daee0ad, RZ ;  /* 0xd2511f5305077827 */ /* 0x000fe200078e00ff */
[----:B------:R-:W-:Y:S01]  /*0e40*/  LOP3.LUT R6, R9, UR4, R6, 0x96, !PT ;  /* 0x0000000409067c12 */ /* 0x000fe2000f8e9606 */
[----:B------:R-:W1:Y:S02]  /*0e50*/  LDCU.U8 UR30, c[0x0][0x410] ;  /* 0x00008200ff1e77ac */ /* 0x000e640008000000 */
[----:B------:R-:W-:Y:S01]  /*0e60*/  IMAD R13, R5, -0x2daee0ad, RZ ;  /* 0xd2511f53050d7824 */ /* 0x000fe200078e02ff */
[----:B------:R-:W-:Y:S01]  /*0e70*/  LOP3.LUT R7, R7, UR5, RZ, 0x3c, !PT ;  /* 0x0000000507077c12 */ /* 0x000fe2000f8e3cff */
[----:B------:R-:W-:Y:S01]  /*0e80*/  IMAD.HI.U32 R12, R6, -0x2daee0ad, RZ ;  /* 0xd2511f53060c7827 */ /* 0x000fe200078e00ff */
[----:B------:R-:W2:Y:S03]  /*0e90*/  LDCU UR31, c[0x0][0x448] ;  /* 0x00008900ff1f77ac */ /* 0x000ea60008000800 */
[----:B------:R-:W-:Y:S01]  /*0ea0*/  IMAD R11, R2, -0x326172a9, RZ ;  /* 0xcd9e8d57020b7824 */ /* 0x000fe200078e02ff */
[----:B------:R-:W-:Y:S01]  /*0eb0*/  LOP3.LUT R12, R13, UR13, R12, 0x96, !PT ;  /* 0x0000000d0d0c7c12 */ /* 0x000fe2000f8e960c */
[----:B------:R-:W-:Y:S01]  /*0ec0*/  IMAD.HI.U32 R10, R7, -0x326172a9, RZ ;  /* 0xcd9e8d57070a7827 */ /* 0x000fe200078e00ff */
[----:B------:R-:W3:Y:S03]  /*0ed0*/  LDCU.64 UR8, c[0x0][0x398] ;  /* 0x00007300ff0877ac */ /* 0x000ee60008000a00 */
[----:B------:R-:W-:Y:S01]  /*0ee0*/  IMAD R14, R6, -0x2daee0ad, RZ ;  /* 0xd2511f53060e7824 */ /* 0x000fe200078e02ff */
[----:B------:R-:W-:Y:S01]  /*0ef0*/  LOP3.LUT R10, R11, UR12, R10, 0x96, !PT ;  /* 0x0000000c0b0a7c12 */ /* 0x000fe2000f8e960a */
[----:B------:R-:W-:-:S02]  /*0f00*/  IMAD R7, R7, -0x326172a9, RZ ;  /* 0xcd9e8d5707077824 */ /* 0x000fc400078e02ff */
[----:B------:R-:W-:-:S04]  /*0f10*/  IMAD.HI.U32 R6, R12, -0x326172a9, RZ ;  /* 0xcd9e8d570c067827 */ /* 0x000fc800078e00ff */
[----:B------:R-:W-:Y:S01]  /*0f20*/  IMAD.HI.U32 R11, R10, -0x2daee0ad, RZ ;  /* 0xd2511f530a0b7827 */ /* 0x000fe200078e00ff */
[----:B------:R-:W-:-:S03]  /*0f30*/  LOP3.LUT R6, R7, UR14, R6, 0x96, !PT ;  /* 0x0000000e07067c12 */ /* 0x000fc6000f8e9606 */
[----:B------:R-:W-:Y:S01]  /*0f40*/  IMAD R13, R10, -0x2daee0ad, RZ ;  /* 0xd2511f530a0d7824 */ /* 0x000fe200078e02ff */
[----:B------:R-:W-:Y:S01]  /*0f50*/  LOP3.LUT R11, R14, UR15, R11, 0x96, !PT ;  /* 0x0000000f0e0b7c12 */ /* 0x000fe2000f8e960b */
[----:B------:R-:W-:-:S04]  /*0f60*/  IMAD.HI.U32 R10, R6, -0x2daee0ad, RZ ;  /* 0xd2511f53060a7827 */ /* 0x000fc800078e00ff */
[----:B------:R-:W-:Y:S01]  /*0f70*/  IMAD R12, R12, -0x326172a9, RZ ;  /* 0xcd9e8d570c0c7824 */ /* 0x000fe200078e02ff */
[----:B------:R-:W-:Y:S01]  /*0f80*/  LOP3.LUT R10, R13, UR17, R10, 0x96, !PT ;  /* 0x000000110d0a7c12 */ /* 0x000fe2000f8e960a */
[----:B------:R-:W-:-:S04]  /*0f90*/  IMAD.HI.U32 R7, R11, -0x326172a9, RZ ;  /* 0xcd9e8d570b077827 */ /* 0x000fc800078e00ff */
        /* <DEDUP_REMOVED lines=39> */
[----:B------:R-:W-:Y:S02]  /*1210*/  IMAD.MOV.U32 R10, RZ, RZ, RZ ;  /* 0x000000ffff0a7224 */ /* 0x000fe400078e00ff */
[----:B01234-:R-:W-:-:S07]  /*1220*/  IMAD R12, R15, -0x326172a9, RZ ;  /* 0xcd9e8d570f0c7824 */ /* 0x01ffce00078e02ff */
.L_x_12002:
        /* <DEDUP_REMOVED lines=40> */
.L_x_10991:
        /* <DEDUP_REMOVED lines=13> */
.L_x_10993:
[----:B------:R-:W-:Y:S05]  /*1580*/  BSYNC.RECONVERGENT B3 ;  /* 0x0000000000037941 */ /* 0x000fea0003800200 */
.L_x_10992:
[----:B------:R-:W-:Y:S01]  /*1590*/  IMAD.WIDE.U32 R6, R2, -0x326172a9, RZ ;  /* 0xcd9e8d5702067825 */ /* 0x000fe200078e00ff */
[----:B------:R-:W-:Y:S01]  /*15a0*/  LOP3.LUT R228, R10, UR5, R233, 0x96, !PT ;  /* 0x000000050ae47c12 */ /* 0x000fe2000f8e96e9 */
[----:B------:R-:W-:Y:S01]  /*15b0*/  UIADD3 UR32, UPT, UPT, UR4, 0x1715609d, URZ ;  /* 0x1715609d04207890 */ /* 0x000fe2000fffe0ff */
[----:B------:R-:W-:Y:S01]  /*15c0*/  MOV R11, R226 ;  /* 0x000000e2000b7202 */ /* 0x000fe20000000f00 */
        /* <DEDUP_REMOVED lines=38> */
[----:B------:R-:W-:-:S07]  /*1830*/  LOP3.LUT R6, R6, UR28, R229, 0x96, !PT ;  /* 0x0000001c06067c12 */ /* 0x000fce000f8e96e5 */
.L_x_10990:
[----:B------:R-:W-:Y:S05]  /*1840*/  BSYNC.RECONVERGENT B2 ;  /* 0x0000000000027941 */ /* 0x000fea0003800200 */
.L_x_10989:
[----:B------:R-:W0:Y:S01]  /*1850*/  LDC R235, c[0x0][0x408] ;  /* 0x00010200ffeb7b82 */ /* 0x000e220000000800 */
[----:B------:R-:W-:Y:S01]  /*1860*/  I2FP.F32.U32 R8, R11 ;  /* 0x0000000b00087245 */ /* 0x000fe20000201000 */
[----:B------:R-:W-:Y:S01]  /*1870*/  IMAD.MOV.U32 R217, RZ, RZ, 0x2f800000 ;  /* 0x2f800000ffd97424 */ /* 0x000fe200078e00ff */
[----:B------:R-:W-:Y:S01]  /*1880*/  ISETP.NE.AND P3, PT, R169, 0x1, PT ;  /* 0x00000001a900780c */ /* 0x000fe20003f65270 */
[----:B-----5:R-:W-:Y:S01]  /*1890*/  IMAD.U32 R170, R164, 0x10000, RZ ;  /* 0x00010000a4aa7824 */ /* 0x020fe200078e00ff */
[----:B------:R-:W-:Y:S01]  /*18a0*/  LOP3.LUT R168, R168, 0xffffffef, RZ, 0xc0, !PT ;  /* 0xffffffefa8a87812 */ /* 0x000fe200078ec0ff */
[----:B------:R-:W-:Y:S01]  /*18b0*/  FFMA.FTZ R11, R8, R217, 1.1641532182693481445e-10 ;  /* 0x2f000000080b7423 */ /* 0x000fe200000100d9 */
[----:B------:R-:W-:Y:S01]  /*18c0*/  @P1 SHF.L.U32 R8, R28, 0x10, RZ ;  /* 0x000000101c081819 */ /* 0x000fe200000006ff */
[----:B------:R-:W1:Y:S01]  /*18d0*/  LDC R234, c[0x0][0x404] ;  /* 0x00010100ffea7b82 */ /* 0x000e620000000800 */
[----:B------:R-:W-:Y:S01]  /*18e0*/  BSSY.RECONVERGENT B2, `(.L_x_10994) ;  /* 0x000004e000027945 */ /* 0x000fe20003800200 */
[----:B------:R-:W-:Y:S01]  /*18f0*/  PRMT R164, R164, 0x7632, R164 ;  /* 0x00007632a4a47816 */ /* 0x000fe200000000a4 */
[----:B0-----:R-:W-:Y:S01]  /*1900*/  FMUL.FTZ R170, R170, R235 ;  /* 0x000000ebaaaa7220 */ /* 0x001fe20000410000 */
[----:B-1----:R-:W-:-:S04]  /*1910*/  FSETP.GTU.FTZ.AND P2, PT, R11, R234, PT ;  /* 0x000000ea0b00720b */ /* 0x002fc80003f5c000 */
[----:B------:R-:W-:Y:S01]  /*1920*/  FSEL R11, R170, RZ, !P2 ;  /* 0x000000ffaa0b7208 */ /* 0x000fe20005000000 */
[----:B------:R-:W-:Y:S01]  /*1930*/  IMAD.MOV.U32 R170, RZ, RZ, 0x2 ;  /* 0x00000002ffaa7424 */ /* 0x000fe200078e00ff */
        /* <DEDUP_REMOVED lines=14> */
.L_x_10996:
        /* <DEDUP_REMOVED lines=13> */
.L_x_10998:
[----:B------:R-:W-:Y:S05]  /*1af0*/  BSYNC.RECONVERGENT B3 ;  /* 0x0000000000037941 */ /* 0x000fea0003800200 */
.L_x_10997:
[----:B------:R-:W-:Y:S01]  /*1b00*/  IMAD.WIDE.U32 R6, R2, -0x326172a9, RZ ;  /* 0xcd9e8d5702067825 */ /* 0x000fe200078e00ff */
[----:B------:R-:W-:Y:S01]  /*1b10*/  LOP3.LUT R226, R10, UR5, R233, 0x96, !PT ;  /* 0x000000050ae27c12 */ /* 0x000fe2000f8e96e9 */
[----:B------:R-:W-:Y:S02]  /*1b20*/  UIADD3 UR32, UPT, UPT, UR4, 0x1715609d, URZ ;  /* 0x1715609d04207890 */ /* 0x000fe4000fffe0ff */
        /* <DEDUP_REMOVED lines=41> */
.L_x_10995:
[----:B------:R-:W-:Y:S05]  /*1dc0*/  BSYNC.RECONVERGENT B2 ;  /* 0x0000000000027941 */ /* 0x000fea0003800200 */
.L_x_10994:
        /* <DEDUP_REMOVED lines=8> */
[----:B------:R-:W-:Y:S02]  /*1e50*/  HFMA2 R186, -RZ, RZ, 0, 1.1920928955078125e-07 ;  /* 0x00000002ffba7431 */ /* 0x000fe400000001ff */
[----:B------:R-:W-:-:S02]  /*1e60*/  FSETP.GTU.FTZ.AND P2, PT, R169, R234, PT ;  /* 0x000000eaa900720b */ /* 0x000fc40003f5c000 */
[----:B------:R-:W-:Y:S02]  /*1e70*/  @P1 IMAD.U32 R8, R8, 0x10000, RZ ;  /* 0x0001000008081824 */ /* 0x000fe400078e00ff */
        /* <DEDUP_REMOVED lines=15> */
.L_x_11001:
        /* <DEDUP_REMOVED lines=13> */
.L_x_11003:
[----:B------:R-:W-:Y:S05]  /*2040*/  BSYNC.RECONVERGENT B3 ;  /* 0x0000000000037941 */ /* 0x000fea0003800200 */
.L_x_11002:
[----:B------:R-:W-:Y:S01]  /*2050*/  IMAD.WIDE.U32 R6, R2, -0x326172a9, RZ ;  /* 0xcd9e8d5702067825 */ /* 0x000fe200078e00ff */
[----:B------:R-:W-:Y:S01]  /*2060*/  LOP3.LUT R226, R10, UR5, R237, 0x96, !PT ;  /* 0x000000050ae27c12 */ /* 0x000fe2000f8e96ed */
[----:B------:R-:W-:Y:S02]  /*2070*/  UIADD3 UR32, UPT, UPT, UR4, 0x1715609d, URZ ;  /* 0x1715609d04207890 */ /* 0x000fe4000fffe0ff */
        /* <DEDUP_REMOVED lines=41> */
.L_x_11000:
[----:B------:R-:W-:Y:S05]  /*2310*/  BSYNC.RECONVERGENT B2 ;  /* 0x0000000000027941 */ /* 0x000fea0003800200 */
.L_x_10999:
[----:B------:R-:W-:Y:S01]  /*2320*/  I2FP.F32.U32 R8, R8 ;  /* 0x0000000800087245 */ /* 0x000fe20000201000 */
[C---:B------:R-:W-:Y:S01]  /*2330*/  IMAD.U32 R164, R165.reuse, 0x10000, RZ ;  /* 0x00010000a5a47824 */ /* 0x040fe200078e00ff */
[----:B------:R-:W-:Y:S01]  /*2340*/  ISETP.NE.AND P2, PT, R186, 0x1, PT ;  /* 0x00000001ba00780c */ /* 0x000fe20003f45270 */
[----:B------:R-:W-:Y:S01]  /*2350*/  BSSY.RECONVERGENT B2, `(.L_x_11004) ;  /* 0x0000051000027945 */ /* 0x000fe20003800200 */
[----:B------:R-:W-:Y:S01]  /*2360*/  LOP3.LUT R168, R168, 0xfffffffb, RZ, 0xc0, !PT ;  /* 0xfffffffba8a87812 */ /* 0x000fe200078ec0ff */
[----:B------:R-:W-:Y:S01]  /*2370*/  FFMA.FTZ R185, R8, R217, 1.1641532182693481445e-10 ;  /* 0x2f00000008b97423 */ /* 0x000fe200000100d9 */
[----:B------:R-:W-:Y:S01]  /*2380*/  FMUL.FTZ R164, R164, R235 ;  /* 0x000000eba4a47220 */ /* 0x000fe20000410000 */
[----:B------:R-:W-:Y:S01]  /*2390*/  PRMT R8, R165, 0x7632, R8 ;  /* 0x00007632a5087816 */ /* 0x000fe20000000008 */
[----:B------:R-:W-:Y:S01]  /*23a0*/  IMAD.MOV.U32 R201, RZ, RZ, 0x2 ;  /* 0x00000002ffc97424 */ /* 0x000fe200078e00ff */
[----:B------:R-:W-:Y:S02]  /*23b0*/  MOV R165, R12 ;  /* 0x0000000c00a57202 */ /* 0x000fe40000000f00 */
        /* <DEDUP_REMOVED lines=16> */
.L_x_11006:
        /* <DEDUP_REMOVED lines=13> */
.L_x_11008:
[----:B------:R-:W-:Y:S05]  /*2590*/  BSYNC.RECONVERGENT B3 ;  /* 0x0000000000037941 */ /* 0x000fea0003800200 */
.L_x_11007:
[----:B------:R-:W-:Y:S01]  /*25a0*/  IMAD.WIDE.U32 R6, R2, -0x326172a9, RZ ;  /* 0xcd9e8d5702067825 */ /* 0x000fe200078e00ff */
[----:B------:R-:W-:Y:S01]  /*25b0*/  LOP3.LUT R164, R10, UR5, R233, 0x96, !PT ;  /* 0x000000050aa47c12 */ /* 0x000fe2000f8e96e9 */
[----:B------:R-:W-:Y:S02]  /*25c0*/  UIADD3 UR32, UPT, UPT, UR4, 0x1715609d, URZ ;  /* 0x1715609d04207890 */ /* 0x000fe4000fffe0ff */
        /* <DEDUP_REMOVED lines=41> */
.L_x_11005:
[----:B------:R-:W-:Y:S05]  /*2860*/  BSYNC.RECONVERGENT B2 ;  /* 0x0000000000027941 */ /* 0x000fea0003800200 */
.L_x_11004:
[----:B------:R-:W-:Y:S01]  /*2870*/  I2FP.F32.U32 R164, R165 ;  /* 0x000000a500a47245 */ /* 0x000fe20000201000 */
[----:B------:R-:W-:Y:S01]  /*2880*/  BSSY.RECONVERGENT B2, `(.L_x_11009) ;  /* 0x0000053000027945 */ /* 0x000fe20003800200 */
[----:B------:R-:W-:Y:S01]  /*2890*/  SHF.L.U32 R8, R8, 0x10, RZ ;  /* 0x0000001008087819 */ /* 0x000fe200000006ff */
[----:B------:R-:W-:Y:S01]  /*28a0*/  IMAD.MOV.U32 R202, RZ, RZ, 0x2 ;  /* 0x00000002ffca7424 */ /* 0x000fe200078e00ff */
[----:B------:R-:W-:Y:S01]  /*28b0*/  LOP3.LUT R168, R168, 0xfffffffd, RZ, 0xc0, !PT ;  /* 0xfffffffda8a87812 */ /* 0x000fe200078ec0ff */
[----:B------:R-:W-:Y:S01]  /*28c0*/  FFMA.FTZ R165, R164, R217, 1.1641532182693481445e-10 ;  /* 0x2f000000a4a57423 */ /* 0x000fe200000100d9 */
[----:B------:R-:W-:Y:S01]  /*28d0*/  @P1 PRMT R164, R29, 0x7632, R164 ;  /* 0x000076321da41816 */ /* 0x000fe200000000a4 */
[----:B------:R-:W-:-:S03]  /*28e0*/  FMUL.FTZ R8, R8, R235 ;  /* 0x000000eb08087220 */ /* 0x000fc60000410000 */
[----:B------:R-:W-:Y:S01]  /*28f0*/  FSETP.GTU.FTZ.AND P2, PT, R165, R234, PT ;  /* 0x000000eaa500720b */ /* 0x000fe20003f5c000 */
[----:B------:R-:W-:-:S03]  /*2900*/  @P1 IMAD.U32 R164, R164, 0x10000, RZ ;  /* 0x00010000a4a41824 */ /* 0x000fc600078e00ff */
        /* <DEDUP_REMOVED lines=16> */
.L_x_11011:
        /* <DEDUP_REMOVED lines=13> */
.L_x_11013:
[----:B------:R-:W-:Y:S05]  /*2ae0*/  BSYNC.RECONVERGENT B3 ;  /* 0x0000000000037941 */ /* 0x000fea0003800200 */
.L_x_11012:
        /* <DEDUP_REMOVED lines=44> */
.L_x_11010:
[----:B------:R-:W-:Y:S05]  /*2db0*/  BSYNC.RECONVERGENT B2 ;  /* 0x0000000000027941 */ /* 0x000fea0003800200 */
.L_x_11009:
        /* <DEDUP_REMOVED lines=24> */
.L_x_11016:
        /* <DEDUP_REMOVED lines=13> */
.L_x_11018:
[----:B------:R-:W-:Y:S05]  /*3010*/  BSYNC.RECONVERGENT B3 ;  /* 0x0000000000037941 */ /* 0x000fea0003800200 */
.L_x_11017:
[----:B------:R-:W-:Y:S01]  /*3020*/  IMAD.WIDE.U32 R6, R2, -0x326172a9, RZ ;  /* 0xcd9e8d5702067825 */ /* 0x000fe200078e00ff */
[----:B------:R-:W-:Y:S01]  /*3030*/  LOP3.LUT R164, R10, UR5, R239, 0x96, !PT ;  /* 0x000000050aa47c12 */ /* 0x000fe2000f8e96ef */
[----:B------:R-:W-:Y:S02]  /*3040*/  UIADD3 UR32, UPT, UPT, UR4, 0x1715609d, URZ ;  /* 0x1715609d04207890 */ /* 0x000fe4000fffe0ff */
        /* <DEDUP_REMOVED lines=41> */
.L_x_11015:
[----:B------:R-:W-:Y:S05]  /*32e0*/  BSYNC.RECONVERGENT B2 ;  /* 0x0000000000027941 */ /* 0x000fea0003800200 */
.L_x_11014:
[----:B------:R-:W-:Y:S01]  /*32f0*/  I2FP.F32.U32 R8, R8 ;  /* 0x0000000800087245 */ /* 0x000fe20000201000 */
[----:B------:R-:W-:Y:S01]  /*3300*/  IMAD.U32 R166, R166, 0x10000, RZ ;  /* 0x00010000a6a67824 */ /* 0x000fe200078e00ff */
[----:B------:R-:W-:Y:S01]  /*3310*/  ISETP.NE.AND P4, PT, R226, 0x1, PT ;  /* 0x00000001e200780c */ /* 0x000fe20003f85270 */
[----:B------:R-:W-:Y:S01]  /*3320*/  BSSY.RECONVERGENT B2, `(.L_x_11019) ;  /* 0x000004f000027945 */ /* 0x000fe20003800200 */
[----:B------:R-:W-:Y:S01]  /*3330*/  @P1 PRMT R164, R30, 0x7632, R164 ;  /* 0x000076321ea41816 */ /* 0x000fe200000000a4 */
[----:B------:R-:W-:Y:S01]  /*3340*/  FFMA.FTZ R165, R8, R217, 1.1641532182693481445e-10 ;  /* 0x2f00000008a57423 */ /* 0x000fe200000100d9 */
[----:B------:R-:W-:Y:S01]  /*3350*/  FMUL.FTZ R166, R166, R235 ;  /* 0x000000eba6a67220 */ /* 0x000fe20000410000 */
[----:B------:R-:W-:Y:S02]  /*3360*/  IMAD.MOV.U32 R8, RZ, RZ, R12 ;  /* 0x000000ffff087224 */ /* 0x000fe400078e000c */
[----:B------:R-:W-:Y:S01]  /*3370*/  @P1 IMAD.U32 R164, R164, 0x10000, RZ ;  /* 0x00010000a4a41824 */ /* 0x000fe200078e00ff */
[----:B------:R-:W-:-:S04]  /*3380*/  FSETP.GTU.FTZ.AND P3, PT, R165, R234, PT ;  /* 0x000000eaa500720b */ /* 0x000fc80003f7c000 */
[----:B------:R-:W-:Y:S01]  /*3390*/  FSEL R201, R166, RZ, !P3 ;  /* 0x000000ffa6c97208 */ /* 0x000fe20005800000 */
[----:B------:R-:W-:Y:S01]  /*33a0*/  HFMA2 R166, -RZ, RZ, 0, 1.1920928955078125e-07 ;  /* 0x00000002ffa67431 */ /* 0x000fe200000001ff */
        /* <DEDUP_REMOVED lines=12> */
.L_x_11021:
        /* <DEDUP_REMOVED lines=13> */
.L_x_11023:
[----:B------:R-:W-:Y:S05]  /*3540*/  BSYNC.RECONVERGENT B3 ;  /* 0x0000000000037941 */ /* 0x000fea0003800200 */
.L_x_11022:
        /* <DEDUP_REMOVED lines=44> */
.L_x_11020:
[----:B------:R-:W-:Y:S05]  /*3810*/  BSYNC.RECONVERGENT B2 ;  /* 0x0000000000027941 */ /* 0x000fea0003800200 */
.L_x_11019:
        /* <DEDUP_REMOVED lines=24> */
.L_x_11026:
        /* <DEDUP_REMOVED lines=13> */
.L_x_11028:
[----:B------:R-:W-:Y:S05]  /*3a70*/  BSYNC.RECONVERGENT B3 ;  /* 0x0000000000037941 */ /* 0x000fea0003800200 */
.L_x_11027:
        /* <DEDUP_REMOVED lines=44> */
.L_x_11025:
[----:B------:R-:W-:Y:S05]  /*3d40*/  BSYNC.RECONVERGENT B2 ;  /* 0x0000000000027941 */ /* 0x000fea0003800200 */
.L_x_11024:
        /* <DEDUP_REMOVED lines=10> */
[----:B------:R-:W-:-:S03]  /*3df0*/  PLOP3.LUT P5, PT, P5, PT, PT, 0x8, 0x80 ;  /* 0x000000000080781c */ /* 0x000fc60002fae170 */
[----:B------:R-:W-:Y:S01]  /*3e00*/  @P1 FADD.FTZ R217, R164, R217 ;  /* 0x000000d9a4d91221 */ /* 0x000fe20000010000 */
[----:B------:R-:W-:-:S04]  /*3e10*/  PRMT R164, R229, 0x5410, R230 ;  /* 0x00005410e5a47816 */ /* 0x000fc800000000e6 */
[----:B------:R-:W-:-:S04]  /*3e20*/  F2FP.BF16.F32.PACK_AB R167, RZ, R217 ;  /* 0x000000d9ffa7723e */ /* 0x000fc800000010ff */
[----:B------:R-:W-:Y:S01]  /*3e30*/  PRMT R167, R233, 0x5410, R167 ;  /* 0x00005410e9a77816 */ /* 0x000fe200000000a7 */
[----:B------:R-:W-:Y:S06]  /*3e40*/  BRA `(.L_x_11029) ;  /* 0x0000005000d87947 */ /* 0x000fec0003800000 */
.L_x_10988:
        /* <DEDUP_REMOVED lines=11> */
[----:B------:R-:W-:Y:S02]  /*3f00*/  @!P2 IMAD.MOV.U32 R228, RZ, RZ, R226 ;  /* 0x000000ffffe4a224 */ /* 0x000fe400078e00e2 */
[----:B------:R-:W-:Y:S02]  /*3f10*/  @!P2 IMAD.MOV.U32 R11, RZ, RZ, R6 ;  /* 0x000000ffff0ba224 */ /* 0x000fe400078e0006 */
[----:B------:R-:W-:Y:S02]  /*3f20*/  @P2 IMAD.MOV.U32 R228, RZ, RZ, R226 ;  /* 0x000000ffffe42224 */ /* 0x000fe400078e00e2 */
[----:B------:R-:W-:Y:S01]  /*3f30*/  @P2 IMAD.MOV.U32 R11, RZ, RZ, R7 ;  /* 0x000000ffff0b2224 */ /* 0x000fe200078e0007 */
[----:B------:R-:W-:Y:S06]  /*3f40*/  BRA `(.L_x_11031) ;  /* 0x0000000000e07947 */ /* 0x000fec0003800000 */
.L_x_11032:
        /* <DEDUP_REMOVED lines=13> */
.L_x_11034:
[----:B------:R-:W-:Y:S05]  /*4020*/  BSYNC.RECONVERGENT B3 ;  /* 0x0000000000037941 */ /* 0x000fea0003800200 */
.L_x_11033:
        /* <DEDUP_REMOVED lines=41> */
[----:B------:R-:W-:-:S07]  /*42c0*/  LOP3.LUT R6, R6, UR28, R229, 0x96, !PT ;  /* 0x0000001c06067c12 */ /* 0x000fce000f8e96e5 */
.L_x_11031:
[----:B------:R-:W-:Y:S05]  /*42d0*/  BSYNC.RECONVERGENT B2 ;  /* 0x0000000000027941 */ /* 0x000fea0003800200 */
.L_x_11030:
[----:B------:R-:W0:Y:S01]  /*42e0*/  LDC R20, c[0x0][0x404] ;  /* 0x00010100ff147b82 */ /* 0x000e220000000800 */
[----:B------:R-:W-:Y:S01]  /*42f0*/  I2FP.F32.U32 R11, R11 ;  /* 0x0000000b000b7245 */ /* 0x000fe20000201000 */
[----:B------:R-:W-:Y:S01]  /*4300*/  HFMA2 R234, -RZ, RZ, 0.1171875, 0 ;  /* 0x2f800000ffea7431 */ /* 0x000fe200000001ff */
[----:B------:R-:W-:Y:S01]  /*4310*/  ISETP.NE.AND P3, PT, R13, 0x1, PT ;  /* 0x000000010d00780c */ /* 0x000fe20003f65270 */
[----:B-----5:R-:W-:Y:S01]  /*4320*/  IMAD.U32 R8, R164, 0x10000, RZ ;  /* 0x00010000a4087824 */ /* 0x020fe200078e00ff */
[----:B------:R-:W-:Y:S01]  /*4330*/  LOP3.LUT R168, R168, 0xffffffef, RZ, 0xc0, !PT ;  /* 0xffffffefa8a87812 */ /* 0x000fe200078ec0ff */
[----:B------:R-:W-:Y:S01]  /*4340*/  BSSY.RECONVERGENT B2, `(.L_x_11035) ;  /* 0x000004d000027945 */ /* 0x000fe20003800200 */
[----:B------:R-:W-:Y:S01]  /*4350*/  FFMA.FTZ R11, R11, R234, 1.1641532182693481445e-10 ;  /* 0x2f0000000b0b7423 */ /* 0x000fe200000100ea */
[----:B------:R-:W1:Y:S01]  /*4360*/  LDC R217, c[0x0][0x408] ;  /* 0x00010200ffd97b82 */ /* 0x000e620000000800 */
[----:B------:R-:W-:Y:S01]  /*4370*/  PRMT R164, R164, 0x7632, R164 ;  /* 0x00007632a4a47816 */ /* 0x000fe200000000a4 */
[----:B------:R-:W-:-:S02]  /*4380*/  IMAD.MOV.U32 R15, RZ, RZ, 0x2 ;  /* 0x00000002ff0f7424 */ /* 0x000fc400078e00ff */
        /* <DEDUP_REMOVED lines=15> */
.L_x_11037:
        /* <DEDUP_REMOVED lines=13> */
.L_x_11039:
[----:B------:R-:W-:Y:S05]  /*4550*/  BSYNC.RECONVERGENT B3 ;  /* 0x0000000000037941 */ /* 0x000fea0003800200 */
.L_x_11038:
        /* <DEDUP_REMOVED lines=41> */
[----:B------:R-:W-:Y:S01]  /*47f0*/  IMAD.MOV.U32 R15, RZ, RZ, RZ ;  /* 0x000000ffff0f7224 */ /* 0x000fe200078e00ff */
[----:B------:R-:W-:-:S07]  /*4800*/  MOV R228, R14 ;  /* 0x0000000e00e47202 */ /* 0x000fce0000000f00 */
.L_x_11036:
[----:B------:R-:W-:Y:S05]  /*4810*/  BSYNC.RECONVERGENT B2 ;  /* 0x0000000000027941 */ /* 0x000fea0003800200 */
.L_x_11035:
        /* <DEDUP_REMOVED lines=25> */
.L_x_11042:
        /* <DEDUP_REMOVED lines=13> */
.L_x_11044:
[----:B------:R-:W-:Y:S05]  /*4a80*/  BSYNC.RECONVERGENT B3 ;  /* 0x0000000000037941 */ /* 0x000fea0003800200 */
.L_x_11043:
        /* <DEDUP_REMOVED lines=44> */
.L_x_11041:
[----:B------:R-:W-:Y:S05]  /*4d50*/  BSYNC.RECONVERGENT B2 ;  /* 0x0000000000027941 */ /* 0x000fea0003800200 */
.L_x_11040:
        /* <DEDUP_REMOVED lines=22> */
.L_x_11047:
        /* <DEDUP_REMOVED lines=13> */
.L_x_11049:
[----:B------:R-:W-:Y:S05]  /*4f90*/  BSYNC.RECONVERGENT B3 ;  /* 0x0000000000037941 */ /* 0x000fea0003800200 */
.L_x_11048:
[----:B------:R-:W-:Y:S01]  /*4fa0*/  IMAD.WIDE.U32 R6, R2, -0x326172a9, RZ ;  /* 0xcd9e8d5702067825 */ /* 0x000fe200078e00ff */
[----:B------:R-:W-:Y:S01]  /*4fb0*/  LOP3.LUT R14, R10, UR5, R19, 0x96, !PT ;  /* 0x000000050a0e7c12 */ /* 0x000fe2000f8e9613 */
[----:B------:R-:W-:-:S03]  /*4fc0*/  UIADD3 UR32, UPT, UPT, UR4, 0x1715609d, URZ ;  /* 0x1715609d04207890 */ /* 0x000fc6000fffe0ff */
        /* <DEDUP_REMOVED lines=41> */
.L_x_11046:
[----:B------:R-:W-:Y:S05]  /*5260*/  BSYNC.RECONVERGENT B2 ;  /* 0x0000000000027941 */ /* 0x000fea0003800200 */
.L_x_11045:
[----:B------:R-:W-:Y:S01]  /*5270*/  I2FP.F32.U32 R15, R15 ;  /* 0x0000000f000f7245 */ /* 0x000fe20000201000 */
[----:B------:R-:W-:Y:S01]  /*5280*/  BSSY.RECONVERGENT B2, `(.L_x_11050) ;  /* 0x0000054000027945 */ /* 0x000fe20003800200 */
[----:B------:R-:W-:Y:S01]  /*5290*/  PRMT R14, R32, 0x7632, R14 ;  /* 0x00007632200e7816 */ /* 0x000fe2000000000e */
[----:B------:R-:W-:Y:S01]  /*52a0*/  IMAD.MOV.U32 R18, RZ, RZ, 0x2 ;  /* 0x00000002ff127424 */ /* 0x000fe200078e00ff */
[----:B------:R-:W-:Y:S01]  /*52b0*/  ISETP.NE.AND P3, PT, R16, 0x1, PT ;  /* 0x000000011000780c */ /* 0x000fe20003f65270 */
        /* <DEDUP_REMOVED lines=22> */
.L_x_11052:
        /* <DEDUP_REMOVED lines=13> */
.L_x_11054:
[----:B------:R-:W-:Y:S05]  /*54f0*/  BSYNC.RECONVERGENT B3 ;  /* 0x0000000000037941 */ /* 0x000fea0003800200 */
.L_x_11053:
        /* <DEDUP_REMOVED lines=43> */
[----:B------:R-:W-:-:S07]  /*57b0*/  IMAD.MOV.U32 R18, RZ, RZ, RZ ;  /* 0x000000ffff127224 */ /* 0x000fce00078e00ff */
.L_x_11051:
[----:B------:R-:W-:Y:S05]  /*57c0*/  BSYNC.RECONVERGENT B2 ;  /* 0x0000000000027941 */ /* 0x000fea0003800200 */
.L_x_11050:
        /* <DEDUP_REMOVED lines=23> */
.L_x_11057:
        /* <DEDUP_REMOVED lines=13> */
.L_x_11059:
[----:B------:R-:W-:Y:S05]  /*5a10*/  BSYNC.RECONVERGENT B3 ;  /* 0x0000000000037941 */ /* 0x000fea0003800200 */
.L_x_11058:
        /* <DEDUP_REMOVED lines=44> */
.L_x_11056:
[----:B------:R-:W-:Y:S05]  /*5ce0*/  BSYNC.RECONVERGENT B2 ;  /* 0x0000000000027941 */ /* 0x000fea0003800200 */
.L_x_11055:
[----:B------:R-:W-:Y:S01]  /*5cf0*/  I2FP.F32.U32 R17, R17 ;  /* 0x0000001100117245 */ /* 0x000fe20000201000 */
[----:B------:R-:W-:Y:S01]  /*5d00*/  IMAD.U32 R16, R33, 0x10000, RZ ;  /* 0x0001000021107824 */ /* 0x000fe200078e00ff */
[----:B------:R-:W-:Y:S03]  /*5d10*/  BSSY.RECONVERGENT B2, `(.L_x_11060) ;  /* 0x0000051000027945 */ /* 0x000fe60003800200 */
[----:B------:R-:W-:Y:S01]  /*5d20*/  FFMA.FTZ R17, R17, R234, 1.1641532182693481445e-10 ;  /* 0x2f00000011117423 */ /* 0x000fe200000100ea */
[----:B------:R-:W-:-:S04]  /*5d30*/  FMUL.FTZ R16, R16, R217 ;  /* 0x000000d910107220 */ /* 0x000fc80000410000 */
[----:B------:R-:W-:Y:S01]  /*5d40*/  FSETP.GTU.FTZ.AND P2, PT, R17, R20, PT ;  /* 0x000000141100720b */ /* 0x000fe20003f5c000 */
[----:B------:R-:W-:-:S03]  /*5d50*/  @P1 IMAD.U32 R17, R29, 0x10000, RZ ;  /* 0x000100001d111824 */ /* 0x000fc600078e00ff */
[----:B------:R-:W-:-:S05]  /*5d60*/  FSEL R16, R16, RZ, !P2 ;  /* 0x000000ff10107208 */ /* 0x000fca0005000000 */
[----:B------:R-:W-:Y:S01]  /*5d70*/  FADD.FTZ R16, R15, R16 ;  /* 0x000000100f107221 */ /* 0x000fe20000010000 */
[----:B------:R-:W-:Y:S02]  /*5d80*/  SEL R15, RZ, 0x1, P2 ;  /* 0x00000001ff0f7807 */ /* 0x000fe40001000000 */
[----:B------:R-:W-:Y:S01]  /*5d90*/  ISETP.NE.AND P2, PT, R19, 0x1, PT ;  /* 0x000000011300780c */ /* 0x000fe20003f45270 */
[----:B------:R-:W-:Y:S01]  /*5da0*/  @P1 FADD.FTZ R170, R17, R16 ;  /* 0x0000001011aa1221 */ /* 0x000fe20000010000 */
[----:B------:R-:W-:Y:S01]  /*5db0*/  @!P1 MOV R170, R16 ;  /* 0x0000001000aa9202 */ /* 0x000fe20000000f00 */
[----:B------:R-:W-:Y:S02]  /*5dc0*/  IMAD.MOV.U32 R16, RZ, RZ, 0x2 ;  /* 0x00000002ff107424 */ /* 0x000fe400078e00ff */
[----:B------:R-:W-:Y:S01]  /*5dd0*/  IMAD.MOV.U32 R17, RZ, RZ, R12 ;  /* 0x000000ffff117224 */ /* 0x000fe200078e000c */
        /* <DEDUP_REMOVED lines=10> */
.L_x_11062:
        /* <DEDUP_REMOVED lines=13> */
.L_x_11064:
[----:B------:R-:W-:Y:S05]  /*5f50*/  BSYNC.RECONVERGENT B3 ;  /* 0x0000000000037941 */ /* 0x000fea0003800200 */
.L_x_11063:
        /* <DEDUP_REMOVED lines=44> */
.L_x_11061:
[----:B------:R-:W-:Y:S05]  /*6220*/  BSYNC.RECONVERGENT B2 ;  /* 0x0000000000027941 */ /* 0x000fea0003800200 */
.L_x_11060:
        /* <DEDUP_REMOVED lines=22> */
.L_x_11067:
        /* <DEDUP_REMOVED lines=13> */
.L_x_11069:
[----:B------:R-:W-:Y:S05]  /*6460*/  BSYNC.RECONVERGENT B3 ;  /* 0x0000000000037941 */ /* 0x000fea0003800200 */
.L_x_11068:
        /* <DEDUP_REMOVED lines=44> */
.L_x_11066:
[----:B------:R-:W-:Y:S05]  /*6730*/  BSYNC.RECONVERGENT B2 ;  /* 0x0000000000027941 */ /* 0x000fea0003800200 */
.L_x_11065:
[----:B------:R-:W-:Y:S01]  /*6740*/  I2FP.F32.U32 R17, R17 ;  /* 0x0000001100117245 */ /* 0x000fe20000201000 */
[----:B------:R-:W-:Y:S01]  /*6750*/  BSSY.RECONVERGENT B2, `(.L_x_11070) ;  /* 0x0000054000027945 */ /* 0x000fe20003800200 */
[----:B------:R-:W-:Y:S01]  /*6760*/  PRMT R16, R33, 0x7632, R16 ;  /* 0x0000763221107816 */ /* 0x000fe20000000010 */
[----:B------:R-:W-:Y:S02]  /*6770*/  IMAD.MOV.U32 R164, RZ, RZ, 0x2 ;  /* 0x00000002ffa47424 */ /* 0x000fe400078e00ff */
[----:B------:R-:W-:Y:S01]  /*6780*/  FFMA.FTZ R17, R17, R234, 1.1641532182693481445e-10 ;  /* 0x2f00000011117423 */ /* 0x000fe200000100ea */
[----:B------:R-:W-:-:S04]  /*6790*/  SHF.L.U32 R16, R16, 0x10, RZ ;  /* 0x0000001010107819 */ /* 0x000fc800000006ff */
[----:B------:R-:W-:Y:S01]  /*67a0*/  FSETP.GTU.FTZ.AND P2, PT, R17, R20, PT ;  /* 0x000000141100720b */ /* 0x000fe20003f5c000 */
[----:B------:R-:W-:Y:S01]  /*67b0*/  FMUL.FTZ R16, R16, R217 ;  /* 0x000000d910107220 */ /* 0x000fe20000410000 */
[----:B------:R-:W-:-:S04]  /*67c0*/  @P1 PRMT R17, R29, 0x7632, R17 ;  /* 0x000076321d111816 */ /* 0x000fc80000000011 */
[----:B------:R-:W-:Y:S01]  /*67d0*/  FSEL R19, R16, RZ, !P2 ;  /* 0x000000ff10137208 */ /* 0x000fe20005000000 */
[----:B------:R-:W-:Y:S01]  /*67e0*/  @P1 IMAD.U32 R17, R17, 0x10000, RZ ;  /* 0x0001000011111824 */ /* 0x000fe200078e00ff */
        /* <DEDUP_REMOVED lines=16> */
.L_x_11072:
        /* <DEDUP_REMOVED lines=13> */
.L_x_11074:
[----:B------:R-:W-:Y:S05]  /*69c0*/  BSYNC.RECONVERGENT B3 ;  /* 0x0000000000037941 */ /* 0x000fea0003800200 */
.L_x_11073:
        /* <DEDUP_REMOVED lines=44> */
.L_x_11071:
[----:B------:R-:W-:Y:S05]  /*6c90*/  BSYNC.RECONVERGENT B2 ;  /* 0x0000000000027941 */ /* 0x000fea0003800200 */
.L_x_11070:
        /* <DEDUP_REMOVED lines=21> */
.L_x_11077:
        /* <DEDUP_REMOVED lines=13> */
.L_x_11079:
[----:B------:R-:W-:Y:S05]  /*6ec0*/  BSYNC.RECONVERGENT B3 ;  /* 0x0000000000037941 */ /* 0x000fea0003800200 */
.L_x_11078:
        /* <DEDUP_REMOVED lines=44> */
.L_x_11076:
[----:B------:R-:W-:Y:S05]  /*7190*/  BSYNC.RECONVERGENT B2 ;  /* 0x0000000000027941 */ /* 0x000fea0003800200 */
.L_x_11075:
        /* <DEDUP_REMOVED lines=25> */
.L_x_11082:
        /* <DEDUP_REMOVED lines=13> */
.L_x_11084:
[----:B------:R-:W-:Y:S05]  /*7400*/  BSYNC.RECONVERGENT B3 ;  /* 0x0000000000037941 */ /* 0x000fea0003800200 */
.L_x_11083:
        /* <DEDUP_REMOVED lines=44> */
.L_x_11081:
[----:B------:R-:W-:Y:S05]  /*76d0*/  BSYNC.RECONVERGENT B2 ;  /* 0x0000000000027941 */ /* 0x000fea0003800200 */
.L_x_11080:
        /* <DEDUP_REMOVED lines=20> */
.L_x_11087:
        /* <DEDUP_REMOVED lines=13> */
.L_x_11089:
[----:B------:R-:W-:Y:S05]  /*78f0*/  BSYNC.RECONVERGENT B3 ;  /* 0x0000000000037941 */ /* 0x000fea0003800200 */
.L_x_11088:
        /* <DEDUP_REMOVED lines=43> */
[----:B------:R-:W-:-:S07]  /*7bb0*/  IMAD.MOV.U32 R228, RZ, RZ, R18 ;  /* 0x000000ffffe47224 */ /* 0x000fce00078e0012 */
.L_x_11086:
[----:B------:R-:W-:Y:S05]  /*7bc0*/  BSYNC.RECONVERGENT B2 ;  /* 0x0000000000027941 */ /* 0x000fea0003800200 */
.L_x_11085:
        /* <DEDUP_REMOVED lines=27> */
.L_x_11092:
        /* <DEDUP_REMOVED lines=13> */
.L_x_11094:
[----:B------:R-:W-:Y:S05]  /*7e50*/  BSYNC.RECONVERGENT B3 ;  /* 0x0000000000037941 */ /* 0x000fea0003800200 */
.L_x_11093:
        /* <DEDUP_REMOVED lines=43> */
[----:B------:R-:W-:-:S07]  /*8110*/  LOP3.LUT R6, R6, UR28, R165, 0x96, !PT ;  /* 0x0000001c06067c12 */ /* 0x000fce000f8e96a5 */
.L_x_11091:
[----:B------:R-:W-:Y:S05]  /*8120*/  BSYNC.RECONVERGENT B2 ;  /* 0x0000000000027941 */ /* 0x000fea0003800200 */
.L_x_11090:
[----:B------:R-:W-:Y:S01]  /*8130*/  I2FP.F32.U32 R19, R8 ;  /* 0x0000000800137245 */ /* 0x000fe20000201000 */
[----:B------:R-:W-:Y:S01]  /*8140*/  BSSY.RECONVERGENT B2, `(.L_x_11095) ;  /* 0x000004e000027945 */ /* 0x000fe20003800200 */
[----:B------:R-:W-:Y:S01]  /*8150*/  ISETP.NE.AND P5, PT, R166, 0x1, PT ;  /* 0x00000001a600780c */ /* 0x000fe20003fa5270 */
[----:B------:R-:W-:Y:S01]  /*8160*/  IMAD.MOV.U32 R165, RZ, RZ, R12 ;  /* 0x000000ffffa57224 */ /* 0x000fe200078e000c */
[----:B------:R-:W-:Y:S01]  /*8170*/  SHF.L.U32 R164, R167, 0x10, RZ ;  /* 0x00000010a7a47819 */ /* 0x000fe200000006ff */
        /* <DEDUP_REMOVED lines=16> */
.L_x_11097:
        /* <DEDUP_REMOVED lines=13> */
.L_x_11099:
[----:B------:R-:W-:Y:S05]  /*8350*/  BSYNC.RECONVERGENT B3 ;  /* 0x0000000000037941 */ /* 0x000fea0003800200 */
.L_x_11098:
        /* <DEDUP_REMOVED lines=44> */
.L_x_11096:
[----:B------:R-:W-:Y:S05]  /*8620*/  BSYNC.RECONVERGENT B2 ;  /* 0x0000000000027941 */ /* 0x000fea0003800200 */
.L_x_11095:
[----:B------:R-:W-:Y:S01]  /*8630*/  I2FP.F32.U32 R165, R165 ;  /* 0x000000a500a57245 */ /* 0x000fe20000201000 */
[----:B------:R-:W-:Y:S01]  /*8640*/  IMAD.U32 R164, R35, 0x10000, RZ ;  /* 0x0001000023a47824 */ /* 0x000fe200078e00ff */
[----:B------:R-:W-:Y:S01]  /*8650*/  BSSY.RECONVERGENT B2, `(.L_x_11100) ;  /* 0x0000052000027945 */ /* 0x000fe20003800200 */
[----:B------:R-:W-:Y:S02]  /*8660*/  @P1 IMAD.U32 R202, R31, 0x10000, RZ ;  /* 0x000100001fca1824 */ /* 0x000fe400078e00ff */
        /* <DEDUP_REMOVED lines=22> */
.L_x_11102:
        /* <DEDUP_REMOVED lines=13> */
.L_x_11104:
[----:B------:R-:W-:Y:S05]  /*88a0*/  BSYNC.RECONVERGENT B3 ;  /* 0x0000000000037941 */ /* 0x000fea0003800200 */
.L_x_11103:
        /* <DEDUP_REMOVED lines=44> */
.L_x_11101:
[----:B------:R-:W-:Y:S05]  /*8b70*/  BSYNC.RECONVERGENT B2 ;  /* 0x0000000000027941 */ /* 0x000fea0003800200 */
.L_x_11100:
        /* <DEDUP_REMOVED lines=20> */
.L_x_11107:
        /* <DEDUP_REMOVED lines=15> */
.L_x_11109:
[----:B------:R-:W-:Y:S05]  /*8db0*/  BSYNC.RECONVERGENT B3 ;  /* 0x0000000000037941 */ /* 0x000fea0003800200 */
.L_x_11108:
        /* <DEDUP_REMOVED lines=44> */
.L_x_11106:
[----:B------:R-:W-:Y:S05]  /*9080*/  BSYNC.RECONVERGENT B2 ;  /* 0x0000000000027941 */ /* 0x000fea0003800200 */
.L_x_11105:
[----:B------:R-:W-:Y:S02]  /*9090*/  I2FP.F32.U32 R165, R166 ;  /* 0x000000a600a57245 */ /* 0x000fe40000201000 */
[----:B------:R-:W-:-:S03]  /*90a0*/  PRMT R164, R35, 0x7632, R164 ;  /* 0x0000763223a47816 */ /* 0x000fc600000000a4 */
[----:B------:R-:W-:Y:S01]  /*90b0*/  FFMA.FTZ R165, R165, R234, 1.1641532182693481445e-10 ;  /* 0x2f000000a5a57423 */ /* 0x000fe200000100ea */
[----:B------:R-:W-:-:S04]  /*90c0*/  SHF.L.U32 R164, R164, 0x10, RZ ;  /* 0x00000010a4a47819 */ /* 0x000fc800000006ff */
[----:B------:R-:W-:Y:S01]  /*90d0*/  FSETP.GTU.FTZ.AND P6, PT, R165, R20, PT ;  /* 0x00000014a500720b */ /* 0x000fe20003fdc000 */
[----:B------:R-:W-:Y:S01]  /*90e0*/  FMUL.FTZ R164, R164, R217 ;  /* 0x000000d9a4a47220 */ /* 0x000fe20000410000 */
[----:B------:R-:W-:Y:S02]  /*90f0*/  PRMT R165, R232, 0x5410, R231 ;  /* 0x00005410e8a57816 */ /* 0x000fe400000000e7 */
[----:B------:R-:W-:Y:S02]  /*9100*/  SEL R20, RZ, 0x1, P6 ;  /* 0x00000001ff147807 */ /* 0x000fe40003000000 */
[----:B------:R-:W-:Y:S02]  /*9110*/  FSEL R166, R164, RZ, !P6 ;  /* 0x000000ffa4a67208 */ /* 0x000fe40007000000 */
[----:B------:R-:W-:-:S03]  /*9120*/  @P1 PRMT R164, R31, 0x7632, R164 ;  /* 0x000076321fa41816 */ /* 0x000fc600000000a4 */
[----:B------:R-:W-:Y:S01]  /*9130*/  FADD.FTZ R237, R237, R166 ;  /* 0x000000a6eded7221 */ /* 0x000fe20000010000 */
[----:B------:R-:W-:Y:S01]  /*9140*/  PRMT R166, R235, 0x5410, R236 ;  /* 0x00005410eba67816 */ /* 0x000fe200000000ec */
[----:B------:R-:W-:-:S04]  /*9150*/  @P1 IMAD.U32 R164, R164, 0x10000, RZ ;  /* 0x00010000a4a41824 */ /* 0x000fc800078e00ff */
[----:B------:R-:W-:Y:S01]  /*9160*/  @P1 FADD.FTZ R217, R237, R164 ;  /* 0x000000a4edd91221 */ /* 0x000fe20000010000 */
[----:B------:R-:W-:Y:S01]  /*9170*/  @!P1 IMAD.MOV.U32 R217, RZ, RZ, R237 ;  /* 0x000000ffffd99224 */ /* 0x000fe200078e00ed */
[----:B------:R-:W-:-:S04]  /*9180*/  PRMT R164, R229, 0x5410, R230 ;  /* 0x00005410e5a47816 */ /* 0x000fc800000000e6 */
[----:B------:R-:W-:-:S04]  /*9190*/  F2FP.BF16.F32.PACK_AB R167, RZ, R217 ;  /* 0x000000d9ffa7723e */ /* 0x000fc800000010ff */
[----:B------:R-:W-:-:S07]  /*91a0*/  PRMT R167, R233, 0x5410, R167 ;  /* 0x00005410e9a77816 */ /* 0x000fce00000000a7 */
.L_x_11029:
        /* <DEDUP_REMOVED lines=43> */
.L_x_11110:
[----:B0-----:R-:W-:Y:S01]  /*9460*/  MOV R226, R228 ;  /* 0x000000e400e27202 */ /* 0x001fe20000000f00 */
[----:B------:R-:W-:-:S07]  /*9470*/  VIADD R227, R225, 0x20 ;  /* 0x00000020e1e37836 */ /* 0x000fce0000000000 */
.L_x_10987:
[----:B------:R-:W-:Y:S05]  /*9480*/  BSYNC.RECONVERGENT B1 ;  /* 0x0000000000017941 */ /* 0x000fea0003800200 */
.L_x_10986:
        /* <DEDUP_REMOVED lines=35> */
.L_x_11116:
        /* <DEDUP_REMOVED lines=13> */
.L_x_11118:
[----:B------:R-:W-:Y:S05]  /*9790*/  BSYNC.RECONVERGENT B3 ;  /* 0x0000000000037941 */ /* 0x000fea0003800200 */
.L_x_11117:
        /* <DEDUP_REMOVED lines=42> */
.L_x_11115:
[----:B------:R-:W-:Y:S05]  /*9a40*/  BSYNC.RECONVERGENT B2 ;  /* 0x0000000000027941 */ /* 0x000fea0003800200 */
.L_x_11114:
        /* <DEDUP_REMOVED lines=10> */
[----:B------:R-:W-:-:S02]  /*9af0*/  PRMT R164, R164, 0x7632, R164 ;  /* 0x00007632a4a47816 */ /* 0x000fc400000000a4 */
        /* <DEDUP_REMOVED lines=15> */
.L_x_11121:
        /* <DEDUP_REMOVED lines=13> */
.L_x_11123:
[----:B------:R-:W-:Y:S05]  /*9cc0*/  BSYNC.RECONVERGENT B3 ;  /* 0x0000000000037941 */ /* 0x000fea0003800200 */
.L_x_11122:
        /* <DEDUP_REMOVED lines=43> */
.L_x_11120:
[----:B------:R-:W-:Y:S05]  /*9f80*/  BSYNC.RECONVERGENT B2 ;  /* 0x0000000000027941 */ /* 0x000fea0003800200 */
.L_x_11119:
[----:B------:R-:W-:Y:S01]  /*9f90*/  I2FP.F32.U32 R13, R13 ;  /* 0x0000000d000d7245 */ /* 0x000fe20000201000 */
[----:B------:R-:W-:Y:S01]  /*9fa0*/  IMAD.U32 R15, R32, 0x10000, RZ ;  /* 0x00010000200f7824 */ /* 0x000fe200078e00ff */
[----:B------:R-:W-:Y:S01]  /*9fb0*/  ISETP.NE.AND P3, PT, R16, 0x1, PT ;  /* 0x000000011000780c */ /* 0x000fe20003f65270 */
[----:B------:R-:W-:Y:S01]  /*9fc0*/  @P1 IMAD.U32 R21, R28, 0x10000, RZ ;  /* 0x000100001c151824 */ /* 0x000fe200078e00ff */
[----:B------:R-:W-:Y:S01]  /*9fd0*/  BSSY.RECONVERGENT B2, `(.L_x_11124) ;  /* 0x000004f000027945 */ /* 0x000fe20003800200 */
[----:B------:R-:W-:Y:S01]  /*9fe0*/  FFMA.FTZ R14, R13, R218, 1.1641532182693481445e-10 ;  /* 0x2f0000000d0e7423 */ /* 0x000fe200000100da */
[----:B------:R-:W-:-:S04]  /*9ff0*/  FMUL.FTZ R13, R15, R234 ;  /* 0x000000ea0f0d7220 */ /* 0x000fc80000410000 */
[----:B------:R-:W-:Y:S01]  /*a000*/  FSETP.GTU.FTZ.AND P2, PT, R14, R235, PT ;  /* 0x000000eb0e00720b */ /* 0x000fe20003f5c000 */
[----:B------:R-:W-:-:S03]  /*a010*/  IMAD.MOV.U32 R14, RZ, RZ, 0x2 ;  /* 0x00000002ff0e7424 */ /* 0x000fc600078e00ff */
[----:B------:R-:W-:-:S05]  /*a020*/  FSEL R13, R13, RZ, !P2 ;  /* 0x000000ff0d0d7208 */ /* 0x000fca0005000000 */
[----:B------:R-:W-:Y:S01]  /*a030*/  FADD.FTZ R8, R8, R13 ;  /* 0x0000000d08087221 */ /* 0x000fe20000010000 */
[----:B------:R-:W-:-:S03]  /*a040*/  SEL R13, RZ, 0x1, P2 ;  /* 0x00000001ff0d7807 */ /* 0x000fc60001000000 */
        /* <DEDUP_REMOVED lines=13> */
.L_x_11126:
        /* <DEDUP_REMOVED lines=13> */
.L_x_11128:
[----:B------:R-:W-:Y:S05]  /*a1f0*/  BSYNC.RECONVERGENT B3 ;  /* 0x0000000000037941 */ /* 0x000fea0003800200 */
.L_x_11127:
        /* <DEDUP_REMOVED lines=44> */
.L_x_11125:
[----:B------:R-:W-:Y:S05]  /*a4c0*/  BSYNC.RECONVERGENT B2 ;  /* 0x0000000000027941 */ /* 0x000fea0003800200 */
.L_x_11124:
        /* <DEDUP_REMOVED lines=22> */
.L_x_11131:
        /* <DEDUP_REMOVED lines=13> */
.L_x_11133:
[----:B------:R-:W-:Y:S05]  /*a700*/  BSYNC.RECONVERGENT B3 ;  /* 0x0000000000037941 */ /* 0x000fea0003800200 */
.L_x_11132:
        /* <DEDUP_REMOVED lines=44> */
.L_x_11130:
[----:B------:R-:W-:Y:S05]  /*a9d0*/  BSYNC.RECONVERGENT B2 ;  /* 0x0000000000027941 */ /* 0x000fea0003800200 */
.L_x_11129:
        /* <DEDUP_REMOVED lines=9> */
[----:B------:R-:W-:-:S03]  /*aa70*/  FSEL R17, R17, RZ, !P2 ;  /* 0x000000ff11117208 */ /* 0x000fc60005000000 */
[----:B------:R-:W-:Y:S01]  /*aa80*/  @P1 IMAD.U32 R171, R14, 0x10000, RZ ;  /* 0x000100000eab1824 */ /* 0x000fe200078e00ff */
[----:B------:R-:W-:Y:S01]  /*aa90*/  SEL R14, RZ, 0x1, P2 ;  /* 0x00000001ff0e7807 */ /* 0x000fe20001000000 */
[----:B------:R-:W-:Y:S01]  /*aaa0*/  FADD.FTZ R8, R8, R17 ;  /* 0x0000001108087221 */ /* 0x000fe20000010000 */
[----:B------:R-:W-:-:S03]  /*aab0*/  ISETP.NE.AND P2, PT, R16, 0x1, PT ;  /* 0x000000011000780c */ /* 0x000fc60003f45270 */
[----:B------:R-:W-:Y:S01]  /*aac0*/  @P1 FADD.FTZ R171, R8, R171 ;  /* 0x000000ab08ab1221 */ /* 0x000fe20000010000 */
[----:B------:R-:W-:Y:S01]  /*aad0*/  @!P1 IMAD.MOV.U32 R171, RZ, RZ, R8 ;  /* 0x000000ffffab9224 */ /* 0x000fe200078e0008 */
[----:B------:R-:W-:-:S04]  /*aae0*/  MOV R8, R12 ;  /* 0x0000000c00087202 */ /* 0x000fc80000000f00 */
[----:B------:R-:W-:-:S04]  /*aaf0*/  F2FP.BF16.F32.PACK_AB R231, RZ, R171 ;  /* 0x000000abffe7723e */ /* 0x000fc800000010ff */
        /* <DEDUP_REMOVED lines=9> */
.L_x_11136:
        /* <DEDUP_REMOVED lines=13> */
.L_x_11138:
[----:B------:R-:W-:Y:S05]  /*ac60*/  BSYNC.RECONVERGENT B3 ;  /* 0x0000000000037941 */ /* 0x000fea0003800200 */
.L_x_11137:
        /* <DEDUP_REMOVED lines=44> */
.L_x_11135:
[----:B------:R-:W-:Y:S05]  /*af30*/  BSYNC.RECONVERGENT B2 ;  /* 0x0000000000027941 */ /* 0x000fea0003800200 */
.L_x_11134:
[----:B------:R-:W-:Y:S01]  /*af40*/  I2FP.F32.U32 R15, R8 ;  /* 0x00000008000f7245 */ /* 0x000fe20000201000 */
[----:B------:R-:W-:Y:S01]  /*af50*/  BSSY.RECONVERGENT B2, `(.L_x_11139) ;  /* 0x0000050000027945 */ /* 0x000fe20003800200 */
[----:B------:R-:W-:Y:S01]  /*af60*/  SHF.L.U32 R17, R165, 0x10, RZ ;  /* 0x00000010a5117819 */ /* 0x000fe200000006ff */
[----:B------:R-:W-:Y:S01]  /*af70*/  IMAD.MOV.U32 R20, RZ, RZ, 0x2 ;  /* 0x00000002ff147424 */ /* 0x000fe200078e00ff */
[----:B------:R-:W-:Y:S01]  /*af80*/  LOP3.LUT R168, R168, 0xfffffffb, RZ, 0xc0, !PT ;  /* 0xfffffffba8a87812 */ /* 0x000fe200078ec0ff */
[----:B------:R-:W-:Y:S02]  /*af90*/  FFMA.FTZ R8, R15, R218, 1.1641532182693481445e-10 ;  /* 0x2f0000000f087423 */ /* 0x000fe400000100da */
[----:B------:R-:W-:Y:S01]  /*afa0*/  FMUL.FTZ R15, R17, R234 ;  /* 0x000000ea110f7220 */ /* 0x000fe20000410000 */
[----:B------:R-:W-:Y:S02]  /*afb0*/  IMAD.MOV.U32 R17, RZ, RZ, R12 ;  /* 0x000000ffff117224 */ /* 0x000fe400078e000c */
[----:B------:R-:W-:-:S02]  /*afc0*/  FSETP.GTU.FTZ.AND P2, PT, R8, R235, PT ;  /* 0x000000eb0800720b */ /* 0x000fc40003f5c000 */
[----:B------:R-:W-:Y:S02]  /*afd0*/  PRMT R8, R165, 0x7632, R8 ;  /* 0x00007632a5087816 */ /* 0x000fe40000000008 */
        /* <DEDUP_REMOVED lines=13> */
.L_x_11141:
        /* <DEDUP_REMOVED lines=13> */
.L_x_11143:
[----:B------:R-:W-:Y:S05]  /*b180*/  BSYNC.RECONVERGENT B3 ;  /* 0x0000000000037941 */ /* 0x000fea0003800200 */
.L_x_11142:
        /* <DEDUP_REMOVED lines=44> */
.L_x_11140:
[----:B------:R-:W-:Y:S05]  /*b450*/  BSYNC.RECONVERGENT B2 ;  /* 0x0000000000027941 */ /* 0x000fea0003800200 */
.L_x_11139:
        /* <DEDUP_REMOVED lines=26> */
.L_x_11146:
        /* <DEDUP_REMOVED lines=13> */
.L_x_11148:
[----:B------:R-:W-:Y:S05]  /*b6d0*/  BSYNC.RECONVERGENT B3 ;  /* 0x0000000000037941 */ /* 0x000fea0003800200 */
.L_x_11147:
        /* <DEDUP_REMOVED lines=44> */
.L_x_11145:
[----:B------:R-:W-:Y:S05]  /*b9a0*/  BSYNC.RECONVERGENT B2 ;  /* 0x0000000000027941 */ /* 0x000fea0003800200 */
.L_x_11144:
        /* <DEDUP_REMOVED lines=22> */
.L_x_11151:
        /* <DEDUP_REMOVED lines=13> */
.L_x_11153:
[----:B------:R-:W-:Y:S05]  /*bbe0*/  BSYNC.RECONVERGENT B3 ;  /* 0x0000000000037941 */ /* 0x000fea0003800200 */
.L_x_11152:
        /* <DEDUP_REMOVED lines=44> */
.L_x_11150:
[----:B------:R-:W-:Y:S05]  /*beb0*/  BSYNC.RECONVERGENT B2 ;  /* 0x0000000000027941 */ /* 0x000fea0003800200 */
.L_x_11149:
[----:B------:R-:W-:Y:S01]  /*bec0*/  I2FP.F32.U32 R17, R17 ;  /* 0x0000001100117245 */ /* 0x000fe20000201000 */
[----:B------:R-:W-:Y:S01]  /*bed0*/  BSSY.RECONVERGENT B2, `(.L_x_11154) ;  /* 0x0000054000027945 */ /* 0x000fe20003800200 */
[----:B------:R-:W-:Y:S01]  /*bee0*/  PRMT R16, R33, 0x7632, R16 ;  /* 0x0000763221107816 */ /* 0x000fe20000000010 */
[----:B------:R-:W-:-:S03]  /*bef0*/  IMAD.MOV.U32 R18, RZ, RZ, 0x2 ;  /* 0x00000002ff127424 */ /* 0x000fc600078e00ff */
[----:B------:R-:W-:Y:S01]  /*bf00*/  SHF.L.U32 R19, R16, 0x10, RZ ;  /* 0x0000001010137819 */ /* 0x000fe200000006ff */
[----:B------:R-:W-:Y:S01]  /*bf10*/  FFMA.FTZ R16, R17, R218, 1.1641532182693481445e-10 ;  /* 0x2f00000011107423 */ /* 0x000fe200000100da */
[----:B------:R-:W-:-:S03]  /*bf20*/  @P1 PRMT R17, R29, 0x7632, R17 ;  /* 0x000076321d111816 */ /* 0x000fc60000000011 */
[----:B------:R-:W-:Y:S01]  /*bf30*/  FMUL.FTZ R19, R19, R234 ;  /* 0x000000ea13137220 */ /* 0x000fe20000410000 */
[----:B------:R-:W-:Y:S01]  /*bf40*/  FSETP.GTU.FTZ.AND P2, PT, R16, R235, PT ;  /* 0x000000eb1000720b */ /* 0x000fe20003f5c000 */
[----:B------:R-:W-:-:S03]  /*bf50*/  @P1 IMAD.U32 R17, R17, 0x10000, RZ ;  /* 0x0001000011111824 */ /* 0x000fc600078e00ff */
        /* <DEDUP_REMOVED lines=17> */
.L_x_11156:
        /* <DEDUP_REMOVED lines=13> */
.L_x_11158:
[----:B------:R-:W-:Y:S05]  /*c140*/  BSYNC.RECONVERGENT B3 ;  /* 0x0000000000037941 */ /* 0x000fea0003800200 */
.L_x_11157:
        /* <DEDUP_REMOVED lines=44> */
.L_x_11155:
[----:B------:R-:W-:Y:S05]  /*c410*/  BSYNC.RECONVERGENT B2 ;  /* 0x0000000000027941 */ /* 0x000fea0003800200 */
.L_x_11154:
        /* <DEDUP_REMOVED lines=21> */
.L_x_11161:
        /* <DEDUP_REMOVED lines=13> */
.L_x_11163:
[----:B------:R-:W-:Y:S05]  /*c640*/  BSYNC.RECONVERGENT B3 ;  /* 0x0000000000037941 */ /* 0x000fea0003800200 */
.L_x_11162:
        /* <DEDUP_REMOVED lines=44> */
.L_x_11160:
[----:B------:R-:W-:Y:S05]  /*c910*/  BSYNC.RECONVERGENT B2 ;  /* 0x0000000000027941 */ /* 0x000fea0003800200 */
.L_x_11159:
        /* <DEDUP_REMOVED lines=25> */
.L_x_11166:
        /* <DEDUP_REMOVED lines=13> */
.L_x_11168:
[----:B------:R-:W-:Y:S05]  /*cb80*/  BSYNC.RECONVERGENT B3 ;  /* 0x0000000000037941 */ /* 0x000fea0003800200 */
.L_x_11167:
        /* <DEDUP_REMOVED lines=44> */
.L_x_11165:
[----:B------:R-:W-:Y:S05]  /*ce50*/  BSYNC.RECONVERGENT B2 ;  /* 0x0000000000027941 */ /* 0x000fea0003800200 */
.L_x_11164:
        /* <DEDUP_REMOVED lines=20> */
.L_x_11171:
        /* <DEDUP_REMOVED lines=13> */
.L_x_11173:
[----:B------:R-:W-:Y:S05]  /*d070*/  BSYNC.RECONVERGENT B3 ;  /* 0x0000000000037941 */ /* 0x000fea0003800200 */
.L_x_11172:
        /* <DEDUP_REMOVED lines=44> */
.L_x_11170:
[----:B------:R-:W-:Y:S05]  /*d340*/  BSYNC.RECONVERGENT B2 ;  /* 0x0000000000027941 */ /* 0x000fea0003800200 */
.L_x_11169:
        /* <DEDUP_REMOVED lines=27> */
.L_x_11176:
        /* <DEDUP_REMOVED lines=13> */
.L_x_11178:
[----:B------:R-:W-:Y:S05]  /*d5d0*/  BSYNC.RECONVERGENT B3 ;  /* 0x0000000000037941 */ /* 0x000fea0003800200 */
.L_x_11177:
        /* <DEDUP_REMOVED lines=44> */
.L_x_11175:
[----:B------:R-:W-:Y:S05]  /*d8a0*/  BSYNC.RECONVERGENT B2 ;  /* 0x0000000000027941 */ /* 0x000fea0003800200 */
.L_x_11174:
        /* <DEDUP_REMOVED lines=21> */
.L_x_11181:
        /* <DEDUP_REMOVED lines=13> */
.L_x_11183:
[----:B------:R-:W-:Y:S05]  /*dad0*/  BSYNC.RECONVERGENT B3 ;  /* 0x0000000000037941 */ /* 0x000fea0003800200 */
.L_x_11182:
        /* <DEDUP_REMOVED lines=44> */
.L_x_11180:
[----:B------:R-:W-:Y:S05]  /*dda0*/  BSYNC.RECONVERGENT B2 ;  /* 0x0000000000027941 */ /* 0x000fea0003800200 */
.L_x_11179:
        /* <DEDUP_REMOVED lines=26> */
.L_x_11186:
        /* <DEDUP_REMOVED lines=13> */
.L_x_11188:
[----:B------:R-:W-:Y:S05]  /*e020*/  BSYNC.RECONVERGENT B3 ;  /* 0x0000000000037941 */ /* 0x000fea0003800200 */
.L_x_11187:
        /* <DEDUP_REMOVED lines=44> */
.L_x_11185:
[----:B------:R-:W-:Y:S05]  /*e2f0*/  BSYNC.RECONVERGENT B2 ;  /* 0x0000000000027941 */ /* 0x000fea0003800200 */
.L_x_11184:
        /* <DEDUP_REMOVED lines=20> */
.L_x_11191:
        /* <DEDUP_REMOVED lines=15> */
.L_x_11193:
[----:B------:R-:W-:Y:S05]  /*e530*/  BSYNC.RECONVERGENT B3 ;  /* 0x0000000000037941 */ /* 0x000fea0003800200 */
.L_x_11192:
        /* <DEDUP_REMOVED lines=44> */
.L_x_11190:
[----:B------:R-:W-:Y:S05]  /*e800*/  BSYNC.RECONVERGENT B2 ;  /* 0x0000000000027941 */ /* 0x000fea0003800200 */
.L_x_11189:
[----:B------:R-:W-:Y:S02]  /*e810*/  I2FP.F32.U32 R165, R165 ;  /* 0x000000a500a57245 */ /* 0x000fe40000201000 */
[----:B------:R-:W-:Y:S02]  /*e820*/  PRMT R164, R35, 0x7632, R164 ;  /* 0x0000763223a47816 */ /* 0x000fe400000000a4 */
[----:B------:R-:W-:Y:S01]  /*e830*/  PRMT R166, R236, 0x5410, R237 ;  /* 0x00005410eca67816 */ /* 0x000fe200000000ed */
[----:B------:R-:W-:Y:S01]  /*e840*/  FFMA.FTZ R218, R165, R218, 1.1641532182693481445e-10 ;  /* 0x2f000000a5da7423 */ /* 0x000fe200000100da */
[----:B------:R-:W-:Y:S02]  /*e850*/  SHF.L.U32 R167, R164, 0x10, RZ ;  /* 0x00000010a4a77819 */ /* 0x000fe400000006ff */
[----:B------:R-:W-:Y:S02]  /*e860*/  @P1 PRMT R164, R31, 0x7632, R164 ;  /* 0x000076321fa41816 */ /* 0x000fe400000000a4 */
[----:B------:R-:W-:Y:S01]  /*e870*/  FSETP.GTU.FTZ.AND P6, PT, R218, R235, PT ;  /* 0x000000ebda00720b */ /* 0x000fe20003fdc000 */
[----:B------:R-:W-:-:S02]  /*e880*/  FMUL.FTZ R167, R167, R234 ;  /* 0x000000eaa7a77220 */ /* 0x000fc40000410000 */
[----:B------:R-:W-:Y:S01]  /*e890*/  @P1 IMAD.U32 R165, R164, 0x10000, RZ ;  /* 0x00010000a4a51824 */ /* 0x000fe200078e00ff */
[----:B------:R-:W-:Y:S02]  /*e8a0*/  SEL R164, RZ, 0x1, P6 ;  /* 0x00000001ffa47807 */ /* 0x000fe40003000000 */
[----:B------:R-:W-:-:S05]  /*e8b0*/  FSEL R167, R167, RZ, !P6 ;  /* 0x000000ffa7a77208 */ /* 0x000fca0007000000 */
        /* <DEDUP_REMOVED lines=9> */
.L_x_11113:
        /* <DEDUP_REMOVED lines=16> */
.L_x_11197:
        /* <DEDUP_REMOVED lines=13> */
.L_x_11199:
[----:B------:R-:W-:Y:S05]  /*eb20*/  BSYNC.RECONVERGENT B3 ;  /* 0x0000000000037941 */ /* 0x000fea0003800200 */
.L_x_11198:
        /* <DEDUP_REMOVED lines=43> */
.L_x_11196:
[----:B------:R-:W-:Y:S05]  /*ede0*/  BSYNC.RECONVERGENT B2 ;  /* 0x0000000000027941 */ /* 0x000fea0003800200 */
.L_x_11195:
        /* <DEDUP_REMOVED lines=29> */
.L_x_11202:
        /* <DEDUP_REMOVED lines=13> */
.L_x_11204:
[----:B------:R-:W-:Y:S05]  /*f090*/  BSYNC.RECONVERGENT B3 ;  /* 0x0000000000037941 */ /* 0x000fea0003800200 */
.L_x_11203:
        /* <DEDUP_REMOVED lines=44> */
.L_x_11201:
[----:B------:R-:W-:Y:S05]  /*f360*/  BSYNC.RECONVERGENT B2 ;  /* 0x0000000000027941 */ /* 0x000fea0003800200 */
.L_x_11200:
        /* <DEDUP_REMOVED lines=9> */
[----:B------:R-:W-:Y:S01]  /*f400*/  FSETP.GTU.FTZ.AND P3, PT, R8, R235, PT ;  /* 0x000000eb0800720b */ /* 0x000fe20003f7c000 */
[----:B------:R-:W-:-:S03]  /*f410*/  IMAD.MOV.U32 R8, RZ, RZ, R12 ;  /* 0x000000ffff087224 */ /* 0x000fc600078e000c */
        /* <DEDUP_REMOVED lines=15> */
.L_x_11207:
        /* <DEDUP_REMOVED lines=13> */
.L_x_11209:
[----:B------:R-:W-:Y:S05]  /*f5e0*/  BSYNC.RECONVERGENT B3 ;  /* 0x0000000000037941 */ /* 0x000fea0003800200 */
.L_x_11208:
        /* <DEDUP_REMOVED lines=44> */
.L_x_11206:
[----:B------:R-:W-:Y:S05]  /*f8b0*/  BSYNC.RECONVERGENT B2 ;  /* 0x0000000000027941 */ /* 0x000fea0003800200 */
.L_x_11205:
[----:B------:R-:W-:Y:S01]  /*f8c0*/  I2FP.F32.U32 R187, R8 ;  /* 0x0000000800bb7245 */ /* 0x000fe20000201000 */
[----:B------:R-:W-:Y:S01]  /*f8d0*/  IMAD.U32 R203, R165, 0x10000, RZ ;  /* 0x00010000a5cb7824 */ /* 0x000fe200078e00ff */
[----:B------:R-:W-:Y:S01]  /*f8e0*/  LOP3.LUT R168, R168, 0xfffffffb, RZ, 0xc0, !PT ;  /* 0xfffffffba8a87812 */ /* 0x000fe200078ec0ff */
[----:B------:R-:W-:Y:S01]  /*f8f0*/  BSSY.RECONVERGENT B2, `(.L_x_11210) ;  /* 0x0000051000027945 */ /* 0x000fe20003800200 */
[----:B------:R-:W-:Y:S02]  /*f900*/  IMAD.MOV.U32 R188, RZ, RZ, 0x2 ;  /* 0x00000002ffbc7424 */ /* 0x000fe400078e00ff */
[----:B------:R-:W-:Y:S01]  /*f910*/  FFMA.FTZ R8, R187, R236, 1.1641532182693481445e-10 ;  /* 0x2f000000bb087423 */ /* 0x000fe200000100ec */
[----:B------:R-:W-:Y:S01]  /*f920*/  FMUL.FTZ R203, R203, R218 ;  /* 0x000000dacbcb7220 */ /* 0x000fe20000410000 */
[----:B------:R-:W-:-:S03]  /*f930*/  @P1 IMAD.U32 R187, R29, 0x10000, RZ ;  /* 0x000100001dbb1824 */ /* 0x000fc600078e00ff */
[----:B------:R-:W-:Y:S02]  /*f940*/  FSETP.GTU.FTZ.AND P2, PT, R8, R235, PT ;  /* 0x000000eb0800720b */ /* 0x000fe40003f5c000 */
[----:B------:R-:W-:Y:S02]  /*f950*/  PRMT R8, R165, 0x7632, R8 ;  /* 0x00007632a5087816 */ /* 0x000fe40000000008 */
        /* <DEDUP_REMOVED lines=16> */
.L_x_11212:
        /* <DEDUP_REMOVED lines=13> */
.L_x_11214:
[----:B------:R-:W-:Y:S05]  /*fb30*/  BSYNC.RECONVERGENT B3 ;  /* 0x0000000000037941 */ /* 0x000fea0003800200 */
.L_x_11213:
        /* <DEDUP_REMOVED lines=44> */
.L_x_11211:
[----:B------:R-:W-:Y:S05]  /*fe00*/  BSYNC.RECONVERGENT B2 ;  /* 0x0000000000027941 */ /* 0x000fea0003800200 */
.L_x_11210:
[----:B------:R-:W-:Y:S01]  /*fe10*/  I2FP.F32.U32 R165, R165 ;  /* 0x000000a500a57245 */ /* 0x000fe20000201000 */
[----:B------:R-:W-:Y:S01]  /*fe20*/  BSSY.RECONVERGENT B2, `(.L_x_11215) ;  /* 0x0000053000027945 */ /* 0x000fe20003800200 */
[----:B------:R-:W-:Y:S02]  /*fe30*/  SHF.L.U32 R187, R8, 0x10, RZ ;  /* 0x0000001008bb7819 */ /* 0x000fe400000006ff */
        /* <DEDUP_REMOVED lines=23> */
.L_x_11217:
        /* <DEDUP_REMOVED lines=13> */
.L_x_11219:
[----:B------:R-:W-:Y:S05]  /*10080*/  BSYNC.RECONVERGENT B3 ;  /* 0x0000000000037941 */ /* 0x000fea0003800200 */
.L_x_11218:
[----:B------:R-:W-:Y:S01]  /*10090*/  IMAD.WIDE.U32 R6, R2, -0x326172a9, RZ ;  /* 0xcd9e8d5702067825 */ /* 0x000fe200078e00ff */
[----:B------:R-:W-:Y:S01]  /*100a0*/  LOP3.LUT R164, R10, UR5, R239, 0x96, !PT ;  /* 0x000000050aa47c12 */ /* 0x000fe2000f8e96ef */
[----:B------:R-:W-:Y:S01]  /*100b0*/  UIADD3 UR32, UPT, UPT, UR4, 0x1715609d, URZ ;  /* 0x1715609d04207890 */ /* 0x000fe2000fffe0ff */
        /* <DEDUP_REMOVED lines=41> */
.L_x_11216:
[----:B------:R-:W-:Y:S05]  /*10350*/  BSYNC.RECONVERGENT B2 ;  /* 0x0000000000027941 */ /* 0x000fea0003800200 */
.L_x_11215:
[----:B------:R-:W-:Y:S01]  /*10360*/  I2FP.F32.U32 R165, R8 ;  /* 0x0000000800a57245 */ /* 0x000fe20000201000 */
[----:B------:R-:W-:Y:S01]  /*10370*/  IMAD.U32 R203, R166, 0x10000, RZ ;  /* 0x00010000a6cb7824 */ /* 0x000fe200078e00ff */
[----:B------:R-:W-:Y:S01]  /*10380*/  ISETP.NE.AND P3, PT, R164, 0x1, PT ;  /* 0x00000001a400780c */ /* 0x000fe20003f65270 */
[----:B------:R-:W-:Y:S01]  /*10390*/  BSSY.RECONVERGENT B2, `(.L_x_11220) ;  /* 0x000004f000027945 */ /* 0x000fe20003800200 */
[----:B------:R-:W-:Y:S01]  /*103a0*/  PRMT R166, R166, 0x7632, R166 ;  /* 0x00007632a6a67816 */ /* 0x000fe200000000a6 */
[----:B------:R-:W-:Y:S01]  /*103b0*/  FFMA.FTZ R8, R165, R236, 1.1641532182693481445e-10 ;  /* 0x2f000000a5087423 */ /* 0x000fe200000100ec */
[----:B------:R-:W-:Y:S01]  /*103c0*/  FMUL.FTZ R203, R203, R218 ;  /* 0x000000dacbcb7220 */ /* 0x000fe20000410000 */
[----:B------:R-:W-:Y:S01]  /*103d0*/  @P1 SHF.L.U32 R165, R30, 0x10, RZ ;  /* 0x000000101ea51819 */ /* 0x000fe200000006ff */
        /* <DEDUP_REMOVED lines=16> */
.L_x_11222:
        /* <DEDUP_REMOVED lines=13> */
.L_x_11224:
[----:B------:R-:W-:Y:S05]  /*105b0*/  BSYNC.RECONVERGENT B3 ;  /* 0x0000000000037941 */ /* 0x000fea0003800200 */
.L_x_11223:
        /* <DEDUP_REMOVED lines=44> */
.L_x_11221:
[----:B------:R-:W-:Y:S05]  /*10880*/  BSYNC.RECONVERGENT B2 ;  /* 0x0000000000027941 */ /* 0x000fea0003800200 */
.L_x_11220:
[----:B------:R-:W-:Y:S01]  /*10890*/  I2FP.F32.U32 R165, R8 ;  /* 0x0000000800a57245 */ /* 0x000fe20000201000 */
[----:B------:R-:W-:Y:S01]  /*108a0*/  IMAD.U32 R203, R166, 0x10000, RZ ;  /* 0x00010000a6cb7824 */ /* 0x000fe200078e00ff */
[----:B------:R-:W-:Y:S01]  /*108b0*/  ISETP.NE.AND P4, PT, R204, 0x1, PT ;  /* 0x00000001cc00780c */ /* 0x000fe20003f85270 */
[----:B------:R-:W-:Y:S01]  /*108c0*/  BSSY.RECONVERGENT B2, `(.L_x_11225) ;  /* 0x000004f000027945 */ /* 0x000fe20003800200 */
[----:B------:R-:W-:Y:S01]  /*108d0*/  @P1 PRMT R164, R30, 0x7632, R164 ;  /* 0x000076321ea41816 */ /* 0x000fe200000000a4 */
[----:B------:R-:W-:Y:S01]  /*108e0*/  FFMA.FTZ R8, R165, R236, 1.1641532182693481445e-10 ;  /* 0x2f000000a5087423 */ /* 0x000fe200000100ec */
[----:B------:R-:W-:-:S03]  /*108f0*/  FMUL.FTZ R203, R203, R218 ;  /* 0x000000dacbcb7220 */ /* 0x000fc60000410000 */
[----:B------:R-:W-:Y:S01]  /*10900*/  @P1 IMAD.U32 R164, R164, 0x10000, RZ ;  /* 0x00010000a4a41824 */ /* 0x000fe200078e00ff */
[----:B------:R-:W-:Y:S01]  /*10910*/  FSETP.GTU.FTZ.AND P3, PT, R8, R235, PT ;  /* 0x000000eb0800720b */ /* 0x000fe20003f7c000 */
[----:B------:R-:W-:-:S03]  /*10920*/  IMAD.MOV.U32 R8, RZ, RZ, R12 ;  /* 0x000000ffff087224 */ /* 0x000fc600078e000c */
        /* <DEDUP_REMOVED lines=14> */
.L_x_11227:
        /* <DEDUP_REMOVED lines=13> */
.L_x_11229:
[----:B------:R-:W-:Y:S05]  /*10ae0*/  BSYNC.RECONVERGENT B3 ;  /* 0x0000000000037941 */ /* 0x000fea0003800200 */
.L_x_11228:
        /* <DEDUP_REMOVED lines=44> */
.L_x_11226:
[----:B------:R-:W-:Y:S05]  /*10db0*/  BSYNC.RECONVERGENT B2 ;  /* 0x0000000000027941 */ /* 0x000fea0003800200 */
.L_x_11225:
[----:B------:R-:W-:Y:S01]  /*10dc0*/  I2FP.F32.U32 R165, R8 ;  /* 0x0000000800a57245 */ /* 0x000fe20000201000 */
[C---:B------:R-:W-:Y:S01]  /*10dd0*/  IMAD.U32 R229, R167.reuse, 0x10000, RZ ;  /* 0x00010000a7e57824 */ /* 0x040fe200078e00ff */
[----:B------:R-:W-:Y:S01]  /*10de0*/  ISETP.NE.AND P5, PT, R164, 0x1, PT ;  /* 0x00000001a400780c */ /* 0x000fe20003fa5270 */
[----:B------:R-:W-:Y:S01]  /*10df0*/  BSSY.RECONVERGENT B2, `(.L_x_11230) ;  /* 0x000004f000027945 */ /* 0x000fe20003800200 */
[----:B------:R-:W-:Y:S01]  /*10e00*/  PRMT R239, R167, 0x7632, R239 ;  /* 0x00007632a7ef7816 */ /* 0x000fe200000000ef */
[----:B------:R-:W-:Y:S01]  /*10e10*/  FFMA.FTZ R8, R165, R236, 1.1641532182693481445e-10 ;  /* 0x2f000000a5087423 */ /* 0x000fe200000100ec */
[----:B------:R-:W-:Y:S01]  /*10e20*/  FMUL.FTZ R229, R229, R218 ;  /* 0x000000dae5e57220 */ /* 0x000fe20000410000 */
[----:B------:R-:W-:-:S03]  /*10e30*/  @P1 IMAD.U32 R165, R31, 0x10000, RZ ;  /* 0x000100001fa51824 */ /* 0x000fc600078e00ff */
[----:B------:R-:W-:Y:S01]  /*10e40*/  FSETP.GTU.FTZ.AND P4, PT, R8, R235, PT ;  /* 0x000000eb0800720b */ /* 0x000fe20003f9c000 */
[----:B------:R-:W-:-:S03]  /*10e50*/  IMAD.MOV.U32 R8, RZ, RZ, 0x2 ;  /* 0x00000002ff087424 */ /* 0x000fc600078e00ff */
        /* <DEDUP_REMOVED lines=14> */
.L_x_11232:
        /* <DEDUP_REMOVED lines=13> */
.L_x_11234:
[----:B------:R-:W-:Y:S05]  /*11010*/  BSYNC.RECONVERGENT B3 ;  /* 0x0000000000037941 */ /* 0x000fea0003800200 */
.L_x_11233:
        /* <DEDUP_REMOVED lines=44> */
.L_x_11231:
[----:B------:R-:W-:Y:S05]  /*112e0*/  BSYNC.RECONVERGENT B2 ;  /* 0x0000000000027941 */ /* 0x000fea0003800200 */
.L_x_11230:
        /* <DEDUP_REMOVED lines=14> */
[----:B------:R-:W-:-:S07]  /*113d0*/  PRMT R167, R234, 0x5410, R167 ;  /* 0x00005410eaa77816 */ /* 0x000fce00000000a7 */
.L_x_11194:
        /* <DEDUP_REMOVED lines=43> */
.L_x_11235:
[----:B------:R-:W-:Y:S01]  /*11690*/  IMAD.MOV.U32 R226, RZ, RZ, R230 ;  /* 0x000000ffffe27224 */ /* 0x000fe200078e00e6 */
[----:B------:R-:W-:-:S07]  /*116a0*/  IADD3 R227, PT, PT, R227, 0x20, RZ ;  /* 0x00000020e3e37810 */ /* 0x000fce0007ffe0ff */
.L_x_11112:
[----:B------:R-:W-:Y:S05]  /*116b0*/  BSYNC.RECONVERGENT B1 ;  /* 0x0000000000017941 */ /* 0x000fea0003800200 */
.L_x_11111:
        /* <DEDUP_REMOVED lines=35> */
.L_x_11241:
        /* <DEDUP_REMOVED lines=13> */
.L_x_11243:
[----:B------:R-:W-:Y:S05]  /*119c0*/  BSYNC.RECONVERGENT B3 ;  /* 0x0000000000037941 */ /* 0x000fea0003800200 */
.L_x_11242:
        /* <DEDUP_REMOVED lines=42> */
.L_x_11240:
[----:B------:R-:W-:Y:S05]  /*11c70*/  BSYNC.RECONVERGENT B2 ;  /* 0x0000000000027941 */ /* 0x000fea0003800200 */
.L_x_11239:
        /* <DEDUP_REMOVED lines=26> */
.L_x_11246:
        /* <DEDUP_REMOVED lines=13> */
.L_x_11248:
[----:B------:R-:W-:Y:S05]  /*11ef0*/  BSYNC.RECONVERGENT B3 ;  /* 0x0000000000037941 */ /* 0x000fea0003800200 */
.L_x_11247:
        /* <DEDUP_REMOVED lines=42> */
[----:B------:R-:W-:-:S07]  /*121a0*/  IMAD.MOV.U32 R230, RZ, RZ, R14 ;  /* 0x000000ffffe67224 */ /* 0x000fce00078e000e */
.L_x_11245:
[----:B------:R-:W-:Y:S05]  /*121b0*/  BSYNC.RECONVERGENT B2 ;  /* 0x0000000000027941 */ /* 0x000fea0003800200 */
.L_x_11244:
[----:B------:R-:W-:Y:S01]  /*121c0*/  I2FP.F32.U32 R14, R13 ;  /* 0x0000000d000e7245 */ /* 0x000fe20000201000 */
[----:B------:R-:W-:Y:S01]  /*121d0*/  IMAD.U32 R16, R32, 0x10000, RZ ;  /* 0x0001000020107824 */ /* 0x000fe200078e00ff */
[----:B------:R-:W-:Y:S01]  /*121e0*/  BSSY.RECONVERGENT B2, `(.L_x_11249) ;  /* 0x0000051000027945 */ /* 0x000fe20003800200 */
[----:B------:R-:W-:Y:S02]  /*121f0*/  @P1 IMAD.U32 R15, R28, 0x10000, RZ ;  /* 0x000100001c0f1824 */ /* 0x000fe400078e00ff */
[----:B------:R-:W-:Y:S01]  /*12200*/  FFMA.FTZ R13, R14, R219, 1.1641532182693481445e-10 ;  /* 0x2f0000000e0d7423 */ /* 0x000fe200000100db */
[----:B------:R-:W-:Y:S01]  /*12210*/  FMUL.FTZ R16, R16, R235 ;  /* 0x000000eb10107220 */ /* 0x000fe20000410000 */
[----:B------:R-:W-:-:S03]  /*12220*/  MOV R14, 0x2 ;  /* 0x00000002000e7802 */ /* 0x000fc60000000f00 */
        /* <DEDUP_REMOVED lines=18> */
.L_x_11251:
        /* <DEDUP_REMOVED lines=13> */
.L_x_11253:
[----:B------:R-:W-:Y:S05]  /*12420*/  BSYNC.RECONVERGENT B3 ;  /* 0x0000000000037941 */ /* 0x000fea0003800200 */
.L_x_11252:
        /* <DEDUP_REMOVED lines=44> */
.L_x_11250:
[----:B------:R-:W-:Y:S05]  /*126f0*/  BSYNC.RECONVERGENT B2 ;  /* 0x0000000000027941 */ /* 0x000fea0003800200 */
.L_x_11249:
[----:B------:R-:W-:Y:S01]  /*12700*/  I2FP.F32.U32 R8, R8 ;  /* 0x0000000800087245 */ /* 0x000fe20000201000 */
[----:B------:R-:W-:Y:S01]  /*12710*/  IMAD.U32 R164, R164, 0x10000, RZ ;  /* 0x00010000a4a47824 */ /* 0x000fe200078e00ff */
[----:B------:R-:W-:Y:S01]  /*12720*/  LOP3.LUT R168, R168, 0xfffffff7, RZ, 0xc0, !PT ;  /* 0xfffffff7a8a87812 */ /* 0x000fe200078ec0ff */
[----:B------:R-:W-:Y:S01]  /*12730*/  BSSY.RECONVERGENT B2, `(.L_x_11254) ;  /* 0x000004d000027945 */ /* 0x000fe20003800200 */
[----:B------:R-:W-:Y:S02]  /*12740*/  IMAD.MOV.U32 R18, RZ, RZ, 0x2 ;  /* 0x00000002ff127424 */ /* 0x000fe400078e00ff */
        /* <DEDUP_REMOVED lines=17> */
.L_x_11256:
        /* <DEDUP_REMOVED lines=13> */
.L_x_11258:
[----:B------:R-:W-:Y:S05]  /*12930*/  BSYNC.RECONVERGENT B3 ;  /* 0x0000000000037941 */ /* 0x000fea0003800200 */
.L_x_11257:
        /* <DEDUP_REMOVED lines=44> */
.L_x_11255:
[----:B------:R-:W-:Y:S05]  /*12c00*/  BSYNC.RECONVERGENT B2 ;  /* 0x0000000000027941 */ /* 0x000fea0003800200 */
.L_x_11254:
[----:B------:R-:W-:Y:S01]  /*12c10*/  I2FP.F32.U32 R14, R15 ;  /* 0x0000000f000e7245 */ /* 0x000fe20000201000 */
[----:B------:R-:W-:Y:S01]  /*12c20*/  BSSY.RECONVERGENT B2, `(.L_x_11259) ;  /* 0x0000054000027945 */ /* 0x000fe20003800200 */
[----:B------:R-:W-:Y:S01]  /*12c30*/  PRMT R15, R32, 0x7632, R15 ;  /* 0x00007632200f7816 */ /* 0x000fe2000000000f */
[----:B------:R-:W-:-:S04]  /*12c40*/  IMAD.MOV.U32 R19, RZ, RZ, 0x2 ;  /* 0x00000002ff137424 */ /* 0x000fc800078e00ff */
        /* <DEDUP_REMOVED lines=23> */
.L_x_11261:
        /* <DEDUP_REMOVED lines=13> */
.L_x_11263:
[----:B------:R-:W-:Y:S05]  /*12e90*/  BSYNC.RECONVERGENT B3 ;  /* 0x0000000000037941 */ /* 0x000fea0003800200 */
.L_x_11262:
        /* <DEDUP_REMOVED lines=44> */
.L_x_11260:
[----:B------:R-:W-:Y:S05]  /*13160*/  BSYNC.RECONVERGENT B2 ;  /* 0x0000000000027941 */ /* 0x000fea0003800200 */
.L_x_11259:
[----:B------:R-:W-:Y:S01]  /*13170*/  I2FP.F32.U32 R8, R8 ;  /* 0x0000000800087245 */ /* 0x000fe20000201000 */
[C---:B------:R-:W-:Y:S01]  /*13180*/  IMAD.U32 R16, R165.reuse, 0x10000, RZ ;  /* 0x00010000a5107824 */ /* 0x040fe200078e00ff */
        /* <DEDUP_REMOVED lines=21> */
.L_x_11266:
        /* <DEDUP_REMOVED lines=13> */
.L_x_11268:
[----:B------:R-:W-:Y:S05]  /*133b0*/  BSYNC.RECONVERGENT B3 ;  /* 0x0000000000037941 */ /* 0x000fea0003800200 */
.L_x_11267:
[----:B------:R-:W-:Y:S01]  /*133c0*/  IMAD.WIDE.U32 R6, R2, -0x326172a9, RZ ;  /* 0xcd9e8d5702067825 */ /* 0x000fe200078e00ff */
[----:B------:R-:W-:Y:S01]  /*133d0*/  LOP3.LUT R16, R10, UR5, R165, 0x96, !PT ;  /* 0x000000050a107c12 */ /* 0x000fe2000f8e96a5 */
[----:B------:R-:W-:Y:S02]  /*133e0*/  UIADD3 UR32, UPT, UPT, UR4, 0x1715609d, URZ ;  /* 0x1715609d04207890 */ /* 0x000fe4000fffe0ff */
        /* <DEDUP_REMOVED lines=41> */
.L_x_11265:
[----:B------:R-:W-:Y:S05]  /*13680*/  BSYNC.RECONVERGENT B2 ;  /* 0x0000000000027941 */ /* 0x000fea0003800200 */
.L_x_11264:
        /* <DEDUP_REMOVED lines=26> */
.L_x_11271:
        /* <DEDUP_REMOVED lines=13> */
.L_x_11273:
[----:B------:R-:W-:Y:S05]  /*13900*/  BSYNC.RECONVERGENT B3 ;  /* 0x0000000000037941 */ /* 0x000fea0003800200 */
.L_x_11272:
        /* <DEDUP_REMOVED lines=44> */
.L_x_11270:
[----:B------:R-:W-:Y:S05]  /*13bd0*/  BSYNC.RECONVERGENT B2 ;  /* 0x0000000000027941 */ /* 0x000fea0003800200 */
.L_x_11269:
        /* <DEDUP_REMOVED lines=22> */
.L_x_11276:
        /* <DEDUP_REMOVED lines=13> */
.L_x_11278:
[----:B------:R-:W-:Y:S05]  /*13e10*/  BSYNC.RECONVERGENT B3 ;  /* 0x0000000000037941 */ /* 0x000fea0003800200 */
.L_x_11277:
        /* <DEDUP_REMOVED lines=44> */
.L_x_11275:
[----:B------:R-:W-:Y:S05]  /*140e0*/  BSYNC.RECONVERGENT B2 ;  /* 0x0000000000027941 */ /* 0x000fea0003800200 */
.L_x_11274:
        /* <DEDUP_REMOVED lines=27> */
.L_x_11281:
        /* <DEDUP_REMOVED lines=13> */
.L_x_11283:
[----:B------:R-:W-:Y:S05]  /*14370*/  BSYNC.RECONVERGENT B3 ;  /* 0x0000000000037941 */ /* 0x000fea0003800200 */
.L_x_11282:
        /* <DEDUP_REMOVED lines=44> */
.L_x_11280:
[----:B------:R-:W-:Y:S05]  /*14640*/  BSYNC.RECONVERGENT B2 ;  /* 0x0000000000027941 */ /* 0x000fea0003800200 */
.L_x_11279:
        /* <DEDUP_REMOVED lines=21> */
.L_x_11286:
        /* <DEDUP_REMOVED lines=13> */
.L_x_11288:
[----:B------:R-:W-:Y:S05]  /*14870*/  BSYNC.RECONVERGENT B3 ;  /* 0x0000000000037941 */ /* 0x000fea0003800200 */
.L_x_11287:
        /* <DEDUP_REMOVED lines=44> */
.L_x_11285:
[----:B------:R-:W-:Y:S05]  /*14b40*/  BSYNC.RECONVERGENT B2 ;  /* 0x0000000000027941 */ /* 0x000fea0003800200 */
.L_x_11284:
        /* <DEDUP_REMOVED lines=25> */
.L_x_11291:
        /* <DEDUP_REMOVED lines=13> */
.L_x_11293:
[----:B------:R-:W-:Y:S05]  /*14db0*/  BSYNC.RECONVERGENT B3 ;  /* 0x0000000000037941 */ /* 0x000fea0003800200 */
.L_x_11292:
        /* <DEDUP_REMOVED lines=44> */
.L_x_11290:
[----:B------:R-:W-:Y:S05]  /*15080*/  BSYNC.RECONVERGENT B2 ;  /* 0x0000000000027941 */ /* 0x000fea0003800200 */
.L_x_11289:
        /* <DEDUP_REMOVED lines=20> */
.L_x_11296:
        /* <DEDUP_REMOVED lines=13> */
.L_x_11298:
[----:B------:R-:W-:Y:S05]  /*152a0*/  BSYNC.RECONVERGENT B3 ;  /* 0x0000000000037941 */ /* 0x000fea0003800200 */
.L_x_11297:
        /* <DEDUP_REMOVED lines=43> */
[----:B------:R-:W-:-:S07]  /*15560*/  LOP3.LUT R6, R6, UR28, R19, 0x96, !PT ;  /* 0x0000001c06067c12 */ /* 0x000fce000f8e9613 */
.L_x_11295:
[----:B------:R-:W-:Y:S05]  /*15570*/  BSYNC.RECONVERGENT B2 ;  /* 0x0000000000027941 */ /* 0x000fea0003800200 */
.L_x_11294:
        /* <DEDUP_REMOVED lines=27> */
.L_x_11301:
        /* <DEDUP_REMOVED lines=13> */
.L_x_11303:
[----:B------:R-:W-:Y:S05]  /*15800*/  BSYNC.RECONVERGENT B3 ;  /* 0x0000000000037941 */ /* 0x000fea0003800200 */
.L_x_11302:
        /* <DEDUP_REMOVED lines=44> */
.L_x_11300:
[----:B------:R-:W-:Y:S05]  /*15ad0*/  BSYNC.RECONVERGENT B2 ;  /* 0x0000000000027941 */ /* 0x000fea0003800200 */
.L_x_11299:
[----:B------:R-:W-:Y:S01]  /*15ae0*/  I2FP.F32.U32 R8, R8 ;  /* 0x0000000800087245 */ /* 0x000fe20000201000 */
[C---:B------:R-:W-:Y:S01]  /*15af0*/  IMAD.U32 R164, R167.reuse, 0x10000, RZ ;  /* 0x00010000a7a47824 */ /* 0x040fe200078e00ff */
[----:B------:R-:W-:Y:S01]  /*15b00*/  ISETP.NE.AND P5, PT, R166, 0x1, PT ;  /* 0x00000001a600780c */ /* 0x000fe20003fa5270 */
[----:B------:R-:W-:Y:S01]  /*15b10*/  BSSY.RECONVERGENT B2, `(.L_x_11304) ;  /* 0x000004c000027945 */ /* 0x000fe20003800200 */
[----:B------:R-:W-:Y:S02]  /*15b20*/  IMAD.MOV.U32 R165, RZ, RZ, R12 ;  /* 0x000000ffffa57224 */ /* 0x000fe400078e000c */
[----:B------:R-:W-:Y:S01]  /*15b30*/  FFMA.FTZ R19, R8, R219, 1.1641532182693481445e-10 ;  /* 0x2f00000008137423 */ /* 0x000fe200000100db */
[----:B------:R-:W-:Y:S01]  /*15b40*/  FMUL.FTZ R164, R164, R235 ;  /* 0x000000eba4a47220 */ /* 0x000fe20000410000 */
[----:B------:R-:W-:Y:S01]  /*15b50*/  PRMT R8, R167, 0x7632, R8 ;  /* 0x00007632a7087816 */ /* 0x000fe20000000008 */
[----:B------:R-:W-:Y:S02]  /*15b60*/  HFMA2 R167, -RZ, RZ, 0, 1.1920928955078125e-07 ;  /* 0x00000002ffa77431 */ /* 0x000fe400000001ff */
        /* <DEDUP_REMOVED lines=12> */
.L_x_11306:
        /* <DEDUP_REMOVED lines=13> */
.L_x_11308:
[----:B------:R-:W-:Y:S05]  /*15d00*/  BSYNC.RECONVERGENT B3 ;  /* 0x0000000000037941 */ /* 0x000fea0003800200 */
.L_x_11307:
        /* <DEDUP_REMOVED lines=44> */
.L_x_11305:
[----:B------:R-:W-:Y:S05]  /*15fd0*/  BSYNC.RECONVERGENT B2 ;  /* 0x0000000000027941 */ /* 0x000fea0003800200 */
.L_x_11304:
        /* <DEDUP_REMOVED lines=26> */
.L_x_11311:
        /* <DEDUP_REMOVED lines=13> */
.L_x_11313:
[----:B------:R-:W-:Y:S05]  /*16250*/  BSYNC.RECONVERGENT B3 ;  /* 0x0000000000037941 */ /* 0x000fea0003800200 */
.L_x_11312:
        /* <DEDUP_REMOVED lines=44> */
.L_x_11310:
[----:B------:R-:W-:Y:S05]  /*16520*/  BSYNC.RECONVERGENT B2 ;  /* 0x0000000000027941 */ /* 0x000fea0003800200 */
.L_x_11309:
        /* <DEDUP_REMOVED lines=20> */
.L_x_11316:
        /* <DEDUP_REMOVED lines=15> */
.L_x_11318:
[----:B------:R-:W-:Y:S05]  /*16760*/  BSYNC.RECONVERGENT B3 ;  /* 0x0000000000037941 */ /* 0x000fea0003800200 */
.L_x_11317:
        /* <DEDUP_REMOVED lines=43> */
[----:B------:R-:W-:-:S07]  /*16a20*/  IMAD.MOV.U32 R230, RZ, RZ, R164 ;  /* 0x000000ffffe67224 */ /* 0x000fce00078e00a4 */
.L_x_11315:
[----:B------:R-:W-:Y:S05]  /*16a30*/  BSYNC.RECONVERGENT B2 ;  /* 0x0000000000027941 */ /* 0x000fea0003800200 */
.L_x_11314:
[----:B------:R-:W-:Y:S02]  /*16a40*/  I2FP.F32.U32 R164, R167 ;  /* 0x000000a700a47245 */ /* 0x000fe40000201000 */
[----:B------:R-:W-:-:S03]  /*16a50*/  PRMT R165, R35, 0x7632, R165 ;  /* 0x0000763223a57816 */ /* 0x000fc600000000a5 */
[----:B------:R-:W-:Y:S01]  /*16a60*/  FFMA.FTZ R219, R164, R219, 1.1641532182693481445e-10 ;  /* 0x2f000000a4db7423 */ /* 0x000fe200000100db */
[----:B------:R-:W-:Y:S01]  /*16a70*/  @P1 PRMT R164, R31, 0x7632, R164 ;  /* 0x000076321fa41816 */ /* 0x000fe200000000a4 */
[----:B------:R-:W-:-:S03]  /*16a80*/  IMAD.U32 R166, R165, 0x10000, RZ ;  /* 0x00010000a5a67824 */ /* 0x000fc600078e00ff */
[----:B------:R-:W-:Y:S01]  /*16a90*/  FSETP.GTU.FTZ.AND P6, PT, R219, R234, PT ;  /* 0x000000eadb00720b */ /* 0x000fe20003fdc000 */
[----:B------:R-:W-:Y:S01]  /*16aa0*/  FMUL.FTZ R166, R166, R235 ;  /* 0x000000eba6a67220 */ /* 0x000fe20000410000 */
[----:B------:R-:W-:Y:S02]  /*16ab0*/  @P1 SHF.L.U32 R219, R164, 0x10, RZ ;  /* 0x00000010a4db1819 */ /* 0x000fe400000006ff */
[----:B------:R-:W-:Y:S02]  /*16ac0*/  SEL R164, RZ, 0x1, P6 ;  /* 0x00000001ffa47807 */ /* 0x000fe40003000000 */
[----:B------:R-:W-:Y:S02]  /*16ad0*/  FSEL R165, R166, RZ, !P6 ;  /* 0x000000ffa6a57208 */ /* 0x000fe40007000000 */
[----:B------:R-:W-:-:S03]  /*16ae0*/  PRMT R166, R236, 0x5410, R237 ;  /* 0x00005410eca67816 */ /* 0x000fc600000000ed */
[----:B------:R-:W-:Y:S01]  /*16af0*/  FADD.FTZ R238, R238, R165 ;  /* 0x000000a5eeee7221 */ /* 0x000fe20000010000 */
[--C-:B------:R-:W-:Y:S02]  /*16b00*/  PRMT R165, R233, 0x5410, R20.reuse ;  /* 0x00005410e9a57816 */ /* 0x100fe40000000014 */
[----:B------:R-:W-:Y:S01]  /*16b10*/  PRMT R20, R164, 0x7610, R20 ;  /* 0x00007610a4147816 */ /* 0x000fe20000000014 */
[----:B------:R-:W-:Y:S01]  /*16b20*/  @P1 FADD.FTZ R219, R238, R219 ;  /* 0x000000dbeedb1221 */ /* 0x000fe20000010000 */
[----:B------:R-:W-:Y:S01]  /*16b30*/  @!P1 IMAD.MOV.U32 R219, RZ, RZ, R238 ;  /* 0x000000ffffdb9224 */ /* 0x000fe200078e00ee */
[----:B------:R-:W-:-:S04]  /*16b40*/  PRMT R164, R226, 0x5410, R231 ;  /* 0x00005410e2a47816 */ /* 0x000fc800000000e7 */
[----:B------:R-:W-:-:S04]  /*16b50*/  F2FP.BF16.F32.PACK_AB R167, RZ, R219 ;  /* 0x000000dbffa7723e */ /* 0x000fc800000010ff */
[----:B------:R-:W-:Y:S01]  /*16b60*/  PRMT R167, R232, 0x5410, R167 ;  /* 0x00005410e8a77816 */ /* 0x000fe200000000a7 */
[----:B------:R-:W-:Y:S06]  /*16b70*/  BRA `(.L_x_11319) ;  /* 0x0000002800a47947 */ /* 0x000fec0003800000 */
.L_x_11238:
        /* <DEDUP_REMOVED lines=16> */
.L_x_11322:
        /* <DEDUP_REMOVED lines=13> */
.L_x_11324:
[----:B------:R-:W-:Y:S05]  /*16d50*/  BSYNC.RECONVERGENT B3 ;  /* 0x0000000000037941 */ /* 0x000fea0003800200 */
.L_x_11323:
        /* <DEDUP_REMOVED lines=43> */
.L_x_11321:
[----:B------:R-:W-:Y:S05]  /*17010*/  BSYNC.RECONVERGENT B2 ;  /* 0x0000000000027941 */ /* 0x000fea0003800200 */
.L_x_11320:
        /* <DEDUP_REMOVED lines=12> */
[----:B0-----:R-:W-:Y:S01]  /*170e0*/  FMUL.FTZ R22, R22, R219 ;  /* 0x000000db16167220 */ /* 0x001fe20000410000 */
[----:B-1----:R-:W-:Y:S01]  /*170f0*/  FSETP.GTU.FTZ.AND P3, PT, R8, R235, PT ;  /* 0x000000eb0800720b */ /* 0x002fe20003f7c000 */
        /* <DEDUP_REMOVED lines=15> */
.L_x_11327:
        /* <DEDUP_REMOVED lines=13> */
.L_x_11329:
[----:B------:R-:W-:Y:S05]  /*172c0*/  BSYNC.RECONVERGENT B3 ;  /* 0x0000000000037941 */ /* 0x000fea0003800200 */
.L_x_11328:
        /* <DEDUP_REMOVED lines=44> */
.L_x_11326:
[----:B------:R-:W-:Y:S05]  /*17590*/  BSYNC.RECONVERGENT B2 ;  /* 0x0000000000027941 */ /* 0x000fea0003800200 */
.L_x_11325:
[----:B------:R-:W-:Y:S01]  /*175a0*/  I2FP.F32.U32 R173, R8 ;  /* 0x0000000800ad7245 */ /* 0x000fe20000201000 */
[----:B------:R-:W-:Y:S01]  /*175b0*/  IMAD.U32 R164, R164, 0x10000, RZ ;  /* 0x00010000a4a47824 */ /* 0x000fe200078e00ff */
[----:B------:R-:W-:Y:S01]  /*175c0*/  LOP3.LUT R168, R168, 0xfffffff7, RZ, 0xc0, !PT ;  /* 0xfffffff7a8a87812 */ /* 0x000fe200078ec0ff */
[----:B------:R-:W-:Y:S01]  /*175d0*/  BSSY.RECONVERGENT B2, `(.L_x_11330) ;  /* 0x0000051000027945 */ /* 0x000fe20003800200 */
[----:B------:R-:W-:Y:S02]  /*175e0*/  IMAD.MOV.U32 R190, RZ, RZ, 0x2 ;  /* 0x00000002ffbe7424 */ /* 0x000fe400078e00ff */
[----:B------:R-:W-:Y:S01]  /*175f0*/  FFMA.FTZ R8, R173, R236, 1.1641532182693481445e-10 ;  /* 0x2f000000ad087423 */ /* 0x000fe200000100ec */
[----:B------:R-:W-:Y:S01]  /*17600*/  @P1 PRMT R173, R28, 0x7632, R173 ;  /* 0x000076321cad1816 */ /* 0x000fe200000000ad */
[----:B------:R-:W-:-:S03]  /*17610*/  FMUL.FTZ R164, R164, R219 ;  /* 0x000000dba4a47220 */ /* 0x000fc60000410000 */
[----:B------:R-:W-:Y:S01]  /*17620*/  FSETP.GTU.FTZ.AND P2, PT, R8, R235, PT ;  /* 0x000000eb0800720b */ /* 0x000fe20003f5c000 */
[----:B------:R-:W-:-:S03]  /*17630*/  @P1 IMAD.U32 R8, R173, 0x10000, RZ ;  /* 0x00010000ad081824 */ /* 0x000fc600078e00ff */
        /* <DEDUP_REMOVED lines=16> */
.L_x_11332:
        /* <DEDUP_REMOVED lines=13> */
.L_x_11334:
[----:B------:R-:W-:Y:S05]  /*17810*/  BSYNC.RECONVERGENT B3 ;  /* 0x0000000000037941 */ /* 0x000fea0003800200 */
.L_x_11333:
        /* <DEDUP_REMOVED lines=44> */
.L_x_11331:
[----:B------:R-:W-:Y:S05]  /*17ae0*/  BSYNC.RECONVERGENT B2 ;  /* 0x0000000000027941 */ /* 0x000fea0003800200 */
.L_x_11330:
[----:B------:R-:W-:Y:S01]  /*17af0*/  I2FP.F32.U32 R189, R8 ;  /* 0x0000000800bd7245 */ /* 0x000fe20000201000 */
[----:B------:R-:W-:Y:S01]  /*17b00*/  BSSY.RECONVERGENT B2, `(.L_x_11335) ;  /* 0x0000053000027945 */ /* 0x000fe20003800200 */
[----:B------:R-:W-:Y:S01]  /*17b10*/  SHF.L.U32 R164, R165, 0x10, RZ ;  /* 0x00000010a5a47819 */ /* 0x000fe200000006ff */
[----:B------:R-:W-:Y:S01]  /*17b20*/  IMAD.MOV.U32 R205, RZ, RZ, 0x2 ;  /* 0x00000002ffcd7424 */ /* 0x000fe200078e00ff */
[----:B------:R-:W-:Y:S01]  /*17b30*/  LOP3.LUT R168, R168, 0xfffffffb, RZ, 0xc0, !PT ;  /* 0xfffffffba8a87812 */ /* 0x000fe200078ec0ff */
[----:B------:R-:W-:Y:S01]  /*17b40*/  FFMA.FTZ R8, R189, R236, 1.1641532182693481445e-10 ;  /* 0x2f000000bd087423 */ /* 0x000fe200000100ec */
[----:B------:R-:W-:Y:S02]  /*17b50*/  @P1 IMAD.U32 R189, R29, 0x10000, RZ ;  /* 0x000100001dbd1824 */ /* 0x000fe400078e00ff */
[----:B------:R-:W-:Y:S02]  /*17b60*/  FMUL.FTZ R164, R164, R219 ;  /* 0x000000dba4a47220 */ /* 0x000fe40000410000 */
[----:B------:R-:W-:-:S02]  /*17b70*/  FSETP.GTU.FTZ.AND P2, PT, R8, R235, PT ;  /* 0x000000eb0800720b */ /* 0x000fc40003f5c000 */
[----:B------:R-:W-:Y:S01]  /*17b80*/  PRMT R8, R165, 0x7632, R8 ;  /* 0x00007632a5087816 */ /* 0x000fe20000000008 */
[----:B------:R-:W-:Y:S01]  /*17b90*/  IMAD.MOV.U32 R165, RZ, RZ, R12 ;  /* 0x000000ffffa57224 */ /* 0x000fe200078e000c */
        /* <DEDUP_REMOVED lines=15> */
.L_x_11337:
        /* <DEDUP_REMOVED lines=13> */
.L_x_11339:
[----:B------:R-:W-:Y:S05]  /*17d60*/  BSYNC.RECONVERGENT B3 ;  /* 0x0000000000037941 */ /* 0x000fea0003800200 */
.L_x_11338:
        /* <DEDUP_REMOVED lines=44> */
.L_x_11336:
[----:B------:R-:W-:Y:S05]  /*18030*/  BSYNC.RECONVERGENT B2 ;  /* 0x0000000000027941 */ /* 0x000fea0003800200 */
.L_x_11335:
        /* <DEDUP_REMOVED lines=26> */
.L_x_11342:
        /* <DEDUP_REMOVED lines=13> */
.L_x_11344:
[----:B------:R-:W-:Y:S05]  /*182b0*/  BSYNC.RECONVERGENT B3 ;  /* 0x0000000000037941 */ /* 0x000fea0003800200 */
.L_x_11343:
        /* <DEDUP_REMOVED lines=44> */
.L_x_11341:
[----:B------:R-:W-:Y:S05]  /*18580*/  BSYNC.RECONVERGENT B2 ;  /* 0x0000000000027941 */ /* 0x000fea0003800200 */
.L_x_11340:
        /* <DEDUP_REMOVED lines=24> */
.L_x_11347:
        /* <DEDUP_REMOVED lines=13> */
.L_x_11349:
[----:B------:R-:W-:Y:S05]  /*187e0*/  BSYNC.RECONVERGENT B3 ;  /* 0x0000000000037941 */ /* 0x000fea0003800200 */
.L_x_11348:
        /* <DEDUP_REMOVED lines=44> */
.L_x_11346:
[----:B------:R-:W-:Y:S05]  /*18ab0*/  BSYNC.RECONVERGENT B2 ;  /* 0x0000000000027941 */ /* 0x000fea0003800200 */
.L_x_11345:
        /* <DEDUP_REMOVED lines=24> */
.L_x_11352:
        /* <DEDUP_REMOVED lines=13> */
.L_x_11354:
[----:B------:R-:W-:Y:S05]  /*18d10*/  BSYNC.RECONVERGENT B3 ;  /* 0x0000000000037941 */ /* 0x000fea0003800200 */
.L_x_11353:
        /* <DEDUP_REMOVED lines=44> */
.L_x_11351:
[----:B------:R-:W-:Y:S05]  /*18fe0*/  BSYNC.RECONVERGENT B2 ;  /* 0x0000000000027941 */ /* 0x000fea0003800200 */
.L_x_11350:
[----:B------:R-:W-:Y:S01]  /*18ff0*/  I2FP.F32.U32 R165, R8 ;  /* 0x0000000800a57245 */ /* 0x000fe20000201000 */
[----:B------:R-:W-:Y:S01]  /*19000*/  BSSY.RECONVERGENT B2, `(.L_x_11355) ;  /* 0x0000051000027945 */ /* 0x000fe20003800200 */
[----:B------:R-:W-:Y:S02]  /*19010*/  SHF.L.U32 R164, R167, 0x10, RZ ;  /* 0x00000010a7a47819 */ /* 0x000fe400000006ff */
[----:B------:R-:W-:Y:S01]  /*19020*/  ISETP.NE.AND P5, PT, R166, 0x1, PT ;  /* 0x00000001a600780c */ /* 0x000fe20003fa5270 */
[----:B------:R-:W-:Y:S01]  /*19030*/  FFMA.FTZ R8, R165, R236, 1.1641532182693481445e-10 ;  /* 0x2f000000a5087423 */ /* 0x000fe200000100ec */
[----:B------:R-:W-:Y:S02]  /*19040*/  @P1 IMAD.U32 R165, R31, 0x10000, RZ ;  /* 0x000100001fa51824 */ /* 0x000fe400078e00ff */
[----:B------:R-:W-:Y:S01]  /*19050*/  FMUL.FTZ R164, R164, R219 ;  /* 0x000000dba4a47220 */ /* 0x000fe20000410000 */
[----:B------:R-:W-:Y:S02]  /*19060*/  PRMT R239, R167, 0x7632, R239 ;  /* 0x00007632a7ef7816 */ /* 0x000fe400000000ef */
[----:B------:R-:W-:Y:S01]  /*19070*/  FSETP.GTU.FTZ.AND P4, PT, R8, R235, PT ;  /* 0x000000eb0800720b */ /* 0x000fe20003f9c000 */
[----:B------:R-:W-:-:S03]  /*19080*/  IMAD.MOV.U32 R8, RZ, RZ, 0x2 ;  /* 0x00000002ff087424 */ /* 0x000fc600078e00ff */
        /* <DEDUP_REMOVED lines=14> */
.L_x_11357:
        /* <DEDUP_REMOVED lines=13> */
.L_x_11359:
[----:B------:R-:W-:Y:S05]  /*19240*/  BSYNC.RECONVERGENT B3 ;  /* 0x0000000000037941 */ /* 0x000fea0003800200 */
.L_x_11358:
        /* <DEDUP_REMOVED lines=44> */
.L_x_11356:
[----:B------:R-:W-:Y:S05]  /*19510*/  BSYNC.RECONVERGENT B2 ;  /* 0x0000000000027941 */ /* 0x000fea0003800200 */
.L_x_11355:
[----:B------:R-:W-:Y:S01]  /*19520*/  I2FP.F32.U32 R165, R165 ;  /* 0x000000a500a57245 */ /* 0x000fe20000201000 */
[----:B------:R-:W-:Y:S01]  /*19530*/  IMAD.U32 R164, R239, 0x10000, RZ ;  /* 0x00010000efa47824 */ /* 0x000fe200078e00ff */
[----:B------:R-:W-:-:S03]  /*19540*/  @P1 PRMT R166, R31, 0x7632, R166 ;  /* 0x000076321fa61816 */ /* 0x000fc600000000a6 */
[----:B------:R-:W-:Y:S01]  /*19550*/  FFMA.FTZ R236, R165, R236, 1.1641532182693481445e-10 ;  /* 0x2f000000a5ec7423 */ /* 0x000fe200000100ec */
[----:B------:R-:W-:Y:S01]  /*19560*/  FMUL.FTZ R164, R164, R219 ;  /* 0x000000dba4a47220 */ /* 0x000fe20000410000 */
[----:B------:R-:W-:Y:S02]  /*19570*/  @P1 SHF.L.U32 R166, R166, 0x10, RZ ;  /* 0x00000010a6a61819 */ /* 0x000fe400000006ff */
[----:B------:R-:W-:Y:S02]  /*19580*/  PRMT R165, R233, 0x5410, R232 ;  /* 0x00005410e9a57816 */ /* 0x000fe400000000e8 */
[----:B------:R-:W-:-:S04]  /*19590*/  FSETP.GTU.FTZ.AND P5, PT, R236, R235, PT ;  /* 0x000000ebec00720b */ /* 0x000fc80003fbc000 */
[----:B------:R-:W-:Y:S02]  /*195a0*/  FSEL R219, R164, RZ, !P5 ;  /* 0x000000ffa4db7208 */ /* 0x000fe40006800000 */
[----:B------:R-:W-:Y:S02]  /*195b0*/  PLOP3.LUT P5, PT, P5, PT, PT, 0x8, 0x80 ;  /* 0x000000000080781c */ /* 0x000fe40002fae170 */
[----:B------:R-:W-:Y:S01]  /*195c0*/  PRMT R164, R226, 0x5410, R231 ;  /* 0x00005410e2a47816 */ /* 0x000fe200000000e7 */
[----:B------:R-:W-:Y:S01]  /*195d0*/  @P1 FADD.FTZ R219, R166, R219 ;  /* 0x000000dba6db1221 */ /* 0x000fe20000010000 */
[----:B------:R-:W-:-:S04]  /*195e0*/  PRMT R166, R237, 0x5410, R238 ;  /* 0x00005410eda67816 */ /* 0x000fc800000000ee */
[----:B------:R-:W-:-:S04]  /*195f0*/  F2FP.BF16.F32.PACK_AB R167, RZ, R219 ;  /* 0x000000dbffa7723e */ /* 0x000fc800000010ff */
[----:B------:R-:W-:-:S07]  /*19600*/  PRMT R167, R234, 0x5410, R167 ;  /* 0x00005410eaa77816 */ /* 0x000fce00000000a7 */
.L_x_11319:
        /* <DEDUP_REMOVED lines=43> */
.L_x_11360:
[----:B------:R-:W-:Y:S02]  /*198c0*/  IMAD.MOV.U32 R226, RZ, RZ, R230 ;  /* 0x000000ffffe27224 */ /* 0x000fe400078e00e6 */
[----:B------:R-:W-:-:S07]  /*198d0*/  VIADD R227, R227, 0x20 ;  /* 0x00000020e3e37836 */ /* 0x000fce0000000000 */
.L_x_11237:
[----:B------:R-:W-:Y:S05]  /*198e0*/  BSYNC.RECONVERGENT B1 ;  /* 0x0000000000017941 */ /* 0x000fea0003800200 */
.L_x_11236:
        /* <DEDUP_REMOVED lines=35> */
.L_x_11366:
        /* <DEDUP_REMOVED lines=13> */
.L_x_11368:
[----:B------:R-:W-:Y:S05]  /*19bf0*/  BSYNC.RECONVERGENT B3 ;  /* 0x0000000000037941 */ /* 0x000fea0003800200 */
.L_x_11367:
        /* <DEDUP_REMOVED lines=42> */
.L_x_11365:
[----:B------:R-:W-:Y:S05]  /*19ea0*/  BSYNC.RECONVERGENT B2 ;  /* 0x0000000000027941 */ /* 0x000fea0003800200 */
.L_x_11364:
[----:B------:R-:W0:Y:S01]  /*19eb0*/  LDC R235, c[0x0][0x408] ;  /* 0x00010200ffeb7b82 */ /* 0x000e220000000800 */
[----:B------:R-:W-:Y:S01]  /*19ec0*/  I2FP.F32.U32 R13, R13 ;  /* 0x0000000d000d7245 */ /* 0x000fe20000201000 */
[----:B------:R-:W-:Y:S01]  /*19ed0*/  IMAD.MOV.U32 R220, RZ, RZ, 0x2f800000 ;  /* 0x2f800000ffdc7424 */ /* 0x000fe200078e00ff */
[----:B------:R-:W-:Y:S01]  /*19ee0*/  LOP3.LUT R168, R168, 0xffffffef, RZ, 0xc0, !PT ;  /* 0xffffffefa8a87812 */ /* 0x000fe200078ec0ff */
[C---:B-----5:R-:W-:Y:S01]  /*19ef0*/  IMAD.U32 R8, R164.reuse, 0x10000, RZ ;  /* 0x00010000a4087824 */ /* 0x060fe200078e00ff */
[----:B------:R-:W-:Y:S01]  /*19f00*/  BSSY.RECONVERGENT B2, `(.L_x_11369) ;  /* 0x000004e000027945 */ /* 0x000fe20003800200 */
[----:B------:R-:W-:Y:S01]  /*19f10*/  FFMA.FTZ R13, R13, R220, 1.1641532182693481445e-10 ;  /* 0x2f0000000d0d7423 */ /* 0x000fe200000100dc */
[----:B------:R-:W-:Y:S01]  /*19f20*/  HFMA2 R16, -RZ, RZ, 0, 1.1920928955078125e-07 ;  /* 0x00000002ff107431 */ /* 0x000fe200000001ff */
[----:B------:R-:W1:Y:S01]  /*19f30*/  LDC R234, c[0x0][0x404] ;  /* 0x00010100ffea7b82 */ /* 0x000e620000000800 */
[----:B------:R-:W-:Y:S01]  /*19f40*/  PRMT R164, R164, 0x7632, R164 ;  /* 0x00007632a4a47816 */ /* 0x000fe200000000a4 */
[----:B0-----:R-:W-:Y:S01]  /*19f50*/  FMUL.FTZ R8, R8, R235 ;  /* 0x000000eb08087220 */ /* 0x001fe20000410000 */
[----:B-1----:R-:W-:Y:S01]  /*19f60*/  FSETP.GTU.FTZ.AND P2, PT, R13, R234, PT ;  /* 0x000000ea0d00720b */ /* 0x002fe20003f5c000 */
        /* <DEDUP_REMOVED lines=14> */
.L_x_11371:
        /* <DEDUP_REMOVED lines=13> */
.L_x_11373:
[----:B------:R-:W-:Y:S05]  /*1a120*/  BSYNC.RECONVERGENT B3 ;  /* 0x0000000000037941 */ /* 0x000fea0003800200 */
.L_x_11372:
        /* <DEDUP_REMOVED lines=43> */
.L_x_11370:
[----:B------:R-:W-:Y:S05]  /*1a3e0*/  BSYNC.RECONVERGENT B2 ;  /* 0x0000000000027941 */ /* 0x000fea0003800200 */
.L_x_11369:
        /* <DEDUP_REMOVED lines=8> */
[----:B------:R-:W-:Y:S01]  /*1a470*/  IMAD.MOV.U32 R14, RZ, RZ, 0x2 ;  /* 0x00000002ff0e7424 */ /* 0x000fe200078e00ff */
[----:B------:R-:W-:Y:S02]  /*1a480*/  SEL R13, RZ, 0x1, P2 ;  /* 0x00000001ff0d7807 */ /* 0x000fe40001000000 */
[----:B------:R-:W-:Y:S01]  /*1a490*/  ISETP.NE.AND P2, PT, R16, 0x1, PT ;  /* 0x000000011000780c */ /* 0x000fe20003f45270 */
[----:B------:R-:W-:-:S04]  /*1a4a0*/  FADD.FTZ R8, R8, R15 ;  /* 0x0000000f08087221 */ /* 0x000fc80000010000 */
[--C-:B------:R-:W-:Y:S01]  /*1a4b0*/  @P1 FADD.FTZ R23, R23, R8.reuse ;  /* 0x0000000817171221 */ /* 0x100fe20000010000 */
        /* <DEDUP_REMOVED lines=12> */
.L_x_11376:
        /* <DEDUP_REMOVED lines=13> */
.L_x_11378:
[----:B------:R-:W-:Y:S05]  /*1a650*/  BSYNC.RECONVERGENT B3 ;  /* 0x0000000000037941 */ /* 0x000fea0003800200 */
.L_x_11377:
        /* <DEDUP_REMOVED lines=44> */
.L_x_11375:
[----:B------:R-:W-:Y:S05]  /*1a920*/  BSYNC.RECONVERGENT B2 ;  /* 0x0000000000027941 */ /* 0x000fea0003800200 */
.L_x_11374:
        /* <DEDUP_REMOVED lines=22> */
.L_x_11381:
        /* <DEDUP_REMOVED lines=13> */
.L_x_11383:
[----:B------:R-:W-:Y:S05]  /*1ab60*/  BSYNC.RECONVERGENT B3 ;  /* 0x0000000000037941 */ /* 0x000fea0003800200 */
.L_x_11382:
        /* <DEDUP_REMOVED lines=44> */
.L_x_11380:
[----:B------:R-:W-:Y:S05]  /*1ae30*/  BSYNC.RECONVERGENT B2 ;  /* 0x0000000000027941 */ /* 0x000fea0003800200 */
.L_x_11379:
        /* <DEDUP_REMOVED lines=27> */
.L_x_11386:
        /* <DEDUP_REMOVED lines=13> */
.L_x_11388:
[----:B------:R-:W-:Y:S05]  /*1b0c0*/  BSYNC.RECONVERGENT B3 ;  /* 0x0000000000037941 */ /* 0x000fea0003800200 */
.L_x_11387:
        /* <DEDUP_REMOVED lines=44> */
.L_x_11385:
[----:B------:R-:W-:Y:S05]  /*1b390*/  BSYNC.RECONVERGENT B2 ;  /* 0x0000000000027941 */ /* 0x000fea0003800200 */
.L_x_11384:
[----:B------:R-:W-:Y:S01]  /*1b3a0*/  I2FP.F32.U32 R15, R8 ;  /* 0x00000008000f7245 */ /* 0x000fe20000201000 */
[C---:B------:R-:W-:Y:S01]  /*1b3b0*/  IMAD.U32 R16, R165.reuse, 0x10000, RZ ;  /* 0x00010000a5107824 */ /* 0x040fe200078e00ff */
        /* <DEDUP_REMOVED lines=21> */
.L_x_11391:
        /* <DEDUP_REMOVED lines=13> */
.L_x_11393:
[----:B------:R-:W-:Y:S05]  /*1b5e0*/  BSYNC.RECONVERGENT B3 ;  /* 0x0000000000037941 */ /* 0x000fea0003800200 */
.L_x_11392:
        /* <DEDUP_REMOVED lines=44> */
.L_x_11390:
[----:B------:R-:W-:Y:S05]  /*1b8b0*/  BSYNC.RECONVERGENT B2 ;  /* 0x0000000000027941 */ /* 0x000fea0003800200 */
.L_x_11389:
[----:B------:R-:W-:Y:S01]  /*1b8c0*/  I2FP.F32.U32 R17, R17 ;  /* 0x0000001100117245 */ /* 0x000fe20000201000 */
[----:B------:R-:W-:Y:S01]  /*1b8d0*/  @P1 IMAD.U32 R176, R29, 0x10000, RZ ;  /* 0x000100001db01824 */ /* 0x000fe200078e00ff */
[----:B------:R-:W-:Y:S01]  /*1b8e0*/  SHF.L.U32 R16, R33, 0x10, RZ ;  /* 0x0000001021107819 */ /* 0x000fe200000006ff */
[----:B------:R-:W-:Y:S01]  /*1b8f0*/  BSSY.RECONVERGENT B2, `(.L_x_11394) ;  /* 0x0000051000027945 */ /* 0x000fe20003800200 */
[----:B------:R-:W-:Y:S02]  /*1b900*/  IMAD.MOV.U32 R19, RZ, RZ, 0x2 ;  /* 0x00000002ff137424 */ /* 0x000fe400078e00ff */
        /* <DEDUP_REMOVED lines=21> */
.L_x_11396:
        /* <DEDUP_REMOVED lines=13> */
.L_x_11398:
[----:B------:R-:W-:Y:S05]  /*1bb30*/  BSYNC.RECONVERGENT B3 ;  /* 0x0000000000037941 */ /* 0x000fea0003800200 */
.L_x_11397:
        /* <DEDUP_REMOVED lines=44> */
.L_x_11395:
[----:B------:R-:W-:Y:S05]  /*1be00*/  BSYNC.RECONVERGENT B2 ;  /* 0x0000000000027941 */ /* 0x000fea0003800200 */
.L_x_11394:
        /* <DEDUP_REMOVED lines=22> */
.L_x_11401:
        /* <DEDUP_REMOVED lines=13> */
.L_x_11403:
[----:B------:R-:W-:Y:S05]  /*1c040*/  BSYNC.RECONVERGENT B3 ;  /* 0x0000000000037941 */ /* 0x000fea0003800200 */
.L_x_11402:
        /* <DEDUP_REMOVED lines=44> */
.L_x_11400:
[----:B------:R-:W-:Y:S05]  /*1c310*/  BSYNC.RECONVERGENT B2 ;  /* 0x0000000000027941 */ /* 0x000fea0003800200 */
.L_x_11399:
        /* <DEDUP_REMOVED lines=27> */
.L_x_11406:
        /* <DEDUP_REMOVED lines=13> */
.L_x_11408:
[----:B------:R-:W-:Y:S05]  /*1c5a0*/  BSYNC.RECONVERGENT B3 ;  /* 0x0000000000037941 */ /* 0x000fea0003800200 */
.L_x_11407:
        /* <DEDUP_REMOVED lines=44> */
.L_x_11405:
[----:B------:R-:W-:Y:S05]  /*1c870*/  BSYNC.RECONVERGENT B2 ;  /* 0x0000000000027941 */ /* 0x000fea0003800200 */
.L_x_11404:
        /* <DEDUP_REMOVED lines=21> */
.L_x_11411:
        /* <DEDUP_REMOVED lines=13> */
.L_x_11413:
[----:B------:R-:W-:Y:S05]  /*1caa0*/  BSYNC.RECONVERGENT B3 ;  /* 0x0000000000037941 */ /* 0x000fea0003800200 */
.L_x_11412:
        /* <DEDUP_REMOVED lines=44> */
.L_x_11410:
[----:B------:R-:W-:Y:S05]  /*1cd70*/  BSYNC.RECONVERGENT B2 ;  /* 0x0000000000027941 */ /* 0x000fea0003800200 */
.L_x_11409:
        /* <DEDUP_REMOVED lines=25> */
.L_x_11416:
        /* <DEDUP_REMOVED lines=13> */
.L_x_11418:
[----:B------:R-:W-:Y:S05]  /*1cfe0*/  BSYNC.RECONVERGENT B3 ;  /* 0x0000000000037941 */ /* 0x000fea0003800200 */
.L_x_11417:
        /* <DEDUP_REMOVED lines=44> */
.L_x_11415:
[----:B------:R-:W-:Y:S05]  /*1d2b0*/  BSYNC.RECONVERGENT B2 ;  /* 0x0000000000027941 */ /* 0x000fea0003800200 */
.L_x_11414:
        /* <DEDUP_REMOVED lines=20> */
.L_x_11421:
        /* <DEDUP_REMOVED lines=13> */
.L_x_11423:
[----:B------:R-:W-:Y:S05]  /*1d4d0*/  BSYNC.RECONVERGENT B3 ;  /* 0x0000000000037941 */ /* 0x000fea0003800200 */
.L_x_11422:
        /* <DEDUP_REMOVED lines=44> */
.L_x_11420:
[----:B------:R-:W-:Y:S05]  /*1d7a0*/  BSYNC.RECONVERGENT B2 ;  /* 0x0000000000027941 */ /* 0x000fea0003800200 */
.L_x_11419:
        /* <DEDUP_REMOVED lines=27> */
.L_x_11426:
        /* <DEDUP_REMOVED lines=13> */
.L_x_11428:
[----:B------:R-:W-:Y:S05]  /*1da30*/  BSYNC.RECONVERGENT B3 ;  /* 0x0000000000037941 */ /* 0x000fea0003800200 */
.L_x_11427:
        /* <DEDUP_REMOVED lines=44> */
.L_x_11425:
[----:B------:R-:W-:Y:S05]  /*1dd00*/  BSYNC.RECONVERGENT B2 ;  /* 0x0000000000027941 */ /* 0x000fea0003800200 */
.L_x_11424:
        /* <DEDUP_REMOVED lines=21> */
.L_x_11431:
        /* <DEDUP_REMOVED lines=13> */
.L_x_11433:
[----:B------:R-:W-:Y:S05]  /*1df30*/  BSYNC.RECONVERGENT B3 ;  /* 0x0000000000037941 */ /* 0x000fea0003800200 */
.L_x_11432:
        /* <DEDUP_REMOVED lines=44> */
.L_x_11430:
[----:B------:R-:W-:Y:S05]  /*1e200*/  BSYNC.RECONVERGENT B2 ;  /* 0x0000000000027941 */ /* 0x000fea0003800200 */
.L_x_11429:
        /* <DEDUP_REMOVED lines=26> */
.L_x_11436:
        /* <DEDUP_REMOVED lines=13> */
.L_x_11438:
[----:B------:R-:W-:Y:S05]  /*1e480*/  BSYNC.RECONVERGENT B3 ;  /* 0x0000000000037941 */ /* 0x000fea0003800200 */
.L_x_11437:
        /* <DEDUP_REMOVED lines=44> */
.L_x_11435:
[----:B------:R-:W-:Y:S05]  /*1e750*/  BSYNC.RECONVERGENT B2 ;  /* 0x0000000000027941 */ /* 0x000fea0003800200 */
.L_x_11434:
        /* <DEDUP_REMOVED lines=20> */
.L_x_11441:
        /* <DEDUP_REMOVED lines=15> */
.L_x_11443:
[----:B------:R-:W-:Y:S05]  /*1e990*/  BSYNC.RECONVERGENT B3 ;  /* 0x0000000000037941 */ /* 0x000fea0003800200 */
.L_x_11442:
        /* <DEDUP_REMOVED lines=44> */
.L_x_11440:
[----:B------:R-:W-:Y:S05]  /*1ec60*/  BSYNC.RECONVERGENT B2 ;  /* 0x0000000000027941 */ /* 0x000fea0003800200 */
.L_x_11439:
[----:B------:R-:W-:Y:S02]  /*1ec70*/  I2FP.F32.U32 R165, R166 ;  /* 0x000000a600a57245 */ /* 0x000fe40000201000 */
[----:B------:R-:W-:Y:S02]  /*1ec80*/  PRMT R164, R35, 0x7632, R164 ;  /* 0x0000763223a47816 */ /* 0x000fe400000000a4 */
[----:B------:R-:W-:Y:S01]  /*1ec90*/  @P1 PRMT R166, R31, 0x7632, R166 ;  /* 0x000076321fa61816 */ /* 0x000fe200000000a6 */
[----:B------:R-:W-:Y:S02]  /*1eca0*/  FFMA.FTZ R165, R165, R220, 1.1641532182693481445e-10 ;  /* 0x2f000000a5a57423 */ /* 0x000fe400000100dc */
[----:B------:R-:W-:-:S03]  /*1ecb0*/  IMAD.U32 R164, R164, 0x10000, RZ ;  /* 0x00010000a4a47824 */ /* 0x000fc600078e00ff */
[----:B------:R-:W-:Y:S01]  /*1ecc0*/  FSETP.GTU.FTZ.AND P6, PT, R165, R234, PT ;  /* 0x000000eaa500720b */ /* 0x000fe20003fdc000 */
[----:B------:R-:W-:Y:S01]  /*1ecd0*/  FMUL.FTZ R164, R164, R235 ;  /* 0x000000eba4a47220 */ /* 0x000fe20000410000 */
[----:B------:R-:W-:Y:S01]  /*1ece0*/  @P1 IMAD.U32 R165, R166, 0x10000, RZ ;  /* 0x00010000a6a51824 */ /* 0x000fe200078e00ff */
[----:B------:R-:W-:-:S03]  /*1ecf0*/  PRMT R166, R236, 0x5410, R237 ;  /* 0x00005410eca67816 */ /* 0x000fc600000000ed */
[----:B------:R-:W-:Y:S02]  /*1ed00*/  FSEL R167, R164, RZ, !P6 ;  /* 0x000000ffa4a77208 */ /* 0x000fe40007000000 */
        /* <DEDUP_REMOVED lines=10> */
.L_x_11363:
        /* <DEDUP_REMOVED lines=16> */
.L_x_11447:
        /* <DEDUP_REMOVED lines=13> */
.L_x_11449:
[----:B------:R-:W-:Y:S05]  /*1ef80*/  BSYNC.RECONVERGENT B3 ;  /* 0x0000000000037941 */ /* 0x000fea0003800200 */
.L_x_11448:
        /* <DEDUP_REMOVED lines=43> */
.L_x_11446:
[----:B------:R-:W-:Y:S05]  /*1f240*/  BSYNC.RECONVERGENT B2 ;  /* 0x0000000000027941 */ /* 0x000fea0003800200 */
.L_x_11445:
[----:B------:R-:W0:Y:S01]  /*1f250*/  LDC R220, c[0x0][0x408] ;  /* 0x00010200ffdc7b82 */ /* 0x000e220000000800 */
[----:B------:R-:W-:Y:S01]  /*1f260*/  I2FP.F32.U32 R23, R23 ;  /* 0x0000001700177245 */ /* 0x000fe20000201000 */
[----:B------:R-:W-:Y:S02]  /*1f270*/  HFMA2 R236, -RZ, RZ, 0.1171875, 0 ;  /* 0x2f800000ffec7431 */ /* 0x000fe400000001ff */
[----:B-----5:R-:W-:Y:S01]  /*1f280*/  IMAD.U32 R175, R164, 0x10000, RZ ;  /* 0x00010000a4af7824 */ /* 0x020fe200078e00ff */
[----:B------:R-:W-:Y:S01]  /*1f290*/  LOP3.LUT R168, R168, 0xffffffef, RZ, 0xc0, !PT ;  /* 0xffffffefa8a87812 */ /* 0x000fe200078ec0ff */
[----:B------:R-:W-:Y:S01]  /*1f2a0*/  BSSY.RECONVERGENT B2, `(.L_x_11450) ;  /* 0x0000052000027945 */ /* 0x000fe20003800200 */
[----:B------:R-:W-:Y:S01]  /*1f2b0*/  PRMT R164, R164, 0x7632, R164 ;  /* 0x00007632a4a47816 */ /* 0x000fe200000000a4 */
[----:B------:R-:W-:Y:S01]  /*1f2c0*/  FFMA.FTZ R8, R23, R236, 1.1641532182693481445e-10 ;  /* 0x2f00000017087423 */ /* 0x000fe200000100ec */
[----:B------:R-:W1:Y:S01]  /*1f2d0*/  LDC R235, c[0x0][0x404] ;  /* 0x00010100ffeb7b82 */ /* 0x000e620000000800 */
[----:B------:R-:W-:-:S02]  /*1f2e0*/  IMAD.MOV.U32 R192, RZ, RZ, 0x2 ;  /* 0x00000002ffc07424 */ /* 0x000fc400078e00ff */
[----:B0-----:R-:W-:Y:S01]  /*1f2f0*/  FMUL.FTZ R175, R175, R220 ;  /* 0x000000dcafaf7220 */ /* 0x001fe20000410000 */
[----:B-1----:R-:W-:Y:S01]  /*1f300*/  FSETP.GTU.FTZ.AND P2, PT, R8, R235, PT ;  /* 0x000000eb0800720b */ /* 0x002fe20003f5c000 */
        /* <DEDUP_REMOVED lines=17> */
.L_x_11452:
        /* <DEDUP_REMOVED lines=13> */
.L_x_11454:
[----:B------:R-:W-:Y:S05]  /*1f4f0*/  BSYNC.RECONVERGENT B3 ;  /* 0x0000000000037941 */ /* 0x000fea0003800200 */
.L_x_11453:
        /* <DEDUP_REMOVED lines=44> */
.L_x_11451:
[----:B------:R-:W-:Y:S05]  /*1f7c0*/  BSYNC.RECONVERGENT B2 ;  /* 0x0000000000027941 */ /* 0x000fea0003800200 */
.L_x_11450:
        /* <DEDUP_REMOVED lines=26> */
.L_x_11457:
        /* <DEDUP_REMOVED lines=13> */
.L_x_11459:
[----:B------:R-:W-:Y:S05]  /*1fa40*/  BSYNC.RECONVERGENT B3 ;  /* 0x0000000000037941 */ /* 0x000fea0003800200 */
.L_x_11458:
        /* <DEDUP_REMOVED lines=44> */
.L_x_11456:
[----:B------:R-:W-:Y:S05]  /*1fd10*/  BSYNC.RECONVERGENT B2 ;  /* 0x0000000000027941 */ /* 0x000fea0003800200 */
.L_x_11455:
[----:B------:R-:W-:Y:S01]  /*1fd20*/  I2FP.F32.U32 R191, R8 ;  /* 0x0000000800bf7245 */ /* 0x000fe20000201000 */
[----:B------:R-:W-:Y:S01]  /*1fd30*/  IMAD.U32 R207, R165, 0x10000, RZ ;  /* 0x00010000a5cf7824 */ /* 0x000fe200078e00ff */
[----:B------:R-:W-:Y:S01]  /*1fd40*/  LOP3.LUT R168, R168, 0xfffffffb, RZ, 0xc0, !PT ;  /* 0xfffffffba8a87812 */ /* 0x000fe200078ec0ff */
[----:B------:R-:W-:Y:S01]  /*1fd50*/  BSSY.RECONVERGENT B2, `(.L_x_11460) ;  /* 0x0000051000027945 */ /* 0x000fe20003800200 */
[----:B------:R-:W-:Y:S02]  /*1fd60*/  IMAD.MOV.U32 R192, RZ, RZ, 0x2 ;  /* 0x00000002ffc07424 */ /* 0x000fe400078e00ff */
[----:B------:R-:W-:Y:S01]  /*1fd70*/  FFMA.FTZ R8, R191, R236, 1.1641532182693481445e-10 ;  /* 0x2f000000bf087423 */ /* 0x000fe200000100ec */
[----:B------:R-:W-:Y:S01]  /*1fd80*/  FMUL.FTZ R207, R207, R220 ;  /* 0x000000dccfcf7220 */ /* 0x000fe20000410000 */
[----:B------:R-:W-:-:S03]  /*1fd90*/  @P1 SHF.L.U32 R191, R29, 0x10, RZ ;  /* 0x000000101dbf1819 */ /* 0x000fc600000006ff */
[----:B------:R-:W-:Y:S02]  /*1fda0*/  FSETP.GTU.FTZ.AND P2, PT, R8, R235, PT ;  /* 0x000000eb0800720b */ /* 0x000fe40003f5c000 */
        /* <DEDUP_REMOVED lines=17> */
.L_x_11462:
        /* <DEDUP_REMOVED lines=13> */
.L_x_11464:
[----:B------:R-:W-:Y:S05]  /*1ff90*/  BSYNC.RECONVERGENT B3 ;  /* 0x0000000000037941 */ /* 0x000fea0003800200 */
.L_x_11463:
        /* <DEDUP_REMOVED lines=44> */
.L_x_11461:
[----:B------:R-:W-:Y:S05]  /*20260*/  BSYNC.RECONVERGENT B2 ;  /* 0x0000000000027941 */ /* 0x000fea0003800200 */
.L_x_11460:
        /* <DEDUP_REMOVED lines=8> */
[----:B------:R-:W-:Y:S01]  /*202f0*/  FSETP.GTU.FTZ.AND P2, PT, R8, R235, PT ;  /* 0x000000eb0800720b */ /* 0x000fe20003f5c000 */
[----:B------:R-:W-:-:S03]  /*20300*/  IMAD.MOV.U32 R8, RZ, RZ, R12 ;  /* 0x000000ffff087224 */ /* 0x000fc600078e000c */
        /* <DEDUP_REMOVED lines=16> */
.L_x_11467:
        /* <DEDUP_REMOVED lines=13> */
.L_x_11469:
[----:B------:R-:W-:Y:S05]  /*204e0*/  BSYNC.RECONVERGENT B3 ;  /* 0x0000000000037941 */ /* 0x000fea0003800200 */
.L_x_11468:
        /* <DEDUP_REMOVED lines=44> */
.L_x_11466:
[----:B------:R-:W-:Y:S05]  /*207b0*/  BSYNC.RECONVERGENT B2 ;  /* 0x0000000000027941 */ /* 0x000fea0003800200 */
.L_x_11465:
[----:B------:R-:W-:Y:S01]  /*207c0*/  I2FP.F32.U32 R165, R8 ;  /* 0x0000000800a57245 */ /* 0x000fe20000201000 */
[----:B------:R-:W-:Y:S01]  /*207d0*/  IMAD.U32 R207, R166, 0x10000, RZ ;  /* 0x00010000a6cf7824 */ /* 0x000fe200078e00ff */
[----:B------:R-:W-:Y:S01]  /*207e0*/  ISETP.NE.AND P3, PT, R164, 0x1, PT ;  /* 0x00000001a400780c */ /* 0x000fe20003f65270 */
[----:B------:R-:W-:Y:S01]  /*207f0*/  BSSY.RECONVERGENT B2, `(.L_x_11470) ;  /* 0x000004f000027945 */ /* 0x000fe20003800200 */
[----:B------:R-:W-:Y:S01]  /*20800*/  PRMT R166, R166, 0x7632, R166 ;  /* 0x00007632a6a67816 */ /* 0x000fe200000000a6 */
[----:B------:R-:W-:Y:S01]  /*20810*/  FFMA.FTZ R8, R165, R236, 1.1641532182693481445e-10 ;  /* 0x2f000000a5087423 */ /* 0x000fe200000100ec */
[----:B------:R-:W-:Y:S01]  /*20820*/  FMUL.FTZ R207, R207, R220 ;  /* 0x000000dccfcf7220 */ /* 0x000fe20000410000 */
[----:B------:R-:W-:Y:S02]  /*20830*/  @P1 IMAD.U32 R165, R30, 0x10000, RZ ;  /* 0x000100001ea51824 */ /* 0x000fe400078e00ff */
[----:B------:R-:W-:Y:S01]  /*20840*/  IMAD.MOV.U32 R208, RZ, RZ, 0x2 ;  /* 0x00000002ffd07424 */ /* 0x000fe200078e00ff */
        /* <DEDUP_REMOVED lines=15> */
.L_x_11472:
        /* <DEDUP_REMOVED lines=13> */
.L_x_11474:
[----:B------:R-:W-:Y:S05]  /*20a10*/  BSYNC.RECONVERGENT B3 ;  /* 0x0000000000037941 */ /* 0x000fea0003800200 */
.L_x_11473:
        /* <DEDUP_REMOVED lines=44> */
.L_x_11471:
[----:B------:R-:W-:Y:S05]  /*20ce0*/  BSYNC.RECONVERGENT B2 ;  /* 0x0000000000027941 */ /* 0x000fea0003800200 */
.L_x_11470:
        /* <DEDUP_REMOVED lines=8> */
[----:B------:R-:W-:Y:S02]  /*20d70*/  @P1 IMAD.U32 R164, R164, 0x10000, RZ ;  /* 0x00010000a4a41824 */ /* 0x000fe400078e00ff */
[----:B------:R-:W-:Y:S01]  /*20d80*/  IMAD.MOV.U32 R8, RZ, RZ, R12 ;  /* 0x000000ffff087224 */ /* 0x000fe200078e000c */
        /* <DEDUP_REMOVED lines=14> */
.L_x_11477:
        /* <DEDUP_REMOVED lines=13> */
.L_x_11479:
[----:B------:R-:W-:Y:S05]  /*20f40*/  BSYNC.RECONVERGENT B3 ;  /* 0x0000000000037941 */ /* 0x000fea0003800200 */
.L_x_11478:
        /* <DEDUP_REMOVED lines=44> */
.L_x_11476:
[----:B------:R-:W-:Y:S05]  /*21210*/  BSYNC.RECONVERGENT B2 ;  /* 0x0000000000027941 */ /* 0x000fea0003800200 */
.L_x_11475:
[----:B------:R-:W-:Y:S01]  /*21220*/  I2FP.F32.U32 R165, R8 ;  /* 0x0000000800a57245 */ /* 0x000fe20000201000 */
[C---:B------:R-:W-:Y:S01]  /*21230*/  IMAD.U32 R229, R167.reuse, 0x10000, RZ ;  /* 0x00010000a7e57824 */ /* 0x040fe200078e00ff */
[----:B------:R-:W-:Y:S01]  /*21240*/  ISETP.NE.AND P5, PT, R164, 0x1, PT ;  /* 0x00000001a400780c */ /* 0x000fe20003fa5270 */
[----:B------:R-:W-:Y:S01]  /*21250*/  BSSY.RECONVERGENT B2, `(.L_x_11480) ;  /* 0x000004f000027945 */ /* 0x000fe20003800200 */
[----:B------:R-:W-:Y:S01]  /*21260*/  PRMT R239, R167, 0x7632, R239 ;  /* 0x00007632a7ef7816 */ /* 0x000fe200000000ef */
[----:B------:R-:W-:Y:S01]  /*21270*/  FFMA.FTZ R8, R165, R236, 1.1641532182693481445e-10 ;  /* 0x2f000000a5087423 */ /* 0x000fe200000100ec */
[----:B------:R-:W-:Y:S01]  /*21280*/  FMUL.FTZ R229, R229, R220 ;  /* 0x000000dce5e57220 */ /* 0x000fe20000410000 */
[----:B------:R-:W-:-:S03]  /*21290*/  @P1 SHF.L.U32 R165, R31, 0x10, RZ ;  /* 0x000000101fa51819 */ /* 0x000fc600000006ff */
        /* <DEDUP_REMOVED lines=16> */
.L_x_11482:
        /* <DEDUP_REMOVED lines=13> */
.L_x_11484:
[----:B------:R-:W-:Y:S05]  /*21470*/  BSYNC.RECONVERGENT B3 ;  /* 0x0000000000037941 */ /* 0x000fea0003800200 */
.L_x_11483:
        /* <DEDUP_REMOVED lines=44> */
.L_x_11481:
[----:B------:R-:W-:Y:S05]  /*21740*/  BSYNC.RECONVERGENT B2 ;  /* 0x0000000000027941 */ /* 0x000fea0003800200 */
.L_x_11480:
        /* <DEDUP_REMOVED lines=15> */
.L_x_11444:
        /* <DEDUP_REMOVED lines=43> */
.L_x_11485:
[----:B------:R-:W-:Y:S02]  /*21af0*/  IMAD.MOV.U32 R226, RZ, RZ, R230 ;  /* 0x000000ffffe27224 */ /* 0x000fe400078e00e6 */
[----:B------:R-:W-:-:S07]  /*21b00*/  VIADD R227, R227, 0x20 ;  /* 0x00000020e3e37836 */ /* 0x000fce0000000000 */
.L_x_11362:
[----:B------:R-:W-:Y:S05]  /*21b10*/  BSYNC.RECONVERGENT B1 ;  /* 0x0000000000017941 */ /* 0x000fea0003800200 */
.L_x_11361:
        /* <DEDUP_REMOVED lines=35> */
.L_x_11491:
        /* <DEDUP_REMOVED lines=13> */
.L_x_11493:
[----:B------:R-:W-:Y:S05]  /*21e20*/  BSYNC.RECONVERGENT B3 ;  /* 0x0000000000037941 */ /* 0x000fea0003800200 */
.L_x_11492:
        /* <DEDUP_REMOVED lines=39> */
[----:B------:R-:W-:-:S03]  /*220a0*/  LOP3.LUT R7, R14, UR27, R13, 0x96, !PT ;  /* 0x0000001b0e077c12 */ /* 0x000fc6000f8e960d */
[----:B------:R-:W-:Y:S01]  /*220b0*/  IMAD.MOV.U32 R13, RZ, RZ, R226 ;  /* 0x000000ffff0d7224 */ /* 0x000fe200078e00e2 */
[----:B------:R-:W-:-:S07]  /*220c0*/  LOP3.LUT R6, R6, UR28, R231, 0x96, !PT ;  /* 0x0000001c06067c12 */ /* 0x000fce000f8e96e7 */
.L_x_11490:
[----:B------:R-:W-:Y:S05]  /*220d0*/  BSYNC.RECONVERGENT B2 ;  /* 0x0000000000027941 */ /* 0x000fea0003800200 */
.L_x_11489:
[----:B------:R-:W0:Y:S01]  /*220e0*/  LDC R235, c[0x0][0x408] ;  /* 0x00010200ffeb7b82 */ /* 0x000e220000000800 */
[----:B------:R-:W-:Y:S01]  /*220f0*/  I2FP.F32.U32 R8, R13 ;  /* 0x0000000d00087245 */ /* 0x000fe20000201000 */
[----:B------:R-:W-:Y:S01]  /*22100*/  IMAD.MOV.U32 R221, RZ, RZ, 0x2f800000 ;  /* 0x2f800000ffdd7424 */ /* 0x000fe200078e00ff */
[----:B------:R-:W-:Y:S01]  /*22110*/  LOP3.LUT R168, R168, 0xffffffef, RZ, 0xc0, !PT ;  /* 0xffffffefa8a87812 */ /* 0x000fe200078ec0ff */
[----:B-----5:R-:W-:Y:S01]  /*22120*/  IMAD.U32 R14, R164, 0x10000, RZ ;  /* 0x00010000a40e7824 */ /* 0x020fe200078e00ff */
[----:B------:R-:W-:Y:S01]  /*22130*/  BSSY.RECONVERGENT B2, `(.L_x_11494) ;  /* 0x000004e000027945 */ /* 0x000fe20003800200 */
[----:B------:R-:W-:Y:S01]  /*22140*/  FFMA.FTZ R13, R8, R221, 1.1641532182693481445e-10 ;  /* 0x2f000000080d7423 */ /* 0x000fe200000100dd */
[----:B------:R-:W-:Y:S01]  /*22150*/  PRMT R164, R164, 0x7632, R164 ;  /* 0x00007632a4a47816 */ /* 0x000fe200000000a4 */
[----:B------:R-:W1:Y:S01]  /*22160*/  LDC R234, c[0x0][0x404] ;  /* 0x00010100ffea7b82 */ /* 0x000e620000000800 */
[----:B------:R-:W-:Y:S01]  /*22170*/  IMAD.MOV.U32 R18, RZ, RZ, 0x2 ;  /* 0x00000002ff127424 */ /* 0x000fe200078e00ff */
        /* <DEDUP_REMOVED lines=16> */
.L_x_11496:
        /* <DEDUP_REMOVED lines=13> */
.L_x_11498:
[----:B------:R-:W-:Y:S05]  /*22350*/  BSYNC.RECONVERGENT B3 ;  /* 0x0000000000037941 */ /* 0x000fea0003800200 */
.L_x_11497:
        /* <DEDUP_REMOVED lines=40> */
[----:B------:R-:W-:Y:S02]  /*225e0*/  LOP3.LUT R6, R6, UR28, R15, 0x96, !PT ;  /* 0x0000001c06067c12 */ /* 0x000fe4000f8e960f */
[----:B------:R-:W-:Y:S01]  /*225f0*/  MOV R15, R230 ;  /* 0x000000e6000f7202 */ /* 0x000fe20000000f00 */
[----:B------:R-:W-:-:S07]  /*22600*/  IMAD.MOV.U32 R230, RZ, RZ, R14 ;  /* 0x000000ffffe67224 */ /* 0x000fce00078e000e */
.L_x_11495:
[----:B------:R-:W-:Y:S05]  /*22610*/  BSYNC.RECONVERGENT B2 ;  /* 0x0000000000027941 */ /* 0x000fea0003800200 */
.L_x_11494:
[----:B------:R-:W-:Y:S01]  /*22620*/  I2FP.F32.U32 R14, R15 ;  /* 0x0000000f000e7245 */ /* 0x000fe20000201000 */
[----:B------:R-:W-:Y:S01]  /*22630*/  IMAD.U32 R16, R32, 0x10000, RZ ;  /* 0x0001000020107824 */ /* 0x000fe200078e00ff */
[----:B------:R-:W-:Y:S01]  /*22640*/  @P1 SHF.L.U32 R17, R28, 0x10, RZ ;  /* 0x000000101c111819 */ /* 0x000fe200000006ff */
[----:B------:R-:W-:Y:S02]  /*22650*/  BSSY.RECONVERGENT B2, `(.L_x_11499) ;  /* 0x0000050000027945 */ /* 0x000fe40003800200 */
        /* <DEDUP_REMOVED lines=21> */
.L_x_11501:
        /* <DEDUP_REMOVED lines=13> */
.L_x_11503:
[----:B------:R-:W-:Y:S05]  /*22880*/  BSYNC.RECONVERGENT B3 ;  /* 0x0000000000037941 */ /* 0x000fea0003800200 */
.L_x_11502:
        /* <DEDUP_REMOVED lines=44> */
.L_x_11500:
[----:B------:R-:W-:Y:S05]  /*22b50*/  BSYNC.RECONVERGENT B2 ;  /* 0x0000000000027941 */ /* 0x000fea0003800200 */
.L_x_11499:
        /* <DEDUP_REMOVED lines=22> */
.L_x_11506:
        /* <DEDUP_REMOVED lines=13> */
.L_x_11508:
[----:B------:R-:W-:Y:S05]  /*22d90*/  BSYNC.RECONVERGENT B3 ;  /* 0x0000000000037941 */ /* 0x000fea0003800200 */
.L_x_11507:
        /* <DEDUP_REMOVED lines=44> */
.L_x_11505:
[----:B------:R-:W-:Y:S05]  /*23060*/  BSYNC.RECONVERGENT B2 ;  /* 0x0000000000027941 */ /* 0x000fea0003800200 */
.L_x_11504:
        /* <DEDUP_REMOVED lines=27> */
.L_x_11511:
        /* <DEDUP_REMOVED lines=13> */
.L_x_11513:
[----:B------:R-:W-:Y:S05]  /*232f0*/  BSYNC.RECONVERGENT B3 ;  /* 0x0000000000037941 */ /* 0x000fea0003800200 */
.L_x_11512:
        /* <DEDUP_REMOVED lines=44> */
.L_x_11510:
[----:B------:R-:W-:Y:S05]  /*235c0*/  BSYNC.RECONVERGENT B2 ;  /* 0x0000000000027941 */ /* 0x000fea0003800200 */
.L_x_11509:
[----:B------:R-:W-:Y:S01]  /*235d0*/  I2FP.F32.U32 R8, R8 ;  /* 0x0000000800087245 */ /* 0x000fe20000201000 */
[C---:B------:R-:W-:Y:S01]  /*235e0*/  IMAD.U32 R16, R165.reuse, 0x10000, RZ ;  /* 0x00010000a5107824 */ /* 0x040fe200078e00ff */
[----:B------:R-:W-:Y:S01]  /*235f0*/  LOP3.LUT R168, R168, 0xfffffffb, RZ, 0xc0, !PT ;  /* 0xfffffffba8a87812 */ /* 0x000fe200078ec0ff */
[----:B------:R-:W-:Y:S01]  /*23600*/  BSSY.RECONVERGENT B2, `(.L_x_11514) ;  /* 0x000004e000027945 */ /* 0x000fe20003800200 */
[----:B------:R-:W-:Y:S02]  /*23610*/  IMAD.MOV.U32 R20, RZ, RZ, 0x2 ;  /* 0x00000002ff147424 */ /* 0x000fe400078e00ff */
        /* <DEDUP_REMOVED lines=18> */
.L_x_11516:
        /* <DEDUP_REMOVED lines=13> */
.L_x_11518:
[----:B------:R-:W-:Y:S05]  /*23810*/  BSYNC.RECONVERGENT B3 ;  /* 0x0000000000037941 */ /* 0x000fea0003800200 */
.L_x_11517:
        /* <DEDUP_REMOVED lines=44> */
.L_x_11515:
[----:B------:R-:W-:Y:S05]  /*23ae0*/  BSYNC.RECONVERGENT B2 ;  /* 0x0000000000027941 */ /* 0x000fea0003800200 */
.L_x_11514:
[----:B------:R-:W-:Y:S01]  /*23af0*/  I2FP.F32.U32 R16, R17 ;  /* 0x0000001100107245 */ /* 0x000fe20000201000 */
[----:B------:R-:W-:Y:S01]  /*23b00*/  IMAD.U32 R18, R33, 0x10000, RZ ;  /* 0x0001000021127824 */ /* 0x000fe200078e00ff */
[----:B------:R-:W-:Y:S01]  /*23b10*/  @P1 SHF.L.U32 R178, R29, 0x10, RZ ;  /* 0x000000101db21819 */ /* 0x000fe200000006ff */
[----:B------:R-:W-:Y:S01]  /*23b20*/  BSSY.RECONVERGENT B2, `(.L_x_11519) ;  /* 0x0000051000027945 */ /* 0x000fe20003800200 */
[----:B------:R-:W-:Y:S02]  /*23b30*/  IMAD.MOV.U32 R19, RZ, RZ, 0x2 ;  /* 0x00000002ff137424 */ /* 0x000fe400078e00ff */
        /* <DEDUP_REMOVED lines=21> */
.L_x_11521:
        /* <DEDUP_REMOVED lines=13> */
.L_x_11523:
[----:B------:R-:W-:Y:S05]  /*23d60*/  BSYNC.RECONVERGENT B3 ;  /* 0x0000000000037941 */ /* 0x000fea0003800200 */
.L_x_11522:
        /* <DEDUP_REMOVED lines=44> */
.L_x_11520:
[----:B------:R-:W-:Y:S05]  /*24030*/  BSYNC.RECONVERGENT B2 ;  /* 0x0000000000027941 */ /* 0x000fea0003800200 */
.L_x_11519:
        /* <DEDUP_REMOVED lines=22> */
.L_x_11526:
        /* <DEDUP_REMOVED lines=13> */
.L_x_11528:
[----:B------:R-:W-:Y:S05]  /*24270*/  BSYNC.RECONVERGENT B3 ;  /* 0x0000000000037941 */ /* 0x000fea0003800200 */
.L_x_11527:
        /* <DEDUP_REMOVED lines=44> */
.L_x_11525:
[----:B------:R-:W-:Y:S05]  /*24540*/  BSYNC.RECONVERGENT B2 ;  /* 0x0000000000027941 */ /* 0x000fea0003800200 */
.L_x_11524:
        /* <DEDUP_REMOVED lines=27> */
.L_x_11531:
        /* <DEDUP_REMOVED lines=13> */
.L_x_11533:
[----:B------:R-:W-:Y:S05]  /*247d0*/  BSYNC.RECONVERGENT B3 ;  /* 0x0000000000037941 */ /* 0x000fea0003800200 */
.L_x_11532:
        /* <DEDUP_REMOVED lines=44> */
.L_x_11530:
[----:B------:R-:W-:Y:S05]  /*24aa0*/  BSYNC.RECONVERGENT B2 ;  /* 0x0000000000027941 */ /* 0x000fea0003800200 */
.L_x_11529:
        /* <DEDUP_REMOVED lines=21> */
.L_x_11536:
        /* <DEDUP_REMOVED lines=13> */
.L_x_11538:
[----:B------:R-:W-:Y:S05]  /*24cd0*/  BSYNC.RECONVERGENT B3 ;  /* 0x0000000000037941 */ /* 0x000fea0003800200 */
.L_x_11537:
        /* <DEDUP_REMOVED lines=44> */
.L_x_11535:
[----:B------:R-:W-:Y:S05]  /*24fa0*/  BSYNC.RECONVERGENT B2 ;  /* 0x0000000000027941 */ /* 0x000fea0003800200 */
.L_x_11534:
        /* <DEDUP_REMOVED lines=25> */
.L_x_11541:
        /* <DEDUP_REMOVED lines=13> */
.L_x_11543:
[----:B------:R-:W-:Y:S05]  /*25210*/  BSYNC.RECONVERGENT B3 ;  /* 0x0000000000037941 */ /* 0x000fea0003800200 */
.L_x_11542:
        /* <DEDUP_REMOVED lines=44> */
.L_x_11540:
[----:B------:R-:W-:Y:S05]  /*254e0*/  BSYNC.RECONVERGENT B2 ;  /* 0x0000000000027941 */ /* 0x000fea0003800200 */
.L_x_11539:
        /* <DEDUP_REMOVED lines=20> */
.L_x_11546:
        /* <DEDUP_REMOVED lines=13> */
.L_x_11548:
[----:B------:R-:W-:Y:S05]  /*25700*/  BSYNC.RECONVERGENT B3 ;  /* 0x0000000000037941 */ /* 0x000fea0003800200 */
.L_x_11547:
        /* <DEDUP_REMOVED lines=44> */
.L_x_11545:
[----:B------:R-:W-:Y:S05]  /*259d0*/  BSYNC.RECONVERGENT B2 ;  /* 0x0000000000027941 */ /* 0x000fea0003800200 */
.L_x_11544:
        /* <DEDUP_REMOVED lines=27> */
.L_x_11551:
        /* <DEDUP_REMOVED lines=13> */
.L_x_11553:
[----:B------:R-:W-:Y:S05]  /*25c60*/  BSYNC.RECONVERGENT B3 ;  /* 0x0000000000037941 */ /* 0x000fea0003800200 */
.L_x_11552:
        /* <DEDUP_REMOVED lines=44> */
.L_x_11550:
[----:B------:R-:W-:Y:S05]  /*25f30*/  BSYNC.RECONVERGENT B2 ;  /* 0x0000000000027941 */ /* 0x000fea0003800200 */
.L_x_11549:
        /* <DEDUP_REMOVED lines=8> */
[----:B------:R-:W-:Y:S02]  /*25fc0*/  IMAD.MOV.U32 R167, RZ, RZ, 0x2 ;  /* 0x00000002ffa77424 */ /* 0x000fe400078e00ff */
        /* <DEDUP_REMOVED lines=12> */
.L_x_11556:
        /* <DEDUP_REMOVED lines=13> */
.L_x_11558:
[----:B------:R-:W-:Y:S05]  /*26160*/  BSYNC.RECONVERGENT B3 ;  /* 0x0000000000037941 */ /* 0x000fea0003800200 */
.L_x_11557:
        /* <DEDUP_REMOVED lines=44> */
.L_x_11555:
[----:B------:R-:W-:Y:S05]  /*26430*/  BSYNC.RECONVERGENT B2 ;  /* 0x0000000000027941 */ /* 0x000fea0003800200 */
.L_x_11554:
        /* <DEDUP_REMOVED lines=26> */
.L_x_11561:
        /* <DEDUP_REMOVED lines=13> */
.L_x_11563:
[----:B------:R-:W-:Y:S05]  /*266b0*/  BSYNC.RECONVERGENT B3 ;  /* 0x0000000000037941 */ /* 0x000fea0003800200 */
.L_x_11562:
        /* <DEDUP_REMOVED lines=44> */
.L_x_11560:
[----:B------:R-:W-:Y:S05]  /*26980*/  BSYNC.RECONVERGENT B2 ;  /* 0x0000000000027941 */ /* 0x000fea0003800200 */
.L_x_11559:
        /* <DEDUP_REMOVED lines=20> */
.L_x_11566:
        /* <DEDUP_REMOVED lines=15> */
.L_x_11568:
[----:B------:R-:W-:Y:S05]  /*26bc0*/  BSYNC.RECONVERGENT B3 ;  /* 0x0000000000037941 */ /* 0x000fea0003800200 */
.L_x_11567:
        /* <DEDUP_REMOVED lines=44> */
.L_x_11565:
[----:B------:R-:W-:Y:S05]  /*26e90*/  BSYNC.RECONVERGENT B2 ;  /* 0x0000000000027941 */ /* 0x000fea0003800200 */
.L_x_11564:
[----:B------:R-:W-:Y:S02]  /*26ea0*/  I2FP.F32.U32 R164, R167 ;  /* 0x000000a700a47245 */ /* 0x000fe40000201000 */
[----:B------:R-:W-:-:S03]  /*26eb0*/  PRMT R165, R35, 0x7632, R165 ;  /* 0x0000763223a57816 */ /* 0x000fc600000000a5 */
[----:B------:R-:W-:Y:S01]  /*26ec0*/  FFMA.FTZ R221, R164, R221, 1.1641532182693481445e-10 ;  /* 0x2f000000a4dd7423 */ /* 0x000fe200000100dd */
[----:B------:R-:W-:Y:S01]  /*26ed0*/  @P1 PRMT R164, R31, 0x7632, R164 ;  /* 0x000076321fa41816 */ /* 0x000fe200000000a4 */
[----:B------:R-:W-:-:S03]  /*26ee0*/  IMAD.U32 R166, R165, 0x10000, RZ ;  /* 0x00010000a5a67824 */ /* 0x000fc600078e00ff */
[----:B------:R-:W-:Y:S01]  /*26ef0*/  FSETP.GTU.FTZ.AND P6, PT, R221, R234, PT ;  /* 0x000000eadd00720b */ /* 0x000fe20003fdc000 */
[----:B------:R-:W-:Y:S01]  /*26f00*/  FMUL.FTZ R166, R166, R235 ;  /* 0x000000eba6a67220 */ /* 0x000fe20000410000 */
[----:B------:R-:W-:Y:S02]  /*26f10*/  @P1 IMAD.U32 R221, R164, 0x10000, RZ ;  /* 0x00010000a4dd1824 */ /* 0x000fe400078e00ff */
        /* <DEDUP_REMOVED lines=12> */
.L_x_11488:
[----:B------:R-:W-:Y:S01]  /*26fe0*/  ISETP.NE.AND P2, PT, R8, 0x1, PT ;  /* 0x000000010800780c */ /* 0x000fe20003f45270 */
[----:B------:R-:W-:Y:S01]  /*26ff0*/  BSSY.RECONVERGENT B2, `(.L_x_11570) ;  /* 0x0000048000027945 */ /* 0x000fe20003800200 */
[----:B------:R-:W-:Y:S01]  /*27000*/  MOV R178, 0x2 ;  /* 0x0000000200b27802 */ /* 0x000fe20000000f00 */
[----:B------:R-:W-:Y:S02]  /*27010*/  IMAD.MOV.U32 R24, RZ, RZ, R12 ;  /* 0x000000ffff187224 */ /* 0x000fe400078e000c */
[----:B0-----:R-:W-:-:S08]  /*27020*/  IMAD.MOV.U32 R230, RZ, RZ, R226 ;  /* 0x000000ffffe67224 */ /* 0x001fd000078e00e2 */
        /* <DEDUP_REMOVED lines=11> */
.L_x_11572:
        /* <DEDUP_REMOVED lines=13> */
.L_x_11574:
[----:B------:R-:W-:Y:S05]  /*271b0*/  BSYNC.RECONVERGENT B3 ;  /* 0x0000000000037941 */ /* 0x000fea0003800200 */
.L_x_11573:
        /* <DEDUP_REMOVED lines=43> */
.L_x_11571:
[----:B------:R-:W-:Y:S05]  /*27470*/  BSYNC.RECONVERGENT B2 ;  /* 0x0000000000027941 */ /* 0x000fea0003800200 */
.L_x_11570:
[----:B------:R-:W0:Y:S01]  /*27480*/  LDC R221, c[0x0][0x408] ;  /* 0x00010200ffdd7b82 */ /* 0x000e220000000800 */
[----:B------:R-:W-:Y:S01]  /*27490*/  I2FP.F32.U32 R177, R24 ;  /* 0x0000001800b17245 */ /* 0x000fe20000201000 */
[----:B------:R-:W-:Y:S01]  /*274a0*/  IMAD.MOV.U32 R236, RZ, RZ, 0x2f800000 ;  /* 0x2f800000ffec7424 */ /* 0x000fe200078e00ff */
[----:B------:R-:W-:Y:S01]  /*274b0*/  LOP3.LUT R168, R168, 0xffffffef, RZ, 0xc0, !PT ;  /* 0xffffffefa8a87812 */ /* 0x000fe200078ec0ff */
[----:B-----5:R-:W-:Y:S01]  /*274c0*/  IMAD.U32 R24, R164, 0x10000, RZ ;  /* 0x00010000a4187824 */ /* 0x020fe200078e00ff */
[----:B------:R-:W-:Y:S01]  /*274d0*/  BSSY.RECONVERGENT B2, `(.L_x_11575) ;  /* 0x0000052000027945 */ /* 0x000fe20003800200 */
[----:B------:R-:W-:Y:S01]  /*274e0*/  FFMA.FTZ R8, R177, R236, 1.1641532182693481445e-10 ;  /* 0x2f000000b1087423 */ /* 0x000fe200000100ec */
[----:B------:R-:W-:Y:S01]  /*274f0*/  @P1 SHF.L.U32 R177, R28, 0x10, RZ ;  /* 0x000000101cb11819 */ /* 0x000fe200000006ff */
[----:B------:R-:W1:Y:S01]  /*27500*/  LDC R235, c[0x0][0x404] ;  /* 0x00010100ffeb7b82 */ /* 0x000e620000000800 */
[----:B------:R-:W-:Y:S01]  /*27510*/  PRMT R164, R164, 0x7632, R164 ;  /* 0x00007632a4a47816 */ /* 0x000fe200000000a4 */
[----:B------:R-:W-:-:S02]  /*27520*/  IMAD.MOV.U32 R193, RZ, RZ, 0x2 ;  /* 0x00000002ffc17424 */ /* 0x000fc400078e00ff */
[----:B0-----:R-:W-:Y:S01]  /*27530*/  FMUL.FTZ R24, R24, R221 ;  /* 0x000000dd18187220 */ /* 0x001fe20000410000 */
[----:B-1----:R-:W-:Y:S01]  /*27540*/  FSETP.GTU.FTZ.AND P2, PT, R8, R235, PT ;  /* 0x000000eb0800720b */ /* 0x002fe20003f5c000 */
        /* <DEDUP_REMOVED lines=16> */
.L_x_11577:
        /* <DEDUP_REMOVED lines=13> */
.L_x_11579:
[----:B------:R-:W-:Y:S05]  /*27720*/  BSYNC.RECONVERGENT B3 ;  /* 0x0000000000037941 */ /* 0x000fea0003800200 */
.L_x_11578:
        /* <DEDUP_REMOVED lines=44> */
.L_x_11576:
[----:B------:R-:W-:Y:S05]  /*279f0*/  BSYNC.RECONVERGENT B2 ;  /* 0x0000000000027941 */ /* 0x000fea0003800200 */
.L_x_11575:
        /* <DEDUP_REMOVED lines=26> */
.L_x_11582:
        /* <DEDUP_REMOVED lines=13> */
.L_x_11584:
[----:B------:R-:W-:Y:S05]  /*27c70*/  BSYNC.RECONVERGENT B3 ;  /* 0x0000000000037941 */ /* 0x000fea0003800200 */
.L_x_11583:
        /* <DEDUP_REMOVED lines=44> */
.L_x_11581:
[----:B------:R-:W-:Y:S05]  /*27f40*/  BSYNC.RECONVERGENT B2 ;  /* 0x0000000000027941 */ /* 0x000fea0003800200 */
.L_x_11580:
[----:B------:R-:W-:Y:S01]  /*27f50*/  I2FP.F32.U32 R193, R8 ;  /* 0x0000000800c17245 */ /* 0x000fe20000201000 */
[----:B------:R-:W-:Y:S01]  /*27f60*/  IMAD.U32 R164, R165, 0x10000, RZ ;  /* 0x00010000a5a47824 */ /* 0x000fe200078e00ff */
[----:B------:R-:W-:Y:S01]  /*27f70*/  LOP3.LUT R168, R168, 0xfffffffb, RZ, 0xc0, !PT ;  /* 0xfffffffba8a87812 */ /* 0x000fe200078ec0ff */
[----:B------:R-:W-:Y:S01]  /*27f80*/  BSSY.RECONVERGENT B2, `(.L_x_11585) ;  /* 0x0000051000027945 */ /* 0x000fe20003800200 */
[----:B------:R-:W-:Y:S01]  /*27f90*/  MOV R209, 0x2 ;  /* 0x0000000200d17802 */ /* 0x000fe20000000f00 */
[----:B------:R-:W-:Y:S01]  /*27fa0*/  FFMA.FTZ R8, R193, R236, 1.1641532182693481445e-10 ;  /* 0x2f000000c1087423 */ /* 0x000fe200000100ec */
[----:B------:R-:W-:Y:S01]  /*27fb0*/  FMUL.FTZ R164, R164, R221 ;  /* 0x000000dda4a47220 */ /* 0x000fe20000410000 */
[----:B------:R-:W-:-:S03]  /*27fc0*/  @P1 IMAD.U32 R193, R29, 0x10000, RZ ;  /* 0x000100001dc11824 */ /* 0x000fc600078e00ff */
        /* <DEDUP_REMOVED lines=18> */
.L_x_11587:
        /* <DEDUP_REMOVED lines=13> */
.L_x_11589:
[----:B------:R-:W-:Y:S05]  /*281c0*/  BSYNC.RECONVERGENT B3 ;  /* 0x0000000000037941 */ /* 0x000fea0003800200 */
.L_x_11588:
        /* <DEDUP_REMOVED lines=44> */
.L_x_11586:
[----:B------:R-:W-:Y:S05]  /*28490*/  BSYNC.RECONVERGENT B2 ;  /* 0x0000000000027941 */ /* 0x000fea0003800200 */
.L_x_11585:
        /* <DEDUP_REMOVED lines=26> */
.L_x_11592:
        /* <DEDUP_REMOVED lines=13> */
.L_x_11594:
[----:B------:R-:W-:Y:S05]  /*28710*/  BSYNC.RECONVERGENT B3 ;  /* 0x0000000000037941 */ /* 0x000fea0003800200 */
.L_x_11593:
        /* <DEDUP_REMOVED lines=44> */
.L_x_11591:
[----:B------:R-:W-:Y:S05]  /*289e0*/  BSYNC.RECONVERGENT B2 ;  /* 0x0000000000027941 */ /* 0x000fea0003800200 */
.L_x_11590:
        /* <DEDUP_REMOVED lines=24> */
.L_x_11597:
        /* <DEDUP_REMOVED lines=13> */
.L_x_11599:
[----:B------:R-:W-:Y:S05]  /*28c40*/  BSYNC.RECONVERGENT B3 ;  /* 0x0000000000037941 */ /* 0x000fea0003800200 */
.L_x_11598:
        /* <DEDUP_REMOVED lines=41> */
[----:B------:R-:W-:Y:S01]  /*28ee0*/  LOP3.LUT R7, R238, UR27, R229, 0x96, !PT ;  /* 0x0000001bee077c12 */ /* 0x000fe2000f8e96e5 */
[----:B------:R-:W-:Y:S01]  /*28ef0*/  IMAD.MOV.U32 R230, RZ, RZ, R164 ;  /* 0x000000ffffe67224 */ /* 0x000fe200078e00a4 */
[----:B------:R-:W-:-:S07]  /*28f00*/  LOP3.LUT R6, R6, UR28, R165, 0x96, !PT ;  /* 0x0000001c06067c12 */ /* 0x000fce000f8e96a5 */
.L_x_11596:
[----:B------:R-:W-:Y:S05]  /*28f10*/  BSYNC.RECONVERGENT B2 ;  /* 0x0000000000027941 */ /* 0x000fea0003800200 */
.L_x_11595:
        /* <DEDUP_REMOVED lines=11> */
[----:B------:R-:W-:Y:S02]  /*28fd0*/  MOV R166, 0x2 ;  /* 0x0000000200a67802 */ /* 0x000fe40000000f00 */
[----:B------:R-:W-:Y:S01]  /*28fe0*/  PLOP3.LUT P3, PT, P3, PT, PT, 0x8, 0x80 ;  /* 0x000000000080781c */ /* 0x000fe20001f6e170 */
        /* <DEDUP_REMOVED lines=11> */
.L_x_11602:
        /* <DEDUP_REMOVED lines=13> */
.L_x_11604:
[----:B------:R-:W-:Y:S05]  /*29170*/  BSYNC.RECONVERGENT B3 ;  /* 0x0000000000037941 */ /* 0x000fea0003800200 */
.L_x_11603:
        /* <DEDUP_REMOVED lines=44> */
.L_x_11601:
[----:B------:R-:W-:Y:S05]  /*29440*/  BSYNC.RECONVERGENT B2 ;  /* 0x0000000000027941 */ /* 0x000fea0003800200 */
.L_x_11600:
        /* <DEDUP_REMOVED lines=24> */
.L_x_11607:
        /* <DEDUP_REMOVED lines=13> */
.L_x_11609:
[----:B------:R-:W-:Y:S05]  /*296a0*/  BSYNC.RECONVERGENT B3 ;  /* 0x0000000000037941 */ /* 0x000fea0003800200 */
.L_x_11608:
        /* <DEDUP_REMOVED lines=44> */
.L_x_11606:
[----:B------:R-:W-:Y:S05]  /*29970*/  BSYNC.RECONVERGENT B2 ;  /* 0x0000000000027941 */ /* 0x000fea0003800200 */
.L_x_11605:
[----:B------:R-:W-:Y:S02]  /*29980*/  I2FP.F32.U32 R165, R165 ;  /* 0x000000a500a57245 */ /* 0x000fe40000201000 */
[----:B------:R-:W-:Y:S02]  /*29990*/  SHF.L.U32 R164, R239, 0x10, RZ ;  /* 0x00000010efa47819 */ /* 0x000fe400000006ff */
[----:B------:R-:W-:Y:S01]  /*299a0*/  @P1 PRMT R166, R31, 0x7632, R166 ;  /* 0x000076321fa61816 */ /* 0x000fe200000000a6 */
[----:B------:R-:W-:Y:S01]  /*299b0*/  FFMA.FTZ R236, R165, R236, 1.1641532182693481445e-10 ;  /* 0x2f000000a5ec7423 */ /* 0x000fe200000100ec */
[----:B------:R-:W-:Y:S01]  /*299c0*/  PRMT R165, R233, 0x5410, R232 ;  /* 0x00005410e9a57816 */ /* 0x000fe200000000e8 */
[----:B------:R-:W-:Y:S02]  /*299d0*/  FMUL.FTZ R164, R164, R221 ;  /* 0x000000dda4a47220 */ /* 0x000fe40000410000 */
[----:B------:R-:W-:Y:S01]  /*299e0*/  @P1 IMAD.U32 R166, R166, 0x10000, RZ ;  /* 0x00010000a6a61824 */ /* 0x000fe200078e00ff */
        /* <DEDUP_REMOVED lines=8> */
.L_x_11569:
        /* <DEDUP_REMOVED lines=43> */
.L_x_11610:
[----:B------:R-:W-:Y:S01]  /*29d20*/  MOV R226, R230 ;  /* 0x000000e600e27202 */ /* 0x000fe20000000f00 */
[----:B------:R-:W-:-:S07]  /*29d30*/  VIADD R227, R227, 0x20 ;  /* 0x00000020e3e37836 */ /* 0x000fce0000000000 */
.L_x_11487:
[----:B------:R-:W-:Y:S05]  /*29d40*/  BSYNC.RECONVERGENT B1 ;  /* 0x0000000000017941 */ /* 0x000fea0003800200 */
.L_x_11486:
        /* <DEDUP_REMOVED lines=35> */
.L_x_11616:
        /* <DEDUP_REMOVED lines=13> */
.L_x_11618:
[----:B------:R-:W-:Y:S05]  /*2a050*/  BSYNC.RECONVERGENT B3 ;  /* 0x0000000000037941 */ /* 0x000fea0003800200 */
.L_x_11617:
        /* <DEDUP_REMOVED lines=42> */
.L_x_11615:
[----:B------:R-:W-:Y:S05]  /*2a300*/  BSYNC.RECONVERGENT B2 ;  /* 0x0000000000027941 */ /* 0x000fea0003800200 */
.L_x_11614:
        /* <DEDUP_REMOVED lines=26> */
.L_x_11621:
        /* <DEDUP_REMOVED lines=13> */
.L_x_11623:
[----:B------:R-:W-:Y:S05]  /*2a580*/  BSYNC.RECONVERGENT B3 ;  /* 0x0000000000037941 */ /* 0x000fea0003800200 */
.L_x_11622:
        /* <DEDUP_REMOVED lines=41> */
[----:B------:R-:W-:Y:S01]  /*2a820*/  IMAD.MOV.U32 R15, RZ, RZ, R230 ;  /* 0x000000ffff0f7224 */ /* 0x000fe200078e00e6 */
[----:B------:R-:W-:-:S07]  /*2a830*/  MOV R230, R14 ;  /* 0x0000000e00e67202 */ /* 0x000fce0000000f00 */
.L_x_11620:
[----:B------:R-:W-:Y:S05]  /*2a840*/  BSYNC.RECONVERGENT B2 ;  /* 0x0000000000027941 */ /* 0x000fea0003800200 */
.L_x_11619:
        /* <DEDUP_REMOVED lines=25> */
.L_x_11626:
        /* <DEDUP_REMOVED lines=13> */
.L_x_11628:
[----:B------:R-:W-:Y:S05]  /*2aab0*/  BSYNC.RECONVERGENT B3 ;  /* 0x0000000000037941 */ /* 0x000fea0003800200 */
.L_x_11627:
        /* <DEDUP_REMOVED lines=44> */
.L_x_11625:
[----:B------:R-:W-:Y:S05]  /*2ad80*/  BSYNC.RECONVERGENT B2 ;  /* 0x0000000000027941 */ /* 0x000fea0003800200 */
.L_x_11624:
        /* <DEDUP_REMOVED lines=22> */
.L_x_11631:
        /* <DEDUP_REMOVED lines=13> */
.L_x_11633:
[----:B------:R-:W-:Y:S05]  /*2afc0*/  BSYNC.RECONVERGENT B3 ;  /* 0x0000000000037941 */ /* 0x000fea0003800200 */
.L_x_11632:
        /* <DEDUP_REMOVED lines=44> */
.L_x_11630:
[----:B------:R-:W-:Y:S05]  /*2b290*/  BSYNC.RECONVERGENT B2 ;  /* 0x0000000000027941 */ /* 0x000fea0003800200 */
.L_x_11629:
        /* <DEDUP_REMOVED lines=27> */
.L_x_11636:
        /* <DEDUP_REMOVED lines=13> */
.L_x_11638:
[----:B------:R-:W-:Y:S05]  /*2b520*/  BSYNC.RECONVERGENT B3 ;  /* 0x0000000000037941 */ /* 0x000fea0003800200 */
.L_x_11637:
        /* <DEDUP_REMOVED lines=44> */
.L_x_11635:
[----:B------:R-:W-:Y:S05]  /*2b7f0*/  BSYNC.RECONVERGENT B2 ;  /* 0x0000000000027941 */ /* 0x000fea0003800200 */
.L_x_11634:
        /* <DEDUP_REMOVED lines=23> */
.L_x_11641:
        /* <DEDUP_REMOVED lines=13> */
.L_x_11643:
[----:B------:R-:W-:Y:S05]  /*2ba40*/  BSYNC.RECONVERGENT B3 ;  /* 0x0000000000037941 */ /* 0x000fea0003800200 */
.L_x_11642:
        /* <DEDUP_REMOVED lines=44> */
.L_x_11640:
[----:B------:R-:W-:Y:S05]  /*2bd10*/  BSYNC.RECONVERGENT B2 ;  /* 0x0000000000027941 */ /* 0x000fea0003800200 */
.L_x_11639:
[----:B------:R-:W-:Y:S01]  /*2bd20*/  I2FP.F32.U32 R17, R17 ;  /* 0x0000001100117245 */ /* 0x000fe20000201000 */
[----:B------:R-:W-:Y:S01]  /*2bd30*/  @P1 IMAD.U32 R180, R29, 0x10000, RZ ;  /* 0x000100001db41824 */ /* 0x000fe200078e00ff */
[----:B------:R-:W-:Y:S01]  /*2bd40*/  SHF.L.U32 R16, R33, 0x10, RZ ;  /* 0x0000001021107819 */ /* 0x000fe200000006ff */
[----:B------:R-:W-:Y:S01]  /*2bd50*/  BSSY.RECONVERGENT B2, `(.L_x_11644) ;  /* 0x0000051000027945 */ /* 0x000fe20003800200 */
        /* <DEDUP_REMOVED lines=22> */
.L_x_11646:
        /* <DEDUP_REMOVED lines=13> */
.L_x_11648:
[----:B------:R-:W-:Y:S05]  /*2bf90*/  BSYNC.RECONVERGENT B3 ;  /* 0x0000000000037941 */ /* 0x000fea0003800200 */
.L_x_11647:
        /* <DEDUP_REMOVED lines=44> */
.L_x_11645:
[----:B------:R-:W-:Y:S05]  /*2c260*/  BSYNC.RECONVERGENT B2 ;  /* 0x0000000000027941 */ /* 0x000fea0003800200 */
.L_x_11644:
        /* <DEDUP_REMOVED lines=22> */
.L_x_11651:
        /* <DEDUP_REMOVED lines=13> */
.L_x_11653:
[----:B------:R-:W-:Y:S05]  /*2c4a0*/  BSYNC.RECONVERGENT B3 ;  /* 0x0000000000037941 */ /* 0x000fea0003800200 */
.L_x_11652:
        /* <DEDUP_REMOVED lines=44> */
.L_x_11650:
[----:B------:R-:W-:Y:S05]  /*2c770*/  BSYNC.RECONVERGENT B2 ;  /* 0x0000000000027941 */ /* 0x000fea0003800200 */
.L_x_11649:
        /* <DEDUP_REMOVED lines=27> */
.L_x_11656:
        /* <DEDUP_REMOVED lines=13> */
.L_x_11658:
[----:B------:R-:W-:Y:S05]  /*2ca00*/  BSYNC.RECONVERGENT B3 ;  /* 0x0000000000037941 */ /* 0x000fea0003800200 */
.L_x_11657:
        /* <DEDUP_REMOVED lines=44> */
.L_x_11655:
[----:B------:R-:W-:Y:S05]  /*2ccd0*/  BSYNC.RECONVERGENT B2 ;  /* 0x0000000000027941 */ /* 0x000fea0003800200 */
.L_x_11654:
        /* <DEDUP_REMOVED lines=21> */
.L_x_11661:
        /* <DEDUP_REMOVED lines=13> */
.L_x_11663:
[----:B------:R-:W-:Y:S05]  /*2cf00*/  BSYNC.RECONVERGENT B3 ;  /* 0x0000000000037941 */ /* 0x000fea0003800200 */
.L_x_11662:
        /* <DEDUP_REMOVED lines=44> */
.L_x_11660:
[----:B------:R-:W-:Y:S05]  /*2d1d0*/  BSYNC.RECONVERGENT B2 ;  /* 0x0000000000027941 */ /* 0x000fea0003800200 */
.L_x_11659:
        /* <DEDUP_REMOVED lines=25> */
.L_x_11666:
        /* <DEDUP_REMOVED lines=13> */
.L_x_11668:
[----:B------:R-:W-:Y:S05]  /*2d440*/  BSYNC.RECONVERGENT B3 ;  /* 0x0000000000037941 */ /* 0x000fea0003800200 */
.L_x_11667:
        /* <DEDUP_REMOVED lines=44> */
.L_x_11665:
[----:B------:R-:W-:Y:S05]  /*2d710*/  BSYNC.RECONVERGENT B2 ;  /* 0x0000000000027941 */ /* 0x000fea0003800200 */
.L_x_11664:
        /* <DEDUP_REMOVED lines=20> */
.L_x_11671:
        /* <DEDUP_REMOVED lines=13> */
.L_x_11673:
[----:B------:R-:W-:Y:S05]  /*2d930*/  BSYNC.RECONVERGENT B3 ;  /* 0x0000000000037941 */ /* 0x000fea0003800200 */
.L_x_11672:
        /* <DEDUP_REMOVED lines=44> */
.L_x_11670:
[----:B------:R-:W-:Y:S05]  /*2dc00*/  BSYNC.RECONVERGENT B2 ;  /* 0x0000000000027941 */ /* 0x000fea0003800200 */
.L_x_11669:
        /* <DEDUP_REMOVED lines=27> */
.L_x_11676:
        /* <DEDUP_REMOVED lines=13> */
.L_x_11678:
[----:B------:R-:W-:Y:S05]  /*2de90*/  BSYNC.RECONVERGENT B3 ;  /* 0x0000000000037941 */ /* 0x000fea0003800200 */
.L_x_11677:
        /* <DEDUP_REMOVED lines=44> */
.L_x_11675:
[----:B------:R-:W-:Y:S05]  /*2e160*/  BSYNC.RECONVERGENT B2 ;  /* 0x0000000000027941 */ /* 0x000fea0003800200 */
.L_x_11674:
        /* <DEDUP_REMOVED lines=21> */
.L_x_11681:
        /* <DEDUP_REMOVED lines=13> */
.L_x_11683:
[----:B------:R-:W-:Y:S05]  /*2e390*/  BSYNC.RECONVERGENT B3 ;  /* 0x0000000000037941 */ /* 0x000fea0003800200 */
.L_x_11682:
        /* <DEDUP_REMOVED lines=44> */
.L_x_11680:
[----:B------:R-:W-:Y:S05]  /*2e660*/  BSYNC.RECONVERGENT B2 ;  /* 0x0000000000027941 */ /* 0x000fea0003800200 */
.L_x_11679:
[----:B------:R-:W-:Y:S01]  /*2e670*/  I2FP.F32.U32 R165, R165 ;  /* 0x000000a500a57245 */ /* 0x000fe20000201000 */
[----:B------:R-:W-:Y:S01]  /*2e680*/  IMAD.U32 R164, R35, 0x10000, RZ ;  /* 0x0001000023a47824 */ /* 0x000fe200078e00ff */
[----:B------:R-:W-:Y:S01]  /*2e690*/  @P1 SHF.L.U32 R212, R31, 0x10, RZ ;  /* 0x000000101fd41819 */ /* 0x000fe200000006ff */
        /* <DEDUP_REMOVED lines=23> */
.L_x_11686:
        /* <DEDUP_REMOVED lines=13> */
.L_x_11688:
[----:B------:R-:W-:Y:S05]  /*2e8e0*/  BSYNC.RECONVERGENT B3 ;  /* 0x0000000000037941 */ /* 0x000fea0003800200 */
.L_x_11687:
        /* <DEDUP_REMOVED lines=44> */
.L_x_11685:
[----:B------:R-:W-:Y:S05]  /*2ebb0*/  BSYNC.RECONVERGENT B2 ;  /* 0x0000000000027941 */ /* 0x000fea0003800200 */
.L_x_11684:
        /* <DEDUP_REMOVED lines=20> */
.L_x_11691:
        /* <DEDUP_REMOVED lines=15> */
.L_x_11693:
[----:B------:R-:W-:Y:S05]  /*2edf0*/  BSYNC.RECONVERGENT B3 ;  /* 0x0000000000037941 */ /* 0x000fea0003800200 */
.L_x_11692:
        /* <DEDUP_REMOVED lines=44> */
.L_x_11690:
[----:B------:R-:W-:Y:S05]  /*2f0c0*/  BSYNC.RECONVERGENT B2 ;  /* 0x0000000000027941 */ /* 0x000fea0003800200 */
.L_x_11689:
        /* <DEDUP_REMOVED lines=20> */
.L_x_11613:
        /* <DEDUP_REMOVED lines=16> */
.L_x_11697:
        /* <DEDUP_REMOVED lines=13> */
.L_x_11699:
[----:B------:R-:W-:Y:S05]  /*2f3e0*/  BSYNC.RECONVERGENT B3 ;  /* 0x0000000000037941 */ /* 0x000fea0003800200 */
.L_x_11698:
        /* <DEDUP_REMOVED lines=43> */
.L_x_11696:
[----:B------:R-:W-:Y:S05]  /*2f6a0*/  BSYNC.RECONVERGENT B2 ;  /* 0x0000000000027941 */ /* 0x000fea0003800200 */
.L_x_11695:
        /* <DEDUP_REMOVED lines=10> */
[----:B0-----:R-:W-:Y:S01]  /*2f750*/  FMUL.FTZ R179, R179, R222 ;  /* 0x000000deb3b37220 */ /* 0x001fe20000410000 */
[----:B-1----:R-:W-:-:S02]  /*2f760*/  FSETP.GTU.FTZ.AND P2, PT, R8, R235, PT ;  /* 0x000000eb0800720b */ /* 0x002fc40003f5c000 */
[----:B------:R-:W-:Y:S02]  /*2f770*/  MOV R8, R12 ;  /* 0x0000000c00087202 */ /* 0x000fe40000000f00 */
        /* <DEDUP_REMOVED lines=16> */
.L_x_11702:
        /* <DEDUP_REMOVED lines=13> */
.L_x_11704:
[----:B------:R-:W-:Y:S05]  /*2f950*/  BSYNC.RECONVERGENT B3 ;  /* 0x0000000000037941 */ /* 0x000fea0003800200 */
.L_x_11703:
        /* <DEDUP_REMOVED lines=44> */
.L_x_11701:
[----:B------:R-:W-:Y:S05]  /*2fc20*/  BSYNC.RECONVERGENT B2 ;  /* 0x0000000000027941 */ /* 0x000fea0003800200 */
.L_x_11700:
        /* <DEDUP_REMOVED lines=26> */
.L_x_11707:
        /* <DEDUP_REMOVED lines=13> */
.L_x_11709:
[----:B------:R-:W-:Y:S05]  /*2fea0*/  BSYNC.RECONVERGENT B3 ;  /* 0x0000000000037941 */ /* 0x000fea0003800200 */
.L_x_11708:
        /* <DEDUP_REMOVED lines=44> */
.L_x_11706:
[----:B------:R-:W-:Y:S05]  /*30170*/  BSYNC.RECONVERGENT B2 ;  /* 0x0000000000027941 */ /* 0x000fea0003800200 */
.L_x_11705:
        /* <DEDUP_REMOVED lines=26> */
.L_x_11712:
        /* <DEDUP_REMOVED lines=13> */
.L_x_11714:
[----:B------:R-:W-:Y:S05]  /*303f0*/  BSYNC.RECONVERGENT B3 ;  /* 0x0000000000037941 */ /* 0x000fea0003800200 */
.L_x_11713:
        /* <DEDUP_REMOVED lines=44> */
.L_x_11711:
[----:B------:R-:W-:Y:S05]  /*306c0*/  BSYNC.RECONVERGENT B2 ;  /* 0x0000000000027941 */ /* 0x000fea0003800200 */
.L_x_11710:
        /* <DEDUP_REMOVED lines=26> */
.L_x_11717:
        /* <DEDUP_REMOVED lines=13> */
.L_x_11719:
[----:B------:R-:W-:Y:S05]  /*30940*/  BSYNC.RECONVERGENT B3 ;  /* 0x0000000000037941 */ /* 0x000fea0003800200 */
.L_x_11718:
        /* <DEDUP_REMOVED lines=44> */
.L_x_11716:
[----:B------:R-:W-:Y:S05]  /*30c10*/  BSYNC.RECONVERGENT B2 ;  /* 0x0000000000027941 */ /* 0x000fea0003800200 */
.L_x_11715:
        /* <DEDUP_REMOVED lines=24> */
.L_x_11722:
        /* <DEDUP_REMOVED lines=13> */
.L_x_11724:
[----:B------:R-:W-:Y:S05]  /*30e70*/  BSYNC.RECONVERGENT B3 ;  /* 0x0000000000037941 */ /* 0x000fea0003800200 */
.L_x_11723:
        /* <DEDUP_REMOVED lines=44> */
.L_x_11721:
[----:B------:R-:W-:Y:S05]  /*31140*/  BSYNC.RECONVERGENT B2 ;  /* 0x0000000000027941 */ /* 0x000fea0003800200 */
.L_x_11720:
        /* <DEDUP_REMOVED lines=24> */
.L_x_11727:
        /* <DEDUP_REMOVED lines=13> */
.L_x_11729:
[----:B------:R-:W-:Y:S05]  /*313a0*/  BSYNC.RECONVERGENT B3 ;  /* 0x0000000000037941 */ /* 0x000fea0003800200 */
.L_x_11728:
        /* <DEDUP_REMOVED lines=44> */
.L_x_11726:
[----:B------:R-:W-:Y:S05]  /*31670*/  BSYNC.RECONVERGENT B2 ;  /* 0x0000000000027941 */ /* 0x000fea0003800200 */
.L_x_11725:
        /* <DEDUP_REMOVED lines=24> */
.L_x_11732:
        /* <DEDUP_REMOVED lines=13> */
.L_x_11734:
[----:B------:R-:W-:Y:S05]  /*318d0*/  BSYNC.RECONVERGENT B3 ;  /* 0x0000000000037941 */ /* 0x000fea0003800200 */
.L_x_11733:
        /* <DEDUP_REMOVED lines=44> */
.L_x_11731:
[----:B------:R-:W-:Y:S05]  /*31ba0*/  BSYNC.RECONVERGENT B2 ;  /* 0x0000000000027941 */ /* 0x000fea0003800200 */
.L_x_11730:
        /* <DEDUP_REMOVED lines=15> */
.L_x_11694:
        /* <DEDUP_REMOVED lines=43> */
.L_x_11735:
[----:B------:R-:W-:Y:S02]  /*31f50*/  IMAD.MOV.U32 R226, RZ, RZ, R230 ;  /* 0x000000ffffe27224 */ /* 0x000fe400078e00e6 */
[----:B------:R-:W-:-:S07]  /*31f60*/  VIADD R227, R227, 0x20 ;  /* 0x00000020e3e37836 */ /* 0x000fce0000000000 */
.L_x_11612:
[----:B------:R-:W-:Y:S05]  /*31f70*/  BSYNC.RECONVERGENT B1 ;  /* 0x0000000000017941 */ /* 0x000fea0003800200 */
.L_x_11611:
        /* <DEDUP_REMOVED lines=35> */
.L_x_11741:
        /* <DEDUP_REMOVED lines=13> */
.L_x_11743:
[----:B------:R-:W-:Y:S05]  /*32280*/  BSYNC.RECONVERGENT B3 ;  /* 0x0000000000037941 */ /* 0x000fea0003800200 */
.L_x_11742:
        /* <DEDUP_REMOVED lines=41> */
[----:B------:R-:W-:-:S07]  /*32520*/  LOP3.LUT R6, R6, UR28, R231, 0x96, !PT ;  /* 0x0000001c06067c12 */ /* 0x000fce000f8e96e7 */
.L_x_11740:
[----:B------:R-:W-:Y:S05]  /*32530*/  BSYNC.RECONVERGENT B2 ;  /* 0x0000000000027941 */ /* 0x000fea0003800200 */
.L_x_11739:
        /* <DEDUP_REMOVED lines=26> */
.L_x_11746:
        /* <DEDUP_REMOVED lines=13> */
.L_x_11748:
[----:B------:R-:W-:Y:S05]  /*327b0*/  BSYNC.RECONVERGENT B3 ;  /* 0x0000000000037941 */ /* 0x000fea0003800200 */
.L_x_11747:
        /* <DEDUP_REMOVED lines=43> */
.L_x_11745:
[----:B------:R-:W-:Y:S05]  /*32a70*/  BSYNC.RECONVERGENT B2 ;  /* 0x0000000000027941 */ /* 0x000fea0003800200 */
.L_x_11744:
[----:B------:R-:W-:Y:S01]  /*32a80*/  I2FP.F32.U32 R14, R15 ;  /* 0x0000000f000e7245 */ /* 0x000fe20000201000 */
[----:B------:R-:W-:Y:S01]  /*32a90*/  @P1 IMAD.U32 R17, R28, 0x10000, RZ ;  /* 0x000100001c111824 */ /* 0x000fe200078e00ff */
[----:B------:R-:W-:Y:S01]  /*32aa0*/  SHF.L.U32 R16, R32, 0x10, RZ ;  /* 0x0000001020107819 */ /* 0x000fe200000006ff */
[----:B------:R-:W-:Y:S02]  /*32ab0*/  BSSY.RECONVERGENT B2, `(.L_x_11749) ;  /* 0x0000050000027945 */ /* 0x000fe40003800200 */
[----:B------:R-:W-:Y:S01]  /*32ac0*/  FFMA.FTZ R13, R14, R223, 1.1641532182693481445e-10 ;  /* 0x2f0000000e0d7423 */ /* 0x000fe200000100df */
[----:B------:R-:W-:Y:S02]  /*32ad0*/  HFMA2 R14, -RZ, RZ, 0, 1.1920928955078125e-07 ;  /* 0x00000002ff0e7431 */ /* 0x000fe400000001ff */
[----:B------:R-:W-:Y:S02]  /*32ae0*/  FMUL.FTZ R15, R16, R235 ;  /* 0x000000eb100f7220 */ /* 0x000fe40000410000 */
        /* <DEDUP_REMOVED lines=18> */
.L_x_11751:
        /* <DEDUP_REMOVED lines=13> */
.L_x_11753:
[----:B------:R-:W-:Y:S05]  /*32ce0*/  BSYNC.RECONVERGENT B3 ;  /* 0x0000000000037941 */ /* 0x000fea0003800200 */
.L_x_11752:
        /* <DEDUP_REMOVED lines=44> */
.L_x_11750:
[----:B------:R-:W-:Y:S05]  /*32fb0*/  BSYNC.RECONVERGENT B2 ;  /* 0x0000000000027941 */ /* 0x000fea0003800200 */
.L_x_11749:
        /* <DEDUP_REMOVED lines=22> */
.L_x_11756:
        /* <DEDUP_REMOVED lines=13> */
.L_x_11758:
[----:B------:R-:W-:Y:S05]  /*331f0*/  BSYNC.RECONVERGENT B3 ;  /* 0x0000000000037941 */ /* 0x000fea0003800200 */
.L_x_11757:
        /* <DEDUP_REMOVED lines=44> */
.L_x_11755:
[----:B------:R-:W-:Y:S05]  /*334c0*/  BSYNC.RECONVERGENT B2 ;  /* 0x0000000000027941 */ /* 0x000fea0003800200 */
.L_x_11754:
        /* <DEDUP_REMOVED lines=27> */
.L_x_11761:
        /* <DEDUP_REMOVED lines=13> */
.L_x_11763:
[----:B------:R-:W-:Y:S05]  /*33750*/  BSYNC.RECONVERGENT B3 ;  /* 0x0000000000037941 */ /* 0x000fea0003800200 */
.L_x_11762:
        /* <DEDUP_REMOVED lines=43> */
[----:B------:R-:W-:-:S07]  /*33a10*/  LOP3.LUT R6, R6, UR28, R17, 0x96, !PT ;  /* 0x0000001c06067c12 */ /* 0x000fce000f8e9611 */
.L_x_11760:
[----:B------:R-:W-:Y:S05]  /*33a20*/  BSYNC.RECONVERGENT B2 ;  /* 0x0000000000027941 */ /* 0x000fea0003800200 */
.L_x_11759:
[----:B------:R-:W-:Y:S01]  /*33a30*/  I2FP.F32.U32 R8, R8 ;  /* 0x0000000800087245 */ /* 0x000fe20000201000 */
[C---:B------:R-:W-:Y:S01]  /*33a40*/  IMAD.U32 R16, R165.reuse, 0x10000, RZ ;  /* 0x00010000a5107824 */ /* 0x040fe200078e00ff */
[----:B------:R-:W-:Y:S01]  /*33a50*/  LOP3.LUT R168, R168, 0xfffffffb, RZ, 0xc0, !PT ;  /* 0xfffffffba8a87812 */ /* 0x000fe200078ec0ff */
[----:B------:R-:W-:Y:S01]  /*33a60*/  BSSY.RECONVERGENT B2, `(.L_x_11764) ;  /* 0x000004e000027945 */ /* 0x000fe20003800200 */
[----:B------:R-:W-:Y:S02]  /*33a70*/  IMAD.MOV.U32 R20, RZ, RZ, 0x2 ;  /* 0x00000002ff147424 */ /* 0x000fe400078e00ff */
[----:B------:R-:W-:Y:S01]  /*33a80*/  FFMA.FTZ R15, R8, R223, 1.1641532182693481445e-10 ;  /* 0x2f000000080f7423 */ /* 0x000fe200000100df */
[----:B------:R-:W-:Y:S01]  /*33a90*/  FMUL.FTZ R16, R16, R235 ;  /* 0x000000eb10107220 */ /* 0x000fe20000410000 */
[----:B------:R-:W-:Y:S02]  /*33aa0*/  PRMT R8, R165, 0x7632, R8 ;  /* 0x00007632a5087816 */ /* 0x000fe40000000008 */
[----:B------:R-:W-:-:S02]  /*33ab0*/  MOV R17, R12 ;  /* 0x0000000c00117202 */ /* 0x000fc40000000f00 */
        /* <DEDUP_REMOVED lines=14> */
.L_x_11766:
        /* <DEDUP_REMOVED lines=13> */
.L_x_11768:
[----:B------:R-:W-:Y:S05]  /*33c70*/  BSYNC.RECONVERGENT B3 ;  /* 0x0000000000037941 */ /* 0x000fea0003800200 */
.L_x_11767:
        /* <DEDUP_REMOVED lines=44> */
.L_x_11765:
[----:B------:R-:W-:Y:S05]  /*33f40*/  BSYNC.RECONVERGENT B2 ;  /* 0x0000000000027941 */ /* 0x000fea0003800200 */
.L_x_11764:
        /* <DEDUP_REMOVED lines=26> */
.L_x_11771:
        /* <DEDUP_REMOVED lines=13> */
.L_x_11773:
[----:B------:R-:W-:Y:S05]  /*341c0*/  BSYNC.RECONVERGENT B3 ;  /* 0x0000000000037941 */ /* 0x000fea0003800200 */
.L_x_11772:
        /* <DEDUP_REMOVED lines=44> */
.L_x_11770:
[----:B------:R-:W-:Y:S05]  /*34490*/  BSYNC.RECONVERGENT B2 ;  /* 0x0000000000027941 */ /* 0x000fea0003800200 */
.L_x_11769:
        /* <DEDUP_REMOVED lines=22> */
.L_x_11776:
        /* <DEDUP_REMOVED lines=13> */
.L_x_11778:
[----:B------:R-:W-:Y:S05]  /*346d0*/  BSYNC.RECONVERGENT B3 ;  /* 0x0000000000037941 */ /* 0x000fea0003800200 */
.L_x_11777:
        /* <DEDUP_REMOVED lines=44> */
.L_x_11775:
[----:B------:R-:W-:Y:S05]  /*349a0*/  BSYNC.RECONVERGENT B2 ;  /* 0x0000000000027941 */ /* 0x000fea0003800200 */
.L_x_11774:
[----:B------:R-:W-:Y:S01]  /*349b0*/  I2FP.F32.U32 R16, R18 ;  /* 0x0000001200107245 */ /* 0x000fe20000201000 */
[----:B------:R-:W-:Y:S01]  /*349c0*/  BSSY.RECONVERGENT B2, `(.L_x_11779) ;  /* 0x0000054000027945 */ /* 0x000fe20003800200 */
[----:B------:R-:W-:Y:S01]  /*349d0*/  PRMT R17, R33, 0x7632, R17 ;  /* 0x0000763221117816 */ /* 0x000fe20000000011 */
[----:B------:R-:W-:-:S03]  /*349e0*/  HFMA2 R165, -RZ, RZ, 0, 1.1920928955078125e-07 ;  /* 0x00000002ffa57431 */ /* 0x000fc600000001ff */
        /* <DEDUP_REMOVED lines=23> */
.L_x_11781:
        /* <DEDUP_REMOVED lines=13> */
.L_x_11783:
[----:B------:R-:W-:Y:S05]  /*34c30*/  BSYNC.RECONVERGENT B3 ;  /* 0x0000000000037941 */ /* 0x000fea0003800200 */
.L_x_11782:
        /* <DEDUP_REMOVED lines=44> */
.L_x_11780:
[----:B------:R-:W-:Y:S05]  /*34f00*/  BSYNC.RECONVERGENT B2 ;  /* 0x0000000000027941 */ /* 0x000fea0003800200 */
.L_x_11779:
        /* <DEDUP_REMOVED lines=21> */
.L_x_11786:
        /* <DEDUP_REMOVED lines=13> */
.L_x_11788:
[----:B------:R-:W-:Y:S05]  /*35130*/  BSYNC.RECONVERGENT B3 ;  /* 0x0000000000037941 */ /* 0x000fea0003800200 */
.L_x_11787:
        /* <DEDUP_REMOVED lines=44> */
.L_x_11785:
[----:B------:R-:W-:Y:S05]  /*35400*/  BSYNC.RECONVERGENT B2 ;  /* 0x0000000000027941 */ /* 0x000fea0003800200 */
.L_x_11784:
        /* <DEDUP_REMOVED lines=25> */
.L_x_11791:
        /* <DEDUP_REMOVED lines=13> */
.L_x_11793:
[----:B------:R-:W-:Y:S05]  /*35670*/  BSYNC.RECONVERGENT B3 ;  /* 0x0000000000037941 */ /* 0x000fea0003800200 */
.L_x_11792:
        /* <DEDUP_REMOVED lines=44> */
.L_x_11790:
[----:B------:R-:W-:Y:S05]  /*35940*/  BSYNC.RECONVERGENT B2 ;  /* 0x0000000000027941 */ /* 0x000fea0003800200 */
.L_x_11789:
        /* <DEDUP_REMOVED lines=20> */
.L_x_11796:
        /* <DEDUP_REMOVED lines=13> */
.L_x_11798:
[----:B------:R-:W-:Y:S05]  /*35b60*/  BSYNC.RECONVERGENT B3 ;  /* 0x0000000000037941 */ /* 0x000fea0003800200 */
.L_x_11797:
        /* <DEDUP_REMOVED lines=44> */
.L_x_11795:
[----:B------:R-:W-:Y:S05]  /*35e30*/  BSYNC.RECONVERGENT B2 ;  /* 0x0000000000027941 */ /* 0x000fea0003800200 */
.L_x_11794:
        /* <DEDUP_REMOVED lines=27> */
.L_x_11801:
        /* <DEDUP_REMOVED lines=13> */
.L_x_11803:
[----:B------:R-:W-:Y:S05]  /*360c0*/  BSYNC.RECONVERGENT B3 ;  /* 0x0000000000037941 */ /* 0x000fea0003800200 */
.L_x_11802:
        /* <DEDUP_REMOVED lines=44> */
.L_x_11800:
[----:B------:R-:W-:Y:S05]  /*36390*/  BSYNC.RECONVERGENT B2 ;  /* 0x0000000000027941 */ /* 0x000fea0003800200 */
.L_x_11799:
        /* <DEDUP_REMOVED lines=21> */
.L_x_11806:
        /* <DEDUP_REMOVED lines=13> */
.L_x_11808:
[----:B------:R-:W-:Y:S05]  /*365c0*/  BSYNC.RECONVERGENT B3 ;  /* 0x0000000000037941 */ /* 0x000fea0003800200 */
.L_x_11807:
        /* <DEDUP_REMOVED lines=44> */
.L_x_11805:
[----:B------:R-:W-:Y:S05]  /*36890*/  BSYNC.RECONVERGENT B2 ;  /* 0x0000000000027941 */ /* 0x000fea0003800200 */
.L_x_11804:
        /* <DEDUP_REMOVED lines=26> */
.L_x_11811:
        /* <DEDUP_REMOVED lines=13> */
.L_x_11813:
[----:B------:R-:W-:Y:S05]  /*36b10*/  BSYNC.RECONVERGENT B3 ;  /* 0x0000000000037941 */ /* 0x000fea0003800200 */
.L_x_11812:
        /* <DEDUP_REMOVED lines=44> */
.L_x_11810:
[----:B------:R-:W-:Y:S05]  /*36de0*/  BSYNC.RECONVERGENT B2 ;  /* 0x0000000000027941 */ /* 0x000fea0003800200 */
.L_x_11809:
        /* <DEDUP_REMOVED lines=20> */
.L_x_11816:
        /* <DEDUP_REMOVED lines=15> */
.L_x_11818:
[----:B------:R-:W-:Y:S05]  /*37020*/  BSYNC.RECONVERGENT B3 ;  /* 0x0000000000037941 */ /* 0x000fea0003800200 */
.L_x_11817:
        /* <DEDUP_REMOVED lines=44> */
.L_x_11815:
[----:B------:R-:W-:Y:S05]  /*372f0*/  BSYNC.RECONVERGENT B2 ;  /* 0x0000000000027941 */ /* 0x000fea0003800200 */
.L_x_11814:
        /* <DEDUP_REMOVED lines=20> */
.L_x_11738:
        /* <DEDUP_REMOVED lines=16> */
.L_x_11822:
        /* <DEDUP_REMOVED lines=13> */
.L_x_11824:
[----:B------:R-:W-:Y:S05]  /*37610*/  BSYNC.RECONVERGENT B3 ;  /* 0x0000000000037941 */ /* 0x000fea0003800200 */
.L_x_11823:
        /* <DEDUP_REMOVED lines=43> */
.L_x_11821:
[----:B------:R-:W-:Y:S05]  /*378d0*/  BSYNC.RECONVERGENT B2 ;  /* 0x0000000000027941 */ /* 0x000fea0003800200 */
.L_x_11820:
        /* <DEDUP_REMOVED lines=9> */
[----:B------:R-:W-:Y:S01]  /*37970*/  @P1 IMAD.U32 R181, R28, 0x10000, RZ ;  /* 0x000100001cb51824 */ /* 0x000fe200078e00ff */
[----:B------:R-:W-:Y:S01]  /*37980*/  MOV R197, 0x2 ;  /* 0x0000000200c57802 */ /* 0x000fe20000000f00 */
        /* <DEDUP_REMOVED lines=18> */
.L_x_11827:
        /* <DEDUP_REMOVED lines=13> */
.L_x_11829:
[----:B------:R-:W-:Y:S05]  /*37b80*/  BSYNC.RECONVERGENT B3 ;  /* 0x0000000000037941 */ /* 0x000fea0003800200 */
.L_x_11828:
        /* <DEDUP_REMOVED lines=44> */
.L_x_11826:
[----:B------:R-:W-:Y:S05]  /*37e50*/  BSYNC.RECONVERGENT B2 ;  /* 0x0000000000027941 */ /* 0x000fea0003800200 */
.L_x_11825:
        /* <DEDUP_REMOVED lines=26> */
.L_x_11832:
        /* <DEDUP_REMOVED lines=13> */
.L_x_11834:
[----:B------:R-:W-:Y:S05]  /*380d0*/  BSYNC.RECONVERGENT B3 ;  /* 0x0000000000037941 */ /* 0x000fea0003800200 */
.L_x_11833:
        /* <DEDUP_REMOVED lines=44> */
.L_x_11831:
[----:B------:R-:W-:Y:S05]  /*383a0*/  BSYNC.RECONVERGENT B2 ;  /* 0x0000000000027941 */ /* 0x000fea0003800200 */
.L_x_11830:
        /* <DEDUP_REMOVED lines=26> */
.L_x_11837:
        /* <DEDUP_REMOVED lines=13> */
.L_x_11839:
[----:B------:R-:W-:Y:S05]  /*38620*/  BSYNC.RECONVERGENT B3 ;  /* 0x0000000000037941 */ /* 0x000fea0003800200 */
.L_x_11838:
        /* <DEDUP_REMOVED lines=44> */
.L_x_11836:
[----:B------:R-:W-:Y:S05]  /*388f0*/  BSYNC.RECONVERGENT B2 ;  /* 0x0000000000027941 */ /* 0x000fea0003800200 */
.L_x_11835:
        /* <DEDUP_REMOVED lines=26> */
.L_x_11842:
        /* <DEDUP_REMOVED lines=13> */
.L_x_11844:
[----:B------:R-:W-:Y:S05]  /*38b70*/  BSYNC.RECONVERGENT B3 ;  /* 0x0000000000037941 */ /* 0x000fea0003800200 */
.L_x_11843:
        /* <DEDUP_REMOVED lines=44> */
.L_x_11841:
[----:B------:R-:W-:Y:S05]  /*38e40*/  BSYNC.RECONVERGENT B2 ;  /* 0x0000000000027941 */ /* 0x000fea0003800200 */
.L_x_11840:
        /* <DEDUP_REMOVED lines=24> */
.L_x_11847:
        /* <DEDUP_REMOVED lines=13> */
.L_x_11849:
[----:B------:R-:W-:Y:S05]  /*390a0*/  BSYNC.RECONVERGENT B3 ;  /* 0x0000000000037941 */ /* 0x000fea0003800200 */
.L_x_11848:
        /* <DEDUP_REMOVED lines=44> */
.L_x_11846:
[----:B------:R-:W-:Y:S05]  /*39370*/  BSYNC.RECONVERGENT B2 ;  /* 0x0000000000027941 */ /* 0x000fea0003800200 */
.L_x_11845:
        /* <DEDUP_REMOVED lines=24> */
.L_x_11852:
        /* <DEDUP_REMOVED lines=13> */
.L_x_11854:
[----:B------:R-:W-:Y:S05]  /*395d0*/  BSYNC.RECONVERGENT B3 ;  /* 0x0000000000037941 */ /* 0x000fea0003800200 */
.L_x_11853:
        /* <DEDUP_REMOVED lines=44> */
.L_x_11851:
[----:B------:R-:W-:Y:S05]  /*398a0*/  BSYNC.RECONVERGENT B2 ;  /* 0x0000000000027941 */ /* 0x000fea0003800200 */
.L_x_11850:
        /* <DEDUP_REMOVED lines=8> */
[----:B------:R-:W-:Y:S02]  /*39930*/  FSETP.GTU.FTZ.AND P4, PT, R8, R235, PT ;  /* 0x000000eb0800720b */ /* 0x000fe40003f9c000 */
[----:B------:R-:W-:Y:S02]  /*39940*/  MOV R8, 0x2 ;  /* 0x0000000200087802 */ /* 0x000fe40000000f00 */
        /* <DEDUP_REMOVED lines=14> */
.L_x_11857:
        /* <DEDUP_REMOVED lines=13> */
.L_x_11859:
[----:B------:R-:W-:Y:S05]  /*39b00*/  BSYNC.RECONVERGENT B3 ;  /* 0x0000000000037941 */ /* 0x000fea0003800200 */
.L_x_11858:
        /* <DEDUP_REMOVED lines=44> */
.L_x_11856:
[----:B------:R-:W-:Y:S05]  /*39dd0*/  BSYNC.RECONVERGENT B2 ;  /* 0x0000000000027941 */ /* 0x000fea0003800200 */
.L_x_11855:
        /* <DEDUP_REMOVED lines=15> */
.L_x_11819:
        /* <DEDUP_REMOVED lines=43> */
.L_x_11860:
[----:B------:R-:W-:Y:S01]  /*3a180*/  IMAD.MOV.U32 R226, RZ, RZ, R230 ;  /* 0x000000ffffe27224 */ /* 0x000fe200078e00e6 */
[----:B------:R-:W-:-:S07]  /*3a190*/  IADD3 R227, PT, PT, R227, 0x20, RZ ;  /* 0x00000020e3e37810 */ /* 0x000fce0007ffe0ff */
.L_x_11737:
[----:B------:R-:W-:Y:S05]  /*3a1a0*/  BSYNC.RECONVERGENT B1 ;  /* 0x0000000000017941 */ /* 0x000fea0003800200 */
.L_x_11736:
        /* <DEDUP_REMOVED lines=35> */
.L_x_11866:
        /* <DEDUP_REMOVED lines=13> */
.L_x_11868:
[----:B------:R-:W-:Y:S05]  /*3a4b0*/  BSYNC.RECONVERGENT B3 ;  /* 0x0000000000037941 */ /* 0x000fea0003800200 */
.L_x_11867:
        /* <DEDUP_REMOVED lines=43> */
.L_x_11865:
[----:B------:R-:W-:Y:S05]  /*3a770*/  BSYNC.RECONVERGENT B2 ;  /* 0x0000000000027941 */ /* 0x000fea0003800200 */
.L_x_11864:
        /* <DEDUP_REMOVED lines=26> */
.L_x_11871:
        /* <DEDUP_REMOVED lines=13> */
.L_x_11873:
[----:B------:R-:W-:Y:S05]  /*3a9f0*/  BSYNC.RECONVERGENT B3 ;  /* 0x0000000000037941 */ /* 0x000fea0003800200 */
.L_x_11872:
        /* <DEDUP_REMOVED lines=43> */
.L_x_11870:
[----:B------:R-:W-:Y:S05]  /*3acb0*/  BSYNC.RECONVERGENT B2 ;  /* 0x0000000000027941 */ /* 0x000fea0003800200 */
.L_x_11869:
        /* <DEDUP_REMOVED lines=15> */
[----:B0-----:R-:W-:Y:S02]  /*3adb0*/  F2FP.BF16.F32.PACK_AB R231, RZ, R27 ;  /* 0x0000001bffe7723e */ /* 0x001fe400000010ff */
        /* <DEDUP_REMOVED lines=9> */
.L_x_11876:
        /* <DEDUP_REMOVED lines=13> */
.L_x_11878:
[----:B------:R-:W-:Y:S05]  /*3af20*/  BSYNC.RECONVERGENT B3 ;  /* 0x0000000000037941 */ /* 0x000fea0003800200 */
.L_x_11877:
        /* <DEDUP_REMOVED lines=44> */
.L_x_11875:
[----:B------:R-:W-:Y:S05]  /*3b1f0*/  BSYNC.RECONVERGENT B2 ;  /* 0x0000000000027941 */ /* 0x000fea0003800200 */
.L_x_11874:
        /* <DEDUP_REMOVED lines=22> */
.L_x_11881:
        /* <DEDUP_REMOVED lines=13> */
.L_x_11883:
[----:B------:R-:W-:Y:S05]  /*3b430*/  BSYNC.RECONVERGENT B3 ;  /* 0x0000000000037941 */ /* 0x000fea0003800200 */
.L_x_11882:
        /* <DEDUP_REMOVED lines=44> */
.L_x_11880:
[----:B------:R-:W-:Y:S05]  /*3b700*/  BSYNC.RECONVERGENT B2 ;  /* 0x0000000000027941 */ /* 0x000fea0003800200 */
.L_x_11879:
        /* <DEDUP_REMOVED lines=27> */
.L_x_11886:
        /* <DEDUP_REMOVED lines=13> */
.L_x_11888:
[----:B------:R-:W-:Y:S05]  /*3b990*/  BSYNC.RECONVERGENT B3 ;  /* 0x0000000000037941 */ /* 0x000fea0003800200 */
.L_x_11887:
        /* <DEDUP_REMOVED lines=44> */
.L_x_11885:
[----:B------:R-:W-:Y:S05]  /*3bc60*/  BSYNC.RECONVERGENT B2 ;  /* 0x0000000000027941 */ /* 0x000fea0003800200 */
.L_x_11884:
        /* <DEDUP_REMOVED lines=23> */
.L_x_11891:
        /* <DEDUP_REMOVED lines=13> */
.L_x_11893:
[----:B------:R-:W-:Y:S05]  /*3beb0*/  BSYNC.RECONVERGENT B3 ;  /* 0x0000000000037941 */ /* 0x000fea0003800200 */
.L_x_11892:
        /* <DEDUP_REMOVED lines=44> */
.L_x_11890:
[----:B------:R-:W-:Y:S05]  /*3c180*/  BSYNC.RECONVERGENT B2 ;  /* 0x0000000000027941 */ /* 0x000fea0003800200 */
.L_x_11889:
        /* <DEDUP_REMOVED lines=26> */
.L_x_11896:
        /* <DEDUP_REMOVED lines=13> */
.L_x_11898:
[----:B------:R-:W-:Y:S05]  /*3c400*/  BSYNC.RECONVERGENT B3 ;  /* 0x0000000000037941 */ /* 0x000fea0003800200 */
.L_x_11897:
        /* <DEDUP_REMOVED lines=44> */
.L_x_11895:
[----:B------:R-:W-:Y:S05]  /*3c6d0*/  BSYNC.RECONVERGENT B2 ;  /* 0x0000000000027941 */ /* 0x000fea0003800200 */
.L_x_11894:
        /* <DEDUP_REMOVED lines=22> */
.L_x_11901:
        /* <DEDUP_REMOVED lines=13> */
.L_x_11903:
[----:B------:R-:W-:Y:S05]  /*3c910*/  BSYNC.RECONVERGENT B3 ;  /* 0x0000000000037941 */ /* 0x000fea0003800200 */
.L_x_11902:
        /* <DEDUP_REMOVED lines=44> */
.L_x_11900:
[----:B------:R-:W-:Y:S05]  /*3cbe0*/  BSYNC.RECONVERGENT B2 ;  /* 0x0000000000027941 */ /* 0x000fea0003800200 */
.L_x_11899:
        /* <DEDUP_REMOVED lines=27> */
.L_x_11906:
        /* <DEDUP_REMOVED lines=13> */
.L_x_11908:
[----:B------:R-:W-:Y:S05]  /*3ce70*/  BSYNC.RECONVERGENT B3 ;  /* 0x0000000000037941 */ /* 0x000fea0003800200 */
.L_x_11907:
        /* <DEDUP_REMOVED lines=44> */
.L_x_11905:
[----:B------:R-:W-:Y:S05]  /*3d140*/  BSYNC.RECONVERGENT B2 ;  /* 0x0000000000027941 */ /* 0x000fea0003800200 */
.L_x_11904:
        /* <DEDUP_REMOVED lines=21> */
.L_x_11911:
        /* <DEDUP_REMOVED lines=13> */
.L_x_11913:
[----:B------:R-:W-:Y:S05]  /*3d370*/  BSYNC.RECONVERGENT B3 ;  /* 0x0000000000037941 */ /* 0x000fea0003800200 */
.L_x_11912:
        /* <DEDUP_REMOVED lines=44> */
.L_x_11910:
[----:B------:R-:W-:Y:S05]  /*3d640*/  BSYNC.RECONVERGENT B2 ;  /* 0x0000000000027941 */ /* 0x000fea0003800200 */
.L_x_11909:
        /* <DEDUP_REMOVED lines=25> */
.L_x_11916:
        /* <DEDUP_REMOVED lines=13> */
.L_x_11918:
[----:B------:R-:W-:Y:S05]  /*3d8b0*/  BSYNC.RECONVERGENT B3 ;  /* 0x0000000000037941 */ /* 0x000fea0003800200 */
.L_x_11917:
        /* <DEDUP_REMOVED lines=44> */
.L_x_11915:
[----:B------:R-:W-:Y:S05]  /*3db80*/  BSYNC.RECONVERGENT B2 ;  /* 0x0000000000027941 */ /* 0x000fea0003800200 */
.L_x_11914:
        /* <DEDUP_REMOVED lines=20> */
.L_x_11921:
        /* <DEDUP_REMOVED lines=13> */
.L_x_11923:
[----:B------:R-:W-:Y:S05]  /*3dda0*/  BSYNC.RECONVERGENT B3 ;  /* 0x0000000000037941 */ /* 0x000fea0003800200 */
.L_x_11922:
        /* <DEDUP_REMOVED lines=44> */
.L_x_11920:
[----:B------:R-:W-:Y:S05]  /*3e070*/  BSYNC.RECONVERGENT B2 ;  /* 0x0000000000027941 */ /* 0x000fea0003800200 */
.L_x_11919:
        /* <DEDUP_REMOVED lines=27> */
.L_x_11926:
        /* <DEDUP_REMOVED lines=13> */
.L_x_11928:
[----:B------:R-:W-:Y:S05]  /*3e300*/  BSYNC.RECONVERGENT B3 ;  /* 0x0000000000037941 */ /* 0x000fea0003800200 */
.L_x_11927:
        /* <DEDUP_REMOVED lines=44> */
.L_x_11925:
[----:B------:R-:W-:Y:S05]  /*3e5d0*/  BSYNC.RECONVERGENT B2 ;  /* 0x0000000000027941 */ /* 0x000fea0003800200 */
.L_x_11924:
        /* <DEDUP_REMOVED lines=21> */
.L_x_11931:
        /* <DEDUP_REMOVED lines=13> */
.L_x_11933:
[----:B------:R-:W-:Y:S05]  /*3e800*/  BSYNC.RECONVERGENT B3 ;  /* 0x0000000000037941 */ /* 0x000fea0003800200 */
.L_x_11932:
        /* <DEDUP_REMOVED lines=44> */
.L_x_11930:
[----:B------:R-:W-:Y:S05]  /*3ead0*/  BSYNC.RECONVERGENT B2 ;  /* 0x0000000000027941 */ /* 0x000fea0003800200 */
.L_x_11929:
        /* <DEDUP_REMOVED lines=26> */
.L_x_11936:
        /* <DEDUP_REMOVED lines=13> */
.L_x_11938:
[----:B------:R-:W-:Y:S05]  /*3ed50*/  BSYNC.RECONVERGENT B3 ;  /* 0x0000000000037941 */ /* 0x000fea0003800200 */
.L_x_11937:
        /* <DEDUP_REMOVED lines=44> */
.L_x_11935:
[----:B------:R-:W-:Y:S05]  /*3f020*/  BSYNC.RECONVERGENT B2 ;  /* 0x0000000000027941 */ /* 0x000fea0003800200 */
.L_x_11934:
        /* <DEDUP_REMOVED lines=20> */
.L_x_11941:
        /* <DEDUP_REMOVED lines=15> */
.L_x_11943:
[----:B------:R-:W-:Y:S05]  /*3f260*/  BSYNC.RECONVERGENT B3 ;  /* 0x0000000000037941 */ /* 0x000fea0003800200 */
.L_x_11942:
        /* <DEDUP_REMOVED lines=44> */
.L_x_11940:
[----:B------:R-:W-:Y:S05]  /*3f530*/  BSYNC.RECONVERGENT B2 ;  /* 0x0000000000027941 */ /* 0x000fea0003800200 */
.L_x_11939:
        /* <DEDUP_REMOVED lines=14> */
[----:B------:R-:W-:Y:S01]  /*3f620*/  PRMT R165, R233, 0x5410, R226 ;  /* 0x00005410e9a57816 */ /* 0x000fe200000000e2 */
[--C-:B------:R-:W-:Y:S01]  /*3f630*/  IMAD.MOV.U32 R226, RZ, RZ, R20.reuse ;  /* 0x000000ffffe27224 */ /* 0x100fe200078e0014 */
[----:B------:R-:W-:Y:S02]  /*3f640*/  F2FP.BF16.F32.PACK_AB R167, RZ, R224 ;  /* 0x000000e0ffa7723e */ /* 0x000fe400000010ff */
[----:B------:R-:W-:Y:S02]  /*3f650*/  PRMT R20, R164, 0x7610, R20 ;  /* 0x00007610a4147816 */ /* 0x000fe40000000014 */
[----:B------:R-:W-:Y:S02]  /*3f660*/  PRMT R164, R231, 0x5410, R230 ;  /* 0x00005410e7a47816 */ /* 0x000fe400000000e6 */
[----:B------:R-:W-:Y:S01]  /*3f670*/  PRMT R167, R232, 0x5410, R167 ;  /* 0x00005410e8a77816 */ /* 0x000fe200000000a7 */
[----:B------:R-:W-:Y:S06]  /*3f680*/  BRA `(.L_x_11944) ;  /* 0x0000002800a87947 */ /* 0x000fec0003800000 */
.L_x_11863:
        /* <DEDUP_REMOVED lines=16> */
.L_x_11947:
[----:B------:R-:W-:Y:S01]  /*3f790*/  VIADD R5, R5, 0x1 ;  /* 0x0000000105057836 */ /* 0x000fe20000000000 */
[----:B------:R-:W-:Y:S03]  /*3f7a0*/  BSSY.RECONVERGENT B3, `(.L_x_11948) ;  /* 0x000000c000037945 */ /* 0x000fe60003800200 */
[C---:B0-----:R-:W-:Y:S01]  /*3f7b0*/  IMAD.WIDE.U32 R230, R5.reuse, -0x2daee0ad, RZ ;  /* 0xd2511f5305e67825 */ /* 0x041fe200078e00ff */
        /* <DEDUP_REMOVED lines=10> */
.L_x_11949:
[----:B------:R-:W-:Y:S05]  /*3f860*/  BSYNC.RECONVERGENT B3 ;  /* 0x0000000000037941 */ /* 0x000fea0003800200 */
.L_x_11948:
        /* <DEDUP_REMOVED lines=43> */
.L_x_11946:
[----:B------:R-:W-:Y:S05]  /*3fb20*/  BSYNC.RECONVERGENT B2 ;  /* 0x0000000000027941 */ /* 0x000fea0003800200 */
.L_x_11945:
[----:B------:R-:W1:Y:S01]  /*3fb30*/  LDC R224, c[0x0][0x408] ;  /* 0x00010200ffe07b82 */ /* 0x000e620000000800 */
[----:B------:R-:W-:Y:S01]  /*3fb40*/  I2FP.F32.U32 R27, R27 ;  /* 0x0000001b001b7245 */ /* 0x000fe20000201000 */
[----:B------:R-:W-:Y:S02]  /*3fb50*/  HFMA2 R236, -RZ, RZ, 0.1171875, 0 ;  /* 0x2f800000ffec7431 */ /* 0x000fe400000001ff */
[----:B-----5:R-:W-:Y:S01]  /*3fb60*/  IMAD.U32 R183, R164, 0x10000, RZ ;  /* 0x00010000a4b77824 */ /* 0x020fe200078e00ff */
[----:B------:R-:W-:Y:S01]  /*3fb70*/  LOP3.LUT R168, R168, 0xffffffef, RZ, 0xc0, !PT ;  /* 0xffffffefa8a87812 */ /* 0x000fe200078ec0ff */
[----:B------:R-:W-:Y:S01]  /*3fb80*/  @P1 IMAD.U32 R8, R28, 0x10000, RZ ;  /* 0x000100001c081824 */ /* 0x000fe200078e00ff */
[----:B------:R-:W-:Y:S01]  /*3fb90*/  BSSY.RECONVERGENT B2, `(.L_x_11950) ;  /* 0x0000051000027945 */ /* 0x000fe20003800200 */
[----:B------:R-:W-:Y:S01]  /*3fba0*/  FFMA.FTZ R27, R27, R236, 1.1641532182693481445e-10 ;  /* 0x2f0000001b1b7423 */ /* 0x000fe200000100ec */
[----:B------:R-:W2:Y:S01]  /*3fbb0*/  LDC R226, c[0x0][0x404] ;  /* 0x00010100ffe27b82 */ /* 0x000ea20000000800 */
[----:B------:R-:W-:-:S02]  /*3fbc0*/  PRMT R164, R164, 0x7632, R164 ;  /* 0x00007632a4a47816 */ /* 0x000fc400000000a4 */
[----:B------:R-:W-:Y:S01]  /*3fbd0*/  MOV R200, 0x2 ;  /* 0x0000000200c87802 */ /* 0x000fe20000000f00 */
[----:B-1----:R-:W-:Y:S01]  /*3fbe0*/  FMUL.FTZ R183, R183, R224 ;  /* 0x000000e0b7b77220 */ /* 0x002fe20000410000 */
[----:B--2---:R-:W-:-:S04]  /*3fbf0*/  FSETP.GTU.FTZ.AND P2, PT, R27, R226, PT ;  /* 0x000000e21b00720b */ /* 0x004fc80003f5c000 */
[----:B------:R-:W-:Y:S02]  /*3fc00*/  FSEL R27, R183, RZ, !P2 ;  /* 0x000000ffb71b7208 */ /* 0x000fe40005000000 */
[----:B------:R-:W-:Y:S02]  /*3fc10*/  PLOP3.LUT P3, PT, P2, PT, PT, 0x8, 0x80 ;  /* 0x000000000080781c */ /* 0x000fe4000176e170 */
[----:B------:R-:W-:Y:S01]  /*3fc20*/  ISETP.NE.AND P2, PT, R184, 0x1, PT ;  /* 0x00000001b800780c */ /* 0x000fe20003f45270 */
[----:B------:R-:W-:Y:S01]  /*3fc30*/  @P1 FADD.FTZ R27, R8, R27 ;  /* 0x0000001b081b1221 */ /* 0x000fe20000010000 */
[----:B------:R-:W-:-:S04]  /*3fc40*/  IMAD.MOV.U32 R8, RZ, RZ, R12 ;  /* 0x000000ffff087224 */ /* 0x000fc800078e000c */
[----:B0-----:R-:W-:-:S05]  /*3fc50*/  F2FP.BF16.F32.PACK_AB R230, RZ, R27 ;  /* 0x0000001bffe6723e */ /* 0x001fca00000010ff */
        /* <DEDUP_REMOVED lines=10> */
.L_x_11952:
        /* <DEDUP_REMOVED lines=13> */
.L_x_11954:
[----:B------:R-:W-:Y:S05]  /*3fdd0*/  BSYNC.RECONVERGENT B3 ;  /* 0x0000000000037941 */ /* 0x000fea0003800200 */
.L_x_11953:
        /* <DEDUP_REMOVED lines=44> */
.L_x_11951:
[----:B------:R-:W-:Y:S05]  /*400a0*/  BSYNC.RECONVERGENT B2 ;  /* 0x0000000000027941 */ /* 0x000fea0003800200 */
.L_x_11950:
        /* <DEDUP_REMOVED lines=26> */
.L_x_11957:
        /* <DEDUP_REMOVED lines=13> */
.L_x_11959:
[----:B------:R-:W-:Y:S05]  /*40320*/  BSYNC.RECONVERGENT B3 ;  /* 0x0000000000037941 */ /* 0x000fea0003800200 */
.L_x_11958:
        /* <DEDUP_REMOVED lines=44> */
.L_x_11956:
[----:B------:R-:W-:Y:S05]  /*405f0*/  BSYNC.RECONVERGENT B2 ;  /* 0x0000000000027941 */ /* 0x000fea0003800200 */
.L_x_11955:
[----:B------:R-:W-:Y:S01]  /*40600*/  I2FP.F32.U32 R199, R8 ;  /* 0x0000000800c77245 */ /* 0x000fe20000201000 */
[----:B------:R-:W-:Y:S01]  /*40610*/  @P1 IMAD.U32 R229, R29, 0x10000, RZ ;  /* 0x000100001de51824 */ /* 0x000fe200078e00ff */
[----:B------:R-:W-:Y:S01]  /*40620*/  SHF.L.U32 R215, R165, 0x10, RZ ;  /* 0x00000010a5d77819 */ /* 0x000fe200000006ff */
[----:B------:R-:W-:Y:S01]  /*40630*/  BSSY.RECONVERGENT B2, `(.L_x_11960) ;  /* 0x0000051000027945 */ /* 0x000fe20003800200 */
[----:B------:R-:W-:Y:S01]  /*40640*/  LOP3.LUT R168, R168, 0xfffffffb, RZ, 0xc0, !PT ;  /* 0xfffffffba8a87812 */ /* 0x000fe200078ec0ff */
[----:B------:R-:W-:Y:S01]  /*40650*/  FFMA.FTZ R199, R199, R236, 1.1641532182693481445e-10 ;  /* 0x2f000000c7c77423 */ /* 0x000fe200000100ec */
[----:B------:R-:W-:Y:S01]  /*40660*/  PRMT R8, R165, 0x7632, R8 ;  /* 0x00007632a5087816 */ /* 0x000fe20000000008 */
        /* <DEDUP_REMOVED lines=19> */
.L_x_11962:
        /* <DEDUP_REMOVED lines=13> */
.L_x_11964:
[----:B------:R-:W-:Y:S05]  /*40870*/  BSYNC.RECONVERGENT B3 ;  /* 0x0000000000037941 */ /* 0x000fea0003800200 */
.L_x_11963:
        /* <DEDUP_REMOVED lines=44> */
.L_x_11961:
[----:B------:R-:W-:Y:S05]  /*40b40*/  BSYNC.RECONVERGENT B2 ;  /* 0x0000000000027941 */ /* 0x000fea0003800200 */
.L_x_11960:
        /* <DEDUP_REMOVED lines=26> */
.L_x_11967:
        /* <DEDUP_REMOVED lines=13> */
.L_x_11969:
[----:B------:R-:W-:Y:S05]  /*40dc0*/  BSYNC.RECONVERGENT B3 ;  /* 0x0000000000037941 */ /* 0x000fea0003800200 */
.L_x_11968:
        /* <DEDUP_REMOVED lines=44> */
.L_x_11966:
[----:B------:R-:W-:Y:S05]  /*41090*/  BSYNC.RECONVERGENT B2 ;  /* 0x0000000000027941 */ /* 0x000fea0003800200 */
.L_x_11965:
        /* <DEDUP_REMOVED lines=24> */
.L_x_11972:
        /* <DEDUP_REMOVED lines=13> */
.L_x_11974:
[----:B------:R-:W-:Y:S05]  /*412f0*/  BSYNC.RECONVERGENT B3 ;  /* 0x0000000000037941 */ /* 0x000fea0003800200 */
.L_x_11973:
        /* <DEDUP_REMOVED lines=44> */
.L_x_11971:
[----:B------:R-:W-:Y:S05]  /*415c0*/  BSYNC.RECONVERGENT B2 ;  /* 0x0000000000027941 */ /* 0x000fea0003800200 */
.L_x_11970:
[----:B------:R-:W-:Y:S01]  /*415d0*/  I2FP.F32.U32 R165, R8 ;  /* 0x0000000800a57245 */ /* 0x000fe20000201000 */
[----:B------:R-:W-:Y:S01]  /*415e0*/  BSSY.RECONVERGENT B2, `(.L_x_11975) ;  /* 0x0000051000027945 */ /* 0x000fe20003800200 */
[----:B------:R-:W-:Y:S01]  /*415f0*/  SHF.L.U32 R215, R166, 0x10, RZ ;  /* 0x00000010a6d77819 */ /* 0x000fe200000006ff */
[----:B------:R-:W-:Y:S01]  /*41600*/  IMAD.MOV.U32 R164, RZ, RZ, 0x2 ;  /* 0x00000002ffa47424 */ /* 0x000fe200078e00ff */
[----:B------:R-:W-:Y:S01]  /*41610*/  ISETP.NE.AND P4, PT, R216, 0x1, PT ;  /* 0x00000001d800780c */ /* 0x000fe20003f85270 */
[----:B------:R-:W-:Y:S01]  /*41620*/  FFMA.FTZ R165, R165, R236, 1.1641532182693481445e-10 ;  /* 0x2f000000a5a57423 */ /* 0x000fe200000100ec */
[----:B------:R-:W-:Y:S01]  /*41630*/  @P1 PRMT R8, R30, 0x7632, R8 ;  /* 0x000076321e081816 */ /* 0x000fe20000000008 */
        /* <DEDUP_REMOVED lines=17> */
.L_x_11977:
        /* <DEDUP_REMOVED lines=13> */
.L_x_11979:
[----:B------:R-:W-:Y:S05]  /*41820*/  BSYNC.RECONVERGENT B3 ;  /* 0x0000000000037941 */ /* 0x000fea0003800200 */
.L_x_11978:
        /* <DEDUP_REMOVED lines=44> */
.L_x_11976:
[----:B------:R-:W-:Y:S05]  /*41af0*/  BSYNC.RECONVERGENT B2 ;  /* 0x0000000000027941 */ /* 0x000fea0003800200 */
.L_x_11975:
        /* <DEDUP_REMOVED lines=24> */
.L_x_11982:
        /* <DEDUP_REMOVED lines=13> */
.L_x_11984:
[----:B------:R-:W-:Y:S05]  /*41d50*/  BSYNC.RECONVERGENT B3 ;  /* 0x0000000000037941 */ /* 0x000fea0003800200 */
.L_x_11983:
        /* <DEDUP_REMOVED lines=44> */
.L_x_11981:
[----:B------:R-:W-:Y:S05]  /*42020*/  BSYNC.RECONVERGENT B2 ;  /* 0x0000000000027941 */ /* 0x000fea0003800200 */
.L_x_11980:
        /* <DEDUP_REMOVED lines=8> */
[----:B------:R-:W-:Y:S01]  /*420b0*/  FSETP.GTU.FTZ.AND P5, PT, R165, R226, PT ;  /* 0x000000e2a500720b */ /* 0x000fe20003fbc000 */
[----:B------:R-:W-:Y:S01]  /*420c0*/  IMAD.MOV.U32 R226, RZ, RZ, R232 ;  /* 0x000000ffffe27224 */ /* 0x000fe200078e00e8 */
[----:B------:R-:W-:-:S02]  /*420d0*/  PRMT R165, R234, 0x5410, R233 ;  /* 0x00005410eaa57816 */ /* 0x000fc400000000e9 */
[----:B------:R-:W-:Y:S02]  /*420e0*/  FSEL R224, R224, RZ, !P5 ;  /* 0x000000ffe0e07208 */ /* 0x000fe40006800000 */
[----:B------:R-:W-:-:S03]  /*420f0*/  PLOP3.LUT P5, PT, P5, PT, PT, 0x8, 0x80 ;  /* 0x000000000080781c */ /* 0x000fc60002fae170 */
[----:B------:R-:W-:-:S05]  /*42100*/  @P1 FADD.FTZ R224, R167, R224 ;  /* 0x000000e0a7e01221 */ /* 0x000fca0000010000 */
[----:B------:R-:W-:-:S04]  /*42110*/  F2FP.BF16.F32.PACK_AB R167, RZ, R224 ;  /* 0x000000e0ffa7723e */ /* 0x000fc800000010ff */
[----:B------:R-:W-:-:S07]  /*42120*/  PRMT R167, R235, 0x5410, R167 ;  /* 0x00005410eba77816 */ /* 0x000fce00000000a7 */
.L_x_11944:
        /* <DEDUP_REMOVED lines=23> */
[----:B--2---:R-:W-:Y:S01]  /*422a0*/  IMAD.U32 R167, R19, 0x10000, RZ ;  /* 0x0001000013a77824 */ /* 0x004fe200078e00ff */
        /* <DEDUP_REMOVED lines=19> */
.L_x_11862:
[----:B------:R-:W-:Y:S05]  /*423e0*/  BSYNC.RECONVERGENT B1 ;  /* 0x0000000000017941 */ /* 0x000fea0003800200 */
.L_x_11861:
[----:B0123--:R-:W-:Y:S01]  /*423f0*/  FADD.FTZ R164, RZ, R11 ;  /* 0x0000000bffa47221 */ /* 0x00ffe20000010000 */
        /* <DEDUP_REMOVED lines=100> */
[--C-:B------:R-:W-:Y:S01]  /*42a40*/  FADD.FTZ R166, R171, -R230.reuse ;  /* 0x800000e6aba67221 */ /* 0x100fe20000010000 */
[----:B------:R-:W-:Y:S02]  /*42a50*/  FADD.FTZ R228, R172, -R230 ;  /* 0x800000e6ace47221 */ /* 0x000fe40000010000 */
        /* <DEDUP_REMOVED lines=132> */
.L_x_12014:
        /* <DEDUP_REMOVED lines=17> */
[----:B-1----:R-:W1:Y:S01]  /*433b0*/  LDC.64 R230, c[0x0][0x428] ;  /* 0x00010a00ffe67b82 */ /* 0x002e620000000a00 */
        /* <DEDUP_REMOVED lines=12> */
[C---:B0-----:R-:W-:Y:S01]  /*43480*/  FMUL.FTZ R229, R227.reuse, R236 ;  /* 0x000000ece3e57220 */ /* 0x041fe20000410000 */
        /* <DEDUP_REMOVED lines=12> */
[----:B-1----:R-:W-:Y:S01]  /*43550*/  IMAD.WIDE.U32 R230, R225, 0x10, R230 ;  /* 0x00000010e1e67825 */ /* 0x002fe200078e00e6 */
[----:B------:R-:W-:-:S02]  /*43560*/  F2FP.BF16.F32.PACK_AB R165, R234, R167 ;  /* 0x000000a7eaa5723e */ /* 0x000fc400000010ff */
[----:B------:R-:W-:Y:S02]  /*43570*/  F2FP.BF16.F32.PACK_AB R166, R229, R166 ;  /* 0x000000a6e5a6723e */ /* 0x000fe400000010ff */
[----:B------:R-:W-:Y:S02]  /*43580*/  F2FP.BF16.F32.PACK_AB R167, R242, R233 ;  /* 0x000000e9f2a7723e */ /* 0x000fe400000010ff */
[----:B------:R-:W-:-:S03]  /*43590*/  IADD3 R225, PT, PT, R225, 0x20, RZ ;  /* 0x00000020e1e17810 */ /* 0x000fc60007ffe0ff */
[----:B------:R2:W-:Y:S04]  /*435a0*/  STG.E.128 desc[UR6][R230.64], R164 ;  /* 0x000000a4e6007986 */ /* 0x0005e8000c101d06 */
.L_x_11987:
[----:B------:R-:W-:Y:S05]  /*435b0*/  BSYNC.RECONVERGENT B1 ;  /* 0x0000000000017941 */ /* 0x000fea0003800200 */
.L_x_11986:
[----:B------:R-:W-:Y:S01]  /*435c0*/  LOP3.LUT P0, RZ, R168, 0x800, RZ, 0xc0, !PT ;  /* 0x00000800a8ff7812 */ /* 0x000fe2000780c0ff */
[----:B------:R-:W-:-:S12]  /*435d0*/  BSSY.RECONVERGENT B1, `(.L_x_11988) ;  /* 0x0000022000017945 */ /* 0x000fd80003800200 */
[----:B------:R-:W-:Y:S05]  /*435e0*/  @!P0 BRA `(.L_x_11989) ;  /* 0x0000000000808947 */ /* 0x000fea0003800000 */
[----:B-12---:R-:W1:Y:S01]  /*435f0*/  LDC.64 R230, c[0x0][0x428] ;  /* 0x00010a00ffe67b82 */ /* 0x006e620000000a00 */
        /* <DEDUP_REMOVED lines=27> */
[----:B------:R-:W-:Y:S01]  /*437b0*/  F2FP.BF16.F32.PACK_AB R166, R229, R166 ;  /* 0x000000a6e5a6723e */ /* 0x000fe200000010ff */
[----:B------:R-:W-:Y:S01]  /*437c0*/  VIADD R225, R225, 0x20 ;  /* 0x00000020e1e17836 */ /* 0x000fe20000000000 */
[----:B------:R-:W-:-:S05]  /*437d0*/  F2FP.BF16.F32.PACK_AB R167, R242, R233 ;  /* 0x000000e9f2a7723e */ /* 0x000fca00000010ff */
[----:B------:R3:W-:Y:S02]  /*437e0*/  STG.E.128 desc[UR6][R230.64], R164 ;  /* 0x000000a4e6007986 */ /* 0x0007e4000c101d06 */
.L_x_11989:
[----:B------:R-:W-:Y:S05]  /*437f0*/  BSYNC.RECONVERGENT B1 ;  /* 0x0000000000017941 */ /* 0x000fea0003800200 */
.L_x_11988:
[----:B------:R-:W-:Y:S01]  /*43800*/  LOP3.LUT P0, RZ, R168, 0x400, RZ, 0xc0, !PT ;  /* 0x00000400a8ff7812 */ /* 0x000fe2000780c0ff */
[----:B------:R-:W-:-:S12]  /*43810*/  BSSY.RECONVERGENT B1, `(.L_x_11990) ;  /* 0x0000022000017945 */ /* 0x000fd80003800200 */
[----:B------:R-:W-:Y:S05]  /*43820*/  @!P0 BRA `(.L_x_11991) ;  /* 0x0000000000808947 */ /* 0x000fea0003800000 */
[----:B-123--:R-:W1:Y:S01]  /*43830*/  LDC.64 R230, c[0x0][0x428] ;  /* 0x00010a00ffe67b82 */ /* 0x00ee620000000a00 */
        /* <DEDUP_REMOVED lines=31> */
.L_x_11991:
[----:B------:R-:W-:Y:S05]  /*43a30*/  BSYNC.RECONVERGENT B1 ;  /* 0x0000000000017941 */ /* 0x000fea0003800200 */
.L_x_11990:
[----:B------:R-:W-:Y:S01]  /*43a40*/  LOP3.LUT P0, RZ, R168, 0x200, RZ, 0xc0, !PT ;  /* 0x00000200a8ff7812 */ /* 0x000fe2000780c0ff */
[----:B------:R-:W-:-:S12]  /*43a50*/  BSSY.RECONVERGENT B1, `(.L_x_11992) ;  /* 0x0000022000017945 */ /* 0x000fd80003800200 */
[----:B------:R-:W-:Y:S05]  /*43a60*/  @!P0 BRA `(.L_x_11993) ;  /* 0x0000000000808947 */ /* 0x000fea0003800000 */
[----:B-1234-:R-:W1:Y:S01]  /*43a70*/  LDC.64 R230, c[0x0][0x428] ;  /* 0x00010a00ffe67b82 */ /* 0x01ee620000000a00 */
        /* <DEDUP_REMOVED lines=31> */
.L_x_11993:
[----:B------:R-:W-:Y:S05]  /*43c70*/  BSYNC.RECONVERGENT B1 ;  /* 0x0000000000017941 */ /* 0x000fea0003800200 */
.L_x_11992:
        /* <DEDUP_REMOVED lines=35> */
.L_x_11995:
[----:B------:R-:W-:Y:S05]  /*43eb0*/  BSYNC.RECONVERGENT B1 ;  /* 0x0000000000017941 */ /* 0x000fea0003800200 */
.L_x_11994:
        /* <DEDUP_REMOVED lines=35> */
.L_x_11997:
[----:B------:R-:W-:Y:S05]  /*440f0*/  BSYNC.RECONVERGENT B1 ;  /* 0x0000000000017941 */ /* 0x000fea0003800200 */
.L_x_11996:
        /* <DEDUP_REMOVED lines=35> */
.L_x_11999:
[----:B------:R-:W-:Y:S05]  /*44330*/  BSYNC.RECONVERGENT B1 ;  /* 0x0000000000017941 */ /* 0x000fea0003800200 */
.L_x_11998:
        /* <DEDUP_REMOVED lines=34> */
.L_x_12001:
[----:B------:R-:W-:Y:S05]  /*44560*/  BSYNC.RECONVERGENT B1 ;  /* 0x0000000000017941 */ /* 0x000fea0003800200 */
.L_x_12000:
[----:B01234-:R-:W0:Y:S02]  /*44570*/  LDC.64 R164, c[0x0][0x380] ;  /* 0x0000e000ffa47b82 */ /* 0x01fe240000000a00 */
[----:B0-----:R-:W-:-:S05]  /*44580*/  IMAD R4, R164, 0x4, R4 ;  /* 0x00000004a4047824 */ /* 0x001fca00078e0204 */
[----:B------:R-:W-:-:S13]  /*44590*/  ISETP.GE.AND P0, PT, R4, R165, PT ;  /* 0x000000a50400720c */ /* 0x000fda0003f06270 */
[----:B------:R-:W-:Y:S05]  /*445a0*/  @!P0 BRA `(.L_x_12002) ;  /* 0xfffffbcc00208947 */ /* 0x000fea000383ffff */
[----:B------:R-:W-:Y:S05]  /*445b0*/  BSYNC B0 ;  /* 0x0000000000007941 */ /* 0x000fea0003800000 */
.L_x_10985:
[----:B------:R-:W-:Y:S05]  /*445c0*/  EXIT ;  /* 0x000000000000794d */ /* 0x000fea0003800000 */
.L_x_11985:
[----:B------:R-:W-:Y:S01]  /*445d0*/  HFMA2 R235, -RZ, RZ, 0, 5.9604644775390625e-08 ;  /* 0x00000001ffeb7431 */ /* 0x000fe200000001ff */
[----:B------:R-:W-:Y:S01]  /*445e0*/  BSSY B1, `(.L_x_12003) ;  /* 0x0000007000017945 */ /* 0x000fe20003800000 */
[----:B------:R-:W-:Y:S02]  /*445f0*/  IMAD.MOV.U32 R234, RZ, RZ, R164 ;  /* 0x000000ffffea7224 */ /* 0x000fe400078e00a4 */
[----:B------:R-:W-:Y:S02]  /*44600*/  IMAD.MOV.U32 R236, RZ, RZ, 0x1f ;  /* 0x0000001fffec7424 */ /* 0x000fe400078e00ff */
[----:B------:R-:W-:-:S07]  /*44610*/  IMAD.MOV.U32 R233, RZ, RZ, -0x1 ;  /* 0xffffffffffe97424 */ /* 0x000fce00078e00ff */
[----:B-----5:R-:W-:Y:S05]  /*44620*/  WARPSYNC.COLLECTIVE R233, `(.L_x_12004) ;  /* 0x00000000e9087348 */ /* 0x020fea0003c00000 */
[----:B------:R0:W1:Y:S02]  /*44630*/  SHFL.BFLY P6, R232, R234, R235, R236 ;  /* 0x0c0000ebeae87389 */ /* 0x00006400000c00ec */
[----:B01---5:R-:W-:Y:S05]  /*44640*/  ENDCOLLECTIVE ;  /* 0x000000000000791b */ /* 0x023fea0003800000 */
.L_x_12004:
[----:B------:R-:W-:Y:S05]  /*44650*/  BSYNC B1 ;  /* 0x0000000000017941 */ /* 0x000fea0003800000 */
.L_x_12003:
[----:B------:R-:W-:Y:S01]  /*44660*/  MOV R165, R232 ;  /* 0x000000e800a57202 */ /* 0x000fe20000000f00 */
[----:B------:R-:W-:Y:S02]  /*44670*/  IMAD.MOV.U32 R235, RZ, RZ, 0x2 ;  /* 0x00000002ffeb7424 */ /* 0x000fe400078e00ff */
[----:B------:R-:W-:Y:S02]  /*44680*/  HFMA2 R236, -RZ, RZ, 0, 1.847743988037109375e-06 ;  /* 0x0000001fffec7431 */ /* 0x000fe400000001ff */
[----:B------:R-:W-:Y:S01]  /*44690*/  IMAD.MOV.U32 R233, RZ, RZ, -0x1 ;  /* 0xffffffffffe97424 */ /* 0x000fe200078e00ff */
[----:B------:R-:W0:Y:S01]  /*446a0*/  LDC R227, c[0x0][0x400] ;  /* 0x00010000ffe37b82 */ /* 0x000e220000000800 */
[----:B------:R-:W-:-:S04]  /*446b0*/  FADD.FTZ R165, R164, R165 ;  /* 0x000000a5a4a57221 */ /* 0x000fc80000010000 */
[----:B------:R-:W-:-:S07]  /*446c0*/  IMAD.MOV.U32 R234, RZ, RZ, R165 ;  /* 0x000000ffffea7224 */ /* 0x000fce00078e00a5 */
[----:B0-----:R-:W-:Y:S05]  /*446d0*/  WARPSYNC.COLLECTIVE R233, `(.L_x_12005) ;  /* 0x00000000e9087348 */ /* 0x001fea0003c00000 */
[----:B------:R1:W2:Y:S02]  /*446e0*/  SHFL.BFLY P6, R232, R234, R235, R236 ;  /* 0x0c0000ebeae87389 */ /* 0x0002a400000c00ec */
[----:B012---:R-:W-:Y:S05]  /*446f0*/  ENDCOLLECTIVE ;  /* 0x000000000000791b */ /* 0x007fea0003800000 */
.L_x_12005:
[----:B------:R-:W-:Y:S02]  /*44700*/  IMAD.MOV.U32 R235, RZ, RZ, 0x4 ;  /* 0x00000004ffeb7424 */ /* 0x000fe400078e00ff */
[----:B------:R-:W-:-:S04]  /*44710*/  IMAD.MOV.U32 R166, RZ, RZ, R232 ;  /* 0x000000ffffa67224 */ /* 0x000fc800078e00e8 */
[----:B------:R-:W-:-:S05]  /*44720*/  FADD.FTZ R166, R165, R166 ;  /* 0x000000a6a5a67221 */ /* 0x000fca0000010000 */
[----:B------:R-:W-:-:S07]  /*44730*/  MOV R234, R166 ;  /* 0x000000a600ea7202 */ /* 0x000fce0000000f00 */
[----:B------:R-:W-:Y:S05]  /*44740*/  WARPSYNC.COLLECTIVE R233, `(.L_x_12006) ;  /* 0x00000000e9087348 */ /* 0x000fea0003c00000 */
[----:B------:R0:W1:Y:S02]  /*44750*/  SHFL.BFLY P6, R232, R234, R235, R236 ;  /* 0x0c0000ebeae87389 */ /* 0x00006400000c00ec */
[----:B01----:R-:W-:Y:S05]  /*44760*/  ENDCOLLECTIVE ;  /* 0x000000000000791b */ /* 0x003fea0003800000 */
.L_x_12006:
[----:B------:R-:W-:Y:S02]  /*44770*/  IMAD.MOV.U32 R235, RZ, RZ, 0x8 ;  /* 0x00000008ffeb7424 */ /* 0x000fe400078e00ff */
[----:B------:R-:W-:-:S04]  /*44780*/  IMAD.MOV.U32 R167, RZ, RZ, R232 ;  /* 0x000000ffffa77224 */ /* 0x000fc800078e00e8 */
[----:B------:R-:W-:-:S05]  /*44790*/  FADD.FTZ R167, R166, R167 ;  /* 0x000000a7a6a77221 */ /* 0x000fca0000010000 */
[----:B------:R-:W-:-:S07]  /*447a0*/  MOV R234, R167 ;  /* 0x000000a700ea7202 */ /* 0x000fce0000000f00 */
[----:B------:R-:W-:Y:S05]  /*447b0*/  WARPSYNC.COLLECTIVE R233, `(.L_x_12007) ;  /* 0x00000000e9087348 */ /* 0x000fea0003c00000 */
[----:B------:R0:W1:Y:S02]  /*447c0*/  SHFL.BFLY P6, R232, R234, R235, R236 ;  /* 0x0c0000ebeae87389 */ /* 0x00006400000c00ec */
[----:B01----:R-:W-:Y:S05]  /*447d0*/  ENDCOLLECTIVE ;  /* 0x000000000000791b */ /* 0x003fea0003800000 */
.L_x_12007:
[----:B------:R-:W-:Y:S02]  /*447e0*/  IMAD.MOV.U32 R235, RZ, RZ, 0x10 ;  /* 0x00000010ffeb7424 */ /* 0x000fe400078e00ff */
[----:B------:R-:W-:-:S04]  /*447f0*/  IMAD.MOV.U32 R228, RZ, RZ, R232 ;  /* 0x000000ffffe47224 */ /* 0x000fc800078e00e8 */
[----:B------:R-:W-:-:S05]  /*44800*/  FADD.FTZ R228, R167, R228 ;  /* 0x000000e4a7e47221 */ /* 0x000fca0000010000 */
[----:B------:R-:W-:-:S07]  /*44810*/  MOV R234, R228 ;  /* 0x000000e400ea7202 */ /* 0x000fce0000000f00 */
[----:B------:R-:W-:Y:S05]  /*44820*/  WARPSYNC.COLLECTIVE R233, `(.L_x_12008) ;  /* 0x00000000e9087348 */ /* 0x000fea0003c00000 */
[----:B------:R0:W1:Y:S02]  /*44830*/  SHFL.BFLY P6, R232, R234, R235, R236 ;  /* 0x0c0000ebeae87389 */ /* 0x00006400000c00ec */
[----:B01----:R-:W-:Y:S05]  /*44840*/  ENDCOLLECTIVE ;  /* 0x000000000000791b */ /* 0x003fea0003800000 */
.L_x_12008:
        /* <DEDUP_REMOVED lines=139> */
.L_x_12009:
[----:B------:R-:W-:Y:S02]  /*45100*/  IMAD.MOV.U32 R235, RZ, RZ, 0x2 ;  /* 0x00000002ffeb7424 */ /* 0x000fe400078e00ff */
[----:B------:R-:W-:-:S04]  /*45110*/  IMAD.MOV.U32 R165, RZ, RZ, R232 ;  /* 0x000000ffffa57224 */ /* 0x000fc800078e00e8 */
[----:B------:R-:W-:-:S05]  /*45120*/  FADD.FTZ R165, R164, R165 ;  /* 0x000000a5a4a57221 */ /* 0x000fca0000010000 */
[----:B------:R-:W-:-:S07]  /*45130*/  MOV R234, R165 ;  /* 0x000000a500ea7202 */ /* 0x000fce0000000f00 */
[----:B------:R-:W-:Y:S05]  /*45140*/  WARPSYNC.COLLECTIVE R233, `(.L_x_12010) ;  /* 0x00000000e9087348 */ /* 0x000fea0003c00000 */
[----:B------:R0:W1:Y:S02]  /*45150*/  SHFL.BFLY P6, R232, R234, R235, R236 ;  /* 0x0c0000ebeae87389 */ /* 0x00006400000c00ec */
[----:B01----:R-:W-:Y:S05]  /*45160*/  ENDCOLLECTIVE ;  /* 0x000000000000791b */ /* 0x003fea0003800000 */
.L_x_12010:
[----:B------:R-:W-:Y:S02]  /*45170*/  IMAD.MOV.U32 R235, RZ, RZ, 0x4 ;  /* 0x00000004ffeb7424 */ /* 0x000fe400078e00ff */
[----:B------:R-:W-:-:S04]  /*45180*/  IMAD.MOV.U32 R166, RZ, RZ, R232 ;  /* 0x000000ffffa67224 */ /* 0x000fc800078e00e8 */
[----:B------:R-:W-:-:S05]  /*45190*/  FADD.FTZ R166, R165, R166 ;  /* 0x000000a6a5a67221 */ /* 0x000fca0000010000 */
[----:B------:R-:W-:-:S07]  /*451a0*/  MOV R234, R166 ;  /* 0x000000a600ea7202 */ /* 0x000fce0000000f00 */
[----:B------:R-:W-:Y:S05]  /*451b0*/  WARPSYNC.COLLECTIVE R233, `(.L_x_12011) ;  /* 0x00000000e9087348 */ /* 0x000fea0003c00000 */
[----:B------:R0:W1:Y:S02]  /*451c0*/  SHFL.BFLY P6, R232, R234, R235, R236 ;  /* 0x0c0000ebeae87389 */ /* 0x00006400000c00ec */
[----:B01----:R-:W-:Y:S05]  /*451d0*/  ENDCOLLECTIVE ;  /* 0x000000000000791b */ /* 0x003fea0003800000 */
.L_x_12011:
[----:B------:R-:W-:Y:S02]  /*451e0*/  IMAD.MOV.U32 R235, RZ, RZ, 0x8 ;  /* 0x00000008ffeb7424 */ /* 0x000fe400078e00ff */
[----:B------:R-:W-:-:S04]  /*451f0*/  IMAD.MOV.U32 R167, RZ, RZ, R232 ;  /* 0x000000ffffa77224 */ /* 0x000fc800078e00e8 */
[----:B------:R-:W-:-:S05]  /*45200*/  FADD.FTZ R167, R166, R167 ;  /* 0x000000a7a6a77221 */ /* 0x000fca0000010000 */
[----:B------:R-:W-:-:S07]  /*45210*/  MOV R234, R167 ;  /* 0x000000a700ea7202 */ /* 0x000fce0000000f00 */
[----:B------:R-:W-:Y:S05]  /*45220*/  WARPSYNC.COLLECTIVE R233, `(.L_x_12012) ;  /* 0x00000000e9087348 */ /* 0x000fea0003c00000 */
[----:B------:R0:W1:Y:S02]  /*45230*/  SHFL.BFLY P6, R232, R234, R235, R236 ;  /* 0x0c0000ebeae87389 */ /* 0x00006400000c00ec */
[----:B01----:R-:W-:Y:S05]  /*45240*/  ENDCOLLECTIVE ;  /* 0x000000000000791b */ /* 0x003fea0003800000 */
.L_x_12012:
[----:B------:R-:W-:Y:S02]  /*45250*/  IMAD.MOV.U32 R235, RZ, RZ, 0x10 ;  /* 0x00000010ffeb7424 */ /* 0x000fe400078e00ff */
[----:B------:R-:W-:-:S04]  /*45260*/  IMAD.MOV.U32 R228, RZ, RZ, R232 ;  /* 0x000000ffffe47224 */ /* 0x000fc800078e00e8 */
[----:B------:R-:W-:-:S05]  /*45270*/  FADD.FTZ R229, R167, R228 ;  /* 0x000000e4a7e57221 */ /* 0x000fca0000010000 */
[----:B------:R-:W-:-:S07]  /*45280*/  MOV R234, R229 ;  /* 0x000000e500ea7202 */ /* 0x000fce0000000f00 */
[----:B------:R-:W-:Y:S05]  /*45290*/  WARPSYNC.COLLECTIVE R233, `(.L_x_12013) ;  /* 0x00000000e9087348 */ /* 0x000fea0003c00000 */
[----:B------:R0:W1:Y:S02]  /*452a0*/  SHFL.BFLY P6, R232, R234, R235, R236 ;  /* 0x0c0000ebeae87389 */ /* 0x00006400000c00ec */
[----:B01----:R-:W-:Y:S05]  /*452b0*/  ENDCOLLECTIVE ;  /* 0x000000000000791b */ /* 0x003fea0003800000 */
.L_x_12013:
[----:B------:R-:W-:Y:S05]  /*452c0*/  BRA `(.L_x_12014) ;  /* 0xffffffdc00f47947 */ /* 0x000fea000383ffff */
.L_x_12015:
        /* <DEDUP_REMOVED lines=11> */
.L_x_43874:


//--------------------- .text._ZN10layer_norm31ln_parallel_residual_fwd_kernelINS_13Kernel_traitsIf13__nv_bfloat16S2_S2_fjLj2048ELj1ELj4ELj1ELj16ENS_18Kernel_traits_baseILj2048EfS2_S2_S2_fjLj128EEEEELb1ELb1ELb1EEEvNS_9FwdParamsE --------------------------
	.section	.text._ZN10layer_norm31ln_parallel_residual_fwd_kernelINS_13Kernel_traitsIf13__nv_bfloat16S2_S2_fjLj2048ELj1ELj4ELj1ELj16ENS_18Kernel_traits_baseILj2048EfS2_S2_S2_fjLj128EEEEELb1ELb1ELb1EEEvNS_9FwdParamsE,"ax",@progbits
	.align	128
        .global         _ZN10layer_norm31ln_parallel_residual_fwd_kernelINS_13Kernel_traitsIf13__nv_bfloat16S2_S2_fjLj2048ELj1ELj4ELj1ELj16ENS_18Kernel_traits_baseILj2048EfS2_S2_S2_fjLj128EEEEELb1ELb1ELb1EEEvNS_9FwdParamsE
        .type           _ZN10layer_norm31ln_parallel_residual_fwd_kernelINS_13Kernel_traitsIf13__nv_bfloat16S2_S2_fjLj2048ELj1ELj4ELj1ELj16ENS_18Kernel_traits_baseILj2048EfS2_S2_S2_fjLj128EEEEELb1ELb1ELb1EEEvNS_9FwdParamsE,@function
        .size           _ZN10layer_norm31ln_parallel_residual_fwd_kernelINS_13Kernel_traitsIf13__nv_bfloat16S2_S2_fjLj2048ELj1ELj4ELj1ELj16ENS_18Kernel_traits_baseILj2048EfS2_S2_S2_fjLj128EEEEELb1ELb1ELb1EEEvNS_9FwdParamsE,(.L_x_43875 - _ZN10layer_norm31ln_parallel_residual_fwd_kernelINS_13Kernel_traitsIf13__nv_bfloat16S2_S2_fjLj2048ELj1ELj4ELj1ELj16ENS_18Kernel_traits_baseILj2048EfS2_S2_S2_fjLj128EEEEELb1ELb1ELb1EEEvNS_9FwdParamsE)
        .other          _ZN10layer_norm31ln_parallel_residual_fwd_kernelINS_13Kernel_traitsIf13__nv_bfloat16S2_S2_fjLj2048ELj1ELj4ELj1ELj16ENS_18Kernel_traits_baseILj2048EfS2_S2_S2_fjLj128EEEEELb1ELb1ELb1EEEvNS_9FwdParamsE,@"STO_CUDA_ENTRY STV_DEFAULT"
_ZN10layer_norm31ln_parallel_residual_fwd_kernelINS_13Kernel_traitsIf13__nv_bfloat16S2_S2_fjLj2048ELj1ELj4ELj1ELj16ENS_18Kernel_traits_baseILj2048EfS2_S2_S2_fjLj128EEEEELb1ELb1ELb1EEEvNS_9FwdParamsE:
.text._ZN10layer_norm31ln_parallel_residual_fwd_kernelINS_13Kernel_traitsIf13__nv_bfloat16S2_S2_fjLj2048ELj1ELj4ELj1ELj16ENS_18Kernel_traits_baseILj2048EfS2_S2_S2_fjLj128EEEEELb1ELb1ELb1EEEvNS_9FwdParamsE:
        /* <DEDUP_REMOVED lines=87> */
.L_x_12016:
        /* <DEDUP_REMOVED lines=50> */
.L_x_12017:
[----:B------:R-:W1:Y:S02]  /*0890*/  LDCU UR4, c[0x0][0x384] ;  /* 0x00007080ff0477ac */ /* 0x000e640008000800 */
[----:B-1----:R-:W-:-:S13]  /*08a0*/  ISETP.GE.AND P0, PT, R17, UR4, PT ;  /* 0x0000000411007c0c */ /* 0x002fda000bf06270 */
[----:B------:R-:W-:Y:S05]  /*08b0*/  @P0 EXIT ;  /* 0x000000000000094d */ /* 0x000fea0003800000 */
[----:B------:R-:W-:Y:S01]  /*08c0*/  IMAD.HI.U32 R0, R19, -0x326172a9, RZ ;  /* 0xcd9e8d5713007827 */ /* 0x000fe200078e00ff */
[----:B------:R-:W1:Y:S01]  /*08d0*/  LDCU.64 UR4, c[0x0][0x398] ;  /* 0x00007300ff0477ac */ /* 0x000e620008000a00 */
[----:B------:R-:W-:Y:S01]  /*08e0*/  BSSY B0, `(.L_x_12018) ;  /* 0x00041c9000007945 */ /* 0x000fe20003800000 */
[----:B------:R-:W-:Y:S01]  /*08f0*/  LOP3.LUT R217, R217, 0x3, RZ, 0xc0, !PT ;  /* 0x00000003d9d97812 */ /* 0x000fe200078ec0ff */
[C---:B0-----:R-:W-:Y:S01]  /*0900*/  IMAD.HI.U32 R2, R16.reuse, -0x2daee0ad, RZ ;  /* 0xd2511f5310027827 */ /* 0x041fe200078e00ff */
[----:B------:R-:W-:Y:S01]  /*0910*/  LOP3.LUT R0, R13, UR6, R0, 0x96, !PT ;  /* 0x000000060d007c12 */ /* 0x000fe2000f8e9600 */
[----:B------:R-:W0:Y:S02]  /*0920*/  LDCU UR31, c[0x0][0x404] ;  /* 0x00008080ff1f77ac */ /* 0x000e240008000800 */
[----:B------:R-:W-:Y:S01]  /*0930*/  IMAD R6, R16, -0x2daee0ad, RZ ;  /* 0xd2511f5310067824 */ /* 0x000fe200078e02ff */
[----:B------:R-:W-:Y:S01]  /*0940*/  LOP3.LUT R2, R2, UR7, RZ, 0x3c, !PT ;  /* 0x0000000702027c12 */ /* 0x000fe2000f8e3cff */
[----:B------:R-:W-:Y:S01]  /*0950*/  IMAD.HI.U32 R5, R0, -0x2daee0ad, RZ ;  /* 0xd2511f5300057827 */ /* 0x000fe200078e00ff */
[----:B------:R-:W2:Y:S03]  /*0960*/  LDCU UR32, c[0x0][0x408] ;  /* 0x00008100ff2077ac */ /* 0x000ea60008000800 */
[----:B------:R-:W-:Y:S01]  /*0970*/  IMAD R4, R19, -0x326172a9, RZ ;  /* 0xcd9e8d5713047824 */ /* 0x000fe200078e02ff */
[----:B------:R-:W-:Y:S01]  /*0980*/  LOP3.LUT R5, R6, UR13, R5, 0x96, !PT ;  /* 0x0000000d06057c12 */ /* 0x000fe2000f8e9605 */
[C---:B------:R-:W-:Y:S01]  /*0990*/  IMAD.HI.U32 R3, R2.reuse, -0x326172a9, RZ ;  /* 0xcd9e8d5702037827 */ /* 0x040fe200078e00ff */
[----:B------:R-:W3:Y:S03]  /*09a0*/  LDCU.U8 UR30, c[0x0][0x410] ;  /* 0x00008200ff1e77ac */ /* 0x000ee60008000000 */
[----:B------:R-:W-:Y:S01]  /*09b0*/  IMAD R7, R2, -0x326172a9, RZ ;  /* 0xcd9e8d5702077824 */ /* 0x000fe200078e02ff */
[----:B------:R-:W-:Y:S01]  /*09c0*/  LOP3.LUT R3, R4, UR12, R3, 0x96, !PT ;  /* 0x0000000c04037c12 */ /* 0x000fe2000f8e9603 */
[----:B------:R-:W-:Y:S01]  /*09d0*/  IMAD R9, R0, -0x2daee0ad, RZ ;  /* 0xd2511f5300097824 */ /* 0x000fe200078e02ff */
[----:B-1----:R-:W-:Y:S01]  /*09e0*/  UISETP.NE.U32.AND UP0, UPT, UR4, URZ, UPT ;  /* 0x000000ff0400728c */ /* 0x002fe2000bf05070 */
[----:B------:R-:W-:Y:S01]  /*09f0*/  IMAD.HI.U32 R2, R5, -0x326172a9, RZ ;  /* 0xcd9e8d5705027827 */ /* 0x000fe200078e00ff */
[----:B------:R-:W1:Y:S03]  /*0a00*/  LDCU UR4, c[0x0][0x388] ;  /* 0x00007100ff0477ac */ /* 0x000e660008000800 */
[----:B------:R-:W-:Y:S01]  /*0a10*/  IMAD.HI.U32 R0, R3, -0x2daee0ad, RZ ;  /* 0xd2511f5303007827 */ /* 0x000fe200078e00ff */
[----:B------:R-:W-:Y:S01]  /*0a20*/  LOP3.LUT R2, R7, UR14, R2, 0x96, !PT ;  /* 0x0000000e07027c12 */ /* 0x000fe2000f8e9602 */
[----:B------:R-:W-:-:S02]  /*0a30*/  UISETP.NE.AND.EX UP0, UPT, UR5, URZ, UPT, UP0 ;  /* 0x000000ff0500728c */ /* 0x000fc4000bf05300 */
[----:B------:R-:W-:Y:S01]  /*0a40*/  IMAD R7, R3, -0x2daee0ad, RZ ;  /* 0xd2511f5303077824 */ /* 0x000fe200078e02ff */
[----:B------:R-:W-:Y:S01]  /*0a50*/  LOP3.LUT R0, R9, UR15, R0, 0x96, !PT ;  /* 0x0000000f09007c12 */ /* 0x000fe2000f8e9600 */
[----:B------:R-:W-:Y:S01]  /*0a60*/  IMAD.HI.U32 R6, R2, -0x2daee0ad, RZ ;  /* 0xd2511f5302067827 */ /* 0x000fe200078e00ff */
[----:B------:R-:W4:Y:S01]  /*0a70*/  LDCU UR5, c[0x0][0x448] ;  /* 0x00008900ff0577ac */ /* 0x000f220008000800 */
[----:B------:R-:W-:Y:S02]  /*0a80*/  PLOP3.LUT P0, PT, PT, PT, UP0, 0x80, 0x8 ;  /* 0x000000000008781c */ /* 0x000fe40003f0f008 */
[----:B------:R-:W-:Y:S01]  /*0a90*/  IMAD R4, R5, -0x326172a9, RZ ;  /* 0xcd9e8d5705047824 */ /* 0x000fe200078e02ff */
[----:B------:R-:W-:Y:S01]  /*0aa0*/  LOP3.LUT R6, R7, UR17, R6, 0x96, !PT ;  /* 0x0000001107067c12 */ /* 0x000fe2000f8e9606 */
[C---:B------:R-:W-:Y:S01]  /*0ab0*/  IMAD.HI.U32 R3, R0.reuse, -0x326172a9, RZ ;  /* 0xcd9e8d5700037827 */ /* 0x040fe200078e00ff */
[----:B------:R-:W0:Y:S03]  /*0ac0*/  LDCU.64 UR10, c[0x0][0x3a0] ;  /* 0x00007400ff0a77ac */ /* 0x000e260008000a00 */
        /* <DEDUP_REMOVED lines=36> */
[----:B------:R-:W-:Y:S01]  /*0d10*/  IMAD.MOV.U32 R11, RZ, RZ, RZ ;  /* 0x000000ffff0b7224 */ /* 0x000fe200078e00ff */
[----:B------:R-:W-:Y:S01]  /*0d20*/  LOP3.LUT R14, R5, UR28, R14, 0x96, !PT ;  /* 0x0000001c050e7c12 */ /* 0x000fe2000f8e960e */
[----:B------:R-:W-:Y:S02]  /*0d30*/  IMAD R210, R0, -0x2daee0ad, RZ ;  /* 0xd2511f5300d27824 */ /* 0x000fe400078e02ff */
[----:B01234-:R-:W-:-:S07]  /*0d40*/  IMAD R12, R2, -0x326172a9, RZ ;  /* 0xcd9e8d57020c7824 */ /* 0x01ffce00078e02ff */
.L_x_13004:
        /* <DEDUP_REMOVED lines=13> */
[----:B-----5:R-:W5:Y:S01]  /*0e20*/  LDG.E.128 R24, desc[UR8][R24.64] ;  /* 0x0000000818187981 */ /* 0x020f62000c1e1d00 */
        /* <DEDUP_REMOVED lines=30> */
.L_x_12022:
        /* <DEDUP_REMOVED lines=13> */
.L_x_12024:
[----:B------:R-:W-:Y:S05]  /*10e0*/  BSYNC.RECONVERGENT B2 ;  /* 0x0000000000027941 */ /* 0x000fea0003800200 */
.L_x_12023:
        /* <DEDUP_REMOVED lines=42> */
.L_x_12021:
[----:B------:R-:W-:Y:S05]  /*1390*/  BSYNC.RECONVERGENT B1 ;  /* 0x0000000000017941 */ /* 0x000fea0003800200 */
.L_x_12020:
        /* <DEDUP_REMOVED lines=11> */
[----:B------:R-:W-:-:S03]  /*1450*/  @P1 IMAD.U32 R22, R28, 0x10000, RZ ;  /* 0x000100001c161824 */ /* 0x000fc600078e00ff */
[----:B------:R-:W-:Y:S02]  /*1460*/  FSEL R9, R9, RZ, !P0 ;  /* 0x000000ff09097208 */ /* 0x000fe40004000000 */
[----:B------:R-:W-:-:S03]  /*1470*/  PLOP3.LUT P0, PT, P0, PT, PT, 0x8, 0x80 ;  /* 0x000000000080781c */ /* 0x000fc6000070e170 */
[----:B------:R-:W-:Y:S01]  /*1480*/  @P1 FADD.FTZ R9, R9, R22 ;  /* 0x0000001609091221 */ /* 0x000fe20000010000 */
[----:B------:R-:W-:Y:S02]  /*1490*/  P2R R182, PR, RZ, 0x1 ;  /* 0x00000001ffb67803 */ /* 0x000fe40000000000 */
        /* <DEDUP_REMOVED lines=11> */
.L_x_12027:
        /* <DEDUP_REMOVED lines=13> */
.L_x_12029:
[----:B------:R-:W-:Y:S05]  /*1620*/  BSYNC.RECONVERGENT B2 ;  /* 0x0000000000027941 */ /* 0x000fea0003800200 */
.L_x_12028:
        /* <DEDUP_REMOVED lines=43> */
.L_x_12026:
[----:B------:R-:W-:Y:S05]  /*18e0*/  BSYNC.RECONVERGENT B1 ;  /* 0x0000000000017941 */ /* 0x000fea0003800200 */
.L_x_12025:
        /* <DEDUP_REMOVED lines=10> */
[----:B------:R-:W-:-:S03]  /*1990*/  PLOP3.LUT P0, PT, P0, PT, PT, 0x8, 0x80 ;  /* 0x000000000080781c */ /* 0x000fc6000070e170 */
[----:B------:R-:W-:Y:S01]  /*19a0*/  @P1 FADD.FTZ R22, R22, R21 ;  /* 0x0000001516161221 */ /* 0x000fe20000010000 */
[----:B------:R-:W-:Y:S01]  /*19b0*/  P2R R183, PR, RZ, 0x1 ;  /* 0x00000001ffb77803 */ /* 0x000fe20000000000 */
        /* <DEDUP_REMOVED lines=11> */
.L_x_12032:
        /* <DEDUP_REMOVED lines=13> */
.L_x_12034:
[----:B------:R-:W-:Y:S05]  /*1b40*/  BSYNC.RECONVERGENT B2 ;  /* 0x0000000000027941 */ /* 0x000fea0003800200 */
.L_x_12033:
        /* <DEDUP_REMOVED lines=42> */
[----:B------:R-:W-:-:S07]  /*1df0*/  IMAD.MOV.U32 R174, RZ, RZ, R178 ;  /* 0x000000ffffae7224 */ /* 0x000fce00078e00b2 */
.L_x_12031:
[----:B------:R-:W-:Y:S05]  /*1e00*/  BSYNC.RECONVERGENT B1 ;  /* 0x0000000000017941 */ /* 0x000fea0003800200 */
.L_x_12030:
        /* <DEDUP_REMOVED lines=25> */
.L_x_12037:
        /* <DEDUP_REMOVED lines=13> */
.L_x_12039:
[----:B------:R-:W-:Y:S05]  /*2070*/  BSYNC.RECONVERGENT B2 ;  /* 0x0000000000027941 */ /* 0x000fea0003800200 */
.L_x_12038:
        /* <DEDUP_REMOVED lines=43> */
.L_x_12036:
[----:B------:R-:W-:Y:S05]  /*2330*/  BSYNC.RECONVERGENT B1 ;  /* 0x0000000000017941 */ /* 0x000fea0003800200 */
.L_x_12035:
        /* <DEDUP_REMOVED lines=23> */
.L_x_12042:
        /* <DEDUP_REMOVED lines=13> */
.L_x_12044:
[----:B------:R-:W-:Y:S05]  /*2580*/  BSYNC.RECONVERGENT B2 ;  /* 0x0000000000027941 */ /* 0x000fea0003800200 */
.L_x_12043:
        /* <DEDUP_REMOVED lines=43> */
.L_x_12041:
[----:B------:R-:W-:Y:S05]  /*2840*/  BSYNC.RECONVERGENT B1 ;  /* 0x0000000000017941 */ /* 0x000fea0003800200 */
.L_x_12040:
        /* <DEDUP_REMOVED lines=24> */
.L_x_12047:
        /* <DEDUP_REMOVED lines=13> */
.L_x_12049:
[----:B------:R-:W-:Y:S05]  /*2aa0*/  BSYNC.RECONVERGENT B2 ;  /* 0x0000000000027941 */ /* 0x000fea0003800200 */
.L_x_12048:
        /* <DEDUP_REMOVED lines=43> */
.L_x_12046:
[----:B------:R-:W-:Y:S05]  /*2d60*/  BSYNC.RECONVERGENT B1 ;  /* 0x0000000000017941 */ /* 0x000fea0003800200 */
.L_x_12045:
        /* <DEDUP_REMOVED lines=23> */
.L_x_12052:
        /* <DEDUP_REMOVED lines=13> */
.L_x_12054:
[----:B------:R-:W-:Y:S05]  /*2fb0*/  BSYNC.RECONVERGENT B2 ;  /* 0x0000000000027941 */ /* 0x000fea0003800200 */
.L_x_12053:
        /* <DEDUP_REMOVED lines=43> */
.L_x_12051:
[----:B------:R-:W-:Y:S05]  /*3270*/  BSYNC.RECONVERGENT B1 ;  /* 0x0000000000017941 */ /* 0x000fea0003800200 */
.L_x_12050:
        /* <DEDUP_REMOVED lines=8> */
[----:B------:R-:W-:Y:S02]  /*3300*/  FSETP.GTU.FTZ.AND P4, PT, R168, R169, PT ;  /* 0x000000a9a800720b */ /* 0x000fe40003f9c000 */
[----:B------:R-:W-:Y:S02]  /*3310*/  PRMT R168, R27, 0x7632, R168 ;  /* 0x000076321ba87816 */ /* 0x000fe400000000a8 */
        /* <DEDUP_REMOVED lines=14> */
.L_x_12057:
        /* <DEDUP_REMOVED lines=13> */
.L_x_12059:
[----:B------:R-:W-:Y:S05]  /*34d0*/  BSYNC.RECONVERGENT B2 ;  /* 0x0000000000027941 */ /* 0x000fea0003800200 */
.L_x_12058:
        /* <DEDUP_REMOVED lines=43> */
.L_x_12056:
[----:B------:R-:W-:Y:S05]  /*3790*/  BSYNC.RECONVERGENT B1 ;  /* 0x0000000000017941 */ /* 0x000fea0003800200 */
.L_x_12055:
[----:B------:R-:W-:Y:S01]  /*37a0*/  I2FP.F32.U32 R178, R178 ;  /* 0x000000b200b27245 */ /* 0x000fe20000201000 */
[----:B------:R-:W-:Y:S01]  /*37b0*/  IMAD.U32 R179, R168, 0x10000, RZ ;  /* 0x00010000a8b37824 */ /* 0x000fe200078e00ff */
[----:B------:R-:W-:Y:S01]  /*37c0*/  PRMT R166, R166, 0x5410, R165 ;  /* 0x00005410a6a67816 */ /* 0x000fe200000000a5 */
[----:B------:R-:W-:Y:S01]  /*37d0*/  @P1 IMAD.U32 R181, R164, 0x10000, RZ ;  /* 0x00010000a4b51824 */ /* 0x000fe200078e00ff */
        /* <DEDUP_REMOVED lines=8> */
[----:B------:R-:W-:-:S04]  /*3860*/  F2FP.BF16.F32.PACK_AB R178, RZ, R168 ;  /* 0x000000a8ffb2723e */ /* 0x000fc800000010ff */
[----:B------:R-:W-:Y:S01]  /*3870*/  PRMT R167, R27, 0x5410, R178 ;  /* 0x000054101ba77816 */ /* 0x000fe200000000b2 */
[----:B------:R-:W-:Y:S06]  /*3880*/  BRA `(.L_x_12060) ;  /* 0x0000005000647947 */ /* 0x000fec0003800000 */
.L_x_12019:
        /* <DEDUP_REMOVED lines=16> */
.L_x_12063:
        /* <DEDUP_REMOVED lines=13> */
.L_x_12065:
[----:B------:R-:W-:Y:S05]  /*3a60*/  BSYNC.RECONVERGENT B2 ;  /* 0x0000000000027941 */ /* 0x000fea0003800200 */
.L_x_12064:
        /* <DEDUP_REMOVED lines=42> */
.L_x_12062:
[----:B------:R-:W-:Y:S05]  /*3d10*/  BSYNC.RECONVERGENT B1 ;  /* 0x0000000000017941 */ /* 0x000fea0003800200 */
.L_x_12061:
[----:B------:R-:W-:Y:S01]  /*3d20*/  I2FP.F32.U32 R0, R0 ;  /* 0x0000000000007245 */ /* 0x000fe20000201000 */
[----:B------:R-:W-:Y:S01]  /*3d30*/  IMAD.U32 R169, RZ, RZ, UR31 ;  /* 0x0000001fffa97e24 */ /* 0x000fe2000f8e00ff */
[----:B------:R-:W-:Y:S01]  /*3d40*/  ISETP.NE.AND P2, PT, R2, 0x1, PT ;  /* 0x000000010200780c */ /* 0x000fe20003f45270 */
[----:B------:R-:W-:Y:S01]  /*3d50*/  IMAD.U32 R170, RZ, RZ, UR32 ;  /* 0x00000020ffaa7e24 */ /* 0x000fe2000f8e00ff */
[----:B-----5:R-:W-:Y:S01]  /*3d60*/  SHF.L.U32 R3, R24, 0x10, RZ ;  /* 0x0000001018037819 */ /* 0x020fe200000006ff */
        /* <DEDUP_REMOVED lines=19> */
.L_x_12068:
        /* <DEDUP_REMOVED lines=13> */
.L_x_12070:
[----:B------:R-:W-:Y:S05]  /*3f70*/  BSYNC.RECONVERGENT B2 ;  /* 0x0000000000027941 */ /* 0x000fea0003800200 */
.L_x_12069:
        /* <DEDUP_REMOVED lines=43> */
.L_x_12067:
[----:B------:R-:W-:Y:S05]  /*4230*/  BSYNC.RECONVERGENT B1 ;  /* 0x0000000000017941 */ /* 0x000fea0003800200 */
.L_x_12066:
        /* <DEDUP_REMOVED lines=25> */
.L_x_12073:
        /* <DEDUP_REMOVED lines=13> */
.L_x_12075:
[----:B------:R-:W-:Y:S05]  /*44a0*/  BSYNC.RECONVERGENT B2 ;  /* 0x0000000000027941 */ /* 0x000fea0003800200 */
.L_x_12074:
        /* <DEDUP_REMOVED lines=43> */
.L_x_12072:
[----:B------:R-:W-:Y:S05]  /*4760*/  BSYNC.RECONVERGENT B1 ;  /* 0x0000000000017941 */ /* 0x000fea0003800200 */
.L_x_12071:
        /* <DEDUP_REMOVED lines=21> */
.L_x_12078:
        /* <DEDUP_REMOVED lines=13> */
.L_x_12080:
[----:B------:R-:W-:Y:S05]  /*4990*/  BSYNC.RECONVERGENT B2 ;  /* 0x0000000000027941 */ /* 0x000fea0003800200 */
.L_x_12079:
        /* <DEDUP_REMOVED lines=43> */
.L_x_12077:
[----:B------:R-:W-:Y:S05]  /*4c50*/  BSYNC.RECONVERGENT B1 ;  /* 0x0000000000017941 */ /* 0x000fea0003800200 */
.L_x_12076:
        /* <DEDUP_REMOVED lines=25> */
.L_x_12083:
        /* <DEDUP_REMOVED lines=13> */
.L_x_12085:
[----:B------:R-:W-:Y:S05]  /*4ec0*/  BSYNC.RECONVERGENT B2 ;  /* 0x0000000000027941 */ /* 0x000fea0003800200 */
.L_x_12084:
        /* <DEDUP_REMOVED lines=43> */
.L_x_12082:
[----:B------:R-:W-:Y:S05]  /*5180*/  BSYNC.RECONVERGENT B1 ;  /* 0x0000000000017941 */ /* 0x000fea0003800200 */
.L_x_12081:
        /* <DEDUP_REMOVED lines=22> */
.L_x_12088:
        /* <DEDUP_REMOVED lines=13> */
.L_x_12090:
[----:B------:R-:W-:Y:S05]  /*53c0*/  BSYNC.RECONVERGENT B2 ;  /* 0x0000000000027941 */ /* 0x000fea0003800200 */
.L_x_12089:
        /* <DEDUP_REMOVED lines=43> */
.L_x_12087:
[----:B------:R-:W-:Y:S05]  /*5680*/  BSYNC.RECONVERGENT B1 ;  /* 0x0000000000017941 */ /* 0x000fea0003800200 */
.L_x_12086:
        /* <DEDUP_REMOVED lines=25> */
.L_x_12093:
        /* <DEDUP_REMOVED lines=13> */
.L_x_12095:
[----:B------:R-:W-:Y:S05]  /*58f0*/  BSYNC.RECONVERGENT B2 ;  /* 0x0000000000027941 */ /* 0x000fea0003800200 */
.L_x_12094:
        /* <DEDUP_REMOVED lines=43> */
.L_x_12092:
[----:B------:R-:W-:Y:S05]  /*5bb0*/  BSYNC.RECONVERGENT B1 ;  /* 0x0000000000017941 */ /* 0x000fea0003800200 */
.L_x_12091:
[----:B------:R-:W-:Y:S01]  /*5bc0*/  ISETP.NE.AND P3, PT, R2, 0x1, PT ;  /* 0x000000010200780c */ /* 0x000fe20003f65270 */
[----:B------:R-:W-:Y:S01]  /*5bd0*/  IMAD.U32 R25, R25, 0x10000, RZ ;  /* 0x0001000019197824 */ /* 0x000fe200078e00ff */
[----:B------:R-:W-:Y:S01]  /*5be0*/  I2FP.F32.U32 R0, R0 ;  /* 0x0000000000007245 */ /* 0x000fe20000201000 */
[----:B------:R-:W-:Y:S01]  /*5bf0*/  BSSY.RECONVERGENT B1, `(.L_x_12096) ;  /* 0x000004a000017945 */ /* 0x000fe20003800200 */
[----:B------:R-:W-:Y:S02]  /*5c00*/  HFMA2 R4, -RZ, RZ, 0, 1.1920928955078125e-07 ;  /* 0x00000002ff047431 */ /* 0x000fe400000001ff */
[----:B------:R-:W-:Y:S01]  /*5c10*/  FMUL.FTZ R25, R25, R170 ;  /* 0x000000aa19197220 */ /* 0x000fe20000410000 */
[----:B------:R-:W-:-:S05]  /*5c20*/  FFMA.FTZ R0, R0, R171, 1.1641532182693481445e-10 ;  /* 0x2f00000000007423 */ /* 0x000fca00000100ab */
[----:B------:R-:W-:Y:S01]  /*5c30*/  FSETP.GTU.FTZ.AND P0, PT, R0, R169, PT ;  /* 0x000000a90000720b */ /* 0x000fe20003f1c000 */
[----:B------:R-:W-:-:S03]  /*5c40*/  IMAD.MOV.U32 R0, RZ, RZ, R12 ;  /* 0x000000ffff007224 */ /* 0x000fc600078e000c */
        /* <DEDUP_REMOVED lines=11> */
.L_x_12098:
        /* <DEDUP_REMOVED lines=13> */
.L_x_12100:
[----:B------:R-:W-:Y:S05]  /*5dd0*/  BSYNC.RECONVERGENT B2 ;  /* 0x0000000000027941 */ /* 0x000fea0003800200 */
.L_x_12099:
        /* <DEDUP_REMOVED lines=43> */
.L_x_12097:
[----:B------:R-:W-:Y:S05]  /*6090*/  BSYNC.RECONVERGENT B1 ;  /* 0x0000000000017941 */ /* 0x000fea0003800200 */
.L_x_12096:
        /* <DEDUP_REMOVED lines=25> */
.L_x_12103:
        /* <DEDUP_REMOVED lines=13> */
.L_x_12105:
[----:B------:R-:W-:Y:S05]  /*6300*/  BSYNC.RECONVERGENT B2 ;  /* 0x0000000000027941 */ /* 0x000fea0003800200 */
.L_x_12104:
        /* <DEDUP_REMOVED lines=43> */
.L_x_12102:
[----:B------:R-:W-:Y:S05]  /*65c0*/  BSYNC.RECONVERGENT B1 ;  /* 0x0000000000017941 */ /* 0x000fea0003800200 */
.L_x_12101:
        /* <DEDUP_REMOVED lines=21> */
.L_x_12108:
        /* <DEDUP_REMOVED lines=13> */
.L_x_12110:
[----:B------:R-:W-:Y:S05]  /*67f0*/  BSYNC.RECONVERGENT B2 ;  /* 0x0000000000027941 */ /* 0x000fea0003800200 */
.L_x_12109:
[----:B------:R-:W-:Y:S01]  /*6800*/  IMAD.WIDE.U32 R14, R19, -0x326172a9, RZ ;  /* 0xcd9e8d57130e7825 */ /* 0x000fe200078e00ff */
[----:B------:R-:W-:Y:S02]  /*6810*/  LOP3.LUT R184, R11, UR7, R3, 0x96, !PT ;  /* 0x000000070bb87c12 */ /* 0x000fe4000f8e9603 */
        /* <DEDUP_REMOVED lines=41> */
.L_x_12107:
[----:B------:R-:W-:Y:S05]  /*6ab0*/  BSYNC.RECONVERGENT B1 ;  /* 0x0000000000017941 */ /* 0x000fea0003800200 */
.L_x_12106:
        /* <DEDUP_REMOVED lines=25> */
.L_x_12113:
        /* <DEDUP_REMOVED lines=13> */
.L_x_12115:
[----:B------:R-:W-:Y:S05]  /*6d20*/  BSYNC.RECONVERGENT B2 ;  /* 0x0000000000027941 */ /* 0x000fea0003800200 */
.L_x_12114:
        /* <DEDUP_REMOVED lines=43> */
.L_x_12112:
[----:B------:R-:W-:Y:S05]  /*6fe0*/  BSYNC.RECONVERGENT B1 ;  /* 0x0000000000017941 */ /* 0x000fea0003800200 */
.L_x_12111:
        /* <DEDUP_REMOVED lines=20> */
.L_x_12118:
        /* <DEDUP_REMOVED lines=13> */
.L_x_12120:
[----:B------:R-:W-:Y:S05]  /*7200*/  BSYNC.RECONVERGENT B2 ;  /* 0x0000000000027941 */ /* 0x000fea0003800200 */
.L_x_12119:
        /* <DEDUP_REMOVED lines=43> */
.L_x_12117:
[----:B------:R-:W-:Y:S05]  /*74c0*/  BSYNC.RECONVERGENT B1 ;  /* 0x0000000000017941 */ /* 0x000fea0003800200 */
.L_x_12116:
        /* <DEDUP_REMOVED lines=25> */
.L_x_12123:
        /* <DEDUP_REMOVED lines=13> */
.L_x_12125:
[----:B------:R-:W-:Y:S05]  /*7730*/  BSYNC.RECONVERGENT B2 ;  /* 0x0000000000027941 */ /* 0x000fea0003800200 */
.L_x_12124:
        /* <DEDUP_REMOVED lines=43> */
.L_x_12122:
[----:B------:R-:W-:Y:S05]  /*79f0*/  BSYNC.RECONVERGENT B1 ;  /* 0x0000000000017941 */ /* 0x000fea0003800200 */
.L_x_12121:
        /* <DEDUP_REMOVED lines=21> */
.L_x_12128:
        /* <DEDUP_REMOVED lines=13> */
.L_x_12130:
[----:B------:R-:W-:Y:S05]  /*7c20*/  BSYNC.RECONVERGENT B2 ;  /* 0x0000000000027941 */ /* 0x000fea0003800200 */
.L_x_12129:
        /* <DEDUP_REMOVED lines=43> */
.L_x_12127:
[----:B------:R-:W-:Y:S05]  /*7ee0*/  BSYNC.RECONVERGENT B1 ;  /* 0x0000000000017941 */ /* 0x000fea0003800200 */
.L_x_12126:
        /* <DEDUP_REMOVED lines=25> */
.L_x_12133:
        /* <DEDUP_REMOVED lines=13> */
.L_x_12135:
[----:B------:R-:W-:Y:S05]  /*8150*/  BSYNC.RECONVERGENT B2 ;  /* 0x0000000000027941 */ /* 0x000fea0003800200 */
.L_x_12134:
        /* <DEDUP_REMOVED lines=43> */
.L_x_12132:
[----:B------:R-:W-:Y:S05]  /*8410*/  BSYNC.RECONVERGENT B1 ;  /* 0x0000000000017941 */ /* 0x000fea0003800200 */
.L_x_12131:
        /* <DEDUP_REMOVED lines=20> */
.L_x_12138:
        /* <DEDUP_REMOVED lines=15> */
.L_x_12140:
[----:B------:R-:W-:Y:S05]  /*8650*/  BSYNC.RECONVERGENT B2 ;  /* 0x0000000000027941 */ /* 0x000fea0003800200 */
.L_x_12139:
        /* <DEDUP_REMOVED lines=43> */
.L_x_12137:
[----:B------:R-:W-:Y:S05]  /*8910*/  BSYNC.RECONVERGENT B1 ;  /* 0x0000000000017941 */ /* 0x000fea0003800200 */
.L_x_12136:
        /* <DEDUP_REMOVED lines=14> */
[----:B------:R-:W-:-:S04]  /*8a00*/  F2FP.BF16.F32.PACK_AB R27, RZ, R168 ;  /* 0x000000a8ff1b723e */ /* 0x000fc800000010ff */
[----:B------:R-:W-:-:S07]  /*8a10*/  PRMT R167, R167, 0x5410, R27 ;  /* 0x00005410a7a77816 */ /* 0x000fce000000001b */
.L_x_12060:
[----:B------:R-:W0:Y:S01]  /*8a20*/  LDC.64 R238, c[0x0][0x3a8] ;  /* 0x0000ea00ffee7b82 */ /* 0x000e220000000a00 */
[----:B------:R-:W-:Y:S02]  /*8a30*/  SEL R177, RZ, 0x1000000, !P5 ;  /* 0x01000000ffb17807 */ /* 0x000fe40006800000 */
[----:B------:R-:W-:Y:S02]  /*8a40*/  ISETP.NE.AND P5, PT, R183, RZ, PT ;  /* 0x000000ffb700720c */ /* 0x000fe40003fa5270 */
[----:B------:R-:W-:Y:S02]  /*8a50*/  SEL R180, RZ, 0x10000, !P4 ;  /* 0x00010000ffb47807 */ /* 0x000fe40006000000 */
[----:B------:R-:W-:Y:S01]  /*8a60*/  ISETP.NE.AND P4, PT, R186, RZ, PT ;  /* 0x000000ffba00720c */ /* 0x000fe20003f85270 */
[----:B------:R-:W1:Y:S01]  /*8a70*/  LDC.64 R236, c[0x0][0x3b0] ;  /* 0x0000ec00ffec7b82 */ /* 0x000e620000000a00 */
[----:B------:R-:W-:Y:S02]  /*8a80*/  SEL R183, RZ, 0x100, !P0 ;  /* 0x00000100ffb77807 */ /* 0x000fe40004000000 */
[----:B------:R-:W-:-:S02]  /*8a90*/  ISETP.NE.U32.AND P0, PT, R172, RZ, PT ;  /* 0x000000ffac00720c */ /* 0x000fc40003f05070 */
[----:B------:R-:W-:Y:S02]  /*8aa0*/  ISETP.NE.AND P6, PT, R182, RZ, PT ;  /* 0x000000ffb600720c */ /* 0x000fe40003fc5270 */
[----:B------:R-:W-:Y:S01]  /*8ab0*/  SEL R27, RZ, 0x1000000, !P2 ;  /* 0x01000000ff1b7807 */ /* 0x000fe20005000000 */
[----:B------:R-:W2:Y:S01]  /*8ac0*/  @P1 LDC.64 R178, c[0x0][0x3a0] ;  /* 0x0000e800ffb21b82 */ /* 0x000ea20000000a00 */
[----:B------:R-:W-:Y:S02]  /*8ad0*/  SEL R176, RZ, 0x10000, !P4 ;  /* 0x00010000ffb07807 */ /* 0x000fe40006000000 */
[----:B------:R-:W-:Y:S02]  /*8ae0*/  SEL R175, RZ, 0x100, !P5 ;  /* 0x00000100ffaf7807 */ /* 0x000fe40006800000 */
[----:B------:R-:W-:Y:S02]  /*8af0*/  ISETP.NE.AND.EX P0, PT, R173, RZ, PT, P0 ;  /* 0x000000ffad00720c */ /* 0x000fe40003f05300 */
[----:B------:R-:W-:-:S02]  /*8b00*/  LOP3.LUT R183, R183, R177, R180, 0xfe, !PT ;  /* 0x000000b1b7b77212 */ /* 0x000fc400078efeb4 */
[----:B------:R-:W-:Y:S02]  /*8b10*/  SEL R182, RZ, 0x1, !P3 ;  /* 0x00000001ffb67807 */ /* 0x000fe40005800000 */
[----:B------:R-:W-:Y:S01]  /*8b20*/  LOP3.LUT R175, R175, R27, R176, 0xfe, !PT ;  /* 0x0000001bafaf7212 */ /* 0x000fe200078efeb0 */
[C---:B0-----:R-:W-:Y:S01]  /*8b30*/  IMAD.WIDE.U32 R176, R10.reuse, 0x10, R238 ;  /* 0x000000100ab07825 */ /* 0x041fe200078e00ee */
[----:B------:R-:W-:Y:S02]  /*8b40*/  SEL R180, RZ, 0x1, !P6 ;  /* 0x00000001ffb47807 */ /* 0x000fe40007000000 */
[----:B------:R-:W-:Y:S02]  /*8b50*/  LOP3.LUT R183, R183, R182, RZ, 0xfc, !PT ;  /* 0x000000b6b7b77212 */ /* 0x000fe400078efcff */
[----:B------:R-:W-:Y:S01]  /*8b60*/  LOP3.LUT R182, R175, R180, RZ, 0xfc, !PT ;  /* 0x000000b4afb67212 */ /* 0x000fe200078efcff */
[C---:B-1----:R-:W-:Y:S01]  /*8b70*/  IMAD.WIDE.U32 R180, R10.reuse, 0x8, R236 ;  /* 0x000000080ab47825 */ /* 0x042fe200078e00ec */
[----:B------:R0:W-:Y:S01]  /*8b80*/  STG.E.128 desc[UR8][R176.64], R164 ;  /* 0x000000a4b0007986 */ /* 0x0001e2000c101d08 */
[----:B------:R-:W1:Y:S01]  /*8b90*/  @P0 LDC.64 R172, c[0x0][0x398] ;  /* 0x0000e600ffac0b82 */ /* 0x000e620000000a00 */
[----:B------:R-:W-:-:S02]  /*8ba0*/  IADD3 R27, PT, PT, R10, 0x20, RZ ;  /* 0x000000200a1b7810 */ /* 0x000fc40007ffe0ff */
[----:B------:R0:W-:Y:S03]  /*8bb0*/  STG.E.64 desc[UR8][R180.64], R182 ;  /* 0x000000b6b4007986 */ /* 0x0001e6000c101b08 */
[----:B--2---:R-:W-:Y:S01]  /*8bc0*/  @P1 IMAD.WIDE.U32 R178, R27, 0x10, R178 ;  /* 0x000000101bb21825 */ /* 0x004fe200078e00b2 */
[----:B------:R-:W-:Y:S06]  /*8bd0*/  @!P0 BRA `(.L_x_12141) ;  /* 0x0000000000508947 */ /* 0x000fec0003800000 */
[----:B0-----:R-:W-:Y:S01]  /*8be0*/  IMAD.U32 R165, R2, 0x10000, RZ ;  /* 0x0001000002a57824 */ /* 0x001fe200078e00ff */
        /* <DEDUP_REMOVED lines=19> */
.L_x_12141:
[C---:B0-2---:R-:W-:Y:S01]  /*8d20*/  IMAD.WIDE.U32 R164, R27.reuse, 0x10, R228 ;  /* 0x000000101ba47825 */ /* 0x045fe200078e00e4 */
[----:B------:R-:W2:Y:S03]  /*8d30*/  @P1 LDG.E.128 R28, desc[UR8][R178.64] ;  /* 0x00000008b21c1981 */ /* 0x000ea6000c1e1d00 */
[----:B-1----:R-:W-:Y:S02]  /*8d40*/  @P0 IMAD.WIDE.U32 R180, R27, 0x10, R172 ;  /* 0x000000101bb40825 */ /* 0x002fe400078e00ac */
        /* <DEDUP_REMOVED lines=27> */
.L_x_12145:
        /* <DEDUP_REMOVED lines=13> */
.L_x_12147:
[----:B------:R-:W-:Y:S05]  /*8fd0*/  BSYNC.RECONVERGENT B2 ;  /* 0x0000000000027941 */ /* 0x000fea0003800200 */
.L_x_12146:
        /* <DEDUP_REMOVED lines=42> */
.L_x_12144:
[----:B------:R-:W-:Y:S05]  /*9280*/  BSYNC.RECONVERGENT B1 ;  /* 0x0000000000017941 */ /* 0x000fea0003800200 */
.L_x_12143:
        /* <DEDUP_REMOVED lines=22> */
.L_x_12150:
        /* <DEDUP_REMOVED lines=13> */
.L_x_12152:
[----:B------:R-:W-:Y:S05]  /*94c0*/  BSYNC.RECONVERGENT B2 ;  /* 0x0000000000027941 */ /* 0x000fea0003800200 */
.L_x_12151:
        /* <DEDUP_REMOVED lines=43> */
.L_x_12149:
[----:B------:R-:W-:Y:S05]  /*9780*/  BSYNC.RECONVERGENT B1 ;  /* 0x0000000000017941 */ /* 0x000fea0003800200 */
.L_x_12148:
        /* <DEDUP_REMOVED lines=25> */
.L_x_12155:
        /* <DEDUP_REMOVED lines=13> */
.L_x_12157:
[----:B------:R-:W-:Y:S05]  /*99f0*/  BSYNC.RECONVERGENT B2 ;  /* 0x0000000000027941 */ /* 0x000fea0003800200 */
.L_x_12156:
        /* <DEDUP_REMOVED lines=43> */
.L_x_12154:
[----:B------:R-:W-:Y:S05]  /*9cb0*/  BSYNC.RECONVERGENT B1 ;  /* 0x0000000000017941 */ /* 0x000fea0003800200 */
.L_x_12153:
        /* <DEDUP_REMOVED lines=21> */
.L_x_12160:
        /* <DEDUP_REMOVED lines=13> */
.L_x_12162:
[----:B------:R-:W-:Y:S05]  /*9ee0*/  BSYNC.RECONVERGENT B2 ;  /* 0x0000000000027941 */ /* 0x000fea0003800200 */
.L_x_12161:
        /* <DEDUP_REMOVED lines=43> */
.L_x_12159:
[----:B------:R-:W-:Y:S05]  /*a1a0*/  BSYNC.RECONVERGENT B1 ;  /* 0x0000000000017941 */ /* 0x000fea0003800200 */
.L_x_12158:
        /* <DEDUP_REMOVED lines=25> */
.L_x_12165:
        /* <DEDUP_REMOVED lines=13> */
.L_x_12167:
[----:B------:R-:W-:Y:S05]  /*a410*/  BSYNC.RECONVERGENT B2 ;  /* 0x0000000000027941 */ /* 0x000fea0003800200 */
.L_x_12166:
        /* <DEDUP_REMOVED lines=43> */
.L_x_12164:
[----:B------:R-:W-:Y:S05]  /*a6d0*/  BSYNC.RECONVERGENT B1 ;  /* 0x0000000000017941 */ /* 0x000fea0003800200 */
.L_x_12163:
[----:B------:R-:W-:Y:S01]  /*a6e0*/  I2FP.F32.U32 R0, R0 ;  /* 0x0000000000007245 */ /* 0x000fe20000201000 */
[C---:B------:R-:W-:Y:S01]  /*a6f0*/  IMAD.U32 R5, R165.reuse, 0x10000, RZ ;  /* 0x00010000a5057824 */ /* 0x040fe200078e00ff */
[----:B------:R-:W-:Y:S01]  /*a700*/  ISETP.NE.AND P3, PT, R6, 0x1, PT ;  /* 0x000000010600780c */ /* 0x000fe20003f65270 */
[----:B------:R-:W-:Y:S01]  /*a710*/  BSSY.RECONVERGENT B1, `(.L_x_12168) ;  /* 0x000004c000017945 */ /* 0x000fe20003800200 */
[----:B------:R-:W-:Y:S01]  /*a720*/  PRMT R165, R165, 0x7632, R165 ;  /* 0x00007632a5a57816 */ /* 0x000fe200000000a5 */
[----:B------:R-:W-:Y:S01]  /*a730*/  FFMA.FTZ R0, R0, R171, 1.1641532182693481445e-10 ;  /* 0x2f00000000007423 */ /* 0x000fe200000100ab */
[----:B------:R-:W-:Y:S02]  /*a740*/  IMAD.MOV.U32 R164, RZ, RZ, 0x2 ;  /* 0x00000002ffa47424 */ /* 0x000fe400078e00ff */
[----:B------:R-:W-:Y:S02]  /*a750*/  IMAD.MOV.U32 R4, RZ, RZ, R12 ;  /* 0x000000ffff047224 */ /* 0x000fe400078e000c */
[----:B------:R-:W-:Y:S01]  /*a760*/  FSETP.GTU.FTZ.AND P2, PT, R0, R169, PT ;  /* 0x000000a90000720b */ /* 0x000fe20003f5c000 */
[----:B------:R-:W-:-:S03]  /*a770*/  FMUL.FTZ R0, R5, R170 ;  /* 0x000000aa05007220 */ /* 0x000fc60000410000 */
        /* <DEDUP_REMOVED lines=12> */
.L_x_12170:
        /* <DEDUP_REMOVED lines=13> */
.L_x_12172:
[----:B------:R-:W-:Y:S05]  /*a910*/  BSYNC.RECONVERGENT B2 ;  /* 0x0000000000027941 */ /* 0x000fea0003800200 */
.L_x_12171:
        /* <DEDUP_REMOVED lines=43> */
.L_x_12169:
[----:B------:R-:W-:Y:S05]  /*abd0*/  BSYNC.RECONVERGENT B1 ;  /* 0x0000000000017941 */ /* 0x000fea0003800200 */
.L_x_12168:
        /* <DEDUP_REMOVED lines=11> */
[----:B------:R-:W-:-:S03]  /*ac90*/  SEL R6, RZ, 0x1, P2 ;  /* 0x00000001ff067807 */ /* 0x000fc60001000000 */
[----:B------:R-:W-:-:S04]  /*aca0*/  FADD.FTZ R0, R0, R5 ;  /* 0x0000000500007221 */ /* 0x000fc80000010000 */
[--C-:B------:R-:W-:Y:S01]  /*acb0*/  @P1 FADD.FTZ R173, R173, R0.reuse ;  /* 0x00000000adad1221 */ /* 0x100fe20000010000 */
[----:B------:R-:W-:-:S05]  /*acc0*/  @!P1 IMAD.MOV.U32 R173, RZ, RZ, R0 ;  /* 0x000000ffffad9224 */ /* 0x000fca00078e0000 */
        /* <DEDUP_REMOVED lines=10> */
.L_x_12175:
        /* <DEDUP_REMOVED lines=13> */
.L_x_12177:
[----:B------:R-:W-:Y:S05]  /*ae40*/  BSYNC.RECONVERGENT B2 ;  /* 0x0000000000027941 */ /* 0x000fea0003800200 */
.L_x_12176:
        /* <DEDUP_REMOVED lines=43> */
.L_x_12174:
[----:B------:R-:W-:Y:S05]  /*b100*/  BSYNC.RECONVERGENT B1 ;  /* 0x0000000000017941 */ /* 0x000fea0003800200 */
.L_x_12173:
        /* <DEDUP_REMOVED lines=21> */
.L_x_12180:
        /* <DEDUP_REMOVED lines=13> */
.L_x_12182:
[----:B------:R-:W-:Y:S05]  /*b330*/  BSYNC.RECONVERGENT B2 ;  /* 0x0000000000027941 */ /* 0x000fea0003800200 */
.L_x_12181:
        /* <DEDUP_REMOVED lines=41> */
[----:B------:R-:W-:Y:S01]  /*b5d0*/  LOP3.LUT R15, R164, UR29, R181, 0x96, !PT ;  /* 0x0000001da40f7c12 */ /* 0x000fe2000f8e96b5 */
[----:B------:R-:W-:-:S07]  /*b5e0*/  IMAD.MOV.U32 R182, RZ, RZ, R180 ;  /* 0x000000ffffb67224 */ /* 0x000fce00078e00b4 */
.L_x_12179:
[----:B------:R-:W-:Y:S05]  /*b5f0*/  BSYNC.RECONVERGENT B1 ;  /* 0x0000000000017941 */ /* 0x000fea0003800200 */
.L_x_12178:
[----:B------:R-:W-:Y:S01]  /*b600*/  I2FP.F32.U32 R164, R5 ;  /* 0x0000000500a47245 */ /* 0x000fe20000201000 */
[----:B------:R-:W-:Y:S01]  /*b610*/  IMAD.U32 R3, R3, 0x10000, RZ ;  /* 0x0001000003037824 */ /* 0x000fe200078e00ff */
[----:B------:R-:W-:Y:S01]  /*b620*/  BSSY.RECONVERGENT B1, `(.L_x_12183) ;  /* 0x0000050000017945 */ /* 0x000fe20003800200 */
[----:B------:R-:W-:Y:S02]  /*b630*/  @P1 IMAD.U32 R175, R175, 0x10000, RZ ;  /* 0x00010000afaf1824 */ /* 0x000fe400078e00ff */
        /* <DEDUP_REMOVED lines=21> */
.L_x_12185:
        /* <DEDUP_REMOVED lines=13> */
.L_x_12187:
[----:B------:R-:W-:Y:S05]  /*b860*/  BSYNC.RECONVERGENT B2 ;  /* 0x0000000000027941 */ /* 0x000fea0003800200 */
.L_x_12186:
        /* <DEDUP_REMOVED lines=43> */
.L_x_12184:
[----:B------:R-:W-:Y:S05]  /*bb20*/  BSYNC.RECONVERGENT B1 ;  /* 0x0000000000017941 */ /* 0x000fea0003800200 */
.L_x_12183:
        /* <DEDUP_REMOVED lines=21> */
.L_x_12190:
        /* <DEDUP_REMOVED lines=13> */
.L_x_12192:
[----:B------:R-:W-:Y:S05]  /*bd50*/  BSYNC.RECONVERGENT B2 ;  /* 0x0000000000027941 */ /* 0x000fea0003800200 */
.L_x_12191:
        /* <DEDUP_REMOVED lines=43> */
.L_x_12189:
[----:B------:R-:W-:Y:S05]  /*c010*/  BSYNC.RECONVERGENT B1 ;  /* 0x0000000000017941 */ /* 0x000fea0003800200 */
.L_x_12188:
        /* <DEDUP_REMOVED lines=25> */
.L_x_12195:
        /* <DEDUP_REMOVED lines=13> */
.L_x_12197:
[----:B------:R-:W-:Y:S05]  /*c280*/  BSYNC.RECONVERGENT B2 ;  /* 0x0000000000027941 */ /* 0x000fea0003800200 */
.L_x_12196:
        /* <DEDUP_REMOVED lines=43> */
.L_x_12194:
[----:B------:R-:W-:Y:S05]  /*c540*/  BSYNC.RECONVERGENT B1 ;  /* 0x0000000000017941 */ /* 0x000fea0003800200 */
.L_x_12193:
        /* <DEDUP_REMOVED lines=20> */
.L_x_12200:
        /* <DEDUP_REMOVED lines=13> */
.L_x_12202:
[----:B------:R-:W-:Y:S05]  /*c760*/  BSYNC.RECONVERGENT B2 ;  /* 0x0000000000027941 */ /* 0x000fea0003800200 */
.L_x_12201:
        /* <DEDUP_REMOVED lines=40> */
[----:B------:R-:W-:Y:S01]  /*c9f0*/  IMAD.MOV.U32 R12, RZ, RZ, R198 ;  /* 0x000000ffff0c7224 */ /* 0x000fe200078e00c6 */
[----:B------:R-:W-:Y:S01]  /*ca00*/  LOP3.LUT R15, R164, UR29, R197, 0x96, !PT ;  /* 0x0000001da40f7c12 */ /* 0x000fe2000f8e96c5 */
[----:B------:R-:W-:-:S07]  /*ca10*/  IMAD.MOV.U32 R182, RZ, RZ, R196 ;  /* 0x000000ffffb67224 */ /* 0x000fce00078e00c4 */
.L_x_12199:
[----:B------:R-:W-:Y:S05]  /*ca20*/  BSYNC.RECONVERGENT B1 ;  /* 0x0000000000017941 */ /* 0x000fea0003800200 */
.L_x_12198:
        /* <DEDUP_REMOVED lines=26> */
.L_x_12205:
        /* <DEDUP_REMOVED lines=13> */
.L_x_12207:
[----:B------:R-:W-:Y:S05]  /*cca0*/  BSYNC.RECONVERGENT B2 ;  /* 0x0000000000027941 */ /* 0x000fea0003800200 */
.L_x_12206:
        /* <DEDUP_REMOVED lines=43> */
.L_x_12204:
[----:B------:R-:W-:Y:S05]  /*cf60*/  BSYNC.RECONVERGENT B1 ;  /* 0x0000000000017941 */ /* 0x000fea0003800200 */
.L_x_12203:
        /* <DEDUP_REMOVED lines=21> */
.L_x_12210:
        /* <DEDUP_REMOVED lines=13> */
.L_x_12212:
[----:B------:R-:W-:Y:S05]  /*d190*/  BSYNC.RECONVERGENT B2 ;  /* 0x0000000000027941 */ /* 0x000fea0003800200 */
.L_x_12211:
        /* <DEDUP_REMOVED lines=43> */
.L_x_12209:
[----:B------:R-:W-:Y:S05]  /*d450*/  BSYNC.RECONVERGENT B1 ;  /* 0x0000000000017941 */ /* 0x000fea0003800200 */
.L_x_12208:
        /* <DEDUP_REMOVED lines=26> */
.L_x_12215:
        /* <DEDUP_REMOVED lines=13> */
.L_x_12217:
[----:B------:R-:W-:Y:S05]  /*d6d0*/  BSYNC.RECONVERGENT B2 ;  /* 0x0000000000027941 */ /* 0x000fea0003800200 */
.L_x_12216:
        /* <DEDUP_REMOVED lines=43> */
.L_x_12214:
[----:B------:R-:W-:Y:S05]  /*d990*/  BSYNC.RECONVERGENT B1 ;  /* 0x0000000000017941 */ /* 0x000fea0003800200 */
.L_x_12213:
        /* <DEDUP_REMOVED lines=20> */
.L_x_12220:
        /* <DEDUP_REMOVED lines=15> */
.L_x_12222:
[----:B------:R-:W-:Y:S05]  /*dbd0*/  BSYNC.RECONVERGENT B2 ;  /* 0x0000000000027941 */ /* 0x000fea0003800200 */
.L_x_12221:
        /* <DEDUP_REMOVED lines=43> */
.L_x_12219:
[----:B------:R-:W-:Y:S05]  /*de90*/  BSYNC.RECONVERGENT B1 ;  /* 0x0000000000017941 */ /* 0x000fea0003800200 */
.L_x_12218:
[----:B------:R-:W-:Y:S01]  /*dea0*/  I2FP.F32.U32 R164, R167 ;  /* 0x000000a700a47245 */ /* 0x000fe20000201000 */
[----:B------:R-:W-:Y:S01]  /*deb0*/  IMAD.U32 R187, R187, 0x10000, RZ ;  /* 0x00010000bbbb7824 */ /* 0x000fe200078e00ff */
[----:B------:R-:W-:Y:S01]  /*dec0*/  PRMT R166, R188, 0x5410, R189 ;  /* 0x00005410bca67816 */ /* 0x000fe200000000bd */
        /* <DEDUP_REMOVED lines=15> */
.L_x_12142:
        /* <DEDUP_REMOVED lines=16> */
.L_x_12226:
        /* <DEDUP_REMOVED lines=13> */
.L_x_12228:
[----:B------:R-:W-:Y:S05]  /*e190*/  BSYNC.RECONVERGENT B2 ;  /* 0x0000000000027941 */ /* 0x000fea0003800200 */
.L_x_12227:
        /* <DEDUP_REMOVED lines=42> */
.L_x_12225:
[----:B------:R-:W-:Y:S05]  /*e440*/  BSYNC.RECONVERGENT B1 ;  /* 0x0000000000017941 */ /* 0x000fea0003800200 */
.L_x_12224:
[----:B------:R-:W-:Y:S01]  /*e450*/  I2FP.F32.U32 R172, R172 ;  /* 0x000000ac00ac7245 */ /* 0x000fe20000201000 */
[----:B-----5:R-:W-:Y:S01]  /*e460*/  IMAD.U32 R179, R164, 0x10000, RZ ;  /* 0x00010000a4b37824 */ /* 0x020fe200078e00ff */
        /* <DEDUP_REMOVED lines=23> */
.L_x_12231:
        /* <DEDUP_REMOVED lines=13> */
.L_x_12233:
[----:B------:R-:W-:Y:S05]  /*e6b0*/  BSYNC.RECONVERGENT B2 ;  /* 0x0000000000027941 */ /* 0x000fea0003800200 */
.L_x_12232:
        /* <DEDUP_REMOVED lines=43> */
.L_x_12230:
[----:B------:R-:W-:Y:S05]  /*e970*/  BSYNC.RECONVERGENT B1 ;  /* 0x0000000000017941 */ /* 0x000fea0003800200 */
.L_x_12229:
        /* <DEDUP_REMOVED lines=24> */
.L_x_12236:
        /* <DEDUP_REMOVED lines=13> */
.L_x_12238:
[----:B------:R-:W-:Y:S05]  /*ebd0*/  BSYNC.RECONVERGENT B2 ;  /* 0x0000000000027941 */ /* 0x000fea0003800200 */
.L_x_12237:
        /* <DEDUP_REMOVED lines=43> */
.L_x_12235:
[----:B------:R-:W-:Y:S05]  /*ee90*/  BSYNC.RECONVERGENT B1 ;  /* 0x0000000000017941 */ /* 0x000fea0003800200 */
.L_x_12234:
        /* <DEDUP_REMOVED lines=25> */
.L_x_12241:
        /* <DEDUP_REMOVED lines=13> */
.L_x_12243:
[----:B------:R-:W-:Y:S05]  /*f100*/  BSYNC.RECONVERGENT B2 ;  /* 0x0000000000027941 */ /* 0x000fea0003800200 */
.L_x_12242:
        /* <DEDUP_REMOVED lines=43> */
.L_x_12240:
[----:B------:R-:W-:Y:S05]  /*f3c0*/  BSYNC.RECONVERGENT B1 ;  /* 0x0000000000017941 */ /* 0x000fea0003800200 */
.L_x_12239:
        /* <DEDUP_REMOVED lines=24> */
.L_x_12246:
        /* <DEDUP_REMOVED lines=13> */
.L_x_12248:
[----:B------:R-:W-:Y:S05]  /*f620*/  BSYNC.RECONVERGENT B2 ;  /* 0x0000000000027941 */ /* 0x000fea0003800200 */
.L_x_12247:
        /* <DEDUP_REMOVED lines=43> */
.L_x_12245:
[----:B------:R-:W-:Y:S05]  /*f8e0*/  BSYNC.RECONVERGENT B1 ;  /* 0x0000000000017941 */ /* 0x000fea0003800200 */
.L_x_12244:
        /* <DEDUP_REMOVED lines=24> */
.L_x_12251:
        /* <DEDUP_REMOVED lines=13> */
.L_x_12253:
[----:B------:R-:W-:Y:S05]  /*fb40*/  BSYNC.RECONVERGENT B2 ;  /* 0x0000000000027941 */ /* 0x000fea0003800200 */
.L_x_12252:
        /* <DEDUP_REMOVED lines=43> */
.L_x_12250:
[----:B------:R-:W-:Y:S05]  /*fe00*/  BSYNC.RECONVERGENT B1 ;  /* 0x0000000000017941 */ /* 0x000fea0003800200 */
.L_x_12249:
        /* <DEDUP_REMOVED lines=23> */
.L_x_12256:
        /* <DEDUP_REMOVED lines=13> */
.L_x_12258:
[----:B------:R-:W-:Y:S05]  /*10050*/  BSYNC.RECONVERGENT B2 ;  /* 0x0000000000027941 */ /* 0x000fea0003800200 */
.L_x_12257:
        /* <DEDUP_REMOVED lines=43> */
.L_x_12255:
[----:B------:R-:W-:Y:S05]  /*10310*/  BSYNC.RECONVERGENT B1 ;  /* 0x0000000000017941 */ /* 0x000fea0003800200 */
.L_x_12254:
[----:B------:R-:W-:Y:S01]  /*10320*/  I2FP.F32.U32 R180, R177 ;  /* 0x000000b100b47245 */ /* 0x000fe20000201000 */
[----:B------:R-:W-:Y:S01]  /*10330*/  IMAD.U32 R177, R167, 0x10000, RZ ;  /* 0x00010000a7b17824 */ /* 0x000fe200078e00ff */
[----:B------:R-:W-:Y:S01]  /*10340*/  ISETP.NE.AND P5, PT, R187, 0x1, PT ;  /* 0x00000001bb00780c */ /* 0x000fe20003fa5270 */
[----:B------:R-:W-:Y:S01]  /*10350*/  @P1 IMAD.U32 R186, R31, 0x10000, RZ ;  /* 0x000100001fba1824 */ /* 0x000fe200078e00ff */
[----:B------:R-:W-:Y:S01]  /*10360*/  BSSY.RECONVERGENT B1, `(.L_x_12259) ;  /* 0x000004d000017945 */ /* 0x000fe20003800200 */
[----:B------:R-:W-:Y:S01]  /*10370*/  FFMA.FTZ R180, R180, R171, 1.1641532182693481445e-10 ;  /* 0x2f000000b4b47423 */ /* 0x000fe200000100ab */
[----:B------:R-:W-:Y:S01]  /*10380*/  FMUL.FTZ R177, R177, R170 ;  /* 0x000000aab1b17220 */ /* 0x000fe20000410000 */
[----:B------:R-:W-:Y:S01]  /*10390*/  IMAD.MOV.U32 R199, RZ, RZ, 0x2 ;  /* 0x00000002ffc77424 */ /* 0x000fe200078e00ff */
[----:B------:R-:W-:Y:S02]  /*103a0*/  MOV R185, R12 ;  /* 0x0000000c00b97202 */ /* 0x000fe40000000f00 */
[----:B------:R-:W-:-:S02]  /*103b0*/  FSETP.GTU.FTZ.AND P4, PT, R180, R169, PT ;  /* 0x000000a9b400720b */ /* 0x000fc40003f9c000 */
[----:B------:R-:W-:Y:S02]  /*103c0*/  PRMT R180, R167, 0x7632, R180 ;  /* 0x00007632a7b47816 */ /* 0x000fe400000000b4 */
        /* <DEDUP_REMOVED lines=13> */
.L_x_12261:
        /* <DEDUP_REMOVED lines=13> */
.L_x_12263:
[----:B------:R-:W-:Y:S05]  /*10570*/  BSYNC.RECONVERGENT B2 ;  /* 0x0000000000027941 */ /* 0x000fea0003800200 */
.L_x_12262:
        /* <DEDUP_REMOVED lines=43> */
.L_x_12260:
[----:B------:R-:W-:Y:S05]  /*10830*/  BSYNC.RECONVERGENT B1 ;  /* 0x0000000000017941 */ /* 0x000fea0003800200 */
.L_x_12259:
[----:B------:R-:W-:Y:S01]  /*10840*/  I2FP.F32.U32 R186, R185 ;  /* 0x000000b900ba7245 */ /* 0x000fe20000201000 */
[----:B------:R-:W-:Y:S01]  /*10850*/  @P1 IMAD.U32 R187, R184, 0x10000, RZ ;  /* 0x00010000b8bb1824 */ /* 0x000fe200078e00ff */
[----:B------:R-:W-:Y:S02]  /*10860*/  SHF.L.U32 R185, R180, 0x10, RZ ;  /* 0x00000010b4b97819 */ /* 0x000fe400000006ff */
[----:B------:R-:W-:Y:S01]  /*10870*/  PRMT R166, R166, 0x5410, R183 ;  /* 0x00005410a6a67816 */ /* 0x000fe200000000b7 */
[----:B------:R-:W-:Y:S01]  /*10880*/  FFMA.FTZ R186, R186, R171, 1.1641532182693481445e-10 ;  /* 0x2f000000baba7423 */ /* 0x000fe200000100ab */
[----:B------:R-:W-:Y:S01]  /*10890*/  PRMT R165, R181, 0x5410, R165 ;  /* 0x00005410b5a57816 */ /* 0x000fe200000000a5 */
[----:B------:R-:W-:Y:S01]  /*108a0*/  FMUL.FTZ R185, R185, R170 ;  /* 0x000000aab9b97220 */ /* 0x000fe20000410000 */
[----:B------:R-:W-:Y:S02]  /*108b0*/  PRMT R164, R179, 0x5410, R164 ;  /* 0x00005410b3a47816 */ /* 0x000fe400000000a4 */
[----:B------:R-:W-:-:S04]  /*108c0*/  FSETP.GTU.FTZ.AND P5, PT, R186, R169, PT ;  /* 0x000000a9ba00720b */ /* 0x000fc80003fbc000 */
[----:B------:R-:W-:Y:S02]  /*108d0*/  FSEL R180, R185, RZ, !P5 ;  /* 0x000000ffb9b47208 */ /* 0x000fe40006800000 */
[----:B------:R-:W-:-:S03]  /*108e0*/  PLOP3.LUT P5, PT, P5, PT, PT, 0x8, 0x80 ;  /* 0x000000000080781c */ /* 0x000fc60002fae170 */
[----:B------:R-:W-:-:S05]  /*108f0*/  @P1 FADD.FTZ R180, R187, R180 ;  /* 0x000000b4bbb41221 */ /* 0x000fca0000010000 */
[----:B------:R-:W-:-:S04]  /*10900*/  F2FP.BF16.F32.PACK_AB R184, RZ, R180 ;  /* 0x000000b4ffb8723e */ /* 0x000fc800000010ff */
[----:B------:R-:W-:-:S07]  /*10910*/  PRMT R167, R167, 0x5410, R184 ;  /* 0x00005410a7a77816 */ /* 0x000fce00000000b8 */
.L_x_12223:
[----:B------:R-:W-:Y:S01]  /*10920*/  SEL R189, RZ, 0x1000000, !P5 ;  /* 0x01000000ffbd7807 */ /* 0x000fe20006800000 */
[----:B------:R-:W0:Y:S01]  /*10930*/  @P1 LDC.64 R186, c[0x0][0x3a0] ;  /* 0x0000e800ffba1b82 */ /* 0x000e220000000a00 */
[----:B------:R-:W-:Y:S02]  /*10940*/  SEL R190, RZ, 0x10000, !P4 ;  /* 0x00010000ffbe7807 */ /* 0x000fe40006000000 */
[----:B------:R-:W-:Y:S02]  /*10950*/  SEL R183, RZ, 0x100, !P3 ;  /* 0x00000100ffb77807 */ /* 0x000fe40005800000 */
[----:B------:R-:W-:Y:S02]  /*10960*/  ISETP.NE.AND P5, PT, R191, RZ, PT ;  /* 0x000000ffbf00720c */ /* 0x000fe40003fa5270 */
[----:B------:R-:W-:Y:S01]  /*10970*/  ISETP.NE.AND P4, PT, R194, RZ, PT ;  /* 0x000000ffc200720c */ /* 0x000fe20003f85270 */
[----:B------:R-:W1:Y:S01]  /*10980*/  @P0 LDC.64 R184, c[0x0][0x398] ;  /* 0x0000e600ffb80b82 */ /* 0x000e620000000a00 */
[----:B------:R-:W-:-:S02]  /*10990*/  ISETP.NE.AND P3, PT, R193, RZ, PT ;  /* 0x000000ffc100720c */ /* 0x000fc40003f65270 */
[----:B------:R-:W-:Y:S02]  /*109a0*/  ISETP.NE.AND P6, PT, R192, RZ, PT ;  /* 0x000000ffc000720c */ /* 0x000fe40003fc5270 */
[----:B------:R-:W-:Y:S02]  /*109b0*/  SEL R179, RZ, 0x1000000, !P3 ;  /* 0x01000000ffb37807 */ /* 0x000fe40005800000 */
[----:B------:R-:W-:Y:S02]  /*109c0*/  SEL R188, RZ, 0x10000, !P4 ;  /* 0x00010000ffbc7807 */ /* 0x000fe40006000000 */
[----:B------:R-:W-:Y:S02]  /*109d0*/  SEL R181, RZ, 0x100, !P5 ;  /* 0x00000100ffb57807 */ /* 0x000fe40006800000 */
[----:B------:R-:W-:Y:S02]  /*109e0*/  LOP3.LUT R193, R183, R189, R190, 0xfe, !PT ;  /* 0x000000bdb7c17212 */ /* 0x000fe400078efebe */
[----:B------:R-:W-:-:S02]  /*109f0*/  SEL R192, RZ, 0x1, !P2 ;  /* 0x00000001ffc07807 */ /* 0x000fc40005000000 */
[----:B------:R-:W-:Y:S01]  /*10a00*/  LOP3.LUT R181, R181, R179, R188, 0xfe, !PT ;  /* 0x000000b3b5b57212 */ /* 0x000fe200078efebc */
[----:B------:R-:W-:Y:S01]  /*10a10*/  IMAD.WIDE.U32 R188, R27, 0x10, R238 ;  /* 0x000000101bbc7825 */ /* 0x000fe200078e00ee */
[----:B------:R-:W-:Y:S02]  /*10a20*/  SEL R190, RZ, 0x1, !P6 ;  /* 0x00000001ffbe7807 */ /* 0x000fe40007000000 */
[----:B------:R-:W-:Y:S01]  /*10a30*/  LOP3.LUT R193, R193, R192, RZ, 0xfc, !PT ;  /* 0x000000c0c1c17212 */ /* 0x000fe200078efcff */
[----:B------:R-:W-:Y:S01]  /*10a40*/  VIADD R179, R10, 0x40 ;  /* 0x000000400ab37836 */ /* 0x000fe20000000000 */
[----:B------:R-:W-:Y:S01]  /*10a50*/  LOP3.LUT R192, R181, R190, RZ, 0xfc, !PT ;  /* 0x000000beb5c07212 */ /* 0x000fe200078efcff */
[----:B------:R-:W-:Y:S01]  /*10a60*/  IMAD.WIDE.U32 R190, R27, 0x8, R236 ;  /* 0x000000081bbe7825 */ /* 0x000fe200078e00ec */
[----:B------:R2:W-:Y:S03]  /*10a70*/  STG.E.128 desc[UR8][R188.64], R164 ;  /* 0x000000a4bc007986 */ /* 0x0005e6000c101d08 */
[----:B0-----:R-:W-:Y:S01]  /*10a80*/  @P1 IMAD.WIDE.U32 R186, R179, 0x10, R186 ;  /* 0x00000010b3ba1825 */ /* 0x001fe200078e00ba */
        /* <DEDUP_REMOVED lines=22> */
.L_x_12264:
        /* <DEDUP_REMOVED lines=12> */
[----:B------:R-:W-:Y:S01]  /*10cb0*/  HFMA2 R4, -RZ, RZ, 0, 1.1920928955078125e-07 ;  /* 0x00000002ff047431 */ /* 0x000fe200000001ff */
[----:B-----5:R-:W-:Y:S01]  /*10cc0*/  PRMT R200, R35, 0x7632, R200 ;  /* 0x0000763223c87816 */ /* 0x020fe200000000c8 */
[----:B------:R-:W-:Y:S01]  /*10cd0*/  IMAD.MOV.U32 R2, RZ, RZ, R12 ;  /* 0x000000ffff027224 */ /* 0x000fe200078e000c */
[----:B------:R-:W-:Y:S01]  /*10ce0*/  PRMT R195, R34, 0x7632, R195 ;  /* 0x0000763222c37816 */ /* 0x000fe200000000c3 */
[----:B------:R-:W-:Y:S01]  /*10cf0*/  IMAD.MOV.U32 R190, RZ, RZ, R182 ;  /* 0x000000ffffbe7224 */ /* 0x000fe200078e00b6 */
[----:B------:R-:W-:Y:S02]  /*10d00*/  PRMT R198, R33, 0x7632, R198 ;  /* 0x0000763221c67816 */ /* 0x000fe400000000c6 */
[----:B------:R-:W-:-:S04]  /*10d10*/  PRMT R0, R32, 0x7632, R0 ;  /* 0x0000763220007816 */ /* 0x000fc80000000000 */
        /* <DEDUP_REMOVED lines=11> */
.L_x_12268:
        /* <DEDUP_REMOVED lines=13> */
.L_x_12270:
[----:B------:R-:W-:Y:S05]  /*10ea0*/  BSYNC.RECONVERGENT B2 ;  /* 0x0000000000027941 */ /* 0x000fea0003800200 */
.L_x_12269:
        /* <DEDUP_REMOVED lines=41> */
[----:B------:R-:W-:-:S07]  /*11140*/  IMAD.MOV.U32 R2, RZ, RZ, R182 ;  /* 0x000000ffff027224 */ /* 0x000fce00078e00b6 */
.L_x_12267:
[----:B------:R-:W-:Y:S05]  /*11150*/  BSYNC.RECONVERGENT B1 ;  /* 0x0000000000017941 */ /* 0x000fea0003800200 */
.L_x_12266:
[----:B------:R-:W-:Y:S01]  /*11160*/  I2FP.F32.U32 R2, R2 ;  /* 0x0000000200027245 */ /* 0x000fe20000201000 */
[----:B------:R-:W-:Y:S01]  /*11170*/  IMAD.U32 R3, R164, 0x10000, RZ ;  /* 0x00010000a4037824 */ /* 0x000fe200078e00ff */
[----:B------:R-:W-:Y:S01]  /*11180*/  ISETP.NE.AND P3, PT, R4, 0x1, PT ;  /* 0x000000010400780c */ /* 0x000fe20003f65270 */
[----:B------:R-:W-:Y:S01]  /*11190*/  BSSY.RECONVERGENT B1, `(.L_x_12271) ;  /* 0x000004c000017945 */ /* 0x000fe20003800200 */
[----:B------:R-:W-:Y:S02]  /*111a0*/  HFMA2 R5, -RZ, RZ, 0, 1.1920928955078125e-07 ;  /* 0x00000002ff057431 */ /* 0x000fe400000001ff */
[----:B------:R-:W-:Y:S01]  /*111b0*/  FFMA.FTZ R2, R2, R171, 1.1641532182693481445e-10 ;  /* 0x2f00000002027423 */ /* 0x000fe200000100ab */
[----:B------:R-:W-:-:S04]  /*111c0*/  PRMT R164, R164, 0x7632, R164 ;  /* 0x00007632a4a47816 */ /* 0x000fc800000000a4 */
[----:B------:R-:W-:Y:S01]  /*111d0*/  FSETP.GTU.FTZ.AND P2, PT, R2, R169, PT ;  /* 0x000000a90200720b */ /* 0x000fe20003f5c000 */
[----:B------:R-:W-:Y:S01]  /*111e0*/  FMUL.FTZ R2, R3, R170 ;  /* 0x000000aa03027220 */ /* 0x000fe20000410000 */
[----:B------:R-:W-:Y:S02]  /*111f0*/  IMAD.MOV.U32 R3, RZ, RZ, R12 ;  /* 0x000000ffff037224 */ /* 0x000fe400078e000c */
        /* <DEDUP_REMOVED lines=12> */
.L_x_12273:
        /* <DEDUP_REMOVED lines=13> */
.L_x_12275:
[----:B------:R-:W-:Y:S05]  /*11390*/  BSYNC.RECONVERGENT B2 ;  /* 0x0000000000027941 */ /* 0x000fea0003800200 */
.L_x_12274:
        /* <DEDUP_REMOVED lines=43> */
.L_x_12272:
[----:B------:R-:W-:Y:S05]  /*11650*/  BSYNC.RECONVERGENT B1 ;  /* 0x0000000000017941 */ /* 0x000fea0003800200 */
.L_x_12271:
        /* <DEDUP_REMOVED lines=25> */
.L_x_12278:
        /* <DEDUP_REMOVED lines=13> */
.L_x_12280:
[----:B------:R-:W-:Y:S05]  /*118c0*/  BSYNC.RECONVERGENT B2 ;  /* 0x0000000000027941 */ /* 0x000fea0003800200 */
.L_x_12279:
        /* <DEDUP_REMOVED lines=43> */
.L_x_12277:
[----:B------:R-:W-:Y:S05]  /*11b80*/  BSYNC.RECONVERGENT B1 ;  /* 0x0000000000017941 */ /* 0x000fea0003800200 */
.L_x_12276:
        /* <DEDUP_REMOVED lines=21> */
.L_x_12283:
        /* <DEDUP_REMOVED lines=13> */
.L_x_12285:
[----:B------:R-:W-:Y:S05]  /*11db0*/  BSYNC.RECONVERGENT B2 ;  /* 0x0000000000027941 */ /* 0x000fea0003800200 */
.L_x_12284:
        /* <DEDUP_REMOVED lines=43> */
.L_x_12282:
[----:B------:R-:W-:Y:S05]  /*12070*/  BSYNC.RECONVERGENT B1 ;  /* 0x0000000000017941 */ /* 0x000fea0003800200 */
.L_x_12281:
[----:B------:R-:W-:Y:S01]  /*12080*/  I2FP.F32.U32 R2, R4 ;  /* 0x0000000400027245 */ /* 0x000fe20000201000 */
[----:B------:R-:W-:Y:S01]  /*12090*/  IMAD.U32 R3, R0, 0x10000, RZ ;  /* 0x0001000000037824 */ /* 0x000fe200078e00ff */
[----:B------:R-:W-:Y:S01]  /*120a0*/  ISETP.NE.AND P3, PT, R5, 0x1, PT ;  /* 0x000000010500780c */ /* 0x000fe20003f65270 */
[----:B------:R-:W-:Y:S01]  /*120b0*/  BSSY.RECONVERGENT B1, `(.L_x_12286) ;  /* 0x000004f000017945 */ /* 0x000fe20003800200 */
[----:B------:R-:W-:Y:S01]  /*120c0*/  @P1 SHF.L.U32 R183, R183, 0x10, RZ ;  /* 0x00000010b7b71819 */ /* 0x000fe200000006ff */
[----:B------:R-:W-:Y:S01]  /*120d0*/  FFMA.FTZ R2, R2, R171, 1.1641532182693481445e-10 ;  /* 0x2f00000002027423 */ /* 0x000fe200000100ab */
[----:B------:R-:W-:Y:S01]  /*120e0*/  FMUL.FTZ R3, R3, R170 ;  /* 0x000000aa03037220 */ /* 0x000fe20000410000 */
[----:B------:R-:W-:Y:S02]  /*120f0*/  IMAD.MOV.U32 R4, RZ, RZ, 0x2 ;  /* 0x00000002ff047424 */ /* 0x000fe400078e00ff */
[----:B------:R-:W-:Y:S01]  /*12100*/  IMAD.MOV.U32 R0, RZ, RZ, R12 ;  /* 0x000000ffff007224 */ /* 0x000fe200078e000c */
[----:B------:R-:W-:-:S04]  /*12110*/  FSETP.GTU.FTZ.AND P2, PT, R2, R169, PT ;  /* 0x000000a90200720b */ /* 0x000fc80003f5c000 */
[----:B------:R-:W-:Y:S02]  /*12120*/  FSEL R3, R3, RZ, !P2 ;  /* 0x000000ff03037208 */ /* 0x000fe40005000000 */
[----:B------:R-:W-:-:S03]  /*12130*/  SEL R7, RZ, 0x1, P2 ;  /* 0x00000001ff077807 */ /* 0x000fc60001000000 */
        /* <DEDUP_REMOVED lines=13> */
.L_x_12288:
        /* <DEDUP_REMOVED lines=13> */
.L_x_12290:
[----:B------:R-:W-:Y:S05]  /*122e0*/  BSYNC.RECONVERGENT B2 ;  /* 0x0000000000027941 */ /* 0x000fea0003800200 */
.L_x_12289:
        /* <DEDUP_REMOVED lines=43> */
.L_x_12287:
[----:B------:R-:W-:Y:S05]  /*125a0*/  BSYNC.RECONVERGENT B1 ;  /* 0x0000000000017941 */ /* 0x000fea0003800200 */
.L_x_12286:
[----:B------:R-:W-:Y:S01]  /*125b0*/  I2FP.F32.U32 R0, R0 ;  /* 0x0000000000007245 */ /* 0x000fe20000201000 */
[C---:B------:R-:W-:Y:S01]  /*125c0*/  IMAD.U32 R3, R165.reuse, 0x10000, RZ ;  /* 0x00010000a5037824 */ /* 0x040fe200078e00ff */
[----:B------:R-:W-:Y:S01]  /*125d0*/  ISETP.NE.AND P3, PT, R4, 0x1, PT ;  /* 0x000000010400780c */ /* 0x000fe20003f65270 */
[----:B------:R-:W-:Y:S01]  /*125e0*/  BSSY.RECONVERGENT B1, `(.L_x_12291) ;  /* 0x000004c000017945 */ /* 0x000fe20003800200 */
[----:B------:R-:W-:Y:S02]  /*125f0*/  HFMA2 R5, -RZ, RZ, 0, 1.1920928955078125e-07 ;  /* 0x00000002ff057431 */ /* 0x000fe400000001ff */
[----:B------:R-:W-:Y:S01]  /*12600*/  FFMA.FTZ R0, R0, R171, 1.1641532182693481445e-10 ;  /* 0x2f00000000007423 */ /* 0x000fe200000100ab */
[----:B------:R-:W-:Y:S01]  /*12610*/  PRMT R165, R165, 0x7632, R165 ;  /* 0x00007632a5a57816 */ /* 0x000fe200000000a5 */
[----:B------:R-:W-:-:S03]  /*12620*/  IMAD.MOV.U32 R2, RZ, RZ, R12 ;  /* 0x000000ffff027224 */ /* 0x000fc600078e000c */
        /* <DEDUP_REMOVED lines=14> */
.L_x_12293:
        /* <DEDUP_REMOVED lines=13> */
.L_x_12295:
[----:B------:R-:W-:Y:S05]  /*127e0*/  BSYNC.RECONVERGENT B2 ;  /* 0x0000000000027941 */ /* 0x000fea0003800200 */
.L_x_12294:
        /* <DEDUP_REMOVED lines=43> */
.L_x_12292:
[----:B------:R-:W-:Y:S05]  /*12aa0*/  BSYNC.RECONVERGENT B1 ;  /* 0x0000000000017941 */ /* 0x000fea0003800200 */
.L_x_12291:
        /* <DEDUP_REMOVED lines=8> */
[----:B------:R-:W-:-:S03]  /*12b30*/  IMAD.MOV.U32 R2, RZ, RZ, R12 ;  /* 0x000000ffff027224 */ /* 0x000fc600078e000c */
[----:B------:R-:W-:Y:S02]  /*12b40*/  FSEL R3, R3, RZ, !P2 ;  /* 0x000000ff03037208 */ /* 0x000fe40005000000 */
[----:B------:R-:W-:-:S03]  /*12b50*/  SEL R6, RZ, 0x1, P2 ;  /* 0x00000001ff067807 */ /* 0x000fc60001000000 */
[----:B------:R-:W-:Y:S01]  /*12b60*/  FADD.FTZ R0, R0, R3 ;  /* 0x0000000300007221 */ /* 0x000fe20000010000 */
[----:B------:R-:W-:-:S03]  /*12b70*/  MOV R3, 0x2 ;  /* 0x0000000200037802 */ /* 0x000fc60000000f00 */
        /* <DEDUP_REMOVED lines=12> */
.L_x_12298:
        /* <DEDUP_REMOVED lines=13> */
.L_x_12300:
[----:B------:R-:W-:Y:S05]  /*12d10*/  BSYNC.RECONVERGENT B2 ;  /* 0x0000000000027941 */ /* 0x000fea0003800200 */
.L_x_12299:
        /* <DEDUP_REMOVED lines=43> */
.L_x_12297:
[----:B------:R-:W-:Y:S05]  /*12fd0*/  BSYNC.RECONVERGENT B1 ;  /* 0x0000000000017941 */ /* 0x000fea0003800200 */
.L_x_12296:
[----:B------:R-:W-:Y:S01]  /*12fe0*/  I2FP.F32.U32 R2, R2 ;  /* 0x0000000200027245 */ /* 0x000fe20000201000 */
[----:B------:R-:W-:Y:S01]  /*12ff0*/  IMAD.U32 R165, R165, 0x10000, RZ ;  /* 0x00010000a5a57824 */ /* 0x000fe200078e00ff */
        /* <DEDUP_REMOVED lines=19> */
.L_x_12303:
        /* <DEDUP_REMOVED lines=13> */
.L_x_12305:
[----:B------:R-:W-:Y:S05]  /*13200*/  BSYNC.RECONVERGENT B2 ;  /* 0x0000000000027941 */ /* 0x000fea0003800200 */
.L_x_12304:
        /* <DEDUP_REMOVED lines=43> */
.L_x_12302:
[----:B------:R-:W-:Y:S05]  /*134c0*/  BSYNC.RECONVERGENT B1 ;  /* 0x0000000000017941 */ /* 0x000fea0003800200 */
.L_x_12301:
[----:B------:R-:W-:Y:S01]  /*134d0*/  I2FP.F32.U32 R2, R2 ;  /* 0x0000000200027245 */ /* 0x000fe20000201000 */
[----:B------:R-:W-:Y:S01]  /*134e0*/  IMAD.U32 R3, R198, 0x10000, RZ ;  /* 0x00010000c6037824 */ /* 0x000fe200078e00ff */
        /* <DEDUP_REMOVED lines=8> */
[----:B------:R-:W-:Y:S02]  /*13570*/  SEL R5, RZ, 0x1, P2 ;  /* 0x00000001ff057807 */ /* 0x000fe40001000000 */
[----:B------:R-:W-:Y:S01]  /*13580*/  ISETP.NE.AND P2, PT, R184, 0x1, PT ;  /* 0x00000001b800780c */ /* 0x000fe20003f45270 */
[----:B------:R-:W-:-:S04]  /*13590*/  FADD.FTZ R165, R165, R4 ;  /* 0x00000004a5a57221 */ /* 0x000fc80000010000 */
[----:B------:R-:W-:Y:S01]  /*135a0*/  @P1 FADD.FTZ R185, R165, R2 ;  /* 0x00000002a5b91221 */ /* 0x000fe20000010000 */
[----:B------:R-:W-:-:S05]  /*135b0*/  @!P1 IMAD.MOV.U32 R185, RZ, RZ, R165 ;  /* 0x000000ffffb99224 */ /* 0x000fca00078e00a5 */
        /* <DEDUP_REMOVED lines=10> */
.L_x_12308:
        /* <DEDUP_REMOVED lines=13> */
.L_x_12310:
[----:B------:R-:W-:Y:S05]  /*13730*/  BSYNC.RECONVERGENT B2 ;  /* 0x0000000000027941 */ /* 0x000fea0003800200 */
.L_x_12309:
        /* <DEDUP_REMOVED lines=43> */
.L_x_12307:
[----:B------:R-:W-:Y:S05]  /*139f0*/  BSYNC.RECONVERGENT B1 ;  /* 0x0000000000017941 */ /* 0x000fea0003800200 */
.L_x_12306:
        /* <DEDUP_REMOVED lines=21> */
.L_x_12313:
        /* <DEDUP_REMOVED lines=13> */
.L_x_12315:
[----:B------:R-:W-:Y:S05]  /*13c20*/  BSYNC.RECONVERGENT B2 ;  /* 0x0000000000027941 */ /* 0x000fea0003800200 */
.L_x_12314:
        /* <DEDUP_REMOVED lines=43> */
.L_x_12312:
[----:B------:R-:W-:Y:S05]  /*13ee0*/  BSYNC.RECONVERGENT B1 ;  /* 0x0000000000017941 */ /* 0x000fea0003800200 */
.L_x_12311:
        /* <DEDUP_REMOVED lines=26> */
.L_x_12318:
        /* <DEDUP_REMOVED lines=13> */
.L_x_12320:
[----:B------:R-:W-:Y:S05]  /*14160*/  BSYNC.RECONVERGENT B2 ;  /* 0x0000000000027941 */ /* 0x000fea0003800200 */
.L_x_12319:
        /* <DEDUP_REMOVED lines=43> */
.L_x_12317:
[----:B------:R-:W-:Y:S05]  /*14420*/  BSYNC.RECONVERGENT B1 ;  /* 0x0000000000017941 */ /* 0x000fea0003800200 */
.L_x_12316:
        /* <DEDUP_REMOVED lines=20> */
.L_x_12323:
        /* <DEDUP_REMOVED lines=13> */
.L_x_12325:
[----:B------:R-:W-:Y:S05]  /*14640*/  BSYNC.RECONVERGENT B2 ;  /* 0x0000000000027941 */ /* 0x000fea0003800200 */
.L_x_12324:
        /* <DEDUP_REMOVED lines=43> */
.L_x_12322:
[----:B------:R-:W-:Y:S05]  /*14900*/  BSYNC.RECONVERGENT B1 ;  /* 0x0000000000017941 */ /* 0x000fea0003800200 */
.L_x_12321:
[----:B------:R-:W-:Y:S01]  /*14910*/  I2FP.F32.U32 R2, R186 ;  /* 0x000000ba00027245 */ /* 0x000fe20000201000 */
[----:B------:R-:W-:Y:S01]  /*14920*/  IMAD.U32 R195, R195, 0x10000, RZ ;  /* 0x00010000c3c37824 */ /* 0x000fe200078e00ff */
[----:B------:R-:W-:Y:S01]  /*14930*/  @P1 SHF.L.U32 R187, R196, 0x10, RZ ;  /* 0x00000010c4bb1819 */ /* 0x000fe200000006ff */
[----:B------:R-:W-:Y:S02]  /*14940*/  BSSY.RECONVERGENT B1, `(.L_x_12326) ;  /* 0x000004f000017945 */ /* 0x000fe40003800200 */
        /* <DEDUP_REMOVED lines=9> */
[----:B------:R-:W-:Y:S02]  /*149e0*/  @!P1 IMAD.MOV.U32 R187, RZ, RZ, R166 ;  /* 0x000000ffffbb9224 */ /* 0x000fe400078e00a6 */
        /* <DEDUP_REMOVED lines=11> */
.L_x_12328:
        /* <DEDUP_REMOVED lines=13> */
.L_x_12330:
[----:B------:R-:W-:Y:S05]  /*14b70*/  BSYNC.RECONVERGENT B2 ;  /* 0x0000000000027941 */ /* 0x000fea0003800200 */
.L_x_12329:
        /* <DEDUP_REMOVED lines=43> */
.L_x_12327:
[----:B------:R-:W-:Y:S05]  /*14e30*/  BSYNC.RECONVERGENT B1 ;  /* 0x0000000000017941 */ /* 0x000fea0003800200 */
.L_x_12326:
        /* <DEDUP_REMOVED lines=21> */
.L_x_12333:
        /* <DEDUP_REMOVED lines=13> */
.L_x_12335:
[----:B------:R-:W-:Y:S05]  /*15060*/  BSYNC.RECONVERGENT B2 ;  /* 0x0000000000027941 */ /* 0x000fea0003800200 */
.L_x_12334:
        /* <DEDUP_REMOVED lines=43> */
.L_x_12332:
[----:B------:R-:W-:Y:S05]  /*15320*/  BSYNC.RECONVERGENT B1 ;  /* 0x0000000000017941 */ /* 0x000fea0003800200 */
.L_x_12331:
        /* <DEDUP_REMOVED lines=26> */
.L_x_12338:
        /* <DEDUP_REMOVED lines=13> */
.L_x_12340:
[----:B------:R-:W-:Y:S05]  /*155a0*/  BSYNC.RECONVERGENT B2 ;  /* 0x0000000000027941 */ /* 0x000fea0003800200 */
.L_x_12339:
        /* <DEDUP_REMOVED lines=43> */
.L_x_12337:
[----:B------:R-:W-:Y:S05]  /*15860*/  BSYNC.RECONVERGENT B1 ;  /* 0x0000000000017941 */ /* 0x000fea0003800200 */
.L_x_12336:
        /* <DEDUP_REMOVED lines=20> */
.L_x_12343:
        /* <DEDUP_REMOVED lines=15> */
.L_x_12345:
[----:B------:R-:W-:Y:S05]  /*15aa0*/  BSYNC.RECONVERGENT B2 ;  /* 0x0000000000027941 */ /* 0x000fea0003800200 */
.L_x_12344:
        /* <DEDUP_REMOVED lines=43> */
.L_x_12342:
[----:B------:R-:W-:Y:S05]  /*15d60*/  BSYNC.RECONVERGENT B1 ;  /* 0x0000000000017941 */ /* 0x000fea0003800200 */
.L_x_12341:
[----:B------:R-:W-:Y:S01]  /*15d70*/  I2FP.F32.U32 R166, R167 ;  /* 0x000000a700a67245 */ /* 0x000fe20000201000 */
[----:B------:R-:W-:Y:S01]  /*15d80*/  IMAD.U32 R167, R200, 0x10000, RZ ;  /* 0x00010000c8a77824 */ /* 0x000fe200078e00ff */
[----:B------:R-:W-:Y:S02]  /*15d90*/  PRMT R165, R0, 0x5410, R165 ;  /* 0x0000541000a57816 */ /* 0x000fe400000000a5 */
[----:B------:R-:W-:Y:S01]  /*15da0*/  PRMT R164, R194, 0x5410, R164 ;  /* 0x00005410c2a47816 */ /* 0x000fe200000000a4 */
[----:B------:R-:W-:Y:S01]  /*15db0*/  FFMA.FTZ R166, R166, R171, 1.1641532182693481445e-10 ;  /* 0x2f000000a6a67423 */ /* 0x000fe200000100ab */
[----:B------:R-:W-:-:S04]  /*15dc0*/  FMUL.FTZ R167, R167, R170 ;  /* 0x000000aaa7a77220 */ /* 0x000fc80000410000 */
[----:B------:R-:W-:Y:S02]  /*15dd0*/  FSETP.GTU.FTZ.AND P6, PT, R166, R169, PT ;  /* 0x000000a9a600720b */ /* 0x000fe40003fdc000 */
[----:B------:R-:W-:Y:S02]  /*15de0*/  @P1 SHF.L.U32 R166, R189, 0x10, RZ ;  /* 0x00000010bda61819 */ /* 0x000fe400000006ff */
[----:B------:R-:W-:Y:S02]  /*15df0*/  FSEL R196, R167, RZ, !P6 ;  /* 0x000000ffa7c47208 */ /* 0x000fe40007000000 */
[----:B------:R-:W-:-:S03]  /*15e00*/  SEL R167, RZ, 0x1, P6 ;  /* 0x00000001ffa77807 */ /* 0x000fc60003000000 */
[----:B------:R-:W-:Y:S01]  /*15e10*/  FADD.FTZ R203, R203, R196 ;  /* 0x000000c4cbcb7221 */ /* 0x000fe20000010000 */
[----:B------:R-:W-:-:S03]  /*15e20*/  PRMT R0, R167, 0x7610, R0 ;  /* 0x00007610a7007816 */ /* 0x000fc60000000000 */
[----:B------:R-:W-:Y:S01]  /*15e30*/  @P1 FADD.FTZ R189, R203, R166 ;  /* 0x000000a6cbbd1221 */ /* 0x000fe20000010000 */
[----:B------:R-:W-:Y:S01]  /*15e40*/  @!P1 IMAD.MOV.U32 R189, RZ, RZ, R203 ;  /* 0x000000ffffbd9224 */ /* 0x000fe200078e00cb */
[----:B------:R-:W-:-:S04]  /*15e50*/  PRMT R166, R201, 0x5410, R202 ;  /* 0x00005410c9a67816 */ /* 0x000fc800000000ca */
[----:B------:R-:W-:-:S04]  /*15e60*/  F2FP.BF16.F32.PACK_AB R196, RZ, R189 ;  /* 0x000000bdffc4723e */ /* 0x000fc800000010ff */
[----:B------:R-:W-:Y:S01]  /*15e70*/  PRMT R167, R195, 0x5410, R196 ;  /* 0x00005410c3a77816 */ /* 0x000fe200000000c4 */
[----:B------:R-:W-:Y:S06]  /*15e80*/  BRA `(.L_x_12346) ;  /* 0x0000002800587947 */ /* 0x000fec0003800000 */
.L_x_12265:
        /* <DEDUP_REMOVED lines=16> */
.L_x_12349:
        /* <DEDUP_REMOVED lines=13> */
.L_x_12351:
[----:B------:R-:W-:Y:S05]  /*16060*/  BSYNC.RECONVERGENT B2 ;  /* 0x0000000000027941 */ /* 0x000fea0003800200 */
.L_x_12350:
        /* <DEDUP_REMOVED lines=41> */
[----:B------:R-:W-:-:S07]  /*16300*/  HFMA2 R184, -RZ, RZ, 0, 0 ;  /* 0x00000000ffb87431 */ /* 0x000fce00000001ff */
.L_x_12348:
[----:B------:R-:W-:Y:S05]  /*16310*/  BSYNC.RECONVERGENT B1 ;  /* 0x0000000000017941 */ /* 0x000fea0003800200 */
.L_x_12347:
[----:B------:R-:W-:Y:S01]  /*16320*/  I2FP.F32.U32 R182, R181 ;  /* 0x000000b500b67245 */ /* 0x000fe20000201000 */
[----:B-----5:R-:W-:Y:S01]  /*16330*/  IMAD.U32 R181, R164, 0x10000, RZ ;  /* 0x00010000a4b57824 */ /* 0x020fe200078e00ff */
        /* <DEDUP_REMOVED lines=23> */
.L_x_12354:
        /* <DEDUP_REMOVED lines=13> */
.L_x_12356:
[----:B------:R-:W-:Y:S05]  /*16580*/  BSYNC.RECONVERGENT B2 ;  /* 0x0000000000027941 */ /* 0x000fea0003800200 */
.L_x_12355:
        /* <DEDUP_REMOVED lines=43> */
.L_x_12353:
[----:B------:R-:W-:Y:S05]  /*16840*/  BSYNC.RECONVERGENT B1 ;  /* 0x0000000000017941 */ /* 0x000fea0003800200 */
.L_x_12352:
[----:B------:R-:W-:Y:S01]  /*16850*/  I2FP.F32.U32 R182, R182 ;  /* 0x000000b600b67245 */ /* 0x000fe20000201000 */
[----:B------:R-:W-:Y:S01]  /*16860*/  @P1 IMAD.U32 R183, R183, 0x10000, RZ ;  /* 0x00010000b7b71824 */ /* 0x000fe200078e00ff */
[----:B------:R-:W-:Y:S01]  /*16870*/  SHF.L.U32 R185, R164, 0x10, RZ ;  /* 0x00000010a4b97819 */ /* 0x000fe200000006ff */
[----:B------:R-:W-:Y:S01]  /*16880*/  BSSY.RECONVERGENT B1, `(.L_x_12357) ;  /* 0x000004e000017945 */ /* 0x000fe20003800200 */
[----:B------:R-:W-:Y:S01]  /*16890*/  ISETP.NE.AND P3, PT, R186, 0x1, PT ;  /* 0x00000001ba00780c */ /* 0x000fe20003f65270 */
[----:B------:R-:W-:Y:S01]  /*168a0*/  FFMA.FTZ R182, R182, R171, 1.1641532182693481445e-10 ;  /* 0x2f000000b6b67423 */ /* 0x000fe200000100ab */
[----:B------:R-:W-:Y:S02]  /*168b0*/  IMAD.MOV.U32 R184, RZ, RZ, 0x2 ;  /* 0x00000002ffb87424 */ /* 0x000fe400078e00ff */
[----:B------:R-:W-:Y:S01]  /*168c0*/  FMUL.FTZ R185, R185, R170 ;  /* 0x000000aab9b97220 */ /* 0x000fe20000410000 */
[----:B------:R-:W-:Y:S01]  /*168d0*/  IMAD.MOV.U32 R164, RZ, RZ, R12 ;  /* 0x000000ffffa47224 */ /* 0x000fe200078e000c */
[----:B------:R-:W-:-:S04]  /*168e0*/  FSETP.GTU.FTZ.AND P2, PT, R182, R169, PT ;  /* 0x000000a9b600720b */ /* 0x000fc80003f5c000 */
        /* <DEDUP_REMOVED lines=14> */
.L_x_12359:
        /* <DEDUP_REMOVED lines=13> */
.L_x_12361:
[----:B------:R-:W-:Y:S05]  /*16aa0*/  BSYNC.RECONVERGENT B2 ;  /* 0x0000000000027941 */ /* 0x000fea0003800200 */
.L_x_12360:
        /* <DEDUP_REMOVED lines=43> */
.L_x_12358:
[----:B------:R-:W-:Y:S05]  /*16d60*/  BSYNC.RECONVERGENT B1 ;  /* 0x0000000000017941 */ /* 0x000fea0003800200 */
.L_x_12357:
        /* <DEDUP_REMOVED lines=25> */
.L_x_12364:
        /* <DEDUP_REMOVED lines=13> */
.L_x_12366:
[----:B------:R-:W-:Y:S05]  /*16fd0*/  BSYNC.RECONVERGENT B2 ;  /* 0x0000000000027941 */ /* 0x000fea0003800200 */
.L_x_12365:
        /* <DEDUP_REMOVED lines=43> */
.L_x_12363:
[----:B------:R-:W-:Y:S05]  /*17290*/  BSYNC.RECONVERGENT B1 ;  /* 0x0000000000017941 */ /* 0x000fea0003800200 */
.L_x_12362:
        /* <DEDUP_REMOVED lines=24> */
.L_x_12369:
        /* <DEDUP_REMOVED lines=13> */
.L_x_12371:
[----:B------:R-:W-:Y:S05]  /*174f0*/  BSYNC.RECONVERGENT B2 ;  /* 0x0000000000027941 */ /* 0x000fea0003800200 */
.L_x_12370:
        /* <DEDUP_REMOVED lines=43> */
.L_x_12368:
[----:B------:R-:W-:Y:S05]  /*177b0*/  BSYNC.RECONVERGENT B1 ;  /* 0x0000000000017941 */ /* 0x000fea0003800200 */
.L_x_12367:
        /* <DEDUP_REMOVED lines=9> */
[----:B------:R-:W-:-:S04]  /*17850*/  FSETP.GTU.FTZ.AND P2, PT, R164, R169, PT ;  /* 0x000000a9a400720b */ /* 0x000fc80003f5c000 */
[----:B------:R-:W-:Y:S02]  /*17860*/  FSEL R184, R165, RZ, !P2 ;  /* 0x000000ffa5b87208 */ /* 0x000fe40005000000 */
[----:B------:R-:W-:Y:S02]  /*17870*/  MOV R165, R12 ;  /* 0x0000000c00a57202 */ /* 0x000fe40000000f00 */
[----:B------:R-:W-:Y:S01]  /*17880*/  PLOP3.LUT P2, PT, P2, PT, PT, 0x8, 0x80 ;  /* 0x000000000080781c */ /* 0x000fe2000174e170 */
        /* <DEDUP_REMOVED lines=11> */
.L_x_12374:
        /* <DEDUP_REMOVED lines=13> */
.L_x_12376:
[----:B------:R-:W-:Y:S05]  /*17a10*/  BSYNC.RECONVERGENT B2 ;  /* 0x0000000000027941 */ /* 0x000fea0003800200 */
.L_x_12375:
        /* <DEDUP_REMOVED lines=43> */
.L_x_12373:
[----:B------:R-:W-:Y:S05]  /*17cd0*/  BSYNC.RECONVERGENT B1 ;  /* 0x0000000000017941 */ /* 0x000fea0003800200 */
.L_x_12372:
        /* <DEDUP_REMOVED lines=23> */
.L_x_12379:
        /* <DEDUP_REMOVED lines=13> */
.L_x_12381:
[----:B------:R-:W-:Y:S05]  /*17f20*/  BSYNC.RECONVERGENT B2 ;  /* 0x0000000000027941 */ /* 0x000fea0003800200 */
.L_x_12380:
        /* <DEDUP_REMOVED lines=43> */
.L_x_12378:
[----:B------:R-:W-:Y:S05]  /*181e0*/  BSYNC.RECONVERGENT B1 ;  /* 0x0000000000017941 */ /* 0x000fea0003800200 */
.L_x_12377:
        /* <DEDUP_REMOVED lines=24> */
.L_x_12384:
        /* <DEDUP_REMOVED lines=13> */
.L_x_12386:
[----:B------:R-:W-:Y:S05]  /*18440*/  BSYNC.RECONVERGENT B2 ;  /* 0x0000000000027941 */ /* 0x000fea0003800200 */
.L_x_12385:
        /* <DEDUP_REMOVED lines=43> */
.L_x_12383:
[----:B------:R-:W-:Y:S05]  /*18700*/  BSYNC.RECONVERGENT B1 ;  /* 0x0000000000017941 */ /* 0x000fea0003800200 */
.L_x_12382:
        /* <DEDUP_REMOVED lines=14> */
.L_x_12346:
        /* <DEDUP_REMOVED lines=16> */
[----:B------:R-:W-:Y:S02]  /*188f0*/  LOP3.LUT R191, R191, R196, R188, 0xfe, !PT ;  /* 0x000000c4bfbf7212 */ /* 0x000fe400078efebc */
[----:B------:R-:W-:Y:S02]  /*18900*/  SEL R196, RZ, 0x1, !P6 ;  /* 0x00000001ffc47807 */ /* 0x000fe40007000000 */
[----:B------:R-:W-:Y:S01]  /*18910*/  LOP3.LUT R197, R198, R197, RZ, 0xfc, !PT ;  /* 0x000000c5c6c57212 */ /* 0x000fe200078efcff */
[----:B------:R-:W-:Y:S01]  /*18920*/  IMAD.WIDE.U32 R198, R179, 0x8, R236 ;  /* 0x00000008b3c67825 */ /* 0x000fe200078e00ec */
[----:B------:R-:W-:Y:S02]  /*18930*/  LOP3.LUT R196, R191, R196, RZ, 0xfc, !PT ;  /* 0x000000c4bfc47212 */ /* 0x000fe400078efcff */
[----:B------:R-:W-:-:S03]  /*18940*/  IADD3 R188, PT, PT, R10, 0x60, RZ ;  /* 0x000000600abc7810 */ /* 0x000fc60007ffe0ff */
[----:B------:R1:W-:Y:S02]  /*18950*/  STG.E.64 desc[UR8][R198.64], R196 ;  /* 0x000000c4c6007986 */ /* 0x0003e4000c101b08 */
[----:B0-----:R-:W-:Y:S01]  /*18960*/  @P1 IMAD.WIDE.U32 R202, R188, 0x10, R194 ;  /* 0x00000010bcca1825 */ /* 0x001fe200078e00c2 */
        /* <DEDUP_REMOVED lines=21> */
.L_x_12387:
        /* <DEDUP_REMOVED lines=26> */
.L_x_12391:
        /* <DEDUP_REMOVED lines=13> */
.L_x_12393:
[----:B------:R-:W-:Y:S05]  /*18d30*/  BSYNC.RECONVERGENT B2 ;  /* 0x0000000000027941 */ /* 0x000fea0003800200 */
.L_x_12392:
        /* <DEDUP_REMOVED lines=42> */
.L_x_12390:
[----:B------:R-:W-:Y:S05]  /*18fe0*/  BSYNC.RECONVERGENT B1 ;  /* 0x0000000000017941 */ /* 0x000fea0003800200 */
.L_x_12389:
[----:B------:R-:W-:Y:S01]  /*18ff0*/  I2FP.F32.U32 R0, R0 ;  /* 0x0000000000007245 */ /* 0x000fe20000201000 */
[----:B-----5:R-:W-:Y:S01]  /*19000*/  IMAD.U32 R3, R164, 0x10000, RZ ;  /* 0x00010000a4037824 */ /* 0x020fe200078e00ff */
        /* <DEDUP_REMOVED lines=20> */
.L_x_12396:
        /* <DEDUP_REMOVED lines=13> */
.L_x_12398:
[----:B------:R-:W-:Y:S05]  /*19220*/  BSYNC.RECONVERGENT B2 ;  /* 0x0000000000027941 */ /* 0x000fea0003800200 */
.L_x_12397:
        /* <DEDUP_REMOVED lines=43> */
.L_x_12395:
[----:B------:R-:W-:Y:S05]  /*194e0*/  BSYNC.RECONVERGENT B1 ;  /* 0x0000000000017941 */ /* 0x000fea0003800200 */
.L_x_12394:
        /* <DEDUP_REMOVED lines=9> */
[----:B------:R-:W-:Y:S02]  /*19580*/  FSEL R3, R3, RZ, !P2 ;  /* 0x000000ff03037208 */ /* 0x000fe40005000000 */
        /* <DEDUP_REMOVED lines=15> */
.L_x_12401:
        /* <DEDUP_REMOVED lines=13> */
.L_x_12403:
[----:B------:R-:W-:Y:S05]  /*19750*/  BSYNC.RECONVERGENT B2 ;  /* 0x0000000000027941 */ /* 0x000fea0003800200 */
.L_x_12402:
        /* <DEDUP_REMOVED lines=43> */
.L_x_12400:
[----:B------:R-:W-:Y:S05]  /*19a10*/  BSYNC.RECONVERGENT B1 ;  /* 0x0000000000017941 */ /* 0x000fea0003800200 */
.L_x_12399:
[----:B------:R-:W-:Y:S01]  /*19a20*/  I2FP.F32.U32 R0, R0 ;  /* 0x0000000000007245 */ /* 0x000fe20000201000 */
[----:B------:R-:W-:Y:S01]  /*19a30*/  BSSY.RECONVERGENT B1, `(.L_x_12404) ;  /* 0x000004d000017945 */ /* 0x000fe20003800200 */
[----:B------:R-:W-:Y:S01]  /*19a40*/  ISETP.NE.AND P3, PT, R2, 0x1, PT ;  /* 0x000000010200780c */ /* 0x000fe20003f65270 */
[----:B------:R-:W-:Y:S01]  /*19a50*/  IMAD.MOV.U32 R4, RZ, RZ, 0x2 ;  /* 0x00000002ff047424 */ /* 0x000fe200078e00ff */
[----:B------:R-:W-:Y:S01]  /*19a60*/  SHF.L.U32 R3, R164, 0x10, RZ ;  /* 0x00000010a4037819 */ /* 0x000fe200000006ff */
[----:B------:R-:W-:-:S05]  /*19a70*/  FFMA.FTZ R0, R0, R171, 1.1641532182693481445e-10 ;  /* 0x2f00000000007423 */ /* 0x000fca00000100ab */
        /* <DEDUP_REMOVED lines=15> */
.L_x_12406:
        /* <DEDUP_REMOVED lines=13> */
.L_x_12408:
[----:B------:R-:W-:Y:S05]  /*19c40*/  BSYNC.RECONVERGENT B2 ;  /* 0x0000000000027941 */ /* 0x000fea0003800200 */
.L_x_12407:
        /* <DEDUP_REMOVED lines=43> */
.L_x_12405:
[----:B------:R-:W-:Y:S05]  /*19f00*/  BSYNC.RECONVERGENT B1 ;  /* 0x0000000000017941 */ /* 0x000fea0003800200 */
.L_x_12404:
[----:B------:R-:W-:Y:S01]  /*19f10*/  I2FP.F32.U32 R2, R3 ;  /* 0x0000000300027245 */ /* 0x000fe20000201000 */
[----:B------:R-:W-:Y:S01]  /*19f20*/  @P1 IMAD.U32 R191, R191, 0x10000, RZ ;  /* 0x00010000bfbf1824 */ /* 0x000fe200078e00ff */
[----:B------:R-:W-:Y:S01]  /*19f30*/  PRMT R3, R32, 0x7632, R3 ;  /* 0x0000763220037816 */ /* 0x000fe20000000003 */
[----:B------:R-:W-:Y:S01]  /*19f40*/  BSSY.RECONVERGENT B1, `(.L_x_12409) ;  /* 0x0000050000017945 */ /* 0x000fe20003800200 */
[----:B------:R-:W-:Y:S01]  /*19f50*/  ISETP.NE.AND P3, PT, R4, 0x1, PT ;  /* 0x000000010400780c */ /* 0x000fe20003f65270 */
[----:B------:R-:W-:Y:S01]  /*19f60*/  FFMA.FTZ R2, R2, R171, 1.1641532182693481445e-10 ;  /* 0x2f00000002027423 */ /* 0x000fe200000100ab */
[----:B------:R-:W-:-:S04]  /*19f70*/  SHF.L.U32 R3, R3, 0x10, RZ ;  /* 0x0000001003037819 */ /* 0x000fc800000006ff */
[----:B------:R-:W-:Y:S01]  /*19f80*/  FSETP.GTU.FTZ.AND P2, PT, R2, R169, PT ;  /* 0x000000a90200720b */ /* 0x000fe20003f5c000 */
[----:B------:R-:W-:Y:S01]  /*19f90*/  FMUL.FTZ R3, R3, R170 ;  /* 0x000000aa03037220 */ /* 0x000fe20000410000 */
[----:B------:R-:W-:Y:S02]  /*19fa0*/  HFMA2 R2, -RZ, RZ, 0, 1.1920928955078125e-07 ;  /* 0x00000002ff027431 */ /* 0x000fe400000001ff */
[----:B------:R-:W-:Y:S02]  /*19fb0*/  SEL R7, RZ, 0x1, P2 ;  /* 0x00000001ff077807 */ /* 0x000fe40001000000 */
[----:B------:R-:W-:-:S05]  /*19fc0*/  FSEL R3, R3, RZ, !P2 ;  /* 0x000000ff03037208 */ /* 0x000fca0005000000 */
        /* <DEDUP_REMOVED lines=14> */
.L_x_12411:
        /* <DEDUP_REMOVED lines=13> */
.L_x_12413:
[----:B------:R-:W-:Y:S05]  /*1a180*/  BSYNC.RECONVERGENT B2 ;  /* 0x0000000000027941 */ /* 0x000fea0003800200 */
.L_x_12412:
        /* <DEDUP_REMOVED lines=43> */
.L_x_12410:
[----:B------:R-:W-:Y:S05]  /*1a440*/  BSYNC.RECONVERGENT B1 ;  /* 0x0000000000017941 */ /* 0x000fea0003800200 */
.L_x_12409:
        /* <DEDUP_REMOVED lines=22> */
.L_x_12416:
        /* <DEDUP_REMOVED lines=13> */
.L_x_12418:
[----:B------:R-:W-:Y:S05]  /*1a680*/  BSYNC.RECONVERGENT B2 ;  /* 0x0000000000027941 */ /* 0x000fea0003800200 */
.L_x_12417:
        /* <DEDUP_REMOVED lines=43> */
.L_x_12415:
[----:B------:R-:W-:Y:S05]  /*1a940*/  BSYNC.RECONVERGENT B1 ;  /* 0x0000000000017941 */ /* 0x000fea0003800200 */
.L_x_12414:
        /* <DEDUP_REMOVED lines=25> */
.L_x_12421:
        /* <DEDUP_REMOVED lines=13> */
.L_x_12423:
[----:B------:R-:W-:Y:S05]  /*1abb0*/  BSYNC.RECONVERGENT B2 ;  /* 0x0000000000027941 */ /* 0x000fea0003800200 */
.L_x_12422:
        /* <DEDUP_REMOVED lines=43> */
.L_x_12420:
[----:B------:R-:W-:Y:S05]  /*1ae70*/  BSYNC.RECONVERGENT B1 ;  /* 0x0000000000017941 */ /* 0x000fea0003800200 */
.L_x_12419:
        /* <DEDUP_REMOVED lines=21> */
.L_x_12426:
        /* <DEDUP_REMOVED lines=13> */
.L_x_12428:
[----:B------:R-:W-:Y:S05]  /*1b0a0*/  BSYNC.RECONVERGENT B2 ;  /* 0x0000000000027941 */ /* 0x000fea0003800200 */
.L_x_12427:
        /* <DEDUP_REMOVED lines=43> */
.L_x_12425:
[----:B------:R-:W-:Y:S05]  /*1b360*/  BSYNC.RECONVERGENT B1 ;  /* 0x0000000000017941 */ /* 0x000fea0003800200 */
.L_x_12424:
        /* <DEDUP_REMOVED lines=26> */
.L_x_12431:
        /* <DEDUP_REMOVED lines=13> */
.L_x_12433:
[----:B------:R-:W-:Y:S05]  /*1b5e0*/  BSYNC.RECONVERGENT B2 ;  /* 0x0000000000027941 */ /* 0x000fea0003800200 */
.L_x_12432:
        /* <DEDUP_REMOVED lines=43> */
.L_x_12430:
[----:B------:R-:W-:Y:S05]  /*1b8a0*/  BSYNC.RECONVERGENT B1 ;  /* 0x0000000000017941 */ /* 0x000fea0003800200 */
.L_x_12429:
        /* <DEDUP_REMOVED lines=21> */
.L_x_12436:
        /* <DEDUP_REMOVED lines=13> */
.L_x_12438:
[----:B------:R-:W-:Y:S05]  /*1bad0*/  BSYNC.RECONVERGENT B2 ;  /* 0x0000000000027941 */ /* 0x000fea0003800200 */
.L_x_12437:
        /* <DEDUP_REMOVED lines=43> */
.L_x_12435:
[----:B------:R-:W-:Y:S05]  /*1bd90*/  BSYNC.RECONVERGENT B1 ;  /* 0x0000000000017941 */ /* 0x000fea0003800200 */
.L_x_12434:
        /* <DEDUP_REMOVED lines=26> */
.L_x_12441:
        /* <DEDUP_REMOVED lines=13> */
.L_x_12443:
[----:B------:R-:W-:Y:S05]  /*1c010*/  BSYNC.RECONVERGENT B2 ;  /* 0x0000000000027941 */ /* 0x000fea0003800200 */
.L_x_12442:
        /* <DEDUP_REMOVED lines=43> */
.L_x_12440:
[----:B------:R-:W-:Y:S05]  /*1c2d0*/  BSYNC.RECONVERGENT B1 ;  /* 0x0000000000017941 */ /* 0x000fea0003800200 */
.L_x_12439:
        /* <DEDUP_REMOVED lines=20> */
.L_x_12446:
        /* <DEDUP_REMOVED lines=13> */
.L_x_12448:
[----:B------:R-:W-:Y:S05]  /*1c4f0*/  BSYNC.RECONVERGENT B2 ;  /* 0x0000000000027941 */ /* 0x000fea0003800200 */
.L_x_12447:
        /* <DEDUP_REMOVED lines=43> */
.L_x_12445:
[----:B------:R-:W-:Y:S05]  /*1c7b0*/  BSYNC.RECONVERGENT B1 ;  /* 0x0000000000017941 */ /* 0x000fea0003800200 */
.L_x_12444:
        /* <DEDUP_REMOVED lines=8> */
[----:B------:R-:W-:Y:S01]  /*1c840*/  FMUL.FTZ R3, R3, R170 ;  /* 0x000000aa03037220 */ /* 0x000fe20000410000 */
[----:B------:R-:W-:-:S04]  /*1c850*/  MOV R2, R12 ;  /* 0x0000000c00027202 */ /* 0x000fc80000000f00 */
[----:B------:R-:W-:Y:S02]  /*1c860*/  FSEL R165, R3, RZ, !P4 ;  /* 0x000000ff03a57208 */ /* 0x000fe40006000000 */
        /* <DEDUP_REMOVED lines=15> */
.L_x_12451:
        /* <DEDUP_REMOVED lines=13> */
.L_x_12453:
[----:B------:R-:W-:Y:S05]  /*1ca30*/  BSYNC.RECONVERGENT B2 ;  /* 0x0000000000027941 */ /* 0x000fea0003800200 */
.L_x_12452:
        /* <DEDUP_REMOVED lines=43> */
.L_x_12450:
[----:B------:R-:W-:Y:S05]  /*1ccf0*/  BSYNC.RECONVERGENT B1 ;  /* 0x0000000000017941 */ /* 0x000fea0003800200 */
.L_x_12449:
        /* <DEDUP_REMOVED lines=21> */
.L_x_12456:
        /* <DEDUP_REMOVED lines=13> */
.L_x_12458:
[----:B------:R-:W-:Y:S05]  /*1cf20*/  BSYNC.RECONVERGENT B2 ;  /* 0x0000000000027941 */ /* 0x000fea0003800200 */
.L_x_12457:
        /* <DEDUP_REMOVED lines=43> */
.L_x_12455:
[----:B------:R-:W-:Y:S05]  /*1d1e0*/  BSYNC.RECONVERGENT B1 ;  /* 0x0000000000017941 */ /* 0x000fea0003800200 */
.L_x_12454:
        /* <DEDUP_REMOVED lines=26> */
.L_x_12461:
        /* <DEDUP_REMOVED lines=13> */
.L_x_12463:
[----:B------:R-:W-:Y:S05]  /*1d460*/  BSYNC.RECONVERGENT B2 ;  /* 0x0000000000027941 */ /* 0x000fea0003800200 */
.L_x_12462:
        /* <DEDUP_REMOVED lines=43> */
.L_x_12460:
[----:B------:R-:W-:Y:S05]  /*1d720*/  BSYNC.RECONVERGENT B1 ;  /* 0x0000000000017941 */ /* 0x000fea0003800200 */
.L_x_12459:
        /* <DEDUP_REMOVED lines=20> */
.L_x_12466:
        /* <DEDUP_REMOVED lines=15> */
.L_x_12468:
[----:B------:R-:W-:Y:S05]  /*1d960*/  BSYNC.RECONVERGENT B2 ;  /* 0x0000000000027941 */ /* 0x000fea0003800200 */
.L_x_12467:
        /* <DEDUP_REMOVED lines=43> */
.L_x_12465:
[----:B------:R-:W-:Y:S05]  /*1dc20*/  BSYNC.RECONVERGENT B1 ;  /* 0x0000000000017941 */ /* 0x000fea0003800200 */
.L_x_12464:
[----:B------:R-:W-:Y:S01]  /*1dc30*/  I2FP.F32.U32 R164, R165 ;  /* 0x000000a500a47245 */ /* 0x000fe20000201000 */
[----:B------:R-:W-:Y:S01]  /*1dc40*/  @P1 IMAD.U32 R198, R209, 0x10000, RZ ;  /* 0x00010000d1c61824 */ /* 0x000fe200078e00ff */
[----:B------:R-:W-:-:S03]  /*1dc50*/  PRMT R165, R35, 0x7632, R165 ;  /* 0x0000763223a57816 */ /* 0x000fc600000000a5 */
[----:B------:R-:W-:Y:S01]  /*1dc60*/  FFMA.FTZ R164, R164, R171, 1.1641532182693481445e-10 ;  /* 0x2f000000a4a47423 */ /* 0x000fe200000100ab */
[----:B------:R-:W-:-:S04]  /*1dc70*/  SHF.L.U32 R165, R165, 0x10, RZ ;  /* 0x00000010a5a57819 */ /* 0x000fc800000006ff */
[----:B------:R-:W-:Y:S01]  /*1dc80*/  FSETP.GTU.FTZ.AND P6, PT, R164, R169, PT ;  /* 0x000000a9a400720b */ /* 0x000fe20003fdc000 */
[----:B------:R-:W-:-:S03]  /*1dc90*/  FMUL.FTZ R165, R165, R170 ;  /* 0x000000aaa5a57220 */ /* 0x000fc60000410000 */
[----:B------:R-:W-:Y:S02]  /*1dca0*/  SEL R164, RZ, 0x1, P6 ;  /* 0x00000001ffa47807 */ /* 0x000fe40003000000 */
[----:B------:R-:W-:Y:S02]  /*1dcb0*/  FSEL R166, R165, RZ, !P6 ;  /* 0x000000ffa5a67208 */ /* 0x000fe40007000000 */
[--C-:B------:R-:W-:Y:S02]  /*1dcc0*/  PRMT R165, R207, 0x5410, R0.reuse ;  /* 0x00005410cfa57816 */ /* 0x100fe40000000000 */
[----:B------:R-:W-:Y:S01]  /*1dcd0*/  PRMT R0, R164, 0x7610, R0 ;  /* 0x00007610a4007816 */ /* 0x000fe20000000000 */
[----:B------:R-:W-:Y:S01]  /*1dce0*/  FADD.FTZ R211, R211, R166 ;  /* 0x000000a6d3d37221 */ /* 0x000fe20000010000 */
[----:B------:R-:W-:Y:S02]  /*1dcf0*/  PRMT R166, R210, 0x5410, R208 ;  /* 0x00005410d2a67816 */ /* 0x000fe400000000d0 */
[----:B------:R-:W-:Y:S01]  /*1dd00*/  PRMT R164, R205, 0x5410, R202 ;  /* 0x00005410cda47816 */ /* 0x000fe200000000ca */
[----:B------:R-:W-:Y:S01]  /*1dd10*/  @P1 FADD.FTZ R198, R211, R198 ;  /* 0x000000c6d3c61221 */ /* 0x000fe20000010000 */
[----:B------:R-:W-:-:S05]  /*1dd20*/  @!P1 IMAD.MOV.U32 R198, RZ, RZ, R211 ;  /* 0x000000ffffc69224 */ /* 0x000fca00078e00d3 */
[----:B------:R-:W-:-:S04]  /*1dd30*/  F2FP.BF16.F32.PACK_AB R167, RZ, R198 ;  /* 0x000000c6ffa7723e */ /* 0x000fc800000010ff */
[----:B------:R-:W-:Y:S01]  /*1dd40*/  PRMT R167, R206, 0x5410, R167 ;  /* 0x00005410cea77816 */ /* 0x000fe200000000a7 */
[----:B------:R-:W-:Y:S06]  /*1dd50*/  BRA `(.L_x_12469) ;  /* 0x0000002800587947 */ /* 0x000fec0003800000 */
.L_x_12388:
        /* <DEDUP_REMOVED lines=16> */
.L_x_12472:
        /* <DEDUP_REMOVED lines=13> */
.L_x_12474:
[----:B------:R-:W-:Y:S05]  /*1df30*/  BSYNC.RECONVERGENT B2 ;  /* 0x0000000000027941 */ /* 0x000fea0003800200 */
.L_x_12473:
        /* <DEDUP_REMOVED lines=42> */
.L_x_12471:
[----:B------:R-:W-:Y:S05]  /*1e1e0*/  BSYNC.RECONVERGENT B1 ;  /* 0x0000000000017941 */ /* 0x000fea0003800200 */
.L_x_12470:
[----:B------:R-:W-:Y:S01]  /*1e1f0*/  I2FP.F32.U32 R190, R192 ;  /* 0x000000c000be7245 */ /* 0x000fe20000201000 */
[----:B-----5:R-:W-:Y:S01]  /*1e200*/  IMAD.U32 R197, R164, 0x10000, RZ ;  /* 0x00010000a4c57824 */ /* 0x020fe200078e00ff */
[----:B------:R-:W-:Y:S01]  /*1e210*/  ISETP.NE.AND P3, PT, R194, 0x1, PT ;  /* 0x00000001c200780c */ /* 0x000fe20003f65270 */
[----:B------:R-:W-:Y:S01]  /*1e220*/  @P1 IMAD.U32 R199, R28, 0x10000, RZ ;  /* 0x000100001cc71824 */ /* 0x000fe200078e00ff */
[----:B------:R-:W-:Y:S01]  /*1e230*/  BSSY.RECONVERGENT B1, `(.L_x_12475) ;  /* 0x000004e000017945 */ /* 0x000fe20003800200 */
[----:B------:R-:W-:Y:S01]  /*1e240*/  FFMA.FTZ R190, R190, R171, 1.1641532182693481445e-10 ;  /* 0x2f000000bebe7423 */ /* 0x000fe200000100ab */
[----:B------:R-:W-:Y:S01]  /*1e250*/  FMUL.FTZ R197, R197, R170 ;  /* 0x000000aac5c57220 */ /* 0x000fe20000410000 */
[----:B------:R-:W-:Y:S01]  /*1e260*/  HFMA2 R196, -RZ, RZ, 0, 1.1920928955078125e-07 ;  /* 0x00000002ffc47431 */ /* 0x000fe200000001ff */
[----:B------:R-:W-:Y:S01]  /*1e270*/  PRMT R164, R164, 0x7632, R164 ;  /* 0x00007632a4a47816 */ /* 0x000fe200000000a4 */
        /* <DEDUP_REMOVED lines=16> */
.L_x_12477:
        /* <DEDUP_REMOVED lines=13> */
.L_x_12479:
[----:B------:R-:W-:Y:S05]  /*1e450*/  BSYNC.RECONVERGENT B2 ;  /* 0x0000000000027941 */ /* 0x000fea0003800200 */
.L_x_12478:
        /* <DEDUP_REMOVED lines=43> */
.L_x_12476:
[----:B------:R-:W-:Y:S05]  /*1e710*/  BSYNC.RECONVERGENT B1 ;  /* 0x0000000000017941 */ /* 0x000fea0003800200 */
.L_x_12475:
        /* <DEDUP_REMOVED lines=24> */
.L_x_12482:
        /* <DEDUP_REMOVED lines=13> */
.L_x_12484:
[----:B------:R-:W-:Y:S05]  /*1e970*/  BSYNC.RECONVERGENT B2 ;  /* 0x0000000000027941 */ /* 0x000fea0003800200 */
.L_x_12483:
        /* <DEDUP_REMOVED lines=43> */
.L_x_12481:
[----:B------:R-:W-:Y:S05]  /*1ec30*/  BSYNC.RECONVERGENT B1 ;  /* 0x0000000000017941 */ /* 0x000fea0003800200 */
.L_x_12480:
        /* <DEDUP_REMOVED lines=25> */
.L_x_12487:
        /* <DEDUP_REMOVED lines=13> */
.L_x_12489:
[----:B------:R-:W-:Y:S05]  /*1eea0*/  BSYNC.RECONVERGENT B2 ;  /* 0x0000000000027941 */ /* 0x000fea0003800200 */
.L_x_12488:
        /* <DEDUP_REMOVED lines=43> */
.L_x_12486:
[----:B------:R-:W-:Y:S05]  /*1f160*/  BSYNC.RECONVERGENT B1 ;  /* 0x0000000000017941 */ /* 0x000fea0003800200 */
.L_x_12485:
        /* <DEDUP_REMOVED lines=24> */
.L_x_12492:
        /* <DEDUP_REMOVED lines=13> */
.L_x_12494:
[----:B------:R-:W-:Y:S05]  /*1f3c0*/  BSYNC.RECONVERGENT B2 ;  /* 0x0000000000027941 */ /* 0x000fea0003800200 */
.L_x_12493:
        /* <DEDUP_REMOVED lines=43> */
.L_x_12491:
[----:B------:R-:W-:Y:S05]  /*1f680*/  BSYNC.RECONVERGENT B1 ;  /* 0x0000000000017941 */ /* 0x000fea0003800200 */
.L_x_12490:
        /* <DEDUP_REMOVED lines=24> */
.L_x_12497:
        /* <DEDUP_REMOVED lines=13> */
.L_x_12499:
[----:B------:R-:W-:Y:S05]  /*1f8e0*/  BSYNC.RECONVERGENT B2 ;  /* 0x0000000000027941 */ /* 0x000fea0003800200 */
.L_x_12498:
        /* <DEDUP_REMOVED lines=43> */
.L_x_12496:
[----:B------:R-:W-:Y:S05]  /*1fba0*/  BSYNC.RECONVERGENT B1 ;  /* 0x0000000000017941 */ /* 0x000fea0003800200 */
.L_x_12495:
        /* <DEDUP_REMOVED lines=23> */
.L_x_12502:
        /* <DEDUP_REMOVED lines=13> */
.L_x_12504:
[----:B------:R-:W-:Y:S05]  /*1fdf0*/  BSYNC.RECONVERGENT B2 ;  /* 0x0000000000027941 */ /* 0x000fea0003800200 */
.L_x_12503:
        /* <DEDUP_REMOVED lines=43> */
.L_x_12501:
[----:B------:R-:W-:Y:S05]  /*200b0*/  BSYNC.RECONVERGENT B1 ;  /* 0x0000000000017941 */ /* 0x000fea0003800200 */
.L_x_12500:
        /* <DEDUP_REMOVED lines=24> */
.L_x_12507:
        /* <DEDUP_REMOVED lines=13> */
.L_x_12509:
[----:B------:R-:W-:Y:S05]  /*20310*/  BSYNC.RECONVERGENT B2 ;  /* 0x0000000000027941 */ /* 0x000fea0003800200 */
.L_x_12508:
        /* <DEDUP_REMOVED lines=43> */
.L_x_12506:
[----:B------:R-:W-:Y:S05]  /*205d0*/  BSYNC.RECONVERGENT B1 ;  /* 0x0000000000017941 */ /* 0x000fea0003800200 */
.L_x_12505:
[----:B------:R-:W-:Y:S01]  /*205e0*/  I2FP.F32.U32 R164, R165 ;  /* 0x000000a500a47245 */ /* 0x000fe20000201000 */
[----:B------:R-:W-:Y:S01]  /*205f0*/  IMAD.U32 R165, R212, 0x10000, RZ ;  /* 0x00010000d4a57824 */ /* 0x000fe200078e00ff */
[----:B------:R-:W-:Y:S02]  /*20600*/  @P1 SHF.L.U32 R209, R209, 0x10, RZ ;  /* 0x00000010d1d11819 */ /* 0x000fe400000006ff */
[----:B------:R-:W-:Y:S01]  /*20610*/  PRMT R166, R211, 0x5410, R210 ;  /* 0x00005410d3a67816 */ /* 0x000fe200000000d2 */
        /* <DEDUP_REMOVED lines=9> */
[----:B------:R-:W-:-:S07]  /*206b0*/  PRMT R167, R208, 0x5410, R167 ;  /* 0x00005410d0a77816 */ /* 0x000fce00000000a7 */
.L_x_12469:
[----:B------:R-:W-:Y:S01]  /*206c0*/  SEL R210, RZ, 0x10000, !P4 ;  /* 0x00010000ffd27807 */ /* 0x000fe20006000000 */
[----:B------:R-:W-:Y:S01]  /*206d0*/  IMAD.WIDE.U32 R212, R188, 0x10, R238 ;  /* 0x00000010bcd47825 */ /* 0x000fe200078e00ee */
[----:B------:R-:W-:Y:S01]  /*206e0*/  ISETP.NE.AND P4, PT, R203, RZ, PT ;  /* 0x000000ffcb00720c */ /* 0x000fe20003f85270 */
[----:B------:R-:W0:Y:S01]  /*206f0*/  @P0 LDC.64 R208, c[0x0][0x398] ;  /* 0x0000e600ffd00b82 */ /* 0x000e220000000a00 */
[----:B------:R-:W-:Y:S02]  /*20700*/  SEL R205, RZ, 0x1000000, !P5 ;  /* 0x01000000ffcd7807 */ /* 0x000fe40006800000 */
[----:B------:R-:W-:Y:S01]  /*20710*/  SEL R203, RZ, 0x100, !P3 ;  /* 0x00000100ffcb7807 */ /* 0x000fe20005800000 */
[----:B------:R1:W-:Y:S01]  /*20720*/  STG.E.128 desc[UR8][R212.64], R164 ;  /* 0x000000a4d4007986 */ /* 0x0003e2000c101d08 */
[----:B------:R-:W-:Y:S02]  /*20730*/  ISETP.NE.AND P5, PT, R201, RZ, PT ;  /* 0x000000ffc900720c */ /* 0x000fe40003fa5270 */
[----:B------:R-:W-:Y:S01]  /*20740*/  ISETP.NE.AND P3, PT, R204, RZ, PT ;  /* 0x000000ffcc00720c */ /* 0x000fe20003f65270 */
[----:B------:R-:W2:Y:S01]  /*20750*/  @P1 LDC.64 R206, c[0x0][0x3a0] ;  /* 0x0000e800ffce1b82 */ /* 0x000ea20000000a00 */
[----:B------:R-:W-:-:S02]  /*20760*/  ISETP.NE.AND P6, PT, R197, RZ, PT ;  /* 0x000000ffc500720c */ /* 0x000fc40003fc5270 */
        /* <DEDUP_REMOVED lines=36> */
.L_x_12510:
        /* <DEDUP_REMOVED lines=9> */
[----:B--2---:R-:W-:-:S07]  /*20a40*/  IMAD.MOV.U32 R208, RZ, RZ, R200 ;  /* 0x000000ffffd07224 */ /* 0x004fce00078e00c8 */
        /* <DEDUP_REMOVED lines=11> */
.L_x_12514:
        /* <DEDUP_REMOVED lines=13> */
.L_x_12516:
[----:B------:R-:W-:Y:S05]  /*20bd0*/  BSYNC.RECONVERGENT B2 ;  /* 0x0000000000027941 */ /* 0x000fea0003800200 */
.L_x_12515:
        /* <DEDUP_REMOVED lines=42> */
.L_x_12513:
[----:B------:R-:W-:Y:S05]  /*20e80*/  BSYNC.RECONVERGENT B1 ;  /* 0x0000000000017941 */ /* 0x000fea0003800200 */
.L_x_12512:
        /* <DEDUP_REMOVED lines=23> */
.L_x_12519:
        /* <DEDUP_REMOVED lines=13> */
.L_x_12521:
[----:B------:R-:W-:Y:S05]  /*210d0*/  BSYNC.RECONVERGENT B2 ;  /* 0x0000000000027941 */ /* 0x000fea0003800200 */
.L_x_12520:
        /* <DEDUP_REMOVED lines=43> */
.L_x_12518:
[----:B------:R-:W-:Y:S05]  /*21390*/  BSYNC.RECONVERGENT B1 ;  /* 0x0000000000017941 */ /* 0x000fea0003800200 */
.L_x_12517:
        /* <DEDUP_REMOVED lines=25> */
.L_x_12524:
        /* <DEDUP_REMOVED lines=13> */
.L_x_12526:
[----:B------:R-:W-:Y:S05]  /*21600*/  BSYNC.RECONVERGENT B2 ;  /* 0x0000000000027941 */ /* 0x000fea0003800200 */
.L_x_12525:
        /* <DEDUP_REMOVED lines=43> */
.L_x_12523:
[----:B------:R-:W-:Y:S05]  /*218c0*/  BSYNC.RECONVERGENT B1 ;  /* 0x0000000000017941 */ /* 0x000fea0003800200 */
.L_x_12522:
        /* <DEDUP_REMOVED lines=22> */
.L_x_12529:
        /* <DEDUP_REMOVED lines=13> */
.L_x_12531:
[----:B------:R-:W-:Y:S05]  /*21b00*/  BSYNC.RECONVERGENT B2 ;  /* 0x0000000000027941 */ /* 0x000fea0003800200 */
.L_x_12530:
        /* <DEDUP_REMOVED lines=43> */
.L_x_12528:
[----:B------:R-:W-:Y:S05]  /*21dc0*/  BSYNC.RECONVERGENT B1 ;  /* 0x0000000000017941 */ /* 0x000fea0003800200 */
.L_x_12527:
[----:B------:R-:W-:Y:S01]  /*21dd0*/  I2FP.F32.U32 R2, R4 ;  /* 0x0000000400027245 */ /* 0x000fe20000201000 */
[----:B------:R-:W-:Y:S01]  /*21de0*/  @P1 IMAD.U32 R201, R0, 0x10000, RZ ;  /* 0x0001000000c91824 */ /* 0x000fe200078e00ff */
[----:B------:R-:W-:Y:S01]  /*21df0*/  PRMT R3, R32, 0x7632, R3 ;  /* 0x0000763220037816 */ /* 0x000fe20000000003 */
[----:B------:R-:W-:Y:S01]  /*21e00*/  BSSY.RECONVERGENT B1, `(.L_x_12532) ;  /* 0x0000050000017945 */ /* 0x000fe20003800200 */
[----:B------:R-:W-:Y:S01]  /*21e10*/  ISETP.NE.AND P3, PT, R6, 0x1, PT ;  /* 0x000000010600780c */ /* 0x000fe20003f65270 */
[----:B------:R-:W-:Y:S01]  /*21e20*/  FFMA.FTZ R2, R2, R171, 1.1641532182693481445e-10 ;  /* 0x2f00000002027423 */ /* 0x000fe200000100ab */
[----:B------:R-:W-:Y:S01]  /*21e30*/  SHF.L.U32 R3, R3, 0x10, RZ ;  /* 0x0000001003037819 */ /* 0x000fe200000006ff */
[----:B------:R-:W-:-:S03]  /*21e40*/  IMAD.MOV.U32 R0, RZ, RZ, R12 ;  /* 0x000000ffff007224 */ /* 0x000fc600078e000c */
[----:B------:R-:W-:Y:S01]  /*21e50*/  FSETP.GTU.FTZ.AND P2, PT, R2, R169, PT ;  /* 0x000000a90200720b */ /* 0x000fe20003f5c000 */
[----:B------:R-:W-:Y:S01]  /*21e60*/  FMUL.FTZ R3, R3, R170 ;  /* 0x000000aa03037220 */ /* 0x000fe20000410000 */
[----:B------:R-:W-:Y:S02]  /*21e70*/  HFMA2 R2, -RZ, RZ, 0, 1.1920928955078125e-07 ;  /* 0x00000002ff027431 */ /* 0x000fe400000001ff */
[----:B------:R-:W-:Y:S02]  /*21e80*/  SEL R7, RZ, 0x1, P2 ;  /* 0x00000001ff077807 */ /* 0x000fe40001000000 */
[----:B------:R-:W-:-:S05]  /*21e90*/  FSEL R3, R3, RZ, !P2 ;  /* 0x000000ff03037208 */ /* 0x000fca0005000000 */
        /* <DEDUP_REMOVED lines=13> */
.L_x_12534:
        /* <DEDUP_REMOVED lines=13> */
.L_x_12536:
[----:B------:R-:W-:Y:S05]  /*22040*/  BSYNC.RECONVERGENT B2 ;  /* 0x0000000000027941 */ /* 0x000fea0003800200 */
.L_x_12535:
        /* <DEDUP_REMOVED lines=43> */
.L_x_12533:
[----:B------:R-:W-:Y:S05]  /*22300*/  BSYNC.RECONVERGENT B1 ;  /* 0x0000000000017941 */ /* 0x000fea0003800200 */
.L_x_12532:
        /* <DEDUP_REMOVED lines=9> */
[----:B------:R-:W-:-:S02]  /*223a0*/  FSETP.GTU.FTZ.AND P2, PT, R0, R169, PT ;  /* 0x000000a90000720b */ /* 0x000fc40003f5c000 */
        /* <DEDUP_REMOVED lines=13> */
.L_x_12539:
        /* <DEDUP_REMOVED lines=13> */
.L_x_12541:
[----:B------:R-:W-:Y:S05]  /*22550*/  BSYNC.RECONVERGENT B2 ;  /* 0x0000000000027941 */ /* 0x000fea0003800200 */
.L_x_12540:
        /* <DEDUP_REMOVED lines=43> */
.L_x_12538:
[----:B------:R-:W-:Y:S05]  /*22810*/  BSYNC.RECONVERGENT B1 ;  /* 0x0000000000017941 */ /* 0x000fea0003800200 */
.L_x_12537:
        /* <DEDUP_REMOVED lines=25> */
.L_x_12544:
        /* <DEDUP_REMOVED lines=13> */
.L_x_12546:
[----:B------:R-:W-:Y:S05]  /*22a80*/  BSYNC.RECONVERGENT B2 ;  /* 0x0000000000027941 */ /* 0x000fea0003800200 */
.L_x_12545:
        /* <DEDUP_REMOVED lines=43> */
.L_x_12543:
[----:B------:R-:W-:Y:S05]  /*22d40*/  BSYNC.RECONVERGENT B1 ;  /* 0x0000000000017941 */ /* 0x000fea0003800200 */
.L_x_12542:
        /* <DEDUP_REMOVED lines=22> */
.L_x_12549:
        /* <DEDUP_REMOVED lines=13> */
.L_x_12551:
[----:B------:R-:W-:Y:S05]  /*22f80*/  BSYNC.RECONVERGENT B2 ;  /* 0x0000000000027941 */ /* 0x000fea0003800200 */
.L_x_12550:
        /* <DEDUP_REMOVED lines=43> */
.L_x_12548:
[----:B------:R-:W-:Y:S05]  /*23240*/  BSYNC.RECONVERGENT B1 ;  /* 0x0000000000017941 */ /* 0x000fea0003800200 */
.L_x_12547:
        /* <DEDUP_REMOVED lines=27> */
.L_x_12554:
        /* <DEDUP_REMOVED lines=13> */
.L_x_12556:
[----:B------:R-:W-:Y:S05]  /*234d0*/  BSYNC.RECONVERGENT B2 ;  /* 0x0000000000027941 */ /* 0x000fea0003800200 */
.L_x_12555:
        /* <DEDUP_REMOVED lines=43> */
.L_x_12553:
[----:B------:R-:W-:Y:S05]  /*23790*/  BSYNC.RECONVERGENT B1 ;  /* 0x0000000000017941 */ /* 0x000fea0003800200 */
.L_x_12552:
        /* <DEDUP_REMOVED lines=21> */
.L_x_12559:
        /* <DEDUP_REMOVED lines=13> */
.L_x_12561:
[----:B------:R-:W-:Y:S05]  /*239c0*/  BSYNC.RECONVERGENT B2 ;  /* 0x0000000000027941 */ /* 0x000fea0003800200 */
.L_x_12560:
        /* <DEDUP_REMOVED lines=43> */
.L_x_12558:
[----:B------:R-:W-:Y:S05]  /*23c80*/  BSYNC.RECONVERGENT B1 ;  /* 0x0000000000017941 */ /* 0x000fea0003800200 */
.L_x_12557:
        /* <DEDUP_REMOVED lines=26> */
.L_x_12564:
        /* <DEDUP_REMOVED lines=13> */
.L_x_12566:
[----:B------:R-:W-:Y:S05]  /*23f00*/  BSYNC.RECONVERGENT B2 ;  /* 0x0000000000027941 */ /* 0x000fea0003800200 */
.L_x_12565:
        /* <DEDUP_REMOVED lines=43> */
.L_x_12563:
[----:B------:R-:W-:Y:S05]  /*241c0*/  BSYNC.RECONVERGENT B1 ;  /* 0x0000000000017941 */ /* 0x000fea0003800200 */
.L_x_12562:
        /* <DEDUP_REMOVED lines=20> */
.L_x_12569:
        /* <DEDUP_REMOVED lines=13> */
.L_x_12571:
[----:B------:R-:W-:Y:S05]  /*243e0*/  BSYNC.RECONVERGENT B2 ;  /* 0x0000000000027941 */ /* 0x000fea0003800200 */
.L_x_12570:
        /* <DEDUP_REMOVED lines=43> */
.L_x_12568:
[----:B------:R-:W-:Y:S05]  /*246a0*/  BSYNC.RECONVERGENT B1 ;  /* 0x0000000000017941 */ /* 0x000fea0003800200 */
.L_x_12567:
        /* <DEDUP_REMOVED lines=27> */
.L_x_12574:
        /* <DEDUP_REMOVED lines=13> */
.L_x_12576:
[----:B------:R-:W-:Y:S05]  /*24930*/  BSYNC.RECONVERGENT B2 ;  /* 0x0000000000027941 */ /* 0x000fea0003800200 */
.L_x_12575:
        /* <DEDUP_REMOVED lines=43> */
.L_x_12573:
[----:B------:R-:W-:Y:S05]  /*24bf0*/  BSYNC.RECONVERGENT B1 ;  /* 0x0000000000017941 */ /* 0x000fea0003800200 */
.L_x_12572:
        /* <DEDUP_REMOVED lines=21> */
.L_x_12579:
        /* <DEDUP_REMOVED lines=13> */
.L_x_12581:
[----:B------:R-:W-:Y:S05]  /*24e20*/  BSYNC.RECONVERGENT B2 ;  /* 0x0000000000027941 */ /* 0x000fea0003800200 */
.L_x_12580:
        /* <DEDUP_REMOVED lines=43> */
.L_x_12578:
[----:B------:R-:W-:Y:S05]  /*250e0*/  BSYNC.RECONVERGENT B1 ;  /* 0x0000000000017941 */ /* 0x000fea0003800200 */
.L_x_12577:
        /* <DEDUP_REMOVED lines=26> */
.L_x_12584:
        /* <DEDUP_REMOVED lines=13> */
.L_x_12586:
[----:B------:R-:W-:Y:S05]  /*25360*/  BSYNC.RECONVERGENT B2 ;  /* 0x0000000000027941 */ /* 0x000fea0003800200 */
.L_x_12585:
        /* <DEDUP_REMOVED lines=43> */
.L_x_12583:
[----:B------:R-:W-:Y:S05]  /*25620*/  BSYNC.RECONVERGENT B1 ;  /* 0x0000000000017941 */ /* 0x000fea0003800200 */
.L_x_12582:
        /* <DEDUP_REMOVED lines=20> */
.L_x_12589:
        /* <DEDUP_REMOVED lines=15> */
.L_x_12591:
[----:B------:R-:W-:Y:S05]  /*25860*/  BSYNC.RECONVERGENT B2 ;  /* 0x0000000000027941 */ /* 0x000fea0003800200 */
.L_x_12590:
        /* <DEDUP_REMOVED lines=43> */
.L_x_12588:
[----:B------:R-:W-:Y:S05]  /*25b20*/  BSYNC.RECONVERGENT B1 ;  /* 0x0000000000017941 */ /* 0x000fea0003800200 */
.L_x_12587:
[----:B------:R-:W-:Y:S02]  /*25b30*/  I2FP.F32.U32 R164, R165 ;  /* 0x000000a500a47245 */ /* 0x000fe40000201000 */
[----:B------:R-:W-:-:S03]  /*25b40*/  PRMT R165, R35, 0x7632, R165 ;  /* 0x0000763223a57816 */ /* 0x000fc600000000a5 */
[----:B------:R-:W-:Y:S01]  /*25b50*/  FFMA.FTZ R164, R164, R171, 1.1641532182693481445e-10 ;  /* 0x2f000000a4a47423 */ /* 0x000fe200000100ab */
[----:B------:R-:W-:-:S04]  /*25b60*/  SHF.L.U32 R165, R165, 0x10, RZ ;  /* 0x00000010a5a57819 */ /* 0x000fc800000006ff */
[----:B------:R-:W-:Y:S01]  /*25b70*/  FSETP.GTU.FTZ.AND P6, PT, R164, R169, PT ;  /* 0x000000a9a400720b */ /* 0x000fe20003fdc000 */
[----:B------:R-:W-:-:S03]  /*25b80*/  FMUL.FTZ R165, R165, R170 ;  /* 0x000000aaa5a57220 */ /* 0x000fc60000410000 */
[----:B------:R-:W-:Y:S02]  /*25b90*/  SEL R164, RZ, 0x1, P6 ;  /* 0x00000001ffa47807 */ /* 0x000fe40003000000 */
[----:B------:R-:W-:Y:S02]  /*25ba0*/  FSEL R206, R165, RZ, !P6 ;  /* 0x000000ffa5ce7208 */ /* 0x000fe40007000000 */
[----:B------:R-:W-:-:S03]  /*25bb0*/  @P1 PRMT R165, R31, 0x7632, R165 ;  /* 0x000076321fa51816 */ /* 0x000fc600000000a5 */
[----:B------:R-:W-:Y:S02]  /*25bc0*/  FADD.FTZ R215, R215, R206 ;  /* 0x000000ced7d77221 */ /* 0x000fe40000010000 */
[----:B------:R-:W-:Y:S01]  /*25bd0*/  @P1 IMAD.U32 R166, R165, 0x10000, RZ ;  /* 0x00010000a5a61824 */ /* 0x000fe200078e00ff */
[--C-:B------:R-:W-:Y:S02]  /*25be0*/  PRMT R165, R212, 0x5410, R0.reuse ;  /* 0x00005410d4a57816 */ /* 0x100fe40000000000 */
[----:B------:R-:W-:Y:S01]  /*25bf0*/  PRMT R0, R164, 0x7610, R0 ;  /* 0x00007610a4007816 */ /* 0x000fe20000000000 */
[----:B------:R-:W-:Y:S01]  /*25c00*/  @P1 FADD.FTZ R207, R215, R166 ;  /* 0x000000a6d7cf1221 */ /* 0x000fe20000010000 */
[----:B------:R-:W-:Y:S01]  /*25c10*/  @!P1 IMAD.MOV.U32 R207, RZ, RZ, R215 ;  /* 0x000000ffffcf9224 */ /* 0x000fe200078e00d7 */
[----:B------:R-:W-:Y:S02]  /*25c20*/  PRMT R166, R213, 0x5410, R214 ;  /* 0x00005410d5a67816 */ /* 0x000fe400000000d6 */
[----:B------:R-:W-:-:S02]  /*25c30*/  PRMT R164, R210, 0x5410, R209 ;  /* 0x00005410d2a47816 */ /* 0x000fc400000000d1 */
[----:B------:R-:W-:-:S04]  /*25c40*/  F2FP.BF16.F32.PACK_AB R167, RZ, R207 ;  /* 0x000000cfffa7723e */ /* 0x000fc800000010ff */
[----:B------:R-:W-:Y:S01]  /*25c50*/  PRMT R167, R211, 0x5410, R167 ;  /* 0x00005410d3a77816 */ /* 0x000fe200000000a7 */
[----:B------:R-:W-:Y:S06]  /*25c60*/  BRA `(.L_x_12592) ;  /* 0x0000002800787947 */ /* 0x000fec0003800000 */
.L_x_12511:
[----:B------:R-:W-:Y:S01]  /*25c70*/  ISETP.NE.AND P2, PT, R199, 0x1, PT ;  /* 0x00000001c700780c */ /* 0x000fe20003f45270 */
[----:B------:R-:W-:Y:S01]  /*25c80*/  BSSY.RECONVERGENT B1, `(.L_x_12593) ;  /* 0x0000047000017945 */ /* 0x000fe20003800200 */
[----:B------:R-:W-:Y:S02]  /*25c90*/  HFMA2 R202, -RZ, RZ, 0, 1.1920928955078125e-07 ;  /* 0x00000002ffca7431 */ /* 0x000fe400000001ff */
        /* <DEDUP_REMOVED lines=13> */
.L_x_12595:
        /* <DEDUP_REMOVED lines=13> */
.L_x_12597:
[----:B------:R-:W-:Y:S05]  /*25e40*/  BSYNC.RECONVERGENT B2 ;  /* 0x0000000000027941 */ /* 0x000fea0003800200 */
.L_x_12596:
        /* <DEDUP_REMOVED lines=42> */
.L_x_12594:
[----:B------:R-:W-:Y:S05]  /*260f0*/  BSYNC.RECONVERGENT B1 ;  /* 0x0000000000017941 */ /* 0x000fea0003800200 */
.L_x_12593:
        /* <DEDUP_REMOVED lines=26> */
.L_x_12600:
        /* <DEDUP_REMOVED lines=13> */
.L_x_12602:
[----:B------:R-:W-:Y:S05]  /*26370*/  BSYNC.RECONVERGENT B2 ;  /* 0x0000000000027941 */ /* 0x000fea0003800200 */
.L_x_12601:
        /* <DEDUP_REMOVED lines=43> */
.L_x_12599:
[----:B------:R-:W-:Y:S05]  /*26630*/  BSYNC.RECONVERGENT B1 ;  /* 0x0000000000017941 */ /* 0x000fea0003800200 */
.L_x_12598:
        /* <DEDUP_REMOVED lines=8> */
[----:B------:R-:W-:Y:S01]  /*266c0*/  IMAD.MOV.U32 R202, RZ, RZ, 0x2 ;  /* 0x00000002ffca7424 */ /* 0x000fe200078e00ff */
[----:B------:R-:W-:Y:S02]  /*266d0*/  @P1 SHF.L.U32 R164, R164, 0x10, RZ ;  /* 0x00000010a4a41819 */ /* 0x000fe400000006ff */
[----:B------:R-:W-:-:S04]  /*266e0*/  FSETP.GTU.FTZ.AND P2, PT, R200, R169, PT ;  /* 0x000000a9c800720b */ /* 0x000fc80003f5c000 */
        /* <DEDUP_REMOVED lines=15> */
.L_x_12605:
        /* <DEDUP_REMOVED lines=13> */
.L_x_12607:
[----:B------:R-:W-:Y:S05]  /*268b0*/  BSYNC.RECONVERGENT B2 ;  /* 0x0000000000027941 */ /* 0x000fea0003800200 */
.L_x_12606:
        /* <DEDUP_REMOVED lines=43> */
.L_x_12604:
[----:B------:R-:W-:Y:S05]  /*26b70*/  BSYNC.RECONVERGENT B1 ;  /* 0x0000000000017941 */ /* 0x000fea0003800200 */
.L_x_12603:
        /* <DEDUP_REMOVED lines=26> */
.L_x_12610:
        /* <DEDUP_REMOVED lines=13> */
.L_x_12612:
[----:B------:R-:W-:Y:S05]  /*26df0*/  BSYNC.RECONVERGENT B2 ;  /* 0x0000000000027941 */ /* 0x000fea0003800200 */
.L_x_12611:
        /* <DEDUP_REMOVED lines=43> */
.L_x_12609:
[----:B------:R-:W-:Y:S05]  /*270b0*/  BSYNC.RECONVERGENT B1 ;  /* 0x0000000000017941 */ /* 0x000fea0003800200 */
.L_x_12608:
        /* <DEDUP_REMOVED lines=26> */
.L_x_12615:
        /* <DEDUP_REMOVED lines=13> */
.L_x_12617:
[----:B------:R-:W-:Y:S05]  /*27330*/  BSYNC.RECONVERGENT B2 ;  /* 0x0000000000027941 */ /* 0x000fea0003800200 */
.L_x_12616:
        /* <DEDUP_REMOVED lines=43> */
.L_x_12614:
[----:B------:R-:W-:Y:S05]  /*275f0*/  BSYNC.RECONVERGENT B1 ;  /* 0x0000000000017941 */ /* 0x000fea0003800200 */
.L_x_12613:
        /* <DEDUP_REMOVED lines=24> */
.L_x_12620:
        /* <DEDUP_REMOVED lines=13> */
.L_x_12622:
[----:B------:R-:W-:Y:S05]  /*27850*/  BSYNC.RECONVERGENT B2 ;  /* 0x0000000000027941 */ /* 0x000fea0003800200 */
.L_x_12621:
        /* <DEDUP_REMOVED lines=43> */
.L_x_12619:
[----:B------:R-:W-:Y:S05]  /*27b10*/  BSYNC.RECONVERGENT B1 ;  /* 0x0000000000017941 */ /* 0x000fea0003800200 */
.L_x_12618:
        /* <DEDUP_REMOVED lines=8> */
[----:B------:R-:W-:-:S03]  /*27ba0*/  @P1 IMAD.U32 R166, R166, 0x10000, RZ ;  /* 0x00010000a6a61824 */ /* 0x000fc600078e00ff */
[----:B------:R-:W-:Y:S02]  /*27bb0*/  FSEL R205, R165, RZ, !P3 ;  /* 0x000000ffa5cd7208 */ /* 0x000fe40005800000 */
[----:B------:R-:W-:Y:S02]  /*27bc0*/  MOV R165, R12 ;  /* 0x0000000c00a57202 */ /* 0x000fe40000000f00 */
[----:B------:R-:W-:Y:S01]  /*27bd0*/  PLOP3.LUT P3, PT, P3, PT, PT, 0x8, 0x80 ;  /* 0x000000000080781c */ /* 0x000fe20001f6e170 */
        /* <DEDUP_REMOVED lines=12> */
.L_x_12625:
        /* <DEDUP_REMOVED lines=13> */
.L_x_12627:
[----:B------:R-:W-:Y:S05]  /*27d70*/  BSYNC.RECONVERGENT B2 ;  /* 0x0000000000027941 */ /* 0x000fea0003800200 */
.L_x_12626:
        /* <DEDUP_REMOVED lines=43> */
.L_x_12624:
[----:B------:R-:W-:Y:S05]  /*28030*/  BSYNC.RECONVERGENT B1 ;  /* 0x0000000000017941 */ /* 0x000fea0003800200 */
.L_x_12623:
        /* <DEDUP_REMOVED lines=24> */
.L_x_12630:
        /* <DEDUP_REMOVED lines=13> */
.L_x_12632:
[----:B------:R-:W-:Y:S05]  /*28290*/  BSYNC.RECONVERGENT B2 ;  /* 0x0000000000027941 */ /* 0x000fea0003800200 */
.L_x_12631:
        /* <DEDUP_REMOVED lines=43> */
.L_x_12629:
[----:B------:R-:W-:Y:S05]  /*28550*/  BSYNC.RECONVERGENT B1 ;  /* 0x0000000000017941 */ /* 0x000fea0003800200 */
.L_x_12628:
        /* <DEDUP_REMOVED lines=15> */
.L_x_12592:
        /* <DEDUP_REMOVED lines=47> */
.L_x_12633:
        /* <DEDUP_REMOVED lines=20> */
.L_x_12637:
        /* <DEDUP_REMOVED lines=13> */
.L_x_12639:
[----:B------:R-:W-:Y:S05]  /*28b50*/  BSYNC.RECONVERGENT B2 ;  /* 0x0000000000027941 */ /* 0x000fea0003800200 */
.L_x_12638:
        /* <DEDUP_REMOVED lines=42> */
.L_x_12636:
[----:B------:R-:W-:Y:S05]  /*28e00*/  BSYNC.RECONVERGENT B1 ;  /* 0x0000000000017941 */ /* 0x000fea0003800200 */
.L_x_12635:
[----:B------:R-:W-:Y:S01]  /*28e10*/  I2FP.F32.U32 R0, R0 ;  /* 0x0000000000007245 */ /* 0x000fe20000201000 */
[----:B-----5:R-:W-:Y:S01]  /*28e20*/  IMAD.U32 R3, R164, 0x10000, RZ ;  /* 0x00010000a4037824 */ /* 0x020fe200078e00ff */
[----:B------:R-:W-:Y:S01]  /*28e30*/  ISETP.NE.AND P3, PT, R2, 0x1, PT ;  /* 0x000000010200780c */ /* 0x000fe20003f65270 */
[----:B------:R-:W-:Y:S01]  /*28e40*/  BSSY.RECONVERGENT B1, `(.L_x_12640) ;  /* 0x000004d000017945 */ /* 0x000fe20003800200 */
[----:B------:R-:W-:Y:S01]  /*28e50*/  LOP3.LUT R20, R20, 0xffffffef, RZ, 0xc0, !PT ;  /* 0xffffffef14147812 */ /* 0x000fe200078ec0ff */
[----:B------:R-:W-:Y:S01]  /*28e60*/  FFMA.FTZ R0, R0, R171, 1.1641532182693481445e-10 ;  /* 0x2f00000000007423 */ /* 0x000fe200000100ab */
[----:B------:R-:W-:Y:S01]  /*28e70*/  PRMT R164, R164, 0x7632, R164 ;  /* 0x00007632a4a47816 */ /* 0x000fe200000000a4 */
[----:B------:R-:W-:-:S03]  /*28e80*/  IMAD.MOV.U32 R4, RZ, RZ, 0x2 ;  /* 0x00000002ff047424 */ /* 0x000fc600078e00ff */
[----:B------:R-:W-:Y:S01]  /*28e90*/  FSETP.GTU.FTZ.AND P2, PT, R0, R169, PT ;  /* 0x000000a90000720b */ /* 0x000fe20003f5c000 */
[----:B------:R-:W-:Y:S01]  /*28ea0*/  FMUL.FTZ R0, R3, R170 ;  /* 0x000000aa03007220 */ /* 0x000fe20000410000 */
        /* <DEDUP_REMOVED lines=13> */
.L_x_12642:
        /* <DEDUP_REMOVED lines=13> */
.L_x_12644:
[----:B------:R-:W-:Y:S05]  /*29050*/  BSYNC.RECONVERGENT B2 ;  /* 0x0000000000027941 */ /* 0x000fea0003800200 */
.L_x_12643:
        /* <DEDUP_REMOVED lines=43> */
.L_x_12641:
[----:B------:R-:W-:Y:S05]  /*29310*/  BSYNC.RECONVERGENT B1 ;  /* 0x0000000000017941 */ /* 0x000fea0003800200 */
.L_x_12640:
        /* <DEDUP_REMOVED lines=25> */
.L_x_12647:
        /* <DEDUP_REMOVED lines=13> */
.L_x_12649:
[----:B------:R-:W-:Y:S05]  /*29580*/  BSYNC.RECONVERGENT B2 ;  /* 0x0000000000027941 */ /* 0x000fea0003800200 */
.L_x_12648:
        /* <DEDUP_REMOVED lines=43> */
.L_x_12646:
[----:B------:R-:W-:Y:S05]  /*29840*/  BSYNC.RECONVERGENT B1 ;  /* 0x0000000000017941 */ /* 0x000fea0003800200 */
.L_x_12645:
[----:B------:R-:W-:Y:S01]  /*29850*/  I2FP.F32.U32 R0, R0 ;  /* 0x0000000000007245 */ /* 0x000fe20000201000 */
[----:B------:R-:W-:Y:S01]  /*29860*/  BSSY.RECONVERGENT B1, `(.L_x_12650) ;  /* 0x000004e000017945 */ /* 0x000fe20003800200 */
[----:B------:R-:W-:Y:S01]  /*29870*/  ISETP.NE.AND P3, PT, R2, 0x1, PT ;  /* 0x000000010200780c */ /* 0x000fe20003f65270 */
[----:B------:R-:W-:Y:S01]  /*29880*/  IMAD.MOV.U32 R4, RZ, RZ, 0x2 ;  /* 0x00000002ff047424 */ /* 0x000fe200078e00ff */
[----:B------:R-:W-:Y:S01]  /*29890*/  SHF.L.U32 R3, R164, 0x10, RZ ;  /* 0x00000010a4037819 */ /* 0x000fe200000006ff */
[----:B------:R-:W-:Y:S01]  /*298a0*/  FFMA.FTZ R0, R0, R171, 1.1641532182693481445e-10 ;  /* 0x2f00000000007423 */ /* 0x000fe200000100ab */
[----:B------:R-:W-:-:S04]  /*298b0*/  LOP3.LUT R20, R20, 0xfffffff7, RZ, 0xc0, !PT ;  /* 0xfffffff714147812 */ /* 0x000fc800078ec0ff */
        /* <DEDUP_REMOVED lines=15> */
.L_x_12652:
        /* <DEDUP_REMOVED lines=13> */
.L_x_12654:
[----:B------:R-:W-:Y:S05]  /*29a80*/  BSYNC.RECONVERGENT B2 ;  /* 0x0000000000027941 */ /* 0x000fea0003800200 */
.L_x_12653:
        /* <DEDUP_REMOVED lines=43> */
.L_x_12651:
[----:B------:R-:W-:Y:S05]  /*29d40*/  BSYNC.RECONVERGENT B1 ;  /* 0x0000000000017941 */ /* 0x000fea0003800200 */
.L_x_12650:
        /* <DEDUP_REMOVED lines=27> */
.L_x_12657:
        /* <DEDUP_REMOVED lines=13> */
.L_x_12659:
[----:B------:R-:W-:Y:S05]  /*29fd0*/  BSYNC.RECONVERGENT B2 ;  /* 0x0000000000027941 */ /* 0x000fea0003800200 */
.L_x_12658:
        /* <DEDUP_REMOVED lines=43> */
.L_x_12656:
[----:B------:R-:W-:Y:S05]  /*2a290*/  BSYNC.RECONVERGENT B1 ;  /* 0x0000000000017941 */ /* 0x000fea0003800200 */
.L_x_12655:
        /* <DEDUP_REMOVED lines=23> */
.L_x_12662:
        /* <DEDUP_REMOVED lines=13> */
.L_x_12664:
[----:B------:R-:W-:Y:S05]  /*2a4e0*/  BSYNC.RECONVERGENT B2 ;  /* 0x0000000000027941 */ /* 0x000fea0003800200 */
.L_x_12663:
        /* <DEDUP_REMOVED lines=43> */
.L_x_12661:
[----:B------:R-:W-:Y:S05]  /*2a7a0*/  BSYNC.RECONVERGENT B1 ;  /* 0x0000000000017941 */ /* 0x000fea0003800200 */
.L_x_12660:
        /* <DEDUP_REMOVED lines=25> */
.L_x_12667:
        /* <DEDUP_REMOVED lines=13> */
.L_x_12669:
[----:B------:R-:W-:Y:S05]  /*2aa10*/  BSYNC.RECONVERGENT B2 ;  /* 0x0000000000027941 */ /* 0x000fea0003800200 */
.L_x_12668:
        /* <DEDUP_REMOVED lines=43> */
.L_x_12666:
[----:B------:R-:W-:Y:S05]  /*2acd0*/  BSYNC.RECONVERGENT B1 ;  /* 0x0000000000017941 */ /* 0x000fea0003800200 */
.L_x_12665:
        /* <DEDUP_REMOVED lines=22> */
.L_x_12672:
        /* <DEDUP_REMOVED lines=13> */
.L_x_12674:
[----:B------:R-:W-:Y:S05]  /*2af10*/  BSYNC.RECONVERGENT B2 ;  /* 0x0000000000027941 */ /* 0x000fea0003800200 */
.L_x_12673:
        /* <DEDUP_REMOVED lines=43> */
.L_x_12671:
[----:B------:R-:W-:Y:S05]  /*2b1d0*/  BSYNC.RECONVERGENT B1 ;  /* 0x0000000000017941 */ /* 0x000fea0003800200 */
.L_x_12670:
        /* <DEDUP_REMOVED lines=14> */
[----:B--2---:R-:W-:Y:S01]  /*2b2c0*/  @P1 FADD.FTZ R214, R0, R3 ;  /* 0x0000000300d61221 */ /* 0x004fe20000010000 */
        /* <DEDUP_REMOVED lines=12> */
.L_x_12677:
        /* <DEDUP_REMOVED lines=13> */
.L_x_12679:
[----:B------:R-:W-:Y:S05]  /*2b460*/  BSYNC.RECONVERGENT B2 ;  /* 0x0000000000027941 */ /* 0x000fea0003800200 */
.L_x_12678:
        /* <DEDUP_REMOVED lines=43> */
.L_x_12676:
[----:B------:R-:W-:Y:S05]  /*2b720*/  BSYNC.RECONVERGENT B1 ;  /* 0x0000000000017941 */ /* 0x000fea0003800200 */
.L_x_12675:
        /* <DEDUP_REMOVED lines=21> */
.L_x_12682:
        /* <DEDUP_REMOVED lines=13> */
.L_x_12684:
[----:B------:R-:W-:Y:S05]  /*2b950*/  BSYNC.RECONVERGENT B2 ;  /* 0x0000000000027941 */ /* 0x000fea0003800200 */
.L_x_12683:
        /* <DEDUP_REMOVED lines=43> */
.L_x_12681:
[----:B------:R-:W-:Y:S05]  /*2bc10*/  BSYNC.RECONVERGENT B1 ;  /* 0x0000000000017941 */ /* 0x000fea0003800200 */
.L_x_12680:
        /* <DEDUP_REMOVED lines=26> */
.L_x_12687:
        /* <DEDUP_REMOVED lines=13> */
.L_x_12689:
[----:B------:R-:W-:Y:S05]  /*2be90*/  BSYNC.RECONVERGENT B2 ;  /* 0x0000000000027941 */ /* 0x000fea0003800200 */
.L_x_12688:
        /* <DEDUP_REMOVED lines=43> */
.L_x_12686:
[----:B------:R-:W-:Y:S05]  /*2c150*/  BSYNC.RECONVERGENT B1 ;  /* 0x0000000000017941 */ /* 0x000fea0003800200 */
.L_x_12685:
        /* <DEDUP_REMOVED lines=20> */
.L_x_12692:
        /* <DEDUP_REMOVED lines=13> */
.L_x_12694:
[----:B------:R-:W-:Y:S05]  /*2c370*/  BSYNC.RECONVERGENT B2 ;  /* 0x0000000000027941 */ /* 0x000fea0003800200 */
.L_x_12693:
        /* <DEDUP_REMOVED lines=43> */
.L_x_12691:
[----:B------:R-:W-:Y:S05]  /*2c630*/  BSYNC.RECONVERGENT B1 ;  /* 0x0000000000017941 */ /* 0x000fea0003800200 */
.L_x_12690:
        /* <DEDUP_REMOVED lines=27> */
.L_x_12697:
        /* <DEDUP_REMOVED lines=13> */
.L_x_12699:
[----:B------:R-:W-:Y:S05]  /*2c8c0*/  BSYNC.RECONVERGENT B2 ;  /* 0x0000000000027941 */ /* 0x000fea0003800200 */
.L_x_12698:
        /* <DEDUP_REMOVED lines=43> */
.L_x_12696:
[----:B------:R-:W-:Y:S05]  /*2cb80*/  BSYNC.RECONVERGENT B1 ;  /* 0x0000000000017941 */ /* 0x000fea0003800200 */
.L_x_12695:
        /* <DEDUP_REMOVED lines=21> */
.L_x_12702:
        /* <DEDUP_REMOVED lines=13> */
.L_x_12704:
[----:B------:R-:W-:Y:S05]  /*2cdb0*/  BSYNC.RECONVERGENT B2 ;  /* 0x0000000000027941 */ /* 0x000fea0003800200 */
.L_x_12703:
        /* <DEDUP_REMOVED lines=43> */
.L_x_12701:
[----:B------:R-:W-:Y:S05]  /*2d070*/  BSYNC.RECONVERGENT B1 ;  /* 0x0000000000017941 */ /* 0x000fea0003800200 */
.L_x_12700:
        /* <DEDUP_REMOVED lines=26> */
.L_x_12707:
        /* <DEDUP_REMOVED lines=13> */
.L_x_12709:
[----:B------:R-:W-:Y:S05]  /*2d2f0*/  BSYNC.RECONVERGENT B2 ;  /* 0x0000000000027941 */ /* 0x000fea0003800200 */
.L_x_12708:
        /* <DEDUP_REMOVED lines=43> */
.L_x_12706:
[----:B------:R-:W-:Y:S05]  /*2d5b0*/  BSYNC.RECONVERGENT B1 ;  /* 0x0000000000017941 */ /* 0x000fea0003800200 */
.L_x_12705:
        /* <DEDUP_REMOVED lines=20> */
.L_x_12712:
        /* <DEDUP_REMOVED lines=15> */
.L_x_12714:
[----:B------:R-:W-:Y:S05]  /*2d7f0*/  BSYNC.RECONVERGENT B2 ;  /* 0x0000000000027941 */ /* 0x000fea0003800200 */
.L_x_12713:
        /* <DEDUP_REMOVED lines=43> */
.L_x_12711:
[----:B------:R-:W-:Y:S05]  /*2dab0*/  BSYNC.RECONVERGENT B1 ;  /* 0x0000000000017941 */ /* 0x000fea0003800200 */
.L_x_12710:
        /* <DEDUP_REMOVED lines=9> */
[----:B------:R-:W-:Y:S01]  /*2db50*/  FADD.FTZ R225, R225, R166 ;  /* 0x000000a6e1e17221 */ /* 0x000fe20000010000 */
[----:B------:R-:W-:Y:S01]  /*2db60*/  PRMT R166, R223, 0x5410, R224 ;  /* 0x00005410dfa67816 */ /* 0x000fe200000000e0 */
[----:B------:R-:W-:Y:S01]  /*2db70*/  @P1 IMAD.U32 R218, R165, 0x10000, RZ ;  /* 0x00010000a5da1824 */ /* 0x000fe200078e00ff */
        /* <DEDUP_REMOVED lines=8> */
.L_x_12634:
        /* <DEDUP_REMOVED lines=16> */
.L_x_12718:
        /* <DEDUP_REMOVED lines=13> */
.L_x_12720:
[----:B------:R-:W-:Y:S05]  /*2ddd0*/  BSYNC.RECONVERGENT B2 ;  /* 0x0000000000027941 */ /* 0x000fea0003800200 */
.L_x_12719:
        /* <DEDUP_REMOVED lines=42> */
.L_x_12717:
[----:B------:R-:W-:Y:S05]  /*2e080*/  BSYNC.RECONVERGENT B1 ;  /* 0x0000000000017941 */ /* 0x000fea0003800200 */
.L_x_12716:
        /* <DEDUP_REMOVED lines=8> */
[----:B--2---:R-:W-:Y:S01]  /*2e110*/  HFMA2 R214, -RZ, RZ, 0, 1.1920928955078125e-07 ;  /* 0x00000002ffd67431 */ /* 0x004fe200000001ff */
[----:B------:R-:W-:Y:S02]  /*2e120*/  PRMT R164, R164, 0x7632, R164 ;  /* 0x00007632a4a47816 */ /* 0x000fe400000000a4 */
        /* <DEDUP_REMOVED lines=16> */
.L_x_12723:
        /* <DEDUP_REMOVED lines=13> */
.L_x_12725:
[----:B------:R-:W-:Y:S05]  /*2e300*/  BSYNC.RECONVERGENT B2 ;  /* 0x0000000000027941 */ /* 0x000fea0003800200 */
.L_x_12724:
        /* <DEDUP_REMOVED lines=43> */
.L_x_12722:
[----:B------:R-:W-:Y:S05]  /*2e5c0*/  BSYNC.RECONVERGENT B1 ;  /* 0x0000000000017941 */ /* 0x000fea0003800200 */
.L_x_12721:
        /* <DEDUP_REMOVED lines=9> */
[----:B------:R-:W-:Y:S01]  /*2e660*/  @P1 SHF.L.U32 R213, R164, 0x10, RZ ;  /* 0x00000010a4d51819 */ /* 0x000fe200000006ff */
[----:B------:R-:W-:Y:S01]  /*2e670*/  IMAD.MOV.U32 R164, RZ, RZ, R12 ;  /* 0x000000ffffa47224 */ /* 0x000fe200078e000c */
[----:B------:R-:W-:-:S04]  /*2e680*/  FSETP.GTU.FTZ.AND P2, PT, R212, R169, PT ;  /* 0x000000a9d400720b */ /* 0x000fc80003f5c000 */
        /* <DEDUP_REMOVED lines=14> */
.L_x_12728:
        /* <DEDUP_REMOVED lines=13> */
.L_x_12730:
[----:B------:R-:W-:Y:S05]  /*2e840*/  BSYNC.RECONVERGENT B2 ;  /* 0x0000000000027941 */ /* 0x000fea0003800200 */
.L_x_12729:
        /* <DEDUP_REMOVED lines=43> */
.L_x_12727:
[----:B------:R-:W-:Y:S05]  /*2eb00*/  BSYNC.RECONVERGENT B1 ;  /* 0x0000000000017941 */ /* 0x000fea0003800200 */
.L_x_12726:
        /* <DEDUP_REMOVED lines=26> */
.L_x_12733:
        /* <DEDUP_REMOVED lines=13> */
.L_x_12735:
[----:B------:R-:W-:Y:S05]  /*2ed80*/  BSYNC.RECONVERGENT B2 ;  /* 0x0000000000027941 */ /* 0x000fea0003800200 */
.L_x_12734:
        /* <DEDUP_REMOVED lines=43> */
.L_x_12732:
[----:B------:R-:W-:Y:S05]  /*2f040*/  BSYNC.RECONVERGENT B1 ;  /* 0x0000000000017941 */ /* 0x000fea0003800200 */
.L_x_12731:
        /* <DEDUP_REMOVED lines=26> */
.L_x_12738:
        /* <DEDUP_REMOVED lines=13> */
.L_x_12740:
[----:B------:R-:W-:Y:S05]  /*2f2c0*/  BSYNC.RECONVERGENT B2 ;  /* 0x0000000000027941 */ /* 0x000fea0003800200 */
.L_x_12739:
        /* <DEDUP_REMOVED lines=43> */
.L_x_12737:
[----:B------:R-:W-:Y:S05]  /*2f580*/  BSYNC.RECONVERGENT B1 ;  /* 0x0000000000017941 */ /* 0x000fea0003800200 */
.L_x_12736:
        /* <DEDUP_REMOVED lines=24> */
.L_x_12743:
        /* <DEDUP_REMOVED lines=13> */
.L_x_12745:
[----:B------:R-:W-:Y:S05]  /*2f7e0*/  BSYNC.RECONVERGENT B2 ;  /* 0x0000000000027941 */ /* 0x000fea0003800200 */
.L_x_12744:
        /* <DEDUP_REMOVED lines=43> */
.L_x_12742:
[----:B------:R-:W-:Y:S05]  /*2faa0*/  BSYNC.RECONVERGENT B1 ;  /* 0x0000000000017941 */ /* 0x000fea0003800200 */
.L_x_12741:
        /* <DEDUP_REMOVED lines=24> */
.L_x_12748:
        /* <DEDUP_REMOVED lines=13> */
.L_x_12750:
[----:B------:R-:W-:Y:S05]  /*2fd00*/  BSYNC.RECONVERGENT B2 ;  /* 0x0000000000027941 */ /* 0x000fea0003800200 */
.L_x_12749:
        /* <DEDUP_REMOVED lines=43> */
.L_x_12747:
[----:B------:R-:W-:Y:S05]  /*2ffc0*/  BSYNC.RECONVERGENT B1 ;  /* 0x0000000000017941 */ /* 0x000fea0003800200 */
.L_x_12746:
        /* <DEDUP_REMOVED lines=24> */
.L_x_12753:
        /* <DEDUP_REMOVED lines=13> */
.L_x_12755:
[----:B------:R-:W-:Y:S05]  /*30220*/  BSYNC.RECONVERGENT B2 ;  /* 0x0000000000027941 */ /* 0x000fea0003800200 */
.L_x_12754:
        /* <DEDUP_REMOVED lines=43> */
.L_x_12752:
[----:B------:R-:W-:Y:S05]  /*304e0*/  BSYNC.RECONVERGENT B1 ;  /* 0x0000000000017941 */ /* 0x000fea0003800200 */
.L_x_12751:
[----:B------:R-:W-:Y:S01]  /*304f0*/  I2FP.F32.U32 R164, R165 ;  /* 0x000000a500a47245 */ /* 0x000fe20000201000 */
[----:B------:R-:W-:Y:S01]  /*30500*/  IMAD.U32 R165, R226, 0x10000, RZ ;  /* 0x00010000e2a57824 */ /* 0x000fe200078e00ff */
[----:B------:R-:W-:-:S03]  /*30510*/  @P1 PRMT R166, R31, 0x7632, R166 ;  /* 0x000076321fa61816 */ /* 0x000fc600000000a6 */
[----:B------:R-:W-:Y:S01]  /*30520*/  FFMA.FTZ R164, R164, R171, 1.1641532182693481445e-10 ;  /* 0x2f000000a4a47423 */ /* 0x000fe200000100ab */
[----:B------:R-:W-:Y:S01]  /*30530*/  FMUL.FTZ R165, R165, R170 ;  /* 0x000000aaa5a57220 */ /* 0x000fe20000410000 */
[----:B------:R-:W-:Y:S02]  /*30540*/  @P1 SHF.L.U32 R167, R166, 0x10, RZ ;  /* 0x00000010a6a71819 */ /* 0x000fe400000006ff */
[----:B------:R-:W-:Y:S02]  /*30550*/  PRMT R166, R224, 0x5410, R225 ;  /* 0x00005410e0a67816 */ /* 0x000fe400000000e1 */
[----:B------:R-:W-:Y:S02]  /*30560*/  FSETP.GTU.FTZ.AND P5, PT, R164, R169, PT ;  /* 0x000000a9a400720b */ /* 0x000fe40003fbc000 */
[----:B------:R-:W-:Y:S02]  /*30570*/  PRMT R164, R209, 0x5410, R220 ;  /* 0x00005410d1a47816 */ /* 0x000fe400000000dc */
[----:B------:R-:W-:-:S02]  /*30580*/  FSEL R218, R165, RZ, !P5 ;  /* 0x000000ffa5da7208 */ /* 0x000fc40006800000 */
[----:B------:R-:W-:Y:S02]  /*30590*/  PLOP3.LUT P5, PT, P5, PT, PT, 0x8, 0x80 ;  /* 0x000000000080781c */ /* 0x000fe40002fae170 */
[----:B------:R-:W-:Y:S01]  /*305a0*/  PRMT R165, R221, 0x5410, R222 ;  /* 0x00005410dda57816 */ /* 0x000fe200000000de */
[----:B------:R-:W-:-:S05]  /*305b0*/  @P1 FADD.FTZ R218, R218, R167 ;  /* 0x000000a7dada1221 */ /* 0x000fca0000010000 */
[----:B------:R-:W-:-:S04]  /*305c0*/  F2FP.BF16.F32.PACK_AB R167, RZ, R218 ;  /* 0x000000daffa7723e */ /* 0x000fc800000010ff */
[----:B------:R-:W-:-:S07]  /*305d0*/  PRMT R167, R223, 0x5410, R167 ;  /* 0x00005410dfa77816 */ /* 0x000fce00000000a7 */
.L_x_12715:
        /* <DEDUP_REMOVED lines=47> */
.L_x_12756:
        /* <DEDUP_REMOVED lines=20> */
.L_x_12760:
        /* <DEDUP_REMOVED lines=13> */
.L_x_12762:
[----:B------:R-:W-:Y:S05]  /*30ae0*/  BSYNC.RECONVERGENT B2 ;  /* 0x0000000000027941 */ /* 0x000fea0003800200 */
.L_x_12761:
        /* <DEDUP_REMOVED lines=42> */
.L_x_12759:
[----:B------:R-:W-:Y:S05]  /*30d90*/  BSYNC.RECONVERGENT B1 ;  /* 0x0000000000017941 */ /* 0x000fea0003800200 */
.L_x_12758:
        /* <DEDUP_REMOVED lines=23> */
.L_x_12765:
        /* <DEDUP_REMOVED lines=13> */
.L_x_12767:
[----:B------:R-:W-:Y:S05]  /*30fe0*/  BSYNC.RECONVERGENT B2 ;  /* 0x0000000000027941 */ /* 0x000fea0003800200 */
.L_x_12766:
        /* <DEDUP_REMOVED lines=43> */
.L_x_12764:
[----:B------:R-:W-:Y:S05]  /*312a0*/  BSYNC.RECONVERGENT B1 ;  /* 0x0000000000017941 */ /* 0x000fea0003800200 */
.L_x_12763:
        /* <DEDUP_REMOVED lines=25> */
.L_x_12770:
        /* <DEDUP_REMOVED lines=13> */
.L_x_12772:
[----:B------:R-:W-:Y:S05]  /*31510*/  BSYNC.RECONVERGENT B2 ;  /* 0x0000000000027941 */ /* 0x000fea0003800200 */
.L_x_12771:
        /* <DEDUP_REMOVED lines=43> */
.L_x_12769:
[----:B------:R-:W-:Y:S05]  /*317d0*/  BSYNC.RECONVERGENT B1 ;  /* 0x0000000000017941 */ /* 0x000fea0003800200 */
.L_x_12768:
        /* <DEDUP_REMOVED lines=22> */
.L_x_12775:
        /* <DEDUP_REMOVED lines=13> */
.L_x_12777:
[----:B------:R-:W-:Y:S05]  /*31a10*/  BSYNC.RECONVERGENT B2 ;  /* 0x0000000000027941 */ /* 0x000fea0003800200 */
.L_x_12776:
        /* <DEDUP_REMOVED lines=43> */
.L_x_12774:
[----:B------:R-:W-:Y:S05]  /*31cd0*/  BSYNC.RECONVERGENT B1 ;  /* 0x0000000000017941 */ /* 0x000fea0003800200 */
.L_x_12773:
        /* <DEDUP_REMOVED lines=27> */
.L_x_12780:
        /* <DEDUP_REMOVED lines=13> */
.L_x_12782:
[----:B------:R-:W-:Y:S05]  /*31f60*/  BSYNC.RECONVERGENT B2 ;  /* 0x0000000000027941 */ /* 0x000fea0003800200 */
.L_x_12781:
        /* <DEDUP_REMOVED lines=43> */
.L_x_12779:
[----:B------:R-:W-:Y:S05]  /*32220*/  BSYNC.RECONVERGENT B1 ;  /* 0x0000000000017941 */ /* 0x000fea0003800200 */
.L_x_12778:
        /* <DEDUP_REMOVED lines=23> */
.L_x_12785:
        /* <DEDUP_REMOVED lines=13> */
.L_x_12787:
[----:B------:R-:W-:Y:S05]  /*32470*/  BSYNC.RECONVERGENT B2 ;  /* 0x0000000000027941 */ /* 0x000fea0003800200 */
.L_x_12786:
        /* <DEDUP_REMOVED lines=43> */
.L_x_12784:
[----:B------:R-:W-:Y:S05]  /*32730*/  BSYNC.RECONVERGENT B1 ;  /* 0x0000000000017941 */ /* 0x000fea0003800200 */
.L_x_12783:
        /* <DEDUP_REMOVED lines=25> */
.L_x_12790:
        /* <DEDUP_REMOVED lines=13> */
.L_x_12792:
[----:B------:R-:W-:Y:S05]  /*329a0*/  BSYNC.RECONVERGENT B2 ;  /* 0x0000000000027941 */ /* 0x000fea0003800200 */
.L_x_12791:
        /* <DEDUP_REMOVED lines=43> */
.L_x_12789:
[----:B------:R-:W-:Y:S05]  /*32c60*/  BSYNC.RECONVERGENT B1 ;  /* 0x0000000000017941 */ /* 0x000fea0003800200 */
.L_x_12788:
        /* <DEDUP_REMOVED lines=22> */
.L_x_12795:
        /* <DEDUP_REMOVED lines=13> */
.L_x_12797:
[----:B------:R-:W-:Y:S05]  /*32ea0*/  BSYNC.RECONVERGENT B2 ;  /* 0x0000000000027941 */ /* 0x000fea0003800200 */
.L_x_12796:
        /* <DEDUP_REMOVED lines=43> */
.L_x_12794:
[----:B------:R-:W-:Y:S05]  /*33160*/  BSYNC.RECONVERGENT B1 ;  /* 0x0000000000017941 */ /* 0x000fea0003800200 */
.L_x_12793:
        /* <DEDUP_REMOVED lines=27> */
.L_x_12800:
        /* <DEDUP_REMOVED lines=13> */
.L_x_12802:
[----:B------:R-:W-:Y:S05]  /*333f0*/  BSYNC.RECONVERGENT B2 ;  /* 0x0000000000027941 */ /* 0x000fea0003800200 */
.L_x_12801:
        /* <DEDUP_REMOVED lines=43> */
.L_x_12799:
[----:B------:R-:W-:Y:S05]  /*336b0*/  BSYNC.RECONVERGENT B1 ;  /* 0x0000000000017941 */ /* 0x000fea0003800200 */
.L_x_12798:
        /* <DEDUP_REMOVED lines=21> */
.L_x_12805:
        /* <DEDUP_REMOVED lines=13> */
.L_x_12807:
[----:B------:R-:W-:Y:S05]  /*338e0*/  BSYNC.RECONVERGENT B2 ;  /* 0x0000000000027941 */ /* 0x000fea0003800200 */
.L_x_12806:
[----:B------:R-:W-:Y:S01]  /*338f0*/  IMAD.WIDE.U32 R14, R19, -0x326172a9, RZ ;  /* 0xcd9e8d57130e7825 */ /* 0x000fe200078e00ff */
[----:B------:R-:W-:-:S03]  /*33900*/  LOP3.LUT R2, R11, UR7, R165, 0x96, !PT ;  /* 0x000000070b027c12 */ /* 0x000fc6000f8e96a5 */
[----:B------:R-:W-:Y:S01]  /*33910*/  IMAD.MOV.U32 R219, RZ, RZ, RZ ;  /* 0x000000ffffdb7224 */ /* 0x000fe200078e00ff */
        /* <DEDUP_REMOVED lines=40> */
.L_x_12804:
[----:B------:R-:W-:Y:S05]  /*33ba0*/  BSYNC.RECONVERGENT B1 ;  /* 0x0000000000017941 */ /* 0x000fea0003800200 */
.L_x_12803:
        /* <DEDUP_REMOVED lines=12> */
[--C-:B--2---:R-:W-:Y:S01]  /*33c70*/  @P1 FADD.FTZ R224, R165, R4.reuse ;  /* 0x00000004a5e01221 */ /* 0x104fe20000010000 */
        /* <DEDUP_REMOVED lines=13> */
.L_x_12810:
        /* <DEDUP_REMOVED lines=13> */
.L_x_12812:
[----:B------:R-:W-:Y:S05]  /*33e20*/  BSYNC.RECONVERGENT B2 ;  /* 0x0000000000027941 */ /* 0x000fea0003800200 */
.L_x_12811:
        /* <DEDUP_REMOVED lines=43> */
.L_x_12809:
[----:B------:R-:W-:Y:S05]  /*340e0*/  BSYNC.RECONVERGENT B1 ;  /* 0x0000000000017941 */ /* 0x000fea0003800200 */
.L_x_12808:
        /* <DEDUP_REMOVED lines=20> */
.L_x_12815:
        /* <DEDUP_REMOVED lines=13> */
.L_x_12817:
[----:B------:R-:W-:Y:S05]  /*34300*/  BSYNC.RECONVERGENT B2 ;  /* 0x0000000000027941 */ /* 0x000fea0003800200 */
.L_x_12816:
        /* <DEDUP_REMOVED lines=43> */
.L_x_12814:
[----:B------:R-:W-:Y:S05]  /*345c0*/  BSYNC.RECONVERGENT B1 ;  /* 0x0000000000017941 */ /* 0x000fea0003800200 */
.L_x_12813:
        /* <DEDUP_REMOVED lines=27> */
.L_x_12820:
        /* <DEDUP_REMOVED lines=13> */
.L_x_12822:
[----:B------:R-:W-:Y:S05]  /*34850*/  BSYNC.RECONVERGENT B2 ;  /* 0x0000000000027941 */ /* 0x000fea0003800200 */
.L_x_12821:
        /* <DEDUP_REMOVED lines=43> */
.L_x_12819:
[----:B------:R-:W-:Y:S05]  /*34b10*/  BSYNC.RECONVERGENT B1 ;  /* 0x0000000000017941 */ /* 0x000fea0003800200 */
.L_x_12818:
        /* <DEDUP_REMOVED lines=21> */
.L_x_12825:
        /* <DEDUP_REMOVED lines=13> */
.L_x_12827:
[----:B------:R-:W-:Y:S05]  /*34d40*/  BSYNC.RECONVERGENT B2 ;  /* 0x0000000000027941 */ /* 0x000fea0003800200 */
.L_x_12826:
        /* <DEDUP_REMOVED lines=43> */
.L_x_12824:
[----:B------:R-:W-:Y:S05]  /*35000*/  BSYNC.RECONVERGENT B1 ;  /* 0x0000000000017941 */ /* 0x000fea0003800200 */
.L_x_12823:
        /* <DEDUP_REMOVED lines=26> */
.L_x_12830:
        /* <DEDUP_REMOVED lines=13> */
.L_x_12832:
[----:B------:R-:W-:Y:S05]  /*35280*/  BSYNC.RECONVERGENT B2 ;  /* 0x0000000000027941 */ /* 0x000fea0003800200 */
.L_x_12831:
        /* <DEDUP_REMOVED lines=43> */
.L_x_12829:
[----:B------:R-:W-:Y:S05]  /*35540*/  BSYNC.RECONVERGENT B1 ;  /* 0x0000000000017941 */ /* 0x000fea0003800200 */
.L_x_12828:
        /* <DEDUP_REMOVED lines=20> */
.L_x_12835:
        /* <DEDUP_REMOVED lines=15> */
.L_x_12837:
[----:B------:R-:W-:Y:S05]  /*35780*/  BSYNC.RECONVERGENT B2 ;  /* 0x0000000000027941 */ /* 0x000fea0003800200 */
.L_x_12836:
        /* <DEDUP_REMOVED lines=43> */
.L_x_12834:
[----:B------:R-:W-:Y:S05]  /*35a40*/  BSYNC.RECONVERGENT B1 ;  /* 0x0000000000017941 */ /* 0x000fea0003800200 */
.L_x_12833:
        /* <DEDUP_REMOVED lines=8> */
[----:B------:R-:W-:-:S05]  /*35ad0*/  @P1 PRMT R165, R31, 0x7632, R165 ;  /* 0x000076321fa51816 */ /* 0x000fca00000000a5 */
[----:B------:R-:W-:Y:S02]  /*35ae0*/  @P1 IMAD.U32 R166, R165, 0x10000, RZ ;  /* 0x00010000a5a61824 */ /* 0x000fe400078e00ff */
        /* <DEDUP_REMOVED lines=10> */
.L_x_12757:
        /* <DEDUP_REMOVED lines=16> */
.L_x_12841:
        /* <DEDUP_REMOVED lines=13> */
.L_x_12843:
[----:B------:R-:W-:Y:S05]  /*35d60*/  BSYNC.RECONVERGENT B2 ;  /* 0x0000000000027941 */ /* 0x000fea0003800200 */
.L_x_12842:
        /* <DEDUP_REMOVED lines=42> */
.L_x_12840:
[----:B------:R-:W-:Y:S05]  /*36010*/  BSYNC.RECONVERGENT B1 ;  /* 0x0000000000017941 */ /* 0x000fea0003800200 */
.L_x_12839:
        /* <DEDUP_REMOVED lines=8> */
[----:B------:R-:W-:Y:S01]  /*360a0*/  HFMA2 R223, -RZ, RZ, 0, 1.1920928955078125e-07 ;  /* 0x00000002ffdf7431 */ /* 0x000fe200000001ff */
[----:B------:R-:W-:Y:S02]  /*360b0*/  PRMT R164, R164, 0x7632, R164 ;  /* 0x00007632a4a47816 */ /* 0x000fe400000000a4 */
        /* <DEDUP_REMOVED lines=16> */
.L_x_12846:
[----:B------:R-:W-:Y:S01]  /*361c0*/  IADD3 R16, PT, PT, R16, 0x1, RZ ;  /* 0x0000000110107810 */ /* 0x000fe20007ffe0ff */
[----:B------:R-:W-:Y:S03]  /*361d0*/  BSSY.RECONVERGENT B2, `(.L_x_12847) ;  /* 0x000000c000027945 */ /* 0x000fe60003800200 */
[C---:B------:R-:W-:Y:S01]  /*361e0*/  ISETP.NE.AND P2, PT, R16.reuse, RZ, PT ;  /* 0x000000ff1000720c */ /* 0x040fe20003f45270 */
[----:B--2---:R-:W-:-:S12]  /*361f0*/  IMAD.WIDE.U32 R224, R16, -0x2daee0ad, RZ ;  /* 0xd2511f5310e07825 */ /* 0x004fd800078e00ff */
        /* <DEDUP_REMOVED lines=9> */
.L_x_12848:
[----:B------:R-:W-:Y:S05]  /*36290*/  BSYNC.RECONVERGENT B2 ;  /* 0x0000000000027941 */ /* 0x000fea0003800200 */
.L_x_12847:
        /* <DEDUP_REMOVED lines=43> */
.L_x_12845:
[----:B------:R-:W-:Y:S05]  /*36550*/  BSYNC.RECONVERGENT B1 ;  /* 0x0000000000017941 */ /* 0x000fea0003800200 */
.L_x_12844:
        /* <DEDUP_REMOVED lines=8> */
[----:B--2---:R-:W-:Y:S01]  /*365e0*/  IMAD.MOV.U32 R224, RZ, RZ, 0x2 ;  /* 0x00000002ffe07424 */ /* 0x004fe200078e00ff */
        /* <DEDUP_REMOVED lines=17> */
.L_x_12851:
        /* <DEDUP_REMOVED lines=13> */
.L_x_12853:
[----:B------:R-:W-:Y:S05]  /*367d0*/  BSYNC.RECONVERGENT B2 ;  /* 0x0000000000027941 */ /* 0x000fea0003800200 */
.L_x_12852:
        /* <DEDUP_REMOVED lines=43> */
.L_x_12850:
[----:B------:R-:W-:Y:S05]  /*36a90*/  BSYNC.RECONVERGENT B1 ;  /* 0x0000000000017941 */ /* 0x000fea0003800200 */
.L_x_12849:
        /* <DEDUP_REMOVED lines=26> */
.L_x_12856:
        /* <DEDUP_REMOVED lines=13> */
.L_x_12858:
[----:B------:R-:W-:Y:S05]  /*36d10*/  BSYNC.RECONVERGENT B2 ;  /* 0x0000000000027941 */ /* 0x000fea0003800200 */
.L_x_12857:
        /* <DEDUP_REMOVED lines=43> */
.L_x_12855:
[----:B------:R-:W-:Y:S05]  /*36fd0*/  BSYNC.RECONVERGENT B1 ;  /* 0x0000000000017941 */ /* 0x000fea0003800200 */
.L_x_12854:
        /* <DEDUP_REMOVED lines=10> */
[----:B------:R-:W-:-:S02]  /*37080*/  @P1 IMAD.U32 R164, R165, 0x10000, RZ ;  /* 0x00010000a5a41824 */ /* 0x000fc400078e00ff */
        /* <DEDUP_REMOVED lines=15> */
.L_x_12861:
        /* <DEDUP_REMOVED lines=13> */
.L_x_12863:
[----:B------:R-:W-:Y:S05]  /*37250*/  BSYNC.RECONVERGENT B2 ;  /* 0x0000000000027941 */ /* 0x000fea0003800200 */
.L_x_12862:
        /* <DEDUP_REMOVED lines=43> */
.L_x_12860:
[----:B------:R-:W-:Y:S05]  /*37510*/  BSYNC.RECONVERGENT B1 ;  /* 0x0000000000017941 */ /* 0x000fea0003800200 */
.L_x_12859:
        /* <DEDUP_REMOVED lines=24> */
.L_x_12866:
        /* <DEDUP_REMOVED lines=13> */
.L_x_12868:
[----:B------:R-:W-:Y:S05]  /*37770*/  BSYNC.RECONVERGENT B2 ;  /* 0x0000000000027941 */ /* 0x000fea0003800200 */
.L_x_12867:
        /* <DEDUP_REMOVED lines=43> */
.L_x_12865:
[----:B------:R-:W-:Y:S05]  /*37a30*/  BSYNC.RECONVERGENT B1 ;  /* 0x0000000000017941 */ /* 0x000fea0003800200 */
.L_x_12864:
        /* <DEDUP_REMOVED lines=24> */
.L_x_12871:
        /* <DEDUP_REMOVED lines=13> */
.L_x_12873:
[----:B------:R-:W-:Y:S05]  /*37c90*/  BSYNC.RECONVERGENT B2 ;  /* 0x0000000000027941 */ /* 0x000fea0003800200 */
.L_x_12872:
        /* <DEDUP_REMOVED lines=43> */
.L_x_12870:
[----:B------:R-:W-:Y:S05]  /*37f50*/  BSYNC.RECONVERGENT B1 ;  /* 0x0000000000017941 */ /* 0x000fea0003800200 */
.L_x_12869:
        /* <DEDUP_REMOVED lines=9> */
[----:B------:R-:W-:Y:S01]  /*37ff0*/  FSEL R226, R165, RZ, !P4 ;  /* 0x000000ffa5e27208 */ /* 0x000fe20006000000 */
[----:B------:R-:W-:Y:S01]  /*38000*/  IMAD.MOV.U32 R165, RZ, RZ, R12 ;  /* 0x000000ffffa57224 */ /* 0x000fe200078e000c */
        /* <DEDUP_REMOVED lines=13> */
.L_x_12876:
        /* <DEDUP_REMOVED lines=13> */
.L_x_12878:
[----:B------:R-:W-:Y:S05]  /*381b0*/  BSYNC.RECONVERGENT B2 ;  /* 0x0000000000027941 */ /* 0x000fea0003800200 */
.L_x_12877:
        /* <DEDUP_REMOVED lines=43> */
.L_x_12875:
[----:B------:R-:W-:Y:S05]  /*38470*/  BSYNC.RECONVERGENT B1 ;  /* 0x0000000000017941 */ /* 0x000fea0003800200 */
.L_x_12874:
        /* <DEDUP_REMOVED lines=10> */
[----:B------:R-:W-:-:S03]  /*38520*/  PLOP3.LUT P5, PT, P5, PT, PT, 0x8, 0x80 ;  /* 0x000000000080781c */ /* 0x000fc60002fae170 */
[----:B------:R-:W-:Y:S01]  /*38530*/  @P1 FADD.FTZ R227, R227, R166 ;  /* 0x000000a6e3e31221 */ /* 0x000fe20000010000 */
[----:B------:R-:W-:-:S04]  /*38540*/  PRMT R166, R235, 0x5410, R240 ;  /* 0x00005410eba67816 */ /* 0x000fc800000000f0 */
[----:B------:R-:W-:-:S04]  /*38550*/  F2FP.BF16.F32.PACK_AB R167, RZ, R227 ;  /* 0x000000e3ffa7723e */ /* 0x000fc800000010ff */
[----:B------:R-:W-:-:S07]  /*38560*/  PRMT R167, R234, 0x5410, R167 ;  /* 0x00005410eaa77816 */ /* 0x000fce00000000a7 */
.L_x_12838:
        /* <DEDUP_REMOVED lines=15> */
[----:B------:R-:W-:Y:S01]  /*38660*/  LOP3.LUT R210, R210, R219, R217, 0xfe, !PT ;  /* 0x000000dbd2d27212 */ /* 0x000fe200078efed9 */
[----:B------:R-:W-:Y:S01]  /*38670*/  VIADD R219, R10, 0xe0 ;  /* 0x000000e00adb7836 */ /* 0x000fe20000000000 */
[----:B------:R-:W-:Y:S01]  /*38680*/  SEL R234, RZ, 0x1, !P2 ;  /* 0x00000001ffea7807 */ /* 0x000fe20005000000 */
[----:B-1----:R-:W-:Y:S01]  /*38690*/  IMAD.WIDE.U32 R164, R209, 0x8, R236 ;  /* 0x00000008d1a47825 */ /* 0x002fe200078e00ec */
        /* <DEDUP_REMOVED lines=8> */
[----:B0-----:R-:W-:Y:S01]  /*38720*/  IMAD.U32 R164, R2, 0x10000, RZ ;  /* 0x0001000002a47824 */ /* 0x001fe200078e00ff */
[----:B------:R-:W-:Y:S02]  /*38730*/  PRMT R167, R3, 0x7104, RZ ;  /* 0x0000710403a77816 */ /* 0x000fe400000000ff */
[----:B------:R-:W-:Y:S02]  /*38740*/  LOP3.LUT R234, R5, 0xff, RZ, 0xc0, !PT ;  /* 0x000000ff05ea7812 */ /* 0x000fe400078ec0ff */
[----:B------:R-:W-:Y:S02]  /*38750*/  LOP3.LUT R165, R164, 0xff0000, RZ, 0xc0, !PT ;  /* 0x00ff0000a4a57812 */ /* 0x000fe400078ec0ff */
[----:B------:R-:W-:Y:S01]  /*38760*/  LOP3.LUT R164, R0, 0xffff, RZ, 0xc0, !PT ;  /* 0x0000ffff00a47812 */ /* 0x000fe200078ec0ff */
[----:B------:R-:W-:Y:S01]  /*38770*/  IMAD.WIDE.U32 R234, R234, 0x1000000, RZ ;  /* 0x01000000eaea7825 */ /* 0x000fe200078e00ff */
[----:B------:R-:W-:Y:S02]  /*38780*/  LOP3.LUT R228, R6, 0xff, RZ, 0xc0, !PT ;  /* 0x000000ff06e47812 */ /* 0x000fe400078ec0ff */
[----:B------:R-:W-:-:S02]  /*38790*/  PRMT R166, R165, 0x4210, R164 ;  /* 0x00004210a5a67816 */ /* 0x000fc400000000a4 */
[----:B------:R-:W0:Y:S01]  /*387a0*/  LDC.64 R164, c[0x0][0x3b8] ;  /* 0x0000ee00ffa47b82 */ /* 0x000e220000000a00 */
[----:B------:R-:W-:Y:S01]  /*387b0*/  IMAD.WIDE.U32 R228, R228, 0x10000, RZ ;  /* 0x00010000e4e47825 */ /* 0x000fe200078e00ff */
[----:B------:R-:W-:Y:S02]  /*387c0*/  LOP3.LUT R167, R166, 0xff00, R167, 0xf8, !PT ;  /* 0x0000ff00a6a77812 */ /* 0x000fe400078ef8a7 */
[----:B------:R-:W-:Y:S02]  /*387d0*/  LOP3.LUT R166, R7, 0xff, RZ, 0xc0, !PT ;  /* 0x000000ff07a67812 */ /* 0x000fe400078ec0ff */
        /* <DEDUP_REMOVED lines=8> */
.L_x_12879:
        /* <DEDUP_REMOVED lines=20> */
.L_x_12883:
        /* <DEDUP_REMOVED lines=13> */
.L_x_12885:
[----:B------:R-:W-:Y:S05]  /*38a70*/  BSYNC.RECONVERGENT B2 ;  /* 0x0000000000027941 */ /* 0x000fea0003800200 */
.L_x_12884:
        /* <DEDUP_REMOVED lines=43> */
.L_x_12882:
[----:B------:R-:W-:Y:S05]  /*38d30*/  BSYNC.RECONVERGENT B1 ;  /* 0x0000000000017941 */ /* 0x000fea0003800200 */
.L_x_12881:
[----:B------:R-:W-:Y:S01]  /*38d40*/  I2FP.F32.U32 R0, R0 ;  /* 0x0000000000007245 */ /* 0x000fe20000201000 */
[----:B-----5:R-:W-:Y:S01]  /*38d50*/  IMAD.U32 R3, R164, 0x10000, RZ ;  /* 0x00010000a4037824 */ /* 0x020fe200078e00ff */
[----:B------:R-:W-:Y:S01]  /*38d60*/  ISETP.NE.AND P3, PT, R2, 0x1, PT ;  /* 0x000000010200780c */ /* 0x000fe20003f65270 */
[----:B------:R-:W-:Y:S01]  /*38d70*/  BSSY.RECONVERGENT B1, `(.L_x_12886) ;  /* 0x000004d000017945 */ /* 0x000fe20003800200 */
[----:B------:R-:W-:Y:S01]  /*38d80*/  LOP3.LUT R20, R20, 0xffffffef, RZ, 0xc0, !PT ;  /* 0xffffffef14147812 */ /* 0x000fe200078ec0ff */
[----:B------:R-:W-:Y:S01]  /*38d90*/  FFMA.FTZ R0, R0, R171, 1.1641532182693481445e-10 ;  /* 0x2f00000000007423 */ /* 0x000fe200000100ab */
[----:B------:R-:W-:Y:S01]  /*38da0*/  HFMA2 R4, -RZ, RZ, 0, 1.1920928955078125e-07 ;  /* 0x00000002ff047431 */ /* 0x000fe200000001ff */
[----:B------:R-:W-:-:S03]  /*38db0*/  PRMT R164, R164, 0x7632, R164 ;  /* 0x00007632a4a47816 */ /* 0x000fc600000000a4 */
        /* <DEDUP_REMOVED lines=15> */
.L_x_12888:
        /* <DEDUP_REMOVED lines=13> */
.L_x_12890:
[----:B------:R-:W-:Y:S05]  /*38f80*/  BSYNC.RECONVERGENT B2 ;  /* 0x0000000000027941 */ /* 0x000fea0003800200 */
.L_x_12889:
        /* <DEDUP_REMOVED lines=43> */
.L_x_12887:
[----:B------:R-:W-:Y:S05]  /*39240*/  BSYNC.RECONVERGENT B1 ;  /* 0x0000000000017941 */ /* 0x000fea0003800200 */
.L_x_12886:
[----:B------:R-:W-:Y:S01]  /*39250*/  I2FP.F32.U32 R2, R3 ;  /* 0x0000000300027245 */ /* 0x000fe20000201000 */
[----:B------:R-:W-:Y:S01]  /*39260*/  IMAD.U32 R3, R32, 0x10000, RZ ;  /* 0x0001000020037824 */ /* 0x000fe200078e00ff */
[----:B------:R-:W-:Y:S01]  /*39270*/  ISETP.NE.AND P3, PT, R4, 0x1, PT ;  /* 0x000000010400780c */ /* 0x000fe20003f65270 */
[----:B------:R-:W-:Y:S01]  /*39280*/  BSSY.RECONVERGENT B1, `(.L_x_12891) ;  /* 0x000004f000017945 */ /* 0x000fe20003800200 */
[----:B------:R-:W-:Y:S01]  /*39290*/  @P1 SHF.L.U32 R5, R28, 0x10, RZ ;  /* 0x000000101c051819 */ /* 0x000fe200000006ff */
[----:B------:R-:W-:Y:S01]  /*392a0*/  FFMA.FTZ R2, R2, R171, 1.1641532182693481445e-10 ;  /* 0x2f00000002027423 */ /* 0x000fe200000100ab */
[----:B------:R-:W-:-:S04]  /*392b0*/  FMUL.FTZ R3, R3, R170 ;  /* 0x000000aa03037220 */ /* 0x000fc80000410000 */
[----:B------:R-:W-:Y:S01]  /*392c0*/  FSETP.GTU.FTZ.AND P2, PT, R2, R169, PT ;  /* 0x000000a90200720b */ /* 0x000fe20003f5c000 */
[----:B------:R-:W-:-:S03]  /*392d0*/  IMAD.MOV.U32 R2, RZ, RZ, 0x2 ;  /* 0x00000002ff027424 */ /* 0x000fc600078e00ff */
[----:B------:R-:W-:Y:S02]  /*392e0*/  FSEL R3, R3, RZ, !P2 ;  /* 0x000000ff03037208 */ /* 0x000fe40005000000 */
[----:B------:R-:W-:-:S03]  /*392f0*/  SEL R8, RZ, 0x1, P2 ;  /* 0x00000001ff087807 */ /* 0x000fc60001000000 */
[----:B------:R-:W-:-:S04]  /*39300*/  FADD.FTZ R0, R0, R3 ;  /* 0x0000000300007221 */ /* 0x000fc80000010000 */
[--C-:B------:R-:W-:Y:S01]  /*39310*/  @P1 FADD.FTZ R228, R5, R0.reuse ;  /* 0x0000000005e41221 */ /* 0x100fe20000010000 */
[----:B------:R-:W-:Y:S01]  /*39320*/  @!P1 IMAD.MOV.U32 R228, RZ, RZ, R0 ;  /* 0x000000ffffe49224 */ /* 0x000fe200078e0000 */
[----:B------:R-:W-:-:S04]  /*39330*/  MOV R0, R12 ;  /* 0x0000000c00007202 */ /* 0x000fc80000000f00 */
[----:B--2---:R-:W-:Y:S01]  /*39340*/  F2FP.BF16.F32.PACK_AB R240, RZ, R228 ;  /* 0x000000e4fff0723e */ /* 0x004fe200000010ff */
        /* <DEDUP_REMOVED lines=9> */
.L_x_12893:
        /* <DEDUP_REMOVED lines=13> */
.L_x_12895:
[----:B------:R-:W-:Y:S05]  /*394b0*/  BSYNC.RECONVERGENT B2 ;  /* 0x0000000000027941 */ /* 0x000fea0003800200 */
.L_x_12894:
        /* <DEDUP_REMOVED lines=43> */
.L_x_12892:
[----:B------:R-:W-:Y:S05]  /*39770*/  BSYNC.RECONVERGENT B1 ;  /* 0x0000000000017941 */ /* 0x000fea0003800200 */
.L_x_12891:
        /* <DEDUP_REMOVED lines=22> */
.L_x_12898:
        /* <DEDUP_REMOVED lines=13> */
.L_x_12900:
[----:B------:R-:W-:Y:S05]  /*399b0*/  BSYNC.RECONVERGENT B2 ;  /* 0x0000000000027941 */ /* 0x000fea0003800200 */
.L_x_12899:
        /* <DEDUP_REMOVED lines=43> */
.L_x_12897:
[----:B------:R-:W-:Y:S05]  /*39c70*/  BSYNC.RECONVERGENT B1 ;  /* 0x0000000000017941 */ /* 0x000fea0003800200 */
.L_x_12896:
        /* <DEDUP_REMOVED lines=27> */
.L_x_12903:
        /* <DEDUP_REMOVED lines=13> */
.L_x_12905:
[----:B------:R-:W-:Y:S05]  /*39f00*/  BSYNC.RECONVERGENT B2 ;  /* 0x0000000000027941 */ /* 0x000fea0003800200 */
.L_x_12904:
        /* <DEDUP_REMOVED lines=43> */
.L_x_12902:
[----:B------:R-:W-:Y:S05]  /*3a1c0*/  BSYNC.RECONVERGENT B1 ;  /* 0x0000000000017941 */ /* 0x000fea0003800200 */
.L_x_12901:
        /* <DEDUP_REMOVED lines=23> */
.L_x_12908:
        /* <DEDUP_REMOVED lines=13> */
.L_x_12910:
[----:B------:R-:W-:Y:S05]  /*3a410*/  BSYNC.RECONVERGENT B2 ;  /* 0x0000000000027941 */ /* 0x000fea0003800200 */
.L_x_12909:
        /* <DEDUP_REMOVED lines=43> */
.L_x_12907:
[----:B------:R-:W-:Y:S05]  /*3a6d0*/  BSYNC.RECONVERGENT B1 ;  /* 0x0000000000017941 */ /* 0x000fea0003800200 */
.L_x_12906:
[----:B------:R-:W-:Y:S01]  /*3a6e0*/  I2FP.F32.U32 R2, R4 ;  /* 0x0000000400027245 */ /* 0x000fe20000201000 */
[----:B------:R-:W-:Y:S01]  /*3a6f0*/  @P1 IMAD.U32 R229, R29, 0x10000, RZ ;  /* 0x000100001de51824 */ /* 0x000fe200078e00ff */
[----:B------:R-:W-:Y:S01]  /*3a700*/  SHF.L.U32 R3, R33, 0x10, RZ ;  /* 0x0000001021037819 */ /* 0x000fe200000006ff */
[----:B------:R-:W-:Y:S01]  /*3a710*/  BSSY.RECONVERGENT B1, `(.L_x_12911) ;  /* 0x000004f000017945 */ /* 0x000fe20003800200 */
[----:B------:R-:W-:Y:S01]  /*3a720*/  ISETP.NE.AND P3, PT, R5, 0x1, PT ;  /* 0x000000010500780c */ /* 0x000fe20003f65270 */
[----:B------:R-:W-:Y:S01]  /*3a730*/  FFMA.FTZ R2, R2, R171, 1.1641532182693481445e-10 ;  /* 0x2f00000002027423 */ /* 0x000fe200000100ab */
[----:B------:R-:W-:Y:S02]  /*3a740*/  HFMA2 R4, -RZ, RZ, 0, 1.1920928955078125e-07 ;  /* 0x00000002ff047431 */ /* 0x000fe400000001ff */
[----:B------:R-:W-:Y:S02]  /*3a750*/  FMUL.FTZ R3, R3, R170 ;  /* 0x000000aa03037220 */ /* 0x000fe40000410000 */
[----:B------:R-:W-:-:S04]  /*3a760*/  FSETP.GTU.FTZ.AND P2, PT, R2, R169, PT ;  /* 0x000000a90200720b */ /* 0x000fc80003f5c000 */
[----:B------:R-:W-:-:S05]  /*3a770*/  FSEL R3, R3, RZ, !P2 ;  /* 0x000000ff03037208 */ /* 0x000fca0005000000 */
        /* <DEDUP_REMOVED lines=15> */
.L_x_12913:
        /* <DEDUP_REMOVED lines=13> */
.L_x_12915:
[----:B------:R-:W-:Y:S05]  /*3a940*/  BSYNC.RECONVERGENT B2 ;  /* 0x0000000000027941 */ /* 0x000fea0003800200 */
.L_x_12914:
        /* <DEDUP_REMOVED lines=43> */
.L_x_12912:
[----:B------:R-:W-:Y:S05]  /*3ac00*/  BSYNC.RECONVERGENT B1 ;  /* 0x0000000000017941 */ /* 0x000fea0003800200 */
.L_x_12911:
        /* <DEDUP_REMOVED lines=22> */
.L_x_12918:
        /* <DEDUP_REMOVED lines=13> */
.L_x_12920:
[----:B------:R-:W-:Y:S05]  /*3ae40*/  BSYNC.RECONVERGENT B2 ;  /* 0x0000000000027941 */ /* 0x000fea0003800200 */
.L_x_12919:
        /* <DEDUP_REMOVED lines=43> */
.L_x_12917:
[----:B------:R-:W-:Y:S05]  /*3b100*/  BSYNC.RECONVERGENT B1 ;  /* 0x0000000000017941 */ /* 0x000fea0003800200 */
.L_x_12916:
        /* <DEDUP_REMOVED lines=27> */
.L_x_12923:
        /* <DEDUP_REMOVED lines=13> */
.L_x_12925:
[----:B------:R-:W-:Y:S05]  /*3b390*/  BSYNC.RECONVERGENT B2 ;  /* 0x0000000000027941 */ /* 0x000fea0003800200 */
.L_x_12924:
        /* <DEDUP_REMOVED lines=43> */
.L_x_12922:
[----:B------:R-:W-:Y:S05]  /*3b650*/  BSYNC.RECONVERGENT B1 ;  /* 0x0000000000017941 */ /* 0x000fea0003800200 */
.L_x_12921:
        /* <DEDUP_REMOVED lines=21> */
.L_x_12928:
        /* <DEDUP_REMOVED lines=13> */
.L_x_12930:
[----:B------:R-:W-:Y:S05]  /*3b880*/  BSYNC.RECONVERGENT B2 ;  /* 0x0000000000027941 */ /* 0x000fea0003800200 */
.L_x_12929:
        /* <DEDUP_REMOVED lines=43> */
.L_x_12927:
[----:B------:R-:W-:Y:S05]  /*3bb40*/  BSYNC.RECONVERGENT B1 ;  /* 0x0000000000017941 */ /* 0x000fea0003800200 */
.L_x_12926:
        /* <DEDUP_REMOVED lines=26> */
.L_x_12933:
        /* <DEDUP_REMOVED lines=13> */
.L_x_12935:
[----:B------:R-:W-:Y:S05]  /*3bdc0*/  BSYNC.RECONVERGENT B2 ;  /* 0x0000000000027941 */ /* 0x000fea0003800200 */
.L_x_12934:
[----:B------:R-:W-:Y:S01]  /*3bdd0*/  LOP3.LUT R2, R11, UR7, R165, 0x96, !PT ;  /* 0x000000070b027c12 */ /* 0x000fe2000f8e96a5 */
[----:B------:R-:W-:-:S04]  /*3bde0*/  IMAD.WIDE.U32 R14, R19, -0x326172a9, RZ ;  /* 0xcd9e8d57130e7825 */ /* 0x000fc800078e00ff */
[----:B------:R-:W-:Y:S01]  /*3bdf0*/  IMAD.WIDE.U32 R2, R2, -0x326172a9, RZ ;  /* 0xcd9e8d5702027825 */ /* 0x000fe200078e00ff */
[----:B------:R-:W-:-:S04]  /*3be00*/  LOP3.LUT R15, R13, UR6, R15, 0x96, !PT ;  /* 0x000000060d0f7c12 */ /* 0x000fc8000f8e960f */
[----:B------:R-:W-:Y:S01]  /*3be10*/  LOP3.LUT R165, R14, UR12, R3, 0x96, !PT ;  /* 0x0000000c0ea57c12 */ /* 0x000fe2000f8e9603 */
[----:B------:R-:W-:-:S05]  /*3be20*/  IMAD.WIDE.U32 R14, R15, -0x2daee0ad, RZ ;  /* 0xd2511f530f0e7825 */ /* 0x000fca00078e00ff */
        /* <DEDUP_REMOVED lines=27> */
[----:B------:R-:W-:-:S04]  /*3bfe0*/  IMAD.WIDE.U32 R14, R15, -0x326172a9, RZ ;  /* 0xcd9e8d570f0e7825 */ /* 0x000fc800078e00ff */
[----:B------:R-:W-:Y:S01]  /*3bff0*/  IMAD.MOV.U32 R165, RZ, RZ, RZ ;  /* 0x000000ffffa57224 */ /* 0x000fe200078e00ff */
[----:B------:R-:W-:Y:S01]  /*3c000*/  LOP3.LUT R15, R2, UR26, R15, 0x96, !PT ;  /* 0x0000001a020f7c12 */ /* 0x000fe2000f8e960f */
[----:B------:R-:W-:-:S04]  /*3c010*/  IMAD.WIDE.U32 R2, R3, -0x326172a9, RZ ;  /* 0xcd9e8d5703027825 */ /* 0x000fc800078e00ff */
[----:B------:R-:W-:Y:S01]  /*3c020*/  IMAD.MOV.U32 R12, RZ, RZ, R2 ;  /* 0x000000ffff0c7224 */ /* 0x000fe200078e0002 */
[----:B------:R-:W-:Y:S01]  /*3c030*/  LOP3.LUT R14, R14, UR28, R3, 0x96, !PT ;  /* 0x0000001c0e0e7c12 */ /* 0x000fe2000f8e9603 */
[----:B------:R-:W-:-:S05]  /*3c040*/  IMAD.WIDE.U32 R2, R15, -0x2daee0ad, RZ ;  /* 0xd2511f530f027825 */ /* 0x000fca00078e00ff */
[----:B------:R-:W-:Y:S02]  /*3c050*/  LOP3.LUT R15, R164, UR29, R3, 0x96, !PT ;  /* 0x0000001da40f7c12 */ /* 0x000fe4000f8e9603 */
[----:B------:R-:W-:Y:S01]  /*3c060*/  MOV R3, R210 ;  /* 0x000000d200037202 */ /* 0x000fe20000000f00 */
[----:B------:R-:W-:-:S07]  /*3c070*/  IMAD.MOV.U32 R210, RZ, RZ, R2 ;  /* 0x000000ffffd27224 */ /* 0x000fce00078e0002 */
.L_x_12932:
[----:B------:R-:W-:Y:S05]  /*3c080*/  BSYNC.RECONVERGENT B1 ;  /* 0x0000000000017941 */ /* 0x000fea0003800200 */
.L_x_12931:
[----:B------:R-:W-:Y:S01]  /*3c090*/  I2FP.F32.U32 R2, R3 ;  /* 0x0000000300027245 */ /* 0x000fe20000201000 */
[----:B------:R-:W-:Y:S01]  /*3c0a0*/  BSSY.RECONVERGENT B1, `(.L_x_12936) ;  /* 0x000004c000017945 */ /* 0x000fe20003800200 */
[----:B------:R-:W-:Y:S01]  /*3c0b0*/  ISETP.NE.AND P4, PT, R165, 0x1, PT ;  /* 0x00000001a500780c */ /* 0x000fe20003f85270 */
[----:B------:R-:W-:Y:S01]  /*3c0c0*/  IMAD.MOV.U32 R164, RZ, RZ, 0x2 ;  /* 0x00000002ffa47424 */ /* 0x000fe200078e00ff */
[----:B------:R-:W-:Y:S01]  /*3c0d0*/  SHF.L.U32 R3, R166, 0x10, RZ ;  /* 0x00000010a6037819 */ /* 0x000fe200000006ff */
[----:B------:R-:W-:-:S04]  /*3c0e0*/  FFMA.FTZ R2, R2, R171, 1.1641532182693481445e-10 ;  /* 0x2f00000002027423 */ /* 0x000fc800000100ab */
[----:B------:R-:W-:Y:S01]  /*3c0f0*/  FMUL.FTZ R3, R3, R170 ;  /* 0x000000aa03037220 */ /* 0x000fe20000410000 */
        /* <DEDUP_REMOVED lines=13> */
.L_x_12938:
        /* <DEDUP_REMOVED lines=13> */
.L_x_12940:
[----:B------:R-:W-:Y:S05]  /*3c2a0*/  BSYNC.RECONVERGENT B2 ;  /* 0x0000000000027941 */ /* 0x000fea0003800200 */
.L_x_12939:
        /* <DEDUP_REMOVED lines=36> */
[----:B------:R-:W-:Y:S01]  /*3c4f0*/  IMAD.MOV.U32 R12, RZ, RZ, R2 ;  /* 0x000000ffff0c7224 */ /* 0x000fe200078e0002 */
[----:B------:R-:W-:Y:S01]  /*3c500*/  LOP3.LUT R14, R14, UR28, R3, 0x96, !PT ;  /* 0x0000001c0e0e7c12 */ /* 0x000fe2000f8e9603 */
[----:B------:R-:W-:-:S05]  /*3c510*/  IMAD.WIDE.U32 R2, R15, -0x2daee0ad, RZ ;  /* 0xd2511f530f027825 */ /* 0x000fca00078e00ff */
[----:B------:R-:W-:Y:S01]  /*3c520*/  LOP3.LUT R15, R164, UR29, R3, 0x96, !PT ;  /* 0x0000001da40f7c12 */ /* 0x000fe2000f8e9603 */
[----:B------:R-:W-:Y:S01]  /*3c530*/  IMAD.MOV.U32 R164, RZ, RZ, RZ ;  /* 0x000000ffffa47224 */ /* 0x000fe200078e00ff */
[----:B------:R-:W-:Y:S01]  /*3c540*/  MOV R3, R210 ;  /* 0x000000d200037202 */ /* 0x000fe20000000f00 */
[----:B------:R-:W-:-:S07]  /*3c550*/  IMAD.MOV.U32 R210, RZ, RZ, R2 ;  /* 0x000000ffffd27224 */ /* 0x000fce00078e0002 */
.L_x_12937:
[----:B------:R-:W-:Y:S05]  /*3c560*/  BSYNC.RECONVERGENT B1 ;  /* 0x0000000000017941 */ /* 0x000fea0003800200 */
.L_x_12936:
        /* <DEDUP_REMOVED lines=11> */
[----:B------:R-:W-:Y:S01]  /*3c620*/  SEL R3, RZ, 0x1, P4 ;  /* 0x00000001ff037807 */ /* 0x000fe20002000000 */
[----:B------:R-:W-:Y:S01]  /*3c630*/  IMAD.MOV.U32 R2, RZ, RZ, R12 ;  /* 0x000000ffff027224 */ /* 0x000fe200078e000c */
        /* <DEDUP_REMOVED lines=14> */
.L_x_12943:
        /* <DEDUP_REMOVED lines=13> */
.L_x_12945:
[----:B------:R-:W-:Y:S05]  /*3c7f0*/  BSYNC.RECONVERGENT B2 ;  /* 0x0000000000027941 */ /* 0x000fea0003800200 */
.L_x_12944:
[----:B------:R-:W-:Y:S01]  /*3c800*/  LOP3.LUT R164, R11, UR7, R247, 0x96, !PT ;  /* 0x000000070ba47c12 */ /* 0x000fe2000f8e96f7 */
[----:B------:R-:W-:-:S04]  /*3c810*/  IMAD.WIDE.U32 R14, R19, -0x326172a9, RZ ;  /* 0xcd9e8d57130e7825 */ /* 0x000fc800078e00ff */
[----:B------:R-:W-:Y:S01]  /*3c820*/  IMAD.WIDE.U32 R164, R164, -0x326172a9, RZ ;  /* 0xcd9e8d57a4a47825 */ /* 0x000fe200078e00ff */
[----:B------:R-:W-:-:S03]  /*3c830*/  LOP3.LUT R15, R13, UR6, R15, 0x96, !PT ;  /* 0x000000060d0f7c12 */ /* 0x000fc6000f8e960f */
[----:B------:R-:W-:Y:S01]  /*3c840*/  IMAD.MOV.U32 R234, RZ, RZ, RZ ;  /* 0x000000ffffea7224 */ /* 0x000fe200078e00ff */
        /* <DEDUP_REMOVED lines=34> */
[----:B------:R-:W-:-:S04]  /*3ca70*/  IMAD.WIDE.U32 R164, R2, -0x2daee0ad, RZ ;  /* 0xd2511f5302a47825 */ /* 0x000fc800078e00ff */
[----:B------:R-:W-:Y:S01]  /*3ca80*/  IMAD.MOV.U32 R2, RZ, RZ, R210 ;  /* 0x000000ffff027224 */ /* 0x000fe200078e00d2 */
[----:B------:R-:W-:Y:S02]  /*3ca90*/  LOP3.LUT R15, R246, UR29, R165, 0x96, !PT ;  /* 0x0000001df60f7c12 */ /* 0x000fe4000f8e96a5 */
[----:B------:R-:W-:-:S07]  /*3caa0*/  MOV R210, R164 ;  /* 0x000000a400d27202 */ /* 0x000fce0000000f00 */
.L_x_12942:
[----:B------:R-:W-:Y:S05]  /*3cab0*/  BSYNC.RECONVERGENT B1 ;  /* 0x0000000000017941 */ /* 0x000fea0003800200 */
.L_x_12941:
        /* <DEDUP_REMOVED lines=21> */
.L_x_12948:
        /* <DEDUP_REMOVED lines=13> */
.L_x_12950:
[----:B------:R-:W-:Y:S05]  /*3cce0*/  BSYNC.RECONVERGENT B2 ;  /* 0x0000000000027941 */ /* 0x000fea0003800200 */
.L_x_12949:
        /* <DEDUP_REMOVED lines=40> */
[----:B------:R-:W-:Y:S01]  /*3cf70*/  IMAD.MOV.U32 R165, RZ, RZ, R210 ;  /* 0x000000ffffa57224 */ /* 0x000fe200078e00d2 */
[----:B------:R-:W-:Y:S01]  /*3cf80*/  MOV R210, R164 ;  /* 0x000000a400d27202 */ /* 0x000fe20000000f00 */
[----:B------:R-:W-:-:S07]  /*3cf90*/  IMAD.MOV.U32 R166, RZ, RZ, RZ ;  /* 0x000000ffffa67224 */ /* 0x000fce00078e00ff */
.L_x_12947:
[----:B------:R-:W-:Y:S05]  /*3cfa0*/  BSYNC.RECONVERGENT B1 ;  /* 0x0000000000017941 */ /* 0x000fea0003800200 */
.L_x_12946:
        /* <DEDUP_REMOVED lines=14> */
[----:B------:R-:W-:Y:S02]  /*3d090*/  PRMT R2, R164, 0x7610, R2 ;  /* 0x00007610a4027816 */ /* 0x000fe40000000002 */
        /* <DEDUP_REMOVED lines=11> */
.L_x_12953:
        /* <DEDUP_REMOVED lines=13> */
.L_x_12955:
[----:B------:R-:W-:Y:S05]  /*3d220*/  BSYNC.RECONVERGENT B2 ;  /* 0x0000000000027941 */ /* 0x000fea0003800200 */
.L_x_12954:
        /* <DEDUP_REMOVED lines=34> */
[----:B------:R-:W-:Y:S01]  /*3d450*/  HFMA2 R167, -RZ, RZ, 0, 0 ;  /* 0x00000000ffa77431 */ /* 0x000fe200000001ff */
[----:B------:R-:W-:Y:S01]  /*3d460*/  LOP3.LUT R15, R164, UR26, R15, 0x96, !PT ;  /* 0x0000001aa40f7c12 */ /* 0x000fe2000f8e960f */
[----:B------:R-:W-:-:S05]  /*3d470*/  IMAD.WIDE.U32 R164, R165, -0x326172a9, RZ ;  /* 0xcd9e8d57a5a47825 */ /* 0x000fca00078e00ff */
[----:B------:R-:W-:Y:S02]  /*3d480*/  LOP3.LUT R14, R14, UR28, R165, 0x96, !PT ;  /* 0x0000001c0e0e7c12 */ /* 0x000fe4000f8e96a5 */
[----:B------:R-:W-:Y:S01]  /*3d490*/  MOV R12, R164 ;  /* 0x000000a4000c7202 */ /* 0x000fe20000000f00 */
[----:B------:R-:W-:-:S05]  /*3d4a0*/  IMAD.WIDE.U32 R164, R15, -0x2daee0ad, RZ ;  /* 0xd2511f530fa47825 */ /* 0x000fca00078e00ff */
[----:B------:R-:W-:Y:S01]  /*3d4b0*/  LOP3.LUT R15, R166, UR29, R165, 0x96, !PT ;  /* 0x0000001da60f7c12 */ /* 0x000fe2000f8e96a5 */
[----:B------:R-:W-:Y:S02]  /*3d4c0*/  IMAD.MOV.U32 R165, RZ, RZ, R210 ;  /* 0x000000ffffa57224 */ /* 0x000fe400078e00d2 */
[----:B------:R-:W-:-:S07]  /*3d4d0*/  IMAD.MOV.U32 R210, RZ, RZ, R164 ;  /* 0x000000ffffd27224 */ /* 0x000fce00078e00a4 */
.L_x_12952:
[----:B------:R-:W-:Y:S05]  /*3d4e0*/  BSYNC.RECONVERGENT B1 ;  /* 0x0000000000017941 */ /* 0x000fea0003800200 */
.L_x_12951:
        /* <DEDUP_REMOVED lines=20> */
.L_x_12958:
        /* <DEDUP_REMOVED lines=15> */
.L_x_12960:
[----:B------:R-:W-:Y:S05]  /*3d720*/  BSYNC.RECONVERGENT B2 ;  /* 0x0000000000027941 */ /* 0x000fea0003800200 */
.L_x_12959:
[----:B------:R-:W-:Y:S01]  /*3d730*/  LOP3.LUT R164, R11, UR7, R167, 0x96, !PT ;  /* 0x000000070ba47c12 */ /* 0x000fe2000f8e96a7 */
[----:B------:R-:W-:-:S04]  /*3d740*/  IMAD.WIDE.U32 R14, R19, -0x326172a9, RZ ;  /* 0xcd9e8d57130e7825 */ /* 0x000fc800078e00ff */
[----:B------:R-:W-:Y:S02]  /*3d750*/  HFMA2 R217, -RZ, RZ, 0, 0 ;  /* 0x00000000ffd97431 */ /* 0x000fe400000001ff */
        /* <DEDUP_REMOVED lines=40> */
.L_x_12957:
[----:B------:R-:W-:Y:S05]  /*3d9e0*/  BSYNC.RECONVERGENT B1 ;  /* 0x0000000000017941 */ /* 0x000fea0003800200 */
.L_x_12956:
[----:B------:R-:W-:Y:S02]  /*3d9f0*/  I2FP.F32.U32 R164, R165 ;  /* 0x000000a500a47245 */ /* 0x000fe40000201000 */
[----:B------:R-:W-:Y:S02]  /*3da00*/  PRMT R165, R35, 0x7632, R165 ;  /* 0x0000763223a57816 */ /* 0x000fe400000000a5 */
[----:B------:R-:W-:Y:S01]  /*3da10*/  PRMT R166, R243, 0x5410, R244 ;  /* 0x00005410f3a67816 */ /* 0x000fe200000000f4 */
[----:B------:R-:W-:Y:S02]  /*3da20*/  FFMA.FTZ R164, R164, R171, 1.1641532182693481445e-10 ;  /* 0x2f000000a4a47423 */ /* 0x000fe400000100ab */
[----:B------:R-:W-:-:S03]  /*3da30*/  IMAD.U32 R165, R165, 0x10000, RZ ;  /* 0x00010000a5a57824 */ /* 0x000fc600078e00ff */
[----:B------:R-:W-:Y:S01]  /*3da40*/  FSETP.GTU.FTZ.AND P6, PT, R164, R169, PT ;  /* 0x000000a9a400720b */ /* 0x000fe20003fdc000 */
[----:B------:R-:W-:-:S05]  /*3da50*/  FMUL.FTZ R165, R165, R170 ;  /* 0x000000aaa5a57220 */ /* 0x000fca0000410000 */
[----:B------:R-:W-:Y:S02]  /*3da60*/  FSEL R164, R165, RZ, !P6 ;  /* 0x000000ffa5a47208 */ /* 0x000fe40007000000 */
[----:B------:R-:W-:-:S03]  /*3da70*/  PRMT R165, R242, 0x5410, R0 ;  /* 0x00005410f2a57816 */ /* 0x000fc60000000000 */
        /* <DEDUP_REMOVED lines=11> */
.L_x_12880:
        /* <DEDUP_REMOVED lines=16> */
.L_x_12964:
        /* <DEDUP_REMOVED lines=13> */
.L_x_12966:
[----:B------:R-:W-:Y:S05]  /*3dd00*/  BSYNC.RECONVERGENT B2 ;  /* 0x0000000000027941 */ /* 0x000fea0003800200 */
.L_x_12965:
        /* <DEDUP_REMOVED lines=43> */
.L_x_12963:
[----:B------:R-:W-:Y:S05]  /*3dfc0*/  BSYNC.RECONVERGENT B1 ;  /* 0x0000000000017941 */ /* 0x000fea0003800200 */
.L_x_12962:
        /* <DEDUP_REMOVED lines=26> */
.L_x_12969:
        /* <DEDUP_REMOVED lines=13> */
.L_x_12971:
[----:B------:R-:W-:Y:S05]  /*3e240*/  BSYNC.RECONVERGENT B2 ;  /* 0x0000000000027941 */ /* 0x000fea0003800200 */
.L_x_12970:
[----:B------:R-:W-:Y:S01]  /*3e250*/  LOP3.LUT R230, R11, UR7, R233, 0x96, !PT ;  /* 0x000000070be67c12 */ /* 0x000fe2000f8e96e9 */
[----:B------:R-:W-:-:S04]  /*3e260*/  IMAD.WIDE.U32 R14, R19, -0x326172a9, RZ ;  /* 0xcd9e8d57130e7825 */ /* 0x000fc800078e00ff */
[----:B------:R-:W-:Y:S01]  /*3e270*/  IMAD.WIDE.U32 R230, R230, -0x326172a9, RZ ;  /* 0xcd9e8d57e6e67825 */ /* 0x000fe200078e00ff */
[----:B------:R-:W-:-:S03]  /*3e280*/  LOP3.LUT R15, R13, UR6, R15, 0x96, !PT ;  /* 0x000000060d0f7c12 */ /* 0x000fc6000f8e960f */
[----:B------:R-:W-:Y:S01]  /*3e290*/  IMAD.MOV.U32 R217, RZ, RZ, R210 ;  /* 0x000000ffffd97224 */ /* 0x000fe200078e00d2 */
        /* <DEDUP_REMOVED lines=28> */
[----:B--2---:R-:W-:Y:S01]  /*3e460*/  LOP3.LUT R240, R14, UR27, R233, 0x96, !PT ;  /* 0x0000001b0ef07c12 */ /* 0x004fe2000f8e96e9 */
[----:B------:R-:W-:-:S04]  /*3e470*/  IMAD.WIDE.U32 R14, R15, -0x326172a9, RZ ;  /* 0xcd9e8d570f0e7825 */ /* 0x000fc800078e00ff */
[----:B------:R-:W-:Y:S01]  /*3e480*/  IMAD.WIDE.U32 R240, R240, -0x326172a9, RZ ;  /* 0xcd9e8d57f0f07825 */ /* 0x000fe200078e00ff */
[----:B------:R-:W-:-:S04]  /*3e490*/  LOP3.LUT R230, R230, UR26, R15, 0x96, !PT ;  /* 0x0000001ae6e67c12 */ /* 0x000fc8000f8e960f */
[----:B------:R-:W-:Y:S01]  /*3e4a0*/  LOP3.LUT R14, R14, UR28, R241, 0x96, !PT ;  /* 0x0000001c0e0e7c12 */ /* 0x000fe2000f8e96f1 */
[----:B------:R-:W-:Y:S01]  /*3e4b0*/  IMAD.WIDE.U32 R230, R230, -0x2daee0ad, RZ ;  /* 0xd2511f53e6e67825 */ /* 0x000fe200078e00ff */
[----:B------:R-:W-:-:S03]  /*3e4c0*/  MOV R12, R240 ;  /* 0x000000f0000c7202 */ /* 0x000fc60000000f00 */
[----:B------:R-:W-:Y:S01]  /*3e4d0*/  IMAD.MOV.U32 R210, RZ, RZ, R230 ;  /* 0x000000ffffd27224 */ /* 0x000fe200078e00e6 */
[----:B------:R-:W-:Y:S01]  /*3e4e0*/  LOP3.LUT R15, R232, UR29, R231, 0x96, !PT ;  /* 0x0000001de80f7c12 */ /* 0x000fe2000f8e96e7 */
[----:B------:R-:W-:-:S07]  /*3e4f0*/  HFMA2 R232, -RZ, RZ, 0, 0 ;  /* 0x00000000ffe87431 */ /* 0x000fce00000001ff */
.L_x_12968:
[----:B------:R-:W-:Y:S05]  /*3e500*/  BSYNC.RECONVERGENT B1 ;  /* 0x0000000000017941 */ /* 0x000fea0003800200 */
.L_x_12967:
        /* <DEDUP_REMOVED lines=10> */
[----:B------:R-:W-:Y:S01]  /*3e5b0*/  FSETP.GTU.FTZ.AND P2, PT, R230, R169, PT ;  /* 0x000000a9e600720b */ /* 0x000fe20003f5c000 */
[----:B------:R-:W-:-:S03]  /*3e5c0*/  IMAD.MOV.U32 R164, RZ, RZ, R12 ;  /* 0x000000ffffa47224 */ /* 0x000fc600078e000c */
[----:B------:R-:W-:Y:S02]  /*3e5d0*/  FSEL R230, R217, RZ, !P2 ;  /* 0x000000ffd9e67208 */ /* 0x000fe40005000000 */
[----:B------:R-:W-:-:S03]  /*3e5e0*/  PLOP3.LUT P2, PT, P2, PT, PT, 0x8, 0x80 ;  /* 0x000000000080781c */ /* 0x000fc6000174e170 */
[----:B------:R-:W-:-:S05]  /*3e5f0*/  @P1 FADD.FTZ R230, R230, R229 ;  /* 0x000000e5e6e61221 */ /* 0x000fca0000010000 */
[----:B--2---:R-:W-:-:S05]  /*3e600*/  F2FP.BF16.F32.PACK_AB R240, RZ, R230 ;  /* 0x000000e6fff0723e */ /* 0x004fca00000010ff */
        /* <DEDUP_REMOVED lines=10> */
.L_x_12974:
        /* <DEDUP_REMOVED lines=13> */
.L_x_12976:
[----:B------:R-:W-:Y:S05]  /*3e780*/  BSYNC.RECONVERGENT B2 ;  /* 0x0000000000027941 */ /* 0x000fea0003800200 */
.L_x_12975:
[----:B------:R-:W-:Y:S01]  /*3e790*/  LOP3.LUT R232, R11, UR7, R243, 0x96, !PT ;  /* 0x000000070be87c12 */ /* 0x000fe2000f8e96f3 */
[----:B------:R-:W-:-:S04]  /*3e7a0*/  IMAD.WIDE.U32 R14, R19, -0x326172a9, RZ ;  /* 0xcd9e8d57130e7825 */ /* 0x000fc800078e00ff */
[----:B------:R-:W-:Y:S01]  /*3e7b0*/  IMAD.WIDE.U32 R232, R232, -0x326172a9, RZ ;  /* 0xcd9e8d57e8e87825 */ /* 0x000fe200078e00ff */
[----:B------:R-:W-:-:S03]  /*3e7c0*/  LOP3.LUT R15, R13, UR6, R15, 0x96, !PT ;  /* 0x000000060d0f7c12 */ /* 0x000fc6000f8e960f */
[----:B------:R-:W-:Y:S01]  /*3e7d0*/  IMAD.MOV.U32 R164, RZ, RZ, R210 ;  /* 0x000000ffffa47224 */ /* 0x000fe200078e00d2 */
[----:B------:R-:W-:Y:S01]  /*3e7e0*/  LOP3.LUT R243, R14, UR12, R233, 0x96, !PT ;  /* 0x0000000c0ef37c12 */ /* 0x000fe2000f8e96e9 */
[----:B------:R-:W-:-:S04]  /*3e7f0*/  IMAD.WIDE.U32 R14, R15, -0x2daee0ad, RZ ;  /* 0xd2511f530f0e7825 */ /* 0x000fc800078e00ff */
        /* <DEDUP_REMOVED lines=29> */
[----:B------:R-:W-:Y:S01]  /*3e9d0*/  IMAD.WIDE.U32 R244, R244, -0x326172a9, RZ ;  /* 0xcd9e8d57f4f47825 */ /* 0x000fe200078e00ff */
[----:B------:R-:W-:-:S03]  /*3e9e0*/  LOP3.LUT R232, R232, UR26, R15, 0x96, !PT ;  /* 0x0000001ae8e87c12 */ /* 0x000fc6000f8e960f */
[----:B------:R-:W-:Y:S01]  /*3e9f0*/  IMAD.MOV.U32 R12, RZ, RZ, R244 ;  /* 0x000000ffff0c7224 */ /* 0x000fe200078e00f4 */
[----:B------:R-:W-:Y:S01]  /*3ea00*/  LOP3.LUT R14, R14, UR28, R245, 0x96, !PT ;  /* 0x0000001c0e0e7c12 */ /* 0x000fe2000f8e96f5 */
[----:B------:R-:W-:-:S05]  /*3ea10*/  IMAD.WIDE.U32 R232, R232, -0x2daee0ad, RZ ;  /* 0xd2511f53e8e87825 */ /* 0x000fca00078e00ff */
[----:B------:R-:W-:Y:S02]  /*3ea20*/  LOP3.LUT R15, R242, UR29, R233, 0x96, !PT ;  /* 0x0000001df20f7c12 */ /* 0x000fe4000f8e96e9 */
[----:B------:R-:W-:-:S07]  /*3ea30*/  MOV R210, R232 ;  /* 0x000000e800d27202 */ /* 0x000fce0000000f00 */
.L_x_12973:
[----:B------:R-:W-:Y:S05]  /*3ea40*/  BSYNC.RECONVERGENT B1 ;  /* 0x0000000000017941 */ /* 0x000fea0003800200 */
.L_x_12972:
        /* <DEDUP_REMOVED lines=9> */
[----:B------:R-:W-:Y:S02]  /*3eae0*/  @P1 SHF.L.U32 R164, R29, 0x10, RZ ;  /* 0x000000101da41819 */ /* 0x000fe400000006ff */
[----:B------:R-:W-:Y:S02]  /*3eaf0*/  FSEL R229, R217, RZ, !P2 ;  /* 0x000000ffd9e57208 */ /* 0x000fe40005000000 */
[----:B------:R-:W-:Y:S02]  /*3eb00*/  PLOP3.LUT P2, PT, P2, PT, PT, 0x8, 0x80 ;  /* 0x000000000080781c */ /* 0x000fe4000174e170 */
[----:B------:R-:W-:Y:S01]  /*3eb10*/  PRMT R217, R165, 0x7632, R217 ;  /* 0x00007632a5d97816 */ /* 0x000fe200000000d9 */
        /* <DEDUP_REMOVED lines=13> */
.L_x_12979:
        /* <DEDUP_REMOVED lines=13> */
.L_x_12981:
[----:B------:R-:W-:Y:S05]  /*3ecc0*/  BSYNC.RECONVERGENT B2 ;  /* 0x0000000000027941 */ /* 0x000fea0003800200 */
.L_x_12980:
        /* <DEDUP_REMOVED lines=43> */
.L_x_12978:
[----:B------:R-:W-:Y:S05]  /*3ef80*/  BSYNC.RECONVERGENT B1 ;  /* 0x0000000000017941 */ /* 0x000fea0003800200 */
.L_x_12977:
[----:B------:R-:W-:Y:S01]  /*3ef90*/  I2FP.F32.U32 R164, R165 ;  /* 0x000000a500a47245 */ /* 0x000fe20000201000 */
[----:B------:R-:W-:Y:S01]  /*3efa0*/  BSSY.RECONVERGENT B1, `(.L_x_12982) ;  /* 0x0000052000017945 */ /* 0x000fe20003800200 */
[----:B------:R-:W-:Y:S02]  /*3efb0*/  SHF.L.U32 R217, R217, 0x10, RZ ;  /* 0x00000010d9d97819 */ /* 0x000fe400000006ff */
[----:B------:R-:W-:Y:S01]  /*3efc0*/  ISETP.NE.AND P2, PT, R232, 0x1, PT ;  /* 0x00000001e800780c */ /* 0x000fe20003f45270 */
[----:B------:R-:W-:Y:S01]  /*3efd0*/  FFMA.FTZ R164, R164, R171, 1.1641532182693481445e-10 ;  /* 0x2f000000a4a47423 */ /* 0x000fe200000100ab */
[----:B------:R-:W-:Y:S01]  /*3efe0*/  LOP3.LUT R20, R20, 0xfffffffd, RZ, 0xc0, !PT ;  /* 0xfffffffd14147812 */ /* 0x000fe200078ec0ff */
[----:B------:R-:W-:Y:S01]  /*3eff0*/  FMUL.FTZ R217, R217, R170 ;  /* 0x000000aad9d97220 */ /* 0x000fe20000410000 */
[----:B------:R-:W-:Y:S02]  /*3f000*/  MOV R165, R12 ;  /* 0x0000000c00a57202 */ /* 0x000fe40000000f00 */
[----:B------:R-:W-:-:S02]  /*3f010*/  FSETP.GTU.FTZ.AND P3, PT, R164, R169, PT ;  /* 0x000000a9a400720b */ /* 0x000fc40003f7c000 */
[----:B------:R-:W-:Y:S02]  /*3f020*/  @P1 PRMT R164, R29, 0x7632, R164 ;  /* 0x000076321da41816 */ /* 0x000fe400000000a4 */
[----:B------:R-:W-:Y:S01]  /*3f030*/  FSEL R231, R217, RZ, !P3 ;  /* 0x000000ffd9e77208 */ /* 0x000fe20005800000 */
[----:B------:R-:W-:Y:S01]  /*3f040*/  IMAD.MOV.U32 R217, RZ, RZ, 0x2 ;  /* 0x00000002ffd97424 */ /* 0x000fe200078e00ff */
        /* <DEDUP_REMOVED lines=14> */
.L_x_12984:
        /* <DEDUP_REMOVED lines=13> */
.L_x_12986:
[----:B------:R-:W-:Y:S05]  /*3f200*/  BSYNC.RECONVERGENT B2 ;  /* 0x0000000000027941 */ /* 0x000fea0003800200 */
.L_x_12985:
        /* <DEDUP_REMOVED lines=43> */
.L_x_12983:
[----:B------:R-:W-:Y:S05]  /*3f4c0*/  BSYNC.RECONVERGENT B1 ;  /* 0x0000000000017941 */ /* 0x000fea0003800200 */
.L_x_12982:
        /* <DEDUP_REMOVED lines=24> */
.L_x_12989:
        /* <DEDUP_REMOVED lines=13> */
.L_x_12991:
[----:B------:R-:W-:Y:S05]  /*3f720*/  BSYNC.RECONVERGENT B2 ;  /* 0x0000000000027941 */ /* 0x000fea0003800200 */
.L_x_12990:
        /* <DEDUP_REMOVED lines=42> */
[----:B------:R-:W-:-:S07]  /*3f9d0*/  MOV R210, R164 ;  /* 0x000000a400d27202 */ /* 0x000fce0000000f00 */
.L_x_12988:
[----:B------:R-:W-:Y:S05]  /*3f9e0*/  BSYNC.RECONVERGENT B1 ;  /* 0x0000000000017941 */ /* 0x000fea0003800200 */
.L_x_12987:
        /* <DEDUP_REMOVED lines=8> */
[----:B------:R-:W-:-:S04]  /*3fa70*/  FSETP.GTU.FTZ.AND P3, PT, R164, R169, PT ;  /* 0x000000a9a400720b */ /* 0x000fc80003f7c000 */
[----:B------:R-:W-:Y:S01]  /*3fa80*/  FSEL R233, R165, RZ, !P3 ;  /* 0x000000ffa5e97208 */ /* 0x000fe20005800000 */
[----:B------:R-:W-:Y:S01]  /*3fa90*/  IMAD.MOV.U32 R165, RZ, RZ, R12 ;  /* 0x000000ffffa57224 */ /* 0x000fe200078e000c */
        /* <DEDUP_REMOVED lines=13> */
.L_x_12994:
        /* <DEDUP_REMOVED lines=13> */
.L_x_12996:
[----:B------:R-:W-:Y:S05]  /*3fc40*/  BSYNC.RECONVERGENT B2 ;  /* 0x0000000000027941 */ /* 0x000fea0003800200 */
.L_x_12995:
        /* <DEDUP_REMOVED lines=43> */
.L_x_12993:
[----:B------:R-:W-:Y:S05]  /*3ff00*/  BSYNC.RECONVERGENT B1 ;  /* 0x0000000000017941 */ /* 0x000fea0003800200 */
.L_x_12992:
[----:B------:R-:W-:Y:S01]  /*3ff10*/  I2FP.F32.U32 R164, R165 ;  /* 0x000000a500a47245 */ /* 0x000fe20000201000 */
[----:B------:R-:W-:Y:S01]  /*3ff20*/  BSSY.RECONVERGENT B1, `(.L_x_12997) ;  /* 0x0000050000017945 */ /* 0x000fe20003800200 */
[C---:B------:R-:W-:Y:S01]  /*3ff30*/  SHF.L.U32 R165, R167.reuse, 0x10, RZ ;  /* 0x00000010a7a57819 */ /* 0x040fe200000006ff */
[----:B------:R-:W-:Y:S01]  /*3ff40*/  IMAD.MOV.U32 R217, RZ, RZ, 0x2 ;  /* 0x00000002ffd97424 */ /* 0x000fe200078e00ff */
[----:B------:R-:W-:Y:S01]  /*3ff50*/  ISETP.NE.AND P5, PT, R166, 0x1, PT ;  /* 0x00000001a600780c */ /* 0x000fe20003fa5270 */
[----:B------:R-:W-:Y:S01]  /*3ff60*/  FFMA.FTZ R164, R164, R171, 1.1641532182693481445e-10 ;  /* 0x2f000000a4a47423 */ /* 0x000fe200000100ab */
[----:B------:R-:W-:Y:S01]  /*3ff70*/  PRMT R246, R167, 0x7632, R246 ;  /* 0x00007632a7f67816 */ /* 0x000fe200000000f6 */
[----:B------:R-:W-:-:S03]  /*3ff80*/  FMUL.FTZ R165, R165, R170 ;  /* 0x000000aaa5a57220 */ /* 0x000fc60000410000 */
[----:B------:R-:W-:-:S04]  /*3ff90*/  FSETP.GTU.FTZ.AND P4, PT, R164, R169, PT ;  /* 0x000000a9a400720b */ /* 0x000fc80003f9c000 */
        /* <DEDUP_REMOVED lines=15> */
.L_x_12999:
        /* <DEDUP_REMOVED lines=13> */
.L_x_13001:
[----:B------:R-:W-:Y:S05]  /*40160*/  BSYNC.RECONVERGENT B2 ;  /* 0x0000000000027941 */ /* 0x000fea0003800200 */
.L_x_13000:
        /* <DEDUP_REMOVED lines=43> */
.L_x_12998:
[----:B------:R-:W-:Y:S05]  /*40420*/  BSYNC.RECONVERGENT B1 ;  /* 0x0000000000017941 */ /* 0x000fea0003800200 */
.L_x_12997:
[----:B------:R-:W-:Y:S01]  /*40430*/  I2FP.F32.U32 R164, R165 ;  /* 0x000000a500a47245 */ /* 0x000fe20000201000 */
[----:B------:R-:W-:Y:S01]  /*40440*/  IMAD.U32 R165, R246, 0x10000, RZ ;  /* 0x00010000f6a57824 */ /* 0x000fe200078e00ff */
[----:B------:R-:W-:-:S03]  /*40450*/  @P1 PRMT R166, R31, 0x7632, R166 ;  /* 0x000076321fa61816 */ /* 0x000fc600000000a6 */
[----:B------:R-:W-:Y:S01]  /*40460*/  FFMA.FTZ R164, R164, R171, 1.1641532182693481445e-10 ;  /* 0x2f000000a4a47423 */ /* 0x000fe200000100ab */
[----:B------:R-:W-:Y:S01]  /*40470*/  FMUL.FTZ R165, R165, R170 ;  /* 0x000000aaa5a57220 */ /* 0x000fe20000410000 */
[----:B------:R-:W-:-:S03]  /*40480*/  @P1 IMAD.U32 R166, R166, 0x10000, RZ ;  /* 0x00010000a6a61824 */ /* 0x000fc600078e00ff */
        /* <DEDUP_REMOVED lines=9> */
.L_x_12961:
[----:B------:R-:W-:Y:S01]  /*40520*/  FADD.FTZ R235, RZ, R9 ;  /* 0x00000009ffeb7221 */ /* 0x000fe20000010000 */
[----:B------:R-:W-:Y:S01]  /*40530*/  IMAD.WIDE.U32 R238, R219, 0x10, R238 ;  /* 0x00000010dbee7825 */ /* 0x000fe200078e00ee */
[----:B------:R-:W-:-:S03]  /*40540*/  SEL R171, RZ, 0x1000000, !P5 ;  /* 0x01000000ffab7807 */ /* 0x000fc60006800000 */
[----:B------:R-:W-:Y:S01]  /*40550*/  FADD.FTZ R240, R235, R22 ;  /* 0x00000016ebf07221 */ /* 0x000fe20000010000 */
[----:B------:R-:W-:Y:S01]  /*40560*/  SEL R170, RZ, 0x10000, !P4 ;  /* 0x00010000ffaa7807 */ /* 0x000fe20006000000 */
[----:B------:R0:W-:Y:S01]  /*40570*/  STG.E.128 desc[UR8][R238.64], R164 ;  /* 0x000000a4ee007986 */ /* 0x0001e2000c101d08 */
[----:B------:R-:W-:Y:S01]  /*40580*/  LOP3.LUT P6, RZ, R20, 0x8, RZ, 0xc0, !PT ;  /* 0x0000000814ff7812 */ /* 0x000fe200078cc0ff */
[----:B------:R-:W-:Y:S01]  /*40590*/  FADD.FTZ R235, R240, R21 ;  /* 0x00000015f0eb7221 */ /* 0x000fe20000010000 */
[C---:B------:R-:W-:Y:S01]  /*405a0*/  LOP3.LUT P5, RZ, R20.reuse, 0x4, RZ, 0xc0, !PT ;  /* 0x0000000414ff7812 */ /* 0x040fe200078ac0ff */
[----:B------:R-:W-:Y:S01]  /*405b0*/  IMAD.WIDE.U32 R236, R219, 0x8, R236 ;  /* 0x00000008dbec7825 */ /* 0x000fe200078e00ec */
[----:B------:R-:W-:-:S03]  /*405c0*/  LOP3.LUT P4, RZ, R20, 0x2, RZ, 0xc0, !PT ;  /* 0x0000000214ff7812 */ /* 0x000fc6000788c0ff */
[----:B------:R-:W-:Y:S01]  /*405d0*/  FADD.FTZ R240, R235, R24 ;  /* 0x00000018ebf07221 */ /* 0x000fe20000010000 */
[----:B------:R-:W-:-:S03]  /*405e0*/  LOP3.LUT P1, RZ, R20, 0x10, RZ, 0xc0, !PT ;  /* 0x0000001014ff7812 */ /* 0x000fc6000782c0ff */
[----:B------:R-:W-:-:S04]  /*405f0*/  FADD.FTZ R235, R240, R23 ;  /* 0x00000017f0eb7221 */ /* 0x000fc80000010000 */
[----:B------:R-:W-:-:S04]  /*40600*/  FADD.FTZ R240, R235, R26 ;  /* 0x0000001aebf07221 */ /* 0x000fc80000010000 */
[----:B------:R-:W-:Y:S01]  /*40610*/  FADD.FTZ R235, R240, R25 ;  /* 0x00000019f0eb7221 */ /* 0x000fe20000010000 */
[----:B0-----:R-:W-:-:S03]  /*40620*/  SEL R166, RZ, 0x100, !P3 ;  /* 0x00000100ffa67807 */ /* 0x001fc60005800000 */
[----:B------:R-:W-:Y:S01]  /*40630*/  FADD.FTZ R235, R235, R168 ;  /* 0x000000a8ebeb7221 */ /* 0x000fe20000010000 */
[----:B------:R-:W-:Y:S02]  /*40640*/  LOP3.LUT R171, R166, R171, R170, 0xfe, !PT ;  /* 0x000000aba6ab7212 */ /* 0x000fe400078efeaa */
[----:B------:R-:W-:Y:S01]  /*40650*/  SEL R166, RZ, 0x1000000, !P4 ;  /* 0x01000000ffa67807 */ /* 0x000fe20006000000 */
[----:B------:R-:W-:Y:S01]  /*40660*/  FADD.FTZ R235, R235, R172 ;  /* 0x000000acebeb7221 */ /* 0x000fe20000010000 */
[----:B------:R-:W-:-:S03]  /*40670*/  SEL R170, RZ, 0x100, !P6 ;  /* 0x00000100ffaa7807 */ /* 0x000fc60007000000 */
        /* <DEDUP_REMOVED lines=47> */
[----:B------:R-:W-:-:S04]  /*40970*/  SEL R165, RZ, 0x10000, !P5 ;  /* 0x00010000ffa57807 */ /* 0x000fc80006800000 */
[----:B------:R-:W-:Y:S01]  /*40980*/  LOP3.LUT R170, R170, R166, R165, 0xfe, !PT ;  /* 0x000000a6aaaa7212 */ /* 0x000fe200078efea5 */
[----:B------:R-:W-:Y:S01]  /*40990*/  FADD.FTZ R165, R164, R227 ;  /* 0x000000e3a4a57221 */ /* 0x000fe20000010000 */
[----:B------:R-:W-:-:S03]  /*409a0*/  SEL R164, RZ, 0x1, !P2 ;  /* 0x00000001ffa47807 */ /* 0x000fc60005000000 */
[----:B------:R-:W-:Y:S01]  /*409b0*/  FADD.FTZ R167, R165, R228 ;  /* 0x000000e4a5a77221 */ /* 0x000fe20000010000 */
[----:B------:R-:W-:-:S03]  /*409c0*/  LOP3.LUT R165, R171, R164, RZ, 0xfc, !PT ;  /* 0x000000a4aba57212 */ /* 0x000fc600078efcff */
[----:B------:R-:W-:Y:S01]  /*409d0*/  FADD.FTZ R164, R167, R230 ;  /* 0x000000e6a7a47221 */ /* 0x000fe20000010000 */
[----:B------:R-:W-:Y:S02]  /*409e0*/  SEL R167, RZ, 0x1, !P1 ;  /* 0x00000001ffa77807 */ /* 0x000fe40004800000 */
[----:B0-----:R-:W-:Y:S01]  /*409f0*/  LOP3.LUT P1, RZ, R235, 0x1f, RZ, 0xc0, !PT ;  /* 0x0000001febff7812 */ /* 0x001fe2000782c0ff */
        /* <DEDUP_REMOVED lines=8> */
[----:B0-----:R-:W-:Y:S02]  /*40a80*/  SHF.L.U32 R164, R2, 0x10, RZ ;  /* 0x0000001002a47819 */ /* 0x001fe400000006ff */
[----:B------:R-:W-:Y:S02]  /*40a90*/  LOP3.LUT R166, R0, 0xffff, RZ, 0xc0, !PT ;  /* 0x0000ffff00a67812 */ /* 0x000fe400078ec0ff */
[----:B------:R-:W-:Y:S02]  /*40aa0*/  LOP3.LUT R167, R164, 0xff0000, RZ, 0xc0, !PT ;  /* 0x00ff0000a4a77812 */ /* 0x000fe400078ec0ff */
[----:B------:R-:W0:Y:S01]  /*40ab0*/  LDC.64 R164, c[0x0][0x3b8] ;  /* 0x0000ee00ffa47b82 */ /* 0x000e220000000a00 */
        /* <DEDUP_REMOVED lines=16> */
.L_x_13002:
        /* <DEDUP_REMOVED lines=18> */
[C---:B------:R-:W-:Y:S01]  /*40ce0*/  FADD.FTZ R171, -R167.reuse, R24 ;  /* 0x00000018a7ab7221 */ /* 0x040fe20000010100 */
[----:B------:R-:W-:Y:S01]  /*40cf0*/  FFMA.FTZ R164, R164, R164, RZ ;  /* 0x000000a4a4a47223 */ /* 0x000fe200000100ff */
[----:B------:R-:W-:-:S03]  /*40d00*/  FADD.FTZ R235, -R167, R23 ;  /* 0x00000017a7eb7221 */ /* 0x000fc60000010100 */
[----:B------:R-:W-:-:S04]  /*40d10*/  FFMA.FTZ R164, R237, R237, R164 ;  /* 0x000000ededa47223 */ /* 0x000fc800000100a4 */
        /* <DEDUP_REMOVED lines=130> */
.L_x_13016:
[C---:B------:R-:W-:Y:S01]  /*41540*/  FMUL.FTZ R166, R167.reuse, R167 ;  /* 0x000000a7a7a67220 */ /* 0x040fe20000410000 */
[----:B------:R-:W-:Y:S01]  /*41550*/  ISETP.NE.AND P2, PT, RZ, UR30, PT ;  /* 0x0000001eff007c0c */ /* 0x000fe2000bf45270 */
[----:B-1----:R-:W-:Y:S01]  /*41560*/  FADD.FTZ R164, R170, R237 ;  /* 0x000000edaaa47221 */ /* 0x002fe20000010000 */
[----:B------:R-:W1:Y:S02]  /*41570*/  @!P1 LDC.64 R246, c[0x0][0x3c0] ;  /* 0x0000f000fff69b82 */ /* 0x000e640000000a00 */
[----:B------:R-:W-:Y:S01]  /*41580*/  FSEL R171, R166, RZ, P2 ;  /* 0x000000ffa6ab7208 */ /* 0x000fe20001000000 */
[----:B------:R-:W-:Y:S01]  /*41590*/  FFMA.FTZ R164, R164, R165, UR5 ;  /* 0x00000005a4a47e23 */ /* 0x000fe200080100a5 */
[----:B------:R-:W-:-:S03]  /*415a0*/  FSEL R165, R167, RZ, !P2 ;  /* 0x000000ffa7a57208 */ /* 0x000fc60005000000 */
[----:B------:R-:W-:Y:S01]  /*415b0*/  FADD.FTZ R164, R164, R171 ;  /* 0x000000aba4a47221 */ /* 0x000fe20000010000 */
[----:B------:R-:W2:Y:S01]  /*415c0*/  @!P1 LDC.64 R248, c[0x0][0x3c8] ;  /* 0x0000f200fff89b82 */ /* 0x000ea20000000a00 */
[C---:B------:R-:W-:Y:S01]  /*415d0*/  FADD.FTZ R234, -R165.reuse, R234 ;  /* 0x000000eaa5ea7221 */ /* 0x040fe20000010100 */
[C---:B------:R-:W-:Y:S01]  /*415e0*/  FADD.FTZ R242, -R165.reuse, R233 ;  /* 0x000000e9a5f27221 */ /* 0x040fe20000010100 */
[----:B------:R-:W3:Y:S01]  /*415f0*/  MUFU.RSQ R171, R164 ;  /* 0x000000a400ab7308 */ /* 0x000ee20000001400 */
        /* <DEDUP_REMOVED lines=17> */
[----:B---3--:R-:W-:Y:S01]  /*41710*/  FMUL.FTZ R233, R171, R234 ;  /* 0x000000eaabe97220 */ /* 0x008fe20000410000 */
[C---:B------:R-:W-:Y:S01]  /*41720*/  FADD.FTZ R181, -R165.reuse, R181 ;  /* 0x000000b5a5b57221 */ /* 0x040fe20000010100 */
[----:B------:R-:W3:Y:S01]  /*41730*/  LDC.64 R234, c[0x0][0x428] ;  /* 0x00010a00ffea7b82 */ /* 0x000ee20000000a00 */
        /* <DEDUP_REMOVED lines=44> */
[C---:B------:R-:W-:Y:S01]  /*41a00*/  FMUL.FTZ R165, R171.reuse, R23 ;  /* 0x00000017aba57220 */ /* 0x040fe20000410000 */
[C---:B------:R-:W-:Y:S01]  /*41a10*/  FMUL.FTZ R25, R171.reuse, R25 ;  /* 0x00000019ab197220 */ /* 0x040fe20000410000 */
[C---:B------:R-:W-:Y:S01]  /*41a20*/  FMUL.FTZ R168, R171.reuse, R168 ;  /* 0x000000a8aba87220 */ /* 0x040fe20000410000 */
[C---:B------:R-:W-:Y:S01]  /*41a30*/  FMUL.FTZ R23, R171.reuse, R172 ;  /* 0x000000acab177220 */ /* 0x040fe20000410000 */
[C---:B------:R-:W-:Y:S01]  /*41a40*/  FMUL.FTZ R172, R171.reuse, R185 ;  /* 0x000000b9abac7220 */ /* 0x040fe20000410000 */
[----:B------:R-:W-:Y:S01]  /*41a50*/  FMUL.FTZ R185, R171, R184 ;  /* 0x000000b8abb97220 */ /* 0x000fe20000410000 */
[----:B-1----:R-:W-:-:S04]  /*41a60*/  @!P1 IMAD.WIDE R246, R17, 0x4, R246 ;  /* 0x0000000411f69825 */ /* 0x002fc800078e02f6 */
[C---:B------:R-:W-:Y:S01]  /*41a70*/  FMUL.FTZ R184, R171.reuse, R187 ;  /* 0x000000bbabb87220 */ /* 0x040fe20000410000 */
[----:B------:R-:W-:Y:S01]  /*41a80*/  FMUL.FTZ R187, R171, R186 ;  /* 0x000000baabbb7220 */ /* 0x000fe20000410000 */
        /* <DEDUP_REMOVED lines=16> */
[----:B------:R0:W-:Y:S01]  /*41b90*/  @!P1 STG.E desc[UR8][R246.64], R167 ;  /* 0x000000a7f6009986 */ /* 0x0001e2000c101908 */
[----:B--2---:R-:W-:-:S04]  /*41ba0*/  @!P1 IMAD.WIDE R248, R17, 0x4, R248 ;  /* 0x0000000411f89825 */ /* 0x004fc800078e02f8 */
        /* <DEDUP_REMOVED lines=8> */
[----:B------:R-:W-:Y:S01]  /*41c30*/  FMUL.FTZ R201, R171, R202 ;  /* 0x000000caabc97220 */ /* 0x000fe20000410000 */
[----:B------:R-:W-:Y:S01]  /*41c40*/  FFMA.FTZ R9, R9, R160, R96 ;  /* 0x000000a009097223 */ /* 0x000fe20000010060 */
[----:B0-----:R-:W-:Y:S01]  /*41c50*/  F2FP.BF16.F32.PACK_AB R167, R168, R25 ;  /* 0x00000019a8a7723e */ /* 0x001fe200000010ff */
[----:B------:R-:W-:Y:S01]  /*41c60*/  FFMA.FTZ R22, R22, R161, R97 ;  /* 0x000000a116167223 */ /* 0x000fe20000010061 */
        /* <DEDUP_REMOVED lines=50> */
[----:B---3--:R-:W-:-:S04]  /*41f90*/  IMAD.WIDE.U32 R24, R10, 0x10, R234 ;  /* 0x000000100a187825 */ /* 0x008fc800078e00ea */
[----:B------:R-:W-:Y:S01]  /*41fa0*/  FFMA.FTZ R174, R185, R140, R76 ;  /* 0x0000008cb9ae7223 */ /* 0x000fe2000001004c */
[----:B------:R-:W-:Y:S01]  /*41fb0*/  FFMA.FTZ R9, R184, R141, R77 ;  /* 0x0000008db8097223 */ /* 0x000fe2000001004d */
[----:B------:R-:W-:Y:S01]  /*41fc0*/  FFMA.FTZ R181, R181, R144, R80 ;  /* 0x00000090b5b57223 */ /* 0x000fe20000010050 */
[----:B0-----:R-:W-:Y:S01]  /*41fd0*/  F2FP.BF16.F32.PACK_AB R171, R180, R169 ;  /* 0x000000a9b4ab723e */ /* 0x001fe200000010ff */
[----:B------:R-:W-:Y:S01]  /*41fe0*/  FFMA.FTZ R175, R187, R142, R78 ;  /* 0x0000008ebbaf7223 */ /* 0x000fe2000001004e */
[----:B------:R-:W-:Y:S01]  /*41ff0*/  F2FP.BF16.F32.PACK_AB R169, R176, R173 ;  /* 0x000000adb0a9723e */ /* 0x000fe200000010ff */
[----:B------:R-:W-:Y:S01]  /*42000*/  FFMA.FTZ R173, R183, R146, R82 ;  /* 0x00000092b7ad7223 */ /* 0x000fe20000010052 */
[----:B------:R-:W-:Y:S01]  /*42010*/  FFMA.FTZ R186, R186, R143, R79 ;  /* 0x0000008fbaba7223 */ /* 0x000fe2000001004f */
[----:B------:R-:W-:Y:S01]  /*42020*/  FFMA.FTZ R172, R182, R145, R81 ;  /* 0x00000091b6ac7223 */ /* 0x000fe20000010051 */
[----:B------:R-:W-:Y:S01]  /*42030*/  F2FP.BF16.F32.PACK_AB R168, R168, R23 ;  /* 0x00000017a8a8723e */ /* 0x000fe200000010ff */
[----:B------:R0:W-:Y:S01]  /*42040*/  STG.E.128 desc[UR8][R24.64], R164 ;  /* 0x000000a418007986 */ /* 0x0001e2000c101d08 */
[----:B------:R-:W-:Y:S01]  /*42050*/  F2FP.BF16.F32.PACK_AB R173, R22, R173 ;  /* 0x000000ad16ad723e */ /* 0x000fe200000010ff */
[----:B------:R-:W-:Y:S01]  /*42060*/  IMAD.WIDE.U32 R22, R188, 0x10, R234 ;  /* 0x00000010bc167825 */ /* 0x000fe200078e00ea */
[----:B------:R-:W-:-:S03]  /*42070*/  F2FP.BF16.F32.PACK_AB R174, R9, R174 ;  /* 0x000000ae09ae723e */ /* 0x000fc600000010ff */
[----:B------:R-:W-:Y:S01]  /*42080*/  FFMA.FTZ R9, R190, R129, R65 ;  /* 0x00000081be097223 */ /* 0x000fe20000010041 */
[----:B------:R-:W-:Y:S01]  /*42090*/  F2FP.BF16.F32.PACK_AB R175, R186, R175 ;  /* 0x000000afbaaf723e */ /* 0x000fe200000010ff */
[----:B------:R-:W-:Y:S01]  /*420a0*/  IMAD.WIDE.U32 R26, R27, 0x10, R234 ;  /* 0x000000101b1a7825 */ /* 0x000fe200078e00ea */
[----:B------:R-:W-:-:S03]  /*420b0*/  F2FP.BF16.F32.PACK_AB R172, R172, R181 ;  /* 0x000000b5acac723e */ /* 0x000fc600000010ff */
[----:B------:R-:W-:Y:S01]  /*420c0*/  FFMA.FTZ R21, R202, R125, R61 ;  /* 0x0000007dca157223 */ /* 0x000fe2000001003d */
[----:B------:R-:W-:Y:S01]  /*420d0*/  FFMA.FTZ R177, R177, R136, R72 ;  /* 0x00000088b1b17223 */ /* 0x000fe20000010048 */
[----:B------:R-:W-:Y:S01]  /*420e0*/  IMAD.WIDE.U32 R184, R179, 0x10, R234 ;  /* 0x00000010b3b87825 */ /* 0x000fe200078e00ea */
[----:B------:R1:W-:Y:S03]  /*420f0*/  STG.E.128 desc[UR8][R26.64], R168 ;  /* 0x000000a81a007986 */ /* 0x0003e6000c101d08 */
[----:B------:R-:W-:Y:S01]  /*42100*/  FFMA.FTZ R192, R192, R137, R73 ;  /* 0x00000089c0c07223 */ /* 0x000fe20000010049 */
[----:B------:R-:W-:Y:S01]  /*42110*/  FFMA.FTZ R191, R191, R138, R74 ;  /* 0x0000008abfbf7223 */ /* 0x000fe2000001004a */
[----:B------:R-:W-:Y:S01]  /*42120*/  FFMA.FTZ R193, R193, R132, R68 ;  /* 0x00000084c1c17223 */ /* 0x000fe20000010044 */
[----:B------:R2:W-:Y:S01]  /*42130*/  STG.E.128 desc[UR8][R184.64], R172 ;  /* 0x000000acb8007986 */ /* 0x0005e2000c101d08 */
[----:B------:R-:W-:Y:S01]  /*42140*/  FFMA.FTZ R195, R195, R134, R70 ;  /* 0x00000086c3c37223 */ /* 0x000fe20000010046 */
[----:B------:R-:W-:Y:S01]  /*42150*/  FFMA.FTZ R198, R198, R135, R71 ;  /* 0x00000087c6c67223 */ /* 0x000fe20000010047 */
        /* <DEDUP_REMOVED lines=8> */
[----:B------:R-:W-:Y:S01]  /*421e0*/  F2FP.BF16.F32.PACK_AB R166, R21, R166 ;  /* 0x000000a615a6723e */ /* 0x000fe200000010ff */
[----:B------:R-:W-:Y:S01]  /*421f0*/  FFMA.FTZ R21, R236, R109, R45 ;  /* 0x0000006dec157223 */ /* 0x000fe2000001002d */
[----:B------:R-:W-:Y:S01]  /*42200*/  FFMA.FTZ R167, R221, R126, R62 ;  /* 0x0000007edda77223 */ /* 0x000fe2000001003e */
[----:B-1----:R-:W-:Y:S01]  /*42210*/  FFMA.FTZ R170, R213, R116, R52 ;  /* 0x00000074d5aa7223 */ /* 0x002fe20000010034 */
[----:B------:R-:W-:Y:S01]  /*42220*/  FFMA.FTZ R169, R216, R117, R53 ;  /* 0x00000075d8a97223 */ /* 0x000fe20000010035 */
[----:B------:R-:W-:Y:S01]  /*42230*/  FFMA.FTZ R168, R203, R120, R56 ;  /* 0x00000078cba87223 */ /* 0x000fe20000010038 */
[----:B------:R-:W-:Y:S01]  /*42240*/  FFMA.FTZ R204, R204, R127, R63 ;  /* 0x0000007fcccc7223 */ /* 0x000fe2000001003f */
[----:B--2---:R-:W-:Y:S01]  /*42250*/  FFMA.FTZ R174, R223, R108, R44 ;  /* 0x0000006cdfae7223 */ /* 0x004fe2000001002c */
[----:B------:R-:W-:Y:S01]  /*42260*/  FFMA.FTZ R200, R200, R131, R67 ;  /* 0x00000083c8c87223 */ /* 0x000fe20000010043 */
[----:B------:R-:W-:Y:S01]  /*42270*/  F2FP.BF16.F32.PACK_AB R170, R169, R170 ;  /* 0x000000aaa9aa723e */ /* 0x000fe200000010ff */
        /* <DEDUP_REMOVED lines=22> */
[----:B------:R-:W-:Y:S01]  /*423e0*/  IMAD.WIDE.U32 R178, R197, 0x10, R234 ;  /* 0x00000010c5b27825 */ /* 0x000fe200078e00ea */
[----:B------:R-:W-:-:S02]  /*423f0*/  F2FP.BF16.F32.PACK_AB R26, R196, R193 ;  /* 0x000000c1c41a723e */ /* 0x000fc400000010ff */
[----:B------:R-:W-:Y:S01]  /*42400*/  F2FP.BF16.F32.PACK_AB R25, R194, R191 ;  /* 0x000000bfc219723e */ /* 0x000fe200000010ff */
[--C-:B------:R-:W-:Y:S01]  /*42410*/  IMAD.WIDE.U32 R180, R206, 0x10, R234.reuse ;  /* 0x00000010ceb47825 */ /* 0x100fe200078e00ea */
[----:B------:R-:W-:Y:S02]  /*42420*/  F2FP.BF16.F32.PACK_AB R167, R204, R167 ;  /* 0x000000a7cca7723e */ /* 0x000fe400000010ff */
[----:B------:R-:W-:Y:S01]  /*42430*/  F2FP.BF16.F32.PACK_AB R165, R200, R165 ;  /* 0x000000a5c8a5723e */ /* 0x000fe200000010ff */
[--C-:B------:R-:W-:Y:S01]  /*42440*/  IMAD.WIDE.U32 R182, R209, 0x10, R234.reuse ;  /* 0x00000010d1b67825 */ /* 0x100fe200078e00ea */
[----:B------:R-:W-:Y:S01]  /*42450*/  F2FP.BF16.F32.PACK_AB R171, R218, R171 ;  /* 0x000000abdaab723e */ /* 0x000fe200000010ff */
[----:B------:R1:W-:Y:S01]  /*42460*/  STG.E.128 desc[UR8][R22.64], R24 ;  /* 0x0000001816007986 */ /* 0x0003e2000c101d08 */
[----:B------:R-:W-:Y:S01]  /*42470*/  F2FP.BF16.F32.PACK_AB R169, R214, R169 ;  /* 0x000000a9d6a9723e */ /* 0x000fe200000010ff */
[----:B------:R-:W-:Y:S01]  /*42480*/  IMAD.WIDE.U32 R234, R219, 0x10, R234 ;  /* 0x00000010dbea7825 */ /* 0x000fe200078e00ea */
[----:B------:R-:W-:Y:S01]  /*42490*/  F2FP.BF16.F32.PACK_AB R175, R238, R175 ;  /* 0x000000afeeaf723e */ /* 0x000fe200000010ff */
[----:B------:R1:W-:Y:S01]  /*424a0*/  STG.E.128 desc[UR8][R178.64], R164 ;  /* 0x000000a4b2007986 */ /* 0x0003e2000c101d08 */
[----:B------:R-:W-:Y:S01]  /*424b0*/  F2FP.BF16.F32.PACK_AB R173, R208, R173 ;  /* 0x000000add0ad723e */ /* 0x000fe200000010ff */
[----:B0-----:R-:W-:Y:S01]  /*424c0*/  IMAD R17, R188, 0x4, R17 ;  /* 0x00000004bc117824 */ /* 0x001fe200078e0211 */
[----:B------:R-:W-:Y:S01]  /*424d0*/  F2FP.BF16.F32.PACK_AB R172, R9, R172 ;  /* 0x000000ac09ac723e */ /* 0x000fe200000010ff */
[----:B------:R1:W-:Y:S01]  /*424e0*/  STG.E.128 desc[UR8][R180.64], R168 ;  /* 0x000000a8b4007986 */ /* 0x0003e2000c101d08 */
[----:B------:R-:W-:-:S02]  /*424f0*/  F2FP.BF16.F32.PACK_AB R187, R244, R187 ;  /* 0x000000bbf4bb723e */ /* 0x000fc400000010ff */
        /* <DEDUP_REMOVED lines=8> */
.L_x_12018:
[----:B------:R-:W-:Y:S05]  /*42580*/  EXIT ;  /* 0x000000000000794d */ /* 0x000fea0003800000 */
.L_x_13003:
[----:B------:R-:W-:Y:S01]  /*42590*/  HFMA2 R240, -RZ, RZ, 0, 5.9604644775390625e-08 ;  /* 0x00000001fff07431 */ /* 0x000fe200000001ff */
[----:B------:R-:W-:Y:S01]  /*425a0*/  BSSY B1, `(.L_x_13005) ;  /* 0x0000007000017945 */ /* 0x000fe20003800000 */
[----:B------:R-:W-:Y:S02]  /*425b0*/  IMAD.MOV.U32 R239, RZ, RZ, R238 ;  /* 0x000000ffffef7224 */ /* 0x000fe400078e00ee */
[----:B------:R-:W-:Y:S02]  /*425c0*/  IMAD.MOV.U32 R241, RZ, RZ, 0x1f ;  /* 0x0000001ffff17424 */ /* 0x000fe400078e00ff */
[----:B0-----:R-:W-:-:S07]  /*425d0*/  IMAD.MOV.U32 R236, RZ, RZ, -0x1 ;  /* 0xffffffffffec7424 */ /* 0x001fce00078e00ff */
[----:B-1----:R-:W-:Y:S05]  /*425e0*/  WARPSYNC.COLLECTIVE R236, `(.L_x_13006) ;  /* 0x00000000ec087348 */ /* 0x002fea0003c00000 */
[----:B------:R0:W2:Y:S02]  /*425f0*/  SHFL.BFLY P2, R237, R239, R240, R241 ;  /* 0x0c0000f0efed7389 */ /* 0x0000a400000400f1 */
[----:B012---:R-:W-:Y:S05]  /*42600*/  ENDCOLLECTIVE ;  /* 0x000000000000791b */ /* 0x007fea0003800000 */
.L_x_13006:
[----:B------:R-:W-:Y:S05]  /*42610*/  BSYNC B1 ;  /* 0x0000000000017941 */ /* 0x000fea0003800000 */
.L_x_13005:
        /* <DEDUP_REMOVED lines=9> */
.L_x_13007:
[----:B------:R-:W-:Y:S02]  /*426b0*/  IMAD.MOV.U32 R240, RZ, RZ, 0x4 ;  /* 0x00000004fff07424 */ /* 0x000fe400078e00ff */
[----:B------:R-:W-:-:S04]  /*426c0*/  IMAD.MOV.U32 R165, RZ, RZ, R237 ;  /* 0x000000ffffa57224 */ /* 0x000fc800078e00ed */
[----:B------:R-:W-:-:S05]  /*426d0*/  FADD.FTZ R170, R166, R165 ;  /* 0x000000a5a6aa7221 */ /* 0x000fca0000010000 */
[----:B------:R-:W-:-:S07]  /*426e0*/  MOV R239, R170 ;  /* 0x000000aa00ef7202 */ /* 0x000fce0000000f00 */
[----:B------:R-:W-:Y:S05]  /*426f0*/  WARPSYNC.COLLECTIVE R236, `(.L_x_13008) ;  /* 0x00000000ec087348 */ /* 0x000fea0003c00000 */
[----:B------:R0:W1:Y:S02]  /*42700*/  SHFL.BFLY P2, R237, R239, R240, R241 ;  /* 0x0c0000f0efed7389 */ /* 0x00006400000400f1 */
[----:B01----:R-:W-:Y:S05]  /*42710*/  ENDCOLLECTIVE ;  /* 0x000000000000791b */ /* 0x003fea0003800000 */
.L_x_13008:
        /* <DEDUP_REMOVED lines=8> */
.L_x_13009:
[----:B------:R-:W-:Y:S02]  /*427a0*/  IMAD.MOV.U32 R240, RZ, RZ, 0x10 ;  /* 0x00000010fff07424 */ /* 0x000fe400078e00ff */
[----:B------:R-:W-:-:S04]  /*427b0*/  IMAD.MOV.U32 R164, RZ, RZ, R237 ;  /* 0x000000ffffa47224 */ /* 0x000fc800078e00ed */
[----:B------:R-:W-:-:S05]  /*427c0*/  FADD.FTZ R235, R171, R164 ;  /* 0x000000a4abeb7221 */ /* 0x000fca0000010000 */
[----:B------:R-:W-:-:S07]  /*427d0*/  MOV R239, R235 ;  /* 0x000000eb00ef7202 */ /* 0x000fce0000000f00 */
[----:B------:R-:W-:Y:S05]  /*427e0*/  WARPSYNC.COLLECTIVE R236, `(.L_x_13010) ;  /* 0x00000000ec087348 */ /* 0x000fea0003c00000 */
[----:B------:R0:W1:Y:S02]  /*427f0*/  SHFL.BFLY P2, R237, R239, R240, R241 ;  /* 0x0c0000f0efed7389 */ /* 0x00006400000400f1 */
[----:B01----:R-:W-:Y:S05]  /*42800*/  ENDCOLLECTIVE ;  /* 0x000000000000791b */ /* 0x003fea0003800000 */
.L_x_13010:
        /* <DEDUP_REMOVED lines=136> */
.L_x_13011:
[----:B------:R-:W-:Y:S02]  /*43090*/  IMAD.MOV.U32 R240, RZ, RZ, 0x2 ;  /* 0x00000002fff07424 */ /* 0x000fe400078e00ff */
[----:B------:R-:W-:-:S04]  /*430a0*/  IMAD.MOV.U32 R171, RZ, RZ, R237 ;  /* 0x000000ffffab7224 */ /* 0x000fc800078e00ed */
[----:B------:R-:W-:-:S05]  /*430b0*/  FADD.FTZ R171, R164, R171 ;  /* 0x000000aba4ab7221 */ /* 0x000fca0000010000 */
[----:B------:R-:W-:-:S07]  /*430c0*/  MOV R239, R171 ;  /* 0x000000ab00ef7202 */ /* 0x000fce0000000f00 */
[----:B------:R-:W-:Y:S05]  /*430d0*/  WARPSYNC.COLLECTIVE R236, `(.L_x_13012) ;  /* 0x00000000ec087348 */ /* 0x000fea0003c00000 */
[----:B------:R0:W1:Y:S02]  /*430e0*/  SHFL.BFLY P2, R237, R239, R240, R241 ;  /* 0x0c0000f0efed7389 */ /* 0x00006400000400f1 */
[----:B01----:R-:W-:Y:S05]  /*430f0*/  ENDCOLLECTIVE ;  /* 0x000000000000791b */ /* 0x003fea0003800000 */
.L_x_13012:
[----:B------:R-:W-:Y:S02]  /*43100*/  IMAD.MOV.U32 R240, RZ, RZ, 0x4 ;  /* 0x00000004fff07424 */ /* 0x000fe400078e00ff */
[----:B------:R-:W-:-:S04]  /*43110*/  IMAD.MOV.U32 R166, RZ, RZ, R237 ;  /* 0x000000ffffa67224 */ /* 0x000fc800078e00ed */
[----:B------:R-:W-:-:S05]  /*43120*/  FADD.FTZ R166, R171, R166 ;  /* 0x000000a6aba67221 */ /* 0x000fca0000010000 */
[----:B------:R-:W-:-:S07]  /*43130*/  MOV R239, R166 ;  /* 0x000000a600ef7202 */ /* 0x000fce0000000f00 */
[----:B------:R-:W-:Y:S05]  /*43140*/  WARPSYNC.COLLECTIVE R236, `(.L_x_13013) ;  /* 0x00000000ec087348 */ /* 0x000fea0003c00000 */
[----:B------:R0:W1:Y:S02]  /*43150*/  SHFL.BFLY P2, R237, R239, R240, R241 ;  /* 0x0c0000f0efed7389 */ /* 0x00006400000400f1 */
[----:B01----:R-:W-:Y:S05]  /*43160*/  ENDCOLLECTIVE ;  /* 0x000000000000791b */ /* 0x003fea0003800000 */
.L_x_13013:
[----:B------:R-:W-:Y:S02]  /*43170*/  IMAD.MOV.U32 R240, RZ, RZ, 0x8 ;  /* 0x00000008fff07424 */ /* 0x000fe400078e00ff */
[----:B------:R-:W-:-:S04]  /*43180*/  IMAD.MOV.U32 R235, RZ, RZ, R237 ;  /* 0x000000ffffeb7224 */ /* 0x000fc800078e00ed */
[----:B------:R-:W-:-:S05]  /*43190*/  FADD.FTZ R235, R166, R235 ;  /* 0x000000eba6eb7221 */ /* 0x000fca0000010000 */
[----:B------:R-:W-:-:S07]  /*431a0*/  MOV R239, R235 ;  /* 0x000000eb00ef7202 */ /* 0x000fce0000000f00 */
[----:B------:R-:W-:Y:S05]  /*431b0*/  WARPSYNC.COLLECTIVE R236, `(.L_x_13014) ;  /* 0x00000000ec087348 */ /* 0x000fea0003c00000 */
[----:B------:R0:W1:Y:S02]  /*431c0*/  SHFL.BFLY P2, R237, R239, R240, R241 ;  /* 0x0c0000f0efed7389 */ /* 0x00006400000400f1 */
[----:B01----:R-:W-:Y:S05]  /*431d0*/  ENDCOLLECTIVE ;  /* 0x000000000000791b */ /* 0x003fea0003800000 */
.L_x_13014:
[----:B------:R-:W-:Y:S02]  /*431e0*/  IMAD.MOV.U32 R240, RZ, RZ, 0x10 ;  /* 0x00000010fff07424 */ /* 0x000fe400078e00ff */
[----:B------:R-:W-:-:S04]  /*431f0*/  IMAD.MOV.U32 R170, RZ, RZ, R237 ;  /* 0x000000ffffaa7224 */ /* 0x000fc800078e00ed */
[----:B------:R-:W-:-:S05]  /*43200*/  FADD.FTZ R170, R235, R170 ;  /* 0x000000aaebaa7221 */ /* 0x000fca0000010000 */
[----:B------:R-:W-:-:S07]  /*43210*/  MOV R239, R170 ;  /* 0x000000aa00ef7202 */ /* 0x000fce0000000f00 */
[----:B------:R-:W-:Y:S05]  /*43220*/  WARPSYNC.COLLECTIVE R236, `(.L_x_13015) ;  /* 0x00000000ec087348 */ /* 0x000fea0003c00000 */
[----:B------:R0:W1:Y:S02]  /*43230*/  SHFL.BFLY P2, R237, R239, R240, R241 ;  /* 0x0c0000f0efed7389 */ /* 0x00006400000400f1 */
[----:B01----:R-:W-:Y:S05]  /*43240*/  ENDCOLLECTIVE ;  /* 0x000000000000791b */ /* 0x003fea0003800000 */
.L_x_13015:
[----:B------:R-:W-:Y:S05]  /*43250*/  BRA `(.L_x_13016) ;  /* 0xffffffe000b87947 */ /* 0x000fea000383ffff */
.L_x_13017:
        /* <DEDUP_REMOVED lines=10> */
.L_x_43875:


//--------------------- .text._ZN10layer_norm31ln_parallel_residual_fwd_kernelINS_13Kernel_traitsI13__nv_bfloat16S2_fS2_fjLj2048ELj1ELj4ELj1ELj16ENS_18Kernel_traits_baseILj2048ES2_S2_fS2_fjLj128EEEEELb0ELb0ELb0EEEvNS_9FwdParamsE --------------------------
	.section	.text._ZN10layer_norm31ln_parallel_residual_fwd_kernelINS_13Kernel_traitsI13__nv_bfloat16S2_fS2_fjLj2048ELj1ELj4ELj1ELj16ENS_18Kernel_traits_baseILj2048ES2_S2_fS2_fjLj128EEEEELb0ELb0ELb0EEEvNS_9FwdParamsE,"ax",@progbits
	.align	128
        .global         _ZN10layer_norm31ln_parallel_residual_fwd_kernelINS_13Kernel_traitsI13__nv_bfloat16S2_fS2_fjLj2048ELj1ELj4ELj1ELj16ENS_18Kernel_traits_baseILj2048ES2_S2_fS2_fjLj128EEEEELb0ELb0ELb0EEEvNS_9FwdParamsE
        .type           _ZN10layer_norm31ln_parallel_residual_fwd_kernelINS_13Kernel_traitsI13__nv_bfloat16S2_fS2_fjLj2048ELj1ELj4ELj1ELj16ENS_18Kernel_traits_baseILj2048ES2_S2_fS2_fjLj128EEEEELb0ELb0ELb0EEEvNS_9FwdParamsE,@function
        .size           _ZN10layer_norm31ln_parallel_residual_fwd_kernelINS_13Kernel_traitsI13__nv_bfloat16S2_fS2_fjLj2048ELj1ELj4ELj1ELj16ENS_18Kernel_traits_baseILj2048ES2_S2_fS2_fjLj128EEEEELb0ELb0ELb0EEEvNS_9FwdParamsE,(.L_x_43876 - _ZN10layer_norm31ln_parallel_residual_fwd_kernelINS_13Kernel_traitsI13__nv_bfloat16S2_fS2_fjLj2048ELj1ELj4ELj1ELj16ENS_18Kernel_traits_baseILj2048ES2_S2_fS2_fjLj128EEEEELb0ELb0ELb0EEEvNS_9FwdParamsE)
        .other          _ZN10layer_norm31ln_parallel_residual_fwd_kernelINS_13Kernel_traitsI13__nv_bfloat16S2_fS2_fjLj2048ELj1ELj4ELj1ELj16ENS_18Kernel_traits_baseILj2048ES2_S2_fS2_fjLj128EEEEELb0ELb0ELb0EEEvNS_9FwdParamsE,@"STO_CUDA_ENTRY STV_DEFAULT"
_ZN10layer_norm31ln_parallel_residual_fwd_kernelINS_13Kernel_traitsI13__nv_bfloat16S2_fS2_fjLj2048ELj1ELj4ELj1ELj16ENS_18Kernel_traits_baseILj2048ES2_S2_fS2_fjLj128EEEEELb0ELb0ELb0EEEvNS_9FwdParamsE:
.text._ZN10layer_norm31ln_parallel_residual_fwd_kernelINS_13Kernel_traitsI13__nv_bfloat16S2_fS2_fjLj2048ELj1ELj4ELj1ELj16ENS_18Kernel_traits_baseILj2048ES2_S2_fS2_fjLj128EEEEELb0ELb0ELb0EEEvNS_9FwdParamsE:
        /* <DEDUP_REMOVED lines=13> */
[----:B------:R-:W-:Y:S02]  /*00d0*/  LEA.HI.SX32 R0, R0, R3, 0x1d ;  /* 0x0000000300007211 */ /* 0x000fe400078feaff */
[----:B------:R-:W-:Y:S01]  /*00e0*/  MOV R3, R4 ;  /* 0x0000000400037202 */ /* 0x000fe20000000f00 */
        /* <DEDUP_REMOVED lines=13> */
[----:B------:R-:W2:Y:S01]  /*01c0*/  LDC.64 R8, c[0x0][0x3d0] ;  /* 0x0000f400ff087b82 */ /* 0x000ea20000000a00 */
[----:B0-----:R-:W-:-:S07]  /*01d0*/  @P5 IMAD.WIDE.U32 R4, R3, 0x10, R4 ;  /* 0x0000001003045825 */ /* 0x001fce00078e0004 */
[----:B------:R-:W0:Y:S01]  /*01e0*/  LDC.64 R10, c[0x0][0x3d8] ;  /* 0x0000f600ff0a7b82 */ /* 0x000e220000000a00 */
[----:B------:R-:W5:Y:S01]  /*01f0*/  @P5 LDG.E.128 R12, desc[UR6][R4.64] ;  /* 0x00000006040c5981 */ /* 0x000f62000c1e1d00 */
[----:B-1----:R-:W-:-:S06]  /*0200*/  @P5 IMAD.WIDE.U32 R6, R3, 0x10, R6 ;  /* 0x0000001003065825 */ /* 0x002fcc00078e0006 */
[----:B------:R-:W1:Y:S01]  /*0210*/  LDC.64 R68, c[0x0][0x3d0] ;  /* 0x0000f400ff447b82 */ /* 0x000e620000000a00 */
[----:B------:R-:W-:Y:S01]  /*0220*/  @P5 LOP3.LUT R3, R3, 0x20, RZ, 0xfc, !PT ;  /* 0x0000002003035812 */ /* 0x000fe200078efcff */
[----:B------:R-:W5:Y:S04]  /*0230*/  @P5 LDG.E.128 R16, desc[UR6][R6.64] ;  /* 0x0000000606105981 */ /* 0x000f68000c1e1d00 */
[C---:B--2---:R-:W-:Y:S02]  /*0240*/  @P6 IMAD.WIDE.U32 R8, R3.reuse, 0x10, R8 ;  /* 0x0000001003086825 */ /* 0x044fe400078e0008 */
[----:B------:R-:W2:Y:S08]  /*0250*/  LDC.64 R72, c[0x0][0x3d8] ;  /* 0x0000f600ff487b82 */ /* 0x000eb00000000a00 */
[----:B------:R-:W3:Y:S01]  /*0260*/  LDC.64 R76, c[0x0][0x3d0] ;  /* 0x0000f400ff4c7b82 */ /* 0x000ee20000000a00 */
[C---:B0-----:R-:W-:Y:S01]  /*0270*/  @P6 IMAD.WIDE.U32 R10, R3.reuse, 0x10, R10 ;  /* 0x00000010030a6825 */ /* 0x041fe200078e000a */
[----:B------:R-:W-:Y:S01]  /*0280*/  @P6 IADD3 R3, PT, PT, R3, 0x20, RZ ;  /* 0x0000002003036810 */ /* 0x000fe20007ffe0ff */
[----:B------:R-:W5:Y:S05]  /*0290*/  @P6 LDG.E.128 R20, desc[UR6][R8.64] ;  /* 0x0000000608146981 */ /* 0x000f6a000c1e1d00 */
[----:B------:R-:W0:Y:S01]  /*02a0*/  LDC.64 R80, c[0x0][0x3d8] ;  /* 0x0000f600ff507b82 */ /* 0x000e220000000a00 */
[----:B-1----:R-:W-:-:S07]  /*02b0*/  @P4 IMAD.WIDE.U32 R68, R3, 0x10, R68 ;  /* 0x0000001003444825 */ /* 0x002fce00078e0044 */
[----:B------:R-:W1:Y:S01]  /*02c0*/  LDC.64 R84, c[0x0][0x3d0] ;  /* 0x0000f400ff547b82 */ /* 0x000e620000000a00 */
[----:B--2---:R-:W-:-:S07]  /*02d0*/  @P4 IMAD.WIDE.U32 R72, R3, 0x10, R72 ;  /* 0x0000001003484825 */ /* 0x004fce00078e0048 */
[----:B------:R-:W2:Y:S01]  /*02e0*/  LDC.64 R88, c[0x0][0x3d8] ;  /* 0x0000f600ff587b82 */ /* 0x000ea20000000a00 */
[----:B------:R-:W-:-:S07]  /*02f0*/  @P4 VIADD R3, R3, 0x20 ;  /* 0x0000002003034836 */ /* 0x000fce0000000000 */
[----:B------:R-:W4:Y:S01]  /*0300*/  LDC.64 R92, c[0x0][0x3d0] ;  /* 0x0000f400ff5c7b82 */ /* 0x000f220000000a00 */
[----:B---3--:R-:W-:-:S07]  /*0310*/  @P3 IMAD.WIDE.U32 R76, R3, 0x10, R76 ;  /* 0x00000010034c3825 */ /* 0x008fce00078e004c */
[----:B------:R-:W3:Y:S01]  /*0320*/  LDC.64 R96, c[0x0][0x3d8] ;  /* 0x0000f600ff607b82 */ /* 0x000ee20000000a00 */
[C---:B0-----:R-:W-:Y:S01]  /*0330*/  @P3 IMAD.WIDE.U32 R80, R3.reuse, 0x10, R80 ;  /* 0x0000001003503825 */ /* 0x041fe200078e0050 */
[----:B------:R-:W-:Y:S01]  /*0340*/  @P3 IADD3 R3, PT, PT, R3, 0x20, RZ ;  /* 0x0000002003033810 */ /* 0x000fe20007ffe0ff */
[----:B------:R-:W5:Y:S05]  /*0350*/  @P6 LDG.E.128 R24, desc[UR6][R10.64] ;  /* 0x000000060a186981 */ /* 0x000f6a000c1e1d00 */
[----:B------:R-:W0:Y:S08]  /*0360*/  LDC.64 R98, c[0x0][0x3d0] ;  /* 0x0000f400ff627b82 */ /* 0x000e300000000a00 */
[----:B------:R-:W0:Y:S01]  /*0370*/  LDC.64 R100, c[0x0][0x3d8] ;  /* 0x0000f600ff647b82 */ /* 0x000e220000000a00 */
[----:B------:R-:W-:Y:S01]  /*0380*/  ISETP.GE.U32.AND P0, PT, R0, 0xe0, PT ;  /* 0x000000e00000780c */ /* 0x000fe20003f06070 */
[----:B-1----:R-:W-:-:S04]  /*0390*/  @P2 IMAD.WIDE.U32 R84, R3, 0x10, R84 ;  /* 0x0000001003542825 */ /* 0x002fc800078e0054 */
[----:B------:R-:W-:Y:S01]  /*03a0*/  HFMA2 R70, -RZ, RZ, 0, 0 ;  /* 0x00000000ff467431 */ /* 0x000fe200000001ff */
[----:B------:R1:W5:Y:S01]  /*03b0*/  @P4 LDG.E.128 R28, desc[UR6][R68.64] ;  /* 0x00000006441c4981 */ /* 0x000362000c1e1d00 */
[C---:B--2---:R-:W-:Y:S01]  /*03c0*/  @P2 IMAD.WIDE.U32 R88, R3.reuse, 0x10, R88 ;  /* 0x0000001003582825 */ /* 0x044fe200078e0058 */
[----:B------:R-:W-:-:S03]  /*03d0*/  @P2 IADD3 R3, PT, PT, R3, 0x20, RZ ;  /* 0x0000002003032810 */ /* 0x000fc60007ffe0ff */
[----:B------:R-:W-:Y:S01]  /*03e0*/  HFMA2 R78, -RZ, RZ, 0, 0 ;  /* 0x00000000ff4e7431 */ /* 0x000fe200000001ff */
[----:B------:R2:W5:Y:S01]  /*03f0*/  @P4 LDG.E.128 R32, desc[UR6][R72.64] ;  /* 0x0000000648204981 */ /* 0x000562000c1e1d00 */
[----:B------:R-:W-:Y:S01]  /*0400*/  @P6 IMAD.MOV.U32 R91, RZ, RZ, RZ ;  /* 0x000000ffff5b6224 */ /* 0x000fe200078e00ff */
[----:B------:R-:W-:Y:S01]  /*0410*/  ISETP.GE.U32.AND P6, PT, R0, 0x100, PT ;  /* 0x000001000000780c */ /* 0x000fe20003fc6070 */
[----:B----4-:R-:W-:-:S04]  /*0420*/  @P1 IMAD.WIDE.U32 R92, R3, 0x10, R92 ;  /* 0x00000010035c1825 */ /* 0x010fc800078e005c */
[----:B------:R-:W-:Y:S01]  /*0430*/  HFMA2 R90, -RZ, RZ, 0, 0 ;  /* 0x00000000ff5a7431 */ /* 0x000fe200000001ff */
[----:B------:R4:W5:Y:S01]  /*0440*/  @P3 LDG.E.128 R36, desc[UR6][R76.64] ;  /* 0x000000064c243981 */ /* 0x000962000c1e1d00 */
[C---:B---3--:R-:W-:Y:S01]  /*0450*/  @P1 IMAD.WIDE.U32 R96, R3.reuse, 0x10, R96 ;  /* 0x0000001003601825 */ /* 0x048fe200078e0060 */
[----:B------:R-:W-:Y:S02]  /*0460*/  @P1 IADD3 R3, PT, PT, R3, 0x20, RZ ;  /* 0x0000002003031810 */ /* 0x000fe40007ffe0ff */
[----:B------:R3:W5:Y:S03]  /*0470*/  @P3 LDG.E.128 R40, desc[UR6][R80.64] ;  /* 0x0000000650283981 */ /* 0x000766000c1e1d00 */
[C---:B0-----:R-:W-:Y:S01]  /*0480*/  @P0 IMAD.WIDE.U32 R98, R3.reuse, 0x10, R98 ;  /* 0x0000001003620825 */ /* 0x041fe200078e0062 */
[----:B------:R0:W5:Y:S03]  /*0490*/  @P2 LDG.E.128 R44, desc[UR6][R84.64] ;  /* 0x00000006542c2981 */ /* 0x000166000c1e1d00 */
[----:B------:R-:W-:Y:S01]  /*04a0*/  @P0 IMAD.WIDE.U32 R100, R3, 0x10, R100 ;  /* 0x0000001003640825 */ /* 0x000fe200078e0064 */
[----:B------:R0:W5:Y:S01]  /*04b0*/  @P2 LDG.E.128 R48, desc[UR6][R88.64] ;  /* 0x0000000658302981 */ /* 0x000162000c1e1d00 */
[----:B-1----:R-:W-:-:S02]  /*04c0*/  CS2R R68, SRZ ;  /* 0x0000000000447805 */ /* 0x002fc4000001ff00 */
[----:B------:R-:W-:Y:S02]  /*04d0*/  MOV R74, RZ ;  /* 0x000000ff004a7202 */ /* 0x000fe40000000f00 */
[----:B--2---:R-:W-:Y:S01]  /*04e0*/  CS2R R72, SRZ ;  /* 0x0000000000487805 */ /* 0x004fe2000001ff00 */
[----:B------:R1:W5:Y:S01]  /*04f0*/  @P1 LDG.E.128 R52, desc[UR6][R92.64] ;  /* 0x000000065c341981 */ /* 0x000362000c1e1d00 */
[----:B----4-:R-:W-:Y:S01]  /*0500*/  CS2R R76, SRZ ;  /* 0x00000000004c7805 */ /* 0x010fe2000001ff00 */
[----:B------:R-:W-:Y:S01]  /*0510*/  IMAD.MOV.U32 R82, RZ, RZ, RZ ;  /* 0x000000ffff527224 */ /* 0x000fe200078e00ff */
[----:B---3--:R-:W-:Y:S01]  /*0520*/  CS2R R80, SRZ ;  /* 0x0000000000507805 */ /* 0x008fe2000001ff00 */
[----:B------:R2:W5:Y:S01]  /*0530*/  @P1 LDG.E.128 R56, desc[UR6][R96.64] ;  /* 0x0000000660381981 */ /* 0x000562000c1e1d00 */
[----:B------:R-:W-:Y:S02]  /*0540*/  MOV R86, RZ ;  /* 0x000000ff00567202 */ /* 0x000fe40000000f00 */
[----:B0-----:R-:W-:-:S02]  /*0550*/  CS2R R84, SRZ ;  /* 0x0000000000547805 */ /* 0x001fc4000001ff00 */
[----:B------:R-:W-:Y:S01]  /*0560*/  CS2R R88, SRZ ;  /* 0x0000000000587805 */ /* 0x000fe2000001ff00 */
[----:B------:R0:W5:Y:S01]  /*0570*/  @P0 LDG.E.128 R60, desc[UR6][R98.64] ;  /* 0x00000006623c0981 */ /* 0x000162000c1e1d00 */
[----:B------:R-:W-:Y:S02]  /*0580*/  MOV R94, RZ ;  /* 0x000000ff005e7202 */ /* 0x000fe40000000f00 */
[----:B-1----:R-:W-:Y:S02]  /*0590*/  CS2R R92, SRZ ;  /* 0x00000000005c7805 */ /* 0x002fe4000001ff00 */
[----:B------:R-:W-:Y:S01]  /*05a0*/  CS2R R102, SRZ ;  /* 0x0000000000667805 */ /* 0x000fe2000001ff00 */
[----:B------:R1:W5:Y:S01]  /*05b0*/  @P0 LDG.E.128 R64, desc[UR6][R100.64] ;  /* 0x0000000664400981 */ /* 0x000362000c1e1d00 */
[----:B------:R-:W-:Y:S02]  /*05c0*/  CS2R R106, SRZ ;  /* 0x00000000006a7805 */ /* 0x000fe4000001ff00 */
[----:B--2---:R-:W-:-:S02]  /*05d0*/  CS2R R96, SRZ ;  /* 0x0000000000607805 */ /* 0x004fc4000001ff00 */
[----:B------:R-:W-:Y:S02]  /*05e0*/  CS2R R104, SRZ ;  /* 0x0000000000687805 */ /* 0x000fe4000001ff00 */
[----:B------:R-:W-:Y:S02]  /*05f0*/  CS2R R110, SRZ ;  /* 0x00000000006e7805 */ /* 0x000fe4000001ff00 */
[----:B------:R-:W-:Y:S02]  /*0600*/  CS2R R108, SRZ ;  /* 0x00000000006c7805 */ /* 0x000fe4000001ff00 */
[----:B0-----:R-:W-:Y:S02]  /*0610*/  CS2R R98, SRZ ;  /* 0x0000000000627805 */ /* 0x001fe4000001ff00 */
[----:B------:R-:W-:Y:S02]  /*0620*/  CS2R R114, SRZ ;  /* 0x0000000000727805 */ /* 0x000fe4000001ff00 */
[----:B------:R-:W-:-:S02]  /*0630*/  CS2R R112, SRZ ;  /* 0x0000000000707805 */ /* 0x000fc4000001ff00 */
[----:B------:R-:W-:Y:S02]  /*0640*/  CS2R R118, SRZ ;  /* 0x0000000000767805 */ /* 0x000fe4000001ff00 */
[----:B-1----:R-:W-:Y:S02]  /*0650*/  CS2R R100, SRZ ;  /* 0x0000000000647805 */ /* 0x002fe4000001ff00 */
[----:B------:R-:W-:Y:S02]  /*0660*/  CS2R R116, SRZ ;  /* 0x0000000000747805 */ /* 0x000fe4000001ff00 */
[----:B------:R-:W-:Y:S02]  /*0670*/  CS2R R122, SRZ ;  /* 0x00000000007a7805 */ /* 0x000fe4000001ff00 */
[----:B------:R-:W-:Y:S01]  /*0680*/  CS2R R120, SRZ ;  /* 0x0000000000787805 */ /* 0x000fe2000001ff00 */
[----:B------:R-:W-:Y:S01]  /*0690*/  @P5 IMAD.MOV.U32 R95, RZ, RZ, RZ ;  /* 0x000000ffff5f5224 */ /* 0x000fe200078e00ff */
[----:B------:R-:W-:Y:S01]  /*06a0*/  @P4 MOV R87, RZ ;  /* 0x000000ff00574202 */ /* 0x000fe20000000f00 */
[----:B------:R-:W-:Y:S01]  /*06b0*/  @P1 IMAD.MOV.U32 R75, RZ, RZ, RZ ;  /* 0x000000ffff4b1224 */ /* 0x000fe200078e00ff */
[----:B------:R-:W-:-:S02]  /*06c0*/  @P3 MOV R83, RZ ;  /* 0x000000ff00533202 */ /* 0x000fc40000000f00 */
[----:B------:R-:W-:Y:S02]  /*06d0*/  @P2 MOV R79, RZ ;  /* 0x000000ff004f2202 */ /* 0x000fe40000000f00 */
        /* <DEDUP_REMOVED lines=18> */
[----:B------:R-:W-:Y:S02]  /*0800*/  CS2R R80, SRZ ;  /* 0x0000000000507805 */ /* 0x000fe4000001ff00 */
[----:B------:R-:W-:Y:S02]  /*0810*/  MOV R86, RZ ;  /* 0x000000ff00567202 */ /* 0x000fe40000000f00 */
[----:B------:R-:W-:Y:S01]  /*0820*/  CS2R R84, SRZ ;  /* 0x0000000000547805 */ /* 0x000fe2000001ff00 */
[----:B------:R-:W-:Y:S01]  /*0830*/  IMAD.MOV.U32 R90, RZ, RZ, RZ ;  /* 0x000000ffff5a7224 */ /* 0x000fe200078e00ff */
[----:B------:R-:W-:-:S02]  /*0840*/  CS2R R88, SRZ ;  /* 0x0000000000587805 */ /* 0x000fc4000001ff00 */
[----:B------:R-:W-:Y:S02]  /*0850*/  MOV R94, RZ ;  /* 0x000000ff005e7202 */ /* 0x000fe40000000f00 */
        /* <DEDUP_REMOVED lines=17> */
[----:B------:R-:W-:Y:S06]  /*0970*/  BRA `(.L_x_13021) ;  /* 0x0000001400c07947 */ /* 0x000fec0003800000 */
.L_x_13020:
        /* <DEDUP_REMOVED lines=34> */
[----:B------:R3:W5:Y:S06]  /*0ba0*/  @P6 LDG.E.128 R24, desc[UR6][R68.64] ;  /* 0x0000000644186981 */ /* 0x00076c000c1e1d00 */
[----:B------:R-:W1:Y:S01]  /*0bb0*/  LDC.64 R8, c[0x0][0x3d0] ;  /* 0x0000f400ff087b82 */ /* 0x000e620000000a00 */
[C---:B0-----:R-:W-:Y:S01]  /*0bc0*/  @P4 IMAD.WIDE.U32 R76, R3.reuse, 0x10, R76 ;  /* 0x00000010034c4825 */ /* 0x041fe200078e004c */
[----:B------:R0:W5:Y:S06]  /*0bd0*/  @P6 LD.E.128 R116, desc[UR6][R72.64] ;  /* 0x0000000648746980 */ /* 0x00016c000c101d00 */
[----:B------:R-:W1:Y:S01]  /*0be0*/  LDC.64 R130, c[0x0][0x3d8] ;  /* 0x0000f600ff827b82 */ /* 0x000e620000000a00 */
[----:B------:R-:W-:-:S07]  /*0bf0*/  @P4 IMAD.WIDE.U32 R80, R3, 0x10, R80 ;  /* 0x0000001003504825 */ /* 0x000fce00078e0050 */
[----:B------:R-:W1:Y:S01]  /*0c00*/  LDC.64 R134, c[0x0][0x3d0] ;  /* 0x0000f400ff867b82 */ /* 0x000e620000000a00 */
[----:B------:R-:W-:-:S07]  /*0c10*/  @P4 IMAD.WIDE.U32 R84, R3, 0x10, R84 ;  /* 0x0000001003544825 */ /* 0x000fce00078e0054 */
[----:B------:R-:W1:Y:S01]  /*0c20*/  @P1 LDC.64 R132, c[0x0][0x440] ;  /* 0x00011000ff841b82 */ /* 0x000e620000000a00 */
[----:B------:R-:W-:-:S07]  /*0c30*/  @P4 IADD3 R3, PT, PT, R3, 0x20, RZ ;  /* 0x0000002003034810 */ /* 0x000fce0007ffe0ff */
[----:B------:R-:W1:Y:S01]  /*0c40*/  LDC.64 R136, c[0x0][0x3d8] ;  /* 0x0000f600ff887b82 */ /* 0x000e620000000a00 */
[----:B--2---:R-:W-:Y:S01]  /*0c50*/  @P3 IMAD.WIDE.U32 R88, R3, 0x10, R88 ;  /* 0x0000001003583825 */ /* 0x004fe200078e0058 */
[----:B------:R-:W-:-:S03]  /*0c60*/  @P6 MOV R91, RZ ;  /* 0x000000ff005b6202 */ /* 0x000fc60000000f00 */
[----:B------:R-:W-:Y:S01]  /*0c70*/  HFMA2 R74, -RZ, RZ, 0, 0 ;  /* 0x00000000ff4a7431 */ /* 0x000fe200000001ff */
[----:B------:R2:W5:Y:S02]  /*0c80*/  @P4 LDG.E.128 R28, desc[UR6][R76.64] ;  /* 0x000000064c1c4981 */ /* 0x000564000c1e1d00 */
[----:B---3--:R-:W3:Y:S01]  /*0c90*/  @P0 LDC.64 R4, c[0x0][0x440] ;  /* 0x00011000ff040b82 */ /* 0x008ee20000000a00 */
[----:B------:R-:W-:-:S04]  /*0ca0*/  @P3 IMAD.WIDE.U32 R92, R3, 0x10, R92 ;  /* 0x00000010035c3825 */ /* 0x000fc800078e005c */
[----:B------:R-:W-:Y:S01]  /*0cb0*/  HFMA2 R82, -RZ, RZ, 0, 0 ;  /* 0x00000000ff527431 */ /* 0x000fe200000001ff */
[----:B------:R2:W5:Y:S01]  /*0cc0*/  @P4 LDG.E.128 R32, desc[UR6][R80.64] ;  /* 0x0000000650204981 */ /* 0x000562000c1e1d00 */
[----:B------:R-:W-:Y:S01]  /*0cd0*/  @P3 IMAD.WIDE.U32 R124, R3, 0x10, R124 ;  /* 0x00000010037c3825 */ /* 0x000fe200078e007c */
[----:B------:R-:W-:-:S03]  /*0ce0*/  ISETP.GE.U32.AND P6, PT, R0, 0x100, PT ;  /* 0x000001000000780c */ /* 0x000fc60003fc6070 */
[----:B------:R-:W-:Y:S01]  /*0cf0*/  HFMA2 R94, -RZ, RZ, 0, 0 ;  /* 0x00000000ff5e7431 */ /* 0x000fe200000001ff */
[----:B------:R2:W5:Y:S01]  /*0d00*/  @P4 LD.E.128 R112, desc[UR6][R84.64] ;  /* 0x0000000654704980 */ /* 0x000562000c101d00 */
[----:B------:R-:W-:-:S03]  /*0d10*/  @P3 VIADD R3, R3, 0x20 ;  /* 0x0000002003033836 */ /* 0x000fc60000000000 */
[----:B------:R-:W5:Y:S01]  /*0d20*/  @P3 LD.E.128 R108, desc[UR6][R124.64] ;  /* 0x000000067c6c3980 */ /* 0x000f62000c101d00 */
[C---:B------:R-:W-:Y:S01]  /*0d30*/  @P2 IMAD.WIDE.U32 R126, R3.reuse, 0x10, R126 ;  /* 0x00000010037e2825 */ /* 0x040fe200078e007e */
[----:B------:R-:W-:Y:S02]  /*0d40*/  CS2R R68, SRZ ;  /* 0x0000000000447805 */ /* 0x000fe4000001ff00 */
[----:B0-----:R-:W-:Y:S01]  /*0d50*/  CS2R R72, SRZ ;  /* 0x0000000000487805 */ /* 0x001fe2000001ff00 */
[----:B------:R0:W5:Y:S01]  /*0d60*/  @P3 LDG.E.128 R36, desc[UR6][R88.64] ;  /* 0x0000000658243981 */ /* 0x000162000c1e1d00 */
[----:B----4-:R-:W-:-:S03]  /*0d70*/  @P2 IMAD.WIDE.U32 R128, R3, 0x10, R128 ;  /* 0x0000001003802825 */ /* 0x010fc600078e0080 */
[----:B------:R-:W5:Y:S01]  /*0d80*/  @P2 LDG.E.128 R44, desc[UR6][R126.64] ;  /* 0x000000067e2c2981 */ /* 0x000f62000c1e1d00 */
[C---:B-1----:R-:W-:Y:S01]  /*0d90*/  @P2 IMAD.WIDE.U32 R6, R3.reuse, 0x10, R6 ;  /* 0x0000001003062825 */ /* 0x042fe200078e0006 */
[----:B------:R-:W-:Y:S02]  /*0da0*/  @P2 IADD3 R3, PT, PT, R3, 0x20, RZ ;  /* 0x0000002003032810 */ /* 0x000fe40007ffe0ff */
[----:B------:R-:W5:Y:S03]  /*0db0*/  @P2 LDG.E.128 R48, desc[UR6][R128.64] ;  /* 0x0000000680302981 */ /* 0x000f66000c1e1d00 */
[C---:B------:R-:W-:Y:S01]  /*0dc0*/  @P1 IMAD.WIDE.U32 R8, R3.reuse, 0x10, R8 ;  /* 0x0000001003081825 */ /* 0x040fe200078e0008 */
[----:B------:R-:W5:Y:S03]  /*0dd0*/  @P2 LD.E.128 R104, desc[UR6][R6.64] ;  /* 0x0000000606682980 */ /* 0x000f66000c101d00 */
[C---:B------:R-:W-:Y:S01]  /*0de0*/  @P1 IMAD.WIDE.U32 R130, R3.reuse, 0x10, R130 ;  /* 0x0000001003821825 */ /* 0x040fe200078e0082 */
[----:B------:R-:W5:Y:S03]  /*0df0*/  @P1 LDG.E.128 R52, desc[UR6][R8.64] ;  /* 0x0000000608341981 */ /* 0x000f66000c1e1d00 */
[C---:B------:R-:W-:Y:S01]  /*0e00*/  @P1 IMAD.WIDE.U32 R132, R3.reuse, 0x10, R132 ;  /* 0x0000001003841825 */ /* 0x040fe200078e0084 */
[----:B------:R-:W-:Y:S01]  /*0e10*/  @P1 IADD3 R3, PT, PT, R3, 0x20, RZ ;  /* 0x0000002003031810 */ /* 0x000fe20007ffe0ff */
[----:B------:R-:W5:Y:S04]  /*0e20*/  @P1 LDG.E.128 R56, desc[UR6][R130.64] ;  /* 0x0000000682381981 */ /* 0x000f68000c1e1d00 */
[C---:B------:R-:W-:Y:S01]  /*0e30*/  @P0 IMAD.WIDE.U32 R134, R3.reuse, 0x10, R134 ;  /* 0x0000001003860825 */ /* 0x040fe200078e0086 */
[----:B------:R-:W5:Y:S03]  /*0e40*/  @P1 LD.E.128 R100, desc[UR6][R132.64] ;  /* 0x0000000684641980 */ /* 0x000f66000c101d00 */
[C---:B------:R-:W-:Y:S01]  /*0e50*/  @P0 IMAD.WIDE.U32 R136, R3.reuse, 0x10, R136 ;  /* 0x0000001003880825 */ /* 0x040fe200078e0088 */
[----:B------:R-:W5:Y:S03]  /*0e60*/  @P0 LDG.E.128 R60, desc[UR6][R134.64] ;  /* 0x00000006863c0981 */ /* 0x000f66000c1e1d00 */
[----:B---3--:R-:W-:Y:S01]  /*0e70*/  @P0 IMAD.WIDE.U32 R4, R3, 0x10, R4 ;  /* 0x0000001003040825 */ /* 0x008fe200078e0004 */
[----:B------:R-:W5:Y:S04]  /*0e80*/  @P0 LDG.E.128 R64, desc[UR6][R136.64] ;  /* 0x0000000688400981 */ /* 0x000f68000c1e1d00 */
[----:B------:R-:W5:Y:S01]  /*0e90*/  @P0 LD.E.128 R96, desc[UR6][R4.64] ;  /* 0x0000000604600980 */ /* 0x000f62000c101d00 */
[----:B------:R-:W-:Y:S01]  /*0ea0*/  IMAD.MOV.U32 R70, RZ, RZ, RZ ;  /* 0x000000ffff467224 */ /* 0x000fe200078e00ff */
[----:B------:R-:W-:-:S02]  /*0eb0*/  MOV R78, RZ ;  /* 0x000000ff004e7202 */ /* 0x000fc40000000f00 */
[----:B--2---:R-:W-:Y:S01]  /*0ec0*/  CS2R R76, SRZ ;  /* 0x00000000004c7805 */ /* 0x004fe2000001ff00 */
[----:B------:R1:W5:Y:S01]  /*0ed0*/  @P3 LDG.E.128 R40, desc[UR6][R92.64] ;  /* 0x000000065c283981 */ /* 0x000362000c1e1d00 */
[----:B------:R-:W-:Y:S01]  /*0ee0*/  CS2R R80, SRZ ;  /* 0x0000000000507805 */ /* 0x000fe2000001ff00 */
[----:B------:R-:W-:Y:S01]  /*0ef0*/  IMAD.MOV.U32 R86, RZ, RZ, RZ ;  /* 0x000000ffff567224 */ /* 0x000fe200078e00ff */
[----:B------:R-:W-:Y:S02]  /*0f00*/  CS2R R84, SRZ ;  /* 0x0000000000547805 */ /* 0x000fe4000001ff00 */
[----:B------:R-:W-:Y:S02]  /*0f10*/  MOV R90, RZ ;  /* 0x000000ff005a7202 */ /* 0x000fe40000000f00 */
[----:B0-----:R-:W-:Y:S02]  /*0f20*/  CS2R R88, SRZ ;  /* 0x0000000000587805 */ /* 0x001fe4000001ff00 */
[----:B------:R-:W-:Y:S01]  /*0f30*/  @P5 MOV R95, RZ ;  /* 0x000000ff005f5202 */ /* 0x000fe20000000f00 */
[----:B------:R-:W-:Y:S01]  /*0f40*/  @P4 IMAD.MOV.U32 R87, RZ, RZ, RZ ;  /* 0x000000ffff574224 */ /* 0x000fe200078e00ff */
[----:B------:R-:W-:Y:S01]  /*0f50*/  @P3 MOV R83, RZ ;  /* 0x000000ff00533202 */ /* 0x000fe20000000f00 */
[----:B------:R-:W-:Y:S01]  /*0f60*/  @P0 IMAD.MOV.U32 R71, RZ, RZ, RZ ;  /* 0x000000ffff470224 */ /* 0x000fe200078e00ff */
[----:B-1----:R-:W-:-:S02]  /*0f70*/  CS2R R92, SRZ ;  /* 0x00000000005c7805 */ /* 0x002fc4000001ff00 */
        /* <DEDUP_REMOVED lines=23> */
[----:B------:R-:W-:Y:S02]  /*10f0*/  MOV R86, RZ ;  /* 0x000000ff00567202 */ /* 0x000fe40000000f00 */
[----:B------:R-:W-:Y:S02]  /*1100*/  CS2R R84, SRZ ;  /* 0x0000000000547805 */ /* 0x000fe4000001ff00 */
[----:B------:R-:W-:Y:S02]  /*1110*/  MOV R90, RZ ;  /* 0x000000ff005a7202 */ /* 0x000fe40000000f00 */
[----:B------:R-:W-:Y:S01]  /*1120*/  CS2R R88, SRZ ;  /* 0x0000000000587805 */ /* 0x000fe2000001ff00 */
[----:B------:R-:W-:Y:S01]  /*1130*/  IMAD.MOV.U32 R94, RZ, RZ, RZ ;  /* 0x000000ffff5e7224 */ /* 0x000fe200078e00ff */
[----:B------:R-:W-:Y:S01]  /*1140*/  CS2R R92, SRZ ;  /* 0x00000000005c7805 */ /* 0x000fe2000001ff00 */
[----:B------:R-:W-:Y:S06]  /*1150*/  BRA `(.L_x_13021) ;  /* 0x0000000c00c87947 */ /* 0x000fec0003800000 */
.L_x_13019:
        /* <DEDUP_REMOVED lines=54> */
[----:B--2---:R-:W2:Y:S01]  /*14c0*/  @P4 LDC.64 R126, c[0x0][0x440] ;  /* 0x00011000ff7e4b82 */ /* 0x004ea20000000a00 */
[----:B------:R-:W-:-:S07]  /*14d0*/  @P2 IMAD.WIDE.U32 R138, R3, 0x10, R138 ;  /* 0x00000010038a2825 */ /* 0x000fce00078e008a */
[----:B------:R-:W2:Y:S08]  /*14e0*/  LDC.64 R128, c[0x0][0x3d0] ;  /* 0x0000f400ff807b82 */ /* 0x000eb00000000a00 */
[----:B------:R-:W2:Y:S08]  /*14f0*/  @P6 LDC.64 R130, c[0x0][0x438] ;  /* 0x00010e00ff826b82 */ /* 0x000eb00000000a00 */
[----:B------:R-:W2:Y:S08]  /*1500*/  LDC.64 R144, c[0x0][0x3d8] ;  /* 0x0000f600ff907b82 */ /* 0x000eb00000000a00 */
[----:B------:R-:W2:Y:S01]  /*1510*/  @P6 LDC.64 R146, c[0x0][0x440] ;  /* 0x00011000ff926b82 */ /* 0x000ea20000000a00 */
[----:B------:R-:W-:Y:S01]  /*1520*/  @P2 IADD3 R3, PT, PT, R3, 0x20, RZ ;  /* 0x0000002003032810 */ /* 0x000fe20007ffe0ff */
[----:B------:R1:W5:Y:S06]  /*1530*/  @P2 LD.E.128 R112, desc[UR6][R138.64] ;  /* 0x000000068a702980 */ /* 0x00036c000c101d00 */
        /* <DEDUP_REMOVED lines=36> */
[----:B-1----:R-:W-:Y:S01]  /*1780*/  @P0 IMAD.WIDE.U32 R136, R3, 0x10, R136 ;  /* 0x0000001003880825 */ /* 0x002fe200078e0088 */
[----:B------:R3:W5:Y:S04]  /*1790*/  @P0 LDG.E.128 R64, desc[UR6][R134.64] ;  /* 0x0000000686400981 */ /* 0x000768000c1e1d00 */
[----:B------:R3:W5:Y:S01]  /*17a0*/  @P0 LD.E.128 R96, desc[UR6][R136.64] ;  /* 0x0000000688600980 */ /* 0x000762000c101d00 */
[----:B------:R-:W-:-:S02]  /*17b0*/  ISETP.GE.U32.AND P1, PT, R0, 0x100, PT ;  /* 0x000001000000780c */ /* 0x000fc40003f26070 */
[----:B------:R-:W-:-:S11]  /*17c0*/  @P0 IADD3 R3, PT, PT, R3, 0x20, RZ ;  /* 0x0000002003030810 */ /* 0x000fd60007ffe0ff */
        /* <DEDUP_REMOVED lines=14> */
.L_x_13022:
        /* <DEDUP_REMOVED lines=16> */
[----:B--2---:R-:W-:-:S06]  /*19b0*/  @P5 IMAD.WIDE.U32 R6, R3, 0x10, R6 ;  /* 0x0000001003065825 */ /* 0x004fcc00078e0006 */
        /* <DEDUP_REMOVED lines=11> */
[----:B------:R-:W1:Y:S01]  /*1a70*/  LDC.64 R128, c[0x0][0x3d8] ;  /* 0x0000f600ff807b82 */ /* 0x000e620000000a00 */
[C---:B--2---:R-:W-:Y:S01]  /*1a80*/  @P6 IMAD.WIDE.U32 R96, R3.reuse, 0x10, R96 ;  /* 0x0000001003606825 */ /* 0x044fe200078e0060 */
[----:B------:R-:W5:Y:S06]  /*1a90*/  @P6 LDG.E.128 R20, desc[UR6][R10.64] ;  /* 0x000000060a146981 */ /* 0x000f6c000c1e1d00 */
[----:B------:R-:W2:Y:S01]  /*1aa0*/  @P2 LDC.64 R4, c[0x0][0x438] ;  /* 0x00010e00ff042b82 */ /* 0x000ea20000000a00 */
[C---:B----4-:R-:W-:Y:S01]  /*1ab0*/  @P6 IMAD.WIDE.U32 R100, R3.reuse, 0x10, R100 ;  /* 0x0000001003646825 */ /* 0x050fe200078e0064 */
[----:B------:R-:W-:Y:S01]  /*1ac0*/  @P6 IADD3 R3, PT, PT, R3, 0x20, RZ ;  /* 0x0000002003036810 */ /* 0x000fe20007ffe0ff */
[----:B------:R4:W5:Y:S05]  /*1ad0*/  @P6 LD.E.128 R88, desc[UR6][R96.64] ;  /* 0x0000000660586980 */ /* 0x00096a000c101d00 */
[----:B------:R-:W2:Y:S01]  /*1ae0*/  LDC.64 R6, c[0x0][0x3d0] ;  /* 0x0000f400ff067b82 */ /* 0x000ea20000000a00 */
[C---:B0-----:R-:W-:Y:S01]  /*1af0*/  @P4 IMAD.WIDE.U32 R104, R3.reuse, 0x10, R104 ;  /* 0x0000001003684825 */ /* 0x041fe200078e0068 */
[----:B------:R0:W5:Y:S06]  /*1b00*/  @P6 LDG.E.128 R24, desc[UR6][R100.64] ;  /* 0x0000000664186981 */ /* 0x00016c000c1e1d00 */
[----:B------:R-:W0:Y:S01]  /*1b10*/  LDC.64 R132, c[0x0][0x3d8] ;  /* 0x0000f600ff847b82 */ /* 0x000e220000000a00 */
[----:B------:R-:W-:-:S07]  /*1b20*/  @P4 IMAD.WIDE.U32 R108, R3, 0x10, R108 ;  /* 0x00000010036c4825 */ /* 0x000fce00078e006c */
[----:B------:R-:W0:Y:S01]  /*1b30*/  LDC.64 R134, c[0x0][0x3d0] ;  /* 0x0000f400ff867b82 */ /* 0x000e220000000a00 */
[----:B------:R-:W-:-:S07]  /*1b40*/  @P4 IMAD.WIDE.U32 R112, R3, 0x10, R112 ;  /* 0x0000001003704825 */ /* 0x000fce00078e0070 */
[----:B------:R-:W0:Y:S08]  /*1b50*/  LDC.64 R136, c[0x0][0x3d8] ;  /* 0x0000f600ff887b82 */ /* 0x000e300000000a00 */
[----:B------:R-:W0:Y:S01]  /*1b60*/  @P1 LDC.64 R130, c[0x0][0x438] ;  /* 0x00010e00ff821b82 */ /* 0x000e220000000a00 */
[----:B------:R-:W-:Y:S02]  /*1b70*/  @P4 VIADD R3, R3, 0x20 ;  /* 0x0000002003034836 */ /* 0x000fe40000000000 */
[----:B------:R-:W-:-:S02]  /*1b80*/  HFMA2 R98, -RZ, RZ, 0, 0 ;  /* 0x00000000ff627431 */ /* 0x000fc400000001ff */
[----:B------:R-:W-:Y:S02]  /*1b90*/  @P6 IMAD.MOV.U32 R119, RZ, RZ, RZ ;  /* 0x000000ffff776224 */ /* 0x000fe400078e00ff */
[----:B------:R-:W-:Y:S01]  /*1ba0*/  HFMA2 R106, -RZ, RZ, 0, 0 ;  /* 0x00000000ff6a7431 */ /* 0x000fe200000001ff */
[----:B---3--:R-:W3:Y:S01]  /*1bb0*/  @P0 LDC.64 R8, c[0x0][0x438] ;  /* 0x00010e00ff080b82 */ /* 0x008ee20000000a00 */
[----:B-1----:R-:W-:-:S04]  /*1bc0*/  @P3 IMAD.WIDE.U32 R116, R3, 0x10, R116 ;  /* 0x0000001003743825 */ /* 0x002fc800078e0074 */
[----:B------:R-:W-:Y:S01]  /*1bd0*/  HFMA2 R118, -RZ, RZ, 0, 0 ;  /* 0x00000000ff767431 */ /* 0x000fe200000001ff */
[----:B------:R1:W5:Y:S01]  /*1be0*/  @P4 LDG.E.128 R28, desc[UR6][R104.64] ;  /* 0x00000006681c4981 */ /* 0x000362000c1e1d00 */
[C---:B------:R-:W-:Y:S01]  /*1bf0*/  @P3 IMAD.WIDE.U32 R120, R3.reuse, 0x10, R120 ;  /* 0x0000001003783825 */ /* 0x040fe200078e0078 */
[----:B----4-:R-:W-:Y:S02]  /*1c00*/  CS2R R96, SRZ ;  /* 0x0000000000607805 */ /* 0x010fe4000001ff00 */
[----:B------:R4:W5:Y:S01]  /*1c10*/  @P4 LD.E.128 R84, desc[UR6][R108.64] ;  /* 0x000000066c544980 */ /* 0x000962000c101d00 */
[C---:B------:R-:W-:Y:S01]  /*1c20*/  @P3 IMAD.WIDE.U32 R124, R3.reuse, 0x10, R124 ;  /* 0x00000010037c3825 */ /* 0x040fe200078e007c */
[----:B------:R-:W-:Y:S02]  /*1c30*/  @P3 IADD3 R3, PT, PT, R3, 0x20, RZ ;  /* 0x0000002003033810 */ /* 0x000fe40007ffe0ff */
[----:B------:R4:W5:Y:S03]  /*1c40*/  @P4 LDG.E.128 R32, desc[UR6][R112.64] ;  /* 0x0000000670204981 */ /* 0x000966000c1e1d00 */
[C---:B------:R-:W-:Y:S01]  /*1c50*/  @P2 IMAD.WIDE.U32 R126, R3.reuse, 0x10, R126 ;  /* 0x00000010037e2825 */ /* 0x040fe200078e007e */
[----:B------:R-:W5:Y:S03]  /*1c60*/  @P3 LDG.E.128 R40, desc[UR6][R124.64] ;  /* 0x000000067c283981 */ /* 0x000f66000c1e1d00 */
[C---:B--2---:R-:W-:Y:S01]  /*1c70*/  @P2 IMAD.WIDE.U32 R4, R3.reuse, 0x10, R4 ;  /* 0x0000001003042825 */ /* 0x044fe200078e0004 */
[----:B------:R-:W5:Y:S03]  /*1c80*/  @P2 LDG.E.128 R44, desc[UR6][R126.64] ;  /* 0x000000067e2c2981 */ /* 0x000f66000c1e1d00 */
[C---:B------:R-:W-:Y:S01]  /*1c90*/  @P2 IMAD.WIDE.U32 R128, R3.reuse, 0x10, R128 ;  /* 0x0000001003802825 */ /* 0x040fe200078e0080 */
[----:B------:R-:W-:Y:S01]  /*1ca0*/  @P2 IADD3 R3, PT, PT, R3, 0x20, RZ ;  /* 0x0000002003032810 */ /* 0x000fe20007ffe0ff */
[----:B------:R-:W5:Y:S04]  /*1cb0*/  @P2 LD.E.128 R76, desc[UR6][R4.64] ;  /* 0x00000006044c2980 */ /* 0x000f68000c101d00 */
[C---:B------:R-:W-:Y:S01]  /*1cc0*/  @P1 IMAD.WIDE.U32 R6, R3.reuse, 0x10, R6 ;  /* 0x0000001003061825 */ /* 0x040fe200078e0006 */
[----:B------:R-:W5:Y:S03]  /*1cd0*/  @P2 LDG.E.128 R48, desc[UR6][R128.64] ;  /* 0x0000000680302981 */ /* 0x000f66000c1e1d00 */
[C---:B0-----:R-:W-:Y:S01]  /*1ce0*/  @P1 IMAD.WIDE.U32 R130, R3.reuse, 0x10, R130 ;  /* 0x0000001003821825 */ /* 0x041fe200078e0082 */
[----:B------:R-:W5:Y:S03]  /*1cf0*/  @P1 LDG.E.128 R52, desc[UR6][R6.64] ;  /* 0x0000000606341981 */ /* 0x000f66000c1e1d00 */
[C---:B------:R-:W-:Y:S01]  /*1d00*/  @P1 IMAD.WIDE.U32 R132, R3.reuse, 0x10, R132 ;  /* 0x0000001003841825 */ /* 0x040fe200078e0084 */
[----:B------:R-:W-:Y:S01]  /*1d10*/  @P1 IADD3 R3, PT, PT, R3, 0x20, RZ ;  /* 0x0000002003031810 */ /* 0x000fe20007ffe0ff */
[----:B------:R-:W5:Y:S04]  /*1d20*/  @P1 LD.E.128 R72, desc[UR6][R130.64] ;  /* 0x0000000682481980 */ /* 0x000f68000c101d00 */
[C---:B------:R-:W-:Y:S01]  /*1d30*/  @P0 IMAD.WIDE.U32 R134, R3.reuse, 0x10, R134 ;  /* 0x0000001003860825 */ /* 0x040fe200078e0086 */
[----:B------:R-:W5:Y:S03]  /*1d40*/  @P1 LDG.E.128 R56, desc[UR6][R132.64] ;  /* 0x0000000684381981 */ /* 0x000f66000c1e1d00 */
[C---:B---3--:R-:W-:Y:S01]  /*1d50*/  @P0 IMAD.WIDE.U32 R8, R3.reuse, 0x10, R8 ;  /* 0x0000001003080825 */ /* 0x048fe200078e0008 */
[----:B------:R-:W5:Y:S03]  /*1d60*/  @P0 LDG.E.128 R60, desc[UR6][R134.64] ;  /* 0x00000006863c0981 */ /* 0x000f66000c1e1d00 */
[----:B------:R-:W-:Y:S01]  /*1d70*/  @P0 IMAD.WIDE.U32 R136, R3, 0x10, R136 ;  /* 0x0000001003880825 */ /* 0x000fe200078e0088 */
[----:B------:R-:W5:Y:S04]  /*1d80*/  @P0 LD.E.128 R68, desc[UR6][R8.64] ;  /* 0x0000000608440980 */ /* 0x000f68000c101d00 */
[----:B------:R-:W5:Y:S01]  /*1d90*/  @P0 LDG.E.128 R64, desc[UR6][R136.64] ;  /* 0x0000000688400981 */ /* 0x000f62000c1e1d00 */
[----:B------:R-:W-:-:S02]  /*1da0*/  ISETP.GE.U32.AND P6, PT, R0, 0x100, PT ;  /* 0x000001000000780c */ /* 0x000fc40003fc6070 */
[----:B------:R-:W-:Y:S02]  /*1db0*/  CS2R R100, SRZ ;  /* 0x0000000000647805 */ /* 0x000fe4000001ff00 */
[----:B------:R-:W-:Y:S01]  /*1dc0*/  MOV R102, RZ ;  /* 0x000000ff00667202 */ /* 0x000fe20000000f00 */
[----:B------:R0:W5:Y:S01]  /*1dd0*/  @P3 LDG.E.128 R36, desc[UR6][R116.64] ;  /* 0x0000000674243981 */ /* 0x000162000c1e1d00 */
[----:B-1----:R-:W-:Y:S01]  /*1de0*/  CS2R R104, SRZ ;  /* 0x0000000000687805 */ /* 0x002fe2000001ff00 */
[----:B------:R-:W-:Y:S01]  /*1df0*/  IMAD.MOV.U32 R110, RZ, RZ, RZ ;  /* 0x000000ffff6e7224 */ /* 0x000fe200078e00ff */
[----:B----4-:R-:W-:Y:S01]  /*1e00*/  CS2R R108, SRZ ;  /* 0x00000000006c7805 */ /* 0x010fe2000001ff00 */
[----:B------:R1:W5:Y:S01]  /*1e10*/  @P3 LD.E.128 R80, desc[UR6][R120.64] ;  /* 0x0000000678503980 */ /* 0x000362000c101d00 */
[----:B------:R-:W-:Y:S02]  /*1e20*/  MOV R114, RZ ;  /* 0x000000ff00727202 */ /* 0x000fe40000000f00 */
[----:B------:R-:W-:-:S02]  /*1e30*/  CS2R R112, SRZ ;  /* 0x0000000000707805 */ /* 0x000fc4000001ff00 */
[----:B------:R-:W-:Y:S01]  /*1e40*/  MOV R122, RZ ;  /* 0x000000ff007a7202 */ /* 0x000fe20000000f00 */
[----:B------:R-:W-:Y:S01]  /*1e50*/  @P5 IMAD.MOV.U32 R123, RZ, RZ, RZ ;  /* 0x000000ffff7b5224 */ /* 0x000fe200078e00ff */
[----:B------:R-:W-:Y:S02]  /*1e60*/  @P4 MOV R115, RZ ;  /* 0x000000ff00734202 */ /* 0x000fe40000000f00 */
[----:B0-----:R-:W-:Y:S02]  /*1e70*/  CS2R R116, SRZ ;  /* 0x0000000000747805 */ /* 0x001fe4000001ff00 */
[----:B------:R-:W-:Y:S01]  /*1e80*/  @P3 MOV R111, RZ ;  /* 0x000000ff006f3202 */ /* 0x000fe20000000f00 */
[----:B------:R-:W-:Y:S01]  /*1e90*/  @P1 IMAD.MOV.U32 R103, RZ, RZ, RZ ;  /* 0x000000ffff671224 */ /* 0x000fe200078e00ff */
[----:B------:R-:W-:Y:S02]  /*1ea0*/  @P2 MOV R107, RZ ;  /* 0x000000ff006b2202 */ /* 0x000fe40000000f00 */
[----:B-1----:R-:W-:-:S02]  /*1eb0*/  CS2R R120, SRZ ;  /* 0x0000000000787805 */ /* 0x002fc4000001ff00 */
[----:B------:R-:W-:Y:S02]  /*1ec0*/  @P0 MOV R99, RZ ;  /* 0x000000ff00630202 */ /* 0x000fe40000000f00 */
        /* <DEDUP_REMOVED lines=26> */
[----:B------:R-:W-:-:S07]  /*2070*/  CS2R R120, SRZ ;  /* 0x0000000000787805 */ /* 0x000fce000001ff00 */
.L_x_13021:
[----:B------:R-:W-:Y:S05]  /*2080*/  BSYNC.RECONVERGENT B0 ;  /* 0x0000000000007941 */ /* 0x000fea0003800200 */
.L_x_13018:
        /* <DEDUP_REMOVED lines=9> */
[----:B------:R-:W1:Y:S02]  /*2120*/  LDCU UR12, c[0x0][0x388] ;  /* 0x00007100ff0c77ac */ /* 0x000e640008000800 */
[----:B------:R2:W-:Y:S01]  /*2130*/  STL [R1+0x1a8], R5 ;  /* 0x0001a80501007387 */ /* 0x0005e20000100800 */
[----:B------:R-:W-:Y:S01]  /*2140*/  PRMT R251, R130, 0x7632, R251 ;  /* 0x0000763282fb7816 */ /* 0x000fe200000000fb */
[----:B------:R-:W3:Y:S02]  /*2150*/  LDCU.U8 UR10, c[0x0][0x410] ;  /* 0x00008200ff0a77ac */ /* 0x000ee40008000000 */
[----:B------:R4:W-:Y:S01]  /*2160*/  STL [R1+0x1a4], R92 ;  /* 0x0001a45c01007387 */ /* 0x0009e20000100800 */
[----:B0-----:R-:W-:Y:S01]  /*2170*/  PRMT R16, R139, 0x7632, R16 ;  /* 0x000076328b107816 */ /* 0x001fe20000000010 */
[----:B------:R-:W0:Y:S02]  /*2180*/  LDCU UR11, c[0x0][0x448] ;  /* 0x00008900ff0b77ac */ /* 0x000e240008000800 */
[----:B------:R1:W-:Y:S01]  /*2190*/  STL [R1+0x1a0], R6 ;  /* 0x0001a00601007387 */ /* 0x0003e20000100800 */
[----:B--2---:R-:W-:Y:S01]  /*21a0*/  PRMT R5, R127, 0x7632, R5 ;  /* 0x000076327f057816 */ /* 0x004fe20000000005 */
[----:B------:R-:W2:Y:S02]  /*21b0*/  LDCU.64 UR4, c[0x0][0x398] ;  /* 0x00007300ff0477ac */ /* 0x000ea40008000a00 */
[----:B------:R3:W-:Y:S01]  /*21c0*/  STL [R1+0x19c], R12 ;  /* 0x00019c0c01007387 */ /* 0x0007e20000100800 */
[----:B----4-:R-:W-:Y:S01]  /*21d0*/  PRMT R92, R135, 0x7632, R92 ;  /* 0x00007632875c7816 */ /* 0x010fe2000000005c */
[----:B------:R-:W4:Y:S02]  /*21e0*/  LDCU.64 UR8, c[0x0][0x3a0] ;  /* 0x00007400ff0877ac */ /* 0x000f240008000a00 */
[----:B------:R-:W-:Y:S01]  /*21f0*/  STL [R1+0x198], R0 ;  /* 0x0001980001007387 */ /* 0x000fe20000100800 */
[----:B-1----:R-:W-:-:S03]  /*2200*/  PRMT R6, R131, 0x7632, R6 ;  /* 0x0000763283067816 */ /* 0x002fc60000000006 */
[----:B------:R1:W-:Y:S01]  /*2210*/  STL.S16 [R1+0x194], R16 ;  /* 0x0001941001007387 */ /* 0x0003e20000100600 */
[----:B---3--:R-:W-:-:S03]  /*2220*/  PRMT R12, R138, 0x7632, R12 ;  /* 0x000076328a0c7816 */ /* 0x008fc6000000000c */
[----:B-1----:R-:W3:Y:S04]  /*2230*/  LDL.LU R16, [R1+0x1ac] ;  /* 0x0001ac0001107983 */ /* 0x002ee80000300800 */
[----:B------:R1:W-:Y:S04]  /*2240*/  STL.S16 [R1+0x190], R5 ;  /* 0x0001900501007387 */ /* 0x0003e80000100600 */
[----:B-1----:R-:W2:Y:S04]  /*2250*/  LDL.LU R5, [R1+0x1a8] ;  /* 0x0001a80001057983 */ /* 0x002ea80000300800 */
[----:B------:R1:W-:Y:S04]  /*2260*/  STL.S16 [R1+0x18c], R92 ;  /* 0x00018c5c01007387 */ /* 0x0003e80000100600 */
[----:B-1----:R-:W2:Y:S04]  /*2270*/  LDL.LU R92, [R1+0x1a4] ;  /* 0x0001a400015c7983 */ /* 0x002ea80000300800 */
[----:B------:R1:W-:Y:S04]  /*2280*/  STL.S16 [R1+0x188], R6 ;  /* 0x0001880601007387 */ /* 0x0003e80000100600 */
[----:B-1----:R-:W4:Y:S04]  /*2290*/  LDL.LU R6, [R1+0x1a0] ;  /* 0x0001a00001067983 */ /* 0x002f280000300800 */
[----:B------:R1:W-:Y:S04]  /*22a0*/  STL.S16 [R1+0x184], R12 ;  /* 0x0001840c01007387 */ /* 0x0003e80000100600 */
[----:B-1----:R-:W4:Y:S01]  /*22b0*/  LDL.LU R12, [R1+0x19c] ;  /* 0x00019c00010c7983 */ /* 0x002f220000300800 */
[----:B------:R-:W-:-:S02]  /*22c0*/  PRMT R0, R126, 0x7632, R0 ;  /* 0x000076327e007816 */ /* 0x000fc40000000000 */
[----:B------:R-:W-:Y:S02]  /*22d0*/  PRMT R250, R137, 0x7632, R250 ;  /* 0x0000763289fa7816 */ /* 0x000fe400000000fa */
[----:B------:R-:W-:Y:S01]  /*22e0*/  PRMT R249, R125, 0x7632, R249 ;  /* 0x000076327df97816 */ /* 0x000fe200000000f9 */
[----:B------:R1:W-:Y:S01]  /*22f0*/  STL.S16 [R1+0x180], R0 ;  /* 0x0001800001007387 */ /* 0x0003e20000100600 */
[----:B------:R-:W-:Y:S02]  /*2300*/  PRMT R248, R133, 0x7632, R248 ;  /* 0x0000763285f87816 */ /* 0x000fe400000000f8 */
[----:B------:R-:W-:Y:S02]  /*2310*/  PRMT R247, R129, 0x7632, R247 ;  /* 0x0000763281f77816 */ /* 0x000fe400000000f7 */
[----:B------:R-:W-:Y:S02]  /*2320*/  PRMT R246, R136, 0x7632, R246 ;  /* 0x0000763288f67816 */ /* 0x000fe400000000f6 */
[----:B------:R-:W-:Y:S01]  /*2330*/  PRMT R245, R124, 0x7632, R245 ;  /* 0x000076327cf57816 */ /* 0x000fe200000000f5 */
[----:B-1----:R1:W5:Y:S01]  /*2340*/  LDL.LU R0, [R1+0x198] ;  /* 0x0001980001007983 */ /* 0x0023620000300800 */
        /* <DEDUP_REMOVED lines=165> */
[----:B------:R-:W-:-:S03]  /*2da0*/  PRMT R3, R120, 0x7632, R3 ;  /* 0x0000763278037816 */ /* 0x000fc60000000003 */
[----:B------:R1:W-:Y:S04]  /*2db0*/  STL.S16 [R1+0xa0], R176 ;  /* 0x0000a0b001007387 */ /* 0x0003e80000100600 */
[----:B------:R1:W-:Y:S01]  /*2dc0*/  STL.S16 [R1+0x9c], R175 ;  /* 0x00009caf01007387 */ /* 0x0003e20000100600 */
[----:B---3--:R-:W-:-:S03]  /*2dd0*/  PRMT R4, R16, 0x7632, R4 ;  /* 0x0000763210047816 */ /* 0x008fc60000000004 */
[----:B------:R1:W-:Y:S04]  /*2de0*/  STL.S16 [R1+0x98], R174 ;  /* 0x000098ae01007387 */ /* 0x0003e80000100600 */
[----:B------:R1:W-:Y:S04]  /*2df0*/  STL.S16 [R1+0x94], R173 ;  /* 0x000094ad01007387 */ /* 0x0003e80000100600 */
[----:B------:R1:W-:Y:S04]  /*2e00*/  STL.S16 [R1+0x90], R172 ;  /* 0x000090ac01007387 */ /* 0x0003e80000100600 */
[----:B------:R1:W-:Y:S04]  /*2e10*/  STL.S16 [R1+0x8c], R171 ;  /* 0x00008cab01007387 */ /* 0x0003e80000100600 */
[----:B------:R1:W-:Y:S04]  /*2e20*/  STL.S16 [R1+0x88], R170 ;  /* 0x000088aa01007387 */ /* 0x0003e80000100600 */
[----:B------:R1:W-:Y:S04]  /*2e30*/  STL.S16 [R1+0x84], R169 ;  /* 0x000084a901007387 */ /* 0x0003e80000100600 */
[----:B------:R1:W-:Y:S01]  /*2e40*/  STL.S16 [R1+0x80], R168 ;  /* 0x000080a801007387 */ /* 0x0003e20000100600 */
[----:B--2---:R-:W-:-:S03]  /*2e50*/  PRMT R5, R92, 0x7632, R5 ;  /* 0x000076325c057816 */ /* 0x004fc60000000005 */
[----:B------:R1:W-:Y:S04]  /*2e60*/  STL.S16 [R1+0x7c], R167 ;  /* 0x00007ca701007387 */ /* 0x0003e80000100600 */
[----:B------:R1:W-:Y:S04]  /*2e70*/  STL.S16 [R1+0x78], R166 ;  /* 0x000078a601007387 */ /* 0x0003e80000100600 */
[----:B------:R1:W-:Y:S04]  /*2e80*/  STL.S16 [R1+0x74], R165 ;  /* 0x000074a501007387 */ /* 0x0003e80000100600 */
[----:B------:R1:W-:Y:S04]  /*2e90*/  STL.S16 [R1+0x70], R164 ;  /* 0x000070a401007387 */ /* 0x0003e80000100600 */
[----:B------:R1:W-:Y:S04]  /*2ea0*/  STL.S16 [R1+0x6c], R163 ;  /* 0x00006ca301007387 */ /* 0x0003e80000100600 */
[----:B------:R1:W-:Y:S04]  /*2eb0*/  STL.S16 [R1+0x68], R162 ;  /* 0x000068a201007387 */ /* 0x0003e80000100600 */
[----:B------:R1:W-:Y:S01]  /*2ec0*/  STL.S16 [R1+0x64], R161 ;  /* 0x000064a101007387 */ /* 0x0003e20000100600 */
[----:B----4-:R-:W-:-:S03]  /*2ed0*/  PRMT R6, R12, 0x7632, R6 ;  /* 0x000076320c067816 */ /* 0x010fc60000000006 */
        /* <DEDUP_REMOVED lines=24> */
[----:B0-----:R1:W-:Y:S02]  /*3060*/  STL.S16 [R1], R7 ;  /* 0x0000000701007387 */ /* 0x0013e40000100600 */
.L_x_13088:
[----:B-1----:R-:W0:Y:S01]  /*3070*/  S2R R10, SR_TID.X ;  /* 0x00000000000a7919 */ /* 0x002e220000002100 */
        /* <DEDUP_REMOVED lines=20> */
[----:B------:R0:W5:Y:S04]  /*31c0*/  @P1 LDG.E.128 R144, desc[UR6][R152.64] ;  /* 0x0000000698901981 */ /* 0x000168000c1e1d00 */
        /* <DEDUP_REMOVED lines=20> */
.L_x_13026:
[C---:B-----5:R-:W-:Y:S01]  /*3310*/  PRMT R155, R157.reuse, 0x7632, R155 ;  /* 0x000076329d9b7816 */ /* 0x060fe2000000009b */
[----:B------:R-:W-:Y:S01]  /*3320*/  IMAD.U32 R154, R157, 0x10000, RZ ;  /* 0x000100009d9a7824 */ /* 0x000fe200078e00ff */
[----:B------:R-:W-:Y:S02]  /*3330*/  PRMT R153, R156, 0x7632, R153 ;  /* 0x000076329c997816 */ /* 0x000fe40000000099 */
[----:B------:R-:W-:Y:S01]  /*3340*/  PRMT R157, R158, 0x7632, R157 ;  /* 0x000076329e9d7816 */ /* 0x000fe2000000009d */
[----:B------:R-:W-:Y:S01]  /*3350*/  IMAD.U32 R155, R155, 0x10000, RZ ;  /* 0x000100009b9b7824 */ /* 0x000fe200078e00ff */
[----:B------:R-:W-:Y:S01]  /*3360*/  PRMT R7, R159, 0x7632, R7 ;  /* 0x000076329f077816 */ /* 0x000fe20000000007 */
        /* <DEDUP_REMOVED lines=12> */
[----:B------:R-:W-:Y:S02]  /*3430*/  FADD.FTZ R157, R149, R157 ;  /* 0x0000009d959d7221 */ /* 0x000fe40000010000 */
[----:B------:R-:W-:Y:S01]  /*3440*/  FADD.FTZ R159, R151, R159 ;  /* 0x0000009f979f7221 */ /* 0x000fe20000010000 */
[----:B------:R-:W-:Y:S06]  /*3450*/  BRA `(.L_x_13027) ;  /* 0x0000000400307947 */ /* 0x000fec0003800000 */
.L_x_13025:
[----:B------:R-:W-:-:S04]  /*3460*/  UISETP.NE.U32.AND UP0, UPT, UR8, URZ, UPT ;  /* 0x000000ff0800728c */ /* 0x000fc8000bf05070 */
[----:B------:R-:W-:-:S09]  /*3470*/  UISETP.NE.AND.EX UP0, UPT, UR9, URZ, UPT, UP0 ;  /* 0x000000ff0900728c */ /* 0x000fd2000bf05300 */
[----:B------:R-:W-:Y:S05]  /*3480*/  BRA.U UP0, `(.L_x_13028) ;  /* 0x0000000100847547 */ /* 0x000fea000b800000 */
[----:B-----5:R-:W-:Y:S02]  /*3490*/  PRMT R153, R156, 0x7632, R153 ;  /* 0x000076329c997816 */ /* 0x020fe40000000099 */
[----:B------:R-:W-:Y:S02]  /*34a0*/  PRMT R7, R140, 0x7632, R7 ;  /* 0x000076328c077816 */ /* 0x000fe40000000007 */
[----:B------:R-:W-:Y:S02]  /*34b0*/  SHF.L.U32 R153, R153, 0x10, RZ ;  /* 0x0000001099997819 */ /* 0x000fe400000006ff */
[----:B------:R-:W-:Y:S01]  /*34c0*/  SHF.L.U32 R152, R156, 0x10, RZ ;  /* 0x000000109c987819 */ /* 0x000fe200000006ff */
[----:B------:R-:W-:Y:S01]  /*34d0*/  IMAD.U32 R7, R7, 0x10000, RZ ;  /* 0x0001000007077824 */ /* 0x000fe200078e00ff */
[C---:B------:R-:W-:Y:S02]  /*34e0*/  SHF.L.U32 R154, R157.reuse, 0x10, RZ ;  /* 0x000000109d9a7819 */ /* 0x040fe400000006ff */
[----:B------:R-:W-:Y:S01]  /*34f0*/  PRMT R155, R157, 0x7632, R155 ;  /* 0x000076329d9b7816 */ /* 0x000fe2000000009b */
[----:B------:R-:W-:Y:S01]  /*3500*/  FADD.FTZ R153, R153, R7 ;  /* 0x0000000799997221 */ /* 0x000fe20000010000 */
[----:B------:R-:W-:-:S02]  /*3510*/  SHF.L.U32 R7, R140, 0x10, RZ ;  /* 0x000000108c077819 */ /* 0x000fc400000006ff */
[----:B------:R-:W-:Y:S02]  /*3520*/  SHF.L.U32 R155, R155, 0x10, RZ ;  /* 0x000000109b9b7819 */ /* 0x000fe400000006ff */
[----:B------:R-:W-:Y:S01]  /*3530*/  SHF.L.U32 R156, R158, 0x10, RZ ;  /* 0x000000109e9c7819 */ /* 0x000fe200000006ff */
[----:B------:R-:W-:Y:S01]  /*3540*/  FADD.FTZ R152, R152, R7 ;  /* 0x0000000798987221 */ /* 0x000fe20000010000 */
[----:B------:R-:W-:Y:S01]  /*3550*/  IMAD.U32 R7, R141, 0x10000, RZ ;  /* 0x000100008d077824 */ /* 0x000fe200078e00ff */
[----:B------:R-:W-:Y:S02]  /*3560*/  PRMT R157, R158, 0x7632, R157 ;  /* 0x000076329e9d7816 */ /* 0x000fe4000000009d */
[----:B------:R-:W-:Y:S01]  /*3570*/  SHF.L.U32 R158, R159, 0x10, RZ ;  /* 0x000000109f9e7819 */ /* 0x000fe200000006ff */
[--C-:B------:R-:W-:Y:S01]  /*3580*/  FADD.FTZ R154, R154, R7.reuse ;  /* 0x000000079a9a7221 */ /* 0x100fe20000010000 */
[----:B------:R-:W-:Y:S02]  /*3590*/  PRMT R7, R141, 0x7632, R7 ;  /* 0x000076328d077816 */ /* 0x000fe40000000007 */
[----:B------:R-:W-:-:S02]  /*35a0*/  SHF.L.U32 R157, R157, 0x10, RZ ;  /* 0x000000109d9d7819 */ /* 0x000fc400000006ff */
[----:B------:R-:W-:Y:S02]  /*35b0*/  SHF.L.U32 R7, R7, 0x10, RZ ;  /* 0x0000001007077819 */ /* 0x000fe400000006ff */
[----:B------:R-:W-:-:S03]  /*35c0*/  PRMT R159, R159, 0x7632, R159 ;  /* 0x000076329f9f7816 */ /* 0x000fc6000000009f */
[----:B------:R-:W-:Y:S01]  /*35d0*/  FADD.FTZ R155, R155, R7 ;  /* 0x000000079b9b7221 */ /* 0x000fe20000010000 */
[----:B------:R-:W-:Y:S01]  /*35e0*/  IMAD.U32 R7, R142, 0x10000, RZ ;  /* 0x000100008e077824 */ /* 0x000fe200078e00ff */
[----:B------:R-:W-:-:S03]  /*35f0*/  SHF.L.U32 R159, R159, 0x10, RZ ;  /* 0x000000109f9f7819 */ /* 0x000fc600000006ff */
[--C-:B------:R-:W-:Y:S01]  /*3600*/  FADD.FTZ R156, R156, R7.reuse ;  /* 0x000000079c9c7221 */ /* 0x100fe20000010000 */
[----:B------:R-:W-:-:S04]  /*3610*/  PRMT R7, R142, 0x7632, R7 ;  /* 0x000076328e077816 */ /* 0x000fc80000000007 */
[----:B------:R-:W-:-:S05]  /*3620*/  SHF.L.U32 R7, R7, 0x10, RZ ;  /* 0x0000001007077819 */ /* 0x000fca00000006ff */
[----:B------:R-:W-:Y:S01]  /*3630*/  FADD.FTZ R157, R157, R7 ;  /* 0x000000079d9d7221 */ /* 0x000fe20000010000 */
[----:B------:R-:W-:-:S04]  /*3640*/  IMAD.U32 R7, R143, 0x10000, RZ ;  /* 0x000100008f077824 */ /* 0x000fc800078e00ff */
[--C-:B------:R-:W-:Y:S01]  /*3650*/  FADD.FTZ R158, R158, R7.reuse ;  /* 0x000000079e9e7221 */ /* 0x100fe20000010000 */
[----:B------:R-:W-:-:S04]  /*3660*/  PRMT R7, R143, 0x7632, R7 ;  /* 0x000076328f077816 */ /* 0x000fc80000000007 */
[----:B------:R-:W-:-:S05]  /*3670*/  SHF.L.U32 R7, R7, 0x10, RZ ;  /* 0x0000001007077819 */ /* 0x000fca00000006ff */
[----:B------:R-:W-:Y:S01]  /*3680*/  FADD.FTZ R159, R159, R7 ;  /* 0x000000079f9f7221 */ /* 0x000fe20000010000 */
[----:B------:R-:W-:Y:S06]  /*3690*/  BRA `(.L_x_13027) ;  /* 0x0000000000a07947 */ /* 0x000fec0003800000 */
.L_x_13028:
        /* <DEDUP_REMOVED lines=9> */
[----:B------:R-:W-:Y:S01]  /*3730*/  SHF.L.U32 R155, R155, 0x10, RZ ;  /* 0x000000109b9b7819 */ /* 0x000fe200000006ff */
[----:B------:R-:W-:Y:S01]  /*3740*/  FADD.FTZ R153, R145, R153 ;  /* 0x0000009991997221 */ /* 0x000fe20000010000 */
[----:B------:R-:W-:Y:S01]  /*3750*/  SHF.L.U32 R156, R158, 0x10, RZ ;  /* 0x000000109e9c7819 */ /* 0x000fe200000006ff */
[----:B------:R-:W-:Y:S01]  /*3760*/  FADD.FTZ R152, R152, R7 ;  /* 0x0000000798987221 */ /* 0x000fe20000010000 */
[----:B------:R-:W-:Y:S01]  /*3770*/  IMAD.U32 R7, R141, 0x10000, RZ ;  /* 0x000100008d077824 */ /* 0x000fe200078e00ff */
[----:B------:R-:W-:Y:S02]  /*3780*/  PRMT R157, R158, 0x7632, R157 ;  /* 0x000076329e9d7816 */ /* 0x000fe4000000009d */
[----:B------:R-:W-:Y:S01]  /*3790*/  SHF.L.U32 R158, R159, 0x10, RZ ;  /* 0x000000109f9e7819 */ /* 0x000fe200000006ff */
[--C-:B------:R-:W-:Y:S01]  /*37a0*/  FADD.FTZ R154, R154, R7.reuse ;  /* 0x000000079a9a7221 */ /* 0x100fe20000010000 */
[----:B------:R-:W-:Y:S01]  /*37b0*/  PRMT R7, R141, 0x7632, R7 ;  /* 0x000076328d077816 */ /* 0x000fe20000000007 */
[----:B------:R-:W-:Y:S01]  /*37c0*/  FADD.FTZ R152, R144, R152 ;  /* 0x0000009890987221 */ /* 0x000fe20000010000 */
[----:B------:R-:W-:Y:S01]  /*37d0*/  SHF.L.U32 R157, R157, 0x10, RZ ;  /* 0x000000109d9d7819 */ /* 0x000fe200000006ff */
[----:B------:R-:W-:Y:S01]  /*37e0*/  FADD.FTZ R154, R146, R154 ;  /* 0x0000009a929a7221 */ /* 0x000fe20000010000 */
[----:B------:R-:W-:-:S02]  /*37f0*/  SHF.L.U32 R7, R7, 0x10, RZ ;  /* 0x0000001007077819 */ /* 0x000fc400000006ff */
[----:B------:R-:W-:-:S03]  /*3800*/  PRMT R159, R159, 0x7632, R159 ;  /* 0x000076329f9f7816 */ /* 0x000fc6000000009f */
[----:B------:R-:W-:Y:S01]  /*3810*/  FADD.FTZ R155, R155, R7 ;  /* 0x000000079b9b7221 */ /* 0x000fe20000010000 */
[----:B------:R-:W-:Y:S01]  /*3820*/  IMAD.U32 R7, R142, 0x10000, RZ ;  /* 0x000100008e077824 */ /* 0x000fe200078e00ff */
[----:B------:R-:W-:Y:S02]  /*3830*/  SHF.L.U32 R159, R159, 0x10, RZ ;  /* 0x000000109f9f7819 */ /* 0x000fe400000006ff */
[----:B------:R-:W-:Y:S01]  /*3840*/  FADD.FTZ R155, R147, R155 ;  /* 0x0000009b939b7221 */ /* 0x000fe20000010000 */
[--C-:B------:R-:W-:Y:S01]  /*3850*/  FADD.FTZ R156, R156, R7.reuse ;  /* 0x000000079c9c7221 */ /* 0x100fe20000010000 */
[----:B------:R-:W-:-:S03]  /*3860*/  PRMT R7, R142, 0x7632, R7 ;  /* 0x000076328e077816 */ /* 0x000fc60000000007 */
[----:B------:R-:W-:Y:S01]  /*3870*/  FADD.FTZ R156, R148, R156 ;  /* 0x0000009c949c7221 */ /* 0x000fe20000010000 */
[----:B------:R-:W-:-:S05]  /*3880*/  SHF.L.U32 R7, R7, 0x10, RZ ;  /* 0x0000001007077819 */ /* 0x000fca00000006ff */
[----:B------:R-:W-:Y:S01]  /*3890*/  FADD.FTZ R157, R157, R7 ;  /* 0x000000079d9d7221 */ /* 0x000fe20000010000 */
[----:B------:R-:W-:-:S03]  /*38a0*/  IMAD.U32 R7, R143, 0x10000, RZ ;  /* 0x000100008f077824 */ /* 0x000fc600078e00ff */
[----:B------:R-:W-:Y:S01]  /*38b0*/  FADD.FTZ R157, R149, R157 ;  /* 0x0000009d959d7221 */ /* 0x000fe20000010000 */
[--C-:B------:R-:W-:Y:S01]  /*38c0*/  FADD.FTZ R158, R158, R7.reuse ;  /* 0x000000079e9e7221 */ /* 0x100fe20000010000 */
[----:B------:R-:W-:-:S03]  /*38d0*/  PRMT R7, R143, 0x7632, R7 ;  /* 0x000076328f077816 */ /* 0x000fc60000000007 */
[----:B------:R-:W-:Y:S01]  /*38e0*/  FADD.FTZ R158, R150, R158 ;  /* 0x0000009e969e7221 */ /* 0x000fe20000010000 */
[----:B------:R-:W-:-:S05]  /*38f0*/  SHF.L.U32 R7, R7, 0x10, RZ ;  /* 0x0000001007077819 */ /* 0x000fca00000006ff */
[----:B------:R-:W-:-:S04]  /*3900*/  FADD.FTZ R159, R159, R7 ;  /* 0x000000079f9f7221 */ /* 0x000fc80000010000 */
[----:B------:R-:W-:-:S07]  /*3910*/  FADD.FTZ R159, R151, R159 ;  /* 0x0000009f979f7221 */ /* 0x000fce0000010000 */
.L_x_13027:
[----:B------:R-:W0:Y:S01]  /*3920*/  LDC.64 R216, c[0x0][0x3a8] ;  /* 0x0000ea00ffd87b82 */ /* 0x000e220000000a00 */
[C---:B------:R-:W-:Y:S01]  /*3930*/  IADD3 R7, PT, PT, R10.reuse, 0x20, RZ ;  /* 0x000000200a077810 */ /* 0x040fe20007ffe0ff */
[----:B0-----:R-:W-:-:S05]  /*3940*/  IMAD.WIDE.U32 R216, R10, 0x20, R216 ;  /* 0x000000200ad87825 */ /* 0x001fca00078e00d8 */
[----:B------:R0:W-:Y:S04]  /*3950*/  STG.E.128 desc[UR6][R216.64], R152 ;  /* 0x00000098d8007986 */ /* 0x0001e8000c101d06 */
[----:B------:R0:W-:Y:S02]  /*3960*/  STG.E.128 desc[UR6][R216.64+0x10], R156 ;  /* 0x0000109cd8007986 */ /* 0x0001e4000c101d06 */
.L_x_13024:
[----:B------:R-:W-:Y:S05]  /*3970*/  BSYNC.RECONVERGENT B0 ;  /* 0x0000000000007941 */ /* 0x000fea0003800200 */
.L_x_13023:
[----:B-----5:R-:W-:Y:S01]  /*3980*/  ISETP.GE.U32.AND P0, PT, R0, 0x40, PT ;  /* 0x000000400000780c */ /* 0x020fe20003f06070 */
[----:B------:R-:W-:Y:S01]  /*3990*/  BSSY.RECONVERGENT B0, `(.L_x_13029) ;  /* 0x0000085000007945 */ /* 0x000fe20003800200 */
[----:B------:R-:W-:-:S11]  /*39a0*/  LOP3.LUT R8, R8, 0xfffffeff, RZ, 0xc0, !PT ;  /* 0xfffffeff08087812 */ /* 0x000fd600078ec0ff */
[----:B------:R-:W-:Y:S01]  /*39b0*/  @P0 LOP3.LUT R8, R8, 0x100, RZ, 0xfc, !PT ;  /* 0x0000010008080812 */ /* 0x000fe200078efcff */
[----:B------:R-:W-:Y:S06]  /*39c0*/  @!P0 BRA `(.L_x_13030) ;  /* 0x0000000800048947 */ /* 0x000fec0003800000 */
[----:B------:R-:W-:Y:S01]  /*39d0*/  ISETP.NE.U32.AND P0, PT, RZ, UR4, PT ;  /* 0x00000004ff007c0c */ /* 0x000fe2000bf05070 */
[----:B------:R-:W1:Y:S01]  /*39e0*/  LDC.64 R164, c[0x0][0x390] ;  /* 0x0000e400ffa47b82 */ /* 0x000e620000000a00 */
[----:B------:R-:W-:Y:S02]  /*39f0*/  ISETP.NE.U32.AND P1, PT, RZ, UR8, PT ;  /* 0x00000008ff007c0c */ /* 0x000fe4000bf25070 */
[----:B------:R-:W-:Y:S02]  /*3a00*/  ISETP.NE.AND.EX P0, PT, RZ, UR5, PT, P0 ;  /* 0x00000005ff007c0c */ /* 0x000fe4000bf05300 */
[----:B------:R-:W-:-:S11]  /*3a10*/  ISETP.NE.AND.EX P1, PT, RZ, UR9, PT, P1 ;  /* 0x00000009ff007c0c */ /* 0x000fd6000bf25310 */
[----:B------:R-:W2:Y:S02]  /*3a20*/  @P0 LDC.64 R160, c[0x0][0x398] ;  /* 0x0000e600ffa00b82 */ /* 0x000ea40000000a00 */
[----:B--2---:R-:W-:-:S05]  /*3a30*/  @P0 IMAD.WIDE.U32 R160, R7, 0x10, R160 ;  /* 0x0000001007a00825 */ /* 0x004fca00078e00a0 */
[----:B------:R2:W5:Y:S02]  /*3a40*/  @P0 LDG.E.128 R140, desc[UR6][R160.64] ;  /* 0x00000006a08c0981 */ /* 0x000564000c1e1d00 */
[----:B--2---:R-:W2:Y:S01]  /*3a50*/  @P1 LDC.64 R160, c[0x0][0x3a0] ;  /* 0x0000e800ffa01b82 */ /* 0x004ea20000000a00 */
[----:B-1----:R-:W-:-:S06]  /*3a60*/  IMAD.WIDE.U32 R164, R7, 0x10, R164 ;  /* 0x0000001007a47825 */ /* 0x002fcc00078e00a4 */
[----:B------:R-:W5:Y:S01]  /*3a70*/  LDG.E.128 R164, desc[UR6][R164.64] ;  /* 0x00000006a4a47981 */ /* 0x000f62000c1e1d00 */
[----:B--2---:R-:W-:-:S05]  /*3a80*/  @P1 IMAD.WIDE.U32 R160, R7, 0x20, R160 ;  /* 0x0000002007a01825 */ /* 0x004fca00078e00a0 */
[----:B------:R1:W5:Y:S04]  /*3a90*/  @P1 LDG.E.128 R144, desc[UR6][R160.64] ;  /* 0x00000006a0901981 */ /* 0x000368000c1e1d00 */
[----:B------:R1:W5:Y:S01]  /*3aa0*/  @P1 LDG.E.128 R148, desc[UR6][R160.64+0x10] ;  /* 0x00001006a0941981 */ /* 0x000362000c1e1d00 */
[----:B------:R-:W-:Y:S05]  /*3ab0*/  @!P0 BRA `(.L_x_13031) ;  /* 0x00000004002c8947 */ /* 0x000fea0003800000 */
[----:B------:R-:W-:Y:S05]  /*3ac0*/  @!P1 BRA `(.L_x_13032) ;  /* 0x0000000000a49947 */ /* 0x000fea0003800000 */
[----:B-1---5:R-:W-:Y:S01]  /*3ad0*/  PRMT R161, R164, 0x7632, R161 ;  /* 0x00007632a4a17816 */ /* 0x022fe200000000a1 */
[----:B------:R-:W-:Y:S01]  /*3ae0*/  IMAD.U32 R162, R165, 0x10000, RZ ;  /* 0x00010000a5a27824 */ /* 0x000fe200078e00ff */
[----:B------:R-:W-:Y:S02]  /*3af0*/  PRMT R9, R140, 0x7632, R9 ;  /* 0x000076328c097816 */ /* 0x000fe40000000009 */
[----:B------:R-:W-:Y:S01]  /*3b00*/  SHF.L.U32 R160, R164, 0x10, RZ ;  /* 0x00000010a4a07819 */ /* 0x000fe200000006ff */
[----:B------:R-:W-:Y:S01]  /*3b10*/  IMAD.U32 R161, R161, 0x10000, RZ ;  /* 0x00010000a1a17824 */ /* 0x000fe200078e00ff */
[----:B------:R-:W-:Y:S01]  /*3b20*/  SHF.L.U32 R9, R9, 0x10, RZ ;  /* 0x0000001009097819 */ /* 0x000fe200000006ff */
[C---:B------:R-:W-:Y:S01]  /*3b30*/  IMAD.U32 R164, R166.reuse, 0x10000, RZ ;  /* 0x00010000a6a47824 */ /* 0x040fe200078e00ff */
[----:B------:R-:W-:Y:S02]  /*3b40*/  PRMT R163, R165, 0x7632, R163 ;  /* 0x00007632a5a37816 */ /* 0x000fe400000000a3 */
[----:B------:R-:W-:Y:S01]  /*3b50*/  PRMT R165, R166, 0x7632, R165 ;  /* 0x00007632a6a57816 */ /* 0x000fe200000000a5 */
        /* <DEDUP_REMOVED lines=8> */
[----:B------:R-:W-:Y:S01]  /*3be0*/  PRMT R167, R167, 0x7632, R167 ;  /* 0x00007632a7a77816 */ /* 0x000fe200000000a7 */
[----:B------:R-:W-:Y:S02]  /*3bf0*/  FADD.FTZ R160, R144, R160 ;  /* 0x000000a090a07221 */ /* 0x000fe40000010000 */
[----:B------:R-:W-:Y:S01]  /*3c00*/  FADD.FTZ R162, R9, R162 ;  /* 0x000000a209a27221 */ /* 0x000fe20000010000 */
[----:B------:R-:W-:Y:S02]  /*3c10*/  PRMT R9, R141, 0x7632, R9 ;  /* 0x000076328d097816 */ /* 0x000fe40000000009 */
[----:B------:R-:W-:Y:S01]  /*3c20*/  SHF.L.U32 R167, R167, 0x10, RZ ;  /* 0x00000010a7a77819 */ /* 0x000fe200000006ff */
[----:B------:R-:W-:Y:S01]  /*3c30*/  FADD.FTZ R162, R146, R162 ;  /* 0x000000a292a27221 */ /* 0x000fe20000010000 */
[----:B------:R-:W-:-:S05]  /*3c40*/  SHF.L.U32 R9, R9, 0x10, RZ ;  /* 0x0000001009097819 */ /* 0x000fca00000006ff */
[----:B------:R-:W-:Y:S01]  /*3c50*/  FADD.FTZ R163, R163, R9 ;  /* 0x00000009a3a37221 */ /* 0x000fe20000010000 */
[----:B------:R-:W-:-:S03]  /*3c60*/  SHF.L.U32 R9, R142, 0x10, RZ ;  /* 0x000000108e097819 */ /* 0x000fc600000006ff */
[----:B------:R-:W-:Y:S02]  /*3c70*/  FADD.FTZ R163, R147, R163 ;  /* 0x000000a393a37221 */ /* 0x000fe40000010000 */
[----:B------:R-:W-:Y:S01]  /*3c80*/  FADD.FTZ R164, R9, R164 ;  /* 0x000000a409a47221 */ /* 0x000fe20000010000 */
[----:B------:R-:W-:-:S03]  /*3c90*/  PRMT R9, R142, 0x7632, R9 ;  /* 0x000076328e097816 */ /* 0x000fc60000000009 */
        /* <DEDUP_REMOVED lines=9> */
[----:B------:R-:W-:-:S04]  /*3d30*/  FADD.FTZ R167, R167, R9 ;  /* 0x00000009a7a77221 */ /* 0x000fc80000010000 */
[----:B------:R-:W-:Y:S01]  /*3d40*/  FADD.FTZ R167, R151, R167 ;  /* 0x000000a797a77221 */ /* 0x000fe20000010000 */
[----:B------:R-:W-:Y:S06]  /*3d50*/  BRA `(.L_x_13033) ;  /* 0x00000004000c7947 */ /* 0x000fec0003800000 */
.L_x_13032:
        /* <DEDUP_REMOVED lines=16> */
[----:B------:R-:W-:-:S03]  /*3e60*/  PRMT R167, R167, 0x7632, R167 ;  /* 0x00007632a7a77816 */ /* 0x000fc600000000a7 */
[----:B------:R-:W-:Y:S01]  /*3e70*/  FADD.FTZ R162, R9, R162 ;  /* 0x000000a209a27221 */ /* 0x000fe20000010000 */
[----:B------:R-:W-:Y:S02]  /*3e80*/  PRMT R9, R141, 0x7632, R9 ;  /* 0x000076328d097816 */ /* 0x000fe40000000009 */
[----:B------:R-:W-:Y:S02]  /*3e90*/  SHF.L.U32 R167, R167, 0x10, RZ ;  /* 0x00000010a7a77819 */ /* 0x000fe400000006ff */
[----:B------:R-:W-:-:S05]  /*3ea0*/  SHF.L.U32 R9, R9, 0x10, RZ ;  /* 0x0000001009097819 */ /* 0x000fca00000006ff */
[----:B------:R-:W-:Y:S01]  /*3eb0*/  FADD.FTZ R163, R163, R9 ;  /* 0x00000009a3a37221 */ /* 0x000fe20000010000 */
[----:B------:R-:W-:-:S05]  /*3ec0*/  SHF.L.U32 R9, R142, 0x10, RZ ;  /* 0x000000108e097819 */ /* 0x000fca00000006ff */
[----:B------:R-:W-:Y:S01]  /*3ed0*/  FADD.FTZ R164, R9, R164 ;  /* 0x000000a409a47221 */ /* 0x000fe20000010000 */
[----:B------:R-:W-:-:S04]  /*3ee0*/  PRMT R9, R142, 0x7632, R9 ;  /* 0x000076328e097816 */ /* 0x000fc80000000009 */
[----:B------:R-:W-:-:S05]  /*3ef0*/  SHF.L.U32 R9, R9, 0x10, RZ ;  /* 0x0000001009097819 */ /* 0x000fca00000006ff */
[----:B------:R-:W-:Y:S01]  /*3f00*/  FADD.FTZ R165, R165, R9 ;  /* 0x00000009a5a57221 */ /* 0x000fe20000010000 */
[----:B------:R-:W-:-:S05]  /*3f10*/  SHF.L.U32 R9, R143, 0x10, RZ ;  /* 0x000000108f097819 */ /* 0x000fca00000006ff */
[----:B------:R-:W-:Y:S01]  /*3f20*/  FADD.FTZ R166, R9, R166 ;  /* 0x000000a609a67221 */ /* 0x000fe20000010000 */
[----:B------:R-:W-:-:S04]  /*3f30*/  PRMT R9, R143, 0x7632, R9 ;  /* 0x000076328f097816 */ /* 0x000fc80000000009 */
[----:B------:R-:W-:-:S05]  /*3f40*/  SHF.L.U32 R9, R9, 0x10, RZ ;  /* 0x0000001009097819 */ /* 0x000fca00000006ff */
[----:B------:R-:W-:Y:S01]  /*3f50*/  FADD.FTZ R167, R167, R9 ;  /* 0x00000009a7a77221 */ /* 0x000fe20000010000 */
[----:B------:R-:W-:Y:S06]  /*3f60*/  BRA `(.L_x_13033) ;  /* 0x0000000000887947 */ /* 0x000fec0003800000 */
.L_x_13031:
[----:B------:R-:W-:Y:S05]  /*3f70*/  @!P1 BRA `(.L_x_13034) ;  /* 0x0000000000549947 */ /* 0x000fea0003800000 */
[C---:B-----5:R-:W-:Y:S01]  /*3f80*/  PRMT R163, R165.reuse, 0x7632, R163 ;  /* 0x00007632a5a37816 */ /* 0x060fe200000000a3 */
[C---:B-1----:R-:W-:Y:S01]  /*3f90*/  IMAD.U32 R160, R164.reuse, 0x10000, RZ ;  /* 0x00010000a4a07824 */ /* 0x042fe200078e00ff */
        /* <DEDUP_REMOVED lines=19> */
.L_x_13034:
[C---:B-1---5:R-:W-:Y:S01]  /*40d0*/  PRMT R161, R164.reuse, 0x7632, R161 ;  /* 0x00007632a4a17816 */ /* 0x062fe200000000a1 */
[----:B------:R-:W-:Y:S01]  /*40e0*/  IMAD.U32 R160, R164, 0x10000, RZ ;  /* 0x00010000a4a07824 */ /* 0x000fe200078e00ff */
[C---:B------:R-:W-:Y:S02]  /*40f0*/  PRMT R163, R165.reuse, 0x7632, R163 ;  /* 0x00007632a5a37816 */ /* 0x040fe400000000a3 */
[----:B------:R-:W-:Y:S01]  /*4100*/  SHF.L.U32 R162, R165, 0x10, RZ ;  /* 0x00000010a5a27819 */ /* 0x000fe200000006ff */
[----:B------:R-:W-:Y:S01]  /*4110*/  IMAD.U32 R161, R161, 0x10000, RZ ;  /* 0x00010000a1a17824 */ /* 0x000fe200078e00ff */
[C---:B------:R-:W-:Y:S02]  /*4120*/  PRMT R165, R166.reuse, 0x7632, R165 ;  /* 0x00007632a6a57816 */ /* 0x040fe400000000a5 */
[----:B------:R-:W-:Y:S02]  /*4130*/  PRMT R9, R167, 0x7632, R9 ;  /* 0x00007632a7097816 */ /* 0x000fe40000000009 */
[----:B------:R-:W-:-:S02]  /*4140*/  SHF.L.U32 R164, R166, 0x10, RZ ;  /* 0x00000010a6a47819 */ /* 0x000fc400000006ff */
[----:B------:R-:W-:Y:S02]  /*4150*/  SHF.L.U32 R166, R167, 0x10, RZ ;  /* 0x00000010a7a67819 */ /* 0x000fe400000006ff */
[----:B------:R-:W-:Y:S02]  /*4160*/  SHF.L.U32 R163, R163, 0x10, RZ ;  /* 0x00000010a3a37819 */ /* 0x000fe400000006ff */
[----:B------:R-:W-:Y:S02]  /*4170*/  SHF.L.U32 R165, R165, 0x10, RZ ;  /* 0x00000010a5a57819 */ /* 0x000fe400000006ff */
[----:B------:R-:W-:-:S07]  /*4180*/  SHF.L.U32 R167, R9, 0x10, RZ ;  /* 0x0000001009a77819 */ /* 0x000fce00000006ff */
.L_x_13033:
[----:B0-----:R-:W0:Y:S02]  /*4190*/  LDC.64 R216, c[0x0][0x3a8] ;  /* 0x0000ea00ffd87b82 */ /* 0x001e240000000a00 */
[----:B0-----:R-:W-:-:S04]  /*41a0*/  IMAD.WIDE.U32 R216, R7, 0x20, R216 ;  /* 0x0000002007d87825 */ /* 0x001fc800078e00d8 */
[----:B------:R-:W-:Y:S01]  /*41b0*/  VIADD R7, R7, 0x20 ;  /* 0x0000002007077836 */ /* 0x000fe20000000000 */
[----:B------:R1:W-:Y:S04]  /*41c0*/  STG.E.128 desc[UR6][R216.64], R160 ;  /* 0x000000a0d8007986 */ /* 0x0003e8000c101d06 */
[----:B------:R1:W-:Y:S02]  /*41d0*/  STG.E.128 desc[UR6][R216.64+0x10], R164 ;  /* 0x000010a4d8007986 */ /* 0x0003e4000c101d06 */
.L_x_13030:
[----:B------:R-:W-:Y:S05]  /*41e0*/  BSYNC.RECONVERGENT B0 ;  /* 0x0000000000007941 */ /* 0x000fea0003800200 */
.L_x_13029:
        /* <DEDUP_REMOVED lines=13> */
[----:B---3--:R-:W3:Y:S01]  /*42c0*/  @P1 LDC.64 R168, c[0x0][0x3a0] ;  /* 0x0000e800ffa81b82 */ /* 0x008ee20000000a00 */
[----:B--2---:R-:W-:-:S06]  /*42d0*/  IMAD.WIDE.U32 R172, R7, 0x10, R172 ;  /* 0x0000001007ac7825 */ /* 0x004fcc00078e00ac */
[----:B------:R-:W5:Y:S01]  /*42e0*/  LDG.E.128 R172, desc[UR6][R172.64] ;  /* 0x00000006acac7981 */ /* 0x000f62000c1e1d00 */
[----:B---3--:R-:W-:-:S05]  /*42f0*/  @P1 IMAD.WIDE.U32 R168, R7, 0x20, R168 ;  /* 0x0000002007a81825 */ /* 0x008fca00078e00a8 */
[----:B------:R2:W5:Y:S04]  /*4300*/  @P1 LDG.E.128 R144, desc[UR6][R168.64] ;  /* 0x00000006a8901981 */ /* 0x000568000c1e1d00 */
[----:B------:R2:W5:Y:S01]  /*4310*/  @P1 LDG.E.128 R148, desc[UR6][R168.64+0x10] ;  /* 0x00001006a8941981 */ /* 0x000562000c1e1d00 */
[----:B------:R-:W-:Y:S05]  /*4320*/  @!P0 BRA `(.L_x_13037) ;  /* 0x00000004002c8947 */ /* 0x000fea0003800000 */
[----:B------:R-:W-:Y:S05]  /*4330*/  @!P1 BRA `(.L_x_13038) ;  /* 0x0000000000a49947 */ /* 0x000fea0003800000 */
[----:B--2--5:R-:W-:Y:S02]  /*4340*/  PRMT R169, R172, 0x7632, R169 ;  /* 0x00007632aca97816 */ /* 0x024fe400000000a9 */
[----:B------:R-:W-:Y:S02]  /*4350*/  PRMT R9, R140, 0x7632, R9 ;  /* 0x000076328c097816 */ /* 0x000fe40000000009 */
[----:B------:R-:W-:Y:S02]  /*4360*/  SHF.L.U32 R169, R169, 0x10, RZ ;  /* 0x00000010a9a97819 */ /* 0x000fe400000006ff */
[----:B------:R-:W-:Y:S02]  /*4370*/  SHF.L.U32 R9, R9, 0x10, RZ ;  /* 0x0000001009097819 */ /* 0x000fe400000006ff */
[----:B------:R-:W-:Y:S02]  /*4380*/  SHF.L.U32 R168, R172, 0x10, RZ ;  /* 0x00000010aca87819 */ /* 0x000fe400000006ff */
[----:B------:R-:W-:Y:S01]  /*4390*/  SHF.L.U32 R170, R173, 0x10, RZ ;  /* 0x00000010adaa7819 */ /* 0x000fe200000006ff */
[----:B------:R-:W-:Y:S01]  /*43a0*/  FADD.FTZ R169, R169, R9 ;  /* 0x00000009a9a97221 */ /* 0x000fe20000010000 */
[----:B------:R-:W-:Y:S01]  /*43b0*/  IMAD.U32 R9, R140, 0x10000, RZ ;  /* 0x000100008c097824 */ /* 0x000fe200078e00ff */
[----:B------:R-:W-:-:S02]  /*43c0*/  PRMT R171, R173, 0x7632, R171 ;  /* 0x00007632adab7816 */ /* 0x000fc400000000ab */
[----:B------:R-:W-:Y:S01]  /*43d0*/  SHF.L.U32 R172, R174, 0x10, RZ ;  /* 0x00000010aeac7819 */ /* 0x000fe200000006ff */
[----:B------:R-:W-:Y:S01]  /*43e0*/  FADD.FTZ R168, R9, R168 ;  /* 0x000000a809a87221 */ /* 0x000fe20000010000 */
[----:B------:R-:W-:Y:S01]  /*43f0*/  SHF.L.U32 R9, R141, 0x10, RZ ;  /* 0x000000108d097819 */ /* 0x000fe200000006ff */
[----:B------:R-:W-:Y:S01]  /*4400*/  FADD.FTZ R169, R145, R169 ;  /* 0x000000a991a97221 */ /* 0x000fe20000010000 */
[----:B------:R-:W-:Y:S01]  /*4410*/  SHF.L.U32 R171, R171, 0x10, RZ ;  /* 0x00000010abab7819 */ /* 0x000fe200000006ff */
[----:B------:R-:W-:Y:S01]  /*4420*/  FADD.FTZ R168, R144, R168 ;  /* 0x000000a890a87221 */ /* 0x000fe20000010000 */
[----:B------:R-:W-:Y:S01]  /*4430*/  PRMT R173, R174, 0x7632, R173 ;  /* 0x00007632aead7816 */ /* 0x000fe200000000ad */
[----:B------:R-:W-:Y:S01]  /*4440*/  FADD.FTZ R170, R9, R170 ;  /* 0x000000aa09aa7221 */ /* 0x000fe20000010000 */
[----:B------:R-:W-:Y:S02]  /*4450*/  PRMT R9, R141, 0x7632, R9 ;  /* 0x000076328d097816 */ /* 0x000fe40000000009 */
[----:B------:R-:W-:Y:S01]  /*4460*/  SHF.L.U32 R173, R173, 0x10, RZ ;  /* 0x00000010adad7819 */ /* 0x000fe200000006ff */
[----:B------:R-:W-:Y:S01]  /*4470*/  FADD.FTZ R170, R146, R170 ;  /* 0x000000aa92aa7221 */ /* 0x000fe20000010000 */
[----:B------:R-:W-:Y:S01]  /*4480*/  SHF.L.U32 R174, R175, 0x10, RZ ;  /* 0x00000010afae7819 */ /* 0x000fe200000006ff */
[----:B------:R-:W-:Y:S01]  /*4490*/  IMAD.U32 R9, R9, 0x10000, RZ ;  /* 0x0001000009097824 */ /* 0x000fe200078e00ff */
[----:B------:R-:W-:-:S03]  /*44a0*/  PRMT R175, R175, 0x7632, R175 ;  /* 0x00007632afaf7816 */ /* 0x000fc600000000af */
[----:B------:R-:W-:Y:S01]  /*44b0*/  FADD.FTZ R171, R171, R9 ;  /* 0x00000009abab7221 */ /* 0x000fe20000010000 */
[C---:B------:R-:W-:Y:S02]  /*44c0*/  SHF.L.U32 R9, R142.reuse, 0x10, RZ ;  /* 0x000000108e097819 */ /* 0x040fe400000006ff */
[----:B------:R-:W-:Y:S01]  /*44d0*/  SHF.L.U32 R175, R175, 0x10, RZ ;  /* 0x00000010afaf7819 */ /* 0x000fe200000006ff */
[----:B------:R-:W-:Y:S02]  /*44e0*/  FADD.FTZ R171, R147, R171 ;  /* 0x000000ab93ab7221 */ /* 0x000fe40000010000 */
[----:B------:R-:W-:Y:S01]  /*44f0*/  FADD.FTZ R172, R9, R172 ;  /* 0x000000ac09ac7221 */ /* 0x000fe20000010000 */
[----:B------:R-:W-:-:S03]  /*4500*/  PRMT R9, R142, 0x7632, R9 ;  /* 0x000076328e097816 */ /* 0x000fc60000000009 */
[----:B------:R-:W-:Y:S02]  /*4510*/  FADD.FTZ R172, R148, R172 ;  /* 0x000000ac94ac7221 */ /* 0x000fe40000010000 */
[----:B------:R-:W-:-:S04]  /*4520*/  IMAD.U32 R9, R9, 0x10000, RZ ;  /* 0x0001000009097824 */ /* 0x000fc800078e00ff */
[----:B------:R-:W-:Y:S01]  /*4530*/  FADD.FTZ R173, R173, R9 ;  /* 0x00000009adad7221 */ /* 0x000fe20000010000 */
[----:B------:R-:W-:-:S03]  /*4540*/  SHF.L.U32 R9, R143, 0x10, RZ ;  /* 0x000000108f097819 */ /* 0x000fc600000006ff */
[----:B------:R-:W-:Y:S02]  /*4550*/  FADD.FTZ R173, R149, R173 ;  /* 0x000000ad95ad7221 */ /* 0x000fe40000010000 */
[----:B------:R-:W-:Y:S01]  /*4560*/  FADD.FTZ R174, R9, R174 ;  /* 0x000000ae09ae7221 */ /* 0x000fe20000010000 */
[----:B------:R-:W-:-:S03]  /*4570*/  PRMT R9, R143, 0x7632, R9 ;  /* 0x000076328f097816 */ /* 0x000fc60000000009 */
[----:B------:R-:W-:Y:S02]  /*4580*/  FADD.FTZ R174, R150, R174 ;  /* 0x000000ae96ae7221 */ /* 0x000fe40000010000 */
[----:B------:R-:W-:-:S04]  /*4590*/  IMAD.U32 R9, R9, 0x10000, RZ ;  /* 0x0001000009097824 */ /* 0x000fc800078e00ff */
[----:B------:R-:W-:-:S04]  /*45a0*/  FADD.FTZ R175, R175, R9 ;  /* 0x00000009afaf7221 */ /* 0x000fc80000010000 */
[----:B------:R-:W-:Y:S01]  /*45b0*/  FADD.FTZ R175, R151, R175 ;  /* 0x000000af97af7221 */ /* 0x000fe20000010000 */
[----:B------:R-:W-:Y:S06]  /*45c0*/  BRA `(.L_x_13039) ;  /* 0x00000004000c7947 */ /* 0x000fec0003800000 */
.L_x_13038:
        /* <DEDUP_REMOVED lines=9> */
[C---:B------:R-:W-:Y:S01]  /*4660*/  SHF.L.U32 R172, R174.reuse, 0x10, RZ ;  /* 0x00000010aeac7819 */ /* 0x040fe200000006ff */
[----:B------:R-:W-:Y:S01]  /*4670*/  FADD.FTZ R168, R9, R168 ;  /* 0x000000a809a87221 */ /* 0x000fe20000010000 */
[----:B------:R-:W-:Y:S02]  /*4680*/  SHF.L.U32 R9, R141, 0x10, RZ ;  /* 0x000000108d097819 */ /* 0x000fe400000006ff */
[----:B------:R-:W-:Y:S02]  /*4690*/  SHF.L.U32 R171, R171, 0x10, RZ ;  /* 0x00000010abab7819 */ /* 0x000fe400000006ff */
[----:B------:R-:W-:Y:S01]  /*46a0*/  PRMT R173, R174, 0x7632, R173 ;  /* 0x00007632aead7816 */ /* 0x000fe200000000ad */
[----:B------:R-:W-:Y:S01]  /*46b0*/  FADD.FTZ R170, R9, R170 ;  /* 0x000000aa09aa7221 */ /* 0x000fe20000010000 */
[----:B------:R-:W-:Y:S02]  /*46c0*/  PRMT R9, R141, 0x7632, R9 ;  /* 0x000076328d097816 */ /* 0x000fe40000000009 */
[----:B------:R-:W-:-:S02]  /*46d0*/  SHF.L.U32 R173, R173, 0x10, RZ ;  /* 0x00000010adad7819 */ /* 0x000fc400000006ff */
[----:B------:R-:W-:Y:S01]  /*46e0*/  SHF.L.U32 R174, R175, 0x10, RZ ;  /* 0x00000010afae7819 */ /* 0x000fe200000006ff */
[----:B------:R-:W-:Y:S01]  /*46f0*/  IMAD.U32 R9, R9, 0x10000, RZ ;  /* 0x0001000009097824 */ /* 0x000fe200078e00ff */
[----:B------:R-:W-:-:S03]  /*4700*/  PRMT R175, R175, 0x7632, R175 ;  /* 0x00007632afaf7816 */ /* 0x000fc600000000af */
[----:B------:R-:W-:Y:S01]  /*4710*/  FADD.FTZ R171, R171, R9 ;  /* 0x00000009abab7221 */ /* 0x000fe20000010000 */
[----:B------:R-:W-:Y:S02]  /*4720*/  SHF.L.U32 R9, R142, 0x10, RZ ;  /* 0x000000108e097819 */ /* 0x000fe400000006ff */
[----:B------:R-:W-:-:S03]  /*4730*/  SHF.L.U32 R175, R175, 0x10, RZ ;  /* 0x00000010afaf7819 */ /* 0x000fc600000006ff */
[----:B------:R-:W-:Y:S01]  /*4740*/  FADD.FTZ R172, R9, R172 ;  /* 0x000000ac09ac7221 */ /* 0x000fe20000010000 */
[----:B------:R-:W-:-:S05]  /*4750*/  PRMT R9, R142, 0x7632, R9 ;  /* 0x000076328e097816 */ /* 0x000fca0000000009 */
[----:B------:R-:W-:-:S04]  /*4760*/  IMAD.U32 R9, R9, 0x10000, RZ ;  /* 0x0001000009097824 */ /* 0x000fc800078e00ff */
[----:B------:R-:W-:Y:S01]  /*4770*/  FADD.FTZ R173, R173, R9 ;  /* 0x00000009adad7221 */ /* 0x000fe20000010000 */
[----:B------:R-:W-:-:S05]  /*4780*/  SHF.L.U32 R9, R143, 0x10, RZ ;  /* 0x000000108f097819 */ /* 0x000fca00000006ff */
[----:B------:R-:W-:Y:S01]  /*4790*/  FADD.FTZ R174, R9, R174 ;  /* 0x000000ae09ae7221 */ /* 0x000fe20000010000 */
[----:B------:R-:W-:-:S05]  /*47a0*/  PRMT R9, R143, 0x7632, R9 ;  /* 0x000076328f097816 */ /* 0x000fca0000000009 */
[----:B------:R-:W-:-:S04]  /*47b0*/  IMAD.U32 R9, R9, 0x10000, RZ ;  /* 0x0001000009097824 */ /* 0x000fc800078e00ff */
[----:B------:R-:W-:Y:S01]  /*47c0*/  FADD.FTZ R175, R175, R9 ;  /* 0x00000009afaf7221 */ /* 0x000fe20000010000 */
[----:B------:R-:W-:Y:S06]  /*47d0*/  BRA `(.L_x_13039) ;  /* 0x0000000000887947 */ /* 0x000fec0003800000 */
.L_x_13037:
[----:B------:R-:W-:Y:S05]  /*47e0*/  @!P1 BRA `(.L_x_13040) ;  /* 0x0000000000549947 */ /* 0x000fea0003800000 */
[C---:B-----5:R-:W-:Y:S02]  /*47f0*/  PRMT R171, R173.reuse, 0x7632, R171 ;  /* 0x00007632adab7816 */ /* 0x060fe400000000ab */
[----:B------:R-:W-:Y:S02]  /*4800*/  SHF.L.U32 R170, R173, 0x10, RZ ;  /* 0x00000010adaa7819 */ /* 0x000fe400000006ff */
[----:B--2---:R-:W-:Y:S02]  /*4810*/  PRMT R169, R172, 0x7632, R169 ;  /* 0x00007632aca97816 */ /* 0x004fe400000000a9 */
[----:B------:R-:W-:Y:S01]  /*4820*/  PRMT R173, R174, 0x7632, R173 ;  /* 0x00007632aead7816 */ /* 0x000fe200000000ad */
[----:B------:R-:W-:Y:S01]  /*4830*/  FADD.FTZ R170, R146, R170 ;  /* 0x000000aa92aa7221 */ /* 0x000fe20000010000 */
[----:B------:R-:W-:Y:S02]  /*4840*/  PRMT R9, R175, 0x7632, R9 ;  /* 0x00007632af097816 */ /* 0x000fe40000000009 */
[----:B------:R-:W-:-:S02]  /*4850*/  SHF.L.U32 R168, R172, 0x10, RZ ;  /* 0x00000010aca87819 */ /* 0x000fc400000006ff */
        /* <DEDUP_REMOVED lines=12> */
[----:B------:R-:W-:Y:S01]  /*4920*/  FADD.FTZ R175, R151, R175 ;  /* 0x000000af97af7221 */ /* 0x000fe20000010000 */
[----:B------:R-:W-:Y:S06]  /*4930*/  BRA `(.L_x_13039) ;  /* 0x0000000000307947 */ /* 0x000fec0003800000 */
.L_x_13040:
[C---:B-----5:R-:W-:Y:S02]  /*4940*/  PRMT R171, R173.reuse, 0x7632, R171 ;  /* 0x00007632adab7816 */ /* 0x060fe400000000ab */
[----:B------:R-:W-:Y:S02]  /*4950*/  SHF.L.U32 R170, R173, 0x10, RZ ;  /* 0x00000010adaa7819 */ /* 0x000fe400000006ff */
[----:B------:R-:W-:Y:S02]  /*4960*/  PRMT R9, R175, 0x7632, R9 ;  /* 0x00007632af097816 */ /* 0x000fe40000000009 */
[----:B--2---:R-:W-:Y:S02]  /*4970*/  PRMT R169, R172, 0x7632, R169 ;  /* 0x00007632aca97816 */ /* 0x004fe400000000a9 */
[----:B------:R-:W-:Y:S02]  /*4980*/  PRMT R173, R174, 0x7632, R173 ;  /* 0x00007632aead7816 */ /* 0x000fe400000000ad */
[----:B------:R-:W-:-:S02]  /*4990*/  SHF.L.U32 R168, R172, 0x10, RZ ;  /* 0x00000010aca87819 */ /* 0x000fc400000006ff */
[----:B------:R-:W-:Y:S01]  /*49a0*/  SHF.L.U32 R172, R174, 0x10, RZ ;  /* 0x00000010aeac7819 */ /* 0x000fe200000006ff */
[----:B------:R-:W-:Y:S01]  /*49b0*/  IMAD.U32 R174, R175, 0x10000, RZ ;  /* 0x00010000afae7824 */ /* 0x000fe200078e00ff */
[----:B------:R-:W-:Y:S01]  /*49c0*/  SHF.L.U32 R169, R169, 0x10, RZ ;  /* 0x00000010a9a97819 */ /* 0x000fe200000006ff */
[----:B------:R-:W-:Y:S01]  /*49d0*/  IMAD.U32 R175, R9, 0x10000, RZ ;  /* 0x0001000009af7824 */ /* 0x000fe200078e00ff */
[----:B------:R-:W-:Y:S02]  /*49e0*/  SHF.L.U32 R171, R171, 0x10, RZ ;  /* 0x00000010abab7819 */ /* 0x000fe400000006ff */
[----:B------:R-:W-:-:S07]  /*49f0*/  SHF.L.U32 R173, R173, 0x10, RZ ;  /* 0x00000010adad7819 */ /* 0x000fce00000006ff */
.L_x_13039:
[----:B01----:R-:W0:Y:S02]  /*4a00*/  LDC.64 R216, c[0x0][0x3a8] ;  /* 0x0000ea00ffd87b82 */ /* 0x003e240000000a00 */
[C---:B0-----:R-:W-:Y:S01]  /*4a10*/  IMAD.WIDE.U32 R216, R7.reuse, 0x20, R216 ;  /* 0x0000002007d87825 */ /* 0x041fe200078e00d8 */
[----:B------:R-:W-:-:S04]  /*4a20*/  IADD3 R7, PT, PT, R7, 0x20, RZ ;  /* 0x0000002007077810 */ /* 0x000fc80007ffe0ff */
[----:B------:R2:W-:Y:S04]  /*4a30*/  STG.E.128 desc[UR6][R216.64], R168 ;  /* 0x000000a8d8007986 */ /* 0x0005e8000c101d06 */
[----:B------:R2:W-:Y:S02]  /*4a40*/  STG.E.128 desc[UR6][R216.64+0x10], R172 ;  /* 0x000010acd8007986 */ /* 0x0005e4000c101d06 */
.L_x_13036:
[----:B------:R-:W-:Y:S05]  /*4a50*/  BSYNC.RECONVERGENT B0 ;  /* 0x0000000000007941 */ /* 0x000fea0003800200 */
.L_x_13035:
        /* <DEDUP_REMOVED lines=10> */
[----:B------:R-:W4:Y:S02]  /*4b00*/  @P0 LDC.64 R176, c[0x0][0x398] ;  /* 0x0000e600ffb00b82 */ /* 0x000f240000000a00 */
[----:B----4-:R-:W-:-:S05]  /*4b10*/  @P0 IMAD.WIDE.U32 R176, R7, 0x10, R176 ;  /* 0x0000001007b00825 */ /* 0x010fca00078e00b0 */
[----:B------:R4:W5:Y:S02]  /*4b20*/  @P0 LDG.E.128 R140, desc[UR6][R176.64] ;  /* 0x00000006b08c0981 */ /* 0x000964000c1e1d00 */
[----:B----4-:R-:W4:Y:S01]  /*4b30*/  @P1 LDC.64 R176, c[0x0][0x3a0] ;  /* 0x0000e800ffb01b82 */ /* 0x010f220000000a00 */
[----:B---3--:R-:W-:-:S06]  /*4b40*/  IMAD.WIDE.U32 R180, R7, 0x10, R180 ;  /* 0x0000001007b47825 */ /* 0x008fcc00078e00b4 */
[----:B------:R-:W5:Y:S01]  /*4b50*/  LDG.E.128 R180, desc[UR6][R180.64] ;  /* 0x00000006b4b47981 */ /* 0x000f62000c1e1d00 */
[----:B----4-:R-:W-:-:S05]  /*4b60*/  @P1 IMAD.WIDE.U32 R176, R7, 0x20, R176 ;  /* 0x0000002007b01825 */ /* 0x010fca00078e00b0 */
[----:B------:R3:W5:Y:S04]  /*4b70*/  @P1 LDG.E.128 R144, desc[UR6][R176.64] ;  /* 0x00000006b0901981 */ /* 0x000768000c1e1d00 */
[----:B------:R3:W5:Y:S01]  /*4b80*/  @P1 LDG.E.128 R148, desc[UR6][R176.64+0x10] ;  /* 0x00001006b0941981 */ /* 0x000762000c1e1d00 */
[----:B------:R-:W-:Y:S05]  /*4b90*/  @!P0 BRA `(.L_x_13043) ;  /* 0x00000004002c8947 */ /* 0x000fea0003800000 */
[----:B------:R-:W-:Y:S05]  /*4ba0*/  @!P1 BRA `(.L_x_13044) ;  /* 0x0000000000a49947 */ /* 0x000fea0003800000 */
[C---:B---3-5:R-:W-:Y:S01]  /*4bb0*/  PRMT R177, R180.reuse, 0x7632, R177 ;  /* 0x00007632b4b17816 */ /* 0x068fe200000000b1 */
[----:B------:R-:W-:Y:S01]  /*4bc0*/  IMAD.U32 R176, R180, 0x10000, RZ ;  /* 0x00010000b4b07824 */ /* 0x000fe200078e00ff */
[C---:B------:R-:W-:Y:S02]  /*4bd0*/  PRMT R9, R140.reuse, 0x7632, R9 ;  /* 0x000076328c097816 */ /* 0x040fe40000000009 */
[----:B------:R-:W-:Y:S02]  /*4be0*/  SHF.L.U32 R177, R177, 0x10, RZ ;  /* 0x00000010b1b17819 */ /* 0x000fe400000006ff */
[----:B------:R-:W-:Y:S02]  /*4bf0*/  SHF.L.U32 R9, R9, 0x10, RZ ;  /* 0x0000001009097819 */ /* 0x000fe400000006ff */
[C---:B------:R-:W-:Y:S02]  /*4c00*/  SHF.L.U32 R178, R181.reuse, 0x10, RZ ;  /* 0x00000010b5b27819 */ /* 0x040fe400000006ff */
[----:B------:R-:W-:Y:S01]  /*4c10*/  PRMT R179, R181, 0x7632, R179 ;  /* 0x00007632b5b37816 */ /* 0x000fe200000000b3 */
[----:B------:R-:W-:Y:S01]  /*4c20*/  FADD.FTZ R177, R177, R9 ;  /* 0x00000009b1b17221 */ /* 0x000fe20000010000 */
[----:B------:R-:W-:-:S02]  /*4c30*/  SHF.L.U32 R9, R140, 0x10, RZ ;  /* 0x000000108c097819 */ /* 0x000fc400000006ff */
[C---:B------:R-:W-:Y:S01]  /*4c40*/  SHF.L.U32 R180, R182.reuse, 0x10, RZ ;  /* 0x00000010b6b47819 */ /* 0x040fe200000006ff */
[----:B------:R-:W-:Y:S01]  /*4c50*/  IMAD.U32 R179, R179, 0x10000, RZ ;  /* 0x00010000b3b37824 */ /* 0x000fe200078e00ff */
[----:B------:R-:W-:Y:S01]  /*4c60*/  PRMT R181, R182, 0x7632, R181 ;  /* 0x00007632b6b57816 */ /* 0x000fe200000000b5 */
[----:B------:R-:W-:Y:S01]  /*4c70*/  FADD.FTZ R176, R9, R176 ;  /* 0x000000b009b07221 */ /* 0x000fe20000010000 */
[----:B------:R-:W-:Y:S01]  /*4c80*/  SHF.L.U32 R9, R141, 0x10, RZ ;  /* 0x000000108d097819 */ /* 0x000fe200000006ff */
[----:B------:R-:W-:Y:S01]  /*4c90*/  FADD.FTZ R177, R145, R177 ;  /* 0x000000b191b17221 */ /* 0x000fe20000010000 */
[----:B------:R-:W-:Y:S01]  /*4ca0*/  SHF.L.U32 R182, R183, 0x10, RZ ;  /* 0x00000010b7b67819 */ /* 0x000fe200000006ff */
[----:B------:R-:W-:Y:S01]  /*4cb0*/  IMAD.U32 R181, R181, 0x10000, RZ ;  /* 0x00010000b5b57824 */ /* 0x000fe200078e00ff */
[----:B------:R-:W-:Y:S01]  /*4cc0*/  PRMT R183, R183, 0x7632, R183 ;  /* 0x00007632b7b77816 */ /* 0x000fe200000000b7 */
[----:B------:R-:W-:Y:S01]  /*4cd0*/  FADD.FTZ R178, R9, R178 ;  /* 0x000000b209b27221 */ /* 0x000fe20000010000 */
[----:B------:R-:W-:Y:S01]  /*4ce0*/  PRMT R9, R141, 0x7632, R9 ;  /* 0x000076328d097816 */ /* 0x000fe20000000009 */
[----:B------:R-:W-:-:S02]  /*4cf0*/  FADD.FTZ R176, R144, R176 ;  /* 0x000000b090b07221 */ /* 0x000fc40000010000 */
[----:B------:R-:W-:Y:S01]  /*4d00*/  IMAD.U32 R183, R183, 0x10000, RZ ;  /* 0x00010000b7b77824 */ /* 0x000fe200078e00ff */
[----:B------:R-:W-:Y:S01]  /*4d10*/  SHF.L.U32 R9, R9, 0x10, RZ ;  /* 0x0000001009097819 */ /* 0x000fe200000006ff */
[----:B------:R-:W-:-:S04]  /*4d20*/  FADD.FTZ R178, R146, R178 ;  /* 0x000000b292b27221 */ /* 0x000fc80000010000 */
        /* <DEDUP_REMOVED lines=17> */
.L_x_13044:
        /* <DEDUP_REMOVED lines=13> */
[----:B------:R-:W-:Y:S02]  /*4f10*/  SHF.L.U32 R9, R141, 0x10, RZ ;  /* 0x000000108d097819 */ /* 0x000fe400000006ff */
[----:B------:R-:W-:Y:S01]  /*4f20*/  SHF.L.U32 R182, R183, 0x10, RZ ;  /* 0x00000010b7b67819 */ /* 0x000fe200000006ff */
[----:B------:R-:W-:Y:S01]  /*4f30*/  IMAD.U32 R181, R181, 0x10000, RZ ;  /* 0x00010000b5b57824 */ /* 0x000fe200078e00ff */
[----:B------:R-:W-:Y:S01]  /*4f40*/  PRMT R183, R183, 0x7632, R183 ;  /* 0x00007632b7b77816 */ /* 0x000fe200000000b7 */
[----:B------:R-:W-:Y:S01]  /*4f50*/  FADD.FTZ R178, R9, R178 ;  /* 0x000000b209b27221 */ /* 0x000fe20000010000 */
[----:B------:R-:W-:-:S03]  /*4f60*/  PRMT R9, R141, 0x7632, R9 ;  /* 0x000076328d097816 */ /* 0x000fc60000000009 */
[----:B------:R-:W-:Y:S01]  /*4f70*/  IMAD.U32 R183, R183, 0x10000, RZ ;  /* 0x00010000b7b77824 */ /* 0x000fe200078e00ff */
        /* <DEDUP_REMOVED lines=13> */
.L_x_13043:
[----:B------:R-:W-:Y:S05]  /*5050*/  @!P1 BRA `(.L_x_13046) ;  /* 0x0000000000549947 */ /* 0x000fea0003800000 */
[C---:B-----5:R-:W-:Y:S02]  /*5060*/  PRMT R179, R181.reuse, 0x7632, R179 ;  /* 0x00007632b5b37816 */ /* 0x060fe400000000b3 */
[----:B------:R-:W-:Y:S02]  /*5070*/  SHF.L.U32 R178, R181, 0x10, RZ ;  /* 0x00000010b5b27819 */ /* 0x000fe400000006ff */
[----:B---3--:R-:W-:Y:S02]  /*5080*/  PRMT R177, R180, 0x7632, R177 ;  /* 0x00007632b4b17816 */ /* 0x008fe400000000b1 */
[----:B------:R-:W-:Y:S01]  /*5090*/  PRMT R181, R182, 0x7632, R181 ;  /* 0x00007632b6b57816 */ /* 0x000fe200000000b5 */
[----:B------:R-:W-:Y:S01]  /*50a0*/  FADD.FTZ R178, R146, R178 ;  /* 0x000000b292b27221 */ /* 0x000fe20000010000 */
[C---:B------:R-:W-:Y:S02]  /*50b0*/  PRMT R9, R183.reuse, 0x7632, R9 ;  /* 0x00007632b7097816 */ /* 0x040fe40000000009 */
        /* <DEDUP_REMOVED lines=14> */
[----:B------:R-:W-:Y:S06]  /*51a0*/  BRA `(.L_x_13045) ;  /* 0x0000000000307947 */ /* 0x000fec0003800000 */
.L_x_13046:
[C---:B-----5:R-:W-:Y:S02]  /*51b0*/  PRMT R179, R181.reuse, 0x7632, R179 ;  /* 0x00007632b5b37816 */ /* 0x060fe400000000b3 */
[----:B------:R-:W-:Y:S02]  /*51c0*/  SHF.L.U32 R178, R181, 0x10, RZ ;  /* 0x00000010b5b27819 */ /* 0x000fe400000006ff */
[----:B------:R-:W-:Y:S02]  /*51d0*/  PRMT R181, R182, 0x7632, R181 ;  /* 0x00007632b6b57816 */ /* 0x000fe400000000b5 */
[C---:B---3--:R-:W-:Y:S02]  /*51e0*/  PRMT R177, R180.reuse, 0x7632, R177 ;  /* 0x00007632b4b17816 */ /* 0x048fe400000000b1 */
[----:B------:R-:W-:Y:S01]  /*51f0*/  PRMT R9, R183, 0x7632, R9 ;  /* 0x00007632b7097816 */ /* 0x000fe20000000009 */
[----:B------:R-:W-:Y:S01]  /*5200*/  IMAD.U32 R181, R181, 0x10000, RZ ;  /* 0x00010000b5b57824 */ /* 0x000fe200078e00ff */
[----:B------:R-:W-:Y:S01]  /*5210*/  SHF.L.U32 R176, R180, 0x10, RZ ;  /* 0x00000010b4b07819 */ /* 0x000fe200000006ff */
[----:B------:R-:W-:Y:S01]  /*5220*/  IMAD.U32 R180, R182, 0x10000, RZ ;  /* 0x00010000b6b47824 */ /* 0x000fe200078e00ff */
[----:B------:R-:W-:-:S02]  /*5230*/  SHF.L.U32 R182, R183, 0x10, RZ ;  /* 0x00000010b7b67819 */ /* 0x000fc400000006ff */
[----:B------:R-:W-:Y:S02]  /*5240*/  SHF.L.U32 R177, R177, 0x10, RZ ;  /* 0x00000010b1b17819 */ /* 0x000fe400000006ff */
[----:B------:R-:W-:Y:S02]  /*5250*/  SHF.L.U32 R179, R179, 0x10, RZ ;  /* 0x00000010b3b37819 */ /* 0x000fe400000006ff */
[----:B------:R-:W-:-:S07]  /*5260*/  SHF.L.U32 R183, R9, 0x10, RZ ;  /* 0x0000001009b77819 */ /* 0x000fce00000006ff */
.L_x_13045:
[----:B012---:R-:W0:Y:S02]  /*5270*/  LDC.64 R216, c[0x0][0x3a8] ;  /* 0x0000ea00ffd87b82 */ /* 0x007e240000000a00 */
[C---:B0-----:R-:W-:Y:S01]  /*5280*/  IMAD.WIDE.U32 R216, R7.reuse, 0x20, R216 ;  /* 0x0000002007d87825 */ /* 0x041fe200078e00d8 */
[----:B------:R-:W-:-:S04]  /*5290*/  IADD3 R7, PT, PT, R7, 0x20, RZ ;  /* 0x0000002007077810 */ /* 0x000fc80007ffe0ff */
[----:B------:R3:W-:Y:S04]  /*52a0*/  STG.E.128 desc[UR6][R216.64], R176 ;  /* 0x000000b0d8007986 */ /* 0x0007e8000c101d06 */
[----:B------:R3:W-:Y:S02]  /*52b0*/  STG.E.128 desc[UR6][R216.64+0x10], R180 ;  /* 0x000010b4d8007986 */ /* 0x0007e4000c101d06 */
.L_x_13042:
[----:B------:R-:W-:Y:S05]  /*52c0*/  BSYNC.RECONVERGENT B0 ;  /* 0x0000000000007941 */ /* 0x000fea0003800200 */
.L_x_13041:
[----:B------:R-:W-:Y:S01]  /*52d0*/  ISETP.GE.U32.AND P0, PT, R0, 0xa0, PT ;  /* 0x000000a00000780c */ /* 0x000fe20003f06070 */
[----:B------:R-:W-:Y:S01]  /*52e0*/  BSSY.RECONVERGENT B0, `(.L_x_13047) ;  /* 0x0000085000007945 */ /* 0x000fe20003800200 */
[----:B------:R-:W-:-:S11]  /*52f0*/  LOP3.LUT R8, R8, 0xffffffdf, RZ, 0xc0, !PT ;  /* 0xffffffdf08087812 */ /* 0x000fd600078ec0ff */
[----:B------:R-:W-:Y:S01]  /*5300*/  @P0 LOP3.LUT R8, R8, 0x20, RZ, 0xfc, !PT ;  /* 0x0000002008080812 */ /* 0x000fe200078efcff */
[----:B------:R-:W-:Y:S06]  /*5310*/  @!P0 BRA `(.L_x_13048) ;  /* 0x0000000800048947 */ /* 0x000fec0003800000 */
[----:B------:R-:W-:Y:S01]  /*5320*/  ISETP.NE.U32.AND P0, PT, RZ, UR4, PT ;  /* 0x00000004ff007c0c */ /* 0x000fe2000bf05070 */
[----:B------:R-:W4:Y:S01]  /*5330*/  LDC.64 R188, c[0x0][0x390] ;  /* 0x0000e400ffbc7b82 */ /* 0x000f220000000a00 */
[----:B------:R-:W-:Y:S02]  /*5340*/  ISETP.NE.U32.AND P1, PT, RZ, UR8, PT ;  /* 0x00000008ff007c0c */ /* 0x000fe4000bf25070 */
[----:B------:R-:W-:Y:S02]  /*5350*/  ISETP.NE.AND.EX P0, PT, RZ, UR5, PT, P0 ;  /* 0x00000005ff007c0c */ /* 0x000fe4000bf05300 */
[----:B------:R-:W-:-:S11]  /*5360*/  ISETP.NE.AND.EX P1, PT, RZ, UR9, PT, P1 ;  /* 0x00000009ff007c0c */ /* 0x000fd6000bf25310 */
[----:B------:R-:W0:Y:S02]  /*5370*/  @P0 LDC.64 R184, c[0x0][0x398] ;  /* 0x0000e600ffb80b82 */ /* 0x000e240000000a00 */
[----:B0-----:R-:W-:-:S05]  /*5380*/  @P0 IMAD.WIDE.U32 R184, R7, 0x10, R184 ;  /* 0x0000001007b80825 */ /* 0x001fca00078e00b8 */
[----:B------:R0:W5:Y:S02]  /*5390*/  @P0 LDG.E.128 R140, desc[UR6][R184.64] ;  /* 0x00000006b88c0981 */ /* 0x000164000c1e1d00 */
[----:B0-----:R-:W0:Y:S01]  /*53a0*/  @P1 LDC.64 R184, c[0x0][0x3a0] ;  /* 0x0000e800ffb81b82 */ /* 0x001e220000000a00 */
[----:B----4-:R-:W-:-:S06]  /*53b0*/  IMAD.WIDE.U32 R188, R7, 0x10, R188 ;  /* 0x0000001007bc7825 */ /* 0x010fcc00078e00bc */
[----:B------:R-:W5:Y:S01]  /*53c0*/  LDG.E.128 R188, desc[UR6][R188.64] ;  /* 0x00000006bcbc7981 */ /* 0x000f62000c1e1d00 */
[----:B0-----:R-:W-:-:S05]  /*53d0*/  @P1 IMAD.WIDE.U32 R184, R7, 0x20, R184 ;  /* 0x0000002007b81825 */ /* 0x001fca00078e00b8 */
[----:B------:R0:W5:Y:S04]  /*53e0*/  @P1 LDG.E.128 R144, desc[UR6][R184.64] ;  /* 0x00000006b8901981 */ /* 0x000168000c1e1d00 */
[----:B------:R0:W5:Y:S01]  /*53f0*/  @P1 LDG.E.128 R148, desc[UR6][R184.64+0x10] ;  /* 0x00001006b8941981 */ /* 0x000162000c1e1d00 */
[----:B------:R-:W-:Y:S05]  /*5400*/  @!P0 BRA `(.L_x_13049) ;  /* 0x00000004002c8947 */ /* 0x000fea0003800000 */
[----:B------:R-:W-:Y:S05]  /*5410*/  @!P1 BRA `(.L_x_13050) ;  /* 0x0000000000a49947 */ /* 0x000fea0003800000 */
[----:B0----5:R-:W-:Y:S02]  /*5420*/  PRMT R185, R188, 0x7632, R185 ;  /* 0x00007632bcb97816 */ /* 0x021fe400000000b9 */
        /* <DEDUP_REMOVED lines=10> */
[C---:B------:R-:W-:Y:S01]  /*54d0*/  SHF.L.U32 R188, R190.reuse, 0x10, RZ ;  /* 0x00000010bebc7819 */ /* 0x040fe200000006ff */
[----:B------:R-:W-:Y:S01]  /*54e0*/  FADD.FTZ R184, R9, R184 ;  /* 0x000000b809b87221 */ /* 0x000fe20000010000 */
[----:B------:R-:W-:Y:S01]  /*54f0*/  IMAD.U32 R9, R141, 0x10000, RZ ;  /* 0x000100008d097824 */ /* 0x000fe200078e00ff */
[----:B------:R-:W-:Y:S02]  /*5500*/  PRMT R189, R190, 0x7632, R189 ;  /* 0x00007632bebd7816 */ /* 0x000fe400000000bd */
[----:B------:R-:W-:Y:S01]  /*5510*/  SHF.L.U32 R190, R191, 0x10, RZ ;  /* 0x00000010bfbe7819 */ /* 0x000fe200000006ff */
[----:B------:R-:W-:Y:S01]  /*5520*/  FADD.FTZ R186, R9, R186 ;  /* 0x000000ba09ba7221 */ /* 0x000fe20000010000 */
[----:B------:R-:W-:Y:S01]  /*5530*/  PRMT R9, R141, 0x7632, R9 ;  /* 0x000076328d097816 */ /* 0x000fe20000000009 */
[----:B------:R-:W-:Y:S01]  /*5540*/  FADD.FTZ R184, R144, R184 ;  /* 0x000000b890b87221 */ /* 0x000fe20000010000 */
[----:B------:R-:W-:Y:S01]  /*5550*/  SHF.L.U32 R189, R189, 0x10, RZ ;  /* 0x00000010bdbd7819 */ /* 0x000fe200000006ff */
[----:B------:R-:W-:Y:S01]  /*5560*/  FADD.FTZ R186, R146, R186 ;  /* 0x000000ba92ba7221 */ /* 0x000fe20000010000 */
[----:B------:R-:W-:-:S02]  /*5570*/  SHF.L.U32 R9, R9, 0x10, RZ ;  /* 0x0000001009097819 */ /* 0x000fc400000006ff */
[----:B------:R-:W-:-:S03]  /*5580*/  PRMT R191, R191, 0x7632, R191 ;  /* 0x00007632bfbf7816 */ /* 0x000fc600000000bf */
[----:B------:R-:W-:Y:S01]  /*5590*/  FADD.FTZ R187, R187, R9 ;  /* 0x00000009bbbb7221 */ /* 0x000fe20000010000 */
[C---:B------:R-:W-:Y:S01]  /*55a0*/  IMAD.U32 R9, R142.reuse, 0x10000, RZ ;  /* 0x000100008e097824 */ /* 0x040fe200078e00ff */
[----:B------:R-:W-:Y:S02]  /*55b0*/  SHF.L.U32 R191, R191, 0x10, RZ ;  /* 0x00000010bfbf7819 */ /* 0x000fe400000006ff */
[----:B------:R-:W-:Y:S01]  /*55c0*/  FADD.FTZ R187, R147, R187 ;  /* 0x000000bb93bb7221 */ /* 0x000fe20000010000 */
[----:B------:R-:W-:Y:S01]  /*55d0*/  FADD.FTZ R188, R9, R188 ;  /* 0x000000bc09bc7221 */ /* 0x000fe20000010000 */
[----:B------:R-:W-:-:S03]  /*55e0*/  PRMT R9, R142, 0x7632, R9 ;  /* 0x000076328e097816 */ /* 0x000fc60000000009 */
[----:B------:R-:W-:Y:S01]  /*55f0*/  FADD.FTZ R188, R148, R188 ;  /* 0x000000bc94bc7221 */ /* 0x000fe20000010000 */
[----:B------:R-:W-:-:S05]  /*5600*/  SHF.L.U32 R9, R9, 0x10, RZ ;  /* 0x0000001009097819 */ /* 0x000fca00000006ff */
[----:B------:R-:W-:Y:S01]  /*5610*/  FADD.FTZ R189, R189, R9 ;  /* 0x00000009bdbd7221 */ /* 0x000fe20000010000 */
[----:B------:R-:W-:-:S03]  /*5620*/  IMAD.U32 R9, R143, 0x10000, RZ ;  /* 0x000100008f097824 */ /* 0x000fc600078e00ff */
[----:B------:R-:W-:Y:S01]  /*5630*/  FADD.FTZ R189, R149, R189 ;  /* 0x000000bd95bd7221 */ /* 0x000fe20000010000 */
[----:B------:R-:W-:Y:S01]  /*5640*/  FADD.FTZ R190, R9, R190 ;  /* 0x000000be09be7221 */ /* 0x000fe20000010000 */
[----:B------:R-:W-:-:S03]  /*5650*/  PRMT R9, R143, 0x7632, R9 ;  /* 0x000076328f097816 */ /* 0x000fc60000000009 */
[----:B------:R-:W-:Y:S01]  /*5660*/  FADD.FTZ R190, R150, R190 ;  /* 0x000000be96be7221 */ /* 0x000fe20000010000 */
[----:B------:R-:W-:-:S05]  /*5670*/  SHF.L.U32 R9, R9, 0x10, RZ ;  /* 0x0000001009097819 */ /* 0x000fca00000006ff */
[----:B------:R-:W-:-:S04]  /*5680*/  FADD.FTZ R191, R191, R9 ;  /* 0x00000009bfbf7221 */ /* 0x000fc80000010000 */
[----:B------:R-:W-:Y:S01]  /*5690*/  FADD.FTZ R191, R151, R191 ;  /* 0x000000bf97bf7221 */ /* 0x000fe20000010000 */
[----:B------:R-:W-:Y:S06]  /*56a0*/  BRA `(.L_x_13051) ;  /* 0x00000004000c7947 */ /* 0x000fec0003800000 */
.L_x_13050:
        /* <DEDUP_REMOVED lines=10> */
[C---:B------:R-:W-:Y:S01]  /*5750*/  SHF.L.U32 R188, R190.reuse, 0x10, RZ ;  /* 0x00000010bebc7819 */ /* 0x040fe200000006ff */
[----:B------:R-:W-:Y:S01]  /*5760*/  FADD.FTZ R184, R9, R184 ;  /* 0x000000b809b87221 */ /* 0x000fe20000010000 */
[----:B------:R-:W-:Y:S01]  /*5770*/  IMAD.U32 R9, R141, 0x10000, RZ ;  /* 0x000100008d097824 */ /* 0x000fe200078e00ff */
[----:B------:R-:W-:Y:S02]  /*5780*/  PRMT R189, R190, 0x7632, R189 ;  /* 0x00007632bebd7816 */ /* 0x000fe400000000bd */
[----:B------:R-:W-:Y:S01]  /*5790*/  SHF.L.U32 R190, R191, 0x10, RZ ;  /* 0x00000010bfbe7819 */ /* 0x000fe200000006ff */
[----:B------:R-:W-:Y:S01]  /*57a0*/  FADD.FTZ R186, R9, R186 ;  /* 0x000000ba09ba7221 */ /* 0x000fe20000010000 */
[----:B------:R-:W-:Y:S02]  /*57b0*/  PRMT R9, R141, 0x7632, R9 ;  /* 0x000076328d097816 */ /* 0x000fe40000000009 */
[----:B------:R-:W-:-:S02]  /*57c0*/  SHF.L.U32 R189, R189, 0x10, RZ ;  /* 0x00000010bdbd7819 */ /* 0x000fc400000006ff */
[----:B------:R-:W-:Y:S02]  /*57d0*/  SHF.L.U32 R9, R9, 0x10, RZ ;  /* 0x0000001009097819 */ /* 0x000fe400000006ff */
[----:B------:R-:W-:-:S03]  /*57e0*/  PRMT R191, R191, 0x7632, R191 ;  /* 0x00007632bfbf7816 */ /* 0x000fc600000000bf */
[----:B------:R-:W-:Y:S01]  /*57f0*/  FADD.FTZ R187, R187, R9 ;  /* 0x00000009bbbb7221 */ /* 0x000fe20000010000 */
[----:B------:R-:W-:Y:S01]  /*5800*/  IMAD.U32 R9, R142, 0x10000, RZ ;  /* 0x000100008e097824 */ /* 0x000fe200078e00ff */
[----:B------:R-:W-:-:S03]  /*5810*/  SHF.L.U32 R191, R191, 0x10, RZ ;  /* 0x00000010bfbf7819 */ /* 0x000fc600000006ff */
[----:B------:R-:W-:Y:S01]  /*5820*/  FADD.FTZ R188, R9, R188 ;  /* 0x000000bc09bc7221 */ /* 0x000fe20000010000 */
[----:B------:R-:W-:-:S04]  /*5830*/  PRMT R9, R142, 0x7632, R9 ;  /* 0x000076328e097816 */ /* 0x000fc80000000009 */
[----:B------:R-:W-:-:S05]  /*5840*/  SHF.L.U32 R9, R9, 0x10, RZ ;  /* 0x0000001009097819 */ /* 0x000fca00000006ff */
[----:B------:R-:W-:Y:S01]  /*5850*/  FADD.FTZ R189, R189, R9 ;  /* 0x00000009bdbd7221 */ /* 0x000fe20000010000 */
[----:B------:R-:W-:-:S04]  /*5860*/  IMAD.U32 R9, R143, 0x10000, RZ ;  /* 0x000100008f097824 */ /* 0x000fc800078e00ff */
[----:B------:R-:W-:Y:S01]  /*5870*/  FADD.FTZ R190, R9, R190 ;  /* 0x000000be09be7221 */ /* 0x000fe20000010000 */
[----:B------:R-:W-:-:S04]  /*5880*/  PRMT R9, R143, 0x7632, R9 ;  /* 0x000076328f097816 */ /* 0x000fc80000000009 */
[----:B------:R-:W-:-:S05]  /*5890*/  SHF.L.U32 R9, R9, 0x10, RZ ;  /* 0x0000001009097819 */ /* 0x000fca00000006ff */
[----:B------:R-:W-:Y:S01]  /*58a0*/  FADD.FTZ R191, R191, R9 ;  /* 0x00000009bfbf7221 */ /* 0x000fe20000010000 */
[----:B------:R-:W-:Y:S06]  /*58b0*/  BRA `(.L_x_13051) ;  /* 0x0000000000887947 */ /* 0x000fec0003800000 */
.L_x_13049:
[----:B------:R-:W-:Y:S05]  /*58c0*/  @!P1 BRA `(.L_x_13052) ;  /* 0x0000000000549947 */ /* 0x000fea0003800000 */
[C---:B-----5:R-:W-:Y:S01]  /*58d0*/  PRMT R187, R189.reuse, 0x7632, R187 ;  /* 0x00007632bdbb7816 */ /* 0x060fe200000000bb */
[----:B------:R-:W-:Y:S01]  /*58e0*/  IMAD.U32 R186, R189, 0x10000, RZ ;  /* 0x00010000bdba7824 */ /* 0x000fe200078e00ff */
[----:B0-----:R-:W-:Y:S02]  /*58f0*/  PRMT R185, R188, 0x7632, R185 ;  /* 0x00007632bcb97816 */ /* 0x001fe400000000b9 */
        /* <DEDUP_REMOVED lines=18> */
.L_x_13052:
[C---:B-----5:R-:W-:Y:S01]  /*5a20*/  PRMT R187, R189.reuse, 0x7632, R187 ;  /* 0x00007632bdbb7816 */ /* 0x060fe200000000bb */
[----:B------:R-:W-:Y:S01]  /*5a30*/  IMAD.U32 R186, R189, 0x10000, RZ ;  /* 0x00010000bdba7824 */ /* 0x000fe200078e00ff */
[----:B0-----:R-:W-:Y:S02]  /*5a40*/  PRMT R185, R188, 0x7632, R185 ;  /* 0x00007632bcb97816 */ /* 0x001fe400000000b9 */
        /* <DEDUP_REMOVED lines=9> */
.L_x_13051:
[----:B-123--:R-:W0:Y:S02]  /*5ae0*/  LDC.64 R216, c[0x0][0x3a8] ;  /* 0x0000ea00ffd87b82 */ /* 0x00ee240000000a00 */
[C---:B0-----:R-:W-:Y:S01]  /*5af0*/  IMAD.WIDE.U32 R216, R7.reuse, 0x20, R216 ;  /* 0x0000002007d87825 */ /* 0x041fe200078e00d8 */
[----:B------:R-:W-:-:S04]  /*5b00*/  IADD3 R7, PT, PT, R7, 0x20, RZ ;  /* 0x0000002007077810 */ /* 0x000fc80007ffe0ff */
[----:B------:R4:W-:Y:S04]  /*5b10*/  STG.E.128 desc[UR6][R216.64], R184 ;  /* 0x000000b8d8007986 */ /* 0x0009e8000c101d06 */
[----:B------:R4:W-:Y:S02]  /*5b20*/  STG.E.128 desc[UR6][R216.64+0x10], R188 ;  /* 0x000010bcd8007986 */ /* 0x0009e4000c101d06 */
.L_x_13048:
[----:B------:R-:W-:Y:S05]  /*5b30*/  BSYNC.RECONVERGENT B0 ;  /* 0x0000000000007941 */ /* 0x000fea0003800200 */
.L_x_13047:
        /* <DEDUP_REMOVED lines=19> */
[----:B------:R-:W-:Y:S05]  /*5c70*/  @!P0 BRA `(.L_x_13055) ;  /* 0x00000004002c8947 */ /* 0x000fea0003800000 */
[----:B------:R-:W-:Y:S05]  /*5c80*/  @!P1 BRA `(.L_x_13056) ;  /* 0x0000000000a49947 */ /* 0x000fea0003800000 */
[----:B0----5:R-:W-:Y:S01]  /*5c90*/  PRMT R193, R196, 0x7632, R193 ;  /* 0x00007632c4c17816 */ /* 0x021fe200000000c1 */
        /* <DEDUP_REMOVED lines=40> */
.L_x_13056:
        /* <DEDUP_REMOVED lines=33> */
.L_x_13055:
[----:B------:R-:W-:Y:S05]  /*6130*/  @!P1 BRA `(.L_x_13058) ;  /* 0x0000000000549947 */ /* 0x000fea0003800000 */
[C---:B-----5:R-:W-:Y:S01]  /*6140*/  PRMT R195, R197.reuse, 0x7632, R195 ;  /* 0x00007632c5c37816 */ /* 0x060fe200000000c3 */
[C---:B0-----:R-:W-:Y:S01]  /*6150*/  IMAD.U32 R192, R196.reuse, 0x10000, RZ ;  /* 0x00010000c4c07824 */ /* 0x041fe200078e00ff */
        /* <DEDUP_REMOVED lines=19> */
.L_x_13058:
[C---:B0----5:R-:W-:Y:S01]  /*6290*/  PRMT R193, R196.reuse, 0x7632, R193 ;  /* 0x00007632c4c17816 */ /* 0x061fe200000000c1 */
        /* <DEDUP_REMOVED lines=11> */
.L_x_13057:
[----:B--234-:R-:W0:Y:S02]  /*6350*/  LDC.64 R216, c[0x0][0x3a8] ;  /* 0x0000ea00ffd87b82 */ /* 0x01ce240000000a00 */
[----:B0-----:R-:W-:-:S04]  /*6360*/  IMAD.WIDE.U32 R216, R7, 0x20, R216 ;  /* 0x0000002007d87825 */ /* 0x001fc800078e00d8 */
[----:B------:R-:W-:Y:S01]  /*6370*/  VIADD R7, R7, 0x20 ;  /* 0x0000002007077836 */ /* 0x000fe20000000000 */
[----:B------:R0:W-:Y:S04]  /*6380*/  STG.E.128 desc[UR6][R216.64], R192 ;  /* 0x000000c0d8007986 */ /* 0x0001e8000c101d06 */
[----:B------:R0:W-:Y:S02]  /*6390*/  STG.E.128 desc[UR6][R216.64+0x10], R196 ;  /* 0x000010c4d8007986 */ /* 0x0001e4000c101d06 */
.L_x_13054:
[----:B------:R-:W-:Y:S05]  /*63a0*/  BSYNC.RECONVERGENT B0 ;  /* 0x0000000000007941 */ /* 0x000fea0003800200 */
.L_x_13053:
        /* <DEDUP_REMOVED lines=21> */
[----:B0----5:R-:W-:Y:S02]  /*6500*/  PRMT R201, R204, 0x7632, R201 ;  /* 0x00007632ccc97816 */ /* 0x021fe400000000c9 */
        /* <DEDUP_REMOVED lines=40> */
.L_x_13062:
        /* <DEDUP_REMOVED lines=33> */
.L_x_13061:
[----:B------:R-:W-:Y:S05]  /*69a0*/  @!P0 BRA `(.L_x_13064) ;  /* 0x0000000000548947 */ /* 0x000fea0003800000 */
[C---:B-----5:R-:W-:Y:S02]  /*69b0*/  PRMT R203, R205.reuse, 0x7632, R203 ;  /* 0x00007632cdcb7816 */ /* 0x060fe400000000cb */
[----:B------:R-:W-:Y:S02]  /*69c0*/  SHF.L.U32 R202, R205, 0x10, RZ ;  /* 0x00000010cdca7819 */ /* 0x000fe400000006ff */
[----:B0-----:R-:W-:Y:S02]  /*69d0*/  PRMT R201, R204, 0x7632, R201 ;  /* 0x00007632ccc97816 */ /* 0x001fe400000000c9 */
        /* <DEDUP_REMOVED lines=18> */
.L_x_13064:
[C---:B-----5:R-:W-:Y:S02]  /*6b00*/  PRMT R203, R205.reuse, 0x7632, R203 ;  /* 0x00007632cdcb7816 */ /* 0x060fe400000000cb */
[----:B------:R-:W-:Y:S02]  /*6b10*/  SHF.L.U32 R202, R205, 0x10, RZ ;  /* 0x00000010cdca7819 */ /* 0x000fe400000006ff */
[----:B------:R-:W-:Y:S02]  /*6b20*/  PRMT R9, R207, 0x7632, R9 ;  /* 0x00007632cf097816 */ /* 0x000fe40000000009 */
[----:B0-----:R-:W-:Y:S02]  /*6b30*/  PRMT R201, R204, 0x7632, R201 ;  /* 0x00007632ccc97816 */ /* 0x001fe400000000c9 */
        /* <DEDUP_REMOVED lines=8> */
.L_x_13063:
[----:B--234-:R-:W0:Y:S02]  /*6bc0*/  LDC.64 R216, c[0x0][0x3a8] ;  /* 0x0000ea00ffd87b82 */ /* 0x01ce240000000a00 */
[C---:B0-----:R-:W-:Y:S01]  /*6bd0*/  IMAD.WIDE.U32 R216, R7.reuse, 0x20, R216 ;  /* 0x0000002007d87825 */ /* 0x041fe200078e00d8 */
[----:B------:R-:W-:-:S04]  /*6be0*/  IADD3 R7, PT, PT, R7, 0x20, RZ ;  /* 0x0000002007077810 */ /* 0x000fc80007ffe0ff */
[----:B------:R0:W-:Y:S04]  /*6bf0*/  STG.E.128 desc[UR6][R216.64], R200 ;  /* 0x000000c8d8007986 */ /* 0x0001e8000c101d06 */
[----:B------:R0:W-:Y:S02]  /*6c00*/  STG.E.128 desc[UR6][R216.64+0x10], R204 ;  /* 0x000010ccd8007986 */ /* 0x0001e4000c101d06 */
.L_x_13060:
[----:B------:R-:W-:Y:S05]  /*6c10*/  BSYNC.RECONVERGENT B0 ;  /* 0x0000000000007941 */ /* 0x000fea0003800200 */
.L_x_13059:
        /* <DEDUP_REMOVED lines=21> */
[C---:B0----5:R-:W-:Y:S01]  /*6d70*/  PRMT R209, R212.reuse, 0x7632, R209 ;  /* 0x00007632d4d17816 */ /* 0x061fe200000000d1 */
        /* <DEDUP_REMOVED lines=40> */
.L_x_13068:
        /* <DEDUP_REMOVED lines=33> */
.L_x_13067:
[----:B------:R-:W-:Y:S05]  /*7210*/  @!P1 BRA `(.L_x_13070) ;  /* 0x0000000000549947 */ /* 0x000fea0003800000 */
[C---:B-----5:R-:W-:Y:S02]  /*7220*/  PRMT R211, R213.reuse, 0x7632, R211 ;  /* 0x00007632d5d37816 */ /* 0x060fe400000000d3 */
[----:B------:R-:W-:Y:S02]  /*7230*/  SHF.L.U32 R210, R213, 0x10, RZ ;  /* 0x00000010d5d27819 */ /* 0x000fe400000006ff */
[----:B0-----:R-:W-:Y:S02]  /*7240*/  PRMT R209, R212, 0x7632, R209 ;  /* 0x00007632d4d17816 */ /* 0x001fe400000000d1 */
        /* <DEDUP_REMOVED lines=18> */
.L_x_13070:
[C---:B-----5:R-:W-:Y:S02]  /*7370*/  PRMT R211, R213.reuse, 0x7632, R211 ;  /* 0x00007632d5d37816 */ /* 0x060fe400000000d3 */
[----:B------:R-:W-:Y:S02]  /*7380*/  SHF.L.U32 R210, R213, 0x10, RZ ;  /* 0x00000010d5d27819 */ /* 0x000fe400000006ff */
[----:B------:R-:W-:Y:S02]  /*7390*/  PRMT R213, R214, 0x7632, R213 ;  /* 0x00007632d6d57816 */ /* 0x000fe400000000d5 */
[C---:B0-----:R-:W-:Y:S02]  /*73a0*/  PRMT R209, R212.reuse, 0x7632, R209 ;  /* 0x00007632d4d17816 */ /* 0x041fe400000000d1 */
        /* <DEDUP_REMOVED lines=8> */
.L_x_13069:
[----:B--234-:R-:W0:Y:S02]  /*7430*/  LDC.64 R216, c[0x0][0x3a8] ;  /* 0x0000ea00ffd87b82 */ /* 0x01ce240000000a00 */
[----:B0-----:R-:W-:-:S05]  /*7440*/  IMAD.WIDE.U32 R216, R7, 0x20, R216 ;  /* 0x0000002007d87825 */ /* 0x001fca00078e00d8 */
[----:B------:R0:W-:Y:S04]  /*7450*/  STG.E.128 desc[UR6][R216.64], R208 ;  /* 0x000000d0d8007986 */ /* 0x0001e8000c101d06 */
[----:B------:R0:W-:Y:S02]  /*7460*/  STG.E.128 desc[UR6][R216.64+0x10], R212 ;  /* 0x000010d4d8007986 */ /* 0x0001e4000c101d06 */
.L_x_13066:
[----:B------:R-:W-:Y:S05]  /*7470*/  BSYNC.RECONVERGENT B0 ;  /* 0x0000000000007941 */ /* 0x000fea0003800200 */
.L_x_13065:
[----:B------:R-:W-:Y:S01]  /*7480*/  FADD.FTZ R7, RZ, R152 ;  /* 0x00000098ff077221 */ /* 0x000fe20000010000 */
[C---:B------:R-:W-:Y:S01]  /*7490*/  ISETP.GE.U32.AND P5, PT, R0.reuse, 0x20, PT ;  /* 0x000000200000780c */ /* 0x040fe20003fa6070 */
[----:B------:R-:W5:Y:S01]  /*74a0*/  S2R R221, SR_TID.X ;  /* 0x0000000000dd7919 */ /* 0x000f620000002100 */
        /* <DEDUP_REMOVED lines=17> */
[----:B01234-:R-:W-:-:S05]  /*75c0*/  FSEL R217, R7, RZ, P5 ;  /* 0x000000ff07d97208 */ /* 0x01ffca0002800000 */
        /* <DEDUP_REMOVED lines=59> */
[----:B-----5:R-:W-:-:S13]  /*7980*/  LOP3.LUT P6, RZ, R221, 0x1f, RZ, 0xc0, !PT ;  /* 0x0000001fddff7812 */ /* 0x020fda00078cc0ff */
        /* <DEDUP_REMOVED lines=154> */
.L_x_13100:
[----:B------:R-:W-:Y:S01]  /*8330*/  LOP3.LUT P1, RZ, R221, 0x1f, RZ, 0xc0, !PT ;  /* 0x0000001fddff7812 */ /* 0x000fe2000782c0ff */
[----:B-1----:R-:W-:Y:S01]  /*8340*/  FADD.FTZ R7, R217, R7 ;  /* 0x00000007d9077221 */ /* 0x002fe20000010000 */
[----:B------:R-:W-:Y:S01]  /*8350*/  FMUL.FTZ R9, R219, R219 ;  /* 0x000000dbdb097220 */ /* 0x000fe20000410000 */
[----:B------:R-:W-:Y:S01]  /*8360*/  ISETP.NE.AND P0, PT, RZ, UR10, PT ;  /* 0x0000000aff007c0c */ /* 0x000fe2000bf05270 */
[----:B------:R-:W-:Y:S01]  /*8370*/  BSSY.RECONVERGENT B0, `(.L_x_13072) ;  /* 0x000005c000007945 */ /* 0x000fe20003800200 */
[----:B------:R-:W-:Y:S02]  /*8380*/  FFMA.FTZ R7, R7, R220, UR11 ;  /* 0x0000000b07077e23 */ /* 0x000fe400080100dc */
[----:B------:R-:W-:-:S05]  /*8390*/  FSEL R9, R9, RZ, P0 ;  /* 0x000000ff09097208 */ /* 0x000fca0000000000 */
[----:B------:R-:W-:Y:S01]  /*83a0*/  FADD.FTZ R7, R7, R9 ;  /* 0x0000000907077221 */ /* 0x000fe20000010000 */
[----:B0-----:R-:W0:Y:S03]  /*83b0*/  @!P1 LDC.64 R216, c[0x0][0x3c0] ;  /* 0x0000f000ffd89b82 */ /* 0x001e260000000a00 */
[----:B------:R1:W2:Y:S02]  /*83c0*/  MUFU.RSQ R9, R7 ;  /* 0x0000000700097308 */ /* 0x0002a40000001400 */
[----:B-1----:R-:W-:Y:S01]  /*83d0*/  FSEL R7, R219, RZ, !P0 ;  /* 0x000000ffdb077208 */ /* 0x002fe20004000000 */
[----:B0-----:R-:W-:-:S05]  /*83e0*/  @!P1 IMAD.WIDE R216, R2, 0x4, R216 ;  /* 0x0000000402d89825 */ /* 0x001fca00078e02d8 */
[----:B------:R0:W-:Y:S02]  /*83f0*/  @!P1 STG.E desc[UR6][R216.64], R219 ;  /* 0x000000dbd8009986 */ /* 0x0001e4000c101906 */
[----:B0-----:R-:W0:Y:S02]  /*8400*/  @!P1 LDC.64 R216, c[0x0][0x3c8] ;  /* 0x0000f200ffd89b82 */ /* 0x001e240000000a00 */
[----:B0-----:R-:W-:-:S05]  /*8410*/  @!P1 IMAD.WIDE R216, R2, 0x4, R216 ;  /* 0x0000000402d89825 */ /* 0x001fca00078e02d8 */
[----:B--2---:R0:W-:Y:S01]  /*8420*/  @!P1 STG.E desc[UR6][R216.64], R9 ;  /* 0x00000009d8009986 */ /* 0x0041e2000c101906 */
[----:B------:R-:W-:Y:S05]  /*8430*/  @!P5 BRA `(.L_x_13073) ;  /* 0x00000004003cd947 */ /* 0x000fea0003800000 */
[--C-:B------:R-:W-:Y:S01]  /*8440*/  FADD.FTZ R250, R158, -R7.reuse ;  /* 0x800000079efa7221 */ /* 0x100fe20000010000 */
[----:B0-----:R-:W-:Y:S01]  /*8450*/  SHF.L.U32 R216, R15, 0x10, RZ ;  /* 0x000000100fd87819 */ /* 0x001fe200000006ff */
[----:B------:R-:W-:Y:S01]  /*8460*/  IMAD.U32 R217, R19, 0x10000, RZ ;  /* 0x0001000013d97824 */ /* 0x000fe200078e00ff */
[----:B------:R-:W-:Y:S01]  /*8470*/  SHF.L.U32 R219, R95, 0x10, RZ ;  /* 0x000000105fdb7819 */ /* 0x000fe200000006ff */
[----:B------:R-:W-:Y:S01]  /*8480*/  FMUL.FTZ R250, R9, R250 ;  /* 0x000000fa09fa7220 */ /* 0x000fe20000410000 */
[----:B------:R-:W-:Y:S01]  /*8490*/  SHF.L.U32 R218, R123, 0x10, RZ ;  /* 0x000000107bda7819 */ /* 0x000fe200000006ff */
[----:B------:R-:W-:Y:S01]  /*84a0*/  FADD.FTZ R223, R159, -R7 ;  /* 0x800000079fdf7221 */ /* 0x000fe20000010000 */
[----:B------:R-:W-:Y:S01]  /*84b0*/  SHF.L.U32 R220, R232, 0x10, RZ ;  /* 0x00000010e8dc7819 */ /* 0x000fe200000006ff */
[C---:B------:R-:W-:Y:S01]  /*84c0*/  FFMA.FTZ R216, R250.reuse, R216, R219 ;  /* 0x000000d8fad87223 */ /* 0x040fe200000100db */
[----:B------:R-:W-:Y:S01]  /*84d0*/  SHF.L.U32 R219, R231, 0x10, RZ ;  /* 0x00000010e7db7819 */ /* 0x000fe200000006ff */
[----:B------:R-:W-:Y:S01]  /*84e0*/  FFMA.FTZ R250, R250, R217, R218 ;  /* 0x000000d9fafa7223 */ /* 0x000fe200000100da */
[----:B------:R-:W-:Y:S01]  /*84f0*/  FMUL.FTZ R223, R9, R223 ;  /* 0x000000df09df7220 */ /* 0x000fe20000410000 */
[----:B------:R-:W-:Y:S01]  /*8500*/  SHF.L.U32 R218, R234, 0x10, RZ ;  /* 0x00000010eada7819 */ /* 0x000fe200000006ff */
[----:B------:R-:W-:-:S02]  /*8510*/  IMAD.U32 R217, R233, 0x10000, RZ ;  /* 0x00010000e9d97824 */ /* 0x000fc400078e00ff */
[--C-:B------:R-:W-:Y:S01]  /*8520*/  FADD.FTZ R249, R156, -R7.reuse ;  /* 0x800000079cf97221 */ /* 0x100fe20000010000 */
[C---:B------:R-:W-:Y:S01]  /*8530*/  FFMA.FTZ R219, R223.reuse, R219, R220 ;  /* 0x000000dbdfdb7223 */ /* 0x040fe200000100dc */
[----:B------:R-:W-:Y:S01]  /*8540*/  SHF.L.U32 R221, R14, 0x10, RZ ;  /* 0x000000100edd7819 */ /* 0x000fe200000006ff */
[----:B------:R-:W-:Y:S01]  /*8550*/  FFMA.FTZ R223, R223, R217, R218 ;  /* 0x000000d9dfdf7223 */ /* 0x000fe200000100da */
[----:B------:R-:W-:Y:S01]  /*8560*/  SHF.L.U32 R220, R94, 0x10, RZ ;  /* 0x000000105edc7819 */ /* 0x000fe200000006ff */
[----:B------:R-:W-:Y:S01]  /*8570*/  FMUL.FTZ R249, R9, R249 ;  /* 0x000000f909f97220 */ /* 0x000fe20000410000 */
        /* <DEDUP_REMOVED lines=10> */
[----:B------:R-:W-:Y:S01]  /*8620*/  FADD.FTZ R247, R154, -R7 ;  /* 0x800000079af77221 */ /* 0x000fe20000010000 */
        /* <DEDUP_REMOVED lines=13> */
[----:B------:R-:W-:-:S02]  /*8700*/  SHF.L.U32 R245, R224, 0x10, RZ ;  /* 0x00000010e0f57819 */ /* 0x000fc400000006ff */
[----:B------:R-:W-:Y:S02]  /*8710*/  F2FP.BF16.F32.PACK_AB R219, R219, R216 ;  /* 0x000000d8dbdb723e */ /* 0x000fe400000010ff */
[----:B------:R-:W-:Y:S01]  /*8720*/  SHF.L.U32 R216, R12, 0x10, RZ ;  /* 0x000000100cd87819 */ /* 0x000fe200000006ff */
[----:B------:R-:W-:Y:S01]  /*8730*/  FFMA.FTZ R217, R248, R217, R245 ;  /* 0x000000d9f8d97223 */ /* 0x000fe200000100f5 */
[----:B------:R-:W-:Y:S01]  /*8740*/  IMAD.U32 R245, R225, 0x10000, RZ ;  /* 0x00010000e1f57824 */ /* 0x000fe200078e00ff */
[----:B------:R-:W-:Y:S02]  /*8750*/  SHF.L.U32 R251, R120, 0x10, RZ ;  /* 0x0000001078fb7819 */ /* 0x000fe400000006ff */
[----:B------:R-:W-:Y:S01]  /*8760*/  F2FP.BF16.F32.PACK_AB R218, R218, R221 ;  /* 0x000000dddada723e */ /* 0x000fe200000010ff */
[----:B------:R-:W-:Y:S01]  /*8770*/  FFMA.FTZ R248, R248, R245, R246 ;  /* 0x000000f5f8f87223 */ /* 0x000fe200000100f6 */
[----:B------:R-:W-:Y:S01]  /*8780*/  FADD.FTZ R245, R152, -R7 ;  /* 0x8000000798f57221 */ /* 0x000fe20000010000 */
[----:B------:R-:W-:-:S02]  /*8790*/  SHF.L.U32 R246, R92, 0x10, RZ ;  /* 0x000000105cf67819 */ /* 0x000fc400000006ff */
[----:B------:R-:W-:Y:S01]  /*87a0*/  F2FP.BF16.F32.PACK_AB R217, R217, R220 ;  /* 0x000000dcd9d9723e */ /* 0x000fe200000010ff */
[----:B------:R-:W-:Y:S01]  /*87b0*/  FMUL.FTZ R245, R9, R245 ;  /* 0x000000f509f57220 */ /* 0x000fe20000410000 */
[----:B------:R-:W-:Y:S02]  /*87c0*/  SHF.L.U32 R220, R6, 0x10, RZ ;  /* 0x0000001006dc7819 */ /* 0x000fe400000006ff */
[----:B------:R-:W-:Y:S01]  /*87d0*/  SHF.L.U32 R221, R5, 0x10, RZ ;  /* 0x0000001005dd7819 */ /* 0x000fe200000006ff */
[----:B------:R-:W-:Y:S01]  /*87e0*/  FFMA.FTZ R216, R245, R216, R246 ;  /* 0x000000d8f5d87223 */ /* 0x000fe200000100f6 */
[----:B------:R-:W-:Y:S01]  /*87f0*/  IMAD.U32 R246, R16, 0x10000, RZ ;  /* 0x0001000010f67824 */ /* 0x000fe200078e00ff */
[----:B------:R-:W-:Y:S02]  /*8800*/  F2FP.BF16.F32.PACK_AB R223, R223, R250 ;  /* 0x000000fadfdf723e */ /* 0x000fe400000010ff */
[----:B------:R-:W-:Y:S01]  /*8810*/  F2FP.BF16.F32.PACK_AB R222, R222, R249 ;  /* 0x000000f9dede723e */ /* 0x000fe200000010ff */
        /* <DEDUP_REMOVED lines=17> */
.L_x_13073:
[----:B------:R-:W-:Y:S05]  /*8930*/  BSYNC.RECONVERGENT B0 ;  /* 0x0000000000007941 */ /* 0x000fea0003800200 */
.L_x_13072:
[----:B------:R-:W-:Y:S01]  /*8940*/  ISETP.GE.U32.AND P0, PT, R0, 0x40, PT ;  /* 0x000000400000780c */ /* 0x000fe20003f06070 */
[----:B------:R-:W-:-:S12]  /*8950*/  BSSY.RECONVERGENT B0, `(.L_x_13074) ;  /* 0x0000057000007945 */ /* 0x000fd80003800200 */
[----:B------:R-:W-:Y:S05]  /*8960*/  @!P0 BRA `(.L_x_13075) ;  /* 0x0000000400548947 */ /* 0x000fea0003800000 */
[----:B------:R-:W2:Y:S04]  /*8970*/  LDL R245, [R1+0x8] ;  /* 0x0000080001f57983 */ /* 0x000ea80000100800 */
[----:B-1----:R-:W3:Y:S04]  /*8980*/  LDL R220, [R1+0xc] ;  /* 0x00000c0001dc7983 */ /* 0x002ee80000100800 */
[----:B------:R-:W4:Y:S04]  /*8990*/  LDL R222, [R1+0x10] ;  /* 0x0000100001de7983 */ /* 0x000f280000100800 */
[----:B------:R-:W5:Y:S01]  /*89a0*/  LDL R221, [R1+0x14] ;  /* 0x0000140001dd7983 */ /* 0x000f620000100800 */
[--C-:B------:R-:W-:Y:S01]  /*89b0*/  FADD.FTZ R250, R166, -R7.reuse ;  /* 0x80000007a6fa7221 */ /* 0x100fe20000010000 */
[----:B0-----:R-:W-:Y:S01]  /*89c0*/  SHF.L.U32 R216, R23, 0x10, RZ ;  /* 0x0000001017d87819 */ /* 0x001fe200000006ff */
[----:B------:R-:W-:Y:S01]  /*89d0*/  IMAD.U32 R219, R91, 0x10000, RZ ;  /* 0x000100005bdb7824 */ /* 0x000fe200078e00ff */
[----:B------:R-:W5:Y:S01]  /*89e0*/  LDL R247, [R1] ;  /* 0x0000000001f77983 */ /* 0x000f620000100800 */
[----:B------:R-:W-:Y:S01]  /*89f0*/  FMUL.FTZ R250, R9, R250 ;  /* 0x000000fa09fa7220 */ /* 0x000fe20000410000 */
[----:B------:R-:W-:Y:S01]  /*8a00*/  SHF.L.U32 R217, R27, 0x10, RZ ;  /* 0x000000101bd97819 */ /* 0x000fe200000006ff */
[----:B------:R-:W-:Y:S01]  /*8a10*/  FADD.FTZ R223, R167, -R7 ;  /* 0x80000007a7df7221 */ /* 0x000fe20000010000 */
[----:B------:R-:W5:Y:S01]  /*8a20*/  LDL R246, [R1+0x4] ;  /* 0x0000040001f67983 */ /* 0x000f620000100800 */
[----:B------:R-:W-:Y:S01]  /*8a30*/  SHF.L.U32 R218, R119, 0x10, RZ ;  /* 0x0000001077da7819 */ /* 0x000fe200000006ff */
[----:B------:R-:W-:Y:S01]  /*8a40*/  FFMA.FTZ R216, R250, R216, R219 ;  /* 0x000000d8fad87223 */ /* 0x000fe200000100db */
[----:B------:R-:W-:-:S03]  /*8a50*/  FMUL.FTZ R223, R9, R223 ;  /* 0x000000df09df7220 */ /* 0x000fc60000410000 */
[----:B------:R-:W-:Y:S01]  /*8a60*/  FFMA.FTZ R250, R250, R217, R218 ;  /* 0x000000d9fafa7223 */ /* 0x000fe200000100da */
[----:B------:R-:W-:-:S04]  /*8a70*/  FADD.FTZ R249, R164, -R7 ;  /* 0x80000007a4f97221 */ /* 0x000fc80000010000 */
[----:B------:R-:W-:Y:S01]  /*8a80*/  FMUL.FTZ R249, R9, R249 ;  /* 0x000000f909f97220 */ /* 0x000fe20000410000 */
[----:B------:R-:W-:-:S04]  /*8a90*/  FADD.FTZ R248, R163, -R7 ;  /* 0x80000007a3f87221 */ /* 0x000fc80000010000 */
[----:B------:R-:W-:Y:S01]  /*8aa0*/  FMUL.FTZ R248, R9, R248 ;  /* 0x000000f809f87220 */ /* 0x000fe20000410000 */
[----:B------:R-:W-:Y:S02]  /*8ab0*/  SHF.L.U32 R251, R116, 0x10, RZ ;  /* 0x0000001074fb7819 */ /* 0x000fe400000006ff */
[----:B--2---:R-:W-:Y:S01]  /*8ac0*/  SHF.L.U32 R219, R245, 0x10, RZ ;  /* 0x00000010f5db7819 */ /* 0x004fe200000006ff */
[----:B---3--:R-:W-:Y:S01]  /*8ad0*/  IMAD.U32 R220, R220, 0x10000, RZ ;  /* 0x00010000dcdc7824 */ /* 0x008fe200078e00ff */
[----:B----4-:R-:W-:Y:S02]  /*8ae0*/  SHF.L.U32 R217, R222, 0x10, RZ ;  /* 0x00000010ded97819 */ /* 0x010fe400000006ff */
[----:B-----5:R-:W-:Y:S01]  /*8af0*/  SHF.L.U32 R218, R221, 0x10, RZ ;  /* 0x00000010ddda7819 */ /* 0x020fe200000006ff */
[----:B------:R-:W-:Y:S01]  /*8b00*/  FFMA.FTZ R219, R223, R219, R220 ;  /* 0x000000dbdfdb7223 */ /* 0x000fe200000100dc */
[----:B------:R-:W-:Y:S01]  /*8b10*/  SHF.L.U32 R221, R22, 0x10, RZ ;  /* 0x0000001016dd7819 */ /* 0x000fe200000006ff */
[----:B------:R-:W-:-:S02]  /*8b20*/  IMAD.U32 R220, R90, 0x10000, RZ ;  /* 0x000100005adc7824 */ /* 0x000fc400078e00ff */
[----:B------:R-:W-:Y:S01]  /*8b30*/  FFMA.FTZ R223, R223, R217, R218 ;  /* 0x000000d9dfdf7223 */ /* 0x000fe200000100da */
[----:B------:R-:W-:Y:S02]  /*8b40*/  SHF.L.U32 R217, R26, 0x10, RZ ;  /* 0x000000101ad97819 */ /* 0x000fe400000006ff */
[----:B------:R-:W-:Y:S01]  /*8b50*/  SHF.L.U32 R218, R118, 0x10, RZ ;  /* 0x0000001076da7819 */ /* 0x000fe200000006ff */
[----:B------:R-:W-:Y:S01]  /*8b60*/  FADD.FTZ R222, R165, -R7 ;  /* 0x80000007a5de7221 */ /* 0x000fe20000010000 */
[C---:B------:R-:W-:Y:S01]  /*8b70*/  FFMA.FTZ R221, R249.reuse, R221, R220 ;  /* 0x000000ddf9dd7223 */ /* 0x040fe200000100dc */
[----:B------:R-:W-:Y:S02]  /*8b80*/  IMAD.U32 R245, R244, 0x10000, RZ ;  /* 0x00010000f4f57824 */ /* 0x000fe400078e00ff */
[----:B------:R-:W-:Y:S01]  /*8b90*/  FFMA.FTZ R249, R249, R217, R218 ;  /* 0x000000d9f9f97223 */ /* 0x000fe200000100da */
[----:B------:R-:W-:Y:S01]  /*8ba0*/  SHF.L.U32 R218, R243, 0x10, RZ ;  /* 0x00000010f3da7819 */ /* 0x000fe200000006ff */
[----:B------:R-:W-:Y:S01]  /*8bb0*/  FMUL.FTZ R222, R9, R222 ;  /* 0x000000de09de7220 */ /* 0x000fe20000410000 */
[----:B------:R-:W-:-:S02]  /*8bc0*/  SHF.L.U32 R217, R247, 0x10, RZ ;  /* 0x00000010f7d97819 */ /* 0x000fc400000006ff */
[----:B------:R-:W-:Y:S01]  /*8bd0*/  SHF.L.U32 R220, R246, 0x10, RZ ;  /* 0x00000010f6dc7819 */ /* 0x000fe200000006ff */
[----:B------:R-:W-:Y:S01]  /*8be0*/  FADD.FTZ R247, R162, -R7 ;  /* 0x80000007a2f77221 */ /* 0x000fe20000010000 */
[C---:B------:R-:W-:Y:S01]  /*8bf0*/  FFMA.FTZ R218, R222.reuse, R218, R245 ;  /* 0x000000dadeda7223 */ /* 0x040fe200000100f5 */
[----:B------:R-:W-:Y:S02]  /*8c00*/  IMAD.U32 R246, R89, 0x10000, RZ ;  /* 0x0001000059f67824 */ /* 0x000fe400078e00ff */
[----:B------:R-:W-:Y:S01]  /*8c10*/  FFMA.FTZ R222, R222, R217, R220 ;  /* 0x000000d9dede7223 */ /* 0x000fe200000100dc */
[----:B------:R-:W-:Y:S01]  /*8c20*/  SHF.L.U32 R220, R21, 0x10, RZ ;  /* 0x0000001015dc7819 */ /* 0x000fe200000006ff */
[----:B------:R-:W-:Y:S01]  /*8c30*/  FMUL.FTZ R247, R9, R247 ;  /* 0x000000f709f77220 */ /* 0x000fe20000410000 */
[----:B------:R-:W-:Y:S02]  /*8c40*/  SHF.L.U32 R217, R25, 0x10, RZ ;  /* 0x0000001019d97819 */ /* 0x000fe400000006ff */
[----:B------:R-:W-:Y:S01]  /*8c50*/  SHF.L.U32 R245, R117, 0x10, RZ ;  /* 0x0000001075f57819 */ /* 0x000fe200000006ff */
[----:B------:R-:W-:-:S04]  /*8c60*/  FFMA.FTZ R220, R247, R220, R246 ;  /* 0x000000dcf7dc7223 */ /* 0x000fc800000100f6 */
[----:B------:R-:W-:Y:S01]  /*8c70*/  FFMA.FTZ R247, R247, R217, R245 ;  /* 0x000000d9f7f77223 */ /* 0x000fe200000100f5 */
[----:B------:R-:W-:Y:S01]  /*8c80*/  SHF.L.U32 R217, R239, 0x10, RZ ;  /* 0x00000010efd97819 */ /* 0x000fe200000006ff */
[----:B------:R-:W-:Y:S01]  /*8c90*/  IMAD.U32 R245, R240, 0x10000, RZ ;  /* 0x00010000f0f57824 */ /* 0x000fe200078e00ff */
[----:B------:R-:W-:-:S03]  /*8ca0*/  SHF.L.U32 R246, R242, 0x10, RZ ;  /* 0x00000010f2f67819 */ /* 0x000fc600000006ff */
[----:B------:R-:W-:Y:S01]  /*8cb0*/  FFMA.FTZ R217, R248, R217, R245 ;  /* 0x000000d9f8d97223 */ /* 0x000fe200000100f5 */
[----:B------:R-:W-:Y:S02]  /*8cc0*/  SHF.L.U32 R245, R241, 0x10, RZ ;  /* 0x00000010f1f57819 */ /* 0x000fe400000006ff */
[----:B------:R-:W-:-:S03]  /*8cd0*/  F2FP.BF16.F32.PACK_AB R219, R219, R216 ;  /* 0x000000d8dbdb723e */ /* 0x000fc600000010ff */
[----:B------:R-:W-:Y:S01]  /*8ce0*/  FFMA.FTZ R248, R248, R245, R246 ;  /* 0x000000f5f8f87223 */ /* 0x000fe200000100f6 */
[----:B------:R-:W-:Y:S01]  /*8cf0*/  FADD.FTZ R245, R160, -R7 ;  /* 0x80000007a0f57221 */ /* 0x000fe20000010000 */
[----:B------:R-:W-:Y:S01]  /*8d00*/  SHF.L.U32 R216, R20, 0x10, RZ ;  /* 0x0000001014d87819 */ /* 0x000fe200000006ff */
[----:B------:R-:W-:Y:S02]  /*8d10*/  IMAD.U32 R246, R88, 0x10000, RZ ;  /* 0x0001000058f67824 */ /* 0x000fe400078e00ff */
[----:B------:R-:W-:-:S04]  /*8d20*/  FMUL.FTZ R245, R9, R245 ;  /* 0x000000f509f57220 */ /* 0x000fc80000410000 */
[----:B------:R-:W-:Y:S01]  /*8d30*/  FFMA.FTZ R216, R245, R216, R246 ;  /* 0x000000d8f5d87223 */ /* 0x000fe200000100f6 */
[----:B------:R-:W-:Y:S02]  /*8d40*/  SHF.L.U32 R246, R24, 0x10, RZ ;  /* 0x0000001018f67819 */ /* 0x000fe400000006ff */
        /* <DEDUP_REMOVED lines=9> */
[----:B------:R-:W-:-:S04]  /*8de0*/  SHF.L.U32 R221, R237, 0x10, RZ ;  /* 0x00000010eddd7819 */ /* 0x000fc800000006ff */
[----:B------:R-:W-:Y:S01]  /*8df0*/  F2FP.BF16.F32.PACK_AB R216, R220, R216 ;  /* 0x000000d8dcd8723e */ /* 0x000fe200000010ff */
[----:B------:R-:W-:Y:S02]  /*8e00*/  FFMA.FTZ R246, R246, R221, R251 ;  /* 0x000000ddf6f67223 */ /* 0x000fe400000100fb */
        /* <DEDUP_REMOVED lines=11> */
.L_x_13075:
[----:B------:R-:W-:Y:S05]  /*8ec0*/  BSYNC.RECONVERGENT B0 ;  /* 0x0000000000007941 */ /* 0x000fea0003800200 */
.L_x_13074:
[----:B------:R-:W-:Y:S01]  /*8ed0*/  ISETP.GE.U32.AND P0, PT, R0, 0x60, PT ;  /* 0x000000600000780c */ /* 0x000fe20003f06070 */
[----:B------:R-:W-:-:S12]  /*8ee0*/  BSSY.RECONVERGENT B0, `(.L_x_13076) ;  /* 0x0000061000007945 */ /* 0x000fd80003800200 */
[----:B------:R-:W-:Y:S05]  /*8ef0*/  @!P0 BRA `(.L_x_13077) ;  /* 0x00000004007c8947 */ /* 0x000fea0003800000 */
[----:B------:R-:W3:Y:S01]  /*8f00*/  LDL R245, [R1+0x48] ;  /* 0x0000480001f57983 */ /* 0x000ee20000100800 */
[----:B------:R-:W-:-:S03]  /*8f10*/  FADD.FTZ R250, R174, -R7 ;  /* 0x80000007aefa7221 */ /* 0x000fc60000010000 */
[----:B-12---:R-:W2:Y:S04]  /*8f20*/  LDL R220, [R1+0x4c] ;  /* 0x00004c0001dc7983 */ /* 0x006ea80000100800 */
[----:B------:R-:W4:Y:S04]  /*8f30*/  LDL R222, [R1+0x50] ;  /* 0x0000500001de7983 */ /* 0x000f280000100800 */
[----:B------:R-:W5:Y:S01]  /*8f40*/  LDL R221, [R1+0x54] ;  /* 0x0000540001dd7983 */ /* 0x000f620000100800 */
[----:B------:R-:W-:Y:S01]  /*8f50*/  SHF.L.U32 R219, R87, 0x10, RZ ;  /* 0x0000001057db7819 */ /* 0x000fe200000006ff */
[----:B------:R-:W-:Y:S01]  /*8f60*/  FMUL.FTZ R250, R9, R250 ;  /* 0x000000fa09fa7220 */ /* 0x000fe20000410000 */
[----:B0-----:R-:W-:Y:S01]  /*8f70*/  IMAD.U32 R216, R31, 0x10000, RZ ;  /* 0x000100001fd87824 */ /* 0x001fe200078e00ff */
[----:B------:R-:W5:Y:S01]  /*8f80*/  LDL R248, [R1+0x38] ;  /* 0x0000380001f87983 */ /* 0x000f620000100800 */
[----:B------:R-:W-:Y:S01]  /*8f90*/  SHF.L.U32 R217, R35, 0x10, RZ ;  /* 0x0000001023d97819 */ /* 0x000fe200000006ff */
[----:B------:R-:W-:Y:S01]  /*8fa0*/  FADD.FTZ R223, R175, -R7 ;  /* 0x80000007afdf7221 */ /* 0x000fe20000010000 */
[----:B------:R-:W-:Y:S01]  /*8fb0*/  FFMA.FTZ R216, R250, R216, R219 ;  /* 0x000000d8fad87223 */ /* 0x000fe200000100db */
[----:B------:R-:W5:Y:S01]  /*8fc0*/  LDL R247, [R1+0x40] ;  /* 0x0000400001f77983 */ /* 0x000f620000100800 */
[----:B------:R-:W-:Y:S01]  /*8fd0*/  SHF.L.U32 R218, R115, 0x10, RZ ;  /* 0x0000001073da7819 */ /* 0x000fe200000006ff */
[----:B------:R-:W-:-:S02]  /*8fe0*/  FMUL.FTZ R223, R9, R223 ;  /* 0x000000df09df7220 */ /* 0x000fc40000410000 */
[----:B------:R-:W5:Y:S02]  /*8ff0*/  LDL R246, [R1+0x44] ;  /* 0x0000440001f67983 */ /* 0x000f640000100800 */
[----:B------:R-:W-:Y:S01]  /*9000*/  FFMA.FTZ R250, R250, R217, R218 ;  /* 0x000000d9fafa7223 */ /* 0x000fe200000100da */
[----:B------:R-:W-:Y:S01]  /*9010*/  FADD.FTZ R249, R172, -R7 ;  /* 0x80000007acf97221 */ /* 0x000fe20000010000 */
[----:B------:R-:W5:Y:S04]  /*9020*/  LDL R252, [R1+0x30] ;  /* 0x0000300001fc7983 */ /* 0x000f680000100800 */
[----:B------:R-:W5:Y:S01]  /*9030*/  LDL R251, [R1+0x34] ;  /* 0x0000340001fb7983 */ /* 0x000f620000100800 */
[----:B---3--:R-:W-:-:S03]  /*9040*/  IMAD.U32 R219, R245, 0x10000, RZ ;  /* 0x00010000f5db7824 */ /* 0x008fc600078e00ff */
[----:B------:R-:W3:Y:S01]  /*9050*/  LDL R245, [R1+0x3c] ;  /* 0x00003c0001f57983 */ /* 0x000ee20000100800 */
[----:B--2---:R-:W-:Y:S02]  /*9060*/  SHF.L.U32 R220, R220, 0x10, RZ ;  /* 0x00000010dcdc7819 */ /* 0x004fe400000006ff */
[----:B----4-:R-:W-:Y:S02]  /*9070*/  SHF.L.U32 R217, R222, 0x10, RZ ;  /* 0x00000010ded97819 */ /* 0x010fe400000006ff */
[----:B-----5:R-:W-:Y:S01]  /*9080*/  SHF.L.U32 R218, R221, 0x10, RZ ;  /* 0x00000010ddda7819 */ /* 0x020fe200000006ff */
[----:B------:R-:W-:Y:S01]  /*9090*/  FFMA.FTZ R219, R223, R219, R220 ;  /* 0x000000dbdfdb7223 */ /* 0x000fe200000100dc */
[----:B------:R-:W-:Y:S01]  /*90a0*/  SHF.L.U32 R220, R86, 0x10, RZ ;  /* 0x0000001056dc7819 */ /* 0x000fe200000006ff */
[----:B------:R-:W-:Y:S01]  /*90b0*/  FMUL.FTZ R249, R9, R249 ;  /* 0x000000f909f97220 */ /* 0x000fe20000410000 */
[----:B------:R-:W-:Y:S02]  /*90c0*/  IMAD.U32 R221, R30, 0x10000, RZ ;  /* 0x000100001edd7824 */ /* 0x000fe400078e00ff */
[----:B------:R-:W-:Y:S01]  /*90d0*/  FFMA.FTZ R223, R223, R217, R218 ;  /* 0x000000d9dfdf7223 */ /* 0x000fe200000100da */
[----:B------:R-:W-:-:S02]  /*90e0*/  SHF.L.U32 R217, R34, 0x10, RZ ;  /* 0x0000001022d97819 */ /* 0x000fc400000006ff */
[----:B------:R-:W-:Y:S01]  /*90f0*/  SHF.L.U32 R218, R114, 0x10, RZ ;  /* 0x0000001072da7819 */ /* 0x000fe200000006ff */
[--C-:B------:R-:W-:Y:S01]  /*9100*/  FADD.FTZ R222, R173, -R7.reuse ;  /* 0x80000007adde7221 */ /* 0x100fe20000010000 */
[C---:B------:R-:W-:Y:S01]  /*9110*/  FFMA.FTZ R221, R249.reuse, R221, R220 ;  /* 0x000000ddf9dd7223 */ /* 0x040fe200000100dc */
[----:B------:R-:W-:Y:S02]  /*9120*/  SHF.L.U32 R220, R246, 0x10, RZ ;  /* 0x00000010f6dc7819 */ /* 0x000fe400000006ff */
[----:B------:R-:W-:Y:S01]  /*9130*/  FFMA.FTZ R249, R249, R217, R218 ;  /* 0x000000d9f9f97223 */ /* 0x000fe200000100da */
[----:B------:R-:W-:Y:S01]  /*9140*/  FMUL.FTZ R222, R9, R222 ;  /* 0x000000de09de7220 */ /* 0x000fe20000410000 */
[----:B------:R-:W-:Y:S01]  /*9150*/  IMAD.U32 R218, R248, 0x10000, RZ ;  /* 0x00010000f8da7824 */ /* 0x000fe200078e00ff */
[----:B------:R-:W-:Y:S01]  /*9160*/  SHF.L.U32 R217, R247, 0x10, RZ ;  /* 0x00000010f7d97819 */ /* 0x000fe200000006ff */
[----:B------:R-:W-:Y:S01]  /*9170*/  FADD.FTZ R247, R170, -R7 ;  /* 0x80000007aaf77221 */ /* 0x000fe20000010000 */
[----:B------:R-:W-:-:S03]  /*9180*/  SHF.L.U32 R246, R85, 0x10, RZ ;  /* 0x0000001055f67819 */ /* 0x000fc600000006ff */
[----:B------:R-:W-:Y:S01]  /*9190*/  FMUL.FTZ R247, R9, R247 ;  /* 0x000000f709f77220 */ /* 0x000fe20000410000 */
[----:B---3--:R-:W-:-:S05]  /*91a0*/  SHF.L.U32 R245, R245, 0x10, RZ ;  /* 0x00000010f5f57819 */ /* 0x008fca00000006ff */
[C---:B------:R-:W-:Y:S01]  /*91b0*/  FFMA.FTZ R218, R222.reuse, R218, R245 ;  /* 0x000000dadeda7223 */ /* 0x040fe200000100f5 */
[----:B------:R-:W-:Y:S01]  /*91c0*/  FFMA.FTZ R222, R222, R217, R220 ;  /* 0x000000d9dede7223 */ /* 0x000fe200000100dc */
[----:B------:R-:W-:Y:S01]  /*91d0*/  IMAD.U32 R220, R29, 0x10000, RZ ;  /* 0x000100001ddc7824 */ /* 0x000fe200078e00ff */
[----:B------:R-:W-:Y:S02]  /*91e0*/  SHF.L.U32 R217, R33, 0x10, RZ ;  /* 0x0000001021d97819 */ /* 0x000fe400000006ff */
[----:B------:R-:W-:Y:S01]  /*91f0*/  SHF.L.U32 R245, R113, 0x10, RZ ;  /* 0x0000001071f57819 */ /* 0x000fe200000006ff */
[C---:B------:R-:W-:Y:S02]  /*9200*/  FFMA.FTZ R220, R247.reuse, R220, R246 ;  /* 0x000000dcf7dc7223 */ /* 0x040fe400000100f6 */
[----:B------:R-:W2:Y:S02]  /*9210*/  LDL R246, [R1+0x2c] ;  /* 0x00002c0001f67983 */ /* 0x000ea40000100800 */
[----:B------:R-:W-:-:S02]  /*9220*/  FFMA.FTZ R247, R247, R217, R245 ;  /* 0x000000d9f7f77223 */ /* 0x000fc400000100f5 */
        /* <DEDUP_REMOVED lines=11> */
[----:B------:R-:W-:Y:S02]  /*92e0*/  SHF.L.U32 R245, R252, 0x10, RZ ;  /* 0x00000010fcf57819 */ /* 0x000fe400000006ff */
        /* <DEDUP_REMOVED lines=19> */
[----:B-----5:R-:W-:Y:S02]  /*9420*/  SHF.L.U32 R221, R251, 0x10, RZ ;  /* 0x00000010fbdd7819 */ /* 0x020fe400000006ff */
[----:B--2---:R-:W-:Y:S02]  /*9430*/  SHF.L.U32 R251, R252, 0x10, RZ ;  /* 0x00000010fcfb7819 */ /* 0x004fe400000006ff */
[----:B------:R-:W-:-:S03]  /*9440*/  F2FP.BF16.F32.PACK_AB R216, R220, R216 ;  /* 0x000000d8dcd8723e */ /* 0x000fc600000010ff */
        /* <DEDUP_REMOVED lines=10> */
.L_x_13077:
[----:B------:R-:W-:Y:S05]  /*94f0*/  BSYNC.RECONVERGENT B0 ;  /* 0x0000000000007941 */ /* 0x000fea0003800200 */
.L_x_13076:
[----:B------:R-:W-:Y:S01]  /*9500*/  ISETP.GE.U32.AND P0, PT, R0, 0x80, PT ;  /* 0x000000800000780c */ /* 0x000fe20003f06070 */
[----:B------:R-:W-:-:S12]  /*9510*/  BSSY.RECONVERGENT B0, `(.L_x_13078) ;  /* 0x0000061000007945 */ /* 0x000fd80003800200 */
[----:B------:R-:W-:Y:S05]  /*9520*/  @!P0 BRA `(.L_x_13079) ;  /* 0x00000004007c8947 */ /* 0x000fea0003800000 */
[----:B------:R-:W4:Y:S01]  /*9530*/  LDL R245, [R1+0x88] ;  /* 0x0000880001f57983 */ /* 0x000f220000100800 */
[----:B------:R-:W-:-:S03]  /*9540*/  FADD.FTZ R250, R182, -R7 ;  /* 0x80000007b6fa7221 */ /* 0x000fc60000010000 */
[----:B-123--:R-:W2:Y:S04]  /*9550*/  LDL R220, [R1+0x8c] ;  /* 0x00008c0001dc7983 */ /* 0x00eea80000100800 */
[----:B------:R-:W3:Y:S04]  /*9560*/  LDL R222, [R1+0x90] ;  /* 0x0000900001de7983 */ /* 0x000ee80000100800 */
[----:B------:R-:W5:Y:S01]  /*9570*/  LDL R221, [R1+0x94] ;  /* 0x0000940001dd7983 */ /* 0x000f620000100800 */
[----:B0-----:R-:W-:Y:S01]  /*9580*/  SHF.L.U32 R216, R39, 0x10, RZ ;  /* 0x0000001027d87819 */ /* 0x001fe200000006ff */
[----:B------:R-:W-:Y:S01]  /*9590*/  FMUL.FTZ R250, R9, R250 ;  /* 0x000000fa09fa7220 */ /* 0x000fe20000410000 */
[----:B------:R-:W-:Y:S01]  /*95a0*/  SHF.L.U32 R219, R83, 0x10, RZ ;  /* 0x0000001053db7819 */ /* 0x000fe200000006ff */
[----:B------:R-:W5:Y:S01]  /*95b0*/  LDL R248, [R1+0x78] ;  /* 0x0000780001f87983 */ /* 0x000f620000100800 */
[----:B------:R-:W-:Y:S01]  /*95c0*/  SHF.L.U32 R217, R43, 0x10, RZ ;  /* 0x000000102bd97819 */ /* 0x000fe200000006ff */
[----:B------:R-:W-:-:S02]  /*95d0*/  IMAD.U32 R218, R111, 0x10000, RZ ;  /* 0x000100006fda7824 */ /* 0x000fc400078e00ff */
[----:B------:R-:W-:Y:S01]  /*95e0*/  FADD.FTZ R223, R183, -R7 ;  /* 0x80000007b7df7221 */ /* 0x000fe20000010000 */
[C---:B------:R-:W-:Y:S01]  /*95f0*/  FFMA.FTZ R216, R250.reuse, R216, R219 ;  /* 0x000000d8fad87223 */ /* 0x040fe200000100db */
[----:B------:R-:W5:Y:S01]  /*9600*/  LDL R247, [R1+0x80] ;  /* 0x0000800001f77983 */ /* 0x000f620000100800 */
[----:B------:R-:W-:Y:S01]  /*9610*/  FFMA.FTZ R250, R250, R217, R218 ;  /* 0x000000d9fafa7223 */ /* 0x000fe200000100da */
[----:B------:R-:W-:Y:S02]  /*9620*/  FMUL.FTZ R223, R9, R223 ;  /* 0x000000df09df7220 */ /* 0x000fe40000410000 */
[----:B------:R-:W5:Y:S01]  /*9630*/  LDL R246, [R1+0x84] ;  /* 0x0000840001f67983 */ /* 0x000f620000100800 */
[----:B------:R-:W-:-:S03]  /*9640*/  FADD.FTZ R249, R180, -R7 ;  /* 0x80000007b4f97221 */ /* 0x000fc60000010000 */
[----:B------:R-:W5:Y:S04]  /*9650*/  LDL R252, [R1+0x70] ;  /* 0x0000700001fc7983 */ /* 0x000f680000100800 */
[----:B------:R-:W5:Y:S01]  /*9660*/  LDL R251, [R1+0x74] ;  /* 0x0000740001fb7983 */ /* 0x000f620000100800 */
[----:B----4-:R-:W-:-:S03]  /*9670*/  SHF.L.U32 R219, R245, 0x10, RZ ;  /* 0x00000010f5db7819 */ /* 0x010fc600000006ff */
[----:B------:R-:W4:Y:S01]  /*9680*/  LDL R245, [R1+0x7c] ;  /* 0x00007c0001f57983 */ /* 0x000f220000100800 */
[----:B--2---:R-:W-:Y:S02]  /*9690*/  SHF.L.U32 R220, R220, 0x10, RZ ;  /* 0x00000010dcdc7819 */ /* 0x004fe400000006ff */
[----:B---3--:R-:W-:-:S03]  /*96a0*/  SHF.L.U32 R217, R222, 0x10, RZ ;  /* 0x00000010ded97819 */ /* 0x008fc600000006ff */
[----:B------:R-:W-:Y:S01]  /*96b0*/  FFMA.FTZ R219, R223, R219, R220 ;  /* 0x000000dbdfdb7223 */ /* 0x000fe200000100dc */
[----:B-----5:R-:W-:Y:S01]  /*96c0*/  IMAD.U32 R218, R221, 0x10000, RZ ;  /* 0x00010000ddda7824 */ /* 0x020fe200078e00ff */
[----:B------:R-:W-:Y:S01]  /*96d0*/  SHF.L.U32 R221, R38, 0x10, RZ ;  /* 0x0000001026dd7819 */ /* 0x000fe200000006ff */
[----:B------:R-:W-:Y:S01]  /*96e0*/  FMUL.FTZ R249, R9, R249 ;  /* 0x000000f909f97220 */ /* 0x000fe20000410000 */
[----:B------:R-:W-:Y:S01]  /*96f0*/  SHF.L.U32 R220, R82, 0x10, RZ ;  /* 0x0000001052dc7819 */ /* 0x000fe200000006ff */
[----:B------:R-:W-:Y:S01]  /*9700*/  FFMA.FTZ R223, R223, R217, R218 ;  /* 0x000000d9dfdf7223 */ /* 0x000fe200000100da */
[----:B------:R-:W-:Y:S01]  /*9710*/  SHF.L.U32 R217, R42, 0x10, RZ ;  /* 0x000000102ad97819 */ /* 0x000fe200000006ff */
[----:B------:R-:W-:Y:S02]  /*9720*/  IMAD.U32 R218, R110, 0x10000, RZ ;  /* 0x000100006eda7824 */ /* 0x000fe400078e00ff */
[----:B------:R-:W-:Y:S01]  /*9730*/  FADD.FTZ R222, R181, -R7 ;  /* 0x80000007b5de7221 */ /* 0x000fe20000010000 */
[C---:B------:R-:W-:Y:S01]  /*9740*/  FFMA.FTZ R221, R249.reuse, R221, R220 ;  /* 0x000000ddf9dd7223 */ /* 0x040fe200000100dc */
[----:B------:R-:W-:Y:S01]  /*9750*/  FFMA.FTZ R249, R249, R217, R218 ;  /* 0x000000d9f9f97223 */ /* 0x000fe200000100da */
[----:B------:R-:W-:Y:S01]  /*9760*/  SHF.L.U32 R218, R248, 0x10, RZ ;  /* 0x00000010f8da7819 */ /* 0x000fe200000006ff */
[----:B------:R-:W-:Y:S01]  /*9770*/  FMUL.FTZ R222, R9, R222 ;  /* 0x000000de09de7220 */ /* 0x000fe20000410000 */
[----:B------:R-:W-:Y:S01]  /*9780*/  SHF.L.U32 R217, R247, 0x10, RZ ;  /* 0x00000010f7d97819 */ /* 0x000fe200000006ff */
[----:B------:R-:W-:-:S02]  /*9790*/  IMAD.U32 R220, R246, 0x10000, RZ ;  /* 0x00010000f6dc7824 */ /* 0x000fc400078e00ff */
        /* <DEDUP_REMOVED lines=19> */
[----:B---3--:R-:W-:Y:S02]  /*98d0*/  SHF.L.U32 R217, R245, 0x10, RZ ;  /* 0x00000010f5d97819 */ /* 0x008fe400000006ff */
[----:B--2---:R-:W-:Y:S01]  /*98e0*/  SHF.L.U32 R245, R246, 0x10, RZ ;  /* 0x00000010f6f57819 */ /* 0x004fe200000006ff */
[----:B------:R-:W-:-:S04]  /*98f0*/  IMAD.U32 R246, R251, 0x10000, RZ ;  /* 0x00010000fbf67824 */ /* 0x000fc800078e00ff */
        /* <DEDUP_REMOVED lines=34> */
.L_x_13079:
[----:B------:R-:W-:Y:S05]  /*9b20*/  BSYNC.RECONVERGENT B0 ;  /* 0x0000000000007941 */ /* 0x000fea0003800200 */
.L_x_13078:
[----:B------:R-:W-:Y:S01]  /*9b30*/  ISETP.GE.U32.AND P0, PT, R0, 0xa0, PT ;  /* 0x000000a00000780c */ /* 0x000fe20003f06070 */
[----:B------:R-:W-:-:S12]  /*9b40*/  BSSY.RECONVERGENT B0, `(.L_x_13080) ;  /* 0x0000061000007945 */ /* 0x000fd80003800200 */
[----:B------:R-:W-:Y:S05]  /*9b50*/  @!P0 BRA `(.L_x_13081) ;  /* 0x00000004007c8947 */ /* 0x000fea0003800000 */
[----:B------:R-:W5:Y:S01]  /*9b60*/  LDL R245, [R1+0xc8] ;  /* 0x0000c80001f57983 */ /* 0x000f620000100800 */
[----:B------:R-:W-:-:S03]  /*9b70*/  FADD.FTZ R250, R190, -R7 ;  /* 0x80000007befa7221 */ /* 0x000fc60000010000 */
[----:B-1234-:R-:W2:Y:S04]  /*9b80*/  LDL R220, [R1+0xcc] ;  /* 0x0000cc0001dc7983 */ /* 0x01eea80000100800 */
[----:B------:R-:W3:Y:S04]  /*9b90*/  LDL R221, [R1+0xd4] ;  /* 0x0000d40001dd7983 */ /* 0x000ee80000100800 */
[----:B------:R-:W4:Y:S01]  /*9ba0*/  LDL R222, [R1+0xd0] ;  /* 0x0000d00001de7983 */ /* 0x000f220000100800 */
[----:B0-----:R-:W-:Y:S01]  /*9bb0*/  SHF.L.U32 R216, R47, 0x10, RZ ;  /* 0x000000102fd87819 */ /* 0x001fe200000006ff */
[----:B------:R-:W-:Y:S01]  /*9bc0*/  FMUL.FTZ R250, R9, R250 ;  /* 0x000000fa09fa7220 */ /* 0x000fe20000410000 */
[----:B------:R-:W-:Y:S01]  /*9bd0*/  SHF.L.U32 R219, R79, 0x10, RZ ;  /* 0x000000104fdb7819 */ /* 0x000fe200000006ff */
[----:B------:R-:W4:Y:S04]  /*9be0*/  LDL R248, [R1+0xb8] ;  /* 0x0000b80001f87983 */ /* 0x000f280000100800 */
[----:B------:R-:W-:Y:S01]  /*9bf0*/  FFMA.FTZ R216, R250, R216, R219 ;  /* 0x000000d8fad87223 */ /* 0x000fe200000100db */
        /* <DEDUP_REMOVED lines=14> */
[----:B------:R-:W-:Y:S01]  /*9ce0*/  FFMA.FTZ R219, R223, R219, R220 ;  /* 0x000000dbdfdb7223 */ /* 0x000fe200000100dc */
[----:B----4-:R-:W-:Y:S01]  /*9cf0*/  IMAD.U32 R217, R222, 0x10000, RZ ;  /* 0x00010000ded97824 */ /* 0x010fe200078e00ff */
        /* <DEDUP_REMOVED lines=16> */
[----:B-----5:R-:W-:-:S05]  /*9e00*/  SHF.L.U32 R245, R245, 0x10, RZ ;  /* 0x00000010f5f57819 */ /* 0x020fca00000006ff */
[C---:B------:R-:W-:Y:S01]  /*9e10*/  FFMA.FTZ R218, R222.reuse, R218, R245 ;  /* 0x000000dadeda7223 */ /* 0x040fe200000100f5 */
[----:B------:R-:W-:Y:S01]  /*9e20*/  FFMA.FTZ R222, R222, R217, R220 ;  /* 0x000000d9dede7223 */ /* 0x000fe200000100dc */
[----:B------:R-:W-:Y:S02]  /*9e30*/  SHF.L.U32 R220, R45, 0x10, RZ ;  /* 0x000000102ddc7819 */ /* 0x000fe400000006ff */
        /* <DEDUP_REMOVED lines=8> */
[----:B------:R-:W-:Y:S02]  /*9ec0*/  F2FP.BF16.F32.PACK_AB R219, R219, R216 ;  /* 0x000000d8dbdb723e */ /* 0x000fe400000010ff */
[----:B------:R-:W-:Y:S02]  /*9ed0*/  SHF.L.U32 R216, R44, 0x10, RZ ;  /* 0x000000102cd87819 */ /* 0x000fe400000006ff */
        /* <DEDUP_REMOVED lines=39> */
.L_x_13081:
[----:B------:R-:W-:Y:S05]  /*a150*/  BSYNC.RECONVERGENT B0 ;  /* 0x0000000000007941 */ /* 0x000fea0003800200 */
.L_x_13080:
[----:B------:R-:W-:Y:S01]  /*a160*/  ISETP.GE.U32.AND P0, PT, R0, 0xc0, PT ;  /* 0x000000c00000780c */ /* 0x000fe20003f06070 */
[----:B------:R-:W-:-:S12]  /*a170*/  BSSY.RECONVERGENT B0, `(.L_x_13082) ;  /* 0x0000061000007945 */ /* 0x000fd80003800200 */
[----:B------:R-:W-:Y:S05]  /*a180*/  @!P0 BRA `(.L_x_13083) ;  /* 0x00000004007c8947 */ /* 0x000fea0003800000 */
[----:B------:R-:W5:Y:S01]  /*a190*/  LDL R245, [R1+0x108] ;  /* 0x0001080001f57983 */ /* 0x000f620000100800 */
[----:B------:R-:W-:-:S03]  /*a1a0*/  FADD.FTZ R250, R198, -R7 ;  /* 0x80000007c6fa7221 */ /* 0x000fc60000010000 */
[----:B01234-:R-:W2:Y:S04]  /*a1b0*/  LDL R220, [R1+0x10c] ;  /* 0x00010c0001dc7983 */ /* 0x01fea80000100800 */
[----:B------:R-:W3:Y:S01]  /*a1c0*/  LDL R222, [R1+0x110] ;  /* 0x0001100001de7983 */ /* 0x000ee20000100800 */
[----:B------:R-:W-:-:S03]  /*a1d0*/  SHF.L.U32 R216, R55, 0x10, RZ ;  /* 0x0000001037d87819 */ /* 0x000fc600000006ff */
[----:B------:R-:W4:Y:S01]  /*a1e0*/  LDL R221, [R1+0x114] ;  /* 0x0001140001dd7983 */ /* 0x000f220000100800 */
[----:B------:R-:W-:Y:S01]  /*a1f0*/  SHF.L.U32 R219, R75, 0x10, RZ ;  /* 0x000000104bdb7819 */ /* 0x000fe200000006ff */
[----:B------:R-:W-:Y:S01]  /*a200*/  FMUL.FTZ R250, R9, R250 ;  /* 0x000000fa09fa7220 */ /* 0x000fe20000410000 */
[----:B------:R-:W-:Y:S01]  /*a210*/  SHF.L.U32 R218, R103, 0x10, RZ ;  /* 0x0000001067da7819 */ /* 0x000fe200000006ff */
[----:B------:R-:W4:Y:S01]  /*a220*/  LDL R248, [R1+0xf8] ;  /* 0x0000f80001f87983 */ /* 0x000f220000100800 */
[----:B------:R-:W-:Y:S02]  /*a230*/  IMAD.U32 R217, R59, 0x10000, RZ ;  /* 0x000100003bd97824 */ /* 0x000fe400078e00ff */
[C---:B------:R-:W-:Y:S01]  /*a240*/  FFMA.FTZ R216, R250.reuse, R216, R219 ;  /* 0x000000d8fad87223 */ /* 0x040fe200000100db */
[----:B------:R-:W-:Y:S01]  /*a250*/  FADD.FTZ R223, R199, -R7 ;  /* 0x80000007c7df7221 */ /* 0x000fe20000010000 */
[----:B------:R-:W4:Y:S01]  /*a260*/  LDL R247, [R1+0x100] ;  /* 0x0001000001f77983 */ /* 0x000f220000100800 */
[----:B------:R-:W-:-:S02]  /*a270*/  FFMA.FTZ R250, R250, R217, R218 ;  /* 0x000000d9fafa7223 */ /* 0x000fc400000100da */
[----:B------:R-:W-:Y:S01]  /*a280*/  FMUL.FTZ R223, R9, R223 ;  /* 0x000000df09df7220 */ /* 0x000fe20000410000 */
[----:B------:R-:W4:Y:S01]  /*a290*/  LDL R246, [R1+0x104] ;  /* 0x0001040001f67983 */ /* 0x000f220000100800 */
[----:B------:R-:W-:-:S03]  /*a2a0*/  FADD.FTZ R249, R196, -R7 ;  /* 0x80000007c4f97221 */ /* 0x000fc60000010000 */
[----:B------:R-:W4:Y:S04]  /*a2b0*/  LDL R251, [R1+0xf4] ;  /* 0x0000f40001fb7983 */ /* 0x000f280000100800 */
[----:B------:R-:W4:Y:S01]  /*a2c0*/  LDL R252, [R1+0xf0] ;  /* 0x0000f00001fc7983 */ /* 0x000f220000100800 */
[----:B-----5:R-:W-:-:S03]  /*a2d0*/  SHF.L.U32 R219, R245, 0x10, RZ ;  /* 0x00000010f5db7819 */ /* 0x020fc600000006ff */
[----:B------:R-:W5:Y:S01]  /*a2e0*/  LDL R245, [R1+0xfc] ;  /* 0x0000fc0001f57983 */ /* 0x000f620000100800 */
[----:B--2---:R-:W-:Y:S02]  /*a2f0*/  SHF.L.U32 R220, R220, 0x10, RZ ;  /* 0x00000010dcdc7819 */ /* 0x004fe400000006ff */
[----:B---3--:R-:W-:-:S03]  /*a300*/  SHF.L.U32 R217, R222, 0x10, RZ ;  /* 0x00000010ded97819 */ /* 0x008fc600000006ff */
[----:B------:R-:W-:Y:S01]  /*a310*/  FFMA.FTZ R219, R223, R219, R220 ;  /* 0x000000dbdfdb7223 */ /* 0x000fe200000100dc */
[----:B----4-:R-:W-:Y:S01]  /*a320*/  IMAD.U32 R218, R221, 0x10000, RZ ;  /* 0x00010000ddda7824 */ /* 0x010fe200078e00ff */
[----:B------:R-:W-:Y:S01]  /*a330*/  SHF.L.U32 R221, R54, 0x10, RZ ;  /* 0x0000001036dd7819 */ /* 0x000fe200000006ff */
[----:B------:R-:W-:Y:S01]  /*a340*/  FMUL.FTZ R249, R9, R249 ;  /* 0x000000f909f97220 */ /* 0x000fe20000410000 */
[----:B------:R-:W-:Y:S01]  /*a350*/  SHF.L.U32 R220, R74, 0x10, RZ ;  /* 0x000000104adc7819 */ /* 0x000fe200000006ff */
        /* <DEDUP_REMOVED lines=8> */
[----:B------:R-:W-:Y:S02]  /*a3e0*/  SHF.L.U32 R217, R247, 0x10, RZ ;  /* 0x00000010f7d97819 */ /* 0x000fe400000006ff */
[----:B------:R-:W-:Y:S01]  /*a3f0*/  SHF.L.U32 R220, R246, 0x10, RZ ;  /* 0x00000010f6dc7819 */ /* 0x000fe200000006ff */
[----:B------:R-:W-:Y:S01]  /*a400*/  FADD.FTZ R247, R194, -R7 ;  /* 0x80000007c2f77221 */ /* 0x000fe20000010000 */
[----:B------:R-:W-:-:S03]  /*a410*/  IMAD.U32 R246, R73, 0x10000, RZ ;  /* 0x0001000049f67824 */ /* 0x000fc600078e00ff */
        /* <DEDUP_REMOVED lines=18> */
[----:B--2---:R-:W-:-:S02]  /*a540*/  SHF.L.U32 R245, R246, 0x10, RZ ;  /* 0x00000010f6f57819 */ /* 0x004fc400000006ff */
[----:B------:R-:W-:-:S03]  /*a550*/  SHF.L.U32 R246, R251, 0x10, RZ ;  /* 0x00000010fbf67819 */ /* 0x000fc600000006ff */
[----:B------:R-:W-:Y:S01]  /*a560*/  FFMA.FTZ R217, R248, R217, R245 ;  /* 0x000000d9f8d97223 */ /* 0x000fe200000100f5 */
[----:B------:R-:W-:Y:S02]  /*a570*/  IMAD.U32 R245, R252, 0x10000, RZ ;  /* 0x00010000fcf57824 */ /* 0x000fe400078e00ff */
[----:B------:R-:W-:Y:S01]  /*a580*/  IMAD.U32 R251, R100, 0x10000, RZ ;  /* 0x0001000064fb7824 */ /* 0x000fe200078e00ff */
[----:B------:R-:W2:Y:S01]  /*a590*/  LDL R252, [R1+0xe4] ;  /* 0x0000e40001fc7983 */ /* 0x000ea20000100800 */
        /* <DEDUP_REMOVED lines=30> */
.L_x_13083:
[----:B------:R-:W-:Y:S05]  /*a780*/  BSYNC.RECONVERGENT B0 ;  /* 0x0000000000007941 */ /* 0x000fea0003800200 */
.L_x_13082:
[----:B------:R-:W-:Y:S01]  /*a790*/  ISETP.GE.U32.AND P0, PT, R0, 0xe0, PT ;  /* 0x000000e00000780c */ /* 0x000fe20003f06070 */
[----:B------:R-:W-:-:S12]  /*a7a0*/  BSSY.RECONVERGENT B0, `(.L_x_13084) ;  /* 0x0000061000007945 */ /* 0x000fd80003800200 */
[----:B------:R-:W-:Y:S05]  /*a7b0*/  @!P0 BRA `(.L_x_13085) ;  /* 0x00000004007c8947 */ /* 0x000fea0003800000 */
[----:B------:R-:W5:Y:S01]  /*a7c0*/  LDL R245, [R1+0x148] ;  /* 0x0001480001f57983 */ /* 0x000f620000100800 */
[----:B------:R-:W-:-:S03]  /*a7d0*/  FADD.FTZ R250, R206, -R7 ;  /* 0x80000007cefa7221 */ /* 0x000fc60000010000 */
[----:B01234-:R-:W2:Y:S04]  /*a7e0*/  LDL R220, [R1+0x14c] ;  /* 0x00014c0001dc7983 */ /* 0x01fea80000100800 */
[----:B------:R-:W3:Y:S04]  /*a7f0*/  LDL R222, [R1+0x150] ;  /* 0x0001500001de7983 */ /* 0x000ee80000100800 */
[----:B------:R-:W4:Y:S01]  /*a800*/  LDL R221, [R1+0x154] ;  /* 0x0001540001dd7983 */ /* 0x000f220000100800 */
[----:B------:R-:W-:Y:S01]  /*a810*/  SHF.L.U32 R216, R63, 0x10, RZ ;  /* 0x000000103fd87819 */ /* 0x000fe200000006ff */
[----:B------:R-:W-:Y:S01]  /*a820*/  FMUL.FTZ R250, R9, R250 ;  /* 0x000000fa09fa7220 */ /* 0x000fe20000410000 */
[----:B------:R-:W-:Y:S01]  /*a830*/  SHF.L.U32 R219, R71, 0x10, RZ ;  /* 0x0000001047db7819 */ /* 0x000fe200000006ff */
[----:B------:R-:W4:Y:S01]  /*a840*/  LDL R248, [R1+0x138] ;  /* 0x0001380001f87983 */ /* 0x000f220000100800 */
[----:B------:R-:W-:Y:S01]  /*a850*/  SHF.L.U32 R217, R67, 0x10, RZ ;  /* 0x0000001043d97819 */ /* 0x000fe200000006ff */
[----:B------:R-:W-:Y:S01]  /*a860*/  FADD.FTZ R223, R207, -R7 ;  /* 0x80000007cfdf7221 */ /* 0x000fe20000010000 */
[----:B------:R-:W-:Y:S01]  /*a870*/  SHF.L.U32 R218, R99, 0x10, RZ ;  /* 0x0000001063da7819 */ /* 0x000fe200000006ff */
[----:B------:R-:W-:Y:S01]  /*a880*/  FFMA.FTZ R216, R250, R216, R219 ;  /* 0x000000d8fad87223 */ /* 0x000fe200000100db */
[----:B------:R-:W4:Y:S01]  /*a890*/  LDL R246, [R1+0x144] ;  /* 0x0001440001f67983 */ /* 0x000f220000100800 */
[----:B------:R-:W-:-:S02]  /*a8a0*/  FMUL.FTZ R223, R9, R223 ;  /* 0x000000df09df7220 */ /* 0x000fc40000410000 */
[----:B------:R-:W-:Y:S01]  /*a8b0*/  FFMA.FTZ R250, R250, R217, R218 ;  /* 0x000000d9fafa7223 */ /* 0x000fe200000100da */
[----:B------:R-:W4:Y:S01]  /*a8c0*/  LDL R247, [R1+0x140] ;  /* 0x0001400001f77983 */ /* 0x000f220000100800 */
[----:B------:R-:W-:-:S03]  /*a8d0*/  FADD.FTZ R249, R204, -R7 ;  /* 0x80000007ccf97221 */ /* 0x000fc60000010000 */
[----:B------:R-:W4:Y:S04]  /*a8e0*/  LDL R252, [R1+0x130] ;  /* 0x0001300001fc7983 */ /* 0x000f280000100800 */
[----:B------:R-:W4:Y:S01]  /*a8f0*/  LDL R251, [R1+0x134] ;  /* 0x0001340001fb7983 */ /* 0x000f220000100800 */
[----:B-----5:R-:W-:-:S03]  /*a900*/  IMAD.U32 R219, R245, 0x10000, RZ ;  /* 0x00010000f5db7824 */ /* 0x020fc600078e00ff */
[----:B------:R-:W5:Y:S01]  /*a910*/  LDL R245, [R1+0x13c] ;  /* 0x00013c0001f57983 */ /* 0x000f620000100800 */
[----:B--2---:R-:W-:Y:S02]  /*a920*/  SHF.L.U32 R220, R220, 0x10, RZ ;  /* 0x00000010dcdc7819 */ /* 0x004fe400000006ff */
[----:B---3--:R-:W-:Y:S02]  /*a930*/  SHF.L.U32 R217, R222, 0x10, RZ ;  /* 0x00000010ded97819 */ /* 0x008fe400000006ff */
[----:B----4-:R-:W-:Y:S01]  /*a940*/  SHF.L.U32 R218, R221, 0x10, RZ ;  /* 0x00000010ddda7819 */ /* 0x010fe200000006ff */
        /* <DEDUP_REMOVED lines=11> */
[----:B------:R-:W-:Y:S01]  /*aa00*/  SHF.L.U32 R218, R248, 0x10, RZ ;  /* 0x00000010f8da7819 */ /* 0x000fe200000006ff */
[----:B------:R-:W-:Y:S01]  /*aa10*/  FMUL.FTZ R222, R9, R222 ;  /* 0x000000de09de7220 */ /* 0x000fe20000410000 */
        /* <DEDUP_REMOVED lines=20> */
[----:B---3--:R-:W-:Y:S02]  /*ab60*/  SHF.L.U32 R217, R245, 0x10, RZ ;  /* 0x00000010f5d97819 */ /* 0x008fe400000006ff */
        /* <DEDUP_REMOVED lines=36> */
.L_x_13085:
[----:B------:R-:W-:Y:S05]  /*adb0*/  BSYNC.RECONVERGENT B0 ;  /* 0x0000000000007941 */ /* 0x000fea0003800200 */
.L_x_13084:
[----:B------:R-:W-:Y:S01]  /*adc0*/  ISETP.GE.U32.AND P0, PT, R0, 0x100, PT ;  /* 0x000001000000780c */ /* 0x000fe20003f06070 */
[----:B------:R-:W-:-:S12]  /*add0*/  BSSY.RECONVERGENT B0, `(.L_x_13086) ;  /* 0x0000060000007945 */ /* 0x000fd80003800200 */
[----:B------:R-:W-:Y:S05]  /*ade0*/  @!P0 BRA `(.L_x_13087) ;  /* 0x0000000400788947 */ /* 0x000fea0003800000 */
[----:B01234-:R-:W2:Y:S04]  /*adf0*/  LDL R222, [R1+0x158] ;  /* 0x0001580001de7983 */ /* 0x01fea80000100800 */
[----:B------:R-:W3:Y:S01]  /*ae00*/  LDL R223, [R1+0x160] ;  /* 0x0001600001df7983 */ /* 0x000ee20000100800 */
[----:B------:R-:W-:-:S03]  /*ae10*/  FADD.FTZ R246, R208, -R7 ;  /* 0x80000007d0f67221 */ /* 0x000fc60000010000 */
[----:B------:R-:W4:Y:S04]  /*ae20*/  LDL R219, [R1+0x15c] ;  /* 0x00015c0001db7983 */ /* 0x000f280000100800 */
[----:B------:R-:W5:Y:S01]  /*ae30*/  LDL R221, [R1+0x164] ;  /* 0x0001640001dd7983 */ /* 0x000f620000100800 */
[----:B------:R-:W-:Y:S01]  /*ae40*/  SHF.L.U32 R220, R128, 0x10, RZ ;  /* 0x0000001080dc7819 */ /* 0x000fe200000006ff */
[----:B------:R-:W-:Y:S01]  /*ae50*/  FMUL.FTZ R246, R9, R246 ;  /* 0x000000f609f67220 */ /* 0x000fe20000410000 */
[----:B------:R-:W-:Y:S01]  /*ae60*/  IMAD.U32 R218, R132, 0x10000, RZ ;  /* 0x0001000084da7824 */ /* 0x000fe200078e00ff */
[----:B------:R-:W-:Y:S01]  /*ae70*/  SHF.L.U32 R216, R124, 0x10, RZ ;  /* 0x000000107cd87819 */ /* 0x000fe200000006ff */
[----:B------:R-:W5:Y:S01]  /*ae80*/  LDL R250, [R1+0x168] ;  /* 0x0001680001fa7983 */ /* 0x000f620000100800 */
[----:B------:R-:W-:Y:S01]  /*ae90*/  SHF.L.U32 R217, R136, 0x10, RZ ;  /* 0x0000001088d97819 */ /* 0x000fe200000006ff */
[----:B------:R-:W-:-:S02]  /*aea0*/  FFMA.FTZ R220, R246, R220, R218 ;  /* 0x000000dcf6dc7223 */ /* 0x000fc400000100da */
[----:B------:R-:W5:Y:S02]  /*aeb0*/  LDL R249, [R1+0x170] ;  /* 0x0001700001f97983 */ /* 0x000f640000100800 */
[----:B------:R-:W-:Y:S01]  /*aec0*/  FFMA.FTZ R246, R246, R216, R217 ;  /* 0x000000d8f6f67223 */ /* 0x000fe200000100d9 */
        /* <DEDUP_REMOVED lines=15> */
[----:B------:R-:W-:Y:S01]  /*afc0*/  SHF.L.U32 R219, R133, 0x10, RZ ;  /* 0x0000001085db7819 */ /* 0x000fe200000006ff */
[----:B------:R-:W-:Y:S01]  /*afd0*/  FFMA.FTZ R245, R245, R217, R218 ;  /* 0x000000d9f5f57223 */ /* 0x000fe200000100da */
[----:B------:R-:W-:Y:S01]  /*afe0*/  SHF.L.U32 R217, R125, 0x10, RZ ;  /* 0x000000107dd97819 */ /* 0x000fe200000006ff */
[----:B------:R-:W-:Y:S02]  /*aff0*/  IMAD.U32 R218, R137, 0x10000, RZ ;  /* 0x0001000089da7824 */ /* 0x000fe400078e00ff */
[C---:B------:R-:W-:Y:S02]  /*b000*/  FFMA.FTZ R221, R248.reuse, R221, R219 ;  /* 0x000000ddf8dd7223 */ /* 0x040fe400000100db */
[----:B------:R-:W-:Y:S01]  /*b010*/  FFMA.FTZ R248, R248, R217, R218 ;  /* 0x000000d9f8f87223 */ /* 0x000fe200000100da */
[----:B------:R-:W-:Y:S01]  /*b020*/  SHF.L.U32 R217, R250, 0x10, RZ ;  /* 0x00000010fad97819 */ /* 0x000fe200000006ff */
[----:B------:R-:W-:Y:S01]  /*b030*/  FMUL.FTZ R247, R9, R247 ;  /* 0x000000f709f77220 */ /* 0x000fe20000410000 */
[----:B------:R-:W-:Y:S01]  /*b040*/  SHF.L.U32 R218, R249, 0x10, RZ ;  /* 0x00000010f9da7819 */ /* 0x000fe200000006ff */
[----:B------:R-:W-:Y:S01]  /*b050*/  IMAD.U32 R250, R130, 0x10000, RZ ;  /* 0x0001000082fa7824 */ /* 0x000fe200078e00ff */
[----:B--2---:R-:W-:-:S02]  /*b060*/  SHF.L.U32 R222, R222, 0x10, RZ ;  /* 0x00000010dede7819 */ /* 0x004fc400000006ff */
[----:B---3--:R-:W-:-:S03]  /*b070*/  SHF.L.U32 R219, R223, 0x10, RZ ;  /* 0x00000010dfdb7819 */ /* 0x008fc600000006ff */
[C---:B------:R-:W-:Y:S01]  /*b080*/  FFMA.FTZ R217, R247.reuse, R217, R222 ;  /* 0x000000d9f7d97223 */ /* 0x040fe200000100de */
[----:B------:R-:W-:Y:S01]  /*b090*/  FADD.FTZ R222, R212, -R7 ;  /* 0x80000007d4de7221 */ /* 0x000fe20000010000 */
[----:B------:R-:W-:Y:S01]  /*b0a0*/  SHF.L.U32 R223, R134, 0x10, RZ ;  /* 0x0000001086df7819 */ /* 0x000fe200000006ff */
[----:B------:R-:W-:Y:S02]  /*b0b0*/  FFMA.FTZ R247, R247, R218, R219 ;  /* 0x000000daf7f77223 */ /* 0x000fe400000100db */
[----:B------:R-:W-:Y:S01]  /*b0c0*/  FMUL.FTZ R222, R9, R222 ;  /* 0x000000de09de7220 */ /* 0x000fe20000410000 */
        /* <DEDUP_REMOVED lines=15> */
[----:B------:R-:W-:Y:S02]  /*b1c0*/  SHF.L.U32 R219, R131, 0x10, RZ ;  /* 0x0000001083db7819 */ /* 0x000fe400000006ff */
[----:B------:R-:W-:Y:S01]  /*b1d0*/  SHF.L.U32 R251, R135, 0x10, RZ ;  /* 0x0000001087fb7819 */ /* 0x000fe200000006ff */
[----:B------:R-:W-:Y:S01]  /*b1e0*/  FMUL.FTZ R223, R9, R223 ;  /* 0x000000df09df7220 */ /* 0x000fe20000410000 */
[----:B------:R-:W-:Y:S01]  /*b1f0*/  SHF.L.U32 R252, R139, 0x10, RZ ;  /* 0x000000108bfc7819 */ /* 0x000fe200000006ff */
[----:B------:R-:W-:Y:S02]  /*b200*/  FADD.FTZ R7, R215, -R7 ;  /* 0x80000007d7077221 */ /* 0x000fe40000010000 */
[----:B------:R-:W-:Y:S01]  /*b210*/  FFMA.FTZ R219, R223, R219, R251 ;  /* 0x000000dbdfdb7223 */ /* 0x000fe200000100fb */
[----:B------:R-:W-:-:S02]  /*b220*/  IMAD.U32 R251, R127, 0x10000, RZ ;  /* 0x000100007ffb7824 */ /* 0x000fc400078e00ff */
[----:B------:R-:W-:Y:S02]  /*b230*/  FMUL.FTZ R9, R9, R7 ;  /* 0x0000000709097220 */ /* 0x000fe40000410000 */
[----:B------:R-:W2:Y:S01]  /*b240*/  LDL R7, [R1+0x188] ;  /* 0x0001880001077983 */ /* 0x000ea20000100800 */
[----:B------:R-:W-:-:S03]  /*b250*/  FFMA.FTZ R223, R223, R251, R252 ;  /* 0x000000fbdfdf7223 */ /* 0x000fc600000100fc */
[----:B------:R-:W3:Y:S01]  /*b260*/  LDL R251, [R1+0x18c] ;  /* 0x00018c0001fb7983 */ /* 0x000ee20000100800 */
[----:B------:R-:W-:-:S03]  /*b270*/  F2FP.BF16.F32.PACK_AB R217, R217, R221 ;  /* 0x000000ddd9d9723e */ /* 0x000fc600000010ff */
[----:B------:R-:W4:Y:S01]  /*b280*/  LDL R252, [R1+0x194] ;  /* 0x0001940001fc7983 */ /* 0x000f220000100800 */
[----:B------:R-:W-:Y:S02]  /*b290*/  F2FP.BF16.F32.PACK_AB R218, R218, R250 ;  /* 0x000000fadada723e */ /* 0x000fe400000010ff */
[----:B--2---:R-:W-:Y:S02]  /*b2a0*/  SHF.L.U32 R7, R7, 0x10, RZ ;  /* 0x0000001007077819 */ /* 0x004fe400000006ff */
[----:B---3--:R-:W-:Y:S02]  /*b2b0*/  SHF.L.U32 R221, R251, 0x10, RZ ;  /* 0x00000010fbdd7819 */ /* 0x008fe400000006ff */
[----:B------:R-:W0:Y:S03]  /*b2c0*/  LDC.64 R250, c[0x0][0x428] ;  /* 0x00010a00fffa7b82 */ /* 0x000e260000000a00 */
[----:B------:R-:W-:-:S05]  /*b2d0*/  FFMA.FTZ R7, R9, R7, R221 ;  /* 0x0000000709077223 */ /* 0x000fca00000100dd */
[----:B------:R-:W-:Y:S02]  /*b2e0*/  F2FP.BF16.F32.PACK_AB R219, R7, R219 ;  /* 0x000000db07db723e */ /* 0x000fe400000010ff */
[----:B------:R-:W2:Y:S01]  /*b2f0*/  LDL R7, [R1+0x190] ;  /* 0x0001900001077983 */ /* 0x000ea20000100800 */
[----:B------:R-:W-:Y:S01]  /*b300*/  F2FP.BF16.F32.PACK_AB R216, R216, R220 ;  /* 0x000000dcd8d8723e */ /* 0x000fe200000010ff */
[----:B0-----:R-:W-:-:S05]  /*b310*/  IMAD.WIDE.U32 R220, R10, 0x10, R250 ;  /* 0x000000100adc7825 */ /* 0x001fca00078e00fa */
[----:B------:R0:W-:Y:S02]  /*b320*/  STG.E.128 desc[UR6][R220.64], R216 ;  /* 0x000000d8dc007986 */ /* 0x0001e4000c101d06 */
[----:B0-----:R-:W0:Y:S01]  /*b330*/  LDC.64 R218, c[0x0][0x430] ;  /* 0x00010c00ffda7b82 */ /* 0x001e220000000a00 */
[----:B----4-:R-:W-:Y:S01]  /*b340*/  IMAD.U32 R216, R252, 0x10000, RZ ;  /* 0x00010000fcd87824 */ /* 0x010fe200078e00ff */
[----:B------:R-:W-:Y:S02]  /*b350*/  F2FP.BF16.F32.PACK_AB R222, R249, R222 ;  /* 0x000000def9de723e */ /* 0x000fe400000010ff */
[----:B------:R-:W-:Y:S02]  /*b360*/  F2FP.BF16.F32.PACK_AB R221, R247, R248 ;  /* 0x000000f8f7dd723e */ /* 0x000fe400000010ff */
[----:B------:R-:W-:Y:S02]  /*b370*/  F2FP.BF16.F32.PACK_AB R220, R245, R246 ;  /* 0x000000f6f5dc723e */ /* 0x000fe400000010ff */
[----:B--2---:R-:W-:-:S05]  /*b380*/  SHF.L.U32 R7, R7, 0x10, RZ ;  /* 0x0000001007077819 */ /* 0x004fca00000006ff */
[----:B------:R-:W-:Y:S01]  /*b390*/  FFMA.FTZ R7, R9, R7, R216 ;  /* 0x0000000709077223 */ /* 0x000fe200000100d8 */
[----:B0-----:R-:W-:-:S04]  /*b3a0*/  IMAD.WIDE.U32 R216, R10, 0x10, R218 ;  /* 0x000000100ad87825 */ /* 0x001fc800078e00da */
[----:B------:R-:W-:-:S05]  /*b3b0*/  F2FP.BF16.F32.PACK_AB R223, R7, R223 ;  /* 0x000000df07df723e */ /* 0x000fca00000010ff */
[----:B------:R0:W-:Y:S02]  /*b3c0*/  STG.E.128 desc[UR6][R216.64], R220 ;  /* 0x000000dcd8007986 */ /* 0x0001e4000c101d06 */
.L_x_13087:
[----:B------:R-:W-:Y:S05]  /*b3d0*/  BSYNC.RECONVERGENT B0 ;  /* 0x0000000000007941 */ /* 0x000fea0003800200 */
.L_x_13086:
[----:B01234-:R-:W0:Y:S02]  /*b3e0*/  LDC.64 R216, c[0x0][0x380] ;  /* 0x0000e000ffd87b82 */ /* 0x01fe240000000a00 */
[----:B0-----:R-:W-:-:S04]  /*b3f0*/  LEA R2, R216, R2, 0x2 ;  /* 0x00000002d8027211 */ /* 0x001fc800078e10ff */
[----:B------:R-:W-:-:S13]  /*b400*/  ISETP.GE.AND P0, PT, R2, R217, PT ;  /* 0x000000d90200720c */ /* 0x000fda0003f06270 */
[----:B------:R-:W-:Y:S05]  /*b410*/  @!P0 BRA `(.L_x_13088) ;  /* 0xffffff7c00148947 */ /* 0x000fea000383ffff */
[----:B------:R-:W-:Y:S05]  /*b420*/  EXIT ;  /* 0x000000000000794d */ /* 0x000fea0003800000 */
.L_x_13071:
[----:B------:R-:W-:Y:S01]  /*b430*/  HFMA2 R216, -RZ, RZ, 0, 5.9604644775390625e-08 ;  /* 0x00000001ffd87431 */ /* 0x000fe200000001ff */
[----:B------:R-:W-:Y:S01]  /*b440*/  BSSY B0, `(.L_x_13089) ;  /* 0x0000007000007945 */ /* 0x000fe20003800000 */
[----:B------:R-:W-:Y:S01]  /*b450*/  MOV R218, R217 ;  /* 0x000000d900da7202 */ /* 0x000fe20000000f00 */
[----:B------:R-:W-:Y:S01]  /*b460*/  IMAD.MOV.U32 R7, RZ, RZ, -0x1 ;  /* 0xffffffffff077424 */ /* 0x000fe200078e00ff */
[----:B------:R-:W-:-:S07]  /*b470*/  MOV R9, 0x1f ;  /* 0x0000001f00097802 */ /* 0x000fce0000000f00 */
[----:B------:R-:W-:Y:S05]  /*b480*/  WARPSYNC.COLLECTIVE R7, `(.L_x_13090) ;  /* 0x0000000007087348 */ /* 0x000fea0003c00000 */
[----:B------:R0:W1:Y:S02]  /*b490*/  SHFL.BFLY P6, R7, R218, R216, R9 ;  /* 0x0c0000d8da077389 */ /* 0x00006400000c0009 */
[----:B01----:R-:W-:Y:S05]  /*b4a0*/  ENDCOLLECTIVE ;  /* 0x000000000000791b */ /* 0x003fea0003800000 */
.L_x_13090:
[----:B------:R-:W-:Y:S05]  /*b4b0*/  BSYNC B0 ;  /* 0x0000000000007941 */ /* 0x000fea0003800000 */
.L_x_13089:
        /* <DEDUP_REMOVED lines=9> */
.L_x_13091:
[----:B------:R-:W-:Y:S02]  /*b550*/  HFMA2 R216, -RZ, RZ, 0, 2.384185791015625e-07 ;  /* 0x00000004ffd87431 */ /* 0x000fe400000001ff */
[----:B------:R-:W-:Y:S01]  /*b560*/  FADD.FTZ R217, R217, R7 ;  /* 0x00000007d9d97221 */ /* 0x000fe20000010000 */
[----:B------:R-:W-:-:S03]  /*b570*/  MOV R7, 0xffffffff ;  /* 0xffffffff00077802 */ /* 0x000fc60000000f00 */
[----:B------:R-:W-:-:S07]  /*b580*/  IMAD.MOV.U32 R218, RZ, RZ, R217 ;  /* 0x000000ffffda7224 */ /* 0x000fce00078e00d9 */
[----:B------:R-:W-:Y:S05]  /*b590*/  WARPSYNC.COLLECTIVE R7, `(.L_x_13092) ;  /* 0x0000000007087348 */ /* 0x000fea0003c00000 */
[----:B------:R0:W1:Y:S02]  /*b5a0*/  SHFL.BFLY P6, R7, R218, R216, R9 ;  /* 0x0c0000d8da077389 */ /* 0x00006400000c0009 */
[----:B01----:R-:W-:Y:S05]  /*b5b0*/  ENDCOLLECTIVE ;  /* 0x000000000000791b */ /* 0x003fea0003800000 */
.L_x_13092:
[----:B------:R-:W-:Y:S02]  /*b5c0*/  HFMA2 R216, -RZ, RZ, 0, 4.76837158203125e-07 ;  /* 0x00000008ffd87431 */ /* 0x000fe400000001ff */
[----:B------:R-:W-:Y:S01]  /*b5d0*/  FADD.FTZ R217, R217, R7 ;  /* 0x00000007d9d97221 */ /* 0x000fe20000010000 */
[----:B------:R-:W-:-:S04]  /*b5e0*/  IMAD.MOV.U32 R7, RZ, RZ, -0x1 ;  /* 0xffffffffff077424 */ /* 0x000fc800078e00ff */
[----:B------:R-:W-:-:S07]  /*b5f0*/  MOV R218, R217 ;  /* 0x000000d900da7202 */ /* 0x000fce0000000f00 */
[----:B------:R-:W-:Y:S05]  /*b600*/  WARPSYNC.COLLECTIVE R7, `(.L_x_13093) ;  /* 0x0000000007087348 */ /* 0x000fea0003c00000 */
[----:B------:R0:W1:Y:S02]  /*b610*/  SHFL.BFLY P6, R7, R218, R216, R9 ;  /* 0x0c0000d8da077389 */ /* 0x00006400000c0009 */
[----:B01----:R-:W-:Y:S05]  /*b620*/  ENDCOLLECTIVE ;  /* 0x000000000000791b */ /* 0x003fea0003800000 */
.L_x_13093:
[----:B------:R-:W-:Y:S02]  /*b630*/  HFMA2 R216, -RZ, RZ, 0, 9.5367431640625e-07 ;  /* 0x00000010ffd87431 */ /* 0x000fe400000001ff */
[----:B------:R-:W-:Y:S01]  /*b640*/  FADD.FTZ R217, R217, R7 ;  /* 0x00000007d9d97221 */ /* 0x000fe20000010000 */
[----:B------:R-:W-:-:S04]  /*b650*/  MOV R7, 0xffffffff ;  /* 0xffffffff00077802 */ /* 0x000fc80000000f00 */
[----:B------:R-:W-:-:S07]  /*b660*/  MOV R218, R217 ;  /* 0x000000d900da7202 */ /* 0x000fce0000000f00 */
[----:B------:R-:W-:Y:S05]  /*b670*/  WARPSYNC.COLLECTIVE R7, `(.L_x_13094) ;  /* 0x0000000007087348 */ /* 0x000fea0003c00000 */
[----:B------:R0:W1:Y:S02]  /*b680*/  SHFL.BFLY P6, R7, R218, R216, R9 ;  /* 0x0c0000d8da077389 */ /* 0x00006400000c0009 */
[----:B01----:R-:W-:Y:S05]  /*b690*/  ENDCOLLECTIVE ;  /* 0x000000000000791b */ /* 0x003fea0003800000 */
.L_x_13094:
        /* <DEDUP_REMOVED lines=140> */
.L_x_13095:
[----:B------:R-:W-:Y:S02]  /*bf60*/  HFMA2 R216, -RZ, RZ, 0, 1.1920928955078125e-07 ;  /* 0x00000002ffd87431 */ /* 0x000fe400000001ff */
[----:B------:R-:W-:Y:S01]  /*bf70*/  FADD.FTZ R217, R217, R7 ;  /* 0x00000007d9d97221 */ /* 0x000fe20000010000 */
[----:B------:R-:W-:-:S04]  /*bf80*/  IMAD.MOV.U32 R7, RZ, RZ, -0x1 ;  /* 0xffffffffff077424 */ /* 0x000fc800078e00ff */
[----:B------:R-:W-:-:S07]  /*bf90*/  MOV R218, R217 ;  /* 0x000000d900da7202 */ /* 0x000fce0000000f00 */
[----:B------:R-:W-:Y:S05]  /*bfa0*/  WARPSYNC.COLLECTIVE R7, `(.L_x_13096) ;  /* 0x0000000007087348 */ /* 0x000fea0003c00000 */
[----:B------:R0:W1:Y:S02]  /*bfb0*/  SHFL.BFLY P6, R7, R218, R216, R9 ;  /* 0x0c0000d8da077389 */ /* 0x00006400000c0009 */
[----:B01----:R-:W-:Y:S05]  /*bfc0*/  ENDCOLLECTIVE ;  /* 0x000000000000791b */ /* 0x003fea0003800000 */
.L_x_13096:
[----:B------:R-:W-:Y:S02]  /*bfd0*/  HFMA2 R216, -RZ, RZ, 0, 2.384185791015625e-07 ;  /* 0x00000004ffd87431 */ /* 0x000fe400000001ff */
[----:B------:R-:W-:Y:S01]  /*bfe0*/  FADD.FTZ R217, R217, R7 ;  /* 0x00000007d9d97221 */ /* 0x000fe20000010000 */
[----:B------:R-:W-:-:S04]  /*bff0*/  MOV R7, 0xffffffff ;  /* 0xffffffff00077802 */ /* 0x000fc80000000f00 */
[----:B------:R-:W-:-:S07]  /*c000*/  MOV R218, R217 ;  /* 0x000000d900da7202 */ /* 0x000fce0000000f00 */
[----:B------:R-:W-:Y:S05]  /*c010*/  WARPSYNC.COLLECTIVE R7, `(.L_x_13097) ;  /* 0x0000000007087348 */ /* 0x000fea0003c00000 */
[----:B------:R0:W1:Y:S02]  /*c020*/  SHFL.BFLY P6, R7, R218, R216, R9 ;  /* 0x0c0000d8da077389 */ /* 0x00006400000c0009 */
[----:B01----:R-:W-:Y:S05]  /*c030*/  ENDCOLLECTIVE ;  /* 0x000000000000791b */ /* 0x003fea0003800000 */
.L_x_13097:
[----:B------:R-:W-:Y:S02]  /*c040*/  IMAD.MOV.U32 R216, RZ, RZ, 0x8 ;  /* 0x00000008ffd87424 */ /* 0x000fe400078e00ff */
[----:B------:R-:W-:Y:S01]  /*c050*/  FADD.FTZ R217, R217, R7 ;  /* 0x00000007d9d97221 */ /* 0x000fe20000010000 */
[----:B------:R-:W-:-:S04]  /*c060*/  MOV R7, 0xffffffff ;  /* 0xffffffff00077802 */ /* 0x000fc80000000f00 */
[----:B------:R-:W-:-:S07]  /*c070*/  MOV R218, R217 ;  /* 0x000000d900da7202 */ /* 0x000fce0000000f00 */
[----:B------:R-:W-:Y:S05]  /*c080*/  WARPSYNC.COLLECTIVE R7, `(.L_x_13098) ;  /* 0x0000000007087348 */ /* 0x000fea0003c00000 */
[----:B------:R0:W1:Y:S02]  /*c090*/  SHFL.BFLY P6, R7, R218, R216, R9 ;  /* 0x0c0000d8da077389 */ /* 0x00006400000c0009 */
[----:B01----:R-:W-:Y:S05]  /*c0a0*/  ENDCOLLECTIVE ;  /* 0x000000000000791b */ /* 0x003fea0003800000 */
.L_x_13098:
[----:B------:R-:W-:Y:S02]  /*c0b0*/  HFMA2 R216, -RZ, RZ, 0, 9.5367431640625e-07 ;  /* 0x00000010ffd87431 */ /* 0x000fe400000001ff */
[----:B------:R-:W-:Y:S01]  /*c0c0*/  FADD.FTZ R217, R217, R7 ;  /* 0x00000007d9d97221 */ /* 0x000fe20000010000 */
[----:B------:R-:W-:-:S04]  /*c0d0*/  MOV R7, 0xffffffff ;  /* 0xffffffff00077802 */ /* 0x000fc80000000f00 */
[----:B------:R-:W-:-:S07]  /*c0e0*/  MOV R218, R217 ;  /* 0x000000d900da7202 */ /* 0x000fce0000000f00 */
[----:B------:R-:W-:Y:S05]  /*c0f0*/  WARPSYNC.COLLECTIVE R7, `(.L_x_13099) ;  /* 0x0000000007087348 */ /* 0x000fea0003c00000 */
[----:B------:R0:W1:Y:S02]  /*c100*/  SHFL.BFLY P6, R7, R218, R216, R9 ;  /* 0x0c0000d8da077389 */ /* 0x00006400000c0009 */
[----:B01----:R-:W-:Y:S05]  /*c110*/  ENDCOLLECTIVE ;  /* 0x000000000000791b */ /* 0x003fea0003800000 */
.L_x_13099:
[----:B------:R-:W-:Y:S05]  /*c120*/  BRA `(.L_x_13100) ;  /* 0xffffffc000807947 */ /* 0x000fea000383ffff */
.L_x_13101:
        /* <DEDUP_REMOVED lines=13> */
.L_x_43876:


//--------------------- .text._ZN10layer_norm31ln_parallel_residual_fwd_kernelINS_13Kernel_traitsI13__nv_bfloat16S2_fS2_fjLj2048ELj1ELj4ELj1ELj16ENS_18Kernel_traits_baseILj2048ES2_S2_fS2_fjLj128EEEEELb0ELb0ELb1EEEvNS_9FwdParamsE --------------------------
	.section	.text._ZN10layer_norm31ln_parallel_residual_fwd_kernelINS_13Kernel_traitsI13__nv_bfloat16S2_fS2_fjLj2048ELj1ELj4ELj1ELj16ENS_18Kernel_traits_baseILj2048ES2_S2_fS2_fjLj128EEEEELb0ELb0ELb1EEEvNS_9FwdParamsE,"ax",@progbits
	.align	128
        .global         _ZN10layer_norm31ln_parallel_residual_fwd_kernelINS_13Kernel_traitsI13__nv_bfloat16S2_fS2_fjLj2048ELj1ELj4ELj1ELj16ENS_18Kernel_traits_baseILj2048ES2_S2_fS2_fjLj128EEEEELb0ELb0ELb1EEEvNS_9FwdParamsE
        .type           _ZN10layer_norm31ln_parallel_residual_fwd_kernelINS_13Kernel_traitsI13__nv_bfloat16S2_fS2_fjLj2048ELj1ELj4ELj1ELj16ENS_18Kernel_traits_baseILj2048ES2_S2_fS2_fjLj128EEEEELb0ELb0ELb1EEEvNS_9FwdParamsE,@function
        .size           _ZN10layer_norm31ln_parallel_residual_fwd_kernelINS_13Kernel_traitsI13__nv_bfloat16S2_fS2_fjLj2048ELj1ELj4ELj1ELj16ENS_18Kernel_traits_baseILj2048ES2_S2_fS2_fjLj128EEEEELb0ELb0ELb1EEEvNS_9FwdParamsE,(.L_x_43877 - _ZN10layer_norm31ln_parallel_residual_fwd_kernelINS_13Kernel_traitsI13__nv_bfloat16S2_fS2_fjLj2048ELj1ELj4ELj1ELj16ENS_18Kernel_traits_baseILj2048ES2_S2_fS2_fjLj128EEEEELb0ELb0ELb1EEEvNS_9FwdParamsE)
        .other          _ZN10layer_norm31ln_parallel_residual_fwd_kernelINS_13Kernel_traitsI13__nv_bfloat16S2_fS2_fjLj2048ELj1ELj4ELj1ELj16ENS_18Kernel_traits_baseILj2048ES2_S2_fS2_fjLj128EEEEELb0ELb0ELb1EEEvNS_9FwdParamsE,@"STO_CUDA_ENTRY STV_DEFAULT"
_ZN10layer_norm31ln_parallel_residual_fwd_kernelINS_13Kernel_traitsI13__nv_bfloat16S2_fS2_fjLj2048ELj1ELj4ELj1ELj16ENS_18Kernel_traits_baseILj2048ES2_S2_fS2_fjLj128EEEEELb0ELb0ELb1EEEvNS_9FwdParamsE:
.text._ZN10layer_norm31ln_parallel_residual_fwd_kernelINS_13Kernel_traitsI13__nv_bfloat16S2_fS2_fjLj2048ELj1ELj4ELj1ELj16ENS_18Kernel_traits_baseILj2048ES2_S2_fS2_fjLj128EEEEELb0ELb0ELb1EEEvNS_9FwdParamsE:
[----:B------:R-:W0:Y:S01]  /*0000*/  LDC R1, c[0x0][0x37c] ;  /* 0x0000df00ff017b82 */ /* 0x000e220000000800 */
[----:B------:R-:W1:Y:S01]  /*0010*/  LDCU.64 UR4, c[0x0][0x438] ;  /* 0x00008700ff0477ac */ /* 0x000e620008000a00 */
[----:B------:R-:W2:Y:S01]  /*0020*/  S2R R0, SR_TID.X ;  /* 0x0000000000007919 */ /* 0x000ea20000002100 */
[----:B0-----:R-:W-:Y:S01]  /*0030*/  IADD3 R1, PT, PT, R1, -0x1b0, RZ ;  /* 0xfffffe5001017810 */ /* 0x001fe20007ffe0ff */
[----:B------:R-:W0:Y:S01]  /*0040*/  LDCU.64 UR6, c[0x0][0x358] ;  /* 0x00006b00ff0677ac */ /* 0x000e220008000a00 */
[----:B-1----:R-:W-:-:S04]  /*0050*/  UISETP.NE.U32.AND UP0, UPT, UR4, URZ, UPT ;  /* 0x000000ff0400728c */ /* 0x002fc8000bf05070 */
[----:B------:R-:W-:Y:S01]  /*0060*/  UISETP.NE.AND.EX UP0, UPT, UR5, URZ, UPT, UP0 ;  /* 0x000000ff0500728c */ /* 0x000fe2000bf05300 */
[----:B--2---:R-:W-:-:S08]  /*0070*/  LOP3.LUT R10, R0, 0x1f, RZ, 0xc0, !PT ;  /* 0x0000001f000a7812 */ /* 0x004fd000078ec0ff */
[----:B------:R-:W-:Y:S05]  /*0080*/  BRA.U UP0, `(.L_x_13102) ;  /* 0x0000000500a07547 */ /* 0x000fea000b800000 */
[----:B------:R-:W1:Y:S02]  /*0090*/  LDCU.64 UR4, c[0x0][0x440] ;  /* 0x00008800ff0477ac */ /* 0x000e640008000a00 */
[----:B-1----:R-:W-:-:S04]  /*00a0*/  UISETP.NE.U32.AND UP0, UPT, UR4, URZ, UPT ;  /* 0x000000ff0400728c */ /* 0x002fc8000bf05070 */
[----:B------:R-:W-:-:S09]  /*00b0*/  UISETP.NE.AND.EX UP0, UPT, UR5, URZ, UPT, UP0 ;  /* 0x000000ff0500728c */ /* 0x000fd2000bf05300 */
[----:B------:R-:W-:Y:S05]  /*00c0*/  BRA.U UP0, `(.L_x_13103) ;  /* 0x0000000100d47547 */ /* 0x000fea000b800000 */
[----:B------:R-:W1:Y:S08]  /*00d0*/  LDC.64 R2, c[0x0][0x3d0] ;  /* 0x0000f400ff027b82 */ /* 0x000e700000000a00 */
[----:B------:R-:W2:Y:S01]  /*00e0*/  LDC.64 R4, c[0x0][0x3d8] ;  /* 0x0000f600ff047b82 */ /* 0x000ea20000000a00 */
[----:B-1----:R-:W-:-:S05]  /*00f0*/  IMAD.WIDE.U32 R2, R10, 0x10, R2 ;  /* 0x000000100a027825 */ /* 0x002fca00078e0002 */
[----:B0-----:R0:W5:Y:S01]  /*0100*/  LDG.E.128 R208, desc[UR6][R2.64] ;  /* 0x0000000602d07981 */ /* 0x001162000c1e1d00 */
        /* <DEDUP_REMOVED lines=49> */
.L_x_13103:
[----:B------:R-:W1:Y:S08]  /*0420*/  LDC.64 R4, c[0x0][0x3d0] ;  /* 0x0000f400ff047b82 */ /* 0x000e700000000a00 */
[----:B------:R-:W2:Y:S08]  /*0430*/  LDC.64 R6, c[0x0][0x3d8] ;  /* 0x0000f600ff067b82 */ /* 0x000eb00000000a00 */
[----:B------:R-:W3:Y:S01]  /*0440*/  LDC.64 R2, c[0x0][0x440] ;  /* 0x00011000ff027b82 */ /* 0x000ee20000000a00 */
[----:B-1----:R-:W-:-:S05]  /*0450*/  IMAD.WIDE.U32 R4, R10, 0x10, R4 ;  /* 0x000000100a047825 */ /* 0x002fca00078e0004 */
[----:B0-----:R0:W5:Y:S01]  /*0460*/  LDG.E.128 R208, desc[UR6][R4.64] ;  /* 0x0000000604d07981 */ /* 0x001162000c1e1d00 */
        /* <DEDUP_REMOVED lines=42> */
.L_x_13102:
[----:B------:R-:W1:Y:S02]  /*0710*/  LDCU.64 UR4, c[0x0][0x440] ;  /* 0x00008800ff0477ac */ /* 0x000e640008000a00 */
[----:B-1----:R-:W-:-:S04]  /*0720*/  UISETP.NE.U32.AND UP0, UPT, UR4, URZ, UPT ;  /* 0x000000ff0400728c */ /* 0x002fc8000bf05070 */
[----:B------:R-:W-:-:S09]  /*0730*/  UISETP.NE.AND.EX UP0, UPT, UR5, URZ, UPT, UP0 ;  /* 0x000000ff0500728c */ /* 0x000fd2000bf05300 */
[----:B------:R-:W-:Y:S05]  /*0740*/  BRA.U !UP0, `(.L_x_13105) ;  /* 0x0000000108a47547 */ /* 0x000fea000b800000 */
[----:B------:R-:W1:Y:S08]  /*0750*/  LDC.64 R4, c[0x0][0x3d0] ;  /* 0x0000f400ff047b82 */ /* 0x000e700000000a00 */
[----:B------:R-:W2:Y:S08]  /*0760*/  LDC.64 R2, c[0x0][0x438] ;  /* 0x00010e00ff027b82 */ /* 0x000eb00000000a00 */
[----:B------:R-:W3:Y:S08]  /*0770*/  LDC.64 R6, c[0x0][0x3d8] ;  /* 0x0000f600ff067b82 */ /* 0x000ef00000000a00 */
[----:B------:R-:W4:Y:S01]  /*0780*/  LDC.64 R8, c[0x0][0x440] ;  /* 0x00011000ff087b82 */ /* 0x000f220000000a00 */
[----:B-1----:R-:W-:-:S05]  /*0790*/  IMAD.WIDE.U32 R4, R10, 0x10, R4 ;  /* 0x000000100a047825 */ /* 0x002fca00078e0004 */
[----:B0-----:R0:W5:Y:S01]  /*07a0*/  LDG.E.128 R208, desc[UR6][R4.64] ;  /* 0x0000000604d07981 */ /* 0x001162000c1e1d00 */
[----:B--2---:R-:W-:-:S03]  /*07b0*/  IMAD.WIDE.U32 R2, R10, 0x10, R2 ;  /* 0x000000100a027825 */ /* 0x004fc600078e0002 */
[----:B------:R0:W5:Y:S04]  /*07c0*/  LDG.E.128 R204, desc[UR6][R4.64+0x200] ;  /* 0x0002000604cc7981 */ /* 0x000168000c1e1d00 */
[----:B------:R0:W5:Y:S01]  /*07d0*/  LDG.E.128 R200, desc[UR6][R4.64+0x400] ;  /* 0x0004000604c87981 */ /* 0x000162000c1e1d00 */
[----:B---3--:R-:W-:-:S03]  /*07e0*/  IMAD.WIDE.U32 R6, R10, 0x10, R6 ;  /* 0x000000100a067825 */ /* 0x008fc600078e0006 */
[----:B------:R0:W5:Y:S04]  /*07f0*/  LDG.E.128 R196, desc[UR6][R4.64+0x600] ;  /* 0x0006000604c47981 */ /* 0x000168000c1e1d00 */
[----:B------:R0:W5:Y:S01]  /*0800*/  LDG.E.128 R192, desc[UR6][R4.64+0x800] ;  /* 0x0008000604c07981 */ /* 0x000162000c1e1d00 */
[----:B----4-:R-:W-:-:S03]  /*0810*/  IMAD.WIDE.U32 R8, R10, 0x10, R8 ;  /* 0x000000100a087825 */ /* 0x010fc600078e0008 */
        /* <DEDUP_REMOVED lines=28> */
.L_x_13105:
        /* <DEDUP_REMOVED lines=46> */
.L_x_13104:
        /* <DEDUP_REMOVED lines=9> */
[----:B------:R-:W2:Y:S02]  /*0d50*/  LDCU.64 UR4, c[0x0][0x398] ;  /* 0x00007300ff0477ac */ /* 0x000ea40008000a00 */
[----:B------:R0:W-:Y:S01]  /*0d60*/  STL [R1+0x1a4], R7 ;  /* 0x0001a40701007387 */ /* 0x0001e20000100800 */
[----:B------:R-:W-:Y:S01]  /*0d70*/  PRMT R248, R146, 0x7632, R248 ;  /* 0x0000763292f87816 */ /* 0x000fe200000000f8 */
[----:B------:R-:W3:Y:S02]  /*0d80*/  LDCU UR8, c[0x0][0x388] ;  /* 0x00007100ff0877ac */ /* 0x000ee40008000800 */
[----:B------:R4:W-:Y:S01]  /*0d90*/  STL [R1+0x1a0], R116 ;  /* 0x0001a07401007387 */ /* 0x0009e20000100800 */
[----:B-1----:R-:W-:Y:S01]  /*0da0*/  PRMT R176, R115, 0x7632, R176 ;  /* 0x0000763273b07816 */ /* 0x002fe200000000b0 */
[----:B------:R-:W1:Y:S02]  /*0db0*/  LDCU.U8 UR9, c[0x0][0x410] ;  /* 0x00008200ff0977ac */ /* 0x000e640008000000 */
[----:B------:R2:W-:Y:S01]  /*0dc0*/  STL [R1+0x19c], R6 ;  /* 0x00019c0601007387 */ /* 0x0005e20000100800 */
[----:B0-----:R-:W-:Y:S01]  /*0dd0*/  PRMT R7, R151, 0x7632, R7 ;  /* 0x0000763297077816 */ /* 0x001fe20000000007 */
[----:B------:R-:W0:Y:S02]  /*0de0*/  LDCU UR10, c[0x0][0x448] ;  /* 0x00008900ff0a77ac */ /* 0x000e240008000800 */
[----:B------:R3:W-:Y:S01]  /*0df0*/  STL [R1+0x198], R208 ;  /* 0x000198d001007387 */ /* 0x0007e20000100800 */
[----:B----4-:R-:W-:Y:S01]  /*0e00*/  PRMT R116, R147, 0x7632, R116 ;  /* 0x0000763293747816 */ /* 0x010fe20000000074 */
[----:B------:R-:W4:Y:S02]  /*0e10*/  LDCU.64 UR12, c[0x0][0x398] ;  /* 0x00007300ff0c77ac */ /* 0x000f240008000a00 */
[----:B------:R1:W-:Y:S01]  /*0e20*/  STL.S16 [R1+0x194], R176 ;  /* 0x000194b001007387 */ /* 0x0003e20000100600 */
[----:B--2---:R-:W-:Y:S01]  /*0e30*/  PRMT R6, R183, 0x7632, R6 ;  /* 0x00007632b7067816 */ /* 0x004fe20000000006 */
[----:B------:R-:W-:Y:S01]  /*0e40*/  UISETP.NE.U32.AND UP0, UPT, UR4, URZ, UPT ;  /* 0x000000ff0400728c */ /* 0x000fe2000bf05070 */
[----:B---3--:R-:W-:-:S03]  /*0e50*/  PRMT R208, R114, 0x7632, R208 ;  /* 0x0000763272d07816 */ /* 0x008fc600000000d0 */
[----:B------:R-:W-:Y:S01]  /*0e60*/  UISETP.NE.AND.EX UP0, UPT, UR5, URZ, UPT, UP0 ;  /* 0x000000ff0500728c */ /* 0x000fe2000bf05300 */
[----:B------:R-:W-:Y:S01]  /*0e70*/  PRMT R246, R182, 0x7632, R246 ;  /* 0x00007632b6f67816 */ /* 0x000fe200000000f6 */
[----:B------:R-:W2:Y:S01]  /*0e80*/  LDCU.64 UR4, c[0x0][0x3a0] ;  /* 0x00007400ff0477ac */ /* 0x000ea20008000a00 */
[----:B-1----:R-:W3:Y:S04]  /*0e90*/  LDL.LU R176, [R1+0x1a8] ;  /* 0x0001a80001b07983 */ /* 0x002ee80000300800 */
[----:B------:R1:W-:Y:S04]  /*0ea0*/  STL.S16 [R1+0x190], R7 ;  /* 0x0001900701007387 */ /* 0x0003e80000100600 */
[----:B-1----:R-:W4:Y:S04]  /*0eb0*/  LDL.LU R7, [R1+0x1a4] ;  /* 0x0001a40001077983 */ /* 0x002f280000300800 */
[----:B------:R1:W-:Y:S04]  /*0ec0*/  STL.S16 [R1+0x18c], R116 ;  /* 0x00018c7401007387 */ /* 0x0003e80000100600 */
[----:B-1----:R-:W4:Y:S04]  /*0ed0*/  LDL.LU R116, [R1+0x1a0] ;  /* 0x0001a00001747983 */ /* 0x002f280000300800 */
[----:B------:R1:W-:Y:S04]  /*0ee0*/  STL.S16 [R1+0x188], R6 ;  /* 0x0001880601007387 */ /* 0x0003e80000100600 */
[----:B-1----:R-:W2:Y:S04]  /*0ef0*/  LDL.LU R6, [R1+0x19c] ;  /* 0x00019c0001067983 */ /* 0x002ea80000300800 */
[----:B------:R1:W-:Y:S04]  /*0f00*/  STL.S16 [R1+0x184], R208 ;  /* 0x000184d001007387 */ /* 0x0003e80000100600 */
[----:B-1----:R-:W2:Y:S01]  /*0f10*/  LDL.LU R208, [R1+0x198] ;  /* 0x0001980001d07983 */ /* 0x002ea20000300800 */
        /* <DEDUP_REMOVED lines=150> */
[----:B------:R-:W-:Y:S02]  /*1880*/  PLOP3.LUT P1, PT, PT, PT, UP0, 0x80, 0x8 ;  /* 0x000000000008781c */ /* 0x000fe40003f2f008 */
        /* <DEDUP_REMOVED lines=25> */
[----:B------:R1:W-:Y:S04]  /*1a20*/  STL.S16 [R1+0x98], R45 ;  /* 0x0000982d01007387 */ /* 0x0003e80000100600 */
        /* <DEDUP_REMOVED lines=41> */
.L_x_13139:
[----:B-12---:R-:W0:Y:S01]  /*1cc0*/  S2R R13, SR_TID.X ;  /* 0x00000000000d7919 */ /* 0x006e220000002100 */
[----:B------:R-:W-:Y:S01]  /*1cd0*/  ISETP.NE.U32.AND P0, PT, RZ, UR4, PT ;  /* 0x00000004ff007c0c */ /* 0x000fe2000bf05070 */
[----:B------:R-:W1:Y:S01]  /*1ce0*/  LDC.64 R212, c[0x0][0x390] ;  /* 0x0000e400ffd47b82 */ /* 0x000e620000000a00 */
[----:B------:R-:W-:Y:S02]  /*1cf0*/  IMAD R0, R220, UR8, RZ ;  /* 0x00000008dc007c24 */ /* 0x000fe4000f8e02ff */
[----:B------:R-:W-:-:S03]  /*1d00*/  ISETP.NE.AND.EX P0, PT, RZ, UR5, PT, P0 ;  /* 0x00000005ff007c0c */ /* 0x000fc6000bf05300 */
[----:B------:R-:W-:Y:S02]  /*1d10*/  SHF.R.S32.HI R12, RZ, 0x1f, R0 ;  /* 0x0000001fff0c7819 */ /* 0x000fe40000011400 */
[----:B------:R-:W2:Y:S02]  /*1d20*/  @P1 LDC.64 R4, c[0x0][0x398] ;  /* 0x0000e600ff041b82 */ /* 0x000ea40000000a00 */
[----:B------:R-:W-:-:S06]  /*1d30*/  LEA.HI R12, R12, R0, RZ, 0x3 ;  /* 0x000000000c0c7211 */ /* 0x000fcc00078f18ff */
[----:B------:R-:W3:Y:S01]  /*1d40*/  @P0 LDC.64 R2, c[0x0][0x3a0] ;  /* 0x0000e800ff020b82 */ /* 0x000ee20000000a00 */
[----:B0-----:R-:W-:-:S04]  /*1d50*/  LOP3.LUT R13, R13, 0x1f, RZ, 0xc0, !PT ;  /* 0x0000001f0d0d7812 */ /* 0x001fc800078ec0ff */
[----:B------:R-:W-:-:S05]  /*1d60*/  LEA.HI.SX32 R228, R12, R13, 0x1d ;  /* 0x0000000d0ce47211 */ /* 0x000fca00078feaff */
[----:B-1----:R-:W-:-:S04]  /*1d70*/  IMAD.WIDE.U32 R12, R228, 0x10, R212 ;  /* 0x00000010e40c7825 */ /* 0x002fc800078e00d4 */
[C---:B--2---:R-:W-:Y:S02]  /*1d80*/  @P1 IMAD.WIDE.U32 R4, R228.reuse, 0x10, R4 ;  /* 0x00000010e4041825 */ /* 0x044fe400078e0004 */
[----:B------:R-:W5:Y:S02]  /*1d90*/  LDG.E.128 R12, desc[UR6][R12.64] ;  /* 0x000000060c0c7981 */ /* 0x000f64000c1e1d00 */
[----:B---3--:R-:W-:Y:S02]  /*1da0*/  @P0 IMAD.WIDE.U32 R2, R228, 0x20, R2 ;  /* 0x00000020e4020825 */ /* 0x008fe400078e0002 */
[----:B------:R0:W5:Y:S04]  /*1db0*/  @P1 LDG.E.128 R80, desc[UR6][R4.64] ;  /* 0x0000000604501981 */ /* 0x000168000c1e1d00 */
        /* <DEDUP_REMOVED lines=21> */
.L_x_13107:
[C---:B-----5:R-:W-:Y:S01]  /*1f10*/  PRMT R69, R12.reuse, 0x7632, R69 ;  /* 0x000076320c457816 */ /* 0x060fe20000000045 */
[----:B------:R-:W-:Y:S01]  /*1f20*/  IMAD.U32 R12, R12, 0x10000, RZ ;  /* 0x000100000c0c7824 */ /* 0x000fe200078e00ff */
[----:B------:R-:W-:Y:S02]  /*1f30*/  PRMT R71, R13, 0x7632, R71 ;  /* 0x000076320d477816 */ /* 0x000fe40000000047 */
[----:B------:R-:W-:Y:S01]  /*1f40*/  PRMT R65, R14, 0x7632, R65 ;  /* 0x000076320e417816 */ /* 0x000fe20000000041 */
[----:B------:R-:W-:Y:S01]  /*1f50*/  FADD.FTZ R68, R76, R12 ;  /* 0x0000000c4c447221 */ /* 0x000fe20000010000 */
[----:B------:R-:W-:Y:S01]  /*1f60*/  PRMT R67, R15, 0x7632, R67 ;  /* 0x000076320f437816 */ /* 0x000fe20000000043 */
        /* <DEDUP_REMOVED lines=14> */
[----:B------:R-:W-:Y:S06]  /*2050*/  BRA `(.L_x_13108) ;  /* 0x0000000400307947 */ /* 0x000fec0003800000 */
.L_x_13106:
[----:B------:R-:W-:-:S04]  /*2060*/  UISETP.NE.U32.AND UP0, UPT, UR4, URZ, UPT ;  /* 0x000000ff0400728c */ /* 0x000fc8000bf05070 */
[----:B------:R-:W-:-:S09]  /*2070*/  UISETP.NE.AND.EX UP0, UPT, UR5, URZ, UPT, UP0 ;  /* 0x000000ff0500728c */ /* 0x000fd2000bf05300 */
[----:B------:R-:W-:Y:S05]  /*2080*/  BRA.U UP0, `(.L_x_13109) ;  /* 0x0000000100847547 */ /* 0x000fea000b800000 */
[----:B-----5:R-:W-:Y:S01]  /*2090*/  SHF.L.U32 R68, R12, 0x10, RZ ;  /* 0x000000100c447819 */ /* 0x020fe200000006ff */
        /* <DEDUP_REMOVED lines=8> */
[----:B------:R-:W-:Y:S02]  /*2120*/  SHF.L.U32 R0, R0, 0x10, RZ ;  /* 0x0000001000007819 */ /* 0x000fe400000006ff */
[----:B------:R-:W-:Y:S02]  /*2130*/  SHF.L.U32 R71, R71, 0x10, RZ ;  /* 0x0000001047477819 */ /* 0x000fe400000006ff */
[C---:B------:R-:W-:Y:S01]  /*2140*/  SHF.L.U32 R64, R14.reuse, 0x10, RZ ;  /* 0x000000100e407819 */ /* 0x040fe200000006ff */
[----:B------:R-:W-:Y:S01]  /*2150*/  FADD.FTZ R69, R69, R0 ;  /* 0x0000000045457221 */ /* 0x000fe20000010000 */
[----:B------:R-:W-:Y:S02]  /*2160*/  SHF.L.U32 R0, R81, 0x10, RZ ;  /* 0x0000001051007819 */ /* 0x000fe400000006ff */
[----:B------:R-:W-:Y:S02]  /*2170*/  PRMT R65, R14, 0x7632, R65 ;  /* 0x000076320e417816 */ /* 0x000fe40000000041 */
[----:B------:R-:W-:Y:S01]  /*2180*/  PRMT R67, R15, 0x7632, R67 ;  /* 0x000076320f437816 */ /* 0x000fe20000000043 */
[--C-:B------:R-:W-:Y:S01]  /*2190*/  FADD.FTZ R70, R70, R0.reuse ;  /* 0x0000000046467221 */ /* 0x100fe20000010000 */
[----:B------:R-:W-:-:S02]  /*21a0*/  PRMT R0, R81, 0x7632, R0 ;  /* 0x0000763251007816 */ /* 0x000fc40000000000 */
[----:B------:R-:W-:Y:S02]  /*21b0*/  SHF.L.U32 R65, R65, 0x10, RZ ;  /* 0x0000001041417819 */ /* 0x000fe400000006ff */
[----:B------:R-:W-:Y:S01]  /*21c0*/  SHF.L.U32 R67, R67, 0x10, RZ ;  /* 0x0000001043437819 */ /* 0x000fe200000006ff */
[----:B------:R-:W-:-:S04]  /*21d0*/  IMAD.U32 R0, R0, 0x10000, RZ ;  /* 0x0001000000007824 */ /* 0x000fc800078e00ff */
[----:B------:R-:W-:Y:S01]  /*21e0*/  FADD.FTZ R71, R71, R0 ;  /* 0x0000000047477221 */ /* 0x000fe20000010000 */
[----:B------:R-:W-:-:S05]  /*21f0*/  SHF.L.U32 R0, R82, 0x10, RZ ;  /* 0x0000001052007819 */ /* 0x000fca00000006ff */
[--C-:B------:R-:W-:Y:S01]  /*2200*/  FADD.FTZ R64, R64, R0.reuse ;  /* 0x0000000040407221 */ /* 0x100fe20000010000 */
[----:B------:R-:W-:-:S04]  /*2210*/  PRMT R0, R82, 0x7632, R0 ;  /* 0x0000763252007816 */ /* 0x000fc80000000000 */
[----:B------:R-:W-:-:S05]  /*2220*/  SHF.L.U32 R0, R0, 0x10, RZ ;  /* 0x0000001000007819 */ /* 0x000fca00000006ff */
[----:B------:R-:W-:Y:S01]  /*2230*/  FADD.FTZ R65, R65, R0 ;  /* 0x0000000041417221 */ /* 0x000fe20000010000 */
[----:B------:R-:W-:-:S05]  /*2240*/  SHF.L.U32 R0, R83, 0x10, RZ ;  /* 0x0000001053007819 */ /* 0x000fca00000006ff */
[--C-:B------:R-:W-:Y:S01]  /*2250*/  FADD.FTZ R66, R66, R0.reuse ;  /* 0x0000000042427221 */ /* 0x100fe20000010000 */
[----:B------:R-:W-:-:S04]  /*2260*/  PRMT R0, R83, 0x7632, R0 ;  /* 0x0000763253007816 */ /* 0x000fc80000000000 */
[----:B------:R-:W-:-:S05]  /*2270*/  SHF.L.U32 R0, R0, 0x10, RZ ;  /* 0x0000001000007819 */ /* 0x000fca00000006ff */
[----:B------:R-:W-:Y:S01]  /*2280*/  FADD.FTZ R67, R67, R0 ;  /* 0x0000000043437221 */ /* 0x000fe20000010000 */
[----:B------:R-:W-:Y:S06]  /*2290*/  BRA `(.L_x_13108) ;  /* 0x0000000000a07947 */ /* 0x000fec0003800000 */
.L_x_13109:
[----:B-----5:R-:W-:Y:S01]  /*22a0*/  SHF.L.U32 R68, R12, 0x10, RZ ;  /* 0x000000100c447819 */ /* 0x020fe200000006ff */
        /* <DEDUP_REMOVED lines=9> */
[C---:B------:R-:W-:Y:S01]  /*2340*/  SHF.L.U32 R64, R14.reuse, 0x10, RZ ;  /* 0x000000100e407819 */ /* 0x040fe200000006ff */
[----:B------:R-:W-:Y:S01]  /*2350*/  FADD.FTZ R69, R69, R0 ;  /* 0x0000000045457221 */ /* 0x000fe20000010000 */
[----:B------:R-:W-:Y:S02]  /*2360*/  SHF.L.U32 R0, R81, 0x10, RZ ;  /* 0x0000001051007819 */ /* 0x000fe400000006ff */
[----:B------:R-:W-:Y:S01]  /*2370*/  SHF.L.U32 R71, R71, 0x10, RZ ;  /* 0x0000001047477819 */ /* 0x000fe200000006ff */
[----:B------:R-:W-:Y:S01]  /*2380*/  FADD.FTZ R69, R77, R69 ;  /* 0x000000454d457221 */ /* 0x000fe20000010000 */
[----:B------:R-:W-:Y:S01]  /*2390*/  PRMT R65, R14, 0x7632, R65 ;  /* 0x000076320e417816 */ /* 0x000fe20000000041 */
[--C-:B------:R-:W-:Y:S01]  /*23a0*/  FADD.FTZ R70, R70, R0.reuse ;  /* 0x0000000046467221 */ /* 0x100fe20000010000 */
[----:B------:R-:W-:-:S02]  /*23b0*/  PRMT R0, R81, 0x7632, R0 ;  /* 0x0000763251007816 */ /* 0x000fc40000000000 */
[----:B------:R-:W-:Y:S01]  /*23c0*/  SHF.L.U32 R65, R65, 0x10, RZ ;  /* 0x0000001041417819 */ /* 0x000fe200000006ff */
[----:B------:R-:W-:Y:S01]  /*23d0*/  FADD.FTZ R70, R78, R70 ;  /* 0x000000464e467221 */ /* 0x000fe20000010000 */
[C---:B------:R-:W-:Y:S01]  /*23e0*/  SHF.L.U32 R66, R15.reuse, 0x10, RZ ;  /* 0x000000100f427819 */ /* 0x040fe200000006ff */
[----:B------:R-:W-:Y:S01]  /*23f0*/  IMAD.U32 R0, R0, 0x10000, RZ ;  /* 0x0001000000007824 */ /* 0x000fe200078e00ff */
[----:B------:R-:W-:-:S03]  /*2400*/  PRMT R67, R15, 0x7632, R67 ;  /* 0x000076320f437816 */ /* 0x000fc60000000043 */
[----:B------:R-:W-:Y:S01]  /*2410*/  FADD.FTZ R71, R71, R0 ;  /* 0x0000000047477221 */ /* 0x000fe20000010000 */
[----:B------:R-:W-:Y:S02]  /*2420*/  SHF.L.U32 R0, R82, 0x10, RZ ;  /* 0x0000001052007819 */ /* 0x000fe400000006ff */
[----:B------:R-:W-:Y:S01]  /*2430*/  SHF.L.U32 R67, R67, 0x10, RZ ;  /* 0x0000001043437819 */ /* 0x000fe200000006ff */
[----:B------:R-:W-:Y:S02]  /*2440*/  FADD.FTZ R71, R79, R71 ;  /* 0x000000474f477221 */ /* 0x000fe40000010000 */
        /* <DEDUP_REMOVED lines=13> */
.L_x_13108:
[----:B------:R-:W-:Y:S01]  /*2520*/  UISETP.NE.U32.AND UP0, UPT, UR12, URZ, UPT ;  /* 0x000000ff0c00728c */ /* 0x000fe2000bf05070 */
[----:B------:R-:W0:Y:S01]  /*2530*/  LDC.64 R230, c[0x0][0x3a8] ;  /* 0x0000ea00ffe67b82 */ /* 0x000e220000000a00 */
[----:B------:R-:W-:Y:S02]  /*2540*/  IADD3 R222, PT, PT, R228, 0x20, RZ ;  /* 0x00000020e4de7810 */ /* 0x000fe40007ffe0ff */
[----:B------:R-:W-:-:S05]  /*2550*/  UISETP.NE.AND.EX UP0, UPT, UR13, URZ, UPT, UP0 ;  /* 0x000000ff0d00728c */ /* 0x000fca000bf05300 */
[----:B------:R-:W1:Y:S01]  /*2560*/  @P0 LDC.64 R2, c[0x0][0x3a0] ;  /* 0x0000e800ff020b82 */ /* 0x000e620000000a00 */
[----:B------:R-:W-:-:S13]  /*2570*/  PLOP3.LUT P1, PT, PT, PT, UP0, 0x80, 0x8 ;  /* 0x000000000008781c */ /* 0x000fda0003f2f008 */
[----:B------:R-:W2:Y:S01]  /*2580*/  @P1 LDC.64 R4, c[0x0][0x398] ;  /* 0x0000e600ff041b82 */ /* 0x000ea20000000a00 */
[----:B0-----:R-:W-:-:S05]  /*2590*/  IMAD.WIDE.U32 R12, R228, 0x20, R230 ;  /* 0x00000020e40c7825 */ /* 0x001fca00078e00e6 */
[----:B------:R-:W-:Y:S01]  /*25a0*/  STG.E.128 desc[UR6][R12.64], R68 ;  /* 0x000000440c007986 */ /* 0x000fe2000c101d06 */
[----:B-1----:R-:W-:-:S03]  /*25b0*/  @P0 IMAD.WIDE.U32 R2, R222, 0x20, R2 ;  /* 0x00000020de020825 */ /* 0x002fc600078e0002 */
[----:B------:R0:W-:Y:S04]  /*25c0*/  STG.E.128 desc[UR6][R12.64+0x10], R64 ;  /* 0x000010400c007986 */ /* 0x0001e8000c101d06 */
[----:B------:R1:W5:Y:S04]  /*25d0*/  @P0 LDG.E.128 R76, desc[UR6][R2.64] ;  /* 0x00000006024c0981 */ /* 0x000368000c1e1d00 */
[----:B------:R1:W5:Y:S01]  /*25e0*/  @P0 LDG.E.128 R72, desc[UR6][R2.64+0x10] ;  /* 0x0000100602480981 */ /* 0x000362000c1e1d00 */
[----:B--2---:R-:W-:-:S04]  /*25f0*/  @P1 IMAD.WIDE.U32 R4, R222, 0x10, R4 ;  /* 0x00000010de041825 */ /* 0x004fc800078e0004 */
[----:B0-----:R-:W-:Y:S01]  /*2600*/  IMAD.WIDE.U32 R12, R222, 0x10, R212 ;  /* 0x00000010de0c7825 */ /* 0x001fe200078e00d4 */
[----:B------:R1:W5:Y:S05]  /*2610*/  @P1 LDG.E.128 R80, desc[UR6][R4.64] ;  /* 0x0000000604501981 */ /* 0x00036a000c1e1d00 */
[----:B------:R-:W5:Y:S01]  /*2620*/  LDG.E.128 R12, desc[UR6][R12.64] ;  /* 0x000000060c0c7981 */ /* 0x000f62000c1e1d00 */
[----:B------:R-:W-:Y:S05]  /*2630*/  @!P1 BRA `(.L_x_13110) ;  /* 0x00000004002c9947 */ /* 0x000fea0003800000 */
[----:B------:R-:W-:Y:S05]  /*2640*/  @!P0 BRA `(.L_x_13111) ;  /* 0x0000000000a48947 */ /* 0x000fea0003800000 */
[----:B-----5:R-:W-:Y:S01]  /*2650*/  SHF.L.U32 R60, R12, 0x10, RZ ;  /* 0x000000100c3c7819 */ /* 0x020fe200000006ff */
[----:B------:R-:W-:Y:S01]  /*2660*/  IMAD.U32 R56, R14, 0x10000, RZ ;  /* 0x000100000e387824 */ /* 0x000fe200078e00ff */
[----:B------:R-:W-:Y:S02]  /*2670*/  SHF.L.U32 R0, R80, 0x10, RZ ;  /* 0x0000001050007819 */ /* 0x000fe400000006ff */
[----:B------:R-:W-:Y:S02]  /*2680*/  PRMT R61, R12, 0x7632, R61 ;  /* 0x000076320c3d7816 */ /* 0x000fe4000000003d */
        /* <DEDUP_REMOVED lines=8> */
[----:B------:R-:W-:Y:S01]  /*2710*/  PRMT R57, R14, 0x7632, R57 ;  /* 0x000076320e397816 */ /* 0x000fe20000000039 */
[----:B------:R-:W-:Y:S01]  /*2720*/  FADD.FTZ R61, R61, R0 ;  /* 0x000000003d3d7221 */ /* 0x000fe20000010000 */
[----:B------:R-:W-:Y:S02]  /*2730*/  SHF.L.U32 R0, R81, 0x10, RZ ;  /* 0x0000001051007819 */ /* 0x000fe400000006ff */
[----:B------:R-:W-:Y:S01]  /*2740*/  SHF.L.U32 R57, R57, 0x10, RZ ;  /* 0x0000001039397819 */ /* 0x000fe200000006ff */
[----:B------:R-:W-:Y:S01]  /*2750*/  FADD.FTZ R61, R77, R61 ;  /* 0x0000003d4d3d7221 */ /* 0x000fe20000010000 */
[----:B------:R-:W-:Y:S01]  /*2760*/  SHF.L.U32 R58, R15, 0x10, RZ ;  /* 0x000000100f3a7819 */ /* 0x000fe200000006ff */
[----:B------:R-:W-:Y:S01]  /*2770*/  FADD.FTZ R62, R0, R62 ;  /* 0x0000003e003e7221 */ /* 0x000fe20000010000 */
[----:B------:R-:W-:-:S02]  /*2780*/  PRMT R0, R81, 0x7632, R0 ;  /* 0x0000763251007816 */ /* 0x000fc40000000000 */
[----:B------:R-:W-:Y:S01]  /*2790*/  PRMT R59, R15, 0x7632, R59 ;  /* 0x000076320f3b7816 */ /* 0x000fe2000000003b */
[----:B------:R-:W-:Y:S01]  /*27a0*/  FADD.FTZ R62, R78, R62 ;  /* 0x0000003e4e3e7221 */ /* 0x000fe20000010000 */
[----:B------:R-:W-:-:S03]  /*27b0*/  SHF.L.U32 R0, R0, 0x10, RZ ;  /* 0x0000001000007819 */ /* 0x000fc600000006ff */
[----:B------:R-:W-:Y:S02]  /*27c0*/  IMAD.U32 R59, R59, 0x10000, RZ ;  /* 0x000100003b3b7824 */ /* 0x000fe400078e00ff */
        /* <DEDUP_REMOVED lines=17> */
.L_x_13111:
[----:B-----5:R-:W-:Y:S01]  /*28e0*/  SHF.L.U32 R60, R12, 0x10, RZ ;  /* 0x000000100c3c7819 */ /* 0x020fe200000006ff */
[C---:B------:R-:W-:Y:S01]  /*28f0*/  IMAD.U32 R62, R13.reuse, 0x10000, RZ ;  /* 0x000100000d3e7824 */ /* 0x040fe200078e00ff */
[----:B------:R-:W-:Y:S02]  /*2900*/  SHF.L.U32 R0, R80, 0x10, RZ ;  /* 0x0000001050007819 */ /* 0x000fe400000006ff */
[----:B------:R-:W-:Y:S02]  /*2910*/  PRMT R61, R12, 0x7632, R61 ;  /* 0x000076320c3d7816 */ /* 0x000fe4000000003d */
[----:B------:R-:W-:Y:S01]  /*2920*/  PRMT R63, R13, 0x7632, R63 ;  /* 0x000076320d3f7816 */ /* 0x000fe2000000003f */
[----:B------:R-:W-:Y:S01]  /*2930*/  FADD.FTZ R60, R0, R60 ;  /* 0x0000003c003c7221 */ /* 0x000fe20000010000 */
[----:B------:R-:W-:Y:S02]  /*2940*/  PRMT R0, R80, 0x7632, R0 ;  /* 0x0000763250007816 */ /* 0x000fe40000000000 */
[----:B------:R-:W-:-:S02]  /*2950*/  SHF.L.U32 R61, R61, 0x10, RZ ;  /* 0x000000103d3d7819 */ /* 0x000fc400000006ff */
[----:B------:R-:W-:Y:S02]  /*2960*/  SHF.L.U32 R0, R0, 0x10, RZ ;  /* 0x0000001000007819 */ /* 0x000fe400000006ff */
[----:B------:R-:W-:Y:S02]  /*2970*/  SHF.L.U32 R63, R63, 0x10, RZ ;  /* 0x000000103f3f7819 */ /* 0x000fe400000006ff */
[C---:B------:R-:W-:Y:S01]  /*2980*/  SHF.L.U32 R56, R14.reuse, 0x10, RZ ;  /* 0x000000100e387819 */ /* 0x040fe200000006ff */
[----:B------:R-:W-:Y:S01]  /*2990*/  FADD.FTZ R61, R61, R0 ;  /* 0x000000003d3d7221 */ /* 0x000fe20000010000 */
[----:B------:R-:W-:Y:S02]  /*29a0*/  SHF.L.U32 R0, R81, 0x10, RZ ;  /* 0x0000001051007819 */ /* 0x000fe400000006ff */
[----:B------:R-:W-:Y:S02]  /*29b0*/  PRMT R57, R14, 0x7632, R57 ;  /* 0x000076320e397816 */ /* 0x000fe40000000039 */
[----:B------:R-:W-:Y:S01]  /*29c0*/  SHF.L.U32 R58, R15, 0x10, RZ ;  /* 0x000000100f3a7819 */ /* 0x000fe200000006ff */
[----:B------:R-:W-:Y:S01]  /*29d0*/  FADD.FTZ R62, R0, R62 ;  /* 0x0000003e003e7221 */ /* 0x000fe20000010000 */
[----:B------:R-:W-:Y:S01]  /*29e0*/  PRMT R0, R81, 0x7632, R0 ;  /* 0x0000763251007816 */ /* 0x000fe20000000000 */
[----:B------:R-:W-:Y:S01]  /*29f0*/  IMAD.U32 R57, R57, 0x10000, RZ ;  /* 0x0001000039397824 */ /* 0x000fe200078e00ff */
[----:B------:R-:W-:-:S02]  /*2a00*/  PRMT R59, R15, 0x7632, R59 ;  /* 0x000076320f3b7816 */ /* 0x000fc4000000003b */
[----:B------:R-:W-:Y:S02]  /*2a10*/  SHF.L.U32 R0, R0, 0x10, RZ ;  /* 0x0000001000007819 */ /* 0x000fe400000006ff */
[----:B------:R-:W-:-:S03]  /*2a20*/  SHF.L.U32 R59, R59, 0x10, RZ ;  /* 0x000000103b3b7819 */ /* 0x000fc600000006ff */
        /* <DEDUP_REMOVED lines=12> */
.L_x_13110:
[----:B------:R-:W-:Y:S05]  /*2af0*/  @!P0 BRA `(.L_x_13113) ;  /* 0x0000000000548947 */ /* 0x000fea0003800000 */
[C---:B-----5:R-:W-:Y:S01]  /*2b00*/  PRMT R61, R12.reuse, 0x7632, R61 ;  /* 0x000076320c3d7816 */ /* 0x060fe2000000003d */
[----:B------:R-:W-:Y:S01]  /*2b10*/  IMAD.U32 R12, R12, 0x10000, RZ ;  /* 0x000100000c0c7824 */ /* 0x000fe200078e00ff */
[----:B------:R-:W-:Y:S02]  /*2b20*/  PRMT R63, R13, 0x7632, R63 ;  /* 0x000076320d3f7816 */ /* 0x000fe4000000003f */
[----:B------:R-:W-:Y:S01]  /*2b30*/  PRMT R57, R14, 0x7632, R57 ;  /* 0x000076320e397816 */ /* 0x000fe20000000039 */
[----:B------:R-:W-:Y:S01]  /*2b40*/  FADD.FTZ R60, R76, R12 ;  /* 0x0000000c4c3c7221 */ /* 0x000fe20000010000 */
[----:B------:R-:W-:Y:S02]  /*2b50*/  PRMT R59, R15, 0x7632, R59 ;  /* 0x000076320f3b7816 */ /* 0x000fe4000000003b */
        /* <DEDUP_REMOVED lines=14> */
[----:B------:R-:W-:Y:S06]  /*2c40*/  BRA `(.L_x_13112) ;  /* 0x0000000000307947 */ /* 0x000fec0003800000 */
.L_x_13113:
        /* <DEDUP_REMOVED lines=12> */
.L_x_13112:
[----:B------:R-:W0:Y:S01]  /*2d10*/  @P0 LDC.64 R12, c[0x0][0x3a0] ;  /* 0x0000e800ff0c0b82 */ /* 0x000e220000000a00 */
[----:B-1----:R-:W-:-:S05]  /*2d20*/  IMAD.WIDE.U32 R4, R222, 0x20, R230 ;  /* 0x00000020de047825 */ /* 0x002fca00078e00e6 */
[----:B------:R-:W-:Y:S02]  /*2d30*/  STG.E.128 desc[UR6][R4.64], R60 ;  /* 0x0000003c04007986 */ /* 0x000fe4000c101d06 */
[----:B------:R-:W1:Y:S02]  /*2d40*/  @P1 LDC.64 R2, c[0x0][0x398] ;  /* 0x0000e600ff021b82 */ /* 0x000e640000000a00 */
[----:B------:R2:W-:Y:S02]  /*2d50*/  STG.E.128 desc[UR6][R4.64+0x10], R56 ;  /* 0x0000103804007986 */ /* 0x0005e4000c101d06 */
[----:B--2---:R-:W-:-:S05]  /*2d60*/  IADD3 R5, PT, PT, R228, 0x40, RZ ;  /* 0x00000040e4057810 */ /* 0x004fca0007ffe0ff */
[----:B0-----:R-:W-:-:S04]  /*2d70*/  @P0 IMAD.WIDE.U32 R12, R5, 0x20, R12 ;  /* 0x00000020050c0825 */ /* 0x001fc800078e000c */
[C---:B-1----:R-:W-:Y:S01]  /*2d80*/  @P1 IMAD.WIDE.U32 R2, R5.reuse, 0x10, R2 ;  /* 0x0000001005021825 */ /* 0x042fe200078e0002 */
[----:B------:R-:W5:Y:S04]  /*2d90*/  @P0 LDG.E.128 R76, desc[UR6][R12.64] ;  /* 0x000000060c4c0981 */ /* 0x000f68000c1e1d00 */
[----:B------:R0:W5:Y:S04]  /*2da0*/  @P0 LDG.E.128 R72, desc[UR6][R12.64+0x10] ;  /* 0x000010060c480981 */ /* 0x000168000c1e1d00 */
[----:B------:R1:W5:Y:S01]  /*2db0*/  @P1 LDG.E.128 R80, desc[UR6][R2.64] ;  /* 0x0000000602501981 */ /* 0x000362000c1e1d00 */
[----:B0-----:R-:W-:-:S06]  /*2dc0*/  IMAD.WIDE.U32 R12, R5, 0x10, R212 ;  /* 0x00000010050c7825 */ /* 0x001fcc00078e00d4 */
[----:B------:R-:W5:Y:S01]  /*2dd0*/  LDG.E.128 R12, desc[UR6][R12.64] ;  /* 0x000000060c0c7981 */ /* 0x000f62000c1e1d00 */
[----:B-1----:R-:W-:Y:S05]  /*2de0*/  @!P1 BRA `(.L_x_13114) ;  /* 0x00000004002c9947 */ /* 0x002fea0003800000 */
[----:B------:R-:W-:Y:S05]  /*2df0*/  @!P0 BRA `(.L_x_13115) ;  /* 0x0000000000a48947 */ /* 0x000fea0003800000 */
[----:B-----5:R-:W-:Y:S01]  /*2e00*/  SHF.L.U32 R52, R12, 0x10, RZ ;  /* 0x000000100c347819 */ /* 0x020fe200000006ff */
[----:B------:R-:W-:Y:S01]  /*2e10*/  IMAD.U32 R0, R80, 0x10000, RZ ;  /* 0x0001000050007824 */ /* 0x000fe200078e00ff */
[----:B------:R-:W-:Y:S02]  /*2e20*/  PRMT R53, R12, 0x7632, R53 ;  /* 0x000076320c357816 */ /* 0x000fe40000000035 */
[----:B------:R-:W-:Y:S01]  /*2e30*/  SHF.L.U32 R54, R13, 0x10, RZ ;  /* 0x000000100d367819 */ /* 0x000fe200000006ff */
[----:B------:R-:W-:Y:S01]  /*2e40*/  FADD.FTZ R52, R0, R52 ;  /* 0x0000003400347221 */ /* 0x000fe20000010000 */
        /* <DEDUP_REMOVED lines=11> */
[----:B------:R-:W-:Y:S01]  /*2f00*/  FADD.FTZ R54, R0, R54 ;  /* 0x0000003600367221 */ /* 0x000fe20000010000 */
        /* <DEDUP_REMOVED lines=24> */
.L_x_13115:
[----:B-----5:R-:W-:Y:S02]  /*3090*/  SHF.L.U32 R52, R12, 0x10, RZ ;  /* 0x000000100c347819 */ /* 0x020fe400000006ff */
[----:B------:R-:W-:Y:S02]  /*30a0*/  SHF.L.U32 R0, R80, 0x10, RZ ;  /* 0x0000001050007819 */ /* 0x000fe400000006ff */
[----:B------:R-:W-:Y:S02]  /*30b0*/  PRMT R53, R12, 0x7632, R53 ;  /* 0x000076320c357816 */ /* 0x000fe40000000035 */
[----:B------:R-:W-:Y:S01]  /*30c0*/  SHF.L.U32 R54, R13, 0x10, RZ ;  /* 0x000000100d367819 */ /* 0x000fe200000006ff */
[----:B------:R-:W-:Y:S01]  /*30d0*/  FADD.FTZ R52, R0, R52 ;  /* 0x0000003400347221 */ /* 0x000fe20000010000 */
[----:B------:R-:W-:Y:S02]  /*30e0*/  PRMT R0, R80, 0x7632, R0 ;  /* 0x0000763250007816 */ /* 0x000fe40000000000 */
[----:B------:R-:W-:-:S02]  /*30f0*/  SHF.L.U32 R53, R53, 0x10, RZ ;  /* 0x0000001035357819 */ /* 0x000fc400000006ff */
[----:B------:R-:W-:Y:S01]  /*3100*/  PRMT R55, R13, 0x7632, R55 ;  /* 0x000076320d377816 */ /* 0x000fe20000000037 */
[----:B------:R-:W-:Y:S01]  /*3110*/  IMAD.U32 R0, R0, 0x10000, RZ ;  /* 0x0001000000007824 */ /* 0x000fe200078e00ff */
[C---:B------:R-:W-:Y:S02]  /*3120*/  SHF.L.U32 R48, R14.reuse, 0x10, RZ ;  /* 0x000000100e307819 */ /* 0x040fe400000006ff */
[----:B------:R-:W-:Y:S01]  /*3130*/  SHF.L.U32 R55, R55, 0x10, RZ ;  /* 0x0000001037377819 */ /* 0x000fe200000006ff */
[----:B------:R-:W-:Y:S01]  /*3140*/  FADD.FTZ R53, R53, R0 ;  /* 0x0000000035357221 */ /* 0x000fe20000010000 */
[----:B------:R-:W-:Y:S02]  /*3150*/  SHF.L.U32 R0, R81, 0x10, RZ ;  /* 0x0000001051007819 */ /* 0x000fe400000006ff */
[----:B------:R-:W-:Y:S02]  /*3160*/  PRMT R49, R14, 0x7632, R49 ;  /* 0x000076320e317816 */ /* 0x000fe40000000031 */
[----:B------:R-:W-:Y:S01]  /*3170*/  SHF.L.U32 R50, R15, 0x10, RZ ;  /* 0x000000100f327819 */ /* 0x000fe200000006ff */
[----:B------:R-:W-:Y:S01]  /*3180*/  FADD.FTZ R54, R0, R54 ;  /* 0x0000003600367221 */ /* 0x000fe20000010000 */
[----:B------:R-:W-:-:S02]  /*3190*/  PRMT R0, R81, 0x7632, R0 ;  /* 0x0000763251007816 */ /* 0x000fc40000000000 */
[----:B------:R-:W-:Y:S02]  /*31a0*/  SHF.L.U32 R49, R49, 0x10, RZ ;  /* 0x0000001031317819 */ /* 0x000fe400000006ff */
        /* <DEDUP_REMOVED lines=9> */
[----:B------:R-:W-:-:S05]  /*3240*/  SHF.L.U32 R0, R83, 0x10, RZ ;  /* 0x0000001053007819 */ /* 0x000fca00000006ff */
[----:B------:R-:W-:Y:S01]  /*3250*/  FADD.FTZ R50, R0, R50 ;  /* 0x0000003200327221 */ /* 0x000fe20000010000 */
[----:B------:R-:W-:-:S05]  /*3260*/  PRMT R0, R83, 0x7632, R0 ;  /* 0x0000763253007816 */ /* 0x000fca0000000000 */
[----:B------:R-:W-:-:S04]  /*3270*/  IMAD.U32 R0, R0, 0x10000, RZ ;  /* 0x0001000000007824 */ /* 0x000fc800078e00ff */
[----:B------:R-:W-:Y:S01]  /*3280*/  FADD.FTZ R51, R51, R0 ;  /* 0x0000000033337221 */ /* 0x000fe20000010000 */
[----:B------:R-:W-:Y:S06]  /*3290*/  BRA `(.L_x_13116) ;  /* 0x0000000000887947 */ /* 0x000fec0003800000 */
.L_x_13114:
[----:B------:R-:W-:Y:S05]  /*32a0*/  @!P0 BRA `(.L_x_13117) ;  /* 0x0000000000548947 */ /* 0x000fea0003800000 */
[----:B-----5:R-:W-:Y:S02]  /*32b0*/  PRMT R53, R12, 0x7632, R53 ;  /* 0x000076320c357816 */ /* 0x020fe40000000035 */
[----:B------:R-:W-:Y:S02]  /*32c0*/  PRMT R55, R13, 0x7632, R55 ;  /* 0x000076320d377816 */ /* 0x000fe40000000037 */
[----:B------:R-:W-:Y:S02]  /*32d0*/  PRMT R49, R14, 0x7632, R49 ;  /* 0x000076320e317816 */ /* 0x000fe40000000031 */
        /* <DEDUP_REMOVED lines=18> */
.L_x_13117:
        /* <DEDUP_REMOVED lines=12> */
.L_x_13116:
[----:B------:R-:W0:Y:S01]  /*34c0*/  @P0 LDC.64 R12, c[0x0][0x3a0] ;  /* 0x0000e800ff0c0b82 */ /* 0x000e220000000a00 */
[----:B------:R-:W-:Y:S01]  /*34d0*/  IADD3 R4, PT, PT, R228, 0x60, RZ ;  /* 0x00000060e4047810 */ /* 0x000fe20007ffe0ff */
[----:B------:R-:W-:-:S05]  /*34e0*/  IMAD.WIDE.U32 R14, R5, 0x20, R230 ;  /* 0x00000020050e7825 */ /* 0x000fca00078e00e6 */
[----:B------:R-:W-:Y:S01]  /*34f0*/  STG.E.128 desc[UR6][R14.64], R52 ;  /* 0x000000340e007986 */ /* 0x000fe2000c101d06 */
[----:B------:R-:W1:Y:S03]  /*3500*/  @P1 LDC.64 R2, c[0x0][0x398] ;  /* 0x0000e600ff021b82 */ /* 0x000e660000000a00 */
[----:B------:R2:W-:Y:S01]  /*3510*/  STG.E.128 desc[UR6][R14.64+0x10], R48 ;  /* 0x000010300e007986 */ /* 0x0005e2000c101d06 */
[----:B0-----:R-:W-:-:S05]  /*3520*/  @P0 IMAD.WIDE.U32 R12, R4, 0x20, R12 ;  /* 0x00000020040c0825 */ /* 0x001fca00078e000c */
[----:B------:R-:W5:Y:S01]  /*3530*/  @P0 LDG.E.128 R76, desc[UR6][R12.64] ;  /* 0x000000060c4c0981 */ /* 0x000f62000c1e1d00 */
[----:B-1----:R-:W-:-:S03]  /*3540*/  @P1 IMAD.WIDE.U32 R2, R4, 0x10, R2 ;  /* 0x0000001004021825 */ /* 0x002fc600078e0002 */
[----:B------:R0:W5:Y:S04]  /*3550*/  @P0 LDG.E.128 R72, desc[UR6][R12.64+0x10] ;  /* 0x000010060c480981 */ /* 0x000168000c1e1d00 */
[----:B------:R1:W5:Y:S01]  /*3560*/  @P1 LDG.E.128 R80, desc[UR6][R2.64] ;  /* 0x0000000602501981 */ /* 0x000362000c1e1d00 */
[----:B0-----:R-:W-:-:S06]  /*3570*/  IMAD.WIDE.U32 R12, R4, 0x10, R212 ;  /* 0x00000010040c7825 */ /* 0x001fcc00078e00d4 */
[----:B--2---:R-:W5:Y:S01]  /*3580*/  LDG.E.128 R12, desc[UR6][R12.64] ;  /* 0x000000060c0c7981 */ /* 0x004f62000c1e1d00 */
[----:B-1----:R-:W-:Y:S05]  /*3590*/  @!P1 BRA `(.L_x_13118) ;  /* 0x00000004002c9947 */ /* 0x002fea0003800000 */
[----:B------:R-:W-:Y:S05]  /*35a0*/  @!P0 BRA `(.L_x_13119) ;  /* 0x0000000000a48947 */ /* 0x000fea0003800000 */
[----:B-----5:R-:W-:Y:S01]  /*35b0*/  SHF.L.U32 R0, R80, 0x10, RZ ;  /* 0x0000001050007819 */ /* 0x020fe200000006ff */
[C---:B------:R-:W-:Y:S01]  /*35c0*/  IMAD.U32 R44, R12.reuse, 0x10000, RZ ;  /* 0x000100000c2c7824 */ /* 0x040fe200078e00ff */
[----:B------:R-:W-:Y:S01]  /*35d0*/  PRMT R45, R12, 0x7632, R45 ;  /* 0x000076320c2d7816 */ /* 0x000fe2000000002d */
[----:B------:R-:W-:Y:S01]  /*35e0*/  IMAD.U32 R42, R15, 0x10000, RZ ;  /* 0x000100000f2a7824 */ /* 0x000fe200078e00ff */
        /* <DEDUP_REMOVED lines=9> */
[----:B------:R-:W-:Y:S01]  /*3680*/  SHF.L.U32 R0, R81, 0x10, RZ ;  /* 0x0000001051007819 */ /* 0x000fe200000006ff */
[----:B------:R-:W-:Y:S01]  /*3690*/  IMAD.U32 R47, R47, 0x10000, RZ ;  /* 0x000100002f2f7824 */ /* 0x000fe200078e00ff */
[----:B------:R-:W-:Y:S01]  /*36a0*/  PRMT R41, R14, 0x7632, R41 ;  /* 0x000076320e297816 */ /* 0x000fe20000000029 */
[----:B------:R-:W-:Y:S01]  /*36b0*/  FADD.FTZ R45, R77, R45 ;  /* 0x0000002d4d2d7221 */ /* 0x000fe20000010000 */
[----:B------:R-:W-:Y:S01]  /*36c0*/  PRMT R43, R15, 0x7632, R43 ;  /* 0x000076320f2b7816 */ /* 0x000fe2000000002b */
[----:B------:R-:W-:Y:S01]  /*36d0*/  FADD.FTZ R46, R0, R46 ;  /* 0x0000002e002e7221 */ /* 0x000fe20000010000 */
[----:B------:R-:W-:-:S02]  /*36e0*/  PRMT R0, R81, 0x7632, R0 ;  /* 0x0000763251007816 */ /* 0x000fc40000000000 */
[----:B------:R-:W-:Y:S01]  /*36f0*/  SHF.L.U32 R41, R41, 0x10, RZ ;  /* 0x0000001029297819 */ /* 0x000fe200000006ff */
[----:B------:R-:W-:Y:S01]  /*3700*/  FADD.FTZ R46, R78, R46 ;  /* 0x0000002e4e2e7221 */ /* 0x000fe20000010000 */
[----:B------:R-:W-:Y:S02]  /*3710*/  SHF.L.U32 R0, R0, 0x10, RZ ;  /* 0x0000001000007819 */ /* 0x000fe400000006ff */
[----:B------:R-:W-:-:S03]  /*3720*/  SHF.L.U32 R43, R43, 0x10, RZ ;  /* 0x000000102b2b7819 */ /* 0x000fc600000006ff */
        /* <DEDUP_REMOVED lines=17> */
.L_x_13119:
        /* <DEDUP_REMOVED lines=10> */
[----:B------:R-:W-:Y:S02]  /*38e0*/  SHF.L.U32 R47, R47, 0x10, RZ ;  /* 0x000000102f2f7819 */ /* 0x000fe400000006ff */
[----:B------:R-:W-:Y:S01]  /*38f0*/  PRMT R41, R14, 0x7632, R41 ;  /* 0x000076320e297816 */ /* 0x000fe20000000029 */
[----:B------:R-:W-:Y:S01]  /*3900*/  FADD.FTZ R45, R45, R0 ;  /* 0x000000002d2d7221 */ /* 0x000fe20000010000 */
[----:B------:R-:W-:Y:S02]  /*3910*/  SHF.L.U32 R0, R81, 0x10, RZ ;  /* 0x0000001051007819 */ /* 0x000fe400000006ff */
[----:B------:R-:W-:Y:S02]  /*3920*/  SHF.L.U32 R41, R41, 0x10, RZ ;  /* 0x0000001029297819 */ /* 0x000fe400000006ff */
[----:B------:R-:W-:Y:S01]  /*3930*/  SHF.L.U32 R42, R15, 0x10, RZ ;  /* 0x000000100f2a7819 */ /* 0x000fe200000006ff */
[----:B------:R-:W-:Y:S01]  /*3940*/  FADD.FTZ R46, R0, R46 ;  /* 0x0000002e002e7221 */ /* 0x000fe20000010000 */
[----:B------:R-:W-:-:S02]  /*3950*/  PRMT R0, R81, 0x7632, R0 ;  /* 0x0000763251007816 */ /* 0x000fc40000000000 */
[----:B------:R-:W-:Y:S02]  /*3960*/  PRMT R43, R15, 0x7632, R43 ;  /* 0x000076320f2b7816 */ /* 0x000fe4000000002b */
[----:B------:R-:W-:-:S03]  /*3970*/  SHF.L.U32 R0, R0, 0x10, RZ ;  /* 0x0000001000007819 */ /* 0x000fc600000006ff */
[----:B------:R-:W-:Y:S02]  /*3980*/  IMAD.U32 R43, R43, 0x10000, RZ ;  /* 0x000100002b2b7824 */ /* 0x000fe400078e00ff */
        /* <DEDUP_REMOVED lines=12> */
.L_x_13118:
[----:B------:R-:W-:Y:S05]  /*3a50*/  @!P0 BRA `(.L_x_13121) ;  /* 0x0000000000548947 */ /* 0x000fea0003800000 */
[----:B-----5:R-:W-:Y:S02]  /*3a60*/  PRMT R45, R12, 0x7632, R45 ;  /* 0x000076320c2d7816 */ /* 0x020fe4000000002d */
[----:B------:R-:W-:Y:S02]  /*3a70*/  PRMT R47, R13, 0x7632, R47 ;  /* 0x000076320d2f7816 */ /* 0x000fe4000000002f */
[----:B------:R-:W-:Y:S01]  /*3a80*/  PRMT R41, R14, 0x7632, R41 ;  /* 0x000076320e297816 */ /* 0x000fe20000000029 */
[----:B------:R-:W-:Y:S01]  /*3a90*/  IMAD.U32 R45, R45, 0x10000, RZ ;  /* 0x000100002d2d7824 */ /* 0x000fe200078e00ff */
[----:B------:R-:W-:Y:S02]  /*3aa0*/  PRMT R43, R15, 0x7632, R43 ;  /* 0x000076320f2b7816 */ /* 0x000fe4000000002b */
        /* <DEDUP_REMOVED lines=13> */
[----:B------:R-:W-:-:S02]  /*3b80*/  FADD.FTZ R41, R73, R41 ;  /* 0x0000002949297221 */ /* 0x000fc40000010000 */
[----:B------:R-:W-:Y:S01]  /*3b90*/  FADD.FTZ R43, R75, R43 ;  /* 0x0000002b4b2b7221 */ /* 0x000fe20000010000 */
[----:B------:R-:W-:Y:S06]  /*3ba0*/  BRA `(.L_x_13120) ;  /* 0x0000000000307947 */ /* 0x000fec0003800000 */
.L_x_13121:
[----:B-----5:R-:W-:Y:S01]  /*3bb0*/  PRMT R45, R12, 0x7632, R45 ;  /* 0x000076320c2d7816 */ /* 0x020fe2000000002d */
[C---:B------:R-:W-:Y:S01]  /*3bc0*/  IMAD.U32 R40, R14.reuse, 0x10000, RZ ;  /* 0x000100000e287824 */ /* 0x040fe200078e00ff */
        /* <DEDUP_REMOVED lines=10> */
.L_x_13120:
[----:B------:R-:W0:Y:S01]  /*3c70*/  @P1 LDC.64 R12, c[0x0][0x398] ;  /* 0x0000e600ff0c1b82 */ /* 0x000e220000000a00 */
[----:B------:R-:W-:-:S05]  /*3c80*/  IMAD.WIDE.U32 R2, R4, 0x20, R230 ;  /* 0x0000002004027825 */ /* 0x000fca00078e00e6 */
[----:B------:R-:W-:Y:S02]  /*3c90*/  STG.E.128 desc[UR6][R2.64], R44 ;  /* 0x0000002c02007986 */ /* 0x000fe4000c101d06 */
[----:B------:R-:W1:Y:S02]  /*3ca0*/  @P0 LDC.64 R14, c[0x0][0x3a0] ;  /* 0x0000e800ff0e0b82 */ /* 0x000e640000000a00 */
[----:B------:R2:W-:Y:S02]  /*3cb0*/  STG.E.128 desc[UR6][R2.64+0x10], R40 ;  /* 0x0000102802007986 */ /* 0x0005e4000c101d06 */
[----:B--2---:R-:W-:-:S04]  /*3cc0*/  VIADD R3, R228, 0x80 ;  /* 0x00000080e4037836 */ /* 0x004fc80000000000 */
[----:B0-----:R-:W-:-:S04]  /*3cd0*/  @P1 IMAD.WIDE.U32 R12, R3, 0x10, R12 ;  /* 0x00000010030c1825 */ /* 0x001fc800078e000c */
[C---:B-1----:R-:W-:Y:S01]  /*3ce0*/  @P0 IMAD.WIDE.U32 R14, R3.reuse, 0x20, R14 ;  /* 0x00000020030e0825 */ /* 0x042fe200078e000e */
[----:B------:R0:W5:Y:S04]  /*3cf0*/  @P1 LDG.E.128 R80, desc[UR6][R12.64] ;  /* 0x000000060c501981 */ /* 0x000168000c1e1d00 */
[----:B------:R1:W5:Y:S04]  /*3d00*/  @P0 LDG.E.128 R76, desc[UR6][R14.64] ;  /* 0x000000060e4c0981 */ /* 0x000368000c1e1d00 */
[----:B------:R1:W5:Y:S01]  /*3d10*/  @P0 LDG.E.128 R72, desc[UR6][R14.64+0x10] ;  /* 0x000010060e480981 */ /* 0x000362000c1e1d00 */
[----:B0-----:R-:W-:-:S06]  /*3d20*/  IMAD.WIDE.U32 R12, R3, 0x10, R212 ;  /* 0x00000010030c7825 */ /* 0x001fcc00078e00d4 */
[----:B------:R-:W5:Y:S01]  /*3d30*/  LDG.E.128 R12, desc[UR6][R12.64] ;  /* 0x000000060c0c7981 */ /* 0x000f62000c1e1d00 */
[----:B-1----:R-:W-:Y:S05]  /*3d40*/  @!P1 BRA `(.L_x_13122) ;  /* 0x00000004002c9947 */ /* 0x002fea0003800000 */
[----:B------:R-:W-:Y:S05]  /*3d50*/  @!P0 BRA `(.L_x_13123) ;  /* 0x0000000000a48947 */ /* 0x000fea0003800000 */
[----:B-----5:R-:W-:Y:S02]  /*3d60*/  PRMT R37, R12, 0x7632, R37 ;  /* 0x000076320c257816 */ /* 0x020fe40000000025 */
[----:B------:R-:W-:Y:S02]  /*3d70*/  PRMT R0, R80, 0x7632, R0 ;  /* 0x0000763250007816 */ /* 0x000fe40000000000 */
[----:B------:R-:W-:Y:S02]  /*3d80*/  SHF.L.U32 R37, R37, 0x10, RZ ;  /* 0x0000001025257819 */ /* 0x000fe400000006ff */
[----:B------:R-:W-:Y:S02]  /*3d90*/  SHF.L.U32 R0, R0, 0x10, RZ ;  /* 0x0000001000007819 */ /* 0x000fe400000006ff */
[----:B------:R-:W-:Y:S02]  /*3da0*/  SHF.L.U32 R36, R12, 0x10, RZ ;  /* 0x000000100c247819 */ /* 0x000fe400000006ff */
[----:B------:R-:W-:Y:S01]  /*3db0*/  SHF.L.U32 R38, R13, 0x10, RZ ;  /* 0x000000100d267819 */ /* 0x000fe200000006ff */
[----:B------:R-:W-:Y:S01]  /*3dc0*/  FADD.FTZ R37, R37, R0 ;  /* 0x0000000025257221 */ /* 0x000fe20000010000 */
[----:B------:R-:W-:-:S02]  /*3dd0*/  SHF.L.U32 R0, R80, 0x10, RZ ;  /* 0x0000001050007819 */ /* 0x000fc400000006ff */
[----:B------:R-:W-:Y:S01]  /*3de0*/  PRMT R39, R13, 0x7632, R39 ;  /* 0x000076320d277816 */ /* 0x000fe20000000027 */
[----:B------:R-:W-:Y:S01]  /*3df0*/  FADD.FTZ R37, R77, R37 ;  /* 0x000000254d257221 */ /* 0x000fe20000010000 */
[----:B------:R-:W-:Y:S01]  /*3e00*/  SHF.L.U32 R32, R14, 0x10, RZ ;  /* 0x000000100e207819 */ /* 0x000fe200000006ff */
[----:B------:R-:W-:Y:S01]  /*3e10*/  FADD.FTZ R36, R0, R36 ;  /* 0x0000002400247221 */ /* 0x000fe20000010000 */
[----:B------:R-:W-:Y:S01]  /*3e20*/  IMAD.U32 R0, R81, 0x10000, RZ ;  /* 0x0001000051007824 */ /* 0x000fe200078e00ff */
[----:B------:R-:W-:Y:S02]  /*3e30*/  SHF.L.U32 R39, R39, 0x10, RZ ;  /* 0x0000001027277819 */ /* 0x000fe400000006ff */
[----:B------:R-:W-:Y:S01]  /*3e40*/  PRMT R33, R14, 0x7632, R33 ;  /* 0x000076320e217816 */ /* 0x000fe20000000021 */
[----:B------:R-:W-:Y:S01]  /*3e50*/  FADD.FTZ R38, R0, R38 ;  /* 0x0000002600267221 */ /* 0x000fe20000010000 */
[----:B------:R-:W-:Y:S01]  /*3e60*/  PRMT R0, R81, 0x7632, R0 ;  /* 0x0000763251007816 */ /* 0x000fe20000000000 */
[----:B------:R-:W-:Y:S01]  /*3e70*/  FADD.FTZ R36, R76, R36 ;  /* 0x000000244c247221 */ /* 0x000fe20000010000 */
[----:B------:R-:W-:Y:S01]  /*3e80*/  SHF.L.U32 R33, R33, 0x10, RZ ;  /* 0x0000001021217819 */ /* 0x000fe200000006ff */
[----:B------:R-:W-:Y:S01]  /*3e90*/  FADD.FTZ R38, R78, R38 ;  /* 0x000000264e267221 */ /* 0x000fe20000010000 */
[----:B------:R-:W-:-:S02]  /*3ea0*/  SHF.L.U32 R0, R0, 0x10, RZ ;  /* 0x0000001000007819 */ /* 0x000fc400000006ff */
[C---:B------:R-:W-:Y:S02]  /*3eb0*/  SHF.L.U32 R34, R15.reuse, 0x10, RZ ;  /* 0x000000100f227819 */ /* 0x040fe400000006ff */
[----:B------:R-:W-:Y:S01]  /*3ec0*/  PRMT R35, R15, 0x7632, R35 ;  /* 0x000076320f237816 */ /* 0x000fe20000000023 */
[----:B------:R-:W-:Y:S01]  /*3ed0*/  FADD.FTZ R39, R39, R0 ;  /* 0x0000000027277221 */ /* 0x000fe20000010000 */
[----:B------:R-:W-:Y:S02]  /*3ee0*/  SHF.L.U32 R0, R82, 0x10, RZ ;  /* 0x0000001052007819 */ /* 0x000fe400000006ff */
        /* <DEDUP_REMOVED lines=16> */
.L_x_13123:
[----:B-----5:R-:W-:Y:S02]  /*3ff0*/  PRMT R37, R12, 0x7632, R37 ;  /* 0x000076320c257816 */ /* 0x020fe40000000025 */
[----:B------:R-:W-:Y:S02]  /*4000*/  PRMT R0, R80, 0x7632, R0 ;  /* 0x0000763250007816 */ /* 0x000fe40000000000 */
[----:B------:R-:W-:Y:S02]  /*4010*/  SHF.L.U32 R37, R37, 0x10, RZ ;  /* 0x0000001025257819 */ /* 0x000fe400000006ff */
[C---:B------:R-:W-:Y:S01]  /*4020*/  SHF.L.U32 R38, R13.reuse, 0x10, RZ ;  /* 0x000000100d267819 */ /* 0x040fe200000006ff */
        /* <DEDUP_REMOVED lines=8> */
[----:B------:R-:W-:Y:S02]  /*40b0*/  PRMT R0, R81, 0x7632, R0 ;  /* 0x0000763251007816 */ /* 0x000fe40000000000 */
[----:B------:R-:W-:Y:S02]  /*40c0*/  SHF.L.U32 R33, R33, 0x10, RZ ;  /* 0x0000001021217819 */ /* 0x000fe400000006ff */
[C---:B------:R-:W-:Y:S01]  /*40d0*/  SHF.L.U32 R34, R15.reuse, 0x10, RZ ;  /* 0x000000100f227819 */ /* 0x040fe200000006ff */
        /* <DEDUP_REMOVED lines=8> */
[----:B------:R-:W-:Y:S01]  /*4160*/  PRMT R0, R82, 0x7632, R0 ;  /* 0x0000763252007816 */ /* 0x000fe20000000000 */
[----:B------:R-:W-:-:S03]  /*4170*/  FADD.FTZ R36, R36, R12 ;  /* 0x0000000c24247221 */ /* 0x000fc60000010000 */
        /* <DEDUP_REMOVED lines=8> */
.L_x_13122:
[----:B------:R-:W-:Y:S05]  /*4200*/  @!P0 BRA `(.L_x_13125) ;  /* 0x0000000000548947 */ /* 0x000fea0003800000 */
[----:B-----5:R-:W-:Y:S02]  /*4210*/  PRMT R37, R12, 0x7632, R37 ;  /* 0x000076320c257816 */ /* 0x020fe40000000025 */
[----:B------:R-:W-:Y:S02]  /*4220*/  PRMT R39, R13, 0x7632, R39 ;  /* 0x000076320d277816 */ /* 0x000fe40000000027 */
[----:B------:R-:W-:Y:S02]  /*4230*/  PRMT R33, R14, 0x7632, R33 ;  /* 0x000076320e217816 */ /* 0x000fe40000000021 */
[C---:B------:R-:W-:Y:S01]  /*4240*/  PRMT R35, R15.reuse, 0x7632, R35 ;  /* 0x000076320f237816 */ /* 0x040fe20000000023 */
        /* <DEDUP_REMOVED lines=17> */
.L_x_13125:
[----:B-----5:R-:W-:Y:S01]  /*4360*/  PRMT R35, R15, 0x7632, R35 ;  /* 0x000076320f237816 */ /* 0x020fe20000000023 */
[C---:B------:R-:W-:Y:S01]  /*4370*/  IMAD.U32 R38, R13.reuse, 0x10000, RZ ;  /* 0x000100000d267824 */ /* 0x040fe200078e00ff */
        /* <DEDUP_REMOVED lines=10> */
.L_x_13124:
[----:B------:R-:W0:Y:S01]  /*4420*/  @P1 LDC.64 R12, c[0x0][0x398] ;  /* 0x0000e600ff0c1b82 */ /* 0x000e220000000a00 */
[----:B------:R-:W-:Y:S01]  /*4430*/  IADD3 R2, PT, PT, R228, 0xa0, RZ ;  /* 0x000000a0e4027810 */ /* 0x000fe20007ffe0ff */
[----:B------:R-:W-:-:S05]  /*4440*/  IMAD.WIDE.U32 R16, R3, 0x20, R230 ;  /* 0x0000002003107825 */ /* 0x000fca00078e00e6 */
[----:B------:R1:W-:Y:S01]  /*4450*/  STG.E.128 desc[UR6][R16.64], R36 ;  /* 0x0000002410007986 */ /* 0x0003e2000c101d06 */
[----:B------:R-:W2:Y:S03]  /*4460*/  @P0 LDC.64 R14, c[0x0][0x3a0] ;  /* 0x0000e800ff0e0b82 */ /* 0x000ea60000000a00 */
[----:B------:R1:W-:Y:S01]  /*4470*/  STG.E.128 desc[UR6][R16.64+0x10], R32 ;  /* 0x0000102010007986 */ /* 0x0003e2000c101d06 */
[----:B0-----:R-:W-:-:S05]  /*4480*/  @P1 IMAD.WIDE.U32 R12, R2, 0x10, R12 ;  /* 0x00000010020c1825 */ /* 0x001fca00078e000c */
[----:B------:R0:W5:Y:S01]  /*4490*/  @P1 LDG.E.128 R80, desc[UR6][R12.64] ;  /* 0x000000060c501981 */ /* 0x000162000c1e1d00 */
[----:B--2---:R-:W-:-:S05]  /*44a0*/  @P0 IMAD.WIDE.U32 R14, R2, 0x20, R14 ;  /* 0x00000020020e0825 */ /* 0x004fca00078e000e */
[----:B------:R1:W5:Y:S01]  /*44b0*/  @P0 LDG.E.128 R76, desc[UR6][R14.64] ;  /* 0x000000060e4c0981 */ /* 0x000362000c1e1d00 */
[----:B0-----:R-:W-:-:S03]  /*44c0*/  IMAD.WIDE.U32 R12, R2, 0x10, R212 ;  /* 0x00000010020c7825 */ /* 0x001fc600078e00d4 */
[----:B------:R1:W5:Y:S04]  /*44d0*/  @P0 LDG.E.128 R72, desc[UR6][R14.64+0x10] ;  /* 0x000010060e480981 */ /* 0x000368000c1e1d00 */
[----:B------:R-:W5:Y:S01]  /*44e0*/  LDG.E.128 R12, desc[UR6][R12.64] ;  /* 0x000000060c0c7981 */ /* 0x000f62000c1e1d00 */
[----:B-1----:R-:W-:Y:S05]  /*44f0*/  @!P1 BRA `(.L_x_13126) ;  /* 0x00000004002c9947 */ /* 0x002fea0003800000 */
[----:B------:R-:W-:Y:S05]  /*4500*/  @!P0 BRA `(.L_x_13127) ;  /* 0x0000000000a48947 */ /* 0x000fea0003800000 */
[----:B-----5:R-:W-:Y:S01]  /*4510*/  PRMT R29, R12, 0x7632, R29 ;  /* 0x000076320c1d7816 */ /* 0x020fe2000000001d */
[----:B------:R-:W-:Y:S01]  /*4520*/  IMAD.U32 R30, R13, 0x10000, RZ ;  /* 0x000100000d1e7824 */ /* 0x000fe200078e00ff */
[----:B------:R-:W-:Y:S02]  /*4530*/  PRMT R0, R80, 0x7632, R0 ;  /* 0x0000763250007816 */ /* 0x000fe40000000000 */
[----:B------:R-:W-:Y:S02]  /*4540*/  SHF.L.U32 R29, R29, 0x10, RZ ;  /* 0x000000101d1d7819 */ /* 0x000fe400000006ff */
[----:B------:R-:W-:Y:S02]  /*4550*/  SHF.L.U32 R0, R0, 0x10, RZ ;  /* 0x0000001000007819 */ /* 0x000fe400000006ff */
[----:B------:R-:W-:Y:S02]  /*4560*/  SHF.L.U32 R28, R12, 0x10, RZ ;  /* 0x000000100c1c7819 */ /* 0x000fe400000006ff */
[----:B------:R-:W-:Y:S01]  /*4570*/  PRMT R31, R13, 0x7632, R31 ;  /* 0x000076320d1f7816 */ /* 0x000fe2000000001f */
[----:B------:R-:W-:Y:S01]  /*4580*/  FADD.FTZ R29, R29, R0 ;  /* 0x000000001d1d7221 */ /* 0x000fe20000010000 */
[----:B------:R-:W-:-:S02]  /*4590*/  SHF.L.U32 R0, R80, 0x10, RZ ;  /* 0x0000001050007819 */ /* 0x000fc400000006ff */
[----:B------:R-:W-:Y:S01]  /*45a0*/  SHF.L.U32 R31, R31, 0x10, RZ ;  /* 0x000000101f1f7819 */ /* 0x000fe200000006ff */
[----:B------:R-:W-:Y:S01]  /*45b0*/  FADD.FTZ R29, R77, R29 ;  /* 0x0000001d4d1d7221 */ /* 0x000fe20000010000 */
[----:B------:R-:W-:Y:S01]  /*45c0*/  SHF.L.U32 R24, R14, 0x10, RZ ;  /* 0x000000100e187819 */ /* 0x000fe200000006ff */
[----:B------:R-:W-:Y:S01]  /*45d0*/  FADD.FTZ R28, R0, R28 ;  /* 0x0000001c001c7221 */ /* 0x000fe20000010000 */
[----:B------:R-:W-:Y:S02]  /*45e0*/  SHF.L.U32 R0, R81, 0x10, RZ ;  /* 0x0000001051007819 */ /* 0x000fe400000006ff */
[----:B------:R-:W-:Y:S01]  /*45f0*/  PRMT R25, R14, 0x7632, R25 ;  /* 0x000076320e197816 */ /* 0x000fe20000000019 */
[----:B------:R-:W-:Y:S01]  /*4600*/  FADD.FTZ R28, R76, R28 ;  /* 0x0000001c4c1c7221 */ /* 0x000fe20000010000 */
[----:B------:R-:W-:Y:S01]  /*4610*/  SHF.L.U32 R26, R15, 0x10, RZ ;  /* 0x000000100f1a7819 */ /* 0x000fe200000006ff */
[----:B------:R-:W-:Y:S01]  /*4620*/  FADD.FTZ R30, R0, R30 ;  /* 0x0000001e001e7221 */ /* 0x000fe20000010000 */
[----:B------:R-:W-:Y:S01]  /*4630*/  PRMT R0, R81, 0x7632, R0 ;  /* 0x0000763251007816 */ /* 0x000fe20000000000 */
[----:B------:R-:W-:Y:S01]  /*4640*/  IMAD.U32 R25, R25, 0x10000, RZ ;  /* 0x0001000019197824 */ /* 0x000fe200078e00ff */
[----:B------:R-:W-:Y:S01]  /*4650*/  PRMT R27, R15, 0x7632, R27 ;  /* 0x000076320f1b7816 */ /* 0x000fe2000000001b */
[----:B------:R-:W-:Y:S01]  /*4660*/  FADD.FTZ R30, R78, R30 ;  /* 0x0000001e4e1e7221 */ /* 0x000fe20000010000 */
[----:B------:R-:W-:-:S02]  /*4670*/  SHF.L.U32 R0, R0, 0x10, RZ ;  /* 0x0000001000007819 */ /* 0x000fc400000006ff */
        /* <DEDUP_REMOVED lines=18> */
.L_x_13127:
[----:B-----5:R-:W-:Y:S01]  /*47a0*/  PRMT R29, R12, 0x7632, R29 ;  /* 0x000076320c1d7816 */ /* 0x020fe2000000001d */
[----:B------:R-:W-:Y:S01]  /*47b0*/  IMAD.U32 R26, R15, 0x10000, RZ ;  /* 0x000100000f1a7824 */ /* 0x000fe200078e00ff */
[----:B------:R-:W-:Y:S02]  /*47c0*/  PRMT R0, R80, 0x7632, R0 ;  /* 0x0000763250007816 */ /* 0x000fe40000000000 */
[----:B------:R-:W-:Y:S01]  /*47d0*/  SHF.L.U32 R30, R13, 0x10, RZ ;  /* 0x000000100d1e7819 */ /* 0x000fe200000006ff */
[----:B------:R-:W-:Y:S01]  /*47e0*/  IMAD.U32 R29, R29, 0x10000, RZ ;  /* 0x000100001d1d7824 */ /* 0x000fe200078e00ff */
[----:B------:R-:W-:Y:S02]  /*47f0*/  SHF.L.U32 R0, R0, 0x10, RZ ;  /* 0x0000001000007819 */ /* 0x000fe400000006ff */
[----:B------:R-:W-:Y:S02]  /*4800*/  PRMT R31, R13, 0x7632, R31 ;  /* 0x000076320d1f7816 */ /* 0x000fe4000000001f */
[C---:B------:R-:W-:Y:S01]  /*4810*/  SHF.L.U32 R24, R14.reuse, 0x10, RZ ;  /* 0x000000100e187819 */ /* 0x040fe200000006ff */
[----:B------:R-:W-:Y:S01]  /*4820*/  FADD.FTZ R29, R29, R0 ;  /* 0x000000001d1d7221 */ /* 0x000fe20000010000 */
[----:B------:R-:W-:Y:S01]  /*4830*/  SHF.L.U32 R0, R81, 0x10, RZ ;  /* 0x0000001051007819 */ /* 0x000fe200000006ff */
[----:B------:R-:W-:Y:S01]  /*4840*/  IMAD.U32 R31, R31, 0x10000, RZ ;  /* 0x000100001f1f7824 */ /* 0x000fe200078e00ff */
[----:B------:R-:W-:-:S02]  /*4850*/  PRMT R25, R14, 0x7632, R25 ;  /* 0x000076320e197816 */ /* 0x000fc40000000019 */
[----:B------:R-:W-:Y:S01]  /*4860*/  PRMT R27, R15, 0x7632, R27 ;  /* 0x000076320f1b7816 */ /* 0x000fe2000000001b */
[----:B------:R-:W-:Y:S01]  /*4870*/  FADD.FTZ R30, R0, R30 ;  /* 0x0000001e001e7221 */ /* 0x000fe20000010000 */
[----:B------:R-:W-:Y:S02]  /*4880*/  PRMT R0, R81, 0x7632, R0 ;  /* 0x0000763251007816 */ /* 0x000fe40000000000 */
        /* <DEDUP_REMOVED lines=18> */
.L_x_13126:
[----:B------:R-:W-:Y:S05]  /*49b0*/  @!P0 BRA `(.L_x_13129) ;  /* 0x0000000000548947 */ /* 0x000fea0003800000 */
[----:B-----5:R-:W-:Y:S02]  /*49c0*/  PRMT R29, R12, 0x7632, R29 ;  /* 0x000076320c1d7816 */ /* 0x020fe4000000001d */
[----:B------:R-:W-:Y:S02]  /*49d0*/  PRMT R31, R13, 0x7632, R31 ;  /* 0x000076320d1f7816 */ /* 0x000fe4000000001f */
[C---:B------:R-:W-:Y:S01]  /*49e0*/  PRMT R25, R14.reuse, 0x7632, R25 ;  /* 0x000076320e197816 */ /* 0x040fe20000000019 */
        /* <DEDUP_REMOVED lines=18> */
.L_x_13129:
        /* <DEDUP_REMOVED lines=12> */
.L_x_13128:
        /* <DEDUP_REMOVED lines=15> */
[C---:B-----5:R-:W-:Y:S02]  /*4cc0*/  PRMT R21, R12.reuse, 0x7632, R21 ;  /* 0x000076320c157816 */ /* 0x060fe40000000015 */
[----:B------:R-:W-:Y:S01]  /*4cd0*/  SHF.L.U32 R20, R12, 0x10, RZ ;  /* 0x000000100c147819 */ /* 0x000fe200000006ff */
[C---:B------:R-:W-:Y:S01]  /*4ce0*/  IMAD.U32 R12, R80.reuse, 0x10000, RZ ;  /* 0x00010000500c7824 */ /* 0x040fe200078e00ff */
[----:B------:R-:W-:Y:S02]  /*4cf0*/  SHF.L.U32 R22, R13, 0x10, RZ ;  /* 0x000000100d167819 */ /* 0x000fe400000006ff */
[----:B------:R-:W-:Y:S01]  /*4d00*/  PRMT R16, R80, 0x7632, R16 ;  /* 0x0000763250107816 */ /* 0x000fe20000000010 */
[----:B------:R-:W-:Y:S01]  /*4d10*/  FADD.FTZ R20, R12, R20 ;  /* 0x000000140c147221 */ /* 0x000fe20000010000 */
[----:B------:R-:W-:Y:S02]  /*4d20*/  SHF.L.U32 R12, R81, 0x10, RZ ;  /* 0x00000010510c7819 */ /* 0x000fe400000006ff */
[----:B------:R-:W-:Y:S01]  /*4d30*/  PRMT R23, R13, 0x7632, R23 ;  /* 0x000076320d177816 */ /* 0x000fe20000000017 */
[----:B------:R-:W-:Y:S01]  /*4d40*/  FADD.FTZ R20, R76, R20 ;  /* 0x000000144c147221 */ /* 0x000fe20000010000 */
[----:B------:R-:W-:Y:S01]  /*4d50*/  SHF.L.U32 R21, R21, 0x10, RZ ;  /* 0x0000001015157819 */ /* 0x000fe200000006ff */
[----:B------:R-:W-:Y:S01]  /*4d60*/  FADD.FTZ R22, R12, R22 ;  /* 0x000000160c167221 */ /* 0x000fe20000010000 */
[----:B------:R-:W-:-:S02]  /*4d70*/  PRMT R12, R81, 0x7632, R12 ;  /* 0x00007632510c7816 */ /* 0x000fc4000000000c */
[----:B------:R-:W-:Y:S01]  /*4d80*/  SHF.L.U32 R16, R16, 0x10, RZ ;  /* 0x0000001010107819 */ /* 0x000fe200000006ff */
[----:B------:R-:W-:Y:S01]  /*4d90*/  FADD.FTZ R22, R78, R22 ;  /* 0x000000164e167221 */ /* 0x000fe20000010000 */
[----:B------:R-:W-:Y:S02]  /*4da0*/  SHF.L.U32 R23, R23, 0x10, RZ ;  /* 0x0000001017177819 */ /* 0x000fe400000006ff */
[----:B------:R-:W-:Y:S01]  /*4db0*/  SHF.L.U32 R12, R12, 0x10, RZ ;  /* 0x000000100c0c7819 */ /* 0x000fe200000006ff */
[----:B------:R-:W-:Y:S01]  /*4dc0*/  FADD.FTZ R21, R21, R16 ;  /* 0x0000001015157221 */ /* 0x000fe20000010000 */
[C---:B------:R-:W-:Y:S02]  /*4dd0*/  SHF.L.U32 R16, R14.reuse, 0x10, RZ ;  /* 0x000000100e107819 */ /* 0x040fe400000006ff */
[----:B------:R-:W-:Y:S01]  /*4de0*/  PRMT R17, R14, 0x7632, R17 ;  /* 0x000076320e117816 */ /* 0x000fe20000000011 */
[----:B------:R-:W-:Y:S01]  /*4df0*/  FADD.FTZ R23, R23, R12 ;  /* 0x0000000c17177221 */ /* 0x000fe20000010000 */
[----:B------:R-:W-:Y:S01]  /*4e00*/  IMAD.U32 R12, R82, 0x10000, RZ ;  /* 0x00010000520c7824 */ /* 0x000fe200078e00ff */
[----:B------:R-:W-:Y:S01]  /*4e10*/  SHF.L.U32 R18, R15, 0x10, RZ ;  /* 0x000000100f127819 */ /* 0x000fe200000006ff */
[----:B------:R-:W-:Y:S01]  /*4e20*/  FADD.FTZ R21, R77, R21 ;  /* 0x000000154d157221 */ /* 0x000fe20000010000 */
[----:B------:R-:W-:Y:S01]  /*4e30*/  SHF.L.U32 R17, R17, 0x10, RZ ;  /* 0x0000001011117819 */ /* 0x000fe200000006ff */
[----:B------:R-:W-:Y:S01]  /*4e40*/  FADD.FTZ R16, R12, R16 ;  /* 0x000000100c107221 */ /* 0x000fe20000010000 */
[----:B------:R-:W-:Y:S01]  /*4e50*/  PRMT R12, R82, 0x7632, R12 ;  /* 0x00007632520c7816 */ /* 0x000fe2000000000c */
[----:B------:R-:W-:Y:S01]  /*4e60*/  FADD.FTZ R23, R79, R23 ;  /* 0x000000174f177221 */ /* 0x000fe20000010000 */
        /* <DEDUP_REMOVED lines=14> */
.L_x_13131:
[C---:B-----5:R-:W-:Y:S02]  /*4f50*/  PRMT R21, R12.reuse, 0x7632, R21 ;  /* 0x000076320c157816 */ /* 0x060fe40000000015 */
[----:B------:R-:W-:Y:S02]  /*4f60*/  SHF.L.U32 R12, R12, 0x10, RZ ;  /* 0x000000100c0c7819 */ /* 0x000fe400000006ff */
[C---:B------:R-:W-:Y:S02]  /*4f70*/  SHF.L.U32 R20, R80.reuse, 0x10, RZ ;  /* 0x0000001050147819 */ /* 0x040fe400000006ff */
[----:B------:R-:W-:Y:S02]  /*4f80*/  SHF.L.U32 R22, R13, 0x10, RZ ;  /* 0x000000100d167819 */ /* 0x000fe400000006ff */
[----:B------:R-:W-:Y:S01]  /*4f90*/  PRMT R16, R80, 0x7632, R16 ;  /* 0x0000763250107816 */ /* 0x000fe20000000010 */
[----:B------:R-:W-:Y:S01]  /*4fa0*/  FADD.FTZ R20, R20, R12 ;  /* 0x0000000c14147221 */ /* 0x000fe20000010000 */
[----:B------:R-:W-:Y:S01]  /*4fb0*/  IMAD.U32 R12, R81, 0x10000, RZ ;  /* 0x00010000510c7824 */ /* 0x000fe200078e00ff */
[----:B------:R-:W-:-:S02]  /*4fc0*/  PRMT R23, R13, 0x7632, R23 ;  /* 0x000076320d177816 */ /* 0x000fc40000000017 */
[----:B------:R-:W-:Y:S01]  /*4fd0*/  SHF.L.U32 R21, R21, 0x10, RZ ;  /* 0x0000001015157819 */ /* 0x000fe200000006ff */
[----:B------:R-:W-:Y:S01]  /*4fe0*/  FADD.FTZ R22, R12, R22 ;  /* 0x000000160c167221 */ /* 0x000fe20000010000 */
[----:B------:R-:W-:Y:S02]  /*4ff0*/  PRMT R12, R81, 0x7632, R12 ;  /* 0x00007632510c7816 */ /* 0x000fe4000000000c */
[----:B------:R-:W-:Y:S02]  /*5000*/  SHF.L.U32 R16, R16, 0x10, RZ ;  /* 0x0000001010107819 */ /* 0x000fe400000006ff */
[----:B------:R-:W-:Y:S02]  /*5010*/  SHF.L.U32 R23, R23, 0x10, RZ ;  /* 0x0000001017177819 */ /* 0x000fe400000006ff */
[----:B------:R-:W-:Y:S01]  /*5020*/  SHF.L.U32 R12, R12, 0x10, RZ ;  /* 0x000000100c0c7819 */ /* 0x000fe200000006ff */
[----:B------:R-:W-:Y:S01]  /*5030*/  FADD.FTZ R21, R21, R16 ;  /* 0x0000001015157221 */ /* 0x000fe20000010000 */
[----:B------:R-:W-:-:S02]  /*5040*/  SHF.L.U32 R16, R14, 0x10, RZ ;  /* 0x000000100e107819 */ /* 0x000fc400000006ff */
[----:B------:R-:W-:Y:S01]  /*5050*/  PRMT R17, R14, 0x7632, R17 ;  /* 0x000076320e117816 */ /* 0x000fe20000000011 */
[----:B------:R-:W-:Y:S01]  /*5060*/  FADD.FTZ R23, R23, R12 ;  /* 0x0000000c17177221 */ /* 0x000fe20000010000 */
[----:B------:R-:W-:Y:S02]  /*5070*/  SHF.L.U32 R12, R82, 0x10, RZ ;  /* 0x00000010520c7819 */ /* 0x000fe400000006ff */
[----:B------:R-:W-:Y:S02]  /*5080*/  SHF.L.U32 R17, R17, 0x10, RZ ;  /* 0x0000001011117819 */ /* 0x000fe400000006ff */
[C---:B------:R-:W-:Y:S01]  /*5090*/  SHF.L.U32 R18, R15.reuse, 0x10, RZ ;  /* 0x000000100f127819 */ /* 0x040fe200000006ff */
[----:B------:R-:W-:Y:S01]  /*50a0*/  FADD.FTZ R16, R12, R16 ;  /* 0x000000100c107221 */ /* 0x000fe20000010000 */
[----:B------:R-:W-:Y:S02]  /*50b0*/  PRMT R12, R82, 0x7632, R12 ;  /* 0x00007632520c7816 */ /* 0x000fe4000000000c */
[----:B------:R-:W-:-:S03]  /*50c0*/  PRMT R19, R15, 0x7632, R19 ;  /* 0x000076320f137816 */ /* 0x000fc60000000013 */
[----:B------:R-:W-:Y:S01]  /*50d0*/  IMAD.U32 R12, R12, 0x10000, RZ ;  /* 0x000100000c0c7824 */ /* 0x000fe200078e00ff */
[----:B------:R-:W-:-:S03]  /*50e0*/  SHF.L.U32 R19, R19, 0x10, RZ ;  /* 0x0000001013137819 */ /* 0x000fc600000006ff */
[----:B------:R-:W-:Y:S01]  /*50f0*/  FADD.FTZ R17, R17, R12 ;  /* 0x0000000c11117221 */ /* 0x000fe20000010000 */
[----:B------:R-:W-:-:S05]  /*5100*/  SHF.L.U32 R12, R83, 0x10, RZ ;  /* 0x00000010530c7819 */ /* 0x000fca00000006ff */
[----:B------:R-:W-:Y:S01]  /*5110*/  FADD.FTZ R18, R12, R18 ;  /* 0x000000120c127221 */ /* 0x000fe20000010000 */
[----:B------:R-:W-:-:S04]  /*5120*/  PRMT R12, R83, 0x7632, R12 ;  /* 0x00007632530c7816 */ /* 0x000fc8000000000c */
[----:B------:R-:W-:-:S05]  /*5130*/  SHF.L.U32 R12, R12, 0x10, RZ ;  /* 0x000000100c0c7819 */ /* 0x000fca00000006ff */
[----:B------:R-:W-:Y:S01]  /*5140*/  FADD.FTZ R19, R19, R12 ;  /* 0x0000000c13137221 */ /* 0x000fe20000010000 */
[----:B------:R-:W-:Y:S06]  /*5150*/  BRA `(.L_x_13132) ;  /* 0x0000000000887947 */ /* 0x000fec0003800000 */
.L_x_13130:
[----:B------:R-:W-:Y:S05]  /*5160*/  @!P0 BRA `(.L_x_13133) ;  /* 0x0000000000548947 */ /* 0x000fea0003800000 */
[----:B-----5:R-:W-:Y:S02]  /*5170*/  PRMT R21, R12, 0x7632, R21 ;  /* 0x000076320c157816 */ /* 0x020fe40000000015 */
[C---:B------:R-:W-:Y:S01]  /*5180*/  PRMT R23, R13.reuse, 0x7632, R23 ;  /* 0x000076320d177816 */ /* 0x040fe20000000017 */
[----:B------:R-:W-:Y:S01]  /*5190*/  IMAD.U32 R13, R13, 0x10000, RZ ;  /* 0x000100000d0d7824 */ /* 0x000fe200078e00ff */
        /* <DEDUP_REMOVED lines=17> */
[----:B------:R-:W-:Y:S06]  /*52b0*/  BRA `(.L_x_13132) ;  /* 0x0000000000307947 */ /* 0x000fec0003800000 */
.L_x_13133:
        /* <DEDUP_REMOVED lines=12> */
.L_x_13132:
[----:B------:R-:W0:Y:S01]  /*5380*/  @P1 LDC.64 R12, c[0x0][0x398] ;  /* 0x0000e600ff0c1b82 */ /* 0x000e220000000a00 */
[----:B------:R-:W-:Y:S01]  /*5390*/  IADD3 R221, PT, PT, R228, 0xe0, RZ ;  /* 0x000000e0e4dd7810 */ /* 0x000fe20007ffe0ff */
[----:B------:R-:W-:-:S05]  /*53a0*/  IMAD.WIDE.U32 R14, R0, 0x20, R230 ;  /* 0x00000020000e7825 */ /* 0x000fca00078e00e6 */
[----:B------:R1:W-:Y:S04]  /*53b0*/  STG.E.128 desc[UR6][R14.64], R20 ;  /* 0x000000140e007986 */ /* 0x0003e8000c101d06 */
[----:B------:R1:W-:Y:S01]  /*53c0*/  STG.E.128 desc[UR6][R14.64+0x10], R16 ;  /* 0x000010100e007986 */ /* 0x0003e2000c101d06 */
[----:B0-----:R-:W-:-:S05]  /*53d0*/  @P1 IMAD.WIDE.U32 R12, R221, 0x10, R12 ;  /* 0x00000010dd0c1825 */ /* 0x001fca00078e000c */
[----:B------:R0:W5:Y:S02]  /*53e0*/  @P1 LDG.E.128 R80, desc[UR6][R12.64] ;  /* 0x000000060c501981 */ /* 0x000164000c1e1d00 */
[----:B0-----:R-:W0:Y:S01]  /*53f0*/  @P0 LDC.64 R12, c[0x0][0x3a0] ;  /* 0x0000e800ff0c0b82 */ /* 0x001e220000000a00 */
[----:B------:R-:W-:-:S06]  /*5400*/  IMAD.WIDE.U32 R212, R221, 0x10, R212 ;  /* 0x00000010ddd47825 */ /* 0x000fcc00078e00d4 */
[----:B------:R-:W5:Y:S01]  /*5410*/  LDG.E.128 R212, desc[UR6][R212.64] ;  /* 0x00000006d4d47981 */ /* 0x000f62000c1e1d00 */
[----:B0-----:R-:W-:-:S05]  /*5420*/  @P0 IMAD.WIDE.U32 R12, R221, 0x20, R12 ;  /* 0x00000020dd0c0825 */ /* 0x001fca00078e000c */
[----:B------:R1:W5:Y:S04]  /*5430*/  @P0 LDG.E.128 R76, desc[UR6][R12.64] ;  /* 0x000000060c4c0981 */ /* 0x000368000c1e1d00 */
[----:B------:R1:W5:Y:S01]  /*5440*/  @P0 LDG.E.128 R72, desc[UR6][R12.64+0x10] ;  /* 0x000010060c480981 */ /* 0x000362000c1e1d00 */
[----:B------:R-:W-:Y:S05]  /*5450*/  @!P1 BRA `(.L_x_13134) ;  /* 0x00000004002c9947 */ /* 0x000fea0003800000 */
[----:B------:R-:W-:Y:S05]  /*5460*/  @!P0 BRA `(.L_x_13135) ;  /* 0x0000000000a48947 */ /* 0x000fea0003800000 */
[----:B-1---5:R-:W-:Y:S02]  /*5470*/  PRMT R13, R212, 0x7632, R13 ;  /* 0x00007632d40d7816 */ /* 0x022fe4000000000d */
        /* <DEDUP_REMOVED lines=16> */
[----:B------:R-:W-:-:S03]  /*5580*/  PRMT R15, R81, 0x7632, R15 ;  /* 0x00007632510f7816 */ /* 0x000fc6000000000f */
[----:B------:R-:W-:Y:S01]  /*5590*/  FADD.FTZ R14, R78, R14 ;  /* 0x0000000e4e0e7221 */ /* 0x000fe20000010000 */
[----:B------:R-:W-:-:S05]  /*55a0*/  SHF.L.U32 R15, R15, 0x10, RZ ;  /* 0x000000100f0f7819 */ /* 0x000fca00000006ff */
[----:B------:R-:W-:Y:S01]  /*55b0*/  FADD.FTZ R15, R212, R15 ;  /* 0x0000000fd40f7221 */ /* 0x000fe20000010000 */
[C---:B------:R-:W-:Y:S01]  /*55c0*/  IMAD.U32 R212, R214.reuse, 0x10000, RZ ;  /* 0x00010000d6d47824 */ /* 0x040fe200078e00ff */
[----:B------:R-:W-:Y:S02]  /*55d0*/  PRMT R214, R214, 0x7632, R214 ;  /* 0x00007632d6d67816 */ /* 0x000fe400000000d6 */
[----:B------:R-:W-:Y:S01]  /*55e0*/  FADD.FTZ R15, R79, R15 ;  /* 0x0000000f4f0f7221 */ /* 0x000fe20000010000 */
        /* <DEDUP_REMOVED lines=9> */
[----:B------:R-:W-:Y:S02]  /*5680*/  PRMT R223, R215, 0x7632, R223 ;  /* 0x00007632d7df7816 */ /* 0x000fe400000000df */
[----:B------:R-:W-:Y:S01]  /*5690*/  PRMT R215, R83, 0x7632, R215 ;  /* 0x0000763253d77816 */ /* 0x000fe200000000d7 */
[----:B------:R-:W-:Y:S02]  /*56a0*/  FADD.FTZ R214, R74, R214 ;  /* 0x000000d64ad67221 */ /* 0x000fe40000010000 */
[----:B------:R-:W-:Y:S01]  /*56b0*/  IMAD.U32 R223, R223, 0x10000, RZ ;  /* 0x00010000dfdf7824 */ /* 0x000fe200078e00ff */
[----:B------:R-:W-:-:S05]  /*56c0*/  SHF.L.U32 R215, R215, 0x10, RZ ;  /* 0x00000010d7d77819 */ /* 0x000fca00000006ff */
[----:B------:R-:W-:-:S04]  /*56d0*/  FADD.FTZ R215, R223, R215 ;  /* 0x000000d7dfd77221 */ /* 0x000fc80000010000 */
[----:B------:R-:W-:Y:S01]  /*56e0*/  FADD.FTZ R215, R75, R215 ;  /* 0x000000d74bd77221 */ /* 0x000fe20000010000 */
[----:B------:R-:W-:Y:S06]  /*56f0*/  BRA `(.L_x_13136) ;  /* 0x00000004000c7947 */ /* 0x000fec0003800000 */
.L_x_13135:
[----:B-1---5:R-:W-:Y:S02]  /*5700*/  PRMT R13, R212, 0x7632, R13 ;  /* 0x00007632d40d7816 */ /* 0x022fe4000000000d */
[----:B------:R-:W-:Y:S02]  /*5710*/  PRMT R12, R80, 0x7632, R12 ;  /* 0x00007632500c7816 */ /* 0x000fe4000000000c */
[----:B------:R-:W-:Y:S02]  /*5720*/  SHF.L.U32 R13, R13, 0x10, RZ ;  /* 0x000000100d0d7819 */ /* 0x000fe400000006ff */
[----:B------:R-:W-:Y:S02]  /*5730*/  SHF.L.U32 R12, R12, 0x10, RZ ;  /* 0x000000100c0c7819 */ /* 0x000fe400000006ff */
[----:B------:R-:W-:Y:S02]  /*5740*/  SHF.L.U32 R14, R80, 0x10, RZ ;  /* 0x00000010500e7819 */ /* 0x000fe400000006ff */
[----:B------:R-:W-:Y:S01]  /*5750*/  SHF.L.U32 R15, R81, 0x10, RZ ;  /* 0x00000010510f7819 */ /* 0x000fe200000006ff */
[----:B------:R-:W-:Y:S01]  /*5760*/  FADD.FTZ R13, R13, R12 ;  /* 0x0000000c0d0d7221 */ /* 0x000fe20000010000 */
[----:B------:R-:W-:-:S02]  /*5770*/  SHF.L.U32 R12, R212, 0x10, RZ ;  /* 0x00000010d40c7819 */ /* 0x000fc400000006ff */
[----:B------:R-:W-:Y:S02]  /*5780*/  PRMT R212, R213, 0x7632, R212 ;  /* 0x00007632d5d47816 */ /* 0x000fe400000000d4 */
[----:B------:R-:W-:Y:S01]  /*5790*/  SHF.L.U32 R223, R83, 0x10, RZ ;  /* 0x0000001053df7819 */ /* 0x000fe200000006ff */
[----:B------:R-:W-:Y:S01]  /*57a0*/  FADD.FTZ R12, R14, R12 ;  /* 0x0000000c0e0c7221 */ /* 0x000fe20000010000 */
[----:B------:R-:W-:Y:S01]  /*57b0*/  IMAD.U32 R14, R213, 0x10000, RZ ;  /* 0x00010000d50e7824 */ /* 0x000fe200078e00ff */
[----:B------:R-:W-:Y:S02]  /*57c0*/  SHF.L.U32 R212, R212, 0x10, RZ ;  /* 0x00000010d4d47819 */ /* 0x000fe400000006ff */
[----:B------:R-:W-:Y:S01]  /*57d0*/  SHF.L.U32 R213, R82, 0x10, RZ ;  /* 0x0000001052d57819 */ /* 0x000fe200000006ff */
[----:B------:R-:W-:Y:S01]  /*57e0*/  FADD.FTZ R14, R15, R14 ;  /* 0x0000000e0f0e7221 */ /* 0x000fe20000010000 */
[----:B------:R-:W-:-:S04]  /*57f0*/  PRMT R15, R81, 0x7632, R15 ;  /* 0x00007632510f7816 */ /* 0x000fc8000000000f */
[----:B------:R-:W-:-:S05]  /*5800*/  SHF.L.U32 R15, R15, 0x10, RZ ;  /* 0x000000100f0f7819 */ /* 0x000fca00000006ff */
[----:B------:R-:W-:Y:S01]  /*5810*/  FADD.FTZ R15, R212, R15 ;  /* 0x0000000fd40f7221 */ /* 0x000fe20000010000 */
[C---:B------:R-:W-:Y:S02]  /*5820*/  SHF.L.U32 R212, R214.reuse, 0x10, RZ ;  /* 0x00000010d6d47819 */ /* 0x040fe400000006ff */
[----:B------:R-:W-:-:S03]  /*5830*/  PRMT R214, R214, 0x7632, R214 ;  /* 0x00007632d6d67816 */ /* 0x000fc600000000d6 */
[----:B------:R-:W-:Y:S01]  /*5840*/  FADD.FTZ R212, R213, R212 ;  /* 0x000000d4d5d47221 */ /* 0x000fe20000010000 */
[----:B------:R-:W-:Y:S01]  /*5850*/  PRMT R213, R82, 0x7632, R213 ;  /* 0x0000763252d57816 */ /* 0x000fe200000000d5 */
[----:B------:R-:W-:-:S03]  /*5860*/  IMAD.U32 R214, R214, 0x10000, RZ ;  /* 0x00010000d6d67824 */ /* 0x000fc600078e00ff */
[----:B------:R-:W-:-:S05]  /*5870*/  SHF.L.U32 R213, R213, 0x10, RZ ;  /* 0x00000010d5d57819 */ /* 0x000fca00000006ff */
        /* <DEDUP_REMOVED lines=8> */
[----:B------:R-:W-:Y:S06]  /*5900*/  BRA `(.L_x_13136) ;  /* 0x0000000000887947 */ /* 0x000fec0003800000 */
.L_x_13134:
[----:B------:R-:W-:Y:S05]  /*5910*/  @!P0 BRA `(.L_x_13137) ;  /* 0x0000000000548947 */ /* 0x000fea0003800000 */
[C---:B-1---5:R-:W-:Y:S01]  /*5920*/  PRMT R15, R213.reuse, 0x7632, R15 ;  /* 0x00007632d50f7816 */ /* 0x062fe2000000000f */
[C---:B------:R-:W-:Y:S01]  /*5930*/  IMAD.U32 R12, R212.reuse, 0x10000, RZ ;  /* 0x00010000d40c7824 */ /* 0x040fe200078e00ff */
[----:B------:R-:W-:Y:S02]  /*5940*/  SHF.L.U32 R14, R213, 0x10, RZ ;  /* 0x00000010d50e7819 */ /* 0x000fe400000006ff */
[----:B------:R-:W-:Y:S01]  /*5950*/  PRMT R13, R212, 0x7632, R13 ;  /* 0x00007632d40d7816 */ /* 0x000fe2000000000d */
[----:B------:R-:W-:Y:S01]  /*5960*/  FADD.FTZ R12, R76, R12 ;  /* 0x0000000c4c0c7221 */ /* 0x000fe20000010000 */
        /* <DEDUP_REMOVED lines=16> */
.L_x_13137:
[----:B-1---5:R-:W-:Y:S02]  /*5a70*/  PRMT R13, R212, 0x7632, R13 ;  /* 0x00007632d40d7816 */ /* 0x022fe4000000000d */
[C---:B------:R-:W-:Y:S02]  /*5a80*/  PRMT R15, R213.reuse, 0x7632, R15 ;  /* 0x00007632d50f7816 */ /* 0x040fe4000000000f */
[----:B------:R-:W-:Y:S01]  /*5a90*/  SHF.L.U32 R14, R213, 0x10, RZ ;  /* 0x00000010d50e7819 */ /* 0x000fe200000006ff */
        /* <DEDUP_REMOVED lines=8> */
[----:B------:R-:W-:-:S07]  /*5b20*/  SHF.L.U32 R215, R223, 0x10, RZ ;  /* 0x00000010dfd77819 */ /* 0x000fce00000006ff */
.L_x_13136:
[----:B------:R-:W0:Y:S01]  /*5b30*/  S2R R223, SR_TID.X ;  /* 0x0000000000df7919 */ /* 0x000e220000002100 */
[----:B------:R-:W-:Y:S01]  /*5b40*/  IMAD.WIDE.U32 R230, R221, 0x20, R230 ;  /* 0x00000020dde67825 */ /* 0x000fe200078e00e6 */
[----:B------:R-:W-:-:S04]  /*5b50*/  UMOV UR11, 0xffffffff ;  /* 0xffffffff000b7882 */ /* 0x000fc80000000000 */
[----:B------:R-:W-:Y:S04]  /*5b60*/  STG.E.128 desc[UR6][R230.64], R12 ;  /* 0x0000000ce6007986 */ /* 0x000fe8000c101d06 */
[----:B------:R1:W-:Y:S01]  /*5b70*/  STG.E.128 desc[UR6][R230.64+0x10], R212 ;  /* 0x000010d4e6007986 */ /* 0x0003e2000c101d06 */
        /* <DEDUP_REMOVED lines=64> */
[----:B-1----:R-:W-:Y:S01]  /*5f80*/  FADD.FTZ R231, R223, R215 ;  /* 0x000000d7dfe77221 */ /* 0x002fe20000010000 */
        /* <DEDUP_REMOVED lines=150> */
.L_x_13151:
[----:B------:R-:W-:Y:S01]  /*68f0*/  FMUL.FTZ R224, R245, R245 ;  /* 0x000000f5f5e07220 */ /* 0x000fe20000410000 */
[----:B------:R-:W-:Y:S01]  /*6900*/  ISETP.NE.AND P2, PT, RZ, UR9, PT ;  /* 0x00000009ff007c0c */ /* 0x000fe2000bf45270 */
[----:B-1----:R-:W-:Y:S01]  /*6910*/  FADD.FTZ R223, R231, R223 ;  /* 0x000000dfe7df7221 */ /* 0x002fe20000010000 */
[----:B------:R-:W-:Y:S01]  /*6920*/  SHF.L.U32 R241, R116, 0x10, RZ ;  /* 0x0000001074f17819 */ /* 0x000fe200000006ff */
[----:B0-----:R-:W-:Y:S01]  /*6930*/  IMAD.U32 R231, R176, 0x10000, RZ ;  /* 0x00010000b0e77824 */ /* 0x001fe200078e00ff */
[----:B------:R-:W-:Y:S01]  /*6940*/  FSEL R224, R224, RZ, P2 ;  /* 0x000000ffe0e07208 */ /* 0x000fe20001000000 */
[----:B------:R-:W-:Y:S01]  /*6950*/  FFMA.FTZ R223, R223, R240, UR10 ;  /* 0x0000000adfdf7e23 */ /* 0x000fe200080100f0 */
[----:B------:R-:W-:Y:S01]  /*6960*/  SHF.L.U32 R240, R84, 0x10, RZ ;  /* 0x0000001054f07819 */ /* 0x000fe200000006ff */
[----:B------:R-:W-:Y:S01]  /*6970*/  IMAD.U32 R243, R209, 0x10000, RZ ;  /* 0x00010000d1f37824 */ /* 0x000fe200078e00ff */
[----:B------:R-:W-:Y:S01]  /*6980*/  SHF.L.U32 R242, R7, 0x10, RZ ;  /* 0x0000001007f27819 */ /* 0x000fe200000006ff */
[----:B------:R-:W-:Y:S01]  /*6990*/  FADD.FTZ R223, R223, R224 ;  /* 0x000000e0dfdf7221 */ /* 0x000fe20000010000 */
[----:B------:R-:W-:Y:S01]  /*69a0*/  FSEL R224, R245, RZ, !P2 ;  /* 0x000000fff5e07208 */ /* 0x000fe20005000000 */
[----:B------:R-:W-:Y:S01]  /*69b0*/  IMAD.U32 R249, R218, 0x10000, RZ ;  /* 0x00010000daf97824 */ /* 0x000fe200078e00ff */
[----:B------:R-:W-:-:S02]  /*69c0*/  SHF.L.U32 R244, R10, 0x10, RZ ;  /* 0x000000100af47819 */ /* 0x000fc400000006ff */
[----:B------:R-:W-:Y:S01]  /*69d0*/  SHF.L.U32 R248, R210, 0x10, RZ ;  /* 0x00000010d2f87819 */ /* 0x000fe200000006ff */
[----:B------:R-:W0:Y:S01]  /*69e0*/  MUFU.RSQ R223, R223 ;  /* 0x000000df00df7308 */ /* 0x000e220000001400 */
[----:B------:R-:W-:Y:S01]  /*69f0*/  FADD.FTZ R230, -R224, R68 ;  /* 0x00000044e0e67221 */ /* 0x000fe20000010100 */
[----:B------:R-:W-:Y:S01]  /*6a00*/  SHF.L.U32 R68, R208, 0x10, RZ ;  /* 0x00000010d0447819 */ /* 0x000fe200000006ff */
[----:B------:R-:W-:Y:S01]  /*6a10*/  FADD.FTZ R246, -R224, R67 ;  /* 0x00000043e0f67221 */ /* 0x000fe20000010100 */
[----:B------:R-:W-:Y:S01]  /*6a20*/  SHF.L.U32 R67, R227, 0x10, RZ ;  /* 0x00000010e3437819 */ /* 0x000fe200000006ff */
[C---:B0-----:R-:W-:Y:S02]  /*6a30*/  FMUL.FTZ R230, R223.reuse, R230 ;  /* 0x000000e6dfe67220 */ /* 0x041fe40000410000 */
[----:B------:R-:W-:Y:S02]  /*6a40*/  FMUL.FTZ R246, R223, R246 ;  /* 0x000000f6dff67220 */ /* 0x000fe40000410000 */
[C---:B------:R-:W-:Y:S01]  /*6a50*/  FFMA.FTZ R68, R230.reuse, R68, R241 ;  /* 0x00000044e6447223 */ /* 0x040fe200000100f1 */
[----:B------:R-:W-:Y:S01]  /*6a60*/  FFMA.FTZ R230, R230, R231, R240 ;  /* 0x000000e7e6e67223 */ /* 0x000fe200000100f0 */
[----:B------:R-:W-:Y:S01]  /*6a70*/  FADD.FTZ R231, -R224, R69 ;  /* 0x00000045e0e77221 */ /* 0x000fe20000010100 */
[----:B------:R-:W-:-:S02]  /*6a80*/  SHF.L.U32 R69, R6, 0x10, RZ ;  /* 0x0000001006457819 */ /* 0x000fc400000006ff */
[----:B------:R-:W-:Y:S01]  /*6a90*/  SHF.L.U32 R240, R8, 0x10, RZ ;  /* 0x0000001008f07819 */ /* 0x000fe200000006ff */
[----:B------:R-:W-:Y:S01]  /*6aa0*/  FMUL.FTZ R231, R223, R231 ;  /* 0x000000e7dfe77220 */ /* 0x000fe20000410000 */
[----:B------:R-:W-:-:S03]  /*6ab0*/  SHF.L.U32 R241, R9, 0x10, RZ ;  /* 0x0000001009f17819 */ /* 0x000fc600000006ff */
[----:B------:R-:W-:Y:S01]  /*6ac0*/  FFMA.FTZ R69, R231, R69, R242 ;  /* 0x00000045e7457223 */ /* 0x000fe200000100f2 */
[----:B------:R-:W-:Y:S01]  /*6ad0*/  SHF.L.U32 R242, R117, 0x10, RZ ;  /* 0x0000001075f27819 */ /* 0x000fe200000006ff */
[----:B------:R-:W-:Y:S01]  /*6ae0*/  FFMA.FTZ R231, R231, R240, R241 ;  /* 0x000000f0e7e77223 */ /* 0x000fe200000100f1 */
[----:B------:R-:W-:Y:S01]  /*6af0*/  FADD.FTZ R240, -R224, R70 ;  /* 0x00000046e0f07221 */ /* 0x000fe20000010100 */
[----:B------:R-:W-:Y:S02]  /*6b00*/  SHF.L.U32 R70, R177, 0x10, RZ ;  /* 0x00000010b1467819 */ /* 0x000fe400000006ff */
[----:B------:R-:W-:Y:S01]  /*6b10*/  SHF.L.U32 R241, R85, 0x10, RZ ;  /* 0x0000001055f17819 */ /* 0x000fe200000006ff */
[----:B------:R-:W-:-:S04]  /*6b20*/  FMUL.FTZ R240, R223, R240 ;  /* 0x000000f0dff07220 */ /* 0x000fc80000410000 */
[C---:B------:R-:W-:Y:S01]  /*6b30*/  FFMA.FTZ R243, R240.reuse, R243, R242 ;  /* 0x000000f3f0f37223 */ /* 0x040fe200000100f2 */
[----:B------:R-:W-:Y:S01]  /*6b40*/  FFMA.FTZ R240, R240, R70, R241 ;  /* 0x00000046f0f07223 */ /* 0x000fe200000100f1 */
[----:B------:R-:W-:Y:S01]  /*6b50*/  FADD.FTZ R241, -R224, R71 ;  /* 0x00000047e0f17221 */ /* 0x000fe20000010100 */
[----:B------:R-:W-:Y:S01]  /*6b60*/  SHF.L.U32 R242, R11, 0x10, RZ ;  /* 0x000000100bf27819 */ /* 0x000fe200000006ff */
[----:B------:R-:W-:Y:S01]  /*6b70*/  IMAD.U32 R70, R216, 0x10000, RZ ;  /* 0x00010000d8467824 */ /* 0x000fe200078e00ff */
[----:B------:R-:W-:Y:S01]  /*6b80*/  SHF.L.U32 R71, R217, 0x10, RZ ;  /* 0x00000010d9477819 */ /* 0x000fe200000006ff */
[----:B------:R-:W-:-:S04]  /*6b90*/  FMUL.FTZ R241, R223, R241 ;  /* 0x000000f1dff17220 */ /* 0x000fc80000410000 */
[C---:B------:R-:W-:Y:S01]  /*6ba0*/  FFMA.FTZ R244, R241.reuse, R244, R242 ;  /* 0x000000f4f1f47223 */ /* 0x040fe200000100f2 */
[----:B------:R-:W-:Y:S01]  /*6bb0*/  FFMA.FTZ R241, R241, R70, R71 ;  /* 0x00000046f1f17223 */ /* 0x000fe20000010047 */
[----:B------:R-:W-:Y:S01]  /*6bc0*/  FADD.FTZ R70, -R224, R64 ;  /* 0x00000040e0467221 */ /* 0x000fe20000010100 */
[----:B------:R-:W-:Y:S02]  /*6bd0*/  SHF.L.U32 R242, R118, 0x10, RZ ;  /* 0x0000001076f27819 */ /* 0x000fe400000006ff */
[----:B------:R-:W-:Y:S01]  /*6be0*/  SHF.L.U32 R64, R178, 0x10, RZ ;  /* 0x00000010b2407819 */ /* 0x000fe200000006ff */
[----:B------:R-:W-:Y:S01]  /*6bf0*/  FMUL.FTZ R70, R223, R70 ;  /* 0x00000046df467220 */ /* 0x000fe20000410000 */
[----:B------:R-:W-:-:S03]  /*6c00*/  SHF.L.U32 R71, R86, 0x10, RZ ;  /* 0x0000001056477819 */ /* 0x000fc600000006ff */
[----:B------:R-:W-:Y:S01]  /*6c10*/  FFMA.FTZ R248, R70, R248, R242 ;  /* 0x000000f846f87223 */ /* 0x000fe200000100f2 */
[----:B------:R-:W-:Y:S01]  /*6c20*/  FADD.FTZ R242, -R224, R65 ;  /* 0x00000041e0f27221 */ /* 0x000fe20000010100 */
[----:B------:R-:W-:Y:S01]  /*6c30*/  FFMA.FTZ R70, R70, R64, R71 ;  /* 0x0000004046467223 */ /* 0x000fe20000010047 */
[----:B------:R-:W-:Y:S01]  /*6c40*/  SHF.L.U32 R64, R219, 0x10, RZ ;  /* 0x00000010db407819 */ /* 0x000fe200000006ff */
[----:B------:R-:W-:Y:S01]  /*6c50*/  FADD.FTZ R71, -R224, R66 ;  /* 0x00000042e0477221 */ /* 0x000fe20000010100 */
[----:B------:R-:W-:Y:S01]  /*6c60*/  FMUL.FTZ R242, R223, R242 ;  /* 0x000000f2dff27220 */ /* 0x000fe20000410000 */
[----:B------:R-:W-:Y:S02]  /*6c70*/  SHF.L.U32 R65, R226, 0x10, RZ ;  /* 0x00000010e2417819 */ /* 0x000fe400000006ff */
[----:B------:R-:W-:Y:S01]  /*6c80*/  SHF.L.U32 R66, R211, 0x10, RZ ;  /* 0x00000010d3427819 */ /* 0x000fe200000006ff */
[----:B------:R-:W-:Y:S01]  /*6c90*/  FFMA.FTZ R249, R242, R249, R64 ;  /* 0x000000f9f2f97223 */ /* 0x000fe20000010040 */
[----:B------:R-:W-:Y:S01]  /*6ca0*/  SHF.L.U32 R64, R225, 0x10, RZ ;  /* 0x00000010e1407819 */ /* 0x000fe200000006ff */
[----:B------:R-:W-:-:S04]  /*6cb0*/  FMUL.FTZ R71, R223, R71 ;  /* 0x00000047df477220 */ /* 0x000fc80000410000 */
[----:B------:R-:W-:Y:S01]  /*6cc0*/  FFMA.FTZ R242, R242, R64, R65 ;  /* 0x00000040f2f27223 */ /* 0x000fe20000010041 */
[----:B------:R-:W-:Y:S02]  /*6cd0*/  SHF.L.U32 R64, R119, 0x10, RZ ;  /* 0x0000001077407819 */ /* 0x000fe400000006ff */
[----:B------:R-:W-:-:S03]  /*6ce0*/  SHF.L.U32 R65, R87, 0x10, RZ ;  /* 0x0000001057417819 */ /* 0x000fc600000006ff */
[----:B------:R-:W-:Y:S01]  /*6cf0*/  FFMA.FTZ R66, R71, R66, R64 ;  /* 0x0000004247427223 */ /* 0x000fe20000010040 */
[----:B------:R-:W-:-:S04]  /*6d00*/  IMAD.U32 R64, R179, 0x10000, RZ ;  /* 0x00010000b3407824 */ /* 0x000fc800078e00ff */
[----:B------:R-:W-:Y:S01]  /*6d10*/  FFMA.FTZ R71, R71, R64, R65 ;  /* 0x0000004047477223 */ /* 0x000fe20000010041 */
[----:B------:R-:W-:Y:S02]  /*6d20*/  SHF.L.U32 R64, R229, 0x10, RZ ;  /* 0x00000010e5407819 */ /* 0x000fe400000006ff */
[----:B------:R-:W-:-:S03]  /*6d30*/  SHF.L.U32 R65, R233, 0x10, RZ ;  /* 0x00000010e9417819 */ /* 0x000fc600000006ff */
[----:B------:R-:W-:Y:S01]  /*6d40*/  FFMA.FTZ R67, R246, R67, R64 ;  /* 0x00000043f6437223 */ /* 0x000fe20000010040 */
[----:B------:R-:W-:-:S04]  /*6d50*/  SHF.L.U32 R64, R232, 0x10, RZ ;  /* 0x00000010e8407819 */ /* 0x000fc800000006ff */
[----:B------:R-:W-:Y:S01]  /*6d60*/  F2FP.BF16.F32.PACK_AB R67, R67, R66 ;  /* 0x000000424343723e */ /* 0x000fe200000010ff */
[----:B------:R-:W-:Y:S01]  /*6d70*/  FFMA.FTZ R246, R246, R64, R65 ;  /* 0x00000040f6f67223 */ /* 0x000fe20000010041 */
[----:B------:R-:W-:Y:S01]  /*6d80*/  F2FP.BF16.F32.PACK_AB R66, R249, R248 ;  /* 0x000000f8f942723e */ /* 0x000fe200000010ff */
[----:B------:R-:W0:Y:S03]  /*6d90*/  @!P0 LDC.64 R64, c[0x0][0x3c0] ;  /* 0x0000f000ff408b82 */ /* 0x000e260000000a00 */
[----:B------:R-:W-:Y:S02]  /*6da0*/  F2FP.BF16.F32.PACK_AB R71, R246, R71 ;  /* 0x00000047f647723e */ /* 0x000fe400000010ff */
[----:B------:R-:W2:Y:S03]  /*6db0*/  LDL R246, [R1+0x8] ;  /* 0x0000080001f67983 */ /* 0x000ea60000100800 */
[----:B------:R-:W1:Y:S01]  /*6dc0*/  LDC.64 R248, c[0x0][0x428] ;  /* 0x00010a00fff87b82 */ /* 0x000e620000000a00 */
[----:B0-----:R-:W-:-:S05]  /*6dd0*/  @!P0 IMAD.WIDE R64, R220, 0x4, R64 ;  /* 0x00000004dc408825 */ /* 0x001fca00078e0240 */
[----:B------:R0:W-:Y:S02]  /*6de0*/  @!P0 STG.E desc[UR6][R64.64], R245 ;  /* 0x000000f540008986 */ /* 0x0001e4000c101906 */
[----:B0-----:R-:W0:Y:S02]  /*6df0*/  @!P0 LDC.64 R64, c[0x0][0x3c8] ;  /* 0x0000f200ff408b82 */ /* 0x001e240000000a00 */
[----:B0-----:R-:W-:-:S05]  /*6e00*/  @!P0 IMAD.WIDE R64, R220, 0x4, R64 ;  /* 0x00000004dc408825 */ /* 0x001fca00078e0240 */
[----:B------:R0:W-:Y:S02]  /*6e10*/  @!P0 STG.E desc[UR6][R64.64], R223 ;  /* 0x000000df40008986 */ /* 0x0001e4000c101906 */
[----:B0-----:R-:W-:Y:S02]  /*6e20*/  F2FP.BF16.F32.PACK_AB R65, R244, R243 ;  /* 0x000000f3f441723e */ /* 0x001fe400000010ff */
[----:B------:R-:W3:Y:S01]  /*6e30*/  LDL R243, [R1+0xc] ;  /* 0x00000c0001f37983 */ /* 0x000ee20000100800 */
[----:B------:R-:W-:Y:S01]  /*6e40*/  F2FP.BF16.F32.PACK_AB R64, R69, R68 ;  /* 0x000000444540723e */ /* 0x000fe200000010ff */
[----:B-1----:R-:W-:Y:S01]  /*6e50*/  IMAD.WIDE.U32 R68, R228, 0x10, R248 ;  /* 0x00000010e4447825 */ /* 0x002fe200078e00f8 */
[----:B------:R-:W-:Y:S01]  /*6e60*/  F2FP.BF16.F32.PACK_AB R70, R242, R70 ;  /* 0x00000046f246723e */ /* 0x000fe200000010ff */
[----:B------:R-:W0:Y:S01]  /*6e70*/  LDC.64 R244, c[0x0][0x430] ;  /* 0x00010c00fff47b82 */ /* 0x000e220000000a00 */
[----:B------:R-:W4:Y:S04]  /*6e80*/  LDL R242, [R1] ;  /* 0x0000000001f27983 */ /* 0x000f280000100800 */
[----:B------:R1:W-:Y:S02]  /*6e90*/  STG.E.128 desc[UR6][R68.64], R64 ;  /* 0x0000004044007986 */ /* 0x0003e4000c101d06 */
[----:B-1----:R-:W-:-:S02]  /*6ea0*/  F2FP.BF16.F32.PACK_AB R69, R241, R240 ;  /* 0x000000f0f145723e */ /* 0x002fc400000010ff */
[----:B------:R-:W5:Y:S01]  /*6eb0*/  LDL R241, [R1+0x4] ;  /* 0x0000040001f17983 */ /* 0x000f620000100800 */
[----:B------:R-:W-:Y:S01]  /*6ec0*/  F2FP.BF16.F32.PACK_AB R68, R231, R230 ;  /* 0x000000e6e744723e */ /* 0x000fe200000010ff */
[----:B0-----:R-:W-:-:S04]  /*6ed0*/  IMAD.WIDE.U32 R64, R228, 0x10, R244 ;  /* 0x00000010e4407825 */ /* 0x001fc800078e00f4 */
[C---:B------:R-:W-:Y:S01]  /*6ee0*/  FADD.FTZ R62, -R224.reuse, R62 ;  /* 0x0000003ee03e7221 */ /* 0x040fe20000010100 */
[----:B------:R-:W-:Y:S01]  /*6ef0*/  FADD.FTZ R66, -R224, R56 ;  /* 0x00000038e0427221 */ /* 0x000fe20000010100 */
[----:B------:R-:W-:Y:S01]  /*6f00*/  IMAD.U32 R67, R204, 0x10000, RZ ;  /* 0x00010000cc437824 */ /* 0x000fe200078e00ff */
[----:B------:R0:W-:Y:S01]  /*6f10*/  STG.E.128 desc[UR6][R64.64], R68 ;  /* 0x0000004440007986 */ /* 0x0001e2000c101d06 */
[----:B------:R-:W-:Y:S01]  /*6f20*/  FMUL.FTZ R62, R223, R62 ;  /* 0x0000003edf3e7220 */ /* 0x000fe20000410000 */
[C---:B------:R-:W-:Y:S01]  /*6f30*/  FADD.FTZ R57, -R224.reuse, R57 ;  /* 0x00000039e0397221 */ /* 0x040fe20000010100 */
[C---:B------:R-:W-:Y:S01]  /*6f40*/  FADD.FTZ R61, -R224.reuse, R61 ;  /* 0x0000003de03d7221 */ /* 0x040fe20000010100 */
[----:B------:R-:W-:Y:S01]  /*6f50*/  SHF.L.U32 R230, R239, 0x10, RZ ;  /* 0x00000010efe67819 */ /* 0x000fe200000006ff */
[----:B------:R-:W4:Y:S04]  /*6f60*/  LDL R231, [R1+0x14] ;  /* 0x0000140001e77983 */ /* 0x000f280000100800 */
[----:B------:R-:W4:Y:S01]  /*6f70*/  LDL R240, [R1+0x10] ;  /* 0x0000100001f07983 */ /* 0x000f220000100800 */
[----:B0-----:R-:W-:Y:S01]  /*6f80*/  FADD.FTZ R64, -R224, R60 ;  /* 0x0000003ce0407221 */ /* 0x001fe20000010100 */
[----:B------:R-:W-:-:S02]  /*6f90*/  SHF.L.U32 R60, R205, 0x10, RZ ;  /* 0x00000010cd3c7819 */ /* 0x000fc400000006ff */
[----:B------:R-:W-:Y:S01]  /*6fa0*/  SHF.L.U32 R65, R121, 0x10, RZ ;  /* 0x0000001079417819 */ /* 0x000fe200000006ff */
[----:B------:R-:W-:Y:S01]  /*6fb0*/  FMUL.FTZ R64, R223, R64 ;  /* 0x00000040df407220 */ /* 0x000fe20000410000 */
[----:B------:R-:W-:-:S03]  /*6fc0*/  SHF.L.U32 R68, R120, 0x10, RZ ;  /* 0x0000001078447819 */ /* 0x000fc600000006ff */
[----:B------:R-:W-:Y:S01]  /*6fd0*/  FFMA.FTZ R60, R62, R60, R65 ;  /* 0x0000003c3e3c7223 */ /* 0x000fe20000010041 */
[----:B------:R-:W-:Y:S01]  /*6fe0*/  FMUL.FTZ R65, R223, R66 ;  /* 0x00000042df417220 */ /* 0x000fe20000410000 */
[----:B------:R-:W-:Y:S01]  /*6ff0*/  FFMA.FTZ R56, R64, R67, R68 ;  /* 0x0000004340387223 */ /* 0x000fe20000010044 */
[----:B------:R-:W-:Y:S02]  /*7000*/  SHF.L.U32 R66, R206, 0x10, RZ ;  /* 0x00000010ce427819 */ /* 0x000fe400000006ff */
[----:B------:R-:W-:Y:S01]  /*7010*/  SHF.L.U32 R67, R122, 0x10, RZ ;  /* 0x000000107a437819 */ /* 0x000fe200000006ff */
[----:B------:R-:W-:Y:S01]  /*7020*/  FADD.FTZ R68, -R224, R58 ;  /* 0x0000003ae0447221 */ /* 0x000fe20000010100 */
[----:B------:R-:W-:-:S03]  /*7030*/  SHF.L.U32 R71, R252, 0x10, RZ ;  /* 0x00000010fc477819 */ /* 0x000fc600000006ff */
[----:B------:R-:W-:Y:S01]  /*7040*/  FFMA.FTZ R58, R65, R66, R67 ;  /* 0x00000042413a7223 */ /* 0x000fe20000010043 */
[C---:B------:R-:W-:Y:S01]  /*7050*/  FMUL.FTZ R66, R223.reuse, R68 ;  /* 0x00000044df427220 */ /* 0x040fe20000410000 */
[----:B------:R-:W-:Y:S01]  /*7060*/  FMUL.FTZ R67, R223, R57 ;  /* 0x00000039df437220 */ /* 0x000fe20000410000 */
[----:B------:R-:W-:Y:S01]  /*7070*/  SHF.L.U32 R68, R207, 0x10, RZ ;  /* 0x00000010cf447819 */ /* 0x000fe200000006ff */
[----:B------:R-:W-:Y:S01]  /*7080*/  IMAD.U32 R57, R251, 0x10000, RZ ;  /* 0x00010000fb397824 */ /* 0x000fe200078e00ff */
[----:B------:R-:W-:Y:S01]  /*7090*/  SHF.L.U32 R69, R123, 0x10, RZ ;  /* 0x000000107b457819 */ /* 0x000fe200000006ff */
[----:B------:R-:W-:Y:S02]  /*70a0*/  FADD.FTZ R70, -R224, R59 ;  /* 0x0000003be0467221 */ /* 0x000fe40000010100 */
[----:B------:R-:W-:Y:S02]  /*70b0*/  FFMA.FTZ R57, R67, R57, R71 ;  /* 0x0000003943397223 */ /* 0x000fe40000010047 */
[----:B------:R-:W-:Y:S01]  /*70c0*/  FFMA.FTZ R59, R66, R68, R69 ;  /* 0x00000044423b7223 */ /* 0x000fe20000010045 */
[C---:B------:R-:W-:Y:S01]  /*70d0*/  FMUL.FTZ R68, R223.reuse, R70 ;  /* 0x00000046df447220 */ /* 0x040fe20000410000 */
[----:B------:R-:W-:Y:S01]  /*70e0*/  FADD.FTZ R70, -R224, R63 ;  /* 0x0000003fe0467221 */ /* 0x000fe20000010100 */
[----:B------:R-:W-:Y:S01]  /*70f0*/  FMUL.FTZ R63, R223, R61 ;  /* 0x0000003ddf3f7220 */ /* 0x000fe20000410000 */
[----:B------:R-:W-:Y:S01]  /*7100*/  SHF.L.U32 R228, R235, 0x10, RZ ;  /* 0x00000010ebe47819 */ /* 0x000fe200000006ff */
[----:B------:R-:W-:-:S04]  /*7110*/  IMAD.U32 R61, R234, 0x10000, RZ ;  /* 0x00010000ea3d7824 */ /* 0x000fc800078e00ff */
[----:B------:R-:W-:Y:S01]  /*7120*/  FFMA.FTZ R61, R63, R61, R228 ;  /* 0x0000003d3f3d7223 */ /* 0x000fe200000100e4 */
[----:B------:R-:W-:Y:S01]  /*7130*/  F2FP.BF16.F32.PACK_AB R58, R57, R58 ;  /* 0x0000003a393a723e */ /* 0x000fe200000010ff */
[----:B------:R-:W4:Y:S03]  /*7140*/  LDL R228, [R1+0x3c] ;  /* 0x00003c0001e47983 */ /* 0x000f260000100800 */
[----:B------:R-:W-:Y:S02]  /*7150*/  F2FP.BF16.F32.PACK_AB R56, R61, R56 ;  /* 0x000000383d38723e */ /* 0x000fe400000010ff */
[----:B--2---:R-:W-:Y:S02]  /*7160*/  SHF.L.U32 R71, R246, 0x10, RZ ;  /* 0x00000010f6477819 */ /* 0x004fe400000006ff */
[----:B---3--:R-:W-:-:S05]  /*7170*/  SHF.L.U32 R69, R243, 0x10, RZ ;  /* 0x00000010f3457819 */ /* 0x008fca00000006ff */
[----:B------:R-:W-:Y:S01]  /*7180*/  FFMA.FTZ R71, R68, R71, R69 ;  /* 0x0000004744477223 */ /* 0x000fe20000010045 */
[----:B------:R-:W-:Y:S01]  /*7190*/  FMUL.FTZ R69, R223, R70 ;  /* 0x00000046df457220 */ /* 0x000fe20000410000 */
[----:B------:R-:W-:-:S05]  /*71a0*/  SHF.L.U32 R70, R238, 0x10, RZ ;  /* 0x00000010ee467819 */ /* 0x000fca00000006ff */
[----:B------:R-:W-:Y:S01]  /*71b0*/  FFMA.FTZ R70, R69, R70, R230 ;  /* 0x0000004645467223 */ /* 0x000fe200000100e6 */
[----:B------:R-:W-:Y:S01]  /*71c0*/  F2FP.BF16.F32.PACK_AB R59, R71, R59 ;  /* 0x0000003b473b723e */ /* 0x000fe200000010ff */
[----:B------:R-:W2:Y:S03]  /*71d0*/  LDL R230, [R1+0x38] ;  /* 0x0000380001e67983 */ /* 0x000ea60000100800 */
[----:B------:R-:W-:Y:S01]  /*71e0*/  F2FP.BF16.F32.PACK_AB R57, R70, R60 ;  /* 0x0000003c4639723e */ /* 0x000fe200000010ff */
[----:B------:R-:W-:Y:S01]  /*71f0*/  IMAD.WIDE.U32 R60, R222, 0x10, R248 ;  /* 0x00000010de3c7825 */ /* 0x000fe200078e00f8 */
[----:B------:R-:W3:Y:S04]  /*7200*/  LDL R71, [R1+0x48] ;  /* 0x0000480001477983 */ /* 0x000ee80000100800 */
[----:B------:R0:W-:Y:S04]  /*7210*/  STG.E.128 desc[UR6][R60.64], R56 ;  /* 0x000000383c007986 */ /* 0x0001e8000c101d06 */
[----:B------:R-:W3:Y:S01]  /*7220*/  LDL R70, [R1+0x18] ;  /* 0x0000180001467983 */ /* 0x000ee20000100800 */
[----:B0-----:R-:W-:-:S02]  /*7230*/  SHF.L.U32 R56, R172, 0x10, RZ ;  /* 0x00000010ac387819 */ /* 0x001fc400000006ff */
[----:B------:R-:W-:Y:S02]  /*7240*/  SHF.L.U32 R57, R88, 0x10, RZ ;  /* 0x0000001058397819 */ /* 0x000fe400000006ff */
[----:B------:R-:W-:-:S03]  /*7250*/  SHF.L.U32 R58, R237, 0x10, RZ ;  /* 0x00000010ed3a7819 */ /* 0x000fc600000006ff */
[----:B------:R-:W-:Y:S01]  /*7260*/  FFMA.FTZ R56, R64, R56, R57 ;  /* 0x0000003840387223 */ /* 0x000fe20000010039 */
[----:B------:R-:W-:Y:S01]  /*7270*/  IMAD.U32 R57, R236, 0x10000, RZ ;  /* 0x00010000ec397824 */ /* 0x000fe200078e00ff */
[----:B------:R-:W-:Y:S01]  /*7280*/  SHF.L.U32 R59, R250, 0x10, RZ ;  /* 0x00000010fa3b7819 */ /* 0x000fe200000006ff */
[----:B------:R-:W3:Y:S02]  /*7290*/  LDL R64, [R1+0x1c] ;  /* 0x00001c0001407983 */ /* 0x000ee40000100800 */
[----:B------:R-:W-:Y:S01]  /*72a0*/  FFMA.FTZ R63, R63, R57, R58 ;  /* 0x000000393f3f7223 */ /* 0x000fe2000001003a */
[----:B------:R-:W-:Y:S02]  /*72b0*/  SHF.L.U32 R57, R173, 0x10, RZ ;  /* 0x00000010ad397819 */ /* 0x000fe400000006ff */
[----:B------:R-:W-:-:S05]  /*72c0*/  SHF.L.U32 R58, R89, 0x10, RZ ;  /* 0x00000010593a7819 */ /* 0x000fca00000006ff */
[----:B------:R-:W-:Y:S01]  /*72d0*/  FFMA.FTZ R57, R62, R57, R58 ;  /* 0x000000393e397223 */ /* 0x000fe2000001003a */
[----:B------:R-:W-:-:S05]  /*72e0*/  SHF.L.U32 R58, R247, 0x10, RZ ;  /* 0x00000010f73a7819 */ /* 0x000fca00000006ff */
[----:B------:R-:W-:Y:S01]  /*72f0*/  FFMA.FTZ R69, R69, R58, R59 ;  /* 0x0000003a45457223 */ /* 0x000fe2000001003b */
[----:B------:R-:W-:Y:S01]  /*7300*/  SHF.L.U32 R59, R90, 0x10, RZ ;  /* 0x000000105a3b7819 */ /* 0x000fe200000006ff */
[----:B------:R-:W-:Y:S01]  /*7310*/  IMAD.U32 R58, R174, 0x10000, RZ ;  /* 0x00010000ae3a7824 */ /* 0x000fe200078e00ff */
[----:B-----5:R-:W-:-:S03]  /*7320*/  SHF.L.U32 R60, R241, 0x10, RZ ;  /* 0x00000010f13c7819 */ /* 0x020fc600000006ff */
[----:B------:R-:W-:Y:S01]  /*7330*/  FFMA.FTZ R58, R65, R58, R59 ;  /* 0x0000003a413a7223 */ /* 0x000fe2000001003b */
[----:B----4-:R-:W-:Y:S01]  /*7340*/  SHF.L.U32 R59, R242, 0x10, RZ ;  /* 0x00000010f23b7819 */ /* 0x010fe200000006ff */
[----:B------:R-:W4:Y:S04]  /*7350*/  LDL R65, [R1+0x2c] ;  /* 0x00002c0001417983 */ /* 0x000f280000100800 */
[----:B------:R-:W-:Y:S02]  /*7360*/  FFMA.FTZ R60, R67, R59, R60 ;  /* 0x0000003b433c7223 */ /* 0x000fe4000001003c */
[----:B------:R-:W5:Y:S01]  /*7370*/  LDL R67, [R1+0x4c] ;  /* 0x00004c0001437983 */ /* 0x000f620000100800 */
[----:B------:R-:W-:Y:S02]  /*7380*/  SHF.L.U32 R59, R175, 0x10, RZ ;  /* 0x00000010af3b7819 */ /* 0x000fe400000006ff */
[----:B------:R-:W-:-:S02]  /*7390*/  SHF.L.U32 R61, R91, 0x10, RZ ;  /* 0x000000105b3d7819 */ /* 0x000fc400000006ff */
[----:B------:R-:W-:-:S03]  /*73a0*/  SHF.L.U32 R62, R231, 0x10, RZ ;  /* 0x00000010e73e7819 */ /* 0x000fc600000006ff */
[----:B------:R-:W-:Y:S01]  /*73b0*/  FFMA.FTZ R59, R66, R59, R61 ;  /* 0x0000003b423b7223 */ /* 0x000fe2000001003d */
[----:B------:R-:W-:Y:S01]  /*73c0*/  IMAD.U32 R61, R240, 0x10000, RZ ;  /* 0x00010000f03d7824 */ /* 0x000fe200078e00ff */
[----:B------:R-:W4:Y:S03]  /*73d0*/  LDL R66, [R1+0x28] ;  /* 0x0000280001427983 */ /* 0x000f260000100800 */
[----:B------:R-:W-:Y:S01]  /*73e0*/  FFMA.FTZ R61, R68, R61, R62 ;  /* 0x0000003d443d7223 */ /* 0x000fe2000001003e */
[----:B------:R-:W-:Y:S01]  /*73f0*/  F2FP.BF16.F32.PACK_AB R58, R60, R58 ;  /* 0x0000003a3c3a723e */ /* 0x000fe200000010ff */
[----:B------:R-:W-:Y:S01]  /*7400*/  FADD.FTZ R54, -R224, R54 ;  /* 0x00000036e0367221 */ /* 0x000fe20000010100 */
[----:B------:R-:W-:Y:S01]  /*7410*/  F2FP.BF16.F32.PACK_AB R57, R69, R57 ;  /* 0x000000394539723e */ /* 0x000fe200000010ff */
[----:B------:R-:W4:Y:S01]  /*7420*/  LDL R68, [R1+0x30] ;  /* 0x0000300001447983 */ /* 0x000f220000100800 */
[----:B------:R-:W-:Y:S01]  /*7430*/  F2FP.BF16.F32.PACK_AB R59, R61, R59 ;  /* 0x0000003b3d3b723e */ /* 0x000fe200000010ff */
[----:B------:R-:W-:Y:S01]  /*7440*/  IMAD.WIDE.U32 R60, R222, 0x10, R244 ;  /* 0x00000010de3c7825 */ /* 0x000fe200078e00f4 */
[----:B------:R-:W-:-:S03]  /*7450*/  F2FP.BF16.F32.PACK_AB R56, R63, R56 ;  /* 0x000000383f38723e */ /* 0x000fc600000010ff */
[----:B------:R-:W-:Y:S01]  /*7460*/  FMUL.FTZ R54, R223, R54 ;  /* 0x00000036df367220 */ /* 0x000fe20000410000 */
[----:B------:R-:W4:Y:S04]  /*7470*/  LDL R222, [R1+0x24] ;  /* 0x0000240001de7983 */ /* 0x000f280000100800 */
[----:B------:R0:W-:Y:S01]  /*7480*/  STG.E.128 desc[UR6][R60.64], R56 ;  /* 0x000000383c007986 */ /* 0x0001e2000c101d06 */
[----:B------:R-:W-:-:S03]  /*7490*/  SHF.L.U32 R63, R228, 0x10, RZ ;  /* 0x00000010e43f7819 */ /* 0x000fc600000006ff */
[----:B------:R-:W4:Y:S01]  /*74a0*/  LDL R228, [R1+0x20] ;  /* 0x0000200001e47983 */ /* 0x000f220000100800 */
[C---:B------:R-:W-:Y:S01]  /*74b0*/  FADD.FTZ R62, -R224.reuse, R51 ;  /* 0x00000033e03e7221 */ /* 0x040fe20000010100 */
[C---:B------:R-:W-:Y:S01]  /*74c0*/  FADD.FTZ R49, -R224.reuse, R49 ;  /* 0x00000031e0317221 */ /* 0x040fe20000010100 */
[C---:B------:R-:W-:Y:S01]  /*74d0*/  FADD.FTZ R53, -R224.reuse, R53 ;  /* 0x00000035e0357221 */ /* 0x040fe20000010100 */
[----:B------:R-:W4:Y:S01]  /*74e0*/  LDL R69, [R1+0x50] ;  /* 0x0000500001457983 */ /* 0x000f220000100800 */
[----:B0-----:R-:W-:Y:S01]  /*74f0*/  FADD.FTZ R56, -R224, R52 ;  /* 0x00000034e0387221 */ /* 0x001fe20000010100 */
[----:B------:R-:W-:Y:S02]  /*7500*/  SHF.L.U32 R59, R200, 0x10, RZ ;  /* 0x00000010c83b7819 */ /* 0x000fe400000006ff */
[----:B------:R-:W-:Y:S01]  /*7510*/  SHF.L.U32 R60, R124, 0x10, RZ ;  /* 0x000000107c3c7819 */ /* 0x000fe200000006ff */
[----:B------:R-:W-:Y:S01]  /*7520*/  FMUL.FTZ R56, R223, R56 ;  /* 0x00000038df387220 */ /* 0x000fe20000410000 */
[----:B------:R-:W-:-:S02]  /*7530*/  SHF.L.U32 R52, R201, 0x10, RZ ;  /* 0x00000010c9347819 */ /* 0x000fc400000006ff */
[----:B------:R-:W-:Y:S01]  /*7540*/  SHF.L.U32 R57, R125, 0x10, RZ ;  /* 0x000000107d397819 */ /* 0x000fe200000006ff */
[----:B------:R-:W-:Y:S01]  /*7550*/  FADD.FTZ R58, -R224, R48 ;  /* 0x00000030e03a7221 */ /* 0x000fe20000010100 */
[----:B------:R-:W-:Y:S01]  /*7560*/  FFMA.FTZ R48, R56, R59, R60 ;  /* 0x0000003b38307223 */ /* 0x000fe2000001003c */
[----:B------:R-:W-:Y:S02]  /*7570*/  SHF.L.U32 R59, R126, 0x10, RZ ;  /* 0x000000107e3b7819 */ /* 0x000fe400000006ff */
[----:B------:R-:W-:Y:S01]  /*7580*/  FFMA.FTZ R52, R54, R52, R57 ;  /* 0x0000003436347223 */ /* 0x000fe20000010039 */
[----:B------:R-:W-:Y:S01]  /*7590*/  FMUL.FTZ R57, R223, R58 ;  /* 0x0000003adf397220 */ /* 0x000fe20000410000 */
[----:B------:R-:W-:Y:S02]  /*75a0*/  IMAD.U32 R58, R202, 0x10000, RZ ;  /* 0x00010000ca3a7824 */ /* 0x000fe400078e00ff */
[----:B------:R-:W-:Y:S01]  /*75b0*/  FADD.FTZ R60, -R224, R50 ;  /* 0x00000032e03c7221 */ /* 0x000fe20000010100 */
[----:B------:R-:W-:Y:S01]  /*75c0*/  SHF.L.U32 R61, R127, 0x10, RZ ;  /* 0x000000107f3d7819 */ /* 0x000fe200000006ff */
[----:B------:R-:W-:-:S02]  /*75d0*/  FFMA.FTZ R50, R57, R58, R59 ;  /* 0x0000003a39327223 */ /* 0x000fc4000001003b */
[----:B------:R-:W-:Y:S01]  /*75e0*/  FMUL.FTZ R58, R223, R60 ;  /* 0x0000003cdf3a7220 */ /* 0x000fe20000410000 */
[----:B------:R-:W-:-:S05]  /*75f0*/  SHF.L.U32 R60, R203, 0x10, RZ ;  /* 0x00000010cb3c7819 */ /* 0x000fca00000006ff */
[----:B------:R-:W-:Y:S01]  /*7600*/  FFMA.FTZ R51, R58, R60, R61 ;  /* 0x0000003c3a337223 */ /* 0x000fe2000001003d */
[----:B-----5:R-:W-:Y:S02]  /*7610*/  SHF.L.U32 R61, R67, 0x10, RZ ;  /* 0x00000010433d7819 */ /* 0x020fe400000006ff */
[----:B------:R-:W5:Y:S01]  /*7620*/  LDL R67, [R1+0x34] ;  /* 0x0000340001437983 */ /* 0x000f620000100800 */
[C---:B------:R-:W-:Y:S01]  /*7630*/  FMUL.FTZ R59, R223.reuse, R49 ;  /* 0x00000031df3b7220 */ /* 0x040fe20000410000 */
[----:B--2---:R-:W-:Y:S01]  /*7640*/  SHF.L.U32 R49, R230, 0x10, RZ ;  /* 0x00000010e6317819 */ /* 0x004fe200000006ff */
[----:B------:R-:W-:Y:S01]  /*7650*/  FMUL.FTZ R60, R223, R62 ;  /* 0x0000003edf3c7220 */ /* 0x000fe20000410000 */
[----:B------:R-:W-:-:S03]  /*7660*/  FADD.FTZ R62, -R224, R55 ;  /* 0x00000037e03e7221 */ /* 0x000fc60000010100 */
[----:B------:R-:W-:Y:S01]  /*7670*/  FFMA.FTZ R49, R59, R49, R63 ;  /* 0x000000313b317223 */ /* 0x000fe2000001003f */
[----:B---3--:R-:W-:Y:S02]  /*7680*/  IMAD.U32 R63, R71, 0x10000, RZ ;  /* 0x00010000473f7824 */ /* 0x008fe400078e00ff */
[C---:B------:R-:W-:Y:S01]  /*7690*/  FMUL.FTZ R55, R223.reuse, R53 ;  /* 0x00000035df377220 */ /* 0x040fe20000410000 */
[----:B------:R-:W-:Y:S01]  /*76a0*/  SHF.L.U32 R53, R70, 0x10, RZ ;  /* 0x0000001046357819 */ /* 0x000fe200000006ff */
[----:B------:R-:W2:Y:S01]  /*76b0*/  LDL R71, [R1+0x40] ;  /* 0x0000400001477983 */ /* 0x000ea20000100800 */
[----:B------:R-:W-:Y:S01]  /*76c0*/  FFMA.FTZ R63, R60, R63, R61 ;  /* 0x0000003f3c3f7223 */ /* 0x000fe2000001003d */
[----:B------:R-:W-:Y:S01]  /*76d0*/  FMUL.FTZ R61, R223, R62 ;  /* 0x0000003edf3d7220 */ /* 0x000fe20000410000 */
[----:B----4-:R-:W-:Y:S01]  /*76e0*/  SHF.L.U32 R62, R66, 0x10, RZ ;  /* 0x00000010423e7819 */ /* 0x010fe200000006ff */
[----:B------:R-:W3:Y:S01]  /*76f0*/  LDL R70, [R1+0x44] ;  /* 0x0000440001467983 */ /* 0x000ee20000100800 */
[----:B------:R-:W-:-:S02]  /*7700*/  SHF.L.U32 R65, R65, 0x10, RZ ;  /* 0x0000001041417819 */ /* 0x000fc400000006ff */
[----:B------:R-:W-:Y:S01]  /*7710*/  SHF.L.U32 R64, R64, 0x10, RZ ;  /* 0x0000001040407819 */ /* 0x000fe200000006ff */
[----:B------:R-:W4:Y:S02]  /*7720*/  LDL R66, [R1+0x54] ;  /* 0x0000540001427983 */ /* 0x000f240000100800 */
[----:B------:R-:W-:Y:S02]  /*7730*/  FFMA.FTZ R62, R61, R62, R65 ;  /* 0x0000003e3d3e7223 */ /* 0x000fe40000010041 */
[----:B------:R-:W-:Y:S01]  /*7740*/  FFMA.FTZ R53, R55, R53, R64 ;  /* 0x0000003537357223 */ /* 0x000fe20000010040 */
[----:B------:R-:W-:Y:S01]  /*7750*/  F2FP.BF16.F32.PACK_AB R50, R49, R50 ;  /* 0x000000323132723e */ /* 0x000fe200000010ff */
[----:B------:R-:W4:Y:S01]  /*7760*/  LDL R64, [R1+0x60] ;  /* 0x0000600001407983 */ /* 0x000f220000100800 */
[----:B------:R-:W-:Y:S02]  /*7770*/  F2FP.BF16.F32.PACK_AB R49, R62, R52 ;  /* 0x000000343e31723e */ /* 0x000fe400000010ff */
[----:B------:R-:W-:Y:S01]  /*7780*/  F2FP.BF16.F32.PACK_AB R48, R53, R48 ;  /* 0x000000303530723e */ /* 0x000fe200000010ff */
[----:B------:R-:W-:Y:S01]  /*7790*/  IMAD.WIDE.U32 R52, R5, 0x10, R248 ;  /* 0x0000001005347825 */ /* 0x000fe200078e00f8 */
[----:B------:R-:W-:Y:S01]  /*77a0*/  F2FP.BF16.F32.PACK_AB R51, R63, R51 ;  /* 0x000000333f33723e */ /* 0x000fe200000010ff */
[----:B------:R-:W4:Y:S04]  /*77b0*/  LDL R62, [R1+0x70] ;  /* 0x00007000013e7983 */ /* 0x000f280000100800 */
[----:B------:R0:W-:Y:S04]  /*77c0*/  STG.E.128 desc[UR6][R52.64], R48 ;  /* 0x0000003034007986 */ /* 0x0001e8000c101d06 */
[----:B------:R-:W4:Y:S01]  /*77d0*/  LDL R63, [R1+0x64] ;  /* 0x00006400013f7983 */ /* 0x000f220000100800 */
[----:B------:R-:W-:-:S03]  /*77e0*/  FADD.FTZ R44, -R224, R44 ;  /* 0x0000002ce02c7221 */ /* 0x000fc60000010100 */
[----:B------:R-:W4:Y:S01]  /*77f0*/  LDL R65, [R1+0x6c] ;  /* 0x00006c0001417983 */ /* 0x000f220000100800 */
[----:B0-----:R-:W-:Y:S01]  /*7800*/  SHF.L.U32 R49, R92, 0x10, RZ ;  /* 0x000000105c317819 */ /* 0x001fe200000006ff */
[----:B------:R-:W-:Y:S01]  /*7810*/  IMAD.U32 R48, R168, 0x10000, RZ ;  /* 0x00010000a8307824 */ /* 0x000fe200078e00ff */
[----:B------:R-:W-:-:S03]  /*7820*/  SHF.L.U32 R50, R222, 0x10, RZ ;  /* 0x00000010de327819 */ /* 0x000fc600000006ff */
[----:B------:R-:W-:Y:S01]  /*7830*/  FFMA.FTZ R48, R56, R48, R49 ;  /* 0x0000003038307223 */ /* 0x000fe20000010031 */
[----:B------:R-:W-:-:S05]  /*7840*/  SHF.L.U32 R49, R228, 0x10, RZ ;  /* 0x00000010e4317819 */ /* 0x000fca00000006ff */
[----:B------:R-:W-:Y:S01]  /*7850*/  FFMA.FTZ R55, R55, R49, R50 ;  /* 0x0000003137377223 */ /* 0x000fe20000010032 */
[----:B------:R-:W-:Y:S02]  /*7860*/  SHF.L.U32 R49, R169, 0x10, RZ ;  /* 0x00000010a9317819 */ /* 0x000fe400000006ff */
[----:B------:R-:W-:-:S05]  /*7870*/  SHF.L.U32 R50, R93, 0x10, RZ ;  /* 0x000000105d327819 */ /* 0x000fca00000006ff */
[----:B------:R-:W-:Y:S01]  /*7880*/  FFMA.FTZ R49, R54, R49, R50 ;  /* 0x0000003136317223 */ /* 0x000fe20000010032 */
[----:B------:R-:W-:Y:S02]  /*7890*/  IMAD.U32 R50, R68, 0x10000, RZ ;  /* 0x0001000044327824 */ /* 0x000fe400078e00ff */
[----:B------:R-:W4:Y:S01]  /*78a0*/  LDL R68, [R1+0x58] ;  /* 0x0000580001447983 */ /* 0x000f220000100800 */
[----:B-----5:R-:W-:-:S03]  /*78b0*/  SHF.L.U32 R51, R67, 0x10, RZ ;  /* 0x0000001043337819 */ /* 0x020fc600000006ff */
[----:B------:R-:W5:Y:S02]  /*78c0*/  LDL R67, [R1+0x5c] ;  /* 0x00005c0001437983 */ /* 0x000f640000100800 */
[----:B------:R-:W-:Y:S01]  /*78d0*/  FFMA.FTZ R61, R61, R50, R51 ;  /* 0x000000323d3d7223 */ /* 0x000fe20000010033 */
[----:B------:R-:W-:Y:S02]  /*78e0*/  SHF.L.U32 R50, R170, 0x10, RZ ;  /* 0x00000010aa327819 */ /* 0x000fe400000006ff */
[----:B------:R-:W-:-:S05]  /*78f0*/  SHF.L.U32 R51, R94, 0x10, RZ ;  /* 0x000000105e337819 */ /* 0x000fca00000006ff */
[----:B------:R-:W-:Y:S01]  /*7900*/  FFMA.FTZ R50, R57, R50, R51 ;  /* 0x0000003239327223 */ /* 0x000fe20000010033 */
[----:B--2---:R-:W-:Y:S02]  /*7910*/  SHF.L.U32 R51, R71, 0x10, RZ ;  /* 0x0000001047337819 */ /* 0x004fe400000006ff */
[----:B---3--:R-:W-:Y:S01]  /*7920*/  SHF.L.U32 R52, R70, 0x10, RZ ;  /* 0x0000001046347819 */ /* 0x008fe200000006ff */
[----:B------:R-:W-:Y:S01]  /*7930*/  FADD.FTZ R46, -R224, R46 ;  /* 0x0000002ee02e7221 */ /* 0x000fe20000010100 */
[----:B----4-:R-:W-:Y:S01]  /*7940*/  SHF.L.U32 R53, R66, 0x10, RZ ;  /* 0x0000001042357819 */ /* 0x010fe200000006ff */
[----:B------:R-:W-:Y:S02]  /*7950*/  FADD.FTZ R47, -R224, R47 ;  /* 0x0000002fe02f7221 */ /* 0x000fe40000010100 */
[----:B------:R-:W-:Y:S01]  /*7960*/  FFMA.FTZ R59, R59, R51, R52 ;  /* 0x000000333b3b7223 */ /* 0x000fe20000010034 */
[----:B------:R-:W-:Y:S01]  /*7970*/  SHF.L.U32 R52, R95, 0x10, RZ ;  /* 0x000000105f347819 */ /* 0x000fe200000006ff */
[----:B------:R-:W-:Y:S01]  /*7980*/  IMAD.U32 R51, R171, 0x10000, RZ ;  /* 0x00010000ab337824 */ /* 0x000fe200078e00ff */
[----:B------:R-:W2:Y:S03]  /*7990*/  LDL R66, [R1+0x68] ;  /* 0x0000680001427983 */ /* 0x000ea60000100800 */
[----:B------:R-:W-:Y:S01]  /*79a0*/  FFMA.FTZ R51, R58, R51, R52 ;  /* 0x000000333a337223 */ /* 0x000fe20000010034 */
[----:B------:R-:W-:Y:S01]  /*79b0*/  SHF.L.U32 R52, R69, 0x10, RZ ;  /* 0x0000001045347819 */ /* 0x000fe200000006ff */
[----:B------:R-:W3:Y:S01]  /*79c0*/  LDL R58, [R1+0x74] ;  /* 0x00007400013a7983 */ /* 0x000ee20000100800 */
[----:B------:R-:W-:-:S02]  /*79d0*/  SHF.L.U32 R54, R196, 0x10, RZ ;  /* 0x00000010c4367819 */ /* 0x000fc400000006ff */
[----:B------:R-:W-:Y:S01]  /*79e0*/  SHF.L.U32 R56, R128, 0x10, RZ ;  /* 0x0000001080387819 */ /* 0x000fe200000006ff */
[----:B------:R-:W-:Y:S01]  /*79f0*/  FFMA.FTZ R60, R60, R52, R53 ;  /* 0x000000343c3c7223 */ /* 0x000fe20000010035 */
[----:B------:R-:W-:Y:S01]  /*7a00*/  FMUL.FTZ R52, R223, R44 ;  /* 0x0000002cdf347220 */ /* 0x000fe20000410000 */
[----:B------:R-:W-:Y:S01]  /*7a10*/  SHF.L.U32 R53, R96, 0x10, RZ ;  /* 0x0000001060357819 */ /* 0x000fe200000006ff */
[----:B------:R-:W-:Y:S01]  /*7a20*/  IMAD.U32 R44, R164, 0x10000, RZ ;  /* 0x00010000a42c7824 */ /* 0x000fe200078e00ff */
[----:B------:R-:W-:Y:S01]  /*7a30*/  F2FP.BF16.F32.PACK_AB R50, R59, R50 ;  /* 0x000000323b32723e */ /* 0x000fe200000010ff */
[C---:B------:R-:W-:Y:S01]  /*7a40*/  FFMA.FTZ R54, R52.reuse, R54, R56 ;  /* 0x0000003634367223 */ /* 0x040fe20000010038 */
[----:B------:R-:W-:Y:S01]  /*7a50*/  SHF.L.U32 R57, R63, 0x10, RZ ;  /* 0x000000103f397819 */ /* 0x000fe200000006ff */
[----:B------:R-:W-:Y:S01]  /*7a60*/  FFMA.FTZ R52, R52, R44, R53 ;  /* 0x0000002c34347223 */ /* 0x000fe20000010035 */
[----:B------:R-:W-:Y:S01]  /*7a70*/  F2FP.BF16.F32.PACK_AB R51, R60, R51 ;  /* 0x000000333c33723e */ /* 0x000fe200000010ff */
[----:B------:R-:W-:Y:S01]  /*7a80*/  FADD.FTZ R53, -R224, R45 ;  /* 0x0000002de0357221 */ /* 0x000fe20000010100 */
[----:B------:R-:W-:Y:S01]  /*7a90*/  SHF.L.U32 R56, R64, 0x10, RZ ;  /* 0x0000001040387819 */ /* 0x000fe200000006ff */
[----:B------:R-:W4:Y:S01]  /*7aa0*/  LDL R63, [R1+0x7c] ;  /* 0x00007c00013f7983 */ /* 0x000f220000100800 */
[----:B------:R-:W-:-:S03]  /*7ab0*/  F2FP.BF16.F32.PACK_AB R48, R55, R48 ;  /* 0x000000303730723e */ /* 0x000fc600000010ff */
[----:B------:R-:W4:Y:S01]  /*7ac0*/  LDL R64, [R1+0x78] ;  /* 0x0000780001407983 */ /* 0x000f220000100800 */
[----:B------:R-:W-:-:S03]  /*7ad0*/  FMUL.FTZ R53, R223, R53 ;  /* 0x00000035df357220 */ /* 0x000fc60000410000 */
[----:B------:R-:W4:Y:S04]  /*7ae0*/  LDL R59, [R1+0x80] ;  /* 0x00008000013b7983 */ /* 0x000f280000100800 */
[----:B------:R-:W4:Y:S01]  /*7af0*/  LDL R60, [R1+0x84] ;  /* 0x00008400013c7983 */ /* 0x000f220000100800 */
[----:B------:R-:W-:-:S03]  /*7b00*/  F2FP.BF16.F32.PACK_AB R49, R61, R49 ;  /* 0x000000313d31723e */ /* 0x000fc600000010ff */
[----:B------:R-:W4:Y:S01]  /*7b10*/  LDL R61, [R1+0x94] ;  /* 0x00009400013d7983 */ /* 0x000f220000100800 */
[----:B------:R-:W-:Y:S01]  /*7b20*/  FMUL.FTZ R47, R223, R47 ;  /* 0x0000002fdf2f7220 */ /* 0x000fe20000410000 */
[C---:B------:R-:W-:Y:S01]  /*7b30*/  FADD.FTZ R38, -R224.reuse, R38 ;  /* 0x00000026e0267221 */ /* 0x040fe20000010100 */
[----:B------:R-:W-:Y:S01]  /*7b40*/  FADD.FTZ R39, -R224, R39 ;  /* 0x00000027e0277221 */ /* 0x000fe20000010100 */
[----:B------:R-:W4:Y:S04]  /*7b50*/  LDL R71, [R1+0xe8] ;  /* 0x0000e80001477983 */ /* 0x000f280000100800 */
[----:B------:R-:W4:Y:S04]  /*7b60*/  LDL R70, [R1+0xf0] ;  /* 0x0000f00001467983 */ /* 0x000f280000100800 */
[----:B------:R-:W4:Y:S01]  /*7b70*/  LDL R69, [R1+0xf4] ;  /* 0x0000f40001457983 */ /* 0x000f220000100800 */
[----:B------:R-:W-:-:S03]  /*7b80*/  SHF.L.U32 R55, R68, 0x10, RZ ;  /* 0x0000001044377819 */ /* 0x000fc600000006ff */
[----:B------:R-:W4:Y:S01]  /*7b90*/  LDL R68, [R1+0x88] ;  /* 0x0000880001447983 */ /* 0x000f220000100800 */
[----:B-----5:R-:W-:-:S03]  /*7ba0*/  SHF.L.U32 R44, R67, 0x10, RZ ;  /* 0x00000010432c7819 */ /* 0x020fc600000006ff */
[----:B------:R-:W5:Y:S02]  /*7bb0*/  LDL R67, [R1+0x8c] ;  /* 0x00008c0001437983 */ /* 0x000f640000100800 */
[----:B------:R-:W-:Y:S01]  /*7bc0*/  FFMA.FTZ R55, R53, R55, R44 ;  /* 0x0000003735377223 */ /* 0x000fe2000001002c */
[----:B------:R-:W-:-:S05]  /*7bd0*/  IMAD.WIDE.U32 R44, R5, 0x10, R244 ;  /* 0x00000010052c7825 */ /* 0x000fca00078e00f4 */
[----:B------:R0:W-:Y:S02]  /*7be0*/  STG.E.128 desc[UR6][R44.64], R48 ;  /* 0x000000302c007986 */ /* 0x0001e4000c101d06 */
[----:B0-----:R-:W-:Y:S02]  /*7bf0*/  IMAD.U32 R50, R62, 0x10000, RZ ;  /* 0x000100003e327824 */ /* 0x001fe400078e00ff */
[----:B------:R-:W5:Y:S01]  /*7c00*/  LDL R62, [R1+0x90] ;  /* 0x00009000013e7983 */ /* 0x000f620000100800 */
[----:B------:R-:W-:Y:S01]  /*7c10*/  FFMA.FTZ R53, R53, R56, R57 ;  /* 0x0000003835357223 */ /* 0x000fe20000010039 */
[----:B------:R-:W-:Y:S01]  /*7c20*/  SHF.L.U32 R51, R129, 0x10, RZ ;  /* 0x0000001081337819 */ /* 0x000fe200000006ff */
[----:B------:R-:W-:Y:S02]  /*7c30*/  IMAD.U32 R44, R197, 0x10000, RZ ;  /* 0x00010000c52c7824 */ /* 0x000fe400078e00ff */
[----:B------:R-:W-:Y:S01]  /*7c40*/  FMUL.FTZ R56, R223, R46 ;  /* 0x0000002edf387220 */ /* 0x000fe20000410000 */
[----:B--2---:R-:W-:-:S02]  /*7c50*/  SHF.L.U32 R45, R66, 0x10, RZ ;  /* 0x00000010422d7819 */ /* 0x004fc400000006ff */
[----:B------:R-:W-:Y:S02]  /*7c60*/  SHF.L.U32 R5, R65, 0x10, RZ ;  /* 0x0000001041057819 */ /* 0x000fe400000006ff */
[----:B---3--:R-:W-:Y:S01]  /*7c70*/  SHF.L.U32 R46, R58, 0x10, RZ ;  /* 0x000000103a2e7819 */ /* 0x008fe200000006ff */
[----:B------:R-:W-:Y:S01]  /*7c80*/  FFMA.FTZ R44, R56, R44, R51 ;  /* 0x0000002c382c7223 */ /* 0x000fe20000010033 */
[----:B------:R-:W-:Y:S01]  /*7c90*/  FADD.FTZ R51, -R224, R40 ;  /* 0x00000028e0337221 */ /* 0x000fe20000010100 */
[----:B------:R-:W-:Y:S01]  /*7ca0*/  SHF.L.U32 R48, R165, 0x10, RZ ;  /* 0x00000010a5307819 */ /* 0x000fe200000006ff */
[----:B------:R-:W-:Y:S01]  /*7cb0*/  FFMA.FTZ R45, R47, R45, R5 ;  /* 0x0000002d2f2d7223 */ /* 0x000fe20000010005 */
[----:B------:R-:W-:Y:S01]  /*7cc0*/  SHF.L.U32 R49, R97, 0x10, RZ ;  /* 0x0000001061317819 */ /* 0x000fe200000006ff */
[----:B------:R-:W-:Y:S01]  /*7cd0*/  FFMA.FTZ R50, R47, R50, R46 ;  /* 0x000000322f327223 */ /* 0x000fe2000001002e */
[----:B------:R-:W-:Y:S01]  /*7ce0*/  SHF.L.U32 R47, R198, 0x10, RZ ;  /* 0x00000010c62f7819 */ /* 0x000fe200000006ff */
[----:B------:R-:W-:Y:S01]  /*7cf0*/  FMUL.FTZ R51, R223, R51 ;  /* 0x00000033df337220 */ /* 0x000fe20000410000 */
[----:B------:R-:W-:Y:S01]  /*7d00*/  SHF.L.U32 R46, R130, 0x10, RZ ;  /* 0x00000010822e7819 */ /* 0x000fe200000006ff */
[----:B------:R-:W-:Y:S01]  /*7d10*/  FADD.FTZ R58, -R224, R41 ;  /* 0x00000029e03a7221 */ /* 0x000fe20000010100 */
[----:B------:R-:W-:Y:S01]  /*7d20*/  FFMA.FTZ R49, R56, R48, R49 ;  /* 0x0000003038317223 */ /* 0x000fe20000010031 */
[----:B------:R-:W2:Y:S01]  /*7d30*/  LDL R66, [R1+0x98] ;  /* 0x0000980001427983 */ /* 0x000ea20000100800 */
[----:B------:R-:W-:Y:S01]  /*7d40*/  SHF.L.U32 R57, R166, 0x10, RZ ;  /* 0x00000010a6397819 */ /* 0x000fe200000006ff */
[----:B------:R-:W-:Y:S01]  /*7d50*/  FFMA.FTZ R41, R51, R47, R46 ;  /* 0x0000002f33297223 */ /* 0x000fe2000001002e */
[----:B------:R-:W-:Y:S01]  /*7d60*/  SHF.L.U32 R5, R98, 0x10, RZ ;  /* 0x0000001062057819 */ /* 0x000fe200000006ff */
[----:B------:R-:W3:Y:S01]  /*7d70*/  LDL R65, [R1+0x9c] ;  /* 0x00009c0001417983 */ /* 0x000ee20000100800 */
[----:B----4-:R-:W-:Y:S01]  /*7d80*/  SHF.L.U32 R48, R63, 0x10, RZ ;  /* 0x000000103f307819 */ /* 0x010fe200000006ff */
[----:B------:R-:W-:-:S02]  /*7d90*/  IMAD.U32 R40, R64, 0x10000, RZ ;  /* 0x0001000040287824 */ /* 0x000fc400078e00ff */
[----:B------:R-:W-:Y:S01]  /*7da0*/  FMUL.FTZ R58, R223, R58 ;  /* 0x0000003adf3a7220 */ /* 0x000fe20000410000 */
[----:B------:R-:W-:Y:S01]  /*7db0*/  SHF.L.U32 R46, R59, 0x10, RZ ;  /* 0x000000103b2e7819 */ /* 0x000fe200000006ff */
[----:B------:R-:W4:Y:S01]  /*7dc0*/  LDL R56, [R1+0xb4] ;  /* 0x0000b40001387983 */ /* 0x000f220000100800 */
[----:B------:R-:W-:Y:S01]  /*7dd0*/  SHF.L.U32 R47, R60, 0x10, RZ ;  /* 0x000000103c2f7819 */ /* 0x000fe200000006ff */
[----:B------:R-:W-:Y:S01]  /*7de0*/  FADD.FTZ R59, -R224, R42 ;  /* 0x0000002ae03b7221 */ /* 0x000fe20000010100 */
[----:B------:R-:W-:Y:S01]  /*7df0*/  FFMA.FTZ R57, R51, R57, R5 ;  /* 0x0000003933397223 */ /* 0x000fe20000010005 */
[C---:B------:R-:W-:Y:S01]  /*7e00*/  FFMA.FTZ R40, R58.reuse, R40, R48 ;  /* 0x000000283a287223 */ /* 0x040fe20000010030 */
[----:B------:R-:W-:Y:S01]  /*7e10*/  SHF.L.U32 R42, R199, 0x10, RZ ;  /* 0x00000010c72a7819 */ /* 0x000fe200000006ff */
[----:B------:R-:W-:Y:S01]  /*7e20*/  FFMA.FTZ R58, R58, R46, R47 ;  /* 0x0000002e3a3a7223 */ /* 0x000fe2000001002f */
[----:B------:R-:W-:Y:S01]  /*7e30*/  SHF.L.U32 R5, R131, 0x10, RZ ;  /* 0x0000001083057819 */ /* 0x000fe200000006ff */
[----:B------:R-:W-:Y:S01]  /*7e40*/  FMUL.FTZ R59, R223, R59 ;  /* 0x0000003bdf3b7220 */ /* 0x000fe20000410000 */
[----:B------:R-:W-:Y:S01]  /*7e50*/  SHF.L.U32 R47, R99, 0x10, RZ ;  /* 0x00000010632f7819 */ /* 0x000fe200000006ff */
[----:B------:R-:W-:Y:S01]  /*7e60*/  IMAD.U32 R46, R167, 0x10000, RZ ;  /* 0x00010000a72e7824 */ /* 0x000fe200078e00ff */
[----:B------:R-:W4:Y:S01]  /*7e70*/  LDL R63, [R1+0xa4] ;  /* 0x0000a400013f7983 */ /* 0x000f220000100800 */
[----:B------:R-:W-:-:S02]  /*7e80*/  FFMA.FTZ R42, R59, R42, R5 ;  /* 0x0000002a3b2a7223 */ /* 0x000fc40000010005 */
[----:B------:R-:W-:Y:S01]  /*7e90*/  FFMA.FTZ R59, R59, R46, R47 ;  /* 0x0000002e3b3b7223 */ /* 0x000fe2000001002f */
[----:B------:R-:W4:Y:S01]  /*7ea0*/  LDL R64, [R1+0xa0] ;  /* 0x0000a00001407983 */ /* 0x000f220000100800 */
[----:B------:R-:W-:-:S03]  /*7eb0*/  SHF.L.U32 R47, R61, 0x10, RZ ;  /* 0x000000103d2f7819 */ /* 0x000fc600000006ff */
[----:B------:R-:W4:Y:S04]  /*7ec0*/  LDL R61, [R1+0xb0] ;  /* 0x0000b000013d7983 */ /* 0x000f280000100800 */
[----:B------:R-:W4:Y:S01]  /*7ed0*/  LDL R51, [R1+0xa8] ;  /* 0x0000a80001337983 */ /* 0x000f220000100800 */
[----:B-----5:R-:W-:-:S03]  /*7ee0*/  SHF.L.U32 R46, R62, 0x10, RZ ;  /* 0x000000103e2e7819 */ /* 0x020fc600000006ff */
[----:B------:R-:W5:Y:S01]  /*7ef0*/  LDL R62, [R1+0xac] ;  /* 0x0000ac00013e7983 */ /* 0x000f620000100800 */
[----:B------:R-:W-:Y:S01]  /*7f00*/  FADD.FTZ R60, -R224, R43 ;  /* 0x0000002be03c7221 */ /* 0x000fe20000010100 */
[----:B------:R-:W-:Y:S02]  /*7f10*/  SHF.L.U32 R43, R68, 0x10, RZ ;  /* 0x00000010442b7819 */ /* 0x000fe400000006ff */
[----:B------:R-:W-:Y:S01]  /*7f20*/  SHF.L.U32 R5, R67, 0x10, RZ ;  /* 0x0000001043057819 */ /* 0x000fe200000006ff */
[C---:B------:R-:W-:Y:S01]  /*7f30*/  FMUL.FTZ R60, R223.reuse, R60 ;  /* 0x0000003cdf3c7220 */ /* 0x040fe20000410000 */
[----:B------:R-:W-:Y:S01]  /*7f40*/  SHF.L.U32 R48, R132, 0x10, RZ ;  /* 0x0000001084307819 */ /* 0x000fe200000006ff */
[----:B------:R-:W5:Y:S02]  /*7f50*/  LDL R68, [R1+0xb8] ;  /* 0x0000b80001447983 */ /* 0x000f640000100800 */
[----:B------:R-:W-:Y:S01]  /*7f60*/  FFMA.FTZ R43, R60, R43, R5 ;  /* 0x0000002b3c2b7223 */ /* 0x000fe20000010005 */
[----:B------:R-:W-:Y:S01]  /*7f70*/  FADD.FTZ R5, -R224, R36 ;  /* 0x00000024e0057221 */ /* 0x000fe20000010100 */
[----:B------:R-:W-:Y:S01]  /*7f80*/  FFMA.FTZ R60, R60, R46, R47 ;  /* 0x0000002e3c3c7223 */ /* 0x000fe2000001002f */
[----:B------:R-:W-:Y:S01]  /*7f90*/  IMAD.U32 R46, R192, 0x10000, RZ ;  /* 0x00010000c02e7824 */ /* 0x000fe200078e00ff */
[----:B------:R-:W-:Y:S01]  /*7fa0*/  SHF.L.U32 R36, R160, 0x10, RZ ;  /* 0x00000010a0247819 */ /* 0x000fe200000006ff */
[----:B------:R-:W-:Y:S01]  /*7fb0*/  FMUL.FTZ R5, R223, R5 ;  /* 0x00000005df057220 */ /* 0x000fe20000410000 */
[----:B------:R-:W-:Y:S01]  /*7fc0*/  SHF.L.U32 R47, R100, 0x10, RZ ;  /* 0x00000010642f7819 */ /* 0x000fe200000006ff */
[----:B------:R-:W5:Y:S02]  /*7fd0*/  LDL R67, [R1+0xbc] ;  /* 0x0000bc0001437983 */ /* 0x000f640000100800 */
[----:B------:R-:W-:-:S02]  /*7fe0*/  FFMA.FTZ R46, R5, R46, R48 ;  /* 0x0000002e052e7223 */ /* 0x000fc40000010030 */
[----:B------:R-:W-:Y:S01]  /*7ff0*/  FFMA.FTZ R5, R5, R36, R47 ;  /* 0x0000002405057223 */ /* 0x000fe2000001002f */
[----:B------:R-:W-:Y:S01]  /*8000*/  FADD.FTZ R36, -R224, R37 ;  /* 0x00000025e0247221 */ /* 0x000fe20000010100 */
[----:B------:R-:W-:Y:S02]  /*8010*/  F2FP.BF16.F32.PACK_AB R43, R43, R42 ;  /* 0x0000002a2b2b723e */ /* 0x000fe400000010ff */
[----:B------:R-:W-:Y:S01]  /*8020*/  F2FP.BF16.F32.PACK_AB R42, R40, R41 ;  /* 0x00000029282a723e */ /* 0x000fe200000010ff */
[----:B------:R-:W-:Y:S01]  /*8030*/  FMUL.FTZ R36, R223, R36 ;  /* 0x00000024df247220 */ /* 0x000fe20000410000 */
[----:B--2---:R-:W-:Y:S02]  /*8040*/  SHF.L.U32 R47, R66, 0x10, RZ ;  /* 0x00000010422f7819 */ /* 0x004fe400000006ff */
[----:B---3--:R-:W-:Y:S01]  /*8050*/  SHF.L.U32 R40, R65, 0x10, RZ ;  /* 0x0000001041287819 */ /* 0x008fe200000006ff */
[----:B------:R-:W2:Y:S01]  /*8060*/  LDL R66, [R1+0xc0] ;  /* 0x0000c00001427983 */ /* 0x000ea20000100800 */
[----:B------:R-:W-:Y:S01]  /*8070*/  F2FP.BF16.F32.PACK_AB R41, R45, R44 ;  /* 0x0000002c2d29723e */ /* 0x000fe200000010ff */
[----:B------:R-:W-:-:S04]  /*8080*/  IMAD.WIDE.U32 R44, R4, 0x10, R248 ;  /* 0x00000010042c7825 */ /* 0x000fc800078e00f8 */
[----:B------:R-:W-:Y:S01]  /*8090*/  FFMA.FTZ R47, R36, R47, R40 ;  /* 0x0000002f242f7223 */ /* 0x000fe20000010028 */
[----:B------:R-:W-:Y:S01]  /*80a0*/  F2FP.BF16.F32.PACK_AB R40, R55, R54 ;  /* 0x000000363728723e */ /* 0x000fe200000010ff */
[----:B------:R-:W3:Y:S04]  /*80b0*/  LDL R65, [R1+0xc4] ;  /* 0x0000c40001417983 */ /* 0x000ee80000100800 */
[----:B------:R0:W-:Y:S01]  /*80c0*/  STG.E.128 desc[UR6][R44.64], R40 ;  /* 0x000000282c007986 */ /* 0x0001e2000c101d06 */
[----:B----4-:R-:W-:Y:S01]  /*80d0*/  SHF.L.U32 R48, R63, 0x10, RZ ;  /* 0x000000103f307819 */ /* 0x010fe200000006ff */
[----:B------:R-:W-:Y:S02]  /*80e0*/  IMAD.U32 R37, R64, 0x10000, RZ ;  /* 0x0001000040257824 */ /* 0x000fe400078e00ff */
[----:B------:R-:W-:Y:S01]  /*80f0*/  FMUL.FTZ R39, R223, R39 ;  /* 0x00000027df277220 */ /* 0x000fe20000410000 */
[----:B------:R-:W4:Y:S01]  /*8100*/  LDL R64, [R1+0xcc] ;  /* 0x0000cc0001407983 */ /* 0x000f220000100800 */
[----:B------:R-:W-:-:S03]  /*8110*/  FFMA.FTZ R36, R36, R37, R48 ;  /* 0x0000002524247223 */ /* 0x000fc60000010030 */
[----:B------:R-:W4:Y:S01]  /*8120*/  LDL R63, [R1+0xd0] ;  /* 0x0000d000013f7983 */ /* 0x000f220000100800 */
[----:B0-----:R-:W-:Y:S01]  /*8130*/  FMUL.FTZ R44, R223, R38 ;  /* 0x00000026df2c7220 */ /* 0x001fe20000410000 */
[----:B------:R-:W-:Y:S02]  /*8140*/  SHF.L.U32 R38, R56, 0x10, RZ ;  /* 0x0000001038267819 */ /* 0x000fe400000006ff */
[----:B------:R-:W4:Y:S01]  /*8150*/  LDL R56, [R1+0xc8] ;  /* 0x0000c80001387983 */ /* 0x000f220000100800 */
[----:B------:R-:W-:Y:S01]  /*8160*/  SHF.L.U32 R42, R61, 0x10, RZ ;  /* 0x000000103d2a7819 */ /* 0x000fe200000006ff */
[----:B------:R-:W-:-:S04]  /*8170*/  IMAD.U32 R51, R51, 0x10000, RZ ;  /* 0x0001000033337824 */ /* 0x000fc800078e00ff */
[----:B------:R-:W-:Y:S01]  /*8180*/  FFMA.FTZ R42, R39, R42, R38 ;  /* 0x0000002a272a7223 */ /* 0x000fe20000010026 */
[----:B------:R-:W-:Y:S01]  /*8190*/  FADD.FTZ R38, -R224, R32 ;  /* 0x00000020e0267221 */ /* 0x000fe20000010100 */
[----:B------:R-:W-:Y:S01]  /*81a0*/  SHF.L.U32 R54, R134, 0x10, RZ ;  /* 0x0000001086367819 */ /* 0x000fe200000006ff */
[----:B------:R-:W-:Y:S01]  /*81b0*/  IMAD.U32 R45, R162, 0x10000, RZ ;  /* 0x00010000a22d7824 */ /* 0x000fe200078e00ff */
[----:B------:R-:W-:Y:S01]  /*81c0*/  SHF.L.U32 R32, R102, 0x10, RZ ;  /* 0x0000001066207819 */ /* 0x000fe200000006ff */
[----:B------:R-:W-:-:S04]  /*81d0*/  FMUL.FTZ R38, R223, R38 ;  /* 0x00000026df267220 */ /* 0x000fc80000410000 */
[----:B------:R-:W-:Y:S01]  /*81e0*/  FFMA.FTZ R45, R38, R45, R32 ;  /* 0x0000002d262d7223 */ /* 0x000fe20000010020 */
[----:B------:R-:W-:Y:S02]  /*81f0*/  SHF.L.U32 R48, R193, 0x10, RZ ;  /* 0x00000010c1307819 */ /* 0x000fe400000006ff */
[----:B------:R-:W-:Y:S02]  /*8200*/  SHF.L.U32 R41, R133, 0x10, RZ ;  /* 0x0000001085297819 */ /* 0x000fe400000006ff */
[----:B------:R-:W-:Y:S02]  /*8210*/  SHF.L.U32 R40, R161, 0x10, RZ ;  /* 0x00000010a1287819 */ /* 0x000fe400000006ff */
[----:B------:R-:W-:Y:S01]  /*8220*/  SHF.L.U32 R43, R101, 0x10, RZ ;  /* 0x00000010652b7819 */ /* 0x000fe200000006ff */
[C---:B------:R-:W-:Y:S02]  /*8230*/  FFMA.FTZ R48, R44.reuse, R48, R41 ;  /* 0x000000302c307223 */ /* 0x040fe40000010029 */
[----:B------:R-:W4:Y:S02]  /*8240*/  LDL R41, [R1+0xd8] ;  /* 0x0000d80001297983 */ /* 0x000f240000100800 */
[----:B------:R-:W-:-:S02]  /*8250*/  FFMA.FTZ R43, R44, R40, R43 ;  /* 0x000000282c2b7223 */ /* 0x000fc4000001002b */
[----:B------:R-:W4:Y:S01]  /*8260*/  LDL R44, [R1+0xdc] ;  /* 0x0000dc00012c7983 */ /* 0x000f220000100800 */
[----:B-----5:R-:W-:-:S03]  /*8270*/  SHF.L.U32 R37, R62, 0x10, RZ ;  /* 0x000000103e257819 */ /* 0x020fc600000006ff */
[----:B------:R-:W5:Y:S02]  /*8280*/  LDL R62, [R1+0xd4] ;  /* 0x0000d400013e7983 */ /* 0x000f640000100800 */
[----:B------:R-:W-:Y:S01]  /*8290*/  FFMA.FTZ R51, R39, R51, R37 ;  /* 0x0000003327337223 */ /* 0x000fe20000010025 */
[----:B------:R-:W-:Y:S01]  /*82a0*/  SHF.L.U32 R37, R194, 0x10, RZ ;  /* 0x00000010c2257819 */ /* 0x000fe200000006ff */
[----:B------:R-:W5:Y:S04]  /*82b0*/  LDL R39, [R1+0xe0] ;  /* 0x0000e00001277983 */ /* 0x000f680000100800 */
[----:B------:R-:W-:Y:S02]  /*82c0*/  FFMA.FTZ R54, R38, R37, R54 ;  /* 0x0000002526367223 */ /* 0x000fe40000010036 */
[----:B------:R-:W5:Y:S01]  /*82d0*/  LDL R38, [R1+0xe4] ;  /* 0x0000e40001267983 */ /* 0x000f620000100800 */
[----:B------:R-:W-:Y:S01]  /*82e0*/  FADD.FTZ R61, -R224, R33 ;  /* 0x00000021e03d7221 */ /* 0x000fe20000010100 */
[----:B------:R-:W-:-:S02]  /*82f0*/  SHF.L.U32 R55, R68, 0x10, RZ ;  /* 0x0000001044377819 */ /* 0x000fc400000006ff */
[----:B------:R-:W-:Y:S01]  /*8300*/  SHF.L.U32 R33, R67, 0x10, RZ ;  /* 0x0000001043217819 */ /* 0x000fe200000006ff */
[----:B------:R-:W-:Y:S01]  /*8310*/  FMUL.FTZ R61, R223, R61 ;  /* 0x0000003ddf3d7220 */ /* 0x000fe20000410000 */
[----:B------:R-:W5:Y:S03]  /*8320*/  LDL R68, [R1+0xec] ;  /* 0x0000ec0001447983 */ /* 0x000f660000100800 */
[----:B------:R-:W-:Y:S01]  /*8330*/  FFMA.FTZ R55, R61, R55, R33 ;  /* 0x000000373d377223 */ /* 0x000fe20000010021 */
[----:B------:R-:W-:Y:S01]  /*8340*/  SHF.L.U32 R32, R135, 0x10, RZ ;  /* 0x0000001087207819 */ /* 0x000fe200000006ff */
[----:B------:R-:W-:Y:S01]  /*8350*/  IMAD.U32 R37, R195, 0x10000, RZ ;  /* 0x00010000c3257824 */ /* 0x000fe200078e00ff */
[----:B--2---:R-:W-:Y:S01]  /*8360*/  SHF.L.U32 R33, R66, 0x10, RZ ;  /* 0x0000001042217819 */ /* 0x004fe200000006ff */
[C---:B------:R-:W-:Y:S01]  /*8370*/  FADD.FTZ R66, -R224.reuse, R34 ;  /* 0x00000022e0427221 */ /* 0x040fe20000010100 */
[----:B------:R-:W-:Y:S01]  /*8380*/  FADD.FTZ R67, -R224, R35 ;  /* 0x00000023e0437221 */ /* 0x000fe20000010100 */
[----:B---3--:R-:W-:-:S02]  /*8390*/  SHF.L.U32 R34, R65, 0x10, RZ ;  /* 0x0000001041227819 */ /* 0x008fc400000006ff */
[C---:B------:R-:W-:Y:S01]  /*83a0*/  FMUL.FTZ R66, R223.reuse, R66 ;  /* 0x00000042df427220 */ /* 0x040fe20000410000 */
[----:B------:R-:W-:Y:S01]  /*83b0*/  FMUL.FTZ R67, R223, R67 ;  /* 0x00000043df437220 */ /* 0x000fe20000410000 */
[----:B------:R-:W-:Y:S01]  /*83c0*/  FADD.FTZ R28, -R224, R28 ;  /* 0x0000001ce01c7221 */ /* 0x000fe20000010100 */
[----:B------:R-:W-:Y:S01]  /*83d0*/  SHF.L.U32 R40, R188, 0x10, RZ ;  /* 0x00000010bc287819 */ /* 0x000fe200000006ff */
[----:B------:R-:W-:Y:S01]  /*83e0*/  FFMA.FTZ R61, R61, R33, R34 ;  /* 0x000000213d3d7223 */ /* 0x000fe20000010022 */
[----:B------:R-:W-:Y:S01]  /*83f0*/  FFMA.FTZ R37, R66, R37, R32 ;  /* 0x0000002542257223 */ /* 0x000fe20000010020 */
[----:B------:R-:W-:Y:S01]  /*8400*/  SHF.L.U32 R33, R163, 0x10, RZ ;  /* 0x00000010a3217819 */ /* 0x000fe200000006ff */
[----:B------:R-:W2:Y:S01]  /*8410*/  LDL R65, [R1+0xf8] ;  /* 0x0000f80001417983 */ /* 0x000ea20000100800 */
[----:B------:R-:W-:Y:S02]  /*8420*/  SHF.L.U32 R34, R103, 0x10, RZ ;  /* 0x0000001067227819 */ /* 0x000fe400000006ff */
[----:B----4-:R-:W-:Y:S01]  /*8430*/  SHF.L.U32 R32, R64, 0x10, RZ ;  /* 0x0000001040207819 */ /* 0x010fe200000006ff */
[----:B------:R-:W-:Y:S01]  /*8440*/  FMUL.FTZ R28, R223, R28 ;  /* 0x0000001cdf1c7220 */ /* 0x000fe20000410000 */
[----:B------:R-:W-:Y:S01]  /*8450*/  SHF.L.U32 R35, R136, 0x10, RZ ;  /* 0x0000001088237819 */ /* 0x000fe200000006ff */
[----:B------:R-:W-:Y:S01]  /*8460*/  FFMA.FTZ R66, R66, R33, R34 ;  /* 0x0000002142427223 */ /* 0x000fe20000010022 */
[----:B------:R-:W-:Y:S01]  /*8470*/  SHF.L.U32 R56, R56, 0x10, RZ ;  /* 0x0000001038387819 */ /* 0x000fe200000006ff */
[----:B------:R-:W3:Y:S04]  /*8480*/  LDL R64, [R1+0xfc] ;  /* 0x0000fc0001407983 */ /* 0x000ee80000100800 */
[----:B------:R-:W-:Y:S01]  /*8490*/  FFMA.FTZ R56, R67, R56, R32 ;  /* 0x0000003843387223 */ /* 0x000fe20000010020 */
[----:B------:R-:W-:-:S02]  /*84a0*/  IMAD.U32 R32, R63, 0x10000, RZ ;  /* 0x000100003f207824 */ /* 0x000fc400078e00ff */
[----:B------:R-:W-:Y:S01]  /*84b0*/  FADD.FTZ R34, -R224, R29 ;  /* 0x0000001de0227221 */ /* 0x000fe20000010100 */
[----:B------:R-:W4:Y:S01]  /*84c0*/  LDL R63, [R1+0x100] ;  /* 0x00010000013f7983 */ /* 0x000f220000100800 */
[----:B------:R-:W-:Y:S02]  /*84d0*/  FFMA.FTZ R40, R28, R40, R35 ;  /* 0x000000281c287223 */ /* 0x000fe40000010023 */
[----:B------:R-:W-:Y:S01]  /*84e0*/  FMUL.FTZ R34, R223, R34 ;  /* 0x00000022df227220 */ /* 0x000fe20000410000 */
[----:B------:R-:W-:Y:S01]  /*84f0*/  IMAD.U32 R41, R41, 0x10000, RZ ;  /* 0x0001000029297824 */ /* 0x000fe200078e00ff */
[----:B-----5:R-:W-:Y:S02]  /*8500*/  SHF.L.U32 R33, R62, 0x10, RZ ;  /* 0x000000103e217819 */ /* 0x020fe400000006ff */
[----:B------:R-:W5:Y:S03]  /*8510*/  LDL R62, [R1+0x104] ;  /* 0x00010400013e7983 */ /* 0x000f660000100800 */
[----:B------:R-:W-:Y:S01]  /*8520*/  FFMA.FTZ R67, R67, R32, R33 ;  /* 0x0000002043437223 */ /* 0x000fe20000010021 */
[----:B------:R-:W-:-:S02]  /*8530*/  SHF.L.U32 R32, R156, 0x10, RZ ;  /* 0x000000109c207819 */ /* 0x000fc400000006ff */
[----:B------:R-:W-:-:S05]  /*8540*/  SHF.L.U32 R33, R104, 0x10, RZ ;  /* 0x0000001068217819 */ /* 0x000fca00000006ff */
[----:B------:R-:W-:Y:S01]  /*8550*/  FFMA.FTZ R29, R28, R32, R33 ;  /* 0x000000201c1d7223 */ /* 0x000fe20000010021 */
[----:B------:R-:W-:Y:S02]  /*8560*/  SHF.L.U32 R28, R39, 0x10, RZ ;  /* 0x00000010271c7819 */ /* 0x000fe400000006ff */
[----:B------:R-:W-:-:S05]  /*8570*/  SHF.L.U32 R32, R38, 0x10, RZ ;  /* 0x0000001026207819 */ /* 0x000fca00000006ff */
[----:B------:R-:W-:Y:S01]  /*8580*/  FFMA.FTZ R28, R34, R28, R32 ;  /* 0x0000001c221c7223 */ /* 0x000fe20000010020 */
[----:B------:R-:W-:Y:S02]  /*8590*/  F2FP.BF16.F32.PACK_AB R32, R53, R52 ;  /* 0x000000343520723e */ /* 0x000fe400000010ff */
[----:B------:R-:W5:Y:S01]  /*85a0*/  LDL R53, [R1+0x114] ;  /* 0x0001140001357983 */ /* 0x000f620000100800 */
[----:B------:R-:W-:Y:S01]  /*85b0*/  SHF.L.U32 R33, R44, 0x10, RZ ;  /* 0x000000102c217819 */ /* 0x000fe200000006ff */
[C---:B------:R-:W-:Y:S01]  /*85c0*/  FADD.FTZ R30, -R224.reuse, R30 ;  /* 0x0000001ee01e7221 */ /* 0x040fe20000010100 */
[----:B------:R-:W-:Y:S01]  /*85d0*/  SHF.L.U32 R38, R137, 0x10, RZ ;  /* 0x0000001089267819 */ /* 0x000fe200000006ff */
[----:B------:R-:W-:Y:S01]  /*85e0*/  FADD.FTZ R31, -R224, R31 ;  /* 0x0000001fe01f7221 */ /* 0x000fe20000010100 */
[----:B------:R-:W-:Y:S01]  /*85f0*/  F2FP.BF16.F32.PACK_AB R35, R60, R59 ;  /* 0x0000003b3c23723e */ /* 0x000fe200000010ff */
[----:B------:R-:W-:Y:S01]  /*8600*/  FFMA.FTZ R41, R34, R41, R33 ;  /* 0x0000002922297223 */ /* 0x000fe20000010021 */
[----:B------:R-:W-:Y:S01]  /*8610*/  F2FP.BF16.F32.PACK_AB R34, R58, R57 ;  /* 0x000000393a22723e */ /* 0x000fe200000010ff */
[----:B------:R-:W-:Y:S01]  /*8620*/  FMUL.FTZ R30, R223, R30 ;  /* 0x0000001edf1e7220 */ /* 0x000fe20000410000 */
[----:B------:R-:W5:Y:S04]  /*8630*/  LDL R58, [R1+0x108] ;  /* 0x00010800013a7983 */ /* 0x000f680000100800 */
[----:B------:R-:W5:Y:S01]  /*8640*/  LDL R57, [R1+0x10c] ;  /* 0x00010c0001397983 */ /* 0x000f620000100800 */
[----:B------:R-:W-:-:S02]  /*8650*/  SHF.L.U32 R44, R189, 0x10, RZ ;  /* 0x00000010bd2c7819 */ /* 0x000fc400000006ff */
[----:B------:R-:W-:Y:S01]  /*8660*/  F2FP.BF16.F32.PACK_AB R33, R50, R49 ;  /* 0x000000313221723e */ /* 0x000fe200000010ff */
[----:B------:R-:W5:Y:S02]  /*8670*/  LDL R52, [R1+0x110] ;  /* 0x0001100001347983 */ /* 0x000f640000100800 */
[----:B------:R-:W-:Y:S01]  /*8680*/  FFMA.FTZ R44, R30, R44, R38 ;  /* 0x0000002c1e2c7223 */ /* 0x000fe20000010026 */
[----:B------:R-:W-:Y:S01]  /*8690*/  IMAD.WIDE.U32 R38, R4, 0x10, R244 ;  /* 0x0000001004267825 */ /* 0x000fe200078e00f4 */
[----:B------:R-:W-:Y:S01]  /*86a0*/  SHF.L.U32 R50, R105, 0x10, RZ ;  /* 0x0000001069327819 */ /* 0x000fe200000006ff */
[----:B------:R-:W5:Y:S02]  /*86b0*/  LDL R59, [R1+0x13c] ;  /* 0x00013c00013b7983 */ /* 0x000f640000100800 */
[----:B------:R-:W-:Y:S02]  /*86c0*/  IMAD.U32 R49, R157, 0x10000, RZ ;  /* 0x000100009d317824 */ /* 0x000fe400078e00ff */
[----:B------:R0:W-:Y:S01]  /*86d0*/  STG.E.128 desc[UR6][R38.64], R32 ;  /* 0x0000002026007986 */ /* 0x0001e2000c101d06 */
[----:B------:R-:W-:Y:S01]  /*86e0*/  SHF.L.U32 R68, R68, 0x10, RZ ;  /* 0x0000001044447819 */ /* 0x000fe200000006ff */
[----:B------:R-:W-:Y:S01]  /*86f0*/  FFMA.FTZ R4, R30, R49, R50 ;  /* 0x000000311e047223 */ /* 0x000fe20000010032 */
[----:B------:R-:W-:Y:S01]  /*8700*/  SHF.L.U32 R30, R69, 0x10, RZ ;  /* 0x00000010451e7819 */ /* 0x000fe200000006ff */
[----:B------:R-:W5:Y:S01]  /*8710*/  LDL R60, [R1+0x138] ;  /* 0x00013800013c7983 */ /* 0x000f620000100800 */
[----:B0-----:R-:W-:Y:S01]  /*8720*/  FADD.FTZ R33, -R224, R24 ;  /* 0x00000018e0217221 */ /* 0x001fe20000010100 */
[----:B------:R-:W-:Y:S01]  /*8730*/  FMUL.FTZ R38, R223, R31 ;  /* 0x0000001fdf267220 */ /* 0x000fe20000410000 */
[----:B------:R-:W-:Y:S01]  /*8740*/  SHF.L.U32 R35, R71, 0x10, RZ ;  /* 0x0000001047237819 */ /* 0x000fe200000006ff */
[----:B------:R-:W5:Y:S01]  /*8750*/  LDL R39, [R1+0x118] ;  /* 0x0001180001277983 */ /* 0x000f620000100800 */
[----:B------:R-:W-:Y:S01]  /*8760*/  SHF.L.U32 R32, R70, 0x10, RZ ;  /* 0x0000001046207819 */ /* 0x000fe200000006ff */
[----:B------:R-:W-:Y:S01]  /*8770*/  FMUL.FTZ R31, R223, R33 ;  /* 0x00000021df1f7220 */ /* 0x000fe20000410000 */
[----:B------:R-:W-:-:S02]  /*8780*/  SHF.L.U32 R34, R158, 0x10, RZ ;  /* 0x000000109e227819 */ /* 0x000fc400000006ff */
[----:B------:R-:W-:Y:S01]  /*8790*/  SHF.L.U32 R33, R106, 0x10, RZ ;  /* 0x000000106a217819 */ /* 0x000fe200000006ff */
[C---:B------:R-:W-:Y:S01]  /*87a0*/  FFMA.FTZ R68, R38.reuse, R35, R68 ;  /* 0x0000002326447223 */ /* 0x040fe20000010044 */
[----:B------:R-:W-:Y:S01]  /*87b0*/  FFMA.FTZ R32, R38, R32, R30 ;  /* 0x0000002026207223 */ /* 0x000fe2000001001e */
[----:B------:R-:W5:Y:S02]  /*87c0*/  LDL R35, [R1+0x120] ;  /* 0x0001200001237983 */ /* 0x000f640000100800 */
[----:B------:R-:W-:Y:S02]  /*87d0*/  FFMA.FTZ R34, R31, R34, R33 ;  /* 0x000000221f227223 */ /* 0x000fe40000010021 */
[----:B------:R-:W5:Y:S04]  /*87e0*/  LDL R38, [R1+0x11c] ;  /* 0x00011c0001267983 */ /* 0x000f680000100800 */
[----:B------:R-:W5:Y:S01]  /*87f0*/  LDL R33, [R1+0x124] ;  /* 0x0001240001217983 */ /* 0x000f620000100800 */
[C---:B------:R-:W-:Y:S01]  /*8800*/  FADD.FTZ R30, -R224.reuse, R25 ;  /* 0x00000019e01e7221 */ /* 0x040fe20000010100 */
[----:B------:R-:W-:Y:S01]  /*8810*/  FADD.FTZ R50, -R224, R26 ;  /* 0x0000001ae0327221 */ /* 0x000fe20000010100 */
[----:B------:R-:W-:Y:S01]  /*8820*/  SHF.L.U32 R222, R191, 0x10, RZ ;  /* 0x00000010bfde7819 */ /* 0x000fe200000006ff */
[----:B----4-:R-:W-:Y:S01]  /*8830*/  IMAD.U32 R25, R63, 0x10000, RZ ;  /* 0x000100003f197824 */ /* 0x010fe200078e00ff */
[----:B------:R-:W-:Y:S01]  /*8840*/  SHF.L.U32 R26, R139, 0x10, RZ ;  /* 0x000000108b1a7819 */ /* 0x000fe200000006ff */
[C---:B------:R-:W-:Y:S01]  /*8850*/  FMUL.FTZ R30, R223.reuse, R30 ;  /* 0x0000001edf1e7220 */ /* 0x040fe20000410000 */
[----:B------:R-:W-:Y:S01]  /*8860*/  FMUL.FTZ R50, R223, R50 ;  /* 0x00000032df327220 */ /* 0x000fe20000410000 */
[----:B---3--:R-:W-:Y:S01]  /*8870*/  SHF.L.U32 R71, R64, 0x10, RZ ;  /* 0x0000001040477819 */ /* 0x008fe200000006ff */
[----:B------:R-:W3:Y:S02]  /*8880*/  LDL R63, [R1+0x130] ;  /* 0x00013000013f7983 */ /* 0x000ee40000100800 */
[----:B------:R-:W-:Y:S01]  /*8890*/  FFMA.FTZ R222, R50, R222, R26 ;  /* 0x000000de32de7223 */ /* 0x000fe2000001001a */
[----:B------:R-:W-:Y:S01]  /*88a0*/  SHF.L.U32 R26, R107, 0x10, RZ ;  /* 0x000000106b1a7819 */ /* 0x000fe200000006ff */
[----:B------:R-:W4:Y:S01]  /*88b0*/  LDL R64, [R1+0x128] ;  /* 0x0001280001407983 */ /* 0x000f220000100800 */
[----:B------:R-:W-:Y:S01]  /*88c0*/  SHF.L.U32 R24, R138, 0x10, RZ ;  /* 0x000000108a187819 */ /* 0x000fe200000006ff */
[----:B------:R-:W-:-:S04]  /*88d0*/  IMAD.U32 R70, R190, 0x10000, RZ ;  /* 0x00010000be467824 */ /* 0x000fc800078e00ff */
[----:B------:R-:W-:Y:S01]  /*88e0*/  FFMA.FTZ R70, R31, R70, R24 ;  /* 0x000000461f467223 */ /* 0x000fe20000010018 */
[----:B--2---:R-:W-:-:S05]  /*88f0*/  SHF.L.U32 R24, R65, 0x10, RZ ;  /* 0x0000001041187819 */ /* 0x004fca00000006ff */
[----:B------:R-:W-:Y:S01]  /*8900*/  FFMA.FTZ R71, R30, R24, R71 ;  /* 0x000000181e477223 */ /* 0x000fe20000010047 */
[----:B-----5:R-:W-:Y:S02]  /*8910*/  SHF.L.U32 R49, R62, 0x10, RZ ;  /* 0x000000103e317819 */ /* 0x020fe400000006ff */
[----:B------:R-:W2:Y:S03]  /*8920*/  LDL R62, [R1+0x12c] ;  /* 0x00012c00013e7983 */ /* 0x000ea60000100800 */
[----:B------:R-:W-:Y:S01]  /*8930*/  FFMA.FTZ R49, R30, R25, R49 ;  /* 0x000000191e317223 */ /* 0x000fe20000010031 */
[----:B------:R-:W-:-:S05]  /*8940*/  SHF.L.U32 R25, R159, 0x10, RZ ;  /* 0x000000109f197819 */ /* 0x000fca00000006ff */
[----:B------:R-:W-:Y:S01]  /*8950*/  FFMA.FTZ R50, R50, R25, R26 ;  /* 0x0000001932327223 */ /* 0x000fe2000001001a */
[----:B------:R-:W-:Y:S02]  /*8960*/  SHF.L.U32 R25, R53, 0x10, RZ ;  /* 0x0000001035197819 */ /* 0x000fe400000006ff */
[----:B------:R-:W5:Y:S01]  /*8970*/  LDL R53, [R1+0x134] ;  /* 0x0001340001357983 */ /* 0x000f620000100800 */
[----:B------:R-:W-:-:S03]  /*8980*/  IMAD.U32 R228, R58, 0x10000, RZ ;  /* 0x000100003ae47824 */ /* 0x000fc600078e00ff */
[----:B------:R-:W5:Y:S01]  /*8990*/  LDL R58, [R1+0x140] ;  /* 0x00014000013a7983 */ /* 0x000f620000100800 */
[----:B------:R-:W-:-:S03]  /*89a0*/  SHF.L.U32 R24, R57, 0x10, RZ ;  /* 0x0000001039187819 */ /* 0x000fc600000006ff */
[----:B------:R-:W5:Y:S01]  /*89b0*/  LDL R57, [R1+0x144] ;  /* 0x0001440001397983 */ /* 0x000f620000100800 */
[C---:B------:R-:W-:Y:S01]  /*89c0*/  FADD.FTZ R27, -R224.reuse, R27 ;  /* 0x0000001be01b7221 */ /* 0x040fe20000010100 */
[----:B------:R-:W-:-:S03]  /*89d0*/  FADD.FTZ R20, -R224, R20 ;  /* 0x00000014e0147221 */ /* 0x000fc60000010100 */
[C---:B------:R-:W-:Y:S01]  /*89e0*/  FMUL.FTZ R27, R223.reuse, R27 ;  /* 0x0000001bdf1b7220 */ /* 0x040fe20000410000 */
[----:B------:R-:W-:Y:S01]  /*89f0*/  SHF.L.U32 R52, R52, 0x10, RZ ;  /* 0x0000001034347819 */ /* 0x000fe200000006ff */
[----:B------:R-:W-:Y:S01]  /*8a00*/  FMUL.FTZ R20, R223, R20 ;  /* 0x00000014df147220 */ /* 0x000fe20000410000 */
[----:B------:R-:W-:Y:S01]  /*8a10*/  SHF.L.U32 R31, R184, 0x10, RZ ;  /* 0x00000010b81f7819 */ /* 0x000fe200000006ff */
[C---:B------:R-:W-:Y:S01]  /*8a20*/  FFMA.FTZ R228, R27.reuse, R228, R24 ;  /* 0x000000e41be47223 */ /* 0x040fe20000010018 */
[----:B------:R-:W-:Y:S01]  /*8a30*/  SHF.L.U32 R24, R140, 0x10, RZ ;  /* 0x000000108c187819 */ /* 0x000fe200000006ff */
[----:B------:R-:W-:Y:S01]  /*8a40*/  FFMA.FTZ R52, R27, R52, R25 ;  /* 0x000000341b347223 */ /* 0x000fe20000010019 */
[----:B------:R-:W-:Y:S01]  /*8a50*/  SHF.L.U32 R25, R108, 0x10, RZ ;  /* 0x000000106c197819 */ /* 0x000fe200000006ff */
[----:B------:R-:W-:Y:S02]  /*8a60*/  FADD.FTZ R30, -R224, R21 ;  /* 0x00000015e01e7221 */ /* 0x000fe40000010100 */
[----:B------:R-:W-:Y:S01]  /*8a70*/  FFMA.FTZ R31, R20, R31, R24 ;  /* 0x0000001f141f7223 */ /* 0x000fe20000010018 */
[----:B------:R-:W-:-:S02]  /*8a80*/  IMAD.U32 R24, R152, 0x10000, RZ ;  /* 0x0001000098187824 */ /* 0x000fc400078e00ff */
[----:B------:R-:W-:Y:S02]  /*8a90*/  FMUL.FTZ R30, R223, R30 ;  /* 0x0000001edf1e7220 */ /* 0x000fe40000410000 */
[----:B------:R-:W-:Y:S01]  /*8aa0*/  FFMA.FTZ R20, R20, R24, R25 ;  /* 0x0000001814147223 */ /* 0x000fe20000010019 */
[----:B------:R-:W-:Y:S01]  /*8ab0*/  FADD.FTZ R25, -R224, R22 ;  /* 0x00000016e0197221 */ /* 0x000fe20000010100 */
[----:B------:R-:W-:Y:S02]  /*8ac0*/  SHF.L.U32 R26, R39, 0x10, RZ ;  /* 0x00000010271a7819 */ /* 0x000fe400000006ff */
[----:B------:R-:W-:Y:S02]  /*8ad0*/  SHF.L.U32 R21, R35, 0x10, RZ ;  /* 0x0000001023157819 */ /* 0x000fe400000006ff */
[----:B------:R-:W-:Y:S02]  /*8ae0*/  SHF.L.U32 R27, R38, 0x10, RZ ;  /* 0x00000010261b7819 */ /* 0x000fe400000006ff */
[----:B------:R-:W-:-:S03]  /*8af0*/  SHF.L.U32 R24, R33, 0x10, RZ ;  /* 0x0000001021187819 */ /* 0x000fc600000006ff */
[C---:B------:R-:W-:Y:S01]  /*8b00*/  FFMA.FTZ R22, R30.reuse, R26, R27 ;  /* 0x0000001a1e167223 */ /* 0x040fe2000001001b */
[----:B------:R-:W-:Y:S01]  /*8b10*/  SHF.L.U32 R33, R153, 0x10, RZ ;  /* 0x0000001099217819 */ /* 0x000fe200000006ff */
[----:B------:R-:W-:Y:S01]  /*8b20*/  FFMA.FTZ R30, R30, R21, R24 ;  /* 0x000000151e1e7223 */ /* 0x000fe20000010018 */
[----:B------:R-:W-:Y:S01]  /*8b30*/  FMUL.FTZ R21, R223, R25 ;  /* 0x00000019df157220 */ /* 0x000fe20000410000 */
[----:B------:R-:W-:Y:S01]  /*8b40*/  SHF.L.U32 R25, R141, 0x10, RZ ;  /* 0x000000108d197819 */ /* 0x000fe200000006ff */
[----:B------:R-:W-:Y:S01]  /*8b50*/  IMAD.U32 R24, R185, 0x10000, RZ ;  /* 0x00010000b9187824 */ /* 0x000fe200078e00ff */
[----:B------:R-:W-:Y:S02]  /*8b60*/  SHF.L.U32 R35, R109, 0x10, RZ ;  /* 0x000000106d237819 */ /* 0x000fe400000006ff */
[----:B------:R-:W-:Y:S01]  /*8b70*/  F2FP.BF16.F32.PACK_AB R27, R56, R37 ;  /* 0x00000025381b723e */ /* 0x000fe200000010ff */
[----:B------:R-:W-:Y:S01]  /*8b80*/  FFMA.FTZ R37, R21, R24, R25 ;  /* 0x0000001815257223 */ /* 0x000fe20000010019 */
[----:B------:R-:W-:Y:S01]  /*8b90*/  F2FP.BF16.F32.PACK_AB R26, R55, R54 ;  /* 0x00000036371a723e */ /* 0x000fe200000010ff */
[----:B------:R-:W-:Y:S01]  /*8ba0*/  FFMA.FTZ R21, R21, R33, R35 ;  /* 0x0000002115157223 */ /* 0x000fe20000010023 */
[----:B------:R-:W5:Y:S04]  /*8bb0*/  LDL R54, [R1+0x148] ;  /* 0x0001480001367983 */ /* 0x000f680000100800 */
[----:B------:R-:W5:Y:S01]  /*8bc0*/  LDL R33, [R1+0x14c] ;  /* 0x00014c0001217983 */ /* 0x000f620000100800 */
[----:B------:R-:W-:Y:S01]  /*8bd0*/  F2FP.BF16.F32.PACK_AB R25, R51, R48 ;  /* 0x000000303319723e */ /* 0x000fe200000010ff */
[----:B------:R-:W-:Y:S01]  /*8be0*/  IMAD.WIDE.U32 R38, R3, 0x10, R248 ;  /* 0x0000001003267825 */ /* 0x000fe200078e00f8 */
[----:B------:R-:W-:Y:S01]  /*8bf0*/  F2FP.BF16.F32.PACK_AB R24, R47, R46 ;  /* 0x0000002e2f18723e */ /* 0x000fe200000010ff */
[----:B------:R-:W5:Y:S02]  /*8c00*/  LDL R35, [R1+0x154] ;  /* 0x0001540001237983 */ /* 0x000f640000100800 */
[----:B------:R-:W-:-:S02]  /*8c10*/  FADD.FTZ R23, -R224, R23 ;  /* 0x00000017e0177221 */ /* 0x000fc40000010100 */
[----:B------:R-:W5:Y:S04]  /*8c20*/  LDL R47, [R1+0x150] ;  /* 0x00015000012f7983 */ /* 0x000f680000100800 */
[----:B------:R0:W-:Y:S01]  /*8c30*/  STG.E.128 desc[UR6][R38.64], R24 ;  /* 0x0000001826007986 */ /* 0x0001e2000c101d06 */
[----:B---3--:R-:W-:Y:S01]  /*8c40*/  IMAD.U32 R51, R63, 0x10000, RZ ;  /* 0x000100003f337824 */ /* 0x008fe200078e00ff */
[----:B------:R-:W-:Y:S02]  /*8c50*/  SHF.L.U32 R65, R186, 0x10, RZ ;  /* 0x00000010ba417819 */ /* 0x000fe400000006ff */
[----:B------:R-:W3:Y:S04]  /*8c60*/  LDL R48, [R1+0x158] ;  /* 0x0001580001307983 */ /* 0x000ee80000100800 */
[----:B------:R-:W3:Y:S01]  /*8c70*/  LDL R46, [R1+0x15c] ;  /* 0x00015c00012e7983 */ /* 0x000ee20000100800 */
[----:B0-----:R-:W-:Y:S01]  /*8c80*/  FADD.FTZ R25, -R224, R16 ;  /* 0x00000010e0197221 */ /* 0x001fe20000010100 */
[----:B----4-:R-:W-:Y:S01]  /*8c90*/  SHF.L.U32 R26, R64, 0x10, RZ ;  /* 0x00000010401a7819 */ /* 0x010fe200000006ff */
[C---:B------:R-:W-:Y:S01]  /*8ca0*/  FMUL.FTZ R27, R223.reuse, R23 ;  /* 0x00000017df1b7220 */ /* 0x040fe20000410000 */
[----:B------:R-:W-:Y:S01]  /*8cb0*/  SHF.L.U32 R16, R142, 0x10, RZ ;  /* 0x000000108e107819 */ /* 0x000fe200000006ff */
[----:B------:R-:W-:Y:S01]  /*8cc0*/  FMUL.FTZ R23, R223, R25 ;  /* 0x00000019df177220 */ /* 0x000fe20000410000 */
[----:B------:R-:W-:Y:S01]  /*8cd0*/  SHF.L.U32 R25, R110, 0x10, RZ ;  /* 0x000000106e197819 */ /* 0x000fe200000006ff */
[----:B------:R-:W4:Y:S02]  /*8ce0*/  LDL R39, [R1+0x160] ;  /* 0x0001600001277983 */ /* 0x000f240000100800 */
[----:B------:R-:W-:-:S02]  /*8cf0*/  FFMA.FTZ R65, R23, R65, R16 ;  /* 0x0000004117417223 */ /* 0x000fc40000010010 */
[----:B------:R-:W4:Y:S01]  /*8d00*/  LDL R38, [R1+0x164] ;  /* 0x0001640001267983 */ /* 0x000f220000100800 */
[----:B------:R-:W-:-:S03]  /*8d10*/  SHF.L.U32 R16, R59, 0x10, RZ ;  /* 0x000000103b107819 */ /* 0x000fc600000006ff */
[----:B------:R-:W4:Y:S01]  /*8d20*/  LDL R64, [R1+0x178] ;  /* 0x0001780001407983 */ /* 0x000f220000100800 */
[----:B--2---:R-:W-:-:S05]  /*8d30*/  SHF.L.U32 R62, R62, 0x10, RZ ;  /* 0x000000103e3e7819 */ /* 0x004fca00000006ff */
[----:B------:R-:W-:Y:S01]  /*8d40*/  FFMA.FTZ R62, R27, R26, R62 ;  /* 0x0000001a1b3e7223 */ /* 0x000fe2000001003e */
[----:B------:R-:W-:Y:S02]  /*8d50*/  SHF.L.U32 R26, R143, 0x10, RZ ;  /* 0x000000108f1a7819 */ /* 0x000fe400000006ff */
[----:B-----5:R-:W-:Y:S02]  /*8d60*/  SHF.L.U32 R24, R53, 0x10, RZ ;  /* 0x0000001035187819 */ /* 0x020fe400000006ff */
[----:B------:R-:W-:-:S03]  /*8d70*/  SHF.L.U32 R53, R154, 0x10, RZ ;  /* 0x000000109a357819 */ /* 0x000fc600000006ff */
[----:B------:R-:W-:Y:S01]  /*8d80*/  FFMA.FTZ R51, R27, R51, R24 ;  /* 0x000000331b337223 */ /* 0x000fe20000010018 */
[C---:B------:R-:W-:Y:S01]  /*8d90*/  FADD.FTZ R27, -R224.reuse, R17 ;  /* 0x00000011e01b7221 */ /* 0x040fe20000010100 */
[----:B------:R-:W-:Y:S01]  /*8da0*/  FFMA.FTZ R53, R23, R53, R25 ;  /* 0x0000003517357223 */ /* 0x000fe20000010019 */
[----:B------:R-:W-:Y:S01]  /*8db0*/  FADD.FTZ R23, -R224, R18 ;  /* 0x00000012e0177221 */ /* 0x000fe20000010100 */
[----:B------:R-:W-:Y:S02]  /*8dc0*/  IMAD.U32 R24, R60, 0x10000, RZ ;  /* 0x000100003c187824 */ /* 0x000fe400078e00ff */
[----:B------:R-:W-:Y:S01]  /*8dd0*/  FMUL.FTZ R27, R223, R27 ;  /* 0x0000001bdf1b7220 */ /* 0x000fe20000410000 */
[----:B------:R-:W-:Y:S01]  /*8de0*/  SHF.L.U32 R25, R187, 0x10, RZ ;  /* 0x00000010bb197819 */ /* 0x000fe200000006ff */
[----:B------:R-:W-:Y:S02]  /*8df0*/  FMUL.FTZ R23, R223, R23 ;  /* 0x00000017df177220 */ /* 0x000fe40000410000 */
[----:B------:R-:W-:Y:S01]  /*8e00*/  FFMA.FTZ R18, R27, R24, R16 ;  /* 0x000000181b127223 */ /* 0x000fe20000010010 */
[----:B------:R-:W-:Y:S01]  /*8e10*/  FADD.FTZ R16, -R224, R19 ;  /* 0x00000013e0107221 */ /* 0x000fe20000010100 */
[----:B------:R-:W-:Y:S01]  /*8e20*/  FFMA.FTZ R19, R23, R25, R26 ;  /* 0x0000001917137223 */ /* 0x000fe2000001001a */
[----:B------:R-:W-:Y:S01]  /*8e30*/  SHF.L.U32 R17, R58, 0x10, RZ ;  /* 0x000000103a117819 */ /* 0x000fe200000006ff */
[----:B------:R-:W-:Y:S01]  /*8e40*/  IMAD.U32 R24, R155, 0x10000, RZ ;  /* 0x000100009b187824 */ /* 0x000fe200078e00ff */
[----:B------:R-:W-:Y:S01]  /*8e50*/  SHF.L.U32 R59, R57, 0x10, RZ ;  /* 0x00000010393b7819 */ /* 0x000fe200000006ff */
[----:B------:R-:W2:Y:S01]  /*8e60*/  LDL R26, [R1+0x16c] ;  /* 0x00016c00011a7983 */ /* 0x000ea20000100800 */
[----:B------:R-:W-:-:S03]  /*8e70*/  SHF.L.U32 R25, R111, 0x10, RZ ;  /* 0x000000106f197819 */ /* 0x000fc600000006ff */
[----:B------:R-:W-:Y:S02]  /*8e80*/  FFMA.FTZ R59, R27, R17, R59 ;  /* 0x000000111b3b7223 */ /* 0x000fe4000001003b */
[----:B------:R-:W-:Y:S01]  /*8e90*/  FFMA.FTZ R23, R23, R24, R25 ;  /* 0x0000001817177223 */ /* 0x000fe20000010019 */
[----:B------:R-:W5:Y:S04]  /*8ea0*/  LDL R27, [R1+0x168] ;  /* 0x00016800011b7983 */ /* 0x000f680000100800 */
[----:B------:R-:W5:Y:S04]  /*8eb0*/  LDL R25, [R1+0x170] ;  /* 0x0001700001197983 */ /* 0x000f680000100800 */
[----:B------:R-:W5:Y:S01]  /*8ec0*/  LDL R24, [R1+0x174] ;  /* 0x0001740001187983 */ /* 0x000f620000100800 */
[----:B------:R-:W-:Y:S01]  /*8ed0*/  FMUL.FTZ R16, R223, R16 ;  /* 0x00000010df107220 */ /* 0x000fe20000410000 */
[----:B------:R-:W-:Y:S01]  /*8ee0*/  FADD.FTZ R14, -R224, R14 ;  /* 0x0000000ee00e7221 */ /* 0x000fe20000010100 */
[----:B------:R-:W-:-:S03]  /*8ef0*/  SHF.L.U32 R56, R181, 0x10, RZ ;  /* 0x00000010b5387819 */ /* 0x000fc600000006ff */
[----:B------:R-:W-:Y:S01]  /*8f00*/  FMUL.FTZ R14, R223, R14 ;  /* 0x0000000edf0e7220 */ /* 0x000fe20000410000 */
[----:B------:R-:W-:Y:S02]  /*8f10*/  SHF.L.U32 R69, R54, 0x10, RZ ;  /* 0x0000001036457819 */ /* 0x000fe400000006ff */
[----:B------:R-:W-:Y:S01]  /*8f20*/  SHF.L.U32 R17, R33, 0x10, RZ ;  /* 0x0000001021117819 */ /* 0x000fe200000006ff */
[----:B------:R-:W-:Y:S01]  /*8f30*/  FADD.FTZ R33, -R224, R12 ;  /* 0x0000000ce0217221 */ /* 0x000fe20000010100 */
[----:B------:R-:W-:-:S03]  /*8f40*/  SHF.L.U32 R12, R144, 0x10, RZ ;  /* 0x00000010900c7819 */ /* 0x000fc600000006ff */
[----:B------:R-:W-:Y:S01]  /*8f50*/  FFMA.FTZ R69, R16, R69, R17 ;  /* 0x0000004510457223 */ /* 0x000fe20000010011 */
[----:B------:R-:W-:Y:S01]  /*8f60*/  SHF.L.U32 R17, R35, 0x10, RZ ;  /* 0x0000001023117819 */ /* 0x000fe200000006ff */
[----:B------:R-:W-:Y:S01]  /*8f70*/  FMUL.FTZ R33, R223, R33 ;  /* 0x00000021df217220 */ /* 0x000fe20000410000 */
[----:B------:R-:W-:Y:S01]  /*8f80*/  SHF.L.U32 R63, R47, 0x10, RZ ;  /* 0x000000102f3f7819 */ /* 0x000fe200000006ff */
[----:B------:R-:W-:-:S04]  /*8f90*/  IMAD.U32 R47, R180, 0x10000, RZ ;  /* 0x00010000b42f7824 */ /* 0x000fc800078e00ff */
[----:B------:R-:W-:Y:S01]  /*8fa0*/  FFMA.FTZ R63, R16, R63, R17 ;  /* 0x0000003f103f7223 */ /* 0x000fe20000010011 */
[C---:B------:R-:W-:Y:S01]  /*8fb0*/  FFMA.FTZ R47, R33.reuse, R47, R12 ;  /* 0x0000002f212f7223 */ /* 0x040fe2000001000c */
[----:B------:R-:W-:Y:S01]  /*8fc0*/  SHF.L.U32 R12, R148, 0x10, RZ ;  /* 0x00000010940c7819 */ /* 0x000fe200000006ff */
[----:B------:R-:W-:Y:S01]  /*8fd0*/  FADD.FTZ R35, -R224, R13 ;  /* 0x0000000de0237221 */ /* 0x000fe20000010100 */
[----:B------:R-:W-:Y:S01]  /*8fe0*/  SHF.L.U32 R16, R112, 0x10, RZ ;  /* 0x0000001070107819 */ /* 0x000fe200000006ff */
[----:B------:R-:W5:Y:S04]  /*8ff0*/  LDL R17, [R1+0x184] ;  /* 0x0001840001117983 */ /* 0x000f680000100800 */
[----:B------:R-:W-:Y:S01]  /*9000*/  FFMA.FTZ R33, R33, R12, R16 ;  /* 0x0000000c21217223 */ /* 0x000fe20000010010 */
[----:B---3--:R-:W-:Y:S01]  /*9010*/  SHF.L.U32 R54, R48, 0x10, RZ ;  /* 0x0000001030367819 */ /* 0x008fe200000006ff */
[----:B------:R-:W-:Y:S01]  /*9020*/  FMUL.FTZ R35, R223, R35 ;  /* 0x00000023df237220 */ /* 0x000fe20000410000 */
[----:B------:R-:W-:Y:S01]  /*9030*/  SHF.L.U32 R16, R46, 0x10, RZ ;  /* 0x000000102e107819 */ /* 0x000fe200000006ff */
[----:B----4-:R-:W-:-:S02]  /*9040*/  IMAD.U32 R12, R39, 0x10000, RZ ;  /* 0x00010000270c7824 */ /* 0x010fc400078e00ff */
[----:B------:R-:W3:Y:S01]  /*9050*/  LDL R39, [R1+0x17c] ;  /* 0x00017c0001277983 */ /* 0x000ee20000100800 */
[----:B------:R-:W-:-:S03]  /*9060*/  SHF.L.U32 R13, R38, 0x10, RZ ;  /* 0x00000010260d7819 */ /* 0x000fc600000006ff */
[----:B------:R-:W4:Y:S01]  /*9070*/  LDL R38, [R1+0x180] ;  /* 0x0001800001267983 */ /* 0x000f220000100800 */
[----:B------:R-:W-:Y:S01]  /*9080*/  FFMA.FTZ R54, R35, R54, R16 ;  /* 0x0000003623367223 */ /* 0x000fe20000010010 */
[----:B------:R-:W-:Y:S01]  /*9090*/  SHF.L.U32 R46, R149, 0x10, RZ ;  /* 0x00000010952e7819 */ /* 0x000fe200000006ff */
[----:B------:R-:W-:Y:S01]  /*90a0*/  FFMA.FTZ R35, R35, R12, R13 ;  /* 0x0000000c23237223 */ /* 0x000fe2000001000d */
[----:B------:R-:W-:Y:S02]  /*90b0*/  SHF.L.U32 R13, R145, 0x10, RZ ;  /* 0x00000010910d7819 */ /* 0x000fe400000006ff */
[----:B------:R-:W-:-:S03]  /*90c0*/  SHF.L.U32 R12, R113, 0x10, RZ ;  /* 0x00000010710c7819 */ /* 0x000fc600000006ff */
[C---:B------:R-:W-:Y:S02]  /*90d0*/  FFMA.FTZ R56, R14.reuse, R56, R13 ;  /* 0x000000380e387223 */ /* 0x040fe4000001000d */
[----:B------:R-:W-:Y:S01]  /*90e0*/  FFMA.FTZ R46, R14, R46, R12 ;  /* 0x0000002e0e2e7223 */ /* 0x000fe2000001000c */
[----:B--2---:R-:W-:Y:S02]  /*90f0*/  SHF.L.U32 R14, R26, 0x10, RZ ;  /* 0x000000101a0e7819 */ /* 0x004fe400000006ff */
[----:B------:R-:W2:Y:S01]  /*9100*/  LDL R26, [R1+0x18c] ;  /* 0x00018c00011a7983 */ /* 0x000ea20000100800 */
[----:B-----5:R-:W-:-:S03]  /*9110*/  IMAD.U32 R58, R27, 0x10000, RZ ;  /* 0x000100001b3a7824 */ /* 0x020fc600078e00ff */
[----:B------:R-:W5:Y:S01]  /*9120*/  LDL R27, [R1+0x188] ;  /* 0x00018800011b7983 */ /* 0x000f620000100800 */
[----:B------:R-:W-:-:S03]  /*9130*/  SHF.L.U32 R12, R25, 0x10, RZ ;  /* 0x00000010190c7819 */ /* 0x000fc600000006ff */
[----:B------:R-:W5:Y:S01]  /*9140*/  LDL R25, [R1+0x190] ;  /* 0x0001900001197983 */ /* 0x000f620000100800 */
[----:B------:R-:W-:-:S03]  /*9150*/  SHF.L.U32 R13, R24, 0x10, RZ ;  /* 0x00000010180d7819 */ /* 0x000fc600000006ff */
[----:B------:R-:W5:Y:S01]  /*9160*/  LDL R24, [R1+0x194] ;  /* 0x0001940001187983 */ /* 0x000f620000100800 */
        /* <DEDUP_REMOVED lines=12> */
[----:B------:R-:W-:-:S02]  /*9230*/  FFMA.FTZ R60, R55, R60, R14 ;  /* 0x0000003c373c7223 */ /* 0x000fc4000001000e */
[----:B------:R-:W-:Y:S01]  /*9240*/  FFMA.FTZ R55, R55, R12, R13 ;  /* 0x0000000c37377223 */ /* 0x000fe2000001000d */
[----:B------:R-:W-:Y:S01]  /*9250*/  FMUL.FTZ R57, R223, R57 ;  /* 0x00000039df397220 */ /* 0x000fe20000410000 */
[----:B------:R-:W-:Y:S01]  /*9260*/  F2FP.BF16.F32.PACK_AB R15, R67, R66 ;  /* 0x00000042430f723e */ /* 0x000fe200000010ff */
[----:B------:R-:W-:Y:S01]  /*9270*/  FADD.FTZ R214, -R224, R214 ;  /* 0x000000d6e0d67221 */ /* 0x000fe20000010100 */
[----:B------:R-:W-:-:S03]  /*9280*/  IMAD.U32 R66, R183, 0x10000, RZ ;  /* 0x00010000b7427824 */ /* 0x000fc600078e00ff */
[----:B------:R-:W-:Y:S01]  /*9290*/  FMUL.FTZ R214, R223, R214 ;  /* 0x000000d6dfd67220 */ /* 0x000fe20000410000 */
[----:B------:R-:W-:-:S04]  /*92a0*/  FADD.FTZ R215, -R224, R215 ;  /* 0x000000d7e0d77221 */ /* 0x000fc80000010100 */
[----:B------:R-:W-:Y:S01]  /*92b0*/  FMUL.FTZ R215, R223, R215 ;  /* 0x000000d7dfd77220 */ /* 0x000fe20000410000 */
[----:B------:R-:W-:Y:S01]  /*92c0*/  SHF.L.U32 R13, R17, 0x10, RZ ;  /* 0x00000010110d7819 */ /* 0x000fe200000006ff */
[----:B------:R-:W-:Y:S01]  /*92d0*/  IMAD.WIDE.U32 R16, R3, 0x10, R244 ;  /* 0x0000001003107825 */ /* 0x000fe200078e00f4 */
[----:B---3--:R-:W-:Y:S02]  /*92e0*/  SHF.L.U32 R14, R39, 0x10, RZ ;  /* 0x00000010270e7819 */ /* 0x008fe400000006ff */
[----:B----4-:R-:W-:-:S03]  /*92f0*/  SHF.L.U32 R12, R38, 0x10, RZ ;  /* 0x00000010260c7819 */ /* 0x010fc600000006ff */
[----:B------:R-:W-:Y:S01]  /*9300*/  FFMA.FTZ R64, R57, R64, R14 ;  /* 0x0000004039407223 */ /* 0x000fe2000001000e */
[----:B------:R-:W-:Y:S01]  /*9310*/  F2FP.BF16.F32.PACK_AB R14, R61, R45 ;  /* 0x0000002d3d0e723e */ /* 0x000fe200000010ff */
[----:B------:R-:W-:Y:S01]  /*9320*/  FFMA.FTZ R57, R57, R12, R13 ;  /* 0x0000000c39397223 */ /* 0x000fe2000001000d */
[----:B------:R-:W-:Y:S02]  /*9330*/  F2FP.BF16.F32.PACK_AB R13, R42, R43 ;  /* 0x0000002b2a0d723e */ /* 0x000fe400000010ff */
[----:B------:R-:W-:Y:S02]  /*9340*/  F2FP.BF16.F32.PACK_AB R12, R36, R5 ;  /* 0x00000005240c723e */ /* 0x000fe400000010ff */
[----:B------:R-:W-:-:S03]  /*9350*/  SHF.L.U32 R36, R151, 0x10, RZ ;  /* 0x0000001097247819 */ /* 0x000fc600000006ff */
[----:B------:R0:W-:Y:S02]  /*9360*/  STG.E.128 desc[UR6][R16.64], R12 ;  /* 0x0000000c10007986 */ /* 0x0001e4000c101d06 */
[----:B0-----:R-:W-:Y:S02]  /*9370*/  SHF.L.U32 R13, R147, 0x10, RZ ;  /* 0x00000010930d7819 */ /* 0x001fe400000006ff */
[----:B------:R-:W-:-:S03]  /*9380*/  SHF.L.U32 R12, R115, 0x10, RZ ;  /* 0x00000010730c7819 */ /* 0x000fc600000006ff */
[C---:B------:R-:W-:Y:S02]  /*9390*/  FFMA.FTZ R66, R214.reuse, R66, R13 ;  /* 0x00000042d6427223 */ /* 0x040fe4000001000d */
[----:B------:R-:W-:Y:S01]  /*93a0*/  FFMA.FTZ R36, R214, R36, R12 ;  /* 0x00000024d6247223 */ /* 0x000fe2000001000c */
[----:B------:R-:W-:Y:S01]  /*93b0*/  IMAD.WIDE.U32 R12, R2, 0x10, R248 ;  /* 0x00000010020c7825 */ /* 0x000fe200078e00f8 */
[----:B------:R-:W-:Y:S02]  /*93c0*/  F2FP.BF16.F32.PACK_AB R15, R52, R50 ;  /* 0x00000032340f723e */ /* 0x000fe400000010ff */
[----:B------:R-:W-:Y:S01]  /*93d0*/  F2FP.BF16.F32.PACK_AB R14, R49, R34 ;  /* 0x00000022310e723e */ /* 0x000fe200000010ff */
[----:B------:R-:W-:Y:S01]  /*93e0*/  IMAD.WIDE.U32 R42, R0, 0x10, R244 ;  /* 0x00000010002a7825 */ /* 0x000fe200078e00f4 */
[----:B------:R-:W-:Y:S02]  /*93f0*/  F2FP.BF16.F32.PACK_AB R19, R69, R19 ;  /* 0x000000134513723e */ /* 0x000fe400000010ff */
[----:B------:R-:W-:-:S02]  /*9400*/  F2FP.BF16.F32.PACK_AB R18, R18, R65 ;  /* 0x000000411212723e */ /* 0x000fc400000010ff */
[----:B------:R-:W-:Y:S02]  /*9410*/  F2FP.BF16.F32.PACK_AB R17, R62, R37 ;  /* 0x000000253e11723e */ /* 0x000fe400000010ff */
[----:B------:R-:W-:Y:S01]  /*9420*/  F2FP.BF16.F32.PACK_AB R16, R22, R31 ;  /* 0x0000001f1610723e */ /* 0x000fe200000010ff */
[----:B------:R-:W-:Y:S01]  /*9430*/  IMAD.WIDE.U32 R38, R221, 0x10, R248 ;  /* 0x00000010dd267825 */ /* 0x000fe200078e00f8 */
[----:B------:R-:W-:Y:S02]  /*9440*/  F2FP.BF16.F32.PACK_AB R23, R63, R23 ;  /* 0x000000173f17723e */ /* 0x000fe400000010ff */
[----:B------:R-:W-:Y:S02]  /*9450*/  F2FP.BF16.F32.PACK_AB R22, R59, R53 ;  /* 0x000000353b16723e */ /* 0x000fe400000010ff */
[----:B------:R-:W-:Y:S02]  /*9460*/  F2FP.BF16.F32.PACK_AB R21, R51, R21 ;  /* 0x000000153315723e */ /* 0x000fe400000010ff */
[----:B------:R-:W-:-:S02]  /*9470*/  F2FP.BF16.F32.PACK_AB R20, R30, R20 ;  /* 0x000000141e14723e */ /* 0x000fc400000010ff */
[----:B------:R-:W-:Y:S02]  /*9480*/  F2FP.BF16.F32.PACK_AB R30, R57, R55 ;  /* 0x00000037391e723e */ /* 0x000fe400000010ff */
[----:B--2---:R-:W-:Y:S02]  /*9490*/  SHF.L.U32 R5, R26, 0x10, RZ ;  /* 0x000000101a057819 */ /* 0x004fe400000006ff */
[----:B------:R-:W-:Y:S02]  /*94a0*/  F2FP.BF16.F32.PACK_AB R26, R71, R70 ;  /* 0x00000046471a723e */ /* 0x000fe400000010ff */
[----:B-----5:R-:W-:Y:S02]  /*94b0*/  SHF.L.U32 R67, R27, 0x10, RZ ;  /* 0x000000101b437819 */ /* 0x020fe400000006ff */
[----:B------:R-:W-:Y:S01]  /*94c0*/  F2FP.BF16.F32.PACK_AB R27, R228, R222 ;  /* 0x000000dee41b723e */ /* 0x000fe200000010ff */
[----:B------:R-:W-:Y:S01]  /*94d0*/  IMAD.U32 R61, R25, 0x10000, RZ ;  /* 0x00010000193d7824 */ /* 0x000fe200078e00ff */
[----:B------:R-:W-:-:S02]  /*94e0*/  F2FP.BF16.F32.PACK_AB R25, R68, R44 ;  /* 0x0000002c4419723e */ /* 0x000fc400000010ff */
[----:B------:R-:W-:Y:S02]  /*94f0*/  SHF.L.U32 R3, R24, 0x10, RZ ;  /* 0x0000001018037819 */ /* 0x000fe400000006ff */
[----:B------:R-:W-:Y:S01]  /*9500*/  F2FP.BF16.F32.PACK_AB R24, R41, R40 ;  /* 0x000000282918723e */ /* 0x000fe200000010ff */
[----:B------:R-:W-:-:S04]  /*9510*/  FFMA.FTZ R67, R215, R67, R5 ;  /* 0x00000043d7437223 */ /* 0x000fc80000010005 */
[----:B------:R0:W-:Y:S01]  /*9520*/  STG.E.128 desc[UR6][R12.64], R24 ;  /* 0x000000180c007986 */ /* 0x0001e2000c101d06 */
[----:B------:R-:W-:Y:S01]  /*9530*/  FFMA.FTZ R61, R215, R61, R3 ;  /* 0x0000003dd73d7223 */ /* 0x000fe20000010003 */
[----:B------:R-:W-:Y:S01]  /*9540*/  IMAD.WIDE.U32 R2, R2, 0x10, R244 ;  /* 0x0000001002027825 */ /* 0x000fe200078e00f4 */
[----:B0-----:R-:W-:Y:S02]  /*9550*/  F2FP.BF16.F32.PACK_AB R13, R32, R4 ;  /* 0x00000004200d723e */ /* 0x001fe400000010ff */
[----:B------:R-:W0:Y:S01]  /*9560*/  LDC.64 R4, c[0x0][0x380] ;  /* 0x0000e000ff047b82 */ /* 0x000e220000000a00 */
[----:B------:R-:W-:Y:S01]  /*9570*/  F2FP.BF16.F32.PACK_AB R12, R28, R29 ;  /* 0x0000001d1c0c723e */ /* 0x000fe200000010ff */
[----:B------:R-:W-:Y:S01]  /*9580*/  IMAD.WIDE.U32 R40, R0, 0x10, R248 ;  /* 0x0000001000287825 */ /* 0x000fe200078e00f8 */
[----:B------:R-:W-:Y:S02]  /*9590*/  F2FP.BF16.F32.PACK_AB R27, R67, R66 ;  /* 0x00000042431b723e */ /* 0x000fe400000010ff */
[----:B------:R-:W-:Y:S01]  /*95a0*/  F2FP.BF16.F32.PACK_AB R26, R64, R60 ;  /* 0x0000003c401a723e */ /* 0x000fe200000010ff */
[----:B------:R-:W-:Y:S01]  /*95b0*/  IMAD.WIDE.U32 R44, R221, 0x10, R244 ;  /* 0x00000010dd2c7825 */ /* 0x000fe200078e00f4 */
[----:B------:R-:W-:-:S02]  /*95c0*/  F2FP.BF16.F32.PACK_AB R25, R58, R56 ;  /* 0x000000383a19723e */ /* 0x000fc400000010ff */
[----:B------:R-:W-:Y:S01]  /*95d0*/  F2FP.BF16.F32.PACK_AB R24, R54, R47 ;  /* 0x0000002f3618723e */ /* 0x000fe200000010ff */
[----:B------:R2:W-:Y:S01]  /*95e0*/  STG.E.128 desc[UR6][R2.64], R12 ;  /* 0x0000000c02007986 */ /* 0x0005e2000c101d06 */
[----:B------:R-:W-:Y:S02]  /*95f0*/  F2FP.BF16.F32.PACK_AB R31, R61, R36 ;  /* 0x000000243d1f723e */ /* 0x000fe400000010ff */
        /* <DEDUP_REMOVED lines=10> */
.L_x_13138:
        /* <DEDUP_REMOVED lines=8> */
.L_x_13141:
[----:B------:R-:W-:Y:S05]  /*9720*/  BSYNC B0 ;  /* 0x0000000000007941 */ /* 0x000fea0003800000 */
.L_x_13140:
        /* <DEDUP_REMOVED lines=9> */
.L_x_13142:
[----:B------:R-:W-:Y:S02]  /*97c0*/  IMAD.MOV.U32 R230, RZ, RZ, 0x4 ;  /* 0x00000004ffe67424 */ /* 0x000fe400078e00ff */
[----:B------:R-:W-:Y:S01]  /*97d0*/  FADD.FTZ R231, R231, R223 ;  /* 0x000000dfe7e77221 */ /* 0x000fe20000010000 */
[----:B------:R-:W-:-:S04]  /*97e0*/  MOV R223, 0xffffffff ;  /* 0xffffffff00df7802 */ /* 0x000fc80000000f00 */
[----:B------:R-:W-:-:S07]  /*97f0*/  MOV R241, R231 ;  /* 0x000000e700f17202 */ /* 0x000fce0000000f00 */
[----:B------:R-:W-:Y:S05]  /*9800*/  WARPSYNC.COLLECTIVE R223, `(.L_x_13143) ;  /* 0x00000000df087348 */ /* 0x000fea0003c00000 */
[----:B------:R0:W1:Y:S02]  /*9810*/  SHFL.BFLY P2, R223, R241, R230, R224 ;  /* 0x0c0000e6f1df7389 */ /* 0x00006400000400e0 */
[----:B01----:R-:W-:Y:S05]  /*9820*/  ENDCOLLECTIVE ;  /* 0x000000000000791b */ /* 0x003fea0003800000 */
.L_x_13143:
[----:B------:R-:W-:Y:S02]  /*9830*/  HFMA2 R230, -RZ, RZ, 0, 4.76837158203125e-07 ;  /* 0x00000008ffe67431 */ /* 0x000fe400000001ff */
[----:B------:R-:W-:Y:S01]  /*9840*/  FADD.FTZ R231, R231, R223 ;  /* 0x000000dfe7e77221 */ /* 0x000fe20000010000 */
[----:B------:R-:W-:-:S04]  /*9850*/  MOV R223, 0xffffffff ;  /* 0xffffffff00df7802 */ /* 0x000fc80000000f00 */
[----:B------:R-:W-:-:S07]  /*9860*/  MOV R241, R231 ;  /* 0x000000e700f17202 */ /* 0x000fce0000000f00 */
[----:B------:R-:W-:Y:S05]  /*9870*/  WARPSYNC.COLLECTIVE R223, `(.L_x_13144) ;  /* 0x00000000df087348 */ /* 0x000fea0003c00000 */
[----:B------:R0:W1:Y:S02]  /*9880*/  SHFL.BFLY P2, R223, R241, R230, R224 ;  /* 0x0c0000e6f1df7389 */ /* 0x00006400000400e0 */
[----:B01----:R-:W-:Y:S05]  /*9890*/  ENDCOLLECTIVE ;  /* 0x000000000000791b */ /* 0x003fea0003800000 */
.L_x_13144:
[----:B------:R-:W-:Y:S02]  /*98a0*/  IMAD.MOV.U32 R230, RZ, RZ, 0x10 ;  /* 0x00000010ffe67424 */ /* 0x000fe400078e00ff */
[----:B------:R-:W-:Y:S01]  /*98b0*/  FADD.FTZ R231, R231, R223 ;  /* 0x000000dfe7e77221 */ /* 0x000fe20000010000 */
[----:B------:R-:W-:-:S04]  /*98c0*/  MOV R223, 0xffffffff ;  /* 0xffffffff00df7802 */ /* 0x000fc80000000f00 */
[----:B------:R-:W-:-:S07]  /*98d0*/  MOV R241, R231 ;  /* 0x000000e700f17202 */ /* 0x000fce0000000f00 */
[----:B------:R-:W-:Y:S05]  /*98e0*/  WARPSYNC.COLLECTIVE R223, `(.L_x_13145) ;  /* 0x00000000df087348 */ /* 0x000fea0003c00000 */
[----:B------:R0:W1:Y:S02]  /*98f0*/  SHFL.BFLY P2, R223, R241, R230, R224 ;  /* 0x0c0000e6f1df7389 */ /* 0x00006400000400e0 */
[----:B01----:R-:W-:Y:S05]  /*9900*/  ENDCOLLECTIVE ;  /* 0x000000000000791b */ /* 0x003fea0003800000 */
.L_x_13145:
        /* <DEDUP_REMOVED lines=132> */
[----:B------:R-:W-:-:S04]  /*a150*/  MOV R223, 0xffffffff ;  /* 0xffffffff00df7802 */ /* 0x000fc80000000f00 */
[----:B------:R-:W-:-:S07]  /*a160*/  MOV R241, R231 ;  /* 0x000000e700f17202 */ /* 0x000fce0000000f00 */
[----:B------:R-:W-:Y:S05]  /*a170*/  WARPSYNC.COLLECTIVE R223, `(.L_x_13146) ;  /* 0x00000000df087348 */ /* 0x000fea0003c00000 */
[----:B------:R0:W1:Y:S02]  /*a180*/  SHFL.BFLY P2, R223, R241, R230, R224 ;  /* 0x0c0000e6f1df7389 */ /* 0x00006400000400e0 */
[----:B01----:R-:W-:Y:S05]  /*a190*/  ENDCOLLECTIVE ;  /* 0x000000000000791b */ /* 0x003fea0003800000 */
.L_x_13146:
[----:B------:R-:W-:Y:S02]  /*a1a0*/  HFMA2 R230, -RZ, RZ, 0, 1.1920928955078125e-07 ;  /* 0x00000002ffe67431 */ /* 0x000fe400000001ff */
[----:B------:R-:W-:Y:S01]  /*a1b0*/  FADD.FTZ R231, R231, R223 ;  /* 0x000000dfe7e77221 */ /* 0x000fe20000010000 */
[----:B------:R-:W-:-:S03]  /*a1c0*/  MOV R223, 0xffffffff ;  /* 0xffffffff00df7802 */ /* 0x000fc60000000f00 */
[----:B------:R-:W-:-:S07]  /*a1d0*/  IMAD.MOV.U32 R241, RZ, RZ, R231 ;  /* 0x000000fffff17224 */ /* 0x000fce00078e00e7 */
[----:B------:R-:W-:Y:S05]  /*a1e0*/  WARPSYNC.COLLECTIVE R223, `(.L_x_13147) ;  /* 0x00000000df087348 */ /* 0x000fea0003c00000 */
[----:B------:R0:W1:Y:S02]  /*a1f0*/  SHFL.BFLY P2, R223, R241, R230, R224 ;  /* 0x0c0000e6f1df7389 */ /* 0x00006400000400e0 */
[----:B01----:R-:W-:Y:S05]  /*a200*/  ENDCOLLECTIVE ;  /* 0x000000000000791b */ /* 0x003fea0003800000 */
.L_x_13147:
[----:B------:R-:W-:Y:S02]  /*a210*/  HFMA2 R230, -RZ, RZ, 0, 2.384185791015625e-07 ;  /* 0x00000004ffe67431 */ /* 0x000fe400000001ff */
[----:B------:R-:W-:Y:S01]  /*a220*/  FADD.FTZ R231, R231, R223 ;  /* 0x000000dfe7e77221 */ /* 0x000fe20000010000 */
[----:B------:R-:W-:-:S04]  /*a230*/  MOV R223, 0xffffffff ;  /* 0xffffffff00df7802 */ /* 0x000fc80000000f00 */
[----:B------:R-:W-:-:S07]  /*a240*/  MOV R241, R231 ;  /* 0x000000e700f17202 */ /* 0x000fce0000000f00 */
[----:B------:R-:W-:Y:S05]  /*a250*/  WARPSYNC.COLLECTIVE R223, `(.L_x_13148) ;  /* 0x00000000df087348 */ /* 0x000fea0003c00000 */
[----:B------:R0:W1:Y:S02]  /*a260*/  SHFL.BFLY P2, R223, R241, R230, R224 ;  /* 0x0c0000e6f1df7389 */ /* 0x00006400000400e0 */
[----:B01----:R-:W-:Y:S05]  /*a270*/  ENDCOLLECTIVE ;  /* 0x000000000000791b */ /* 0x003fea0003800000 */
.L_x_13148:
[----:B------:R-:W-:Y:S02]  /*a280*/  HFMA2 R230, -RZ, RZ, 0, 4.76837158203125e-07 ;  /* 0x00000008ffe67431 */ /* 0x000fe400000001ff */
[----:B------:R-:W-:Y:S01]  /*a290*/  FADD.FTZ R231, R231, R223 ;  /* 0x000000dfe7e77221 */ /* 0x000fe20000010000 */
[----:B------:R-:W-:-:S03]  /*a2a0*/  MOV R223, 0xffffffff ;  /* 0xffffffff00df7802 */ /* 0x000fc60000000f00 */
[----:B------:R-:W-:-:S07]  /*a2b0*/  IMAD.MOV.U32 R241, RZ, RZ, R231 ;  /* 0x000000fffff17224 */ /* 0x000fce00078e00e7 */
[----:B------:R-:W-:Y:S05]  /*a2c0*/  WARPSYNC.COLLECTIVE R223, `(.L_x_13149) ;  /* 0x00000000df087348 */ /* 0x000fea0003c00000 */
[----:B------:R0:W1:Y:S02]  /*a2d0*/  SHFL.BFLY P2, R223, R241, R230, R224 ;  /* 0x0c0000e6f1df7389 */ /* 0x00006400000400e0 */
[----:B01----:R-:W-:Y:S05]  /*a2e0*/  ENDCOLLECTIVE ;  /* 0x000000000000791b */ /* 0x003fea0003800000 */
.L_x_13149:
[----:B------:R-:W-:Y:S02]  /*a2f0*/  HFMA2 R230, -RZ, RZ, 0, 9.5367431640625e-07 ;  /* 0x00000010ffe67431 */ /* 0x000fe400000001ff */
[----:B------:R-:W-:Y:S01]  /*a300*/  FADD.FTZ R231, R231, R223 ;  /* 0x000000dfe7e77221 */ /* 0x000fe20000010000 */
[----:B------:R-:W-:-:S04]  /*a310*/  MOV R223, 0xffffffff ;  /* 0xffffffff00df7802 */ /* 0x000fc80000000f00 */
[----:B------:R-:W-:-:S07]  /*a320*/  MOV R241, R231 ;  /* 0x000000e700f17202 */ /* 0x000fce0000000f00 */
[----:B------:R-:W-:Y:S05]  /*a330*/  WARPSYNC.COLLECTIVE R223, `(.L_x_13150) ;  /* 0x00000000df087348 */ /* 0x000fea0003c00000 */
[----:B------:R0:W1:Y:S02]  /*a340*/  SHFL.BFLY P2, R223, R241, R230, R224 ;  /* 0x0c0000e6f1df7389 */ /* 0x00006400000400e0 */
[----:B01----:R-:W-:Y:S05]  /*a350*/  ENDCOLLECTIVE ;  /* 0x000000000000791b */ /* 0x003fea0003800000 */
.L_x_13150:
[----:B------:R-:W-:Y:S05]  /*a360*/  BRA `(.L_x_13151) ;  /* 0xffffffc400607947 */ /* 0x000fea000383ffff */
.L_x_13152:
        /* <DEDUP_REMOVED lines=9> */
.L_x_43877:


//--------------------- .text._ZN10layer_norm31ln_parallel_residual_fwd_kernelINS_13Kernel_traitsI13__nv_bfloat16S2_fS2_fjLj2048ELj1ELj4ELj1ELj16ENS_18Kernel_traits_baseILj2048ES2_S2_fS2_fjLj128EEEEELb0ELb1ELb0EEEvNS_9FwdParamsE --------------------------
	.section	.text._ZN10layer_norm31ln_parallel_residual_fwd_kernelINS_13Kernel_traitsI13__nv_bfloat16S2_fS2_fjLj2048ELj1ELj4ELj1ELj16ENS_18Kernel_traits_baseILj2048ES2_S2_fS2_fjLj128EEEEELb0ELb1ELb0EEEvNS_9FwdParamsE,"ax",@progbits
	.align	128
        .global         _ZN10layer_norm31ln_parallel_residual_fwd_kernelINS_13Kernel_traitsI13__nv_bfloat16S2_fS2_fjLj2048ELj1ELj4ELj1ELj16ENS_18Kernel_traits_baseILj2048ES2_S2_fS2_fjLj128EEEEELb0ELb1ELb0EEEvNS_9FwdParamsE
        .type           _ZN10layer_norm31ln_parallel_residual_fwd_kernelINS_13Kernel_traitsI13__nv_bfloat16S2_fS2_fjLj2048ELj1ELj4ELj1ELj16ENS_18Kernel_traits_baseILj2048ES2_S2_fS2_fjLj128EEEEELb0ELb1ELb0EEEvNS_9FwdParamsE,@function
        .size           _ZN10layer_norm31ln_parallel_residual_fwd_kernelINS_13Kernel_traitsI13__nv_bfloat16S2_fS2_fjLj2048ELj1ELj4ELj1ELj16ENS_18Kernel_traits_baseILj2048ES2_S2_fS2_fjLj128EEEEELb0ELb1ELb0EEEvNS_9FwdParamsE,(.L_x_43878 - _ZN10layer_norm31ln_parallel_residual_fwd_kernelINS_13Kernel_traitsI13__nv_bfloat16S2_fS2_fjLj2048ELj1ELj4ELj1ELj16ENS_18Kernel_traits_baseILj2048ES2_S2_fS2_fjLj128EEEEELb0ELb1ELb0EEEvNS_9FwdParamsE)
        .other          _ZN10layer_norm31ln_parallel_residual_fwd_kernelINS_13Kernel_traitsI13__nv_bfloat16S2_fS2_fjLj2048ELj1ELj4ELj1ELj16ENS_18Kernel_traits_baseILj2048ES2_S2_fS2_fjLj128EEEEELb0ELb1ELb0EEEvNS_9FwdParamsE,@"STO_CUDA_ENTRY STV_DEFAULT"
_ZN10layer_norm31ln_parallel_residual_fwd_kernelINS_13Kernel_traitsI13__nv_bfloat16S2_fS2_fjLj2048ELj1ELj4ELj1ELj16ENS_18Kernel_traits_baseILj2048ES2_S2_fS2_fjLj128EEEEELb0ELb1ELb0EEEvNS_9FwdParamsE:
.text._ZN10layer_norm31ln_parallel_residual_fwd_kernelINS_13Kernel_traitsI13__nv_bfloat16S2_fS2_fjLj2048ELj1ELj4ELj1ELj16ENS_18Kernel_traits_baseILj2048ES2_S2_fS2_fjLj128EEEEELb0ELb1ELb0EEEvNS_9FwdParamsE:
        /* <DEDUP_REMOVED lines=14> */
[----:B------:R-:W-:Y:S02]  /*00e0*/  LOP3.LUT R211, R211, 0x1f, RZ, 0xc0, !PT ;  /* 0x0000001fd3d37812 */ /* 0x000fe400078ec0ff */
[----:B------:R-:W-:Y:S02]  /*00f0*/  LEA.HI.SX32 R210, R0, R3, 0x1d ;  /* 0x0000000300d27211 */ /* 0x000fe400078feaff */
[----:B------:R-:W-:-:S02]  /*0100*/  LOP3.LUT R209, R209, UR4, RZ, 0xfc, !PT ;  /* 0x00000004d1d17c12 */ /* 0x000fc4000f8efcff */
[----:B------:R-:W-:Y:S01]  /*0110*/  MOV R87, R211 ;  /* 0x000000d300577202 */ /* 0x000fe20000000f00 */
        /* <DEDUP_REMOVED lines=8> */
[----:B------:R-:W0:Y:S08]  /*01a0*/  @P5 LDC.64 R2, c[0x0][0x3d0] ;  /* 0x0000f400ff025b82 */ /* 0x000e300000000a00 */
        /* <DEDUP_REMOVED lines=40> */
[----:B------:R-:W-:Y:S01]  /*0430*/  @P6 IADD3 R87, PT, PT, R87, 0x20, RZ ;  /* 0x0000002057576810 */ /* 0x000fe20007ffe0ff */
[----:B------:R1:W5:Y:S04]  /*0440*/  @P6 LDG.E.128 R68, desc[UR6][R22.64] ;  /* 0x0000000616446981 */ /* 0x000368000c1e1d00 */
[C---:B0-----:R-:W-:Y:S01]  /*0450*/  @P0 IMAD.WIDE.U32 R26, R87.reuse, 0x10, R26 ;  /* 0x00000010571a0825 */ /* 0x041fe200078e001a */
[----:B------:R1:W5:Y:S03]  /*0460*/  @P6 LD.E.128 R72, desc[UR6][R24.64] ;  /* 0x0000000618486980 */ /* 0x000366000c101d00 */
[C---:B------:R-:W-:Y:S01]  /*0470*/  @P0 IMAD.WIDE.U32 R84, R87.reuse, 0x10, R84 ;  /* 0x0000001057540825 */ /* 0x040fe200078e0054 */
[----:B------:R1:W5:Y:S04]  /*0480*/  @P0 LDG.E.128 R76, desc[UR6][R26.64] ;  /* 0x000000061a4c0981 */ /* 0x000368000c1e1d00 */
[----:B------:R1:W5:Y:S01]  /*0490*/  @P0 LD.E.128 R80, desc[UR6][R84.64] ;  /* 0x0000000654500980 */ /* 0x000362000c101d00 */
[----:B------:R-:W-:Y:S01]  /*04a0*/  ISETP.GE.U32.AND P1, PT, R210, 0x100, PT ;  /* 0x00000100d200780c */ /* 0x000fe20003f26070 */
[----:B------:R-:W-:-:S12]  /*04b0*/  @P0 VIADD R87, R87, 0x20 ;  /* 0x0000002057570836 */ /* 0x000fd80000000000 */
[----:B-1----:R-:W-:Y:S05]  /*04c0*/  @!P1 BRA `(.L_x_13155) ;  /* 0x0000000400509947 */ /* 0x002fea0003800000 */
[----:B------:R-:W0:Y:S08]  /*04d0*/  LDC.64 R84, c[0x0][0x3d0] ;  /* 0x0000f400ff547b82 */ /* 0x000e300000000a00 */
[----:B------:R-:W1:Y:S01]  /*04e0*/  LDC.64 R88, c[0x0][0x438] ;  /* 0x00010e00ff587b82 */ /* 0x000e620000000a00 */
[----:B0-----:R-:W-:-:S04]  /*04f0*/  IMAD.WIDE.U32 R84, R87, 0x10, R84 ;  /* 0x0000001057547825 */ /* 0x001fc800078e0054 */
[----:B-1----:R-:W-:Y:S02]  /*0500*/  IMAD.WIDE.U32 R88, R87, 0x10, R88 ;  /* 0x0000001057587825 */ /* 0x002fe400078e0058 */
[----:B------:R-:W5:Y:S04]  /*0510*/  LDG.E.128 R84, desc[UR6][R84.64] ;  /* 0x0000000654547981 */ /* 0x000f68000c1e1d00 */
[----:B------:R-:W5:Y:S01]  /*0520*/  LD.E.128 R88, desc[UR6][R88.64] ;  /* 0x0000000658587980 */ /* 0x000f62000c101d00 */
[----:B------:R-:W-:Y:S05]  /*0530*/  BRA `(.L_x_13155) ;  /* 0x0000000400347947 */ /* 0x000fea0003800000 */
.L_x_13154:
        /* <DEDUP_REMOVED lines=11> */
[C---:B0-----:R-:W-:Y:S01]  /*05f0*/  @P5 IMAD.WIDE.U32 R2, R87.reuse, 0x10, R2 ;  /* 0x0000001057025825 */ /* 0x041fe200078e0002 */
[----:B------:R-:W-:-:S04]  /*0600*/  @P5 LOP3.LUT R87, R87, 0x20, RZ, 0xfc, !PT ;  /* 0x0000002057575812 */ /* 0x000fc800078efcff */
[----:B------:R0:W5:Y:S02]  /*0610*/  @P5 LDG.E.128 R28, desc[UR6][R2.64] ;  /* 0x00000006021c5981 */ /* 0x000164000c1e1d00 */
[----:B------:R-:W4:Y:S01]  /*0620*/  @P2 LDC.64 R10, c[0x0][0x3d0] ;  /* 0x0000f400ff0a2b82 */ /* 0x000f220000000a00 */
[C---:B-1----:R-:W-:Y:S01]  /*0630*/  @P6 IMAD.WIDE.U32 R4, R87.reuse, 0x10, R4 ;  /* 0x0000001057046825 */ /* 0x042fe200078e0004 */
[----:B------:R-:W-:Y:S02]  /*0640*/  @P6 IADD3 R87, PT, PT, R87, 0x20, RZ ;  /* 0x0000002057576810 */ /* 0x000fe40007ffe0ff */
[----:B------:R-:W-:Y:S02]  /*0650*/  @P6 MOV R43, RZ ;  /* 0x000000ff002b6202 */ /* 0x000fe40000000f00 */
        /* <DEDUP_REMOVED lines=12> */
[C---:B-1----:R-:W-:Y:S01]  /*0720*/  @P1 IMAD.WIDE.U32 R12, R87.reuse, 0x10, R12 ;  /* 0x00000010570c1825 */ /* 0x042fe200078e000c */
[----:B------:R-:W-:-:S04]  /*0730*/  @P1 IADD3 R87, PT, PT, R87, 0x20, RZ ;  /* 0x0000002057571810 */ /* 0x000fc80007ffe0ff */
[----:B------:R0:W5:Y:S01]  /*0740*/  @P1 LDG.E.128 R68, desc[UR6][R12.64] ;  /* 0x000000060c441981 */ /* 0x000162000c1e1d00 */
[----:B--2---:R-:W-:-:S05]  /*0750*/  @P0 IMAD.WIDE.U32 R14, R87, 0x10, R14 ;  /* 0x00000010570e0825 */ /* 0x004fca00078e000e */
[----:B------:R0:W5:Y:S01]  /*0760*/  @P0 LDG.E.128 R76, desc[UR6][R14.64] ;  /* 0x000000060e4c0981 */ /* 0x000162000c1e1d00 */
[----:B------:R-:W-:Y:S01]  /*0770*/  ISETP.GE.U32.AND P6, PT, R210, 0x100, PT ;  /* 0x00000100d200780c */ /* 0x000fe20003fc6070 */
[----:B------:R-:W-:Y:S02]  /*0780*/  HFMA2 R74, -RZ, RZ, 0, 0 ;  /* 0x00000000ff4a7431 */ /* 0x000fe400000001ff */
[----:B------:R-:W-:Y:S02]  /*0790*/  HFMA2 R58, -RZ, RZ, 0, 0 ;  /* 0x00000000ff3a7431 */ /* 0x000fe400000001ff */
[----:B------:R-:W-:Y:S02]  /*07a0*/  HFMA2 R42, -RZ, RZ, 0, 0 ;  /* 0x00000000ff2a7431 */ /* 0x000fe400000001ff */
[----:B------:R-:W-:Y:S01]  /*07b0*/  IMAD.MOV.U32 R82, RZ, RZ, RZ ;  /* 0x000000ffff527224 */ /* 0x000fe200078e00ff */
[----:B------:R-:W-:Y:S02]  /*07c0*/  CS2R R80, SRZ ;  /* 0x0000000000507805 */ /* 0x000fe4000001ff00 */
[----:B------:R-:W-:-:S02]  /*07d0*/  CS2R R72, SRZ ;  /* 0x0000000000487805 */ /* 0x000fc4000001ff00 */
[----:B------:R-:W-:Y:S02]  /*07e0*/  MOV R66, RZ ;  /* 0x000000ff00427202 */ /* 0x000fe40000000f00 */
[----:B------:R-:W-:Y:S02]  /*07f0*/  CS2R R64, SRZ ;  /* 0x0000000000407805 */ /* 0x000fe4000001ff00 */
[----:B------:R-:W-:Y:S02]  /*0800*/  CS2R R56, SRZ ;  /* 0x0000000000387805 */ /* 0x000fe4000001ff00 */
[----:B------:R-:W-:Y:S02]  /*0810*/  MOV R50, RZ ;  /* 0x000000ff00327202 */ /* 0x000fe40000000f00 */
[----:B------:R-:W-:Y:S02]  /*0820*/  CS2R R48, SRZ ;  /* 0x0000000000307805 */ /* 0x000fe4000001ff00 */
[----:B------:R-:W-:-:S02]  /*0830*/  CS2R R40, SRZ ;  /* 0x0000000000287805 */ /* 0x000fc4000001ff00 */
[----:B------:R-:W-:Y:S02]  /*0840*/  MOV R34, RZ ;  /* 0x000000ff00227202 */ /* 0x000fe40000000f00 */
[----:B------:R-:W-:Y:S01]  /*0850*/  CS2R R32, SRZ ;  /* 0x0000000000207805 */ /* 0x000fe2000001ff00 */
[----:B------:R-:W-:Y:S01]  /*0860*/  @P5 IMAD.MOV.U32 R35, RZ, RZ, RZ ;  /* 0x000000ffff235224 */ /* 0x000fe200078e00ff */
[----:B------:R-:W-:Y:S02]  /*0870*/  @P4 MOV R51, RZ ;  /* 0x000000ff00334202 */ /* 0x000fe40000000f00 */
[----:B------:R-:W-:Y:S02]  /*0880*/  @P3 MOV R59, RZ ;  /* 0x000000ff003b3202 */ /* 0x000fe40000000f00 */
[----:B------:R-:W-:Y:S02]  /*0890*/  @P2 MOV R67, RZ ;  /* 0x000000ff00432202 */ /* 0x000fe40000000f00 */
[----:B------:R-:W-:-:S02]  /*08a0*/  @P1 MOV R75, RZ ;  /* 0x000000ff004b1202 */ /* 0x000fc40000000f00 */
[----:B------:R-:W-:Y:S02]  /*08b0*/  @P0 MOV R83, RZ ;  /* 0x000000ff00530202 */ /* 0x000fe40000000f00 */
[----:B------:R-:W-:Y:S01]  /*08c0*/  @P0 IADD3 R87, PT, PT, R87, 0x20, RZ ;  /* 0x0000002057570810 */ /* 0x000fe20007ffe0ff */
        /* <DEDUP_REMOVED lines=9> */
[----:B------:R-:W-:Y:S02]  /*0960*/  CS2R R72, SRZ ;  /* 0x0000000000487805 */ /* 0x000fe4000001ff00 */
[----:B------:R-:W-:-:S02]  /*0970*/  MOV R66, RZ ;  /* 0x000000ff00427202 */ /* 0x000fc40000000f00 */
[----:B------:R-:W-:Y:S02]  /*0980*/  CS2R R64, SRZ ;  /* 0x0000000000407805 */ /* 0x000fe4000001ff00 */
[----:B------:R-:W-:Y:S02]  /*0990*/  MOV R58, RZ ;  /* 0x000000ff003a7202 */ /* 0x000fe40000000f00 */
[----:B------:R-:W-:Y:S02]  /*09a0*/  CS2R R56, SRZ ;  /* 0x0000000000387805 */ /* 0x000fe4000001ff00 */
[----:B------:R-:W-:Y:S02]  /*09b0*/  MOV R50, RZ ;  /* 0x000000ff00327202 */ /* 0x000fe40000000f00 */
[----:B------:R-:W-:Y:S02]  /*09c0*/  CS2R R48, SRZ ;  /* 0x0000000000307805 */ /* 0x000fe4000001ff00 */
[----:B------:R-:W-:-:S02]  /*09d0*/  MOV R42, RZ ;  /* 0x000000ff002a7202 */ /* 0x000fc40000000f00 */
[----:B------:R-:W-:Y:S02]  /*09e0*/  CS2R R40, SRZ ;  /* 0x0000000000287805 */ /* 0x000fe4000001ff00 */
[----:B------:R-:W-:Y:S02]  /*09f0*/  MOV R34, RZ ;  /* 0x000000ff00227202 */ /* 0x000fe40000000f00 */
[----:B------:R-:W-:-:S07]  /*0a00*/  CS2R R32, SRZ ;  /* 0x0000000000207805 */ /* 0x000fce000001ff00 */
.L_x_13155:
[----:B------:R-:W-:Y:S05]  /*0a10*/  BSYNC.RECONVERGENT B0 ;  /* 0x0000000000007941 */ /* 0x000fea0003800200 */
.L_x_13153:
[----:B------:R-:W0:Y:S02]  /*0a20*/  LDCU UR4, c[0x0][0x384] ;  /* 0x00007080ff0477ac */ /* 0x000e240008000800 */
[----:B0-----:R-:W-:-:S13]  /*0a30*/  ISETP.GE.AND P0, PT, R209, UR4, PT ;  /* 0x00000004d1007c0c */ /* 0x001fda000bf06270 */
[----:B------:R-:W-:Y:S05]  /*0a40*/  @P0 EXIT ;  /* 0x000000000000094d */ /* 0x000fea0003800000 */
[----:B-----5:R-:W-:Y:S01]  /*0a50*/  PRMT R208, R91, 0x7632, R208 ;  /* 0x000076325bd07816 */ /* 0x020fe200000000d0 */
[----:B------:R-:W0:Y:S01]  /*0a60*/  LDCU UR12, c[0x0][0x388] ;  /* 0x00007100ff0c77ac */ /* 0x000e220008000800 */
[----:B------:R-:W-:Y:S02]  /*0a70*/  PRMT R207, R87, 0x7632, R207 ;  /* 0x0000763257cf7816 */ /* 0x000fe400000000cf */
[----:B------:R-:W-:Y:S01]  /*0a80*/  PRMT R206, R90, 0x7632, R206 ;  /* 0x000076325ace7816 */ /* 0x000fe200000000ce */
[----:B------:R-:W1:Y:S01]  /*0a90*/  LDCU.U8 UR10, c[0x0][0x410] ;  /* 0x00008200ff0a77ac */ /* 0x000e620008000000 */
[----:B------:R-:W-:Y:S02]  /*0aa0*/  PRMT R205, R86, 0x7632, R205 ;  /* 0x0000763256cd7816 */ /* 0x000fe400000000cd */
[----:B------:R-:W-:Y:S01]  /*0ab0*/  PRMT R204, R89, 0x7632, R204 ;  /* 0x0000763259cc7816 */ /* 0x000fe200000000cc */
[----:B------:R-:W2:Y:S01]  /*0ac0*/  LDCU UR11, c[0x0][0x448] ;  /* 0x00008900ff0b77ac */ /* 0x000ea20008000800 */
[----:B------:R-:W-:-:S02]  /*0ad0*/  PRMT R203, R85, 0x7632, R203 ;  /* 0x0000763255cb7816 */ /* 0x000fc400000000cb */
[----:B------:R-:W-:Y:S01]  /*0ae0*/  PRMT R202, R88, 0x7632, R202 ;  /* 0x0000763258ca7816 */ /* 0x000fe200000000ca */
[----:B------:R-:W3:Y:S01]  /*0af0*/  LDCU.64 UR4, c[0x0][0x398] ;  /* 0x00007300ff0477ac */ /* 0x000ee20008000a00 */
[----:B------:R-:W-:Y:S02]  /*0b00*/  PRMT R201, R84, 0x7632, R201 ;  /* 0x0000763254c97816 */ /* 0x000fe400000000c9 */
[----:B------:R-:W-:Y:S01]  /*0b10*/  PRMT R200, R83, 0x7632, R200 ;  /* 0x0000763253c87816 */ /* 0x000fe200000000c8 */
[----:B------:R-:W4:Y:S01]  /*0b20*/  LDCU.64 UR8, c[0x0][0x3a0] ;  /* 0x00007400ff0877ac */ /* 0x000f220008000a00 */
        /* <DEDUP_REMOVED lines=54> */
[----:B01234-:R-:W-:-:S07]  /*0e90*/  PRMT R192, R28, 0x7632, R192 ;  /* 0x000076321cc07816 */ /* 0x01ffce00000000c0 */
.L_x_13221:
        /* <DEDUP_REMOVED lines=27> */
[----:B-----5:R-:W-:Y:S02]  /*1050*/  PRMT R168, R110, 0x7632, R168 ;  /* 0x000076326ea87816 */ /* 0x020fe400000000a8 */
[C---:B------:R-:W-:Y:S02]  /*1060*/  PRMT R105, R108.reuse, 0x7632, R105 ;  /* 0x000076326c697816 */ /* 0x040fe40000000069 */
[----:B------:R-:W-:Y:S02]  /*1070*/  PRMT R107, R109, 0x7632, R107 ;  /* 0x000076326d6b7816 */ /* 0x000fe4000000006b */
[----:B------:R-:W-:Y:S02]  /*1080*/  PRMT R169, R111, 0x7632, R169 ;  /* 0x000076326fa97816 */ /* 0x000fe400000000a9 */
[----:B------:R-:W-:Y:S02]  /*1090*/  SHF.L.U32 R104, R108, 0x10, RZ ;  /* 0x000000106c687819 */ /* 0x000fe400000006ff */
[----:B------:R-:W-:-:S02]  /*10a0*/  SHF.L.U32 R108, R110, 0x10, RZ ;  /* 0x000000106e6c7819 */ /* 0x000fc400000006ff */
[----:B------:R-:W-:Y:S01]  /*10b0*/  SHF.L.U32 R106, R109, 0x10, RZ ;  /* 0x000000106d6a7819 */ /* 0x000fe200000006ff */
[----:B------:R-:W-:Y:S01]  /*10c0*/  IMAD.U32 R109, R168, 0x10000, RZ ;  /* 0x00010000a86d7824 */ /* 0x000fe200078e00ff */
[----:B------:R-:W-:Y:S02]  /*10d0*/  SHF.L.U32 R110, R111, 0x10, RZ ;  /* 0x000000106f6e7819 */ /* 0x000fe400000006ff */
[----:B------:R-:W-:Y:S02]  /*10e0*/  SHF.L.U32 R105, R105, 0x10, RZ ;  /* 0x0000001069697819 */ /* 0x000fe400000006ff */
[----:B------:R-:W-:Y:S02]  /*10f0*/  SHF.L.U32 R107, R107, 0x10, RZ ;  /* 0x000000106b6b7819 */ /* 0x000fe400000006ff */
[----:B------:R-:W-:Y:S01]  /*1100*/  SHF.L.U32 R111, R169, 0x10, RZ ;  /* 0x00000010a96f7819 */ /* 0x000fe200000006ff */
[----:B------:R-:W-:Y:S06]  /*1110*/  BRA `(.L_x_13160) ;  /* 0x0000000400847947 */ /* 0x000fec0003800000 */
.L_x_13159:
[C---:B-----5:R-:W-:Y:S02]  /*1120*/  PRMT R104, R108.reuse, 0x7632, R104 ;  /* 0x000076326c687816 */ /* 0x060fe40000000068 */
[----:B------:R-:W-:Y:S02]  /*1130*/  SHF.L.U32 R105, R108, 0x10, RZ ;  /* 0x000000106c697819 */ /* 0x000fe400000006ff */
[----:B------:R-:W-:Y:S02]  /*1140*/  PRMT R106, R109, 0x7632, R106 ;  /* 0x000076326d6a7816 */ /* 0x000fe4000000006a */
[----:B------:R-:W-:Y:S02]  /*1150*/  PRMT R107, R110, 0x7632, R107 ;  /* 0x000076326e6b7816 */ /* 0x000fe4000000006b */
[----:B------:R-:W-:Y:S01]  /*1160*/  PRMT R108, R111, 0x7632, R108 ;  /* 0x000076326f6c7816 */ /* 0x000fe2000000006c */
        /* <DEDUP_REMOVED lines=16> */
.L_x_13158:
[----:B------:R-:W-:-:S04]  /*1270*/  UISETP.NE.U32.AND UP0, UPT, UR8, URZ, UPT ;  /* 0x000000ff0800728c */ /* 0x000fc8000bf05070 */
[----:B------:R-:W-:-:S09]  /*1280*/  UISETP.NE.AND.EX UP0, UPT, UR9, URZ, UPT, UP0 ;  /* 0x000000ff0900728c */ /* 0x000fd2000bf05300 */
[----:B------:R-:W-:Y:S05]  /*1290*/  BRA.U UP0, `(.L_x_13161) ;  /* 0x0000000100847547 */ /* 0x000fea000b800000 */
[C---:B-----5:R-:W-:Y:S01]  /*12a0*/  PRMT R168, R108.reuse, 0x7632, R168 ;  /* 0x000076326ca87816 */ /* 0x060fe200000000a8 */
[----:B------:R-:W-:Y:S01]  /*12b0*/  IMAD.U32 R106, R93, 0x10000, RZ ;  /* 0x000100005d6a7824 */ /* 0x000fe200078e00ff */
[----:B------:R-:W-:Y:S02]  /*12c0*/  SHF.L.U32 R105, R108, 0x10, RZ ;  /* 0x000000106c697819 */ /* 0x000fe400000006ff */
[C---:B------:R-:W-:Y:S02]  /*12d0*/  PRMT R169, R109.reuse, 0x7632, R169 ;  /* 0x000076326da97816 */ /* 0x040fe400000000a9 */
[----:B------:R-:W-:Y:S02]  /*12e0*/  SHF.L.U32 R109, R109, 0x10, RZ ;  /* 0x000000106d6d7819 */ /* 0x000fe400000006ff */
[----:B------:R-:W-:Y:S02]  /*12f0*/  SHF.L.U32 R107, R110, 0x10, RZ ;  /* 0x000000106e6b7819 */ /* 0x000fe400000006ff */
[----:B------:R-:W-:Y:S01]  /*1300*/  SHF.L.U32 R104, R92, 0x10, RZ ;  /* 0x000000105c687819 */ /* 0x000fe200000006ff */
[----:B------:R-:W-:Y:S01]  /*1310*/  FADD.FTZ R106, R109, R106 ;  /* 0x0000006a6d6a7221 */ /* 0x000fe20000010000 */
[----:B------:R-:W-:-:S02]  /*1320*/  SHF.L.U32 R108, R94, 0x10, RZ ;  /* 0x000000105e6c7819 */ /* 0x000fc400000006ff */
[----:B------:R-:W-:Y:S01]  /*1330*/  PRMT R171, R110, 0x7632, R171 ;  /* 0x000076326eab7816 */ /* 0x000fe200000000ab */
[----:B------:R-:W-:Y:S01]  /*1340*/  FADD.FTZ R104, R105, R104 ;  /* 0x0000006869687221 */ /* 0x000fe20000010000 */
[----:B------:R-:W-:Y:S01]  /*1350*/  PRMT R215, R111, 0x7632, R215 ;  /* 0x000076326fd77816 */ /* 0x000fe200000000d7 */
[----:B------:R-:W-:Y:S01]  /*1360*/  FADD.FTZ R108, R107, R108 ;  /* 0x0000006c6b6c7221 */ /* 0x000fe20000010000 */
[----:B------:R-:W-:Y:S02]  /*1370*/  PRMT R105, R92, 0x7632, R105 ;  /* 0x000076325c697816 */ /* 0x000fe40000000069 */
[----:B------:R-:W-:Y:S02]  /*1380*/  PRMT R107, R93, 0x7632, R107 ;  /* 0x000076325d6b7816 */ /* 0x000fe4000000006b */
[----:B------:R-:W-:Y:S02]  /*1390*/  PRMT R109, R94, 0x7632, R109 ;  /* 0x000076325e6d7816 */ /* 0x000fe4000000006d */
[----:B------:R-:W-:Y:S01]  /*13a0*/  PRMT R110, R95, 0x7632, R110 ;  /* 0x000076325f6e7816 */ /* 0x000fe2000000006e */
[----:B------:R-:W-:Y:S01]  /*13b0*/  IMAD.U32 R107, R107, 0x10000, RZ ;  /* 0x000100006b6b7824 */ /* 0x000fe200078e00ff */
[----:B------:R-:W-:-:S02]  /*13c0*/  SHF.L.U32 R218, R111, 0x10, RZ ;  /* 0x000000106fda7819 */ /* 0x000fc400000006ff */
        /* <DEDUP_REMOVED lines=11> */
[----:B------:R-:W-:-:S03]  /*1480*/  FADD.FTZ R109, R216, R109 ;  /* 0x0000006dd86d7221 */ /* 0x000fc60000010000 */
[----:B------:R-:W-:Y:S01]  /*1490*/  FADD.FTZ R111, R215, R168 ;  /* 0x000000a8d76f7221 */ /* 0x000fe20000010000 */
[----:B------:R-:W-:Y:S06]  /*14a0*/  BRA `(.L_x_13160) ;  /* 0x0000000000a07947 */ /* 0x000fec0003800000 */
.L_x_13161:
[C---:B-----5:R-:W-:Y:S02]  /*14b0*/  PRMT R168, R108.reuse, 0x7632, R168 ;  /* 0x000076326ca87816 */ /* 0x060fe400000000a8 */
[----:B------:R-:W-:Y:S02]  /*14c0*/  SHF.L.U32 R108, R108, 0x10, RZ ;  /* 0x000000106c6c7819 */ /* 0x000fe400000006ff */
[----:B------:R-:W-:Y:S02]  /*14d0*/  SHF.L.U32 R104, R109, 0x10, RZ ;  /* 0x000000106d687819 */ /* 0x000fe400000006ff */
        /* <DEDUP_REMOVED lines=12> */
[----:B------:R-:W-:Y:S02]  /*15a0*/  PRMT R107, R95, 0x7632, R107 ;  /* 0x000076325f6b7816 */ /* 0x000fe4000000006b */
[----:B------:R-:W-:Y:S02]  /*15b0*/  SHF.L.U32 R217, R111, 0x10, RZ ;  /* 0x000000106fd97819 */ /* 0x000fe400000006ff */
[----:B------:R-:W-:Y:S02]  /*15c0*/  SHF.L.U32 R170, R169, 0x10, RZ ;  /* 0x00000010a9aa7819 */ /* 0x000fe400000006ff */
        /* <DEDUP_REMOVED lines=19> */
[----:B------:R-:W-:Y:S01]  /*1700*/  FADD.FTZ R107, R99, R170 ;  /* 0x000000aa636b7221 */ /* 0x000fe20000010000 */
[----:B------:R-:W-:Y:S01]  /*1710*/  FADD.FTZ R109, R101, R214 ;  /* 0x000000d6656d7221 */ /* 0x000fe20000010000 */
[----:B------:R-:W-:-:S07]  /*1720*/  FADD.FTZ R111, R103, R216 ;  /* 0x000000d8676f7221 */ /* 0x000fce0000010000 */
.L_x_13160:
[----:B------:R-:W0:Y:S01]  /*1730*/  LDC.64 R168, c[0x0][0x3a8] ;  /* 0x0000ea00ffa87b82 */ /* 0x000e220000000a00 */
[C---:B------:R-:W-:Y:S02]  /*1740*/  VIADD R171, R213.reuse, 0x20 ;  /* 0x00000020d5ab7836 */ /* 0x040fe40000000000 */
[----:B0-----:R-:W-:-:S05]  /*1750*/  IMAD.WIDE.U32 R168, R213, 0x20, R168 ;  /* 0x00000020d5a87825 */ /* 0x001fca00078e00a8 */
[----:B------:R0:W-:Y:S04]  /*1760*/  STG.E.128 desc[UR6][R168.64], R104 ;  /* 0x00000068a8007986 */ /* 0x0001e8000c101d06 */
[----:B------:R0:W-:Y:S02]  /*1770*/  STG.E.128 desc[UR6][R168.64+0x10], R108 ;  /* 0x0000106ca8007986 */ /* 0x0001e4000c101d06 */
.L_x_13157:
[----:B------:R-:W-:Y:S05]  /*1780*/  BSYNC.RECONVERGENT B0 ;  /* 0x0000000000007941 */ /* 0x000fea0003800200 */
.L_x_13156:
[----:B------:R-:W-:Y:S01]  /*1790*/  ISETP.GE.U32.AND P0, PT, R210, 0x40, PT ;  /* 0x00000040d200780c */ /* 0x000fe20003f06070 */
        /* <DEDUP_REMOVED lines=9> */
[----:B------:R-:W2:Y:S08]  /*1830*/  @P0 LDC.64 R114, c[0x0][0x398] ;  /* 0x0000e600ff720b82 */ /* 0x000eb00000000a00 */
[----:B------:R-:W3:Y:S01]  /*1840*/  @P1 LDC.64 R112, c[0x0][0x3a0] ;  /* 0x0000e800ff701b82 */ /* 0x000ee20000000a00 */
[----:B-1----:R-:W-:-:S06]  /*1850*/  IMAD.WIDE.U32 R116, R171, 0x10, R116 ;  /* 0x00000010ab747825 */ /* 0x002fcc00078e0074 */
[----:B------:R-:W5:Y:S01]  /*1860*/  LDG.E.128 R116, desc[UR6][R116.64] ;  /* 0x0000000674747981 */ /* 0x000f62000c1e1d00 */
[----:B--2---:R-:W-:-:S05]  /*1870*/  @P0 IMAD.WIDE.U32 R114, R171, 0x10, R114 ;  /* 0x00000010ab720825 */ /* 0x004fca00078e0072 */
[----:B------:R1:W5:Y:S01]  /*1880*/  @P0 LDG.E.128 R92, desc[UR6][R114.64] ;  /* 0x00000006725c0981 */ /* 0x000362000c1e1d00 */
[----:B---3--:R-:W-:-:S05]  /*1890*/  @P1 IMAD.WIDE.U32 R112, R171, 0x20, R112 ;  /* 0x00000020ab701825 */ /* 0x008fca00078e0070 */
[----:B------:R1:W5:Y:S04]  /*18a0*/  @P1 LDG.E.128 R96, desc[UR6][R112.64] ;  /* 0x0000000670601981 */ /* 0x000368000c1e1d00 */
[----:B------:R1:W5:Y:S01]  /*18b0*/  @P1 LDG.E.128 R100, desc[UR6][R112.64+0x10] ;  /* 0x0000100670641981 */ /* 0x000362000c1e1d00 */
[----:B------:R-:W-:Y:S05]  /*18c0*/  @!P0 BRA `(.L_x_13164) ;  /* 0x00000004002c8947 */ /* 0x000fea0003800000 */
[----:B------:R-:W-:Y:S05]  /*18d0*/  @!P1 BRA `(.L_x_13165) ;  /* 0x0000000000a49947 */ /* 0x000fea0003800000 */
[----:B0----5:R-:W-:Y:S01]  /*18e0*/  PRMT R168, R118, 0x7632, R168 ;  /* 0x0000763276a87816 */ /* 0x021fe200000000a8 */
[----:B------:R-:W-:Y:S01]  /*18f0*/  IMAD.U32 R214, R119, 0x10000, RZ ;  /* 0x0001000077d67824 */ /* 0x000fe200078e00ff */
[----:B-1----:R-:W-:Y:S02]  /*1900*/  PRMT R112, R116, 0x7632, R112 ;  /* 0x0000763274707816 */ /* 0x002fe40000000070 */
[----:B------:R-:W-:Y:S02]  /*1910*/  SHF.L.U32 R118, R118, 0x10, RZ ;  /* 0x0000001076767819 */ /* 0x000fe400000006ff */
[----:B------:R-:W-:Y:S02]  /*1920*/  SHF.L.U32 R169, R94, 0x10, RZ ;  /* 0x000000105ea97819 */ /* 0x000fe400000006ff */
[----:B------:R-:W-:Y:S02]  /*1930*/  SHF.L.U32 R116, R116, 0x10, RZ ;  /* 0x0000001074747819 */ /* 0x000fe400000006ff */
[----:B------:R-:W-:Y:S01]  /*1940*/  PRMT R114, R117, 0x7632, R114 ;  /* 0x0000763275727816 */ /* 0x000fe20000000072 */
        /* <DEDUP_REMOVED lines=11> */
[C---:B------:R-:W-:Y:S02]  /*1a00*/  PRMT R216, R95.reuse, 0x7632, R216 ;  /* 0x000076325fd87816 */ /* 0x040fe400000000d8 */
[----:B------:R-:W-:Y:S02]  /*1a10*/  SHF.L.U32 R217, R95, 0x10, RZ ;  /* 0x000000105fd97819 */ /* 0x000fe400000006ff */
        /* <DEDUP_REMOVED lines=20> */
[----:B------:R-:W-:Y:S06]  /*1b60*/  BRA `(.L_x_13166) ;  /* 0x00000004000c7947 */ /* 0x000fec0003800000 */
.L_x_13165:
[C---:B0----5:R-:W-:Y:S01]  /*1b70*/  PRMT R168, R116.reuse, 0x7632, R168 ;  /* 0x0000763274a87816 */ /* 0x061fe200000000a8 */
[----:B-1----:R-:W-:Y:S01]  /*1b80*/  IMAD.U32 R115, R93, 0x10000, RZ ;  /* 0x000100005d737824 */ /* 0x002fe200078e00ff */
        /* <DEDUP_REMOVED lines=31> */
.L_x_13164:
[----:B------:R-:W-:Y:S05]  /*1d80*/  @!P1 BRA `(.L_x_13167) ;  /* 0x0000000000549947 */ /* 0x000fea0003800000 */
[----:B-1---5:R-:W-:Y:S01]  /*1d90*/  PRMT R112, R116, 0x7632, R112 ;  /* 0x0000763274707816 */ /* 0x022fe20000000070 */
[----:B0-----:R-:W-:Y:S01]  /*1da0*/  IMAD.U32 R169, R118, 0x10000, RZ ;  /* 0x0001000076a97824 */ /* 0x001fe200078e00ff */
[----:B------:R-:W-:Y:S02]  /*1db0*/  SHF.L.U32 R113, R116, 0x10, RZ ;  /* 0x0000001074717819 */ /* 0x000fe400000006ff */
[----:B------:R-:W-:Y:S02]  /*1dc0*/  PRMT R114, R117, 0x7632, R114 ;  /* 0x0000763275727816 */ /* 0x000fe40000000072 */
[----:B------:R-:W-:Y:S02]  /*1dd0*/  PRMT R115, R118, 0x7632, R115 ;  /* 0x0000763276737816 */ /* 0x000fe40000000073 */
[----:B------:R-:W-:Y:S02]  /*1de0*/  PRMT R116, R119, 0x7632, R116 ;  /* 0x0000763277747816 */ /* 0x000fe40000000074 */
        /* <DEDUP_REMOVED lines=15> */
.L_x_13167:
[----:B-1---5:R-:W-:Y:S01]  /*1ee0*/  PRMT R113, R116, 0x7632, R113 ;  /* 0x0000763274717816 */ /* 0x022fe20000000071 */
[C---:B------:R-:W-:Y:S01]  /*1ef0*/  IMAD.U32 R114, R117.reuse, 0x10000, RZ ;  /* 0x0001000075727824 */ /* 0x040fe200078e00ff */
[----:B------:R-:W-:Y:S02]  /*1f00*/  PRMT R115, R117, 0x7632, R115 ;  /* 0x0000763275737816 */ /* 0x000fe40000000073 */
[----:B0-----:R-:W-:Y:S02]  /*1f10*/  PRMT R168, R118, 0x7632, R168 ;  /* 0x0000763276a87816 */ /* 0x001fe400000000a8 */
        /* <DEDUP_REMOVED lines=8> */
.L_x_13166:
[----:B------:R-:W0:Y:S02]  /*1fa0*/  LDC.64 R168, c[0x0][0x3a8] ;  /* 0x0000ea00ffa87b82 */ /* 0x000e240000000a00 */
[----:B0-----:R-:W-:-:S04]  /*1fb0*/  IMAD.WIDE.U32 R168, R171, 0x20, R168 ;  /* 0x00000020aba87825 */ /* 0x001fc800078e00a8 */
[----:B------:R-:W-:Y:S01]  /*1fc0*/  VIADD R171, R171, 0x20 ;  /* 0x00000020abab7836 */ /* 0x000fe20000000000 */
[----:B------:R1:W-:Y:S04]  /*1fd0*/  STG.E.128 desc[UR6][R168.64], R112 ;  /* 0x00000070a8007986 */ /* 0x0003e8000c101d06 */
[----:B------:R1:W-:Y:S02]  /*1fe0*/  STG.E.128 desc[UR6][R168.64+0x10], R116 ;  /* 0x00001074a8007986 */ /* 0x0003e4000c101d06 */
.L_x_13163:
[----:B------:R-:W-:Y:S05]  /*1ff0*/  BSYNC.RECONVERGENT B0 ;  /* 0x0000000000007941 */ /* 0x000fea0003800200 */
.L_x_13162:
        /* <DEDUP_REMOVED lines=10> */
[----:B------:R-:W3:Y:S08]  /*20a0*/  @P0 LDC.64 R122, c[0x0][0x398] ;  /* 0x0000e600ff7a0b82 */ /* 0x000ef00000000a00 */
[----:B------:R-:W4:Y:S01]  /*20b0*/  @P1 LDC.64 R120, c[0x0][0x3a0] ;  /* 0x0000e800ff781b82 */ /* 0x000f220000000a00 */
[----:B--2---:R-:W-:-:S06]  /*20c0*/  IMAD.WIDE.U32 R124, R171, 0x10, R124 ;  /* 0x00000010ab7c7825 */ /* 0x004fcc00078e007c */
[----:B------:R-:W5:Y:S01]  /*20d0*/  LDG.E.128 R124, desc[UR6][R124.64] ;  /* 0x000000067c7c7981 */ /* 0x000f62000c1e1d00 */
[----:B---3--:R-:W-:-:S05]  /*20e0*/  @P0 IMAD.WIDE.U32 R122, R171, 0x10, R122 ;  /* 0x00000010ab7a0825 */ /* 0x008fca00078e007a */
[----:B------:R2:W5:Y:S01]  /*20f0*/  @P0 LDG.E.128 R92, desc[UR6][R122.64] ;  /* 0x000000067a5c0981 */ /* 0x000562000c1e1d00 */
[----:B----4-:R-:W-:-:S05]  /*2100*/  @P1 IMAD.WIDE.U32 R120, R171, 0x20, R120 ;  /* 0x00000020ab781825 */ /* 0x010fca00078e0078 */
[----:B------:R2:W5:Y:S04]  /*2110*/  @P1 LDG.E.128 R96, desc[UR6][R120.64] ;  /* 0x0000000678601981 */ /* 0x000568000c1e1d00 */
[----:B------:R2:W5:Y:S01]  /*2120*/  @P1 LDG.E.128 R100, desc[UR6][R120.64+0x10] ;  /* 0x0000100678641981 */ /* 0x000562000c1e1d00 */
[----:B------:R-:W-:Y:S05]  /*2130*/  @!P0 BRA `(.L_x_13170) ;  /* 0x00000004002c8947 */ /* 0x000fea0003800000 */
[----:B------:R-:W-:Y:S05]  /*2140*/  @!P1 BRA `(.L_x_13171) ;  /* 0x0000000000a49947 */ /* 0x000fea0003800000 */
[----:B01---5:R-:W-:Y:S01]  /*2150*/  PRMT R168, R126, 0x7632, R168 ;  /* 0x000076327ea87816 */ /* 0x023fe200000000a8 */
[----:B------:R-:W-:Y:S01]  /*2160*/  IMAD.U32 R214, R127, 0x10000, RZ ;  /* 0x000100007fd67824 */ /* 0x000fe200078e00ff */
[----:B--2---:R-:W-:Y:S02]  /*2170*/  PRMT R120, R124, 0x7632, R120 ;  /* 0x000076327c787816 */ /* 0x004fe40000000078 */
        /* <DEDUP_REMOVED lines=38> */
.L_x_13171:
[C---:B01---5:R-:W-:Y:S01]  /*23e0*/  PRMT R168, R124.reuse, 0x7632, R168 ;  /* 0x000076327ca87816 */ /* 0x063fe200000000a8 */
[----:B--2---:R-:W-:Y:S01]  /*23f0*/  IMAD.U32 R123, R93, 0x10000, RZ ;  /* 0x000100005d7b7824 */ /* 0x004fe200078e00ff */
        /* <DEDUP_REMOVED lines=31> */
.L_x_13170:
[----:B------:R-:W-:Y:S05]  /*25f0*/  @!P1 BRA `(.L_x_13173) ;  /* 0x0000000000549947 */ /* 0x000fea0003800000 */
[----:B--2--5:R-:W-:Y:S01]  /*2600*/  PRMT R120, R124, 0x7632, R120 ;  /* 0x000076327c787816 */ /* 0x024fe20000000078 */
[----:B01----:R-:W-:Y:S01]  /*2610*/  IMAD.U32 R169, R126, 0x10000, RZ ;  /* 0x000100007ea97824 */ /* 0x003fe200078e00ff */
        /* <DEDUP_REMOVED lines=19> */
.L_x_13173:
[----:B--2--5:R-:W-:Y:S01]  /*2750*/  PRMT R121, R124, 0x7632, R121 ;  /* 0x000076327c797816 */ /* 0x024fe20000000079 */
[C---:B------:R-:W-:Y:S01]  /*2760*/  IMAD.U32 R122, R125.reuse, 0x10000, RZ ;  /* 0x000100007d7a7824 */ /* 0x040fe200078e00ff */
[----:B------:R-:W-:Y:S02]  /*2770*/  PRMT R123, R125, 0x7632, R123 ;  /* 0x000076327d7b7816 */ /* 0x000fe4000000007b */
[----:B01----:R-:W-:Y:S02]  /*2780*/  PRMT R168, R126, 0x7632, R168 ;  /* 0x000076327ea87816 */ /* 0x003fe400000000a8 */
        /* <DEDUP_REMOVED lines=8> */
.L_x_13172:
[----:B------:R-:W0:Y:S02]  /*2810*/  LDC.64 R168, c[0x0][0x3a8] ;  /* 0x0000ea00ffa87b82 */ /* 0x000e240000000a00 */
[----:B0-----:R-:W-:-:S04]  /*2820*/  IMAD.WIDE.U32 R168, R171, 0x20, R168 ;  /* 0x00000020aba87825 */ /* 0x001fc800078e00a8 */
[----:B------:R-:W-:Y:S01]  /*2830*/  VIADD R171, R171, 0x20 ;  /* 0x00000020abab7836 */ /* 0x000fe20000000000 */
[----:B------:R2:W-:Y:S04]  /*2840*/  STG.E.128 desc[UR6][R168.64], R120 ;  /* 0x00000078a8007986 */ /* 0x0005e8000c101d06 */
[----:B------:R2:W-:Y:S02]  /*2850*/  STG.E.128 desc[UR6][R168.64+0x10], R124 ;  /* 0x0000107ca8007986 */ /* 0x0005e4000c101d06 */
.L_x_13169:
[----:B------:R-:W-:Y:S05]  /*2860*/  BSYNC.RECONVERGENT B0 ;  /* 0x0000000000007941 */ /* 0x000fea0003800200 */
.L_x_13168:
        /* <DEDUP_REMOVED lines=11> */
[----:B------:R-:W0:Y:S01]  /*2920*/  @P1 LDC.64 R128, c[0x0][0x3a0] ;  /* 0x0000e800ff801b82 */ /* 0x000e220000000a00 */
[----:B---3--:R-:W-:-:S06]  /*2930*/  IMAD.WIDE.U32 R132, R171, 0x10, R132 ;  /* 0x00000010ab847825 */ /* 0x008fcc00078e0084 */
[----:B------:R-:W5:Y:S01]  /*2940*/  LDG.E.128 R132, desc[UR6][R132.64] ;  /* 0x0000000684847981 */ /* 0x000f62000c1e1d00 */
[----:B----4-:R-:W-:-:S05]  /*2950*/  @P0 IMAD.WIDE.U32 R130, R171, 0x10, R130 ;  /* 0x00000010ab820825 */ /* 0x010fca00078e0082 */
[----:B------:R3:W5:Y:S01]  /*2960*/  @P0 LDG.E.128 R92, desc[UR6][R130.64] ;  /* 0x00000006825c0981 */ /* 0x000762000c1e1d00 */
[----:B0-----:R-:W-:-:S05]  /*2970*/  @P1 IMAD.WIDE.U32 R128, R171, 0x20, R128 ;  /* 0x00000020ab801825 */ /* 0x001fca00078e0080 */
[----:B------:R3:W5:Y:S04]  /*2980*/  @P1 LDG.E.128 R96, desc[UR6][R128.64] ;  /* 0x0000000680601981 */ /* 0x000768000c1e1d00 */
[----:B------:R3:W5:Y:S01]  /*2990*/  @P1 LDG.E.128 R100, desc[UR6][R128.64+0x10] ;  /* 0x0000100680641981 */ /* 0x000762000c1e1d00 */
[----:B------:R-:W-:Y:S05]  /*29a0*/  @!P0 BRA `(.L_x_13176) ;  /* 0x00000004002c8947 */ /* 0x000fea0003800000 */
[----:B------:R-:W-:Y:S05]  /*29b0*/  @!P1 BRA `(.L_x_13177) ;  /* 0x0000000000a49947 */ /* 0x000fea0003800000 */
[----:B-12--5:R-:W-:Y:S01]  /*29c0*/  PRMT R168, R134, 0x7632, R168 ;  /* 0x0000763286a87816 */ /* 0x026fe200000000a8 */
[----:B------:R-:W-:Y:S01]  /*29d0*/  IMAD.U32 R214, R135, 0x10000, RZ ;  /* 0x0001000087d67824 */ /* 0x000fe200078e00ff */
[----:B---3--:R-:W-:Y:S02]  /*29e0*/  PRMT R128, R132, 0x7632, R128 ;  /* 0x0000763284807816 */ /* 0x008fe40000000080 */
        /* <DEDUP_REMOVED lines=38> */
.L_x_13177:
[C---:B-12--5:R-:W-:Y:S01]  /*2c50*/  PRMT R168, R132.reuse, 0x7632, R168 ;  /* 0x0000763284a87816 */ /* 0x066fe200000000a8 */
[----:B---3--:R-:W-:Y:S01]  /*2c60*/  IMAD.U32 R131, R93, 0x10000, RZ ;  /* 0x000100005d837824 */ /* 0x008fe200078e00ff */
        /* <DEDUP_REMOVED lines=31> */
.L_x_13176:
[----:B------:R-:W-:Y:S05]  /*2e60*/  @!P1 BRA `(.L_x_13179) ;  /* 0x0000000000549947 */ /* 0x000fea0003800000 */
[----:B---3-5:R-:W-:Y:S01]  /*2e70*/  PRMT R128, R132, 0x7632, R128 ;  /* 0x0000763284807816 */ /* 0x028fe20000000080 */
[----:B-12---:R-:W-:Y:S01]  /*2e80*/  IMAD.U32 R169, R134, 0x10000, RZ ;  /* 0x0001000086a97824 */ /* 0x006fe200078e00ff */
        /* <DEDUP_REMOVED lines=19> */
.L_x_13179:
[----:B---3-5:R-:W-:Y:S01]  /*2fc0*/  PRMT R129, R132, 0x7632, R129 ;  /* 0x0000763284817816 */ /* 0x028fe20000000081 */
[C---:B------:R-:W-:Y:S01]  /*2fd0*/  IMAD.U32 R130, R133.reuse, 0x10000, RZ ;  /* 0x0001000085827824 */ /* 0x040fe200078e00ff */
[----:B------:R-:W-:Y:S02]  /*2fe0*/  PRMT R131, R133, 0x7632, R131 ;  /* 0x0000763285837816 */ /* 0x000fe40000000083 */
[----:B-12---:R-:W-:Y:S02]  /*2ff0*/  PRMT R168, R134, 0x7632, R168 ;  /* 0x0000763286a87816 */ /* 0x006fe400000000a8 */
        /* <DEDUP_REMOVED lines=8> */
.L_x_13178:
[----:B------:R-:W0:Y:S02]  /*3080*/  LDC.64 R168, c[0x0][0x3a8] ;  /* 0x0000ea00ffa87b82 */ /* 0x000e240000000a00 */
[----:B0-----:R-:W-:-:S04]  /*3090*/  IMAD.WIDE.U32 R168, R171, 0x20, R168 ;  /* 0x00000020aba87825 */ /* 0x001fc800078e00a8 */
[----:B------:R-:W-:Y:S01]  /*30a0*/  VIADD R171, R171, 0x20 ;  /* 0x00000020abab7836 */ /* 0x000fe20000000000 */
[----:B------:R3:W-:Y:S04]  /*30b0*/  STG.E.128 desc[UR6][R168.64], R128 ;  /* 0x00000080a8007986 */ /* 0x0007e8000c101d06 */
[----:B------:R3:W-:Y:S02]  /*30c0*/  STG.E.128 desc[UR6][R168.64+0x10], R132 ;  /* 0x00001084a8007986 */ /* 0x0007e4000c101d06 */
.L_x_13175:
[----:B------:R-:W-:Y:S05]  /*30d0*/  BSYNC.RECONVERGENT B0 ;  /* 0x0000000000007941 */ /* 0x000fea0003800200 */
.L_x_13174:
        /* <DEDUP_REMOVED lines=10> */
[----:B------:R-:W0:Y:S08]  /*3180*/  @P0 LDC.64 R138, c[0x0][0x398] ;  /* 0x0000e600ff8a0b82 */ /* 0x000e300000000a00 */
[----:B------:R-:W1:Y:S01]  /*3190*/  @P1 LDC.64 R136, c[0x0][0x3a0] ;  /* 0x0000e800ff881b82 */ /* 0x000e620000000a00 */
[----:B----4-:R-:W-:-:S06]  /*31a0*/  IMAD.WIDE.U32 R140, R171, 0x10, R140 ;  /* 0x00000010ab8c7825 */ /* 0x010fcc00078e008c */
[----:B------:R-:W5:Y:S01]  /*31b0*/  LDG.E.128 R140, desc[UR6][R140.64] ;  /* 0x000000068c8c7981 */ /* 0x000f62000c1e1d00 */
[----:B0-----:R-:W-:-:S05]  /*31c0*/  @P0 IMAD.WIDE.U32 R138, R171, 0x10, R138 ;  /* 0x00000010ab8a0825 */ /* 0x001fca00078e008a */
[----:B------:R0:W5:Y:S01]  /*31d0*/  @P0 LDG.E.128 R92, desc[UR6][R138.64] ;  /* 0x000000068a5c0981 */ /* 0x000162000c1e1d00 */
[----:B-1----:R-:W-:-:S05]  /*31e0*/  @P1 IMAD.WIDE.U32 R136, R171, 0x20, R136 ;  /* 0x00000020ab881825 */ /* 0x002fca00078e0088 */
[----:B------:R0:W5:Y:S04]  /*31f0*/  @P1 LDG.E.128 R96, desc[UR6][R136.64] ;  /* 0x0000000688601981 */ /* 0x000168000c1e1d00 */
[----:B------:R0:W5:Y:S01]  /*3200*/  @P1 LDG.E.128 R100, desc[UR6][R136.64+0x10] ;  /* 0x0000100688641981 */ /* 0x000162000c1e1d00 */
[----:B------:R-:W-:Y:S05]  /*3210*/  @!P0 BRA `(.L_x_13182) ;  /* 0x00000004002c8947 */ /* 0x000fea0003800000 */
[----:B------:R-:W-:Y:S05]  /*3220*/  @!P1 BRA `(.L_x_13183) ;  /* 0x0000000000a49947 */ /* 0x000fea0003800000 */
[----:B--23-5:R-:W-:Y:S01]  /*3230*/  PRMT R168, R142, 0x7632, R168 ;  /* 0x000076328ea87816 */ /* 0x02cfe200000000a8 */
[----:B------:R-:W-:Y:S01]  /*3240*/  IMAD.U32 R214, R143, 0x10000, RZ ;  /* 0x000100008fd67824 */ /* 0x000fe200078e00ff */
[----:B0-----:R-:W-:Y:S02]  /*3250*/  PRMT R136, R140, 0x7632, R136 ;  /* 0x000076328c887816 */ /* 0x001fe40000000088 */
        /* <DEDUP_REMOVED lines=38> */
.L_x_13183:
[C---:B--23-5:R-:W-:Y:S01]  /*34c0*/  PRMT R168, R140.reuse, 0x7632, R168 ;  /* 0x000076328ca87816 */ /* 0x06cfe200000000a8 */
[----:B0-----:R-:W-:Y:S01]  /*34d0*/  IMAD.U32 R139, R93, 0x10000, RZ ;  /* 0x000100005d8b7824 */ /* 0x001fe200078e00ff */
        /* <DEDUP_REMOVED lines=11> */
[----:B------:R-:W-:Y:S01]  /*3590*/  PRMT R137, R92, 0x7632, R137 ;  /* 0x000076325c897816 */ /* 0x000fe20000000089 */
[----:B------:R-:W-:Y:S01]  /*35a0*/  IMAD.U32 R214, R214, 0x10000, RZ ;  /* 0x00010000d6d67824 */ /* 0x000fe200078e00ff */
[----:B------:R-:W-:Y:S02]  /*35b0*/  PRMT R139, R93, 0x7632, R139 ;  /* 0x000076325d8b7816 */ /* 0x000fe4000000008b */
[----:B------:R-:W-:Y:S02]  /*35c0*/  PRMT R141, R94, 0x7632, R141 ;  /* 0x000076325e8d7816 */ /* 0x000fe4000000008d */
        /* <DEDUP_REMOVED lines=13> */
[----:B------:R-:W-:-:S03]  /*36a0*/  FADD.FTZ R141, R214, R141 ;  /* 0x0000008dd68d7221 */ /* 0x000fc60000010000 */
[----:B------:R-:W-:Y:S01]  /*36b0*/  FADD.FTZ R143, R218, R143 ;  /* 0x0000008fda8f7221 */ /* 0x000fe20000010000 */
[----:B------:R-:W-:Y:S06]  /*36c0*/  BRA `(.L_x_13184) ;  /* 0x0000000000887947 */ /* 0x000fec0003800000 */
.L_x_13182:
[----:B------:R-:W-:Y:S05]  /*36d0*/  @!P1 BRA `(.L_x_13185) ;  /* 0x0000000000549947 */ /* 0x000fea0003800000 */
[C---:B0----5:R-:W-:Y:S02]  /*36e0*/  PRMT R136, R140.reuse, 0x7632, R136 ;  /* 0x000076328c887816 */ /* 0x061fe40000000088 */
[----:B------:R-:W-:Y:S02]  /*36f0*/  SHF.L.U32 R137, R140, 0x10, RZ ;  /* 0x000000108c897819 */ /* 0x000fe400000006ff */
[----:B------:R-:W-:Y:S01]  /*3700*/  PRMT R138, R141, 0x7632, R138 ;  /* 0x000076328d8a7816 */ /* 0x000fe2000000008a */
[----:B--23--:R-:W-:Y:S01]  /*3710*/  IMAD.U32 R168, R136, 0x10000, RZ ;  /* 0x0001000088a87824 */ /* 0x00cfe200078e00ff */
        /* <DEDUP_REMOVED lines=17> */
.L_x_13185:
[----:B0----5:R-:W-:Y:S02]  /*3830*/  PRMT R137, R140, 0x7632, R137 ;  /* 0x000076328c897816 */ /* 0x021fe40000000089 */
[----:B------:R-:W-:Y:S02]  /*3840*/  PRMT R139, R141, 0x7632, R139 ;  /* 0x000076328d8b7816 */ /* 0x000fe4000000008b */
[----:B--23--:R-:W-:Y:S01]  /*3850*/  PRMT R168, R142, 0x7632, R168 ;  /* 0x000076328ea87816 */ /* 0x00cfe200000000a8 */
        /* <DEDUP_REMOVED lines=9> */
.L_x_13184:
[----:B------:R-:W0:Y:S02]  /*38f0*/  LDC.64 R168, c[0x0][0x3a8] ;  /* 0x0000ea00ffa87b82 */ /* 0x000e240000000a00 */
[C---:B0-----:R-:W-:Y:S01]  /*3900*/  IMAD.WIDE.U32 R168, R171.reuse, 0x20, R168 ;  /* 0x00000020aba87825 */ /* 0x041fe200078e00a8 */
[----:B------:R-:W-:-:S04]  /*3910*/  IADD3 R171, PT, PT, R171, 0x20, RZ ;  /* 0x00000020abab7810 */ /* 0x000fc80007ffe0ff */
[----:B------:R4:W-:Y:S04]  /*3920*/  STG.E.128 desc[UR6][R168.64], R136 ;  /* 0x00000088a8007986 */ /* 0x0009e8000c101d06 */
[----:B------:R4:W-:Y:S02]  /*3930*/  STG.E.128 desc[UR6][R168.64+0x10], R140 ;  /* 0x0000108ca8007986 */ /* 0x0009e4000c101d06 */
.L_x_13181:
[----:B------:R-:W-:Y:S05]  /*3940*/  BSYNC.RECONVERGENT B0 ;  /* 0x0000000000007941 */ /* 0x000fea0003800200 */
.L_x_13180:
        /* <DEDUP_REMOVED lines=19> */
[----:B------:R-:W-:Y:S05]  /*3a80*/  @!P1 BRA `(.L_x_13188) ;  /* 0x00000004002c9947 */ /* 0x000fea0003800000 */
[----:B------:R-:W-:Y:S05]  /*3a90*/  @!P0 BRA `(.L_x_13189) ;  /* 0x0000000000a48947 */ /* 0x000fea0003800000 */
[----:B0----5:R-:W-:Y:S01]  /*3aa0*/  PRMT R144, R148, 0x7632, R144 ;  /* 0x0000763294907816 */ /* 0x021fe20000000090 */
[----:B------:R-:W-:Y:S01]  /*3ab0*/  IMAD.U32 R147, R92, 0x10000, RZ ;  /* 0x000100005c937824 */ /* 0x000fe200078e00ff */
[----:B------:R-:W-:Y:S02]  /*3ac0*/  SHF.L.U32 R148, R148, 0x10, RZ ;  /* 0x0000001094947819 */ /* 0x000fe400000006ff */
[C---:B---34-:R-:W-:Y:S02]  /*3ad0*/  PRMT R168, R150.reuse, 0x7632, R168 ;  /* 0x0000763296a87816 */ /* 0x058fe400000000a8 */
[----:B------:R-:W-:Y:S01]  /*3ae0*/  PRMT R146, R149, 0x7632, R146 ;  /* 0x0000763295927816 */ /* 0x000fe20000000092 */
[----:B------:R-:W-:Y:S01]  /*3af0*/  FADD.FTZ R147, R147, R148 ;  /* 0x0000009493937221 */ /* 0x000fe20000010000 */
[----:B------:R-:W-:Y:S02]  /*3b00*/  SHF.L.U32 R150, R150, 0x10, RZ ;  /* 0x0000001096967819 */ /* 0x000fe400000006ff */
[----:B------:R-:W-:-:S02]  /*3b10*/  SHF.L.U32 R169, R94, 0x10, RZ ;  /* 0x000000105ea97819 */ /* 0x000fc400000006ff */
[----:B------:R-:W-:Y:S02]  /*3b20*/  SHF.L.U32 R149, R149, 0x10, RZ ;  /* 0x0000001095957819 */ /* 0x000fe400000006ff */
[----:B------:R-:W-:Y:S01]  /*3b30*/  SHF.L.U32 R216, R93, 0x10, RZ ;  /* 0x000000105dd87819 */ /* 0x000fe200000006ff */
[----:B------:R-:W-:Y:S01]  /*3b40*/  FADD.FTZ R169, R169, R150 ;  /* 0x00000096a9a97221 */ /* 0x000fe20000010000 */
[----:B------:R-:W-:Y:S02]  /*3b50*/  PRMT R148, R93, 0x7632, R148 ;  /* 0x000076325d947816 */ /* 0x000fe40000000094 */
[----:B------:R-:W-:Y:S01]  /*3b60*/  PRMT R150, R94, 0x7632, R150 ;  /* 0x000076325e967816 */ /* 0x000fe20000000096 */
[----:B------:R-:W-:Y:S01]  /*3b70*/  FADD.FTZ R149, R216, R149 ;  /* 0x00000095d8957221 */ /* 0x000fe20000010000 */
[----:B------:R-:W-:Y:S02]  /*3b80*/  PRMT R170, R151, 0x7632, R170 ;  /* 0x0000763297aa7816 */ /* 0x000fe400000000aa */
[----:B------:R-:W-:-:S02]  /*3b90*/  PRMT R145, R92, 0x7632, R145 ;  /* 0x000076325c917816 */ /* 0x000fc40000000091 */
[----:B------:R-:W-:Y:S02]  /*3ba0*/  PRMT R216, R95, 0x7632, R216 ;  /* 0x000076325fd87816 */ /* 0x000fe400000000d8 */
[----:B------:R-:W-:Y:S01]  /*3bb0*/  SHF.L.U32 R214, R151, 0x10, RZ ;  /* 0x0000001097d67819 */ /* 0x000fe200000006ff */
[----:B------:R-:W-:Y:S01]  /*3bc0*/  IMAD.U32 R151, R148, 0x10000, RZ ;  /* 0x0001000094977824 */ /* 0x000fe200078e00ff */
        /* <DEDUP_REMOVED lines=22> */
.L_x_13189:
[----:B---345:R-:W-:Y:S01]  /*3d30*/  PRMT R168, R148, 0x7632, R168 ;  /* 0x0000763294a87816 */ /* 0x038fe200000000a8 */
[----:B0-----:R-:W-:Y:S01]  /*3d40*/  IMAD.U32 R145, R92, 0x10000, RZ ;  /* 0x000100005c917824 */ /* 0x001fe200078e00ff */
[----:B------:R-:W-:Y:S02]  /*3d50*/  SHF.L.U32 R144, R148, 0x10, RZ ;  /* 0x0000001094907819 */ /* 0x000fe400000006ff */
[C---:B------:R-:W-:Y:S02]  /*3d60*/  PRMT R169, R149.reuse, 0x7632, R169 ;  /* 0x0000763295a97816 */ /* 0x040fe400000000a9 */
[----:B------:R-:W-:Y:S01]  /*3d70*/  SHF.L.U32 R146, R149, 0x10, RZ ;  /* 0x0000001095927819 */ /* 0x000fe200000006ff */
[----:B------:R-:W-:Y:S01]  /*3d80*/  FADD.FTZ R144, R145, R144 ;  /* 0x0000009091907221 */ /* 0x000fe20000010000 */
[----:B------:R-:W-:Y:S02]  /*3d90*/  SHF.L.U32 R148, R150, 0x10, RZ ;  /* 0x0000001096947819 */ /* 0x000fe400000006ff */
[----:B------:R-:W-:-:S02]  /*3da0*/  SHF.L.U32 R147, R93, 0x10, RZ ;  /* 0x000000105d937819 */ /* 0x000fc400000006ff */
[----:B------:R-:W-:Y:S02]  /*3db0*/  SHF.L.U32 R149, R94, 0x10, RZ ;  /* 0x000000105e957819 */ /* 0x000fe400000006ff */
[----:B------:R-:W-:Y:S01]  /*3dc0*/  PRMT R214, R150, 0x7632, R214 ;  /* 0x0000763296d67816 */ /* 0x000fe200000000d6 */
[----:B------:R-:W-:Y:S01]  /*3dd0*/  FADD.FTZ R146, R147, R146 ;  /* 0x0000009293927221 */ /* 0x000fe20000010000 */
[----:B------:R-:W-:Y:S01]  /*3de0*/  PRMT R215, R151, 0x7632, R215 ;  /* 0x0000763297d77816 */ /* 0x000fe200000000d7 */
[----:B------:R-:W-:Y:S01]  /*3df0*/  FADD.FTZ R148, R149, R148 ;  /* 0x0000009495947221 */ /* 0x000fe20000010000 */
[----:B------:R-:W-:Y:S02]  /*3e00*/  PRMT R145, R92, 0x7632, R145 ;  /* 0x000076325c917816 */ /* 0x000fe40000000091 */
[----:B------:R-:W-:Y:S02]  /*3e10*/  PRMT R147, R93, 0x7632, R147 ;  /* 0x000076325d937816 */ /* 0x000fe40000000093 */
[----:B------:R-:W-:-:S02]  /*3e20*/  PRMT R149, R94, 0x7632, R149 ;  /* 0x000076325e957816 */ /* 0x000fc40000000095 */
[----:B------:R-:W-:Y:S01]  /*3e30*/  PRMT R150, R95, 0x7632, R150 ;  /* 0x000076325f967816 */ /* 0x000fe20000000096 */
[----:B------:R-:W-:Y:S01]  /*3e40*/  IMAD.U32 R147, R147, 0x10000, RZ ;  /* 0x0001000093937824 */ /* 0x000fe200078e00ff */
        /* <DEDUP_REMOVED lines=12> */
[----:B------:R-:W-:-:S03]  /*3f10*/  FADD.FTZ R149, R214, R149 ;  /* 0x00000095d6957221 */ /* 0x000fc60000010000 */
[----:B------:R-:W-:Y:S01]  /*3f20*/  FADD.FTZ R151, R218, R151 ;  /* 0x00000097da977221 */ /* 0x000fe20000010000 */
[----:B------:R-:W-:Y:S06]  /*3f30*/  BRA `(.L_x_13190) ;  /* 0x0000000000887947 */ /* 0x000fec0003800000 */
.L_x_13188:
[----:B------:R-:W-:Y:S05]  /*3f40*/  @!P0 BRA `(.L_x_13191) ;  /* 0x0000000000548947 */ /* 0x000fea0003800000 */
[C---:B0----5:R-:W-:Y:S02]  /*3f50*/  PRMT R144, R148.reuse, 0x7632, R144 ;  /* 0x0000763294907816 */ /* 0x061fe40000000090 */
[----:B------:R-:W-:Y:S02]  /*3f60*/  SHF.L.U32 R145, R148, 0x10, RZ ;  /* 0x0000001094917819 */ /* 0x000fe400000006ff */
[----:B------:R-:W-:Y:S02]  /*3f70*/  PRMT R146, R149, 0x7632, R146 ;  /* 0x0000763295927816 */ /* 0x000fe40000000092 */
[----:B------:R-:W-:Y:S02]  /*3f80*/  PRMT R147, R150, 0x7632, R147 ;  /* 0x0000763296937816 */ /* 0x000fe40000000093 */
[C---:B------:R-:W-:Y:S01]  /*3f90*/  PRMT R148, R151.reuse, 0x7632, R148 ;  /* 0x0000763297947816 */ /* 0x040fe20000000094 */
[----:B------:R-:W-:Y:S01]  /*3fa0*/  IMAD.U32 R151, R151, 0x10000, RZ ;  /* 0x0001000097977824 */ /* 0x000fe200078e00ff */
[----:B------:R-:W-:-:S02]  /*3fb0*/  SHF.L.U32 R149, R149, 0x10, RZ ;  /* 0x0000001095957819 */ /* 0x000fc400000006ff */
[----:B---34-:R-:W-:Y:S01]  /*3fc0*/  SHF.L.U32 R169, R150, 0x10, RZ ;  /* 0x0000001096a97819 */ /* 0x018fe200000006ff */
        /* <DEDUP_REMOVED lines=13> */
.L_x_13191:
[----:B0----5:R-:W-:Y:S02]  /*40a0*/  PRMT R145, R148, 0x7632, R145 ;  /* 0x0000763294917816 */ /* 0x021fe40000000091 */
[----:B------:R-:W-:Y:S02]  /*40b0*/  PRMT R147, R149, 0x7632, R147 ;  /* 0x0000763295937816 */ /* 0x000fe40000000093 */
[----:B---34-:R-:W-:Y:S02]  /*40c0*/  PRMT R168, R150, 0x7632, R168 ;  /* 0x0000763296a87816 */ /* 0x018fe400000000a8 */
[C---:B------:R-:W-:Y:S02]  /*40d0*/  PRMT R169, R151.reuse, 0x7632, R169 ;  /* 0x0000763297a97816 */ /* 0x040fe400000000a9 */
[----:B------:R-:W-:Y:S02]  /*40e0*/  SHF.L.U32 R144, R148, 0x10, RZ ;  /* 0x0000001094907819 */ /* 0x000fe400000006ff */
[----:B------:R-:W-:Y:S01]  /*40f0*/  SHF.L.U32 R148, R150, 0x10, RZ ;  /* 0x0000001096947819 */ /* 0x000fe200000006ff */
[----:B------:R-:W-:Y:S01]  /*4100*/  IMAD.U32 R150, R151, 0x10000, RZ ;  /* 0x0001000097967824 */ /* 0x000fe200078e00ff */
[----:B------:R-:W-:-:S02]  /*4110*/  SHF.L.U32 R146, R149, 0x10, RZ ;  /* 0x0000001095927819 */ /* 0x000fc400000006ff */
[----:B------:R-:W-:Y:S02]  /*4120*/  SHF.L.U32 R145, R145, 0x10, RZ ;  /* 0x0000001091917819 */ /* 0x000fe400000006ff */
[----:B------:R-:W-:Y:S02]  /*4130*/  SHF.L.U32 R147, R147, 0x10, RZ ;  /* 0x0000001093937819 */ /* 0x000fe400000006ff */
[----:B------:R-:W-:Y:S02]  /*4140*/  SHF.L.U32 R149, R168, 0x10, RZ ;  /* 0x00000010a8957819 */ /* 0x000fe400000006ff */
[----:B------:R-:W-:-:S07]  /*4150*/  SHF.L.U32 R151, R169, 0x10, RZ ;  /* 0x00000010a9977819 */ /* 0x000fce00000006ff */
.L_x_13190:
[----:B------:R-:W0:Y:S02]  /*4160*/  LDC.64 R168, c[0x0][0x3a8] ;  /* 0x0000ea00ffa87b82 */ /* 0x000e240000000a00 */
[C---:B0-----:R-:W-:Y:S01]  /*4170*/  IMAD.WIDE.U32 R168, R171.reuse, 0x20, R168 ;  /* 0x00000020aba87825 */ /* 0x041fe200078e00a8 */
[----:B------:R-:W-:-:S04]  /*4180*/  IADD3 R171, PT, PT, R171, 0x20, RZ ;  /* 0x00000020abab7810 */ /* 0x000fc80007ffe0ff */
[----:B------:R0:W-:Y:S04]  /*4190*/  STG.E.128 desc[UR6][R168.64], R144 ;  /* 0x00000090a8007986 */ /* 0x0001e8000c101d06 */
[----:B------:R0:W-:Y:S02]  /*41a0*/  STG.E.128 desc[UR6][R168.64+0x10], R148 ;  /* 0x00001094a8007986 */ /* 0x0001e4000c101d06 */
.L_x_13187:
[----:B------:R-:W-:Y:S05]  /*41b0*/  BSYNC.RECONVERGENT B0 ;  /* 0x0000000000007941 */ /* 0x000fea0003800200 */
.L_x_13186:
        /* <DEDUP_REMOVED lines=21> */
[C---:B0----5:R-:W-:Y:S02]  /*4310*/  PRMT R152, R156.reuse, 0x7632, R152 ;  /* 0x000076329c987816 */ /* 0x061fe40000000098 */
[----:B------:R-:W-:Y:S02]  /*4320*/  SHF.L.U32 R156, R156, 0x10, RZ ;  /* 0x000000109c9c7819 */ /* 0x000fe400000006ff */
[----:B------:R-:W-:Y:S02]  /*4330*/  PRMT R154, R157, 0x7632, R154 ;  /* 0x000076329d9a7816 */ /* 0x000fe4000000009a */
[C---:B---34-:R-:W-:Y:S01]  /*4340*/  PRMT R168, R158.reuse, 0x7632, R168 ;  /* 0x000076329ea87816 */ /* 0x058fe200000000a8 */
        /* <DEDUP_REMOVED lines=37> */
.L_x_13195:
[C---:B---345:R-:W-:Y:S02]  /*45a0*/  PRMT R169, R157.reuse, 0x7632, R169 ;  /* 0x000076329da97816 */ /* 0x078fe400000000a9 */
[----:B0-----:R-:W-:Y:S02]  /*45b0*/  SHF.L.U32 R154, R157, 0x10, RZ ;  /* 0x000000109d9a7819 */ /* 0x001fe400000006ff */
[C---:B------:R-:W-:Y:S01]  /*45c0*/  PRMT R168, R156.reuse, 0x7632, R168 ;  /* 0x000076329ca87816 */ /* 0x040fe200000000a8 */
[----:B------:R-:W-:Y:S01]  /*45d0*/  IMAD.U32 R170, R169, 0x10000, RZ ;  /* 0x00010000a9aa7824 */ /* 0x000fe200078e00ff */
[----:B------:R-:W-:Y:S01]  /*45e0*/  SHF.L.U32 R152, R156, 0x10, RZ ;  /* 0x000000109c987819 */ /* 0x000fe200000006ff */
[----:B------:R-:W-:Y:S01]  /*45f0*/  IMAD.U32 R156, R158, 0x10000, RZ ;  /* 0x000100009e9c7824 */ /* 0x000fe200078e00ff */
[----:B------:R-:W-:Y:S02]  /*4600*/  SHF.L.U32 R153, R92, 0x10, RZ ;  /* 0x000000105c997819 */ /* 0x000fe400000006ff */
[----:B------:R-:W-:-:S02]  /*4610*/  SHF.L.U32 R155, R93, 0x10, RZ ;  /* 0x000000105d9b7819 */ /* 0x000fc400000006ff */
[----:B------:R-:W-:Y:S01]  /*4620*/  SHF.L.U32 R157, R94, 0x10, RZ ;  /* 0x000000105e9d7819 */ /* 0x000fe200000006ff */
[----:B------:R-:W-:Y:S01]  /*4630*/  FADD.FTZ R152, R153, R152 ;  /* 0x0000009899987221 */ /* 0x000fe20000010000 */
[----:B------:R-:W-:Y:S01]  /*4640*/  PRMT R214, R158, 0x7632, R214 ;  /* 0x000076329ed67816 */ /* 0x000fe200000000d6 */
[----:B------:R-:W-:Y:S01]  /*4650*/  FADD.FTZ R154, R155, R154 ;  /* 0x0000009a9b9a7221 */ /* 0x000fe20000010000 */
[----:B------:R-:W-:Y:S01]  /*4660*/  PRMT R215, R159, 0x7632, R215 ;  /* 0x000076329fd77816 */ /* 0x000fe200000000d7 */
[----:B------:R-:W-:Y:S01]  /*4670*/  FADD.FTZ R156, R157, R156 ;  /* 0x0000009c9d9c7221 */ /* 0x000fe20000010000 */
[----:B------:R-:W-:Y:S02]  /*4680*/  PRMT R153, R92, 0x7632, R153 ;  /* 0x000076325c997816 */ /* 0x000fe40000000099 */
[----:B------:R-:W-:Y:S02]  /*4690*/  PRMT R155, R93, 0x7632, R155 ;  /* 0x000076325d9b7816 */ /* 0x000fe4000000009b */
[----:B------:R-:W-:-:S02]  /*46a0*/  PRMT R157, R94, 0x7632, R157 ;  /* 0x000076325e9d7816 */ /* 0x000fc4000000009d */
[----:B------:R-:W-:Y:S02]  /*46b0*/  PRMT R158, R95, 0x7632, R158 ;  /* 0x000076325f9e7816 */ /* 0x000fe4000000009e */
        /* <DEDUP_REMOVED lines=15> */
.L_x_13194:
[----:B------:R-:W-:Y:S05]  /*47b0*/  @!P0 BRA `(.L_x_13197) ;  /* 0x0000000000548947 */ /* 0x000fea0003800000 */
[----:B0----5:R-:W-:Y:S01]  /*47c0*/  PRMT R152, R156, 0x7632, R152 ;  /* 0x000076329c987816 */ /* 0x021fe20000000098 */
[----:B---34-:R-:W-:Y:S01]  /*47d0*/  IMAD.U32 R169, R158, 0x10000, RZ ;  /* 0x000100009ea97824 */ /* 0x018fe200078e00ff */
        /* <DEDUP_REMOVED lines=19> */
.L_x_13197:
[----:B0----5:R-:W-:Y:S02]  /*4910*/  PRMT R153, R156, 0x7632, R153 ;  /* 0x000076329c997816 */ /* 0x021fe40000000099 */
[----:B------:R-:W-:Y:S02]  /*4920*/  PRMT R155, R157, 0x7632, R155 ;  /* 0x000076329d9b7816 */ /* 0x000fe4000000009b */
[----:B---34-:R-:W-:Y:S02]  /*4930*/  PRMT R168, R158, 0x7632, R168 ;  /* 0x000076329ea87816 */ /* 0x018fe400000000a8 */
        /* <DEDUP_REMOVED lines=8> */
[----:B------:R-:W-:-:S07]  /*49c0*/  SHF.L.U32 R159, R169, 0x10, RZ ;  /* 0x00000010a99f7819 */ /* 0x000fce00000006ff */
.L_x_13196:
[----:B------:R-:W0:Y:S02]  /*49d0*/  LDC.64 R168, c[0x0][0x3a8] ;  /* 0x0000ea00ffa87b82 */ /* 0x000e240000000a00 */
[C---:B0-----:R-:W-:Y:S01]  /*49e0*/  IMAD.WIDE.U32 R168, R171.reuse, 0x20, R168 ;  /* 0x00000020aba87825 */ /* 0x041fe200078e00a8 */
[----:B------:R-:W-:-:S04]  /*49f0*/  IADD3 R171, PT, PT, R171, 0x20, RZ ;  /* 0x00000020abab7810 */ /* 0x000fc80007ffe0ff */
[----:B------:R0:W-:Y:S04]  /*4a00*/  STG.E.128 desc[UR6][R168.64], R152 ;  /* 0x00000098a8007986 */ /* 0x0001e8000c101d06 */
[----:B------:R0:W-:Y:S02]  /*4a10*/  STG.E.128 desc[UR6][R168.64+0x10], R156 ;  /* 0x0000109ca8007986 */ /* 0x0001e4000c101d06 */
.L_x_13193:
[----:B------:R-:W-:Y:S05]  /*4a20*/  BSYNC.RECONVERGENT B0 ;  /* 0x0000000000007941 */ /* 0x000fea0003800200 */
.L_x_13192:
        /* <DEDUP_REMOVED lines=21> */
[----:B0----5:R-:W-:Y:S02]  /*4b80*/  PRMT R160, R164, 0x7632, R160 ;  /* 0x00007632a4a07816 */ /* 0x021fe400000000a0 */
[----:B---34-:R-:W-:Y:S02]  /*4b90*/  PRMT R168, R166, 0x7632, R168 ;  /* 0x00007632a6a87816 */ /* 0x018fe400000000a8 */
[----:B------:R-:W-:Y:S02]  /*4ba0*/  SHF.L.U32 R164, R164, 0x10, RZ ;  /* 0x00000010a4a47819 */ /* 0x000fe400000006ff */
[----:B------:R-:W-:Y:S02]  /*4bb0*/  SHF.L.U32 R166, R166, 0x10, RZ ;  /* 0x00000010a6a67819 */ /* 0x000fe400000006ff */
[----:B------:R-:W-:Y:S02]  /*4bc0*/  SHF.L.U32 R163, R92, 0x10, RZ ;  /* 0x000000105ca37819 */ /* 0x000fe400000006ff */
[----:B------:R-:W-:-:S02]  /*4bd0*/  SHF.L.U32 R169, R94, 0x10, RZ ;  /* 0x000000105ea97819 */ /* 0x000fc400000006ff */
[C---:B------:R-:W-:Y:S01]  /*4be0*/  PRMT R162, R165.reuse, 0x7632, R162 ;  /* 0x00007632a5a27816 */ /* 0x040fe200000000a2 */
[----:B------:R-:W-:Y:S01]  /*4bf0*/  IMAD.U32 R165, R165, 0x10000, RZ ;  /* 0x00010000a5a57824 */ /* 0x000fe200078e00ff */
[----:B------:R-:W-:Y:S01]  /*4c00*/  SHF.L.U32 R216, R93, 0x10, RZ ;  /* 0x000000105dd87819 */ /* 0x000fe200000006ff */
[----:B------:R-:W-:Y:S01]  /*4c10*/  FADD.FTZ R163, R163, R164 ;  /* 0x000000a4a3a37221 */ /* 0x000fe20000010000 */
[----:B------:R-:W-:Y:S01]  /*4c20*/  FADD.FTZ R169, R169, R166 ;  /* 0x000000a6a9a97221 */ /* 0x000fe20000010000 */
[----:B------:R-:W-:Y:S02]  /*4c30*/  PRMT R164, R93, 0x7632, R164 ;  /* 0x000076325da47816 */ /* 0x000fe400000000a4 */
[----:B------:R-:W-:Y:S01]  /*4c40*/  FADD.FTZ R165, R216, R165 ;  /* 0x000000a5d8a57221 */ /* 0x000fe20000010000 */
[----:B------:R-:W-:Y:S02]  /*4c50*/  PRMT R166, R94, 0x7632, R166 ;  /* 0x000076325ea67816 */ /* 0x000fe400000000a6 */
[----:B------:R-:W-:-:S02]  /*4c60*/  PRMT R170, R167, 0x7632, R170 ;  /* 0x00007632a7aa7816 */ /* 0x000fc400000000aa */
[----:B------:R-:W-:Y:S02]  /*4c70*/  PRMT R161, R92, 0x7632, R161 ;  /* 0x000076325ca17816 */ /* 0x000fe400000000a1 */
        /* <DEDUP_REMOVED lines=25> */
.L_x_13201:
[C---:B---345:R-:W-:Y:S01]  /*4e10*/  PRMT R168, R164.reuse, 0x7632, R168 ;  /* 0x00007632a4a87816 */ /* 0x078fe200000000a8 */
[C---:B0-----:R-:W-:Y:S01]  /*4e20*/  IMAD.U32 R162, R165.reuse, 0x10000, RZ ;  /* 0x00010000a5a27824 */ /* 0x041fe200078e00ff */
[----:B------:R-:W-:Y:S02]  /*4e30*/  SHF.L.U32 R160, R164, 0x10, RZ ;  /* 0x00000010a4a07819 */ /* 0x000fe400000006ff */
[----:B------:R-:W-:Y:S02]  /*4e40*/  PRMT R169, R165, 0x7632, R169 ;  /* 0x00007632a5a97816 */ /* 0x000fe400000000a9 */
[----:B------:R-:W-:Y:S02]  /*4e50*/  SHF.L.U32 R164, R166, 0x10, RZ ;  /* 0x00000010a6a47819 */ /* 0x000fe400000006ff */
        /* <DEDUP_REMOVED lines=10> */
[----:B------:R-:W-:Y:S01]  /*4f00*/  PRMT R165, R94, 0x7632, R165 ;  /* 0x000076325ea57816 */ /* 0x000fe200000000a5 */
[----:B------:R-:W-:Y:S01]  /*4f10*/  IMAD.U32 R161, R161, 0x10000, RZ ;  /* 0x00010000a1a17824 */ /* 0x000fe200078e00ff */
[----:B------:R-:W-:-:S02]  /*4f20*/  PRMT R166, R95, 0x7632, R166 ;  /* 0x000076325fa67816 */ /* 0x000fc400000000a6 */
        /* <DEDUP_REMOVED lines=15> */
.L_x_13200:
[----:B------:R-:W-:Y:S05]  /*5020*/  @!P1 BRA `(.L_x_13203) ;  /* 0x0000000000549947 */ /* 0x000fea0003800000 */
[C---:B0----5:R-:W-:Y:S02]  /*5030*/  PRMT R160, R164.reuse, 0x7632, R160 ;  /* 0x00007632a4a07816 */ /* 0x061fe400000000a0 */
[----:B------:R-:W-:Y:S02]  /*5040*/  SHF.L.U32 R161, R164, 0x10, RZ ;  /* 0x00000010a4a17819 */ /* 0x000fe400000006ff */
[C---:B------:R-:W-:Y:S01]  /*5050*/  PRMT R162, R165.reuse, 0x7632, R162 ;  /* 0x00007632a5a27816 */ /* 0x040fe200000000a2 */
[----:B------:R-:W-:Y:S01]  /*5060*/  IMAD.U32 R165, R165, 0x10000, RZ ;  /* 0x00010000a5a57824 */ /* 0x000fe200078e00ff */
[----:B------:R-:W-:Y:S02]  /*5070*/  PRMT R163, R166, 0x7632, R163 ;  /* 0x00007632a6a37816 */ /* 0x000fe400000000a3 */
[C---:B------:R-:W-:Y:S02]  /*5080*/  PRMT R164, R167.reuse, 0x7632, R164 ;  /* 0x00007632a7a47816 */ /* 0x040fe400000000a4 */
[----:B------:R-:W-:-:S02]  /*5090*/  SHF.L.U32 R167, R167, 0x10, RZ ;  /* 0x00000010a7a77819 */ /* 0x000fc400000006ff */
[----:B---34-:R-:W-:Y:S02]  /*50a0*/  SHF.L.U32 R169, R166, 0x10, RZ ;  /* 0x00000010a6a97819 */ /* 0x018fe400000006ff */
        /* <DEDUP_REMOVED lines=13> */
.L_x_13203:
[----:B0----5:R-:W-:Y:S01]  /*5180*/  PRMT R161, R164, 0x7632, R161 ;  /* 0x00007632a4a17816 */ /* 0x021fe200000000a1 */
[C---:B------:R-:W-:Y:S01]  /*5190*/  IMAD.U32 R162, R165.reuse, 0x10000, RZ ;  /* 0x00010000a5a27824 */ /* 0x040fe200078e00ff */
[----:B------:R-:W-:Y:S02]  /*51a0*/  PRMT R163, R165, 0x7632, R163 ;  /* 0x00007632a5a37816 */ /* 0x000fe400000000a3 */
[----:B---34-:R-:W-:Y:S02]  /*51b0*/  PRMT R168, R166, 0x7632, R168 ;  /* 0x00007632a6a87816 */ /* 0x018fe400000000a8 */
        /* <DEDUP_REMOVED lines=8> */
.L_x_13202:
[----:B------:R-:W0:Y:S02]  /*5240*/  LDC.64 R168, c[0x0][0x3a8] ;  /* 0x0000ea00ffa87b82 */ /* 0x000e240000000a00 */
[----:B0-----:R-:W-:-:S05]  /*5250*/  IMAD.WIDE.U32 R168, R171, 0x20, R168 ;  /* 0x00000020aba87825 */ /* 0x001fca00078e00a8 */
[----:B------:R0:W-:Y:S04]  /*5260*/  STG.E.128 desc[UR6][R168.64], R160 ;  /* 0x000000a0a8007986 */ /* 0x0001e8000c101d06 */
[----:B------:R0:W-:Y:S02]  /*5270*/  STG.E.128 desc[UR6][R168.64+0x10], R164 ;  /* 0x000010a4a8007986 */ /* 0x0001e4000c101d06 */
.L_x_13199:
[----:B------:R-:W-:Y:S05]  /*5280*/  BSYNC.RECONVERGENT B0 ;  /* 0x0000000000007941 */ /* 0x000fea0003800200 */
.L_x_13198:
[----:B01234-:R-:W-:Y:S01]  /*5290*/  FADD.FTZ R168, RZ, R104 ;  /* 0x00000068ffa87221 */ /* 0x01ffe20000010000 */
        /* <DEDUP_REMOVED lines=234> */
.L_x_13233:
        /* <DEDUP_REMOVED lines=20> */
[--C-:B------:R-:W-:Y:S01]  /*6280*/  FADD.FTZ R219, R110, -R217.reuse ;  /* 0x800000d96edb7221 */ /* 0x100fe20000010000 */
[----:B------:R-:W-:Y:S01]  /*6290*/  SHF.L.U32 R218, R33, 0x10, RZ ;  /* 0x0000001021da7819 */ /* 0x000fe200000006ff */
[----:B------:R-:W-:Y:S01]  /*62a0*/  FMUL.FTZ R215, R216, R215 ;  /* 0x000000d7d8d77220 */ /* 0x000fe20000410000 */
[----:B------:R-:W-:Y:S01]  /*62b0*/  SHF.L.U32 R222, R30, 0x10, RZ ;  /* 0x000000101ede7819 */ /* 0x000fe200000006ff */
[----:B------:R-:W-:Y:S01]  /*62c0*/  FMUL.FTZ R171, R216, R171 ;  /* 0x000000abd8ab7220 */ /* 0x000fe20000410000 */
[----:B------:R-:W-:Y:S01]  /*62d0*/  SHF.L.U32 R224, R34, 0x10, RZ ;  /* 0x0000001022e07819 */ /* 0x000fe200000006ff */
[----:B------:R-:W-:Y:S01]  /*62e0*/  FADD.FTZ R169, R104, -R217 ;  /* 0x800000d968a97221 */ /* 0x000fe20000010000 */
[----:B------:R-:W-:Y:S01]  /*62f0*/  SHF.L.U32 R226, R31, 0x10, RZ ;  /* 0x000000101fe27819 */ /* 0x000fe200000006ff */
[----:B------:R-:W-:Y:S01]  /*6300*/  FFMA.FTZ R220, R171, R214, R218 ;  /* 0x000000d6abdc7223 */ /* 0x000fe200000100da */
[----:B------:R-:W-:Y:S01]  /*6310*/  SHF.L.U32 R228, R35, 0x10, RZ ;  /* 0x0000001023e47819 */ /* 0x000fe200000006ff */
[----:B------:R-:W-:Y:S01]  /*6320*/  FFMA.FTZ R223, R215, R222, R224 ;  /* 0x000000ded7df7223 */ /* 0x000fe200000100e0 */
[----:B------:R-:W-:Y:S01]  /*6330*/  SHF.L.U32 R168, R28, 0x10, RZ ;  /* 0x000000101ca87819 */ /* 0x000fe200000006ff */
[----:B------:R-:W0:Y:S01]  /*6340*/  LDC.64 R214, c[0x0][0x428] ;  /* 0x00010a00ffd67b82 */ /* 0x000e220000000a00 */
[----:B------:R-:W-:Y:S01]  /*6350*/  FMUL.FTZ R219, R216, R219 ;  /* 0x000000dbd8db7220 */ /* 0x000fe20000410000 */
[----:B------:R-:W-:-:S02]  /*6360*/  IMAD.U32 R170, R32, 0x10000, RZ ;  /* 0x0001000020aa7824 */ /* 0x000fc400078e00ff */
        /* <DEDUP_REMOVED lines=17> */
[----:B------:R-:W-:Y:S01]  /*6480*/  SHF.L.U32 R222, R190, 0x10, RZ ;  /* 0x00000010bede7819 */ /* 0x000fe200000006ff */
[----:B------:R-:W-:Y:S01]  /*6490*/  FFMA.FTZ R230, R221, R230, R232 ;  /* 0x000000e6dde67223 */ /* 0x000fe200000100e8 */
[----:B------:R-:W-:Y:S01]  /*64a0*/  SHF.L.U32 R224, R189, 0x10, RZ ;  /* 0x00000010bde07819 */ /* 0x000fe200000006ff */
[----:B------:R-:W-:Y:S01]  /*64b0*/  FFMA.FTZ R226, R219, R226, R228 ;  /* 0x000000e2dbe27223 */ /* 0x000fe200000100e4 */
[----:B------:R-:W-:Y:S01]  /*64c0*/  FFMA.FTZ R219, R169, R170, R218 ;  /* 0x000000aaa9db7223 */ /* 0x000fe200000100da */
[C---:B0-----:R-:W-:Y:S01]  /*64d0*/  IMAD.WIDE.U32 R214, R213.reuse, 0x10, R214 ;  /* 0x00000010d5d67825 */ /* 0x041fe200078e00d6 */
[----:B------:R-:W-:-:S03]  /*64e0*/  IADD3 R213, PT, PT, R213, 0x20, RZ ;  /* 0x00000020d5d57810 */ /* 0x000fc60007ffe0ff */
[----:B------:R-:W-:Y:S01]  /*64f0*/  FFMA.FTZ R221, R171, R222, R224 ;  /* 0x000000deabdd7223 */ /* 0x000fe200000100e0 */
[----:B------:R-:W-:Y:S02]  /*6500*/  F2FP.BF16.F32.PACK_AB R171, R230, R225 ;  /* 0x000000e1e6ab723e */ /* 0x000fe400000010ff */
[----:B------:R-:W-:Y:S02]  /*6510*/  F2FP.BF16.F32.PACK_AB R170, R226, R223 ;  /* 0x000000dfe2aa723e */ /* 0x000fe400000010ff */
[----:B------:R-:W-:Y:S02]  /*6520*/  F2FP.BF16.F32.PACK_AB R169, R221, R220 ;  /* 0x000000dcdda9723e */ /* 0x000fe400000010ff */
[----:B------:R-:W-:-:S05]  /*6530*/  F2FP.BF16.F32.PACK_AB R168, R219, R168 ;  /* 0x000000a8dba8723e */ /* 0x000fca00000010ff */
[----:B------:R0:W-:Y:S02]  /*6540*/  STG.E.128 desc[UR6][R214.64], R168 ;  /* 0x000000a8d6007986 */ /* 0x0001e4000c101d06 */
.L_x_13206:
[----:B------:R-:W-:Y:S05]  /*6550*/  BSYNC.RECONVERGENT B0 ;  /* 0x0000000000007941 */ /* 0x000fea0003800200 */
.L_x_13205:
[----:B------:R-:W-:Y:S01]  /*6560*/  ISETP.GE.U32.AND P0, PT, R210, 0x40, PT ;  /* 0x00000040d200780c */ /* 0x000fe20003f06070 */
[----:B------:R-:W-:-:S12]  /*6570*/  BSSY.RECONVERGENT B0, `(.L_x_13207) ;  /* 0x0000032000007945 */ /* 0x000fd80003800200 */
[----:B------:R-:W-:Y:S05]  /*6580*/  @!P0 BRA `(.L_x_13208) ;  /* 0x0000000000c08947 */ /* 0x000fea0003800000 */
[--C-:B01----:R-:W-:Y:S01]  /*6590*/  FADD.FTZ R215, R116, -R217.reuse ;  /* 0x800000d974d77221 */ /* 0x103fe20000010000 */
        /* <DEDUP_REMOVED lines=39> */
[----:B0-----:R-:W-:-:S04]  /*6810*/  IMAD.WIDE.U32 R214, R213, 0x10, R214 ;  /* 0x00000010d5d67825 */ /* 0x001fc800078e00d6 */
[----:B------:R-:W-:Y:S01]  /*6820*/  FFMA.FTZ R221, R171, R222, R224 ;  /* 0x000000deabdd7223 */ /* 0x000fe200000100e0 */
[----:B------:R-:W-:Y:S01]  /*6830*/  F2FP.BF16.F32.PACK_AB R171, R230, R225 ;  /* 0x000000e1e6ab723e */ /* 0x000fe200000010ff */
[----:B------:R-:W-:Y:S01]  /*6840*/  VIADD R213, R213, 0x20 ;  /* 0x00000020d5d57836 */ /* 0x000fe20000000000 */
[----:B------:R-:W-:Y:S02]  /*6850*/  F2FP.BF16.F32.PACK_AB R170, R226, R223 ;  /* 0x000000dfe2aa723e */ /* 0x000fe400000010ff */
[----:B------:R-:W-:Y:S02]  /*6860*/  F2FP.BF16.F32.PACK_AB R169, R221, R220 ;  /* 0x000000dcdda9723e */ /* 0x000fe400000010ff */
[----:B------:R-:W-:-:S05]  /*6870*/  F2FP.BF16.F32.PACK_AB R168, R219, R168 ;  /* 0x000000a8dba8723e */ /* 0x000fca00000010ff */
[----:B------:R2:W-:Y:S02]  /*6880*/  STG.E.128 desc[UR6][R214.64], R168 ;  /* 0x000000a8d6007986 */ /* 0x0005e4000c101d06 */
.L_x_13208:
[----:B------:R-:W-:Y:S05]  /*6890*/  BSYNC.RECONVERGENT B0 ;  /* 0x0000000000007941 */ /* 0x000fea0003800200 */
.L_x_13207:
[----:B------:R-:W-:Y:S01]  /*68a0*/  ISETP.GE.U32.AND P0, PT, R210, 0x60, PT ;  /* 0x00000060d200780c */ /* 0x000fe20003f06070 */
[----:B------:R-:W-:-:S12]  /*68b0*/  BSSY.RECONVERGENT B0, `(.L_x_13209) ;  /* 0x0000032000007945 */ /* 0x000fd80003800200 */
[----:B------:R-:W-:Y:S05]  /*68c0*/  @!P0 BRA `(.L_x_13210) ;  /* 0x0000000000c08947 */ /* 0x000fea0003800000 */
[--C-:B012---:R-:W-:Y:S01]  /*68d0*/  FADD.FTZ R215, R124, -R217.reuse ;  /* 0x800000d97cd77221 */ /* 0x107fe20000010000 */
        /* <DEDUP_REMOVED lines=15> */
[----:B------:R-:W-:-:S02]  /*69d0*/  IMAD.U32 R228, R51, 0x10000, RZ ;  /* 0x0001000033e47824 */ /* 0x000fc400078e00ff */
[C---:B------:R-:W-:Y:S01]  /*69e0*/  FMUL.FTZ R219, R216.reuse, R219 ;  /* 0x000000dbd8db7220 */ /* 0x040fe20000410000 */
[----:B------:R-:W-:Y:S01]  /*69f0*/  FMUL.FTZ R169, R216, R169 ;  /* 0x000000a9d8a97220 */ /* 0x000fe20000410000 */
[--C-:B------:R-:W-:Y:S01]  /*6a00*/  FADD.FTZ R221, R127, -R217.reuse ;  /* 0x800000d97fdd7221 */ /* 0x100fe20000010000 */
[--C-:B------:R-:W-:Y:S01]  /*6a10*/  FADD.FTZ R171, R123, -R217.reuse ;  /* 0x800000d97bab7221 */ /* 0x100fe20000010000 */
[----:B------:R-:W-:Y:S01]  /*6a20*/  FFMA.FTZ R225, R219, R226, R228 ;  /* 0x000000e2dbe17223 */ /* 0x000fe200000100e4 */
[----:B------:R-:W-:Y:S01]  /*6a30*/  FFMA.FTZ R168, R169, R168, R170 ;  /* 0x000000a8a9a87223 */ /* 0x000fe200000100aa */
[--C-:B------:R-:W-:Y:S01]  /*6a40*/  FADD.FTZ R219, R125, -R217.reuse ;  /* 0x800000d97ddb7221 */ /* 0x100fe20000010000 */
[----:B------:R-:W-:Y:S01]  /*6a50*/  FADD.FTZ R169, R121, -R217 ;  /* 0x800000d979a97221 */ /* 0x000fe20000010000 */
[----:B------:R-:W-:Y:S01]  /*6a60*/  SHF.L.U32 R226, R172, 0x10, RZ ;  /* 0x00000010ace27819 */ /* 0x000fe200000006ff */
[----:B------:R-:W-:Y:S01]  /*6a70*/  IMAD.U32 R232, R25, 0x10000, RZ ;  /* 0x0001000019e87824 */ /* 0x000fe200078e00ff */
[----:B------:R-:W-:Y:S01]  /*6a80*/  SHF.L.U32 R228, R27, 0x10, RZ ;  /* 0x000000101be47819 */ /* 0x000fe200000006ff */
[----:B------:R-:W-:Y:S01]  /*6a90*/  FMUL.FTZ R221, R216, R221 ;  /* 0x000000ddd8dd7220 */ /* 0x000fe20000410000 */
        /* <DEDUP_REMOVED lines=19> */
.L_x_13210:
[----:B------:R-:W-:Y:S05]  /*6bd0*/  BSYNC.RECONVERGENT B0 ;  /* 0x0000000000007941 */ /* 0x000fea0003800200 */
.L_x_13209:
[----:B------:R-:W-:Y:S01]  /*6be0*/  ISETP.GE.U32.AND P0, PT, R210, 0x80, PT ;  /* 0x00000080d200780c */ /* 0x000fe20003f06070 */
[----:B------:R-:W-:-:S12]  /*6bf0*/  BSSY.RECONVERGENT B0, `(.L_x_13211) ;  /* 0x0000032000007945 */ /* 0x000fd80003800200 */
[----:B------:R-:W-:Y:S05]  /*6c00*/  @!P0 BRA `(.L_x_13212) ;  /* 0x0000000000c08947 */ /* 0x000fea0003800000 */
[--C-:B0123--:R-:W-:Y:S01]  /*6c10*/  FADD.FTZ R215, R132, -R217.reuse ;  /* 0x800000d984d77221 */ /* 0x10ffe20000010000 */
        /* <DEDUP_REMOVED lines=47> */
.L_x_13212:
[----:B------:R-:W-:Y:S05]  /*6f10*/  BSYNC.RECONVERGENT B0 ;  /* 0x0000000000007941 */ /* 0x000fea0003800200 */
.L_x_13211:
[----:B------:R-:W-:Y:S01]  /*6f20*/  ISETP.GE.U32.AND P0, PT, R210, 0xa0, PT ;  /* 0x000000a0d200780c */ /* 0x000fe20003f06070 */
        /* <DEDUP_REMOVED lines=8> */
[----:B------:R-:W-:Y:S01]  /*6fb0*/  SHF.L.U32 R222, R62, 0x10, RZ ;  /* 0x000000103ede7819 */ /* 0x000fe200000006ff */
[----:B------:R-:W-:Y:S01]  /*6fc0*/  FMUL.FTZ R171, R216, R171 ;  /* 0x000000abd8ab7220 */ /* 0x000fe20000410000 */
[--C-:B------:R-:W-:Y:S01]  /*6fd0*/  FADD.FTZ R219, R142, -R217.reuse ;  /* 0x800000d98edb7221 */ /* 0x100fe20000010000 */
[--C-:B------:R-:W-:Y:S01]  /*6fe0*/  FADD.FTZ R169, R136, -R217.reuse ;  /* 0x800000d988a97221 */ /* 0x100fe20000010000 */
[----:B------:R-:W-:Y:S01]  /*6ff0*/  SHF.L.U32 R226, R63, 0x10, RZ ;  /* 0x000000103fe27819 */ /* 0x000fe200000006ff */
[----:B------:R-:W-:Y:S01]  /*7000*/  FFMA.FTZ R220, R171, R214, R218 ;  /* 0x000000d6abdc7223 */ /* 0x000fe200000100da */
[----:B------:R-:W-:Y:S01]  /*7010*/  FFMA.FTZ R223, R215, R222, R224 ;  /* 0x000000ded7df7223 */ /* 0x000fe200000100e0 */
[----:B------:R-:W-:Y:S01]  /*7020*/  SHF.L.U32 R228, R67, 0x10, RZ ;  /* 0x0000001043e47819 */ /* 0x000fe200000006ff */
[----:B------:R-:W0:Y:S01]  /*7030*/  LDC.64 R214, c[0x0][0x428] ;  /* 0x00010a00ffd67b82 */ /* 0x000e220000000a00 */
[----:B------:R-:W-:Y:S01]  /*7040*/  SHF.L.U32 R168, R60, 0x10, RZ ;  /* 0x000000103ca87819 */ /* 0x000fe200000006ff */
[----:B------:R-:W-:Y:S01]  /*7050*/  FMUL.FTZ R219, R216, R219 ;  /* 0x000000dbd8db7220 */ /* 0x000fe20000410000 */
[----:B------:R-:W-:Y:S01]  /*7060*/  SHF.L.U32 R170, R64, 0x10, RZ ;  /* 0x0000001040aa7819 */ /* 0x000fe200000006ff */
        /* <DEDUP_REMOVED lines=30> */
.L_x_13214:
[----:B------:R-:W-:Y:S05]  /*7250*/  BSYNC.RECONVERGENT B0 ;  /* 0x0000000000007941 */ /* 0x000fea0003800200 */
.L_x_13213:
        /* <DEDUP_REMOVED lines=51> */
.L_x_13216:
[----:B------:R-:W-:Y:S05]  /*7590*/  BSYNC.RECONVERGENT B0 ;  /* 0x0000000000007941 */ /* 0x000fea0003800200 */
.L_x_13215:
        /* <DEDUP_REMOVED lines=21> */
[C---:B------:R-:W-:Y:S01]  /*76f0*/  FMUL.FTZ R169, R216.reuse, R169 ;  /* 0x000000a9d8a97220 */ /* 0x040fe20000410000 */
[--C-:B------:R-:W-:Y:S01]  /*7700*/  FADD.FTZ R221, R159, -R217.reuse ;  /* 0x800000d99fdd7221 */ /* 0x100fe20000010000 */
[----:B------:R-:W-:Y:S01]  /*7710*/  FFMA.FTZ R225, R219, R226, R228 ;  /* 0x000000e2dbe17223 */ /* 0x000fe200000100e4 */
[--C-:B------:R-:W-:Y:S01]  /*7720*/  FADD.FTZ R219, R157, -R217.reuse ;  /* 0x800000d99ddb7221 */ /* 0x100fe20000010000 */
[----:B------:R-:W-:Y:S01]  /*7730*/  FFMA.FTZ R168, R169, R168, R170 ;  /* 0x000000a8a9a87223 */ /* 0x000fe200000100aa */
[--C-:B------:R-:W-:Y:S01]  /*7740*/  FADD.FTZ R169, R153, -R217.reuse ;  /* 0x800000d999a97221 */ /* 0x100fe20000010000 */
[----:B------:R-:W-:Y:S01]  /*7750*/  FADD.FTZ R171, R155, -R217 ;  /* 0x800000d99bab7221 */ /* 0x000fe20000010000 */
        /* <DEDUP_REMOVED lines=14> */
[----:B0-----:R-:W-:-:S04]  /*7840*/  IMAD.WIDE.U32 R214, R213, 0x10, R214 ;  /* 0x00000010d5d67825 */ /* 0x001fc800078e00d6 */
[----:B------:R-:W-:Y:S01]  /*7850*/  FFMA.FTZ R219, R169, R170, R218 ;  /* 0x000000aaa9db7223 */ /* 0x000fe200000100da */
[----:B------:R-:W-:Y:S01]  /*7860*/  IADD3 R213, PT, PT, R213, 0x20, RZ ;  /* 0x00000020d5d57810 */ /* 0x000fe20007ffe0ff */
[----:B------:R-:W-:Y:S01]  /*7870*/  FFMA.FTZ R221, R171, R222, R224 ;  /* 0x000000deabdd7223 */ /* 0x000fe200000100e0 */
[----:B------:R-:W-:Y:S02]  /*7880*/  F2FP.BF16.F32.PACK_AB R171, R230, R225 ;  /* 0x000000e1e6ab723e */ /* 0x000fe400000010ff */
[----:B------:R-:W-:Y:S02]  /*7890*/  F2FP.BF16.F32.PACK_AB R170, R226, R223 ;  /* 0x000000dfe2aa723e */ /* 0x000fe400000010ff */
[----:B------:R-:W-:Y:S02]  /*78a0*/  F2FP.BF16.F32.PACK_AB R169, R221, R220 ;  /* 0x000000dcdda9723e */ /* 0x000fe400000010ff */
[----:B------:R-:W-:-:S05]  /*78b0*/  F2FP.BF16.F32.PACK_AB R168, R219, R168 ;  /* 0x000000a8dba8723e */ /* 0x000fca00000010ff */
[----:B------:R0:W-:Y:S02]  /*78c0*/  STG.E.128 desc[UR6][R214.64], R168 ;  /* 0x000000a8d6007986 */ /* 0x0001e4000c101d06 */
.L_x_13218:
[----:B------:R-:W-:Y:S05]  /*78d0*/  BSYNC.RECONVERGENT B0 ;  /* 0x0000000000007941 */ /* 0x000fea0003800200 */
.L_x_13217:
        /* <DEDUP_REMOVED lines=29> */
[----:B------:R-:W-:Y:S01]  /*7ab0*/  SHF.L.U32 R232, R207, 0x10, RZ ;  /* 0x00000010cfe87819 */ /* 0x000fe200000006ff */
[----:B------:R-:W-:Y:S01]  /*7ac0*/  IMAD.U32 R230, R91, 0x10000, RZ ;  /* 0x000100005be67824 */ /* 0x000fe200078e00ff */
[----:B------:R-:W-:-:S02]  /*7ad0*/  SHF.L.U32 R234, R208, 0x10, RZ ;  /* 0x00000010d0ea7819 */ /* 0x000fc400000006ff */
[----:B------:R-:W-:Y:S02]  /*7ae0*/  SHF.L.U32 R170, R201, 0x10, RZ ;  /* 0x00000010c9aa7819 */ /* 0x000fe400000006ff */
[----:B------:R-:W-:Y:S01]  /*7af0*/  SHF.L.U32 R220, R203, 0x10, RZ ;  /* 0x00000010cbdc7819 */ /* 0x000fe200000006ff */
[----:B------:R-:W-:Y:S01]  /*7b00*/  FFMA.FTZ R232, R217, R232, R234 ;  /* 0x000000e8d9e87223 */ /* 0x000fe200000100ea */
[----:B------:R-:W-:Y:S02]  /*7b10*/  SHF.L.U32 R224, R205, 0x10, RZ ;  /* 0x00000010cde07819 */ /* 0x000fe400000006ff */
[----:B------:R-:W-:Y:S02]  /*7b20*/  SHF.L.U32 R228, R87, 0x10, RZ ;  /* 0x0000001057e47819 */ /* 0x000fe400000006ff */
[----:B------:R-:W-:Y:S02]  /*7b30*/  SHF.L.U32 R226, R206, 0x10, RZ ;  /* 0x00000010cee27819 */ /* 0x000fe400000006ff */
[----:B------:R-:W-:Y:S01]  /*7b40*/  SHF.L.U32 R222, R204, 0x10, RZ ;  /* 0x00000010ccde7819 */ /* 0x000fe200000006ff */
[----:B------:R-:W-:Y:S01]  /*7b50*/  FFMA.FTZ R171, R227, R228, R230 ;  /* 0x000000e4e3ab7223 */ /* 0x000fe200000100e6 */
[----:B------:R-:W-:Y:S01]  /*7b60*/  SHF.L.U32 R214, R202, 0x10, RZ ;  /* 0x00000010cad67819 */ /* 0x000fe200000006ff */
[----:B------:R-:W-:-:S02]  /*7b70*/  FFMA.FTZ R224, R225, R224, R226 ;  /* 0x000000e0e1e07223 */ /* 0x000fc400000100e2 */
[----:B------:R-:W-:Y:S01]  /*7b80*/  FFMA.FTZ R221, R221, R220, R222 ;  /* 0x000000dcdddd7223 */ /* 0x000fe200000100de */
[----:B------:R-:W-:Y:S01]  /*7b90*/  F2FP.BF16.F32.PACK_AB R171, R232, R171 ;  /* 0x000000abe8ab723e */ /* 0x000fe200000010ff */
[----:B------:R-:W-:Y:S01]  /*7ba0*/  FFMA.FTZ R217, R215, R170, R214 ;  /* 0x000000aad7d97223 */ /* 0x000fe200000100d6 */
[----:B0-----:R-:W-:Y:S01]  /*7bb0*/  IMAD.WIDE.U32 R214, R213, 0x10, R168 ;  /* 0x00000010d5d67825 */ /* 0x001fe200078e00a8 */
[----:B------:R-:W-:Y:S02]  /*7bc0*/  F2FP.BF16.F32.PACK_AB R170, R224, R223 ;  /* 0x000000dfe0aa723e */ /* 0x000fe400000010ff */
[----:B------:R-:W-:Y:S02]  /*7bd0*/  F2FP.BF16.F32.PACK_AB R169, R221, R218 ;  /* 0x000000dadda9723e */ /* 0x000fe400000010ff */
[----:B------:R-:W-:-:S05]  /*7be0*/  F2FP.BF16.F32.PACK_AB R168, R217, R216 ;  /* 0x000000d8d9a8723e */ /* 0x000fca00000010ff */
[----:B------:R0:W-:Y:S02]  /*7bf0*/  STG.E.128 desc[UR6][R214.64], R168 ;  /* 0x000000a8d6007986 */ /* 0x0001e4000c101d06 */
.L_x_13220:
[----:B------:R-:W-:Y:S05]  /*7c00*/  BSYNC.RECONVERGENT B0 ;  /* 0x0000000000007941 */ /* 0x000fea0003800200 */
.L_x_13219:
[----:B01234-:R-:W0:Y:S02]  /*7c10*/  LDC.64 R168, c[0x0][0x380] ;  /* 0x0000e000ffa87b82 */ /* 0x01fe240000000a00 */
[----:B0-----:R-:W-:-:S04]  /*7c20*/  LEA R209, R168, R209, 0x2 ;  /* 0x000000d1a8d17211 */ /* 0x001fc800078e10ff */
[----:B------:R-:W-:-:S13]  /*7c30*/  ISETP.GE.AND P0, PT, R209, R169, PT ;  /* 0x000000a9d100720c */ /* 0x000fda0003f06270 */
[----:B------:R-:W-:Y:S05]  /*7c40*/  @!P0 BRA `(.L_x_13221) ;  /* 0xffffff9000948947 */ /* 0x000fea000383ffff */
[----:B------:R-:W-:Y:S05]  /*7c50*/  EXIT ;  /* 0x000000000000794d */ /* 0x000fea0003800000 */
.L_x_13204:
        /* <DEDUP_REMOVED lines=8> */
.L_x_13223:
[----:B------:R-:W-:Y:S05]  /*7ce0*/  BSYNC B0 ;  /* 0x0000000000007941 */ /* 0x000fea0003800000 */
.L_x_13222:
        /* <DEDUP_REMOVED lines=10> */
.L_x_13224:
[----:B------:R-:W-:Y:S02]  /*7d90*/  HFMA2 R222, -RZ, RZ, 0, 2.384185791015625e-07 ;  /* 0x00000004ffde7431 */ /* 0x000fe400000001ff */
[----:B------:R-:W-:-:S04]  /*7da0*/  IMAD.MOV.U32 R171, RZ, RZ, R219 ;  /* 0x000000ffffab7224 */ /* 0x000fc800078e00db */
[----:B------:R-:W-:-:S05]  /*7db0*/  FADD.FTZ R171, R170, R171 ;  /* 0x000000abaaab7221 */ /* 0x000fca0000010000 */
[----:B------:R-:W-:-:S07]  /*7dc0*/  MOV R221, R171 ;  /* 0x000000ab00dd7202 */ /* 0x000fce0000000f00 */
[----:B------:R-:W-:Y:S05]  /*7dd0*/  WARPSYNC.COLLECTIVE R220, `(.L_x_13225) ;  /* 0x00000000dc087348 */ /* 0x000fea0003c00000 */
[----:B------:R0:W1:Y:S02]  /*7de0*/  SHFL.BFLY P6, R219, R221, R222, R223 ;  /* 0x0c0000dedddb7389 */ /* 0x00006400000c00df */
[----:B01----:R-:W-:Y:S05]  /*7df0*/  ENDCOLLECTIVE ;  /* 0x000000000000791b */ /* 0x003fea0003800000 */
.L_x_13225:
[----:B------:R-:W-:Y:S01]  /*7e00*/  HFMA2 R222, -RZ, RZ, 0, 4.76837158203125e-07 ;  /* 0x00000008ffde7431 */ /* 0x000fe200000001ff */
[----:B------:R-:W-:-:S05]  /*7e10*/  MOV R168, R219 ;  /* 0x000000db00a87202 */ /* 0x000fca0000000f00 */
[----:B------:R-:W-:-:S05]  /*7e20*/  FADD.FTZ R216, R171, R168 ;  /* 0x000000a8abd87221 */ /* 0x000fca0000010000 */
[----:B------:R-:W-:-:S07]  /*7e30*/  MOV R221, R216 ;  /* 0x000000d800dd7202 */ /* 0x000fce0000000f00 */
[----:B------:R-:W-:Y:S05]  /*7e40*/  WARPSYNC.COLLECTIVE R220, `(.L_x_13226) ;  /* 0x00000000dc087348 */ /* 0x000fea0003c00000 */
[----:B------:R0:W1:Y:S02]  /*7e50*/  SHFL.BFLY P6, R219, R221, R222, R223 ;  /* 0x0c0000dedddb7389 */ /* 0x00006400000c00df */
[----:B01----:R-:W-:Y:S05]  /*7e60*/  ENDCOLLECTIVE ;  /* 0x000000000000791b */ /* 0x003fea0003800000 */
.L_x_13226:
[----:B------:R-:W-:Y:S01]  /*7e70*/  IMAD.MOV.U32 R222, RZ, RZ, 0x10 ;  /* 0x00000010ffde7424 */ /* 0x000fe200078e00ff */
[----:B------:R-:W-:-:S05]  /*7e80*/  MOV R215, R219 ;  /* 0x000000db00d77202 */ /* 0x000fca0000000f00 */
[----:B------:R-:W-:-:S05]  /*7e90*/  FADD.FTZ R217, R216, R215 ;  /* 0x000000d7d8d97221 */ /* 0x000fca0000010000 */
[----:B------:R-:W-:-:S07]  /*7ea0*/  MOV R221, R217 ;  /* 0x000000d900dd7202 */ /* 0x000fce0000000f00 */
[----:B------:R-:W-:Y:S05]  /*7eb0*/  WARPSYNC.COLLECTIVE R220, `(.L_x_13227) ;  /* 0x00000000dc087348 */ /* 0x000fea0003c00000 */
[----:B------:R0:W1:Y:S02]  /*7ec0*/  SHFL.BFLY P6, R219, R221, R222, R223 ;  /* 0x0c0000dedddb7389 */ /* 0x00006400000c00df */
[----:B01----:R-:W-:Y:S05]  /*7ed0*/  ENDCOLLECTIVE ;  /* 0x000000000000791b */ /* 0x003fea0003800000 */
.L_x_13227:
        /* <DEDUP_REMOVED lines=139> */
.L_x_13228:
[----:B------:R-:W-:Y:S01]  /*8790*/  HFMA2 R222, -RZ, RZ, 0, 1.1920928955078125e-07 ;  /* 0x00000002ffde7431 */ /* 0x000fe200000001ff */
[----:B------:R-:W-:-:S05]  /*87a0*/  MOV R169, R219 ;  /* 0x000000db00a97202 */ /* 0x000fca0000000f00 */
[----:B------:R-:W-:-:S05]  /*87b0*/  FADD.FTZ R169, R168, R169 ;  /* 0x000000a9a8a97221 */ /* 0x000fca0000010000 */
[----:B------:R-:W-:-:S07]  /*87c0*/  MOV R221, R169 ;  /* 0x000000a900dd7202 */ /* 0x000fce0000000f00 */
[----:B------:R-:W-:Y:S05]  /*87d0*/  WARPSYNC.COLLECTIVE R220, `(.L_x_13229) ;  /* 0x00000000dc087348 */ /* 0x000fea0003c00000 */
[----:B------:R0:W1:Y:S02]  /*87e0*/  SHFL.BFLY P6, R219, R221, R222, R223 ;  /* 0x0c0000dedddb7389 */ /* 0x00006400000c00df */
[----:B01----:R-:W-:Y:S05]  /*87f0*/  ENDCOLLECTIVE ;  /* 0x000000000000791b */ /* 0x003fea0003800000 */
.L_x_13229:
[----:B------:R-:W-:Y:S01]  /*8800*/  HFMA2 R222, -RZ, RZ, 0, 2.384185791015625e-07 ;  /* 0x00000004ffde7431 */ /* 0x000fe200000001ff */
[----:B------:R-:W-:-:S05]  /*8810*/  MOV R170, R219 ;  /* 0x000000db00aa7202 */ /* 0x000fca0000000f00 */
[----:B------:R-:W-:-:S04]  /*8820*/  FADD.FTZ R170, R169, R170 ;  /* 0x000000aaa9aa7221 */ /* 0x000fc80000010000 */
[----:B------:R-:W-:-:S07]  /*8830*/  IMAD.MOV.U32 R221, RZ, RZ, R170 ;  /* 0x000000ffffdd7224 */ /* 0x000fce00078e00aa */
[----:B------:R-:W-:Y:S05]  /*8840*/  WARPSYNC.COLLECTIVE R220, `(.L_x_13230) ;  /* 0x00000000dc087348 */ /* 0x000fea0003c00000 */
[----:B------:R0:W1:Y:S02]  /*8850*/  SHFL.BFLY P6, R219, R221, R222, R223 ;  /* 0x0c0000dedddb7389 */ /* 0x00006400000c00df */
[----:B01----:R-:W-:Y:S05]  /*8860*/  ENDCOLLECTIVE ;  /* 0x000000000000791b */ /* 0x003fea0003800000 */
.L_x_13230:
[----:B------:R-:W-:Y:S01]  /*8870*/  HFMA2 R222, -RZ, RZ, 0, 4.76837158203125e-07 ;  /* 0x00000008ffde7431 */ /* 0x000fe200000001ff */
[----:B------:R-:W-:-:S05]  /*8880*/  MOV R171, R219 ;  /* 0x000000db00ab7202 */ /* 0x000fca0000000f00 */
[----:B------:R-:W-:-:S05]  /*8890*/  FADD.FTZ R171, R170, R171 ;  /* 0x000000abaaab7221 */ /* 0x000fca0000010000 */
[----:B------:R-:W-:-:S07]  /*88a0*/  MOV R221, R171 ;  /* 0x000000ab00dd7202 */ /* 0x000fce0000000f00 */
[----:B------:R-:W-:Y:S05]  /*88b0*/  WARPSYNC.COLLECTIVE R220, `(.L_x_13231) ;  /* 0x00000000dc087348 */ /* 0x000fea0003c00000 */
[----:B------:R0:W1:Y:S02]  /*88c0*/  SHFL.BFLY P6, R219, R221, R222, R223 ;  /* 0x0c0000dedddb7389 */ /* 0x00006400000c00df */
[----:B01----:R-:W-:Y:S05]  /*88d0*/  ENDCOLLECTIVE ;  /* 0x000000000000791b */ /* 0x003fea0003800000 */
.L_x_13231:
[----:B------:R-:W-:Y:S01]  /*88e0*/  HFMA2 R222, -RZ, RZ, 0, 9.5367431640625e-07 ;  /* 0x00000010ffde7431 */ /* 0x000fe200000001ff */
[----:B------:R-:W-:-:S05]  /*88f0*/  MOV R216, R219 ;  /* 0x000000db00d87202 */ /* 0x000fca0000000f00 */
[----:B------:R-:W-:-:S05]  /*8900*/  FADD.FTZ R216, R171, R216 ;  /* 0x000000d8abd87221 */ /* 0x000fca0000010000 */
[----:B------:R-:W-:-:S07]  /*8910*/  MOV R221, R216 ;  /* 0x000000d800dd7202 */ /* 0x000fce0000000f00 */
[----:B------:R-:W-:Y:S05]  /*8920*/  WARPSYNC.COLLECTIVE R220, `(.L_x_13232) ;  /* 0x00000000dc087348 */ /* 0x000fea0003c00000 */
[----:B------:R0:W1:Y:S02]  /*8930*/  SHFL.BFLY P6, R219, R221, R222, R223 ;  /* 0x0c0000dedddb7389 */ /* 0x00006400000c00df */
[----:B01----:R-:W-:Y:S05]  /*8940*/  ENDCOLLECTIVE ;  /* 0x000000000000791b */ /* 0x003fea0003800000 */
.L_x_13232:
[----:B------:R-:W-:Y:S05]  /*8950*/  BRA `(.L_x_13233) ;  /* 0xffffffd400f87947 */ /* 0x000fea000383ffff */
.L_x_13234:
        /* <DEDUP_REMOVED lines=10> */
.L_x_43878:


//--------------------- .text._ZN10layer_norm31ln_parallel_residual_fwd_kernelINS_13Kernel_traitsI13__nv_bfloat16S2_fS2_fjLj2048ELj1ELj4ELj1ELj16ENS_18Kernel_traits_baseILj2048ES2_S2_fS2_fjLj128EEEEELb0ELb1ELb1EEEvNS_9FwdParamsE --------------------------
	.section	.text._ZN10layer_norm31ln_parallel_residual_fwd_kernelINS_13Kernel_traitsI13__nv_bfloat16S2_fS2_fjLj2048ELj1ELj4ELj1ELj16ENS_18Kernel_traits_baseILj2048ES2_S2_fS2_fjLj128EEEEELb0ELb1ELb1EEEvNS_9FwdParamsE,"ax",@progbits
	.align	128
        .global         _ZN10layer_norm31ln_parallel_residual_fwd_kernelINS_13Kernel_traitsI13__nv_bfloat16S2_fS2_fjLj2048ELj1ELj4ELj1ELj16ENS_18Kernel_traits_baseILj2048ES2_S2_fS2_fjLj128EEEEELb0ELb1ELb1EEEvNS_9FwdParamsE
        .type           _ZN10layer_norm31ln_parallel_residual_fwd_kernelINS_13Kernel_traitsI13__nv_bfloat16S2_fS2_fjLj2048ELj1ELj4ELj1ELj16ENS_18Kernel_traits_baseILj2048ES2_S2_fS2_fjLj128EEEEELb0ELb1ELb1EEEvNS_9FwdParamsE,@function
        .size           _ZN10layer_norm31ln_parallel_residual_fwd_kernelINS_13Kernel_traitsI13__nv_bfloat16S2_fS2_fjLj2048ELj1ELj4ELj1ELj16ENS_18Kernel_traits_baseILj2048ES2_S2_fS2_fjLj128EEEEELb0ELb1ELb1EEEvNS_9FwdParamsE,(.L_x_43879 - _ZN10layer_norm31ln_parallel_residual_fwd_kernelINS_13Kernel_traitsI13__nv_bfloat16S2_fS2_fjLj2048ELj1ELj4ELj1ELj16ENS_18Kernel_traits_baseILj2048ES2_S2_fS2_fjLj128EEEEELb0ELb1ELb1EEEvNS_9FwdParamsE)
        .other          _ZN10layer_norm31ln_parallel_residual_fwd_kernelINS_13Kernel_traitsI13__nv_bfloat16S2_fS2_fjLj2048ELj1ELj4ELj1ELj16ENS_18Kernel_traits_baseILj2048ES2_S2_fS2_fjLj128EEEEELb0ELb1ELb1EEEvNS_9FwdParamsE,@"STO_CUDA_ENTRY STV_DEFAULT"
_ZN10layer_norm31ln_parallel_residual_fwd_kernelINS_13Kernel_traitsI13__nv_bfloat16S2_fS2_fjLj2048ELj1ELj4ELj1ELj16ENS_18Kernel_traits_baseILj2048ES2_S2_fS2_fjLj128EEEEELb0ELb1ELb1EEEvNS_9FwdParamsE:
.text._ZN10layer_norm31ln_parallel_residual_fwd_kernelINS_13Kernel_traitsI13__nv_bfloat16S2_fS2_fjLj2048ELj1ELj4ELj1ELj16ENS_18Kernel_traits_baseILj2048ES2_S2_fS2_fjLj128EEEEELb0ELb1ELb1EEEvNS_9FwdParamsE:
[----:B------:R-:W-:Y:S01]  /*0000*/  LDC R1, c[0x0][0x37c] ;  /* 0x0000df00ff017b82 */ /* 0x000fe20000000800 */
[----:B------:R-:W0:Y:S01]  /*0010*/  S2R R206, SR_TID.X ;  /* 0x0000000000ce7919 */ /* 0x000e220000002100 */
[----:B------:R-:W1:Y:S06]  /*0020*/  LDCU.64 UR8, c[0x0][0x438] ;  /* 0x00008700ff0877ac */ /* 0x000e6c0008000a00 */
[----:B------:R-:W2:Y:S01]  /*0030*/  S2UR UR4, SR_CTAID.X ;  /* 0x00000000000479c3 */ /* 0x000ea20000002500 */
[----:B------:R-:W3:Y:S01]  /*0040*/  LDCU.64 UR6, c[0x0][0x358] ;  /* 0x00006b00ff0677ac */ /* 0x000ee20008000a00 */
[----:B-1----:R-:W-:-:S04]  /*0050*/  UISETP.NE.U32.AND UP0, UPT, UR8, URZ, UPT ;  /* 0x000000ff0800728c */ /* 0x002fc8000bf05070 */
[----:B------:R-:W-:Y:S02]  /*0060*/  UISETP.NE.AND.EX UP0, UPT, UR9, URZ, UPT, UP0 ;  /* 0x000000ff0900728c */ /* 0x000fe4000bf05300 */
[----:B--2---:R-:W-:Y:S01]  /*0070*/  USHF.L.U32 UR4, UR4, 0x2, URZ ;  /* 0x0000000204047899 */ /* 0x004fe200080006ff */
[----:B0-----:R-:W-:Y:S02]  /*0080*/  SHF.R.U32.HI R205, RZ, 0x5, R206 ;  /* 0x00000005ffcd7819 */ /* 0x001fe400000116ce */
[----:B------:R-:W-:-:S03]  /*0090*/  LOP3.LUT R206, R206, 0x1f, RZ, 0xc0, !PT ;  /* 0x0000001fcece7812 */ /* 0x000fc600078ec0ff */
[----:B------:R-:W-:Y:S01]  /*00a0*/  LOP3.LUT R205, R205, UR4, RZ, 0xfc, !PT ;  /* 0x00000004cdcd7c12 */ /* 0x000fe2000f8efcff */
[----:B---3--:R-:W-:Y:S06]  /*00b0*/  BRA.U !UP0, `(.L_x_13235) ;  /* 0x0000000108547547 */ /* 0x008fec000b800000 */
        /* <DEDUP_REMOVED lines=21> */
.L_x_13235:
        /* <DEDUP_REMOVED lines=26> */
.L_x_13236:
[----:B------:R-:W1:Y:S02]  /*03b0*/  LDCU UR4, c[0x0][0x384] ;  /* 0x00007080ff0477ac */ /* 0x000e640008000800 */
[----:B-1----:R-:W-:-:S13]  /*03c0*/  ISETP.GE.AND P0, PT, R205, UR4, PT ;  /* 0x00000004cd007c0c */ /* 0x002fda000bf06270 */
[----:B------:R-:W-:Y:S05]  /*03d0*/  @P0 EXIT ;  /* 0x000000000000094d */ /* 0x000fea0003800000 */
[----:B------:R-:W1:Y:S01]  /*03e0*/  LDCU.64 UR4, c[0x0][0x398] ;  /* 0x00007300ff0477ac */ /* 0x000e620008000a00 */
[----:B-----5:R-:W-:Y:S02]  /*03f0*/  PRMT R204, R103, 0x7632, R204 ;  /* 0x0000763267cc7816 */ /* 0x020fe400000000cc */
[----:B------:R-:W-:Y:S01]  /*0400*/  PRMT R203, R135, 0x7632, R203 ;  /* 0x0000763287cb7816 */ /* 0x000fe200000000cb */
[----:B------:R-:W2:Y:S01]  /*0410*/  LDCU UR8, c[0x0][0x388] ;  /* 0x00007100ff0877ac */ /* 0x000ea20008000800 */
[----:B------:R-:W-:Y:S02]  /*0420*/  PRMT R202, R102, 0x7632, R202 ;  /* 0x0000763266ca7816 */ /* 0x000fe400000000ca */
[----:B------:R-:W-:Y:S01]  /*0430*/  PRMT R201, R134, 0x7632, R201 ;  /* 0x0000763286c97816 */ /* 0x000fe200000000c9 */
[----:B------:R-:W3:Y:S01]  /*0440*/  LDCU.U8 UR9, c[0x0][0x410] ;  /* 0x00008200ff0977ac */ /* 0x000ee20008000000 */
[----:B------:R-:W-:Y:S02]  /*0450*/  PRMT R200, R101, 0x7632, R200 ;  /* 0x0000763265c87816 */ /* 0x000fe400000000c8 */
[----:B------:R-:W-:Y:S01]  /*0460*/  PRMT R199, R133, 0x7632, R199 ;  /* 0x0000763285c77816 */ /* 0x000fe200000000c7 */
[----:B------:R-:W4:Y:S01]  /*0470*/  LDCU UR10, c[0x0][0x448] ;  /* 0x00008900ff0a77ac */ /* 0x000f220008000800 */
[----:B------:R-:W-:-:S02]  /*0480*/  PRMT R198, R100, 0x7632, R198 ;  /* 0x0000763264c67816 */ /* 0x000fc400000000c6 */
[----:B------:R-:W-:Y:S01]  /*0490*/  PRMT R197, R132, 0x7632, R197 ;  /* 0x0000763284c57816 */ /* 0x000fe200000000c5 */
[----:B------:R-:W0:Y:S01]  /*04a0*/  LDCU.64 UR12, c[0x0][0x398] ;  /* 0x00007300ff0c77ac */ /* 0x000e220008000a00 */
[----:B------:R-:W-:Y:S02]  /*04b0*/  PRMT R196, R107, 0x7632, R196 ;  /* 0x000076326bc47816 */ /* 0x000fe400000000c4 */
[----:B------:R-:W-:Y:S01]  /*04c0*/  PRMT R195, R139, 0x7632, R195 ;  /* 0x000076328bc37816 */ /* 0x000fe200000000c3 */
[----:B-1----:R-:W-:Y:S01]  /*04d0*/  UISETP.NE.U32.AND UP0, UPT, UR4, URZ, UPT ;  /* 0x000000ff0400728c */ /* 0x002fe2000bf05070 */
[----:B------:R-:W-:Y:S02]  /*04e0*/  PRMT R194, R106, 0x7632, R194 ;  /* 0x000076326ac27816 */ /* 0x000fe400000000c2 */
[----:B------:R-:W-:Y:S01]  /*04f0*/  PRMT R193, R138, 0x7632, R193 ;  /* 0x000076328ac17816 */ /* 0x000fe200000000c1 */
[----:B------:R-:W-:Y:S01]  /*0500*/  UISETP.NE.AND.EX UP0, UPT, UR5, URZ, UPT, UP0 ;  /* 0x000000ff0500728c */ /* 0x000fe2000bf05300 */
[----:B------:R-:W-:Y:S01]  /*0510*/  PRMT R192, R105, 0x7632, R192 ;  /* 0x0000763269c07816 */ /* 0x000fe200000000c0 */
[----:B------:R-:W1:Y:S01]  /*0520*/  LDCU.64 UR4, c[0x0][0x3a0] ;  /* 0x00007400ff0477ac */ /* 0x000e620008000a00 */
[----:B------:R-:W-:-:S02]  /*0530*/  PRMT R191, R137, 0x7632, R191 ;  /* 0x0000763289bf7816 */ /* 0x000fc400000000bf */
[----:B------:R-:W-:Y:S02]  /*0540*/  PRMT R190, R104, 0x7632, R190 ;  /* 0x0000763268be7816 */ /* 0x000fe400000000be */
[----:B------:R-:W-:Y:S02]  /*0550*/  PRMT R189, R136, 0x7632, R189 ;  /* 0x0000763288bd7816 */ /* 0x000fe400000000bd */
[----:B------:R-:W-:Y:S02]  /*0560*/  PRMT R0, R111, 0x7632, R0 ;  /* 0x000076326f007816 */ /* 0x000fe40000000000 */
[----:B0-----:R-:W-:Y:S02]  /*0570*/  PRMT R2, R143, 0x7632, R2 ;  /* 0x000076328f027816 */ /* 0x001fe40000000002 */
        /* <DEDUP_REMOVED lines=40> */
[----:B------:R-:W-:Y:S02]  /*0800*/  PLOP3.LUT P1, PT, PT, PT, UP0, 0x80, 0x8 ;  /* 0x000000000008781c */ /* 0x000fe40003f2f008 */
[----:B------:R-:W-:Y:S02]  /*0810*/  PRMT R183, R130, 0x7632, R183 ;  /* 0x0000763282b77816 */ /* 0x000fe400000000b7 */
[----:B------:R-:W-:Y:S02]  /*0820*/  PRMT R184, R162, 0x7632, R184 ;  /* 0x00007632a2b87816 */ /* 0x000fe400000000b8 */
[----:B------:R-:W-:-:S02]  /*0830*/  PRMT R185, R129, 0x7632, R185 ;  /* 0x0000763281b97816 */ /* 0x000fc400000000b9 */
[----:B------:R-:W-:Y:S02]  /*0840*/  PRMT R186, R161, 0x7632, R186 ;  /* 0x00007632a1ba7816 */ /* 0x000fe400000000ba */
[----:B------:R-:W-:Y:S02]  /*0850*/  PRMT R187, R128, 0x7632, R187 ;  /* 0x0000763280bb7816 */ /* 0x000fe400000000bb */
[----:B-1234-:R-:W-:-:S07]  /*0860*/  PRMT R188, R160, 0x7632, R188 ;  /* 0x00007632a0bc7816 */ /* 0x01efce00000000bc */
.L_x_13270:
[----:B------:R-:W-:Y:S01]  /*0870*/  ISETP.NE.U32.AND P0, PT, RZ, UR4, PT ;  /* 0x00000004ff007c0c */ /* 0x000fe2000bf05070 */
[----:B0-----:R-:W0:Y:S01]  /*0880*/  LDC.64 R164, c[0x0][0x390] ;  /* 0x0000e400ffa47b82 */ /* 0x001e220000000a00 */
        /* <DEDUP_REMOVED lines=33> */
.L_x_13238:
[C---:B-----5:R-:W-:Y:S02]  /*0aa0*/  PRMT R32, R28.reuse, 0x7632, R32 ;  /* 0x000076321c207816 */ /* 0x060fe40000000020 */
[----:B------:R-:W-:Y:S02]  /*0ab0*/  SHF.L.U32 R33, R28, 0x10, RZ ;  /* 0x000000101c217819 */ /* 0x000fe400000006ff */
[C---:B------:R-:W-:Y:S02]  /*0ac0*/  PRMT R34, R30.reuse, 0x7632, R34 ;  /* 0x000076321e227816 */ /* 0x040fe40000000022 */
[----:B------:R-:W-:Y:S01]  /*0ad0*/  SHF.L.U32 R35, R30, 0x10, RZ ;  /* 0x000000101e237819 */ /* 0x000fe200000006ff */
[----:B------:R-:W-:Y:S01]  /*0ae0*/  FADD.FTZ R84, R92, R33 ;  /* 0x000000215c547221 */ /* 0x000fe20000010000 */
[----:B------:R-:W-:Y:S02]  /*0af0*/  PRMT R28, R29, 0x7632, R28 ;  /* 0x000076321d1c7816 */ /* 0x000fe4000000001c */
        /* <DEDUP_REMOVED lines=15> */
.L_x_13237:
[----:B------:R-:W-:-:S04]  /*0bf0*/  UISETP.NE.U32.AND UP0, UPT, UR4, URZ, UPT ;  /* 0x000000ff0400728c */ /* 0x000fc8000bf05070 */
[----:B------:R-:W-:-:S09]  /*0c00*/  UISETP.NE.AND.EX UP0, UPT, UR5, URZ, UPT, UP0 ;  /* 0x000000ff0500728c */ /* 0x000fd2000bf05300 */
[----:B------:R-:W-:Y:S05]  /*0c10*/  BRA.U UP0, `(.L_x_13240) ;  /* 0x0000000100847547 */ /* 0x000fea000b800000 */
[C---:B-----5:R-:W-:Y:S02]  /*0c20*/  PRMT R34, R29.reuse, 0x7632, R34 ;  /* 0x000076321d227816 */ /* 0x060fe40000000022 */
[----:B------:R-:W-:Y:S02]  /*0c30*/  SHF.L.U32 R29, R29, 0x10, RZ ;  /* 0x000000101d1d7819 */ /* 0x000fe400000006ff */
[----:B------:R-:W-:Y:S02]  /*0c40*/  SHF.L.U32 R86, R97, 0x10, RZ ;  /* 0x0000001061567819 */ /* 0x000fe400000006ff */
[C---:B------:R-:W-:Y:S02]  /*0c50*/  PRMT R32, R28.reuse, 0x7632, R32 ;  /* 0x000076321c207816 */ /* 0x040fe40000000020 */
[----:B------:R-:W-:Y:S01]  /*0c60*/  SHF.L.U32 R33, R28, 0x10, RZ ;  /* 0x000000101c217819 */ /* 0x000fe200000006ff */
[----:B------:R-:W-:Y:S01]  /*0c70*/  FADD.FTZ R86, R29, R86 ;  /* 0x000000561d567221 */ /* 0x000fe20000010000 */
[----:B------:R-:W-:-:S02]  /*0c80*/  PRMT R35, R30, 0x7632, R35 ;  /* 0x000076321e237816 */ /* 0x000fc40000000023 */
[----:B------:R-:W-:Y:S02]  /*0c90*/  SHF.L.U32 R37, R30, 0x10, RZ ;  /* 0x000000101e257819 */ /* 0x000fe400000006ff */
[C---:B------:R-:W-:Y:S02]  /*0ca0*/  PRMT R36, R31.reuse, 0x7632, R36 ;  /* 0x000076321f247816 */ /* 0x040fe40000000024 */
[----:B------:R-:W-:Y:S02]  /*0cb0*/  SHF.L.U32 R39, R31, 0x10, RZ ;  /* 0x000000101f277819 */ /* 0x000fe400000006ff */
[----:B------:R-:W-:Y:S02]  /*0cc0*/  PRMT R28, R96, 0x7632, R28 ;  /* 0x00007632601c7816 */ /* 0x000fe4000000001c */
[----:B------:R-:W-:Y:S02]  /*0cd0*/  PRMT R29, R97, 0x7632, R29 ;  /* 0x00007632611d7816 */ /* 0x000fe4000000001d */
[----:B------:R-:W-:-:S02]  /*0ce0*/  PRMT R30, R98, 0x7632, R30 ;  /* 0x00007632621e7816 */ /* 0x000fc4000000001e */
[C---:B------:R-:W-:Y:S02]  /*0cf0*/  PRMT R31, R99.reuse, 0x7632, R31 ;  /* 0x00007632631f7816 */ /* 0x040fe4000000001f */
        /* <DEDUP_REMOVED lines=16> */
[----:B------:R-:W-:-:S04]  /*0e00*/  FADD.FTZ R81, R35, R30 ;  /* 0x0000001e23517221 */ /* 0x000fc80000010000 */
[----:B------:R-:W-:Y:S01]  /*0e10*/  FADD.FTZ R83, R36, R31 ;  /* 0x0000001f24537221 */ /* 0x000fe20000010000 */
[----:B------:R-:W-:Y:S06]  /*0e20*/  BRA `(.L_x_13239) ;  /* 0x0000000000a07947 */ /* 0x000fec0003800000 */
.L_x_13240:
[C---:B-----5:R-:W-:Y:S02]  /*0e30*/  PRMT R33, R28.reuse, 0x7632, R33 ;  /* 0x000076321c217816 */ /* 0x060fe40000000021 */
[C---:B------:R-:W-:Y:S02]  /*0e40*/  PRMT R34, R29.reuse, 0x7632, R34 ;  /* 0x000076321d227816 */ /* 0x040fe40000000022 */
[----:B------:R-:W-:Y:S02]  /*0e50*/  SHF.L.U32 R32, R29, 0x10, RZ ;  /* 0x000000101d207819 */ /* 0x000fe400000006ff */
[----:B------:R-:W-:Y:S02]  /*0e60*/  SHF.L.U32 R28, R28, 0x10, RZ ;  /* 0x000000101c1c7819 */ /* 0x000fe400000006ff */
[----:B------:R-:W-:Y:S02]  /*0e70*/  PRMT R36, R30, 0x7632, R36 ;  /* 0x000076321e247816 */ /* 0x000fe40000000024 */
[----:B------:R-:W-:-:S02]  /*0e80*/  SHF.L.U32 R29, R96, 0x10, RZ ;  /* 0x00000010601d7819 */ /* 0x000fc400000006ff */
[----:B------:R-:W-:Y:S02]  /*0e90*/  SHF.L.U32 R30, R30, 0x10, RZ ;  /* 0x000000101e1e7819 */ /* 0x000fe400000006ff */
[C---:B------:R-:W-:Y:S01]  /*0ea0*/  SHF.L.U32 R37, R97.reuse, 0x10, RZ ;  /* 0x0000001061257819 */ /* 0x040fe200000006ff */
[--C-:B------:R-:W-:Y:S01]  /*0eb0*/  FADD.FTZ R35, R28, R29.reuse ;  /* 0x0000001d1c237221 */ /* 0x100fe20000010000 */
[----:B------:R-:W-:Y:S02]  /*0ec0*/  SHF.L.U32 R41, R98, 0x10, RZ ;  /* 0x0000001062297819 */ /* 0x000fe400000006ff */
[----:B------:R-:W-:Y:S01]  /*0ed0*/  PRMT R29, R97, 0x7632, R29 ;  /* 0x00007632611d7816 */ /* 0x000fe2000000001d */
[----:B------:R-:W-:Y:S01]  /*0ee0*/  FADD.FTZ R39, R32, R37 ;  /* 0x0000002520277221 */ /* 0x000fe20000010000 */
        /* <DEDUP_REMOVED lines=26> */
[----:B------:R-:W-:-:S03]  /*1090*/  FADD.FTZ R81, R89, R32 ;  /* 0x0000002059517221 */ /* 0x000fc60000010000 */
[----:B------:R-:W-:-:S07]  /*10a0*/  FADD.FTZ R83, R91, R34 ;  /* 0x000000225b537221 */ /* 0x000fce0000010000 */
.L_x_13239:
[----:B------:R-:W-:Y:S01]  /*10b0*/  UISETP.NE.U32.AND UP0, UPT, UR12, URZ, UPT ;  /* 0x000000ff0c00728c */ /* 0x000fe2000bf05070 */
[----:B------:R-:W0:Y:S01]  /*10c0*/  LDC.64 R216, c[0x0][0x3a8] ;  /* 0x0000ea00ffd87b82 */ /* 0x000e220000000a00 */
[----:B------:R-:W-:Y:S02]  /*10d0*/  IADD3 R208, PT, PT, R207, 0x20, RZ ;  /* 0x00000020cfd07810 */ /* 0x000fe40007ffe0ff */
[----:B------:R-:W-:-:S03]  /*10e0*/  UISETP.NE.AND.EX UP0, UPT, UR13, URZ, UPT, UP0 ;  /* 0x000000ff0d00728c */ /* 0x000fc6000bf05300 */
[----:B------:R-:W-:Y:S02]  /*10f0*/  IMAD.WIDE.U32 R28, R208, 0x10, R164 ;  /* 0x00000010d01c7825 */ /* 0x000fe400078e00a4 */
[----:B------:R-:W1:Y:S01]  /*1100*/  @P0 LDC.64 R36, c[0x0][0x3a0] ;  /* 0x0000e800ff240b82 */ /* 0x000e620000000a00 */
[----:B------:R-:W-:-:S13]  /*1110*/  PLOP3.LUT P1, PT, PT, PT, UP0, 0x80, 0x8 ;  /* 0x000000000008781c */ /* 0x000fda0003f2f008 */
[----:B------:R-:W2:Y:S01]  /*1120*/  @P1 LDC.64 R34, c[0x0][0x398] ;  /* 0x0000e600ff221b82 */ /* 0x000ea20000000a00 */
[----:B0-----:R-:W-:-:S05]  /*1130*/  IMAD.WIDE.U32 R32, R207, 0x20, R216 ;  /* 0x00000020cf207825 */ /* 0x001fca00078e00d8 */
[----:B------:R0:W-:Y:S01]  /*1140*/  STG.E.128 desc[UR6][R32.64], R84 ;  /* 0x0000005420007986 */ /* 0x0001e2000c101d06 */
[----:B-1----:R-:W-:-:S03]  /*1150*/  @P0 IMAD.WIDE.U32 R36, R208, 0x20, R36 ;  /* 0x00000020d0240825 */ /* 0x002fc600078e0024 */
[----:B------:R0:W-:Y:S04]  /*1160*/  STG.E.128 desc[UR6][R32.64+0x10], R80 ;  /* 0x0000105020007986 */ /* 0x0001e8000c101d06 */
[----:B------:R0:W5:Y:S04]  /*1170*/  @P0 LDG.E.128 R92, desc[UR6][R36.64] ;  /* 0x00000006245c0981 */ /* 0x000168000c1e1d00 */
[----:B------:R0:W5:Y:S04]  /*1180*/  @P0 LDG.E.128 R88, desc[UR6][R36.64+0x10] ;  /* 0x0000100624580981 */ /* 0x000168000c1e1d00 */
[----:B------:R-:W5:Y:S01]  /*1190*/  LDG.E.128 R28, desc[UR6][R28.64] ;  /* 0x000000061c1c7981 */ /* 0x000f62000c1e1d00 */
[----:B--2---:R-:W-:-:S05]  /*11a0*/  @P1 IMAD.WIDE.U32 R34, R208, 0x10, R34 ;  /* 0x00000010d0221825 */ /* 0x004fca00078e0022 */
[----:B------:R0:W5:Y:S01]  /*11b0*/  @P1 LDG.E.128 R96, desc[UR6][R34.64] ;  /* 0x0000000622601981 */ /* 0x000162000c1e1d00 */
[----:B------:R-:W-:Y:S05]  /*11c0*/  @!P1 BRA `(.L_x_13241) ;  /* 0x00000004002c9947 */ /* 0x000fea0003800000 */
[----:B------:R-:W-:Y:S05]  /*11d0*/  @!P0 BRA `(.L_x_13242) ;  /* 0x0000000000a48947 */ /* 0x000fea0003800000 */
[----:B0----5:R-:W-:Y:S02]  /*11e0*/  PRMT R32, R28, 0x7632, R32 ;  /* 0x000076321c207816 */ /* 0x021fe40000000020 */
[C---:B------:R-:W-:Y:S02]  /*11f0*/  PRMT R33, R29.reuse, 0x7632, R33 ;  /* 0x000076321d217816 */ /* 0x040fe40000000021 */
[----:B------:R-:W-:Y:S02]  /*1200*/  SHF.L.U32 R34, R29, 0x10, RZ ;  /* 0x000000101d227819 */ /* 0x000fe400000006ff */
[----:B------:R-:W-:Y:S02]  /*1210*/  PRMT R36, R30, 0x7632, R36 ;  /* 0x000076321e247816 */ /* 0x000fe40000000024 */
[----:B------:R-:W-:Y:S02]  /*1220*/  SHF.L.U32 R28, R28, 0x10, RZ ;  /* 0x000000101c1c7819 */ /* 0x000fe400000006ff */
[----:B------:R-:W-:-:S02]  /*1230*/  SHF.L.U32 R30, R30, 0x10, RZ ;  /* 0x000000101e1e7819 */ /* 0x000fc400000006ff */
        /* <DEDUP_REMOVED lines=8> */
[----:B------:R-:W-:Y:S01]  /*12c0*/  PRMT R30, R97, 0x7632, R30 ;  /* 0x00007632611e7816 */ /* 0x000fe2000000001e */
[----:B------:R-:W-:Y:S01]  /*12d0*/  FADD.FTZ R76, R92, R29 ;  /* 0x0000001d5c4c7221 */ /* 0x000fe20000010000 */
[----:B------:R-:W-:Y:S01]  /*12e0*/  PRMT R34, R98, 0x7632, R34 ;  /* 0x0000763262227816 */ /* 0x000fe20000000022 */
[----:B------:R-:W-:Y:S01]  /*12f0*/  FADD.FTZ R78, R94, R35 ;  /* 0x000000235e4e7221 */ /* 0x000fe20000010000 */
        /* <DEDUP_REMOVED lines=19> */
[----:B------:R-:W-:Y:S01]  /*1430*/  FADD.FTZ R74, R90, R41 ;  /* 0x000000295a4a7221 */ /* 0x000fe20000010000 */
[----:B------:R-:W-:Y:S02]  /*1440*/  FADD.FTZ R73, R89, R36 ;  /* 0x0000002459497221 */ /* 0x000fe40000010000 */
[----:B------:R-:W-:Y:S01]  /*1450*/  FADD.FTZ R75, R91, R38 ;  /* 0x000000265b4b7221 */ /* 0x000fe20000010000 */
[----:B------:R-:W-:Y:S06]  /*1460*/  BRA `(.L_x_13243) ;  /* 0x00000004000c7947 */ /* 0x000fec0003800000 */
.L_x_13242:
        /* <DEDUP_REMOVED lines=12> */
[----:B------:R-:W-:Y:S01]  /*1530*/  SHF.L.U32 R74, R31, 0x10, RZ ;  /* 0x000000101f4a7819 */ /* 0x000fe200000006ff */
[----:B------:R-:W-:Y:S01]  /*1540*/  FADD.FTZ R78, R35, R78 ;  /* 0x0000004e234e7221 */ /* 0x000fe20000010000 */
[----:B------:R-:W-:-:S02]  /*1550*/  PRMT R28, R96, 0x7632, R28 ;  /* 0x00007632601c7816 */ /* 0x000fc4000000001c */
[----:B------:R-:W-:Y:S02]  /*1560*/  PRMT R29, R97, 0x7632, R29 ;  /* 0x00007632611d7816 */ /* 0x000fe4000000001d */
[----:B------:R-:W-:Y:S02]  /*1570*/  PRMT R30, R98, 0x7632, R30 ;  /* 0x00007632621e7816 */ /* 0x000fe4000000001e */
[C---:B------:R-:W-:Y:S02]  /*1580*/  PRMT R31, R99.reuse, 0x7632, R31 ;  /* 0x00007632631f7816 */ /* 0x040fe4000000001f */
        /* <DEDUP_REMOVED lines=10> */
[----:B------:R-:W-:Y:S02]  /*1630*/  SHF.L.U32 R36, R36, 0x10, RZ ;  /* 0x0000001024247819 */ /* 0x000fe400000006ff */
[----:B------:R-:W-:Y:S01]  /*1640*/  SHF.L.U32 R31, R31, 0x10, RZ ;  /* 0x000000101f1f7819 */ /* 0x000fe200000006ff */
[----:B------:R-:W-:-:S04]  /*1650*/  FADD.FTZ R73, R73, R30 ;  /* 0x0000001e49497221 */ /* 0x000fc80000010000 */
[----:B------:R-:W-:Y:S01]  /*1660*/  FADD.FTZ R75, R36, R31 ;  /* 0x0000001f244b7221 */ /* 0x000fe20000010000 */
[----:B------:R-:W-:Y:S06]  /*1670*/  BRA `(.L_x_13243) ;  /* 0x0000000000887947 */ /* 0x000fec0003800000 */
.L_x_13241:
[----:B------:R-:W-:Y:S05]  /*1680*/  @!P0 BRA `(.L_x_13244) ;  /* 0x0000000000548947 */ /* 0x000fea0003800000 */
[C---:B0----5:R-:W-:Y:S02]  /*1690*/  PRMT R32, R28.reuse, 0x7632, R32 ;  /* 0x000076321c207816 */ /* 0x061fe40000000020 */
        /* <DEDUP_REMOVED lines=20> */
.L_x_13244:
        /* <DEDUP_REMOVED lines=11> */
[----:B------:R-:W-:-:S07]  /*1890*/  SHF.L.U32 R75, R75, 0x10, RZ ;  /* 0x000000104b4b7819 */ /* 0x000fce00000006ff */
.L_x_13243:
[----:B0-----:R-:W0:Y:S01]  /*18a0*/  @P1 LDC.64 R34, c[0x0][0x398] ;  /* 0x0000e600ff221b82 */ /* 0x001e220000000a00 */
[----:B------:R-:W-:Y:S01]  /*18b0*/  IADD3 R209, PT, PT, R207, 0x40, RZ ;  /* 0x00000040cfd17810 */ /* 0x000fe20007ffe0ff */
[----:B------:R-:W-:-:S04]  /*18c0*/  IMAD.WIDE.U32 R32, R208, 0x20, R216 ;  /* 0x00000020d0207825 */ /* 0x000fc800078e00d8 */
[C---:B------:R-:W-:Y:S01]  /*18d0*/  IMAD.WIDE.U32 R28, R209.reuse, 0x10, R164 ;  /* 0x00000010d11c7825 */ /* 0x040fe200078e00a4 */
[----:B------:R1:W-:Y:S01]  /*18e0*/  STG.E.128 desc[UR6][R32.64], R76 ;  /* 0x0000004c20007986 */ /* 0x0003e2000c101d06 */
[----:B------:R-:W2:Y:S03]  /*18f0*/  @P0 LDC.64 R36, c[0x0][0x3a0] ;  /* 0x0000e800ff240b82 */ /* 0x000ea60000000a00 */
[----:B------:R1:W-:Y:S04]  /*1900*/  STG.E.128 desc[UR6][R32.64+0x10], R72 ;  /* 0x0000104820007986 */ /* 0x0003e8000c101d06 */
[----:B------:R-:W5:Y:S01]  /*1910*/  LDG.E.128 R28, desc[UR6][R28.64] ;  /* 0x000000061c1c7981 */ /* 0x000f62000c1e1d00 */
[----:B0-----:R-:W-:-:S05]  /*1920*/  @P1 IMAD.WIDE.U32 R34, R209, 0x10, R34 ;  /* 0x00000010d1221825 */ /* 0x001fca00078e0022 */
[----:B------:R1:W5:Y:S01]  /*1930*/  @P1 LDG.E.128 R96, desc[UR6][R34.64] ;  /* 0x0000000622601981 */ /* 0x000362000c1e1d00 */
[----:B--2---:R-:W-:-:S05]  /*1940*/  @P0 IMAD.WIDE.U32 R36, R209, 0x20, R36 ;  /* 0x00000020d1240825 */ /* 0x004fca00078e0024 */
[----:B------:R1:W5:Y:S04]  /*1950*/  @P0 LDG.E.128 R92, desc[UR6][R36.64] ;  /* 0x00000006245c0981 */ /* 0x000368000c1e1d00 */
[----:B------:R1:W5:Y:S01]  /*1960*/  @P0 LDG.E.128 R88, desc[UR6][R36.64+0x10] ;  /* 0x0000100624580981 */ /* 0x000362000c1e1d00 */
[----:B------:R-:W-:Y:S05]  /*1970*/  @!P1 BRA `(.L_x_13245) ;  /* 0x00000004002c9947 */ /* 0x000fea0003800000 */
[----:B------:R-:W-:Y:S05]  /*1980*/  @!P0 BRA `(.L_x_13246) ;  /* 0x0000000000a48947 */ /* 0x000fea0003800000 */
[----:B-1---5:R-:W-:Y:S02]  /*1990*/  PRMT R32, R28, 0x7632, R32 ;  /* 0x000076321c207816 */ /* 0x022fe40000000020 */
        /* <DEDUP_REMOVED lines=36> */
[----:B------:R-:W-:Y:S01]  /*1be0*/  FADD.FTZ R66, R90, R41 ;  /* 0x000000295a427221 */ /* 0x000fe20000010000 */
[----:B------:R-:W-:-:S02]  /*1bf0*/  FADD.FTZ R65, R89, R36 ;  /* 0x0000002459417221 */ /* 0x000fc40000010000 */
[----:B------:R-:W-:Y:S01]  /*1c00*/  FADD.FTZ R67, R91, R38 ;  /* 0x000000265b437221 */ /* 0x000fe20000010000 */
[----:B------:R-:W-:Y:S06]  /*1c10*/  BRA `(.L_x_13247) ;  /* 0x00000004000c7947 */ /* 0x000fec0003800000 */
.L_x_13246:
[C---:B-1---5:R-:W-:Y:S02]  /*1c20*/  PRMT R32, R28.reuse, 0x7632, R32 ;  /* 0x000076321c207816 */ /* 0x062fe40000000020 */
[C---:B------:R-:W-:Y:S02]  /*1c30*/  PRMT R33, R29.reuse, 0x7632, R33 ;  /* 0x000076321d217816 */ /* 0x040fe40000000021 */
[----:B------:R-:W-:Y:S02]  /*1c40*/  SHF.L.U32 R70, R29, 0x10, RZ ;  /* 0x000000101d467819 */ /* 0x000fe400000006ff */
[----:B------:R-:W-:Y:S02]  /*1c50*/  SHF.L.U32 R28, R28, 0x10, RZ ;  /* 0x000000101c1c7819 */ /* 0x000fe400000006ff */
[C---:B------:R-:W-:Y:S01]  /*1c60*/  PRMT R34, R30.reuse, 0x7632, R34 ;  /* 0x000076321e227816 */ /* 0x040fe20000000022 */
[----:B------:R-:W-:Y:S01]  /*1c70*/  IMAD.U32 R30, R30, 0x10000, RZ ;  /* 0x000100001e1e7824 */ /* 0x000fe200078e00ff */
        /* <DEDUP_REMOVED lines=8> */
[----:B------:R-:W-:Y:S02]  /*1d00*/  PRMT R28, R96, 0x7632, R28 ;  /* 0x00007632601c7816 */ /* 0x000fe4000000001c */
[----:B------:R-:W-:-:S02]  /*1d10*/  PRMT R29, R97, 0x7632, R29 ;  /* 0x00007632611d7816 */ /* 0x000fc4000000001d */
[----:B------:R-:W-:Y:S02]  /*1d20*/  PRMT R30, R98, 0x7632, R30 ;  /* 0x00007632621e7816 */ /* 0x000fe4000000001e */
[C---:B------:R-:W-:Y:S02]  /*1d30*/  PRMT R31, R99.reuse, 0x7632, R31 ;  /* 0x00007632631f7816 */ /* 0x040fe4000000001f */
        /* <DEDUP_REMOVED lines=12> */
[----:B------:R-:W-:-:S04]  /*1e00*/  FADD.FTZ R65, R65, R30 ;  /* 0x0000001e41417221 */ /* 0x000fc80000010000 */
[----:B------:R-:W-:Y:S01]  /*1e10*/  FADD.FTZ R67, R36, R31 ;  /* 0x0000001f24437221 */ /* 0x000fe20000010000 */
[----:B------:R-:W-:Y:S06]  /*1e20*/  BRA `(.L_x_13247) ;  /* 0x0000000000887947 */ /* 0x000fec0003800000 */
.L_x_13245:
[----:B------:R-:W-:Y:S05]  /*1e30*/  @!P0 BRA `(.L_x_13248) ;  /* 0x0000000000548947 */ /* 0x000fea0003800000 */
[C---:B-1---5:R-:W-:Y:S02]  /*1e40*/  PRMT R32, R28.reuse, 0x7632, R32 ;  /* 0x000076321c207816 */ /* 0x062fe40000000020 */
        /* <DEDUP_REMOVED lines=20> */
.L_x_13248:
        /* <DEDUP_REMOVED lines=12> */
.L_x_13247:
[----:B-1----:R-:W0:Y:S01]  /*2050*/  @P1 LDC.64 R32, c[0x0][0x398] ;  /* 0x0000e600ff201b82 */ /* 0x002e220000000a00 */
        /* <DEDUP_REMOVED lines=55> */
.L_x_13250:
        /* <DEDUP_REMOVED lines=30> */
[----:B------:R-:W-:-:S04]  /*25b0*/  FADD.FTZ R57, R57, R30 ;  /* 0x0000001e39397221 */ /* 0x000fc80000010000 */
[----:B------:R-:W-:Y:S01]  /*25c0*/  FADD.FTZ R59, R36, R31 ;  /* 0x0000001f243b7221 */ /* 0x000fe20000010000 */
[----:B------:R-:W-:Y:S06]  /*25d0*/  BRA `(.L_x_13251) ;  /* 0x0000000000887947 */ /* 0x000fec0003800000 */
.L_x_13249:
        /* <DEDUP_REMOVED lines=22> */
.L_x_13252:
        /* <DEDUP_REMOVED lines=12> */
.L_x_13251:
        /* <DEDUP_REMOVED lines=15> */
[----:B-1---5:R-:W-:Y:S01]  /*28f0*/  PRMT R32, R28, 0x7632, R32 ;  /* 0x000076321c207816 */ /* 0x022fe20000000020 */
[----:B------:R-:W-:Y:S01]  /*2900*/  IMAD.U32 R45, R99, 0x10000, RZ ;  /* 0x00010000632d7824 */ /* 0x000fe200078e00ff */
        /* <DEDUP_REMOVED lines=39> */
.L_x_13254:
        /* <DEDUP_REMOVED lines=33> */
.L_x_13253:
[----:B------:R-:W-:Y:S05]  /*2d90*/  @!P0 BRA `(.L_x_13256) ;  /* 0x0000000000548947 */ /* 0x000fea0003800000 */
[C---:B-1---5:R-:W-:Y:S02]  /*2da0*/  PRMT R32, R28.reuse, 0x7632, R32 ;  /* 0x000076321c207816 */ /* 0x062fe40000000020 */
[----:B------:R-:W-:Y:S02]  /*2db0*/  SHF.L.U32 R33, R28, 0x10, RZ ;  /* 0x000000101c217819 */ /* 0x000fe400000006ff */
[----:B------:R-:W-:Y:S01]  /*2dc0*/  PRMT R34, R30, 0x7632, R34 ;  /* 0x000076321e227816 */ /* 0x000fe20000000022 */
[----:B------:R-:W-:Y:S01]  /*2dd0*/  IMAD.U32 R32, R32, 0x10000, RZ ;  /* 0x0001000020207824 */ /* 0x000fe200078e00ff */
[----:B------:R-:W-:Y:S01]  /*2de0*/  SHF.L.U32 R35, R30, 0x10, RZ ;  /* 0x000000101e237819 */ /* 0x000fe200000006ff */
[----:B------:R-:W-:Y:S01]  /*2df0*/  FADD.FTZ R52, R92, R33 ;  /* 0x000000215c347221 */ /* 0x000fe20000010000 */
        /* <DEDUP_REMOVED lines=15> */
.L_x_13256:
        /* <DEDUP_REMOVED lines=12> */
.L_x_13255:
        /* <DEDUP_REMOVED lines=56> */
.L_x_13258:
[C---:B-1---5:R-:W-:Y:S02]  /*3330*/  PRMT R33, R29.reuse, 0x7632, R33 ;  /* 0x000076321d217816 */ /* 0x062fe40000000021 */
[----:B------:R-:W-:Y:S02]  /*3340*/  SHF.L.U32 R46, R29, 0x10, RZ ;  /* 0x000000101d2e7819 */ /* 0x000fe400000006ff */
[----:B------:R-:W-:Y:S02]  /*3350*/  PRMT R34, R30, 0x7632, R34 ;  /* 0x000076321e227816 */ /* 0x000fe40000000022 */
[C---:B------:R-:W-:Y:S01]  /*3360*/  PRMT R32, R28.reuse, 0x7632, R32 ;  /* 0x000076321c207816 */ /* 0x040fe20000000020 */
[----:B------:R-:W-:Y:S01]  /*3370*/  IMAD.U32 R28, R28, 0x10000, RZ ;  /* 0x000100001c1c7824 */ /* 0x000fe200078e00ff */
        /* <DEDUP_REMOVED lines=28> */
.L_x_13257:
        /* <DEDUP_REMOVED lines=22> */
.L_x_13260:
        /* <DEDUP_REMOVED lines=12> */
.L_x_13259:
        /* <DEDUP_REMOVED lines=30> */
[----:B------:R-:W-:Y:S02]  /*3940*/  PRMT R34, R98, 0x7632, R34 ;  /* 0x0000763262227816 */ /* 0x000fe40000000022 */
[----:B------:R-:W-:Y:S02]  /*3950*/  PRMT R167, R99, 0x7632, R167 ;  /* 0x0000763263a77816 */ /* 0x000fe400000000a7 */
[----:B------:R-:W-:Y:S02]  /*3960*/  SHF.L.U32 R166, R31, 0x10, RZ ;  /* 0x000000101fa67819 */ /* 0x000fe400000006ff */
        /* <DEDUP_REMOVED lines=23> */
.L_x_13262:
[C---:B-1---5:R-:W-:Y:S02]  /*3ae0*/  PRMT R33, R28.reuse, 0x7632, R33 ;  /* 0x000076321c217816 */ /* 0x062fe40000000021 */
[C---:B------:R-:W-:Y:S02]  /*3af0*/  PRMT R34, R29.reuse, 0x7632, R34 ;  /* 0x000076321d227816 */ /* 0x040fe40000000022 */
[----:B------:R-:W-:Y:S02]  /*3b00*/  SHF.L.U32 R38, R29, 0x10, RZ ;  /* 0x000000101d267819 */ /* 0x000fe400000006ff */
[----:B------:R-:W-:Y:S02]  /*3b10*/  SHF.L.U32 R28, R28, 0x10, RZ ;  /* 0x000000101c1c7819 */ /* 0x000fe400000006ff */
[----:B------:R-:W-:Y:S02]  /*3b20*/  PRMT R37, R30, 0x7632, R37 ;  /* 0x000076321e257816 */ /* 0x000fe40000000025 */
[----:B------:R-:W-:-:S02]  /*3b30*/  SHF.L.U32 R29, R96, 0x10, RZ ;  /* 0x00000010601d7819 */ /* 0x000fc400000006ff */
        /* <DEDUP_REMOVED lines=8> */
[----:B------:R-:W-:Y:S01]  /*3bc0*/  SHF.L.U32 R214, R31, 0x10, RZ ;  /* 0x000000101fd67819 */ /* 0x000fe200000006ff */
[----:B------:R-:W-:Y:S01]  /*3bd0*/  IMAD.U32 R28, R28, 0x10000, RZ ;  /* 0x000100001c1c7824 */ /* 0x000fe200078e00ff */
[----:B------:R-:W-:-:S02]  /*3be0*/  PRMT R30, R98, 0x7632, R30 ;  /* 0x00007632621e7816 */ /* 0x000fc4000000001e */
[----:B------:R-:W-:Y:S02]  /*3bf0*/  PRMT R29, R97, 0x7632, R29 ;  /* 0x00007632611d7816 */ /* 0x000fe4000000001d */
[----:B------:R-:W-:Y:S02]  /*3c00*/  PRMT R31, R99, 0x7632, R31 ;  /* 0x00007632631f7816 */ /* 0x000fe4000000001f */
        /* <DEDUP_REMOVED lines=14> */
.L_x_13261:
[----:B------:R-:W-:Y:S05]  /*3cf0*/  @!P0 BRA `(.L_x_13264) ;  /* 0x0000000000548947 */ /* 0x000fea0003800000 */
[----:B-1---5:R-:W-:Y:S02]  /*3d00*/  PRMT R32, R28, 0x7632, R32 ;  /* 0x000076321c207816 */ /* 0x022fe40000000020 */
[----:B------:R-:W-:Y:S02]  /*3d10*/  PRMT R34, R29, 0x7632, R34 ;  /* 0x000076321d227816 */ /* 0x000fe40000000022 */
[----:B------:R-:W-:Y:S02]  /*3d20*/  PRMT R35, R30, 0x7632, R35 ;  /* 0x000076321e237816 */ /* 0x000fe40000000023 */
[----:B------:R-:W-:Y:S02]  /*3d30*/  PRMT R36, R31, 0x7632, R36 ;  /* 0x000076321f247816 */ /* 0x000fe40000000024 */
        /* <DEDUP_REMOVED lines=17> */
.L_x_13264:
        /* <DEDUP_REMOVED lines=12> */
.L_x_13263:
[----:B------:R-:W0:Y:S01]  /*3f10*/  @P1 LDC.64 R30, c[0x0][0x398] ;  /* 0x0000e600ff1e1b82 */ /* 0x000e220000000a00 */
        /* <DEDUP_REMOVED lines=16> */
[----:B------:R-:W-:Y:S02]  /*4020*/  SHF.L.U32 R164, R164, 0x10, RZ ;  /* 0x00000010a4a47819 */ /* 0x000fe400000006ff */
[----:B------:R-:W-:Y:S02]  /*4030*/  PRMT R215, R166, 0x7632, R215 ;  /* 0x00007632a6d77816 */ /* 0x000fe400000000d7 */
[----:B------:R-:W-:Y:S02]  /*4040*/  SHF.L.U32 R31, R96, 0x10, RZ ;  /* 0x00000010601f7819 */ /* 0x000fe400000006ff */
[----:B------:R-:W-:Y:S02]  /*4050*/  SHF.L.U32 R166, R166, 0x10, RZ ;  /* 0x00000010a6a67819 */ /* 0x000fe400000006ff */
[----:B------:R-:W-:Y:S01]  /*4060*/  PRMT R30, R165, 0x7632, R30 ;  /* 0x00007632a51e7816 */ /* 0x000fe2000000001e */
[--C-:B------:R-:W-:Y:S01]  /*4070*/  FADD.FTZ R31, R31, R164.reuse ;  /* 0x000000a41f1f7221 */ /* 0x100fe20000010000 */
[----:B------:R-:W-:Y:S01]  /*4080*/  PRMT R164, R97, 0x7632, R164 ;  /* 0x0000763261a47816 */ /* 0x000fe200000000a4 */
[----:B------:R-:W-:Y:S01]  /*4090*/  FADD.FTZ R219, R219, R166 ;  /* 0x000000a6dbdb7221 */ /* 0x000fe20000010000 */
[----:B------:R-:W-:-:S02]  /*40a0*/  PRMT R218, R167, 0x7632, R218 ;  /* 0x00007632a7da7816 */ /* 0x000fc400000000da */
[----:B------:R-:W-:Y:S02]  /*40b0*/  PRMT R29, R96, 0x7632, R29 ;  /* 0x00007632601d7816 */ /* 0x000fe4000000001d */
[----:B------:R-:W-:Y:S02]  /*40c0*/  PRMT R166, R98, 0x7632, R166 ;  /* 0x0000763262a67816 */ /* 0x000fe400000000a6 */
[----:B------:R-:W-:Y:S02]  /*40d0*/  PRMT R221, R99, 0x7632, R221 ;  /* 0x0000763263dd7816 */ /* 0x000fe400000000dd */
[----:B------:R-:W-:Y:S02]  /*40e0*/  SHF.L.U32 R220, R167, 0x10, RZ ;  /* 0x00000010a7dc7819 */ /* 0x000fe400000006ff */
[----:B------:R-:W-:Y:S02]  /*40f0*/  SHF.L.U32 R165, R165, 0x10, RZ ;  /* 0x00000010a5a57819 */ /* 0x000fe400000006ff */
[----:B------:R-:W-:-:S02]  /*4100*/  SHF.L.U32 R222, R97, 0x10, RZ ;  /* 0x0000001061de7819 */ /* 0x000fc400000006ff */
[----:B------:R-:W-:Y:S02]  /*4110*/  SHF.L.U32 R225, R99, 0x10, RZ ;  /* 0x0000001063e17819 */ /* 0x000fe400000006ff */
[----:B------:R-:W-:Y:S01]  /*4120*/  SHF.L.U32 R167, R164, 0x10, RZ ;  /* 0x00000010a4a77819 */ /* 0x000fe200000006ff */
[----:B------:R-:W-:Y:S01]  /*4130*/  FADD.FTZ R165, R222, R165 ;  /* 0x000000a5dea57221 */ /* 0x000fe20000010000 */
        /* <DEDUP_REMOVED lines=21> */
.L_x_13266:
[C---:B-----5:R-:W-:Y:S02]  /*4290*/  PRMT R215, R164.reuse, 0x7632, R215 ;  /* 0x00007632a4d77816 */ /* 0x060fe400000000d7 */
[----:B-1----:R-:W-:Y:S02]  /*42a0*/  SHF.L.U32 R28, R164, 0x10, RZ ;  /* 0x00000010a41c7819 */ /* 0x002fe400000006ff */
[C---:B------:R-:W-:Y:S02]  /*42b0*/  PRMT R219, R165.reuse, 0x7632, R219 ;  /* 0x00007632a5db7816 */ /* 0x040fe400000000db */
[----:B------:R-:W-:Y:S02]  /*42c0*/  SHF.L.U32 R30, R165, 0x10, RZ ;  /* 0x00000010a51e7819 */ /* 0x000fe400000006ff */
[----:B------:R-:W-:Y:S02]  /*42d0*/  SHF.L.U32 R164, R166, 0x10, RZ ;  /* 0x00000010a6a47819 */ /* 0x000fe400000006ff */
[----:B------:R-:W-:-:S02]  /*42e0*/  SHF.L.U32 R29, R96, 0x10, RZ ;  /* 0x00000010601d7819 */ /* 0x000fc400000006ff */
[----:B------:R-:W-:Y:S02]  /*42f0*/  SHF.L.U32 R31, R97, 0x10, RZ ;  /* 0x00000010611f7819 */ /* 0x000fe400000006ff */
[----:B------:R-:W-:Y:S01]  /*4300*/  SHF.L.U32 R165, R98, 0x10, RZ ;  /* 0x0000001062a57819 */ /* 0x000fe200000006ff */
[----:B------:R-:W-:Y:S01]  /*4310*/  FADD.FTZ R28, R29, R28 ;  /* 0x0000001c1d1c7221 */ /* 0x000fe20000010000 */
[----:B------:R-:W-:Y:S01]  /*4320*/  PRMT R221, R166, 0x7632, R221 ;  /* 0x00007632a6dd7816 */ /* 0x000fe200000000dd */
[----:B------:R-:W-:Y:S01]  /*4330*/  FADD.FTZ R30, R31, R30 ;  /* 0x0000001e1f1e7221 */ /* 0x000fe20000010000 */
[----:B------:R-:W-:Y:S01]  /*4340*/  PRMT R223, R167, 0x7632, R223 ;  /* 0x00007632a7df7816 */ /* 0x000fe200000000df */
[----:B------:R-:W-:Y:S01]  /*4350*/  FADD.FTZ R164, R165, R164 ;  /* 0x000000a4a5a47221 */ /* 0x000fe20000010000 */
[----:B------:R-:W-:Y:S02]  /*4360*/  PRMT R29, R96, 0x7632, R29 ;  /* 0x00007632601d7816 */ /* 0x000fe4000000001d */
        /* <DEDUP_REMOVED lines=19> */
.L_x_13265:
[----:B------:R-:W-:Y:S05]  /*44a0*/  @!P0 BRA `(.L_x_13268) ;  /* 0x0000000000548947 */ /* 0x000fea0003800000 */
[----:B-1---5:R-:W-:Y:S01]  /*44b0*/  PRMT R28, R164, 0x7632, R28 ;  /* 0x00007632a41c7816 */ /* 0x022fe2000000001c */
[----:B------:R-:W-:Y:S01]  /*44c0*/  IMAD.U32 R215, R166, 0x10000, RZ ;  /* 0x00010000a6d77824 */ /* 0x000fe200078e00ff */
        /* <DEDUP_REMOVED lines=19> */
.L_x_13268:
        /* <DEDUP_REMOVED lines=12> */
.L_x_13267:
[----:B------:R-:W-:Y:S01]  /*46c0*/  FADD.FTZ R218, RZ, R84 ;  /* 0x00000054ffda7221 */ /* 0x000fe20000010000 */
[----:B------:R-:W0:Y:S01]  /*46d0*/  S2R R219, SR_TID.X ;  /* 0x0000000000db7919 */ /* 0x000e220000002100 */
[----:B------:R-:W-:Y:S01]  /*46e0*/  IMAD.WIDE.U32 R216, R214, 0x20, R216 ;  /* 0x00000020d6d87825 */ /* 0x000fe200078e00d8 */
[----:B------:R-:W-:-:S03]  /*46f0*/  UMOV UR11, 0xffffffff ;  /* 0xffffffff000b7882 */ /* 0x000fc60000000000 */
[----:B------:R-:W-:Y:S01]  /*4700*/  FADD.FTZ R215, R218, R85 ;  /* 0x00000055dad77221 */ /* 0x000fe20000010000 */
[----:B------:R1:W-:Y:S03]  /*4710*/  STG.E.128 desc[UR6][R216.64], R28 ;  /* 0x0000001cd8007986 */ /* 0x0003e6000c101d06 */
[----:B------:R-:W-:Y:S01]  /*4720*/  FADD.FTZ R218, R215, R86 ;  /* 0x00000056d7da7221 */ /* 0x000fe20000010000 */
[----:B------:R1:W-:Y:S03]  /*4730*/  STG.E.128 desc[UR6][R216.64+0x10], R164 ;  /* 0x000010a4d8007986 */ /* 0x0003e6000c101d06 */
        /* <DEDUP_REMOVED lines=62> */
[----:B-1----:R-:W-:Y:S06]  /*4b20*/  BRA.DIV UR11, `(.L_x_13269) ;  /* 0x000000220b647947 */ /* 0x002fec000b800000 */
        /* <DEDUP_REMOVED lines=149> */
.L_x_13282:
[----:B------:R-:W-:Y:S01]  /*5480*/  FMUL.FTZ R218, R217, R217 ;  /* 0x000000d9d9da7220 */ /* 0x000fe20000410000 */
[----:B------:R-:W-:Y:S01]  /*5490*/  ISETP.NE.AND P2, PT, RZ, UR9, PT ;  /* 0x00000009ff007c0c */ /* 0x000fe2000bf45270 */
[----:B-1----:R-:W-:Y:S01]  /*54a0*/  FADD.FTZ R215, R221, R222 ;  /* 0x000000deddd77221 */ /* 0x002fe20000010000 */
[----:B------:R-:W-:Y:S02]  /*54b0*/  SHF.L.U32 R232, R160, 0x10, RZ ;  /* 0x00000010a0e87819 */ /* 0x000fe400000006ff */
[----:B------:R-:W-:Y:S01]  /*54c0*/  FSEL R218, R218, RZ, P2 ;  /* 0x000000ffdada7208 */ /* 0x000fe20001000000 */
[----:B------:R-:W-:Y:S01]  /*54d0*/  FFMA.FTZ R215, R215, R216, UR10 ;  /* 0x0000000ad7d77e23 */ /* 0x000fe200080100d8 */
[----:B------:R-:W-:Y:S02]  /*54e0*/  FSEL R216, R217, RZ, !P2 ;  /* 0x000000ffd9d87208 */ /* 0x000fe40005000000 */
[----:B------:R-:W-:Y:S01]  /*54f0*/  SHF.L.U32 R234, R128, 0x10, RZ ;  /* 0x0000001080ea7819 */ /* 0x000fe200000006ff */
[----:B------:R-:W-:Y:S01]  /*5500*/  FADD.FTZ R215, R215, R218 ;  /* 0x000000dad7d77221 */ /* 0x000fe20000010000 */
[----:B------:R-:W-:Y:S01]  /*5510*/  SHF.L.U32 R236, R186, 0x10, RZ ;  /* 0x00000010baec7819 */ /* 0x000fe200000006ff */
        /* <DEDUP_REMOVED lines=10> */
[----:B------:R-:W-:Y:S01]  /*55c0*/  SHF.L.U32 R31, R161, 0x10, RZ ;  /* 0x00000010a11f7819 */ /* 0x000fe200000006ff */
[C---:B------:R-:W-:Y:S01]  /*55d0*/  FADD.FTZ R218, -R216.reuse, R43 ;  /* 0x0000002bd8da7221 */ /* 0x040fe20000010100 */
[----:B------:R-:W-:Y:S01]  /*55e0*/  SHF.L.U32 R33, R129, 0x10, RZ ;  /* 0x0000001081217819 */ /* 0x000fe200000006ff */
[C---:B------:R-:W-:Y:S01]  /*55f0*/  FADD.FTZ R81, -R216.reuse, R81 ;  /* 0x00000051d8517221 */ /* 0x040fe20000010100 */
[----:B------:R-:W-:Y:S01]  /*5600*/  SHF.L.U32 R238, R185, 0x10, RZ ;  /* 0x00000010b9ee7819 */ /* 0x000fe200000006ff */
[----:B------:R-:W-:Y:S01]  /*5610*/  FADD.FTZ R82, -R216, R82 ;  /* 0x00000052d8527221 */ /* 0x000fe20000010100 */
[----:B------:R-:W-:Y:S01]  /*5620*/  SHF.L.U32 R240, R162, 0x10, RZ ;  /* 0x00000010a2f07819 */ /* 0x000fe200000006ff */
[----:B------:R-:W-:Y:S01]  /*5630*/  FADD.FTZ R76, -R216, R76 ;  /* 0x0000004cd84c7221 */ /* 0x000fe20000010100 */
[----:B------:R-:W-:Y:S01]  /*5640*/  SHF.L.U32 R242, R130, 0x10, RZ ;  /* 0x0000001082f27819 */ /* 0x000fe200000006ff */
[C---:B------:R-:W-:Y:S01]  /*5650*/  FADD.FTZ R83, -R216.reuse, R83 ;  /* 0x00000053d8537221 */ /* 0x040fe20000010100 */
[C---:B------:R-:W-:Y:S01]  /*5660*/  FADD.FTZ R222, -R216.reuse, R39 ;  /* 0x00000027d8de7221 */ /* 0x040fe20000010100 */
[----:B------:R-:W-:Y:S01]  /*5670*/  FADD.FTZ R77, -R216, R77 ;  /* 0x0000004dd84d7221 */ /* 0x000fe20000010100 */
[C---:B-1----:R-:W-:Y:S01]  /*5680*/  FMUL.FTZ R29, R215.reuse, R84 ;  /* 0x00000054d71d7220 */ /* 0x042fe20000410000 */
[C---:B------:R-:W-:Y:S01]  /*5690*/  FMUL.FTZ R85, R215.reuse, R85 ;  /* 0x00000055d7557220 */ /* 0x040fe20000410000 */
[C---:B------:R-:W-:Y:S01]  /*56a0*/  FMUL.FTZ R86, R215.reuse, R86 ;  /* 0x00000056d7567220 */ /* 0x040fe20000410000 */
[----:B------:R-:W-:Y:S01]  /*56b0*/  FMUL.FTZ R37, R215, R87 ;  /* 0x00000057d7257220 */ /* 0x000fe20000410000 */
[----:B------:R-:W-:Y:S01]  /*56c0*/  FFMA.FTZ R29, R29, R232, R234 ;  /* 0x000000e81d1d7223 */ /* 0x000fe200000100ea */
[----:B------:R-:W-:Y:S01]  /*56d0*/  SHF.L.U32 R232, R188, 0x10, RZ ;  /* 0x00000010bce87819 */ /* 0x000fe200000006ff */
[----:B------:R-:W-:Y:S01]  /*56e0*/  FMUL.FTZ R43, R215, R80 ;  /* 0x00000050d72b7220 */ /* 0x000fe20000410000 */
[----:B------:R-:W-:Y:S01]  /*56f0*/  SHF.L.U32 R234, R187, 0x10, RZ ;  /* 0x00000010bbea7819 */ /* 0x000fe200000006ff */
[----:B------:R-:W-:Y:S01]  /*5700*/  FFMA.FTZ R86, R86, R31, R33 ;  /* 0x0000001f56567223 */ /* 0x000fe20000010021 */
[----:B------:R-:W-:Y:S01]  /*5710*/  FFMA.FTZ R37, R37, R236, R238 ;  /* 0x000000ec25257223 */ /* 0x000fe200000100ee */
[----:B------:R-:W-:Y:S01]  /*5720*/  SHF.L.U32 R236, R163, 0x10, RZ ;  /* 0x00000010a3ec7819 */ /* 0x000fe200000006ff */
[----:B------:R-:W-:Y:S01]  /*5730*/  FFMA.FTZ R43, R43, R240, R242 ;  /* 0x000000f02b2b7223 */ /* 0x000fe200000100f2 */
[----:B------:R-:W-:Y:S01]  /*5740*/  FFMA.FTZ R80, R85, R232, R234 ;  /* 0x000000e855507223 */ /* 0x000fe200000100ea */
[----:B------:R-:W-:Y:S01]  /*5750*/  SHF.L.U32 R232, R184, 0x10, RZ ;  /* 0x00000010b8e87819 */ /* 0x000fe200000006ff */
[----:B------:R-:W-:Y:S01]  /*5760*/  FMUL.FTZ R81, R215, R81 ;  /* 0x00000051d7517220 */ /* 0x000fe20000410000 */
[----:B------:R-:W-:Y:S01]  /*5770*/  SHF.L.U32 R234, R183, 0x10, RZ ;  /* 0x00000010b7ea7819 */ /* 0x000fe200000006ff */
[----:B------:R-:W-:Y:S01]  /*5780*/  FMUL.FTZ R39, R215, R82 ;  /* 0x00000052d7277220 */ /* 0x000fe20000410000 */
[----:B------:R-:W-:Y:S01]  /*5790*/  SHF.L.U32 R238, R131, 0x10, RZ ;  /* 0x0000001083ee7819 */ /* 0x000fe200000006ff */
[----:B------:R-:W-:Y:S01]  /*57a0*/  FMUL.FTZ R76, R215, R76 ;  /* 0x0000004cd74c7220 */ /* 0x000fe20000410000 */
[----:B------:R-:W-:Y:S01]  /*57b0*/  SHF.L.U32 R31, R156, 0x10, RZ ;  /* 0x000000109c1f7819 */ /* 0x000fe200000006ff */
[----:B------:R-:W-:Y:S01]  /*57c0*/  FADD.FTZ R78, -R216, R78 ;  /* 0x0000004ed84e7221 */ /* 0x000fe20000010100 */
[----:B------:R-:W-:Y:S01]  /*57d0*/  SHF.L.U32 R33, R124, 0x10, RZ ;  /* 0x000000107c217819 */ /* 0x000fe200000006ff */
[----:B------:R-:W-:Y:S01]  /*57e0*/  IMAD.U32 R242, R181, 0x10000, RZ ;  /* 0x00010000b5f27824 */ /* 0x000fe200078e00ff */
[----:B------:R-:W-:Y:S01]  /*57f0*/  SHF.L.U32 R240, R182, 0x10, RZ ;  /* 0x00000010b6f07819 */ /* 0x000fe200000006ff */
[----:B------:R-:W-:Y:S01]  /*5800*/  FMUL.FTZ R83, R215, R83 ;  /* 0x00000053d7537220 */ /* 0x000fe20000410000 */
[----:B------:R-:W-:Y:S01]  /*5810*/  FADD.FTZ R79, -R216, R79 ;  /* 0x0000004fd84f7221 */ /* 0x000fe20000010100 */
[----:B------:R-:W-:Y:S01]  /*5820*/  FFMA.FTZ R82, R81, R232, R234 ;  /* 0x000000e851527223 */ /* 0x000fe200000100ea */
[----:B------:R-:W-:Y:S01]  /*5830*/  FFMA.FTZ R39, R39, R236, R238 ;  /* 0x000000ec27277223 */ /* 0x000fe200000100ee */
[----:B------:R-:W-:Y:S01]  /*5840*/  FFMA.FTZ R76, R76, R31, R33 ;  /* 0x0000001f4c4c7223 */ /* 0x000fe20000010021 */
[----:B------:R-:W-:Y:S01]  /*5850*/  FADD.FTZ R72, -R216, R72 ;  /* 0x00000048d8487221 */ /* 0x000fe20000010100 */
[----:B------:R-:W-:Y:S01]  /*5860*/  SHF.L.U32 R234, R180, 0x10, RZ ;  /* 0x00000010b4ea7819 */ /* 0x000fe200000006ff */
[----:B------:R-:W-:Y:S01]  /*5870*/  FFMA.FTZ R232, R83, R240, R242 ;  /* 0x000000f053e87223 */ /* 0x000fe200000100f2 */
[----:B------:R-:W-:Y:S01]  /*5880*/  SHF.L.U32 R236, R179, 0x10, RZ ;  /* 0x00000010b3ec7819 */ /* 0x000fe200000006ff */
[----:B------:R-:W-:Y:S01]  /*5890*/  FMUL.FTZ R77, R215, R77 ;  /* 0x0000004dd74d7220 */ /* 0x000fe20000410000 */
[----:B------:R-:W-:Y:S01]  /*58a0*/  SHF.L.U32 R31, R157, 0x10, RZ ;  /* 0x000000109d1f7819 */ /* 0x000fe200000006ff */
[----:B------:R-:W-:Y:S01]  /*58b0*/  FMUL.FTZ R78, R215, R78 ;  /* 0x0000004ed74e7220 */ /* 0x000fe20000410000 */
[----:B------:R-:W-:Y:S01]  /*58c0*/  SHF.L.U32 R33, R125, 0x10, RZ ;  /* 0x000000107d217819 */ /* 0x000fe200000006ff */
[----:B------:R-:W-:Y:S01]  /*58d0*/  FADD.FTZ R226, -R216, R35 ;  /* 0x00000023d8e27221 */ /* 0x000fe20000010100 */
[----:B------:R-:W-:Y:S01]  /*58e0*/  SHF.L.U32 R238, R178, 0x10, RZ ;  /* 0x00000010b2ee7819 */ /* 0x000fe200000006ff */
[C---:B------:R-:W-:Y:S01]  /*58f0*/  FADD.FTZ R73, -R216.reuse, R73 ;  /* 0x00000049d8497221 */ /* 0x040fe20000010100 */
[----:B------:R-:W-:Y:S01]  /*5900*/  SHF.L.U32 R240, R177, 0x10, RZ ;  /* 0x00000010b1f07819 */ /* 0x000fe200000006ff */
[----:B------:R-:W-:Y:S01]  /*5910*/  FADD.FTZ R74, -R216, R74 ;  /* 0x0000004ad84a7221 */ /* 0x000fe20000010100 */
[----:B------:R-:W-:Y:S01]  /*5920*/  SHF.L.U32 R242, R158, 0x10, RZ ;  /* 0x000000109ef27819 */ /* 0x000fe200000006ff */
[C---:B------:R-:W-:Y:S01]  /*5930*/  FMUL.FTZ R35, R215.reuse, R79 ;  /* 0x0000004fd7237220 */ /* 0x040fe20000410000 */
[----:B------:R-:W-:Y:S01]  /*5940*/  SHF.L.U32 R244, R126, 0x10, RZ ;  /* 0x000000107ef47819 */ /* 0x000fe200000006ff */
[----:B------:R-:W-:Y:S01]  /*5950*/  FMUL.FTZ R81, R215, R72 ;  /* 0x00000048d7517220 */ /* 0x000fe20000410000 */
[----:B------:R-:W-:Y:S01]  /*5960*/  FADD.FTZ R75, -R216, R75 ;  /* 0x0000004bd84b7221 */ /* 0x000fe20000010100 */
        /* <DEDUP_REMOVED lines=10> */
[----:B------:R-:W-:Y:S01]  /*5a10*/  FFMA.FTZ R78, R81, R242, R244 ;  /* 0x000000f2514e7223 */ /* 0x000fe200000100f4 */
        /* <DEDUP_REMOVED lines=8> */
[C---:B------:R-:W-:Y:S01]  /*5aa0*/  FADD.FTZ R71, -R216.reuse, R71 ;  /* 0x00000047d8477221 */ /* 0x040fe20000010100 */
[----:B------:R-:W-:Y:S01]  /*5ab0*/  FADD.FTZ R64, -R216, R64 ;  /* 0x00000040d8407221 */ /* 0x000fe20000010100 */
[----:B------:R-:W-:Y:S01]  /*5ac0*/  FFMA.FTZ R73, R73, R234, R236 ;  /* 0x000000ea49497223 */ /* 0x000fe200000100ec */
[----:B------:R-:W-:Y:S01]  /*5ad0*/  FFMA.FTZ R75, R74, R31, R33 ;  /* 0x0000001f4a4b7223 */ /* 0x000fe20000010021 */
        /* <DEDUP_REMOVED lines=23> */
[----:B------:R-:W-:Y:S01]  /*5c50*/  FFMA.FTZ R70, R81, R242, R244 ;  /* 0x000000f251467223 */ /* 0x000fe200000100f4 */
[----:B------:R-:W-:Y:S01]  /*5c60*/  SHF.L.U32 R33, R123, 0x10, RZ ;  /* 0x000000107b217819 */ /* 0x000fe200000006ff */
[----:B------:R-:W-:-:S02]  /*5c70*/  IMAD.U32 R31, R155, 0x10000, RZ ;  /* 0x000100009b1f7824 */ /* 0x000fc400078e00ff */
[C---:B------:R-:W-:Y:S01]  /*5c80*/  FMUL.FTZ R65, R215.reuse, R65 ;  /* 0x00000041d7417220 */ /* 0x040fe20000410000 */
[----:B------:R-:W-:Y:S01]  /*5c90*/  FMUL.FTZ R66, R215, R66 ;  /* 0x00000042d7427220 */ /* 0x000fe20000410000 */
        /* <DEDUP_REMOVED lines=23> */
[----:B------:R-:W-:Y:S01]  /*5e10*/  FADD.FTZ R57, -R216, R57 ;  /* 0x00000039d8397221 */ /* 0x000fe20000010100 */
[----:B------:R-:W-:Y:S01]  /*5e20*/  SHF.L.U32 R238, R22, 0x10, RZ ;  /* 0x0000001016ee7819 */ /* 0x000fe200000006ff */
[C---:B------:R-:W-:Y:S01]  /*5e30*/  FADD.FTZ R58, -R216.reuse, R58 ;  /* 0x0000003ad83a7221 */ /* 0x040fe20000010100 */
[----:B------:R-:W-:Y:S01]  /*5e40*/  SHF.L.U32 R240, R21, 0x10, RZ ;  /* 0x0000001015f07819 */ /* 0x000fe200000006ff */
[----:B------:R-:W-:Y:S01]  /*5e50*/  FMUL.FTZ R35, R215, R63 ;  /* 0x0000003fd7237220 */ /* 0x000fe20000410000 */
[C---:B------:R-:W-:Y:S01]  /*5e60*/  FADD.FTZ R52, -R216.reuse, R52 ;  /* 0x00000034d8347221 */ /* 0x040fe20000010100 */
[----:B------:R-:W-:Y:S01]  /*5e70*/  FADD.FTZ R59, -R216, R59 ;  /* 0x0000003bd83b7221 */ /* 0x000fe20000010100 */
        /* <DEDUP_REMOVED lines=10> */
[C---:B------:R-:W-:Y:S01]  /*5f20*/  FMUL.FTZ R52, R215.reuse, R52 ;  /* 0x00000034d7347220 */ /* 0x040fe20000410000 */
[----:B------:R-:W-:Y:S01]  /*5f30*/  SHF.L.U32 R81, R144, 0x10, RZ ;  /* 0x0000001090517819 */ /* 0x000fe200000006ff */
[----:B------:R-:W-:Y:S01]  /*5f40*/  FADD.FTZ R53, -R216, R53 ;  /* 0x00000035d8357221 */ /* 0x000fe20000010100 */
[----:B------:R-:W-:Y:S01]  /*5f50*/  SHF.L.U32 R83, R112, 0x10, RZ ;  /* 0x0000001070537819 */ /* 0x000fe200000006ff */
[----:B------:R-:W-:Y:S01]  /*5f60*/  FMUL.FTZ R35, R215, R59 ;  /* 0x0000003bd7237220 */ /* 0x000fe20000410000 */
[----:B------:R-:W-:Y:S01]  /*5f70*/  SHF.L.U32 R238, R18, 0x10, RZ ;  /* 0x0000001012ee7819 */ /* 0x000fe200000006ff */
[C---:B------:R-:W-:Y:S01]  /*5f80*/  FADD.FTZ R54, -R216.reuse, R54 ;  /* 0x00000036d8367221 */ /* 0x040fe20000010100 */
[----:B------:R-:W-:Y:S01]  /*5f90*/  SHF.L.U32 R240, R17, 0x10, RZ ;  /* 0x0000001011f07819 */ /* 0x000fe200000006ff */
        /* <DEDUP_REMOVED lines=17> */
[----:B------:R-:W-:Y:S01]  /*60b0*/  SHF.L.U32 R240, R13, 0x10, RZ ;  /* 0x000000100df07819 */ /* 0x000fe200000006ff */
[C---:B------:R-:W-:Y:S01]  /*60c0*/  FADD.FTZ R49, -R216.reuse, R49 ;  /* 0x00000031d8317221 */ /* 0x040fe20000010100 */
[C---:B------:R-:W-:Y:S01]  /*60d0*/  FADD.FTZ R50, -R216.reuse, R50 ;  /* 0x00000032d8327221 */ /* 0x040fe20000010100 */
[C---:B------:R-:W-:Y:S01]  /*60e0*/  FADD.FTZ R51, -R216.reuse, R51 ;  /* 0x00000033d8337221 */ /* 0x040fe20000010100 */
[----:B------:R-:W-:Y:S01]  /*60f0*/  FADD.FTZ R44, -R216, R44 ;  /* 0x0000002cd82c7221 */ /* 0x000fe20000010100 */
        /* <DEDUP_REMOVED lines=11> */
[----:B------:R-:W-:Y:S01]  /*61b0*/  FMUL.FTZ R44, R215, R44 ;  /* 0x0000002cd72c7220 */ /* 0x000fe20000410000 */
[----:B------:R-:W-:Y:S01]  /*61c0*/  SHF.L.U32 R240, R10, 0x10, RZ ;  /* 0x000000100af07819 */ /* 0x000fe200000006ff */
[C---:B------:R-:W-:Y:S01]  /*61d0*/  FADD.FTZ R45, -R216.reuse, R45 ;  /* 0x0000002dd82d7221 */ /* 0x040fe20000010100 */
[----:B------:R-:W-:Y:S01]  /*61e0*/  SHF.L.U32 R242, R9, 0x10, RZ ;  /* 0x0000001009f27819 */ /* 0x000fe200000006ff */
[----:B------:R-:W-:Y:S01]  /*61f0*/  FADD.FTZ R46, -R216, R46 ;  /* 0x0000002ed82e7221 */ /* 0x000fe20000010100 */
[----:B------:R-:W-:Y:S01]  /*6200*/  SHF.L.U32 R35, R140, 0x10, RZ ;  /* 0x000000108c237819 */ /* 0x000fe200000006ff */
[----:B------:R-:W-:Y:S01]  /*6210*/  FADD.FTZ R47, -R216, R47 ;  /* 0x0000002fd82f7221 */ /* 0x000fe20000010100 */
[----:B------:R-:W-:Y:S01]  /*6220*/  SHF.L.U32 R81, R108, 0x10, RZ ;  /* 0x000000106c517819 */ /* 0x000fe200000006ff */
        /* <DEDUP_REMOVED lines=27> */
[----:B0-----:R-:W-:Y:S01]  /*63e0*/  SHF.L.U32 R221, R143, 0x10, RZ ;  /* 0x000000108fdd7819 */ /* 0x001fe200000006ff */
        /* <DEDUP_REMOVED lines=25> */
[C---:B------:R-:W-:Y:S01]  /*6580*/  FADD.FTZ R30, -R216.reuse, R30 ;  /* 0x0000001ed81e7221 */ /* 0x040fe20000010100 */
[C---:B------:R-:W-:Y:S01]  /*6590*/  FADD.FTZ R164, -R216.reuse, R164 ;  /* 0x000000a4d8a47221 */ /* 0x040fe20000010100 */
[C---:B------:R-:W-:Y:S01]  /*65a0*/  FADD.FTZ R84, -R216.reuse, R165 ;  /* 0x000000a5d8547221 */ /* 0x040fe20000010100 */
[C---:B------:R-:W-:Y:S01]  /*65b0*/  FADD.FTZ R166, -R216.reuse, R166 ;  /* 0x000000a6d8a67221 */ /* 0x040fe20000010100 */
[----:B------:R-:W-:Y:S01]  /*65c0*/  FADD.FTZ R216, -R216, R167 ;  /* 0x000000a7d8d87221 */ /* 0x000fe20000010100 */
[----:B------:R-:W-:Y:S01]  /*65d0*/  FFMA.FTZ R87, R87, R36, R40 ;  /* 0x0000002457577223 */ /* 0x000fe20000010028 */
[----:B------:R-:W-:Y:S01]  /*65e0*/  FFMA.FTZ R218, R38, R31, R33 ;  /* 0x0000001f26da7223 */ /* 0x000fe20000010021 */
[----:B------:R-:W-:Y:S01]  /*65f0*/  FFMA.FTZ R219, R32, R219, R35 ;  /* 0x000000db20db7223 */ /* 0x000fe20000010023 */
[----:B------:R-:W-:Y:S01]  /*6600*/  FMUL.FTZ R167, R215, R222 ;  /* 0x000000ded7a77220 */ /* 0x000fe20000410000 */
        /* <DEDUP_REMOVED lines=8> */
[----:B------:R-:W-:Y:S01]  /*6690*/  SHF.L.U32 R35, R139, 0x10, RZ ;  /* 0x000000108b237819 */ /* 0x000fe200000006ff */
[----:B------:R-:W-:Y:S01]  /*66a0*/  FMUL.FTZ R28, R215, R28 ;  /* 0x0000001cd71c7220 */ /* 0x000fe20000410000 */
[----:B------:R-:W-:Y:S01]  /*66b0*/  SHF.L.U32 R41, R107, 0x10, RZ ;  /* 0x000000106b297819 */ /* 0x000fe200000006ff */
[----:B------:R-:W-:Y:S01]  /*66c0*/  FFMA.FTZ R225, R225, R32, R36 ;  /* 0x00000020e1e17223 */ /* 0x000fe20000010024 */
[----:B------:R-:W-:Y:S01]  /*66d0*/  SHF.L.U32 R165, R132, 0x10, RZ ;  /* 0x0000001084a57819 */ /* 0x000fe200000006ff */
[----:B------:R-:W0:Y:S01]  /*66e0*/  @!P0 LDC.64 R32, c[0x0][0x3c0] ;  /* 0x0000f000ff208b82 */ /* 0x000e220000000a00 */
[----:B------:R-:W-:Y:S01]  /*66f0*/  SHF.L.U32 R45, R100, 0x10, RZ ;  /* 0x00000010642d7819 */ /* 0x000fe200000006ff */
[----:B------:R-:W-:Y:S01]  /*6700*/  FFMA.FTZ R226, R34, R35, R41 ;  /* 0x0000002322e27223 */ /* 0x000fe20000010029 */
[----:B------:R-:W-:Y:S01]  /*6710*/  SHF.L.U32 R31, R197, 0x10, RZ ;  /* 0x00000010c51f7819 */ /* 0x000fe200000006ff */
[----:B------:R-:W-:Y:S01]  /*6720*/  FMUL.FTZ R30, R215, R30 ;  /* 0x0000001ed71e7220 */ /* 0x000fe20000410000 */
[----:B------:R-:W-:Y:S01]  /*6730*/  SHF.L.U32 R41, R198, 0x10, RZ ;  /* 0x00000010c6297819 */ /* 0x000fe200000006ff */
[----:B------:R-:W-:Y:S01]  /*6740*/  FFMA.FTZ R165, R28, R165, R45 ;  /* 0x000000a51ca57223 */ /* 0x000fe2000001002d */
[----:B------:R-:W-:Y:S01]  /*6750*/  SHF.L.U32 R45, R133, 0x10, RZ ;  /* 0x00000010852d7819 */ /* 0x000fe200000006ff */
[----:B------:R-:W-:Y:S01]  /*6760*/  FMUL.FTZ R228, R215, R228 ;  /* 0x000000e4d7e47220 */ /* 0x000fe20000410000 */
[----:B------:R-:W-:Y:S01]  /*6770*/  SHF.L.U32 R47, R101, 0x10, RZ ;  /* 0x00000010652f7819 */ /* 0x000fe200000006ff */
[----:B------:R-:W1:Y:S01]  /*6780*/  @!P0 LDC.64 R34, c[0x0][0x3c8] ;  /* 0x0000f200ff228b82 */ /* 0x000e620000000a00 */
[----:B------:R-:W-:Y:S01]  /*6790*/  FMUL.FTZ R224, R215, R164 ;  /* 0x000000a4d7e07220 */ /* 0x000fe20000410000 */
[----:B------:R-:W-:Y:S01]  /*67a0*/  FFMA.FTZ R164, R228, R31, R41 ;  /* 0x0000001fe4a47223 */ /* 0x000fe20000010029 */
[----:B------:R-:W-:Y:S01]  /*67b0*/  SHF.L.U32 R227, R134, 0x10, RZ ;  /* 0x0000001086e37819 */ /* 0x000fe200000006ff */
[----:B------:R-:W-:Y:S01]  /*67c0*/  FFMA.FTZ R220, R30, R45, R47 ;  /* 0x0000002d1edc7223 */ /* 0x000fe2000001002f */
[----:B------:R-:W-:Y:S01]  /*67d0*/  SHF.L.U32 R229, R102, 0x10, RZ ;  /* 0x0000001066e57819 */ /* 0x000fe200000006ff */
[----:B------:R-:W-:Y:S01]  /*67e0*/  IMAD.U32 R44, R192, 0x10000, RZ ;  /* 0x00010000c02c7824 */ /* 0x000fe200078e00ff */
[----:B------:R-:W-:Y:S01]  /*67f0*/  SHF.L.U32 R42, R191, 0x10, RZ ;  /* 0x00000010bf2a7819 */ /* 0x000fe200000006ff */
[----:B------:R-:W2:Y:S01]  /*6800*/  LDC.64 R30, c[0x0][0x428] ;  /* 0x00010a00ff1e7b82 */ /* 0x000ea20000000a00 */
[----:B------:R-:W-:Y:S01]  /*6810*/  SHF.L.U32 R41, R202, 0x10, RZ ;  /* 0x00000010ca297819 */ /* 0x000fe200000006ff */
[----:B------:R-:W-:Y:S01]  /*6820*/  FFMA.FTZ R224, R224, R227, R229 ;  /* 0x000000e3e0e07223 */ /* 0x000fe200000100e5 */
[----:B------:R-:W-:Y:S01]  /*6830*/  SHF.L.U32 R227, R201, 0x10, RZ ;  /* 0x00000010c9e37819 */ /* 0x000fe200000006ff */
[----:B------:R-:W-:Y:S01]  /*6840*/  FMUL.FTZ R84, R215, R84 ;  /* 0x00000054d7547220 */ /* 0x000fe20000410000 */
[----:B------:R-:W-:Y:S01]  /*6850*/  SHF.L.U32 R28, R199, 0x10, RZ ;  /* 0x00000010c71c7819 */ /* 0x000fe200000006ff */
[----:B0-----:R-:W-:Y:S01]  /*6860*/  @!P0 IMAD.WIDE R32, R205, 0x4, R32 ;  /* 0x00000004cd208825 */ /* 0x001fe200078e0220 */
[----:B------:R-:W-:-:S03]  /*6870*/  SHF.L.U32 R36, R200, 0x10, RZ ;  /* 0x00000010c8247819 */ /* 0x000fc600000006ff */
[----:B------:R-:W-:Y:S01]  /*6880*/  FMUL.FTZ R223, R215, R230 ;  /* 0x000000e6d7df7220 */ /* 0x000fe20000410000 */
[----:B------:R-:W-:Y:S01]  /*6890*/  SHF.L.U32 R229, R135, 0x10, RZ ;  /* 0x0000001087e57819 */ /* 0x000fe200000006ff */
[----:B------:R-:W-:Y:S01]  /*68a0*/  FMUL.FTZ R166, R215, R166 ;  /* 0x000000a6d7a67220 */ /* 0x000fe20000410000 */
[----:B------:R0:W-:Y:S01]  /*68b0*/  @!P0 STG.E desc[UR6][R32.64], R217 ;  /* 0x000000d920008986 */ /* 0x0001e2000c101906 */
[----:B------:R-:W-:Y:S01]  /*68c0*/  SHF.L.U32 R45, R103, 0x10, RZ ;  /* 0x00000010672d7819 */ /* 0x000fe200000006ff */
[----:B------:R-:W-:Y:S01]  /*68d0*/  FMUL.FTZ R216, R215, R216 ;  /* 0x000000d8d7d87220 */ /* 0x000fe20000410000 */
[----:B------:R-:W-:Y:S01]  /*68e0*/  SHF.L.U32 R47, R203, 0x10, RZ ;  /* 0x00000010cb2f7819 */ /* 0x000fe200000006ff */
[----:B------:R-:W-:Y:S01]  /*68f0*/  FFMA.FTZ R167, R167, R42, R44 ;  /* 0x0000002aa7a77223 */ /* 0x000fe2000001002c */
[----:B------:R-:W-:Y:S01]  /*6900*/  SHF.L.U32 R231, R204, 0x10, RZ ;  /* 0x00000010cce77819 */ /* 0x000fe200000006ff */
[----:B-1----:R-:W-:-:S04]  /*6910*/  @!P0 IMAD.WIDE R34, R205, 0x4, R34 ;  /* 0x00000004cd228825 */ /* 0x002fc800078e0222 */
[----:B------:R-:W-:Y:S01]  /*6920*/  FFMA.FTZ R227, R84, R227, R41 ;  /* 0x000000e354e37223 */ /* 0x000fe20000010029 */
[----:B------:R-:W-:Y:S01]  /*6930*/  FFMA.FTZ R223, R223, R28, R36 ;  /* 0x0000001cdfdf7223 */ /* 0x000fe20000010024 */
[----:B------:R-:W-:Y:S01]  /*6940*/  F2FP.BF16.F32.PACK_AB R38, R82, R43 ;  /* 0x0000002b5226723e */ /* 0x000fe200000010ff */
[----:B------:R-:W-:Y:S01]  /*6950*/  FFMA.FTZ R229, R166, R229, R45 ;  /* 0x000000e5a6e57223 */ /* 0x000fe2000001002d */
[----:B------:R-:W-:Y:S01]  /*6960*/  F2FP.BF16.F32.PACK_AB R42, R73, R78 ;  /* 0x0000004e492a723e */ /* 0x000fe200000010ff */
[----:B------:R-:W-:Y:S01]  /*6970*/  FFMA.FTZ R84, R216, R47, R231 ;  /* 0x0000002fd8547223 */ /* 0x000fe200000100e7 */
[----:B0-----:R-:W-:Y:S01]  /*6980*/  F2FP.BF16.F32.PACK_AB R32, R53, R52 ;  /* 0x000000343520723e */ /* 0x001fe200000010ff */
[----:B------:R0:W-:Y:S01]  /*6990*/  @!P0 STG.E desc[UR6][R34.64], R215 ;  /* 0x000000d722008986 */ /* 0x0001e2000c101906 */
[----:B------:R-:W1:Y:S01]  /*69a0*/  LDC.64 R52, c[0x0][0x380] ;  /* 0x0000e000ff347b82 */ /* 0x000e620000000a00 */
[----:B------:R-:W-:Y:S01]  /*69b0*/  F2FP.BF16.F32.PACK_AB R41, R72, R79 ;  /* 0x0000004f4829723e */ /* 0x000fe200000010ff */
[----:B--2---:R-:W-:Y:S01]  /*69c0*/  IMAD.WIDE.U32 R72, R207, 0x10, R30 ;  /* 0x00000010cf487825 */ /* 0x004fe200078e001e */
[----:B------:R-:W-:-:S02]  /*69d0*/  F2FP.BF16.F32.PACK_AB R39, R232, R39 ;  /* 0x00000027e827723e */ /* 0x000fc400000010ff */
[----:B------:R-:W-:Y:S02]  /*69e0*/  F2FP.BF16.F32.PACK_AB R37, R37, R86 ;  /* 0x000000562525723e */ /* 0x000fe400000010ff */
[----:B------:R-:W-:Y:S02]  /*69f0*/  F2FP.BF16.F32.PACK_AB R36, R80, R29 ;  /* 0x0000001d5024723e */ /* 0x000fe400000010ff */
        /* <DEDUP_REMOVED lines=12> */
[--C-:B------:R-:W-:Y:S01]  /*6ac0*/  IMAD.WIDE.U32 R66, R211, 0x10, R30.reuse ;  /* 0x00000010d3427825 */ /* 0x100fe200078e001e */
[----:B------:R-:W-:Y:S01]  /*6ad0*/  F2FP.BF16.F32.PACK_AB R28, R61, R60 ;  /* 0x0000003c3d1c723e */ /* 0x000fe200000010ff */
[----:B------:R4:W-:Y:S01]  /*6ae0*/  STG.E.128 desc[UR6][R76.64], R44 ;  /* 0x0000002c4c007986 */ /* 0x0009e2000c101d06 */
[----:B0-----:R-:W-:Y:S01]  /*6af0*/  F2FP.BF16.F32.PACK_AB R35, R85, R238 ;  /* 0x000000ee5523723e */ /* 0x001fe200000010ff */
[--C-:B------:R-:W-:Y:S01]  /*6b00*/  IMAD.WIDE.U32 R68, R212, 0x10, R30.reuse ;  /* 0x00000010d4447825 */ /* 0x100fe200078e001e */
[----:B------:R-:W-:Y:S02]  /*6b10*/  F2FP.BF16.F32.PACK_AB R34, R83, R58 ;  /* 0x0000003a5322723e */ /* 0x000fe400000010ff */
[----:B------:R-:W-:Y:S01]  /*6b20*/  F2FP.BF16.F32.PACK_AB R33, R54, R55 ;  /* 0x000000373621723e */ /* 0x000fe200000010ff */
[----:B------:R-:W-:Y:S01]  /*6b30*/  IMAD.WIDE.U32 R70, R213, 0x10, R30 ;  /* 0x00000010d5467825 */ /* 0x000fe200078e001e */
[----:B--2---:R-:W-:-:S02]  /*6b40*/  F2FP.BF16.F32.PACK_AB R39, R242, R221 ;  /* 0x000000ddf227723e */ /* 0x004fc400000010ff */
[----:B------:R-:W-:Y:S01]  /*6b50*/  F2FP.BF16.F32.PACK_AB R38, R240, R81 ;  /* 0x00000051f026723e */ /* 0x000fe200000010ff */
[----:B------:R-:W-:Y:S01]  /*6b60*/  IMAD.WIDE.U32 R214, R214, 0x10, R30 ;  /* 0x00000010d6d67825 */ /* 0x000fe200078e001e */
[----:B------:R-:W-:Y:S02]  /*6b70*/  F2FP.BF16.F32.PACK_AB R31, R234, R59 ;  /* 0x0000003bea1f723e */ /* 0x000fe400000010ff */
[----:B------:R-:W-:Y:S02]  /*6b80*/  F2FP.BF16.F32.PACK_AB R30, R57, R62 ;  /* 0x0000003e391e723e */ /* 0x000fe400000010ff */
[----:B------:R-:W-:Y:S02]  /*6b90*/  F2FP.BF16.F32.PACK_AB R37, R51, R236 ;  /* 0x000000ec3325723e */ /* 0x000fe400000010ff */
[----:B------:R-:W-:Y:S01]  /*6ba0*/  F2FP.BF16.F32.PACK_AB R36, R49, R48 ;  /* 0x000000303124723e */ /* 0x000fe200000010ff */
[----:B------:R0:W-:Y:S01]  /*6bb0*/  STG.E.128 desc[UR6][R64.64], R28 ;  /* 0x0000001c40007986 */ /* 0x0001e2000c101d06 */
[----:B---3--:R-:W-:-:S02]  /*6bc0*/  F2FP.BF16.F32.PACK_AB R43, R225, R226 ;  /* 0x000000e2e12b723e */ /* 0x008fc400000010ff */
[----:B------:R-:W-:Y:S01]  /*6bd0*/  F2FP.BF16.F32.PACK_AB R42, R222, R219 ;  /* 0x000000dbde2a723e */ /* 0x000fe200000010ff */
[----:B------:R0:W-:Y:S01]  /*6be0*/  STG.E.128 desc[UR6][R66.64], R32 ;  /* 0x0000002042007986 */ /* 0x0001e2000c101d06 */
[----:B------:R-:W-:Y:S02]  /*6bf0*/  F2FP.BF16.F32.PACK_AB R41, R167, R218 ;  /* 0x000000daa729723e */ /* 0x000fe400000010ff */
[----:B------:R-:W-:Y:S01]  /*6c00*/  F2FP.BF16.F32.PACK_AB R40, R87, R50 ;  /* 0x000000325728723e */ /* 0x000fe200000010ff */
[----:B------:R0:W-:Y:S01]  /*6c10*/  STG.E.128 desc[UR6][R68.64], R36 ;  /* 0x0000002444007986 */ /* 0x0001e2000c101d06 */
[----:B----4-:R-:W-:Y:S02]  /*6c20*/  F2FP.BF16.F32.PACK_AB R47, R84, R229 ;  /* 0x000000e5542f723e */ /* 0x010fe400000010ff */
[----:B------:R-:W-:Y:S01]  /*6c30*/  F2FP.BF16.F32.PACK_AB R46, R227, R224 ;  /* 0x000000e0e32e723e */ /* 0x000fe200000010ff */
[----:B------:R0:W-:Y:S01]  /*6c40*/  STG.E.128 desc[UR6][R70.64], R40 ;  /* 0x0000002846007986 */ /* 0x0001e2000c101d06 */
[----:B------:R-:W-:-:S02]  /*6c50*/  F2FP.BF16.F32.PACK_AB R45, R223, R220 ;  /* 0x000000dcdf2d723e */ /* 0x000fc400000010ff */
[----:B------:R-:W-:Y:S02]  /*6c60*/  F2FP.BF16.F32.PACK_AB R44, R164, R165 ;  /* 0x000000a5a42c723e */ /* 0x000fe400000010ff */
[----:B-1----:R-:W-:-:S03]  /*6c70*/  LEA R205, R52, R205, 0x2 ;  /* 0x000000cd34cd7211 */ /* 0x002fc600078e10ff */
[----:B------:R0:W-:Y:S01]  /*6c80*/  STG.E.128 desc[UR6][R214.64], R44 ;  /* 0x0000002cd6007986 */ /* 0x0001e2000c101d06 */
[----:B------:R-:W-:-:S13]  /*6c90*/  ISETP.GE.AND P0, PT, R205, R53, PT ;  /* 0x00000035cd00720c */ /* 0x000fda0003f06270 */
[----:B------:R-:W-:Y:S05]  /*6ca0*/  @!P0 BRA `(.L_x_13270) ;  /* 0xffffff9800f08947 */ /* 0x000fea000383ffff */
[----:B------:R-:W-:Y:S05]  /*6cb0*/  EXIT ;  /* 0x000000000000794d */ /* 0x000fea0003800000 */
.L_x_13269:
[----:B------:R-:W-:Y:S01]  /*6cc0*/  HFMA2 R225, -RZ, RZ, 0, 5.9604644775390625e-08 ;  /* 0x00000001ffe17431 */ /* 0x000fe200000001ff */
[----:B------:R-:W-:Y:S01]  /*6cd0*/  BSSY B0, `(.L_x_13271) ;  /* 0x0000007000007945 */ /* 0x000fe20003800000 */
[----:B------:R-:W-:Y:S02]  /*6ce0*/  MOV R226, R218 ;  /* 0x000000da00e27202 */ /* 0x000fe40000000f00 */
[----:B------:R-:W-:Y:S02]  /*6cf0*/  MOV R228, 0x1f ;  /* 0x0000001f00e47802 */ /* 0x000fe40000000f00 */
[----:B------:R-:W-:-:S07]  /*6d00*/  MOV R223, 0xffffffff ;  /* 0xffffffff00df7802 */ /* 0x000fce0000000f00 */
[----:B------:R-:W-:Y:S05]  /*6d10*/  WARPSYNC.COLLECTIVE R223, `(.L_x_13272) ;  /* 0x00000000df087348 */ /* 0x000fea0003c00000 */
[----:B------:R0:W1:Y:S02]  /*6d20*/  SHFL.BFLY P2, R224, R226, R225, R228 ;  /* 0x0c0000e1e2e07389 */ /* 0x00006400000400e4 */
[----:B01----:R-:W-:Y:S05]  /*6d30*/  ENDCOLLECTIVE ;  /* 0x000000000000791b */ /* 0x003fea0003800000 */
.L_x_13272:
[----:B------:R-:W-:Y:S05]  /*6d40*/  BSYNC B0 ;  /* 0x0000000000007941 */ /* 0x000fea0003800000 */
.L_x_13271:
[----:B------:R-:W-:Y:S02]  /*6d50*/  IMAD.MOV.U32 R215, RZ, RZ, R224 ;  /* 0x000000ffffd77224 */ /* 0x000fe400078e00e0 */
[----:B------:R-:W-:Y:S01]  /*6d60*/  HFMA2 R225, -RZ, RZ, 0, 1.1920928955078125e-07 ;  /* 0x00000002ffe17431 */ /* 0x000fe200000001ff */
[----:B------:R-:W-:Y:S01]  /*6d70*/  MOV R228, 0x1f ;  /* 0x0000001f00e47802 */ /* 0x000fe20000000f00 */
[----:B------:R-:W-:Y:S01]  /*6d80*/  FADD.FTZ R219, R218, R215 ;  /* 0x000000d7dadb7221 */ /* 0x000fe20000010000 */
[----:B------:R-:W-:-:S04]  /*6d90*/  MOV R223, 0xffffffff ;  /* 0xffffffff00df7802 */ /* 0x000fc80000000f00 */
[----:B------:R-:W-:-:S07]  /*6da0*/  MOV R226, R219 ;  /* 0x000000db00e27202 */ /* 0x000fce0000000f00 */
[----:B------:R-:W-:Y:S05]  /*6db0*/  WARPSYNC.COLLECTIVE R223, `(.L_x_13273) ;  /* 0x00000000df087348 */ /* 0x000fea0003c00000 */
[----:B------:R0:W1:Y:S02]  /*6dc0*/  SHFL.BFLY P2, R224, R226, R225, R228 ;  /* 0x0c0000e1e2e07389 */ /* 0x00006400000400e4 */
[----:B01----:R-:W-:Y:S05]  /*6dd0*/  ENDCOLLECTIVE ;  /* 0x000000000000791b */ /* 0x003fea0003800000 */
.L_x_13273:
[----:B------:R-:W-:Y:S01]  /*6de0*/  HFMA2 R225, -RZ, RZ, 0, 2.384185791015625e-07 ;  /* 0x00000004ffe17431 */ /* 0x000fe200000001ff */
[----:B------:R-:W-:-:S05]  /*6df0*/  MOV R216, R224 ;  /* 0x000000e000d87202 */ /* 0x000fca0000000f00 */
[----:B------:R-:W-:-:S05]  /*6e00*/  FADD.FTZ R220, R219, R216 ;  /* 0x000000d8dbdc7221 */ /* 0x000fca0000010000 */
[----:B------:R-:W-:-:S07]  /*6e10*/  MOV R226, R220 ;  /* 0x000000dc00e27202 */ /* 0x000fce0000000f00 */
[----:B------:R-:W-:Y:S05]  /*6e20*/  WARPSYNC.COLLECTIVE R223, `(.L_x_13274) ;  /* 0x00000000df087348 */ /* 0x000fea0003c00000 */
[----:B------:R0:W1:Y:S02]  /*6e30*/  SHFL.BFLY P2, R224, R226, R225, R228 ;  /* 0x0c0000e1e2e07389 */ /* 0x00006400000400e4 */
[----:B01----:R-:W-:Y:S05]  /*6e40*/  ENDCOLLECTIVE ;  /* 0x000000000000791b */ /* 0x003fea0003800000 */
.L_x_13274:
[----:B------:R-:W-:Y:S01]  /*6e50*/  HFMA2 R225, -RZ, RZ, 0, 4.76837158203125e-07 ;  /* 0x00000008ffe17431 */ /* 0x000fe200000001ff */
[----:B------:R-:W-:-:S05]  /*6e60*/  MOV R215, R224 ;  /* 0x000000e000d77202 */ /* 0x000fca0000000f00 */
[----:B------:R-:W-:-:S05]  /*6e70*/  FADD.FTZ R221, R220, R215 ;  /* 0x000000d7dcdd7221 */ /* 0x000fca0000010000 */
[----:B------:R-:W-:-:S07]  /*6e80*/  MOV R226, R221 ;  /* 0x000000dd00e27202 */ /* 0x000fce0000000f00 */
[----:B------:R-:W-:Y:S05]  /*6e90*/  WARPSYNC.COLLECTIVE R223, `(.L_x_13275) ;  /* 0x00000000df087348 */ /* 0x000fea0003c00000 */
[----:B------:R0:W1:Y:S02]  /*6ea0*/  SHFL.BFLY P2, R224, R226, R225, R228 ;  /* 0x0c0000e1e2e07389 */ /* 0x00006400000400e4 */
[----:B01----:R-:W-:Y:S05]  /*6eb0*/  ENDCOLLECTIVE ;  /* 0x000000000000791b */ /* 0x003fea0003800000 */
.L_x_13275:
        /* <DEDUP_REMOVED lines=8> */
.L_x_13276:
        /* <DEDUP_REMOVED lines=136> */
.L_x_13277:
[----:B------:R-:W-:Y:S01]  /*77c0*/  HFMA2 R225, -RZ, RZ, 0, 1.1920928955078125e-07 ;  /* 0x00000002ffe17431 */ /* 0x000fe200000001ff */
[----:B------:R-:W-:-:S05]  /*77d0*/  MOV R218, R224 ;  /* 0x000000e000da7202 */ /* 0x000fca0000000f00 */
[----:B------:R-:W-:-:S05]  /*77e0*/  FADD.FTZ R218, R215, R218 ;  /* 0x000000dad7da7221 */ /* 0x000fca0000010000 */
[----:B------:R-:W-:-:S07]  /*77f0*/  MOV R226, R218 ;  /* 0x000000da00e27202 */ /* 0x000fce0000000f00 */
[----:B------:R-:W-:Y:S05]  /*7800*/  WARPSYNC.COLLECTIVE R223, `(.L_x_13278) ;  /* 0x00000000df087348 */ /* 0x000fea0003c00000 */
[----:B------:R0:W1:Y:S02]  /*7810*/  SHFL.BFLY P2, R224, R226, R225, R228 ;  /* 0x0c0000e1e2e07389 */ /* 0x00006400000400e4 */
[----:B01----:R-:W-:Y:S05]  /*7820*/  ENDCOLLECTIVE ;  /* 0x000000000000791b */ /* 0x003fea0003800000 */
.L_x_13278:
[----:B------:R-:W-:Y:S01]  /*7830*/  HFMA2 R225, -RZ, RZ, 0, 2.384185791015625e-07 ;  /* 0x00000004ffe17431 */ /* 0x000fe200000001ff */
[----:B------:R-:W-:-:S05]  /*7840*/  MOV R219, R224 ;  /* 0x000000e000db7202 */ /* 0x000fca0000000f00 */
[----:B------:R-:W-:-:S05]  /*7850*/  FADD.FTZ R219, R218, R219 ;  /* 0x000000dbdadb7221 */ /* 0x000fca0000010000 */
[----:B------:R-:W-:-:S07]  /*7860*/  MOV R226, R219 ;  /* 0x000000db00e27202 */ /* 0x000fce0000000f00 */
[----:B------:R-:W-:Y:S05]  /*7870*/  WARPSYNC.COLLECTIVE R223, `(.L_x_13279) ;  /* 0x00000000df087348 */ /* 0x000fea0003c00000 */
[----:B------:R0:W1:Y:S02]  /*7880*/  SHFL.BFLY P2, R224, R226, R225, R228 ;  /* 0x0c0000e1e2e07389 */ /* 0x00006400000400e4 */
[----:B01----:R-:W-:Y:S05]  /*7890*/  ENDCOLLECTIVE ;  /* 0x000000000000791b */ /* 0x003fea0003800000 */
.L_x_13279:
[----:B------:R-:W-:Y:S01]  /*78a0*/  HFMA2 R225, -RZ, RZ, 0, 4.76837158203125e-07 ;  /* 0x00000008ffe17431 */ /* 0x000fe200000001ff */
[----:B------:R-:W-:-:S05]  /*78b0*/  MOV R220, R224 ;  /* 0x000000e000dc7202 */ /* 0x000fca0000000f00 */
[----:B------:R-:W-:-:S05]  /*78c0*/  FADD.FTZ R220, R219, R220 ;  /* 0x000000dcdbdc7221 */ /* 0x000fca0000010000 */
[----:B------:R-:W-:-:S07]  /*78d0*/  MOV R226, R220 ;  /* 0x000000dc00e27202 */ /* 0x000fce0000000f00 */
[----:B------:R-:W-:Y:S05]  /*78e0*/  WARPSYNC.COLLECTIVE R223, `(.L_x_13280) ;  /* 0x00000000df087348 */ /* 0x000fea0003c00000 */
[----:B------:R0:W1:Y:S02]  /*78f0*/  SHFL.BFLY P2, R224, R226, R225, R228 ;  /* 0x0c0000e1e2e07389 */ /* 0x00006400000400e4 */
[----:B01----:R-:W-:Y:S05]  /*7900*/  ENDCOLLECTIVE ;  /* 0x000000000000791b */ /* 0x003fea0003800000 */
.L_x_13280:
[----:B------:R-:W-:Y:S01]  /*7910*/  HFMA2 R225, -RZ, RZ, 0, 9.5367431640625e-07 ;  /* 0x00000010ffe17431 */ /* 0x000fe200000001ff */
[----:B------:R-:W-:-:S05]  /*7920*/  MOV R221, R224 ;  /* 0x000000e000dd7202 */ /* 0x000fca0000000f00 */
[----:B------:R-:W-:-:S05]  /*7930*/  FADD.FTZ R221, R220, R221 ;  /* 0x000000dddcdd7221 */ /* 0x000fca0000010000 */
[----:B------:R-:W-:-:S07]  /*7940*/  MOV R226, R221 ;  /* 0x000000dd00e27202 */ /* 0x000fce0000000f00 */
[----:B------:R-:W-:Y:S05]  /*7950*/  WARPSYNC.COLLECTIVE R223, `(.L_x_13281) ;  /* 0x00000000df087348 */ /* 0x000fea0003c00000 */
[----:B------:R0:W1:Y:S02]  /*7960*/  SHFL.BFLY P2, R224, R226, R225, R228 ;  /* 0x0c0000e1e2e07389 */ /* 0x00006400000400e4 */
[----:B01----:R-:W-:Y:S05]  /*7970*/  ENDCOLLECTIVE ;  /* 0x000000000000791b */ /* 0x003fea0003800000 */
.L_x_13281:
[----:B------:R-:W-:Y:S01]  /*7980*/  MOV R222, R224 ;  /* 0x000000e000de7202 */ /* 0x000fe20000000f00 */
[----:B------:R-:W-:Y:S06]  /*7990*/  BRA `(.L_x_13282) ;  /* 0xffffffd800b87947 */ /* 0x000fec000383ffff */
.L_x_13283:
        /* <DEDUP_REMOVED lines=14> */
.L_x_43879:


//--------------------- .text._ZN10layer_norm31ln_parallel_residual_fwd_kernelINS_13Kernel_traitsI13__nv_bfloat16S2_fS2_fjLj2048ELj1ELj4ELj1ELj16ENS_18Kernel_traits_baseILj2048ES2_S2_fS2_fjLj128EEEEELb1ELb0ELb0EEEvNS_9FwdParamsE --------------------------
	.section	.text._ZN10layer_norm31ln_parallel_residual_fwd_kernelINS_13Kernel_traitsI13__nv_bfloat16S2_fS2_fjLj2048ELj1ELj4ELj1ELj16ENS_18Kernel_traits_baseILj2048ES2_S2_fS2_fjLj128EEEEELb1ELb0ELb0EEEvNS_9FwdParamsE,"ax",@progbits
	.align	128
        .global         _ZN10layer_norm31ln_parallel_residual_fwd_kernelINS_13Kernel_traitsI13__nv_bfloat16S2_fS2_fjLj2048ELj1ELj4ELj1ELj16ENS_18Kernel_traits_baseILj2048ES2_S2_fS2_fjLj128EEEEELb1ELb0ELb0EEEvNS_9FwdParamsE
        .type           _ZN10layer_norm31ln_parallel_residual_fwd_kernelINS_13Kernel_traitsI13__nv_bfloat16S2_fS2_fjLj2048ELj1ELj4ELj1ELj16ENS_18Kernel_traits_baseILj2048ES2_S2_fS2_fjLj128EEEEELb1ELb0ELb0EEEvNS_9FwdParamsE,@function
        .size           _ZN10layer_norm31ln_parallel_residual_fwd_kernelINS_13Kernel_traitsI13__nv_bfloat16S2_fS2_fjLj2048ELj1ELj4ELj1ELj16ENS_18Kernel_traits_baseILj2048ES2_S2_fS2_fjLj128EEEEELb1ELb0ELb0EEEvNS_9FwdParamsE,(.L_x_43880 - _ZN10layer_norm31ln_parallel_residual_fwd_kernelINS_13Kernel_traitsI13__nv_bfloat16S2_fS2_fjLj2048ELj1ELj4ELj1ELj16ENS_18Kernel_traits_baseILj2048ES2_S2_fS2_fjLj128EEEEELb1ELb0ELb0EEEvNS_9FwdParamsE)
        .other          _ZN10layer_norm31ln_parallel_residual_fwd_kernelINS_13Kernel_traitsI13__nv_bfloat16S2_fS2_fjLj2048ELj1ELj4ELj1ELj16ENS_18Kernel_traits_baseILj2048ES2_S2_fS2_fjLj128EEEEELb1ELb0ELb0EEEvNS_9FwdParamsE,@"STO_CUDA_ENTRY STV_DEFAULT"
_ZN10layer_norm31ln_parallel_residual_fwd_kernelINS_13Kernel_traitsI13__nv_bfloat16S2_fS2_fjLj2048ELj1ELj4ELj1ELj16ENS_18Kernel_traits_baseILj2048ES2_S2_fS2_fjLj128EEEEELb1ELb0ELb0EEEvNS_9FwdParamsE:
.text._ZN10layer_norm31ln_parallel_residual_fwd_kernelINS_13Kernel_traitsI13__nv_bfloat16S2_fS2_fjLj2048ELj1ELj4ELj1ELj16ENS_18Kernel_traits_baseILj2048ES2_S2_fS2_fjLj128EEEEELb1ELb0ELb0EEEvNS_9FwdParamsE:
        /* <DEDUP_REMOVED lines=61> */
[----:B------:R-:W5:Y:S01]  /*03d0*/  @P4 LDG.E.128 R220, desc[UR6][R22.64] ;  /* 0x0000000616dc4981 */ /* 0x000f62000c1e1d00 */
[----:B-1----:R-:W-:-:S06]  /*03e0*/  @P4 IMAD.WIDE.U32 R40, R0, 0x10, R40 ;  /* 0x0000001000284825 */ /* 0x002fcc00078e0028 */
[----:B------:R-:W1:Y:S01]  /*03f0*/  LDC.64 R60, c[0x0][0x3d0] ;  /* 0x0000f400ff3c7b82 */ /* 0x000e620000000a00 */
[----:B------:R-:W-:-:S07]  /*0400*/  @P4 VIADD R0, R0, 0x20 ;  /* 0x0000002000004836 */ /* 0x000fce0000000000 */
[----:B------:R-:W1:Y:S01]  /*0410*/  LDC.64 R64, c[0x0][0x3d8] ;  /* 0x0000f600ff407b82 */ /* 0x000e620000000a00 */
[----:B--2---:R-:W-:-:S07]  /*0420*/  @P3 IMAD.WIDE.U32 R44, R0, 0x10, R44 ;  /* 0x00000010002c3825 */ /* 0x004fce00078e002c */
[----:B------:R-:W2:Y:S01]  /*0430*/  LDC.64 R68, c[0x0][0x3d0] ;  /* 0x0000f400ff447b82 */ /* 0x000ea20000000a00 */
[C---:B---3--:R-:W-:Y:S01]  /*0440*/  @P3 IMAD.WIDE.U32 R48, R0.reuse, 0x10, R48 ;  /* 0x0000001000303825 */ /* 0x048fe200078e0030 */
[----:B------:R-:W-:Y:S01]  /*0450*/  @P3 IADD3 R0, PT, PT, R0, 0x20, RZ ;  /* 0x0000002000003810 */ /* 0x000fe20007ffe0ff */
[----:B------:R-:W5:Y:S05]  /*0460*/  @P5 LDG.E.128 R228, desc[UR6][R16.64] ;  /* 0x0000000610e45981 */ /* 0x000f6a000c1e1d00 */
[----:B------:R-:W3:Y:S01]  /*0470*/  LDC.64 R70, c[0x0][0x3d8] ;  /* 0x0000f600ff467b82 */ /* 0x000ee20000000a00 */
[----:B------:R-:W-:Y:S01]  /*0480*/  ISETP.GE.U32.AND P0, PT, R12, 0xe0, PT ;  /* 0x000000e00c00780c */ /* 0x000fe20003f06070 */
[----:B----4-:R-:W-:Y:S01]  /*0490*/  @P2 IMAD.WIDE.U32 R52, R0, 0x10, R52 ;  /* 0x0000001000342825 */ /* 0x010fe200078e0034 */
[----:B------:R-:W5:Y:S01]  /*04a0*/  @P5 LDG.E.128 R224, desc[UR6][R18.64] ;  /* 0x0000000612e05981 */ /* 0x000f62000c1e1d00 */
[----:B------:R-:W-:-:S02]  /*04b0*/  @P5 MOV R63, RZ ;  /* 0x000000ff003f5202 */ /* 0x000fc40000000f00 */
[----:B0-----:R-:W-:Y:S01]  /*04c0*/  @P2 IMAD.WIDE.U32 R56, R0, 0x10, R56 ;  /* 0x0000001000382825 */ /* 0x001fe200078e0038 */
[----:B------:R-:W-:-:S03]  /*04d0*/  ISETP.GE.U32.AND P5, PT, R12, 0x100, PT ;  /* 0x000001000c00780c */ /* 0x000fc60003fa6070 */
[----:B------:R-:W-:Y:S01]  /*04e0*/  HFMA2 R50, -RZ, RZ, 0, 0 ;  /* 0x00000000ff327431 */ /* 0x000fe200000001ff */
[----:B------:R0:W5:Y:S01]  /*04f0*/  @P4 LDG.E.128 R216, desc[UR6][R40.64] ;  /* 0x0000000628d84981 */ /* 0x000162000c1e1d00 */
[----:B------:R-:W-:Y:S01]  /*0500*/  @P2 VIADD R0, R0, 0x20 ;  /* 0x0000002000002836 */ /* 0x000fe20000000000 */
[----:B------:R-:W-:Y:S01]  /*0510*/  @P6 LOP3.LUT R10, R10, 0x800, RZ, 0xfc, !PT ;  /* 0x000008000a0a6812 */ /* 0x000fe200078efcff */
[----:B------:R-:W-:Y:S01]  /*0520*/  IMAD.MOV.U32 R42, RZ, RZ, RZ ;  /* 0x000000ffff2a7224 */ /* 0x000fe200078e00ff */
[----:B------:R4:W5:Y:S01]  /*0530*/  @P3 LDG.E.128 R212, desc[UR6][R44.64] ;  /* 0x000000062cd43981 */ /* 0x000962000c1e1d00 */
[C---:B-1----:R-:W-:Y:S01]  /*0540*/  @P1 IMAD.WIDE.U32 R60, R0.reuse, 0x10, R60 ;  /* 0x00000010003c1825 */ /* 0x042fe200078e003c */
[----:B------:R-:W-:Y:S02]  /*0550*/  MOV R62, RZ ;  /* 0x000000ff003e7202 */ /* 0x000fe40000000f00 */
[----:B------:R-:W-:Y:S01]  /*0560*/  CS2R R74, SRZ ;  /* 0x00000000004a7805 */ /* 0x000fe2000001ff00 */
[----:B------:R1:W5:Y:S01]  /*0570*/  @P3 LDG.E.128 R208, desc[UR6][R48.64] ;  /* 0x0000000630d03981 */ /* 0x000362000c1e1d00 */
[----:B------:R-:W-:Y:S01]  /*0580*/  @P1 IMAD.WIDE.U32 R64, R0, 0x10, R64 ;  /* 0x0000001000401825 */ /* 0x000fe200078e0040 */
[----:B0-----:R-:W-:-:S02]  /*0590*/  CS2R R40, SRZ ;  /* 0x0000000000287805 */ /* 0x001fc4000001ff00 */
[----:B------:R-:W-:Y:S01]  /*05a0*/  CS2R R72, SRZ ;  /* 0x0000000000487805 */ /* 0x000fe2000001ff00 */
[----:B------:R0:W5:Y:S01]  /*05b0*/  @P2 LDG.E.128 R200, desc[UR6][R52.64] ;  /* 0x0000000634c82981 */ /* 0x000162000c1e1d00 */
[----:B------:R-:W-:Y:S01]  /*05c0*/  @P1 VIADD R0, R0, 0x20 ;  /* 0x0000002000001836 */ /* 0x000fe20000000000 */
[----:B----4-:R-:W-:Y:S01]  /*05d0*/  CS2R R44, SRZ ;  /* 0x00000000002c7805 */ /* 0x010fe2000001ff00 */
[----:B------:R-:W-:Y:S01]  /*05e0*/  IMAD.MOV.U32 R46, RZ, RZ, RZ ;  /* 0x000000ffff2e7224 */ /* 0x000fe200078e00ff */
[----:B------:R4:W5:Y:S01]  /*05f0*/  @P2 LDG.E.128 R196, desc[UR6][R56.64] ;  /* 0x0000000638c42981 */ /* 0x000962000c1e1d00 */
[C---:B--2---:R-:W-:Y:S01]  /*0600*/  @P0 IMAD.WIDE.U32 R68, R0.reuse, 0x10, R68 ;  /* 0x0000001000440825 */ /* 0x044fe200078e0044 */
[----:B-1----:R-:W-:Y:S02]  /*0610*/  CS2R R48, SRZ ;  /* 0x0000000000307805 */ /* 0x002fe4000001ff00 */
[----:B------:R-:W-:Y:S01]  /*0620*/  CS2R R78, SRZ ;  /* 0x00000000004e7805 */ /* 0x000fe2000001ff00 */
[----:B------:R1:W5:Y:S01]  /*0630*/  @P1 LDG.E.128 R24, desc[UR6][R60.64] ;  /* 0x000000063c181981 */ /* 0x000362000c1e1d00 */
[----:B---3--:R-:W-:Y:S01]  /*0640*/  @P0 IMAD.WIDE.U32 R70, R0, 0x10, R70 ;  /* 0x0000001000460825 */ /* 0x008fe200078e0046 */
[----:B0-----:R-:W-:-:S02]  /*0650*/  CS2R R52, SRZ ;  /* 0x0000000000347805 */ /* 0x001fc4000001ff00 */
[----:B------:R-:W-:Y:S01]  /*0660*/  CS2R R76, SRZ ;  /* 0x00000000004c7805 */ /* 0x000fe2000001ff00 */
[----:B------:R0:W5:Y:S01]  /*0670*/  @P1 LDG.E.128 R28, desc[UR6][R64.64] ;  /* 0x00000006401c1981 */ /* 0x000162000c1e1d00 */
[----:B------:R-:W-:Y:S01]  /*0680*/  IMAD.MOV.U32 R54, RZ, RZ, RZ ;  /* 0x000000ffff367224 */ /* 0x000fe200078e00ff */
[----:B----4-:R-:W-:Y:S01]  /*0690*/  CS2R R56, SRZ ;  /* 0x0000000000387805 */ /* 0x010fe2000001ff00 */
[----:B------:R-:W-:Y:S01]  /*06a0*/  IMAD.MOV.U32 R58, RZ, RZ, RZ ;  /* 0x000000ffff3a7224 */ /* 0x000fe200078e00ff */
[----:B------:R2:W5:Y:S01]  /*06b0*/  @P0 LDG.E.128 R32, desc[UR6][R68.64] ;  /* 0x0000000644200981 */ /* 0x000562000c1e1d00 */
[----:B------:R-:W-:Y:S01]  /*06c0*/  IMAD.MOV.U32 R66, RZ, RZ, RZ ;  /* 0x000000ffff427224 */ /* 0x000fe200078e00ff */
[----:B-1----:R-:W-:Y:S02]  /*06d0*/  CS2R R60, SRZ ;  /* 0x00000000003c7805 */ /* 0x002fe4000001ff00 */
[----:B------:R-:W-:Y:S01]  /*06e0*/  CS2R R82, SRZ ;  /* 0x0000000000527805 */ /* 0x000fe2000001ff00 */
[----:B------:R1:W5:Y:S01]  /*06f0*/  @P0 LDG.E.128 R36, desc[UR6][R70.64] ;  /* 0x0000000646240981 */ /* 0x000362000c1e1d00 */
[----:B------:R-:W-:-:S02]  /*0700*/  CS2R R80, SRZ ;  /* 0x0000000000507805 */ /* 0x000fc4000001ff00 */
[----:B0-----:R-:W-:Y:S02]  /*0710*/  CS2R R64, SRZ ;  /* 0x0000000000407805 */ /* 0x001fe4000001ff00 */
[----:B------:R-:W-:Y:S02]  /*0720*/  CS2R R86, SRZ ;  /* 0x0000000000567805 */ /* 0x000fe4000001ff00 */
[----:B------:R-:W-:Y:S02]  /*0730*/  CS2R R84, SRZ ;  /* 0x0000000000547805 */ /* 0x000fe4000001ff00 */
[----:B------:R-:W-:Y:S02]  /*0740*/  CS2R R90, SRZ ;  /* 0x00000000005a7805 */ /* 0x000fe4000001ff00 */
[----:B--2---:R-:W-:Y:S02]  /*0750*/  CS2R R68, SRZ ;  /* 0x0000000000447805 */ /* 0x004fe4000001ff00 */
[----:B------:R-:W-:-:S02]  /*0760*/  CS2R R88, SRZ ;  /* 0x0000000000587805 */ /* 0x000fc4000001ff00 */
[----:B------:R-:W-:Y:S02]  /*0770*/  CS2R R94, SRZ ;  /* 0x00000000005e7805 */ /* 0x000fe4000001ff00 */
[----:B------:R-:W-:Y:S02]  /*0780*/  CS2R R92, SRZ ;  /* 0x00000000005c7805 */ /* 0x000fe4000001ff00 */
[----:B-1----:R-:W-:Y:S01]  /*0790*/  CS2R R70, SRZ ;  /* 0x0000000000467805 */ /* 0x002fe2000001ff00 */
[----:B------:R-:W-:Y:S01]  /*07a0*/  @P6 IMAD.MOV.U32 R67, RZ, RZ, RZ ;  /* 0x000000ffff436224 */ /* 0x000fe200078e00ff */
[----:B------:R-:W-:Y:S01]  /*07b0*/  @P4 MOV R59, RZ ;  /* 0x000000ff003b4202 */ /* 0x000fe20000000f00 */
[----:B------:R-:W-:Y:S01]  /*07c0*/  @P3 IMAD.MOV.U32 R55, RZ, RZ, RZ ;  /* 0x000000ffff373224 */ /* 0x000fe200078e00ff */
[----:B------:R-:W-:Y:S01]  /*07d0*/  @P1 MOV R47, RZ ;  /* 0x000000ff002f1202 */ /* 0x000fe20000000f00 */
[----:B------:R-:W-:Y:S02]  /*07e0*/  @P2 IMAD.MOV.U32 R51, RZ, RZ, RZ ;  /* 0x000000ffff332224 */ /* 0x000fe400078e00ff */
[----:B------:R-:W-:-:S02]  /*07f0*/  @P0 IMAD.MOV.U32 R43, RZ, RZ, RZ ;  /* 0x000000ffff2b0224 */ /* 0x000fc400078e00ff */
        /* <DEDUP_REMOVED lines=41> */
.L_x_13286:
        /* <DEDUP_REMOVED lines=44> */
[----:B------:R4:W5:Y:S03]  /*0d50*/  @P5 LD.E.128 R88, desc[UR6][R40.64] ;  /* 0x0000000628585980 */ /* 0x000966000c101d00 */
[----:B------:R-:W-:-:S03]  /*0d60*/  @P4 IMAD.WIDE.U32 R44, R0, 0x10, R44 ;  /* 0x00000010002c4825 */ /* 0x000fc600078e002c */
[----:B--2---:R-:W2:Y:S01]  /*0d70*/  @P0 LDC.64 R2, c[0x0][0x440] ;  /* 0x00011000ff020b82 */ /* 0x004ea20000000a00 */
[----:B------:R-:W-:-:S04]  /*0d80*/  @P4 IMAD.WIDE.U32 R48, R0, 0x10, R48 ;  /* 0x0000001000304825 */ /* 0x000fc800078e0030 */
[----:B------:R-:W-:Y:S01]  /*0d90*/  @P4 IMAD.WIDE.U32 R52, R0, 0x10, R52 ;  /* 0x0000001000344825 */ /* 0x000fe200078e0034 */
[----:B------:R-:W-:Y:S01]  /*0da0*/  ISETP.GE.U32.AND P5, PT, R12, 0x100, PT ;  /* 0x000001000c00780c */ /* 0x000fe20003fa6070 */
[----:B------:R1:W5:Y:S02]  /*0db0*/  @P4 LDG.E.128 R220, desc[UR6][R44.64] ;  /* 0x000000062cdc4981 */ /* 0x000364000c1e1d00 */
[----:B------:R-:W-:Y:S01]  /*0dc0*/  @P4 VIADD R0, R0, 0x20 ;  /* 0x0000002000004836 */ /* 0x000fe20000000000 */
[----:B----4-:R-:W-:Y:S01]  /*0dd0*/  CS2R R40, SRZ ;  /* 0x0000000000287805 */ /* 0x010fe2000001ff00 */
[----:B------:R4:W5:Y:S02]  /*0de0*/  @P4 LDG.E.128 R216, desc[UR6][R48.64] ;  /* 0x0000000630d84981 */ /* 0x000964000c1e1d00 */
[C---:B------:R-:W-:Y:S01]  /*0df0*/  @P3 IMAD.WIDE.U32 R56, R0.reuse, 0x10, R56 ;  /* 0x0000001000383825 */ /* 0x040fe200078e0038 */
[----:B------:R-:W-:Y:S01]  /*0e00*/  MOV R62, RZ ;  /* 0x000000ff003e7202 */ /* 0x000fe20000000f00 */
[----:B------:R4:W5:Y:S02]  /*0e10*/  @P4 LD.E.128 R84, desc[UR6][R52.64] ;  /* 0x0000000634544980 */ /* 0x000964000c101d00 */
[C---:B------:R-:W-:Y:S01]  /*0e20*/  @P3 IMAD.WIDE.U32 R60, R0.reuse, 0x10, R60 ;  /* 0x00000010003c3825 */ /* 0x040fe200078e003c */
[----:B-1----:R-:W-:Y:S01]  /*0e30*/  CS2R R44, SRZ ;  /* 0x00000000002c7805 */ /* 0x002fe2000001ff00 */
[----:B------:R1:W5:Y:S02]  /*0e40*/  @P3 LDG.E.128 R212, desc[UR6][R56.64] ;  /* 0x0000000638d43981 */ /* 0x000364000c1e1d00 */
[C---:B------:R-:W-:Y:S01]  /*0e50*/  @P3 IMAD.WIDE.U32 R64, R0.reuse, 0x10, R64 ;  /* 0x0000001000403825 */ /* 0x040fe200078e0040 */
[----:B------:R-:W-:Y:S01]  /*0e60*/  @P3 IADD3 R0, PT, PT, R0, 0x20, RZ ;  /* 0x0000002000003810 */ /* 0x000fe20007ffe0ff */
[----:B------:R1:W5:Y:S04]  /*0e70*/  @P3 LDG.E.128 R208, desc[UR6][R60.64] ;  /* 0x000000063cd03981 */ /* 0x000368000c1e1d00 */
        /* <DEDUP_REMOVED lines=24> */
[----:B------:R-:W-:Y:S01]  /*1000*/  CS2R R52, SRZ ;  /* 0x0000000000347805 */ /* 0x000fe2000001ff00 */
[----:B------:R-:W-:Y:S01]  /*1010*/  IMAD.MOV.U32 R54, RZ, RZ, RZ ;  /* 0x000000ffff367224 */ /* 0x000fe200078e00ff */
[----:B-1----:R-:W-:Y:S01]  /*1020*/  CS2R R56, SRZ ;  /* 0x0000000000387805 */ /* 0x002fe2000001ff00 */
[----:B------:R-:W-:Y:S01]  /*1030*/  IMAD.MOV.U32 R58, RZ, RZ, RZ ;  /* 0x000000ffff3a7224 */ /* 0x000fe200078e00ff */
        /* <DEDUP_REMOVED lines=37> */
.L_x_13285:
        /* <DEDUP_REMOVED lines=119> */
.L_x_13288:
        /* <DEDUP_REMOVED lines=44> */
[----:B------:R2:W5:Y:S03]  /*1cc0*/  @P5 LDG.E.128 R224, desc[UR6][R68.64] ;  /* 0x0000000644e05981 */ /* 0x000566000c1e1d00 */
[----:B0-----:R-:W-:-:S03]  /*1cd0*/  @P4 IMAD.WIDE.U32 R72, R0, 0x10, R72 ;  /* 0x0000001000484825 */ /* 0x001fc600078e0048 */
[----:B--2---:R-:W0:Y:S01]  /*1ce0*/  @P0 LDC.64 R16, c[0x0][0x438] ;  /* 0x00010e00ff100b82 */ /* 0x004e220000000a00 */
[----:B------:R-:W-:-:S04]  /*1cf0*/  @P4 IMAD.WIDE.U32 R76, R0, 0x10, R76 ;  /* 0x00000010004c4825 */ /* 0x000fc800078e004c */
[----:B------:R-:W-:Y:S01]  /*1d00*/  @P4 IMAD.WIDE.U32 R80, R0, 0x10, R80 ;  /* 0x0000001000504825 */ /* 0x000fe200078e0050 */
[----:B------:R-:W-:Y:S01]  /*1d10*/  ISETP.GE.U32.AND P5, PT, R12, 0x100, PT ;  /* 0x000001000c00780c */ /* 0x000fe20003fa6070 */
[----:B------:R2:W5:Y:S02]  /*1d20*/  @P4 LDG.E.128 R220, desc[UR6][R72.64] ;  /* 0x0000000648dc4981 */ /* 0x000564000c1e1d00 */
[----:B------:R-:W-:Y:S01]  /*1d30*/  @P4 VIADD R0, R0, 0x20 ;  /* 0x0000002000004836 */ /* 0x000fe20000000000 */
[----:B------:R-:W-:Y:S01]  /*1d40*/  CS2R R68, SRZ ;  /* 0x0000000000447805 */ /* 0x000fe2000001ff00 */
[----:B------:R0:W5:Y:S02]  /*1d50*/  @P4 LD.E.128 R56, desc[UR6][R76.64] ;  /* 0x000000064c384980 */ /* 0x000164000c101d00 */
[C---:B------:R-:W-:Y:S01]  /*1d60*/  @P3 IMAD.WIDE.U32 R84, R0.reuse, 0x10, R84 ;  /* 0x0000001000543825 */ /* 0x040fe200078e0054 */
[----:B------:R-:W-:Y:S01]  /*1d70*/  MOV R90, RZ ;  /* 0x000000ff005a7202 */ /* 0x000fe20000000f00 */
[----:B------:R0:W5:Y:S02]  /*1d80*/  @P4 LDG.E.128 R216, desc[UR6][R80.64] ;  /* 0x0000000650d84981 */ /* 0x000164000c1e1d00 */
[C---:B------:R-:W-:Y:S01]  /*1d90*/  @P3 IMAD.WIDE.U32 R88, R0.reuse, 0x10, R88 ;  /* 0x0000001000583825 */ /* 0x040fe200078e0058 */
[----:B--2---:R-:W-:Y:S01]  /*1da0*/  CS2R R72, SRZ ;  /* 0x0000000000487805 */ /* 0x004fe2000001ff00 */
[----:B------:R2:W5:Y:S02]  /*1db0*/  @P3 LDG.E.128 R212, desc[UR6][R84.64] ;  /* 0x0000000654d43981 */ /* 0x000564000c1e1d00 */
        /* <DEDUP_REMOVED lines=25> */
[----:B------:R-:W-:Y:S01]  /*1f50*/  CS2R R76, SRZ ;  /* 0x00000000004c7805 */ /* 0x000fe2000001ff00 */
[----:B------:R-:W-:Y:S01]  /*1f60*/  IMAD.MOV.U32 R74, RZ, RZ, RZ ;  /* 0x000000ffff4a7224 */ /* 0x000fe200078e00ff */
[----:B------:R-:W-:Y:S01]  /*1f70*/  CS2R R80, SRZ ;  /* 0x0000000000507805 */ /* 0x000fe2000001ff00 */
[----:B------:R-:W-:Y:S01]  /*1f80*/  IMAD.MOV.U32 R82, RZ, RZ, RZ ;  /* 0x000000ffff527224 */ /* 0x000fe200078e00ff */
[----:B--2---:R-:W-:Y:S01]  /*1f90*/  CS2R R84, SRZ ;  /* 0x0000000000547805 */ /* 0x004fe2000001ff00 */
        /* <DEDUP_REMOVED lines=37> */
.L_x_13287:
[----:B------:R-:W-:Y:S05]  /*21f0*/  BSYNC.RECONVERGENT B0 ;  /* 0x0000000000007941 */ /* 0x000fea0003800200 */
.L_x_13284:
        /* <DEDUP_REMOVED lines=10> */
[----:B------:R-:W-:Y:S01]  /*22a0*/  IMAD.HI.U32 R3, R11, -0x2daee0ad, RZ ;  /* 0xd2511f530b037827 */ /* 0x000fe200078e00ff */
[----:B------:R2:W-:Y:S01]  /*22b0*/  STL [R1+0x220], R250 ;  /* 0x000220fa01007387 */ /* 0x0005e20000100800 */
[----:B------:R-:W-:Y:S01]  /*22c0*/  PRMT R251, R43, 0x7632, R251 ;  /* 0x000076322bfb7816 */ /* 0x000fe200000000fb */
[----:B------:R-:W3:Y:S01]  /*22d0*/  LDCU UR10, c[0x0][0x408] ;  /* 0x00008100ff0a77ac */ /* 0x000ee20008000800 */
[----:B------:R-:W-:Y:S01]  /*22e0*/  VIADD R4, R20, 0x9e3779b9 ;  /* 0x9e3779b914047836 */ /* 0x000fe20000000000 */
[----:B------:R4:W-:Y:S01]  /*22f0*/  STL [R1+0x21c], R233 ;  /* 0x00021ce901007387 */ /* 0x0009e20000100800 */
[----:B------:R-:W-:Y:S01]  /*2300*/  PRMT R248, R35, 0x7632, R248 ;  /* 0x0000763223f87816 */ /* 0x000fe200000000f8 */
[----:B------:R-:W-:Y:S01]  /*2310*/  IMAD R13, R11, -0x2daee0ad, RZ ;  /* 0xd2511f530b0d7824 */ /* 0x000fe200078e02ff */
[----:B0-----:R-:W-:Y:S01]  /*2320*/  PRMT R93, R111, 0x7632, R93 ;  /* 0x000076326f5d7816 */ /* 0x001fe2000000005d */
[----:B------:R0:W-:Y:S01]  /*2330*/  STL [R1+0x218], R249 ;  /* 0x000218f901007387 */ /* 0x0001e20000100800 */
[----:B------:R-:W-:Y:S01]  /*2340*/  PRMT R247, R70, 0x7632, R247 ;  /* 0x0000763246f77816 */ /* 0x000fe200000000f7 */
[C---:B------:R-:W-:Y:S01]  /*2350*/  VIADD R14, R21.reuse, 0xbb67ae85 ;  /* 0xbb67ae85150e7836 */ /* 0x040fe20000000000 */
[----:B------:R-:W-:Y:S01]  /*2360*/  PRMT R246, R38, 0x7632, R246 ;  /* 0x0000763226f67816 */ /* 0x000fe200000000f6 */
[----:B------:R3:W-:Y:S01]  /*2370*/  STL [R1+0x214], R65 ;  /* 0x0002144101007387 */ /* 0x0007e20000100800 */
[----:B------:R-:W-:Y:S01]  /*2380*/  PRMT R245, R42, 0x7632, R245 ;  /* 0x000076322af57816 */ /* 0x000fe200000000f5 */
[----:B------:R-:W-:Y:S01]  /*2390*/  VIADD R15, R21, 0x646e171e ;  /* 0x646e171e150f7836 */ /* 0x000fe20000000000 */
[----:B------:R-:W-:Y:S01]  /*23a0*/  PRMT R244, R34, 0x7632, R244 ;  /* 0x0000763222f47816 */ /* 0x000fe200000000f4 */
[----:B------:R3:W-:Y:S01]  /*23b0*/  STL [R1+0x210], R242 ;  /* 0x000210f201007387 */ /* 0x0007e20000100800 */
[----:B------:R-:W-:Y:S01]  /*23c0*/  PRMT R243, R69, 0x7632, R243 ;  /* 0x0000763245f37816 */ /* 0x000fe200000000f3 */
[----:B------:R-:W0:Y:S01]  /*23d0*/  LDCU UR13, c[0x0][0x388] ;  /* 0x00007100ff0d77ac */ /* 0x000e220008000800 */
[----:B------:R-:W-:Y:S01]  /*23e0*/  PRMT R204, R37, 0x7632, R204 ;  /* 0x0000763225cc7816 */ /* 0x000fe200000000cc */
[----:B------:R3:W-:Y:S01]  /*23f0*/  STL [R1+0x20c], R237 ;  /* 0x00020ced01007387 */ /* 0x0007e20000100800 */
[----:B-1----:R-:W-:Y:S01]  /*2400*/  IMAD R9, R0, UR5, R9 ;  /* 0x0000000500097c24 */ /* 0x002fe2000f8e0209 */
[----:B--2---:R-:W-:Y:S01]  /*2410*/  PRMT R250, R99, 0x7632, R250 ;  /* 0x0000763263fa7816 */ /* 0x004fe200000000fa */
[----:B------:R-:W1:Y:S01]  /*2420*/  LDCU.U8 UR11, c[0x0][0x410] ;  /* 0x00008200ff0b77ac */ /* 0x000e620008000000 */
[----:B------:R2:W-:Y:S01]  /*2430*/  STL [R1+0x208], R241 ;  /* 0x000208f101007387 */ /* 0x0005e20000100800 */
[----:B----4-:R-:W-:Y:S01]  /*2440*/  PRMT R233, R107, 0x7632, R233 ;  /* 0x000076326be97816 */ /* 0x010fe200000000e9 */
[----:B------:R-:W-:Y:S01]  /*2450*/  IMAD.HI.U32 R0, R9, -0x326172a9, RZ ;  /* 0xcd9e8d5709007827 */ /* 0x000fe200078e00ff */
[----:B0-----:R-:W-:Y:S01]  /*2460*/  PRMT R249, R103, 0x7632, R249 ;  /* 0x0000763267f97816 */ /* 0x001fe200000000f9 */
[----:B------:R0:W-:Y:S01]  /*2470*/  STL [R1+0x204], R92 ;  /* 0x0002045c01007387 */ /* 0x0001e20000100800 */
[----:B---3--:R-:W-:Y:S01]  /*2480*/  PRMT R65, R110, 0x7632, R65 ;  /* 0x000076326e417816 */ /* 0x008fe20000000041 */
[----:B------:R-:W-:Y:S01]  /*2490*/  IMAD R7, R9, -0x326172a9, RZ ;  /* 0xcd9e8d5709077824 */ /* 0x000fe200078e02ff */
[----:B------:R-:W-:Y:S01]  /*24a0*/  PRMT R242, R98, 0x7632, R242 ;  /* 0x0000763262f27816 */ /* 0x000fe200000000f2 */
[----:B------:R3:W-:Y:S01]  /*24b0*/  STL [R1+0x200], R240 ;  /* 0x000200f001007387 */ /* 0x0007e20000100800 */
[----:B------:R-:W-:Y:S01]  /*24c0*/  PRMT R237, R106, 0x7632, R237 ;  /* 0x000076326aed7816 */ /* 0x000fe200000000ed */
[----:B------:R-:W4:Y:S01]  /*24d0*/  LDCU UR12, c[0x0][0x448] ;  /* 0x00008900ff0c77ac */ /* 0x000f220008000800 */
[----:B--2---:R-:W-:Y:S01]  /*24e0*/  PRMT R241, R102, 0x7632, R241 ;  /* 0x0000763266f17816 */ /* 0x004fe200000000f1 */
[----:B------:R2:W-:Y:S01]  /*24f0*/  STL [R1+0x1fc], R232 ;  /* 0x0001fce801007387 */ /* 0x0005e20000100800 */
[----:B------:R-:W-:Y:S01]  /*2500*/  LOP3.LUT R3, R3, R21, RZ, 0x3c, !PT ;  /* 0x0000001503037212 */ /* 0x000fe200078e3cff */
[----:B------:R-:W1:Y:S01]  /*2510*/  LDCU.64 UR4, c[0x0][0x398] ;  /* 0x00007300ff0477ac */ /* 0x000e620008000a00 */
[----:B------:R-:W-:Y:S01]  /*2520*/  PRMT R195, R41, 0x7632, R195 ;  /* 0x0000763229c37816 */ /* 0x000fe200000000c3 */
[----:B------:R4:W-:Y:S01]  /*2530*/  STL [R1+0x1f8], R207 ;  /* 0x0001f8cf01007387 */ /* 0x0009e20000100800 */
[----:B0-----:R-:W-:Y:S01]  /*2540*/  PRMT R92, R109, 0x7632, R92 ;  /* 0x000076326d5c7816 */ /* 0x001fe2000000005c */
[----:B------:R-:W-:Y:S01]  /*2550*/  IMAD.HI.U32 R2, R3, -0x326172a9, RZ ;  /* 0xcd9e8d5703027827 */ /* 0x000fe200078e00ff */
[----:B------:R-:W-:Y:S01]  /*2560*/  PRMT R194, R33, 0x7632, R194 ;  /* 0x0000763221c27816 */ /* 0x000fe200000000c2 */
[----:B------:R0:W-:Y:S01]  /*2570*/  STL [R1+0x1f4], R64 ;  /* 0x0001f44001007387 */ /* 0x0001e20000100800 */
[----:B---3--:R-:W-:Y:S01]  /*2580*/  PRMT R240, R97, 0x7632, R240 ;  /* 0x0000763261f07816 */ /* 0x008fe200000000f0 */
[----:B------:R-:W-:Y:S01]  /*2590*/  IMAD R3, R3, -0x326172a9, RZ ;  /* 0xcd9e8d5703037824 */ /* 0x000fe200078e02ff */
[----:B--2---:R-:W-:Y:S01]  /*25a0*/  PRMT R232, R105, 0x7632, R232 ;  /* 0x0000763269e87816 */ /* 0x004fe200000000e8 */
[----:B------:R2:W-:Y:S01]  /*25b0*/  STL [R1+0x1f0], R206 ;  /* 0x0001f0ce01007387 */ /* 0x0005e20000100800 */
[----:B------:R-:W-:Y:S01]  /*25c0*/  LOP3.LUT R0, R5, R0, R20, 0x96, !PT ;  /* 0x0000000005007212 */ /* 0x000fe200078e9614 */
[----:B------:R-:W3:Y:S01]  /*25d0*/  LDCU.64 UR8, c[0x0][0x3a0] ;  /* 0x00007400ff0877ac */ /* 0x000ee20008000a00 */
[----:B----4-:R-:W-:Y:S01]  /*25e0*/  PRMT R207, R101, 0x7632, R207 ;  /* 0x0000763265cf7816 */ /* 0x010fe200000000cf */
[----:B------:R4:W-:Y:S01]  /*25f0*/  STL [R1+0x1ec], R236 ;  /* 0x0001ecec01007387 */ /* 0x0009e20000100800 */
[----:B------:R-:W-:Y:S01]  /*2600*/  PRMT R193, R68, 0x7632, R193 ;  /* 0x0000763244c17816 */ /* 0x000fe200000000c1 */
[----:B------:R-:W-:Y:S01]  /*2610*/  IMAD.HI.U32 R8, R0, -0x2daee0ad, RZ ;  /* 0xd2511f5300087827 */ /* 0x000fe200078e00ff */
[----:B------:R-:W-:Y:S01]  /*2620*/  PRMT R192, R36, 0x7632, R192 ;  /* 0x0000763224c07816 */ /* 0x000fe200000000c0 */
[----:B------:R-:W-:Y:S01]  /*2630*/  STL [R1+0x1e8], R12 ;  /* 0x0001e80c01007387 */ /* 0x000fe20000100800 */
[----:B0-----:R-:W-:-:S02]  /*2640*/  PRMT R64, R108, 0x7632, R64 ;  /* 0x000076326c407816 */ /* 0x001fc40000000040 */
[----:B--2---:R-:W-:Y:S01]  /*2650*/  PRMT R206, R96, 0x7632, R206 ;  /* 0x0000763260ce7816 */ /* 0x004fe200000000ce */
[----:B------:R-:W-:Y:S01]  /*2660*/  STL [R1+0x1e4], R10 ;  /* 0x0001e40a01007387 */ /* 0x000fe20000100800 */
[----:B------:R-:W-:Y:S02]  /*2670*/  PRMT R191, R40, 0x7632, R191 ;  /* 0x0000763228bf7816 */ /* 0x000fe400000000bf */
[----:B----4-:R-:W-:Y:S01]  /*2680*/  PRMT R236, R104, 0x7632, R236 ;  /* 0x0000763268ec7816 */ /* 0x010fe200000000ec */
[----:B------:R0:W-:Y:S01]  /*2690*/  STL.S16 [R1+0x1e0], R93 ;  /* 0x0001e05d01007387 */ /* 0x0001e20000100600 */
[----:B------:R-:W-:Y:S02]  /*26a0*/  PRMT R190, R32, 0x7632, R190 ;  /* 0x0000763220be7816 */ /* 0x000fe400000000be */
[----:B------:R-:W-:Y:S02]  /*26b0*/  PRMT R189, R75, 0x7632, R189 ;  /* 0x000076324bbd7816 */ /* 0x000fe400000000bd */
[----:B------:R-:W-:-:S02]  /*26c0*/  PRMT R188, R31, 0x7632, R188 ;  /* 0x000076321fbc7816 */ /* 0x000fc400000000bc */
[----:B------:R-:W-:Y:S02]  /*26d0*/  PRMT R187, R47, 0x7632, R187 ;  /* 0x000076322fbb7816 */ /* 0x000fe400000000bb */
[----:B------:R-:W-:Y:S01]  /*26e0*/  PRMT R186, R27, 0x7632, R186 ;  /* 0x000076321bba7816 */ /* 0x000fe200000000ba */
[----:B0-----:R-:W2:Y:S01]  /*26f0*/  LDL.LU R93, [R1+0x224] ;  /* 0x00022400015d7983 */ /* 0x001ea20000300800 */
[----:B------:R-:W-:Y:S01]  /*2700*/  LOP3.LUT R2, R4, R7, R2, 0x96, !PT ;  /* 0x0000000704027212 */ /* 0x000fe200078e9602 */
[----:B------:R-:W-:Y:S01]  /*2710*/  VIADD R4, R20, 0x3c6ef372 ;  /* 0x3c6ef37214047836 */ /* 0x000fe20000000000 */
[----:B------:R-:W-:Y:S01]  /*2720*/  PRMT R185, R74, 0x7632, R185 ;  /* 0x000076324ab97816 */ /* 0x000fe200000000b9 */
[----:B------:R0:W-:Y:S01]  /*2730*/  STL.S16 [R1+0x1dc], R250 ;  /* 0x0001dcfa01007387 */ /* 0x0001e20000100600 */
[----:B------:R-:W-:Y:S01]  /*2740*/  PRMT R12, R100, 0x7632, R12 ;  /* 0x00007632640c7816 */ /* 0x000fe2000000000c */
[----:B------:R-:W-:Y:S01]  /*2750*/  IMAD.HI.U32 R7, R2, -0x2daee0ad, RZ ;  /* 0xd2511f5302077827 */ /* 0x000fe200078e00ff */
[----:B------:R-:W-:-:S02]  /*2760*/  PRMT R184, R30, 0x7632, R184 ;  /* 0x000076321eb87816 */ /* 0x000fc400000000b8 */
[----:B------:R-:W-:Y:S01]  /*2770*/  LOP3.LUT R8, R14, R13, R8, 0x96, !PT ;  /* 0x0000000d0e087212 */ /* 0x000fe200078e9608 */
[----:B------:R-:W-:Y:S01]  /*2780*/  IMAD R14, R0, -0x2daee0ad, RZ ;  /* 0xd2511f53000e7824 */ /* 0x000fe200078e02ff */
[----:B------:R-:W-:Y:S02]  /*2790*/  PRMT R10, R71, 0x7632, R10 ;  /* 0x00007632470a7816 */ /* 0x000fe4000000000a */
[----:B------:R-:W-:Y:S01]  /*27a0*/  PRMT R183, R46, 0x7632, R183 ;  /* 0x000076322eb77816 */ /* 0x000fe200000000b7 */
[----:B0-----:R-:W4:Y:S01]  /*27b0*/  LDL.LU R250, [R1+0x220] ;  /* 0x0002200001fa7983 */ /* 0x001f220000300800 */
[----:B------:R-:W-:Y:S01]  /*27c0*/  PRMT R182, R26, 0x7632, R182 ;  /* 0x000076321ab67816 */ /* 0x000fe200000000b6 */
[C---:B------:R-:W-:Y:S01]  /*27d0*/  IMAD.HI.U32 R0, R8.reuse, -0x326172a9, RZ ;  /* 0xcd9e8d5708007827 */ /* 0x040fe200078e00ff */
[----:B------:R-:W-:Y:S01]  /*27e0*/  PRMT R181, R73, 0x7632, R181 ;  /* 0x0000763249b57816 */ /* 0x000fe200000000b5 */
[----:B------:R0:W-:Y:S01]  /*27f0*/  STL.S16 [R1+0x1d8], R233 ;  /* 0x0001d8e901007387 */ /* 0x0001e20000100600 */
[----:B------:R-:W-:Y:S01]  /*2800*/  PRMT R180, R29, 0x7632, R180 ;  /* 0x000076321db47816 */ /* 0x000fe200000000b4 */
[----:B------:R-:W-:Y:S01]  /*2810*/  IMAD R8, R8, -0x326172a9, RZ ;  /* 0xcd9e8d5708087824 */ /* 0x000fe200078e02ff */
[----:B------:R-:W-:-:S02]  /*2820*/  IADD3 R13, PT, PT, R21, 0x76cf5d0a, RZ ;  /* 0x76cf5d0a150d7810 */ /* 0x000fc40007ffe0ff */
        /* <DEDUP_REMOVED lines=8> */
[----:B------:R-:W-:Y:S01]  /*28b0*/  IMAD R13, R2, -0x2daee0ad, RZ ;  /* 0xd2511f53020d7824 */ /* 0x000fe200078e02ff */
[----:B------:R-:W-:-:S02]  /*28c0*/  PRMT R174, R24, 0x7632, R174 ;  /* 0x0000763218ae7816 */ /* 0x000fc400000000ae */
[----:B------:R-:W-:Y:S01]  /*28d0*/  LOP3.LUT R0, R4, R3, R0, 0x96, !PT ;  /* 0x0000000304007212 */ /* 0x000fe200078e9600 */
[----:B------:R-:W-:Y:S01]  /*28e0*/  VIADD R4, R20, 0xdaa66d2b ;  /* 0xdaa66d2b14047836 */ /* 0x000fe20000000000 */
[----:B------:R-:W-:Y:S01]  /*28f0*/  PRMT R173, R79, 0x7632, R173 ;  /* 0x000076324fad7816 */ /* 0x000fe200000000ad */
[----:B------:R-:W-:Y:S01]  /*2900*/  IMAD.HI.U32 R3, R7, -0x326172a9, RZ ;  /* 0xcd9e8d5707037827 */ /* 0x000fe200078e00ff */
[----:B------:R-:W-:Y:S01]  /*2910*/  PRMT R172, R199, 0x7632, R172 ;  /* 0x00007632c7ac7816 */ /* 0x000fe200000000ac */
[----:B0-----:R-:W3:Y:S01]  /*2920*/  LDL.LU R249, [R1+0x218] ;  /* 0x0002180001f97983 */ /* 0x001ee20000300800 */
[----:B------:R-:W-:Y:S01]  /*2930*/  PRMT R171, R51, 0x7632, R171 ;  /* 0x0000763233ab7816 */ /* 0x000fe200000000ab */
[----:B------:R-:W-:Y:S01]  /*2940*/  IMAD.HI.U32 R2, R0, -0x2daee0ad, RZ ;  /* 0xd2511f5300027827 */ /* 0x000fe200078e00ff */
[----:B------:R-:W-:Y:S01]  /*2950*/  PRMT R170, R203, 0x7632, R170 ;  /* 0x00007632cbaa7816 */ /* 0x000fe200000000aa */
[----:B------:R0:W-:Y:S01]  /*2960*/  STL.S16 [R1+0x1d0], R65 ;  /* 0x0001d04101007387 */ /* 0x0001e20000100600 */
[----:B------:R-:W-:Y:S01]  /*2970*/  PRMT R169, R78, 0x7632, R169 ;  /* 0x000076324ea97816 */ /* 0x000fe200000000a9 */
[----:B------:R-:W-:Y:S01]  /*2980*/  IMAD R7, R7, -0x326172a9, RZ ;  /* 0xcd9e8d5707077824 */ /* 0x000fe200078e02ff */
[----:B------:R-:W-:-:S02]  /*2990*/  PRMT R168, R198, 0x7632, R168 ;  /* 0x00007632c6a87816 */ /* 0x000fc400000000a8 */
[----:B------:R-:W-:Y:S02]  /*29a0*/  IADD3 R14, PT, PT, R21, 0x32370b8f, RZ ;  /* 0x32370b8f150e7810 */ /* 0x000fe40007ffe0ff */
[----:B------:R-:W-:Y:S02]  /*29b0*/  PRMT R167, R50, 0x7632, R167 ;  /* 0x0000763232a77816 */ /* 0x000fe400000000a7 */
[----:B------:R-:W-:Y:S01]  /*29c0*/  PRMT R166, R202, 0x7632, R166 ;  /* 0x00007632caa67816 */ /* 0x000fe200000000a6 */
[----:B0-----:R-:W3:Y:S01]  /*29d0*/  LDL.LU R65, [R1+0x214] ;  /* 0x0002140001417983 */ /* 0x001ee20000300800 */
[----:B------:R-:W-:Y:S01]  /*29e0*/  LOP3.LUT R3, R4, R8, R3, 0x96, !PT ;  /* 0x0000000804037212 */ /* 0x000fe200078e9603 */
[----:B------:R-:W-:Y:S01]  /*29f0*/  VIADD R4, R20, 0x78dde6e4 ;  /* 0x78dde6e414047836 */ /* 0x000fe20000000000 */
[----:B------:R-:W-:Y:S01]  /*2a00*/  PRMT R165, R77, 0x7632, R165 ;  /* 0x000076324da57816 */ /* 0x000fe200000000a5 */
[----:B------:R0:W-:Y:S01]  /*2a10*/  STL.S16 [R1+0x1cc], R242 ;  /* 0x0001ccf201007387 */ /* 0x0001e20000100600 */
[----:B------:R-:W-:Y:S01]  /*2a20*/  PRMT R164, R197, 0x7632, R164 ;  /* 0x00007632c5a47816 */ /* 0x000fe200000000a4 */
[----:B------:R-:W-:Y:S01]  /*2a30*/  IMAD.HI.U32 R8, R3, -0x2daee0ad, RZ ;  /* 0xd2511f5303087827 */ /* 0x000fe200078e00ff */
[----:B------:R-:W-:-:S02]  /*2a40*/  LOP3.LUT R2, R14, R13, R2, 0x96, !PT ;  /* 0x0000000d0e027212 */ /* 0x000fc400078e9602 */
[----:B------:R-:W-:Y:S01]  /*2a50*/  PRMT R163, R49, 0x7632, R163 ;  /* 0x0000763231a37816 */ /* 0x000fe200000000a3 */
[----:B------:R-:W-:Y:S01]  /*2a60*/  VIADD R14, R21, 0xed9eba14 ;  /* 0xed9eba14150e7836 */ /* 0x000fe20000000000 */
[----:B------:R-:W-:Y:S01]  /*2a70*/  PRMT R162, R201, 0x7632, R162 ;  /* 0x00007632c9a27816 */ /* 0x000fe200000000a2 */
[----:B------:R-:W-:Y:S01]  /*2a80*/  IMAD R13, R0, -0x2daee0ad, RZ ;  /* 0xd2511f53000d7824 */ /* 0x000fe200078e02ff */
[----:B------:R-:W-:Y:S01]  /*2a90*/  LOP3.LUT R6, R6, 0x3, RZ, 0xc0, !PT ;  /* 0x0000000306067812 */ /* 0x000fe200078ec0ff */
[----:B0-----:R-:W3:Y:S01]  /*2aa0*/  LDL.LU R242, [R1+0x210] ;  /* 0x0002100001f27983 */ /* 0x001ee20000300800 */
[----:B------:R-:W-:Y:S01]  /*2ab0*/  PRMT R161, R76, 0x7632, R161 ;  /* 0x000076324ca17816 */ /* 0x000fe200000000a1 */
[----:B------:R-:W-:Y:S01]  /*2ac0*/  IMAD.HI.U32 R0, R2, -0x326172a9, RZ ;  /* 0xcd9e8d5702007827 */ /* 0x000fe200078e00ff */
[----:B------:R-:W-:Y:S01]  /*2ad0*/  PRMT R160, R196, 0x7632, R160 ;  /* 0x00007632c4a07816 */ /* 0x000fe200000000a0 */
[----:B------:R0:W-:Y:S01]  /*2ae0*/  STL.S16 [R1+0x1c8], R237 ;  /* 0x0001c8ed01007387 */ /* 0x0001e20000100600 */
[----:B------:R-:W-:-:S02]  /*2af0*/  PRMT R159, R48, 0x7632, R159 ;  /* 0x00007632309f7816 */ /* 0x000fc4000000009f */
[----:B------:R-:W-:Y:S02]  /*2b00*/  PRMT R158, R200, 0x7632, R158 ;  /* 0x00007632c89e7816 */ /* 0x000fe4000000009e */
        /* <DEDUP_REMOVED lines=9> */
[----:B------:R-:W-:Y:S01]  /*2ba0*/  IMAD R7, R2, -0x326172a9, RZ ;  /* 0xcd9e8d5702077824 */ /* 0x000fe200078e02ff */
[----:B------:R-:W-:Y:S01]  /*2bb0*/  PRMT R153, R82, 0x7632, R153 ;  /* 0x0000763252997816 */ /* 0x000fe20000000099 */
[----:B------:R-:W-:Y:S01]  /*2bc0*/  IMAD.HI.U32 R2, R8, -0x326172a9, RZ ;  /* 0xcd9e8d5708027827 */ /* 0x000fe200078e00ff */
[----:B------:R-:W-:-:S02]  /*2bd0*/  PRMT R152, R210, 0x7632, R152 ;  /* 0x00007632d2987816 */ /* 0x000fc40000000098 */
[----:B------:R-:W-:Y:S01]  /*2be0*/  PRMT R151, R54, 0x7632, R151 ;  /* 0x0000763236977816 */ /* 0x000fe20000000097 */
[----:B------:R-:W-:Y:S01]  /*2bf0*/  IMAD.HI.U32 R3, R0, -0x2daee0ad, RZ ;  /* 0xd2511f5300037827 */ /* 0x000fe200078e00ff */
[----:B------:R-:W-:Y:S01]  /*2c00*/  PRMT R150, R214, 0x7632, R150 ;  /* 0x00007632d6967816 */ /* 0x000fe20000000096 */
[----:B0-----:R-:W3:Y:S01]  /*2c10*/  LDL.LU R241, [R1+0x208] ;  /* 0x0002080001f17983 */ /* 0x001ee20000300800 */
[----:B------:R-:W-:Y:S01]  /*2c20*/  IADD3 R4, PT, PT, R20, 0x1715609d, RZ ;  /* 0x1715609d14047810 */ /* 0x000fe20007ffe0ff */
[----:B------:R-:W-:Y:S02]  /*2c30*/  VIADD R13, R21, 0xa9066899 ;  /* 0xa9066899150d7836 */ /* 0x000fe40000000000 */
        /* <DEDUP_REMOVED lines=20> */
[----:B------:R-:W-:Y:S01]  /*2d80*/  PRMT R139, R59, 0x7632, R139 ;  /* 0x000076323b8b7816 */ /* 0x000fe2000000008b */
[----:B------:R-:W-:Y:S01]  /*2d90*/  VIADD R8, R21, 0x1fd5c5a3 ;  /* 0x1fd5c5a315087836 */ /* 0x000fe20000000000 */
[----:B------:R-:W-:Y:S01]  /*2da0*/  PRMT R138, R223, 0x7632, R138 ;  /* 0x00007632df8a7816 */ /* 0x000fe2000000008a */
[----:B------:R0:W-:Y:S01]  /*2db0*/  STL.S16 [R1+0x1b8], R232 ;  /* 0x0001b8e801007387 */ /* 0x0001e20000100600 */
[----:B------:R-:W-:Y:S02]  /*2dc0*/  IADD3 R4, PT, PT, R20, -0x4ab325aa, RZ ;  /* 0xb54cda5614047810 */ /* 0x000fe40007ffe0ff */
[----:B------:R-:W-:-:S02]  /*2dd0*/  PRMT R137, R86, 0x7632, R137 ;  /* 0x0000763256897816 */ /* 0x000fc40000000089 */
[----:B------:R-:W-:Y:S02]  /*2de0*/  PRMT R136, R218, 0x7632, R136 ;  /* 0x00007632da887816 */ /* 0x000fe40000000088 */
[----:B------:R-:W-:Y:S01]  /*2df0*/  LOP3.LUT R13, R15, R14, R13, 0x96, !PT ;  /* 0x0000000e0f0d7212 */ /* 0x000fe200078e960d */
[----:B------:R-:W-:Y:S01]  /*2e00*/  IMAD R15, R2, -0x2daee0ad, RZ ;  /* 0xd2511f53020f7824 */ /* 0x000fe200078e02ff */
[----:B------:R-:W-:Y:S01]  /*2e10*/  PRMT R135, R58, 0x7632, R135 ;  /* 0x000076323a877816 */ /* 0x000fe20000000087 */
[----:B0-----:R-:W3:Y:S01]  /*2e20*/  LDL.LU R232, [R1+0x1fc] ;  /* 0x0001fc0001e87983 */ /* 0x001ee20000300800 */
[----:B------:R-:W-:Y:S02]  /*2e30*/  PRMT R134, R222, 0x7632, R134 ;  /* 0x00007632de867816 */ /* 0x000fe40000000086 */
[----:B------:R-:W-:Y:S01]  /*2e40*/  LOP3.LUT R0, R4, R7, R0, 0x96, !PT ;  /* 0x0000000704007212 */ /* 0x000fe200078e9600 */
[----:B------:R0:W-:Y:S01]  /*2e50*/  STL.S16 [R1+0x1b4], R207 ;  /* 0x0001b4cf01007387 */ /* 0x0001e20000100600 */
[----:B------:R-:W-:Y:S01]  /*2e60*/  PRMT R133, R85, 0x7632, R133 ;  /* 0x0000763255857816 */ /* 0x000fe20000000085 */
[----:B------:R-:W-:Y:S01]  /*2e70*/  IMAD R4, R3, -0x326172a9, RZ ;  /* 0xcd9e8d5703047824 */ /* 0x000fe200078e02ff */
[----:B------:R-:W-:Y:S01]  /*2e80*/  PRMT R132, R217, 0x7632, R132 ;  /* 0x00007632d9847816 */ /* 0x000fe20000000084 */
[----:B------:R-:W-:Y:S01]  /*2e90*/  VIADD R7, R20, 0x5384540f ;  /* 0x5384540f14077836 */ /* 0x000fe20000000000 */
[----:B------:R-:W-:Y:S01]  /*2ea0*/  PRMT R131, R57, 0x7632, R131 ;  /* 0x0000763239837816 */ /* 0x000fe20000000083 */
[----:B------:R-:W-:Y:S01]  /*2eb0*/  IMAD.HI.U32 R3, R13, -0x326172a9, RZ ;  /* 0xcd9e8d570d037827 */ /* 0x000fe200078e00ff */
[----:B------:R-:W-:-:S02]  /*2ec0*/  PRMT R130, R221, 0x7632, R130 ;  /* 0x00007632dd827816 */ /* 0x000fc40000000082 */
[----:B------:R-:W-:Y:S01]  /*2ed0*/  PRMT R129, R84, 0x7632, R129 ;  /* 0x0000763254817816 */ /* 0x000fe20000000081 */
[----:B0-----:R-:W3:Y:S01]  /*2ee0*/  LDL.LU R207, [R1+0x1f8] ;  /* 0x0001f80001cf7983 */ /* 0x001ee20000300800 */
[----:B------:R-:W-:Y:S01]  /*2ef0*/  IMAD.HI.U32 R2, R0, -0x2daee0ad, RZ ;  /* 0xd2511f5300027827 */ /* 0x000fe200078e00ff */
[----:B------:R-:W-:Y:S02]  /*2f00*/  PRMT R128, R216, 0x7632, R128 ;  /* 0x00007632d8807816 */ /* 0x000fe40000000080 */
[----:B------:R0:W-:Y:S01]  /*2f10*/  STL.S16 [R1+0x1b0], R64 ;  /* 0x0001b04001007387 */ /* 0x0001e20000100600 */
[----:B------:R-:W-:Y:S02]  /*2f20*/  PRMT R127, R56, 0x7632, R127 ;  /* 0x00007632387f7816 */ /* 0x000fe4000000007f */
[----:B------:R-:W-:Y:S02]  /*2f30*/  PRMT R126, R220, 0x7632, R126 ;  /* 0x00007632dc7e7816 */ /* 0x000fe4000000007e */
[----:B------:R-:W-:-:S02]  /*2f40*/  LOP3.LUT R7, R7, R4, R3, 0x96, !PT ;  /* 0x0000000407077212 */ /* 0x000fc400078e9603 */
[----:B------:R-:W-:Y:S02]  /*2f50*/  PRMT R125, R91, 0x7632, R125 ;  /* 0x000076325b7d7816 */ /* 0x000fe4000000007d */
[----:B------:R-:W-:Y:S01]  /*2f60*/  PRMT R124, R227, 0x7632, R124 ;  /* 0x00007632e37c7816 */ /* 0x000fe2000000007c */
[----:B0-----:R-:W3:Y:S01]  /*2f70*/  LDL.LU R64, [R1+0x1f4] ;  /* 0x0001f40001407983 */ /* 0x001ee20000300800 */
        /* <DEDUP_REMOVED lines=8> */
[----:B------:R-:W-:Y:S01]  /*3000*/  IMAD R0, R13, -0x326172a9, RZ ;  /* 0xcd9e8d570d007824 */ /* 0x000fe200078e02ff */
[----:B------:R-:W-:Y:S01]  /*3010*/  IADD3 R14, PT, PT, R21, -0x24c28bd8, RZ ;  /* 0xdb3d7428150e7810 */ /* 0x000fe20007ffe0ff */
[----:B------:R-:W-:Y:S01]  /*3020*/  IMAD.HI.U32 R3, R2, -0x326172a9, RZ ;  /* 0xcd9e8d5702037827 */ /* 0x000fe200078e00ff */
[----:B0-----:R-:W3:Y:S01]  /*3030*/  LDL.LU R206, [R1+0x1f0] ;  /* 0x0001f00001ce7983 */ /* 0x001ee20000300800 */
[----:B------:R-:W-:Y:S02]  /*3040*/  PRMT R119, R62, 0x7632, R119 ;  /* 0x000076323e777816 */ /* 0x000fe40000000077 */
[----:B------:R-:W-:Y:S01]  /*3050*/  VIADD R8, R20, 0xf1bbcdc8 ;  /* 0xf1bbcdc814087836 */ /* 0x000fe20000000000 */
[----:B------:R-:W-:Y:S01]  /*3060*/  PRMT R118, R230, 0x7632, R118 ;  /* 0x00007632e6767816 */ /* 0x000fe20000000076 */
[----:B------:R0:W-:Y:S01]  /*3070*/  STL.S16 [R1+0x1a8], R236 ;  /* 0x0001a8ec01007387 */ /* 0x0001e20000100600 */
[----:B------:R-:W-:Y:S01]  /*3080*/  PRMT R117, R89, 0x7632, R117 ;  /* 0x0000763259757816 */ /* 0x000fe20000000075 */
[----:B------:R-:W-:Y:S01]  /*3090*/  IMAD R13, R2, -0x326172a9, RZ ;  /* 0xcd9e8d57020d7824 */ /* 0x000fe200078e02ff */
[----:B------:R-:W-:-:S02]  /*30a0*/  PRMT R116, R225, 0x7632, R116 ;  /* 0x00007632e1747816 */ /* 0x000fc40000000074 */
[----:B------:R-:W-:Y:S01]  /*30b0*/  LOP3.LUT R4, R14, R15, R4, 0x96, !PT ;  /* 0x0000000f0e047212 */ /* 0x000fe200078e9604 */
[----:B------:R-:W-:Y:S01]  /*30c0*/  VIADD R14, R20, 0x8ff34781 ;  /* 0x8ff34781140e7836 */ /* 0x000fe20000000000 */
[----:B------:R-:W-:Y:S02]  /*30d0*/  PRMT R115, R61, 0x7632, R115 ;  /* 0x000076323d737816 */ /* 0x000fe40000000073 */
[----:B------:R-:W-:Y:S01]  /*30e0*/  PRMT R114, R229, 0x7632, R114 ;  /* 0x00007632e5727816 */ /* 0x000fe20000000072 */
[----:B0-----:R-:W3:Y:S01]  /*30f0*/  LDL.LU R236, [R1+0x1ec] ;  /* 0x0001ec0001ec7983 */ /* 0x001ee20000300800 */
[----:B------:R-:W-:Y:S01]  /*3100*/  LOP3.LUT R3, R8, R0, R3, 0x96, !PT ;  /* 0x0000000008037212 */ /* 0x000fe200078e9603 */
[----:B------:R-:W-:Y:S01]  /*3110*/  IMAD.HI.U32 R8, R4, -0x326172a9, RZ ;  /* 0xcd9e8d5704087827 */ /* 0x000fe200078e00ff */
[----:B------:R-:W-:Y:S01]  /*3120*/  PRMT R113, R88, 0x7632, R113 ;  /* 0x0000763258717816 */ /* 0x000fe20000000071 */
        /* <DEDUP_REMOVED lines=8> */
[----:B0-----:R0:W5:Y:S01]  /*31b0*/  LDL.LU R12, [R1+0x1e8] ;  /* 0x0001e800010c7983 */ /* 0x0011620000300800 */
[----:B------:R-:W-:Y:S02]  /*31c0*/  IADD3 R2, PT, PT, R21, -0x695add53, RZ ;  /* 0x96a522ad15027810 */ /* 0x000fe40007ffe0ff */
[----:B------:R-:W-:Y:S01]  /*31d0*/  PRMT R17, R67, 0x7632, R17 ;  /* 0x0000763243117816 */ /* 0x000fe20000000011 */
[----:B------:R1:W-:Y:S01]  /*31e0*/  STL.S16 [R1+0x1a0], R10 ;  /* 0x0001a00a01007387 */ /* 0x0003e20000100600 */
[----:B------:R-:W-:Y:S02]  /*31f0*/  PRMT R16, R239, 0x7632, R16 ;  /* 0x00007632ef107816 */ /* 0x000fe40000000010 */
[----:B------:R-:W-:-:S02]  /*3200*/  LOP3.LUT R8, R14, R13, R8, 0x96, !PT ;  /* 0x0000000d0e087212 */ /* 0x000fc400078e9608 */
[----:B------:R-:W-:Y:S02]  /*3210*/  PRMT R15, R94, 0x7632, R15 ;  /* 0x000076325e0f7816 */ /* 0x000fe4000000000f */
[----:B------:R-:W-:Y:S01]  /*3220*/  LOP3.LUT R7, R2, R0, R7, 0x96, !PT ;  /* 0x0000000002077212 */ /* 0x000fe200078e9607 */
        /* <DEDUP_REMOVED lines=92> */
[----:B------:R-:W-:Y:S01]  /*37f0*/  STL.S16 [R1+0x30], R113 ;  /* 0x0000307101007387 */ /* 0x000fe20000100600 */
[----:B------:R-:W-:-:S03]  /*3800*/  PRMT R14, R234, 0x7632, R14 ;  /* 0x00007632ea0e7816 */ /* 0x000fc6000000000e */
[----:B------:R-:W-:Y:S01]  /*3810*/  STL.S16 [R1+0x2c], R112 ;  /* 0x00002c7001007387 */ /* 0x000fe20000100600 */
[----:B------:R-:W-:-:S03]  /*3820*/  PRMT R13, R66, 0x7632, R13 ;  /* 0x00007632420d7816 */ /* 0x000fc6000000000d */
[----:B------:R-:W-:Y:S01]  /*3830*/  STL.S16 [R1+0x28], R23 ;  /* 0x0000281701007387 */ /* 0x000fe20000100600 */
[----:B------:R-:W-:-:S03]  /*3840*/  PRMT R2, R238, 0x7632, R2 ;  /* 0x00007632ee027816 */ /* 0x000fc60000000002 */
[----:B------:R-:W-:Y:S01]  /*3850*/  STL.S16 [R1+0x24], R22 ;  /* 0x0000241601007387 */ /* 0x000fe20000100600 */
[----:B--2---:R-:W-:-:S03]  /*3860*/  PRMT R0, R93, 0x7632, R0 ;  /* 0x000076325d007816 */ /* 0x004fc60000000000 */
        /* <DEDUP_REMOVED lines=8> */
[----:B------:R0:W-:Y:S01]  /*38f0*/  STL.S16 [R1], R0 ;  /* 0x0000000001007387 */ /* 0x0001e20000100600 */
[----:B------:R-:W-:Y:S01]  /*3900*/  IMAD R4, R4, -0x326172a9, RZ ;  /* 0xcd9e8d5704047824 */ /* 0x000fe200078e02ff */
[----:B----4-:R-:W-:Y:S01]  /*3910*/  PRMT R250, R233, 0x7632, R250 ;  /* 0x00007632e9fa7816 */ /* 0x010fe200000000fa */
[----:B------:R-:W-:Y:S01]  /*3920*/  IMAD R3, R3, -0x2daee0ad, RZ ;  /* 0xd2511f5303037824 */ /* 0x000fe200078e02ff */
[----:B---3--:R-:W-:-:S02]  /*3930*/  PRMT R249, R65, 0x7632, R249 ;  /* 0x0000763241f97816 */ /* 0x008fc400000000f9 */
[----:B------:R-:W-:Y:S01]  /*3940*/  PRMT R242, R237, 0x7632, R242 ;  /* 0x00007632edf27816 */ /* 0x000fe200000000f2 */
[----:B-1----:R-:W-:Y:S01]  /*3950*/  IMAD.MOV.U32 R2, RZ, RZ, RZ ;  /* 0x000000ffff027224 */ /* 0x002fe200078e00ff */
[----:B------:R-:W-:Y:S02]  /*3960*/  PRMT R241, R92, 0x7632, R241 ;  /* 0x000076325cf17816 */ /* 0x000fe400000000f1 */
[----:B------:R-:W-:Y:S02]  /*3970*/  PRMT R240, R232, 0x7632, R240 ;  /* 0x00007632e8f07816 */ /* 0x000fe400000000f0 */
[----:B------:R-:W-:Y:S02]  /*3980*/  PRMT R207, R64, 0x7632, R207 ;  /* 0x0000763240cf7816 */ /* 0x000fe400000000cf */
[----:B0-----:R-:W-:-:S07]  /*3990*/  PRMT R206, R236, 0x7632, R206 ;  /* 0x00007632ecce7816 */ /* 0x001fce00000000ce */
.L_x_14305:
        /* <DEDUP_REMOVED lines=10> */
[----:B------:R-:W-:Y:S02]  /*3a40*/  ISETP.NE.U32.AND P0, PT, RZ, UR4, PT ;  /* 0x00000004ff007c0c */ /* 0x000fe4000bf05070 */
[----:B------:R-:W-:Y:S02]  /*3a50*/  ISETP.NE.U32.AND P1, PT, RZ, UR8, PT ;  /* 0x00000008ff007c0c */ /* 0x000fe4000bf25070 */
[----:B------:R-:W-:Y:S02]  /*3a60*/  ISETP.NE.AND.EX P0, PT, RZ, UR5, PT, P0 ;  /* 0x00000005ff007c0c */ /* 0x000fe4000bf05300 */
[----:B------:R-:W-:-:S11]  /*3a70*/  ISETP.NE.AND.EX P1, PT, RZ, UR9, PT, P1 ;  /* 0x00000009ff007c0c */ /* 0x000fd6000bf25310 */
[----:B------:R-:W0:Y:S08]  /*3a80*/  @P0 LDC.64 R124, c[0x0][0x398] ;  /* 0x0000e600ff7c0b82 */ /* 0x000e300000000a00 */
[----:B------:R-:W1:Y:S01]  /*3a90*/  @P1 LDC.64 R126, c[0x0][0x3a0] ;  /* 0x0000e800ff7e1b82 */ /* 0x000e620000000a00 */
[----:B0-----:R-:W-:-:S05]  /*3aa0*/  @P0 IMAD.WIDE.U32 R124, R0, 0x10, R124 ;  /* 0x00000010007c0825 */ /* 0x001fca00078e007c */
[----:B------:R0:W5:Y:S01]  /*3ab0*/  @P0 LDG.E.128 R112, desc[UR6][R124.64] ;  /* 0x000000067c700981 */ /* 0x000162000c1e1d00 */
[----:B-1----:R-:W-:-:S05]  /*3ac0*/  @P1 IMAD.WIDE.U32 R126, R0, 0x20, R126 ;  /* 0x00000020007e1825 */ /* 0x002fca00078e007e */
[----:B------:R1:W5:Y:S01]  /*3ad0*/  @P1 LDG.E.128 R116, desc[UR6][R126.64] ;  /* 0x000000067e741981 */ /* 0x000362000c1e1d00 */
[----:B0-----:R-:W0:Y:S03]  /*3ae0*/  LDC.64 R124, c[0x0][0x390] ;  /* 0x0000e400ff7c7b82 */ /* 0x001e260000000a00 */
[----:B------:R1:W5:Y:S01]  /*3af0*/  @P1 LDG.E.128 R120, desc[UR6][R126.64+0x10] ;  /* 0x000010067e781981 */ /* 0x000362000c1e1d00 */
[----:B0-----:R-:W-:-:S05]  /*3b00*/  IMAD.WIDE.U32 R124, R0, 0x10, R124 ;  /* 0x00000010007c7825 */ /* 0x001fca00078e007c */
[----:B------:R1:W5:Y:S01]  /*3b10*/  LDG.E.128 R128, desc[UR6][R124.64] ;  /* 0x000000067c807981 */ /* 0x000362000c1e1d00 */
[----:B------:R-:W-:-:S04]  /*3b20*/  UISETP.NE.U32.AND UP0, UPT, UR4, URZ, UPT ;  /* 0x000000ff0400728c */ /* 0x000fc8000bf05070 */
[----:B------:R-:W-:-:S09]  /*3b30*/  UISETP.NE.AND.EX UP0, UPT, UR5, URZ, UPT, UP0 ;  /* 0x000000ff0500728c */ /* 0x000fd2000bf05300 */
[----:B-1----:R-:W-:Y:S05]  /*3b40*/  BRA.U UP0, `(.L_x_13291) ;  /* 0x0000003100807547 */ /* 0x002fea000b800000 */
        /* <DEDUP_REMOVED lines=16> */
.L_x_13294:
        /* <DEDUP_REMOVED lines=13> */
.L_x_13296:
[----:B------:R-:W-:Y:S05]  /*3d20*/  BSYNC.RECONVERGENT B2 ;  /* 0x0000000000027941 */ /* 0x000fea0003800200 */
.L_x_13295:
        /* <DEDUP_REMOVED lines=57> */
[----:B------:R-:W-:Y:S01]  /*40c0*/  IMAD.MOV.U32 R23, RZ, RZ, R6 ;  /* 0x000000ffff177224 */ /* 0x000fe200078e0006 */
[----:B------:R-:W-:Y:S01]  /*40d0*/  LOP3.LUT R7, R4, R126, R7, 0x96, !PT ;  /* 0x0000007e04077212 */ /* 0x000fe200078e9607 */
[----:B------:R-:W-:Y:S02]  /*40e0*/  IMAD.MOV.U32 R4, RZ, RZ, R124 ;  /* 0x000000ffff047224 */ /* 0x000fe400078e007c */
[----:B------:R-:W-:-:S07]  /*40f0*/  IMAD.MOV.U32 R124, RZ, RZ, RZ ;  /* 0x000000ffff7c7224 */ /* 0x000fce00078e00ff */
.L_x_13293:
[----:B------:R-:W-:Y:S05]  /*4100*/  BSYNC.RECONVERGENT B1 ;  /* 0x0000000000017941 */ /* 0x000fea0003800200 */
.L_x_13292:
[----:B------:R-:W0:Y:S01]  /*4110*/  LDC R192, c[0x0][0x404] ;  /* 0x00010100ffc07b82 */ /* 0x000e220000000800 */
[----:B------:R-:W-:Y:S01]  /*4120*/  I2FP.F32.U32 R3, R125 ;  /* 0x0000007d00037245 */ /* 0x000fe20000201000 */
[----:B------:R-:W-:Y:S01]  /*4130*/  IMAD.MOV.U32 R193, RZ, RZ, 0x2f800000 ;  /* 0x2f800000ffc17424 */ /* 0x000fe200078e00ff */
[----:B------:R-:W-:Y:S01]  /*4140*/  ISETP.NE.AND P2, PT, R124, 0x1, PT ;  /* 0x000000017c00780c */ /* 0x000fe20003f45270 */
[----:B------:R-:W-:Y:S01]  /*4150*/  BSSY.RECONVERGENT B1, `(.L_x_13297) ;  /* 0x000005d000017945 */ /* 0x000fe20003800200 */
[----:B------:R-:W-:Y:S01]  /*4160*/  LOP3.LUT R10, R10, 0xffffffef, RZ, 0xc0, !PT ;  /* 0xffffffef0a0a7812 */ /* 0x000fe200078ec0ff */
[----:B------:R-:W-:Y:S01]  /*4170*/  FFMA.FTZ R3, R3, R193, 1.1641532182693481445e-10 ;  /* 0x2f00000003037423 */ /* 0x000fe200000100c1 */
[----:B------:R-:W-:Y:S02]  /*4180*/  IMAD.MOV.U32 R6, RZ, RZ, 0x2 ;  /* 0x00000002ff067424 */ /* 0x000fe400078e00ff */
[----:B------:R-:W-:Y:S02]  /*4190*/  IMAD.MOV.U32 R125, RZ, RZ, R4 ;  /* 0x000000ffff7d7224 */ /* 0x000fe400078e0004 */
[----:B0-----:R-:W-:-:S02]  /*41a0*/  FSETP.LE.FTZ.AND P3, PT, R3, R192, PT ;  /* 0x000000c00300720b */ /* 0x001fc40003f73000 */
[C---:B-----5:R-:W-:Y:S02]  /*41b0*/  SHF.L.U32 R3, R128.reuse, 0x10, RZ ;  /* 0x0000001080037819 */ /* 0x060fe400000006ff */
[----:B------:R-:W-:-:S09]  /*41c0*/  PRMT R128, R128, 0x7632, R128 ;  /* 0x0000763280807816 */ /* 0x000fd20000000080 */
        /* <DEDUP_REMOVED lines=10> */
.L_x_13299:
        /* <DEDUP_REMOVED lines=13> */
.L_x_13301:
[----:B------:R-:W-:Y:S05]  /*4340*/  BSYNC.RECONVERGENT B2 ;  /* 0x0000000000027941 */ /* 0x000fea0003800200 */
.L_x_13300:
[----:B------:R-:W-:Y:S01]  /*4350*/  LOP3.LUT R124, R2, R127, R21, 0x96, !PT ;  /* 0x0000007f027c7212 */ /* 0x000fe200078e9615 */
[----:B------:R-:W-:Y:S01]  /*4360*/  IMAD.WIDE.U32 R6, R9, -0x326172a9, RZ ;  /* 0xcd9e8d5709067825 */ /* 0x000fe200078e00ff */
[----:B------:R-:W-:Y:S02]  /*4370*/  IADD3 R4, PT, PT, R21, -0x4498517b, RZ ;  /* 0xbb67ae8515047810 */ /* 0x000fe40007ffe0ff */
[C---:B------:R-:W-:Y:S01]  /*4380*/  IADD3 R8, PT, PT, R20.reuse, -0x700cb87f, RZ ;  /* 0x8ff3478114087810 */ /* 0x040fe20007ffe0ff */
        /* <DEDUP_REMOVED lines=57> */
.L_x_13298:
[----:B------:R-:W-:Y:S05]  /*4720*/  BSYNC.RECONVERGENT B1 ;  /* 0x0000000000017941 */ /* 0x000fea0003800200 */
.L_x_13297:
[----:B------:R-:W-:Y:S01]  /*4730*/  I2FP.F32.U32 R124, R125 ;  /* 0x0000007d007c7245 */ /* 0x000fe20000201000 */
[----:B------:R-:W-:Y:S01]  /*4740*/  BSSY.RECONVERGENT B1, `(.L_x_13302) ;  /* 0x000005d000017945 */ /* 0x000fe20003800200 */
[----:B------:R-:W-:Y:S01]  /*4750*/  ISETP.NE.AND P2, PT, R6, 0x1, PT ;  /* 0x000000010600780c */ /* 0x000fe20003f45270 */
[----:B------:R-:W-:Y:S01]  /*4760*/  IMAD.MOV.U32 R127, RZ, RZ, 0x2 ;  /* 0x00000002ff7f7424 */ /* 0x000fe200078e00ff */
[----:B------:R-:W-:Y:S01]  /*4770*/  LOP3.LUT R10, R10, 0xfffffff7, RZ, 0xc0, !PT ;  /* 0xfffffff70a0a7812 */ /* 0x000fe200078ec0ff */
[----:B------:R-:W-:Y:S01]  /*4780*/  FFMA.FTZ R124, R124, R193, 1.1641532182693481445e-10 ;  /* 0x2f0000007c7c7423 */ /* 0x000fe200000100c1 */
[----:B------:R-:W-:-:S04]  /*4790*/  IMAD.MOV.U32 R125, RZ, RZ, R4 ;  /* 0x000000ffff7d7224 */ /* 0x000fc800078e0004 */
[----:B------:R-:W-:Y:S02]  /*47a0*/  FSETP.LE.FTZ.AND P3, PT, R124, R192, PT ;  /* 0x000000c07c00720b */ /* 0x000fe40003f73000 */
[----:B------:R-:W-:-:S11]  /*47b0*/  SHF.L.U32 R124, R128, 0x10, RZ ;  /* 0x00000010807c7819 */ /* 0x000fd600000006ff */
        /* <DEDUP_REMOVED lines=10> */
.L_x_13304:
        /* <DEDUP_REMOVED lines=13> */
.L_x_13306:
[----:B------:R-:W-:Y:S05]  /*4930*/  BSYNC.RECONVERGENT B2 ;  /* 0x0000000000027941 */ /* 0x000fea0003800200 */
.L_x_13305:
[----:B------:R-:W-:Y:S01]  /*4940*/  LOP3.LUT R126, R2, R189, R21, 0x96, !PT ;  /* 0x000000bd027e7212 */ /* 0x000fe200078e9615 */
[----:B------:R-:W-:Y:S01]  /*4950*/  IMAD.WIDE.U32 R6, R9, -0x326172a9, RZ ;  /* 0xcd9e8d5709067825 */ /* 0x000fe200078e00ff */
[----:B------:R-:W-:Y:S02]  /*4960*/  IADD3 R4, PT, PT, R21, -0x4498517b, RZ ;  /* 0xbb67ae8515047810 */ /* 0x000fe40007ffe0ff */
[C---:B------:R-:W-:Y:S01]  /*4970*/  IADD3 R8, PT, PT, R20.reuse, -0x700cb87f, RZ ;  /* 0x8ff3478114087810 */ /* 0x040fe20007ffe0ff */
[----:B------:R-:W-:Y:S01]  /*4980*/  VIADD R189, R20, 0x9e3779b9 ;  /* 0x9e3779b914bd7836 */ /* 0x000fe20000000000 */
[----:B------:R-:W-:Y:S01]  /*4990*/  LOP3.LUT R7, R5, R7, R20, 0x96, !PT ;  /* 0x0000000705077212 */ /* 0x000fe200078e9614 */
[----:B------:R-:W-:Y:S01]  /*49a0*/  IMAD.WIDE.U32 R126, R126, -0x326172a9, RZ ;  /* 0xcd9e8d577e7e7825 */ /* 0x000fe200078e00ff */
[----:B------:R-:W-:-:S04]  /*49b0*/  MOV R125, R23 ;  /* 0x00000017007d7202 */ /* 0x000fc80000000f00 */
        /* <DEDUP_REMOVED lines=49> */
[----:B------:R-:W-:Y:S01]  /*4cd0*/  IMAD.MOV.U32 R23, RZ, RZ, R6 ;  /* 0x000000ffff177224 */ /* 0x000fe200078e0006 */
[----:B------:R-:W-:Y:S01]  /*4ce0*/  LOP3.LUT R7, R4, R188, R7, 0x96, !PT ;  /* 0x000000bc04077212 */ /* 0x000fe200078e9607 */
[----:B------:R-:W-:Y:S02]  /*4cf0*/  IMAD.MOV.U32 R4, RZ, RZ, R126 ;  /* 0x000000ffff047224 */ /* 0x000fe400078e007e */
[----:B------:R-:W-:-:S07]  /*4d00*/  IMAD.MOV.U32 R127, RZ, RZ, RZ ;  /* 0x000000ffff7f7224 */ /* 0x000fce00078e00ff */
.L_x_13303:
[----:B------:R-:W-:Y:S05]  /*4d10*/  BSYNC.RECONVERGENT B1 ;  /* 0x0000000000017941 */ /* 0x000fea0003800200 */
.L_x_13302:
[----:B------:R-:W-:Y:S01]  /*4d20*/  I2FP.F32.U32 R6, R125 ;  /* 0x0000007d00067245 */ /* 0x000fe20000201000 */
[----:B------:R-:W-:Y:S01]  /*4d30*/  BSSY.RECONVERGENT B1, `(.L_x_13307) ;  /* 0x000005e000017945 */ /* 0x000fe20003800200 */
[----:B------:R-:W-:Y:S01]  /*4d40*/  ISETP.NE.AND P2, PT, R127, 0x1, PT ;  /* 0x000000017f00780c */ /* 0x000fe20003f45270 */
[----:B------:R-:W-:Y:S01]  /*4d50*/  IMAD.MOV.U32 R126, RZ, RZ, R4 ;  /* 0x000000ffff7e7224 */ /* 0x000fe200078e0004 */
[----:B------:R-:W-:Y:S01]  /*4d60*/  LOP3.LUT R10, R10, 0xfffffffb, RZ, 0xc0, !PT ;  /* 0xfffffffb0a0a7812 */ /* 0x000fe200078ec0ff */
[----:B------:R-:W-:Y:S01]  /*4d70*/  FFMA.FTZ R6, R6, R193, 1.1641532182693481445e-10 ;  /* 0x2f00000006067423 */ /* 0x000fe200000100c1 */
[C---:B------:R-:W-:Y:S02]  /*4d80*/  SHF.L.U32 R125, R129.reuse, 0x10, RZ ;  /* 0x00000010817d7819 */ /* 0x040fe400000006ff */
[----:B------:R-:W-:Y:S02]  /*4d90*/  PRMT R188, R129, 0x7632, R188 ;  /* 0x0000763281bc7816 */ /* 0x000fe400000000bc */
[----:B------:R-:W-:Y:S01]  /*4da0*/  FSETP.LE.FTZ.AND P3, PT, R6, R192, PT ;  /* 0x000000c00600720b */ /* 0x000fe20003f73000 */
[----:B------:R-:W-:-:S12]  /*4db0*/  IMAD.MOV.U32 R6, RZ, RZ, 0x2 ;  /* 0x00000002ff067424 */ /* 0x000fd800078e00ff */
        /* <DEDUP_REMOVED lines=10> */
.L_x_13309:
        /* <DEDUP_REMOVED lines=13> */
.L_x_13311:
[----:B------:R-:W-:Y:S05]  /*4f30*/  BSYNC.RECONVERGENT B2 ;  /* 0x0000000000027941 */ /* 0x000fea0003800200 */
.L_x_13310:
        /* <DEDUP_REMOVED lines=55> */
[----:B------:R-:W-:-:S05]  /*52b0*/  IMAD.WIDE.U32 R6, R7, -0x2daee0ad, RZ ;  /* 0xd2511f5307067825 */ /* 0x000fca00078e00ff */
[----:B------:R-:W-:Y:S01]  /*52c0*/  LOP3.LUT R7, R4, R128, R7, 0x96, !PT ;  /* 0x0000008004077212 */ /* 0x000fe200078e9607 */
[----:B------:R-:W-:Y:S01]  /*52d0*/  IMAD.MOV.U32 R4, RZ, RZ, R126 ;  /* 0x000000ffff047224 */ /* 0x000fe200078e007e */
[----:B------:R-:W-:Y:S01]  /*52e0*/  MOV R126, R23 ;  /* 0x00000017007e7202 */ /* 0x000fe20000000f00 */
[----:B------:R-:W-:Y:S02]  /*52f0*/  IMAD.MOV.U32 R23, RZ, RZ, R6 ;  /* 0x000000ffff177224 */ /* 0x000fe400078e0006 */
[----:B------:R-:W-:-:S07]  /*5300*/  IMAD.MOV.U32 R6, RZ, RZ, RZ ;  /* 0x000000ffff067224 */ /* 0x000fce00078e00ff */
.L_x_13308:
[----:B------:R-:W-:Y:S05]  /*5310*/  BSYNC.RECONVERGENT B1 ;  /* 0x0000000000017941 */ /* 0x000fea0003800200 */
.L_x_13307:
[----:B------:R-:W-:Y:S01]  /*5320*/  I2FP.F32.U32 R126, R126 ;  /* 0x0000007e007e7245 */ /* 0x000fe20000201000 */
[----:B------:R-:W-:Y:S01]  /*5330*/  BSSY.RECONVERGENT B1, `(.L_x_13312) ;  /* 0x000005d000017945 */ /* 0x000fe20003800200 */
[----:B------:R-:W-:Y:S01]  /*5340*/  LOP3.LUT R10, R10, 0xfffffffd, RZ, 0xc0, !PT ;  /* 0xfffffffd0a0a7812 */ /* 0x000fe200078ec0ff */
[----:B------:R-:W-:Y:S02]  /*5350*/  IMAD.MOV.U32 R128, RZ, RZ, 0x2 ;  /* 0x00000002ff807424 */ /* 0x000fe400078e00ff */
[----:B------:R-:W-:Y:S01]  /*5360*/  FFMA.FTZ R126, R126, R193, 1.1641532182693481445e-10 ;  /* 0x2f0000007e7e7423 */ /* 0x000fe200000100c1 */
[----:B------:R-:W-:-:S04]  /*5370*/  IMAD.MOV.U32 R127, RZ, RZ, R4 ;  /* 0x000000ffff7f7224 */ /* 0x000fc800078e0004 */
[----:B------:R-:W-:Y:S02]  /*5380*/  FSETP.LE.FTZ.AND P2, PT, R126, R192, PT ;  /* 0x000000c07e00720b */ /* 0x000fe40003f53000 */
[----:B------:R-:W-:-:S11]  /*5390*/  SHF.L.U32 R126, R188, 0x10, RZ ;  /* 0x00000010bc7e7819 */ /* 0x000fd600000006ff */
        /* <DEDUP_REMOVED lines=11> */
.L_x_13314:
        /* <DEDUP_REMOVED lines=13> */
.L_x_13316:
[----:B------:R-:W-:Y:S05]  /*5520*/  BSYNC.RECONVERGENT B2 ;  /* 0x0000000000027941 */ /* 0x000fea0003800200 */
.L_x_13315:
        /* <DEDUP_REMOVED lines=61> */
.L_x_13313:
[----:B------:R-:W-:Y:S05]  /*5900*/  BSYNC.RECONVERGENT B1 ;  /* 0x0000000000017941 */ /* 0x000fea0003800200 */
.L_x_13312:
[----:B------:R-:W-:Y:S01]  /*5910*/  ISETP.NE.AND P3, PT, R128, 0x1, PT ;  /* 0x000000018000780c */ /* 0x000fe20003f65270 */
[----:B------:R-:W-:Y:S01]  /*5920*/  BSSY.RECONVERGENT B1, `(.L_x_13317) ;  /* 0x000005c000017945 */ /* 0x000fe20003800200 */
[----:B------:R-:W-:Y:S01]  /*5930*/  I2FP.F32.U32 R6, R127 ;  /* 0x0000007f00067245 */ /* 0x000fe20000201000 */
[----:B------:R-:W-:Y:S01]  /*5940*/  IMAD.MOV.U32 R129, RZ, RZ, R4 ;  /* 0x000000ffff817224 */ /* 0x000fe200078e0004 */
[----:B------:R-:W-:-:S03]  /*5950*/  SHF.L.U32 R127, R130, 0x10, RZ ;  /* 0x00000010827f7819 */ /* 0x000fc600000006ff */
[----:B------:R-:W-:-:S05]  /*5960*/  FFMA.FTZ R6, R6, R193, 1.1641532182693481445e-10 ;  /* 0x2f00000006067423 */ /* 0x000fca00000100c1 */
[----:B------:R-:W-:Y:S02]  /*5970*/  FSETP.LE.FTZ.AND P2, PT, R6, R192, PT ;  /* 0x000000c00600720b */ /* 0x000fe40003f53000 */
[----:B------:R-:W-:Y:S01]  /*5980*/  PRMT R6, R130, 0x7632, R6 ;  /* 0x0000763282067816 */ /* 0x000fe20000000006 */
[----:B------:R-:W-:Y:S01]  /*5990*/  IMAD.MOV.U32 R130, RZ, RZ, 0x2 ;  /* 0x00000002ff827424 */ /* 0x000fe200078e00ff */
[----:B------:R-:W-:Y:S09]  /*59a0*/  @!P3 BRA `(.L_x_13318) ;  /* 0x00000004004cb947 */ /* 0x000ff20003800000 */
        /* <DEDUP_REMOVED lines=8> */
.L_x_13319:
        /* <DEDUP_REMOVED lines=13> */
.L_x_13321:
[----:B------:R-:W-:Y:S05]  /*5b00*/  BSYNC.RECONVERGENT B2 ;  /* 0x0000000000027941 */ /* 0x000fea0003800200 */
.L_x_13320:
        /* <DEDUP_REMOVED lines=60> */
[----:B------:R-:W-:-:S07]  /*5ed0*/  IMAD.MOV.U32 R23, RZ, RZ, R128 ;  /* 0x000000ffff177224 */ /* 0x000fce00078e0080 */
.L_x_13318:
[----:B------:R-:W-:Y:S05]  /*5ee0*/  BSYNC.RECONVERGENT B1 ;  /* 0x0000000000017941 */ /* 0x000fea0003800200 */
.L_x_13317:
[----:B------:R-:W-:Y:S01]  /*5ef0*/  ISETP.NE.AND P4, PT, R130, 0x1, PT ;  /* 0x000000018200780c */ /* 0x000fe20003f85270 */
[----:B------:R-:W-:Y:S01]  /*5f00*/  BSSY.RECONVERGENT B1, `(.L_x_13322) ;  /* 0x000005b000017945 */ /* 0x000fe20003800200 */
[----:B------:R-:W-:Y:S01]  /*5f10*/  I2FP.F32.U32 R128, R129 ;  /* 0x0000008100807245 */ /* 0x000fe20000201000 */
[----:B------:R-:W-:Y:S02]  /*5f20*/  IMAD.MOV.U32 R188, RZ, RZ, 0x2 ;  /* 0x00000002ffbc7424 */ /* 0x000fe400078e00ff */
[----:B------:R-:W-:Y:S02]  /*5f30*/  IMAD.MOV.U32 R129, RZ, RZ, R4 ;  /* 0x000000ffff817224 */ /* 0x000fe400078e0004 */
[----:B------:R-:W-:-:S05]  /*5f40*/  FFMA.FTZ R128, R128, R193, 1.1641532182693481445e-10 ;  /* 0x2f00000080807423 */ /* 0x000fca00000100c1 */
[----:B------:R-:W-:Y:S02]  /*5f50*/  FSETP.LE.FTZ.AND P3, PT, R128, R192, PT ;  /* 0x000000c08000720b */ /* 0x000fe40003f73000 */
[----:B------:R-:W-:Y:S01]  /*5f60*/  SHF.L.U32 R128, R6, 0x10, RZ ;  /* 0x0000001006807819 */ /* 0x000fe200000006ff */
        /* <DEDUP_REMOVED lines=9> */
.L_x_13324:
        /* <DEDUP_REMOVED lines=13> */
.L_x_13326:
[----:B------:R-:W-:Y:S05]  /*60d0*/  BSYNC.RECONVERGENT B2 ;  /* 0x0000000000027941 */ /* 0x000fea0003800200 */
.L_x_13325:
        /* <DEDUP_REMOVED lines=61> */
.L_x_13323:
[----:B------:R-:W-:Y:S05]  /*64b0*/  BSYNC.RECONVERGENT B1 ;  /* 0x0000000000017941 */ /* 0x000fea0003800200 */
.L_x_13322:
[----:B------:R-:W-:Y:S01]  /*64c0*/  ISETP.NE.AND P5, PT, R188, 0x1, PT ;  /* 0x00000001bc00780c */ /* 0x000fe20003fa5270 */
[----:B------:R-:W-:Y:S01]  /*64d0*/  BSSY.RECONVERGENT B1, `(.L_x_13327) ;  /* 0x000005c000017945 */ /* 0x000fe20003800200 */
[----:B------:R-:W-:Y:S01]  /*64e0*/  I2FP.F32.U32 R6, R129 ;  /* 0x0000008100067245 */ /* 0x000fe20000201000 */
[----:B------:R-:W-:Y:S01]  /*64f0*/  IMAD.MOV.U32 R130, RZ, RZ, R4 ;  /* 0x000000ffff827224 */ /* 0x000fe200078e0004 */
[C---:B------:R-:W-:Y:S02]  /*6500*/  SHF.L.U32 R129, R131.reuse, 0x10, RZ ;  /* 0x0000001083817819 */ /* 0x040fe400000006ff */
[----:B------:R-:W-:Y:S01]  /*6510*/  PRMT R190, R131, 0x7632, R190 ;  /* 0x0000763283be7816 */ /* 0x000fe200000000be */
[----:B------:R-:W-:-:S05]  /*6520*/  FFMA.FTZ R6, R6, R193, 1.1641532182693481445e-10 ;  /* 0x2f00000006067423 */ /* 0x000fca00000100c1 */
[----:B------:R-:W-:Y:S01]  /*6530*/  FSETP.LE.FTZ.AND P4, PT, R6, R192, PT ;  /* 0x000000c00600720b */ /* 0x000fe20003f93000 */
[----:B------:R-:W-:Y:S01]  /*6540*/  IMAD.MOV.U32 R6, RZ, RZ, 0x2 ;  /* 0x00000002ff067424 */ /* 0x000fe200078e00ff */
[----:B------:R-:W-:Y:S11]  /*6550*/  @!P5 BRA `(.L_x_13328) ;  /* 0x00000004004cd947 */ /* 0x000ff60003800000 */
        /* <DEDUP_REMOVED lines=8> */
.L_x_13329:
        /* <DEDUP_REMOVED lines=13> */
.L_x_13331:
[----:B------:R-:W-:Y:S05]  /*66b0*/  BSYNC.RECONVERGENT B2 ;  /* 0x0000000000027941 */ /* 0x000fea0003800200 */
.L_x_13330:
        /* <DEDUP_REMOVED lines=61> */
.L_x_13328:
[----:B------:R-:W-:Y:S05]  /*6a90*/  BSYNC.RECONVERGENT B1 ;  /* 0x0000000000017941 */ /* 0x000fea0003800200 */
.L_x_13327:
[----:B------:R-:W-:Y:S01]  /*6aa0*/  LOP3.LUT R10, R10, 0xffff7fff, RZ, 0xc0, !PT ;  /* 0xffff7fff0a0a7812 */ /* 0x000fe200078ec0ff */
[----:B------:R-:W-:Y:S01]  /*6ab0*/  FMUL.FTZ R131, R126, UR10 ;  /* 0x0000000a7e837c20 */ /* 0x000fe20008410000 */
[----:B------:R-:W-:Y:S01]  /*6ac0*/  FMUL.FTZ R126, R125, UR10 ;  /* 0x0000000a7d7e7c20 */ /* 0x000fe20008410000 */
[----:B------:R-:W-:Y:S01]  /*6ad0*/  FMUL.FTZ R125, R3, UR10 ;  /* 0x0000000a037d7c20 */ /* 0x000fe20008410000 */
[----:B------:R-:W-:Y:S01]  /*6ae0*/  @P2 LOP3.LUT R10, R10, 0x8000, RZ, 0xfc, !PT ;  /* 0x000080000a0a2812 */ /* 0x000fe200078efcff */
[----:B------:R-:W-:Y:S01]  /*6af0*/  FMUL.FTZ R188, R124, UR10 ;  /* 0x0000000a7cbc7c20 */ /* 0x000fe20008410000 */
[----:B------:R-:W-:Y:S01]  /*6b00*/  I2FP.F32.U32 R130, R130 ;  /* 0x0000008200827245 */ /* 0x000fe20000201000 */
[----:B------:R-:W-:Y:S01]  /*6b10*/  FMUL.FTZ R129, R129, UR10 ;  /* 0x0000000a81817c20 */ /* 0x000fe20008410000 */
[----:B------:R-:W-:Y:S01]  /*6b20*/  LOP3.LUT P2, RZ, R10, 0x10, RZ, 0xc0, !PT ;  /* 0x000000100aff7812 */ /* 0x000fe2000784c0ff */
[----:B------:R-:W-:Y:S01]  /*6b30*/  FMUL.FTZ R128, R128, UR10 ;  /* 0x0000000a80807c20 */ /* 0x000fe20008410000 */
[----:B------:R-:W-:Y:S01]  /*6b40*/  LOP3.LUT R10, R10, 0xffffbfff, RZ, 0xc0, !PT ;  /* 0xffffbfff0a0a7812 */ /* 0x000fe200078ec0ff */
[----:B------:R-:W-:Y:S01]  /*6b50*/  FFMA.FTZ R193, R130, R193, 1.1641532182693481445e-10 ;  /* 0x2f00000082c17423 */ /* 0x000fe200000100c1 */
[----:B------:R-:W-:Y:S01]  /*6b60*/  SHF.L.U32 R190, R190, 0x10, RZ ;  /* 0x00000010bebe7819 */ /* 0x000fe200000006ff */
[----:B------:R-:W-:Y:S01]  /*6b70*/  FMUL.FTZ R127, R127, UR10 ;  /* 0x0000000a7f7f7c20 */ /* 0x000fe20008410000 */
[----:B------:R-:W-:-:S02]  /*6b80*/  @P1 LOP3.LUT R10, R10, 0x4000, RZ, 0xfc, !PT ;  /* 0x000040000a0a1812 */ /* 0x000fc400078efcff */
[----:B------:R-:W-:Y:S01]  /*6b90*/  FSEL R124, R125, RZ, P2 ;  /* 0x000000ff7d7c7208 */ /* 0x000fe20001000000 */
[----:B------:R-:W-:Y:S01]  /*6ba0*/  FMUL.FTZ R3, R190, UR10 ;  /* 0x0000000abe037c20 */ /* 0x000fe20008410000 */
[C---:B------:R-:W-:Y:S02]  /*6bb0*/  LOP3.LUT P1, RZ, R10.reuse, 0x8, RZ, 0xc0, !PT ;  /* 0x000000080aff7812 */ /* 0x040fe4000782c0ff */
[----:B------:R-:W-:Y:S02]  /*6bc0*/  LOP3.LUT R10, R10, 0xffffdfff, RZ, 0xc0, !PT ;  /* 0xffffdfff0a0a7812 */ /* 0x000fe400078ec0ff */
[----:B------:R-:W-:Y:S02]  /*6bd0*/  FSEL R125, R188, RZ, P1 ;  /* 0x000000ffbc7d7208 */ /* 0x000fe40000800000 */
[----:B------:R-:W-:Y:S02]  /*6be0*/  @P0 LOP3.LUT R10, R10, 0x2000, RZ, 0xfc, !PT ;  /* 0x000020000a0a0812 */ /* 0x000fe400078efcff */
[----:B------:R-:W-:-:S02]  /*6bf0*/  FSETP.GTU.FTZ.AND P5, PT, R193, R192, PT ;  /* 0x000000c0c100720b */ /* 0x000fc40003fbc000 */
[C---:B------:R-:W-:Y:S02]  /*6c00*/  LOP3.LUT P1, RZ, R10.reuse, 0x4000, RZ, 0xc0, !PT ;  /* 0x000040000aff7812 */ /* 0x040fe4000782c0ff */
[C---:B------:R-:W-:Y:S02]  /*6c10*/  LOP3.LUT P2, RZ, R10.reuse, 0x8000, RZ, 0xc0, !PT ;  /* 0x000080000aff7812 */ /* 0x040fe4000784c0ff */
[C---:B------:R-:W-:Y:S02]  /*6c20*/  LOP3.LUT P6, RZ, R10.reuse, 0x2, RZ, 0xc0, !PT ;  /* 0x000000020aff7812 */ /* 0x040fe400078cc0ff */
[----:B------:R-:W-:Y:S02]  /*6c30*/  LOP3.LUT P0, RZ, R10, 0x4, RZ, 0xc0, !PT ;  /* 0x000000040aff7812 */ /* 0x000fe4000780c0ff */
[----:B------:R-:W-:Y:S02]  /*6c40*/  FSEL R130, R129, RZ, P4 ;  /* 0x000000ff81827208 */ /* 0x000fe40002000000 */
[----:B------:R-:W-:-:S02]  /*6c50*/  FSEL R129, R128, RZ, P3 ;  /* 0x000000ff80817208 */ /* 0x000fc40001800000 */
[----:B------:R-:W-:Y:S01]  /*6c60*/  FSEL R128, R127, RZ, P2 ;  /* 0x000000ff7f807208 */ /* 0x000fe20001000000 */
[----:B------:R-:W-:Y:S01]  /*6c70*/  @P1 FADD.FTZ R124, R116, R124 ;  /* 0x0000007c747c1221 */ /* 0x000fe20000010000 */
[----:B------:R-:W-:Y:S01]  /*6c80*/  FSEL R127, R131, RZ, P6 ;  /* 0x000000ff837f7208 */ /* 0x000fe20003000000 */
[----:B------:R-:W-:Y:S01]  /*6c90*/  @P1 FADD.FTZ R125, R117, R125 ;  /* 0x0000007d757d1221 */ /* 0x000fe20000010000 */
[----:B------:R-:W-:Y:S01]  /*6ca0*/  FSEL R126, R126, RZ, P0 ;  /* 0x000000ff7e7e7208 */ /* 0x000fe20000000000 */
[----:B------:R-:W-:Y:S01]  /*6cb0*/  @P1 FADD.FTZ R128, R120, R128 ;  /* 0x0000008078801221 */ /* 0x000fe20000010000 */
[----:B------:R-:W-:Y:S01]  /*6cc0*/  FSEL R131, R3, RZ, !P5 ;  /* 0x000000ff03837208 */ /* 0x000fe20006800000 */
[----:B------:R-:W-:Y:S01]  /*6cd0*/  @P1 FADD.FTZ R127, R119, R127 ;  /* 0x0000007f777f1221 */ /* 0x000fe20000010000 */
[----:B------:R-:W-:Y:S01]  /*6ce0*/  LOP3.LUT P0, RZ, R10, 0x2000, RZ, 0xc0, !PT ;  /* 0x000020000aff7812 */ /* 0x000fe2000780c0ff */
[----:B------:R-:W-:Y:S01]  /*6cf0*/  @P1 FADD.FTZ R126, R118, R126 ;  /* 0x0000007e767e1221 */ /* 0x000fe20000010000 */
[----:B------:R-:W-:Y:S01]  /*6d00*/  @P1 FADD.FTZ R129, R121, R129 ;  /* 0x0000008179811221 */ /* 0x000fe20000010000 */
[----:B------:R-:W-:Y:S01]  /*6d10*/  @P1 FADD.FTZ R130, R122, R130 ;  /* 0x000000827a821221 */ /* 0x000fe20000010000 */
[----:B------:R-:W-:Y:S01]  /*6d20*/  @P1 FADD.FTZ R131, R123, R131 ;  /* 0x000000837b831221 */ /* 0x000fe20000010000 */
[----:B------:R-:W-:Y:S01]  /*6d30*/  PLOP3.LUT P5, PT, P5, PT, PT, 0x8, 0x80 ;  /* 0x000000000080781c */ /* 0x000fe20002fae170 */
[----:B------:R-:W-:-:S12]  /*6d40*/  BRA `(.L_x_13332) ;  /* 0x0000006000847947 */ /* 0x000fd80003800000 */
.L_x_13291:
        /* <DEDUP_REMOVED lines=16> */
.L_x_13335:
        /* <DEDUP_REMOVED lines=13> */
.L_x_13337:
[----:B------:R-:W-:Y:S05]  /*6f20*/  BSYNC.RECONVERGENT B2 ;  /* 0x0000000000027941 */ /* 0x000fea0003800200 */
.L_x_13336:
[----:B------:R-:W-:Y:S01]  /*6f30*/  LOP3.LUT R14, R2, R17, R21, 0x96, !PT ;  /* 0x00000011020e7212 */ /* 0x000fe200078e9615 */
[----:B------:R-:W-:Y:S01]  /*6f40*/  IMAD.WIDE.U32 R6, R9, -0x326172a9, RZ ;  /* 0xcd9e8d5709067825 */ /* 0x000fe200078e00ff */
[----:B------:R-:W-:Y:S02]  /*6f50*/  IADD3 R4, PT, PT, R21, -0x4498517b, RZ ;  /* 0xbb67ae8515047810 */ /* 0x000fe40007ffe0ff */
[C---:B------:R-:W-:Y:S01]  /*6f60*/  IADD3 R8, PT, PT, R20.reuse, -0x700cb87f, RZ ;  /* 0x8ff3478114087810 */ /* 0x040fe20007ffe0ff */
[----:B------:R-:W-:Y:S01]  /*6f70*/  VIADD R17, R20, 0x9e3779b9 ;  /* 0x9e3779b914117836 */ /* 0x000fe20000000000 */
[----:B------:R-:W-:Y:S01]  /*6f80*/  LOP3.LUT R7, R5, R7, R20, 0x96, !PT ;  /* 0x0000000705077212 */ /* 0x000fe200078e9614 */
[----:B------:R-:W-:-:S04]  /*6f90*/  IMAD.WIDE.U32 R14, R14, -0x326172a9, RZ ;  /* 0xcd9e8d570e0e7825 */ /* 0x000fc800078e00ff */
[----:B------:R-:W-:Y:S01]  /*6fa0*/  IMAD.MOV.U32 R13, RZ, RZ, R3 ;  /* 0x000000ffff0d7224 */ /* 0x000fe200078e0003 */
        /* <DEDUP_REMOVED lines=52> */
[----:B------:R-:W-:-:S07]  /*72f0*/  IMAD.MOV.U32 R14, RZ, RZ, RZ ;  /* 0x000000ffff0e7224 */ /* 0x000fce00078e00ff */
.L_x_13334:
[----:B------:R-:W-:Y:S05]  /*7300*/  BSYNC.RECONVERGENT B1 ;  /* 0x0000000000017941 */ /* 0x000fea0003800200 */
.L_x_13333:
        /* <DEDUP_REMOVED lines=9> */
[----:B------:R-:W-:Y:S02]  /*73a0*/  PRMT R128, R128, 0x7632, R128 ;  /* 0x0000763280807816 */ /* 0x000fe40000000080 */
[----:B------:R-:W-:-:S02]  /*73b0*/  MOV R15, R4 ;  /* 0x00000004000f7202 */ /* 0x000fc40000000f00 */
[----:B0-----:R-:W-:Y:S01]  /*73c0*/  FSETP.LE.FTZ.AND P4, PT, R6, R3, PT ;  /* 0x000000030600720b */ /* 0x001fe20003f93000 */
[----:B------:R-:W-:Y:S02]  /*73d0*/  IMAD.MOV.U32 R6, RZ, RZ, 0x2 ;  /* 0x00000002ff067424 */ /* 0x000fe400078e00ff */
[----:B-1----:R-:W-:-:S10]  /*73e0*/  FMUL.FTZ R13, R22, R13 ;  /* 0x0000000d160d7220 */ /* 0x002fd40000410000 */
        /* <DEDUP_REMOVED lines=10> */
.L_x_13340:
        /* <DEDUP_REMOVED lines=13> */
.L_x_13342:
[----:B------:R-:W-:Y:S05]  /*7560*/  BSYNC.RECONVERGENT B2 ;  /* 0x0000000000027941 */ /* 0x000fea0003800200 */
.L_x_13341:
        /* <DEDUP_REMOVED lines=59> */
[----:B------:R-:W-:Y:S01]  /*7920*/  HFMA2 R6, -RZ, RZ, 0, 0 ;  /* 0x00000000ff067431 */ /* 0x000fe200000001ff */
[----:B------:R-:W-:-:S07]  /*7930*/  MOV R4, R14 ;  /* 0x0000000e00047202 */ /* 0x000fce0000000f00 */
.L_x_13339:
[----:B------:R-:W-:Y:S05]  /*7940*/  BSYNC.RECONVERGENT B1 ;  /* 0x0000000000017941 */ /* 0x000fea0003800200 */
.L_x_13338:
[----:B------:R-:W-:Y:S01]  /*7950*/  I2FP.F32.U32 R14, R15 ;  /* 0x0000000f000e7245 */ /* 0x000fe20000201000 */
[----:B------:R-:W-:Y:S01]  /*7960*/  BSSY.RECONVERGENT B1, `(.L_x_13343) ;  /* 0x0000061000017945 */ /* 0x000fe20003800200 */
[----:B------:R-:W-:Y:S01]  /*7970*/  ISETP.NE.AND P3, PT, R6, 0x1, PT ;  /* 0x000000010600780c */ /* 0x000fe20003f65270 */
[----:B------:R-:W-:Y:S01]  /*7980*/  IMAD.MOV.U32 R15, RZ, RZ, 0x2 ;  /* 0x00000002ff0f7424 */ /* 0x000fe200078e00ff */
[----:B------:R-:W-:Y:S01]  /*7990*/  FSEL R13, R13, RZ, P4 ;  /* 0x000000ff0d0d7208 */ /* 0x000fe20002000000 */
[----:B------:R-:W-:-:S05]  /*79a0*/  FFMA.FTZ R14, R14, R192, 1.1641532182693481445e-10 ;  /* 0x2f0000000e0e7423 */ /* 0x000fca00000100c0 */
[----:B------:R-:W-:Y:S01]  /*79b0*/  FSETP.GTU.FTZ.AND P2, PT, R14, R3, PT ;  /* 0x000000030e00720b */ /* 0x000fe20003f5c000 */
[----:B------:R-:W-:-:S04]  /*79c0*/  IMAD.U32 R14, R112, 0x10000, RZ ;  /* 0x00010000700e7824 */ /* 0x000fc800078e00ff */
[----:B------:R-:W-:-:S05]  /*79d0*/  FMUL.FTZ R14, R14, R22 ;  /* 0x000000160e0e7220 */ /* 0x000fca0000410000 */
[----:B------:R-:W-:-:S05]  /*79e0*/  FSEL R14, R14, RZ, !P2 ;  /* 0x000000ff0e0e7208 */ /* 0x000fca0005000000 */
[----:B------:R-:W-:Y:S01]  /*79f0*/  FADD.FTZ R124, R14, R13 ;  /* 0x0000000d0e7c7221 */ /* 0x000fe20000010000 */
[----:B------:R-:W-:Y:S02]  /*7a00*/  SEL R13, RZ, 0x1, P2 ;  /* 0x00000001ff0d7807 */ /* 0x000fe40001000000 */
[----:B------:R-:W-:Y:S01]  /*7a10*/  MOV R14, R4 ;  /* 0x00000004000e7202 */ /* 0x000fe20000000f00 */
[----:B------:R-:W-:Y:S01]  /*7a20*/  @P1 FADD.FTZ R124, R116, R124 ;  /* 0x0000007c747c1221 */ /* 0x000fe20000010000 */
        /* <DEDUP_REMOVED lines=9> */
.L_x_13345:
        /* <DEDUP_REMOVED lines=13> */
.L_x_13347:
[----:B------:R-:W-:Y:S05]  /*7b90*/  BSYNC.RECONVERGENT B2 ;  /* 0x0000000000027941 */ /* 0x000fea0003800200 */
.L_x_13346:
        /* <DEDUP_REMOVED lines=56> */
[----:B------:R-:W-:Y:S01]  /*7f20*/  HFMA2 R15, -RZ, RZ, 0, 0 ;  /* 0x00000000ff0f7431 */ /* 0x000fe200000001ff */
[----:B------:R-:W-:Y:S02]  /*7f30*/  LOP3.LUT R7, R4, R16, R7, 0x96, !PT ;  /* 0x0000001004077212 */ /* 0x000fe400078e9607 */
[----:B------:R-:W-:Y:S01]  /*7f40*/  MOV R4, R14 ;  /* 0x0000000e00047202 */ /* 0x000fe20000000f00 */
[----:B------:R-:W-:Y:S02]  /*7f50*/  IMAD.MOV.U32 R14, RZ, RZ, R23 ;  /* 0x000000ffff0e7224 */ /* 0x000fe400078e0017 */
[----:B------:R-:W-:-:S07]  /*7f60*/  IMAD.MOV.U32 R23, RZ, RZ, R6 ;  /* 0x000000ffff177224 */ /* 0x000fce00078e0006 */
.L_x_13344:
[----:B------:R-:W-:Y:S05]  /*7f70*/  BSYNC.RECONVERGENT B1 ;  /* 0x0000000000017941 */ /* 0x000fea0003800200 */
.L_x_13343:
[----:B------:R-:W-:Y:S01]  /*7f80*/  I2FP.F32.U32 R6, R14 ;  /* 0x0000000e00067245 */ /* 0x000fe20000201000 */
[----:B------:R-:W-:Y:S01]  /*7f90*/  IMAD.U32 R18, R128, 0x10000, RZ ;  /* 0x0001000080127824 */ /* 0x000fe200078e00ff */
[----:B------:R-:W-:Y:S01]  /*7fa0*/  ISETP.NE.AND P2, PT, R15, 0x1, PT ;  /* 0x000000010f00780c */ /* 0x000fe20003f45270 */
[----:B------:R-:W-:Y:S01]  /*7fb0*/  BSSY.RECONVERGENT B1, `(.L_x_13348) ;  /* 0x000005c000017945 */ /* 0x000fe20003800200 */
[----:B------:R-:W-:Y:S01]  /*7fc0*/  LOP3.LUT R10, R10, 0xfffffff7, RZ, 0xc0, !PT ;  /* 0xfffffff70a0a7812 */ /* 0x000fe200078ec0ff */
[----:B------:R-:W-:Y:S01]  /*7fd0*/  FFMA.FTZ R6, R6, R192, 1.1641532182693481445e-10 ;  /* 0x2f00000006067423 */ /* 0x000fe200000100c0 */
[----:B------:R-:W-:Y:S01]  /*7fe0*/  FMUL.FTZ R18, R18, R22 ;  /* 0x0000001612127220 */ /* 0x000fe20000410000 */
[----:B------:R-:W-:-:S03]  /*7ff0*/  MOV R14, R4 ;  /* 0x00000004000e7202 */ /* 0x000fc60000000f00 */
[----:B------:R-:W-:Y:S01]  /*8000*/  FSETP.LE.FTZ.AND P4, PT, R6, R3, PT ;  /* 0x000000030600720b */ /* 0x000fe20003f93000 */
[----:B------:R-:W-:-:S12]  /*8010*/  IMAD.MOV.U32 R6, RZ, RZ, 0x2 ;  /* 0x00000002ff067424 */ /* 0x000fd800078e00ff */
        /* <DEDUP_REMOVED lines=10> */
.L_x_13350:
        /* <DEDUP_REMOVED lines=13> */
.L_x_13352:
[----:B------:R-:W-:Y:S05]  /*8190*/  BSYNC.RECONVERGENT B2 ;  /* 0x0000000000027941 */ /* 0x000fea0003800200 */
.L_x_13351:
        /* <DEDUP_REMOVED lines=55> */
[----:B------:R-:W-:-:S05]  /*8510*/  IMAD.WIDE.U32 R6, R7, -0x2daee0ad, RZ ;  /* 0xd2511f5307067825 */ /* 0x000fca00078e00ff */
[----:B------:R-:W-:Y:S02]  /*8520*/  LOP3.LUT R7, R4, R16, R7, 0x96, !PT ;  /* 0x0000001004077212 */ /* 0x000fe400078e9607 */
[----:B------:R-:W-:Y:S01]  /*8530*/  MOV R4, R14 ;  /* 0x0000000e00047202 */ /* 0x000fe20000000f00 */
[----:B------:R-:W-:Y:S02]  /*8540*/  IMAD.MOV.U32 R14, RZ, RZ, R23 ;  /* 0x000000ffff0e7224 */ /* 0x000fe400078e0017 */
[----:B------:R-:W-:Y:S02]  /*8550*/  IMAD.MOV.U32 R23, RZ, RZ, R6 ;  /* 0x000000ffff177224 */ /* 0x000fe400078e0006 */
[----:B------:R-:W-:-:S07]  /*8560*/  HFMA2 R6, -RZ, RZ, 0, 0 ;  /* 0x00000000ff067431 */ /* 0x000fce00000001ff */
.L_x_13349:
[----:B------:R-:W-:Y:S05]  /*8570*/  BSYNC.RECONVERGENT B1 ;  /* 0x0000000000017941 */ /* 0x000fea0003800200 */
.L_x_13348:
[----:B------:R-:W-:Y:S01]  /*8580*/  I2FP.F32.U32 R14, R14 ;  /* 0x0000000e000e7245 */ /* 0x000fe20000201000 */
[----:B------:R-:W-:Y:S01]  /*8590*/  BSSY.RECONVERGENT B1, `(.L_x_13353) ;  /* 0x0000062000017945 */ /* 0x000fe20003800200 */
[----:B------:R-:W-:Y:S01]  /*85a0*/  ISETP.NE.AND P3, PT, R6, 0x1, PT ;  /* 0x000000010600780c */ /* 0x000fe20003f65270 */
[----:B------:R-:W-:Y:S01]  /*85b0*/  IMAD.MOV.U32 R17, RZ, RZ, 0x2 ;  /* 0x00000002ff117424 */ /* 0x000fe200078e00ff */
[----:B------:R-:W-:Y:S01]  /*85c0*/  FSEL R18, R18, RZ, P4 ;  /* 0x000000ff12127208 */ /* 0x000fe20002000000 */
[----:B------:R-:W-:Y:S01]  /*85d0*/  FFMA.FTZ R14, R14, R192, 1.1641532182693481445e-10 ;  /* 0x2f0000000e0e7423 */ /* 0x000fe200000100c0 */
[----:B------:R-:W-:-:S04]  /*85e0*/  MOV R15, R4 ;  /* 0x00000004000f7202 */ /* 0x000fc80000000f00 */
[----:B------:R-:W-:Y:S02]  /*85f0*/  FSETP.GTU.FTZ.AND P2, PT, R14, R3, PT ;  /* 0x000000030e00720b */ /* 0x000fe40003f5c000 */
[----:B------:R-:W-:-:S05]  /*8600*/  PRMT R14, R112, 0x7632, R14 ;  /* 0x00007632700e7816 */ /* 0x000fca000000000e */
[----:B------:R-:W-:-:S04]  /*8610*/  IMAD.U32 R14, R14, 0x10000, RZ ;  /* 0x000100000e0e7824 */ /* 0x000fc800078e00ff */
[----:B------:R-:W-:-:S05]  /*8620*/  FMUL.FTZ R14, R14, R22 ;  /* 0x000000160e0e7220 */ /* 0x000fca0000410000 */
[----:B------:R-:W-:-:S05]  /*8630*/  FSEL R14, R14, RZ, !P2 ;  /* 0x000000ff0e0e7208 */ /* 0x000fca0005000000 */
[----:B------:R-:W-:Y:S01]  /*8640*/  FADD.FTZ R125, R14, R18 ;  /* 0x000000120e7d7221 */ /* 0x000fe20000010000 */
[----:B------:R-:W-:-:S03]  /*8650*/  SEL R14, RZ, 0x1, P2 ;  /* 0x00000001ff0e7807 */ /* 0x000fc60001000000 */
        /* <DEDUP_REMOVED lines=10> */
.L_x_13355:
        /* <DEDUP_REMOVED lines=13> */
.L_x_13357:
[----:B------:R-:W-:Y:S05]  /*87d0*/  BSYNC.RECONVERGENT B2 ;  /* 0x0000000000027941 */ /* 0x000fea0003800200 */
.L_x_13356:
        /* <DEDUP_REMOVED lines=15> */
[----:B------:R-:W-:Y:S01]  /*88d0*/  IMAD.MOV.U32 R15, RZ, RZ, R23 ;  /* 0x000000ffff0f7224 */ /* 0x000fe200078e0017 */
        /* <DEDUP_REMOVED lines=41> */
[----:B------:R-:W-:Y:S02]  /*8b70*/  HFMA2 R17, -RZ, RZ, 0, 0 ;  /* 0x00000000ff117431 */ /* 0x000fe400000001ff */
[----:B------:R-:W-:Y:S01]  /*8b80*/  IMAD.MOV.U32 R23, RZ, RZ, R6 ;  /* 0x000000ffff177224 */ /* 0x000fe200078e0006 */
[----:B------:R-:W-:Y:S02]  /*8b90*/  LOP3.LUT R7, R4, R18, R7, 0x96, !PT ;  /* 0x0000001204077212 */ /* 0x000fe400078e9607 */
[----:B------:R-:W-:-:S07]  /*8ba0*/  MOV R4, R16 ;  /* 0x0000001000047202 */ /* 0x000fce0000000f00 */
.L_x_13354:
[----:B------:R-:W-:Y:S05]  /*8bb0*/  BSYNC.RECONVERGENT B1 ;  /* 0x0000000000017941 */ /* 0x000fea0003800200 */
.L_x_13353:
[----:B------:R-:W-:Y:S01]  /*8bc0*/  I2FP.F32.U32 R6, R15 ;  /* 0x0000000f00067245 */ /* 0x000fe20000201000 */
[----:B------:R-:W-:Y:S01]  /*8bd0*/  IMAD.U32 R15, R129, 0x10000, RZ ;  /* 0x00010000810f7824 */ /* 0x000fe200078e00ff */
[----:B------:R-:W-:Y:S01]  /*8be0*/  ISETP.NE.AND P2, PT, R17, 0x1, PT ;  /* 0x000000011100780c */ /* 0x000fe20003f45270 */
[----:B------:R-:W-:Y:S01]  /*8bf0*/  BSSY.RECONVERGENT B1, `(.L_x_13358) ;  /* 0x000005d000017945 */ /* 0x000fe20003800200 */
[----:B------:R-:W-:Y:S01]  /*8c00*/  LOP3.LUT R10, R10, 0xfffffffb, RZ, 0xc0, !PT ;  /* 0xfffffffb0a0a7812 */ /* 0x000fe200078ec0ff */
[----:B------:R-:W-:Y:S01]  /*8c10*/  FFMA.FTZ R6, R6, R192, 1.1641532182693481445e-10 ;  /* 0x2f00000006067423 */ /* 0x000fe200000100c0 */
[----:B------:R-:W-:Y:S01]  /*8c20*/  PRMT R129, R129, 0x7632, R129 ;  /* 0x0000763281817816 */ /* 0x000fe20000000081 */
[----:B------:R-:W-:Y:S01]  /*8c30*/  FMUL.FTZ R15, R22, R15 ;  /* 0x0000000f160f7220 */ /* 0x000fe20000410000 */
[----:B------:R-:W-:Y:S02]  /*8c40*/  MOV R16, R4 ;  /* 0x0000000400107202 */ /* 0x000fe40000000f00 */
        /* <DEDUP_REMOVED lines=12> */
.L_x_13360:
        /* <DEDUP_REMOVED lines=13> */
.L_x_13362:
[----:B------:R-:W-:Y:S05]  /*8de0*/  BSYNC.RECONVERGENT B2 ;  /* 0x0000000000027941 */ /* 0x000fea0003800200 */
.L_x_13361:
        /* <DEDUP_REMOVED lines=61> */
.L_x_13359:
[----:B------:R-:W-:Y:S05]  /*91c0*/  BSYNC.RECONVERGENT B1 ;  /* 0x0000000000017941 */ /* 0x000fea0003800200 */
.L_x_13358:
[----:B------:R-:W-:Y:S01]  /*91d0*/  I2FP.F32.U32 R16, R16 ;  /* 0x0000001000107245 */ /* 0x000fe20000201000 */
[----:B------:R-:W-:Y:S01]  /*91e0*/  BSSY.RECONVERGENT B1, `(.L_x_13363) ;  /* 0x0000061000017945 */ /* 0x000fe20003800200 */
[----:B------:R-:W-:Y:S01]  /*91f0*/  FSEL R15, R15, RZ, P4 ;  /* 0x000000ff0f0f7208 */ /* 0x000fe20002000000 */
[----:B------:R-:W-:Y:S02]  /*9200*/  IMAD.MOV.U32 R17, RZ, RZ, 0x2 ;  /* 0x00000002ff117424 */ /* 0x000fe400078e00ff */
[----:B------:R-:W-:-:S05]  /*9210*/  FFMA.FTZ R16, R16, R192, 1.1641532182693481445e-10 ;  /* 0x2f00000010107423 */ /* 0x000fca00000100c0 */
[----:B------:R-:W-:Y:S01]  /*9220*/  FSETP.GTU.FTZ.AND P2, PT, R16, R3, PT ;  /* 0x000000031000720b */ /* 0x000fe20003f5c000 */
[----:B------:R-:W-:-:S04]  /*9230*/  IMAD.U32 R16, R113, 0x10000, RZ ;  /* 0x0001000071107824 */ /* 0x000fc800078e00ff */
[----:B------:R-:W-:-:S05]  /*9240*/  FMUL.FTZ R16, R16, R22 ;  /* 0x0000001610107220 */ /* 0x000fca0000410000 */
[----:B------:R-:W-:-:S05]  /*9250*/  FSEL R16, R16, RZ, !P2 ;  /* 0x000000ff10107208 */ /* 0x000fca0005000000 */
[----:B------:R-:W-:Y:S01]  /*9260*/  FADD.FTZ R126, R16, R15 ;  /* 0x0000000f107e7221 */ /* 0x000fe20000010000 */
[----:B------:R-:W-:Y:S02]  /*9270*/  SEL R15, RZ, 0x1, P2 ;  /* 0x00000001ff0f7807 */ /* 0x000fe40001000000 */
[----:B------:R-:W-:Y:S01]  /*9280*/  ISETP.NE.AND P2, PT, R6, 0x1, PT ;  /* 0x000000010600780c */ /* 0x000fe20003f45270 */
[----:B------:R-:W-:Y:S01]  /*9290*/  @P1 FADD.FTZ R126, R118, R126 ;  /* 0x0000007e767e1221 */ /* 0x000fe20000010000 */
[----:B------:R-:W-:-:S11]  /*92a0*/  MOV R16, R4 ;  /* 0x0000000400107202 */ /* 0x000fd60000000f00 */
        /* <DEDUP_REMOVED lines=9> */
.L_x_13365:
        /* <DEDUP_REMOVED lines=13> */
.L_x_13367:
[----:B------:R-:W-:Y:S05]  /*9410*/  BSYNC.RECONVERGENT B2 ;  /* 0x0000000000027941 */ /* 0x000fea0003800200 */
.L_x_13366:
        /* <DEDUP_REMOVED lines=61> */
.L_x_13364:
[----:B------:R-:W-:Y:S05]  /*97f0*/  BSYNC.RECONVERGENT B1 ;  /* 0x0000000000017941 */ /* 0x000fea0003800200 */
.L_x_13363:
        /* <DEDUP_REMOVED lines=20> */
.L_x_13370:
        /* <DEDUP_REMOVED lines=13> */
.L_x_13372:
[----:B------:R-:W-:Y:S05]  /*9a10*/  BSYNC.RECONVERGENT B2 ;  /* 0x0000000000027941 */ /* 0x000fea0003800200 */
.L_x_13371:
        /* <DEDUP_REMOVED lines=61> */
.L_x_13369:
[----:B------:R-:W-:Y:S05]  /*9df0*/  BSYNC.RECONVERGENT B1 ;  /* 0x0000000000017941 */ /* 0x000fea0003800200 */
.L_x_13368:
[----:B------:R-:W-:Y:S01]  /*9e00*/  I2FP.F32.U32 R16, R16 ;  /* 0x0000001000107245 */ /* 0x000fe20000201000 */
[----:B------:R-:W-:Y:S01]  /*9e10*/  BSSY.RECONVERGENT B1, `(.L_x_13373) ;  /* 0x0000062000017945 */ /* 0x000fe20003800200 */
[----:B------:R-:W-:Y:S01]  /*9e20*/  FSEL R127, R127, RZ, P4 ;  /* 0x000000ff7f7f7208 */ /* 0x000fe20002000000 */
        /* <DEDUP_REMOVED lines=8> */
[----:B------:R-:W-:Y:S01]  /*9eb0*/  FADD.FTZ R127, R16, R127 ;  /* 0x0000007f107f7221 */ /* 0x000fe20000010000 */
[----:B------:R-:W-:Y:S02]  /*9ec0*/  SEL R16, RZ, 0x1, P2 ;  /* 0x00000001ff107807 */ /* 0x000fe40001000000 */
[----:B------:R-:W-:Y:S01]  /*9ed0*/  ISETP.NE.AND P2, PT, R6, 0x1, PT ;  /* 0x000000010600780c */ /* 0x000fe20003f45270 */
[----:B------:R-:W-:-:S12]  /*9ee0*/  @P1 FADD.FTZ R127, R119, R127 ;  /* 0x0000007f777f1221 */ /* 0x000fd80000010000 */
        /* <DEDUP_REMOVED lines=9> */
.L_x_13375:
        /* <DEDUP_REMOVED lines=13> */
.L_x_13377:
[----:B------:R-:W-:Y:S05]  /*a050*/  BSYNC.RECONVERGENT B2 ;  /* 0x0000000000027941 */ /* 0x000fea0003800200 */
.L_x_13376:
        /* <DEDUP_REMOVED lines=61> */
.L_x_13374:
[----:B------:R-:W-:Y:S05]  /*a430*/  BSYNC.RECONVERGENT B1 ;  /* 0x0000000000017941 */ /* 0x000fea0003800200 */
.L_x_13373:
[----:B------:R-:W-:Y:S01]  /*a440*/  ISETP.NE.AND P3, PT, R19, 0x1, PT ;  /* 0x000000011300780c */ /* 0x000fe20003f65270 */
[----:B------:R-:W-:Y:S01]  /*a450*/  BSSY.RECONVERGENT B1, `(.L_x_13378) ;  /* 0x000005d000017945 */ /* 0x000fe20003800200 */
[----:B------:R-:W-:Y:S01]  /*a460*/  I2FP.F32.U32 R6, R17 ;  /* 0x0000001100067245 */ /* 0x000fe20000201000 */
[C---:B------:R-:W-:Y:S01]  /*a470*/  IMAD.U32 R17, R130.reuse, 0x10000, RZ ;  /* 0x0001000082117824 */ /* 0x040fe200078e00ff */
[----:B------:R-:W-:Y:S02]  /*a480*/  PRMT R130, R130, 0x7632, R130 ;  /* 0x0000763282827816 */ /* 0x000fe40000000082 */
[----:B------:R-:W-:Y:S01]  /*a490*/  MOV R18, R4 ;  /* 0x0000000400127202 */ /* 0x000fe20000000f00 */
[----:B------:R-:W-:Y:S01]  /*a4a0*/  FFMA.FTZ R6, R6, R192, 1.1641532182693481445e-10 ;  /* 0x2f00000006067423 */ /* 0x000fe200000100c0 */
[----:B------:R-:W-:-:S04]  /*a4b0*/  FMUL.FTZ R17, R22, R17 ;  /* 0x0000001116117220 */ /* 0x000fc80000410000 */
[----:B------:R-:W-:Y:S01]  /*a4c0*/  FSETP.LE.FTZ.AND P2, PT, R6, R3, PT ;  /* 0x000000030600720b */ /* 0x000fe20003f53000 */
[----:B------:R-:W-:Y:S01]  /*a4d0*/  IMAD.MOV.U32 R6, RZ, RZ, 0x2 ;  /* 0x00000002ff067424 */ /* 0x000fe200078e00ff */
[----:B------:R-:W-:Y:S11]  /*a4e0*/  @!P3 BRA `(.L_x_13379) ;  /* 0x00000004004cb947 */ /* 0x000ff60003800000 */
        /* <DEDUP_REMOVED lines=8> */
.L_x_13380:
        /* <DEDUP_REMOVED lines=13> */
.L_x_13382:
[----:B------:R-:W-:Y:S05]  /*a640*/  BSYNC.RECONVERGENT B2 ;  /* 0x0000000000027941 */ /* 0x000fea0003800200 */
.L_x_13381:
        /* <DEDUP_REMOVED lines=61> */
.L_x_13379:
[----:B------:R-:W-:Y:S05]  /*aa20*/  BSYNC.RECONVERGENT B1 ;  /* 0x0000000000017941 */ /* 0x000fea0003800200 */
.L_x_13378:
        /* <DEDUP_REMOVED lines=23> */
.L_x_13385:
        /* <DEDUP_REMOVED lines=13> */
.L_x_13387:
[----:B------:R-:W-:Y:S05]  /*ac70*/  BSYNC.RECONVERGENT B2 ;  /* 0x0000000000027941 */ /* 0x000fea0003800200 */
.L_x_13386:
        /* <DEDUP_REMOVED lines=61> */
.L_x_13384:
[----:B------:R-:W-:Y:S05]  /*b050*/  BSYNC.RECONVERGENT B1 ;  /* 0x0000000000017941 */ /* 0x000fea0003800200 */
.L_x_13383:
[----:B------:R-:W-:Y:S01]  /*b060*/  ISETP.NE.AND P4, PT, R19, 0x1, PT ;  /* 0x000000011300780c */ /* 0x000fe20003f85270 */
[----:B------:R-:W-:Y:S01]  /*b070*/  IMAD.U32 R129, R130, 0x10000, RZ ;  /* 0x0001000082817824 */ /* 0x000fe200078e00ff */
[----:B------:R-:W-:Y:S01]  /*b080*/  I2FP.F32.U32 R6, R18 ;  /* 0x0000001200067245 */ /* 0x000fe20000201000 */
[----:B------:R-:W-:Y:S01]  /*b090*/  BSSY.RECONVERGENT B1, `(.L_x_13388) ;  /* 0x000005a000017945 */ /* 0x000fe20003800200 */
[----:B------:R-:W-:Y:S01]  /*b0a0*/  MOV R18, R4 ;  /* 0x0000000400127202 */ /* 0x000fe20000000f00 */
[----:B------:R-:W-:Y:S02]  /*b0b0*/  FMUL.FTZ R129, R129, R22 ;  /* 0x0000001681817220 */ /* 0x000fe40000410000 */
[----:B------:R-:W-:-:S05]  /*b0c0*/  FFMA.FTZ R6, R6, R192, 1.1641532182693481445e-10 ;  /* 0x2f00000006067423 */ /* 0x000fca00000100c0 */
        /* <DEDUP_REMOVED lines=11> */
.L_x_13390:
        /* <DEDUP_REMOVED lines=13> */
.L_x_13392:
[----:B------:R-:W-:Y:S05]  /*b250*/  BSYNC.RECONVERGENT B2 ;  /* 0x0000000000027941 */ /* 0x000fea0003800200 */
.L_x_13391:
        /* <DEDUP_REMOVED lines=61> */
.L_x_13389:
[----:B------:R-:W-:Y:S05]  /*b630*/  BSYNC.RECONVERGENT B1 ;  /* 0x0000000000017941 */ /* 0x000fea0003800200 */
.L_x_13388:
        /* <DEDUP_REMOVED lines=24> */
.L_x_13395:
        /* <DEDUP_REMOVED lines=13> */
.L_x_13397:
[----:B------:R-:W-:Y:S05]  /*b890*/  BSYNC.RECONVERGENT B2 ;  /* 0x0000000000027941 */ /* 0x000fea0003800200 */
.L_x_13396:
        /* <DEDUP_REMOVED lines=58> */
[----:B------:R-:W-:Y:S02]  /*bc40*/  LOP3.LUT R7, R4, R190, R7, 0x96, !PT ;  /* 0x000000be04077212 */ /* 0x000fe400078e9607 */
[----:B------:R-:W-:Y:S01]  /*bc50*/  MOV R4, R188 ;  /* 0x000000bc00047202 */ /* 0x000fe20000000f00 */
[----:B------:R-:W-:-:S07]  /*bc60*/  HFMA2 R188, -RZ, RZ, 0, 0 ;  /* 0x00000000ffbc7431 */ /* 0x000fce00000001ff */
.L_x_13394:
[----:B------:R-:W-:Y:S05]  /*bc70*/  BSYNC.RECONVERGENT B1 ;  /* 0x0000000000017941 */ /* 0x000fea0003800200 */
.L_x_13393:
        /* <DEDUP_REMOVED lines=19> */
.L_x_13400:
        /* <DEDUP_REMOVED lines=13> */
.L_x_13402:
[----:B------:R-:W-:Y:S05]  /*be80*/  BSYNC.RECONVERGENT B2 ;  /* 0x0000000000027941 */ /* 0x000fea0003800200 */
.L_x_13401:
        /* <DEDUP_REMOVED lines=57> */
[----:B------:R-:W-:Y:S02]  /*c220*/  IMAD.MOV.U32 R23, RZ, RZ, R6 ;  /* 0x000000ffff177224 */ /* 0x000fe400078e0006 */
[----:B------:R-:W-:Y:S01]  /*c230*/  HFMA2 R6, -RZ, RZ, 0, 0 ;  /* 0x00000000ff067431 */ /* 0x000fe200000001ff */
[----:B------:R-:W-:Y:S02]  /*c240*/  LOP3.LUT R7, R4, R190, R7, 0x96, !PT ;  /* 0x000000be04077212 */ /* 0x000fe400078e9607 */
[----:B------:R-:W-:-:S07]  /*c250*/  MOV R4, R188 ;  /* 0x000000bc00047202 */ /* 0x000fce0000000f00 */
.L_x_13399:
[----:B------:R-:W-:Y:S05]  /*c260*/  BSYNC.RECONVERGENT B1 ;  /* 0x0000000000017941 */ /* 0x000fea0003800200 */
.L_x_13398:
[----:B------:R-:W-:Y:S01]  /*c270*/  I2FP.F32.U32 R130, R130 ;  /* 0x0000008200827245 */ /* 0x000fe20000201000 */
[----:B------:R-:W-:Y:S01]  /*c280*/  BSSY.RECONVERGENT B1, `(.L_x_13403) ;  /* 0x0000061000017945 */ /* 0x000fe20003800200 */
[----:B------:R-:W-:Y:S01]  /*c290*/  FSEL R19, R19, RZ, P4 ;  /* 0x000000ff13137208 */ /* 0x000fe20002000000 */
[----:B------:R-:W-:Y:S01]  /*c2a0*/  IMAD.MOV.U32 R189, RZ, RZ, 0x2 ;  /* 0x00000002ffbd7424 */ /* 0x000fe200078e00ff */
[----:B------:R-:W-:Y:S01]  /*c2b0*/  MOV R188, R4 ;  /* 0x0000000400bc7202 */ /* 0x000fe20000000f00 */
        /* <DEDUP_REMOVED lines=18> */
.L_x_13405:
        /* <DEDUP_REMOVED lines=13> */
.L_x_13407:
[----:B------:R-:W-:Y:S05]  /*c4b0*/  BSYNC.RECONVERGENT B2 ;  /* 0x0000000000027941 */ /* 0x000fea0003800200 */
.L_x_13406:
        /* <DEDUP_REMOVED lines=61> */
.L_x_13404:
[----:B------:R-:W-:Y:S05]  /*c890*/  BSYNC.RECONVERGENT B1 ;  /* 0x0000000000017941 */ /* 0x000fea0003800200 */
.L_x_13403:
        /* <DEDUP_REMOVED lines=18> */
.L_x_13410:
        /* <DEDUP_REMOVED lines=16> */
.L_x_13412:
[----:B------:R-:W-:Y:S05]  /*cac0*/  BSYNC.RECONVERGENT B2 ;  /* 0x0000000000027941 */ /* 0x000fea0003800200 */
.L_x_13411:
        /* <DEDUP_REMOVED lines=61> */
.L_x_13409:
[----:B------:R-:W-:Y:S05]  /*cea0*/  BSYNC.RECONVERGENT B1 ;  /* 0x0000000000017941 */ /* 0x000fea0003800200 */
.L_x_13408:
[----:B------:R-:W-:Y:S02]  /*ceb0*/  I2FP.F32.U32 R188, R188 ;  /* 0x000000bc00bc7245 */ /* 0x000fe40000201000 */
[----:B------:R-:W-:-:S03]  /*cec0*/  FSEL R131, R131, RZ, P5 ;  /* 0x000000ff83837208 */ /* 0x000fc60002800000 */
[----:B------:R-:W-:-:S05]  /*ced0*/  FFMA.FTZ R188, R188, R192, 1.1641532182693481445e-10 ;  /* 0x2f000000bcbc7423 */ /* 0x000fca00000100c0 */
[----:B------:R-:W-:Y:S02]  /*cee0*/  FSETP.GTU.FTZ.AND P6, PT, R188, R3, PT ;  /* 0x00000003bc00720b */ /* 0x000fe40003fdc000 */
[----:B------:R-:W-:-:S05]  /*cef0*/  PRMT R3, R115, 0x7632, R3 ;  /* 0x0000763273037816 */ /* 0x000fca0000000003 */
[----:B------:R-:W-:-:S04]  /*cf00*/  IMAD.U32 R3, R3, 0x10000, RZ ;  /* 0x0001000003037824 */ /* 0x000fc800078e00ff */
[----:B------:R-:W-:Y:S01]  /*cf10*/  FMUL.FTZ R3, R3, R22 ;  /* 0x0000001603037220 */ /* 0x000fe20000410000 */
[----:B------:R-:W-:-:S04]  /*cf20*/  SEL R22, RZ, 0x1, P6 ;  /* 0x00000001ff167807 */ /* 0x000fc80003000000 */
[----:B------:R-:W-:-:S05]  /*cf30*/  FSEL R3, R3, RZ, !P6 ;  /* 0x000000ff03037208 */ /* 0x000fca0007000000 */
[----:B------:R-:W-:-:S04]  /*cf40*/  FADD.FTZ R131, R3, R131 ;  /* 0x0000008303837221 */ /* 0x000fc80000010000 */
[----:B------:R-:W-:-:S07]  /*cf50*/  @P1 FADD.FTZ R131, R123, R131 ;  /* 0x000000837b831221 */ /* 0x000fce0000010000 */
.L_x_13332:
[----:B------:R-:W0:Y:S01]  /*cf60*/  LDC.64 R188, c[0x0][0x3a8] ;  /* 0x0000ea00ffbc7b82 */ /* 0x000e220000000a00 */
[----:B------:R-:W-:Y:S02]  /*cf70*/  SEL R3, RZ, 0x1000000, !P5 ;  /* 0x01000000ff037807 */ /* 0x000fe40006800000 */
[C---:B------:R-:W-:Y:S02]  /*cf80*/  LOP3.LUT P6, RZ, R10.reuse, 0x8, RZ, 0xc0, !PT ;  /* 0x000000080aff7812 */ /* 0x040fe400078cc0ff */
[C---:B------:R-:W-:Y:S02]  /*cf90*/  LOP3.LUT P5, RZ, R10.reuse, 0x4, RZ, 0xc0, !PT ;  /* 0x000000040aff7812 */ /* 0x040fe400078ac0ff */
[----:B------:R-:W-:Y:S02]  /*cfa0*/  SEL R190, RZ, 0x100, !P6 ;  /* 0x00000100ffbe7807 */ /* 0x000fe40007000000 */
[----:B------:R-:W-:Y:S01]  /*cfb0*/  LOP3.LUT P1, RZ, R10, 0x10, RZ, 0xc0, !PT ;  /* 0x000000100aff7812 */ /* 0x000fe2000782c0ff */
[----:B0-----:R-:W-:-:S05]  /*cfc0*/  IMAD.WIDE.U32 R188, R0, 0x20, R188 ;  /* 0x0000002000bc7825 */ /* 0x001fca00078e00bc */
[----:B------:R-:W-:Y:S04]  /*cfd0*/  STG.E.128 desc[UR6][R188.64], R124 ;  /* 0x0000007cbc007986 */ /* 0x000fe8000c101d06 */
[----:B------:R0:W-:Y:S02]  /*cfe0*/  STG.E.128 desc[UR6][R188.64+0x10], R128 ;  /* 0x00001080bc007986 */ /* 0x0001e4000c101d06 */
[----:B0-----:R-:W-:Y:S02]  /*cff0*/  SEL R188, RZ, 0x10000, !P4 ;  /* 0x00010000ffbc7807 */ /* 0x001fe40006000000 */
[----:B------:R-:W-:Y:S02]  /*d000*/  SEL R189, RZ, 0x100, !P3 ;  /* 0x00000100ffbd7807 */ /* 0x000fe40005800000 */
[----:B------:R-:W-:-:S02]  /*d010*/  LOP3.LUT P4, RZ, R10, 0x2, RZ, 0xc0, !PT ;  /* 0x000000020aff7812 */ /* 0x000fc4000788c0ff */
[----:B------:R-:W-:Y:S02]  /*d020*/  LOP3.LUT R188, R189, R3, R188, 0xfe, !PT ;  /* 0x00000003bdbc7212 */ /* 0x000fe400078efebc */
[----:B------:R-:W-:Y:S02]  /*d030*/  SEL R189, RZ, 0x1, !P2 ;  /* 0x00000001ffbd7807 */ /* 0x000fe40005000000 */
[----:B------:R-:W-:Y:S02]  /*d040*/  SEL R3, RZ, 0x1000000, !P4 ;  /* 0x01000000ff037807 */ /* 0x000fe40006000000 */
[----:B------:R-:W-:Y:S02]  /*d050*/  LOP3.LUT R189, R188, R189, RZ, 0xfc, !PT ;  /* 0x000000bdbcbd7212 */ /* 0x000fe400078efcff */
[----:B------:R-:W-:-:S04]  /*d060*/  SEL R188, RZ, 0x10000, !P5 ;  /* 0x00010000ffbc7807 */ /* 0x000fc80006800000 */
[----:B------:R-:W-:Y:S02]  /*d070*/  LOP3.LUT R3, R190, R3, R188, 0xfe, !PT ;  /* 0x00000003be037212 */ /* 0x000fe400078efebc */
[----:B------:R-:W0:Y:S01]  /*d080*/  LDC.64 R190, c[0x0][0x3b0] ;  /* 0x0000ec00ffbe7b82 */ /* 0x000e220000000a00 */
[----:B------:R-:W-:-:S04]  /*d090*/  SEL R188, RZ, 0x1, !P1 ;  /* 0x00000001ffbc7807 */ /* 0x000fc80004800000 */
[----:B------:R-:W-:Y:S01]  /*d0a0*/  LOP3.LUT R188, R3, R188, RZ, 0xfc, !PT ;  /* 0x000000bc03bc7212 */ /* 0x000fe200078efcff */
[----:B0-----:R-:W-:-:S05]  /*d0b0*/  IMAD.WIDE.U32 R190, R0, 0x8, R190 ;  /* 0x0000000800be7825 */ /* 0x001fca00078e00be */
        /* <DEDUP_REMOVED lines=22> */
.L_x_13413:
[----:B------:R-:W-:Y:S01]  /*d220*/  MOV R3, R23 ;  /* 0x0000001700037202 */ /* 0x000fe20000000f00 */
[----:B------:R-:W-:-:S07]  /*d230*/  VIADD R23, R0, 0x20 ;  /* 0x0000002000177836 */ /* 0x000fce0000000000 */
.L_x_13290:
[----:B------:R-:W-:Y:S05]  /*d240*/  BSYNC.RECONVERGENT B0 ;  /* 0x0000000000007941 */ /* 0x000fea0003800200 */
.L_x_13289:
[----:B------:R-:W-:Y:S01]  /*d250*/  ISETP.GE.U32.AND P0, PT, R12, 0x40, PT ;  /* 0x000000400c00780c */ /* 0x000fe20003f06070 */
[----:B------:R-:W-:Y:S01]  /*d260*/  BSSY.RECONVERGENT B0, `(.L_x_13414) ;  /* 0x0000981000007945 */ /* 0x000fe20003800200 */
[----:B------:R-:W-:-:S11]  /*d270*/  LOP3.LUT R10, R10, 0xffffefff, RZ, 0xc0, !PT ;  /* 0xffffefff0a0a7812 */ /* 0x000fd600078ec0ff */
[----:B------:R-:W-:Y:S01]  /*d280*/  @P0 LOP3.LUT R10, R10, 0x1000, RZ, 0xfc, !PT ;  /* 0x000010000a0a0812 */ /* 0x000fe200078efcff */
[----:B------:R-:W-:Y:S06]  /*d290*/  @!P0 BRA `(.L_x_13415) ;  /* 0x0000009400f48947 */ /* 0x000fec0003800000 */
[----:B------:R-:W-:Y:S02]  /*d2a0*/  ISETP.NE.U32.AND P0, PT, RZ, UR4, PT ;  /* 0x00000004ff007c0c */ /* 0x000fe4000bf05070 */
[----:B------:R-:W-:Y:S02]  /*d2b0*/  ISETP.NE.U32.AND P1, PT, RZ, UR8, PT ;  /* 0x00000008ff007c0c */ /* 0x000fe4000bf25070 */
[----:B------:R-:W-:Y:S02]  /*d2c0*/  ISETP.NE.AND.EX P0, PT, RZ, UR5, PT, P0 ;  /* 0x00000005ff007c0c */ /* 0x000fe4000bf05300 */
[----:B------:R-:W-:-:S11]  /*d2d0*/  ISETP.NE.AND.EX P1, PT, RZ, UR9, PT, P1 ;  /* 0x00000009ff007c0c */ /* 0x000fd6000bf25310 */
[----:B------:R-:W2:Y:S08]  /*d2e0*/  @P0 LDC.64 R132, c[0x0][0x398] ;  /* 0x0000e600ff840b82 */ /* 0x000eb00000000a00 */
[----:B------:R-:W3:Y:S01]  /*d2f0*/  @P1 LDC.64 R134, c[0x0][0x3a0] ;  /* 0x0000e800ff861b82 */ /* 0x000ee20000000a00 */
[----:B--2---:R-:W-:-:S05]  /*d300*/  @P0 IMAD.WIDE.U32 R132, R23, 0x10, R132 ;  /* 0x0000001017840825 */ /* 0x004fca00078e0084 */
[----:B------:R2:W5:Y:S01]  /*d310*/  @P0 LDG.E.128 R112, desc[UR6][R132.64] ;  /* 0x0000000684700981 */ /* 0x000562000c1e1d00 */
[----:B---3--:R-:W-:-:S05]  /*d320*/  @P1 IMAD.WIDE.U32 R134, R23, 0x20, R134 ;  /* 0x0000002017861825 */ /* 0x008fca00078e0086 */
[----:B------:R3:W5:Y:S01]  /*d330*/  @P1 LDG.E.128 R116, desc[UR6][R134.64] ;  /* 0x0000000686741981 */ /* 0x000762000c1e1d00 */
[----:B--2---:R-:W2:Y:S03]  /*d340*/  LDC.64 R132, c[0x0][0x390] ;  /* 0x0000e400ff847b82 */ /* 0x004ea60000000a00 */
[----:B------:R3:W5:Y:S01]  /*d350*/  @P1 LDG.E.128 R120, desc[UR6][R134.64+0x10] ;  /* 0x0000100686781981 */ /* 0x000762000c1e1d00 */
[----:B--2---:R-:W-:-:S05]  /*d360*/  IMAD.WIDE.U32 R132, R23, 0x10, R132 ;  /* 0x0000001017847825 */ /* 0x004fca00078e0084 */
        /* <DEDUP_REMOVED lines=18> */
.L_x_13419:
        /* <DEDUP_REMOVED lines=13> */
.L_x_13421:
[----:B------:R-:W-:Y:S05]  /*d560*/  BSYNC.RECONVERGENT B2 ;  /* 0x0000000000027941 */ /* 0x000fea0003800200 */
.L_x_13420:
        /* <DEDUP_REMOVED lines=18> */
[----:B------:R-:W-:Y:S02]  /*d690*/  VIADD R4, R20, 0xdaa66d2b ;  /* 0xdaa66d2b14047836 */ /* 0x000fe40000000000 */
[----:B------:R-:W-:-:S03]  /*d6a0*/  IMAD.MOV.U32 R13, RZ, RZ, R3 ;  /* 0x000000ffff0d7224 */ /* 0x000fc600078e0003 */
        /* <DEDUP_REMOVED lines=32> */
[----:B------:R-:W-:Y:S01]  /*d8b0*/  IMAD.WIDE.U32 R194, R194, -0x2daee0ad, RZ ;  /* 0xd2511f53c2c27825 */ /* 0x000fe200078e00ff */
[----:B------:R-:W-:-:S05]  /*d8c0*/  LOP3.LUT R6, R4, R6, R15, 0x96, !PT ;  /* 0x0000000604067212 */ /* 0x000fca00078e960f */
[----:B------:R-:W-:-:S05]  /*d8d0*/  IMAD.WIDE.U32 R6, R6, -0x326172a9, RZ ;  /* 0xcd9e8d5706067825 */ /* 0x000fca00078e00ff */
[----:B------:R-:W-:Y:S01]  /*d8e0*/  LOP3.LUT R8, R8, R16, R7, 0x96, !PT ;  /* 0x0000001008087212 */ /* 0x000fe200078e9607 */
[----:B------:R-:W-:Y:S01]  /*d8f0*/  VIADD R7, R21, 0x96a522ad ;  /* 0x96a522ad15077836 */ /* 0x000fe20000000000 */
[----:B------:R-:W-:-:S04]  /*d900*/  MOV R4, R6 ;  /* 0x0000000600047202 */ /* 0x000fc80000000f00 */
[----:B------:R-:W-:Y:S01]  /*d910*/  LOP3.LUT R7, R7, R14, R195, 0x96, !PT ;  /* 0x0000000e07077212 */ /* 0x000fe200078e96c3 */
[----:B------:R-:W-:-:S07]  /*d920*/  IMAD.MOV.U32 R14, RZ, RZ, RZ ;  /* 0x000000ffff0e7224 */ /* 0x000fce00078e00ff */
.L_x_13418:
[----:B------:R-:W-:Y:S05]  /*d930*/  BSYNC.RECONVERGENT B1 ;  /* 0x0000000000017941 */ /* 0x000fea0003800200 */
.L_x_13417:
[----:B------:R-:W2:Y:S01]  /*d940*/  LDC R192, c[0x0][0x404] ;  /* 0x00010100ffc07b82 */ /* 0x000ea20000000800 */
[----:B------:R-:W-:Y:S01]  /*d950*/  I2FP.F32.U32 R6, R13 ;  /* 0x0000000d00067245 */ /* 0x000fe20000201000 */
[----:B------:R-:W-:Y:S01]  /*d960*/  HFMA2 R193, -RZ, RZ, 0.1171875, 0 ;  /* 0x2f800000ffc17431 */ /* 0x000fe200000001ff */
[----:B------:R-:W-:Y:S01]  /*d970*/  ISETP.NE.AND P2, PT, R14, 0x1, PT ;  /* 0x000000010e00780c */ /* 0x000fe20003f45270 */
[----:B-----5:R-:W-:Y:S01]  /*d980*/  IMAD.U32 R13, R136, 0x10000, RZ ;  /* 0x00010000880d7824 */ /* 0x020fe200078e00ff */
[----:B------:R-:W-:Y:S01]  /*d990*/  LOP3.LUT R10, R10, 0xffffffef, RZ, 0xc0, !PT ;  /* 0xffffffef0a0a7812 */ /* 0x000fe200078ec0ff */
[----:B------:R-:W-:Y:S01]  /*d9a0*/  BSSY.RECONVERGENT B1, `(.L_x_13422) ;  /* 0x000005d000017945 */ /* 0x000fe20003800200 */
[----:B------:R-:W-:Y:S01]  /*d9b0*/  FFMA.FTZ R6, R6, R193, 1.1641532182693481445e-10 ;  /* 0x2f00000006067423 */ /* 0x000fe200000100c1 */
[----:B------:R-:W4:Y:S01]  /*d9c0*/  LDC R3, c[0x0][0x408] ;  /* 0x00010200ff037b82 */ /* 0x000f220000000800 */
[----:B------:R-:W-:Y:S02]  /*d9d0*/  PRMT R136, R136, 0x7632, R136 ;  /* 0x0000763288887816 */ /* 0x000fe40000000088 */
[----:B------:R-:W-:-:S02]  /*d9e0*/  MOV R15, R4 ;  /* 0x00000004000f7202 */ /* 0x000fc40000000f00 */
[----:B--2---:R-:W-:Y:S01]  /*d9f0*/  FSETP.LE.FTZ.AND P4, PT, R6, R192, PT ;  /* 0x000000c00600720b */ /* 0x004fe20003f93000 */
[----:B------:R-:W-:Y:S02]  /*da00*/  IMAD.MOV.U32 R6, RZ, RZ, 0x2 ;  /* 0x00000002ff067424 */ /* 0x000fe400078e00ff */
[----:B----4-:R-:W-:-:S10]  /*da10*/  FMUL.FTZ R13, R13, R3 ;  /* 0x000000030d0d7220 */ /* 0x010fd40000410000 */
        /* <DEDUP_REMOVED lines=10> */
.L_x_13424:
        /* <DEDUP_REMOVED lines=13> */
.L_x_13426:
[----:B------:R-:W-:Y:S05]  /*db90*/  BSYNC.RECONVERGENT B2 ;  /* 0x0000000000027941 */ /* 0x000fea0003800200 */
.L_x_13425:
        /* <DEDUP_REMOVED lines=61> */
.L_x_13423:
[----:B------:R-:W-:Y:S05]  /*df70*/  BSYNC.RECONVERGENT B1 ;  /* 0x0000000000017941 */ /* 0x000fea0003800200 */
.L_x_13422:
        /* <DEDUP_REMOVED lines=10> */
[----:B---3--:R-:W-:Y:S01]  /*e020*/  FADD.FTZ R132, R14, R13 ;  /* 0x0000000d0e847221 */ /* 0x008fe20000010000 */
        /* <DEDUP_REMOVED lines=12> */
.L_x_13429:
        /* <DEDUP_REMOVED lines=13> */
.L_x_13431:
[----:B------:R-:W-:Y:S05]  /*e1c0*/  BSYNC.RECONVERGENT B2 ;  /* 0x0000000000027941 */ /* 0x000fea0003800200 */
.L_x_13430:
        /* <DEDUP_REMOVED lines=61> */
.L_x_13428:
[----:B------:R-:W-:Y:S05]  /*e5a0*/  BSYNC.RECONVERGENT B1 ;  /* 0x0000000000017941 */ /* 0x000fea0003800200 */
.L_x_13427:
        /* <DEDUP_REMOVED lines=20> */
.L_x_13434:
        /* <DEDUP_REMOVED lines=13> */
.L_x_13436:
[----:B------:R-:W-:Y:S05]  /*e7c0*/  BSYNC.RECONVERGENT B2 ;  /* 0x0000000000027941 */ /* 0x000fea0003800200 */
.L_x_13435:
        /* <DEDUP_REMOVED lines=61> */
.L_x_13433:
[----:B------:R-:W-:Y:S05]  /*eba0*/  BSYNC.RECONVERGENT B1 ;  /* 0x0000000000017941 */ /* 0x000fea0003800200 */
.L_x_13432:
        /* <DEDUP_REMOVED lines=24> */
.L_x_13439:
        /* <DEDUP_REMOVED lines=13> */
.L_x_13441:
[----:B------:R-:W-:Y:S05]  /*ee00*/  BSYNC.RECONVERGENT B2 ;  /* 0x0000000000027941 */ /* 0x000fea0003800200 */
.L_x_13440:
        /* <DEDUP_REMOVED lines=61> */
.L_x_13438:
[----:B------:R-:W-:Y:S05]  /*f1e0*/  BSYNC.RECONVERGENT B1 ;  /* 0x0000000000017941 */ /* 0x000fea0003800200 */
.L_x_13437:
        /* <DEDUP_REMOVED lines=21> */
.L_x_13444:
        /* <DEDUP_REMOVED lines=13> */
.L_x_13446:
[----:B------:R-:W-:Y:S05]  /*f410*/  BSYNC.RECONVERGENT B2 ;  /* 0x0000000000027941 */ /* 0x000fea0003800200 */
.L_x_13445:
        /* <DEDUP_REMOVED lines=61> */
.L_x_13443:
[----:B------:R-:W-:Y:S05]  /*f7f0*/  BSYNC.RECONVERGENT B1 ;  /* 0x0000000000017941 */ /* 0x000fea0003800200 */
.L_x_13442:
        /* <DEDUP_REMOVED lines=23> */
.L_x_13449:
        /* <DEDUP_REMOVED lines=13> */
.L_x_13451:
[----:B------:R-:W-:Y:S05]  /*fa40*/  BSYNC.RECONVERGENT B2 ;  /* 0x0000000000027941 */ /* 0x000fea0003800200 */
.L_x_13450:
        /* <DEDUP_REMOVED lines=61> */
.L_x_13448:
[----:B------:R-:W-:Y:S05]  /*fe20*/  BSYNC.RECONVERGENT B1 ;  /* 0x0000000000017941 */ /* 0x000fea0003800200 */
.L_x_13447:
        /* <DEDUP_REMOVED lines=20> */
.L_x_13454:
        /* <DEDUP_REMOVED lines=13> */
.L_x_13456:
[----:B------:R-:W-:Y:S05]  /*10040*/  BSYNC.RECONVERGENT B2 ;  /* 0x0000000000027941 */ /* 0x000fea0003800200 */
.L_x_13455:
        /* <DEDUP_REMOVED lines=61> */
.L_x_13453:
[----:B------:R-:W-:Y:S05]  /*10420*/  BSYNC.RECONVERGENT B1 ;  /* 0x0000000000017941 */ /* 0x000fea0003800200 */
.L_x_13452:
        /* <DEDUP_REMOVED lines=24> */
.L_x_13459:
        /* <DEDUP_REMOVED lines=13> */
.L_x_13461:
[----:B------:R-:W-:Y:S05]  /*10680*/  BSYNC.RECONVERGENT B2 ;  /* 0x0000000000027941 */ /* 0x000fea0003800200 */
.L_x_13460:
        /* <DEDUP_REMOVED lines=61> */
.L_x_13458:
[----:B------:R-:W-:Y:S05]  /*10a60*/  BSYNC.RECONVERGENT B1 ;  /* 0x0000000000017941 */ /* 0x000fea0003800200 */
.L_x_13457:
        /* <DEDUP_REMOVED lines=19> */
.L_x_13464:
        /* <DEDUP_REMOVED lines=13> */
.L_x_13466:
[----:B------:R-:W-:Y:S05]  /*10c70*/  BSYNC.RECONVERGENT B2 ;  /* 0x0000000000027941 */ /* 0x000fea0003800200 */
.L_x_13465:
        /* <DEDUP_REMOVED lines=61> */
.L_x_13463:
[----:B------:R-:W-:Y:S05]  /*11050*/  BSYNC.RECONVERGENT B1 ;  /* 0x0000000000017941 */ /* 0x000fea0003800200 */
.L_x_13462:
        /* <DEDUP_REMOVED lines=23> */
.L_x_13469:
[----:B------:R-:W-:Y:S01]  /*111d0*/  VIADD R11, R11, 0x1 ;  /* 0x000000010b0b7836 */ /* 0x000fe20000000000 */
[----:B------:R-:W-:Y:S03]  /*111e0*/  BSSY.RECONVERGENT B2, `(.L_x_13470) ;  /* 0x000000c000027945 */ /* 0x000fe60003800200 */
[C---:B01----:R-:W-:Y:S01]  /*111f0*/  IMAD.WIDE.U32 R188, R11.reuse, -0x2daee0ad, RZ ;  /* 0xd2511f530bbc7825 */ /* 0x043fe200078e00ff */
        /* <DEDUP_REMOVED lines=10> */
.L_x_13471:
[----:B------:R-:W-:Y:S05]  /*112a0*/  BSYNC.RECONVERGENT B2 ;  /* 0x0000000000027941 */ /* 0x000fea0003800200 */
.L_x_13470:
        /* <DEDUP_REMOVED lines=61> */
.L_x_13468:
[----:B------:R-:W-:Y:S05]  /*11680*/  BSYNC.RECONVERGENT B1 ;  /* 0x0000000000017941 */ /* 0x000fea0003800200 */
.L_x_13467:
        /* <DEDUP_REMOVED lines=18> */
.L_x_13474:
        /* <DEDUP_REMOVED lines=13> */
.L_x_13476:
[----:B------:R-:W-:Y:S05]  /*11880*/  BSYNC.RECONVERGENT B2 ;  /* 0x0000000000027941 */ /* 0x000fea0003800200 */
.L_x_13475:
        /* <DEDUP_REMOVED lines=61> */
.L_x_13473:
[----:B------:R-:W-:Y:S05]  /*11c60*/  BSYNC.RECONVERGENT B1 ;  /* 0x0000000000017941 */ /* 0x000fea0003800200 */
.L_x_13472:
        /* <DEDUP_REMOVED lines=24> */
.L_x_13479:
        /* <DEDUP_REMOVED lines=13> */
.L_x_13481:
[----:B------:R-:W-:Y:S05]  /*11ec0*/  BSYNC.RECONVERGENT B2 ;  /* 0x0000000000027941 */ /* 0x000fea0003800200 */
.L_x_13480:
[----:B------:R-:W-:Y:S01]  /*11ed0*/  LOP3.LUT R188, R2, R191, R21, 0x96, !PT ;  /* 0x000000bf02bc7212 */ /* 0x000fe200078e9615 */
[----:B------:R-:W-:Y:S01]  /*11ee0*/  IMAD.WIDE.U32 R6, R9, -0x326172a9, RZ ;  /* 0xcd9e8d5709067825 */ /* 0x000fe200078e00ff */
[----:B------:R-:W-:-:S03]  /*11ef0*/  IADD3 R191, PT, PT, R20, -0x61c88647, RZ ;  /* 0x9e3779b914bf7810 */ /* 0x000fc60007ffe0ff */
[----:B------:R-:W-:Y:S02]  /*11f00*/  HFMA2 R138, -RZ, RZ, 0, 0 ;  /* 0x00000000ff8a7431 */ /* 0x000fe400000001ff */
        /* <DEDUP_REMOVED lines=56> */
[----:B------:R-:W-:-:S07]  /*12290*/  MOV R4, R188 ;  /* 0x000000bc00047202 */ /* 0x000fce0000000f00 */
.L_x_13478:
[----:B------:R-:W-:Y:S05]  /*122a0*/  BSYNC.RECONVERGENT B1 ;  /* 0x0000000000017941 */ /* 0x000fea0003800200 */
.L_x_13477:
        /* <DEDUP_REMOVED lines=19> */
.L_x_13484:
        /* <DEDUP_REMOVED lines=13> */
.L_x_13486:
[----:B------:R-:W-:Y:S05]  /*124b0*/  BSYNC.RECONVERGENT B2 ;  /* 0x0000000000027941 */ /* 0x000fea0003800200 */
.L_x_13485:
        /* <DEDUP_REMOVED lines=61> */
.L_x_13483:
[----:B------:R-:W-:Y:S05]  /*12890*/  BSYNC.RECONVERGENT B1 ;  /* 0x0000000000017941 */ /* 0x000fea0003800200 */
.L_x_13482:
[----:B------:R-:W-:Y:S01]  /*128a0*/  I2FP.F32.U32 R22, R22 ;  /* 0x0000001600167245 */ /* 0x000fe20000201000 */
[----:B------:R-:W-:Y:S01]  /*128b0*/  BSSY.RECONVERGENT B1, `(.L_x_13487) ;  /* 0x0000061000017945 */ /* 0x000fe20003800200 */
[----:B------:R-:W-:Y:S01]  /*128c0*/  FSEL R19, R19, RZ, P4 ;  /* 0x000000ff13137208 */ /* 0x000fe20002000000 */
[----:B01----:R-:W-:Y:S02]  /*128d0*/  IMAD.MOV.U32 R188, RZ, RZ, 0x2 ;  /* 0x00000002ffbc7424 */ /* 0x003fe400078e00ff */
        /* <DEDUP_REMOVED lines=19> */
.L_x_13489:
        /* <DEDUP_REMOVED lines=13> */
.L_x_13491:
[----:B------:R-:W-:Y:S05]  /*12ae0*/  BSYNC.RECONVERGENT B2 ;  /* 0x0000000000027941 */ /* 0x000fea0003800200 */
.L_x_13490:
        /* <DEDUP_REMOVED lines=61> */
.L_x_13488:
[----:B------:R-:W-:Y:S05]  /*12ec0*/  BSYNC.RECONVERGENT B1 ;  /* 0x0000000000017941 */ /* 0x000fea0003800200 */
.L_x_13487:
[----:B------:R-:W-:Y:S01]  /*12ed0*/  ISETP.NE.AND P6, PT, R188, 0x1, PT ;  /* 0x00000001bc00780c */ /* 0x000fe20003fc5270 */
[----:B------:R-:W-:Y:S01]  /*12ee0*/  BSSY.RECONVERGENT B1, `(.L_x_13492) ;  /* 0x000005f000017945 */ /* 0x000fe20003800200 */
[----:B------:R-:W-:Y:S01]  /*12ef0*/  I2FP.F32.U32 R6, R22 ;  /* 0x0000001600067245 */ /* 0x000fe20000201000 */
[----:B------:R-:W-:Y:S01]  /*12f00*/  IMAD.U32 R22, R139, 0x10000, RZ ;  /* 0x000100008b167824 */ /* 0x000fe200078e00ff */
[----:B------:R-:W-:-:S03]  /*12f10*/  MOV R139, R4 ;  /* 0x00000004008b7202 */ /* 0x000fc60000000f00 */
        /* <DEDUP_REMOVED lines=13> */
.L_x_13494:
        /* <DEDUP_REMOVED lines=16> */
.L_x_13496:
[----:B------:R-:W-:Y:S05]  /*130f0*/  BSYNC.RECONVERGENT B2 ;  /* 0x0000000000027941 */ /* 0x000fea0003800200 */
.L_x_13495:
        /* <DEDUP_REMOVED lines=61> */
.L_x_13493:
[----:B------:R-:W-:Y:S05]  /*134d0*/  BSYNC.RECONVERGENT B1 ;  /* 0x0000000000017941 */ /* 0x000fea0003800200 */
.L_x_13492:
        /* <DEDUP_REMOVED lines=9> */
[--C-:B------:R-:W-:Y:S01]  /*13570*/  FADD.FTZ R139, R139, R22.reuse ;  /* 0x000000168b8b7221 */ /* 0x100fe20000010000 */
[----:B------:R-:W-:-:S03]  /*13580*/  PRMT R22, R3, 0x7610, R22 ;  /* 0x0000761003167816 */ /* 0x000fc60000000016 */
[----:B------:R-:W-:Y:S01]  /*13590*/  @P1 FADD.FTZ R139, R123, R139 ;  /* 0x0000008b7b8b1221 */ /* 0x000fe20000010000 */
[----:B------:R-:W-:Y:S06]  /*135a0*/  BRA `(.L_x_13497) ;  /* 0x0000003000787947 */ /* 0x000fec0003800000 */
.L_x_13416:
        /* <DEDUP_REMOVED lines=16> */
.L_x_13500:
        /* <DEDUP_REMOVED lines=13> */
.L_x_13502:
[----:B------:R-:W-:Y:S05]  /*13780*/  BSYNC.RECONVERGENT B2 ;  /* 0x0000000000027941 */ /* 0x000fea0003800200 */
.L_x_13501:
        /* <DEDUP_REMOVED lines=52> */
[----:B------:R-:W-:-:S03]  /*13ad0*/  LOP3.LUT R6, R4, R6, R133, 0x96, !PT ;  /* 0x0000000604067212 */ /* 0x000fc600078e9685 */
[----:B------:R-:W-:Y:S02]  /*13ae0*/  IMAD.MOV.U32 R133, RZ, RZ, R3 ;  /* 0x000000ffff857224 */ /* 0x000fe400078e0003 */
[----:B------:R-:W-:-:S05]  /*13af0*/  IMAD.WIDE.U32 R6, R6, -0x326172a9, RZ ;  /* 0xcd9e8d5706067825 */ /* 0x000fca00078e00ff */
[----:B------:R-:W-:Y:S01]  /*13b00*/  LOP3.LUT R8, R8, R134, R7, 0x96, !PT ;  /* 0x0000008608087212 */ /* 0x000fe200078e9607 */
[----:B------:R-:W-:Y:S01]  /*13b10*/  VIADD R7, R21, 0x96a522ad ;  /* 0x96a522ad15077836 */ /* 0x000fe20000000000 */
[----:B------:R-:W-:-:S04]  /*13b20*/  MOV R4, R6 ;  /* 0x0000000600047202 */ /* 0x000fc80000000f00 */
[----:B------:R-:W-:Y:S01]  /*13b30*/  LOP3.LUT R7, R7, R132, R195, 0x96, !PT ;  /* 0x0000008407077212 */ /* 0x000fe200078e96c3 */
[----:B------:R-:W-:-:S07]  /*13b40*/  IMAD.MOV.U32 R132, RZ, RZ, RZ ;  /* 0x000000ffff847224 */ /* 0x000fce00078e00ff */
.L_x_13499:
[----:B------:R-:W-:Y:S05]  /*13b50*/  BSYNC.RECONVERGENT B1 ;  /* 0x0000000000017941 */ /* 0x000fea0003800200 */
.L_x_13498:
[----:B01----:R-:W0:Y:S01]  /*13b60*/  LDC R191, c[0x0][0x404] ;  /* 0x00010100ffbf7b82 */ /* 0x003e220000000800 */
[----:B------:R-:W-:Y:S01]  /*13b70*/  I2FP.F32.U32 R3, R133 ;  /* 0x0000008500037245 */ /* 0x000fe20000201000 */
[----:B------:R-:W-:Y:S01]  /*13b80*/  HFMA2 R192, -RZ, RZ, 0.1171875, 0 ;  /* 0x2f800000ffc07431 */ /* 0x000fe200000001ff */
[----:B------:R-:W-:Y:S01]  /*13b90*/  ISETP.NE.AND P2, PT, R132, 0x1, PT ;  /* 0x000000018400780c */ /* 0x000fe20003f45270 */
[----:B------:R-:W-:Y:S01]  /*13ba0*/  BSSY.RECONVERGENT B1, `(.L_x_13503) ;  /* 0x000005d000017945 */ /* 0x000fe20003800200 */
[----:B------:R-:W-:Y:S01]  /*13bb0*/  LOP3.LUT R10, R10, 0xffffffef, RZ, 0xc0, !PT ;  /* 0xffffffef0a0a7812 */ /* 0x000fe200078ec0ff */
[----:B-----5:R-:W-:Y:S02]  /*13bc0*/  IMAD.U32 R190, R136, 0x10000, RZ ;  /* 0x0001000088be7824 */ /* 0x020fe400078e00ff */
[----:B------:R-:W-:Y:S01]  /*13bd0*/  FFMA.FTZ R3, R3, R192, 1.1641532182693481445e-10 ;  /* 0x2f00000003037423 */ /* 0x000fe200000100c0 */
[----:B------:R-:W-:Y:S01]  /*13be0*/  IMAD.MOV.U32 R6, RZ, RZ, 0x2 ;  /* 0x00000002ff067424 */ /* 0x000fe200078e00ff */
[----:B------:R-:W-:-:S03]  /*13bf0*/  MOV R133, R4 ;  /* 0x0000000400857202 */ /* 0x000fc60000000f00 */
[----:B0-----:R-:W-:Y:S02]  /*13c00*/  FSETP.LE.FTZ.AND P3, PT, R3, R191, PT ;  /* 0x000000bf0300720b */ /* 0x001fe40003f73000 */
        /* <DEDUP_REMOVED lines=11> */
.L_x_13505:
        /* <DEDUP_REMOVED lines=13> */
.L_x_13507:
[----:B------:R-:W-:Y:S05]  /*13d90*/  BSYNC.RECONVERGENT B2 ;  /* 0x0000000000027941 */ /* 0x000fea0003800200 */
.L_x_13506:
        /* <DEDUP_REMOVED lines=61> */
.L_x_13504:
[----:B------:R-:W-:Y:S05]  /*14170*/  BSYNC.RECONVERGENT B1 ;  /* 0x0000000000017941 */ /* 0x000fea0003800200 */
.L_x_13503:
[----:B------:R-:W-:Y:S01]  /*14180*/  I2FP.F32.U32 R132, R133 ;  /* 0x0000008500847245 */ /* 0x000fe20000201000 */
[----:B------:R-:W-:Y:S01]  /*14190*/  BSSY.RECONVERGENT B1, `(.L_x_13508) ;  /* 0x000005d000017945 */ /* 0x000fe20003800200 */
[----:B------:R-:W-:Y:S01]  /*141a0*/  ISETP.NE.AND P2, PT, R6, 0x1, PT ;  /* 0x000000010600780c */ /* 0x000fe20003f45270 */
[----:B------:R-:W-:Y:S01]  /*141b0*/  IMAD.U32 R3, R3, 0x10000, RZ ;  /* 0x0001000003037824 */ /* 0x000fe200078e00ff */
[----:B------:R-:W-:Y:S01]  /*141c0*/  LOP3.LUT R10, R10, 0xfffffff7, RZ, 0xc0, !PT ;  /* 0xfffffff70a0a7812 */ /* 0x000fe200078ec0ff */
[----:B------:R-:W-:Y:S01]  /*141d0*/  FFMA.FTZ R132, R132, R192, 1.1641532182693481445e-10 ;  /* 0x2f00000084847423 */ /* 0x000fe200000100c0 */
[----:B------:R-:W-:-:S04]  /*141e0*/  IMAD.MOV.U32 R135, RZ, RZ, 0x2 ;  /* 0x00000002ff877424 */ /* 0x000fc800078e00ff */
[----:B------:R-:W-:Y:S02]  /*141f0*/  FSETP.LE.FTZ.AND P3, PT, R132, R191, PT ;  /* 0x000000bf8400720b */ /* 0x000fe40003f73000 */
[----:B------:R-:W-:-:S11]  /*14200*/  MOV R132, R4 ;  /* 0x0000000400847202 */ /* 0x000fd60000000f00 */
        /* <DEDUP_REMOVED lines=10> */
.L_x_13510:
        /* <DEDUP_REMOVED lines=13> */
.L_x_13512:
[----:B------:R-:W-:Y:S05]  /*14380*/  BSYNC.RECONVERGENT B2 ;  /* 0x0000000000027941 */ /* 0x000fea0003800200 */
.L_x_13511:
        /* <DEDUP_REMOVED lines=53> */
[----:B------:R-:W-:Y:S02]  /*146e0*/  HFMA2 R135, -RZ, RZ, 0, 0 ;  /* 0x00000000ff877431 */ /* 0x000fe400000001ff */
[----:B------:R-:W-:-:S05]  /*146f0*/  IMAD.WIDE.U32 R132, R132, -0x326172a9, RZ ;  /* 0xcd9e8d5784847825 */ /* 0x000fca00078e00ff */
[----:B------:R-:W-:Y:S01]  /*14700*/  LOP3.LUT R8, R8, R6, R133, 0x96, !PT ;  /* 0x0000000608087212 */ /* 0x000fe200078e9685 */
[----:B------:R-:W-:-:S05]  /*14710*/  IMAD.WIDE.U32 R6, R7, -0x2daee0ad, RZ ;  /* 0xd2511f5307067825 */ /* 0x000fca00078e00ff */
[----:B------:R-:W-:Y:S02]  /*14720*/  LOP3.LUT R7, R4, R134, R7, 0x96, !PT ;  /* 0x0000008604077212 */ /* 0x000fe400078e9607 */
[----:B------:R-:W-:Y:S01]  /*14730*/  MOV R4, R132 ;  /* 0x0000008400047202 */ /* 0x000fe20000000f00 */
[----:B------:R-:W-:Y:S02]  /*14740*/  IMAD.MOV.U32 R132, RZ, RZ, R194 ;  /* 0x000000ffff847224 */ /* 0x000fe400078e00c2 */
[----:B------:R-:W-:-:S07]  /*14750*/  IMAD.MOV.U32 R194, RZ, RZ, R6 ;  /* 0x000000ffffc27224 */ /* 0x000fce00078e0006 */
.L_x_13509:
[----:B------:R-:W-:Y:S05]  /*14760*/  BSYNC.RECONVERGENT B1 ;  /* 0x0000000000017941 */ /* 0x000fea0003800200 */
.L_x_13508:
[----:B------:R-:W-:Y:S01]  /*14770*/  I2FP.F32.U32 R6, R132 ;  /* 0x0000008400067245 */ /* 0x000fe20000201000 */
[----:B------:R-:W-:Y:S01]  /*14780*/  BSSY.RECONVERGENT B1, `(.L_x_13513) ;  /* 0x000005e000017945 */ /* 0x000fe20003800200 */
[----:B------:R-:W-:Y:S01]  /*14790*/  LOP3.LUT R10, R10, 0xfffffffb, RZ, 0xc0, !PT ;  /* 0xfffffffb0a0a7812 */ /* 0x000fe200078ec0ff */
[C---:B------:R-:W-:Y:S01]  /*147a0*/  IMAD.U32 R132, R137.reuse, 0x10000, RZ ;  /* 0x0001000089847824 */ /* 0x040fe200078e00ff */
[----:B------:R-:W-:Y:S01]  /*147b0*/  PRMT R133, R137, 0x7632, R133 ;  /* 0x0000763289857816 */ /* 0x000fe20000000085 */
[----:B------:R-:W-:Y:S01]  /*147c0*/  FFMA.FTZ R6, R6, R192, 1.1641532182693481445e-10 ;  /* 0x2f00000006067423 */ /* 0x000fe200000100c0 */
[----:B------:R-:W-:-:S04]  /*147d0*/  MOV R134, R4 ;  /* 0x0000000400867202 */ /* 0x000fc80000000f00 */
[----:B------:R-:W-:Y:S01]  /*147e0*/  FSETP.LE.FTZ.AND P2, PT, R6, R191, PT ;  /* 0x000000bf0600720b */ /* 0x000fe20003f53000 */
[----:B------:R-:W-:-:S12]  /*147f0*/  IMAD.MOV.U32 R6, RZ, RZ, 0x2 ;  /* 0x00000002ff067424 */ /* 0x000fd800078e00ff */
        /* <DEDUP_REMOVED lines=11> */
.L_x_13515:
        /* <DEDUP_REMOVED lines=13> */
.L_x_13517:
[----:B------:R-:W-:Y:S05]  /*14980*/  BSYNC.RECONVERGENT B2 ;  /* 0x0000000000027941 */ /* 0x000fea0003800200 */
.L_x_13516:
        /* <DEDUP_REMOVED lines=61> */
.L_x_13514:
[----:B------:R-:W-:Y:S05]  /*14d60*/  BSYNC.RECONVERGENT B1 ;  /* 0x0000000000017941 */ /* 0x000fea0003800200 */
.L_x_13513:
[----:B------:R-:W-:Y:S01]  /*14d70*/  I2FP.F32.U32 R134, R134 ;  /* 0x0000008600867245 */ /* 0x000fe20000201000 */
[----:B------:R-:W-:Y:S01]  /*14d80*/  BSSY.RECONVERGENT B1, `(.L_x_13518) ;  /* 0x000005d000017945 */ /* 0x000fe20003800200 */
[----:B------:R-:W-:Y:S01]  /*14d90*/  LOP3.LUT R10, R10, 0xfffffffd, RZ, 0xc0, !PT ;  /* 0xfffffffd0a0a7812 */ /* 0x000fe200078ec0ff */
[----:B------:R-:W-:Y:S02]  /*14da0*/  IMAD.U32 R133, R133, 0x10000, RZ ;  /* 0x0001000085857824 */ /* 0x000fe400078e00ff */
[----:B------:R-:W-:Y:S01]  /*14db0*/  FFMA.FTZ R134, R134, R192, 1.1641532182693481445e-10 ;  /* 0x2f00000086867423 */ /* 0x000fe200000100c0 */
[----:B------:R-:W-:-:S04]  /*14dc0*/  IMAD.MOV.U32 R137, RZ, RZ, 0x2 ;  /* 0x00000002ff897424 */ /* 0x000fc800078e00ff */
[----:B------:R-:W-:Y:S02]  /*14dd0*/  FSETP.LE.FTZ.AND P2, PT, R134, R191, PT ;  /* 0x000000bf8600720b */ /* 0x000fe40003f53000 */
        /* <DEDUP_REMOVED lines=12> */
.L_x_13520:
        /* <DEDUP_REMOVED lines=13> */
.L_x_13522:
[----:B------:R-:W-:Y:S05]  /*14f70*/  BSYNC.RECONVERGENT B2 ;  /* 0x0000000000027941 */ /* 0x000fea0003800200 */
.L_x_13521:
        /* <DEDUP_REMOVED lines=61> */
.L_x_13519:
[----:B------:R-:W-:Y:S05]  /*15350*/  BSYNC.RECONVERGENT B1 ;  /* 0x0000000000017941 */ /* 0x000fea0003800200 */
.L_x_13518:
[----:B------:R-:W-:Y:S01]  /*15360*/  ISETP.NE.AND P3, PT, R137, 0x1, PT ;  /* 0x000000018900780c */ /* 0x000fe20003f65270 */
[----:B------:R-:W-:Y:S01]  /*15370*/  BSSY.RECONVERGENT B1, `(.L_x_13523) ;  /* 0x000005c000017945 */ /* 0x000fe20003800200 */
[----:B------:R-:W-:Y:S01]  /*15380*/  I2FP.F32.U32 R6, R134 ;  /* 0x0000008600067245 */ /* 0x000fe20000201000 */
[C---:B------:R-:W-:Y:S01]  /*15390*/  IMAD.U32 R134, R138.reuse, 0x10000, RZ ;  /* 0x000100008a867824 */ /* 0x040fe200078e00ff */
[----:B------:R-:W-:Y:S02]  /*153a0*/  PRMT R135, R138, 0x7632, R135 ;  /* 0x000076328a877816 */ /* 0x000fe40000000087 */
[----:B------:R-:W-:Y:S01]  /*153b0*/  MOV R136, R4 ;  /* 0x0000000400887202 */ /* 0x000fe20000000f00 */
        /* <DEDUP_REMOVED lines=12> */
.L_x_13525:
        /* <DEDUP_REMOVED lines=13> */
.L_x_13527:
[----:B------:R-:W-:Y:S05]  /*15550*/  BSYNC.RECONVERGENT B2 ;  /* 0x0000000000027941 */ /* 0x000fea0003800200 */
.L_x_13526:
        /* <DEDUP_REMOVED lines=61> */
.L_x_13524:
[----:B------:R-:W-:Y:S05]  /*15930*/  BSYNC.RECONVERGENT B1 ;  /* 0x0000000000017941 */ /* 0x000fea0003800200 */
.L_x_13523:
[----:B------:R-:W-:Y:S01]  /*15940*/  ISETP.NE.AND P4, PT, R6, 0x1, PT ;  /* 0x000000010600780c */ /* 0x000fe20003f85270 */
[----:B------:R-:W-:Y:S01]  /*15950*/  BSSY.RECONVERGENT B1, `(.L_x_13528) ;  /* 0x000005b000017945 */ /* 0x000fe20003800200 */
[----:B------:R-:W-:Y:S01]  /*15960*/  I2FP.F32.U32 R136, R136 ;  /* 0x0000008800887245 */ /* 0x000fe20000201000 */
[----:B------:R-:W-:Y:S02]  /*15970*/  IMAD.U32 R135, R135, 0x10000, RZ ;  /* 0x0001000087877824 */ /* 0x000fe400078e00ff */
[----:B------:R-:W-:Y:S02]  /*15980*/  IMAD.MOV.U32 R188, RZ, RZ, 0x2 ;  /* 0x00000002ffbc7424 */ /* 0x000fe400078e00ff */
[----:B------:R-:W-:-:S05]  /*15990*/  FFMA.FTZ R136, R136, R192, 1.1641532182693481445e-10 ;  /* 0x2f00000088887423 */ /* 0x000fca00000100c0 */
[----:B------:R-:W-:Y:S02]  /*159a0*/  FSETP.LE.FTZ.AND P3, PT, R136, R191, PT ;  /* 0x000000bf8800720b */ /* 0x000fe40003f73000 */
        /* <DEDUP_REMOVED lines=10> */
.L_x_13530:
        /* <DEDUP_REMOVED lines=13> */
.L_x_13532:
[----:B------:R-:W-:Y:S05]  /*15b20*/  BSYNC.RECONVERGENT B2 ;  /* 0x0000000000027941 */ /* 0x000fea0003800200 */
.L_x_13531:
        /* <DEDUP_REMOVED lines=56> */
[----:B------:R-:W-:Y:S01]  /*15eb0*/  LOP3.LUT R7, R4, R188, R7, 0x96, !PT ;  /* 0x000000bc04077212 */ /* 0x000fe200078e9607 */
[----:B------:R-:W-:Y:S01]  /*15ec0*/  HFMA2 R188, -RZ, RZ, 0, 0 ;  /* 0x00000000ffbc7431 */ /* 0x000fe200000001ff */
[----:B------:R-:W-:Y:S01]  /*15ed0*/  MOV R4, R136 ;  /* 0x0000008800047202 */ /* 0x000fe20000000f00 */
[----:B------:R-:W-:Y:S02]  /*15ee0*/  IMAD.MOV.U32 R136, RZ, RZ, R194 ;  /* 0x000000ffff887224 */ /* 0x000fe400078e00c2 */
[----:B------:R-:W-:-:S07]  /*15ef0*/  IMAD.MOV.U32 R194, RZ, RZ, R6 ;  /* 0x000000ffffc27224 */ /* 0x000fce00078e0006 */
.L_x_13529:
[----:B------:R-:W-:Y:S05]  /*15f00*/  BSYNC.RECONVERGENT B1 ;  /* 0x0000000000017941 */ /* 0x000fea0003800200 */
.L_x_13528:
        /* <DEDUP_REMOVED lines=18> */
.L_x_13535:
        /* <DEDUP_REMOVED lines=13> */
.L_x_13537:
[----:B------:R-:W-:Y:S05]  /*16100*/  BSYNC.RECONVERGENT B2 ;  /* 0x0000000000027941 */ /* 0x000fea0003800200 */
.L_x_13536:
        /* <DEDUP_REMOVED lines=61> */
.L_x_13534:
[----:B------:R-:W-:Y:S05]  /*164e0*/  BSYNC.RECONVERGENT B1 ;  /* 0x0000000000017941 */ /* 0x000fea0003800200 */
.L_x_13533:
[----:B------:R-:W-:Y:S01]  /*164f0*/  LOP3.LUT R10, R10, 0xffff7fff, RZ, 0xc0, !PT ;  /* 0xffff7fff0a0a7812 */ /* 0x000fe200078ec0ff */
[----:B------:R-:W-:Y:S01]  /*16500*/  FMUL.FTZ R139, R133, UR10 ;  /* 0x0000000a858b7c20 */ /* 0x000fe20008410000 */
[----:B------:R-:W-:Y:S01]  /*16510*/  I2FP.F32.U32 R138, R138 ;  /* 0x0000008a008a7245 */ /* 0x000fe20000201000 */
[----:B------:R-:W-:Y:S01]  /*16520*/  FMUL.FTZ R133, R3, UR10 ;  /* 0x0000000a03857c20 */ /* 0x000fe20008410000 */
[----:B------:R-:W-:Y:S01]  /*16530*/  @P2 LOP3.LUT R10, R10, 0x8000, RZ, 0xfc, !PT ;  /* 0x000080000a0a2812 */ /* 0x000fe200078efcff */
[----:B------:R-:W-:Y:S01]  /*16540*/  FMUL.FTZ R190, R190, UR10 ;  /* 0x0000000abebe7c20 */ /* 0x000fe20008410000 */
[----:B------:R-:W-:Y:S02]  /*16550*/  IMAD.U32 R137, R137, 0x10000, RZ ;  /* 0x0001000089897824 */ /* 0x000fe400078e00ff */
[----:B------:R-:W-:Y:S01]  /*16560*/  FFMA.FTZ R192, R138, R192, 1.1641532182693481445e-10 ;  /* 0x2f0000008ac07423 */ /* 0x000fe200000100c0 */
[----:B------:R-:W-:Y:S01]  /*16570*/  LOP3.LUT P2, RZ, R10, 0x10, RZ, 0xc0, !PT ;  /* 0x000000100aff7812 */ /* 0x000fe2000784c0ff */
[----:B------:R-:W-:Y:S01]  /*16580*/  FMUL.FTZ R138, R136, UR10 ;  /* 0x0000000a888a7c20 */ /* 0x000fe20008410000 */
[----:B------:R-:W-:Y:S01]  /*16590*/  LOP3.LUT R10, R10, 0xffffbfff, RZ, 0xc0, !PT ;  /* 0xffffbfff0a0a7812 */ /* 0x000fe200078ec0ff */
[----:B------:R-:W-:Y:S01]  /*165a0*/  FMUL.FTZ R135, R135, UR10 ;  /* 0x0000000a87877c20 */ /* 0x000fe20008410000 */
[----:B------:R-:W-:Y:S01]  /*165b0*/  FMUL.FTZ R136, R134, UR10 ;  /* 0x0000000a86887c20 */ /* 0x000fe20008410000 */
[----:B------:R-:W-:Y:S01]  /*165c0*/  FMUL.FTZ R134, R132, UR10 ;  /* 0x0000000a84867c20 */ /* 0x000fe20008410000 */
[----:B------:R-:W-:Y:S01]  /*165d0*/  @P1 LOP3.LUT R10, R10, 0x4000, RZ, 0xfc, !PT ;  /* 0x000040000a0a1812 */ /* 0x000fe200078efcff */
[----:B------:R-:W-:Y:S01]  /*165e0*/  FMUL.FTZ R3, R137, UR10 ;  /* 0x0000000a89037c20 */ /* 0x000fe20008410000 */
[----:B------:R-:W-:-:S02]  /*165f0*/  FSEL R132, R190, RZ, P2 ;  /* 0x000000ffbe847208 */ /* 0x000fc40001000000 */
[C---:B------:R-:W-:Y:S02]  /*16600*/  LOP3.LUT P1, RZ, R10.reuse, 0x8, RZ, 0xc0, !PT ;  /* 0x000000080aff7812 */ /* 0x040fe4000782c0ff */
[----:B------:R-:W-:Y:S02]  /*16610*/  LOP3.LUT R10, R10, 0xffffdfff, RZ, 0xc0, !PT ;  /* 0xffffdfff0a0a7812 */ /* 0x000fe400078ec0ff */
[----:B------:R-:W-:Y:S02]  /*16620*/  FSEL R133, R133, RZ, P1 ;  /* 0x000000ff85857208 */ /* 0x000fe40000800000 */
[----:B------:R-:W-:Y:S02]  /*16630*/  @P0 LOP3.LUT R10, R10, 0x2000, RZ, 0xfc, !PT ;  /* 0x000020000a0a0812 */ /* 0x000fe400078efcff */
[----:B------:R-:W-:Y:S02]  /*16640*/  FSETP.GTU.FTZ.AND P5, PT, R192, R191, PT ;  /* 0x000000bfc000720b */ /* 0x000fe40003fbc000 */
[----:B------:R-:W-:-:S02]  /*16650*/  LOP3.LUT P1, RZ, R10, 0x4000, RZ, 0xc0, !PT ;  /* 0x000040000aff7812 */ /* 0x000fc4000782c0ff */
[C---:B------:R-:W-:Y:S02]  /*16660*/  LOP3.LUT P6, RZ, R10.reuse, 0x2, RZ, 0xc0, !PT ;  /* 0x000000020aff7812 */ /* 0x040fe400078cc0ff */
[C---:B------:R-:W-:Y:S02]  /*16670*/  LOP3.LUT P0, RZ, R10.reuse, 0x4, RZ, 0xc0, !PT ;  /* 0x000000040aff7812 */ /* 0x040fe4000780c0ff */
[----:B------:R-:W-:Y:S02]  /*16680*/  LOP3.LUT P2, RZ, R10, 0x8000, RZ, 0xc0, !PT ;  /* 0x000080000aff7812 */ /* 0x000fe4000784c0ff */
[----:B------:R-:W-:Y:S02]  /*16690*/  FSEL R137, R135, RZ, P3 ;  /* 0x000000ff87897208 */ /* 0x000fe40001800000 */
[----:B------:R-:W-:Y:S02]  /*166a0*/  FSEL R135, R139, RZ, P6 ;  /* 0x000000ff8b877208 */ /* 0x000fe40003000000 */
        /* <DEDUP_REMOVED lines=13> */
[----:B------:R-:W-:-:S13]  /*16780*/  PLOP3.LUT P5, PT, P5, PT, PT, 0x8, 0x80 ;  /* 0x000000000080781c */ /* 0x000fda0002fae170 */
.L_x_13497:
        /* <DEDUP_REMOVED lines=44> */
.L_x_13538:
[----:B------:R-:W-:Y:S01]  /*16a50*/  MOV R3, R194 ;  /* 0x000000c200037202 */ /* 0x000fe20000000f00 */
[----:B------:R-:W-:-:S07]  /*16a60*/  VIADD R23, R23, 0x20 ;  /* 0x0000002017177836 */ /* 0x000fce0000000000 */
.L_x_13415:
[----:B------:R-:W-:Y:S05]  /*16a70*/  BSYNC.RECONVERGENT B0 ;  /* 0x0000000000007941 */ /* 0x000fea0003800200 */
.L_x_13414:
        /* <DEDUP_REMOVED lines=36> */
.L_x_13544:
        /* <DEDUP_REMOVED lines=13> */
.L_x_13546:
[----:B------:R-:W-:Y:S05]  /*16d90*/  BSYNC.RECONVERGENT B2 ;  /* 0x0000000000027941 */ /* 0x000fea0003800200 */
.L_x_13545:
        /* <DEDUP_REMOVED lines=60> */
.L_x_13543:
[----:B------:R-:W-:Y:S05]  /*17160*/  BSYNC.RECONVERGENT B1 ;  /* 0x0000000000017941 */ /* 0x000fea0003800200 */
.L_x_13542:
        /* <DEDUP_REMOVED lines=24> */
.L_x_13549:
        /* <DEDUP_REMOVED lines=13> */
.L_x_13551:
[----:B------:R-:W-:Y:S05]  /*173c0*/  BSYNC.RECONVERGENT B2 ;  /* 0x0000000000027941 */ /* 0x000fea0003800200 */
.L_x_13550:
        /* <DEDUP_REMOVED lines=61> */
.L_x_13548:
[----:B------:R-:W-:Y:S05]  /*177a0*/  BSYNC.RECONVERGENT B1 ;  /* 0x0000000000017941 */ /* 0x000fea0003800200 */
.L_x_13547:
        /* <DEDUP_REMOVED lines=9> */
[----:B---3--:R-:W-:Y:S01]  /*17840*/  FADD.FTZ R140, R14, R13 ;  /* 0x0000000d0e8c7221 */ /* 0x008fe20000010000 */
        /* <DEDUP_REMOVED lines=13> */
.L_x_13554:
        /* <DEDUP_REMOVED lines=13> */
.L_x_13556:
[----:B------:R-:W-:Y:S05]  /*179f0*/  BSYNC.RECONVERGENT B2 ;  /* 0x0000000000027941 */ /* 0x000fea0003800200 */
.L_x_13555:
        /* <DEDUP_REMOVED lines=61> */
.L_x_13553:
[----:B------:R-:W-:Y:S05]  /*17dd0*/  BSYNC.RECONVERGENT B1 ;  /* 0x0000000000017941 */ /* 0x000fea0003800200 */
.L_x_13552:
        /* <DEDUP_REMOVED lines=20> */
.L_x_13559:
        /* <DEDUP_REMOVED lines=13> */
.L_x_13561:
[----:B------:R-:W-:Y:S05]  /*17ff0*/  BSYNC.RECONVERGENT B2 ;  /* 0x0000000000027941 */ /* 0x000fea0003800200 */
.L_x_13560:
        /* <DEDUP_REMOVED lines=61> */
.L_x_13558:
[----:B------:R-:W-:Y:S05]  /*183d0*/  BSYNC.RECONVERGENT B1 ;  /* 0x0000000000017941 */ /* 0x000fea0003800200 */
.L_x_13557:
        /* <DEDUP_REMOVED lines=24> */
.L_x_13564:
        /* <DEDUP_REMOVED lines=13> */
.L_x_13566:
[----:B------:R-:W-:Y:S05]  /*18630*/  BSYNC.RECONVERGENT B2 ;  /* 0x0000000000027941 */ /* 0x000fea0003800200 */
.L_x_13565:
        /* <DEDUP_REMOVED lines=61> */
.L_x_13563:
[----:B------:R-:W-:Y:S05]  /*18a10*/  BSYNC.RECONVERGENT B1 ;  /* 0x0000000000017941 */ /* 0x000fea0003800200 */
.L_x_13562:
        /* <DEDUP_REMOVED lines=21> */
.L_x_13569:
        /* <DEDUP_REMOVED lines=13> */
.L_x_13571:
[----:B------:R-:W-:Y:S05]  /*18c40*/  BSYNC.RECONVERGENT B2 ;  /* 0x0000000000027941 */ /* 0x000fea0003800200 */
.L_x_13570:
        /* <DEDUP_REMOVED lines=61> */
.L_x_13568:
[----:B------:R-:W-:Y:S05]  /*19020*/  BSYNC.RECONVERGENT B1 ;  /* 0x0000000000017941 */ /* 0x000fea0003800200 */
.L_x_13567:
        /* <DEDUP_REMOVED lines=23> */
.L_x_13574:
        /* <DEDUP_REMOVED lines=13> */
.L_x_13576:
[----:B------:R-:W-:Y:S05]  /*19270*/  BSYNC.RECONVERGENT B2 ;  /* 0x0000000000027941 */ /* 0x000fea0003800200 */
.L_x_13575:
        /* <DEDUP_REMOVED lines=61> */
.L_x_13573:
[----:B------:R-:W-:Y:S05]  /*19650*/  BSYNC.RECONVERGENT B1 ;  /* 0x0000000000017941 */ /* 0x000fea0003800200 */
.L_x_13572:
        /* <DEDUP_REMOVED lines=20> */
.L_x_13579:
        /* <DEDUP_REMOVED lines=13> */
.L_x_13581:
[----:B------:R-:W-:Y:S05]  /*19870*/  BSYNC.RECONVERGENT B2 ;  /* 0x0000000000027941 */ /* 0x000fea0003800200 */
.L_x_13580:
        /* <DEDUP_REMOVED lines=61> */
.L_x_13578:
[----:B------:R-:W-:Y:S05]  /*19c50*/  BSYNC.RECONVERGENT B1 ;  /* 0x0000000000017941 */ /* 0x000fea0003800200 */
.L_x_13577:
        /* <DEDUP_REMOVED lines=24> */
.L_x_13584:
        /* <DEDUP_REMOVED lines=13> */
.L_x_13586:
[----:B------:R-:W-:Y:S05]  /*19eb0*/  BSYNC.RECONVERGENT B2 ;  /* 0x0000000000027941 */ /* 0x000fea0003800200 */
.L_x_13585:
        /* <DEDUP_REMOVED lines=61> */
.L_x_13583:
[----:B------:R-:W-:Y:S05]  /*1a290*/  BSYNC.RECONVERGENT B1 ;  /* 0x0000000000017941 */ /* 0x000fea0003800200 */
.L_x_13582:
        /* <DEDUP_REMOVED lines=19> */
.L_x_13589:
        /* <DEDUP_REMOVED lines=13> */
.L_x_13591:
[----:B------:R-:W-:Y:S05]  /*1a4a0*/  BSYNC.RECONVERGENT B2 ;  /* 0x0000000000027941 */ /* 0x000fea0003800200 */
.L_x_13590:
        /* <DEDUP_REMOVED lines=61> */
.L_x_13588:
[----:B------:R-:W-:Y:S05]  /*1a880*/  BSYNC.RECONVERGENT B1 ;  /* 0x0000000000017941 */ /* 0x000fea0003800200 */
.L_x_13587:
        /* <DEDUP_REMOVED lines=23> */
.L_x_13594:
        /* <DEDUP_REMOVED lines=13> */
.L_x_13596:
[----:B------:R-:W-:Y:S05]  /*1aad0*/  BSYNC.RECONVERGENT B2 ;  /* 0x0000000000027941 */ /* 0x000fea0003800200 */
.L_x_13595:
        /* <DEDUP_REMOVED lines=61> */
.L_x_13593:
[----:B------:R-:W-:Y:S05]  /*1aeb0*/  BSYNC.RECONVERGENT B1 ;  /* 0x0000000000017941 */ /* 0x000fea0003800200 */
.L_x_13592:
        /* <DEDUP_REMOVED lines=18> */
.L_x_13599:
        /* <DEDUP_REMOVED lines=13> */
.L_x_13601:
[----:B------:R-:W-:Y:S05]  /*1b0b0*/  BSYNC.RECONVERGENT B2 ;  /* 0x0000000000027941 */ /* 0x000fea0003800200 */
.L_x_13600:
        /* <DEDUP_REMOVED lines=61> */
.L_x_13598:
[----:B------:R-:W-:Y:S05]  /*1b490*/  BSYNC.RECONVERGENT B1 ;  /* 0x0000000000017941 */ /* 0x000fea0003800200 */
.L_x_13597:
        /* <DEDUP_REMOVED lines=24> */
.L_x_13604:
        /* <DEDUP_REMOVED lines=13> */
.L_x_13606:
[----:B------:R-:W-:Y:S05]  /*1b6f0*/  BSYNC.RECONVERGENT B2 ;  /* 0x0000000000027941 */ /* 0x000fea0003800200 */
.L_x_13605:
        /* <DEDUP_REMOVED lines=61> */
.L_x_13603:
[----:B------:R-:W-:Y:S05]  /*1bad0*/  BSYNC.RECONVERGENT B1 ;  /* 0x0000000000017941 */ /* 0x000fea0003800200 */
.L_x_13602:
        /* <DEDUP_REMOVED lines=19> */
.L_x_13609:
        /* <DEDUP_REMOVED lines=13> */
.L_x_13611:
[----:B------:R-:W-:Y:S05]  /*1bce0*/  BSYNC.RECONVERGENT B2 ;  /* 0x0000000000027941 */ /* 0x000fea0003800200 */
.L_x_13610:
        /* <DEDUP_REMOVED lines=61> */
.L_x_13608:
[----:B------:R-:W-:Y:S05]  /*1c0c0*/  BSYNC.RECONVERGENT B1 ;  /* 0x0000000000017941 */ /* 0x000fea0003800200 */
.L_x_13607:
        /* <DEDUP_REMOVED lines=23> */
.L_x_13614:
        /* <DEDUP_REMOVED lines=13> */
.L_x_13616:
[----:B------:R-:W-:Y:S05]  /*1c310*/  BSYNC.RECONVERGENT B2 ;  /* 0x0000000000027941 */ /* 0x000fea0003800200 */
.L_x_13615:
        /* <DEDUP_REMOVED lines=61> */
.L_x_13613:
[----:B------:R-:W-:Y:S05]  /*1c6f0*/  BSYNC.RECONVERGENT B1 ;  /* 0x0000000000017941 */ /* 0x000fea0003800200 */
.L_x_13612:
        /* <DEDUP_REMOVED lines=18> */
.L_x_13619:
        /* <DEDUP_REMOVED lines=16> */
.L_x_13621:
[----:B------:R-:W-:Y:S05]  /*1c920*/  BSYNC.RECONVERGENT B2 ;  /* 0x0000000000027941 */ /* 0x000fea0003800200 */
.L_x_13620:
        /* <DEDUP_REMOVED lines=61> */
.L_x_13618:
[----:B------:R-:W-:Y:S05]  /*1cd00*/  BSYNC.RECONVERGENT B1 ;  /* 0x0000000000017941 */ /* 0x000fea0003800200 */
.L_x_13617:
        /* <DEDUP_REMOVED lines=13> */
.L_x_13541:
        /* <DEDUP_REMOVED lines=16> */
.L_x_13625:
        /* <DEDUP_REMOVED lines=13> */
.L_x_13627:
[----:B------:R-:W-:Y:S05]  /*1cfb0*/  BSYNC.RECONVERGENT B2 ;  /* 0x0000000000027941 */ /* 0x000fea0003800200 */
.L_x_13626:
        /* <DEDUP_REMOVED lines=60> */
.L_x_13624:
[----:B------:R-:W-:Y:S05]  /*1d380*/  BSYNC.RECONVERGENT B1 ;  /* 0x0000000000017941 */ /* 0x000fea0003800200 */
.L_x_13623:
        /* <DEDUP_REMOVED lines=22> */
.L_x_13630:
        /* <DEDUP_REMOVED lines=13> */
.L_x_13632:
[----:B------:R-:W-:Y:S05]  /*1d5c0*/  BSYNC.RECONVERGENT B2 ;  /* 0x0000000000027941 */ /* 0x000fea0003800200 */
.L_x_13631:
        /* <DEDUP_REMOVED lines=61> */
.L_x_13629:
[----:B------:R-:W-:Y:S05]  /*1d9a0*/  BSYNC.RECONVERGENT B1 ;  /* 0x0000000000017941 */ /* 0x000fea0003800200 */
.L_x_13628:
        /* <DEDUP_REMOVED lines=19> */
.L_x_13635:
        /* <DEDUP_REMOVED lines=13> */
.L_x_13637:
[----:B------:R-:W-:Y:S05]  /*1dbb0*/  BSYNC.RECONVERGENT B2 ;  /* 0x0000000000027941 */ /* 0x000fea0003800200 */
.L_x_13636:
        /* <DEDUP_REMOVED lines=61> */
.L_x_13634:
[----:B------:R-:W-:Y:S05]  /*1df90*/  BSYNC.RECONVERGENT B1 ;  /* 0x0000000000017941 */ /* 0x000fea0003800200 */
.L_x_13633:
        /* <DEDUP_REMOVED lines=20> */
.L_x_13640:
        /* <DEDUP_REMOVED lines=13> */
.L_x_13642:
[----:B------:R-:W-:Y:S05]  /*1e1b0*/  BSYNC.RECONVERGENT B2 ;  /* 0x0000000000027941 */ /* 0x000fea0003800200 */
.L_x_13641:
        /* <DEDUP_REMOVED lines=61> */
.L_x_13639:
[----:B------:R-:W-:Y:S05]  /*1e590*/  BSYNC.RECONVERGENT B1 ;  /* 0x0000000000017941 */ /* 0x000fea0003800200 */
.L_x_13638:
        /* <DEDUP_REMOVED lines=19> */
.L_x_13645:
        /* <DEDUP_REMOVED lines=13> */
.L_x_13647:
[----:B------:R-:W-:Y:S05]  /*1e7a0*/  BSYNC.RECONVERGENT B2 ;  /* 0x0000000000027941 */ /* 0x000fea0003800200 */
.L_x_13646:
        /* <DEDUP_REMOVED lines=61> */
.L_x_13644:
[----:B------:R-:W-:Y:S05]  /*1eb80*/  BSYNC.RECONVERGENT B1 ;  /* 0x0000000000017941 */ /* 0x000fea0003800200 */
.L_x_13643:
        /* <DEDUP_REMOVED lines=18> */
.L_x_13650:
        /* <DEDUP_REMOVED lines=13> */
.L_x_13652:
[----:B------:R-:W-:Y:S05]  /*1ed80*/  BSYNC.RECONVERGENT B2 ;  /* 0x0000000000027941 */ /* 0x000fea0003800200 */
.L_x_13651:
        /* <DEDUP_REMOVED lines=61> */
.L_x_13649:
[----:B------:R-:W-:Y:S05]  /*1f160*/  BSYNC.RECONVERGENT B1 ;  /* 0x0000000000017941 */ /* 0x000fea0003800200 */
.L_x_13648:
        /* <DEDUP_REMOVED lines=17> */
.L_x_13655:
        /* <DEDUP_REMOVED lines=13> */
.L_x_13657:
[----:B------:R-:W-:Y:S05]  /*1f350*/  BSYNC.RECONVERGENT B2 ;  /* 0x0000000000027941 */ /* 0x000fea0003800200 */
.L_x_13656:
        /* <DEDUP_REMOVED lines=61> */
.L_x_13654:
[----:B------:R-:W-:Y:S05]  /*1f730*/  BSYNC.RECONVERGENT B1 ;  /* 0x0000000000017941 */ /* 0x000fea0003800200 */
.L_x_13653:
        /* <DEDUP_REMOVED lines=18> */
.L_x_13660:
        /* <DEDUP_REMOVED lines=13> */
.L_x_13662:
[----:B------:R-:W-:Y:S05]  /*1f930*/  BSYNC.RECONVERGENT B2 ;  /* 0x0000000000027941 */ /* 0x000fea0003800200 */
.L_x_13661:
        /* <DEDUP_REMOVED lines=61> */
.L_x_13659:
[----:B------:R-:W-:Y:S05]  /*1fd10*/  BSYNC.RECONVERGENT B1 ;  /* 0x0000000000017941 */ /* 0x000fea0003800200 */
.L_x_13658:
        /* <DEDUP_REMOVED lines=42> */
.L_x_13622:
        /* <DEDUP_REMOVED lines=44> */
.L_x_13663:
[----:B------:R-:W-:Y:S01]  /*20280*/  MOV R3, R194 ;  /* 0x000000c200037202 */ /* 0x000fe20000000f00 */
[----:B------:R-:W-:-:S07]  /*20290*/  VIADD R23, R23, 0x20 ;  /* 0x0000002017177836 */ /* 0x000fce0000000000 */
.L_x_13540:
[----:B------:R-:W-:Y:S05]  /*202a0*/  BSYNC.RECONVERGENT B0 ;  /* 0x0000000000007941 */ /* 0x000fea0003800200 */
.L_x_13539:
        /* <DEDUP_REMOVED lines=36> */
.L_x_13669:
        /* <DEDUP_REMOVED lines=13> */
.L_x_13671:
[----:B------:R-:W-:Y:S05]  /*205c0*/  BSYNC.RECONVERGENT B2 ;  /* 0x0000000000027941 */ /* 0x000fea0003800200 */
.L_x_13670:
        /* <DEDUP_REMOVED lines=60> */
.L_x_13668:
[----:B------:R-:W-:Y:S05]  /*20990*/  BSYNC.RECONVERGENT B1 ;  /* 0x0000000000017941 */ /* 0x000fea0003800200 */
.L_x_13667:
        /* <DEDUP_REMOVED lines=24> */
.L_x_13674:
        /* <DEDUP_REMOVED lines=13> */
.L_x_13676:
[----:B------:R-:W-:Y:S05]  /*20bf0*/  BSYNC.RECONVERGENT B2 ;  /* 0x0000000000027941 */ /* 0x000fea0003800200 */
.L_x_13675:
        /* <DEDUP_REMOVED lines=61> */
.L_x_13673:
[----:B------:R-:W-:Y:S05]  /*20fd0*/  BSYNC.RECONVERGENT B1 ;  /* 0x0000000000017941 */ /* 0x000fea0003800200 */
.L_x_13672:
        /* <DEDUP_REMOVED lines=23> */
.L_x_13679:
        /* <DEDUP_REMOVED lines=13> */
.L_x_13681:
[----:B------:R-:W-:Y:S05]  /*21220*/  BSYNC.RECONVERGENT B2 ;  /* 0x0000000000027941 */ /* 0x000fea0003800200 */
.L_x_13680:
        /* <DEDUP_REMOVED lines=61> */
.L_x_13678:
[----:B------:R-:W-:Y:S05]  /*21600*/  BSYNC.RECONVERGENT B1 ;  /* 0x0000000000017941 */ /* 0x000fea0003800200 */
.L_x_13677:
        /* <DEDUP_REMOVED lines=20> */
.L_x_13684:
        /* <DEDUP_REMOVED lines=13> */
.L_x_13686:
[----:B------:R-:W-:Y:S05]  /*21820*/  BSYNC.RECONVERGENT B2 ;  /* 0x0000000000027941 */ /* 0x000fea0003800200 */
.L_x_13685:
        /* <DEDUP_REMOVED lines=61> */
.L_x_13683:
[----:B------:R-:W-:Y:S05]  /*21c00*/  BSYNC.RECONVERGENT B1 ;  /* 0x0000000000017941 */ /* 0x000fea0003800200 */
.L_x_13682:
        /* <DEDUP_REMOVED lines=24> */
.L_x_13689:
        /* <DEDUP_REMOVED lines=13> */
.L_x_13691:
[----:B------:R-:W-:Y:S05]  /*21e60*/  BSYNC.RECONVERGENT B2 ;  /* 0x0000000000027941 */ /* 0x000fea0003800200 */
.L_x_13690:
        /* <DEDUP_REMOVED lines=61> */
.L_x_13688:
[----:B------:R-:W-:Y:S05]  /*22240*/  BSYNC.RECONVERGENT B1 ;  /* 0x0000000000017941 */ /* 0x000fea0003800200 */
.L_x_13687:
        /* <DEDUP_REMOVED lines=21> */
.L_x_13694:
        /* <DEDUP_REMOVED lines=13> */
.L_x_13696:
[----:B------:R-:W-:Y:S05]  /*22470*/  BSYNC.RECONVERGENT B2 ;  /* 0x0000000000027941 */ /* 0x000fea0003800200 */
.L_x_13695:
        /* <DEDUP_REMOVED lines=61> */
.L_x_13693:
[----:B------:R-:W-:Y:S05]  /*22850*/  BSYNC.RECONVERGENT B1 ;  /* 0x0000000000017941 */ /* 0x000fea0003800200 */
.L_x_13692:
        /* <DEDUP_REMOVED lines=23> */
.L_x_13699:
        /* <DEDUP_REMOVED lines=13> */
.L_x_13701:
[----:B------:R-:W-:Y:S05]  /*22aa0*/  BSYNC.RECONVERGENT B2 ;  /* 0x0000000000027941 */ /* 0x000fea0003800200 */
.L_x_13700:
        /* <DEDUP_REMOVED lines=61> */
.L_x_13698:
[----:B------:R-:W-:Y:S05]  /*22e80*/  BSYNC.RECONVERGENT B1 ;  /* 0x0000000000017941 */ /* 0x000fea0003800200 */
.L_x_13697:
        /* <DEDUP_REMOVED lines=20> */
.L_x_13704:
        /* <DEDUP_REMOVED lines=13> */
.L_x_13706:
[----:B------:R-:W-:Y:S05]  /*230a0*/  BSYNC.RECONVERGENT B2 ;  /* 0x0000000000027941 */ /* 0x000fea0003800200 */
.L_x_13705:
        /* <DEDUP_REMOVED lines=61> */
.L_x_13703:
[----:B------:R-:W-:Y:S05]  /*23480*/  BSYNC.RECONVERGENT B1 ;  /* 0x0000000000017941 */ /* 0x000fea0003800200 */
.L_x_13702:
        /* <DEDUP_REMOVED lines=24> */
.L_x_13709:
        /* <DEDUP_REMOVED lines=13> */
.L_x_13711:
[----:B------:R-:W-:Y:S05]  /*236e0*/  BSYNC.RECONVERGENT B2 ;  /* 0x0000000000027941 */ /* 0x000fea0003800200 */
.L_x_13710:
        /* <DEDUP_REMOVED lines=61> */
.L_x_13708:
[----:B------:R-:W-:Y:S05]  /*23ac0*/  BSYNC.RECONVERGENT B1 ;  /* 0x0000000000017941 */ /* 0x000fea0003800200 */
.L_x_13707:
        /* <DEDUP_REMOVED lines=19> */
.L_x_13714:
        /* <DEDUP_REMOVED lines=13> */
.L_x_13716:
[----:B------:R-:W-:Y:S05]  /*23cd0*/  BSYNC.RECONVERGENT B2 ;  /* 0x0000000000027941 */ /* 0x000fea0003800200 */
.L_x_13715:
        /* <DEDUP_REMOVED lines=61> */
.L_x_13713:
[----:B------:R-:W-:Y:S05]  /*240b0*/  BSYNC.RECONVERGENT B1 ;  /* 0x0000000000017941 */ /* 0x000fea0003800200 */
.L_x_13712:
        /* <DEDUP_REMOVED lines=23> */
.L_x_13719:
        /* <DEDUP_REMOVED lines=13> */
.L_x_13721:
[----:B------:R-:W-:Y:S05]  /*24300*/  BSYNC.RECONVERGENT B2 ;  /* 0x0000000000027941 */ /* 0x000fea0003800200 */
.L_x_13720:
        /* <DEDUP_REMOVED lines=61> */
.L_x_13718:
[----:B------:R-:W-:Y:S05]  /*246e0*/  BSYNC.RECONVERGENT B1 ;  /* 0x0000000000017941 */ /* 0x000fea0003800200 */
.L_x_13717:
        /* <DEDUP_REMOVED lines=18> */
.L_x_13724:
        /* <DEDUP_REMOVED lines=13> */
.L_x_13726:
[----:B------:R-:W-:Y:S05]  /*248e0*/  BSYNC.RECONVERGENT B2 ;  /* 0x0000000000027941 */ /* 0x000fea0003800200 */
.L_x_13725:
        /* <DEDUP_REMOVED lines=61> */
.L_x_13723:
[----:B------:R-:W-:Y:S05]  /*24cc0*/  BSYNC.RECONVERGENT B1 ;  /* 0x0000000000017941 */ /* 0x000fea0003800200 */
.L_x_13722:
        /* <DEDUP_REMOVED lines=24> */
.L_x_13729:
        /* <DEDUP_REMOVED lines=13> */
.L_x_13731:
[----:B------:R-:W-:Y:S05]  /*24f20*/  BSYNC.RECONVERGENT B2 ;  /* 0x0000000000027941 */ /* 0x000fea0003800200 */
.L_x_13730:
        /* <DEDUP_REMOVED lines=61> */
.L_x_13728:
[----:B------:R-:W-:Y:S05]  /*25300*/  BSYNC.RECONVERGENT B1 ;  /* 0x0000000000017941 */ /* 0x000fea0003800200 */
.L_x_13727:
        /* <DEDUP_REMOVED lines=19> */
.L_x_13734:
        /* <DEDUP_REMOVED lines=13> */
.L_x_13736:
[----:B------:R-:W-:Y:S05]  /*25510*/  BSYNC.RECONVERGENT B2 ;  /* 0x0000000000027941 */ /* 0x000fea0003800200 */
.L_x_13735:
        /* <DEDUP_REMOVED lines=61> */
.L_x_13733:
[----:B------:R-:W-:Y:S05]  /*258f0*/  BSYNC.RECONVERGENT B1 ;  /* 0x0000000000017941 */ /* 0x000fea0003800200 */
.L_x_13732:
        /* <DEDUP_REMOVED lines=23> */
.L_x_13739:
        /* <DEDUP_REMOVED lines=13> */
.L_x_13741:
[----:B------:R-:W-:Y:S05]  /*25b40*/  BSYNC.RECONVERGENT B2 ;  /* 0x0000000000027941 */ /* 0x000fea0003800200 */
.L_x_13740:
        /* <DEDUP_REMOVED lines=61> */
.L_x_13738:
[----:B------:R-:W-:Y:S05]  /*25f20*/  BSYNC.RECONVERGENT B1 ;  /* 0x0000000000017941 */ /* 0x000fea0003800200 */
.L_x_13737:
        /* <DEDUP_REMOVED lines=18> */
.L_x_13744:
        /* <DEDUP_REMOVED lines=16> */
.L_x_13746:
[----:B------:R-:W-:Y:S05]  /*26150*/  BSYNC.RECONVERGENT B2 ;  /* 0x0000000000027941 */ /* 0x000fea0003800200 */
.L_x_13745:
        /* <DEDUP_REMOVED lines=61> */
.L_x_13743:
[----:B------:R-:W-:Y:S05]  /*26530*/  BSYNC.RECONVERGENT B1 ;  /* 0x0000000000017941 */ /* 0x000fea0003800200 */
.L_x_13742:
        /* <DEDUP_REMOVED lines=13> */
.L_x_13666:
        /* <DEDUP_REMOVED lines=16> */
.L_x_13750:
        /* <DEDUP_REMOVED lines=13> */
.L_x_13752:
[----:B------:R-:W-:Y:S05]  /*267e0*/  BSYNC.RECONVERGENT B2 ;  /* 0x0000000000027941 */ /* 0x000fea0003800200 */
.L_x_13751:
        /* <DEDUP_REMOVED lines=60> */
.L_x_13749:
[----:B------:R-:W-:Y:S05]  /*26bb0*/  BSYNC.RECONVERGENT B1 ;  /* 0x0000000000017941 */ /* 0x000fea0003800200 */
.L_x_13748:
[----:B01----:R-:W0:Y:S01]  /*26bc0*/  LDC R191, c[0x0][0x404] ;  /* 0x00010100ffbf7b82 */ /* 0x003e220000000800 */
[----:B------:R-:W-:Y:S01]  /*26bd0*/  I2FP.F32.U32 R3, R149 ;  /* 0x0000009500037245 */ /* 0x000fe20000201000 */
[----:B------:R-:W-:Y:S01]  /*26be0*/  HFMA2 R192, -RZ, RZ, 0.1171875, 0 ;  /* 0x2f800000ffc07431 */ /* 0x000fe200000001ff */
[----:B------:R-:W-:Y:S01]  /*26bf0*/  LOP3.LUT R10, R10, 0xffffffef, RZ, 0xc0, !PT ;  /* 0xffffffef0a0a7812 */ /* 0x000fe200078ec0ff */
[----:B------:R-:W-:Y:S01]  /*26c00*/  BSSY.RECONVERGENT B1, `(.L_x_13753) ;  /* 0x000005d000017945 */ /* 0x000fe20003800200 */
[----:B-----5:R-:W-:Y:S01]  /*26c10*/  IMAD.U32 R190, R152, 0x10000, RZ ;  /* 0x0001000098be7824 */ /* 0x020fe200078e00ff */
[----:B------:R-:W-:Y:S01]  /*26c20*/  MOV R149, R4 ;  /* 0x0000000400957202 */ /* 0x000fe20000000f00 */
[----:B------:R-:W-:Y:S01]  /*26c30*/  FFMA.FTZ R3, R3, R192, 1.1641532182693481445e-10 ;  /* 0x2f00000003037423 */ /* 0x000fe200000100c0 */
[----:B------:R-:W-:-:S04]  /*26c40*/  IMAD.MOV.U32 R6, RZ, RZ, 0x2 ;  /* 0x00000002ff067424 */ /* 0x000fc800078e00ff */
[----:B0-----:R-:W-:Y:S02]  /*26c50*/  FSETP.LE.FTZ.AND P2, PT, R3, R191, PT ;  /* 0x000000bf0300720b */ /* 0x001fe40003f53000 */
[----:B------:R-:W-:-:S11]  /*26c60*/  PRMT R3, R152, 0x7632, R3 ;  /* 0x0000763298037816 */ /* 0x000fd60000000003 */
        /* <DEDUP_REMOVED lines=11> */
.L_x_13755:
        /* <DEDUP_REMOVED lines=13> */
.L_x_13757:
[----:B------:R-:W-:Y:S05]  /*26df0*/  BSYNC.RECONVERGENT B2 ;  /* 0x0000000000027941 */ /* 0x000fea0003800200 */
.L_x_13756:
        /* <DEDUP_REMOVED lines=61> */
.L_x_13754:
[----:B------:R-:W-:Y:S05]  /*271d0*/  BSYNC.RECONVERGENT B1 ;  /* 0x0000000000017941 */ /* 0x000fea0003800200 */
.L_x_13753:
        /* <DEDUP_REMOVED lines=19> */
.L_x_13760:
        /* <DEDUP_REMOVED lines=13> */
.L_x_13762:
[----:B------:R-:W-:Y:S05]  /*273e0*/  BSYNC.RECONVERGENT B2 ;  /* 0x0000000000027941 */ /* 0x000fea0003800200 */
.L_x_13761:
        /* <DEDUP_REMOVED lines=61> */
.L_x_13759:
[----:B------:R-:W-:Y:S05]  /*277c0*/  BSYNC.RECONVERGENT B1 ;  /* 0x0000000000017941 */ /* 0x000fea0003800200 */
.L_x_13758:
        /* <DEDUP_REMOVED lines=20> */
.L_x_13765:
        /* <DEDUP_REMOVED lines=13> */
.L_x_13767:
[----:B------:R-:W-:Y:S05]  /*279e0*/  BSYNC.RECONVERGENT B2 ;  /* 0x0000000000027941 */ /* 0x000fea0003800200 */
.L_x_13766:
        /* <DEDUP_REMOVED lines=61> */
.L_x_13764:
[----:B------:R-:W-:Y:S05]  /*27dc0*/  BSYNC.RECONVERGENT B1 ;  /* 0x0000000000017941 */ /* 0x000fea0003800200 */
.L_x_13763:
        /* <DEDUP_REMOVED lines=19> */
.L_x_13770:
        /* <DEDUP_REMOVED lines=13> */
.L_x_13772:
[----:B------:R-:W-:Y:S05]  /*27fd0*/  BSYNC.RECONVERGENT B2 ;  /* 0x0000000000027941 */ /* 0x000fea0003800200 */
.L_x_13771:
        /* <DEDUP_REMOVED lines=61> */
.L_x_13769:
[----:B------:R-:W-:Y:S05]  /*283b0*/  BSYNC.RECONVERGENT B1 ;  /* 0x0000000000017941 */ /* 0x000fea0003800200 */
.L_x_13768:
        /* <DEDUP_REMOVED lines=18> */
.L_x_13775:
        /* <DEDUP_REMOVED lines=13> */
.L_x_13777:
[----:B------:R-:W-:Y:S05]  /*285b0*/  BSYNC.RECONVERGENT B2 ;  /* 0x0000000000027941 */ /* 0x000fea0003800200 */
.L_x_13776:
        /* <DEDUP_REMOVED lines=61> */
.L_x_13774:
[----:B------:R-:W-:Y:S05]  /*28990*/  BSYNC.RECONVERGENT B1 ;  /* 0x0000000000017941 */ /* 0x000fea0003800200 */
.L_x_13773:
        /* <DEDUP_REMOVED lines=17> */
.L_x_13780:
        /* <DEDUP_REMOVED lines=13> */
.L_x_13782:
[----:B------:R-:W-:Y:S05]  /*28b80*/  BSYNC.RECONVERGENT B2 ;  /* 0x0000000000027941 */ /* 0x000fea0003800200 */
.L_x_13781:
        /* <DEDUP_REMOVED lines=61> */
.L_x_13779:
[----:B------:R-:W-:Y:S05]  /*28f60*/  BSYNC.RECONVERGENT B1 ;  /* 0x0000000000017941 */ /* 0x000fea0003800200 */
.L_x_13778:
        /* <DEDUP_REMOVED lines=18> */
.L_x_13785:
        /* <DEDUP_REMOVED lines=13> */
.L_x_13787:
[----:B------:R-:W-:Y:S05]  /*29160*/  BSYNC.RECONVERGENT B2 ;  /* 0x0000000000027941 */ /* 0x000fea0003800200 */
.L_x_13786:
        /* <DEDUP_REMOVED lines=61> */
.L_x_13784:
[----:B------:R-:W-:Y:S05]  /*29540*/  BSYNC.RECONVERGENT B1 ;  /* 0x0000000000017941 */ /* 0x000fea0003800200 */
.L_x_13783:
        /* <DEDUP_REMOVED lines=42> */
.L_x_13747:
        /* <DEDUP_REMOVED lines=44> */
.L_x_13788:
[----:B------:R-:W-:Y:S01]  /*29ab0*/  MOV R3, R194 ;  /* 0x000000c200037202 */ /* 0x000fe20000000f00 */
[----:B------:R-:W-:-:S07]  /*29ac0*/  VIADD R23, R23, 0x20 ;  /* 0x0000002017177836 */ /* 0x000fce0000000000 */
.L_x_13665:
[----:B------:R-:W-:Y:S05]  /*29ad0*/  BSYNC.RECONVERGENT B0 ;  /* 0x0000000000007941 */ /* 0x000fea0003800200 */
.L_x_13664:
        /* <DEDUP_REMOVED lines=36> */
.L_x_13794:
        /* <DEDUP_REMOVED lines=13> */
.L_x_13796:
[----:B------:R-:W-:Y:S05]  /*29df0*/  BSYNC.RECONVERGENT B2 ;  /* 0x0000000000027941 */ /* 0x000fea0003800200 */
.L_x_13795:
        /* <DEDUP_REMOVED lines=60> */
.L_x_13793:
[----:B------:R-:W-:Y:S05]  /*2a1c0*/  BSYNC.RECONVERGENT B1 ;  /* 0x0000000000017941 */ /* 0x000fea0003800200 */
.L_x_13792:
        /* <DEDUP_REMOVED lines=24> */
.L_x_13799:
        /* <DEDUP_REMOVED lines=13> */
.L_x_13801:
[----:B------:R-:W-:Y:S05]  /*2a420*/  BSYNC.RECONVERGENT B2 ;  /* 0x0000000000027941 */ /* 0x000fea0003800200 */
.L_x_13800:
        /* <DEDUP_REMOVED lines=61> */
.L_x_13798:
[----:B------:R-:W-:Y:S05]  /*2a800*/  BSYNC.RECONVERGENT B1 ;  /* 0x0000000000017941 */ /* 0x000fea0003800200 */
.L_x_13797:
        /* <DEDUP_REMOVED lines=23> */
.L_x_13804:
        /* <DEDUP_REMOVED lines=13> */
.L_x_13806:
[----:B------:R-:W-:Y:S05]  /*2aa50*/  BSYNC.RECONVERGENT B2 ;  /* 0x0000000000027941 */ /* 0x000fea0003800200 */
.L_x_13805:
        /* <DEDUP_REMOVED lines=61> */
.L_x_13803:
[----:B------:R-:W-:Y:S05]  /*2ae30*/  BSYNC.RECONVERGENT B1 ;  /* 0x0000000000017941 */ /* 0x000fea0003800200 */
.L_x_13802:
        /* <DEDUP_REMOVED lines=20> */
.L_x_13809:
        /* <DEDUP_REMOVED lines=13> */
.L_x_13811:
[----:B------:R-:W-:Y:S05]  /*2b050*/  BSYNC.RECONVERGENT B2 ;  /* 0x0000000000027941 */ /* 0x000fea0003800200 */
.L_x_13810:
        /* <DEDUP_REMOVED lines=61> */
.L_x_13808:
[----:B------:R-:W-:Y:S05]  /*2b430*/  BSYNC.RECONVERGENT B1 ;  /* 0x0000000000017941 */ /* 0x000fea0003800200 */
.L_x_13807:
        /* <DEDUP_REMOVED lines=24> */
.L_x_13814:
        /* <DEDUP_REMOVED lines=13> */
.L_x_13816:
[----:B------:R-:W-:Y:S05]  /*2b690*/  BSYNC.RECONVERGENT B2 ;  /* 0x0000000000027941 */ /* 0x000fea0003800200 */
.L_x_13815:
        /* <DEDUP_REMOVED lines=61> */
.L_x_13813:
[----:B------:R-:W-:Y:S05]  /*2ba70*/  BSYNC.RECONVERGENT B1 ;  /* 0x0000000000017941 */ /* 0x000fea0003800200 */
.L_x_13812:
        /* <DEDUP_REMOVED lines=21> */
.L_x_13819:
        /* <DEDUP_REMOVED lines=13> */
.L_x_13821:
[----:B------:R-:W-:Y:S05]  /*2bca0*/  BSYNC.RECONVERGENT B2 ;  /* 0x0000000000027941 */ /* 0x000fea0003800200 */
.L_x_13820:
        /* <DEDUP_REMOVED lines=61> */
.L_x_13818:
[----:B------:R-:W-:Y:S05]  /*2c080*/  BSYNC.RECONVERGENT B1 ;  /* 0x0000000000017941 */ /* 0x000fea0003800200 */
.L_x_13817:
        /* <DEDUP_REMOVED lines=23> */
.L_x_13824:
        /* <DEDUP_REMOVED lines=13> */
.L_x_13826:
[----:B------:R-:W-:Y:S05]  /*2c2d0*/  BSYNC.RECONVERGENT B2 ;  /* 0x0000000000027941 */ /* 0x000fea0003800200 */
.L_x_13825:
        /* <DEDUP_REMOVED lines=61> */
.L_x_13823:
[----:B------:R-:W-:Y:S05]  /*2c6b0*/  BSYNC.RECONVERGENT B1 ;  /* 0x0000000000017941 */ /* 0x000fea0003800200 */
.L_x_13822:
        /* <DEDUP_REMOVED lines=20> */
.L_x_13829:
        /* <DEDUP_REMOVED lines=13> */
.L_x_13831:
[----:B------:R-:W-:Y:S05]  /*2c8d0*/  BSYNC.RECONVERGENT B2 ;  /* 0x0000000000027941 */ /* 0x000fea0003800200 */
.L_x_13830:
        /* <DEDUP_REMOVED lines=61> */
.L_x_13828:
[----:B------:R-:W-:Y:S05]  /*2ccb0*/  BSYNC.RECONVERGENT B1 ;  /* 0x0000000000017941 */ /* 0x000fea0003800200 */
.L_x_13827:
        /* <DEDUP_REMOVED lines=24> */
.L_x_13834:
        /* <DEDUP_REMOVED lines=13> */
.L_x_13836:
[----:B------:R-:W-:Y:S05]  /*2cf10*/  BSYNC.RECONVERGENT B2 ;  /* 0x0000000000027941 */ /* 0x000fea0003800200 */
.L_x_13835:
        /* <DEDUP_REMOVED lines=61> */
.L_x_13833:
[----:B------:R-:W-:Y:S05]  /*2d2f0*/  BSYNC.RECONVERGENT B1 ;  /* 0x0000000000017941 */ /* 0x000fea0003800200 */
.L_x_13832:
        /* <DEDUP_REMOVED lines=19> */
.L_x_13839:
        /* <DEDUP_REMOVED lines=13> */
.L_x_13841:
[----:B------:R-:W-:Y:S05]  /*2d500*/  BSYNC.RECONVERGENT B2 ;  /* 0x0000000000027941 */ /* 0x000fea0003800200 */
.L_x_13840:
        /* <DEDUP_REMOVED lines=61> */
.L_x_13838:
[----:B------:R-:W-:Y:S05]  /*2d8e0*/  BSYNC.RECONVERGENT B1 ;  /* 0x0000000000017941 */ /* 0x000fea0003800200 */
.L_x_13837:
        /* <DEDUP_REMOVED lines=23> */
.L_x_13844:
        /* <DEDUP_REMOVED lines=13> */
.L_x_13846:
[----:B------:R-:W-:Y:S05]  /*2db30*/  BSYNC.RECONVERGENT B2 ;  /* 0x0000000000027941 */ /* 0x000fea0003800200 */
.L_x_13845:
        /* <DEDUP_REMOVED lines=61> */
.L_x_13843:
[----:B------:R-:W-:Y:S05]  /*2df10*/  BSYNC.RECONVERGENT B1 ;  /* 0x0000000000017941 */ /* 0x000fea0003800200 */
.L_x_13842:
        /* <DEDUP_REMOVED lines=18> */
.L_x_13849:
        /* <DEDUP_REMOVED lines=13> */
.L_x_13851:
[----:B------:R-:W-:Y:S05]  /*2e110*/  BSYNC.RECONVERGENT B2 ;  /* 0x0000000000027941 */ /* 0x000fea0003800200 */
.L_x_13850:
        /* <DEDUP_REMOVED lines=61> */
.L_x_13848:
[----:B------:R-:W-:Y:S05]  /*2e4f0*/  BSYNC.RECONVERGENT B1 ;  /* 0x0000000000017941 */ /* 0x000fea0003800200 */
.L_x_13847:
        /* <DEDUP_REMOVED lines=24> */
.L_x_13854:
        /* <DEDUP_REMOVED lines=13> */
.L_x_13856:
[----:B------:R-:W-:Y:S05]  /*2e750*/  BSYNC.RECONVERGENT B2 ;  /* 0x0000000000027941 */ /* 0x000fea0003800200 */
.L_x_13855:
        /* <DEDUP_REMOVED lines=61> */
.L_x_13853:
[----:B------:R-:W-:Y:S05]  /*2eb30*/  BSYNC.RECONVERGENT B1 ;  /* 0x0000000000017941 */ /* 0x000fea0003800200 */
.L_x_13852:
        /* <DEDUP_REMOVED lines=19> */
.L_x_13859:
        /* <DEDUP_REMOVED lines=13> */
.L_x_13861:
[----:B------:R-:W-:Y:S05]  /*2ed40*/  BSYNC.RECONVERGENT B2 ;  /* 0x0000000000027941 */ /* 0x000fea0003800200 */
.L_x_13860:
        /* <DEDUP_REMOVED lines=61> */
.L_x_13858:
[----:B------:R-:W-:Y:S05]  /*2f120*/  BSYNC.RECONVERGENT B1 ;  /* 0x0000000000017941 */ /* 0x000fea0003800200 */
.L_x_13857:
        /* <DEDUP_REMOVED lines=23> */
.L_x_13864:
        /* <DEDUP_REMOVED lines=13> */
.L_x_13866:
[----:B------:R-:W-:Y:S05]  /*2f370*/  BSYNC.RECONVERGENT B2 ;  /* 0x0000000000027941 */ /* 0x000fea0003800200 */
.L_x_13865:
        /* <DEDUP_REMOVED lines=61> */
.L_x_13863:
[----:B------:R-:W-:Y:S05]  /*2f750*/  BSYNC.RECONVERGENT B1 ;  /* 0x0000000000017941 */ /* 0x000fea0003800200 */
.L_x_13862:
        /* <DEDUP_REMOVED lines=18> */
.L_x_13869:
        /* <DEDUP_REMOVED lines=16> */
.L_x_13871:
[----:B------:R-:W-:Y:S05]  /*2f980*/  BSYNC.RECONVERGENT B2 ;  /* 0x0000000000027941 */ /* 0x000fea0003800200 */
.L_x_13870:
        /* <DEDUP_REMOVED lines=61> */
.L_x_13868:
[----:B------:R-:W-:Y:S05]  /*2fd60*/  BSYNC.RECONVERGENT B1 ;  /* 0x0000000000017941 */ /* 0x000fea0003800200 */
.L_x_13867:
        /* <DEDUP_REMOVED lines=13> */
.L_x_13791:
        /* <DEDUP_REMOVED lines=16> */
.L_x_13875:
        /* <DEDUP_REMOVED lines=13> */
.L_x_13877:
[----:B------:R-:W-:Y:S05]  /*30010*/  BSYNC.RECONVERGENT B2 ;  /* 0x0000000000027941 */ /* 0x000fea0003800200 */
.L_x_13876:
        /* <DEDUP_REMOVED lines=60> */
.L_x_13874:
[----:B------:R-:W-:Y:S05]  /*303e0*/  BSYNC.RECONVERGENT B1 ;  /* 0x0000000000017941 */ /* 0x000fea0003800200 */
.L_x_13873:
        /* <DEDUP_REMOVED lines=8> */
[----:B------:R-:W-:Y:S01]  /*30470*/  PRMT R3, R160, 0x7632, R3 ;  /* 0x00007632a0037816 */ /* 0x000fe20000000003 */
[----:B------:R-:W-:Y:S01]  /*30480*/  IMAD.MOV.U32 R6, RZ, RZ, 0x2 ;  /* 0x00000002ff067424 */ /* 0x000fe200078e00ff */
[----:B------:R-:W-:-:S02]  /*30490*/  MOV R157, R4 ;  /* 0x00000004009d7202 */ /* 0x000fc40000000f00 */
[----:B0-----:R-:W-:-:S13]  /*304a0*/  FSETP.LE.FTZ.AND P3, PT, R158, R191, PT ;  /* 0x000000bf9e00720b */ /* 0x001fda0003f73000 */
        /* <DEDUP_REMOVED lines=10> */
.L_x_13880:
        /* <DEDUP_REMOVED lines=13> */
.L_x_13882:
[----:B------:R-:W-:Y:S05]  /*30620*/  BSYNC.RECONVERGENT B2 ;  /* 0x0000000000027941 */ /* 0x000fea0003800200 */
.L_x_13881:
        /* <DEDUP_REMOVED lines=61> */
.L_x_13879:
[----:B------:R-:W-:Y:S05]  /*30a00*/  BSYNC.RECONVERGENT B1 ;  /* 0x0000000000017941 */ /* 0x000fea0003800200 */
.L_x_13878:
        /* <DEDUP_REMOVED lines=19> */
.L_x_13885:
        /* <DEDUP_REMOVED lines=13> */
.L_x_13887:
[----:B------:R-:W-:Y:S05]  /*30c10*/  BSYNC.RECONVERGENT B2 ;  /* 0x0000000000027941 */ /* 0x000fea0003800200 */
.L_x_13886:
        /* <DEDUP_REMOVED lines=52> */
[----:B------:R-:W-:Y:S01]  /*30f60*/  HFMA2 R159, -RZ, RZ, 0, 0 ;  /* 0x00000000ff9f7431 */ /* 0x000fe200000001ff */
[----:B------:R-:W-:-:S03]  /*30f70*/  IADD3 R4, PT, PT, R21, -0x695add53, RZ ;  /* 0x96a522ad15047810 */ /* 0x000fc60007ffe0ff */
[----:B------:R-:W-:-:S05]  /*30f80*/  IMAD.WIDE.U32 R156, R156, -0x326172a9, RZ ;  /* 0xcd9e8d579c9c7825 */ /* 0x000fca00078e00ff */
[----:B------:R-:W-:Y:S01]  /*30f90*/  LOP3.LUT R8, R8, R6, R157, 0x96, !PT ;  /* 0x0000000608087212 */ /* 0x000fe200078e969d */
[----:B------:R-:W-:-:S05]  /*30fa0*/  IMAD.WIDE.U32 R6, R7, -0x2daee0ad, RZ ;  /* 0xd2511f5307067825 */ /* 0x000fca00078e00ff */
[----:B------:R-:W-:Y:S01]  /*30fb0*/  LOP3.LUT R7, R4, R158, R7, 0x96, !PT ;  /* 0x0000009e04077212 */ /* 0x000fe200078e9607 */
[----:B------:R-:W-:Y:S01]  /*30fc0*/  IMAD.MOV.U32 R4, RZ, RZ, R156 ;  /* 0x000000ffff047224 */ /* 0x000fe200078e009c */
[----:B------:R-:W-:Y:S01]  /*30fd0*/  MOV R156, R194 ;  /* 0x000000c2009c7202 */ /* 0x000fe20000000f00 */
[----:B------:R-:W-:-:S07]  /*30fe0*/  IMAD.MOV.U32 R194, RZ, RZ, R6 ;  /* 0x000000ffffc27224 */ /* 0x000fce00078e0006 */
.L_x_13884:
[----:B------:R-:W-:Y:S05]  /*30ff0*/  BSYNC.RECONVERGENT B1 ;  /* 0x0000000000017941 */ /* 0x000fea0003800200 */
.L_x_13883:
[----:B------:R-:W-:Y:S01]  /*31000*/  I2FP.F32.U32 R6, R156 ;  /* 0x0000009c00067245 */ /* 0x000fe20000201000 */
[----:B------:R-:W-:Y:S01]  /*31010*/  BSSY.RECONVERGENT B1, `(.L_x_13888) ;  /* 0x000005e000017945 */ /* 0x000fe20003800200 */
[----:B------:R-:W-:Y:S01]  /*31020*/  LOP3.LUT R10, R10, 0xfffffffb, RZ, 0xc0, !PT ;  /* 0xfffffffb0a0a7812 */ /* 0x000fe200078ec0ff */
[C---:B------:R-:W-:Y:S01]  /*31030*/  IMAD.U32 R156, R161.reuse, 0x10000, RZ ;  /* 0x00010000a19c7824 */ /* 0x040fe200078e00ff */
[----:B------:R-:W-:Y:S01]  /*31040*/  PRMT R157, R161, 0x7632, R157 ;  /* 0x00007632a19d7816 */ /* 0x000fe2000000009d */
[----:B------:R-:W-:Y:S01]  /*31050*/  FFMA.FTZ R6, R6, R192, 1.1641532182693481445e-10 ;  /* 0x2f00000006067423 */ /* 0x000fe200000100c0 */
[----:B------:R-:W-:-:S04]  /*31060*/  IMAD.MOV.U32 R158, RZ, RZ, R4 ;  /* 0x000000ffff9e7224 */ /* 0x000fc800078e0004 */
[----:B------:R-:W-:Y:S02]  /*31070*/  FSETP.LE.FTZ.AND P2, PT, R6, R191, PT ;  /* 0x000000bf0600720b */ /* 0x000fe40003f53000 */
[----:B------:R-:W-:-:S11]  /*31080*/  MOV R6, 0x2 ;  /* 0x0000000200067802 */ /* 0x000fd60000000f00 */
        /* <DEDUP_REMOVED lines=11> */
.L_x_13890:
        /* <DEDUP_REMOVED lines=13> */
.L_x_13892:
[----:B------:R-:W-:Y:S05]  /*31210*/  BSYNC.RECONVERGENT B2 ;  /* 0x0000000000027941 */ /* 0x000fea0003800200 */
.L_x_13891:
        /* <DEDUP_REMOVED lines=52> */
[----:B------:R-:W-:-:S03]  /*31560*/  IADD3 R4, PT, PT, R21, -0x695add53, RZ ;  /* 0x96a522ad15047810 */ /* 0x000fc60007ffe0ff */
[----:B------:R-:W-:-:S05]  /*31570*/  IMAD.WIDE.U32 R158, R158, -0x326172a9, RZ ;  /* 0xcd9e8d579e9e7825 */ /* 0x000fca00078e00ff */
[----:B------:R-:W-:Y:S01]  /*31580*/  LOP3.LUT R8, R8, R6, R159, 0x96, !PT ;  /* 0x0000000608087212 */ /* 0x000fe200078e969f */
[----:B------:R-:W-:-:S05]  /*31590*/  IMAD.WIDE.U32 R6, R7, -0x2daee0ad, RZ ;  /* 0xd2511f5307067825 */ /* 0x000fca00078e00ff */
[----:B------:R-:W-:Y:S01]  /*315a0*/  LOP3.LUT R7, R4, R160, R7, 0x96, !PT ;  /* 0x000000a004077212 */ /* 0x000fe200078e9607 */
[----:B------:R-:W-:Y:S01]  /*315b0*/  IMAD.MOV.U32 R4, RZ, RZ, R158 ;  /* 0x000000ffff047224 */ /* 0x000fe200078e009e */
[----:B------:R-:W-:Y:S01]  /*315c0*/  MOV R158, R194 ;  /* 0x000000c2009e7202 */ /* 0x000fe20000000f00 */
[----:B------:R-:W-:Y:S02]  /*315d0*/  IMAD.MOV.U32 R194, RZ, RZ, R6 ;  /* 0x000000ffffc27224 */ /* 0x000fe400078e0006 */
[----:B------:R-:W-:-:S07]  /*315e0*/  HFMA2 R6, -RZ, RZ, 0, 0 ;  /* 0x00000000ff067431 */ /* 0x000fce00000001ff */
.L_x_13889:
[----:B------:R-:W-:Y:S05]  /*315f0*/  BSYNC.RECONVERGENT B1 ;  /* 0x0000000000017941 */ /* 0x000fea0003800200 */
.L_x_13888:
[----:B------:R-:W-:Y:S01]  /*31600*/  I2FP.F32.U32 R158, R158 ;  /* 0x0000009e009e7245 */ /* 0x000fe20000201000 */
[----:B------:R-:W-:Y:S01]  /*31610*/  BSSY.RECONVERGENT B1, `(.L_x_13893) ;  /* 0x000005d000017945 */ /* 0x000fe20003800200 */
[----:B------:R-:W-:Y:S01]  /*31620*/  LOP3.LUT R10, R10, 0xfffffffd, RZ, 0xc0, !PT ;  /* 0xfffffffd0a0a7812 */ /* 0x000fe200078ec0ff */
[----:B------:R-:W-:Y:S01]  /*31630*/  IMAD.U32 R157, R157, 0x10000, RZ ;  /* 0x000100009d9d7824 */ /* 0x000fe200078e00ff */
[----:B------:R-:W-:Y:S01]  /*31640*/  MOV R161, 0x2 ;  /* 0x0000000200a17802 */ /* 0x000fe20000000f00 */
[----:B------:R-:W-:-:S05]  /*31650*/  FFMA.FTZ R158, R158, R192, 1.1641532182693481445e-10 ;  /* 0x2f0000009e9e7423 */ /* 0x000fca00000100c0 */
[----:B------:R-:W-:Y:S01]  /*31660*/  FSETP.LE.FTZ.AND P2, PT, R158, R191, PT ;  /* 0x000000bf9e00720b */ /* 0x000fe20003f53000 */
[----:B------:R-:W-:-:S12]  /*31670*/  IMAD.MOV.U32 R158, RZ, RZ, R4 ;  /* 0x000000ffff9e7224 */ /* 0x000fd800078e0004 */
        /* <DEDUP_REMOVED lines=11> */
.L_x_13895:
        /* <DEDUP_REMOVED lines=13> */
.L_x_13897:
[----:B------:R-:W-:Y:S05]  /*31800*/  BSYNC.RECONVERGENT B2 ;  /* 0x0000000000027941 */ /* 0x000fea0003800200 */
.L_x_13896:
        /* <DEDUP_REMOVED lines=61> */
.L_x_13894:
[----:B------:R-:W-:Y:S05]  /*31be0*/  BSYNC.RECONVERGENT B1 ;  /* 0x0000000000017941 */ /* 0x000fea0003800200 */
.L_x_13893:
[----:B------:R-:W-:Y:S01]  /*31bf0*/  ISETP.NE.AND P3, PT, R161, 0x1, PT ;  /* 0x00000001a100780c */ /* 0x000fe20003f65270 */
[----:B------:R-:W-:Y:S01]  /*31c00*/  BSSY.RECONVERGENT B1, `(.L_x_13898) ;  /* 0x000005c000017945 */ /* 0x000fe20003800200 */
[----:B------:R-:W-:Y:S01]  /*31c10*/  I2FP.F32.U32 R6, R158 ;  /* 0x0000009e00067245 */ /* 0x000fe20000201000 */
[C---:B------:R-:W-:Y:S01]  /*31c20*/  IMAD.U32 R158, R162.reuse, 0x10000, RZ ;  /* 0x00010000a29e7824 */ /* 0x040fe200078e00ff */
[----:B------:R-:W-:Y:S01]  /*31c30*/  PRMT R159, R162, 0x7632, R159 ;  /* 0x00007632a29f7816 */ /* 0x000fe2000000009f */
[----:B------:R-:W-:Y:S02]  /*31c40*/  IMAD.MOV.U32 R160, RZ, RZ, R4 ;  /* 0x000000ffffa07224 */ /* 0x000fe400078e0004 */
[----:B------:R-:W-:-:S05]  /*31c50*/  FFMA.FTZ R6, R6, R192, 1.1641532182693481445e-10 ;  /* 0x2f00000006067423 */ /* 0x000fca00000100c0 */
[----:B------:R-:W-:Y:S02]  /*31c60*/  FSETP.LE.FTZ.AND P2, PT, R6, R191, PT ;  /* 0x000000bf0600720b */ /* 0x000fe40003f53000 */
[----:B------:R-:W-:Y:S01]  /*31c70*/  MOV R6, 0x2 ;  /* 0x0000000200067802 */ /* 0x000fe20000000f00 */
[----:B------:R-:W-:Y:S10]  /*31c80*/  @!P3 BRA `(.L_x_13899) ;  /* 0x00000004004cb947 */ /* 0x000ff40003800000 */
        /* <DEDUP_REMOVED lines=8> */
.L_x_13900:
        /* <DEDUP_REMOVED lines=13> */
.L_x_13902:
[----:B------:R-:W-:Y:S05]  /*31de0*/  BSYNC.RECONVERGENT B2 ;  /* 0x0000000000027941 */ /* 0x000fea0003800200 */
.L_x_13901:
        /* <DEDUP_REMOVED lines=61> */
.L_x_13899:
[----:B------:R-:W-:Y:S05]  /*321c0*/  BSYNC.RECONVERGENT B1 ;  /* 0x0000000000017941 */ /* 0x000fea0003800200 */
.L_x_13898:
[----:B------:R-:W-:Y:S01]  /*321d0*/  ISETP.NE.AND P4, PT, R6, 0x1, PT ;  /* 0x000000010600780c */ /* 0x000fe20003f85270 */
[----:B------:R-:W-:Y:S01]  /*321e0*/  BSSY.RECONVERGENT B1, `(.L_x_13903) ;  /* 0x000005b000017945 */ /* 0x000fe20003800200 */
[----:B------:R-:W-:Y:S01]  /*321f0*/  I2FP.F32.U32 R160, R160 ;  /* 0x000000a000a07245 */ /* 0x000fe20000201000 */
[----:B------:R-:W-:Y:S01]  /*32200*/  IMAD.U32 R159, R159, 0x10000, RZ ;  /* 0x000100009f9f7824 */ /* 0x000fe200078e00ff */
[----:B------:R-:W-:-:S03]  /*32210*/  MOV R188, 0x2 ;  /* 0x0000000200bc7802 */ /* 0x000fc60000000f00 */
[----:B------:R-:W-:-:S05]  /*32220*/  FFMA.FTZ R160, R160, R192, 1.1641532182693481445e-10 ;  /* 0x2f000000a0a07423 */ /* 0x000fca00000100c0 */
[----:B------:R-:W-:Y:S01]  /*32230*/  FSETP.LE.FTZ.AND P3, PT, R160, R191, PT ;  /* 0x000000bfa000720b */ /* 0x000fe20003f73000 */
[----:B------:R-:W-:Y:S01]  /*32240*/  IMAD.MOV.U32 R160, RZ, RZ, R4 ;  /* 0x000000ffffa07224 */ /* 0x000fe200078e0004 */
[----:B------:R-:W-:Y:S11]  /*32250*/  @!P4 BRA `(.L_x_13904) ;  /* 0x00000004004cc947 */ /* 0x000ff60003800000 */
        /* <DEDUP_REMOVED lines=8> */
.L_x_13905:
        /* <DEDUP_REMOVED lines=13> */
.L_x_13907:
[----:B------:R-:W-:Y:S05]  /*323b0*/  BSYNC.RECONVERGENT B2 ;  /* 0x0000000000027941 */ /* 0x000fea0003800200 */
.L_x_13906:
        /* <DEDUP_REMOVED lines=57> */
[----:B------:R-:W-:Y:S02]  /*32750*/  IMAD.MOV.U32 R4, RZ, RZ, R160 ;  /* 0x000000ffff047224 */ /* 0x000fe400078e00a0 */
[----:B------:R-:W-:Y:S01]  /*32760*/  HFMA2 R188, -RZ, RZ, 0, 0 ;  /* 0x00000000ffbc7431 */ /* 0x000fe200000001ff */
[----:B------:R-:W-:Y:S01]  /*32770*/  MOV R160, R194 ;  /* 0x000000c200a07202 */ /* 0x000fe20000000f00 */
[----:B------:R-:W-:-:S07]  /*32780*/  IMAD.MOV.U32 R194, RZ, RZ, R6 ;  /* 0x000000ffffc27224 */ /* 0x000fce00078e0006 */
.L_x_13904:
[----:B------:R-:W-:Y:S05]  /*32790*/  BSYNC.RECONVERGENT B1 ;  /* 0x0000000000017941 */ /* 0x000fea0003800200 */
.L_x_13903:
        /* <DEDUP_REMOVED lines=18> */
.L_x_13910:
        /* <DEDUP_REMOVED lines=13> */
.L_x_13912:
[----:B------:R-:W-:Y:S05]  /*32990*/  BSYNC.RECONVERGENT B2 ;  /* 0x0000000000027941 */ /* 0x000fea0003800200 */
.L_x_13911:
        /* <DEDUP_REMOVED lines=61> */
.L_x_13909:
[----:B------:R-:W-:Y:S05]  /*32d70*/  BSYNC.RECONVERGENT B1 ;  /* 0x0000000000017941 */ /* 0x000fea0003800200 */
.L_x_13908:
        /* <DEDUP_REMOVED lines=42> */
.L_x_13872:
        /* <DEDUP_REMOVED lines=44> */
.L_x_13913:
[----:B------:R-:W-:Y:S01]  /*332e0*/  IMAD.MOV.U32 R3, RZ, RZ, R194 ;  /* 0x000000ffff037224 */ /* 0x000fe200078e00c2 */
[----:B------:R-:W-:-:S07]  /*332f0*/  IADD3 R23, PT, PT, R23, 0x20, RZ ;  /* 0x0000002017177810 */ /* 0x000fce0007ffe0ff */
.L_x_13790:
[----:B------:R-:W-:Y:S05]  /*33300*/  BSYNC.RECONVERGENT B0 ;  /* 0x0000000000007941 */ /* 0x000fea0003800200 */
.L_x_13789:
        /* <DEDUP_REMOVED lines=36> */
.L_x_13919:
        /* <DEDUP_REMOVED lines=13> */
.L_x_13921:
[----:B------:R-:W-:Y:S05]  /*33620*/  BSYNC.RECONVERGENT B2 ;  /* 0x0000000000027941 */ /* 0x000fea0003800200 */
.L_x_13920:
[----:B------:R-:W-:Y:S01]  /*33630*/  LOP3.LUT R6, R2, R15, R21, 0x96, !PT ;  /* 0x0000000f02067212 */ /* 0x000fe200078e9615 */
[----:B------:R-:W-:Y:S01]  /*33640*/  IMAD.WIDE.U32 R16, R9, -0x326172a9, RZ ;  /* 0xcd9e8d5709107825 */ /* 0x000fe200078e00ff */
[----:B------:R-:W-:Y:S02]  /*33650*/  IADD3 R4, PT, PT, R21, -0x4498517b, RZ ;  /* 0xbb67ae8515047810 */ /* 0x000fe40007ffe0ff */
[----:B------:R-:W-:Y:S01]  /*33660*/  MOV R13, R3 ;  /* 0x00000003000d7202 */ /* 0x000fe20000000f00 */
        /* <DEDUP_REMOVED lines=43> */
[----:B------:R-:W-:Y:S02]  /*33920*/  LOP3.LUT R16, R4, R16, R7, 0x96, !PT ;  /* 0x0000001004107212 */ /* 0x000fe400078e9607 */
[----:B------:R-:W-:-:S03]  /*33930*/  IADD3 R4, PT, PT, R21, -0x24c28bd8, RZ ;  /* 0xdb3d742815047810 */ /* 0x000fc60007ffe0ff */
[----:B------:R-:W-:-:S05]  /*33940*/  IMAD.WIDE.U32 R16, R16, -0x326172a9, RZ ;  /* 0xcd9e8d5710107825 */ /* 0x000fca00078e00ff */
[----:B------:R-:W-:Y:S01]  /*33950*/  LOP3.LUT R194, R194, R14, R17, 0x96, !PT ;  /* 0x0000000ec2c27212 */ /* 0x000fe200078e9611 */
[----:B------:R-:W-:-:S04]  /*33960*/  IMAD.WIDE.U32 R14, R15, -0x2daee0ad, RZ ;  /* 0xd2511f530f0e7825 */ /* 0x000fc800078e00ff */
[----:B------:R-:W-:Y:S01]  /*33970*/  IMAD.WIDE.U32 R194, R194, -0x2daee0ad, RZ ;  /* 0xd2511f53c2c27825 */ /* 0x000fe200078e00ff */
[----:B------:R-:W-:-:S05]  /*33980*/  LOP3.LUT R6, R4, R6, R15, 0x96, !PT ;  /* 0x0000000604067212 */ /* 0x000fca00078e960f */
[----:B------:R-:W-:-:S04]  /*33990*/  IMAD.WIDE.U32 R6, R6, -0x326172a9, RZ ;  /* 0xcd9e8d5706067825 */ /* 0x000fc800078e00ff */
[----:B------:R-:W-:Y:S01]  /*339a0*/  IMAD.MOV.U32 R4, RZ, RZ, R6 ;  /* 0x000000ffff047224 */ /* 0x000fe200078e0006 */
[----:B------:R-:W-:Y:S02]  /*339b0*/  LOP3.LUT R8, R8, R16, R7, 0x96, !PT ;  /* 0x0000001008087212 */ /* 0x000fe400078e9607 */
[----:B------:R-:W-:-:S04]  /*339c0*/  IADD3 R7, PT, PT, R21, -0x695add53, RZ ;  /* 0x96a522ad15077810 */ /* 0x000fc80007ffe0ff */
[----:B------:R-:W-:Y:S01]  /*339d0*/  LOP3.LUT R7, R7, R14, R195, 0x96, !PT ;  /* 0x0000000e07077212 */ /* 0x000fe200078e96c3 */
[----:B------:R-:W-:-:S07]  /*339e0*/  IMAD.MOV.U32 R14, RZ, RZ, RZ ;  /* 0x000000ffff0e7224 */ /* 0x000fce00078e00ff */
.L_x_13918:
[----:B------:R-:W-:Y:S05]  /*339f0*/  BSYNC.RECONVERGENT B1 ;  /* 0x0000000000017941 */ /* 0x000fea0003800200 */
.L_x_13917:
        /* <DEDUP_REMOVED lines=9> */
[----:B------:R-:W-:Y:S01]  /*33a90*/  PRMT R168, R168, 0x7632, R168 ;  /* 0x00007632a8a87816 */ /* 0x000fe200000000a8 */
[----:B------:R-:W-:-:S02]  /*33aa0*/  IMAD.MOV.U32 R15, RZ, RZ, R4 ;  /* 0x000000ffff0f7224 */ /* 0x000fc400078e0004 */
[----:B--2---:R-:W-:Y:S02]  /*33ab0*/  FSETP.LE.FTZ.AND P4, PT, R6, R192, PT ;  /* 0x000000c00600720b */ /* 0x004fe40003f93000 */
[----:B------:R-:W-:Y:S01]  /*33ac0*/  MOV R6, 0x2 ;  /* 0x0000000200067802 */ /* 0x000fe20000000f00 */
[----:B----4-:R-:W-:-:S10]  /*33ad0*/  FMUL.FTZ R13, R13, R3 ;  /* 0x000000030d0d7220 */ /* 0x010fd40000410000 */
        /* <DEDUP_REMOVED lines=10> */
.L_x_13924:
        /* <DEDUP_REMOVED lines=13> */
.L_x_13926:
[----:B------:R-:W-:Y:S05]  /*33c50*/  BSYNC.RECONVERGENT B2 ;  /* 0x0000000000027941 */ /* 0x000fea0003800200 */
.L_x_13925:
        /* <DEDUP_REMOVED lines=55> */
[----:B------:R-:W-:Y:S01]  /*33fd0*/  IMAD.WIDE.U32 R6, R7, -0x2daee0ad, RZ ;  /* 0xd2511f5307067825 */ /* 0x000fe200078e00ff */
[----:B------:R-:W-:-:S03]  /*33fe0*/  MOV R15, R194 ;  /* 0x000000c2000f7202 */ /* 0x000fc60000000f00 */
[----:B------:R-:W-:Y:S02]  /*33ff0*/  IMAD.MOV.U32 R194, RZ, RZ, R6 ;  /* 0x000000ffffc27224 */ /* 0x000fe400078e0006 */
[----:B------:R-:W-:Y:S01]  /*34000*/  HFMA2 R6, -RZ, RZ, 0, 0 ;  /* 0x00000000ff067431 */ /* 0x000fe200000001ff */
[----:B------:R-:W-:Y:S01]  /*34010*/  LOP3.LUT R7, R4, R16, R7, 0x96, !PT ;  /* 0x0000001004077212 */ /* 0x000fe200078e9607 */
[----:B------:R-:W-:-:S07]  /*34020*/  IMAD.MOV.U32 R4, RZ, RZ, R14 ;  /* 0x000000ffff047224 */ /* 0x000fce00078e000e */
.L_x_13923:
[----:B------:R-:W-:Y:S05]  /*34030*/  BSYNC.RECONVERGENT B1 ;  /* 0x0000000000017941 */ /* 0x000fea0003800200 */
.L_x_13922:
[----:B------:R-:W-:Y:S01]  /*34040*/  I2FP.F32.U32 R14, R15 ;  /* 0x0000000f000e7245 */ /* 0x000fe20000201000 */
[----:B------:R-:W-:Y:S01]  /*34050*/  BSSY.RECONVERGENT B1, `(.L_x_13927) ;  /* 0x0000061000017945 */ /* 0x000fe20003800200 */
[----:B------:R-:W-:Y:S02]  /*34060*/  FSEL R13, R13, RZ, P4 ;  /* 0x000000ff0d0d7208 */ /* 0x000fe40002000000 */
[----:B------:R-:W-:Y:S01]  /*34070*/  MOV R15, 0x2 ;  /* 0x00000002000f7802 */ /* 0x000fe20000000f00 */
[----:B------:R-:W-:-:S05]  /*34080*/  FFMA.FTZ R14, R14, R193, 1.1641532182693481445e-10 ;  /* 0x2f0000000e0e7423 */ /* 0x000fca00000100c1 */
[----:B------:R-:W-:Y:S01]  /*34090*/  FSETP.GTU.FTZ.AND P2, PT, R14, R192, PT ;  /* 0x000000c00e00720b */ /* 0x000fe20003f5c000 */
[----:B------:R-:W-:-:S04]  /*340a0*/  IMAD.U32 R14, R112, 0x10000, RZ ;  /* 0x00010000700e7824 */ /* 0x000fc800078e00ff */
[----:B------:R-:W-:-:S05]  /*340b0*/  FMUL.FTZ R14, R14, R3 ;  /* 0x000000030e0e7220 */ /* 0x000fca0000410000 */
[----:B------:R-:W-:-:S05]  /*340c0*/  FSEL R14, R14, RZ, !P2 ;  /* 0x000000ff0e0e7208 */ /* 0x000fca0005000000 */
[----:B---3--:R-:W-:Y:S01]  /*340d0*/  FADD.FTZ R164, R14, R13 ;  /* 0x0000000d0ea47221 */ /* 0x008fe20000010000 */
[----:B------:R-:W-:Y:S01]  /*340e0*/  SEL R13, RZ, 0x1, P2 ;  /* 0x00000001ff0d7807 */ /* 0x000fe20001000000 */
[----:B------:R-:W-:Y:S01]  /*340f0*/  IMAD.MOV.U32 R14, RZ, RZ, R4 ;  /* 0x000000ffff0e7224 */ /* 0x000fe200078e0004 */
[----:B------:R-:W-:Y:S01]  /*34100*/  ISETP.NE.AND P2, PT, R6, 0x1, PT ;  /* 0x000000010600780c */ /* 0x000fe20003f45270 */
[----:B------:R-:W-:-:S12]  /*34110*/  @P1 FADD.FTZ R164, R116, R164 ;  /* 0x000000a474a41221 */ /* 0x000fd80000010000 */
        /* <DEDUP_REMOVED lines=9> */
.L_x_13929:
        /* <DEDUP_REMOVED lines=13> */
.L_x_13931:
[----:B------:R-:W-:Y:S05]  /*34280*/  BSYNC.RECONVERGENT B2 ;  /* 0x0000000000027941 */ /* 0x000fea0003800200 */
.L_x_13930:
        /* <DEDUP_REMOVED lines=55> */
[----:B------:R-:W-:-:S04]  /*34600*/  IMAD.WIDE.U32 R6, R7, -0x2daee0ad, RZ ;  /* 0xd2511f5307067825 */ /* 0x000fc800078e00ff */
[----:B------:R-:W-:Y:S01]  /*34610*/  HFMA2 R15, -RZ, RZ, 0, 0 ;  /* 0x00000000ff0f7431 */ /* 0x000fe200000001ff */
[----:B------:R-:W-:Y:S01]  /*34620*/  LOP3.LUT R7, R4, R16, R7, 0x96, !PT ;  /* 0x0000001004077212 */ /* 0x000fe200078e9607 */
[----:B------:R-:W-:Y:S01]  /*34630*/  IMAD.MOV.U32 R4, RZ, RZ, R14 ;  /* 0x000000ffff047224 */ /* 0x000fe200078e000e */
[----:B------:R-:W-:Y:S01]  /*34640*/  MOV R14, R194 ;  /* 0x000000c2000e7202 */ /* 0x000fe20000000f00 */
[----:B------:R-:W-:-:S07]  /*34650*/  IMAD.MOV.U32 R194, RZ, RZ, R6 ;  /* 0x000000ffffc27224 */ /* 0x000fce00078e0006 */
.L_x_13928:
[----:B------:R-:W-:Y:S05]  /*34660*/  BSYNC.RECONVERGENT B1 ;  /* 0x0000000000017941 */ /* 0x000fea0003800200 */
.L_x_13927:
        /* <DEDUP_REMOVED lines=8> */
[----:B------:R-:W-:Y:S02]  /*346f0*/  FSETP.LE.FTZ.AND P4, PT, R6, R192, PT ;  /* 0x000000c00600720b */ /* 0x000fe40003f93000 */
[----:B------:R-:W-:-:S11]  /*34700*/  MOV R6, 0x2 ;  /* 0x0000000200067802 */ /* 0x000fd60000000f00 */
        /* <DEDUP_REMOVED lines=10> */
.L_x_13934:
        /* <DEDUP_REMOVED lines=13> */
.L_x_13936:
[----:B------:R-:W-:Y:S05]  /*34880*/  BSYNC.RECONVERGENT B2 ;  /* 0x0000000000027941 */ /* 0x000fea0003800200 */
.L_x_13935:
        /* <DEDUP_REMOVED lines=61> */
.L_x_13933:
[----:B------:R-:W-:Y:S05]  /*34c60*/  BSYNC.RECONVERGENT B1 ;  /* 0x0000000000017941 */ /* 0x000fea0003800200 */
.L_x_13932:
[----:B------:R-:W-:Y:S01]  /*34c70*/  I2FP.F32.U32 R14, R14 ;  /* 0x0000000e000e7245 */ /* 0x000fe20000201000 */
[----:B------:R-:W-:Y:S01]  /*34c80*/  BSSY.RECONVERGENT B1, `(.L_x_13937) ;  /* 0x0000062000017945 */ /* 0x000fe20003800200 */
[----:B------:R-:W-:Y:S01]  /*34c90*/  FSEL R18, R18, RZ, P4 ;  /* 0x000000ff12127208 */ /* 0x000fe20002000000 */
        /* <DEDUP_REMOVED lines=21> */
.L_x_13939:
        /* <DEDUP_REMOVED lines=13> */
.L_x_13941:
[----:B------:R-:W-:Y:S05]  /*34ec0*/  BSYNC.RECONVERGENT B2 ;  /* 0x0000000000027941 */ /* 0x000fea0003800200 */
.L_x_13940:
        /* <DEDUP_REMOVED lines=57> */
[----:B------:R-:W-:Y:S02]  /*35260*/  HFMA2 R17, -RZ, RZ, 0, 0 ;  /* 0x00000000ff117431 */ /* 0x000fe400000001ff */
[----:B------:R-:W-:Y:S01]  /*35270*/  IMAD.MOV.U32 R194, RZ, RZ, R6 ;  /* 0x000000ffffc27224 */ /* 0x000fe200078e0006 */
[----:B------:R-:W-:Y:S01]  /*35280*/  LOP3.LUT R7, R4, R18, R7, 0x96, !PT ;  /* 0x0000001204077212 */ /* 0x000fe200078e9607 */
[----:B------:R-:W-:-:S07]  /*35290*/  IMAD.MOV.U32 R4, RZ, RZ, R16 ;  /* 0x000000ffff047224 */ /* 0x000fce00078e0010 */
.L_x_13938:
[----:B------:R-:W-:Y:S05]  /*352a0*/  BSYNC.RECONVERGENT B1 ;  /* 0x0000000000017941 */ /* 0x000fea0003800200 */
.L_x_13937:
        /* <DEDUP_REMOVED lines=8> */
[----:B------:R-:W-:Y:S02]  /*35330*/  IMAD.MOV.U32 R16, RZ, RZ, R4 ;  /* 0x000000ffff107224 */ /* 0x000fe400078e0004 */
[----:B------:R-:W-:-:S02]  /*35340*/  FSETP.LE.FTZ.AND P4, PT, R6, R192, PT ;  /* 0x000000c00600720b */ /* 0x000fc40003f93000 */
        /* <DEDUP_REMOVED lines=11> */
.L_x_13944:
        /* <DEDUP_REMOVED lines=13> */
.L_x_13946:
[----:B------:R-:W-:Y:S05]  /*354d0*/  BSYNC.RECONVERGENT B2 ;  /* 0x0000000000027941 */ /* 0x000fea0003800200 */
.L_x_13945:
        /* <DEDUP_REMOVED lines=61> */
.L_x_13943:
[----:B------:R-:W-:Y:S05]  /*358b0*/  BSYNC.RECONVERGENT B1 ;  /* 0x0000000000017941 */ /* 0x000fea0003800200 */
.L_x_13942:
        /* <DEDUP_REMOVED lines=9> */
[----:B------:R-:W-:Y:S01]  /*35950*/  FADD.FTZ R166, R16, R15 ;  /* 0x0000000f10a67221 */ /* 0x000fe20000010000 */
        /* <DEDUP_REMOVED lines=13> */
.L_x_13949:
        /* <DEDUP_REMOVED lines=13> */
.L_x_13951:
[----:B------:R-:W-:Y:S05]  /*35b00*/  BSYNC.RECONVERGENT B2 ;  /* 0x0000000000027941 */ /* 0x000fea0003800200 */
.L_x_13950:
        /* <DEDUP_REMOVED lines=61> */
.L_x_13948:
[----:B------:R-:W-:Y:S05]  /*35ee0*/  BSYNC.RECONVERGENT B1 ;  /* 0x0000000000017941 */ /* 0x000fea0003800200 */
.L_x_13947:
        /* <DEDUP_REMOVED lines=20> */
.L_x_13954:
        /* <DEDUP_REMOVED lines=13> */
.L_x_13956:
[----:B------:R-:W-:Y:S05]  /*36100*/  BSYNC.RECONVERGENT B2 ;  /* 0x0000000000027941 */ /* 0x000fea0003800200 */
.L_x_13955:
        /* <DEDUP_REMOVED lines=61> */
.L_x_13953:
[----:B------:R-:W-:Y:S05]  /*364e0*/  BSYNC.RECONVERGENT B1 ;  /* 0x0000000000017941 */ /* 0x000fea0003800200 */
.L_x_13952:
        /* <DEDUP_REMOVED lines=24> */
.L_x_13959:
        /* <DEDUP_REMOVED lines=13> */
.L_x_13961:
[----:B------:R-:W-:Y:S05]  /*36740*/  BSYNC.RECONVERGENT B2 ;  /* 0x0000000000027941 */ /* 0x000fea0003800200 */
.L_x_13960:
        /* <DEDUP_REMOVED lines=61> */
.L_x_13958:
[----:B------:R-:W-:Y:S05]  /*36b20*/  BSYNC.RECONVERGENT B1 ;  /* 0x0000000000017941 */ /* 0x000fea0003800200 */
.L_x_13957:
[----:B------:R-:W-:Y:S01]  /*36b30*/  ISETP.NE.AND P3, PT, R19, 0x1, PT ;  /* 0x000000011300780c */ /* 0x000fe20003f65270 */
[----:B------:R-:W-:Y:S01]  /*36b40*/  BSSY.RECONVERGENT B1, `(.L_x_13962) ;  /* 0x000005d000017945 */ /* 0x000fe20003800200 */
[----:B------:R-:W-:Y:S01]  /*36b50*/  I2FP.F32.U32 R6, R17 ;  /* 0x0000001100067245 */ /* 0x000fe20000201000 */
[C---:B------:R-:W-:Y:S01]  /*36b60*/  IMAD.U32 R17, R170.reuse, 0x10000, RZ ;  /* 0x00010000aa117824 */ /* 0x040fe200078e00ff */
[----:B------:R-:W-:Y:S01]  /*36b70*/  PRMT R170, R170, 0x7632, R170 ;  /* 0x00007632aaaa7816 */ /* 0x000fe200000000aa */
[----:B------:R-:W-:Y:S02]  /*36b80*/  IMAD.MOV.U32 R18, RZ, RZ, R4 ;  /* 0x000000ffff127224 */ /* 0x000fe400078e0004 */
[----:B------:R-:W-:Y:S01]  /*36b90*/  FFMA.FTZ R6, R6, R193, 1.1641532182693481445e-10 ;  /* 0x2f00000006067423 */ /* 0x000fe200000100c1 */
[----:B------:R-:W-:-:S04]  /*36ba0*/  FMUL.FTZ R17, R17, R3 ;  /* 0x0000000311117220 */ /* 0x000fc80000410000 */
        /* <DEDUP_REMOVED lines=11> */
.L_x_13964:
        /* <DEDUP_REMOVED lines=13> */
.L_x_13966:
[----:B------:R-:W-:Y:S05]  /*36d30*/  BSYNC.RECONVERGENT B2 ;  /* 0x0000000000027941 */ /* 0x000fea0003800200 */
.L_x_13965:
        /* <DEDUP_REMOVED lines=61> */
.L_x_13963:
[----:B------:R-:W-:Y:S05]  /*37110*/  BSYNC.RECONVERGENT B1 ;  /* 0x0000000000017941 */ /* 0x000fea0003800200 */
.L_x_13962:
        /* <DEDUP_REMOVED lines=23> */
.L_x_13969:
[----:B------:R-:W-:Y:S01]  /*37290*/  IADD3 R11, PT, PT, R11, 0x1, RZ ;  /* 0x000000010b0b7810 */ /* 0x000fe20007ffe0ff */
[----:B------:R-:W-:Y:S03]  /*372a0*/  BSSY.RECONVERGENT B2, `(.L_x_13970) ;  /* 0x000000c000027945 */ /* 0x000fe60003800200 */
[C---:B------:R-:W-:Y:S01]  /*372b0*/  ISETP.NE.AND P3, PT, R11.reuse, RZ, PT ;  /* 0x000000ff0b00720c */ /* 0x040fe20003f65270 */
[----:B01----:R-:W-:-:S12]  /*372c0*/  IMAD.WIDE.U32 R188, R11, -0x2daee0ad, RZ ;  /* 0xd2511f530bbc7825 */ /* 0x003fd800078e00ff */
        /* <DEDUP_REMOVED lines=9> */
.L_x_13971:
[----:B------:R-:W-:Y:S05]  /*37360*/  BSYNC.RECONVERGENT B2 ;  /* 0x0000000000027941 */ /* 0x000fea0003800200 */
.L_x_13970:
        /* <DEDUP_REMOVED lines=61> */
.L_x_13968:
[----:B------:R-:W-:Y:S05]  /*37740*/  BSYNC.RECONVERGENT B1 ;  /* 0x0000000000017941 */ /* 0x000fea0003800200 */
.L_x_13967:
[----:B------:R-:W-:Y:S01]  /*37750*/  ISETP.NE.AND P4, PT, R19, 0x1, PT ;  /* 0x000000011300780c */ /* 0x000fe20003f85270 */
[----:B------:R-:W-:Y:S01]  /*37760*/  IMAD.U32 R22, R170, 0x10000, RZ ;  /* 0x00010000aa167824 */ /* 0x000fe200078e00ff */
[----:B------:R-:W-:Y:S01]  /*37770*/  I2FP.F32.U32 R6, R18 ;  /* 0x0000001200067245 */ /* 0x000fe20000201000 */
[----:B------:R-:W-:Y:S01]  /*37780*/  BSSY.RECONVERGENT B1, `(.L_x_13972) ;  /* 0x000005a000017945 */ /* 0x000fe20003800200 */
[----:B------:R-:W-:Y:S02]  /*37790*/  IMAD.MOV.U32 R18, RZ, RZ, R4 ;  /* 0x000000ffff127224 */ /* 0x000fe400078e0004 */
[----:B------:R-:W-:Y:S01]  /*377a0*/  FMUL.FTZ R22, R22, R3 ;  /* 0x0000000316167220 */ /* 0x000fe20000410000 */
        /* <DEDUP_REMOVED lines=12> */
.L_x_13974:
        /* <DEDUP_REMOVED lines=13> */
.L_x_13976:
[----:B------:R-:W-:Y:S05]  /*37940*/  BSYNC.RECONVERGENT B2 ;  /* 0x0000000000027941 */ /* 0x000fea0003800200 */
.L_x_13975:
        /* <DEDUP_REMOVED lines=61> */
.L_x_13973:
[----:B------:R-:W-:Y:S05]  /*37d20*/  BSYNC.RECONVERGENT B1 ;  /* 0x0000000000017941 */ /* 0x000fea0003800200 */
.L_x_13972:
        /* <DEDUP_REMOVED lines=24> */
.L_x_13979:
        /* <DEDUP_REMOVED lines=13> */
.L_x_13981:
[----:B------:R-:W-:Y:S05]  /*37f80*/  BSYNC.RECONVERGENT B2 ;  /* 0x0000000000027941 */ /* 0x000fea0003800200 */
.L_x_13980:
[----:B------:R-:W-:Y:S01]  /*37f90*/  LOP3.LUT R188, R2, R191, R21, 0x96, !PT ;  /* 0x000000bf02bc7212 */ /* 0x000fe200078e9615 */
[----:B------:R-:W-:Y:S01]  /*37fa0*/  IMAD.WIDE.U32 R6, R9, -0x326172a9, RZ ;  /* 0xcd9e8d5709067825 */ /* 0x000fe200078e00ff */
[----:B------:R-:W-:-:S03]  /*37fb0*/  IADD3 R4, PT, PT, R21, -0x4498517b, RZ ;  /* 0xbb67ae8515047810 */ /* 0x000fc60007ffe0ff */
[----:B------:R-:W-:Y:S01]  /*37fc0*/  HFMA2 R170, -RZ, RZ, 0, 0 ;  /* 0x00000000ffaa7431 */ /* 0x000fe200000001ff */
        /* <DEDUP_REMOVED lines=54> */
[----:B------:R-:W-:Y:S01]  /*38330*/  IMAD.MOV.U32 R194, RZ, RZ, R6 ;  /* 0x000000ffffc27224 */ /* 0x000fe200078e0006 */
[----:B------:R-:W-:Y:S01]  /*38340*/  LOP3.LUT R7, R4, R190, R7, 0x96, !PT ;  /* 0x000000be04077212 */ /* 0x000fe200078e9607 */
[----:B------:R-:W-:-:S07]  /*38350*/  IMAD.MOV.U32 R4, RZ, RZ, R188 ;  /* 0x000000ffff047224 */ /* 0x000fce00078e00bc */
.L_x_13978:
[----:B------:R-:W-:Y:S05]  /*38360*/  BSYNC.RECONVERGENT B1 ;  /* 0x0000000000017941 */ /* 0x000fea0003800200 */
.L_x_13977:
        /* <DEDUP_REMOVED lines=19> */
.L_x_13984:
        /* <DEDUP_REMOVED lines=13> */
.L_x_13986:
[----:B------:R-:W-:Y:S05]  /*38570*/  BSYNC.RECONVERGENT B2 ;  /* 0x0000000000027941 */ /* 0x000fea0003800200 */
.L_x_13985:
        /* <DEDUP_REMOVED lines=61> */
.L_x_13983:
[----:B------:R-:W-:Y:S05]  /*38950*/  BSYNC.RECONVERGENT B1 ;  /* 0x0000000000017941 */ /* 0x000fea0003800200 */
.L_x_13982:
[----:B------:R-:W-:Y:S01]  /*38960*/  I2FP.F32.U32 R22, R22 ;  /* 0x0000001600167245 */ /* 0x000fe20000201000 */
[----:B------:R-:W-:Y:S01]  /*38970*/  BSSY.RECONVERGENT B1, `(.L_x_13987) ;  /* 0x0000061000017945 */ /* 0x000fe20003800200 */
[----:B------:R-:W-:Y:S02]  /*38980*/  FSEL R19, R19, RZ, P4 ;  /* 0x000000ff13137208 */ /* 0x000fe40002000000 */
[----:B01----:R-:W-:Y:S01]  /*38990*/  MOV R188, 0x2 ;  /* 0x0000000200bc7802 */ /* 0x003fe20000000f00 */
        /* <DEDUP_REMOVED lines=19> */
.L_x_13989:
        /* <DEDUP_REMOVED lines=13> */
.L_x_13991:
[----:B------:R-:W-:Y:S05]  /*38ba0*/  BSYNC.RECONVERGENT B2 ;  /* 0x0000000000027941 */ /* 0x000fea0003800200 */
.L_x_13990:
        /* <DEDUP_REMOVED lines=59> */
[----:B------:R-:W-:Y:S02]  /*38f60*/  IMAD.MOV.U32 R4, RZ, RZ, R188 ;  /* 0x000000ffff047224 */ /* 0x000fe400078e00bc */
[----:B------:R-:W-:-:S07]  /*38f70*/  HFMA2 R188, -RZ, RZ, 0, 0 ;  /* 0x00000000ffbc7431 */ /* 0x000fce00000001ff */
.L_x_13988:
[----:B------:R-:W-:Y:S05]  /*38f80*/  BSYNC.RECONVERGENT B1 ;  /* 0x0000000000017941 */ /* 0x000fea0003800200 */
.L_x_13987:
[----:B------:R-:W-:Y:S01]  /*38f90*/  ISETP.NE.AND P6, PT, R188, 0x1, PT ;  /* 0x00000001bc00780c */ /* 0x000fe20003fc5270 */
[----:B------:R-:W-:Y:S01]  /*38fa0*/  BSSY.RECONVERGENT B1, `(.L_x_13992) ;  /* 0x000005f000017945 */ /* 0x000fe20003800200 */
[----:B------:R-:W-:Y:S01]  /*38fb0*/  I2FP.F32.U32 R6, R22 ;  /* 0x0000001600067245 */ /* 0x000fe20000201000 */
[----:B------:R-:W-:Y:S02]  /*38fc0*/  IMAD.U32 R22, R171, 0x10000, RZ ;  /* 0x00010000ab167824 */ /* 0x000fe400078e00ff */
        /* <DEDUP_REMOVED lines=14> */
.L_x_13994:
        /* <DEDUP_REMOVED lines=16> */
.L_x_13996:
[----:B------:R-:W-:Y:S05]  /*391b0*/  BSYNC.RECONVERGENT B2 ;  /* 0x0000000000027941 */ /* 0x000fea0003800200 */
.L_x_13995:
        /* <DEDUP_REMOVED lines=61> */
.L_x_13993:
[----:B------:R-:W-:Y:S05]  /*39590*/  BSYNC.RECONVERGENT B1 ;  /* 0x0000000000017941 */ /* 0x000fea0003800200 */
.L_x_13992:
        /* <DEDUP_REMOVED lines=13> */
.L_x_13916:
        /* <DEDUP_REMOVED lines=16> */
.L_x_14000:
        /* <DEDUP_REMOVED lines=13> */
.L_x_14002:
[----:B------:R-:W-:Y:S05]  /*39840*/  BSYNC.RECONVERGENT B2 ;  /* 0x0000000000027941 */ /* 0x000fea0003800200 */
.L_x_14001:
[----:B------:R-:W-:Y:S01]  /*39850*/  LOP3.LUT R6, R2, R165, R21, 0x96, !PT ;  /* 0x000000a502067212 */ /* 0x000fe200078e9615 */
[----:B------:R-:W-:Y:S01]  /*39860*/  IMAD.WIDE.U32 R166, R9, -0x326172a9, RZ ;  /* 0xcd9e8d5709a67825 */ /* 0x000fe200078e00ff */
[C---:B------:R-:W-:Y:S02]  /*39870*/  IADD3 R165, PT, PT, R20.reuse, -0x61c88647, RZ ;  /* 0x9e3779b914a57810 */ /* 0x040fe40007ffe0ff */
[----:B------:R-:W-:Y:S01]  /*39880*/  IADD3 R194, PT, PT, R20, -0xe443238, RZ ;  /* 0xf1bbcdc814c27810 */ /* 0x000fe20007ffe0ff */
[----:B------:R-:W-:Y:S01]  /*39890*/  IMAD.WIDE.U32 R6, R6, -0x326172a9, RZ ;  /* 0xcd9e8d5706067825 */ /* 0x000fe200078e00ff */
[----:B------:R-:W-:Y:S02]  /*398a0*/  LOP3.LUT R167, R5, R167, R20, 0x96, !PT ;  /* 0x000000a705a77212 */ /* 0x000fe400078e9614 */
[----:B------:R-:W-:Y:S01]  /*398b0*/  IADD3 R8, PT, PT, R20, -0x700cb87f, RZ ;  /* 0x8ff3478114087810 */ /* 0x000fe20007ffe0ff */
        /* <DEDUP_REMOVED lines=52> */
[----:B------:R-:W-:-:S07]  /*39c00*/  HFMA2 R164, -RZ, RZ, 0, 0 ;  /* 0x00000000ffa47431 */ /* 0x000fce00000001ff */
.L_x_13999:
[----:B------:R-:W-:Y:S05]  /*39c10*/  BSYNC.RECONVERGENT B1 ;  /* 0x0000000000017941 */ /* 0x000fea0003800200 */
.L_x_13998:
[----:B01----:R-:W0:Y:S01]  /*39c20*/  LDC R191, c[0x0][0x404] ;  /* 0x00010100ffbf7b82 */ /* 0x003e220000000800 */
[----:B------:R-:W-:Y:S01]  /*39c30*/  I2FP.F32.U32 R166, R165 ;  /* 0x000000a500a67245 */ /* 0x000fe20000201000 */
[----:B------:R-:W-:Y:S01]  /*39c40*/  IMAD.MOV.U32 R192, RZ, RZ, 0x2f800000 ;  /* 0x2f800000ffc07424 */ /* 0x000fe200078e00ff */
[----:B------:R-:W-:Y:S01]  /*39c50*/  ISETP.NE.AND P2, PT, R164, 0x1, PT ;  /* 0x00000001a400780c */ /* 0x000fe20003f45270 */
[----:B------:R-:W-:Y:S01]  /*39c60*/  BSSY.RECONVERGENT B1, `(.L_x_14003) ;  /* 0x000005d000017945 */ /* 0x000fe20003800200 */
[----:B------:R-:W-:Y:S01]  /*39c70*/  LOP3.LUT R10, R10, 0xffffffef, RZ, 0xc0, !PT ;  /* 0xffffffef0a0a7812 */ /* 0x000fe200078ec0ff */
[----:B------:R-:W-:Y:S01]  /*39c80*/  FFMA.FTZ R166, R166, R192, 1.1641532182693481445e-10 ;  /* 0x2f000000a6a67423 */ /* 0x000fe200000100c0 */
[C---:B-----5:R-:W-:Y:S01]  /*39c90*/  SHF.L.U32 R190, R168.reuse, 0x10, RZ ;  /* 0x00000010a8be7819 */ /* 0x060fe200000006ff */
[----:B------:R-:W-:Y:S01]  /*39ca0*/  IMAD.MOV.U32 R6, RZ, RZ, 0x2 ;  /* 0x00000002ff067424 */ /* 0x000fe200078e00ff */
[----:B------:R-:W-:Y:S02]  /*39cb0*/  PRMT R3, R168, 0x7632, R3 ;  /* 0x00007632a8037816 */ /* 0x000fe40000000003 */
        /* <DEDUP_REMOVED lines=12> */
.L_x_14005:
        /* <DEDUP_REMOVED lines=13> */
.L_x_14007:
[----:B------:R-:W-:Y:S05]  /*39e50*/  BSYNC.RECONVERGENT B2 ;  /* 0x0000000000027941 */ /* 0x000fea0003800200 */
.L_x_14006:
        /* <DEDUP_REMOVED lines=59> */
[----:B------:R-:W-:Y:S01]  /*3a210*/  IMAD.MOV.U32 R6, RZ, RZ, RZ ;  /* 0x000000ffff067224 */ /* 0x000fe200078e00ff */
[----:B------:R-:W-:-:S07]  /*3a220*/  MOV R4, R164 ;  /* 0x000000a400047202 */ /* 0x000fce0000000f00 */
.L_x_14004:
[----:B------:R-:W-:Y:S05]  /*3a230*/  BSYNC.RECONVERGENT B1 ;  /* 0x0000000000017941 */ /* 0x000fea0003800200 */
.L_x_14003:
[----:B------:R-:W-:Y:S01]  /*3a240*/  I2FP.F32.U32 R164, R165 ;  /* 0x000000a500a47245 */ /* 0x000fe20000201000 */
[----:B------:R-:W-:Y:S01]  /*3a250*/  BSSY.RECONVERGENT B1, `(.L_x_14008) ;  /* 0x000005d000017945 */ /* 0x000fe20003800200 */
[----:B------:R-:W-:Y:S01]  /*3a260*/  LOP3.LUT R10, R10, 0xfffffff7, RZ, 0xc0, !PT ;  /* 0xfffffff70a0a7812 */ /* 0x000fe200078ec0ff */
[----:B------:R-:W-:Y:S01]  /*3a270*/  IMAD.MOV.U32 R167, RZ, RZ, 0x2 ;  /* 0x00000002ffa77424 */ /* 0x000fe200078e00ff */
[----:B------:R-:W-:Y:S01]  /*3a280*/  SHF.L.U32 R3, R3, 0x10, RZ ;  /* 0x0000001003037819 */ /* 0x000fe200000006ff */
[----:B------:R-:W-:-:S05]  /*3a290*/  FFMA.FTZ R164, R164, R192, 1.1641532182693481445e-10 ;  /* 0x2f000000a4a47423 */ /* 0x000fca00000100c0 */
        /* <DEDUP_REMOVED lines=13> */
.L_x_14010:
        /* <DEDUP_REMOVED lines=13> */
.L_x_14012:
[----:B------:R-:W-:Y:S05]  /*3a440*/  BSYNC.RECONVERGENT B2 ;  /* 0x0000000000027941 */ /* 0x000fea0003800200 */
.L_x_14011:
        /* <DEDUP_REMOVED lines=52> */
[----:B------:R-:W-:Y:S02]  /*3a790*/  VIADD R4, R21, 0x96a522ad ;  /* 0x96a522ad15047836 */ /* 0x000fe40000000000 */
[----:B------:R-:W-:Y:S02]  /*3a7a0*/  IMAD.MOV.U32 R167, RZ, RZ, RZ ;  /* 0x000000ffffa77224 */ /* 0x000fe400078e00ff */
[----:B------:R-:W-:-:S05]  /*3a7b0*/  IMAD.WIDE.U32 R164, R164, -0x326172a9, RZ ;  /* 0xcd9e8d57a4a47825 */ /* 0x000fca00078e00ff */
[----:B------:R-:W-:Y:S01]  /*3a7c0*/  LOP3.LUT R8, R8, R6, R165, 0x96, !PT ;  /* 0x0000000608087212 */ /* 0x000fe200078e96a5 */
[----:B------:R-:W-:-:S05]  /*3a7d0*/  IMAD.WIDE.U32 R6, R7, -0x2daee0ad, RZ ;  /* 0xd2511f5307067825 */ /* 0x000fca00078e00ff */
[----:B------:R-:W-:Y:S02]  /*3a7e0*/  LOP3.LUT R7, R4, R166, R7, 0x96, !PT ;  /* 0x000000a604077212 */ /* 0x000fe400078e9607 */
[----:B------:R-:W-:Y:S01]  /*3a7f0*/  MOV R4, R164 ;  /* 0x000000a400047202 */ /* 0x000fe20000000f00 */
[----:B------:R-:W-:Y:S01]  /*3a800*/  IMAD.MOV.U32 R164, RZ, RZ, R194 ;  /* 0x000000ffffa47224 */ /* 0x000fe200078e00c2 */
[----:B------:R-:W-:-:S07]  /*3a810*/  MOV R194, R6 ;  /* 0x0000000600c27202 */ /* 0x000fce0000000f00 */
.L_x_14009:
[----:B------:R-:W-:Y:S05]  /*3a820*/  BSYNC.RECONVERGENT B1 ;  /* 0x0000000000017941 */ /* 0x000fea0003800200 */
.L_x_14008:
[----:B------:R-:W-:Y:S01]  /*3a830*/  I2FP.F32.U32 R6, R164 ;  /* 0x000000a400067245 */ /* 0x000fe20000201000 */
[----:B------:R-:W-:Y:S01]  /*3a840*/  BSSY.RECONVERGENT B1, `(.L_x_14013) ;  /* 0x000005e000017945 */ /* 0x000fe20003800200 */
[----:B------:R-:W-:Y:S02]  /*3a850*/  LOP3.LUT R10, R10, 0xfffffffb, RZ, 0xc0, !PT ;  /* 0xfffffffb0a0a7812 */ /* 0x000fe400078ec0ff */
[C---:B------:R-:W-:Y:S01]  /*3a860*/  SHF.L.U32 R164, R169.reuse, 0x10, RZ ;  /* 0x00000010a9a47819 */ /* 0x040fe200000006ff */
[----:B------:R-:W-:Y:S01]  /*3a870*/  FFMA.FTZ R6, R6, R192, 1.1641532182693481445e-10 ;  /* 0x2f00000006067423 */ /* 0x000fe200000100c0 */
[----:B------:R-:W-:Y:S02]  /*3a880*/  PRMT R165, R169, 0x7632, R165 ;  /* 0x00007632a9a57816 */ /* 0x000fe400000000a5 */
[----:B------:R-:W-:Y:S02]  /*3a890*/  MOV R166, R4 ;  /* 0x0000000400a67202 */ /* 0x000fe40000000f00 */
        /* <DEDUP_REMOVED lines=13> */
.L_x_14015:
        /* <DEDUP_REMOVED lines=13> */
.L_x_14017:
[----:B------:R-:W-:Y:S05]  /*3aa40*/  BSYNC.RECONVERGENT B2 ;  /* 0x0000000000027941 */ /* 0x000fea0003800200 */
.L_x_14016:
        /* <DEDUP_REMOVED lines=56> */
[----:B------:R-:W-:Y:S02]  /*3add0*/  LOP3.LUT R7, R4, R168, R7, 0x96, !PT ;  /* 0x000000a804077212 */ /* 0x000fe400078e9607 */
[----:B------:R-:W-:Y:S01]  /*3ade0*/  MOV R4, R166 ;  /* 0x000000a600047202 */ /* 0x000fe20000000f00 */
[----:B------:R-:W-:Y:S01]  /*3adf0*/  IMAD.MOV.U32 R166, RZ, RZ, R194 ;  /* 0x000000ffffa67224 */ /* 0x000fe200078e00c2 */
[----:B------:R-:W-:Y:S01]  /*3ae00*/  MOV R194, R6 ;  /* 0x0000000600c27202 */ /* 0x000fe20000000f00 */
[----:B------:R-:W-:-:S07]  /*3ae10*/  IMAD.MOV.U32 R6, RZ, RZ, RZ ;  /* 0x000000ffff067224 */ /* 0x000fce00078e00ff */
.L_x_14014:
[----:B------:R-:W-:Y:S05]  /*3ae20*/  BSYNC.RECONVERGENT B1 ;  /* 0x0000000000017941 */ /* 0x000fea0003800200 */
.L_x_14013:
        /* <DEDUP_REMOVED lines=19> */
.L_x_14020:
        /* <DEDUP_REMOVED lines=13> */
.L_x_14022:
[----:B------:R-:W-:Y:S05]  /*3b030*/  BSYNC.RECONVERGENT B2 ;  /* 0x0000000000027941 */ /* 0x000fea0003800200 */
.L_x_14021:
        /* <DEDUP_REMOVED lines=61> */
.L_x_14019:
[----:B------:R-:W-:Y:S05]  /*3b410*/  BSYNC.RECONVERGENT B1 ;  /* 0x0000000000017941 */ /* 0x000fea0003800200 */
.L_x_14018:
[----:B------:R-:W-:Y:S01]  /*3b420*/  ISETP.NE.AND P3, PT, R169, 0x1, PT ;  /* 0x00000001a900780c */ /* 0x000fe20003f65270 */
[----:B------:R-:W-:Y:S01]  /*3b430*/  BSSY.RECONVERGENT B1, `(.L_x_14023) ;  /* 0x000005c000017945 */ /* 0x000fe20003800200 */
[----:B------:R-:W-:Y:S02]  /*3b440*/  I2FP.F32.U32 R6, R166 ;  /* 0x000000a600067245 */ /* 0x000fe40000201000 */
[C---:B------:R-:W-:Y:S02]  /*3b450*/  SHF.L.U32 R166, R170.reuse, 0x10, RZ ;  /* 0x00000010aaa67819 */ /* 0x040fe400000006ff */
[----:B------:R-:W-:Y:S01]  /*3b460*/  PRMT R167, R170, 0x7632, R167 ;  /* 0x00007632aaa77816 */ /* 0x000fe200000000a7 */
[----:B------:R-:W-:Y:S01]  /*3b470*/  FFMA.FTZ R6, R6, R192, 1.1641532182693481445e-10 ;  /* 0x2f00000006067423 */ /* 0x000fe200000100c0 */
[----:B------:R-:W-:-:S04]  /*3b480*/  MOV R168, R4 ;  /* 0x0000000400a87202 */ /* 0x000fc80000000f00 */
[----:B------:R-:W-:Y:S01]  /*3b490*/  FSETP.LE.FTZ.AND P2, PT, R6, R191, PT ;  /* 0x000000bf0600720b */ /* 0x000fe20003f53000 */
[----:B------:R-:W-:Y:S01]  /*3b4a0*/  IMAD.MOV.U32 R6, RZ, RZ, 0x2 ;  /* 0x00000002ff067424 */ /* 0x000fe200078e00ff */
[----:B------:R-:W-:Y:S11]  /*3b4b0*/  @!P3 BRA `(.L_x_14024) ;  /* 0x00000004004cb947 */ /* 0x000ff60003800000 */
        /* <DEDUP_REMOVED lines=8> */
.L_x_14025:
        /* <DEDUP_REMOVED lines=13> */
.L_x_14027:
[----:B------:R-:W-:Y:S05]  /*3b610*/  BSYNC.RECONVERGENT B2 ;  /* 0x0000000000027941 */ /* 0x000fea0003800200 */
.L_x_14026:
        /* <DEDUP_REMOVED lines=61> */
.L_x_14024:
[----:B------:R-:W-:Y:S05]  /*3b9f0*/  BSYNC.RECONVERGENT B1 ;  /* 0x0000000000017941 */ /* 0x000fea0003800200 */
.L_x_14023:
[----:B------:R-:W-:Y:S01]  /*3ba00*/  ISETP.NE.AND P4, PT, R6, 0x1, PT ;  /* 0x000000010600780c */ /* 0x000fe20003f85270 */
[----:B------:R-:W-:Y:S01]  /*3ba10*/  BSSY.RECONVERGENT B1, `(.L_x_14028) ;  /* 0x000005b000017945 */ /* 0x000fe20003800200 */
[----:B------:R-:W-:Y:S01]  /*3ba20*/  I2FP.F32.U32 R168, R168 ;  /* 0x000000a800a87245 */ /* 0x000fe20000201000 */
[----:B------:R-:W-:Y:S01]  /*3ba30*/  IMAD.MOV.U32 R188, RZ, RZ, 0x2 ;  /* 0x00000002ffbc7424 */ /* 0x000fe200078e00ff */
[----:B------:R-:W-:-:S03]  /*3ba40*/  SHF.L.U32 R167, R167, 0x10, RZ ;  /* 0x00000010a7a77819 */ /* 0x000fc600000006ff */
        /* <DEDUP_REMOVED lines=12> */
.L_x_14030:
        /* <DEDUP_REMOVED lines=13> */
.L_x_14032:
[----:B------:R-:W-:Y:S05]  /*3bbe0*/  BSYNC.RECONVERGENT B2 ;  /* 0x0000000000027941 */ /* 0x000fea0003800200 */
.L_x_14031:
        /* <DEDUP_REMOVED lines=57> */
[----:B------:R-:W-:Y:S01]  /*3bf80*/  IMAD.MOV.U32 R188, RZ, RZ, RZ ;  /* 0x000000ffffbc7224 */ /* 0x000fe200078e00ff */
[----:B------:R-:W-:Y:S01]  /*3bf90*/  MOV R4, R168 ;  /* 0x000000a800047202 */ /* 0x000fe20000000f00 */
[----:B------:R-:W-:Y:S01]  /*3bfa0*/  IMAD.MOV.U32 R168, RZ, RZ, R194 ;  /* 0x000000ffffa87224 */ /* 0x000fe200078e00c2 */
[----:B------:R-:W-:-:S07]  /*3bfb0*/  MOV R194, R6 ;  /* 0x0000000600c27202 */ /* 0x000fce0000000f00 */
.L_x_14029:
[----:B------:R-:W-:Y:S05]  /*3bfc0*/  BSYNC.RECONVERGENT B1 ;  /* 0x0000000000017941 */ /* 0x000fea0003800200 */
.L_x_14028:
        /* <DEDUP_REMOVED lines=18> */
.L_x_14035:
        /* <DEDUP_REMOVED lines=13> */
.L_x_14037:
[----:B------:R-:W-:Y:S05]  /*3c1c0*/  BSYNC.RECONVERGENT B2 ;  /* 0x0000000000027941 */ /* 0x000fea0003800200 */
.L_x_14036:
        /* <DEDUP_REMOVED lines=61> */
.L_x_14034:
[----:B------:R-:W-:Y:S05]  /*3c5a0*/  BSYNC.RECONVERGENT B1 ;  /* 0x0000000000017941 */ /* 0x000fea0003800200 */
.L_x_14033:
[----:B------:R-:W-:Y:S01]  /*3c5b0*/  LOP3.LUT R10, R10, 0xffff7fff, RZ, 0xc0, !PT ;  /* 0xffff7fff0a0a7812 */ /* 0x000fe200078ec0ff */
[----:B------:R-:W-:Y:S01]  /*3c5c0*/  FMUL.FTZ R171, R165, UR10 ;  /* 0x0000000aa5ab7c20 */ /* 0x000fe20008410000 */
[----:B------:R-:W-:Y:S01]  /*3c5d0*/  I2FP.F32.U32 R170, R170 ;  /* 0x000000aa00aa7245 */ /* 0x000fe20000201000 */
[----:B------:R-:W-:Y:S01]  /*3c5e0*/  FMUL.FTZ R165, R3, UR10 ;  /* 0x0000000a03a57c20 */ /* 0x000fe20008410000 */
[----:B------:R-:W-:Y:S01]  /*3c5f0*/  @P2 LOP3.LUT R10, R10, 0x8000, RZ, 0xfc, !PT ;  /* 0x000080000a0a2812 */ /* 0x000fe200078efcff */
[----:B------:R-:W-:Y:S01]  /*3c600*/  FMUL.FTZ R190, R190, UR10 ;  /* 0x0000000abebe7c20 */ /* 0x000fe20008410000 */
[----:B------:R-:W-:Y:S01]  /*3c610*/  SHF.L.U32 R169, R169, 0x10, RZ ;  /* 0x00000010a9a97819 */ /* 0x000fe200000006ff */
        /* <DEDUP_REMOVED lines=35> */
.L_x_13997:
        /* <DEDUP_REMOVED lines=44> */
.L_x_14038:
[----:B------:R-:W-:Y:S01]  /*3cb10*/  MOV R3, R194 ;  /* 0x000000c200037202 */ /* 0x000fe20000000f00 */
[----:B------:R-:W-:-:S07]  /*3cb20*/  VIADD R23, R23, 0x20 ;  /* 0x0000002017177836 */ /* 0x000fce0000000000 */
.L_x_13915:
[----:B------:R-:W-:Y:S05]  /*3cb30*/  BSYNC.RECONVERGENT B0 ;  /* 0x0000000000007941 */ /* 0x000fea0003800200 */
.L_x_13914:
        /* <DEDUP_REMOVED lines=36> */
.L_x_14044:
        /* <DEDUP_REMOVED lines=13> */
.L_x_14046:
[----:B------:R-:W-:Y:S05]  /*3ce50*/  BSYNC.RECONVERGENT B2 ;  /* 0x0000000000027941 */ /* 0x000fea0003800200 */
.L_x_14045:
        /* <DEDUP_REMOVED lines=10> */
[----:B------:R-:W-:-:S03]  /*3cf00*/  IADD3 R7, PT, PT, R21, 0x76cf5d0a, RZ ;  /* 0x76cf5d0a15077810 */ /* 0x000fc60007ffe0ff */
[----:B------:R-:W-:Y:S01]  /*3cf10*/  IMAD.MOV.U32 R13, RZ, RZ, R3 ;  /* 0x000000ffff0d7224 */ /* 0x000fe200078e0003 */
        /* <DEDUP_REMOVED lines=47> */
[----:B------:R-:W-:-:S07]  /*3d210*/  HFMA2 R14, -RZ, RZ, 0, 0 ;  /* 0x00000000ff0e7431 */ /* 0x000fce00000001ff */
.L_x_14043:
[----:B------:R-:W-:Y:S05]  /*3d220*/  BSYNC.RECONVERGENT B1 ;  /* 0x0000000000017941 */ /* 0x000fea0003800200 */
.L_x_14042:
[----:B------:R-:W2:Y:S01]  /*3d230*/  LDC R192, c[0x0][0x404] ;  /* 0x00010100ffc07b82 */ /* 0x000ea20000000800 */
[----:B------:R-:W-:Y:S01]  /*3d240*/  I2FP.F32.U32 R6, R13 ;  /* 0x0000000d00067245 */ /* 0x000fe20000201000 */
[----:B------:R-:W-:Y:S01]  /*3d250*/  IMAD.MOV.U32 R193, RZ, RZ, 0x2f800000 ;  /* 0x2f800000ffc17424 */ /* 0x000fe200078e00ff */
[----:B------:R-:W-:Y:S01]  /*3d260*/  ISETP.NE.AND P2, PT, R14, 0x1, PT ;  /* 0x000000010e00780c */ /* 0x000fe20003f45270 */
[----:B------:R-:W-:Y:S01]  /*3d270*/  BSSY.RECONVERGENT B1, `(.L_x_14047) ;  /* 0x000005f000017945 */ /* 0x000fe20003800200 */
[----:B-----5:R-:W-:Y:S01]  /*3d280*/  SHF.L.U32 R13, R176, 0x10, RZ ;  /* 0x00000010b00d7819 */ /* 0x020fe200000006ff */
[----:B------:R-:W-:Y:S01]  /*3d290*/  FFMA.FTZ R6, R6, R193, 1.1641532182693481445e-10 ;  /* 0x2f00000006067423 */ /* 0x000fe200000100c1 */
[----:B------:R-:W-:Y:S01]  /*3d2a0*/  LOP3.LUT R10, R10, 0xffffffef, RZ, 0xc0, !PT ;  /* 0xffffffef0a0a7812 */ /* 0x000fe200078ec0ff */
        /* <DEDUP_REMOVED lines=16> */
.L_x_14049:
        /* <DEDUP_REMOVED lines=13> */
.L_x_14051:
[----:B------:R-:W-:Y:S05]  /*3d480*/  BSYNC.RECONVERGENT B2 ;  /* 0x0000000000027941 */ /* 0x000fea0003800200 */
.L_x_14050:
        /* <DEDUP_REMOVED lines=61> */
.L_x_14048:
[----:B------:R-:W-:Y:S05]  /*3d860*/  BSYNC.RECONVERGENT B1 ;  /* 0x0000000000017941 */ /* 0x000fea0003800200 */
.L_x_14047:
[----:B------:R-:W-:Y:S01]  /*3d870*/  I2FP.F32.U32 R14, R15 ;  /* 0x0000000f000e7245 */ /* 0x000fe20000201000 */
[----:B------:R-:W-:Y:S01]  /*3d880*/  BSSY.RECONVERGENT B1, `(.L_x_14052) ;  /* 0x0000061000017945 */ /* 0x000fe20003800200 */
[----:B------:R-:W-:Y:S01]  /*3d890*/  FSEL R13, R13, RZ, P4 ;  /* 0x000000ff0d0d7208 */ /* 0x000fe20002000000 */
[----:B------:R-:W-:Y:S02]  /*3d8a0*/  IMAD.MOV.U32 R15, RZ, RZ, 0x2 ;  /* 0x00000002ff0f7424 */ /* 0x000fe400078e00ff */
[----:B------:R-:W-:-:S05]  /*3d8b0*/  FFMA.FTZ R14, R14, R193, 1.1641532182693481445e-10 ;  /* 0x2f0000000e0e7423 */ /* 0x000fca00000100c1 */
[----:B------:R-:W-:Y:S02]  /*3d8c0*/  FSETP.GTU.FTZ.AND P2, PT, R14, R192, PT ;  /* 0x000000c00e00720b */ /* 0x000fe40003f5c000 */
[----:B------:R-:W-:-:S05]  /*3d8d0*/  SHF.L.U32 R14, R112, 0x10, RZ ;  /* 0x00000010700e7819 */ /* 0x000fca00000006ff */
        /* <DEDUP_REMOVED lines=16> */
.L_x_14054:
        /* <DEDUP_REMOVED lines=13> */
.L_x_14056:
[----:B------:R-:W-:Y:S05]  /*3dab0*/  BSYNC.RECONVERGENT B2 ;  /* 0x0000000000027941 */ /* 0x000fea0003800200 */
.L_x_14055:
        /* <DEDUP_REMOVED lines=56> */
[----:B------:R-:W-:Y:S01]  /*3de40*/  IMAD.MOV.U32 R15, RZ, RZ, RZ ;  /* 0x000000ffff0f7224 */ /* 0x000fe200078e00ff */
[----:B------:R-:W-:Y:S02]  /*3de50*/  LOP3.LUT R7, R4, R16, R7, 0x96, !PT ;  /* 0x0000001004077212 */ /* 0x000fe400078e9607 */
[----:B------:R-:W-:Y:S01]  /*3de60*/  MOV R4, R14 ;  /* 0x0000000e00047202 */ /* 0x000fe20000000f00 */
[----:B------:R-:W-:Y:S01]  /*3de70*/  IMAD.MOV.U32 R14, RZ, RZ, R194 ;  /* 0x000000ffff0e7224 */ /* 0x000fe200078e00c2 */
[----:B------:R-:W-:-:S07]  /*3de80*/  MOV R194, R6 ;  /* 0x0000000600c27202 */ /* 0x000fce0000000f00 */
.L_x_14053:
[----:B------:R-:W-:Y:S05]  /*3de90*/  BSYNC.RECONVERGENT B1 ;  /* 0x0000000000017941 */ /* 0x000fea0003800200 */
.L_x_14052:
[----:B------:R-:W-:Y:S01]  /*3dea0*/  I2FP.F32.U32 R6, R14 ;  /* 0x0000000e00067245 */ /* 0x000fe20000201000 */
[----:B------:R-:W-:Y:S01]  /*3deb0*/  BSSY.RECONVERGENT B1, `(.L_x_14057) ;  /* 0x000005e000017945 */ /* 0x000fe20003800200 */
[----:B------:R-:W-:Y:S02]  /*3dec0*/  ISETP.NE.AND P2, PT, R15, 0x1, PT ;  /* 0x000000010f00780c */ /* 0x000fe40003f45270 */
[----:B------:R-:W-:Y:S01]  /*3ded0*/  SHF.L.U32 R18, R176, 0x10, RZ ;  /* 0x00000010b0127819 */ /* 0x000fe200000006ff */
[----:B------:R-:W-:Y:S01]  /*3dee0*/  FFMA.FTZ R6, R6, R193, 1.1641532182693481445e-10 ;  /* 0x2f00000006067423 */ /* 0x000fe200000100c1 */
[----:B------:R-:W-:Y:S02]  /*3def0*/  LOP3.LUT R10, R10, 0xfffffff7, RZ, 0xc0, !PT ;  /* 0xfffffff70a0a7812 */ /* 0x000fe400078ec0ff */
[----:B------:R-:W-:Y:S01]  /*3df00*/  MOV R14, R4 ;  /* 0x00000004000e7202 */ /* 0x000fe20000000f00 */
[----:B------:R-:W-:Y:S01]  /*3df10*/  FMUL.FTZ R18, R18, R3 ;  /* 0x0000000312127220 */ /* 0x000fe20000410000 */
        /* <DEDUP_REMOVED lines=12> */
.L_x_14059:
        /* <DEDUP_REMOVED lines=13> */
.L_x_14061:
[----:B------:R-:W-:Y:S05]  /*3e0b0*/  BSYNC.RECONVERGENT B2 ;  /* 0x0000000000027941 */ /* 0x000fea0003800200 */
.L_x_14060:
        /* <DEDUP_REMOVED lines=61> */
.L_x_14058:
[----:B------:R-:W-:Y:S05]  /*3e490*/  BSYNC.RECONVERGENT B1 ;  /* 0x0000000000017941 */ /* 0x000fea0003800200 */
.L_x_14057:
[----:B------:R-:W-:Y:S01]  /*3e4a0*/  I2FP.F32.U32 R14, R14 ;  /* 0x0000000e000e7245 */ /* 0x000fe20000201000 */
[----:B------:R-:W-:Y:S01]  /*3e4b0*/  BSSY.RECONVERGENT B1, `(.L_x_14062) ;  /* 0x0000062000017945 */ /* 0x000fe20003800200 */
[----:B------:R-:W-:Y:S01]  /*3e4c0*/  FSEL R18, R18, RZ, P4 ;  /* 0x000000ff12127208 */ /* 0x000fe20002000000 */
        /* <DEDUP_REMOVED lines=21> */
.L_x_14064:
        /* <DEDUP_REMOVED lines=13> */
.L_x_14066:
[----:B------:R-:W-:Y:S05]  /*3e6f0*/  BSYNC.RECONVERGENT B2 ;  /* 0x0000000000027941 */ /* 0x000fea0003800200 */
.L_x_14065:
        /* <DEDUP_REMOVED lines=59> */
[----:B------:R-:W-:Y:S02]  /*3eab0*/  MOV R4, R16 ;  /* 0x0000001000047202 */ /* 0x000fe40000000f00 */
[----:B------:R-:W-:-:S07]  /*3eac0*/  MOV R194, R6 ;  /* 0x0000000600c27202 */ /* 0x000fce0000000f00 */
.L_x_14063:
[----:B------:R-:W-:Y:S05]  /*3ead0*/  BSYNC.RECONVERGENT B1 ;  /* 0x0000000000017941 */ /* 0x000fea0003800200 */
.L_x_14062:
[----:B------:R-:W-:Y:S01]  /*3eae0*/  I2FP.F32.U32 R6, R15 ;  /* 0x0000000f00067245 */ /* 0x000fe20000201000 */
[----:B------:R-:W-:Y:S01]  /*3eaf0*/  BSSY.RECONVERGENT B1, `(.L_x_14067) ;  /* 0x000005f000017945 */ /* 0x000fe20003800200 */
[----:B------:R-:W-:Y:S02]  /*3eb00*/  ISETP.NE.AND P2, PT, R17, 0x1, PT ;  /* 0x000000011100780c */ /* 0x000fe40003f45270 */
[C---:B------:R-:W-:Y:S01]  /*3eb10*/  SHF.L.U32 R15, R177.reuse, 0x10, RZ ;  /* 0x00000010b10f7819 */ /* 0x040fe200000006ff */
[----:B------:R-:W-:Y:S01]  /*3eb20*/  FFMA.FTZ R6, R6, R193, 1.1641532182693481445e-10 ;  /* 0x2f00000006067423 */ /* 0x000fe200000100c1 */
[----:B------:R-:W-:Y:S02]  /*3eb30*/  LOP3.LUT R10, R10, 0xfffffffb, RZ, 0xc0, !PT ;  /* 0xfffffffb0a0a7812 */ /* 0x000fe400078ec0ff */
[----:B------:R-:W-:Y:S01]  /*3eb40*/  PRMT R177, R177, 0x7632, R177 ;  /* 0x00007632b1b17816 */ /* 0x000fe200000000b1 */
[----:B------:R-:W-:Y:S01]  /*3eb50*/  FMUL.FTZ R15, R15, R3 ;  /* 0x000000030f0f7220 */ /* 0x000fe20000410000 */
[----:B------:R-:W-:Y:S01]  /*3eb60*/  FSETP.LE.FTZ.AND P4, PT, R6, R192, PT ;  /* 0x000000c00600720b */ /* 0x000fe20003f93000 */
[----:B------:R-:W-:Y:S01]  /*3eb70*/  IMAD.MOV.U32 R6, RZ, RZ, 0x2 ;  /* 0x00000002ff067424 */ /* 0x000fe200078e00ff */
        /* <DEDUP_REMOVED lines=11> */
.L_x_14069:
        /* <DEDUP_REMOVED lines=13> */
.L_x_14071:
[----:B------:R-:W-:Y:S05]  /*3ed00*/  BSYNC.RECONVERGENT B2 ;  /* 0x0000000000027941 */ /* 0x000fea0003800200 */
.L_x_14070:
        /* <DEDUP_REMOVED lines=61> */
.L_x_14068:
[----:B------:R-:W-:Y:S05]  /*3f0e0*/  BSYNC.RECONVERGENT B1 ;  /* 0x0000000000017941 */ /* 0x000fea0003800200 */
.L_x_14067:
        /* <DEDUP_REMOVED lines=23> */
.L_x_14074:
        /* <DEDUP_REMOVED lines=13> */
.L_x_14076:
[----:B------:R-:W-:Y:S05]  /*3f330*/  BSYNC.RECONVERGENT B2 ;  /* 0x0000000000027941 */ /* 0x000fea0003800200 */
.L_x_14075:
        /* <DEDUP_REMOVED lines=61> */
.L_x_14073:
[----:B------:R-:W-:Y:S05]  /*3f710*/  BSYNC.RECONVERGENT B1 ;  /* 0x0000000000017941 */ /* 0x000fea0003800200 */
.L_x_14072:
        /* <DEDUP_REMOVED lines=20> */
.L_x_14079:
        /* <DEDUP_REMOVED lines=13> */
.L_x_14081:
[----:B------:R-:W-:Y:S05]  /*3f930*/  BSYNC.RECONVERGENT B2 ;  /* 0x0000000000027941 */ /* 0x000fea0003800200 */
.L_x_14080:
        /* <DEDUP_REMOVED lines=61> */
.L_x_14078:
[----:B------:R-:W-:Y:S05]  /*3fd10*/  BSYNC.RECONVERGENT B1 ;  /* 0x0000000000017941 */ /* 0x000fea0003800200 */
.L_x_14077:
        /* <DEDUP_REMOVED lines=24> */
.L_x_14084:
        /* <DEDUP_REMOVED lines=13> */
.L_x_14086:
[----:B------:R-:W-:Y:S05]  /*3ff70*/  BSYNC.RECONVERGENT B2 ;  /* 0x0000000000027941 */ /* 0x000fea0003800200 */
.L_x_14085:
        /* <DEDUP_REMOVED lines=61> */
.L_x_14083:
[----:B------:R-:W-:Y:S05]  /*40350*/  BSYNC.RECONVERGENT B1 ;  /* 0x0000000000017941 */ /* 0x000fea0003800200 */
.L_x_14082:
[----:B------:R-:W-:Y:S01]  /*40360*/  ISETP.NE.AND P3, PT, R19, 0x1, PT ;  /* 0x000000011300780c */ /* 0x000fe20003f65270 */
[----:B------:R-:W-:Y:S01]  /*40370*/  BSSY.RECONVERGENT B1, `(.L_x_14087) ;  /* 0x000005d000017945 */ /* 0x000fe20003800200 */
[----:B------:R-:W-:Y:S02]  /*40380*/  I2FP.F32.U32 R6, R17 ;  /* 0x0000001100067245 */ /* 0x000fe40000201000 */
[C---:B------:R-:W-:Y:S02]  /*40390*/  SHF.L.U32 R17, R178.reuse, 0x10, RZ ;  /* 0x00000010b2117819 */ /* 0x040fe400000006ff */
[----:B------:R-:W-:Y:S01]  /*403a0*/  PRMT R178, R178, 0x7632, R178 ;  /* 0x00007632b2b27816 */ /* 0x000fe200000000b2 */
[----:B------:R-:W-:Y:S01]  /*403b0*/  FFMA.FTZ R6, R6, R193, 1.1641532182693481445e-10 ;  /* 0x2f00000006067423 */ /* 0x000fe200000100c1 */
[----:B------:R-:W-:Y:S01]  /*403c0*/  MOV R18, R4 ;  /* 0x0000000400127202 */ /* 0x000fe20000000f00 */
[----:B------:R-:W-:-:S03]  /*403d0*/  FMUL.FTZ R17, R17, R3 ;  /* 0x0000000311117220 */ /* 0x000fc60000410000 */
        /* <DEDUP_REMOVED lines=11> */
.L_x_14089:
        /* <DEDUP_REMOVED lines=13> */
.L_x_14091:
[----:B------:R-:W-:Y:S05]  /*40560*/  BSYNC.RECONVERGENT B2 ;  /* 0x0000000000027941 */ /* 0x000fea0003800200 */
.L_x_14090:
        /* <DEDUP_REMOVED lines=61> */
.L_x_14088:
[----:B------:R-:W-:Y:S05]  /*40940*/  BSYNC.RECONVERGENT B1 ;  /* 0x0000000000017941 */ /* 0x000fea0003800200 */
.L_x_14087:
        /* <DEDUP_REMOVED lines=23> */
.L_x_14094:
[----:B------:R-:W-:Y:S01]  /*40ac0*/  VIADD R11, R11, 0x1 ;  /* 0x000000010b0b7836 */ /* 0x000fe20000000000 */
[----:B------:R-:W-:Y:S03]  /*40ad0*/  BSSY.RECONVERGENT B2, `(.L_x_14095) ;  /* 0x000000c000027945 */ /* 0x000fe60003800200 */
[C---:B01----:R-:W-:Y:S01]  /*40ae0*/  IMAD.WIDE.U32 R188, R11.reuse, -0x2daee0ad, RZ ;  /* 0xd2511f530bbc7825 */ /* 0x043fe200078e00ff */
        /* <DEDUP_REMOVED lines=10> */
.L_x_14096:
[----:B------:R-:W-:Y:S05]  /*40b90*/  BSYNC.RECONVERGENT B2 ;  /* 0x0000000000027941 */ /* 0x000fea0003800200 */
.L_x_14095:
        /* <DEDUP_REMOVED lines=61> */
.L_x_14093:
[----:B------:R-:W-:Y:S05]  /*40f70*/  BSYNC.RECONVERGENT B1 ;  /* 0x0000000000017941 */ /* 0x000fea0003800200 */
.L_x_14092:
[----:B------:R-:W-:Y:S01]  /*40f80*/  ISETP.NE.AND P4, PT, R19, 0x1, PT ;  /* 0x000000011300780c */ /* 0x000fe20003f85270 */
[----:B------:R-:W-:Y:S01]  /*40f90*/  BSSY.RECONVERGENT B1, `(.L_x_14097) ;  /* 0x000005c000017945 */ /* 0x000fe20003800200 */
[----:B------:R-:W-:Y:S02]  /*40fa0*/  I2FP.F32.U32 R6, R18 ;  /* 0x0000001200067245 */ /* 0x000fe40000201000 */
[----:B------:R-:W-:Y:S02]  /*40fb0*/  SHF.L.U32 R22, R178, 0x10, RZ ;  /* 0x00000010b2167819 */ /* 0x000fe400000006ff */
[----:B------:R-:W-:Y:S01]  /*40fc0*/  MOV R18, R4 ;  /* 0x0000000400127202 */ /* 0x000fe20000000f00 */
[----:B------:R-:W-:Y:S02]  /*40fd0*/  FFMA.FTZ R6, R6, R193, 1.1641532182693481445e-10 ;  /* 0x2f00000006067423 */ /* 0x000fe400000100c1 */
        /* <DEDUP_REMOVED lines=12> */
.L_x_14099:
        /* <DEDUP_REMOVED lines=13> */
.L_x_14101:
[----:B------:R-:W-:Y:S05]  /*41170*/  BSYNC.RECONVERGENT B2 ;  /* 0x0000000000027941 */ /* 0x000fea0003800200 */
.L_x_14100:
        /* <DEDUP_REMOVED lines=61> */
.L_x_14098:
[----:B------:R-:W-:Y:S05]  /*41550*/  BSYNC.RECONVERGENT B1 ;  /* 0x0000000000017941 */ /* 0x000fea0003800200 */
.L_x_14097:
        /* <DEDUP_REMOVED lines=24> */
.L_x_14104:
        /* <DEDUP_REMOVED lines=13> */
.L_x_14106:
[----:B------:R-:W-:Y:S05]  /*417b0*/  BSYNC.RECONVERGENT B2 ;  /* 0x0000000000027941 */ /* 0x000fea0003800200 */
.L_x_14105:
        /* <DEDUP_REMOVED lines=59> */
[----:B------:R-:W-:Y:S02]  /*41b70*/  MOV R4, R188 ;  /* 0x000000bc00047202 */ /* 0x000fe40000000f00 */
[----:B------:R-:W-:-:S07]  /*41b80*/  MOV R194, R6 ;  /* 0x0000000600c27202 */ /* 0x000fce0000000f00 */
.L_x_14103:
[----:B------:R-:W-:Y:S05]  /*41b90*/  BSYNC.RECONVERGENT B1 ;  /* 0x0000000000017941 */ /* 0x000fea0003800200 */
.L_x_14102:
        /* <DEDUP_REMOVED lines=19> */
.L_x_14109:
        /* <DEDUP_REMOVED lines=13> */
.L_x_14111:
[----:B------:R-:W-:Y:S05]  /*41da0*/  BSYNC.RECONVERGENT B2 ;  /* 0x0000000000027941 */ /* 0x000fea0003800200 */
.L_x_14110:
        /* <DEDUP_REMOVED lines=59> */
[----:B------:R-:W-:Y:S01]  /*42160*/  IMAD.MOV.U32 R6, RZ, RZ, RZ ;  /* 0x000000ffff067224 */ /* 0x000fe200078e00ff */
[----:B------:R-:W-:-:S07]  /*42170*/  MOV R4, R188 ;  /* 0x000000bc00047202 */ /* 0x000fce0000000f00 */
.L_x_14108:
[----:B------:R-:W-:Y:S05]  /*42180*/  BSYNC.RECONVERGENT B1 ;  /* 0x0000000000017941 */ /* 0x000fea0003800200 */
.L_x_14107:
[----:B------:R-:W-:Y:S01]  /*42190*/  I2FP.F32.U32 R22, R22 ;  /* 0x0000001600167245 */ /* 0x000fe20000201000 */
[----:B------:R-:W-:Y:S01]  /*421a0*/  BSSY.RECONVERGENT B1, `(.L_x_14112) ;  /* 0x0000061000017945 */ /* 0x000fe20003800200 */
[----:B------:R-:W-:Y:S01]  /*421b0*/  FSEL R19, R19, RZ, P4 ;  /* 0x000000ff13137208 */ /* 0x000fe20002000000 */
[----:B01----:R-:W-:Y:S02]  /*421c0*/  IMAD.MOV.U32 R188, RZ, RZ, 0x2 ;  /* 0x00000002ffbc7424 */ /* 0x003fe400078e00ff */
        /* <DEDUP_REMOVED lines=19> */
.L_x_14114:
        /* <DEDUP_REMOVED lines=13> */
.L_x_14116:
[----:B------:R-:W-:Y:S05]  /*423d0*/  BSYNC.RECONVERGENT B2 ;  /* 0x0000000000027941 */ /* 0x000fea0003800200 */
.L_x_14115:
        /* <DEDUP_REMOVED lines=61> */
.L_x_14113:
[----:B------:R-:W-:Y:S05]  /*427b0*/  BSYNC.RECONVERGENT B1 ;  /* 0x0000000000017941 */ /* 0x000fea0003800200 */
.L_x_14112:
        /* <DEDUP_REMOVED lines=18> */
.L_x_14119:
        /* <DEDUP_REMOVED lines=16> */
.L_x_14121:
[----:B------:R-:W-:Y:S05]  /*429e0*/  BSYNC.RECONVERGENT B2 ;  /* 0x0000000000027941 */ /* 0x000fea0003800200 */
.L_x_14120:
        /* <DEDUP_REMOVED lines=61> */
.L_x_14118:
[----:B------:R-:W-:Y:S05]  /*42dc0*/  BSYNC.RECONVERGENT B1 ;  /* 0x0000000000017941 */ /* 0x000fea0003800200 */
.L_x_14117:
[----:B------:R-:W-:Y:S02]  /*42dd0*/  I2FP.F32.U32 R179, R179 ;  /* 0x000000b300b37245 */ /* 0x000fe40000201000 */
[----:B------:R-:W-:-:S03]  /*42de0*/  FSEL R22, R22, RZ, P5 ;  /* 0x000000ff16167208 */ /* 0x000fc60002800000 */
[----:B------:R-:W-:-:S05]  /*42df0*/  FFMA.FTZ R179, R179, R193, 1.1641532182693481445e-10 ;  /* 0x2f000000b3b37423 */ /* 0x000fca00000100c1 */
[----:B------:R-:W-:Y:S02]  /*42e00*/  FSETP.GTU.FTZ.AND P6, PT, R179, R192, PT ;  /* 0x000000c0b300720b */ /* 0x000fe40003fdc000 */
[----:B------:R-:W-:-:S04]  /*42e10*/  PRMT R179, R115, 0x7632, R179 ;  /* 0x0000763273b37816 */ /* 0x000fc800000000b3 */
[----:B------:R-:W-:-:S05]  /*42e20*/  SHF.L.U32 R179, R179, 0x10, RZ ;  /* 0x00000010b3b37819 */ /* 0x000fca00000006ff */
[----:B------:R-:W-:Y:S01]  /*42e30*/  FMUL.FTZ R179, R179, R3 ;  /* 0x00000003b3b37220 */ /* 0x000fe20000410000 */
[----:B------:R-:W-:-:S04]  /*42e40*/  SEL R3, RZ, 0x1, P6 ;  /* 0x00000001ff037807 */ /* 0x000fc80003000000 */
[----:B------:R-:W-:-:S05]  /*42e50*/  FSEL R179, R179, RZ, !P6 ;  /* 0x000000ffb3b37208 */ /* 0x000fca0007000000 */
[--C-:B------:R-:W-:Y:S01]  /*42e60*/  FADD.FTZ R179, R179, R22.reuse ;  /* 0x00000016b3b37221 */ /* 0x100fe20000010000 */
[----:B------:R-:W-:-:S03]  /*42e70*/  PRMT R22, R3, 0x7610, R22 ;  /* 0x0000761003167816 */ /* 0x000fc60000000016 */
[----:B------:R-:W-:Y:S01]  /*42e80*/  @P1 FADD.FTZ R179, R123, R179 ;  /* 0x000000b37bb31221 */ /* 0x000fe20000010000 */
[----:B------:R-:W-:Y:S06]  /*42e90*/  BRA `(.L_x_14122) ;  /* 0x0000003000787947 */ /* 0x000fec0003800000 */
.L_x_14041:
        /* <DEDUP_REMOVED lines=16> */
.L_x_14125:
        /* <DEDUP_REMOVED lines=13> */
.L_x_14127:
[----:B------:R-:W-:Y:S05]  /*43070*/  BSYNC.RECONVERGENT B2 ;  /* 0x0000000000027941 */ /* 0x000fea0003800200 */
.L_x_14126:
        /* <DEDUP_REMOVED lines=52> */
[----:B------:R-:W-:Y:S02]  /*433c0*/  LOP3.LUT R6, R4, R6, R173, 0x96, !PT ;  /* 0x0000000604067212 */ /* 0x000fe400078e96ad */
[----:B------:R-:W-:-:S03]  /*433d0*/  MOV R173, R3 ;  /* 0x0000000300ad7202 */ /* 0x000fc60000000f00 */
[----:B------:R-:W-:-:S04]  /*433e0*/  IMAD.WIDE.U32 R6, R6, -0x326172a9, RZ ;  /* 0xcd9e8d5706067825 */ /* 0x000fc800078e00ff */
[----:B------:R-:W-:Y:S01]  /*433f0*/  IMAD.MOV.U32 R4, RZ, RZ, R6 ;  /* 0x000000ffff047224 */ /* 0x000fe200078e0006 */
[----:B------:R-:W-:Y:S02]  /*43400*/  LOP3.LUT R8, R8, R174, R7, 0x96, !PT ;  /* 0x000000ae08087212 */ /* 0x000fe400078e9607 */
[----:B------:R-:W-:-:S04]  /*43410*/  IADD3 R7, PT, PT, R21, -0x695add53, RZ ;  /* 0x96a522ad15077810 */ /* 0x000fc80007ffe0ff */
[----:B------:R-:W-:Y:S01]  /*43420*/  LOP3.LUT R7, R7, R172, R195, 0x96, !PT ;  /* 0x000000ac07077212 */ /* 0x000fe200078e96c3 */
[----:B------:R-:W-:-:S07]  /*43430*/  IMAD.MOV.U32 R172, RZ, RZ, RZ ;  /* 0x000000ffffac7224 */ /* 0x000fce00078e00ff */
.L_x_14124:
[----:B------:R-:W-:Y:S05]  /*43440*/  BSYNC.RECONVERGENT B1 ;  /* 0x0000000000017941 */ /* 0x000fea0003800200 */
.L_x_14123:
        /* <DEDUP_REMOVED lines=9> */
[----:B------:R-:W-:Y:S01]  /*434e0*/  IMAD.MOV.U32 R173, RZ, RZ, R4 ;  /* 0x000000ffffad7224 */ /* 0x000fe200078e0004 */
[----:B------:R-:W-:-:S02]  /*434f0*/  MOV R6, 0x2 ;  /* 0x0000000200067802 */ /* 0x000fc40000000f00 */
[----:B0-----:R-:W-:-:S13]  /*43500*/  FSETP.LE.FTZ.AND P3, PT, R174, R191, PT ;  /* 0x000000bfae00720b */ /* 0x001fda0003f73000 */
        /* <DEDUP_REMOVED lines=10> */
.L_x_14130:
        /* <DEDUP_REMOVED lines=13> */
.L_x_14132:
[----:B------:R-:W-:Y:S05]  /*43680*/  BSYNC.RECONVERGENT B2 ;  /* 0x0000000000027941 */ /* 0x000fea0003800200 */
.L_x_14131:
        /* <DEDUP_REMOVED lines=61> */
.L_x_14129:
[----:B------:R-:W-:Y:S05]  /*43a60*/  BSYNC.RECONVERGENT B1 ;  /* 0x0000000000017941 */ /* 0x000fea0003800200 */
.L_x_14128:
        /* <DEDUP_REMOVED lines=19> */
.L_x_14135:
        /* <DEDUP_REMOVED lines=13> */
.L_x_14137:
[----:B------:R-:W-:Y:S05]  /*43c70*/  BSYNC.RECONVERGENT B2 ;  /* 0x0000000000027941 */ /* 0x000fea0003800200 */
.L_x_14136:
        /* <DEDUP_REMOVED lines=61> */
.L_x_14134:
[----:B------:R-:W-:Y:S05]  /*44050*/  BSYNC.RECONVERGENT B1 ;  /* 0x0000000000017941 */ /* 0x000fea0003800200 */
.L_x_14133:
        /* <DEDUP_REMOVED lines=20> */
.L_x_14140:
        /* <DEDUP_REMOVED lines=13> */
.L_x_14142:
[----:B------:R-:W-:Y:S05]  /*44270*/  BSYNC.RECONVERGENT B2 ;  /* 0x0000000000027941 */ /* 0x000fea0003800200 */
.L_x_14141:
        /* <DEDUP_REMOVED lines=61> */
.L_x_14139:
[----:B------:R-:W-:Y:S05]  /*44650*/  BSYNC.RECONVERGENT B1 ;  /* 0x0000000000017941 */ /* 0x000fea0003800200 */
.L_x_14138:
        /* <DEDUP_REMOVED lines=19> */
.L_x_14145:
        /* <DEDUP_REMOVED lines=13> */
.L_x_14147:
[----:B------:R-:W-:Y:S05]  /*44860*/  BSYNC.RECONVERGENT B2 ;  /* 0x0000000000027941 */ /* 0x000fea0003800200 */
.L_x_14146:
        /* <DEDUP_REMOVED lines=61> */
.L_x_14144:
[----:B------:R-:W-:Y:S05]  /*44c40*/  BSYNC.RECONVERGENT B1 ;  /* 0x0000000000017941 */ /* 0x000fea0003800200 */
.L_x_14143:
        /* <DEDUP_REMOVED lines=18> */
.L_x_14150:
        /* <DEDUP_REMOVED lines=13> */
.L_x_14152:
[----:B------:R-:W-:Y:S05]  /*44e40*/  BSYNC.RECONVERGENT B2 ;  /* 0x0000000000027941 */ /* 0x000fea0003800200 */
.L_x_14151:
        /* <DEDUP_REMOVED lines=61> */
.L_x_14149:
[----:B------:R-:W-:Y:S05]  /*45220*/  BSYNC.RECONVERGENT B1 ;  /* 0x0000000000017941 */ /* 0x000fea0003800200 */
.L_x_14148:
        /* <DEDUP_REMOVED lines=17> */
.L_x_14155:
        /* <DEDUP_REMOVED lines=13> */
.L_x_14157:
[----:B------:R-:W-:Y:S05]  /*45410*/  BSYNC.RECONVERGENT B2 ;  /* 0x0000000000027941 */ /* 0x000fea0003800200 */
.L_x_14156:
        /* <DEDUP_REMOVED lines=61> */
.L_x_14154:
[----:B------:R-:W-:Y:S05]  /*457f0*/  BSYNC.RECONVERGENT B1 ;  /* 0x0000000000017941 */ /* 0x000fea0003800200 */
.L_x_14153:
        /* <DEDUP_REMOVED lines=18> */
.L_x_14160:
        /* <DEDUP_REMOVED lines=13> */
.L_x_14162:
[----:B------:R-:W-:Y:S05]  /*459f0*/  BSYNC.RECONVERGENT B2 ;  /* 0x0000000000027941 */ /* 0x000fea0003800200 */
.L_x_14161:
        /* <DEDUP_REMOVED lines=61> */
.L_x_14159:
[----:B------:R-:W-:Y:S05]  /*45dd0*/  BSYNC.RECONVERGENT B1 ;  /* 0x0000000000017941 */ /* 0x000fea0003800200 */
.L_x_14158:
        /* <DEDUP_REMOVED lines=42> */
.L_x_14122:
        /* <DEDUP_REMOVED lines=44> */
.L_x_14163:
[----:B------:R-:W-:Y:S01]  /*46340*/  IMAD.MOV.U32 R3, RZ, RZ, R194 ;  /* 0x000000ffff037224 */ /* 0x000fe200078e00c2 */
[----:B------:R-:W-:-:S07]  /*46350*/  IADD3 R23, PT, PT, R23, 0x20, RZ ;  /* 0x0000002017177810 */ /* 0x000fce0007ffe0ff */
.L_x_14040:
[----:B------:R-:W-:Y:S05]  /*46360*/  BSYNC.RECONVERGENT B0 ;  /* 0x0000000000007941 */ /* 0x000fea0003800200 */
.L_x_14039:
        /* <DEDUP_REMOVED lines=24> */
[----:B01----:R-:W-:-:S09]  /*464f0*/  IMAD.MOV.U32 R188, RZ, RZ, R3 ;  /* 0x000000ffffbc7224 */ /* 0x003fd200078e0003 */
        /* <DEDUP_REMOVED lines=11> */
.L_x_14169:
        /* <DEDUP_REMOVED lines=13> */
.L_x_14171:
[----:B------:R-:W-:Y:S05]  /*46680*/  BSYNC.RECONVERGENT B2 ;  /* 0x0000000000027941 */ /* 0x000fea0003800200 */
.L_x_14170:
        /* <DEDUP_REMOVED lines=60> */
.L_x_14168:
[----:B------:R-:W-:Y:S05]  /*46a50*/  BSYNC.RECONVERGENT B1 ;  /* 0x0000000000017941 */ /* 0x000fea0003800200 */
.L_x_14167:
        /* <DEDUP_REMOVED lines=10> */
[----:B------:R-:W-:-:S02]  /*46b00*/  IMAD.MOV.U32 R15, RZ, RZ, R4 ;  /* 0x000000ffff0f7224 */ /* 0x000fc400078e0004 */
[----:B0-----:R-:W-:Y:S02]  /*46b10*/  FSETP.LE.FTZ.AND P4, PT, R6, R189, PT ;  /* 0x000000bd0600720b */ /* 0x001fe40003f93000 */
[----:B------:R-:W-:Y:S01]  /*46b20*/  MOV R6, 0x2 ;  /* 0x0000000200067802 */ /* 0x000fe20000000f00 */
[----:B-1----:R-:W-:-:S10]  /*46b30*/  FMUL.FTZ R13, R13, R3 ;  /* 0x000000030d0d7220 */ /* 0x002fd40000410000 */
        /* <DEDUP_REMOVED lines=10> */
.L_x_14174:
        /* <DEDUP_REMOVED lines=13> */
.L_x_14176:
[----:B------:R-:W-:Y:S05]  /*46cb0*/  BSYNC.RECONVERGENT B2 ;  /* 0x0000000000027941 */ /* 0x000fea0003800200 */
.L_x_14175:
        /* <DEDUP_REMOVED lines=61> */
.L_x_14173:
[----:B------:R-:W-:Y:S05]  /*47090*/  BSYNC.RECONVERGENT B1 ;  /* 0x0000000000017941 */ /* 0x000fea0003800200 */
.L_x_14172:
        /* <DEDUP_REMOVED lines=23> */
.L_x_14179:
        /* <DEDUP_REMOVED lines=13> */
.L_x_14181:
[----:B------:R-:W-:Y:S05]  /*472e0*/  BSYNC.RECONVERGENT B2 ;  /* 0x0000000000027941 */ /* 0x000fea0003800200 */
.L_x_14180:
        /* <DEDUP_REMOVED lines=61> */
.L_x_14178:
[----:B------:R-:W-:Y:S05]  /*476c0*/  BSYNC.RECONVERGENT B1 ;  /* 0x0000000000017941 */ /* 0x000fea0003800200 */
.L_x_14177:
        /* <DEDUP_REMOVED lines=20> */
.L_x_14184:
        /* <DEDUP_REMOVED lines=13> */
.L_x_14186:
[----:B------:R-:W-:Y:S05]  /*478e0*/  BSYNC.RECONVERGENT B2 ;  /* 0x0000000000027941 */ /* 0x000fea0003800200 */
.L_x_14185:
        /* <DEDUP_REMOVED lines=61> */
.L_x_14183:
[----:B------:R-:W-:Y:S05]  /*47cc0*/  BSYNC.RECONVERGENT B1 ;  /* 0x0000000000017941 */ /* 0x000fea0003800200 */
.L_x_14182:
        /* <DEDUP_REMOVED lines=24> */
.L_x_14189:
        /* <DEDUP_REMOVED lines=13> */
.L_x_14191:
[----:B------:R-:W-:Y:S05]  /*47f20*/  BSYNC.RECONVERGENT B2 ;  /* 0x0000000000027941 */ /* 0x000fea0003800200 */
.L_x_14190:
        /* <DEDUP_REMOVED lines=61> */
.L_x_14188:
[----:B------:R-:W-:Y:S05]  /*48300*/  BSYNC.RECONVERGENT B1 ;  /* 0x0000000000017941 */ /* 0x000fea0003800200 */
.L_x_14187:
        /* <DEDUP_REMOVED lines=21> */
.L_x_14194:
        /* <DEDUP_REMOVED lines=13> */
.L_x_14196:
[----:B------:R-:W-:Y:S05]  /*48530*/  BSYNC.RECONVERGENT B2 ;  /* 0x0000000000027941 */ /* 0x000fea0003800200 */
.L_x_14195:
        /* <DEDUP_REMOVED lines=61> */
.L_x_14193:
[----:B------:R-:W-:Y:S05]  /*48910*/  BSYNC.RECONVERGENT B1 ;  /* 0x0000000000017941 */ /* 0x000fea0003800200 */
.L_x_14192:
        /* <DEDUP_REMOVED lines=23> */
.L_x_14199:
        /* <DEDUP_REMOVED lines=13> */
.L_x_14201:
[----:B------:R-:W-:Y:S05]  /*48b60*/  BSYNC.RECONVERGENT B2 ;  /* 0x0000000000027941 */ /* 0x000fea0003800200 */
.L_x_14200:
        /* <DEDUP_REMOVED lines=61> */
.L_x_14198:
[----:B------:R-:W-:Y:S05]  /*48f40*/  BSYNC.RECONVERGENT B1 ;  /* 0x0000000000017941 */ /* 0x000fea0003800200 */
.L_x_14197:
        /* <DEDUP_REMOVED lines=20> */
.L_x_14204:
        /* <DEDUP_REMOVED lines=13> */
.L_x_14206:
[----:B------:R-:W-:Y:S05]  /*49160*/  BSYNC.RECONVERGENT B2 ;  /* 0x0000000000027941 */ /* 0x000fea0003800200 */
.L_x_14205:
        /* <DEDUP_REMOVED lines=61> */
.L_x_14203:
[----:B------:R-:W-:Y:S05]  /*49540*/  BSYNC.RECONVERGENT B1 ;  /* 0x0000000000017941 */ /* 0x000fea0003800200 */
.L_x_14202:
        /* <DEDUP_REMOVED lines=24> */
.L_x_14209:
        /* <DEDUP_REMOVED lines=13> */
.L_x_14211:
[----:B------:R-:W-:Y:S05]  /*497a0*/  BSYNC.RECONVERGENT B2 ;  /* 0x0000000000027941 */ /* 0x000fea0003800200 */
.L_x_14210:
        /* <DEDUP_REMOVED lines=61> */
.L_x_14208:
[----:B------:R-:W-:Y:S05]  /*49b80*/  BSYNC.RECONVERGENT B1 ;  /* 0x0000000000017941 */ /* 0x000fea0003800200 */
.L_x_14207:
        /* <DEDUP_REMOVED lines=19> */
.L_x_14214:
        /* <DEDUP_REMOVED lines=13> */
.L_x_14216:
[----:B------:R-:W-:Y:S05]  /*49d90*/  BSYNC.RECONVERGENT B2 ;  /* 0x0000000000027941 */ /* 0x000fea0003800200 */
.L_x_14215:
        /* <DEDUP_REMOVED lines=61> */
.L_x_14213:
[----:B------:R-:W-:Y:S05]  /*4a170*/  BSYNC.RECONVERGENT B1 ;  /* 0x0000000000017941 */ /* 0x000fea0003800200 */
.L_x_14212:
        /* <DEDUP_REMOVED lines=23> */
.L_x_14219:
        /* <DEDUP_REMOVED lines=13> */
.L_x_14221:
[----:B------:R-:W-:Y:S05]  /*4a3c0*/  BSYNC.RECONVERGENT B2 ;  /* 0x0000000000027941 */ /* 0x000fea0003800200 */
.L_x_14220:
        /* <DEDUP_REMOVED lines=61> */
.L_x_14218:
[----:B------:R-:W-:Y:S05]  /*4a7a0*/  BSYNC.RECONVERGENT B1 ;  /* 0x0000000000017941 */ /* 0x000fea0003800200 */
.L_x_14217:
        /* <DEDUP_REMOVED lines=18> */
.L_x_14224:
        /* <DEDUP_REMOVED lines=13> */
.L_x_14226:
[----:B------:R-:W-:Y:S05]  /*4a9a0*/  BSYNC.RECONVERGENT B2 ;  /* 0x0000000000027941 */ /* 0x000fea0003800200 */
.L_x_14225:
        /* <DEDUP_REMOVED lines=61> */
.L_x_14223:
[----:B------:R-:W-:Y:S05]  /*4ad80*/  BSYNC.RECONVERGENT B1 ;  /* 0x0000000000017941 */ /* 0x000fea0003800200 */
.L_x_14222:
        /* <DEDUP_REMOVED lines=24> */
.L_x_14229:
        /* <DEDUP_REMOVED lines=13> */
.L_x_14231:
[----:B------:R-:W-:Y:S05]  /*4afe0*/  BSYNC.RECONVERGENT B2 ;  /* 0x0000000000027941 */ /* 0x000fea0003800200 */
.L_x_14230:
        /* <DEDUP_REMOVED lines=61> */
.L_x_14228:
[----:B------:R-:W-:Y:S05]  /*4b3c0*/  BSYNC.RECONVERGENT B1 ;  /* 0x0000000000017941 */ /* 0x000fea0003800200 */
.L_x_14227:
        /* <DEDUP_REMOVED lines=19> */
.L_x_14234:
        /* <DEDUP_REMOVED lines=13> */
.L_x_14236:
[----:B------:R-:W-:Y:S05]  /*4b5d0*/  BSYNC.RECONVERGENT B2 ;  /* 0x0000000000027941 */ /* 0x000fea0003800200 */
.L_x_14235:
        /* <DEDUP_REMOVED lines=61> */
.L_x_14233:
[----:B------:R-:W-:Y:S05]  /*4b9b0*/  BSYNC.RECONVERGENT B1 ;  /* 0x0000000000017941 */ /* 0x000fea0003800200 */
.L_x_14232:
        /* <DEDUP_REMOVED lines=23> */
.L_x_14239:
        /* <DEDUP_REMOVED lines=13> */
.L_x_14241:
[----:B------:R-:W-:Y:S05]  /*4bc00*/  BSYNC.RECONVERGENT B2 ;  /* 0x0000000000027941 */ /* 0x000fea0003800200 */
.L_x_14240:
        /* <DEDUP_REMOVED lines=61> */
.L_x_14238:
[----:B------:R-:W-:Y:S05]  /*4bfe0*/  BSYNC.RECONVERGENT B1 ;  /* 0x0000000000017941 */ /* 0x000fea0003800200 */
.L_x_14237:
        /* <DEDUP_REMOVED lines=18> */
.L_x_14244:
        /* <DEDUP_REMOVED lines=16> */
.L_x_14246:
[----:B------:R-:W-:Y:S05]  /*4c210*/  BSYNC.RECONVERGENT B2 ;  /* 0x0000000000027941 */ /* 0x000fea0003800200 */
.L_x_14245:
        /* <DEDUP_REMOVED lines=61> */
.L_x_14243:
[----:B------:R-:W-:Y:S05]  /*4c5f0*/  BSYNC.RECONVERGENT B1 ;  /* 0x0000000000017941 */ /* 0x000fea0003800200 */
.L_x_14242:
        /* <DEDUP_REMOVED lines=13> */
.L_x_14166:
[----:B------:R-:W-:Y:S01]  /*4c6d0*/  ISETP.NE.AND P2, PT, R6, 0x1, PT ;  /* 0x000000010600780c */ /* 0x000fe20003f45270 */
[----:B------:R-:W-:Y:S01]  /*4c6e0*/  BSSY.RECONVERGENT B1, `(.L_x_14248) ;  /* 0x0000059000017945 */ /* 0x000fe20003800200 */
[----:B---3--:R-:W-:Y:S01]  /*4c6f0*/  MOV R180, 0x2 ;  /* 0x0000000200b47802 */ /* 0x008fe20000000f00 */
[----:B------:R-:W-:Y:S01]  /*4c700*/  IMAD.MOV.U32 R181, RZ, RZ, R4 ;  /* 0x000000ffffb57224 */ /* 0x000fe200078e0004 */
[----:B01----:R-:W-:-:S09]  /*4c710*/  MOV R188, R3 ;  /* 0x0000000300bc7202 */ /* 0x003fd20000000f00 */
        /* <DEDUP_REMOVED lines=11> */
.L_x_14250:
        /* <DEDUP_REMOVED lines=13> */
.L_x_14252:
[----:B------:R-:W-:Y:S05]  /*4c8a0*/  BSYNC.RECONVERGENT B2 ;  /* 0x0000000000027941 */ /* 0x000fea0003800200 */
.L_x_14251:
        /* <DEDUP_REMOVED lines=60> */
.L_x_14249:
[----:B------:R-:W-:Y:S05]  /*4cc70*/  BSYNC.RECONVERGENT B1 ;  /* 0x0000000000017941 */ /* 0x000fea0003800200 */
.L_x_14248:
[----:B------:R-:W0:Y:S01]  /*4cc80*/  LDC R192, c[0x0][0x404] ;  /* 0x00010100ffc07b82 */ /* 0x000e220000000800 */
        /* <DEDUP_REMOVED lines=21> */
.L_x_14255:
        /* <DEDUP_REMOVED lines=13> */
.L_x_14257:
[----:B------:R-:W-:Y:S05]  /*4ceb0*/  BSYNC.RECONVERGENT B2 ;  /* 0x0000000000027941 */ /* 0x000fea0003800200 */
.L_x_14256:
        /* <DEDUP_REMOVED lines=61> */
.L_x_14254:
[----:B------:R-:W-:Y:S05]  /*4d290*/  BSYNC.RECONVERGENT B1 ;  /* 0x0000000000017941 */ /* 0x000fea0003800200 */
.L_x_14253:
        /* <DEDUP_REMOVED lines=19> */
.L_x_14260:
        /* <DEDUP_REMOVED lines=13> */
.L_x_14262:
[----:B------:R-:W-:Y:S05]  /*4d4a0*/  BSYNC.RECONVERGENT B2 ;  /* 0x0000000000027941 */ /* 0x000fea0003800200 */
.L_x_14261:
        /* <DEDUP_REMOVED lines=61> */
.L_x_14259:
[----:B------:R-:W-:Y:S05]  /*4d880*/  BSYNC.RECONVERGENT B1 ;  /* 0x0000000000017941 */ /* 0x000fea0003800200 */
.L_x_14258:
        /* <DEDUP_REMOVED lines=20> */
.L_x_14265:
        /* <DEDUP_REMOVED lines=13> */
.L_x_14267:
[----:B------:R-:W-:Y:S05]  /*4daa0*/  BSYNC.RECONVERGENT B2 ;  /* 0x0000000000027941 */ /* 0x000fea0003800200 */
.L_x_14266:
        /* <DEDUP_REMOVED lines=61> */
.L_x_14264:
[----:B------:R-:W-:Y:S05]  /*4de80*/  BSYNC.RECONVERGENT B1 ;  /* 0x0000000000017941 */ /* 0x000fea0003800200 */
.L_x_14263:
        /* <DEDUP_REMOVED lines=19> */
.L_x_14270:
        /* <DEDUP_REMOVED lines=13> */
.L_x_14272:
[----:B------:R-:W-:Y:S05]  /*4e090*/  BSYNC.RECONVERGENT B2 ;  /* 0x0000000000027941 */ /* 0x000fea0003800200 */
.L_x_14271:
        /* <DEDUP_REMOVED lines=61> */
.L_x_14269:
[----:B------:R-:W-:Y:S05]  /*4e470*/  BSYNC.RECONVERGENT B1 ;  /* 0x0000000000017941 */ /* 0x000fea0003800200 */
.L_x_14268:
        /* <DEDUP_REMOVED lines=18> */
.L_x_14275:
        /* <DEDUP_REMOVED lines=13> */
.L_x_14277:
[----:B------:R-:W-:Y:S05]  /*4e670*/  BSYNC.RECONVERGENT B2 ;  /* 0x0000000000027941 */ /* 0x000fea0003800200 */
.L_x_14276:
        /* <DEDUP_REMOVED lines=61> */
.L_x_14274:
[----:B------:R-:W-:Y:S05]  /*4ea50*/  BSYNC.RECONVERGENT B1 ;  /* 0x0000000000017941 */ /* 0x000fea0003800200 */
.L_x_14273:
        /* <DEDUP_REMOVED lines=17> */
.L_x_14280:
        /* <DEDUP_REMOVED lines=13> */
.L_x_14282:
[----:B------:R-:W-:Y:S05]  /*4ec40*/  BSYNC.RECONVERGENT B2 ;  /* 0x0000000000027941 */ /* 0x000fea0003800200 */
.L_x_14281:
        /* <DEDUP_REMOVED lines=61> */
.L_x_14279:
[----:B------:R-:W-:Y:S05]  /*4f020*/  BSYNC.RECONVERGENT B1 ;  /* 0x0000000000017941 */ /* 0x000fea0003800200 */
.L_x_14278:
        /* <DEDUP_REMOVED lines=18> */
.L_x_14285:
        /* <DEDUP_REMOVED lines=13> */
.L_x_14287:
[----:B------:R-:W-:Y:S05]  /*4f220*/  BSYNC.RECONVERGENT B2 ;  /* 0x0000000000027941 */ /* 0x000fea0003800200 */
.L_x_14286:
        /* <DEDUP_REMOVED lines=61> */
.L_x_14284:
[----:B------:R-:W-:Y:S05]  /*4f600*/  BSYNC.RECONVERGENT B1 ;  /* 0x0000000000017941 */ /* 0x000fea0003800200 */
.L_x_14283:
        /* <DEDUP_REMOVED lines=42> */
.L_x_14247:
[----:B------:R-:W0:Y:S01]  /*4f8b0*/  LDC.64 R190, c[0x0][0x3a8] ;  /* 0x0000ea00ffbe7b82 */ /* 0x000e220000000a00 */
[----:B------:R-:W-:Y:S02]  /*4f8c0*/  SEL R3, RZ, 0x1000000, !P5 ;  /* 0x01000000ff037807 */ /* 0x000fe40006800000 */
[----:B------:R-:W-:Y:S02]  /*4f8d0*/  SEL R189, RZ, 0x10000, !P4 ;  /* 0x00010000ffbd7807 */ /* 0x000fe40006000000 */
[C---:B------:R-:W-:Y:S02]  /*4f8e0*/  LOP3.LUT P6, RZ, R10.reuse, 0x8, RZ, 0xc0, !PT ;  /* 0x000000080aff7812 */ /* 0x040fe400078cc0ff */
[C---:B------:R-:W-:Y:S01]  /*4f8f0*/  LOP3.LUT P5, RZ, R10.reuse, 0x4, RZ, 0xc0, !PT ;  /* 0x000000040aff7812 */ /* 0x040fe200078ac0ff */
[----:B------:R-:W1:Y:S01]  /*4f900*/  LDC.64 R192, c[0x0][0x3b0] ;  /* 0x0000ec00ffc07b82 */ /* 0x000e620000000a00 */
[C---:B------:R-:W-:Y:S02]  /*4f910*/  LOP3.LUT P4, RZ, R10.reuse, 0x2, RZ, 0xc0, !PT ;  /* 0x000000020aff7812 */ /* 0x040fe4000788c0ff */
[----:B------:R-:W-:Y:S01]  /*4f920*/  LOP3.LUT P1, RZ, R10, 0x10, RZ, 0xc0, !PT ;  /* 0x000000100aff7812 */ /* 0x000fe2000782c0ff */
[----:B0-----:R-:W-:-:S05]  /*4f930*/  IMAD.WIDE.U32 R190, R23, 0x20, R190 ;  /* 0x0000002017be7825 */ /* 0x001fca00078e00be */
[----:B------:R-:W-:Y:S01]  /*4f940*/  STG.E.128 desc[UR6][R190.64], R180 ;  /* 0x000000b4be007986 */ /* 0x000fe2000c101d06 */
[----:B-1----:R-:W-:-:S03]  /*4f950*/  IMAD.WIDE.U32 R192, R23, 0x8, R192 ;  /* 0x0000000817c07825 */ /* 0x002fc600078e00c0 */
[----:B------:R0:W-:Y:S02]  /*4f960*/  STG.E.128 desc[UR6][R190.64+0x10], R184 ;  /* 0x000010b8be007986 */ /* 0x0001e4000c101d06 */
[----:B0-----:R-:W-:Y:S02]  /*4f970*/  SEL R190, RZ, 0x100, !P3 ;  /* 0x00000100ffbe7807 */ /* 0x001fe40005800000 */
[----:B------:R-:W-:Y:S02]  /*4f980*/  SEL R191, RZ, 0x1, !P2 ;  /* 0x00000001ffbf7807 */ /* 0x000fe40005000000 */
[----:B------:R-:W-:Y:S02]  /*4f990*/  LOP3.LUT R190, R190, R3, R189, 0xfe, !PT ;  /* 0x00000003bebe7212 */ /* 0x000fe400078efebd */
[----:B------:R-:W-:Y:S02]  /*4f9a0*/  SEL R3, RZ, 0x1000000, !P4 ;  /* 0x01000000ff037807 */ /* 0x000fe40006000000 */
[----:B------:R-:W-:-:S02]  /*4f9b0*/  LOP3.LUT R191, R190, R191, RZ, 0xfc, !PT ;  /* 0x000000bfbebf7212 */ /* 0x000fc400078efcff */
[----:B------:R-:W-:Y:S02]  /*4f9c0*/  SEL R189, RZ, 0x10000, !P5 ;  /* 0x00010000ffbd7807 */ /* 0x000fe40006800000 */
[----:B------:R-:W-:-:S04]  /*4f9d0*/  SEL R190, RZ, 0x100, !P6 ;  /* 0x00000100ffbe7807 */ /* 0x000fc80007000000 */
[----:B------:R-:W-:Y:S02]  /*4f9e0*/  LOP3.LUT R3, R190, R3, R189, 0xfe, !PT ;  /* 0x00000003be037212 */ /* 0x000fe400078efebd */
[----:B------:R-:W-:-:S04]  /*4f9f0*/  SEL R189, RZ, 0x1, !P1 ;  /* 0x00000001ffbd7807 */ /* 0x000fc80004800000 */
[----:B------:R-:W-:Y:S01]  /*4fa00*/  LOP3.LUT R190, R3, R189, RZ, 0xfc, !PT ;  /* 0x000000bd03be7212 */ /* 0x000fe200078efcff */
[----:B------:R-:W-:-:S04]  /*4fa10*/  IMAD.MOV.U32 R3, RZ, RZ, R188 ;  /* 0x000000ffff037224 */ /* 0x000fc800078e00bc */
[----:B------:R2:W-:Y:S01]  /*4fa20*/  STG.E.64 desc[UR6][R192.64], R190 ;  /* 0x000000bec0007986 */ /* 0x0005e2000c101b06 */
[----:B------:R-:W-:Y:S05]  /*4fa30*/  @!P0 BRA `(.L_x_14165) ;  /* 0x0000000000508947 */ /* 0x000fea0003800000 */
[----:B------:R-:W-:Y:S02]  /*4fa40*/  SHF.L.U32 R188, R19, 0x10, RZ ;  /* 0x0000001013bc7819 */ /* 0x000fe400000006ff */
[----:B------:R-:W-:Y:S02]  /*4fa50*/  LOP3.LUT R189, R22, 0xffff, RZ, 0xc0, !PT ;  /* 0x0000ffff16bd7812 */ /* 0x000fe400078ec0ff */
[----:B------:R-:W-:Y:S02]  /*4fa60*/  LOP3.LUT R188, R188, 0xff0000, RZ, 0xc0, !PT ;  /* 0x00ff0000bcbc7812 */ /* 0x000fe400078ec0ff */
[----:B------:R-:W-:Y:S02]  /*4fa70*/  PRMT R194, R18, 0x7104, RZ ;  /* 0x0000710412c27816 */ /* 0x000fe400000000ff */
[----:B------:R-:W-:Y:S02]  /*4fa80*/  PRMT R188, R188, 0x4210, R189 ;  /* 0x00004210bcbc7816 */ /* 0x000fe400000000bd */
[----:B--2---:R-:W-:-:S02]  /*4fa90*/  LOP3.LUT R190, R15, 0xff, RZ, 0xc0, !PT ;  /* 0x000000ff0fbe7812 */ /* 0x004fc400078ec0ff */
        /* <DEDUP_REMOVED lines=14> */
.L_x_14165:
[----:B------:R-:W-:Y:S05]  /*4fb80*/  BSYNC.RECONVERGENT B0 ;  /* 0x0000000000007941 */ /* 0x000fea0003800200 */
.L_x_14164:
[----:B------:R-:W-:Y:S01]  /*4fb90*/  FADD.FTZ R23, RZ, R124 ;  /* 0x0000007cff177221 */ /* 0x000fe20000010000 */
[C---:B------:R-:W-:Y:S01]  /*4fba0*/  ISETP.GE.U32.AND P5, PT, R12.reuse, 0x20, PT ;  /* 0x000000200c00780c */ /* 0x040fe20003fa6070 */
[----:B--2---:R-:W2:Y:S01]  /*4fbb0*/  S2R R192, SR_TID.X ;  /* 0x0000000000c07919 */ /* 0x004ea20000002100 */
        /* <DEDUP_REMOVED lines=18> */
[----:B01-3--:R-:W-:-:S04]  /*4fce0*/  FADD.FTZ R188, R132, R23 ;  /* 0x0000001784bc7221 */ /* 0x00bfc80000010000 */
        /* <DEDUP_REMOVED lines=58> */
[----:B--2---:R-:W-:-:S13]  /*50090*/  LOP3.LUT P6, RZ, R192, 0x1f, RZ, 0xc0, !PT ;  /* 0x0000001fc0ff7812 */ /* 0x004fda00078cc0ff */
        /* <DEDUP_REMOVED lines=154> */
.L_x_14317:
        /* <DEDUP_REMOVED lines=12> */
[----:B------:R-:W1:Y:S04]  /*50b00*/  @!P1 LDC.64 R188, c[0x0][0x3c8] ;  /* 0x0000f200ffbc9b82 */ /* 0x000e680000000a00 */
[----:B------:R-:W2:Y:S01]  /*50b10*/  MUFU.RSQ R23, R23 ;  /* 0x0000001700177308 */ /* 0x000ea20000001400 */
[----:B-1----:R-:W-:-:S05]  /*50b20*/  @!P1 IMAD.WIDE R188, R205, 0x4, R188 ;  /* 0x00000004cdbc9825 */ /* 0x002fca00078e02bc */
[----:B--2---:R1:W-:Y:S01]  /*50b30*/  @!P1 STG.E desc[UR6][R188.64], R23 ;  /* 0x00000017bc009986 */ /* 0x0043e2000c101906 */
[----:B------:R-:W-:Y:S05]  /*50b40*/  @!P5 BRA `(.L_x_14290) ;  /* 0x000000040060d947 */ /* 0x000fea0003800000 */
[----:B------:R-:W2:Y:S04]  /*50b50*/  LDL R243, [R1+0x18] ;  /* 0x0000180001f37983 */ /* 0x000ea80000100800 */
[----:B------:R-:W3:Y:S04]  /*50b60*/  LDL R244, [R1+0x1c] ;  /* 0x00001c0001f47983 */ /* 0x000ee80000100800 */
[----:B------:R-:W4:Y:S01]  /*50b70*/  LDL R245, [R1+0x14] ;  /* 0x0000140001f57983 */ /* 0x000f220000100800 */
[----:B------:R-:W-:-:S03]  /*50b80*/  FADD.FTZ R195, R130, -R204 ;  /* 0x800000cc82c37221 */ /* 0x000fc60000010000 */
[----:B------:R-:W5:Y:S01]  /*50b90*/  LDL R194, [R1+0x20] ;  /* 0x0000200001c27983 */ /* 0x000f620000100800 */
[----:B------:R-:W-:Y:S01]  /*50ba0*/  SHF.L.U32 R191, R67, 0x10, RZ ;  /* 0x0000001043bf7819 */ /* 0x000fe200000006ff */
[----:B------:R-:W-:Y:S01]  /*50bb0*/  FMUL.FTZ R195, R23, R195 ;  /* 0x000000c317c37220 */ /* 0x000fe20000410000 */
[----:B-1----:R-:W-:Y:S01]  /*50bc0*/  IMAD.U32 R188, R239, 0x10000, RZ ;  /* 0x00010000efbc7824 */ /* 0x002fe200078e00ff */
[----:B------:R-:W-:Y:S01]  /*50bd0*/  SHF.L.U32 R190, R95, 0x10, RZ ;  /* 0x000000105fbe7819 */ /* 0x000fe200000006ff */
[----:B------:R-:W-:Y:S01]  /*50be0*/  IMAD.U32 R189, R235, 0x10000, RZ ;  /* 0x00010000ebbd7824 */ /* 0x000fe200078e00ff */
[----:B------:R-:W5:Y:S01]  /*50bf0*/  LDL R246, [R1+0x4] ;  /* 0x0000040001f67983 */ /* 0x000f620000100800 */
[C---:B------:R-:W-:Y:S02]  /*50c00*/  FFMA.FTZ R188, R195.reuse, R188, R191 ;  /* 0x000000bcc3bc7223 */ /* 0x040fe400000100bf */
[----:B------:R-:W-:Y:S01]  /*50c10*/  FFMA.FTZ R195, R195, R189, R190 ;  /* 0x000000bdc3c37223 */ /* 0x000fe200000100be */
[----:B------:R-:W5:Y:S01]  /*50c20*/  LDL R251, [R1] ;  /* 0x0000000001fb7983 */ /* 0x000f620000100800 */
[----:B--2---:R-:W-:-:S03]  /*50c30*/  SHF.L.U32 R192, R243, 0x10, RZ ;  /* 0x00000010f3c07819 */ /* 0x004fc600000006ff */
[----:B------:R-:W2:Y:S01]  /*50c40*/  LDL R243, [R1+0x8] ;  /* 0x0000080001f37983 */ /* 0x000ea20000100800 */
[----:B---3--:R-:W-:-:S03]  /*50c50*/  IMAD.U32 R189, R244, 0x10000, RZ ;  /* 0x00010000f4bd7824 */ /* 0x008fc600078e00ff */
[----:B------:R-:W3:Y:S01]  /*50c60*/  LDL R244, [R1+0x10] ;  /* 0x0000100001f47983 */ /* 0x000ee20000100800 */
[----:B----4-:R-:W-:-:S03]  /*50c70*/  IMAD.U32 R191, R245, 0x10000, RZ ;  /* 0x00010000f5bf7824 */ /* 0x010fc600078e00ff */
[----:B------:R-:W4:Y:S01]  /*50c80*/  LDL R245, [R1+0xc] ;  /* 0x00000c0001f57983 */ /* 0x000f220000100800 */
[--C-:B------:R-:W-:Y:S01]  /*50c90*/  FADD.FTZ R248, R131, -R204.reuse ;  /* 0x800000cc83f87221 */ /* 0x100fe20000010000 */
[----:B-----5:R-:W-:Y:S01]  /*50ca0*/  SHF.L.U32 R190, R194, 0x10, RZ ;  /* 0x00000010c2be7819 */ /* 0x020fe200000006ff */
[----:B------:R-:W-:Y:S02]  /*50cb0*/  FADD.FTZ R194, R128, -R204 ;  /* 0x800000cc80c27221 */ /* 0x000fe40000010000 */
[C---:B------:R-:W-:Y:S01]  /*50cc0*/  FMUL.FTZ R248, R23.reuse, R248 ;  /* 0x000000f817f87220 */ /* 0x040fe20000410000 */
[----:B0-----:R-:W-:Y:S02]  /*50cd0*/  IMAD.U32 R193, R238, 0x10000, RZ ;  /* 0x00010000eec17824 */ /* 0x001fe400078e00ff */
[----:B------:R-:W-:Y:S01]  /*50ce0*/  FMUL.FTZ R194, R23, R194 ;  /* 0x000000c217c27220 */ /* 0x000fe20000410000 */
[C---:B------:R-:W-:Y:S01]  /*50cf0*/  FFMA.FTZ R191, R248.reuse, R191, R192 ;  /* 0x000000bff8bf7223 */ /* 0x040fe200000100c0 */
[----:B------:R-:W-:Y:S01]  /*50d00*/  FFMA.FTZ R248, R248, R189, R190 ;  /* 0x000000bdf8f87223 */ /* 0x000fe200000100be */
[----:B------:R-:W-:Y:S01]  /*50d10*/  SHF.L.U32 R192, R66, 0x10, RZ ;  /* 0x0000001042c07819 */ /* 0x000fe200000006ff */
[----:B------:R-:W-:Y:S01]  /*50d20*/  IMAD.U32 R189, R234, 0x10000, RZ ;  /* 0x00010000eabd7824 */ /* 0x000fe200078e00ff */
[----:B------:R-:W-:Y:S01]  /*50d30*/  SHF.L.U32 R190, R94, 0x10, RZ ;  /* 0x000000105ebe7819 */ /* 0x000fe200000006ff */
[----:B------:R-:W-:-:S02]  /*50d40*/  FADD.FTZ R247, R129, -R204 ;  /* 0x800000cc81f77221 */ /* 0x000fc40000010000 */
[C---:B------:R-:W-:Y:S02]  /*50d50*/  FFMA.FTZ R193, R194.reuse, R193, R192 ;  /* 0x000000c1c2c17223 */ /* 0x040fe400000100c0 */
[----:B------:R-:W-:Y:S01]  /*50d60*/  FFMA.FTZ R194, R194, R189, R190 ;  /* 0x000000bdc2c27223 */ /* 0x000fe200000100be */
[----:B------:R-:W-:Y:S01]  /*50d70*/  FMUL.FTZ R247, R23, R247 ;  /* 0x000000f717f77220 */ /* 0x000fe20000410000 */
[----:B------:R-:W-:Y:S02]  /*50d80*/  IMAD.U32 R190, R246, 0x10000, RZ ;  /* 0x00010000f6be7824 */ /* 0x000fe400078e00ff */
[----:B------:R-:W-:-:S04]  /*50d90*/  FADD.FTZ R246, R127, -R204 ;  /* 0x800000cc7ff67221 */ /* 0x000fc80000010000 */
[----:B------:R-:W-:Y:S01]  /*50da0*/  FMUL.FTZ R246, R23, R246 ;  /* 0x000000f617f67220 */ /* 0x000fe20000410000 */
[----:B------:R-:W-:Y:S01]  /*50db0*/  F2FP.BF16.F32.PACK_AB R191, R191, R188 ;  /* 0x000000bcbfbf723e */ /* 0x000fe200000010ff */
[----:B------:R-:W-:Y:S01]  /*50dc0*/  IMAD.U32 R188, R236, 0x10000, RZ ;  /* 0x00010000ecbc7824 */ /* 0x000fe200078e00ff */
[----:B------:R-:W-:Y:S02]  /*50dd0*/  F2FP.BF16.F32.PACK_AB R195, R248, R195 ;  /* 0x000000c3f8c3723e */ /* 0x000fe400000010ff */
[----:B--2---:R-:W-:Y:S02]  /*50de0*/  SHF.L.U32 R243, R243, 0x10, RZ ;  /* 0x00000010f3f37819 */ /* 0x004fe400000006ff */
[----:B---3--:R-:W-:-:S03]  /*50df0*/  SHF.L.U32 R192, R244, 0x10, RZ ;  /* 0x00000010f4c07819 */ /* 0x008fc600000006ff */
[----:B------:R-:W-:Y:S01]  /*50e00*/  FFMA.FTZ R190, R247, R190, R243 ;  /* 0x000000bef7be7223 */ /* 0x000fe200000100f3 */
[----:B----4-:R-:W-:Y:S02]  /*50e10*/  IMAD.U32 R189, R245, 0x10000, RZ ;  /* 0x00010000f5bd7824 */ /* 0x010fe400078e00ff */
[----:B------:R-:W-:Y:S01]  /*50e20*/  FADD.FTZ R245, R126, -R204 ;  /* 0x800000cc7ef57221 */ /* 0x000fe20000010000 */
[----:B------:R-:W-:Y:S01]  /*50e30*/  SHF.L.U32 R244, R65, 0x10, RZ ;  /* 0x0000001041f47819 */ /* 0x000fe200000006ff */
[----:B------:R-:W-:Y:S02]  /*50e40*/  FFMA.FTZ R247, R247, R189, R192 ;  /* 0x000000bdf7f77223 */ /* 0x000fe400000100c0 */
[----:B------:R-:W-:Y:S01]  /*50e50*/  FMUL.FTZ R245, R23, R245 ;  /* 0x000000f517f57220 */ /* 0x000fe20000410000 */
[----:B------:R-:W-:Y:S01]  /*50e60*/  IMAD.U32 R192, R237, 0x10000, RZ ;  /* 0x00010000edc07824 */ /* 0x000fe200078e00ff */
        /* <DEDUP_REMOVED lines=8> */
[----:B------:R-:W-:-:S04]  /*50ef0*/  IMAD.U32 R243, R250, 0x10000, RZ ;  /* 0x00010000faf37824 */ /* 0x000fc800078e00ff */
[----:B------:R-:W-:Y:S01]  /*50f00*/  FFMA.FTZ R246, R246, R243, R244 ;  /* 0x000000f3f6f67223 */ /* 0x000fe200000100f4 */
[----:B------:R-:W-:Y:S01]  /*50f10*/  FADD.FTZ R243, R124, -R204 ;  /* 0x800000cc7cf37221 */ /* 0x000fe20000010000 */
[----:B------:R-:W-:-:S03]  /*50f20*/  SHF.L.U32 R244, R64, 0x10, RZ ;  /* 0x0000001040f47819 */ /* 0x000fc600000006ff */
[----:B------:R-:W-:Y:S01]  /*50f30*/  FMUL.FTZ R243, R23, R243 ;  /* 0x000000f317f37220 */ /* 0x000fe20000410000 */
[----:B------:R-:W-:-:S03]  /*50f40*/  SHF.L.U32 R251, R92, 0x10, RZ ;  /* 0x000000105cfb7819 */ /* 0x000fc600000006ff */
        /* <DEDUP_REMOVED lines=20> */
[----:B------:R-:W-:Y:S01]  /*51090*/  F2FP.BF16.F32.PACK_AB R192, R244, R243 ;  /* 0x000000f3f4c0723e */ /* 0x000fe200000010ff */
[----:B0-----:R-:W-:-:S05]  /*510a0*/  IMAD.WIDE.U32 R188, R0, 0x10, R188 ;  /* 0x0000001000bc7825 */ /* 0x001fca00078e00bc */
[----:B------:R2:W-:Y:S01]  /*510b0*/  STG.E.128 desc[UR6][R188.64], R192 ;  /* 0x000000c0bc007986 */ /* 0x0005e2000c101d06 */
[----:B------:R-:W-:-:S07]  /*510c0*/  VIADD R0, R0, 0x20 ;  /* 0x0000002000007836 */ /* 0x000fce0000000000 */
.L_x_14290:
[----:B------:R-:W-:Y:S05]  /*510d0*/  BSYNC.RECONVERGENT B0 ;  /* 0x0000000000007941 */ /* 0x000fea0003800200 */
.L_x_14289:
[----:B------:R-:W-:Y:S01]  /*510e0*/  LOP3.LUT P0, RZ, R10, 0x1000, RZ, 0xc0, !PT ;  /* 0x000010000aff7812 */ /* 0x000fe2000780c0ff */
[----:B------:R-:W-:-:S12]  /*510f0*/  BSSY.RECONVERGENT B0, `(.L_x_14291) ;  /* 0x0000061000007945 */ /* 0x000fd80003800200 */
[----:B------:R-:W-:Y:S05]  /*51100*/  @!P0 BRA `(.L_x_14292) ;  /* 0x00000004007c8947 */ /* 0x000fea0003800000 */
[----:B------:R-:W3:Y:S01]  /*51110*/  LDL R243, [R1+0x54] ;  /* 0x0000540001f37983 */ /* 0x000ee20000100800 */
[----:B--2---:R-:W-:-:S03]  /*51120*/  FADD.FTZ R195, R138, -R204 ;  /* 0x800000cc8ac37221 */ /* 0x004fc60000010000 */
[----:B------:R-:W2:Y:S04]  /*51130*/  LDL R192, [R1+0x58] ;  /* 0x0000580001c07983 */ /* 0x000ea80000100800 */
[----:B------:R-:W4:Y:S04]  /*51140*/  LDL R194, [R1+0x5c] ;  /* 0x00005c0001c27983 */ /* 0x000f280000100800 */
[----:B0-----:R-:W5:Y:S01]  /*51150*/  LDL R193, [R1+0x60] ;  /* 0x0000600001c17983 */ /* 0x001f620000100800 */
        /* <DEDUP_REMOVED lines=8> */
[----:B------:R-:W-:Y:S01]  /*511e0*/  FADD.FTZ R248, R139, -R204 ;  /* 0x800000cc8bf87221 */ /* 0x000fe20000010000 */
        /* <DEDUP_REMOVED lines=81> */
.L_x_14292:
[----:B------:R-:W-:Y:S05]  /*51700*/  BSYNC.RECONVERGENT B0 ;  /* 0x0000000000007941 */ /* 0x000fea0003800200 */
.L_x_14291:
[----:B------:R-:W-:Y:S01]  /*51710*/  LOP3.LUT P0, RZ, R10, 0x400, RZ, 0xc0, !PT ;  /* 0x000004000aff7812 */ /* 0x000fe2000780c0ff */
[----:B------:R-:W-:-:S12]  /*51720*/  BSSY.RECONVERGENT B0, `(.L_x_14293) ;  /* 0x0000061000007945 */ /* 0x000fd80003800200 */
[----:B------:R-:W-:Y:S05]  /*51730*/  @!P0 BRA `(.L_x_14294) ;  /* 0x00000004007c8947 */ /* 0x000fea0003800000 */
[----:B------:R-:W4:Y:S01]  /*51740*/  LDL R243, [R1+0x94] ;  /* 0x0000940001f37983 */ /* 0x000f220000100800 */
[----:B--23--:R-:W-:-:S03]  /*51750*/  FADD.FTZ R195, R146, -R204 ;  /* 0x800000cc92c37221 */ /* 0x00cfc60000010000 */
[----:B------:R-:W2:Y:S04]  /*51760*/  LDL R192, [R1+0x98] ;  /* 0x0000980001c07983 */ /* 0x000ea80000100800 */
[----:B0-----:R-:W3:Y:S01]  /*51770*/  LDL R193, [R1+0xa0] ;  /* 0x0000a00001c17983 */ /* 0x001ee20000100800 */
        /* <DEDUP_REMOVED lines=29> */
[C---:B------:R-:W-:Y:S01]  /*51950*/  FFMA.FTZ R193, R194.reuse, R193, R192 ;  /* 0x000000c1c2c17223 */ /* 0x040fe200000100c0 */
        /* <DEDUP_REMOVED lines=61> */
.L_x_14294:
[----:B------:R-:W-:Y:S05]  /*51d30*/  BSYNC.RECONVERGENT B0 ;  /* 0x0000000000007941 */ /* 0x000fea0003800200 */
.L_x_14293:
[----:B------:R-:W-:Y:S01]  /*51d40*/  LOP3.LUT P0, RZ, R10, 0x200, RZ, 0xc0, !PT ;  /* 0x000002000aff7812 */ /* 0x000fe2000780c0ff */
[----:B------:R-:W-:-:S12]  /*51d50*/  BSSY.RECONVERGENT B0, `(.L_x_14295) ;  /* 0x0000061000007945 */ /* 0x000fd80003800200 */
[----:B------:R-:W-:Y:S05]  /*51d60*/  @!P0 BRA `(.L_x_14296) ;  /* 0x00000004007c8947 */ /* 0x000fea0003800000 */
[----:B------:R-:W5:Y:S01]  /*51d70*/  LDL R243, [R1+0xd4] ;  /* 0x0000d40001f37983 */ /* 0x000f620000100800 */
[----:B--234-:R-:W-:-:S03]  /*51d80*/  FADD.FTZ R195, R154, -R204 ;  /* 0x800000cc9ac37221 */ /* 0x01cfc60000010000 */
[----:B------:R-:W2:Y:S04]  /*51d90*/  LDL R192, [R1+0xd8] ;  /* 0x0000d80001c07983 */ /* 0x000ea80000100800 */
[----:B------:R-:W3:Y:S04]  /*51da0*/  LDL R194, [R1+0xdc] ;  /* 0x0000dc0001c27983 */ /* 0x000ee80000100800 */
[----:B0-----:R-:W4:Y:S01]  /*51db0*/  LDL R193, [R1+0xe0] ;  /* 0x0000e00001c17983 */ /* 0x001f220000100800 */
        /* <DEDUP_REMOVED lines=8> */
[----:B------:R-:W-:Y:S01]  /*51e40*/  FADD.FTZ R248, R155, -R204 ;  /* 0x800000cc9bf87221 */ /* 0x000fe20000010000 */
        /* <DEDUP_REMOVED lines=81> */
.L_x_14296:
[----:B------:R-:W-:Y:S05]  /*52360*/  BSYNC.RECONVERGENT B0 ;  /* 0x0000000000007941 */ /* 0x000fea0003800200 */
.L_x_14295:
        /* <DEDUP_REMOVED lines=98> */
.L_x_14298:
[----:B------:R-:W-:Y:S05]  /*52990*/  BSYNC.RECONVERGENT B0 ;  /* 0x0000000000007941 */ /* 0x000fea0003800200 */
.L_x_14297:
        /* <DEDUP_REMOVED lines=98> */
.L_x_14300:
[----:B------:R-:W-:Y:S05]  /*52fc0*/  BSYNC.RECONVERGENT B0 ;  /* 0x0000000000007941 */ /* 0x000fea0003800200 */
.L_x_14299:
        /* <DEDUP_REMOVED lines=98> */
.L_x_14302:
[----:B------:R-:W-:Y:S05]  /*535f0*/  BSYNC.RECONVERGENT B0 ;  /* 0x0000000000007941 */ /* 0x000fea0003800200 */
.L_x_14301:
        /* <DEDUP_REMOVED lines=15> */
[----:B------:R-:W-:Y:S01]  /*536f0*/  FADD.FTZ R243, R181, -R204 ;  /* 0x800000ccb5f37221 */ /* 0x000fe20000010000 */
        /* <DEDUP_REMOVED lines=81> */
.L_x_14304:
[----:B------:R-:W-:Y:S05]  /*53c10*/  BSYNC.RECONVERGENT B0 ;  /* 0x0000000000007941 */ /* 0x000fea0003800200 */
.L_x_14303:
[----:B01234-:R-:W0:Y:S02]  /*53c20*/  LDC.64 R188, c[0x0][0x380] ;  /* 0x0000e000ffbc7b82 */ /* 0x01fe240000000a00 */
[----:B0-----:R-:W-:-:S04]  /*53c30*/  LEA R205, R188, R205, 0x2 ;  /* 0x000000cdbccd7211 */ /* 0x001fc800078e10ff */
[----:B------:R-:W-:-:S13]  /*53c40*/  ISETP.GE.AND P0, PT, R205, R189, PT ;  /* 0x000000bdcd00720c */ /* 0x000fda0003f06270 */
[----:B------:R-:W-:Y:S05]  /*53c50*/  @!P0 BRA `(.L_x_14305) ;  /* 0xfffffafc00508947 */ /* 0x000fea000383ffff */
[----:B------:R-:W-:Y:S05]  /*53c60*/  EXIT ;  /* 0x000000000000794d */ /* 0x000fea0003800000 */
.L_x_14288:
        /* <DEDUP_REMOVED lines=8> */
.L_x_14307:
[----:B------:R-:W-:Y:S05]  /*53cf0*/  BSYNC B0 ;  /* 0x0000000000007941 */ /* 0x000fea0003800000 */
.L_x_14306:
        /* <DEDUP_REMOVED lines=8> */
.L_x_14308:
[----:B------:R-:W-:Y:S02]  /*53d80*/  HFMA2 R190, -RZ, RZ, 0, 2.384185791015625e-07 ;  /* 0x00000004ffbe7431 */ /* 0x000fe400000001ff */
[----:B------:R-:W-:Y:S01]  /*53d90*/  FADD.FTZ R23, R23, R188 ;  /* 0x000000bc17177221 */ /* 0x000fe20000010000 */
[----:B------:R-:W-:-:S03]  /*53da0*/  IMAD.MOV.U32 R188, RZ, RZ, -0x1 ;  /* 0xffffffffffbc7424 */ /* 0x000fc600078e00ff */
[----:B------:R-:W-:-:S07]  /*53db0*/  IMAD.MOV.U32 R195, RZ, RZ, R23 ;  /* 0x000000ffffc37224 */ /* 0x000fce00078e0017 */
[----:B------:R-:W-:Y:S05]  /*53dc0*/  WARPSYNC.COLLECTIVE R188, `(.L_x_14309) ;  /* 0x00000000bc087348 */ /* 0x000fea0003c00000 */
[----:B------:R0:W1:Y:S02]  /*53dd0*/  SHFL.BFLY P6, R188, R195, R190, R189 ;  /* 0x0c0000bec3bc7389 */ /* 0x00006400000c00bd */
[----:B01----:R-:W-:Y:S05]  /*53de0*/  ENDCOLLECTIVE ;  /* 0x000000000000791b */ /* 0x003fea0003800000 */
.L_x_14309:
[----:B------:R-:W-:Y:S02]  /*53df0*/  IMAD.MOV.U32 R190, RZ, RZ, 0x8 ;  /* 0x00000008ffbe7424 */ /* 0x000fe400078e00ff */
[----:B------:R-:W-:Y:S01]  /*53e00*/  FADD.FTZ R23, R23, R188 ;  /* 0x000000bc17177221 */ /* 0x000fe20000010000 */
[----:B------:R-:W-:-:S04]  /*53e10*/  MOV R188, 0xffffffff ;  /* 0xffffffff00bc7802 */ /* 0x000fc80000000f00 */
[----:B------:R-:W-:-:S07]  /*53e20*/  MOV R195, R23 ;  /* 0x0000001700c37202 */ /* 0x000fce0000000f00 */
[----:B------:R-:W-:Y:S05]  /*53e30*/  WARPSYNC.COLLECTIVE R188, `(.L_x_14310) ;  /* 0x00000000bc087348 */ /* 0x000fea0003c00000 */
[----:B------:R0:W1:Y:S02]  /*53e40*/  SHFL.BFLY P6, R188, R195, R190, R189 ;  /* 0x0c0000bec3bc7389 */ /* 0x00006400000c00bd */
[----:B01----:R-:W-:Y:S05]  /*53e50*/  ENDCOLLECTIVE ;  /* 0x000000000000791b */ /* 0x003fea0003800000 */
.L_x_14310:
        /* <DEDUP_REMOVED lines=9> */
.L_x_14311:
        /* <DEDUP_REMOVED lines=140> */
.L_x_14312:
[----:B------:R-:W-:Y:S02]  /*547b0*/  HFMA2 R190, -RZ, RZ, 0, 1.1920928955078125e-07 ;  /* 0x00000002ffbe7431 */ /* 0x000fe400000001ff */
[----:B------:R-:W-:Y:S01]  /*547c0*/  FADD.FTZ R193, R193, R188 ;  /* 0x000000bcc1c17221 */ /* 0x000fe20000010000 */
[----:B------:R-:W-:-:S03]  /*547d0*/  IMAD.MOV.U32 R188, RZ, RZ, -0x1 ;  /* 0xffffffffffbc7424 */ /* 0x000fc600078e00ff */
[----:B------:R-:W-:-:S07]  /*547e0*/  IMAD.MOV.U32 R195, RZ, RZ, R193 ;  /* 0x000000ffffc37224 */ /* 0x000fce00078e00c1 */
[----:B------:R-:W-:Y:S05]  /*547f0*/  WARPSYNC.COLLECTIVE R188, `(.L_x_14313) ;  /* 0x00000000bc087348 */ /* 0x000fea0003c00000 */
[----:B------:R0:W1:Y:S02]  /*54800*/  SHFL.BFLY P6, R188, R195, R190, R189 ;  /* 0x0c0000bec3bc7389 */ /* 0x00006400000c00bd */
[----:B01----:R-:W-:Y:S05]  /*54810*/  ENDCOLLECTIVE ;  /* 0x000000000000791b */ /* 0x003fea0003800000 */
.L_x_14313:
[----:B------:R-:W-:Y:S02]  /*54820*/  IMAD.MOV.U32 R190, RZ, RZ, 0x4 ;  /* 0x00000004ffbe7424 */ /* 0x000fe400078e00ff */
[----:B------:R-:W-:Y:S01]  /*54830*/  FADD.FTZ R193, R193, R188 ;  /* 0x000000bcc1c17221 */ /* 0x000fe20000010000 */
[----:B------:R-:W-:-:S04]  /*54840*/  MOV R188, 0xffffffff ;  /* 0xffffffff00bc7802 */ /* 0x000fc80000000f00 */
[----:B------:R-:W-:-:S07]  /*54850*/  MOV R195, R193 ;  /* 0x000000c100c37202 */ /* 0x000fce0000000f00 */
[----:B------:R-:W-:Y:S05]  /*54860*/  WARPSYNC.COLLECTIVE R188, `(.L_x_14314) ;  /* 0x00000000bc087348 */ /* 0x000fea0003c00000 */
[----:B------:R0:W1:Y:S02]  /*54870*/  SHFL.BFLY P6, R188, R195, R190, R189 ;  /* 0x0c0000bec3bc7389 */ /* 0x00006400000c00bd */
[----:B01----:R-:W-:Y:S05]  /*54880*/  ENDCOLLECTIVE ;  /* 0x000000000000791b */ /* 0x003fea0003800000 */
.L_x_14314:
[----:B------:R-:W-:Y:S02]  /*54890*/  HFMA2 R190, -RZ, RZ, 0, 4.76837158203125e-07 ;  /* 0x00000008ffbe7431 */ /* 0x000fe400000001ff */
[----:B------:R-:W-:Y:S01]  /*548a0*/  FADD.FTZ R193, R193, R188 ;  /* 0x000000bcc1c17221 */ /* 0x000fe20000010000 */
[----:B------:R-:W-:-:S03]  /*548b0*/  IMAD.MOV.U32 R188, RZ, RZ, -0x1 ;  /* 0xffffffffffbc7424 */ /* 0x000fc600078e00ff */
[----:B------:R-:W-:-:S07]  /*548c0*/  IMAD.MOV.U32 R195, RZ, RZ, R193 ;  /* 0x000000ffffc37224 */ /* 0x000fce00078e00c1 */
[----:B------:R-:W-:Y:S05]  /*548d0*/  WARPSYNC.COLLECTIVE R188, `(.L_x_14315) ;  /* 0x00000000bc087348 */ /* 0x000fea0003c00000 */
[----:B------:R0:W1:Y:S02]  /*548e0*/  SHFL.BFLY P6, R188, R195, R190, R189 ;  /* 0x0c0000bec3bc7389 */ /* 0x00006400000c00bd */
[----:B01----:R-:W-:Y:S05]  /*548f0*/  ENDCOLLECTIVE ;  /* 0x000000000000791b */ /* 0x003fea0003800000 */
.L_x_14315:
[----:B------:R-:W-:Y:S02]  /*54900*/  IMAD.MOV.U32 R190, RZ, RZ, 0x10 ;  /* 0x00000010ffbe7424 */ /* 0x000fe400078e00ff */
[----:B------:R-:W-:Y:S01]  /*54910*/  FADD.FTZ R193, R193, R188 ;  /* 0x000000bcc1c17221 */ /* 0x000fe20000010000 */
[----:B------:R-:W-:-:S04]  /*54920*/  MOV R188, 0xffffffff ;  /* 0xffffffff00bc7802 */ /* 0x000fc80000000f00 */
[----:B------:R-:W-:-:S07]  /*54930*/  MOV R195, R193 ;  /* 0x000000c100c37202 */ /* 0x000fce0000000f00 */
[----:B------:R-:W-:Y:S05]  /*54940*/  WARPSYNC.COLLECTIVE R188, `(.L_x_14316) ;  /* 0x00000000bc087348 */ /* 0x000fea0003c00000 */
[----:B------:R0:W1:Y:S02]  /*54950*/  SHFL.BFLY P6, R188, R195, R190, R189 ;  /* 0x0c0000bec3bc7389 */ /* 0x00006400000c00bd */
[----:B01----:R-:W-:Y:S05]  /*54960*/  ENDCOLLECTIVE ;  /* 0x000000000000791b */ /* 0x003fea0003800000 */
.L_x_14316:
[----:B------:R-:W-:Y:S05]  /*54970*/  BRA `(.L_x_14317) ;  /* 0xffffffc000307947 */ /* 0x000fea000383ffff */
.L_x_14318:
        /* <DEDUP_REMOVED lines=16> */
.L_x_43880:


//--------------------- .text._ZN10layer_norm31ln_parallel_residual_fwd_kernelINS_13Kernel_traitsI13__nv_bfloat16S2_fS2_fjLj2048ELj1ELj4ELj1ELj16ENS_18Kernel_traits_baseILj2048ES2_S2_fS2_fjLj128EEEEELb1ELb0ELb1EEEvNS_9FwdParamsE --------------------------
	.section	.text._ZN10layer_norm31ln_parallel_residual_fwd_kernelINS_13Kernel_traitsI13__nv_bfloat16S2_fS2_fjLj2048ELj1ELj4ELj1ELj16ENS_18Kernel_traits_baseILj2048ES2_S2_fS2_fjLj128EEEEELb1ELb0ELb1EEEvNS_9FwdParamsE,"ax",@progbits
	.align	128
        .global         _ZN10layer_norm31ln_parallel_residual_fwd_kernelINS_13Kernel_traitsI13__nv_bfloat16S2_fS2_fjLj2048ELj1ELj4ELj1ELj16ENS_18Kernel_traits_baseILj2048ES2_S2_fS2_fjLj128EEEEELb1ELb0ELb1EEEvNS_9FwdParamsE
        .type           _ZN10layer_norm31ln_parallel_residual_fwd_kernelINS_13Kernel_traitsI13__nv_bfloat16S2_fS2_fjLj2048ELj1ELj4ELj1ELj16ENS_18Kernel_traits_baseILj2048ES2_S2_fS2_fjLj128EEEEELb1ELb0ELb1EEEvNS_9FwdParamsE,@function
        .size           _ZN10layer_norm31ln_parallel_residual_fwd_kernelINS_13Kernel_traitsI13__nv_bfloat16S2_fS2_fjLj2048ELj1ELj4ELj1ELj16ENS_18Kernel_traits_baseILj2048ES2_S2_fS2_fjLj128EEEEELb1ELb0ELb1EEEvNS_9FwdParamsE,(.L_x_43881 - _ZN10layer_norm31ln_parallel_residual_fwd_kernelINS_13Kernel_traitsI13__nv_bfloat16S2_fS2_fjLj2048ELj1ELj4ELj1ELj16ENS_18Kernel_traits_baseILj2048ES2_S2_fS2_fjLj128EEEEELb1ELb0ELb1EEEvNS_9FwdParamsE)
        .other          _ZN10layer_norm31ln_parallel_residual_fwd_kernelINS_13Kernel_traitsI13__nv_bfloat16S2_fS2_fjLj2048ELj1ELj4ELj1ELj16ENS_18Kernel_traits_baseILj2048ES2_S2_fS2_fjLj128EEEEELb1ELb0ELb1EEEvNS_9FwdParamsE,@"STO_CUDA_ENTRY STV_DEFAULT"
_ZN10layer_norm31ln_parallel_residual_fwd_kernelINS_13Kernel_traitsI13__nv_bfloat16S2_fS2_fjLj2048ELj1ELj4ELj1ELj16ENS_18Kernel_traits_baseILj2048ES2_S2_fS2_fjLj128EEEEELb1ELb0ELb1EEEvNS_9FwdParamsE:
.text._ZN10layer_norm31ln_parallel_residual_fwd_kernelINS_13Kernel_traitsI13__nv_bfloat16S2_fS2_fjLj2048ELj1ELj4ELj1ELj16ENS_18Kernel_traits_baseILj2048ES2_S2_fS2_fjLj128EEEEELb1ELb0ELb1EEEvNS_9FwdParamsE:
        /* <DEDUP_REMOVED lines=84> */
.L_x_14320:
        /* <DEDUP_REMOVED lines=47> */
.L_x_14319:
        /* <DEDUP_REMOVED lines=45> */
.L_x_14322:
        /* <DEDUP_REMOVED lines=46> */
.L_x_14321:
        /* <DEDUP_REMOVED lines=9> */
[----:B-----5:R-:W-:Y:S01]  /*0e70*/  PRMT R226, R115, 0x7632, R226 ;  /* 0x0000763273e27816 */ /* 0x020fe200000000e2 */
[----:B------:R-:W-:Y:S01]  /*0e80*/  UIADD3 UR8, UPT, UPT, UR4, -0x61c88647, URZ ;  /* 0x9e3779b904087890 */ /* 0x000fe2000fffe0ff */
[----:B------:R-:W-:Y:S01]  /*0e90*/  PRMT R225, R159, 0x7632, R225 ;  /* 0x000076329fe17816 */ /* 0x000fe200000000e1 */
[----:B------:R-:W-:Y:S01]  /*0ea0*/  IMAD R8, R0, -0x2daee0ad, RZ ;  /* 0xd2511f5300087824 */ /* 0x000fe200078e02ff */
[----:B------:R-:W-:Y:S01]  /*0eb0*/  PRMT R224, R147, 0x7632, R224 ;  /* 0x0000763293e07816 */ /* 0x000fe200000000e0 */
[----:B------:R-:W-:Y:S01]  /*0ec0*/  STL.S16 [R1+0x188], R226 ;  /* 0x000188e201007387 */ /* 0x000fe20000100600 */
[----:B------:R-:W-:Y:S01]  /*0ed0*/  PRMT R219, R187, 0x7632, R219 ;  /* 0x00007632bbdb7816 */ /* 0x000fe200000000db */
[----:B------:R-:W-:Y:S01]  /*0ee0*/  UIADD3 UR10, UPT, UPT, UR4, -0x255992d5, URZ ;  /* 0xdaa66d2b040a7890 */ /* 0x000fe2000fffe0ff */
[----:B------:R-:W-:Y:S01]  /*0ef0*/  LOP3.LUT R4, R4, UR5, RZ, 0x3c, !PT ;  /* 0x0000000504047c12 */ /* 0x000fe2000f8e3cff */
[----:B------:R-:W-:Y:S01]  /*0f00*/  STL.S16 [R1+0x184], R225 ;  /* 0x000184e101007387 */ /* 0x000fe20000100600 */
[----:B------:R-:W-:Y:S01]  /*0f10*/  PRMT R218, R114, 0x7632, R218 ;  /* 0x0000763272da7816 */ /* 0x000fe200000000da */
        /* <DEDUP_REMOVED lines=11> */
[----:B0-----:R-:W-:Y:S01]  /*0fd0*/  IMAD R2, R2, UR9, R11 ;  /* 0x0000000902027c24 */ /* 0x001fe2000f8e020b */
[----:B------:R-:W-:Y:S01]  /*0fe0*/  UIADD3 UR9, UPT, UPT, UR5, -0x4498517b, URZ ;  /* 0xbb67ae8505097890 */ /* 0x000fe2000fffe0ff */
[----:B------:R-:W-:Y:S01]  /*0ff0*/  PRMT R211, R163, 0x7632, R211 ;  /* 0x00007632a3d37816 */ /* 0x000fe200000000d3 */
[----:B------:R-:W-:Y:S01]  /*1000*/  STL.S16 [R1+0x174], R217 ;  /* 0x000174d901007387 */ /* 0x000fe20000100600 */
[C---:B------:R-:W-:Y:S01]  /*1010*/  IMAD.HI.U32 R3, R2.reuse, -0x326172a9, RZ ;  /* 0xcd9e8d5702037827 */ /* 0x040fe200078e00ff */
[----:B------:R-:W-:Y:S01]  /*1020*/  PRMT R210, R143, 0x7632, R210 ;  /* 0x000076328fd27816 */ /* 0x000fe200000000d2 */
[----:B------:R-:W-:Y:S01]  /*1030*/  UIADD3 UR11, UPT, UPT, UR5, 0x646e171e, URZ ;  /* 0x646e171e050b7890 */ /* 0x000fe2000fffe0ff */
[----:B------:R-:W-:Y:S01]  /*1040*/  STL.S16 [R1+0x170], R215 ;  /* 0x000170d701007387 */ /* 0x000fe20000100600 */
[----:B------:R-:W-:Y:S01]  /*1050*/  IMAD R6, R2, -0x326172a9, RZ ;  /* 0xcd9e8d5702067824 */ /* 0x000fe200078e02ff */
[----:B------:R-:W-:Y:S01]  /*1060*/  LOP3.LUT R3, R12, UR4, R3, 0x96, !PT ;  /* 0x000000040c037c12 */ /* 0x000fe2000f8e9603 */
[----:B-1----:R-:W-:Y:S01]  /*1070*/  UISETP.NE.U32.AND UP0, UPT, UR12, URZ, UPT ;  /* 0x000000ff0c00728c */ /* 0x002fe2000bf05070 */
[----:B------:R0:W-:Y:S01]  /*1080*/  STL.S16 [R1+0x16c], R214 ;  /* 0x00016cd601007387 */ /* 0x0001e20000100600 */
[----:B------:R-:W-:Y:S01]  /*1090*/  PRMT R209, R191, 0x7632, R209 ;  /* 0x00007632bfd17816 */ /* 0x000fe200000000d1 */
[----:B------:R-:W-:Y:S01]  /*10a0*/  UIADD3 UR12, UPT, UPT, UR4, -0xe443238, URZ ;  /* 0xf1bbcdc8040c7890 */ /* 0x000fe2000fffe0ff */
[C---:B------:R-:W-:Y:S01]  /*10b0*/  IMAD.HI.U32 R7, R3.reuse, -0x2daee0ad, RZ ;  /* 0xd2511f5303077827 */ /* 0x040fe200078e00ff */
[----:B------:R-:W-:Y:S01]  /*10c0*/  STL.S16 [R1+0x168], R213 ;  /* 0x000168d501007387 */ /* 0x000fe20000100600 */
[----:B------:R-:W-:Y:S01]  /*10d0*/  PRMT R208, R110, 0x7632, R208 ;  /* 0x000076326ed07816 */ /* 0x000fe200000000d0 */
[----:B------:R-:W-:Y:S01]  /*10e0*/  UISETP.NE.AND.EX UP0, UPT, UR13, URZ, UPT, UP0 ;  /* 0x000000ff0d00728c */ /* 0x000fe2000bf05300 */
[----:B------:R-:W-:Y:S01]  /*10f0*/  LOP3.LUT R5, R6, UR8, R5, 0x96, !PT ;  /* 0x0000000806057c12 */ /* 0x000fe2000f8e9605 */
[----:B------:R-:W-:Y:S01]  /*1100*/  STL.S16 [R1+0x164], R212 ;  /* 0x000164d401007387 */ /* 0x000fe20000100600 */
[----:B------:R-:W-:Y:S01]  /*1110*/  LOP3.LUT R7, R8, UR9, R7, 0x96, !PT ;  /* 0x0000000908077c12 */ /* 0x000fe2000f8e9607 */
[----:B------:R-:W-:Y:S01]  /*1120*/  UIADD3 UR8, UPT, UPT, UR4, 0x3c6ef372, URZ ;  /* 0x3c6ef37204087890 */ /* 0x000fe2000fffe0ff */
[----:B------:R-:W-:Y:S01]  /*1130*/  PRMT R207, R162, 0x7632, R207 ;  /* 0x00007632a2cf7816 */ /* 0x000fe200000000cf */
[----:B------:R-:W-:Y:S01]  /*1140*/  IMAD R9, R3, -0x2daee0ad, RZ ;  /* 0xd2511f5303097824 */ /* 0x000fe200078e02ff */
[----:B------:R-:W-:Y:S01]  /*1150*/  STL.S16 [R1+0x160], R211 ;  /* 0x000160d301007387 */ /* 0x000fe20000100600 */
[----:B------:R-:W-:Y:S01]  /*1160*/  PRMT R206, R142, 0x7632, R206 ;  /* 0x000076328ece7816 */ /* 0x000fe200000000ce */
[----:B------:R-:W-:Y:S01]  /*1170*/  IMAD.HI.U32 R3, R7, -0x326172a9, RZ ;  /* 0xcd9e8d5707037827 */ /* 0x000fe200078e00ff */
[----:B------:R-:W-:Y:S01]  /*1180*/  PRMT R205, R190, 0x7632, R205 ;  /* 0x00007632becd7816 */ /* 0x000fe200000000cd */
[----:B------:R-:W-:Y:S01]  /*1190*/  STL.S16 [R1+0x15c], R210 ;  /* 0x00015cd201007387 */ /* 0x000fe20000100600 */
[----:B------:R-:W-:Y:S01]  /*11a0*/  PRMT R204, R109, 0x7632, R204 ;  /* 0x000076326dcc7816 */ /* 0x000fe200000000cc */
[----:B------:R-:W-:Y:S01]  /*11b0*/  UIADD3 UR9, UPT, UPT, UR5, 0x76cf5d0a, URZ ;  /* 0x76cf5d0a05097890 */ /* 0x000fe2000fffe0ff */
[----:B------:R-:W-:Y:S01]  /*11c0*/  PRMT R87, R161, 0x7632, R87 ;  /* 0x00007632a1577816 */ /* 0x000fe20000000057 */
        /* <DEDUP_REMOVED lines=77> */
[----:B------:R-:W-:Y:S01]  /*16a0*/  PRMT R55, R169, 0x7632, R55 ;  /* 0x00007632a9377816 */ /* 0x000fe20000000037 */
[----:B------:R-:W-:Y:S01]  /*16b0*/  UIADD3 UR14, UPT, UPT, UR4, -0x700cb87f, URZ ;  /* 0x8ff34781040e7890 */ /* 0x000fe2000fffe0ff */
        /* <DEDUP_REMOVED lines=44> */
[----:B------:R-:W-:Y:S01]  /*1980*/  PRMT R36, R96, 0x7632, R36 ;  /* 0x0000763260247816 */ /* 0x000fe20000000024 */
[----:B------:R-:W-:Y:S01]  /*1990*/  STL.S16 [R1+0xdc], R62 ;  /* 0x0000dc3e01007387 */ /* 0x000fe20000100600 */
[----:B------:R-:W-:Y:S01]  /*19a0*/  PRMT R35, R172, 0x7632, R35 ;  /* 0x00007632ac237816 */ /* 0x000fe20000000023 */
[----:B------:R-:W-:Y:S01]  /*19b0*/  UIADD3 UR8, UPT, UPT, UR5, -0x695add53, URZ ;  /* 0x96a522ad05087890 */ /* 0x000fe2000fffe0ff */
[----:B------:R-:W-:Y:S01]  /*19c0*/  LOP3.LUT R5, R6, UR9, R5, 0x96, !PT ;  /* 0x0000000906057c12 */ /* 0x000fe2000f8e9605 */
[----:B------:R-:W-:Y:S01]  /*19d0*/  STL.S16 [R1+0xd8], R61 ;  /* 0x0000d83d01007387 */ /* 0x000fe20000100600 */
[----:B------:R-:W-:Y:S01]  /*19e0*/  PRMT R34, R128, 0x7632, R34 ;  /* 0x0000763280227816 */ /* 0x000fe20000000022 */
[----:B------:R-:W1:Y:S01]  /*19f0*/  LDCU UR11, c[0x0][0x408] ;  /* 0x00008100ff0b77ac */ /* 0x000e620008000800 */
        /* <DEDUP_REMOVED lines=10> */
[----:B------:R-:W-:Y:S01]  /*1aa0*/  IMAD.HI.U32 R3, R5, -0x326172a9, RZ ;  /* 0xcd9e8d5705037827 */ /* 0x000fe200078e00ff */
[----:B------:R-:W-:Y:S01]  /*1ab0*/  PRMT R29, R223, 0x7632, R29 ;  /* 0x00007632df1d7816 */ /* 0x000fe2000000001d */
[----:B------:R-:W2:Y:S01]  /*1ac0*/  LDCU UR10, c[0x0][0x404] ;  /* 0x00008080ff0a77ac */ /* 0x000ea20008000800 */
        /* <DEDUP_REMOVED lines=10> */
[----:B------:R-:W3:Y:S01]  /*1b70*/  LDCU UR12, c[0x0][0x388] ;  /* 0x00007100ff0c77ac */ /* 0x000ee20008000800 */
[----:B------:R-:W-:Y:S01]  /*1b80*/  PRMT R24, R93, 0x7632, R24 ;  /* 0x000076325d187816 */ /* 0x000fe20000000018 */
[----:B------:R-:W-:Y:S01]  /*1b90*/  STL.S16 [R1+0xbc], R54 ;  /* 0x0000bc3601007387 */ /* 0x000fe20000100600 */
[----:B------:R-:W-:Y:S01]  /*1ba0*/  PRMT R23, R177, 0x7632, R23 ;  /* 0x00007632b1177816 */ /* 0x000fe20000000017 */
[C---:B------:R-:W-:Y:S01]  /*1bb0*/  IMAD.HI.U32 R4, R8.reuse, -0x2daee0ad, RZ ;  /* 0xd2511f5308047827 */ /* 0x040fe200078e00ff */
[----:B------:R-:W-:Y:S01]  /*1bc0*/  PRMT R22, R125, 0x7632, R22 ;  /* 0x000076327d167816 */ /* 0x000fe20000000016 */
[----:B------:R-:W-:Y:S01]  /*1bd0*/  STL.S16 [R1+0xb8], R53 ;  /* 0x0000b83501007387 */ /* 0x000fe20000100600 */
[----:B------:R-:W-:Y:S01]  /*1be0*/  LOP3.LUT R6, R7, UR13, R6, 0x96, !PT ;  /* 0x0000000d07067c12 */ /* 0x000fe2000f8e9606 */
[----:B0-----:R-:W-:Y:S01]  /*1bf0*/  IMAD R214, R8, -0x2daee0ad, RZ ;  /* 0xd2511f5308d67824 */ /* 0x001fe200078e02ff */
        /* <DEDUP_REMOVED lines=11> */
[----:B------:R-:W0:Y:S01]  /*1cb0*/  LDCU.U8 UR13, c[0x0][0x410] ;  /* 0x00008200ff0d77ac */ /* 0x000e220008000000 */
[----:B------:R-:W-:Y:S01]  /*1cc0*/  PRMT R15, R239, 0x7632, R15 ;  /* 0x00007632ef0f7816 */ /* 0x000fe2000000000f */
[----:B------:R-:W-:Y:S01]  /*1cd0*/  STL.S16 [R1+0xa8], R49 ;  /* 0x0000a83101007387 */ /* 0x000fe20000100600 */
[----:B------:R-:W-:Y:S01]  /*1ce0*/  LOP3.LUT R4, R5, UR8, R4, 0x96, !PT ;  /* 0x0000000805047c12 */ /* 0x000fe2000f8e9604 */
[----:B------:R-:W-:Y:S01]  /*1cf0*/  IMAD.MOV.U32 R5, RZ, RZ, R12 ;  /* 0x000000ffff057224 */ /* 0x000fe200078e000c */
[----:B------:R-:W-:Y:S01]  /*1d00*/  PRMT R14, R123, 0x7632, R14 ;  /* 0x000076327b0e7816 */ /* 0x000fe2000000000e */
[----:B------:R-:W-:Y:S01]  /*1d10*/  STL.S16 [R1+0xa4], R48 ;  /* 0x0000a43001007387 */ /* 0x000fe20000100600 */
[----:B------:R-:W-:Y:S01]  /*1d20*/  PRMT R13, R243, 0x7632, R13 ;  /* 0x00007632f30d7816 */ /* 0x000fe2000000000d */
[----:B------:R-:W4:Y:S01]  /*1d30*/  LDCU.64 UR8, c[0x0][0x3a0] ;  /* 0x00007400ff0877ac */ /* 0x000f220008000a00 */
[----:B------:R-:W-:Y:S01]  /*1d40*/  PRMT R12, R90, 0x7632, R12 ;  /* 0x000076325a0c7816 */ /* 0x000fe2000000000c */
[----:B------:R-:W-:Y:S01]  /*1d50*/  STL.S16 [R1+0xa0], R47 ;  /* 0x0000a02f01007387 */ /* 0x000fe20000100600 */
[----:B------:R-:W-:Y:S01]  /*1d60*/  LOP3.LUT R3, R10, UR14, R3, 0x96, !PT ;  /* 0x0000000e0a037c12 */ /* 0x000fe2000f8e9603 */
[----:B------:R-:W0:Y:S01]  /*1d70*/  LDCU UR14, c[0x0][0x448] ;  /* 0x00008900ff0e77ac */ /* 0x000e220008000800 */
[----:B------:R-:W-:Y:S01]  /*1d80*/  PRMT R11, R238, 0x7632, R11 ;  /* 0x00007632ee0b7816 */ /* 0x000fe2000000000b */
[----:B------:R-:W-:Y:S01]  /*1d90*/  STL.S16 [R1+0x9c], R46 ;  /* 0x00009c2e01007387 */ /* 0x000fe20000100600 */
[----:B------:R-:W-:-:S02]  /*1da0*/  PRMT R10, R122, 0x7632, R10 ;  /* 0x000076327a0a7816 */ /* 0x000fc4000000000a */
[----:B------:R-:W-:Y:S01]  /*1db0*/  PRMT R9, R242, 0x7632, R9 ;  /* 0x00007632f2097816 */ /* 0x000fe20000000009 */
[----:B------:R-:W-:Y:S01]  /*1dc0*/  STL.S16 [R1+0x98], R45 ;  /* 0x0000982d01007387 */ /* 0x000fe20000100600 */
[----:B------:R-:W-:Y:S02]  /*1dd0*/  PRMT R8, R89, 0x7632, R8 ;  /* 0x0000763259087816 */ /* 0x000fe40000000008 */
[----:B------:R-:W-:Y:S01]  /*1de0*/  PRMT R7, R237, 0x7632, R7 ;  /* 0x00007632ed077816 */ /* 0x000fe20000000007 */
[----:B------:R-:W-:Y:S01]  /*1df0*/  STL.S16 [R1+0x94], R44 ;  /* 0x0000942c01007387 */ /* 0x000fe20000100600 */
[----:B------:R-:W-:Y:S02]  /*1e00*/  LOP3.LUT R216, R216, 0x3, RZ, 0xc0, !PT ;  /* 0x00000003d8d87812 */ /* 0x000fe400078ec0ff */
[----:B------:R-:W-:Y:S01]  /*1e10*/  PLOP3.LUT P0, PT, PT, PT, UP0, 0x80, 0x8 ;  /* 0x000000000008781c */ /* 0x000fe20003f0f008 */
[----:B------:R-:W-:Y:S01]  /*1e20*/  STL.S16 [R1+0x90], R43 ;  /* 0x0000902b01007387 */ /* 0x000fe20000100600 */
[----:B------:R-:W-:-:S02]  /*1e30*/  PRMT R252, R121, 0x7632, R252 ;  /* 0x0000763279fc7816 */ /* 0x000fc400000000fc */
[----:B------:R-:W-:Y:S01]  /*1e40*/  PRMT R251, R241, 0x7632, R251 ;  /* 0x00007632f1fb7816 */ /* 0x000fe200000000fb */
[----:B------:R-:W-:Y:S01]  /*1e50*/  STL.S16 [R1+0x8c], R42 ;  /* 0x00008c2a01007387 */ /* 0x000fe20000100600 */
[----:B------:R-:W-:Y:S02]  /*1e60*/  PRMT R250, R88, 0x7632, R250 ;  /* 0x0000763258fa7816 */ /* 0x000fe400000000fa */
        /* <DEDUP_REMOVED lines=39> */
.L_x_15308:
[----:B------:R-:W-:Y:S01]  /*20e0*/  ISETP.NE.U32.AND P1, PT, RZ, UR8, PT ;  /* 0x00000008ff007c0c */ /* 0x000fe2000bf25070 */
[----:B-1----:R-:W0:Y:S01]  /*20f0*/  S2R R22, SR_TID.X ;  /* 0x0000000000167919 */ /* 0x002e220000002100 */
[----:B------:R-:W1:Y:S01]  /*2100*/  @P0 LDC.64 R18, c[0x0][0x398] ;  /* 0x0000e600ff120b82 */ /* 0x000e620000000a00 */
[----:B------:R-:W-:Y:S01]  /*2110*/  IMAD R20, R229, UR12, RZ ;  /* 0x0000000ce5147c24 */ /* 0x000fe2000f8e02ff */
[----:B------:R-:W-:-:S04]  /*2120*/  ISETP.NE.AND.EX P1, PT, RZ, UR9, PT, P1 ;  /* 0x00000009ff007c0c */ /* 0x000fc8000bf25310 */
[----:B------:R-:W-:Y:S02]  /*2130*/  SHF.R.S32.HI R21, RZ, 0x1f, R20 ;  /* 0x0000001fff157819 */ /* 0x000fe40000011414 */
[----:B------:R-:W2:Y:S02]  /*2140*/  LDC.64 R226, c[0x0][0x390] ;  /* 0x0000e400ffe27b82 */ /* 0x000ea40000000a00 */
[----:B------:R-:W-:-:S06]  /*2150*/  LEA.HI R21, R21, R20, RZ, 0x3 ;  /* 0x0000001415157211 */ /* 0x000fcc00078f18ff */
[----:B------:R-:W3:Y:S01]  /*2160*/  @P1 LDC.64 R16, c[0x0][0x3a0] ;  /* 0x0000e800ff101b82 */ /* 0x000ee20000000a00 */
[----:B0-----:R-:W-:-:S04]  /*2170*/  LOP3.LUT R22, R22, 0x1f, RZ, 0xc0, !PT ;  /* 0x0000001f16167812 */ /* 0x001fc800078ec0ff */
[----:B------:R-:W-:-:S03]  /*2180*/  LEA.HI.SX32 R228, R21, R22, 0x1d ;  /* 0x0000001615e47211 */ /* 0x000fc600078feaff */
[----:B------:R-:W0:Y:S02]  /*2190*/  LDC.64 R20, c[0x0][0x398] ;  /* 0x0000e600ff147b82 */ /* 0x000e240000000a00 */
[----:B---3--:R-:W-:-:S04]  /*21a0*/  @P1 IMAD.WIDE.U32 R16, R228, 0x20, R16 ;  /* 0x00000020e4101825 */ /* 0x008fc800078e0010 */
[C---:B-1----:R-:W-:Y:S01]  /*21b0*/  @P0 IMAD.WIDE.U32 R18, R228.reuse, 0x10, R18 ;  /* 0x00000010e4120825 */ /* 0x042fe200078e0012 */
[----:B------:R-:W5:Y:S04]  /*21c0*/  @P1 LDG.E.128 R80, desc[UR6][R16.64] ;  /* 0x0000000610501981 */ /* 0x000f68000c1e1d00 */
[----:B------:R2:W5:Y:S04]  /*21d0*/  @P1 LDG.E.128 R76, desc[UR6][R16.64+0x10] ;  /* 0x00001006104c1981 */ /* 0x000568000c1e1d00 */
[----:B------:R1:W5:Y:S01]  /*21e0*/  @P0 LDG.E.128 R84, desc[UR6][R18.64] ;  /* 0x0000000612540981 */ /* 0x000362000c1e1d00 */
[----:B--2---:R-:W-:-:S06]  /*21f0*/  IMAD.WIDE.U32 R16, R228, 0x10, R226 ;  /* 0x00000010e4107825 */ /* 0x004fcc00078e00e2 */
[----:B------:R-:W5:Y:S01]  /*2200*/  LDG.E.128 R16, desc[UR6][R16.64] ;  /* 0x0000000610107981 */ /* 0x000f62000c1e1d00 */
[----:B0-----:R-:W-:-:S04]  /*2210*/  ISETP.NE.U32.AND P0, PT, R20, RZ, PT ;  /* 0x000000ff1400720c */ /* 0x001fc80003f05070 */
[----:B------:R-:W-:Y:S01]  /*2220*/  ISETP.NE.AND.EX P0, PT, R21, RZ, PT, P0 ;  /* 0x000000ff1500720c */ /* 0x000fe20003f05300 */
[----:B------:R-:W-:-:S12]  /*2230*/  IMAD.MOV.U32 R217, RZ, RZ, 0x2f800000 ;  /* 0x2f800000ffd97424 */ /* 0x000fd800078e00ff */
[----:B-1----:R-:W-:Y:S05]  /*2240*/  @P0 BRA `(.L_x_14323) ;  /* 0x0000003000640947 */ /* 0x002fea0003800000 */
        /* <DEDUP_REMOVED lines=16> */
.L_x_14326:
        /* <DEDUP_REMOVED lines=12> */
.L_x_14328:
[----:B------:R-:W-:Y:S05]  /*2410*/  BSYNC.RECONVERGENT B1 ;  /* 0x0000000000017941 */ /* 0x000fea0003800200 */
.L_x_14327:
        /* <DEDUP_REMOVED lines=59> */
[----:B------:R-:W-:Y:S02]  /*27d0*/  HFMA2 R24, -RZ, RZ, 0, 0 ;  /* 0x00000000ff187431 */ /* 0x000fe400000001ff */
[----:B------:R-:W-:-:S07]  /*27e0*/  IMAD.MOV.U32 R22, RZ, RZ, R214 ;  /* 0x000000ffff167224 */ /* 0x000fce00078e00d6 */
.L_x_14325:
[----:B------:R-:W-:Y:S05]  /*27f0*/  BSYNC.RECONVERGENT B0 ;  /* 0x0000000000007941 */ /* 0x000fea0003800200 */
.L_x_14324:
[----:B------:R-:W-:Y:S01]  /*2800*/  I2FP.F32.U32 R22, R22 ;  /* 0x0000001600167245 */ /* 0x000fe20000201000 */
[----:B------:R-:W-:Y:S01]  /*2810*/  IMAD.U32 R218, RZ, RZ, UR10 ;  /* 0x0000000affda7e24 */ /* 0x000fe2000f8e00ff */
[----:B------:R-:W-:Y:S01]  /*2820*/  ISETP.NE.AND P0, PT, R24, 0x1, PT ;  /* 0x000000011800780c */ /* 0x000fe20003f05270 */
[----:B------:R-:W-:Y:S01]  /*2830*/  BSSY.RECONVERGENT B0, `(.L_x_14329) ;  /* 0x000005d000007945 */ /* 0x000fe20003800200 */
[----:B------:R-:W-:Y:S01]  /*2840*/  LOP3.LUT R8, R8, 0xfffffff7, RZ, 0xc0, !PT ;  /* 0xfffffff708087812 */ /* 0x000fe200078ec0ff */
[----:B------:R-:W-:Y:S01]  /*2850*/  FFMA.FTZ R22, R22, R217, 1.1641532182693481445e-10 ;  /* 0x2f00000016167423 */ /* 0x000fe200000100d9 */
[----:B------:R-:W-:Y:S01]  /*2860*/  IMAD.MOV.U32 R27, RZ, RZ, 0x2 ;  /* 0x00000002ff1b7424 */ /* 0x000fe200078e00ff */
[----:B------:R-:W-:-:S03]  /*2870*/  MOV R23, R6 ;  /* 0x0000000600177202 */ /* 0x000fc60000000f00 */
[----:B------:R-:W-:Y:S01]  /*2880*/  FSETP.LE.FTZ.AND P2, PT, R22, R218, PT ;  /* 0x000000da1600720b */ /* 0x000fe20003f53000 */
[C---:B-----5:R-:W-:Y:S01]  /*2890*/  IMAD.U32 R22, R16.reuse, 0x10000, RZ ;  /* 0x0001000010167824 */ /* 0x060fe200078e00ff */
[----:B------:R-:W-:-:S11]  /*28a0*/  PRMT R16, R16, 0x7632, R16 ;  /* 0x0000763210107816 */ /* 0x000fd60000000010 */
        /* <DEDUP_REMOVED lines=10> */
.L_x_14331:
        /* <DEDUP_REMOVED lines=12> */
.L_x_14333:
[----:B------:R-:W-:Y:S05]  /*2a10*/  BSYNC.RECONVERGENT B1 ;  /* 0x0000000000017941 */ /* 0x000fea0003800200 */
.L_x_14332:
        /* <DEDUP_REMOVED lines=62> */
.L_x_14330:
[----:B------:R-:W-:Y:S05]  /*2e00*/  BSYNC.RECONVERGENT B0 ;  /* 0x0000000000007941 */ /* 0x000fea0003800200 */
.L_x_14329:
[----:B------:R-:W-:Y:S01]  /*2e10*/  I2FP.F32.U32 R23, R23 ;  /* 0x0000001700177245 */ /* 0x000fe20000201000 */
[----:B------:R-:W-:Y:S01]  /*2e20*/  BSSY.RECONVERGENT B0, `(.L_x_14334) ;  /* 0x000005d000007945 */ /* 0x000fe20003800200 */
[----:B------:R-:W-:Y:S01]  /*2e30*/  ISETP.NE.AND P0, PT, R27, 0x1, PT ;  /* 0x000000011b00780c */ /* 0x000fe20003f05270 */
[----:B------:R-:W-:Y:S01]  /*2e40*/  IMAD.MOV.U32 R25, RZ, RZ, 0x2 ;  /* 0x00000002ff197424 */ /* 0x000fe200078e00ff */
[----:B------:R-:W-:Y:S01]  /*2e50*/  LOP3.LUT R8, R8, 0xfffffffd, RZ, 0xc0, !PT ;  /* 0xfffffffd08087812 */ /* 0x000fe200078ec0ff */
[----:B------:R-:W-:Y:S01]  /*2e60*/  FFMA.FTZ R23, R23, R217, 1.1641532182693481445e-10 ;  /* 0x2f00000017177423 */ /* 0x000fe200000100d9 */
[----:B------:R-:W-:-:S04]  /*2e70*/  SHF.L.U32 R16, R16, 0x10, RZ ;  /* 0x0000001010107819 */ /* 0x000fc800000006ff */
[----:B------:R-:W-:Y:S01]  /*2e80*/  FSETP.LE.FTZ.AND P2, PT, R23, R218, PT ;  /* 0x000000da1700720b */ /* 0x000fe20003f53000 */
[----:B------:R-:W-:-:S12]  /*2e90*/  IMAD.MOV.U32 R23, RZ, RZ, R6 ;  /* 0x000000ffff177224 */ /* 0x000fd800078e0006 */
        /* <DEDUP_REMOVED lines=10> */
.L_x_14336:
        /* <DEDUP_REMOVED lines=12> */
.L_x_14338:
[----:B------:R-:W-:Y:S05]  /*3000*/  BSYNC.RECONVERGENT B1 ;  /* 0x0000000000017941 */ /* 0x000fea0003800200 */
.L_x_14337:
        /* <DEDUP_REMOVED lines=62> */
.L_x_14335:
[----:B------:R-:W-:Y:S05]  /*33f0*/  BSYNC.RECONVERGENT B0 ;  /* 0x0000000000007941 */ /* 0x000fea0003800200 */
.L_x_14334:
[----:B------:R-:W-:Y:S01]  /*3400*/  ISETP.NE.AND P2, PT, R25, 0x1, PT ;  /* 0x000000011900780c */ /* 0x000fe20003f45270 */
[----:B------:R-:W-:Y:S01]  /*3410*/  BSSY.RECONVERGENT B0, `(.L_x_14339) ;  /* 0x000005c000007945 */ /* 0x000fe20003800200 */
[----:B------:R-:W-:Y:S01]  /*3420*/  I2FP.F32.U32 R23, R23 ;  /* 0x0000001700177245 */ /* 0x000fe20000201000 */
[----:B------:R-:W-:Y:S01]  /*3430*/  IMAD.MOV.U32 R24, RZ, RZ, 0x2 ;  /* 0x00000002ff187424 */ /* 0x000fe200078e00ff */
[----:B------:R-:W-:-:S03]  /*3440*/  MOV R27, R6 ;  /* 0x00000006001b7202 */ /* 0x000fc60000000f00 */
[----:B------:R-:W-:-:S05]  /*3450*/  FFMA.FTZ R23, R23, R217, 1.1641532182693481445e-10 ;  /* 0x2f00000017177423 */ /* 0x000fca00000100d9 */
[----:B------:R-:W-:Y:S01]  /*3460*/  FSETP.LE.FTZ.AND P0, PT, R23, R218, PT ;  /* 0x000000da1700720b */ /* 0x000fe20003f13000 */
[C---:B------:R-:W-:Y:S01]  /*3470*/  IMAD.U32 R23, R17.reuse, 0x10000, RZ ;  /* 0x0001000011177824 */ /* 0x040fe200078e00ff */
[----:B------:R-:W-:Y:S01]  /*3480*/  PRMT R17, R17, 0x7632, R17 ;  /* 0x0000763211117816 */ /* 0x000fe20000000011 */
        /* <DEDUP_REMOVED lines=9> */
.L_x_14341:
        /* <DEDUP_REMOVED lines=12> */
.L_x_14343:
[----:B------:R-:W-:Y:S05]  /*35e0*/  BSYNC.RECONVERGENT B1 ;  /* 0x0000000000017941 */ /* 0x000fea0003800200 */
.L_x_14342:
        /* <DEDUP_REMOVED lines=62> */
.L_x_14340:
[----:B------:R-:W-:Y:S05]  /*39d0*/  BSYNC.RECONVERGENT B0 ;  /* 0x0000000000007941 */ /* 0x000fea0003800200 */
.L_x_14339:
[----:B------:R-:W-:Y:S01]  /*39e0*/  ISETP.NE.AND P3, PT, R24, 0x1, PT ;  /* 0x000000011800780c */ /* 0x000fe20003f65270 */
[----:B------:R-:W-:Y:S01]  /*39f0*/  BSSY.RECONVERGENT B0, `(.L_x_14344) ;  /* 0x000005b000007945 */ /* 0x000fe20003800200 */
[----:B------:R-:W-:Y:S01]  /*3a00*/  I2FP.F32.U32 R25, R27 ;  /* 0x0000001b00197245 */ /* 0x000fe20000201000 */
[----:B------:R-:W-:Y:S01]  /*3a10*/  IMAD.MOV.U32 R28, RZ, RZ, 0x2 ;  /* 0x00000002ff1c7424 */ /* 0x000fe200078e00ff */
[----:B------:R-:W-:Y:S01]  /*3a20*/  SHF.L.U32 R17, R17, 0x10, RZ ;  /* 0x0000001011117819 */ /* 0x000fe200000006ff */
[----:B------:R-:W-:Y:S02]  /*3a30*/  IMAD.MOV.U32 R27, RZ, RZ, R6 ;  /* 0x000000ffff1b7224 */ /* 0x000fe400078e0006 */
[----:B------:R-:W-:-:S05]  /*3a40*/  FFMA.FTZ R25, R25, R217, 1.1641532182693481445e-10 ;  /* 0x2f00000019197423 */ /* 0x000fca00000100d9 */
[----:B------:R-:W-:Y:S01]  /*3a50*/  FSETP.LE.FTZ.AND P2, PT, R25, R218, PT ;  /* 0x000000da1900720b */ /* 0x000fe20003f53000 */
        /* <DEDUP_REMOVED lines=9> */
.L_x_14346:
        /* <DEDUP_REMOVED lines=12> */
.L_x_14348:
[----:B------:R-:W-:Y:S05]  /*3bb0*/  BSYNC.RECONVERGENT B1 ;  /* 0x0000000000017941 */ /* 0x000fea0003800200 */
.L_x_14347:
        /* <DEDUP_REMOVED lines=62> */
.L_x_14345:
[----:B------:R-:W-:Y:S05]  /*3fa0*/  BSYNC.RECONVERGENT B0 ;  /* 0x0000000000007941 */ /* 0x000fea0003800200 */
.L_x_14344:
[----:B------:R-:W-:Y:S01]  /*3fb0*/  I2FP.F32.U32 R24, R27 ;  /* 0x0000001b00187245 */ /* 0x000fe20000201000 */
[----:B------:R-:W-:Y:S01]  /*3fc0*/  BSSY.RECONVERGENT B0, `(.L_x_14349) ;  /* 0x000005e000007945 */ /* 0x000fe20003800200 */
[----:B------:R-:W-:Y:S01]  /*3fd0*/  ISETP.NE.AND P3, PT, R28, 0x1, PT ;  /* 0x000000011c00780c */ /* 0x000fe20003f65270 */
[----:B------:R-:W-:Y:S01]  /*3fe0*/  IMAD.MOV.U32 R27, RZ, RZ, 0x2 ;  /* 0x00000002ff1b7424 */ /* 0x000fe200078e00ff */
[----:B------:R-:W-:Y:S01]  /*3ff0*/  LOP3.LUT R8, R8, 0xfffffffb, RZ, 0xc0, !PT ;  /* 0xfffffffb08087812 */ /* 0x000fe200078ec0ff */
[----:B------:R-:W-:Y:S01]  /*4000*/  FFMA.FTZ R24, R24, R217, 1.1641532182693481445e-10 ;  /* 0x2f00000018187423 */ /* 0x000fe200000100d9 */
[----:B------:R-:W-:-:S04]  /*4010*/  MOV R25, R6 ;  /* 0x0000000600197202 */ /* 0x000fc80000000f00 */
[----:B------:R-:W-:Y:S01]  /*4020*/  FSETP.LE.FTZ.AND P4, PT, R24, R218, PT ;  /* 0x000000da1800720b */ /* 0x000fe20003f93000 */
[C---:B------:R-:W-:Y:S01]  /*4030*/  IMAD.U32 R24, R18.reuse, 0x10000, RZ ;  /* 0x0001000012187824 */ /* 0x040fe200078e00ff */
        /* <DEDUP_REMOVED lines=11> */
.L_x_14351:
        /* <DEDUP_REMOVED lines=12> */
.L_x_14353:
[----:B------:R-:W-:Y:S05]  /*41b0*/  BSYNC.RECONVERGENT B1 ;  /* 0x0000000000017941 */ /* 0x000fea0003800200 */
.L_x_14352:
        /* <DEDUP_REMOVED lines=62> */
.L_x_14350:
[----:B------:R-:W-:Y:S05]  /*45a0*/  BSYNC.RECONVERGENT B0 ;  /* 0x0000000000007941 */ /* 0x000fea0003800200 */
.L_x_14349:
[----:B------:R-:W-:Y:S01]  /*45b0*/  ISETP.NE.AND P4, PT, R27, 0x1, PT ;  /* 0x000000011b00780c */ /* 0x000fe20003f85270 */
[----:B------:R-:W-:Y:S01]  /*45c0*/  BSSY.RECONVERGENT B0, `(.L_x_14354) ;  /* 0x000005b000007945 */ /* 0x000fe20003800200 */
[----:B------:R-:W-:Y:S01]  /*45d0*/  I2FP.F32.U32 R25, R25 ;  /* 0x0000001900197245 */ /* 0x000fe20000201000 */
[----:B------:R-:W-:Y:S01]  /*45e0*/  IMAD.MOV.U32 R28, RZ, RZ, 0x2 ;  /* 0x00000002ff1c7424 */ /* 0x000fe200078e00ff */
[----:B------:R-:W-:-:S03]  /*45f0*/  SHF.L.U32 R18, R18, 0x10, RZ ;  /* 0x0000001012127819 */ /* 0x000fc600000006ff */
[----:B------:R-:W-:-:S05]  /*4600*/  FFMA.FTZ R25, R25, R217, 1.1641532182693481445e-10 ;  /* 0x2f00000019197423 */ /* 0x000fca00000100d9 */
[----:B------:R-:W-:Y:S01]  /*4610*/  FSETP.LE.FTZ.AND P3, PT, R25, R218, PT ;  /* 0x000000da1900720b */ /* 0x000fe20003f73000 */
[----:B------:R-:W-:Y:S01]  /*4620*/  IMAD.MOV.U32 R25, RZ, RZ, R6 ;  /* 0x000000ffff197224 */ /* 0x000fe200078e0006 */
[----:B------:R-:W-:Y:S11]  /*4630*/  @!P4 BRA `(.L_x_14355) ;  /* 0x00000004004cc947 */ /* 0x000ff60003800000 */
        /* <DEDUP_REMOVED lines=8> */
.L_x_14356:
        /* <DEDUP_REMOVED lines=12> */
.L_x_14358:
[----:B------:R-:W-:Y:S05]  /*4780*/  BSYNC.RECONVERGENT B1 ;  /* 0x0000000000017941 */ /* 0x000fea0003800200 */
.L_x_14357:
        /* <DEDUP_REMOVED lines=62> */
.L_x_14355:
[----:B------:R-:W-:Y:S05]  /*4b70*/  BSYNC.RECONVERGENT B0 ;  /* 0x0000000000007941 */ /* 0x000fea0003800200 */
.L_x_14354:
        /* <DEDUP_REMOVED lines=18> */
.L_x_14361:
        /* <DEDUP_REMOVED lines=12> */
.L_x_14363:
[----:B------:R-:W-:Y:S05]  /*4d60*/  BSYNC.RECONVERGENT B1 ;  /* 0x0000000000017941 */ /* 0x000fea0003800200 */
.L_x_14362:
        /* <DEDUP_REMOVED lines=62> */
.L_x_14360:
[----:B------:R-:W-:Y:S05]  /*5150*/  BSYNC.RECONVERGENT B0 ;  /* 0x0000000000007941 */ /* 0x000fea0003800200 */
.L_x_14359:
[----:B------:R-:W-:Y:S01]  /*5160*/  LOP3.LUT R8, R8, 0xffffffbf, RZ, 0xc0, !PT ;  /* 0xffffffbf08087812 */ /* 0x000fe200078ec0ff */
[----:B------:R-:W-:Y:S01]  /*5170*/  IMAD.U32 R19, R19, 0x10000, RZ ;  /* 0x0001000013137824 */ /* 0x000fe200078e00ff */
[----:B------:R-:W-:Y:S02]  /*5180*/  MOV R224, UR11 ;  /* 0x0000000b00e07c02 */ /* 0x000fe40008000f00 */
[----:B------:R-:W-:Y:S02]  /*5190*/  @P0 LOP3.LUT R8, R8, 0x40, RZ, 0xfc, !PT ;  /* 0x0000004008080812 */ /* 0x000fe400078efcff */
[----:B------:R-:W-:Y:S01]  /*51a0*/  I2FP.F32.U32 R28, R31 ;  /* 0x0000001f001c7245 */ /* 0x000fe20000201000 */
[-C--:B------:R-:W-:Y:S01]  /*51b0*/  FMUL.FTZ R22, R22, R224.reuse ;  /* 0x000000e016167220 */ /* 0x080fe20000410000 */
[----:B------:R-:W-:Y:S01]  /*51c0*/  LOP3.LUT P0, RZ, R8, 0x4, RZ, 0xc0, !PT ;  /* 0x0000000408ff7812 */ /* 0x000fe2000780c0ff */
[-C--:B------:R-:W-:Y:S01]  /*51d0*/  FMUL.FTZ R24, R24, R224.reuse ;  /* 0x000000e018187220 */ /* 0x080fe20000410000 */
[----:B------:R-:W-:Y:S01]  /*51e0*/  LOP3.LUT R8, R8, 0xffffffdf, RZ, 0xc0, !PT ;  /* 0xffffffdf08087812 */ /* 0x000fe200078ec0ff */
[----:B------:R-:W-:Y:S01]  /*51f0*/  FFMA.FTZ R28, R28, R217, 1.1641532182693481445e-10 ;  /* 0x2f0000001c1c7423 */ /* 0x000fe200000100d9 */
[-C--:B------:R-:W-:Y:S01]  /*5200*/  FMUL.FTZ R27, R27, R224.reuse ;  /* 0x000000e01b1b7220 */ /* 0x080fe20000410000 */
[-C--:B------:R-:W-:Y:S01]  /*5210*/  FMUL.FTZ R18, R18, R224.reuse ;  /* 0x000000e012127220 */ /* 0x080fe20000410000 */
[----:B------:R-:W-:Y:S01]  /*5220*/  @P1 LOP3.LUT R8, R8, 0x20, RZ, 0xfc, !PT ;  /* 0x0000002008081812 */ /* 0x000fe200078efcff */
[-C--:B------:R-:W-:Y:S01]  /*5230*/  FMUL.FTZ R17, R17, R224.reuse ;  /* 0x000000e011117220 */ /* 0x080fe20000410000 */
[-C--:B------:R-:W-:Y:S01]  /*5240*/  FMUL.FTZ R23, R23, R224.reuse ;  /* 0x000000e017177220 */ /* 0x080fe20000410000 */
[-C--:B------:R-:W-:Y:S01]  /*5250*/  FMUL.FTZ R16, R16, R224.reuse ;  /* 0x000000e010107220 */ /* 0x080fe20000410000 */
[----:B------:R-:W-:Y:S01]  /*5260*/  LOP3.LUT P1, RZ, R8, 0x8, RZ, 0xc0, !PT ;  /* 0x0000000808ff7812 */ /* 0x000fe2000782c0ff */
[----:B------:R-:W-:Y:S01]  /*5270*/  FMUL.FTZ R19, R19, R224 ;  /* 0x000000e013137220 */ /* 0x000fe20000410000 */
[----:B------:R-:W-:-:S02]  /*5280*/  FSEL R72, R24, RZ, P0 ;  /* 0x000000ff18487208 */ /* 0x000fc40000000000 */
[----:B------:R-:W-:Y:S02]  /*5290*/  FSEL R68, R22, RZ, P1 ;  /* 0x000000ff16447208 */ /* 0x000fe40000800000 */
[C---:B------:R-:W-:Y:S02]  /*52a0*/  LOP3.LUT P1, RZ, R8.reuse, 0x20, RZ, 0xc0, !PT ;  /* 0x0000002008ff7812 */ /* 0x040fe4000782c0ff */
[----:B------:R-:W-:Y:S02]  /*52b0*/  LOP3.LUT P6, RZ, R8, 0x2, RZ, 0xc0, !PT ;  /* 0x0000000208ff7812 */ /* 0x000fe400078cc0ff */
[----:B------:R-:W-:Y:S02]  /*52c0*/  FSETP.GTU.FTZ.AND P5, PT, R28, R218, PT ;  /* 0x000000da1c00720b */ /* 0x000fe40003fbc000 */
[----:B------:R-:W-:Y:S02]  /*52d0*/  LOP3.LUT P0, RZ, R8, 0x40, RZ, 0xc0, !PT ;  /* 0x0000004008ff7812 */ /* 0x000fe4000780c0ff */
[----:B------:R-:W-:-:S02]  /*52e0*/  FSEL R74, R27, RZ, P4 ;  /* 0x000000ff1b4a7208 */ /* 0x000fc40002000000 */
        /* <DEDUP_REMOVED lines=9> */
[----:B------:R-:W-:Y:S01]  /*5380*/  PLOP3.LUT P5, PT, P5, PT, PT, 0x8, 0x80 ;  /* 0x000000000080781c */ /* 0x000fe20002fae170 */
[----:B------:R-:W-:Y:S01]  /*5390*/  @P1 FADD.FTZ R70, R82, R70 ;  /* 0x0000004652461221 */ /* 0x000fe20000010000 */
[----:B------:R-:W-:Y:S01]  /*53a0*/  @P1 FADD.FTZ R73, R77, R73 ;  /* 0x000000494d491221 */ /* 0x000fe20000010000 */
[----:B------:R-:W-:Y:S01]  /*53b0*/  @P1 FADD.FTZ R74, R78, R74 ;  /* 0x0000004a4e4a1221 */ /* 0x000fe20000010000 */
[----:B------:R-:W-:Y:S01]  /*53c0*/  @P1 FADD.FTZ R75, R79, R75 ;  /* 0x0000004b4f4b1221 */ /* 0x000fe20000010000 */
[----:B------:R-:W-:Y:S08]  /*53d0*/  BRA `(.L_x_14364) ;  /* 0x0000006000747947 */ /* 0x000ff00003800000 */
.L_x_14323:
        /* <DEDUP_REMOVED lines=16> */
.L_x_14367:
        /* <DEDUP_REMOVED lines=12> */
.L_x_14369:
[----:B------:R-:W-:Y:S05]  /*55a0*/  BSYNC.RECONVERGENT B1 ;  /* 0x0000000000017941 */ /* 0x000fea0003800200 */
.L_x_14368:
        /* <DEDUP_REMOVED lines=56> */
[----:B------:R-:W-:Y:S01]  /*5930*/  IMAD.WIDE.U32 R10, R11, -0x326172a9, RZ ;  /* 0xcd9e8d570b0a7825 */ /* 0x000fe200078e00ff */
[----:B------:R-:W-:-:S03]  /*5940*/  UIADD3 UR15, UPT, UPT, UR4, -0x700cb87f, URZ ;  /* 0x8ff34781040f7890 */ /* 0x000fc6000fffe0ff */
[----:B------:R-:W-:Y:S02]  /*5950*/  IMAD.MOV.U32 R6, RZ, RZ, R10 ;  /* 0x000000ffff067224 */ /* 0x000fe400078e000a */
[----:B------:R-:W-:Y:S01]  /*5960*/  HFMA2 R10, -RZ, RZ, 0, 0 ;  /* 0x00000000ff0a7431 */ /* 0x000fe200000001ff */
[----:B------:R-:W-:-:S07]  /*5970*/  LOP3.LUT R3, R12, UR15, R11, 0x96, !PT ;  /* 0x0000000f0c037c12 */ /* 0x000fce000f8e960b */
.L_x_14366:
[----:B------:R-:W-:Y:S05]  /*5980*/  BSYNC.RECONVERGENT B0 ;  /* 0x0000000000007941 */ /* 0x000fea0003800200 */
.L_x_14365:
[----:B------:R-:W-:Y:S01]  /*5990*/  I2FP.F32.U32 R9, R9 ;  /* 0x0000000900097245 */ /* 0x000fe20000201000 */
[----:B------:R-:W-:Y:S01]  /*59a0*/  IMAD.U32 R218, RZ, RZ, UR10 ;  /* 0x0000000affda7e24 */ /* 0x000fe2000f8e00ff */
[----:B------:R-:W-:Y:S01]  /*59b0*/  ISETP.NE.AND P0, PT, R10, 0x1, PT ;  /* 0x000000010a00780c */ /* 0x000fe20003f05270 */
[----:B------:R-:W-:Y:S01]  /*59c0*/  IMAD.U32 R224, RZ, RZ, UR11 ;  /* 0x0000000bffe07e24 */ /* 0x000fe2000f8e00ff */
[----:B------:R-:W-:Y:S01]  /*59d0*/  LOP3.LUT R8, R8, 0xfffffff7, RZ, 0xc0, !PT ;  /* 0xfffffff708087812 */ /* 0x000fe200078ec0ff */
[----:B------:R-:W-:Y:S01]  /*59e0*/  FFMA.FTZ R9, R9, R217, 1.1641532182693481445e-10 ;  /* 0x2f00000009097423 */ /* 0x000fe200000100d9 */
[----:B------:R-:W-:Y:S01]  /*59f0*/  BSSY.RECONVERGENT B0, `(.L_x_14370) ;  /* 0x000005c000007945 */ /* 0x000fe20003800200 */
[----:B------:R-:W-:Y:S01]  /*5a00*/  MOV R11, 0x2 ;  /* 0x00000002000b7802 */ /* 0x000fe20000000f00 */
[----:B------:R-:W-:Y:S02]  /*5a10*/  IMAD.MOV.U32 R13, RZ, RZ, R6 ;  /* 0x000000ffff0d7224 */ /* 0x000fe400078e0006 */
[----:B------:R-:W-:Y:S01]  /*5a20*/  FSETP.LE.FTZ.AND P3, PT, R9, R218, PT ;  /* 0x000000da0900720b */ /* 0x000fe20003f73000 */
[C---:B-----5:R-:W-:Y:S01]  /*5a30*/  IMAD.U32 R9, R16.reuse, 0x10000, RZ ;  /* 0x0001000010097824 */ /* 0x060fe200078e00ff */
[----:B------:R-:W-:-:S03]  /*5a40*/  PRMT R16, R16, 0x7632, R16 ;  /* 0x0000763210107816 */ /* 0x000fc60000000010 */
[----:B------:R-:W-:-:S08]  /*5a50*/  FMUL.FTZ R9, R224, R9 ;  /* 0x00000009e0097220 */ /* 0x000fd00000410000 */
        /* <DEDUP_REMOVED lines=10> */
.L_x_14372:
        /* <DEDUP_REMOVED lines=12> */
.L_x_14374:
[----:B------:R-:W-:Y:S05]  /*5bc0*/  BSYNC.RECONVERGENT B1 ;  /* 0x0000000000017941 */ /* 0x000fea0003800200 */
.L_x_14373:
        /* <DEDUP_REMOVED lines=62> */
.L_x_14371:
[----:B------:R-:W-:Y:S05]  /*5fb0*/  BSYNC.RECONVERGENT B0 ;  /* 0x0000000000007941 */ /* 0x000fea0003800200 */
.L_x_14370:
[----:B------:R-:W-:Y:S01]  /*5fc0*/  I2FP.F32.U32 R10, R13 ;  /* 0x0000000d000a7245 */ /* 0x000fe20000201000 */
[----:B------:R-:W-:Y:S01]  /*5fd0*/  BSSY.RECONVERGENT B0, `(.L_x_14375) ;  /* 0x0000061000007945 */ /* 0x000fe20003800200 */
[----:B------:R-:W-:Y:S01]  /*5fe0*/  ISETP.NE.AND P2, PT, R11, 0x1, PT ;  /* 0x000000010b00780c */ /* 0x000fe20003f45270 */
[----:B------:R-:W-:Y:S01]  /*5ff0*/  IMAD.MOV.U32 R13, RZ, RZ, R6 ;  /* 0x000000ffff0d7224 */ /* 0x000fe200078e0006 */
[----:B------:R-:W-:Y:S01]  /*6000*/  FSEL R9, R9, RZ, P3 ;  /* 0x000000ff09097208 */ /* 0x000fe20001800000 */
[----:B------:R-:W-:-:S05]  /*6010*/  FFMA.FTZ R10, R10, R217, 1.1641532182693481445e-10 ;  /* 0x2f0000000a0a7423 */ /* 0x000fca00000100d9 */
[----:B------:R-:W-:Y:S01]  /*6020*/  FSETP.GTU.FTZ.AND P0, PT, R10, R218, PT ;  /* 0x000000da0a00720b */ /* 0x000fe20003f1c000 */
[----:B------:R-:W-:-:S04]  /*6030*/  IMAD.U32 R10, R84, 0x10000, RZ ;  /* 0x00010000540a7824 */ /* 0x000fc800078e00ff */
[----:B------:R-:W-:-:S05]  /*6040*/  FMUL.FTZ R10, R10, R224 ;  /* 0x000000e00a0a7220 */ /* 0x000fca0000410000 */
[----:B------:R-:W-:-:S05]  /*6050*/  FSEL R10, R10, RZ, !P0 ;  /* 0x000000ff0a0a7208 */ /* 0x000fca0004000000 */
[----:B------:R-:W-:Y:S01]  /*6060*/  FADD.FTZ R68, R10, R9 ;  /* 0x000000090a447221 */ /* 0x000fe20000010000 */
[----:B------:R-:W-:Y:S01]  /*6070*/  SEL R9, RZ, 0x1, P0 ;  /* 0x00000001ff097807 */ /* 0x000fe20000000000 */
[----:B------:R-:W-:Y:S02]  /*6080*/  IMAD.MOV.U32 R10, RZ, RZ, 0x2 ;  /* 0x00000002ff0a7424 */ /* 0x000fe400078e00ff */
[----:B------:R-:W-:Y:S01]  /*6090*/  @P1 FADD.FTZ R68, R80, R68 ;  /* 0x0000004450441221 */ /* 0x000fe20000010000 */
        /* <DEDUP_REMOVED lines=9> */
.L_x_14377:
        /* <DEDUP_REMOVED lines=12> */
.L_x_14379:
[----:B------:R-:W-:Y:S05]  /*61f0*/  BSYNC.RECONVERGENT B1 ;  /* 0x0000000000017941 */ /* 0x000fea0003800200 */
.L_x_14378:
        /* <DEDUP_REMOVED lines=62> */
.L_x_14376:
[----:B------:R-:W-:Y:S05]  /*65e0*/  BSYNC.RECONVERGENT B0 ;  /* 0x0000000000007941 */ /* 0x000fea0003800200 */
.L_x_14375:
[----:B------:R-:W-:Y:S01]  /*65f0*/  I2FP.F32.U32 R11, R13 ;  /* 0x0000000d000b7245 */ /* 0x000fe20000201000 */
[----:B------:R-:W-:Y:S01]  /*6600*/  IMAD.U32 R16, R16, 0x10000, RZ ;  /* 0x0001000010107824 */ /* 0x000fe200078e00ff */
[----:B------:R-:W-:Y:S01]  /*6610*/  ISETP.NE.AND P0, PT, R10, 0x1, PT ;  /* 0x000000010a00780c */ /* 0x000fe20003f05270 */
[----:B------:R-:W-:Y:S01]  /*6620*/  BSSY.RECONVERGENT B0, `(.L_x_14380) ;  /* 0x000005c000007945 */ /* 0x000fe20003800200 */
[----:B------:R-:W-:Y:S01]  /*6630*/  LOP3.LUT R8, R8, 0xfffffffd, RZ, 0xc0, !PT ;  /* 0xfffffffd08087812 */ /* 0x000fe200078ec0ff */
[----:B------:R-:W-:Y:S01]  /*6640*/  FFMA.FTZ R11, R11, R217, 1.1641532182693481445e-10 ;  /* 0x2f0000000b0b7423 */ /* 0x000fe200000100d9 */
[----:B------:R-:W-:Y:S02]  /*6650*/  HFMA2 R14, -RZ, RZ, 0, 1.1920928955078125e-07 ;  /* 0x00000002ff0e7431 */ /* 0x000fe400000001ff */
[----:B------:R-:W-:Y:S01]  /*6660*/  FMUL.FTZ R16, R16, R224 ;  /* 0x000000e010107220 */ /* 0x000fe20000410000 */
[----:B------:R-:W-:Y:S01]  /*6670*/  IMAD.MOV.U32 R13, RZ, RZ, R6 ;  /* 0x000000ffff0d7224 */ /* 0x000fe200078e0006 */
[----:B------:R-:W-:-:S13]  /*6680*/  FSETP.LE.FTZ.AND P3, PT, R11, R218, PT ;  /* 0x000000da0b00720b */ /* 0x000fda0003f73000 */
        /* <DEDUP_REMOVED lines=10> */
.L_x_14382:
        /* <DEDUP_REMOVED lines=12> */
.L_x_14384:
[----:B------:R-:W-:Y:S05]  /*67f0*/  BSYNC.RECONVERGENT B1 ;  /* 0x0000000000017941 */ /* 0x000fea0003800200 */
.L_x_14383:
        /* <DEDUP_REMOVED lines=62> */
.L_x_14381:
[----:B------:R-:W-:Y:S05]  /*6be0*/  BSYNC.RECONVERGENT B0 ;  /* 0x0000000000007941 */ /* 0x000fea0003800200 */
.L_x_14380:
[----:B------:R-:W-:Y:S01]  /*6bf0*/  I2FP.F32.U32 R10, R13 ;  /* 0x0000000d000a7245 */ /* 0x000fe20000201000 */
[----:B------:R-:W-:Y:S01]  /*6c00*/  BSSY.RECONVERGENT B0, `(.L_x_14385) ;  /* 0x0000062000007945 */ /* 0x000fe20003800200 */
[----:B------:R-:W-:Y:S01]  /*6c10*/  ISETP.NE.AND P2, PT, R14, 0x1, PT ;  /* 0x000000010e00780c */ /* 0x000fe20003f45270 */
[----:B------:R-:W-:Y:S01]  /*6c20*/  IMAD.MOV.U32 R12, RZ, RZ, 0x2 ;  /* 0x00000002ff0c7424 */ /* 0x000fe200078e00ff */
[----:B------:R-:W-:Y:S01]  /*6c30*/  FSEL R16, R16, RZ, P3 ;  /* 0x000000ff10107208 */ /* 0x000fe20001800000 */
[----:B------:R-:W-:Y:S01]  /*6c40*/  FFMA.FTZ R10, R10, R217, 1.1641532182693481445e-10 ;  /* 0x2f0000000a0a7423 */ /* 0x000fe200000100d9 */
[----:B------:R-:W-:-:S04]  /*6c50*/  IMAD.MOV.U32 R11, RZ, RZ, R6 ;  /* 0x000000ffff0b7224 */ /* 0x000fc800078e0006 */
        /* <DEDUP_REMOVED lines=17> */
.L_x_14387:
        /* <DEDUP_REMOVED lines=12> */
.L_x_14389:
[----:B------:R-:W-:Y:S05]  /*6e30*/  BSYNC.RECONVERGENT B1 ;  /* 0x0000000000017941 */ /* 0x000fea0003800200 */
.L_x_14388:
        /* <DEDUP_REMOVED lines=62> */
.L_x_14386:
[----:B------:R-:W-:Y:S05]  /*7220*/  BSYNC.RECONVERGENT B0 ;  /* 0x0000000000007941 */ /* 0x000fea0003800200 */
.L_x_14385:
[----:B------:R-:W-:Y:S01]  /*7230*/  I2FP.F32.U32 R11, R11 ;  /* 0x0000000b000b7245 */ /* 0x000fe20000201000 */
[----:B------:R-:W-:Y:S01]  /*7240*/  BSSY.RECONVERGENT B0, `(.L_x_14390) ;  /* 0x000005d000007945 */ /* 0x000fe20003800200 */
[----:B------:R-:W-:Y:S01]  /*7250*/  ISETP.NE.AND P2, PT, R12, 0x1, PT ;  /* 0x000000010c00780c */ /* 0x000fe20003f45270 */
[----:B------:R-:W-:Y:S01]  /*7260*/  HFMA2 R13, -RZ, RZ, 0, 1.1920928955078125e-07 ;  /* 0x00000002ff0d7431 */ /* 0x000fe200000001ff */
[----:B------:R-:W-:Y:S01]  /*7270*/  PRMT R22, R17, 0x7632, R22 ;  /* 0x0000763211167816 */ /* 0x000fe20000000016 */
[----:B------:R-:W-:Y:S01]  /*7280*/  FFMA.FTZ R11, R11, R217, 1.1641532182693481445e-10 ;  /* 0x2f0000000b0b7423 */ /* 0x000fe200000100d9 */
[----:B------:R-:W-:-:S04]  /*7290*/  IMAD.MOV.U32 R15, RZ, RZ, R6 ;  /* 0x000000ffff0f7224 */ /* 0x000fc800078e0006 */
[----:B------:R-:W-:Y:S01]  /*72a0*/  FSETP.LE.FTZ.AND P0, PT, R11, R218, PT ;  /* 0x000000da0b00720b */ /* 0x000fe20003f13000 */
[----:B------:R-:W-:-:S04]  /*72b0*/  IMAD.U32 R11, R17, 0x10000, RZ ;  /* 0x00010000110b7824 */ /* 0x000fc800078e00ff */
[----:B------:R-:W-:Y:S01]  /*72c0*/  FMUL.FTZ R11, R224, R11 ;  /* 0x0000000be00b7220 */ /* 0x000fe20000410000 */
[----:B------:R-:W-:Y:S07]  /*72d0*/  @!P2 BRA `(.L_x_14391) ;  /* 0x00000004004ca947 */ /* 0x000fee0003800000 */
        /* <DEDUP_REMOVED lines=8> */
.L_x_14392:
        /* <DEDUP_REMOVED lines=12> */
.L_x_14394:
[----:B------:R-:W-:Y:S05]  /*7420*/  BSYNC.RECONVERGENT B1 ;  /* 0x0000000000017941 */ /* 0x000fea0003800200 */
.L_x_14393:
        /* <DEDUP_REMOVED lines=62> */
.L_x_14391:
[----:B------:R-:W-:Y:S05]  /*7810*/  BSYNC.RECONVERGENT B0 ;  /* 0x0000000000007941 */ /* 0x000fea0003800200 */
.L_x_14390:
        /* <DEDUP_REMOVED lines=23> */
.L_x_14397:
        /* <DEDUP_REMOVED lines=12> */
.L_x_14399:
[----:B------:R-:W-:Y:S05]  /*7a50*/  BSYNC.RECONVERGENT B1 ;  /* 0x0000000000017941 */ /* 0x000fea0003800200 */
.L_x_14398:
        /* <DEDUP_REMOVED lines=62> */
.L_x_14396:
[----:B------:R-:W-:Y:S05]  /*7e40*/  BSYNC.RECONVERGENT B0 ;  /* 0x0000000000007941 */ /* 0x000fea0003800200 */
.L_x_14395:
[----:B------:R-:W-:Y:S01]  /*7e50*/  ISETP.NE.AND P3, PT, R12, 0x1, PT ;  /* 0x000000010c00780c */ /* 0x000fe20003f65270 */
[----:B------:R-:W-:Y:S01]  /*7e60*/  IMAD.U32 R22, R22, 0x10000, RZ ;  /* 0x0001000016167824 */ /* 0x000fe200078e00ff */
[----:B------:R-:W-:Y:S01]  /*7e70*/  I2FP.F32.U32 R13, R15 ;  /* 0x0000000f000d7245 */ /* 0x000fe20000201000 */
[----:B------:R-:W-:Y:S01]  /*7e80*/  BSSY.RECONVERGENT B0, `(.L_x_14400) ;  /* 0x000005a000007945 */ /* 0x000fe20003800200 */
[----:B------:R-:W-:Y:S02]  /*7e90*/  HFMA2 R16, -RZ, RZ, 0, 1.1920928955078125e-07 ;  /* 0x00000002ff107431 */ /* 0x000fe400000001ff */
[----:B------:R-:W-:Y:S01]  /*7ea0*/  FMUL.FTZ R22, R22, R224 ;  /* 0x000000e016167220 */ /* 0x000fe20000410000 */
        /* <DEDUP_REMOVED lines=12> */
.L_x_14402:
        /* <DEDUP_REMOVED lines=12> */
.L_x_14404:
[----:B------:R-:W-:Y:S05]  /*8030*/  BSYNC.RECONVERGENT B1 ;  /* 0x0000000000017941 */ /* 0x000fea0003800200 */
.L_x_14403:
        /* <DEDUP_REMOVED lines=62> */
.L_x_14401:
[----:B------:R-:W-:Y:S05]  /*8420*/  BSYNC.RECONVERGENT B0 ;  /* 0x0000000000007941 */ /* 0x000fea0003800200 */
.L_x_14400:
        /* <DEDUP_REMOVED lines=24> */
.L_x_14407:
        /* <DEDUP_REMOVED lines=12> */
.L_x_14409:
[----:B------:R-:W-:Y:S05]  /*8670*/  BSYNC.RECONVERGENT B1 ;  /* 0x0000000000017941 */ /* 0x000fea0003800200 */
.L_x_14408:
        /* <DEDUP_REMOVED lines=62> */
.L_x_14406:
[----:B------:R-:W-:Y:S05]  /*8a60*/  BSYNC.RECONVERGENT B0 ;  /* 0x0000000000007941 */ /* 0x000fea0003800200 */
.L_x_14405:
[----:B------:R-:W-:Y:S01]  /*8a70*/  I2FP.F32.U32 R13, R13 ;  /* 0x0000000d000d7245 */ /* 0x000fe20000201000 */
[----:B------:R-:W-:Y:S01]  /*8a80*/  BSSY.RECONVERGENT B0, `(.L_x_14410) ;  /* 0x000005f000007945 */ /* 0x000fe20003800200 */
[----:B------:R-:W-:Y:S01]  /*8a90*/  ISETP.NE.AND P3, PT, R14, 0x1, PT ;  /* 0x000000010e00780c */ /* 0x000fe20003f65270 */
[----:B------:R-:W-:Y:S01]  /*8aa0*/  HFMA2 R15, -RZ, RZ, 0, 1.1920928955078125e-07 ;  /* 0x00000002ff0f7431 */ /* 0x000fe200000001ff */
[----:B------:R-:W-:Y:S01]  /*8ab0*/  LOP3.LUT R8, R8, 0xfffffffb, RZ, 0xc0, !PT ;  /* 0xfffffffb08087812 */ /* 0x000fe200078ec0ff */
[----:B------:R-:W-:Y:S01]  /*8ac0*/  FFMA.FTZ R13, R13, R217, 1.1641532182693481445e-10 ;  /* 0x2f0000000d0d7423 */ /* 0x000fe200000100d9 */
[----:B------:R-:W-:-:S04]  /*8ad0*/  IMAD.MOV.U32 R17, RZ, RZ, R6 ;  /* 0x000000ffff117224 */ /* 0x000fc800078e0006 */
[----:B------:R-:W-:Y:S01]  /*8ae0*/  FSETP.LE.FTZ.AND P5, PT, R13, R218, PT ;  /* 0x000000da0d00720b */ /* 0x000fe20003fb3000 */
[C---:B------:R-:W-:Y:S01]  /*8af0*/  IMAD.U32 R13, R18.reuse, 0x10000, RZ ;  /* 0x00010000120d7824 */ /* 0x040fe200078e00ff */
        /* <DEDUP_REMOVED lines=12> */
.L_x_14412:
        /* <DEDUP_REMOVED lines=12> */
.L_x_14414:
[----:B------:R-:W-:Y:S05]  /*8c80*/  BSYNC.RECONVERGENT B1 ;  /* 0x0000000000017941 */ /* 0x000fea0003800200 */
.L_x_14413:
        /* <DEDUP_REMOVED lines=62> */
.L_x_14411:
[----:B------:R-:W-:Y:S05]  /*9070*/  BSYNC.RECONVERGENT B0 ;  /* 0x0000000000007941 */ /* 0x000fea0003800200 */
.L_x_14410:
[----:B------:R-:W-:Y:S01]  /*9080*/  I2FP.F32.U32 R14, R17 ;  /* 0x00000011000e7245 */ /* 0x000fe20000201000 */
[----:B------:R-:W-:Y:S01]  /*9090*/  BSSY.RECONVERGENT B0, `(.L_x_14415) ;  /* 0x0000061000007945 */ /* 0x000fe20003800200 */
[----:B------:R-:W-:Y:S01]  /*90a0*/  FSEL R13, R13, RZ, P5 ;  /* 0x000000ff0d0d7208 */ /* 0x000fe20002800000 */
[----:B------:R-:W-:Y:S02]  /*90b0*/  IMAD.MOV.U32 R17, RZ, RZ, R6 ;  /* 0x000000ffff117224 */ /* 0x000fe400078e0006 */
[----:B------:R-:W-:-:S05]  /*90c0*/  FFMA.FTZ R14, R14, R217, 1.1641532182693481445e-10 ;  /* 0x2f0000000e0e7423 */ /* 0x000fca00000100d9 */
[----:B------:R-:W-:Y:S01]  /*90d0*/  FSETP.GTU.FTZ.AND P3, PT, R14, R218, PT ;  /* 0x000000da0e00720b */ /* 0x000fe20003f7c000 */
[----:B------:R-:W-:-:S04]  /*90e0*/  IMAD.U32 R14, R86, 0x10000, RZ ;  /* 0x00010000560e7824 */ /* 0x000fc800078e00ff */
[----:B------:R-:W-:-:S05]  /*90f0*/  FMUL.FTZ R14, R14, R224 ;  /* 0x000000e00e0e7220 */ /* 0x000fca0000410000 */
[----:B------:R-:W-:-:S05]  /*9100*/  FSEL R14, R14, RZ, !P3 ;  /* 0x000000ff0e0e7208 */ /* 0x000fca0005800000 */
[----:B------:R-:W-:Y:S01]  /*9110*/  FADD.FTZ R72, R14, R13 ;  /* 0x0000000d0e487221 */ /* 0x000fe20000010000 */
[----:B------:R-:W-:Y:S01]  /*9120*/  SEL R13, RZ, 0x1, P3 ;  /* 0x00000001ff0d7807 */ /* 0x000fe20001800000 */
[----:B------:R-:W-:Y:S01]  /*9130*/  IMAD.MOV.U32 R14, RZ, RZ, 0x2 ;  /* 0x00000002ff0e7424 */ /* 0x000fe200078e00ff */
[----:B------:R-:W-:Y:S01]  /*9140*/  ISETP.NE.AND P3, PT, R15, 0x1, PT ;  /* 0x000000010f00780c */ /* 0x000fe20003f65270 */
[----:B------:R-:W-:-:S12]  /*9150*/  @P1 FADD.FTZ R72, R76, R72 ;  /* 0x000000484c481221 */ /* 0x000fd80000010000 */
        /* <DEDUP_REMOVED lines=9> */
.L_x_14417:
        /* <DEDUP_REMOVED lines=12> */
.L_x_14419:
[----:B------:R-:W-:Y:S05]  /*92b0*/  BSYNC.RECONVERGENT B1 ;  /* 0x0000000000017941 */ /* 0x000fea0003800200 */
.L_x_14418:
        /* <DEDUP_REMOVED lines=62> */
.L_x_14416:
[----:B------:R-:W-:Y:S05]  /*96a0*/  BSYNC.RECONVERGENT B0 ;  /* 0x0000000000007941 */ /* 0x000fea0003800200 */
.L_x_14415:
        /* <DEDUP_REMOVED lines=18> */
.L_x_14422:
        /* <DEDUP_REMOVED lines=12> */
.L_x_14424:
[----:B------:R-:W-:Y:S05]  /*9890*/  BSYNC.RECONVERGENT B1 ;  /* 0x0000000000017941 */ /* 0x000fea0003800200 */
.L_x_14423:
        /* <DEDUP_REMOVED lines=62> */
.L_x_14421:
[----:B------:R-:W-:Y:S05]  /*9c80*/  BSYNC.RECONVERGENT B0 ;  /* 0x0000000000007941 */ /* 0x000fea0003800200 */
.L_x_14420:
[----:B------:R-:W-:Y:S01]  /*9c90*/  I2FP.F32.U32 R14, R17 ;  /* 0x00000011000e7245 */ /* 0x000fe20000201000 */
[----:B------:R-:W-:Y:S01]  /*9ca0*/  BSSY.RECONVERGENT B0, `(.L_x_14425) ;  /* 0x0000062000007945 */ /* 0x000fe20003800200 */
[----:B------:R-:W-:Y:S01]  /*9cb0*/  FSEL R18, R18, RZ, P3 ;  /* 0x000000ff12127208 */ /* 0x000fe20001800000 */
        /* <DEDUP_REMOVED lines=21> */
.L_x_14427:
        /* <DEDUP_REMOVED lines=12> */
.L_x_14429:
[----:B------:R-:W-:Y:S05]  /*9ed0*/  BSYNC.RECONVERGENT B1 ;  /* 0x0000000000017941 */ /* 0x000fea0003800200 */
.L_x_14428:
        /* <DEDUP_REMOVED lines=62> */
.L_x_14426:
[----:B------:R-:W-:Y:S05]  /*a2c0*/  BSYNC.RECONVERGENT B0 ;  /* 0x0000000000007941 */ /* 0x000fea0003800200 */
.L_x_14425:
[----:B------:R-:W-:Y:S01]  /*a2d0*/  I2FP.F32.U32 R15, R15 ;  /* 0x0000000f000f7245 */ /* 0x000fe20000201000 */
[----:B------:R-:W-:Y:S01]  /*a2e0*/  BSSY.RECONVERGENT B0, `(.L_x_14430) ;  /* 0x000005d000007945 */ /* 0x000fe20003800200 */
[----:B------:R-:W-:Y:S01]  /*a2f0*/  ISETP.NE.AND P5, PT, R16, 0x1, PT ;  /* 0x000000011000780c */ /* 0x000fe20003fa5270 */
[----:B------:R-:W-:Y:S01]  /*a300*/  HFMA2 R17, -RZ, RZ, 0, 1.1920928955078125e-07 ;  /* 0x00000002ff117431 */ /* 0x000fe200000001ff */
[----:B------:R-:W-:Y:S01]  /*a310*/  PRMT R24, R19, 0x7632, R24 ;  /* 0x0000763213187816 */ /* 0x000fe20000000018 */
[----:B------:R-:W-:-:S05]  /*a320*/  FFMA.FTZ R15, R15, R217, 1.1641532182693481445e-10 ;  /* 0x2f0000000f0f7423 */ /* 0x000fca00000100d9 */
[----:B------:R-:W-:Y:S01]  /*a330*/  FSETP.LE.FTZ.AND P4, PT, R15, R218, PT ;  /* 0x000000da0f00720b */ /* 0x000fe20003f93000 */
[----:B------:R-:W-:Y:S02]  /*a340*/  IMAD.U32 R15, R19, 0x10000, RZ ;  /* 0x00010000130f7824 */ /* 0x000fe400078e00ff */
[----:B------:R-:W-:Y:S02]  /*a350*/  IMAD.MOV.U32 R19, RZ, RZ, R6 ;  /* 0x000000ffff137224 */ /* 0x000fe400078e0006 */
        /* <DEDUP_REMOVED lines=10> */
.L_x_14432:
        /* <DEDUP_REMOVED lines=12> */
.L_x_14434:
[----:B------:R-:W-:Y:S05]  /*a4c0*/  BSYNC.RECONVERGENT B1 ;  /* 0x0000000000017941 */ /* 0x000fea0003800200 */
.L_x_14433:
        /* <DEDUP_REMOVED lines=62> */
.L_x_14431:
[----:B------:R-:W-:Y:S05]  /*a8b0*/  BSYNC.RECONVERGENT B0 ;  /* 0x0000000000007941 */ /* 0x000fea0003800200 */
.L_x_14430:
        /* <DEDUP_REMOVED lines=23> */
.L_x_14437:
        /* <DEDUP_REMOVED lines=12> */
.L_x_14439:
[----:B------:R-:W-:Y:S05]  /*aaf0*/  BSYNC.RECONVERGENT B1 ;  /* 0x0000000000017941 */ /* 0x000fea0003800200 */
.L_x_14438:
        /* <DEDUP_REMOVED lines=62> */
.L_x_14436:
[----:B------:R-:W-:Y:S05]  /*aee0*/  BSYNC.RECONVERGENT B0 ;  /* 0x0000000000007941 */ /* 0x000fea0003800200 */
.L_x_14435:
        /* <DEDUP_REMOVED lines=18> */
.L_x_14442:
        /* <DEDUP_REMOVED lines=15> */
.L_x_14444:
[----:B------:R-:W-:Y:S05]  /*b100*/  BSYNC.RECONVERGENT B1 ;  /* 0x0000000000017941 */ /* 0x000fea0003800200 */
.L_x_14443:
        /* <DEDUP_REMOVED lines=61> */
[----:B------:R-:W-:-:S07]  /*b4e0*/  LOP3.LUT R3, R18, UR15, R17, 0x96, !PT ;  /* 0x0000000f12037c12 */ /* 0x000fce000f8e9611 */
.L_x_14441:
[----:B------:R-:W-:Y:S05]  /*b4f0*/  BSYNC.RECONVERGENT B0 ;  /* 0x0000000000007941 */ /* 0x000fea0003800200 */
.L_x_14440:
[----:B------:R-:W-:Y:S02]  /*b500*/  I2FP.F32.U32 R16, R19 ;  /* 0x0000001300107245 */ /* 0x000fe40000201000 */
[----:B------:R-:W-:-:S03]  /*b510*/  FSEL R24, R24, RZ, P5 ;  /* 0x000000ff18187208 */ /* 0x000fc60002800000 */
[----:B------:R-:W-:-:S05]  /*b520*/  FFMA.FTZ R16, R16, R217, 1.1641532182693481445e-10 ;  /* 0x2f00000010107423 */ /* 0x000fca00000100d9 */
[----:B------:R-:W-:Y:S02]  /*b530*/  FSETP.GTU.FTZ.AND P6, PT, R16, R218, PT ;  /* 0x000000da1000720b */ /* 0x000fe40003fdc000 */
[----:B------:R-:W-:Y:S02]  /*b540*/  PRMT R16, R87, 0x7632, R16 ;  /* 0x0000763257107816 */ /* 0x000fe40000000010 */
[----:B------:R-:W-:-:S03]  /*b550*/  SEL R208, RZ, 0x1, P6 ;  /* 0x00000001ffd07807 */ /* 0x000fc60003000000 */
[----:B------:R-:W-:-:S04]  /*b560*/  IMAD.U32 R16, R16, 0x10000, RZ ;  /* 0x0001000010107824 */ /* 0x000fc800078e00ff */
[----:B------:R-:W-:-:S05]  /*b570*/  FMUL.FTZ R16, R16, R224 ;  /* 0x000000e010107220 */ /* 0x000fca0000410000 */
[----:B------:R-:W-:-:S05]  /*b580*/  FSEL R16, R16, RZ, !P6 ;  /* 0x000000ff10107208 */ /* 0x000fca0007000000 */
[----:B------:R-:W-:-:S04]  /*b590*/  FADD.FTZ R75, R16, R24 ;  /* 0x00000018104b7221 */ /* 0x000fc80000010000 */
[----:B------:R-:W-:-:S07]  /*b5a0*/  @P1 FADD.FTZ R75, R79, R75 ;  /* 0x0000004b4f4b1221 */ /* 0x000fce0000010000 */
.L_x_14364:
[----:B------:R-:W0:Y:S01]  /*b5b0*/  LDC.64 R244, c[0x0][0x3a8] ;  /* 0x0000ea00fff47b82 */ /* 0x000e220000000a00 */
[----:B------:R-:W-:Y:S02]  /*b5c0*/  SEL R18, RZ, 0x1000000, !P5 ;  /* 0x01000000ff127807 */ /* 0x000fe40006800000 */
[----:B------:R-:W-:Y:S02]  /*b5d0*/  SEL R19, RZ, 0x10000, !P4 ;  /* 0x00010000ff137807 */ /* 0x000fe40006000000 */
[C---:B------:R-:W-:Y:S02]  /*b5e0*/  LOP3.LUT P4, RZ, R8.reuse, 0x2, RZ, 0xc0, !PT ;  /* 0x0000000208ff7812 */ /* 0x040fe4000788c0ff */
[C---:B------:R-:W-:Y:S01]  /*b5f0*/  LOP3.LUT P5, RZ, R8.reuse, 0x4, RZ, 0xc0, !PT ;  /* 0x0000000408ff7812 */ /* 0x040fe200078ac0ff */
[----:B------:R-:W1:Y:S01]  /*b600*/  LDC.64 R214, c[0x0][0x3b0] ;  /* 0x0000ec00ffd67b82 */ /* 0x000e620000000a00 */
[----:B------:R-:W-:Y:S01]  /*b610*/  LOP3.LUT P6, RZ, R8, 0x8, RZ, 0xc0, !PT ;  /* 0x0000000808ff7812 */ /* 0x000fe200078cc0ff */
[----:B0-----:R-:W-:-:S05]  /*b620*/  IMAD.WIDE.U32 R16, R228, 0x20, R244 ;  /* 0x00000020e4107825 */ /* 0x001fca00078e00f4 */
[----:B------:R-:W-:Y:S04]  /*b630*/  STG.E.128 desc[UR6][R16.64], R68 ;  /* 0x0000004410007986 */ /* 0x000fe8000c101d06 */
[----:B------:R0:W-:Y:S02]  /*b640*/  STG.E.128 desc[UR6][R16.64+0x10], R72 ;  /* 0x0000104810007986 */ /* 0x0001e4000c101d06 */
[----:B0-----:R-:W-:Y:S02]  /*b650*/  SEL R16, RZ, 0x100, !P3 ;  /* 0x00000100ff107807 */ /* 0x001fe40005800000 */
[----:B------:R-:W-:Y:S02]  /*b660*/  SEL R17, RZ, 0x1000000, !P2 ;  /* 0x01000000ff117807 */ /* 0x000fe40005000000 */
[----:B------:R-:W-:-:S02]  /*b670*/  LOP3.LUT R16, R16, R18, R19, 0xfe, !PT ;  /* 0x0000001210107212 */ /* 0x000fc400078efe13 */
[----:B------:R-:W-:Y:S02]  /*b680*/  SEL R18, RZ, 0x10000, !P0 ;  /* 0x00010000ff127807 */ /* 0x000fe40004000000 */
[----:B------:R-:W-:Y:S02]  /*b690*/  SEL R19, RZ, 0x100, !P4 ;  /* 0x00000100ff137807 */ /* 0x000fe40006000000 */
[----:B------:R-:W-:Y:S02]  /*b6a0*/  ISETP.NE.U32.AND P3, PT, R20, RZ, PT ;  /* 0x000000ff1400720c */ /* 0x000fe40003f65070 */
[----:B------:R-:W-:Y:S02]  /*b6b0*/  LOP3.LUT R18, R19, R17, R18, 0xfe, !PT ;  /* 0x0000001113127212 */ /* 0x000fe400078efe12 */
[----:B------:R-:W-:Y:S02]  /*b6c0*/  SEL R17, RZ, 0x1, !P5 ;  /* 0x00000001ff117807 */ /* 0x000fe40006800000 */
[----:B------:R-:W-:-:S02]  /*b6d0*/  ISETP.NE.AND.EX P0, PT, R21, RZ, PT, P3 ;  /* 0x000000ff1500720c */ /* 0x000fc40003f05330 */
[----:B------:R-:W-:Y:S02]  /*b6e0*/  LOP3.LUT R17, R16, R17, RZ, 0xfc, !PT ;  /* 0x0000001110117212 */ /* 0x000fe400078efcff */
        /* <DEDUP_REMOVED lines=20> */
[----:B------:R-:W-:Y:S02]  /*b830*/  LOP3.LUT R21, R17, R21, RZ, 0xfc, !PT ;  /* 0x0000001511157212 */ /* 0x000fe400078efcff */
[----:B------:R-:W0:Y:S01]  /*b840*/  LDC.64 R16, c[0x0][0x3b8] ;  /* 0x0000ee00ff107b82 */ /* 0x000e220000000a00 */
[----:B------:R-:W-:Y:S01]  /*b850*/  LOP3.LUT R20, R18, 0xff, R9, 0xf8, !PT ;  /* 0x000000ff12147812 */ /* 0x000fe200078ef809 */
[----:B0-----:R-:W-:-:S05]  /*b860*/  IMAD.WIDE.U32 R16, R228, 0x8, R16 ;  /* 0x00000008e4107825 */ /* 0x001fca00078e0010 */
[----:B------:R1:W-:Y:S02]  /*b870*/  STG.E.64 desc[UR6][R16.64], R20 ;  /* 0x0000001410007986 */ /* 0x0003e4000c101b06 */
.L_x_14445:
[----:B01----:R-:W0:Y:S01]  /*b880*/  @P1 LDC.64 R16, c[0x0][0x3a0] ;  /* 0x0000e800ff101b82 */ /* 0x003e220000000a00 */
[----:B------:R-:W-:-:S07]  /*b890*/  VIADD R219, R228, 0x20 ;  /* 0x00000020e4db7836 */ /* 0x000fce0000000000 */
[----:B------:R-:W1:Y:S01]  /*b8a0*/  @P0 LDC.64 R18, c[0x0][0x398] ;  /* 0x0000e600ff120b82 */ /* 0x000e620000000a00 */
[----:B0-----:R-:W-:-:S05]  /*b8b0*/  @P1 IMAD.WIDE.U32 R16, R219, 0x20, R16 ;  /* 0x00000020db101825 */ /* 0x001fca00078e0010 */
[----:B------:R-:W5:Y:S01]  /*b8c0*/  @P1 LDG.E.128 R80, desc[UR6][R16.64] ;  /* 0x0000000610501981 */ /* 0x000f62000c1e1d00 */
[----:B-1----:R-:W-:-:S03]  /*b8d0*/  @P0 IMAD.WIDE.U32 R18, R219, 0x10, R18 ;  /* 0x00000010db120825 */ /* 0x002fc600078e0012 */
[----:B------:R0:W5:Y:S04]  /*b8e0*/  @P1 LDG.E.128 R76, desc[UR6][R16.64+0x10] ;  /* 0x00001006104c1981 */ /* 0x000168000c1e1d00 */
[----:B------:R1:W5:Y:S01]  /*b8f0*/  @P0 LDG.E.128 R84, desc[UR6][R18.64] ;  /* 0x0000000612540981 */ /* 0x000362000c1e1d00 */
[----:B0-----:R-:W-:-:S06]  /*b900*/  IMAD.WIDE.U32 R16, R219, 0x10, R226 ;  /* 0x00000010db107825 */ /* 0x001fcc00078e00e2 */
[----:B------:R-:W5:Y:S01]  /*b910*/  LDG.E.128 R16, desc[UR6][R16.64] ;  /* 0x0000000610107981 */ /* 0x000f62000c1e1d00 */
[----:B-1----:R-:W-:Y:S05]  /*b920*/  @!P0 BRA `(.L_x_14446) ;  /* 0x0000006000788947 */ /* 0x002fea0003800000 */
        /* <DEDUP_REMOVED lines=16> */
.L_x_14449:
        /* <DEDUP_REMOVED lines=12> */
.L_x_14451:
[----:B------:R-:W-:Y:S05]  /*baf0*/  BSYNC.RECONVERGENT B1 ;  /* 0x0000000000017941 */ /* 0x000fea0003800200 */
.L_x_14450:
        /* <DEDUP_REMOVED lines=57> */
[----:B------:R-:W-:-:S03]  /*be90*/  IMAD.WIDE.U32 R10, R11, -0x326172a9, RZ ;  /* 0xcd9e8d570b0a7825 */ /* 0x000fc600078e00ff */
[----:B------:R-:W-:Y:S01]  /*bea0*/  MOV R6, R10 ;  /* 0x0000000a00067202 */ /* 0x000fe20000000f00 */
[----:B------:R-:W-:Y:S01]  /*beb0*/  IMAD.MOV.U32 R10, RZ, RZ, RZ ;  /* 0x000000ffff0a7224 */ /* 0x000fe200078e00ff */
[----:B------:R-:W-:-:S07]  /*bec0*/  LOP3.LUT R3, R12, UR15, R11, 0x96, !PT ;  /* 0x0000000f0c037c12 */ /* 0x000fce000f8e960b */
.L_x_14448:
[----:B------:R-:W-:Y:S05]  /*bed0*/  BSYNC.RECONVERGENT B0 ;  /* 0x0000000000007941 */ /* 0x000fea0003800200 */
.L_x_14447:
        /* <DEDUP_REMOVED lines=21> */
.L_x_14454:
        /* <DEDUP_REMOVED lines=12> */
.L_x_14456:
[----:B------:R-:W-:Y:S05]  /*c0f0*/  BSYNC.RECONVERGENT B1 ;  /* 0x0000000000017941 */ /* 0x000fea0003800200 */
.L_x_14455:
        /* <DEDUP_REMOVED lines=62> */
.L_x_14453:
[----:B------:R-:W-:Y:S05]  /*c4e0*/  BSYNC.RECONVERGENT B0 ;  /* 0x0000000000007941 */ /* 0x000fea0003800200 */
.L_x_14452:
        /* <DEDUP_REMOVED lines=11> */
[----:B------:R-:W-:Y:S01]  /*c5a0*/  HFMA2 R10, -RZ, RZ, 0, 1.1920928955078125e-07 ;  /* 0x00000002ff0a7431 */ /* 0x000fe200000001ff */
[----:B------:R-:W-:Y:S02]  /*c5b0*/  SEL R9, RZ, 0x1, P2 ;  /* 0x00000001ff097807 */ /* 0x000fe40001000000 */
[----:B------:R-:W-:Y:S01]  /*c5c0*/  @P1 FADD.FTZ R64, R80, R64 ;  /* 0x0000004050401221 */ /* 0x000fe20000010000 */
        /* <DEDUP_REMOVED lines=9> */
.L_x_14459:
        /* <DEDUP_REMOVED lines=12> */
.L_x_14461:
[----:B------:R-:W-:Y:S05]  /*c720*/  BSYNC.RECONVERGENT B1 ;  /* 0x0000000000017941 */ /* 0x000fea0003800200 */
.L_x_14460:
        /* <DEDUP_REMOVED lines=62> */
.L_x_14458:
[----:B------:R-:W-:Y:S05]  /*cb10*/  BSYNC.RECONVERGENT B0 ;  /* 0x0000000000007941 */ /* 0x000fea0003800200 */
.L_x_14457:
        /* <DEDUP_REMOVED lines=20> */
.L_x_14464:
        /* <DEDUP_REMOVED lines=12> */
.L_x_14466:
[----:B------:R-:W-:Y:S05]  /*cd20*/  BSYNC.RECONVERGENT B1 ;  /* 0x0000000000017941 */ /* 0x000fea0003800200 */
.L_x_14465:
        /* <DEDUP_REMOVED lines=62> */
.L_x_14463:
[----:B------:R-:W-:Y:S05]  /*d110*/  BSYNC.RECONVERGENT B0 ;  /* 0x0000000000007941 */ /* 0x000fea0003800200 */
.L_x_14462:
[----:B------:R-:W-:Y:S01]  /*d120*/  I2FP.F32.U32 R10, R13 ;  /* 0x0000000d000a7245 */ /* 0x000fe20000201000 */
[----:B------:R-:W-:Y:S01]  /*d130*/  BSSY.RECONVERGENT B0, `(.L_x_14467) ;  /* 0x0000062000007945 */ /* 0x000fe20003800200 */
[----:B------:R-:W-:Y:S01]  /*d140*/  ISETP.NE.AND P3, PT, R14, 0x1, PT ;  /* 0x000000010e00780c */ /* 0x000fe20003f65270 */
[----:B------:R-:W-:Y:S01]  /*d150*/  HFMA2 R12, -RZ, RZ, 0, 1.1920928955078125e-07 ;  /* 0x00000002ff0c7431 */ /* 0x000fe200000001ff */
        /* <DEDUP_REMOVED lines=20> */
.L_x_14469:
        /* <DEDUP_REMOVED lines=12> */
.L_x_14471:
[----:B------:R-:W-:Y:S05]  /*d360*/  BSYNC.RECONVERGENT B1 ;  /* 0x0000000000017941 */ /* 0x000fea0003800200 */
.L_x_14470:
        /* <DEDUP_REMOVED lines=62> */
.L_x_14468:
[----:B------:R-:W-:Y:S05]  /*d750*/  BSYNC.RECONVERGENT B0 ;  /* 0x0000000000007941 */ /* 0x000fea0003800200 */
.L_x_14467:
        /* <DEDUP_REMOVED lines=8> */
[----:B------:R-:W-:Y:S01]  /*d7e0*/  FSETP.LE.FTZ.AND P4, PT, R11, R218, PT ;  /* 0x000000da0b00720b */ /* 0x000fe20003f93000 */
[----:B------:R-:W-:-:S04]  /*d7f0*/  IMAD.U32 R11, R17, 0x10000, RZ ;  /* 0x00010000110b7824 */ /* 0x000fc800078e00ff */
        /* <DEDUP_REMOVED lines=11> */
.L_x_14474:
        /* <DEDUP_REMOVED lines=12> */
.L_x_14476:
[----:B------:R-:W-:Y:S05]  /*d970*/  BSYNC.RECONVERGENT B1 ;  /* 0x0000000000017941 */ /* 0x000fea0003800200 */
.L_x_14475:
        /* <DEDUP_REMOVED lines=62> */
.L_x_14473:
[----:B------:R-:W-:Y:S05]  /*dd60*/  BSYNC.RECONVERGENT B0 ;  /* 0x0000000000007941 */ /* 0x000fea0003800200 */
.L_x_14472:
        /* <DEDUP_REMOVED lines=23> */
.L_x_14479:
        /* <DEDUP_REMOVED lines=12> */
.L_x_14481:
[----:B------:R-:W-:Y:S05]  /*dfa0*/  BSYNC.RECONVERGENT B1 ;  /* 0x0000000000017941 */ /* 0x000fea0003800200 */
.L_x_14480:
        /* <DEDUP_REMOVED lines=62> */
.L_x_14478:
[----:B------:R-:W-:Y:S05]  /*e390*/  BSYNC.RECONVERGENT B0 ;  /* 0x0000000000007941 */ /* 0x000fea0003800200 */
.L_x_14477:
        /* <DEDUP_REMOVED lines=20> */
.L_x_14484:
        /* <DEDUP_REMOVED lines=12> */
.L_x_14486:
[----:B------:R-:W-:Y:S05]  /*e5a0*/  BSYNC.RECONVERGENT B1 ;  /* 0x0000000000017941 */ /* 0x000fea0003800200 */
.L_x_14485:
        /* <DEDUP_REMOVED lines=62> */
.L_x_14483:
[----:B------:R-:W-:Y:S05]  /*e990*/  BSYNC.RECONVERGENT B0 ;  /* 0x0000000000007941 */ /* 0x000fea0003800200 */
.L_x_14482:
[----:B------:R-:W-:Y:S01]  /*e9a0*/  I2FP.F32.U32 R12, R15 ;  /* 0x0000000f000c7245 */ /* 0x000fe20000201000 */
[----:B------:R-:W-:Y:S01]  /*e9b0*/  BSSY.RECONVERGENT B0, `(.L_x_14487) ;  /* 0x0000062000007945 */ /* 0x000fe20003800200 */
[----:B------:R-:W-:Y:S01]  /*e9c0*/  FSEL R20, R20, RZ, P4 ;  /* 0x000000ff14147208 */ /* 0x000fe20002000000 */
[----:B------:R-:W-:Y:S02]  /*e9d0*/  HFMA2 R14, -RZ, RZ, 0, 1.1920928955078125e-07 ;  /* 0x00000002ff0e7431 */ /* 0x000fe400000001ff */
        /* <DEDUP_REMOVED lines=20> */
.L_x_14489:
        /* <DEDUP_REMOVED lines=12> */
.L_x_14491:
[----:B------:R-:W-:Y:S05]  /*ebe0*/  BSYNC.RECONVERGENT B1 ;  /* 0x0000000000017941 */ /* 0x000fea0003800200 */
.L_x_14490:
        /* <DEDUP_REMOVED lines=62> */
.L_x_14488:
[----:B------:R-:W-:Y:S05]  /*efd0*/  BSYNC.RECONVERGENT B0 ;  /* 0x0000000000007941 */ /* 0x000fea0003800200 */
.L_x_14487:
[----:B------:R-:W-:Y:S01]  /*efe0*/  I2FP.F32.U32 R13, R13 ;  /* 0x0000000d000d7245 */ /* 0x000fe20000201000 */
[----:B------:R-:W-:Y:S01]  /*eff0*/  BSSY.RECONVERGENT B0, `(.L_x_14492) ;  /* 0x000005d000007945 */ /* 0x000fe20003800200 */
[----:B------:R-:W-:Y:S01]  /*f000*/  ISETP.NE.AND P3, PT, R14, 0x1, PT ;  /* 0x000000010e00780c */ /* 0x000fe20003f65270 */
[----:B------:R-:W-:Y:S02]  /*f010*/  HFMA2 R15, -RZ, RZ, 0, 1.1920928955078125e-07 ;  /* 0x00000002ff0f7431 */ /* 0x000fe400000001ff */
[----:B------:R-:W-:Y:S02]  /*f020*/  IMAD.MOV.U32 R17, RZ, RZ, R6 ;  /* 0x000000ffff117224 */ /* 0x000fe400078e0006 */
[----:B------:R-:W-:-:S05]  /*f030*/  FFMA.FTZ R13, R13, R217, 1.1641532182693481445e-10 ;  /* 0x2f0000000d0d7423 */ /* 0x000fca00000100d9 */
[----:B------:R-:W-:Y:S01]  /*f040*/  FSETP.LE.FTZ.AND P2, PT, R13, R218, PT ;  /* 0x000000da0d00720b */ /* 0x000fe20003f53000 */
[C---:B------:R-:W-:Y:S01]  /*f050*/  IMAD.U32 R13, R18.reuse, 0x10000, RZ ;  /* 0x00010000120d7824 */ /* 0x040fe200078e00ff */
[----:B------:R-:W-:-:S03]  /*f060*/  PRMT R18, R18, 0x7632, R18 ;  /* 0x0000763212127816 */ /* 0x000fc60000000012 */
[----:B------:R-:W-:Y:S01]  /*f070*/  FMUL.FTZ R13, R13, R224 ;  /* 0x000000e00d0d7220 */ /* 0x000fe20000410000 */
[----:B------:R-:W-:Y:S07]  /*f080*/  @!P3 BRA `(.L_x_14493) ;  /* 0x00000004004cb947 */ /* 0x000fee0003800000 */
        /* <DEDUP_REMOVED lines=8> */
.L_x_14494:
        /* <DEDUP_REMOVED lines=12> */
.L_x_14496:
[----:B------:R-:W-:Y:S05]  /*f1d0*/  BSYNC.RECONVERGENT B1 ;  /* 0x0000000000017941 */ /* 0x000fea0003800200 */
.L_x_14495:
        /* <DEDUP_REMOVED lines=62> */
.L_x_14493:
[----:B------:R-:W-:Y:S05]  /*f5c0*/  BSYNC.RECONVERGENT B0 ;  /* 0x0000000000007941 */ /* 0x000fea0003800200 */
.L_x_14492:
        /* <DEDUP_REMOVED lines=11> */
[----:B------:R-:W-:Y:S01]  /*f680*/  HFMA2 R14, -RZ, RZ, 0, 1.1920928955078125e-07 ;  /* 0x00000002ff0e7431 */ /* 0x000fe200000001ff */
        /* <DEDUP_REMOVED lines=11> */
.L_x_14499:
        /* <DEDUP_REMOVED lines=12> */
.L_x_14501:
[----:B------:R-:W-:Y:S05]  /*f800*/  BSYNC.RECONVERGENT B1 ;  /* 0x0000000000017941 */ /* 0x000fea0003800200 */
.L_x_14500:
        /* <DEDUP_REMOVED lines=62> */
.L_x_14498:
[----:B------:R-:W-:Y:S05]  /*fbf0*/  BSYNC.RECONVERGENT B0 ;  /* 0x0000000000007941 */ /* 0x000fea0003800200 */
.L_x_14497:
        /* <DEDUP_REMOVED lines=18> */
.L_x_14504:
        /* <DEDUP_REMOVED lines=12> */
.L_x_14506:
[----:B------:R-:W-:Y:S05]  /*fde0*/  BSYNC.RECONVERGENT B1 ;  /* 0x0000000000017941 */ /* 0x000fea0003800200 */
.L_x_14505:
        /* <DEDUP_REMOVED lines=62> */
.L_x_14503:
[----:B------:R-:W-:Y:S05]  /*101d0*/  BSYNC.RECONVERGENT B0 ;  /* 0x0000000000007941 */ /* 0x000fea0003800200 */
.L_x_14502:
        /* <DEDUP_REMOVED lines=24> */
.L_x_14509:
        /* <DEDUP_REMOVED lines=12> */
.L_x_14511:
[----:B------:R-:W-:Y:S05]  /*10420*/  BSYNC.RECONVERGENT B1 ;  /* 0x0000000000017941 */ /* 0x000fea0003800200 */
.L_x_14510:
        /* <DEDUP_REMOVED lines=62> */
.L_x_14508:
[----:B------:R-:W-:Y:S05]  /*10810*/  BSYNC.RECONVERGENT B0 ;  /* 0x0000000000007941 */ /* 0x000fea0003800200 */
.L_x_14507:
        /* <DEDUP_REMOVED lines=19> */
.L_x_14514:
        /* <DEDUP_REMOVED lines=12> */
.L_x_14516:
[----:B------:R-:W-:Y:S05]  /*10a10*/  BSYNC.RECONVERGENT B1 ;  /* 0x0000000000017941 */ /* 0x000fea0003800200 */
.L_x_14515:
        /* <DEDUP_REMOVED lines=62> */
.L_x_14513:
[----:B------:R-:W-:Y:S05]  /*10e00*/  BSYNC.RECONVERGENT B0 ;  /* 0x0000000000007941 */ /* 0x000fea0003800200 */
.L_x_14512:
        /* <DEDUP_REMOVED lines=23> */
.L_x_14519:
        /* <DEDUP_REMOVED lines=12> */
.L_x_14521:
[----:B------:R-:W-:Y:S05]  /*11040*/  BSYNC.RECONVERGENT B1 ;  /* 0x0000000000017941 */ /* 0x000fea0003800200 */
.L_x_14520:
        /* <DEDUP_REMOVED lines=62> */
.L_x_14518:
[----:B------:R-:W-:Y:S05]  /*11430*/  BSYNC.RECONVERGENT B0 ;  /* 0x0000000000007941 */ /* 0x000fea0003800200 */
.L_x_14517:
        /* <DEDUP_REMOVED lines=18> */
.L_x_14524:
        /* <DEDUP_REMOVED lines=15> */
.L_x_14526:
[----:B------:R-:W-:Y:S05]  /*11650*/  BSYNC.RECONVERGENT B1 ;  /* 0x0000000000017941 */ /* 0x000fea0003800200 */
.L_x_14525:
        /* <DEDUP_REMOVED lines=62> */
.L_x_14523:
[----:B------:R-:W-:Y:S05]  /*11a40*/  BSYNC.RECONVERGENT B0 ;  /* 0x0000000000007941 */ /* 0x000fea0003800200 */
.L_x_14522:
        /* <DEDUP_REMOVED lines=10> */
[----:B------:R-:W-:Y:S01]  /*11af0*/  @P1 FADD.FTZ R63, R79, R63 ;  /* 0x0000003f4f3f1221 */ /* 0x000fe20000010000 */
[----:B------:R-:W-:Y:S06]  /*11b00*/  BRA `(.L_x_14527) ;  /* 0x0000003000707947 */ /* 0x000fec0003800000 */
.L_x_14446:
        /* <DEDUP_REMOVED lines=16> */
.L_x_14530:
        /* <DEDUP_REMOVED lines=12> */
.L_x_14532:
[----:B------:R-:W-:Y:S05]  /*11cd0*/  BSYNC.RECONVERGENT B1 ;  /* 0x0000000000017941 */ /* 0x000fea0003800200 */
.L_x_14531:
        /* <DEDUP_REMOVED lines=61> */
.L_x_14529:
[----:B------:R-:W-:Y:S05]  /*120b0*/  BSYNC.RECONVERGENT B0 ;  /* 0x0000000000007941 */ /* 0x000fea0003800200 */
.L_x_14528:
        /* <DEDUP_REMOVED lines=20> */
.L_x_14535:
        /* <DEDUP_REMOVED lines=12> */
.L_x_14537:
[----:B------:R-:W-:Y:S05]  /*122c0*/  BSYNC.RECONVERGENT B1 ;  /* 0x0000000000017941 */ /* 0x000fea0003800200 */
.L_x_14536:
        /* <DEDUP_REMOVED lines=62> */
.L_x_14534:
[----:B------:R-:W-:Y:S05]  /*126b0*/  BSYNC.RECONVERGENT B0 ;  /* 0x0000000000007941 */ /* 0x000fea0003800200 */
.L_x_14533:
        /* <DEDUP_REMOVED lines=19> */
.L_x_14540:
        /* <DEDUP_REMOVED lines=12> */
.L_x_14542:
[----:B------:R-:W-:Y:S05]  /*128b0*/  BSYNC.RECONVERGENT B1 ;  /* 0x0000000000017941 */ /* 0x000fea0003800200 */
.L_x_14541:
        /* <DEDUP_REMOVED lines=62> */
.L_x_14539:
[----:B------:R-:W-:Y:S05]  /*12ca0*/  BSYNC.RECONVERGENT B0 ;  /* 0x0000000000007941 */ /* 0x000fea0003800200 */
.L_x_14538:
        /* <DEDUP_REMOVED lines=20> */
.L_x_14545:
        /* <DEDUP_REMOVED lines=12> */
.L_x_14547:
[----:B------:R-:W-:Y:S05]  /*12eb0*/  BSYNC.RECONVERGENT B1 ;  /* 0x0000000000017941 */ /* 0x000fea0003800200 */
.L_x_14546:
        /* <DEDUP_REMOVED lines=62> */
.L_x_14544:
[----:B------:R-:W-:Y:S05]  /*132a0*/  BSYNC.RECONVERGENT B0 ;  /* 0x0000000000007941 */ /* 0x000fea0003800200 */
.L_x_14543:
[----:B------:R-:W-:Y:S01]  /*132b0*/  I2FP.F32.U32 R23, R25 ;  /* 0x0000001900177245 */ /* 0x000fe20000201000 */
[----:B------:R-:W-:Y:S01]  /*132c0*/  BSSY.RECONVERGENT B0, `(.L_x_14548) ;  /* 0x000005d000007945 */ /* 0x000fe20003800200 */
[----:B------:R-:W-:Y:S01]  /*132d0*/  ISETP.NE.AND P2, PT, R22, 0x1, PT ;  /* 0x000000011600780c */ /* 0x000fe20003f45270 */
[----:B------:R-:W-:Y:S01]  /*132e0*/  IMAD.U32 R17, R17, 0x10000, RZ ;  /* 0x0001000011117824 */ /* 0x000fe200078e00ff */
[----:B------:R-:W-:Y:S01]  /*132f0*/  LOP3.LUT R8, R8, 0xfffffffd, RZ, 0xc0, !PT ;  /* 0xfffffffd08087812 */ /* 0x000fe200078ec0ff */
[----:B------:R-:W-:Y:S01]  /*13300*/  FFMA.FTZ R23, R23, R217, 1.1641532182693481445e-10 ;  /* 0x2f00000017177423 */ /* 0x000fe200000100d9 */
[----:B------:R-:W-:Y:S01]  /*13310*/  IMAD.MOV.U32 R26, RZ, RZ, 0x2 ;  /* 0x00000002ff1a7424 */ /* 0x000fe200078e00ff */
[----:B------:R-:W-:-:S03]  /*13320*/  MOV R25, R6 ;  /* 0x0000000600197202 */ /* 0x000fc60000000f00 */
        /* <DEDUP_REMOVED lines=11> */
.L_x_14550:
        /* <DEDUP_REMOVED lines=12> */
.L_x_14552:
[----:B------:R-:W-:Y:S05]  /*134a0*/  BSYNC.RECONVERGENT B1 ;  /* 0x0000000000017941 */ /* 0x000fea0003800200 */
.L_x_14551:
        /* <DEDUP_REMOVED lines=62> */
.L_x_14549:
[----:B------:R-:W-:Y:S05]  /*13890*/  BSYNC.RECONVERGENT B0 ;  /* 0x0000000000007941 */ /* 0x000fea0003800200 */
.L_x_14548:
        /* <DEDUP_REMOVED lines=18> */
.L_x_14555:
        /* <DEDUP_REMOVED lines=12> */
.L_x_14557:
[----:B------:R-:W-:Y:S05]  /*13a80*/  BSYNC.RECONVERGENT B1 ;  /* 0x0000000000017941 */ /* 0x000fea0003800200 */
.L_x_14556:
        /* <DEDUP_REMOVED lines=62> */
.L_x_14554:
[----:B------:R-:W-:Y:S05]  /*13e70*/  BSYNC.RECONVERGENT B0 ;  /* 0x0000000000007941 */ /* 0x000fea0003800200 */
.L_x_14553:
        /* <DEDUP_REMOVED lines=17> */
.L_x_14560:
        /* <DEDUP_REMOVED lines=12> */
.L_x_14562:
[----:B------:R-:W-:Y:S05]  /*14050*/  BSYNC.RECONVERGENT B1 ;  /* 0x0000000000017941 */ /* 0x000fea0003800200 */
.L_x_14561:
        /* <DEDUP_REMOVED lines=62> */
.L_x_14559:
[----:B------:R-:W-:Y:S05]  /*14440*/  BSYNC.RECONVERGENT B0 ;  /* 0x0000000000007941 */ /* 0x000fea0003800200 */
.L_x_14558:
        /* <DEDUP_REMOVED lines=18> */
.L_x_14565:
        /* <DEDUP_REMOVED lines=12> */
.L_x_14567:
[----:B------:R-:W-:Y:S05]  /*14630*/  BSYNC.RECONVERGENT B1 ;  /* 0x0000000000017941 */ /* 0x000fea0003800200 */
.L_x_14566:
        /* <DEDUP_REMOVED lines=62> */
.L_x_14564:
[----:B------:R-:W-:Y:S05]  /*14a20*/  BSYNC.RECONVERGENT B0 ;  /* 0x0000000000007941 */ /* 0x000fea0003800200 */
.L_x_14563:
[----:B------:R-:W-:Y:S01]  /*14a30*/  LOP3.LUT R8, R8, 0xffffff7f, RZ, 0xc0, !PT ;  /* 0xffffff7f08087812 */ /* 0x000fe200078ec0ff */
[-C--:B------:R-:W-:Y:S01]  /*14a40*/  FMUL.FTZ R16, R16, R224.reuse ;  /* 0x000000e010107220 */ /* 0x080fe20000410000 */
[----:B------:R-:W-:Y:S01]  /*14a50*/  I2FP.F32.U32 R26, R29 ;  /* 0x0000001d001a7245 */ /* 0x000fe20000201000 */
[-C--:B------:R-:W-:Y:S01]  /*14a60*/  FMUL.FTZ R20, R20, R224.reuse ;  /* 0x000000e014147220 */ /* 0x080fe20000410000 */
[----:B------:R-:W-:Y:S01]  /*14a70*/  @P2 LOP3.LUT R8, R8, 0x80, RZ, 0xfc, !PT ;  /* 0x0000008008082812 */ /* 0x000fe200078efcff */
[----:B------:R-:W-:Y:S02]  /*14a80*/  IMAD.U32 R19, R19, 0x10000, RZ ;  /* 0x0001000013137824 */ /* 0x000fe400078e00ff */
[-C--:B------:R-:W-:Y:S01]  /*14a90*/  FMUL.FTZ R25, R25, R224.reuse ;  /* 0x000000e019197220 */ /* 0x080fe20000410000 */
[----:B------:R-:W-:Y:S01]  /*14aa0*/  FFMA.FTZ R26, R26, R217, 1.1641532182693481445e-10 ;  /* 0x2f0000001a1a7423 */ /* 0x000fe200000100d9 */
[----:B------:R-:W-:Y:S01]  /*14ab0*/  LOP3.LUT P2, RZ, R8, 0x10, RZ, 0xc0, !PT ;  /* 0x0000001008ff7812 */ /* 0x000fe2000784c0ff */
[-C--:B------:R-:W-:Y:S01]  /*14ac0*/  FMUL.FTZ R18, R18, R224.reuse ;  /* 0x000000e012127220 */ /* 0x080fe20000410000 */
[----:B------:R-:W-:Y:S01]  /*14ad0*/  LOP3.LUT R8, R8, 0xffffffbf, RZ, 0xc0, !PT ;  /* 0xffffffbf08087812 */ /* 0x000fe200078ec0ff */
[-C--:B------:R-:W-:Y:S01]  /*14ae0*/  FMUL.FTZ R22, R22, R224.reuse ;  /* 0x000000e016167220 */ /* 0x080fe20000410000 */
[-C--:B------:R-:W-:Y:S01]  /*14af0*/  FMUL.FTZ R17, R17, R224.reuse ;  /* 0x000000e011117220 */ /* 0x080fe20000410000 */
[-C--:B------:R-:W-:Y:S01]  /*14b00*/  FMUL.FTZ R21, R21, R224.reuse ;  /* 0x000000e015157220 */ /* 0x080fe20000410000 */
[----:B------:R-:W-:Y:S01]  /*14b10*/  @P1 LOP3.LUT R8, R8, 0x40, RZ, 0xfc, !PT ;  /* 0x0000004008081812 */ /* 0x000fe200078efcff */
[----:B------:R-:W-:Y:S01]  /*14b20*/  FMUL.FTZ R63, R19, R224 ;  /* 0x000000e0133f7220 */ /* 0x000fe20000410000 */
        /* <DEDUP_REMOVED lines=22> */
[----:B------:R-:W-:Y:S01]  /*14c90*/  PLOP3.LUT P5, PT, P5, PT, PT, 0x8, 0x80 ;  /* 0x000000000080781c */ /* 0x000fe20002fae170 */
[----:B------:R-:W-:Y:S01]  /*14ca0*/  @P1 FADD.FTZ R61, R77, R61 ;  /* 0x0000003d4d3d1221 */ /* 0x000fe20000010000 */
[----:B------:R-:W-:Y:S01]  /*14cb0*/  @P1 FADD.FTZ R62, R78, R62 ;  /* 0x0000003e4e3e1221 */ /* 0x000fe20000010000 */
[----:B------:R-:W-:-:S10]  /*14cc0*/  @P1 FADD.FTZ R63, R79, R63 ;  /* 0x0000003f4f3f1221 */ /* 0x000fd40000010000 */
.L_x_14527:
[----:B------:R-:W-:Y:S01]  /*14cd0*/  IMAD.WIDE.U32 R16, R219, 0x20, R244 ;  /* 0x00000020db107825 */ /* 0x000fe200078e00f4 */
[----:B------:R-:W-:Y:S02]  /*14ce0*/  SEL R18, RZ, 0x1000000, !P5 ;  /* 0x01000000ff127807 */ /* 0x000fe40006800000 */
[----:B------:R-:W-:Y:S02]  /*14cf0*/  SEL R19, RZ, 0x10000, !P4 ;  /* 0x00010000ff137807 */ /* 0x000fe40006000000 */
[----:B------:R-:W-:Y:S01]  /*14d00*/  SEL R20, RZ, 0x100, !P3 ;  /* 0x00000100ff147807 */ /* 0x000fe20005800000 */
[----:B------:R-:W-:Y:S01]  /*14d10*/  STG.E.128 desc[UR6][R16.64], R64 ;  /* 0x0000004010007986 */ /* 0x000fe2000c101d06 */
[C---:B------:R-:W-:Y:S02]  /*14d20*/  LOP3.LUT P5, RZ, R8.reuse, 0x8, RZ, 0xc0, !PT ;  /* 0x0000000808ff7812 */ /* 0x040fe400078ac0ff */
[C---:B------:R-:W-:Y:S01]  /*14d30*/  LOP3.LUT P4, RZ, R8.reuse, 0x4, RZ, 0xc0, !PT ;  /* 0x0000000408ff7812 */ /* 0x040fe2000788c0ff */
[----:B------:R0:W-:Y:S01]  /*14d40*/  STG.E.128 desc[UR6][R16.64+0x10], R60 ;  /* 0x0000103c10007986 */ /* 0x0001e2000c101d06 */
[----:B------:R-:W-:-:S02]  /*14d50*/  LOP3.LUT P3, RZ, R8, 0x2, RZ, 0xc0, !PT ;  /* 0x0000000208ff7812 */ /* 0x000fc4000786c0ff */
[----:B------:R-:W-:Y:S02]  /*14d60*/  LOP3.LUT R18, R20, R18, R19, 0xfe, !PT ;  /* 0x0000001214127212 */ /* 0x000fe400078efe13 */
[----:B------:R-:W-:Y:S02]  /*14d70*/  SEL R19, RZ, 0x100, !P5 ;  /* 0x00000100ff137807 */ /* 0x000fe40006800000 */
[----:B------:R-:W-:Y:S02]  /*14d80*/  LOP3.LUT P6, RZ, R8, 0x10, RZ, 0xc0, !PT ;  /* 0x0000001008ff7812 */ /* 0x000fe400078cc0ff */
[----:B0-----:R-:W-:Y:S02]  /*14d90*/  SEL R16, RZ, 0x1000000, !P3 ;  /* 0x01000000ff107807 */ /* 0x001fe40005800000 */
        /* <DEDUP_REMOVED lines=29> */
.L_x_14568:
[----:B01----:R-:W0:Y:S01]  /*14f70*/  @P1 LDC.64 R16, c[0x0][0x3a0] ;  /* 0x0000e800ff101b82 */ /* 0x003e220000000a00 */
[----:B------:R-:W-:-:S07]  /*14f80*/  IADD3 R212, PT, PT, R228, 0x40, RZ ;  /* 0x00000040e4d47810 */ /* 0x000fce0007ffe0ff */
        /* <DEDUP_REMOVED lines=25> */
.L_x_14572:
        /* <DEDUP_REMOVED lines=12> */
.L_x_14574:
[----:B------:R-:W-:Y:S05]  /*151e0*/  BSYNC.RECONVERGENT B1 ;  /* 0x0000000000017941 */ /* 0x000fea0003800200 */
.L_x_14573:
        /* <DEDUP_REMOVED lines=62> */
.L_x_14571:
[----:B------:R-:W-:Y:S05]  /*155d0*/  BSYNC.RECONVERGENT B0 ;  /* 0x0000000000007941 */ /* 0x000fea0003800200 */
.L_x_14570:
        /* <DEDUP_REMOVED lines=8> */
[C---:B-----5:R-:W-:Y:S02]  /*15660*/  SHF.L.U32 R9, R16.reuse, 0x10, RZ ;  /* 0x0000001010097819 */ /* 0x060fe400000006ff */
[----:B------:R-:W-:-:S03]  /*15670*/  PRMT R16, R16, 0x7632, R16 ;  /* 0x0000763210107816 */ /* 0x000fc60000000010 */
[----:B------:R-:W-:-:S06]  /*15680*/  FMUL.FTZ R9, R9, R224 ;  /* 0x000000e009097220 */ /* 0x000fcc0000410000 */
        /* <DEDUP_REMOVED lines=10> */
.L_x_14577:
        /* <DEDUP_REMOVED lines=12> */
.L_x_14579:
[----:B------:R-:W-:Y:S05]  /*157f0*/  BSYNC.RECONVERGENT B1 ;  /* 0x0000000000017941 */ /* 0x000fea0003800200 */
.L_x_14578:
        /* <DEDUP_REMOVED lines=62> */
.L_x_14576:
[----:B------:R-:W-:Y:S05]  /*15be0*/  BSYNC.RECONVERGENT B0 ;  /* 0x0000000000007941 */ /* 0x000fea0003800200 */
.L_x_14575:
[----:B------:R-:W-:Y:S01]  /*15bf0*/  I2FP.F32.U32 R10, R13 ;  /* 0x0000000d000a7245 */ /* 0x000fe20000201000 */
[----:B------:R-:W-:Y:S01]  /*15c00*/  BSSY.RECONVERGENT B0, `(.L_x_14580) ;  /* 0x0000061000007945 */ /* 0x000fe20003800200 */
[----:B------:R-:W-:Y:S01]  /*15c10*/  ISETP.NE.AND P3, PT, R11, 0x1, PT ;  /* 0x000000010b00780c */ /* 0x000fe20003f65270 */
[----:B------:R-:W-:Y:S01]  /*15c20*/  IMAD.MOV.U32 R13, RZ, RZ, R6 ;  /* 0x000000ffff0d7224 */ /* 0x000fe200078e0006 */
[----:B------:R-:W-:Y:S01]  /*15c30*/  FSEL R9, R9, RZ, P4 ;  /* 0x000000ff09097208 */ /* 0x000fe20002000000 */
[----:B------:R-:W-:-:S05]  /*15c40*/  FFMA.FTZ R10, R10, R217, 1.1641532182693481445e-10 ;  /* 0x2f0000000a0a7423 */ /* 0x000fca00000100d9 */
[----:B------:R-:W-:Y:S02]  /*15c50*/  FSETP.GTU.FTZ.AND P2, PT, R10, R218, PT ;  /* 0x000000da0a00720b */ /* 0x000fe40003f5c000 */
[----:B------:R-:W-:-:S05]  /*15c60*/  SHF.L.U32 R10, R84, 0x10, RZ ;  /* 0x00000010540a7819 */ /* 0x000fca00000006ff */
        /* <DEDUP_REMOVED lines=15> */
.L_x_14582:
        /* <DEDUP_REMOVED lines=12> */
.L_x_14584:
[----:B------:R-:W-:Y:S05]  /*15e20*/  BSYNC.RECONVERGENT B1 ;  /* 0x0000000000017941 */ /* 0x000fea0003800200 */
.L_x_14583:
        /* <DEDUP_REMOVED lines=62> */
.L_x_14581:
[----:B------:R-:W-:Y:S05]  /*16210*/  BSYNC.RECONVERGENT B0 ;  /* 0x0000000000007941 */ /* 0x000fea0003800200 */
.L_x_14580:
        /* <DEDUP_REMOVED lines=9> */
[----:B------:R-:W-:-:S13]  /*162b0*/  FSETP.LE.FTZ.AND P4, PT, R11, R218, PT ;  /* 0x000000da0b00720b */ /* 0x000fda0003f93000 */
        /* <DEDUP_REMOVED lines=10> */
.L_x_14587:
        /* <DEDUP_REMOVED lines=12> */
.L_x_14589:
[----:B------:R-:W-:Y:S05]  /*16420*/  BSYNC.RECONVERGENT B1 ;  /* 0x0000000000017941 */ /* 0x000fea0003800200 */
.L_x_14588:
        /* <DEDUP_REMOVED lines=62> */
.L_x_14586:
[----:B------:R-:W-:Y:S05]  /*16810*/  BSYNC.RECONVERGENT B0 ;  /* 0x0000000000007941 */ /* 0x000fea0003800200 */
.L_x_14585:
        /* <DEDUP_REMOVED lines=8> */
[----:B------:R-:W-:-:S04]  /*168a0*/  PRMT R10, R84, 0x7632, R10 ;  /* 0x00007632540a7816 */ /* 0x000fc8000000000a */
[----:B------:R-:W-:-:S05]  /*168b0*/  SHF.L.U32 R10, R10, 0x10, RZ ;  /* 0x000000100a0a7819 */ /* 0x000fca00000006ff */
        /* <DEDUP_REMOVED lines=14> */
.L_x_14592:
        /* <DEDUP_REMOVED lines=12> */
.L_x_14594:
[----:B------:R-:W-:Y:S05]  /*16a60*/  BSYNC.RECONVERGENT B1 ;  /* 0x0000000000017941 */ /* 0x000fea0003800200 */
.L_x_14593:
        /* <DEDUP_REMOVED lines=62> */
.L_x_14591:
[----:B------:R-:W-:Y:S05]  /*16e50*/  BSYNC.RECONVERGENT B0 ;  /* 0x0000000000007941 */ /* 0x000fea0003800200 */
.L_x_14590:
        /* <DEDUP_REMOVED lines=8> */
[----:B------:R-:W-:Y:S02]  /*16ee0*/  FSETP.LE.FTZ.AND P4, PT, R11, R218, PT ;  /* 0x000000da0b00720b */ /* 0x000fe40003f93000 */
[----:B------:R-:W-:-:S05]  /*16ef0*/  SHF.L.U32 R11, R17, 0x10, RZ ;  /* 0x00000010110b7819 */ /* 0x000fca00000006ff */
        /* <DEDUP_REMOVED lines=11> */
.L_x_14597:
        /* <DEDUP_REMOVED lines=12> */
.L_x_14599:
[----:B------:R-:W-:Y:S05]  /*17070*/  BSYNC.RECONVERGENT B1 ;  /* 0x0000000000017941 */ /* 0x000fea0003800200 */
.L_x_14598:
        /* <DEDUP_REMOVED lines=62> */
.L_x_14596:
[----:B------:R-:W-:Y:S05]  /*17460*/  BSYNC.RECONVERGENT B0 ;  /* 0x0000000000007941 */ /* 0x000fea0003800200 */
.L_x_14595:
        /* <DEDUP_REMOVED lines=23> */
.L_x_14602:
        /* <DEDUP_REMOVED lines=12> */
.L_x_14604:
[----:B------:R-:W-:Y:S05]  /*176a0*/  BSYNC.RECONVERGENT B1 ;  /* 0x0000000000017941 */ /* 0x000fea0003800200 */
.L_x_14603:
        /* <DEDUP_REMOVED lines=62> */
.L_x_14601:
[----:B------:R-:W-:Y:S05]  /*17a90*/  BSYNC.RECONVERGENT B0 ;  /* 0x0000000000007941 */ /* 0x000fea0003800200 */
.L_x_14600:
        /* <DEDUP_REMOVED lines=20> */
.L_x_14607:
        /* <DEDUP_REMOVED lines=12> */
.L_x_14609:
[----:B------:R-:W-:Y:S05]  /*17ca0*/  BSYNC.RECONVERGENT B1 ;  /* 0x0000000000017941 */ /* 0x000fea0003800200 */
.L_x_14608:
        /* <DEDUP_REMOVED lines=62> */
.L_x_14606:
[----:B------:R-:W-:Y:S05]  /*18090*/  BSYNC.RECONVERGENT B0 ;  /* 0x0000000000007941 */ /* 0x000fea0003800200 */
.L_x_14605:
[----:B------:R-:W-:Y:S01]  /*180a0*/  I2FP.F32.U32 R12, R15 ;  /* 0x0000000f000c7245 */ /* 0x000fe20000201000 */
[----:B------:R-:W-:Y:S01]  /*180b0*/  BSSY.RECONVERGENT B0, `(.L_x_14610) ;  /* 0x0000062000007945 */ /* 0x000fe20003800200 */
[----:B------:R-:W-:Y:S01]  /*180c0*/  FSEL R20, R20, RZ, P4 ;  /* 0x000000ff14147208 */ /* 0x000fe20002000000 */
[----:B------:R-:W-:Y:S02]  /*180d0*/  IMAD.MOV.U32 R14, RZ, RZ, 0x2 ;  /* 0x00000002ff0e7424 */ /* 0x000fe400078e00ff */
        /* <DEDUP_REMOVED lines=20> */
.L_x_14612:
        /* <DEDUP_REMOVED lines=12> */
.L_x_14614:
[----:B------:R-:W-:Y:S05]  /*182e0*/  BSYNC.RECONVERGENT B1 ;  /* 0x0000000000017941 */ /* 0x000fea0003800200 */
.L_x_14613:
        /* <DEDUP_REMOVED lines=62> */
.L_x_14611:
[----:B------:R-:W-:Y:S05]  /*186d0*/  BSYNC.RECONVERGENT B0 ;  /* 0x0000000000007941 */ /* 0x000fea0003800200 */
.L_x_14610:
[----:B------:R-:W-:Y:S01]  /*186e0*/  I2FP.F32.U32 R13, R13 ;  /* 0x0000000d000d7245 */ /* 0x000fe20000201000 */
[----:B------:R-:W-:Y:S01]  /*186f0*/  BSSY.RECONVERGENT B0, `(.L_x_14615) ;  /* 0x000005d000007945 */ /* 0x000fe20003800200 */
[----:B------:R-:W-:Y:S01]  /*18700*/  ISETP.NE.AND P3, PT, R14, 0x1, PT ;  /* 0x000000010e00780c */ /* 0x000fe20003f65270 */
[----:B------:R-:W-:Y:S02]  /*18710*/  IMAD.MOV.U32 R15, RZ, RZ, 0x2 ;  /* 0x00000002ff0f7424 */ /* 0x000fe400078e00ff */
[----:B------:R-:W-:Y:S01]  /*18720*/  FFMA.FTZ R13, R13, R217, 1.1641532182693481445e-10 ;  /* 0x2f0000000d0d7423 */ /* 0x000fe200000100d9 */
[----:B------:R-:W-:-:S04]  /*18730*/  IMAD.MOV.U32 R17, RZ, RZ, R6 ;  /* 0x000000ffff117224 */ /* 0x000fc800078e0006 */
[----:B------:R-:W-:Y:S02]  /*18740*/  FSETP.LE.FTZ.AND P2, PT, R13, R218, PT ;  /* 0x000000da0d00720b */ /* 0x000fe40003f53000 */
[C---:B------:R-:W-:Y:S02]  /*18750*/  SHF.L.U32 R13, R18.reuse, 0x10, RZ ;  /* 0x00000010120d7819 */ /* 0x040fe400000006ff */
[----:B------:R-:W-:-:S03]  /*18760*/  PRMT R18, R18, 0x7632, R18 ;  /* 0x0000763212127816 */ /* 0x000fc60000000012 */
[----:B------:R-:W-:Y:S01]  /*18770*/  FMUL.FTZ R13, R13, R224 ;  /* 0x000000e00d0d7220 */ /* 0x000fe20000410000 */
        /* <DEDUP_REMOVED lines=9> */
.L_x_14617:
        /* <DEDUP_REMOVED lines=12> */
.L_x_14619:
[----:B------:R-:W-:Y:S05]  /*188d0*/  BSYNC.RECONVERGENT B1 ;  /* 0x0000000000017941 */ /* 0x000fea0003800200 */
.L_x_14618:
        /* <DEDUP_REMOVED lines=62> */
.L_x_14616:
[----:B------:R-:W-:Y:S05]  /*18cc0*/  BSYNC.RECONVERGENT B0 ;  /* 0x0000000000007941 */ /* 0x000fea0003800200 */
.L_x_14615:
[----:B------:R-:W-:Y:S01]  /*18cd0*/  I2FP.F32.U32 R14, R17 ;  /* 0x00000011000e7245 */ /* 0x000fe20000201000 */
[----:B------:R-:W-:Y:S01]  /*18ce0*/  BSSY.RECONVERGENT B0, `(.L_x_14620) ;  /* 0x0000061000007945 */ /* 0x000fe20003800200 */
[----:B------:R-:W-:Y:S01]  /*18cf0*/  FSEL R13, R13, RZ, P2 ;  /* 0x000000ff0d0d7208 */ /* 0x000fe20001000000 */
[----:B------:R-:W-:Y:S02]  /*18d00*/  IMAD.MOV.U32 R17, RZ, RZ, R6 ;  /* 0x000000ffff117224 */ /* 0x000fe400078e0006 */
[----:B------:R-:W-:-:S05]  /*18d10*/  FFMA.FTZ R14, R14, R217, 1.1641532182693481445e-10 ;  /* 0x2f0000000e0e7423 */ /* 0x000fca00000100d9 */
[----:B------:R-:W-:Y:S02]  /*18d20*/  FSETP.GTU.FTZ.AND P3, PT, R14, R218, PT ;  /* 0x000000da0e00720b */ /* 0x000fe40003f7c000 */
[----:B------:R-:W-:-:S05]  /*18d30*/  SHF.L.U32 R14, R86, 0x10, RZ ;  /* 0x00000010560e7819 */ /* 0x000fca00000006ff */
        /* <DEDUP_REMOVED lines=16> */
.L_x_14622:
        /* <DEDUP_REMOVED lines=12> */
.L_x_14624:
[----:B------:R-:W-:Y:S05]  /*18f00*/  BSYNC.RECONVERGENT B1 ;  /* 0x0000000000017941 */ /* 0x000fea0003800200 */
.L_x_14623:
        /* <DEDUP_REMOVED lines=62> */
.L_x_14621:
[----:B------:R-:W-:Y:S05]  /*192f0*/  BSYNC.RECONVERGENT B0 ;  /* 0x0000000000007941 */ /* 0x000fea0003800200 */
.L_x_14620:
[----:B------:R-:W-:Y:S01]  /*19300*/  ISETP.NE.AND P4, PT, R14, 0x1, PT ;  /* 0x000000010e00780c */ /* 0x000fe20003f85270 */
[----:B------:R-:W-:Y:S01]  /*19310*/  BSSY.RECONVERGENT B0, `(.L_x_14625) ;  /* 0x000005c000007945 */ /* 0x000fe20003800200 */
[----:B------:R-:W-:Y:S01]  /*19320*/  I2FP.F32.U32 R15, R17 ;  /* 0x00000011000f7245 */ /* 0x000fe20000201000 */
[----:B------:R-:W-:Y:S01]  /*19330*/  IMAD.MOV.U32 R20, RZ, RZ, 0x2 ;  /* 0x00000002ff147424 */ /* 0x000fe200078e00ff */
[----:B------:R-:W-:Y:S01]  /*19340*/  SHF.L.U32 R18, R18, 0x10, RZ ;  /* 0x0000001012127819 */ /* 0x000fe200000006ff */
[----:B------:R-:W-:Y:S02]  /*19350*/  IMAD.MOV.U32 R17, RZ, RZ, R6 ;  /* 0x000000ffff117224 */ /* 0x000fe400078e0006 */
[----:B------:R-:W-:Y:S02]  /*19360*/  FFMA.FTZ R15, R15, R217, 1.1641532182693481445e-10 ;  /* 0x2f0000000f0f7423 */ /* 0x000fe400000100d9 */
[----:B------:R-:W-:-:S03]  /*19370*/  FMUL.FTZ R18, R18, R224 ;  /* 0x000000e012127220 */ /* 0x000fc60000410000 */
[----:B------:R-:W-:Y:S01]  /*19380*/  FSETP.LE.FTZ.AND P3, PT, R15, R218, PT ;  /* 0x000000da0f00720b */ /* 0x000fe20003f73000 */
        /* <DEDUP_REMOVED lines=9> */
.L_x_14627:
        /* <DEDUP_REMOVED lines=12> */
.L_x_14629:
[----:B------:R-:W-:Y:S05]  /*194e0*/  BSYNC.RECONVERGENT B1 ;  /* 0x0000000000017941 */ /* 0x000fea0003800200 */
.L_x_14628:
        /* <DEDUP_REMOVED lines=62> */
.L_x_14626:
[----:B------:R-:W-:Y:S05]  /*198d0*/  BSYNC.RECONVERGENT B0 ;  /* 0x0000000000007941 */ /* 0x000fea0003800200 */
.L_x_14625:
        /* <DEDUP_REMOVED lines=24> */
.L_x_14632:
        /* <DEDUP_REMOVED lines=12> */
.L_x_14634:
[----:B------:R-:W-:Y:S05]  /*19b20*/  BSYNC.RECONVERGENT B1 ;  /* 0x0000000000017941 */ /* 0x000fea0003800200 */
.L_x_14633:
        /* <DEDUP_REMOVED lines=62> */
.L_x_14631:
[----:B------:R-:W-:Y:S05]  /*19f10*/  BSYNC.RECONVERGENT B0 ;  /* 0x0000000000007941 */ /* 0x000fea0003800200 */
.L_x_14630:
[----:B------:R-:W-:Y:S01]  /*19f20*/  I2FP.F32.U32 R15, R15 ;  /* 0x0000000f000f7245 */ /* 0x000fe20000201000 */
[----:B------:R-:W-:Y:S01]  /*19f30*/  BSSY.RECONVERGENT B0, `(.L_x_14635) ;  /* 0x000005d000007945 */ /* 0x000fe20003800200 */
[----:B------:R-:W-:Y:S01]  /*19f40*/  ISETP.NE.AND P5, PT, R16, 0x1, PT ;  /* 0x000000011000780c */ /* 0x000fe20003fa5270 */
[----:B------:R-:W-:Y:S01]  /*19f50*/  IMAD.MOV.U32 R17, RZ, RZ, 0x2 ;  /* 0x00000002ff117424 */ /* 0x000fe200078e00ff */
[----:B------:R-:W-:Y:S01]  /*19f60*/  PRMT R22, R19, 0x7632, R22 ;  /* 0x0000763213167816 */ /* 0x000fe20000000016 */
[----:B------:R-:W-:-:S05]  /*19f70*/  FFMA.FTZ R15, R15, R217, 1.1641532182693481445e-10 ;  /* 0x2f0000000f0f7423 */ /* 0x000fca00000100d9 */
[----:B------:R-:W-:Y:S02]  /*19f80*/  FSETP.LE.FTZ.AND P4, PT, R15, R218, PT ;  /* 0x000000da0f00720b */ /* 0x000fe40003f93000 */
[----:B------:R-:W-:Y:S01]  /*19f90*/  SHF.L.U32 R15, R19, 0x10, RZ ;  /* 0x00000010130f7819 */ /* 0x000fe200000006ff */
[----:B------:R-:W-:-:S04]  /*19fa0*/  IMAD.MOV.U32 R19, RZ, RZ, R6 ;  /* 0x000000ffff137224 */ /* 0x000fc800078e0006 */
        /* <DEDUP_REMOVED lines=10> */
.L_x_14637:
        /* <DEDUP_REMOVED lines=12> */
.L_x_14639:
[----:B------:R-:W-:Y:S05]  /*1a110*/  BSYNC.RECONVERGENT B1 ;  /* 0x0000000000017941 */ /* 0x000fea0003800200 */
.L_x_14638:
        /* <DEDUP_REMOVED lines=62> */
.L_x_14636:
[----:B------:R-:W-:Y:S05]  /*1a500*/  BSYNC.RECONVERGENT B0 ;  /* 0x0000000000007941 */ /* 0x000fea0003800200 */
.L_x_14635:
        /* <DEDUP_REMOVED lines=23> */
.L_x_14642:
        /* <DEDUP_REMOVED lines=12> */
.L_x_14644:
[----:B------:R-:W-:Y:S05]  /*1a740*/  BSYNC.RECONVERGENT B1 ;  /* 0x0000000000017941 */ /* 0x000fea0003800200 */
.L_x_14643:
        /* <DEDUP_REMOVED lines=62> */
.L_x_14641:
[----:B------:R-:W-:Y:S05]  /*1ab30*/  BSYNC.RECONVERGENT B0 ;  /* 0x0000000000007941 */ /* 0x000fea0003800200 */
.L_x_14640:
        /* <DEDUP_REMOVED lines=18> */
.L_x_14647:
        /* <DEDUP_REMOVED lines=15> */
.L_x_14649:
[----:B------:R-:W-:Y:S05]  /*1ad50*/  BSYNC.RECONVERGENT B1 ;  /* 0x0000000000017941 */ /* 0x000fea0003800200 */
.L_x_14648:
        /* <DEDUP_REMOVED lines=62> */
.L_x_14646:
[----:B------:R-:W-:Y:S05]  /*1b140*/  BSYNC.RECONVERGENT B0 ;  /* 0x0000000000007941 */ /* 0x000fea0003800200 */
.L_x_14645:
[----:B------:R-:W-:Y:S02]  /*1b150*/  I2FP.F32.U32 R16, R19 ;  /* 0x0000001300107245 */ /* 0x000fe40000201000 */
[----:B------:R-:W-:-:S03]  /*1b160*/  FSEL R22, R22, RZ, P5 ;  /* 0x000000ff16167208 */ /* 0x000fc60002800000 */
[----:B------:R-:W-:-:S05]  /*1b170*/  FFMA.FTZ R16, R16, R217, 1.1641532182693481445e-10 ;  /* 0x2f00000010107423 */ /* 0x000fca00000100d9 */
[----:B------:R-:W-:Y:S02]  /*1b180*/  FSETP.GTU.FTZ.AND P6, PT, R16, R218, PT ;  /* 0x000000da1000720b */ /* 0x000fe40003fdc000 */
[----:B------:R-:W-:Y:S02]  /*1b190*/  PRMT R16, R87, 0x7632, R16 ;  /* 0x0000763257107816 */ /* 0x000fe40000000010 */
[----:B------:R-:W-:Y:S02]  /*1b1a0*/  SEL R208, RZ, 0x1, P6 ;  /* 0x00000001ffd07807 */ /* 0x000fe40003000000 */
[----:B------:R-:W-:-:S05]  /*1b1b0*/  SHF.L.U32 R16, R16, 0x10, RZ ;  /* 0x0000001010107819 */ /* 0x000fca00000006ff */
[----:B------:R-:W-:-:S05]  /*1b1c0*/  FMUL.FTZ R16, R16, R224 ;  /* 0x000000e010107220 */ /* 0x000fca0000410000 */
[----:B------:R-:W-:-:S05]  /*1b1d0*/  FSEL R16, R16, RZ, !P6 ;  /* 0x000000ff10107208 */ /* 0x000fca0007000000 */
[----:B------:R-:W-:-:S04]  /*1b1e0*/  FADD.FTZ R55, R16, R22 ;  /* 0x0000001610377221 */ /* 0x000fc80000010000 */
[----:B------:R-:W-:Y:S01]  /*1b1f0*/  @P1 FADD.FTZ R55, R79, R55 ;  /* 0x000000374f371221 */ /* 0x000fe20000010000 */
[----:B------:R-:W-:Y:S06]  /*1b200*/  BRA `(.L_x_14650) ;  /* 0x0000003000747947 */ /* 0x000fec0003800000 */
.L_x_14569:
        /* <DEDUP_REMOVED lines=16> */
.L_x_14653:
        /* <DEDUP_REMOVED lines=12> */
.L_x_14655:
[----:B------:R-:W-:Y:S05]  /*1b3d0*/  BSYNC.RECONVERGENT B1 ;  /* 0x0000000000017941 */ /* 0x000fea0003800200 */
.L_x_14654:
        /* <DEDUP_REMOVED lines=60> */
[----:B------:R-:W-:Y:S01]  /*1b7a0*/  MOV R6, R20 ;  /* 0x0000001400067202 */ /* 0x000fe20000000f00 */
[----:B------:R-:W-:-:S07]  /*1b7b0*/  IMAD.MOV.U32 R20, RZ, RZ, R24 ;  /* 0x000000ffff147224 */ /* 0x000fce00078e0018 */
.L_x_14652:
[----:B------:R-:W-:Y:S05]  /*1b7c0*/  BSYNC.RECONVERGENT B0 ;  /* 0x0000000000007941 */ /* 0x000fea0003800200 */
.L_x_14651:
        /* <DEDUP_REMOVED lines=20> */
.L_x_14658:
        /* <DEDUP_REMOVED lines=12> */
.L_x_14660:
[----:B------:R-:W-:Y:S05]  /*1b9d0*/  BSYNC.RECONVERGENT B1 ;  /* 0x0000000000017941 */ /* 0x000fea0003800200 */
.L_x_14659:
        /* <DEDUP_REMOVED lines=62> */
.L_x_14657:
[----:B------:R-:W-:Y:S05]  /*1bdc0*/  BSYNC.RECONVERGENT B0 ;  /* 0x0000000000007941 */ /* 0x000fea0003800200 */
.L_x_14656:
        /* <DEDUP_REMOVED lines=19> */
.L_x_14663:
        /* <DEDUP_REMOVED lines=12> */
.L_x_14665:
[----:B------:R-:W-:Y:S05]  /*1bfc0*/  BSYNC.RECONVERGENT B1 ;  /* 0x0000000000017941 */ /* 0x000fea0003800200 */
.L_x_14664:
        /* <DEDUP_REMOVED lines=62> */
.L_x_14662:
[----:B------:R-:W-:Y:S05]  /*1c3b0*/  BSYNC.RECONVERGENT B0 ;  /* 0x0000000000007941 */ /* 0x000fea0003800200 */
.L_x_14661:
        /* <DEDUP_REMOVED lines=8> */
[C---:B------:R-:W-:Y:S02]  /*1c440*/  SHF.L.U32 R21, R17.reuse, 0x10, RZ ;  /* 0x0000001011157819 */ /* 0x040fe400000006ff */
        /* <DEDUP_REMOVED lines=11> */
.L_x_14668:
        /* <DEDUP_REMOVED lines=12> */
.L_x_14670:
[----:B------:R-:W-:Y:S05]  /*1c5c0*/  BSYNC.RECONVERGENT B1 ;  /* 0x0000000000017941 */ /* 0x000fea0003800200 */
.L_x_14669:
        /* <DEDUP_REMOVED lines=62> */
.L_x_14667:
[----:B------:R-:W-:Y:S05]  /*1c9b0*/  BSYNC.RECONVERGENT B0 ;  /* 0x0000000000007941 */ /* 0x000fea0003800200 */
.L_x_14666:
[----:B------:R-:W-:Y:S01]  /*1c9c0*/  I2FP.F32.U32 R23, R24 ;  /* 0x0000001800177245 */ /* 0x000fe20000201000 */
[----:B------:R-:W-:Y:S01]  /*1c9d0*/  BSSY.RECONVERGENT B0, `(.L_x_14671) ;  /* 0x000005d000007945 */ /* 0x000fe20003800200 */
[----:B------:R-:W-:Y:S01]  /*1c9e0*/  ISETP.NE.AND P2, PT, R22, 0x1, PT ;  /* 0x000000011600780c */ /* 0x000fe20003f45270 */
[----:B------:R-:W-:Y:S01]  /*1c9f0*/  IMAD.MOV.U32 R26, RZ, RZ, 0x2 ;  /* 0x00000002ff1a7424 */ /* 0x000fe200078e00ff */
[----:B------:R-:W-:Y:S01]  /*1ca00*/  LOP3.LUT R8, R8, 0xfffffffd, RZ, 0xc0, !PT ;  /* 0xfffffffd08087812 */ /* 0x000fe200078ec0ff */
[----:B------:R-:W-:Y:S01]  /*1ca10*/  FFMA.FTZ R23, R23, R217, 1.1641532182693481445e-10 ;  /* 0x2f00000017177423 */ /* 0x000fe200000100d9 */
[----:B------:R-:W-:Y:S01]  /*1ca20*/  SHF.L.U32 R17, R17, 0x10, RZ ;  /* 0x0000001011117819 */ /* 0x000fe200000006ff */
[----:B------:R-:W-:-:S03]  /*1ca30*/  IMAD.MOV.U32 R24, RZ, RZ, R6 ;  /* 0x000000ffff187224 */ /* 0x000fc600078e0006 */
        /* <DEDUP_REMOVED lines=11> */
.L_x_14673:
        /* <DEDUP_REMOVED lines=12> */
.L_x_14675:
[----:B------:R-:W-:Y:S05]  /*1cbb0*/  BSYNC.RECONVERGENT B1 ;  /* 0x0000000000017941 */ /* 0x000fea0003800200 */
.L_x_14674:
        /* <DEDUP_REMOVED lines=62> */
.L_x_14672:
[----:B------:R-:W-:Y:S05]  /*1cfa0*/  BSYNC.RECONVERGENT B0 ;  /* 0x0000000000007941 */ /* 0x000fea0003800200 */
.L_x_14671:
[----:B------:R-:W-:Y:S01]  /*1cfb0*/  ISETP.NE.AND P3, PT, R26, 0x1, PT ;  /* 0x000000011a00780c */ /* 0x000fe20003f65270 */
[----:B------:R-:W-:Y:S01]  /*1cfc0*/  BSSY.RECONVERGENT B0, `(.L_x_14676) ;  /* 0x000005c000007945 */ /* 0x000fe20003800200 */
[----:B------:R-:W-:Y:S01]  /*1cfd0*/  I2FP.F32.U32 R22, R24 ;  /* 0x0000001800167245 */ /* 0x000fe20000201000 */
[----:B------:R-:W-:Y:S02]  /*1cfe0*/  IMAD.MOV.U32 R24, RZ, RZ, 0x2 ;  /* 0x00000002ff187424 */ /* 0x000fe400078e00ff */
[----:B------:R-:W-:Y:S02]  /*1cff0*/  IMAD.MOV.U32 R23, RZ, RZ, R6 ;  /* 0x000000ffff177224 */ /* 0x000fe400078e0006 */
[----:B------:R-:W-:-:S05]  /*1d000*/  FFMA.FTZ R22, R22, R217, 1.1641532182693481445e-10 ;  /* 0x2f00000016167423 */ /* 0x000fca00000100d9 */
[----:B------:R-:W-:Y:S02]  /*1d010*/  FSETP.LE.FTZ.AND P2, PT, R22, R218, PT ;  /* 0x000000da1600720b */ /* 0x000fe40003f53000 */
[C---:B------:R-:W-:Y:S02]  /*1d020*/  SHF.L.U32 R22, R18.reuse, 0x10, RZ ;  /* 0x0000001012167819 */ /* 0x040fe400000006ff */
[----:B------:R-:W-:Y:S01]  /*1d030*/  PRMT R18, R18, 0x7632, R18 ;  /* 0x0000763212127816 */ /* 0x000fe20000000012 */
        /* <DEDUP_REMOVED lines=9> */
.L_x_14678:
        /* <DEDUP_REMOVED lines=12> */
.L_x_14680:
[----:B------:R-:W-:Y:S05]  /*1d190*/  BSYNC.RECONVERGENT B1 ;  /* 0x0000000000017941 */ /* 0x000fea0003800200 */
.L_x_14679:
        /* <DEDUP_REMOVED lines=62> */
.L_x_14677:
[----:B------:R-:W-:Y:S05]  /*1d580*/  BSYNC.RECONVERGENT B0 ;  /* 0x0000000000007941 */ /* 0x000fea0003800200 */
.L_x_14676:
        /* <DEDUP_REMOVED lines=17> */
.L_x_14683:
        /* <DEDUP_REMOVED lines=12> */
.L_x_14685:
[----:B------:R-:W-:Y:S05]  /*1d760*/  BSYNC.RECONVERGENT B1 ;  /* 0x0000000000017941 */ /* 0x000fea0003800200 */
.L_x_14684:
        /* <DEDUP_REMOVED lines=62> */
.L_x_14682:
[----:B------:R-:W-:Y:S05]  /*1db50*/  BSYNC.RECONVERGENT B0 ;  /* 0x0000000000007941 */ /* 0x000fea0003800200 */
.L_x_14681:
        /* <DEDUP_REMOVED lines=18> */
.L_x_14688:
        /* <DEDUP_REMOVED lines=12> */
.L_x_14690:
[----:B------:R-:W-:Y:S05]  /*1dd40*/  BSYNC.RECONVERGENT B1 ;  /* 0x0000000000017941 */ /* 0x000fea0003800200 */
.L_x_14689:
        /* <DEDUP_REMOVED lines=62> */
.L_x_14687:
[----:B------:R-:W-:Y:S05]  /*1e130*/  BSYNC.RECONVERGENT B0 ;  /* 0x0000000000007941 */ /* 0x000fea0003800200 */
.L_x_14686:
[----:B------:R-:W-:Y:S01]  /*1e140*/  LOP3.LUT R8, R8, 0xffffff7f, RZ, 0xc0, !PT ;  /* 0xffffff7f08087812 */ /* 0x000fe200078ec0ff */
[-C--:B------:R-:W-:Y:S01]  /*1e150*/  FMUL.FTZ R16, R16, R224.reuse ;  /* 0x000000e010107220 */ /* 0x080fe20000410000 */
[----:B------:R-:W-:Y:S01]  /*1e160*/  I2FP.F32.U32 R26, R29 ;  /* 0x0000001d001a7245 */ /* 0x000fe20000201000 */
[-C--:B------:R-:W-:Y:S01]  /*1e170*/  FMUL.FTZ R20, R20, R224.reuse ;  /* 0x000000e014147220 */ /* 0x080fe20000410000 */
[----:B------:R-:W-:Y:S01]  /*1e180*/  @P2 LOP3.LUT R8, R8, 0x80, RZ, 0xfc, !PT ;  /* 0x0000008008082812 */ /* 0x000fe200078efcff */
[-C--:B------:R-:W-:Y:S01]  /*1e190*/  FMUL.FTZ R24, R24, R224.reuse ;  /* 0x000000e018187220 */ /* 0x080fe20000410000 */
[----:B------:R-:W-:Y:S01]  /*1e1a0*/  SHF.L.U32 R19, R19, 0x10, RZ ;  /* 0x0000001013137819 */ /* 0x000fe200000006ff */
        /* <DEDUP_REMOVED lines=35> */
.L_x_14650:
        /* <DEDUP_REMOVED lines=42> */
.L_x_14691:
        /* <DEDUP_REMOVED lines=27> */
.L_x_14695:
        /* <DEDUP_REMOVED lines=12> */
.L_x_14697:
[----:B------:R-:W-:Y:S05]  /*1e8f0*/  BSYNC.RECONVERGENT B1 ;  /* 0x0000000000017941 */ /* 0x000fea0003800200 */
.L_x_14696:
        /* <DEDUP_REMOVED lines=62> */
.L_x_14694:
[----:B------:R-:W-:Y:S05]  /*1ece0*/  BSYNC.RECONVERGENT B0 ;  /* 0x0000000000007941 */ /* 0x000fea0003800200 */
.L_x_14693:
        /* <DEDUP_REMOVED lines=21> */
.L_x_14700:
        /* <DEDUP_REMOVED lines=12> */
.L_x_14702:
[----:B------:R-:W-:Y:S05]  /*1ef00*/  BSYNC.RECONVERGENT B1 ;  /* 0x0000000000017941 */ /* 0x000fea0003800200 */
.L_x_14701:
        /* <DEDUP_REMOVED lines=62> */
.L_x_14699:
[----:B------:R-:W-:Y:S05]  /*1f2f0*/  BSYNC.RECONVERGENT B0 ;  /* 0x0000000000007941 */ /* 0x000fea0003800200 */
.L_x_14698:
        /* <DEDUP_REMOVED lines=23> */
.L_x_14705:
        /* <DEDUP_REMOVED lines=12> */
.L_x_14707:
[----:B------:R-:W-:Y:S05]  /*1f530*/  BSYNC.RECONVERGENT B1 ;  /* 0x0000000000017941 */ /* 0x000fea0003800200 */
.L_x_14706:
        /* <DEDUP_REMOVED lines=62> */
.L_x_14704:
[----:B------:R-:W-:Y:S05]  /*1f920*/  BSYNC.RECONVERGENT B0 ;  /* 0x0000000000007941 */ /* 0x000fea0003800200 */
.L_x_14703:
        /* <DEDUP_REMOVED lines=20> */
.L_x_14710:
        /* <DEDUP_REMOVED lines=12> */
.L_x_14712:
[----:B------:R-:W-:Y:S05]  /*1fb30*/  BSYNC.RECONVERGENT B1 ;  /* 0x0000000000017941 */ /* 0x000fea0003800200 */
.L_x_14711:
        /* <DEDUP_REMOVED lines=62> */
.L_x_14709:
[----:B------:R-:W-:Y:S05]  /*1ff20*/  BSYNC.RECONVERGENT B0 ;  /* 0x0000000000007941 */ /* 0x000fea0003800200 */
.L_x_14708:
        /* <DEDUP_REMOVED lines=24> */
.L_x_14715:
        /* <DEDUP_REMOVED lines=12> */
.L_x_14717:
[----:B------:R-:W-:Y:S05]  /*20170*/  BSYNC.RECONVERGENT B1 ;  /* 0x0000000000017941 */ /* 0x000fea0003800200 */
.L_x_14716:
        /* <DEDUP_REMOVED lines=62> */
.L_x_14714:
[----:B------:R-:W-:Y:S05]  /*20560*/  BSYNC.RECONVERGENT B0 ;  /* 0x0000000000007941 */ /* 0x000fea0003800200 */
.L_x_14713:
        /* <DEDUP_REMOVED lines=21> */
.L_x_14720:
        /* <DEDUP_REMOVED lines=12> */
.L_x_14722:
[----:B------:R-:W-:Y:S05]  /*20780*/  BSYNC.RECONVERGENT B1 ;  /* 0x0000000000017941 */ /* 0x000fea0003800200 */
.L_x_14721:
        /* <DEDUP_REMOVED lines=62> */
.L_x_14719:
[----:B------:R-:W-:Y:S05]  /*20b70*/  BSYNC.RECONVERGENT B0 ;  /* 0x0000000000007941 */ /* 0x000fea0003800200 */
.L_x_14718:
        /* <DEDUP_REMOVED lines=23> */
.L_x_14725:
        /* <DEDUP_REMOVED lines=12> */
.L_x_14727:
[----:B------:R-:W-:Y:S05]  /*20db0*/  BSYNC.RECONVERGENT B1 ;  /* 0x0000000000017941 */ /* 0x000fea0003800200 */
.L_x_14726:
        /* <DEDUP_REMOVED lines=62> */
.L_x_14724:
[----:B------:R-:W-:Y:S05]  /*211a0*/  BSYNC.RECONVERGENT B0 ;  /* 0x0000000000007941 */ /* 0x000fea0003800200 */
.L_x_14723:
        /* <DEDUP_REMOVED lines=20> */
.L_x_14730:
        /* <DEDUP_REMOVED lines=12> */
.L_x_14732:
[----:B------:R-:W-:Y:S05]  /*213b0*/  BSYNC.RECONVERGENT B1 ;  /* 0x0000000000017941 */ /* 0x000fea0003800200 */
.L_x_14731:
        /* <DEDUP_REMOVED lines=62> */
.L_x_14729:
[----:B------:R-:W-:Y:S05]  /*217a0*/  BSYNC.RECONVERGENT B0 ;  /* 0x0000000000007941 */ /* 0x000fea0003800200 */
.L_x_14728:
        /* <DEDUP_REMOVED lines=24> */
.L_x_14735:
        /* <DEDUP_REMOVED lines=12> */
.L_x_14737:
[----:B------:R-:W-:Y:S05]  /*219f0*/  BSYNC.RECONVERGENT B1 ;  /* 0x0000000000017941 */ /* 0x000fea0003800200 */
.L_x_14736:
        /* <DEDUP_REMOVED lines=62> */
.L_x_14734:
[----:B------:R-:W-:Y:S05]  /*21de0*/  BSYNC.RECONVERGENT B0 ;  /* 0x0000000000007941 */ /* 0x000fea0003800200 */
.L_x_14733:
        /* <DEDUP_REMOVED lines=19> */
.L_x_14740:
        /* <DEDUP_REMOVED lines=12> */
.L_x_14742:
[----:B------:R-:W-:Y:S05]  /*21fe0*/  BSYNC.RECONVERGENT B1 ;  /* 0x0000000000017941 */ /* 0x000fea0003800200 */
.L_x_14741:
        /* <DEDUP_REMOVED lines=62> */
.L_x_14739:
[----:B------:R-:W-:Y:S05]  /*223d0*/  BSYNC.RECONVERGENT B0 ;  /* 0x0000000000007941 */ /* 0x000fea0003800200 */
.L_x_14738:
        /* <DEDUP_REMOVED lines=23> */
.L_x_14745:
        /* <DEDUP_REMOVED lines=12> */
.L_x_14747:
[----:B------:R-:W-:Y:S05]  /*22610*/  BSYNC.RECONVERGENT B1 ;  /* 0x0000000000017941 */ /* 0x000fea0003800200 */
.L_x_14746:
        /* <DEDUP_REMOVED lines=62> */
.L_x_14744:
[----:B------:R-:W-:Y:S05]  /*22a00*/  BSYNC.RECONVERGENT B0 ;  /* 0x0000000000007941 */ /* 0x000fea0003800200 */
.L_x_14743:
        /* <DEDUP_REMOVED lines=18> */
.L_x_14750:
        /* <DEDUP_REMOVED lines=12> */
.L_x_14752:
[----:B------:R-:W-:Y:S05]  /*22bf0*/  BSYNC.RECONVERGENT B1 ;  /* 0x0000000000017941 */ /* 0x000fea0003800200 */
.L_x_14751:
        /* <DEDUP_REMOVED lines=62> */
.L_x_14749:
[----:B------:R-:W-:Y:S05]  /*22fe0*/  BSYNC.RECONVERGENT B0 ;  /* 0x0000000000007941 */ /* 0x000fea0003800200 */
.L_x_14748:
        /* <DEDUP_REMOVED lines=24> */
.L_x_14755:
        /* <DEDUP_REMOVED lines=12> */
.L_x_14757:
[----:B------:R-:W-:Y:S05]  /*23230*/  BSYNC.RECONVERGENT B1 ;  /* 0x0000000000017941 */ /* 0x000fea0003800200 */
.L_x_14756:
        /* <DEDUP_REMOVED lines=62> */
.L_x_14754:
[----:B------:R-:W-:Y:S05]  /*23620*/  BSYNC.RECONVERGENT B0 ;  /* 0x0000000000007941 */ /* 0x000fea0003800200 */
.L_x_14753:
        /* <DEDUP_REMOVED lines=19> */
.L_x_14760:
        /* <DEDUP_REMOVED lines=12> */
.L_x_14762:
[----:B------:R-:W-:Y:S05]  /*23820*/  BSYNC.RECONVERGENT B1 ;  /* 0x0000000000017941 */ /* 0x000fea0003800200 */
.L_x_14761:
        /* <DEDUP_REMOVED lines=62> */
.L_x_14759:
[----:B------:R-:W-:Y:S05]  /*23c10*/  BSYNC.RECONVERGENT B0 ;  /* 0x0000000000007941 */ /* 0x000fea0003800200 */
.L_x_14758:
        /* <DEDUP_REMOVED lines=23> */
.L_x_14765:
        /* <DEDUP_REMOVED lines=12> */
.L_x_14767:
[----:B------:R-:W-:Y:S05]  /*23e50*/  BSYNC.RECONVERGENT B1 ;  /* 0x0000000000017941 */ /* 0x000fea0003800200 */
.L_x_14766:
        /* <DEDUP_REMOVED lines=62> */
.L_x_14764:
[----:B------:R-:W-:Y:S05]  /*24240*/  BSYNC.RECONVERGENT B0 ;  /* 0x0000000000007941 */ /* 0x000fea0003800200 */
.L_x_14763:
        /* <DEDUP_REMOVED lines=18> */
.L_x_14770:
        /* <DEDUP_REMOVED lines=15> */
.L_x_14772:
[----:B------:R-:W-:Y:S05]  /*24460*/  BSYNC.RECONVERGENT B1 ;  /* 0x0000000000017941 */ /* 0x000fea0003800200 */
.L_x_14771:
        /* <DEDUP_REMOVED lines=62> */
.L_x_14769:
[----:B------:R-:W-:Y:S05]  /*24850*/  BSYNC.RECONVERGENT B0 ;  /* 0x0000000000007941 */ /* 0x000fea0003800200 */
.L_x_14768:
        /* <DEDUP_REMOVED lines=12> */
.L_x_14692:
        /* <DEDUP_REMOVED lines=16> */
.L_x_14776:
        /* <DEDUP_REMOVED lines=12> */
.L_x_14778:
[----:B------:R-:W-:Y:S05]  /*24ae0*/  BSYNC.RECONVERGENT B1 ;  /* 0x0000000000017941 */ /* 0x000fea0003800200 */
.L_x_14777:
        /* <DEDUP_REMOVED lines=62> */
.L_x_14775:
[----:B------:R-:W-:Y:S05]  /*24ed0*/  BSYNC.RECONVERGENT B0 ;  /* 0x0000000000007941 */ /* 0x000fea0003800200 */
.L_x_14774:
        /* <DEDUP_REMOVED lines=20> */
.L_x_14781:
        /* <DEDUP_REMOVED lines=12> */
.L_x_14783:
[----:B------:R-:W-:Y:S05]  /*250e0*/  BSYNC.RECONVERGENT B1 ;  /* 0x0000000000017941 */ /* 0x000fea0003800200 */
.L_x_14782:
        /* <DEDUP_REMOVED lines=62> */
.L_x_14780:
[----:B------:R-:W-:Y:S05]  /*254d0*/  BSYNC.RECONVERGENT B0 ;  /* 0x0000000000007941 */ /* 0x000fea0003800200 */
.L_x_14779:
[----:B------:R-:W-:Y:S01]  /*254e0*/  I2FP.F32.U32 R21, R21 ;  /* 0x0000001500157245 */ /* 0x000fe20000201000 */
[----:B------:R-:W-:Y:S01]  /*254f0*/  BSSY.RECONVERGENT B0, `(.L_x_14784) ;  /* 0x000005d000007945 */ /* 0x000fe20003800200 */
[----:B------:R-:W-:Y:S01]  /*25500*/  ISETP.NE.AND P2, PT, R25, 0x1, PT ;  /* 0x000000011900780c */ /* 0x000fe20003f45270 */
[----:B------:R-:W-:Y:S01]  /*25510*/  HFMA2 R23, -RZ, RZ, 0, 1.1920928955078125e-07 ;  /* 0x00000002ff177431 */ /* 0x000fe200000001ff */
[----:B------:R-:W-:Y:S01]  /*25520*/  LOP3.LUT R8, R8, 0xfffffff7, RZ, 0xc0, !PT ;  /* 0xfffffff708087812 */ /* 0x000fe200078ec0ff */
[----:B------:R-:W-:Y:S01]  /*25530*/  FFMA.FTZ R21, R21, R217, 1.1641532182693481445e-10 ;  /* 0x2f00000015157423 */ /* 0x000fe200000100d9 */
[----:B------:R-:W-:-:S04]  /*25540*/  IMAD.U32 R16, R16, 0x10000, RZ ;  /* 0x0001000010107824 */ /* 0x000fc800078e00ff */
        /* <DEDUP_REMOVED lines=12> */
.L_x_14786:
        /* <DEDUP_REMOVED lines=12> */
.L_x_14788:
[----:B------:R-:W-:Y:S05]  /*256d0*/  BSYNC.RECONVERGENT B1 ;  /* 0x0000000000017941 */ /* 0x000fea0003800200 */
.L_x_14787:
        /* <DEDUP_REMOVED lines=62> */
.L_x_14785:
[----:B------:R-:W-:Y:S05]  /*25ac0*/  BSYNC.RECONVERGENT B0 ;  /* 0x0000000000007941 */ /* 0x000fea0003800200 */
.L_x_14784:
        /* <DEDUP_REMOVED lines=20> */
.L_x_14791:
        /* <DEDUP_REMOVED lines=12> */
.L_x_14793:
[----:B------:R-:W-:Y:S05]  /*25cd0*/  BSYNC.RECONVERGENT B1 ;  /* 0x0000000000017941 */ /* 0x000fea0003800200 */
.L_x_14792:
        /* <DEDUP_REMOVED lines=62> */
.L_x_14790:
[----:B------:R-:W-:Y:S05]  /*260c0*/  BSYNC.RECONVERGENT B0 ;  /* 0x0000000000007941 */ /* 0x000fea0003800200 */
.L_x_14789:
[----:B------:R-:W-:Y:S01]  /*260d0*/  I2FP.F32.U32 R23, R25 ;  /* 0x0000001900177245 */ /* 0x000fe20000201000 */
[----:B------:R-:W-:Y:S01]  /*260e0*/  BSSY.RECONVERGENT B0, `(.L_x_14794) ;  /* 0x000005d000007945 */ /* 0x000fe20003800200 */
[----:B------:R-:W-:Y:S01]  /*260f0*/  ISETP.NE.AND P2, PT, R22, 0x1, PT ;  /* 0x000000011600780c */ /* 0x000fe20003f45270 */
[----:B------:R-:W-:Y:S01]  /*26100*/  HFMA2 R26, -RZ, RZ, 0, 1.1920928955078125e-07 ;  /* 0x00000002ff1a7431 */ /* 0x000fe200000001ff */
[----:B------:R-:W-:Y:S01]  /*26110*/  LOP3.LUT R8, R8, 0xfffffffd, RZ, 0xc0, !PT ;  /* 0xfffffffd08087812 */ /* 0x000fe200078ec0ff */
[----:B------:R-:W-:Y:S01]  /*26120*/  FFMA.FTZ R23, R23, R217, 1.1641532182693481445e-10 ;  /* 0x2f00000017177423 */ /* 0x000fe200000100d9 */
[----:B------:R-:W-:Y:S02]  /*26130*/  IMAD.U32 R17, R17, 0x10000, RZ ;  /* 0x0001000011117824 */ /* 0x000fe400078e00ff */
[----:B------:R-:W-:Y:S02]  /*26140*/  IMAD.MOV.U32 R25, RZ, RZ, R6 ;  /* 0x000000ffff197224 */ /* 0x000fe400078e0006 */
        /* <DEDUP_REMOVED lines=11> */
.L_x_14796:
        /* <DEDUP_REMOVED lines=12> */
.L_x_14798:
[----:B------:R-:W-:Y:S05]  /*262c0*/  BSYNC.RECONVERGENT B1 ;  /* 0x0000000000017941 */ /* 0x000fea0003800200 */
.L_x_14797:
        /* <DEDUP_REMOVED lines=62> */
.L_x_14795:
[----:B------:R-:W-:Y:S05]  /*266b0*/  BSYNC.RECONVERGENT B0 ;  /* 0x0000000000007941 */ /* 0x000fea0003800200 */
.L_x_14794:
[----:B------:R-:W-:Y:S01]  /*266c0*/  ISETP.NE.AND P3, PT, R26, 0x1, PT ;  /* 0x000000011a00780c */ /* 0x000fe20003f65270 */
[----:B------:R-:W-:Y:S01]  /*266d0*/  BSSY.RECONVERGENT B0, `(.L_x_14799) ;  /* 0x000005c000007945 */ /* 0x000fe20003800200 */
[----:B------:R-:W-:Y:S01]  /*266e0*/  I2FP.F32.U32 R22, R25 ;  /* 0x0000001900167245 */ /* 0x000fe20000201000 */
[----:B------:R-:W-:Y:S02]  /*266f0*/  HFMA2 R25, -RZ, RZ, 0, 1.1920928955078125e-07 ;  /* 0x00000002ff197431 */ /* 0x000fe400000001ff */
[----:B------:R-:W-:Y:S02]  /*26700*/  IMAD.MOV.U32 R23, RZ, RZ, R6 ;  /* 0x000000ffff177224 */ /* 0x000fe400078e0006 */
        /* <DEDUP_REMOVED lines=13> */
.L_x_14801:
        /* <DEDUP_REMOVED lines=12> */
.L_x_14803:
[----:B------:R-:W-:Y:S05]  /*268a0*/  BSYNC.RECONVERGENT B1 ;  /* 0x0000000000017941 */ /* 0x000fea0003800200 */
.L_x_14802:
        /* <DEDUP_REMOVED lines=62> */
.L_x_14800:
[----:B------:R-:W-:Y:S05]  /*26c90*/  BSYNC.RECONVERGENT B0 ;  /* 0x0000000000007941 */ /* 0x000fea0003800200 */
.L_x_14799:
[----:B------:R-:W-:Y:S01]  /*26ca0*/  ISETP.NE.AND P4, PT, R25, 0x1, PT ;  /* 0x000000011900780c */ /* 0x000fe20003f85270 */
[----:B------:R-:W-:Y:S01]  /*26cb0*/  BSSY.RECONVERGENT B0, `(.L_x_14804) ;  /* 0x000005b000007945 */ /* 0x000fe20003800200 */
[----:B------:R-:W-:Y:S01]  /*26cc0*/  I2FP.F32.U32 R23, R23 ;  /* 0x0000001700177245 */ /* 0x000fe20000201000 */
[----:B------:R-:W-:Y:S02]  /*26cd0*/  HFMA2 R26, -RZ, RZ, 0, 1.1920928955078125e-07 ;  /* 0x00000002ff1a7431 */ /* 0x000fe400000001ff */
[----:B------:R-:W-:Y:S02]  /*26ce0*/  IMAD.U32 R18, R18, 0x10000, RZ ;  /* 0x0001000012127824 */ /* 0x000fe400078e00ff */
        /* <DEDUP_REMOVED lines=12> */
.L_x_14806:
        /* <DEDUP_REMOVED lines=12> */
.L_x_14808:
[----:B------:R-:W-:Y:S05]  /*26e70*/  BSYNC.RECONVERGENT B1 ;  /* 0x0000000000017941 */ /* 0x000fea0003800200 */
.L_x_14807:
        /* <DEDUP_REMOVED lines=62> */
.L_x_14805:
[----:B------:R-:W-:Y:S05]  /*27260*/  BSYNC.RECONVERGENT B0 ;  /* 0x0000000000007941 */ /* 0x000fea0003800200 */
.L_x_14804:
[----:B------:R-:W-:Y:S01]  /*27270*/  ISETP.NE.AND P5, PT, R26, 0x1, PT ;  /* 0x000000011a00780c */ /* 0x000fe20003fa5270 */
[----:B------:R-:W-:Y:S01]  /*27280*/  BSSY.RECONVERGENT B0, `(.L_x_14809) ;  /* 0x000005c000007945 */ /* 0x000fe20003800200 */
[----:B------:R-:W-:Y:S01]  /*27290*/  I2FP.F32.U32 R23, R23 ;  /* 0x0000001700177245 */ /* 0x000fe20000201000 */
[C---:B------:R-:W-:Y:S01]  /*272a0*/  IMAD.U32 R25, R19.reuse, 0x10000, RZ ;  /* 0x0001000013197824 */ /* 0x040fe200078e00ff */
[----:B------:R-:W-:Y:S01]  /*272b0*/  PRMT R19, R19, 0x7632, R19 ;  /* 0x0000763213137816 */ /* 0x000fe20000000013 */
[----:B------:R-:W-:Y:S02]  /*272c0*/  IMAD.MOV.U32 R29, RZ, RZ, R6 ;  /* 0x000000ffff1d7224 */ /* 0x000fe400078e0006 */
[----:B------:R-:W-:-:S05]  /*272d0*/  FFMA.FTZ R23, R23, R217, 1.1641532182693481445e-10 ;  /* 0x2f00000017177423 */ /* 0x000fca00000100d9 */
[----:B------:R-:W-:Y:S01]  /*272e0*/  FSETP.LE.FTZ.AND P4, PT, R23, R218, PT ;  /* 0x000000da1700720b */ /* 0x000fe20003f93000 */
[----:B------:R-:W-:Y:S01]  /*272f0*/  HFMA2 R23, -RZ, RZ, 0, 1.1920928955078125e-07 ;  /* 0x00000002ff177431 */ /* 0x000fe200000001ff */
        /* <DEDUP_REMOVED lines=9> */
.L_x_14811:
        /* <DEDUP_REMOVED lines=12> */
.L_x_14813:
[----:B------:R-:W-:Y:S05]  /*27450*/  BSYNC.RECONVERGENT B1 ;  /* 0x0000000000017941 */ /* 0x000fea0003800200 */
.L_x_14812:
        /* <DEDUP_REMOVED lines=62> */
.L_x_14810:
[----:B------:R-:W-:Y:S05]  /*27840*/  BSYNC.RECONVERGENT B0 ;  /* 0x0000000000007941 */ /* 0x000fea0003800200 */
.L_x_14809:
        /* <DEDUP_REMOVED lines=42> */
.L_x_14773:
        /* <DEDUP_REMOVED lines=37> */
[----:B------:R-:W-:Y:S02]  /*27d40*/  LOP3.LUT R21, R17, R21, RZ, 0xfc, !PT ;  /* 0x0000001511157212 */ /* 0x000fe400078efcff */
[----:B------:R-:W0:Y:S01]  /*27d50*/  LDC.64 R16, c[0x0][0x3b8] ;  /* 0x0000ee00ff107b82 */ /* 0x000e220000000a00 */
[----:B------:R-:W-:Y:S01]  /*27d60*/  LOP3.LUT R20, R18, 0xff, R9, 0xf8, !PT ;  /* 0x000000ff12147812 */ /* 0x000fe200078ef809 */
[----:B0-----:R-:W-:-:S05]  /*27d70*/  IMAD.WIDE.U32 R16, R211, 0x8, R16 ;  /* 0x00000008d3107825 */ /* 0x001fca00078e0010 */
[----:B------:R1:W-:Y:S02]  /*27d80*/  STG.E.64 desc[UR6][R16.64], R20 ;  /* 0x0000001410007986 */ /* 0x0003e4000c101b06 */
.L_x_14814:
        /* <DEDUP_REMOVED lines=27> */
.L_x_14818:
        /* <DEDUP_REMOVED lines=12> */
.L_x_14820:
[----:B------:R-:W-:Y:S05]  /*28000*/  BSYNC.RECONVERGENT B1 ;  /* 0x0000000000017941 */ /* 0x000fea0003800200 */
.L_x_14819:
        /* <DEDUP_REMOVED lines=61> */
[----:B------:R-:W-:-:S07]  /*283e0*/  HFMA2 R11, -RZ, RZ, 0, 0 ;  /* 0x00000000ff0b7431 */ /* 0x000fce00000001ff */
.L_x_14817:
[----:B------:R-:W-:Y:S05]  /*283f0*/  BSYNC.RECONVERGENT B0 ;  /* 0x0000000000007941 */ /* 0x000fea0003800200 */
.L_x_14816:
        /* <DEDUP_REMOVED lines=21> */
.L_x_14823:
        /* <DEDUP_REMOVED lines=12> */
.L_x_14825:
[----:B------:R-:W-:Y:S05]  /*28610*/  BSYNC.RECONVERGENT B1 ;  /* 0x0000000000017941 */ /* 0x000fea0003800200 */
.L_x_14824:
        /* <DEDUP_REMOVED lines=62> */
.L_x_14822:
[----:B------:R-:W-:Y:S05]  /*28a00*/  BSYNC.RECONVERGENT B0 ;  /* 0x0000000000007941 */ /* 0x000fea0003800200 */
.L_x_14821:
[----:B------:R-:W-:Y:S01]  /*28a10*/  I2FP.F32.U32 R11, R13 ;  /* 0x0000000d000b7245 */ /* 0x000fe20000201000 */
[----:B------:R-:W-:Y:S01]  /*28a20*/  BSSY.RECONVERGENT B0, `(.L_x_14826) ;  /* 0x0000061000007945 */ /* 0x000fe20003800200 */
[----:B------:R-:W-:Y:S01]  /*28a30*/  ISETP.NE.AND P3, PT, R10, 0x1, PT ;  /* 0x000000010a00780c */ /* 0x000fe20003f65270 */
[----:B------:R-:W-:Y:S01]  /*28a40*/  IMAD.MOV.U32 R14, RZ, RZ, 0x2 ;  /* 0x00000002ff0e7424 */ /* 0x000fe200078e00ff */
[----:B------:R-:W-:Y:S01]  /*28a50*/  FSEL R9, R9, RZ, P4 ;  /* 0x000000ff09097208 */ /* 0x000fe20002000000 */
[----:B------:R-:W-:Y:S01]  /*28a60*/  FFMA.FTZ R11, R11, R217, 1.1641532182693481445e-10 ;  /* 0x2f0000000b0b7423 */ /* 0x000fe200000100d9 */
[----:B------:R-:W-:-:S04]  /*28a70*/  MOV R13, R6 ;  /* 0x00000006000d7202 */ /* 0x000fc80000000f00 */
[----:B------:R-:W-:Y:S01]  /*28a80*/  FSETP.GTU.FTZ.AND P2, PT, R11, R218, PT ;  /* 0x000000da0b00720b */ /* 0x000fe20003f5c000 */
        /* <DEDUP_REMOVED lines=15> */
.L_x_14828:
        /* <DEDUP_REMOVED lines=12> */
.L_x_14830:
[----:B------:R-:W-:Y:S05]  /*28c40*/  BSYNC.RECONVERGENT B1 ;  /* 0x0000000000017941 */ /* 0x000fea0003800200 */
.L_x_14829:
        /* <DEDUP_REMOVED lines=62> */
.L_x_14827:
[----:B------:R-:W-:Y:S05]  /*29030*/  BSYNC.RECONVERGENT B0 ;  /* 0x0000000000007941 */ /* 0x000fea0003800200 */
.L_x_14826:
        /* <DEDUP_REMOVED lines=20> */
.L_x_14833:
        /* <DEDUP_REMOVED lines=12> */
.L_x_14835:
[----:B------:R-:W-:Y:S05]  /*29240*/  BSYNC.RECONVERGENT B1 ;  /* 0x0000000000017941 */ /* 0x000fea0003800200 */
.L_x_14834:
        /* <DEDUP_REMOVED lines=62> */
.L_x_14832:
[----:B------:R-:W-:Y:S05]  /*29630*/  BSYNC.RECONVERGENT B0 ;  /* 0x0000000000007941 */ /* 0x000fea0003800200 */
.L_x_14831:
[----:B------:R-:W-:Y:S01]  /*29640*/  I2FP.F32.U32 R11, R11 ;  /* 0x0000000b000b7245 */ /* 0x000fe20000201000 */
[----:B------:R-:W-:Y:S01]  /*29650*/  BSSY.RECONVERGENT B0, `(.L_x_14836) ;  /* 0x0000062000007945 */ /* 0x000fe20003800200 */
[----:B------:R-:W-:Y:S01]  /*29660*/  ISETP.NE.AND P3, PT, R12, 0x1, PT ;  /* 0x000000010c00780c */ /* 0x000fe20003f65270 */
[----:B------:R-:W-:Y:S01]  /*29670*/  IMAD.MOV.U32 R13, RZ, RZ, 0x2 ;  /* 0x00000002ff0d7424 */ /* 0x000fe200078e00ff */
[----:B------:R-:W-:Y:S01]  /*29680*/  FSEL R10, R10, RZ, P4 ;  /* 0x000000ff0a0a7208 */ /* 0x000fe20002000000 */
        /* <DEDUP_REMOVED lines=19> */
.L_x_14838:
        /* <DEDUP_REMOVED lines=12> */
.L_x_14840:
[----:B------:R-:W-:Y:S05]  /*29880*/  BSYNC.RECONVERGENT B1 ;  /* 0x0000000000017941 */ /* 0x000fea0003800200 */
.L_x_14839:
        /* <DEDUP_REMOVED lines=62> */
.L_x_14837:
[----:B------:R-:W-:Y:S05]  /*29c70*/  BSYNC.RECONVERGENT B0 ;  /* 0x0000000000007941 */ /* 0x000fea0003800200 */
.L_x_14836:
        /* <DEDUP_REMOVED lines=21> */
.L_x_14843:
        /* <DEDUP_REMOVED lines=12> */
.L_x_14845:
[----:B------:R-:W-:Y:S05]  /*29e90*/  BSYNC.RECONVERGENT B1 ;  /* 0x0000000000017941 */ /* 0x000fea0003800200 */
.L_x_14844:
        /* <DEDUP_REMOVED lines=62> */
.L_x_14842:
[----:B------:R-:W-:Y:S05]  /*2a280*/  BSYNC.RECONVERGENT B0 ;  /* 0x0000000000007941 */ /* 0x000fea0003800200 */
.L_x_14841:
        /* <DEDUP_REMOVED lines=23> */
.L_x_14848:
        /* <DEDUP_REMOVED lines=12> */
.L_x_14850:
[----:B------:R-:W-:Y:S05]  /*2a4c0*/  BSYNC.RECONVERGENT B1 ;  /* 0x0000000000017941 */ /* 0x000fea0003800200 */
.L_x_14849:
        /* <DEDUP_REMOVED lines=62> */
.L_x_14847:
[----:B------:R-:W-:Y:S05]  /*2a8b0*/  BSYNC.RECONVERGENT B0 ;  /* 0x0000000000007941 */ /* 0x000fea0003800200 */
.L_x_14846:
        /* <DEDUP_REMOVED lines=20> */
.L_x_14853:
        /* <DEDUP_REMOVED lines=12> */
.L_x_14855:
[----:B------:R-:W-:Y:S05]  /*2aac0*/  BSYNC.RECONVERGENT B1 ;  /* 0x0000000000017941 */ /* 0x000fea0003800200 */
.L_x_14854:
        /* <DEDUP_REMOVED lines=62> */
.L_x_14852:
[----:B------:R-:W-:Y:S05]  /*2aeb0*/  BSYNC.RECONVERGENT B0 ;  /* 0x0000000000007941 */ /* 0x000fea0003800200 */
.L_x_14851:
[----:B------:R-:W-:Y:S01]  /*2aec0*/  I2FP.F32.U32 R13, R13 ;  /* 0x0000000d000d7245 */ /* 0x000fe20000201000 */
[----:B------:R-:W-:Y:S01]  /*2aed0*/  BSSY.RECONVERGENT B0, `(.L_x_14856) ;  /* 0x0000062000007945 */ /* 0x000fe20003800200 */
[----:B------:R-:W-:Y:S01]  /*2aee0*/  FSEL R12, R12, RZ, P4 ;  /* 0x000000ff0c0c7208 */ /* 0x000fe20002000000 */
[----:B------:R-:W-:Y:S02]  /*2aef0*/  IMAD.MOV.U32 R15, RZ, RZ, 0x2 ;  /* 0x00000002ff0f7424 */ /* 0x000fe400078e00ff */
        /* <DEDUP_REMOVED lines=20> */
.L_x_14858:
        /* <DEDUP_REMOVED lines=12> */
.L_x_14860:
[----:B------:R-:W-:Y:S05]  /*2b100*/  BSYNC.RECONVERGENT B1 ;  /* 0x0000000000017941 */ /* 0x000fea0003800200 */
.L_x_14859:
        /* <DEDUP_REMOVED lines=62> */
.L_x_14857:
[----:B------:R-:W-:Y:S05]  /*2b4f0*/  BSYNC.RECONVERGENT B0 ;  /* 0x0000000000007941 */ /* 0x000fea0003800200 */
.L_x_14856:
[----:B------:R-:W-:Y:S01]  /*2b500*/  I2FP.F32.U32 R13, R13 ;  /* 0x0000000d000d7245 */ /* 0x000fe20000201000 */
[----:B------:R-:W-:Y:S01]  /*2b510*/  BSSY.RECONVERGENT B0, `(.L_x_14861) ;  /* 0x000005d000007945 */ /* 0x000fe20003800200 */
[----:B------:R-:W-:Y:S01]  /*2b520*/  ISETP.NE.AND P3, PT, R15, 0x1, PT ;  /* 0x000000010f00780c */ /* 0x000fe20003f65270 */
[----:B------:R-:W-:Y:S01]  /*2b530*/  IMAD.MOV.U32 R14, RZ, RZ, 0x2 ;  /* 0x00000002ff0e7424 */ /* 0x000fe200078e00ff */
[----:B------:R-:W-:Y:S01]  /*2b540*/  MOV R17, R6 ;  /* 0x0000000600117202 */ /* 0x000fe20000000f00 */
        /* <DEDUP_REMOVED lines=14> */
.L_x_14863:
        /* <DEDUP_REMOVED lines=12> */
.L_x_14865:
[----:B------:R-:W-:Y:S05]  /*2b6f0*/  BSYNC.RECONVERGENT B1 ;  /* 0x0000000000017941 */ /* 0x000fea0003800200 */
.L_x_14864:
        /* <DEDUP_REMOVED lines=62> */
.L_x_14862:
[----:B------:R-:W-:Y:S05]  /*2bae0*/  BSYNC.RECONVERGENT B0 ;  /* 0x0000000000007941 */ /* 0x000fea0003800200 */
.L_x_14861:
        /* <DEDUP_REMOVED lines=23> */
.L_x_14868:
        /* <DEDUP_REMOVED lines=12> */
.L_x_14870:
[----:B------:R-:W-:Y:S05]  /*2bd20*/  BSYNC.RECONVERGENT B1 ;  /* 0x0000000000017941 */ /* 0x000fea0003800200 */
.L_x_14869:
        /* <DEDUP_REMOVED lines=62> */
.L_x_14867:
[----:B------:R-:W-:Y:S05]  /*2c110*/  BSYNC.RECONVERGENT B0 ;  /* 0x0000000000007941 */ /* 0x000fea0003800200 */
.L_x_14866:
[----:B------:R-:W-:Y:S01]  /*2c120*/  I2FP.F32.U32 R14, R17 ;  /* 0x00000011000e7245 */ /* 0x000fe20000201000 */
[----:B------:R-:W-:Y:S01]  /*2c130*/  BSSY.RECONVERGENT B0, `(.L_x_14871) ;  /* 0x000005c000007945 */ /* 0x000fe20003800200 */
[----:B------:R-:W-:Y:S01]  /*2c140*/  ISETP.NE.AND P4, PT, R20, 0x1, PT ;  /* 0x000000011400780c */ /* 0x000fe20003f85270 */
[----:B------:R-:W-:Y:S01]  /*2c150*/  IMAD.MOV.U32 R16, RZ, RZ, 0x2 ;  /* 0x00000002ff107424 */ /* 0x000fe200078e00ff */
[----:B------:R-:W-:Y:S01]  /*2c160*/  MOV R15, R6 ;  /* 0x00000006000f7202 */ /* 0x000fe20000000f00 */
[----:B------:R-:W-:-:S05]  /*2c170*/  FFMA.FTZ R14, R14, R217, 1.1641532182693481445e-10 ;  /* 0x2f0000000e0e7423 */ /* 0x000fca00000100d9 */
        /* <DEDUP_REMOVED lines=12> */
.L_x_14873:
        /* <DEDUP_REMOVED lines=12> */
.L_x_14875:
[----:B------:R-:W-:Y:S05]  /*2c300*/  BSYNC.RECONVERGENT B1 ;  /* 0x0000000000017941 */ /* 0x000fea0003800200 */
.L_x_14874:
        /* <DEDUP_REMOVED lines=62> */
.L_x_14872:
[----:B------:R-:W-:Y:S05]  /*2c6f0*/  BSYNC.RECONVERGENT B0 ;  /* 0x0000000000007941 */ /* 0x000fea0003800200 */
.L_x_14871:
        /* <DEDUP_REMOVED lines=24> */
.L_x_14878:
        /* <DEDUP_REMOVED lines=12> */
.L_x_14880:
[----:B------:R-:W-:Y:S05]  /*2c940*/  BSYNC.RECONVERGENT B1 ;  /* 0x0000000000017941 */ /* 0x000fea0003800200 */
.L_x_14879:
        /* <DEDUP_REMOVED lines=62> */
.L_x_14877:
[----:B------:R-:W-:Y:S05]  /*2cd30*/  BSYNC.RECONVERGENT B0 ;  /* 0x0000000000007941 */ /* 0x000fea0003800200 */
.L_x_14876:
        /* <DEDUP_REMOVED lines=19> */
.L_x_14883:
        /* <DEDUP_REMOVED lines=12> */
.L_x_14885:
[----:B------:R-:W-:Y:S05]  /*2cf30*/  BSYNC.RECONVERGENT B1 ;  /* 0x0000000000017941 */ /* 0x000fea0003800200 */
.L_x_14884:
        /* <DEDUP_REMOVED lines=62> */
.L_x_14882:
[----:B------:R-:W-:Y:S05]  /*2d320*/  BSYNC.RECONVERGENT B0 ;  /* 0x0000000000007941 */ /* 0x000fea0003800200 */
.L_x_14881:
        /* <DEDUP_REMOVED lines=23> */
.L_x_14888:
        /* <DEDUP_REMOVED lines=12> */
.L_x_14890:
[----:B------:R-:W-:Y:S05]  /*2d560*/  BSYNC.RECONVERGENT B1 ;  /* 0x0000000000017941 */ /* 0x000fea0003800200 */
.L_x_14889:
        /* <DEDUP_REMOVED lines=62> */
.L_x_14887:
[----:B------:R-:W-:Y:S05]  /*2d950*/  BSYNC.RECONVERGENT B0 ;  /* 0x0000000000007941 */ /* 0x000fea0003800200 */
.L_x_14886:
        /* <DEDUP_REMOVED lines=18> */
.L_x_14893:
        /* <DEDUP_REMOVED lines=15> */
.L_x_14895:
[----:B------:R-:W-:Y:S05]  /*2db70*/  BSYNC.RECONVERGENT B1 ;  /* 0x0000000000017941 */ /* 0x000fea0003800200 */
.L_x_14894:
        /* <DEDUP_REMOVED lines=52> */
[----:B------:R-:W-:Y:S01]  /*2dec0*/  HFMA2 R25, -RZ, RZ, 0, 0 ;  /* 0x00000000ff197431 */ /* 0x000fe200000001ff */
        /* <DEDUP_REMOVED lines=9> */
.L_x_14892:
[----:B------:R-:W-:Y:S05]  /*2df60*/  BSYNC.RECONVERGENT B0 ;  /* 0x0000000000007941 */ /* 0x000fea0003800200 */
.L_x_14891:
        /* <DEDUP_REMOVED lines=12> */
.L_x_14815:
        /* <DEDUP_REMOVED lines=16> */
.L_x_14899:
        /* <DEDUP_REMOVED lines=12> */
.L_x_14901:
[----:B------:R-:W-:Y:S05]  /*2e1f0*/  BSYNC.RECONVERGENT B1 ;  /* 0x0000000000017941 */ /* 0x000fea0003800200 */
.L_x_14900:
        /* <DEDUP_REMOVED lines=62> */
.L_x_14898:
[----:B------:R-:W-:Y:S05]  /*2e5e0*/  BSYNC.RECONVERGENT B0 ;  /* 0x0000000000007941 */ /* 0x000fea0003800200 */
.L_x_14897:
        /* <DEDUP_REMOVED lines=20> */
.L_x_14904:
        /* <DEDUP_REMOVED lines=12> */
.L_x_14906:
[----:B------:R-:W-:Y:S05]  /*2e7f0*/  BSYNC.RECONVERGENT B1 ;  /* 0x0000000000017941 */ /* 0x000fea0003800200 */
.L_x_14905:
        /* <DEDUP_REMOVED lines=62> */
.L_x_14903:
[----:B------:R-:W-:Y:S05]  /*2ebe0*/  BSYNC.RECONVERGENT B0 ;  /* 0x0000000000007941 */ /* 0x000fea0003800200 */
.L_x_14902:
        /* <DEDUP_REMOVED lines=19> */
.L_x_14909:
        /* <DEDUP_REMOVED lines=12> */
.L_x_14911:
[----:B------:R-:W-:Y:S05]  /*2ede0*/  BSYNC.RECONVERGENT B1 ;  /* 0x0000000000017941 */ /* 0x000fea0003800200 */
.L_x_14910:
        /* <DEDUP_REMOVED lines=62> */
.L_x_14908:
[----:B------:R-:W-:Y:S05]  /*2f1d0*/  BSYNC.RECONVERGENT B0 ;  /* 0x0000000000007941 */ /* 0x000fea0003800200 */
.L_x_14907:
        /* <DEDUP_REMOVED lines=20> */
.L_x_14914:
        /* <DEDUP_REMOVED lines=12> */
.L_x_14916:
[----:B------:R-:W-:Y:S05]  /*2f3e0*/  BSYNC.RECONVERGENT B1 ;  /* 0x0000000000017941 */ /* 0x000fea0003800200 */
.L_x_14915:
        /* <DEDUP_REMOVED lines=62> */
.L_x_14913:
[----:B------:R-:W-:Y:S05]  /*2f7d0*/  BSYNC.RECONVERGENT B0 ;  /* 0x0000000000007941 */ /* 0x000fea0003800200 */
.L_x_14912:
        /* <DEDUP_REMOVED lines=19> */
.L_x_14919:
        /* <DEDUP_REMOVED lines=12> */
.L_x_14921:
[----:B------:R-:W-:Y:S05]  /*2f9d0*/  BSYNC.RECONVERGENT B1 ;  /* 0x0000000000017941 */ /* 0x000fea0003800200 */
.L_x_14920:
        /* <DEDUP_REMOVED lines=62> */
.L_x_14918:
[----:B------:R-:W-:Y:S05]  /*2fdc0*/  BSYNC.RECONVERGENT B0 ;  /* 0x0000000000007941 */ /* 0x000fea0003800200 */
.L_x_14917:
        /* <DEDUP_REMOVED lines=18> */
.L_x_14924:
        /* <DEDUP_REMOVED lines=12> */
.L_x_14926:
[----:B------:R-:W-:Y:S05]  /*2ffb0*/  BSYNC.RECONVERGENT B1 ;  /* 0x0000000000017941 */ /* 0x000fea0003800200 */
.L_x_14925:
        /* <DEDUP_REMOVED lines=62> */
.L_x_14923:
[----:B------:R-:W-:Y:S05]  /*303a0*/  BSYNC.RECONVERGENT B0 ;  /* 0x0000000000007941 */ /* 0x000fea0003800200 */
.L_x_14922:
[----:B------:R-:W-:Y:S01]  /*303b0*/  ISETP.NE.AND P4, PT, R24, 0x1, PT ;  /* 0x000000011800780c */ /* 0x000fe20003f85270 */
[----:B------:R-:W-:Y:S01]  /*303c0*/  BSSY.RECONVERGENT B0, `(.L_x_14927) ;  /* 0x000005b000007945 */ /* 0x000fe20003800200 */
[----:B------:R-:W-:Y:S01]  /*303d0*/  I2FP.F32.U32 R25, R27 ;  /* 0x0000001b00197245 */ /* 0x000fe20000201000 */
[----:B------:R-:W-:Y:S01]  /*303e0*/  IMAD.U32 R18, R18, 0x10000, RZ ;  /* 0x0001000012127824 */ /* 0x000fe200078e00ff */
[----:B------:R-:W-:Y:S01]  /*303f0*/  MOV R27, R6 ;  /* 0x00000006001b7202 */ /* 0x000fe20000000f00 */
[----:B------:R-:W-:Y:S02]  /*30400*/  IMAD.MOV.U32 R26, RZ, RZ, 0x2 ;  /* 0x00000002ff1a7424 */ /* 0x000fe400078e00ff */
        /* <DEDUP_REMOVED lines=11> */
.L_x_14929:
        /* <DEDUP_REMOVED lines=12> */
.L_x_14931:
[----:B------:R-:W-:Y:S05]  /*30580*/  BSYNC.RECONVERGENT B1 ;  /* 0x0000000000017941 */ /* 0x000fea0003800200 */
.L_x_14930:
        /* <DEDUP_REMOVED lines=62> */
.L_x_14928:
[----:B------:R-:W-:Y:S05]  /*30970*/  BSYNC.RECONVERGENT B0 ;  /* 0x0000000000007941 */ /* 0x000fea0003800200 */
.L_x_14927:
        /* <DEDUP_REMOVED lines=18> */
.L_x_14934:
        /* <DEDUP_REMOVED lines=12> */
.L_x_14936:
[----:B------:R-:W-:Y:S05]  /*30b60*/  BSYNC.RECONVERGENT B1 ;  /* 0x0000000000017941 */ /* 0x000fea0003800200 */
.L_x_14935:
        /* <DEDUP_REMOVED lines=62> */
.L_x_14933:
[----:B------:R-:W-:Y:S05]  /*30f50*/  BSYNC.RECONVERGENT B0 ;  /* 0x0000000000007941 */ /* 0x000fea0003800200 */
.L_x_14932:
        /* <DEDUP_REMOVED lines=42> */
.L_x_14896:
        /* <DEDUP_REMOVED lines=42> */
.L_x_14937:
        /* <DEDUP_REMOVED lines=27> */
.L_x_14941:
        /* <DEDUP_REMOVED lines=12> */
.L_x_14943:
[----:B------:R-:W-:Y:S05]  /*31710*/  BSYNC.RECONVERGENT B1 ;  /* 0x0000000000017941 */ /* 0x000fea0003800200 */
.L_x_14942:
        /* <DEDUP_REMOVED lines=62> */
.L_x_14940:
[----:B------:R-:W-:Y:S05]  /*31b00*/  BSYNC.RECONVERGENT B0 ;  /* 0x0000000000007941 */ /* 0x000fea0003800200 */
.L_x_14939:
        /* <DEDUP_REMOVED lines=21> */
.L_x_14946:
        /* <DEDUP_REMOVED lines=12> */
.L_x_14948:
[----:B------:R-:W-:Y:S05]  /*31d20*/  BSYNC.RECONVERGENT B1 ;  /* 0x0000000000017941 */ /* 0x000fea0003800200 */
.L_x_14947:
        /* <DEDUP_REMOVED lines=62> */
.L_x_14945:
[----:B------:R-:W-:Y:S05]  /*32110*/  BSYNC.RECONVERGENT B0 ;  /* 0x0000000000007941 */ /* 0x000fea0003800200 */
.L_x_14944:
        /* <DEDUP_REMOVED lines=23> */
.L_x_14951:
        /* <DEDUP_REMOVED lines=12> */
.L_x_14953:
[----:B------:R-:W-:Y:S05]  /*32350*/  BSYNC.RECONVERGENT B1 ;  /* 0x0000000000017941 */ /* 0x000fea0003800200 */
.L_x_14952:
        /* <DEDUP_REMOVED lines=62> */
.L_x_14950:
[----:B------:R-:W-:Y:S05]  /*32740*/  BSYNC.RECONVERGENT B0 ;  /* 0x0000000000007941 */ /* 0x000fea0003800200 */
.L_x_14949:
        /* <DEDUP_REMOVED lines=20> */
.L_x_14956:
        /* <DEDUP_REMOVED lines=12> */
.L_x_14958:
[----:B------:R-:W-:Y:S05]  /*32950*/  BSYNC.RECONVERGENT B1 ;  /* 0x0000000000017941 */ /* 0x000fea0003800200 */
.L_x_14957:
        /* <DEDUP_REMOVED lines=62> */
.L_x_14955:
[----:B------:R-:W-:Y:S05]  /*32d40*/  BSYNC.RECONVERGENT B0 ;  /* 0x0000000000007941 */ /* 0x000fea0003800200 */
.L_x_14954:
[----:B------:R-:W-:Y:S01]  /*32d50*/  I2FP.F32.U32 R11, R11 ;  /* 0x0000000b000b7245 */ /* 0x000fe20000201000 */
[----:B------:R-:W-:Y:S01]  /*32d60*/  BSSY.RECONVERGENT B0, `(.L_x_14959) ;  /* 0x0000062000007945 */ /* 0x000fe20003800200 */
[----:B------:R-:W-:Y:S01]  /*32d70*/  ISETP.NE.AND P3, PT, R12, 0x1, PT ;  /* 0x000000010c00780c */ /* 0x000fe20003f65270 */
[----:B------:R-:W-:Y:S01]  /*32d80*/  IMAD.MOV.U32 R13, RZ, RZ, 0x2 ;  /* 0x00000002ff0d7424 */ /* 0x000fe200078e00ff */
[----:B------:R-:W-:Y:S01]  /*32d90*/  FSEL R10, R10, RZ, P4 ;  /* 0x000000ff0a0a7208 */ /* 0x000fe20002000000 */
[----:B------:R-:W-:-:S05]  /*32da0*/  FFMA.FTZ R11, R11, R217, 1.1641532182693481445e-10 ;  /* 0x2f0000000b0b7423 */ /* 0x000fca00000100d9 */
[----:B------:R-:W-:Y:S02]  /*32db0*/  FSETP.GTU.FTZ.AND P2, PT, R11, R218, PT ;  /* 0x000000da0b00720b */ /* 0x000fe40003f5c000 */
[----:B------:R-:W-:-:S04]  /*32dc0*/  PRMT R11, R84, 0x7632, R11 ;  /* 0x00007632540b7816 */ /* 0x000fc8000000000b */
[----:B------:R-:W-:-:S05]  /*32dd0*/  SHF.L.U32 R11, R11, 0x10, RZ ;  /* 0x000000100b0b7819 */ /* 0x000fca00000006ff */
[----:B------:R-:W-:-:S05]  /*32de0*/  FMUL.FTZ R11, R11, R224 ;  /* 0x000000e00b0b7220 */ /* 0x000fca0000410000 */
[----:B------:R-:W-:-:S05]  /*32df0*/  FSEL R11, R11, RZ, !P2 ;  /* 0x000000ff0b0b7208 */ /* 0x000fca0005000000 */
[----:B------:R-:W-:Y:S01]  /*32e00*/  FADD.FTZ R33, R11, R10 ;  /* 0x0000000a0b217221 */ /* 0x000fe20000010000 */
[----:B------:R-:W-:Y:S01]  /*32e10*/  SEL R10, RZ, 0x1, P2 ;  /* 0x00000001ff0a7807 */ /* 0x000fe20001000000 */
[----:B------:R-:W-:Y:S02]  /*32e20*/  IMAD.MOV.U32 R11, RZ, RZ, R6 ;  /* 0x000000ffff0b7224 */ /* 0x000fe400078e0006 */
        /* <DEDUP_REMOVED lines=10> */
.L_x_14961:
        /* <DEDUP_REMOVED lines=12> */
.L_x_14963:
[----:B------:R-:W-:Y:S05]  /*32f90*/  BSYNC.RECONVERGENT B1 ;  /* 0x0000000000017941 */ /* 0x000fea0003800200 */
.L_x_14962:
        /* <DEDUP_REMOVED lines=62> */
.L_x_14960:
[----:B------:R-:W-:Y:S05]  /*33380*/  BSYNC.RECONVERGENT B0 ;  /* 0x0000000000007941 */ /* 0x000fea0003800200 */
.L_x_14959:
        /* <DEDUP_REMOVED lines=21> */
.L_x_14966:
        /* <DEDUP_REMOVED lines=12> */
.L_x_14968:
[----:B------:R-:W-:Y:S05]  /*335a0*/  BSYNC.RECONVERGENT B1 ;  /* 0x0000000000017941 */ /* 0x000fea0003800200 */
.L_x_14967:
        /* <DEDUP_REMOVED lines=62> */
.L_x_14965:
[----:B------:R-:W-:Y:S05]  /*33990*/  BSYNC.RECONVERGENT B0 ;  /* 0x0000000000007941 */ /* 0x000fea0003800200 */
.L_x_14964:
        /* <DEDUP_REMOVED lines=23> */
.L_x_14971:
        /* <DEDUP_REMOVED lines=12> */
.L_x_14973:
[----:B------:R-:W-:Y:S05]  /*33bd0*/  BSYNC.RECONVERGENT B1 ;  /* 0x0000000000017941 */ /* 0x000fea0003800200 */
.L_x_14972:
        /* <DEDUP_REMOVED lines=62> */
.L_x_14970:
[----:B------:R-:W-:Y:S05]  /*33fc0*/  BSYNC.RECONVERGENT B0 ;  /* 0x0000000000007941 */ /* 0x000fea0003800200 */
.L_x_14969:
        /* <DEDUP_REMOVED lines=20> */
.L_x_14976:
        /* <DEDUP_REMOVED lines=12> */
.L_x_14978:
[----:B------:R-:W-:Y:S05]  /*341d0*/  BSYNC.RECONVERGENT B1 ;  /* 0x0000000000017941 */ /* 0x000fea0003800200 */
.L_x_14977:
        /* <DEDUP_REMOVED lines=62> */
.L_x_14975:
[----:B------:R-:W-:Y:S05]  /*345c0*/  BSYNC.RECONVERGENT B0 ;  /* 0x0000000000007941 */ /* 0x000fea0003800200 */
.L_x_14974:
[----:B------:R-:W-:Y:S01]  /*345d0*/  I2FP.F32.U32 R13, R13 ;  /* 0x0000000d000d7245 */ /* 0x000fe20000201000 */
[----:B------:R-:W-:Y:S01]  /*345e0*/  BSSY.RECONVERGENT B0, `(.L_x_14979) ;  /* 0x0000062000007945 */ /* 0x000fe20003800200 */
[----:B------:R-:W-:Y:S01]  /*345f0*/  FSEL R12, R12, RZ, P4 ;  /* 0x000000ff0c0c7208 */ /* 0x000fe20002000000 */
[----:B------:R-:W-:Y:S02]  /*34600*/  IMAD.MOV.U32 R15, RZ, RZ, 0x2 ;  /* 0x00000002ff0f7424 */ /* 0x000fe400078e00ff */
        /* <DEDUP_REMOVED lines=20> */
.L_x_14981:
        /* <DEDUP_REMOVED lines=12> */
.L_x_14983:
[----:B------:R-:W-:Y:S05]  /*34810*/  BSYNC.RECONVERGENT B1 ;  /* 0x0000000000017941 */ /* 0x000fea0003800200 */
.L_x_14982:
        /* <DEDUP_REMOVED lines=62> */
.L_x_14980:
[----:B------:R-:W-:Y:S05]  /*34c00*/  BSYNC.RECONVERGENT B0 ;  /* 0x0000000000007941 */ /* 0x000fea0003800200 */
.L_x_14979:
        /* <DEDUP_REMOVED lines=19> */
.L_x_14986:
        /* <DEDUP_REMOVED lines=12> */
.L_x_14988:
[----:B------:R-:W-:Y:S05]  /*34e00*/  BSYNC.RECONVERGENT B1 ;  /* 0x0000000000017941 */ /* 0x000fea0003800200 */
.L_x_14987:
        /* <DEDUP_REMOVED lines=62> */
.L_x_14985:
[----:B------:R-:W-:Y:S05]  /*351f0*/  BSYNC.RECONVERGENT B0 ;  /* 0x0000000000007941 */ /* 0x000fea0003800200 */
.L_x_14984:
[----:B------:R-:W-:Y:S01]  /*35200*/  I2FP.F32.U32 R15, R17 ;  /* 0x00000011000f7245 */ /* 0x000fe20000201000 */
[----:B------:R-:W-:Y:S01]  /*35210*/  BSSY.RECONVERGENT B0, `(.L_x_14989) ;  /* 0x0000061000007945 */ /* 0x000fe20003800200 */
[----:B------:R-:W-:Y:S01]  /*35220*/  FSEL R13, R13, RZ, P2 ;  /* 0x000000ff0d0d7208 */ /* 0x000fe20001000000 */
[----:B------:R-:W-:Y:S02]  /*35230*/  IMAD.MOV.U32 R21, RZ, RZ, 0x2 ;  /* 0x00000002ff157424 */ /* 0x000fe400078e00ff */
[----:B------:R-:W-:Y:S01]  /*35240*/  FFMA.FTZ R15, R15, R217, 1.1641532182693481445e-10 ;  /* 0x2f0000000f0f7423 */ /* 0x000fe200000100d9 */
[----:B------:R-:W-:-:S04]  /*35250*/  IMAD.MOV.U32 R17, RZ, RZ, R6 ;  /* 0x000000ffff117224 */ /* 0x000fc800078e0006 */
[----:B------:R-:W-:Y:S02]  /*35260*/  FSETP.GTU.FTZ.AND P3, PT, R15, R218, PT ;  /* 0x000000da0f00720b */ /* 0x000fe40003f7c000 */
        /* <DEDUP_REMOVED lines=16> */
.L_x_14991:
        /* <DEDUP_REMOVED lines=12> */
.L_x_14993:
[----:B------:R-:W-:Y:S05]  /*35430*/  BSYNC.RECONVERGENT B1 ;  /* 0x0000000000017941 */ /* 0x000fea0003800200 */
.L_x_14992:
        /* <DEDUP_REMOVED lines=62> */
.L_x_14990:
[----:B------:R-:W-:Y:S05]  /*35820*/  BSYNC.RECONVERGENT B0 ;  /* 0x0000000000007941 */ /* 0x000fea0003800200 */
.L_x_14989:
[----:B------:R-:W-:Y:S01]  /*35830*/  I2FP.F32.U32 R14, R17 ;  /* 0x00000011000e7245 */ /* 0x000fe20000201000 */
[----:B------:R-:W-:Y:S01]  /*35840*/  BSSY.RECONVERGENT B0, `(.L_x_14994) ;  /* 0x000005c000007945 */ /* 0x000fe20003800200 */
[----:B------:R-:W-:Y:S01]  /*35850*/  ISETP.NE.AND P4, PT, R21, 0x1, PT ;  /* 0x000000011500780c */ /* 0x000fe20003f85270 */
[----:B------:R-:W-:Y:S02]  /*35860*/  IMAD.MOV.U32 R16, RZ, RZ, 0x2 ;  /* 0x00000002ff107424 */ /* 0x000fe400078e00ff */
[----:B------:R-:W-:Y:S01]  /*35870*/  FFMA.FTZ R14, R14, R217, 1.1641532182693481445e-10 ;  /* 0x2f0000000e0e7423 */ /* 0x000fe200000100d9 */
[----:B------:R-:W-:-:S04]  /*35880*/  IMAD.MOV.U32 R15, RZ, RZ, R6 ;  /* 0x000000ffff0f7224 */ /* 0x000fc800078e0006 */
[----:B------:R-:W-:Y:S02]  /*35890*/  FSETP.LE.FTZ.AND P3, PT, R14, R218, PT ;  /* 0x000000da0e00720b */ /* 0x000fe40003f73000 */
[----:B------:R-:W-:-:S05]  /*358a0*/  SHF.L.U32 R14, R18, 0x10, RZ ;  /* 0x00000010120e7819 */ /* 0x000fca00000006ff */
        /* <DEDUP_REMOVED lines=10> */
.L_x_14996:
        /* <DEDUP_REMOVED lines=12> */
.L_x_14998:
[----:B------:R-:W-:Y:S05]  /*35a10*/  BSYNC.RECONVERGENT B1 ;  /* 0x0000000000017941 */ /* 0x000fea0003800200 */
.L_x_14997:
        /* <DEDUP_REMOVED lines=62> */
.L_x_14995:
[----:B------:R-:W-:Y:S05]  /*35e00*/  BSYNC.RECONVERGENT B0 ;  /* 0x0000000000007941 */ /* 0x000fea0003800200 */
.L_x_14994:
        /* <DEDUP_REMOVED lines=24> */
.L_x_15001:
        /* <DEDUP_REMOVED lines=12> */
.L_x_15003:
[----:B------:R-:W-:Y:S05]  /*36050*/  BSYNC.RECONVERGENT B1 ;  /* 0x0000000000017941 */ /* 0x000fea0003800200 */
.L_x_15002:
        /* <DEDUP_REMOVED lines=62> */
.L_x_15000:
[----:B------:R-:W-:Y:S05]  /*36440*/  BSYNC.RECONVERGENT B0 ;  /* 0x0000000000007941 */ /* 0x000fea0003800200 */
.L_x_14999:
        /* <DEDUP_REMOVED lines=19> */
.L_x_15006:
        /* <DEDUP_REMOVED lines=12> */
.L_x_15008:
[----:B------:R-:W-:Y:S05]  /*36640*/  BSYNC.RECONVERGENT B1 ;  /* 0x0000000000017941 */ /* 0x000fea0003800200 */
.L_x_15007:
        /* <DEDUP_REMOVED lines=62> */
.L_x_15005:
[----:B------:R-:W-:Y:S05]  /*36a30*/  BSYNC.RECONVERGENT B0 ;  /* 0x0000000000007941 */ /* 0x000fea0003800200 */
.L_x_15004:
        /* <DEDUP_REMOVED lines=23> */
.L_x_15011:
        /* <DEDUP_REMOVED lines=12> */
.L_x_15013:
[----:B------:R-:W-:Y:S05]  /*36c70*/  BSYNC.RECONVERGENT B1 ;  /* 0x0000000000017941 */ /* 0x000fea0003800200 */
.L_x_15012:
        /* <DEDUP_REMOVED lines=62> */
.L_x_15010:
[----:B------:R-:W-:Y:S05]  /*37060*/  BSYNC.RECONVERGENT B0 ;  /* 0x0000000000007941 */ /* 0x000fea0003800200 */
.L_x_15009:
        /* <DEDUP_REMOVED lines=18> */
.L_x_15016:
        /* <DEDUP_REMOVED lines=15> */
.L_x_15018:
[----:B------:R-:W-:Y:S05]  /*37280*/  BSYNC.RECONVERGENT B1 ;  /* 0x0000000000017941 */ /* 0x000fea0003800200 */
.L_x_15017:
        /* <DEDUP_REMOVED lines=62> */
.L_x_15015:
[----:B------:R-:W-:Y:S05]  /*37670*/  BSYNC.RECONVERGENT B0 ;  /* 0x0000000000007941 */ /* 0x000fea0003800200 */
.L_x_15014:
        /* <DEDUP_REMOVED lines=12> */
.L_x_14938:
        /* <DEDUP_REMOVED lines=16> */
.L_x_15022:
        /* <DEDUP_REMOVED lines=12> */
.L_x_15024:
[----:B------:R-:W-:Y:S05]  /*37900*/  BSYNC.RECONVERGENT B1 ;  /* 0x0000000000017941 */ /* 0x000fea0003800200 */
.L_x_15023:
        /* <DEDUP_REMOVED lines=59> */
[----:B------:R-:W-:Y:S01]  /*37cc0*/  IMAD.MOV.U32 R23, RZ, RZ, R21 ;  /* 0x000000ffff177224 */ /* 0x000fe200078e0015 */
[----:B------:R-:W-:Y:S01]  /*37cd0*/  MOV R6, R22 ;  /* 0x0000001600067202 */ /* 0x000fe20000000f00 */
[----:B------:R-:W-:-:S07]  /*37ce0*/  IMAD.MOV.U32 R22, RZ, RZ, RZ ;  /* 0x000000ffff167224 */ /* 0x000fce00078e00ff */
.L_x_15021:
[----:B------:R-:W-:Y:S05]  /*37cf0*/  BSYNC.RECONVERGENT B0 ;  /* 0x0000000000007941 */ /* 0x000fea0003800200 */
.L_x_15020:
        /* <DEDUP_REMOVED lines=20> */
.L_x_15027:
        /* <DEDUP_REMOVED lines=12> */
.L_x_15029:
[----:B------:R-:W-:Y:S05]  /*37f00*/  BSYNC.RECONVERGENT B1 ;  /* 0x0000000000017941 */ /* 0x000fea0003800200 */
.L_x_15028:
        /* <DEDUP_REMOVED lines=62> */
.L_x_15026:
[----:B------:R-:W-:Y:S05]  /*382f0*/  BSYNC.RECONVERGENT B0 ;  /* 0x0000000000007941 */ /* 0x000fea0003800200 */
.L_x_15025:
        /* <DEDUP_REMOVED lines=19> */
.L_x_15032:
        /* <DEDUP_REMOVED lines=12> */
.L_x_15034:
[----:B------:R-:W-:Y:S05]  /*384f0*/  BSYNC.RECONVERGENT B1 ;  /* 0x0000000000017941 */ /* 0x000fea0003800200 */
.L_x_15033:
        /* <DEDUP_REMOVED lines=62> */
.L_x_15031:
[----:B------:R-:W-:Y:S05]  /*388e0*/  BSYNC.RECONVERGENT B0 ;  /* 0x0000000000007941 */ /* 0x000fea0003800200 */
.L_x_15030:
        /* <DEDUP_REMOVED lines=20> */
.L_x_15037:
        /* <DEDUP_REMOVED lines=12> */
.L_x_15039:
[----:B------:R-:W-:Y:S05]  /*38af0*/  BSYNC.RECONVERGENT B1 ;  /* 0x0000000000017941 */ /* 0x000fea0003800200 */
.L_x_15038:
        /* <DEDUP_REMOVED lines=62> */
.L_x_15036:
[----:B------:R-:W-:Y:S05]  /*38ee0*/  BSYNC.RECONVERGENT B0 ;  /* 0x0000000000007941 */ /* 0x000fea0003800200 */
.L_x_15035:
        /* <DEDUP_REMOVED lines=19> */
.L_x_15042:
        /* <DEDUP_REMOVED lines=12> */
.L_x_15044:
[----:B------:R-:W-:Y:S05]  /*390e0*/  BSYNC.RECONVERGENT B1 ;  /* 0x0000000000017941 */ /* 0x000fea0003800200 */
.L_x_15043:
        /* <DEDUP_REMOVED lines=62> */
.L_x_15041:
[----:B------:R-:W-:Y:S05]  /*394d0*/  BSYNC.RECONVERGENT B0 ;  /* 0x0000000000007941 */ /* 0x000fea0003800200 */
.L_x_15040:
[----:B------:R-:W-:Y:S01]  /*394e0*/  ISETP.NE.AND P3, PT, R26, 0x1, PT ;  /* 0x000000011a00780c */ /* 0x000fe20003f65270 */
[----:B------:R-:W-:Y:S01]  /*394f0*/  BSSY.RECONVERGENT B0, `(.L_x_15045) ;  /* 0x000005c000007945 */ /* 0x000fe20003800200 */
[----:B------:R-:W-:Y:S01]  /*39500*/  I2FP.F32.U32 R23, R23 ;  /* 0x0000001700177245 */ /* 0x000fe20000201000 */
[----:B------:R-:W-:Y:S01]  /*39510*/  IMAD.MOV.U32 R25, RZ, RZ, 0x2 ;  /* 0x00000002ff197424 */ /* 0x000fe200078e00ff */
[----:B------:R-:W-:-:S03]  /*39520*/  PRMT R24, R18, 0x7632, R24 ;  /* 0x0000763212187816 */ /* 0x000fc60000000018 */
[----:B------:R-:W-:-:S05]  /*39530*/  FFMA.FTZ R23, R23, R217, 1.1641532182693481445e-10 ;  /* 0x2f00000017177423 */ /* 0x000fca00000100d9 */
[----:B------:R-:W-:Y:S02]  /*39540*/  FSETP.LE.FTZ.AND P2, PT, R23, R218, PT ;  /* 0x000000da1700720b */ /* 0x000fe40003f53000 */
[----:B------:R-:W-:Y:S01]  /*39550*/  SHF.L.U32 R23, R18, 0x10, RZ ;  /* 0x0000001012177819 */ /* 0x000fe200000006ff */
[----:B------:R-:W-:Y:S01]  /*39560*/  IMAD.MOV.U32 R18, RZ, RZ, R6 ;  /* 0x000000ffff127224 */ /* 0x000fe200078e0006 */
        /* <DEDUP_REMOVED lines=9> */
.L_x_15047:
        /* <DEDUP_REMOVED lines=12> */
.L_x_15049:
[----:B------:R-:W-:Y:S05]  /*396c0*/  BSYNC.RECONVERGENT B1 ;  /* 0x0000000000017941 */ /* 0x000fea0003800200 */
.L_x_15048:
        /* <DEDUP_REMOVED lines=62> */
.L_x_15046:
[----:B------:R-:W-:Y:S05]  /*39ab0*/  BSYNC.RECONVERGENT B0 ;  /* 0x0000000000007941 */ /* 0x000fea0003800200 */
.L_x_15045:
        /* <DEDUP_REMOVED lines=17> */
.L_x_15052:
        /* <DEDUP_REMOVED lines=12> */
.L_x_15054:
[----:B------:R-:W-:Y:S05]  /*39c90*/  BSYNC.RECONVERGENT B1 ;  /* 0x0000000000017941 */ /* 0x000fea0003800200 */
.L_x_15053:
        /* <DEDUP_REMOVED lines=62> */
.L_x_15051:
[----:B------:R-:W-:Y:S05]  /*3a080*/  BSYNC.RECONVERGENT B0 ;  /* 0x0000000000007941 */ /* 0x000fea0003800200 */
.L_x_15050:
        /* <DEDUP_REMOVED lines=18> */
.L_x_15057:
        /* <DEDUP_REMOVED lines=12> */
.L_x_15059:
[----:B------:R-:W-:Y:S05]  /*3a270*/  BSYNC.RECONVERGENT B1 ;  /* 0x0000000000017941 */ /* 0x000fea0003800200 */
.L_x_15058:
        /* <DEDUP_REMOVED lines=62> */
.L_x_15056:
[----:B------:R-:W-:Y:S05]  /*3a660*/  BSYNC.RECONVERGENT B0 ;  /* 0x0000000000007941 */ /* 0x000fea0003800200 */
.L_x_15055:
        /* <DEDUP_REMOVED lines=42> */
.L_x_15019:
        /* <DEDUP_REMOVED lines=42> */
.L_x_15060:
        /* <DEDUP_REMOVED lines=27> */
.L_x_15064:
        /* <DEDUP_REMOVED lines=12> */
.L_x_15066:
[----:B------:R-:W-:Y:S05]  /*3ae20*/  BSYNC.RECONVERGENT B1 ;  /* 0x0000000000017941 */ /* 0x000fea0003800200 */
.L_x_15065:
        /* <DEDUP_REMOVED lines=62> */
.L_x_15063:
[----:B------:R-:W-:Y:S05]  /*3b210*/  BSYNC.RECONVERGENT B0 ;  /* 0x0000000000007941 */ /* 0x000fea0003800200 */
.L_x_15062:
        /* <DEDUP_REMOVED lines=21> */
.L_x_15069:
        /* <DEDUP_REMOVED lines=12> */
.L_x_15071:
[----:B------:R-:W-:Y:S05]  /*3b430*/  BSYNC.RECONVERGENT B1 ;  /* 0x0000000000017941 */ /* 0x000fea0003800200 */
.L_x_15070:
        /* <DEDUP_REMOVED lines=62> */
.L_x_15068:
[----:B------:R-:W-:Y:S05]  /*3b820*/  BSYNC.RECONVERGENT B0 ;  /* 0x0000000000007941 */ /* 0x000fea0003800200 */
.L_x_15067:
[----:B------:R-:W-:Y:S01]  /*3b830*/  I2FP.F32.U32 R11, R13 ;  /* 0x0000000d000b7245 */ /* 0x000fe20000201000 */
[----:B------:R-:W-:Y:S01]  /*3b840*/  BSSY.RECONVERGENT B0, `(.L_x_15072) ;  /* 0x0000061000007945 */ /* 0x000fe20003800200 */
[----:B------:R-:W-:Y:S01]  /*3b850*/  ISETP.NE.AND P3, PT, R10, 0x1, PT ;  /* 0x000000010a00780c */ /* 0x000fe20003f65270 */
[----:B------:R-:W-:Y:S01]  /*3b860*/  HFMA2 R14, -RZ, RZ, 0, 1.1920928955078125e-07 ;  /* 0x00000002ff0e7431 */ /* 0x000fe200000001ff */
[----:B------:R-:W-:Y:S01]  /*3b870*/  FSEL R9, R9, RZ, P4 ;  /* 0x000000ff09097208 */ /* 0x000fe20002000000 */
[----:B------:R-:W-:Y:S01]  /*3b880*/  FFMA.FTZ R11, R11, R217, 1.1641532182693481445e-10 ;  /* 0x2f0000000b0b7423 */ /* 0x000fe200000100d9 */
[----:B------:R-:W-:-:S04]  /*3b890*/  IMAD.MOV.U32 R13, RZ, RZ, R6 ;  /* 0x000000ffff0d7224 */ /* 0x000fc800078e0006 */
        /* <DEDUP_REMOVED lines=16> */
.L_x_15074:
        /* <DEDUP_REMOVED lines=12> */
.L_x_15076:
[----:B------:R-:W-:Y:S05]  /*3ba60*/  BSYNC.RECONVERGENT B1 ;  /* 0x0000000000017941 */ /* 0x000fea0003800200 */
.L_x_15075:
        /* <DEDUP_REMOVED lines=62> */
.L_x_15073:
[----:B------:R-:W-:Y:S05]  /*3be50*/  BSYNC.RECONVERGENT B0 ;  /* 0x0000000000007941 */ /* 0x000fea0003800200 */
.L_x_15072:
        /* <DEDUP_REMOVED lines=20> */
.L_x_15079:
        /* <DEDUP_REMOVED lines=12> */
.L_x_15081:
[----:B------:R-:W-:Y:S05]  /*3c060*/  BSYNC.RECONVERGENT B1 ;  /* 0x0000000000017941 */ /* 0x000fea0003800200 */
.L_x_15080:
        /* <DEDUP_REMOVED lines=62> */
.L_x_15078:
[----:B------:R-:W-:Y:S05]  /*3c450*/  BSYNC.RECONVERGENT B0 ;  /* 0x0000000000007941 */ /* 0x000fea0003800200 */
.L_x_15077:
[----:B------:R-:W-:Y:S01]  /*3c460*/  I2FP.F32.U32 R11, R11 ;  /* 0x0000000b000b7245 */ /* 0x000fe20000201000 */
[----:B------:R-:W-:Y:S01]  /*3c470*/  BSSY.RECONVERGENT B0, `(.L_x_15082) ;  /* 0x0000062000007945 */ /* 0x000fe20003800200 */
[----:B------:R-:W-:Y:S01]  /*3c480*/  ISETP.NE.AND P3, PT, R12, 0x1, PT ;  /* 0x000000010c00780c */ /* 0x000fe20003f65270 */
[----:B------:R-:W-:Y:S01]  /*3c490*/  HFMA2 R13, -RZ, RZ, 0, 1.1920928955078125e-07 ;  /* 0x00000002ff0d7431 */ /* 0x000fe200000001ff */
        /* <DEDUP_REMOVED lines=20> */
.L_x_15084:
        /* <DEDUP_REMOVED lines=12> */
.L_x_15086:
[----:B------:R-:W-:Y:S05]  /*3c6a0*/  BSYNC.RECONVERGENT B1 ;  /* 0x0000000000017941 */ /* 0x000fea0003800200 */
.L_x_15085:
        /* <DEDUP_REMOVED lines=62> */
.L_x_15083:
[----:B------:R-:W-:Y:S05]  /*3ca90*/  BSYNC.RECONVERGENT B0 ;  /* 0x0000000000007941 */ /* 0x000fea0003800200 */
.L_x_15082:
        /* <DEDUP_REMOVED lines=21> */
.L_x_15089:
        /* <DEDUP_REMOVED lines=12> */
.L_x_15091:
[----:B------:R-:W-:Y:S05]  /*3ccb0*/  BSYNC.RECONVERGENT B1 ;  /* 0x0000000000017941 */ /* 0x000fea0003800200 */
.L_x_15090:
        /* <DEDUP_REMOVED lines=62> */
.L_x_15088:
[----:B------:R-:W-:Y:S05]  /*3d0a0*/  BSYNC.RECONVERGENT B0 ;  /* 0x0000000000007941 */ /* 0x000fea0003800200 */
.L_x_15087:
        /* <DEDUP_REMOVED lines=23> */
.L_x_15094:
        /* <DEDUP_REMOVED lines=12> */
.L_x_15096:
[----:B------:R-:W-:Y:S05]  /*3d2e0*/  BSYNC.RECONVERGENT B1 ;  /* 0x0000000000017941 */ /* 0x000fea0003800200 */
.L_x_15095:
        /* <DEDUP_REMOVED lines=62> */
.L_x_15093:
[----:B------:R-:W-:Y:S05]  /*3d6d0*/  BSYNC.RECONVERGENT B0 ;  /* 0x0000000000007941 */ /* 0x000fea0003800200 */
.L_x_15092:
        /* <DEDUP_REMOVED lines=20> */
.L_x_15099:
        /* <DEDUP_REMOVED lines=12> */
.L_x_15101:
[----:B------:R-:W-:Y:S05]  /*3d8e0*/  BSYNC.RECONVERGENT B1 ;  /* 0x0000000000017941 */ /* 0x000fea0003800200 */
.L_x_15100:
        /* <DEDUP_REMOVED lines=62> */
.L_x_15098:
[----:B------:R-:W-:Y:S05]  /*3dcd0*/  BSYNC.RECONVERGENT B0 ;  /* 0x0000000000007941 */ /* 0x000fea0003800200 */
.L_x_15097:
[----:B------:R-:W-:Y:S01]  /*3dce0*/  I2FP.F32.U32 R13, R13 ;  /* 0x0000000d000d7245 */ /* 0x000fe20000201000 */
[----:B------:R-:W-:Y:S01]  /*3dcf0*/  BSSY.RECONVERGENT B0, `(.L_x_15102) ;  /* 0x0000062000007945 */ /* 0x000fe20003800200 */
[----:B------:R-:W-:Y:S01]  /*3dd00*/  FSEL R12, R12, RZ, P4 ;  /* 0x000000ff0c0c7208 */ /* 0x000fe20002000000 */
[----:B------:R-:W-:Y:S02]  /*3dd10*/  HFMA2 R15, -RZ, RZ, 0, 1.1920928955078125e-07 ;  /* 0x00000002ff0f7431 */ /* 0x000fe400000001ff */
        /* <DEDUP_REMOVED lines=20> */
.L_x_15104:
        /* <DEDUP_REMOVED lines=12> */
.L_x_15106:
[----:B------:R-:W-:Y:S05]  /*3df20*/  BSYNC.RECONVERGENT B1 ;  /* 0x0000000000017941 */ /* 0x000fea0003800200 */
.L_x_15105:
        /* <DEDUP_REMOVED lines=62> */
.L_x_15103:
[----:B------:R-:W-:Y:S05]  /*3e310*/  BSYNC.RECONVERGENT B0 ;  /* 0x0000000000007941 */ /* 0x000fea0003800200 */
.L_x_15102:
        /* <DEDUP_REMOVED lines=19> */
.L_x_15109:
        /* <DEDUP_REMOVED lines=12> */
.L_x_15111:
[----:B------:R-:W-:Y:S05]  /*3e510*/  BSYNC.RECONVERGENT B1 ;  /* 0x0000000000017941 */ /* 0x000fea0003800200 */
.L_x_15110:
        /* <DEDUP_REMOVED lines=62> */
.L_x_15108:
[----:B------:R-:W-:Y:S05]  /*3e900*/  BSYNC.RECONVERGENT B0 ;  /* 0x0000000000007941 */ /* 0x000fea0003800200 */
.L_x_15107:
[----:B------:R-:W-:Y:S01]  /*3e910*/  I2FP.F32.U32 R15, R17 ;  /* 0x00000011000f7245 */ /* 0x000fe20000201000 */
[----:B------:R-:W-:Y:S01]  /*3e920*/  BSSY.RECONVERGENT B0, `(.L_x_15112) ;  /* 0x0000061000007945 */ /* 0x000fe20003800200 */
[----:B------:R-:W-:Y:S01]  /*3e930*/  FSEL R13, R13, RZ, P2 ;  /* 0x000000ff0d0d7208 */ /* 0x000fe20001000000 */
[----:B------:R-:W-:Y:S02]  /*3e940*/  HFMA2 R21, -RZ, RZ, 0, 1.1920928955078125e-07 ;  /* 0x00000002ff157431 */ /* 0x000fe400000001ff */
[----:B------:R-:W-:Y:S02]  /*3e950*/  IMAD.MOV.U32 R17, RZ, RZ, R6 ;  /* 0x000000ffff117224 */ /* 0x000fe400078e0006 */
        /* <DEDUP_REMOVED lines=18> */
.L_x_15114:
        /* <DEDUP_REMOVED lines=12> */
.L_x_15116:
[----:B------:R-:W-:Y:S05]  /*3eb40*/  BSYNC.RECONVERGENT B1 ;  /* 0x0000000000017941 */ /* 0x000fea0003800200 */
.L_x_15115:
        /* <DEDUP_REMOVED lines=62> */
.L_x_15113:
[----:B------:R-:W-:Y:S05]  /*3ef30*/  BSYNC.RECONVERGENT B0 ;  /* 0x0000000000007941 */ /* 0x000fea0003800200 */
.L_x_15112:
[----:B------:R-:W-:Y:S01]  /*3ef40*/  I2FP.F32.U32 R14, R17 ;  /* 0x00000011000e7245 */ /* 0x000fe20000201000 */
[----:B------:R-:W-:Y:S01]  /*3ef50*/  BSSY.RECONVERGENT B0, `(.L_x_15117) ;  /* 0x000005c000007945 */ /* 0x000fe20003800200 */
[----:B------:R-:W-:Y:S01]  /*3ef60*/  ISETP.NE.AND P4, PT, R21, 0x1, PT ;  /* 0x000000011500780c */ /* 0x000fe20003f85270 */
[----:B------:R-:W-:Y:S02]  /*3ef70*/  HFMA2 R16, -RZ, RZ, 0, 1.1920928955078125e-07 ;  /* 0x00000002ff107431 */ /* 0x000fe400000001ff */
[----:B------:R-:W-:Y:S02]  /*3ef80*/  IMAD.MOV.U32 R15, RZ, RZ, R6 ;  /* 0x000000ffff0f7224 */ /* 0x000fe400078e0006 */
        /* <DEDUP_REMOVED lines=13> */
.L_x_15119:
        /* <DEDUP_REMOVED lines=12> */
.L_x_15121:
[----:B------:R-:W-:Y:S05]  /*3f120*/  BSYNC.RECONVERGENT B1 ;  /* 0x0000000000017941 */ /* 0x000fea0003800200 */
.L_x_15120:
        /* <DEDUP_REMOVED lines=62> */
.L_x_15118:
[----:B------:R-:W-:Y:S05]  /*3f510*/  BSYNC.RECONVERGENT B0 ;  /* 0x0000000000007941 */ /* 0x000fea0003800200 */
.L_x_15117:
        /* <DEDUP_REMOVED lines=24> */
.L_x_15124:
        /* <DEDUP_REMOVED lines=12> */
.L_x_15126:
[----:B------:R-:W-:Y:S05]  /*3f760*/  BSYNC.RECONVERGENT B1 ;  /* 0x0000000000017941 */ /* 0x000fea0003800200 */
.L_x_15125:
        /* <DEDUP_REMOVED lines=62> */
.L_x_15123:
[----:B------:R-:W-:Y:S05]  /*3fb50*/  BSYNC.RECONVERGENT B0 ;  /* 0x0000000000007941 */ /* 0x000fea0003800200 */
.L_x_15122:
        /* <DEDUP_REMOVED lines=19> */
.L_x_15129:
        /* <DEDUP_REMOVED lines=12> */
.L_x_15131:
[----:B------:R-:W-:Y:S05]  /*3fd50*/  BSYNC.RECONVERGENT B1 ;  /* 0x0000000000017941 */ /* 0x000fea0003800200 */
.L_x_15130:
        /* <DEDUP_REMOVED lines=62> */
.L_x_15128:
[----:B------:R-:W-:Y:S05]  /*40140*/  BSYNC.RECONVERGENT B0 ;  /* 0x0000000000007941 */ /* 0x000fea0003800200 */
.L_x_15127:
        /* <DEDUP_REMOVED lines=23> */
.L_x_15134:
        /* <DEDUP_REMOVED lines=12> */
.L_x_15136:
[----:B------:R-:W-:Y:S05]  /*40380*/  BSYNC.RECONVERGENT B1 ;  /* 0x0000000000017941 */ /* 0x000fea0003800200 */
.L_x_15135:
        /* <DEDUP_REMOVED lines=62> */
.L_x_15133:
[----:B------:R-:W-:Y:S05]  /*40770*/  BSYNC.RECONVERGENT B0 ;  /* 0x0000000000007941 */ /* 0x000fea0003800200 */
.L_x_15132:
        /* <DEDUP_REMOVED lines=18> */
.L_x_15139:
        /* <DEDUP_REMOVED lines=15> */
.L_x_15141:
[----:B------:R-:W-:Y:S05]  /*40990*/  BSYNC.RECONVERGENT B1 ;  /* 0x0000000000017941 */ /* 0x000fea0003800200 */
.L_x_15140:
        /* <DEDUP_REMOVED lines=62> */
.L_x_15138:
[----:B------:R-:W-:Y:S05]  /*40d80*/  BSYNC.RECONVERGENT B0 ;  /* 0x0000000000007941 */ /* 0x000fea0003800200 */
.L_x_15137:
        /* <DEDUP_REMOVED lines=12> */
.L_x_15061:
        /* <DEDUP_REMOVED lines=16> */
.L_x_15145:
        /* <DEDUP_REMOVED lines=12> */
.L_x_15147:
[----:B------:R-:W-:Y:S05]  /*41010*/  BSYNC.RECONVERGENT B1 ;  /* 0x0000000000017941 */ /* 0x000fea0003800200 */
.L_x_15146:
        /* <DEDUP_REMOVED lines=62> */
.L_x_15144:
[----:B------:R-:W-:Y:S05]  /*41400*/  BSYNC.RECONVERGENT B0 ;  /* 0x0000000000007941 */ /* 0x000fea0003800200 */
.L_x_15143:
[----:B------:R-:W-:Y:S01]  /*41410*/  I2FP.F32.U32 R20, R22 ;  /* 0x0000001600147245 */ /* 0x000fe20000201000 */
[----:B------:R-:W-:Y:S01]  /*41420*/  BSSY.RECONVERGENT B0, `(.L_x_15148) ;  /* 0x000005e000007945 */ /* 0x000fe20003800200 */
[----:B------:R-:W-:Y:S01]  /*41430*/  ISETP.NE.AND P2, PT, R21, 0x1, PT ;  /* 0x000000011500780c */ /* 0x000fe20003f45270 */
[----:B-----5:R-:W-:Y:S01]  /*41440*/  IMAD.U32 R206, R16, 0x10000, RZ ;  /* 0x0001000010ce7824 */ /* 0x020fe200078e00ff */
[----:B------:R-:W-:Y:S01]  /*41450*/  LOP3.LUT R8, R8, 0xffffffef, RZ, 0xc0, !PT ;  /* 0xffffffef08087812 */ /* 0x000fe200078ec0ff */
[----:B------:R-:W-:Y:S01]  /*41460*/  FFMA.FTZ R20, R20, R217, 1.1641532182693481445e-10 ;  /* 0x2f00000014147423 */ /* 0x000fe200000100d9 */
[----:B------:R-:W-:Y:S01]  /*41470*/  PRMT R16, R16, 0x7632, R16 ;  /* 0x0000763210107816 */ /* 0x000fe20000000010 */
[----:B------:R-:W-:-:S03]  /*41480*/  IMAD.MOV.U32 R23, RZ, RZ, R6 ;  /* 0x000000ffff177224 */ /* 0x000fc600078e0006 */
[----:B------:R-:W-:Y:S01]  /*41490*/  FSETP.LE.FTZ.AND P3, PT, R20, R218, PT ;  /* 0x000000da1400720b */ /* 0x000fe20003f73000 */
[----:B------:R-:W-:-:S12]  /*414a0*/  HFMA2 R20, -RZ, RZ, 0, 1.1920928955078125e-07 ;  /* 0x00000002ff147431 */ /* 0x000fd800000001ff */
        /* <DEDUP_REMOVED lines=10> */
.L_x_15150:
        /* <DEDUP_REMOVED lines=12> */
.L_x_15152:
[----:B------:R-:W-:Y:S05]  /*41610*/  BSYNC.RECONVERGENT B1 ;  /* 0x0000000000017941 */ /* 0x000fea0003800200 */
.L_x_15151:
        /* <DEDUP_REMOVED lines=62> */
.L_x_15149:
[----:B------:R-:W-:Y:S05]  /*41a00*/  BSYNC.RECONVERGENT B0 ;  /* 0x0000000000007941 */ /* 0x000fea0003800200 */
.L_x_15148:
        /* <DEDUP_REMOVED lines=19> */
.L_x_15155:
        /* <DEDUP_REMOVED lines=12> */
.L_x_15157:
[----:B------:R-:W-:Y:S05]  /*41c00*/  BSYNC.RECONVERGENT B1 ;  /* 0x0000000000017941 */ /* 0x000fea0003800200 */
.L_x_15156:
        /* <DEDUP_REMOVED lines=62> */
.L_x_15154:
[----:B------:R-:W-:Y:S05]  /*41ff0*/  BSYNC.RECONVERGENT B0 ;  /* 0x0000000000007941 */ /* 0x000fea0003800200 */
.L_x_15153:
        /* <DEDUP_REMOVED lines=20> */
.L_x_15160:
        /* <DEDUP_REMOVED lines=12> */
.L_x_15162:
[----:B------:R-:W-:Y:S05]  /*42200*/  BSYNC.RECONVERGENT B1 ;  /* 0x0000000000017941 */ /* 0x000fea0003800200 */
.L_x_15161:
        /* <DEDUP_REMOVED lines=62> */
.L_x_15159:
[----:B------:R-:W-:Y:S05]  /*425f0*/  BSYNC.RECONVERGENT B0 ;  /* 0x0000000000007941 */ /* 0x000fea0003800200 */
.L_x_15158:
        /* <DEDUP_REMOVED lines=19> */
.L_x_15165:
        /* <DEDUP_REMOVED lines=12> */
.L_x_15167:
[----:B------:R-:W-:Y:S05]  /*427f0*/  BSYNC.RECONVERGENT B1 ;  /* 0x0000000000017941 */ /* 0x000fea0003800200 */
.L_x_15166:
        /* <DEDUP_REMOVED lines=62> */
.L_x_15164:
[----:B------:R-:W-:Y:S05]  /*42be0*/  BSYNC.RECONVERGENT B0 ;  /* 0x0000000000007941 */ /* 0x000fea0003800200 */
.L_x_15163:
        /* <DEDUP_REMOVED lines=18> */
.L_x_15170:
        /* <DEDUP_REMOVED lines=12> */
.L_x_15172:
[----:B------:R-:W-:Y:S05]  /*42dd0*/  BSYNC.RECONVERGENT B1 ;  /* 0x0000000000017941 */ /* 0x000fea0003800200 */
.L_x_15171:
        /* <DEDUP_REMOVED lines=62> */
.L_x_15169:
[----:B------:R-:W-:Y:S05]  /*431c0*/  BSYNC.RECONVERGENT B0 ;  /* 0x0000000000007941 */ /* 0x000fea0003800200 */
.L_x_15168:
[----:B------:R-:W-:Y:S01]  /*431d0*/  ISETP.NE.AND P4, PT, R22, 0x1, PT ;  /* 0x000000011600780c */ /* 0x000fe20003f85270 */
[----:B------:R-:W-:Y:S01]  /*431e0*/  BSSY.RECONVERGENT B0, `(.L_x_15173) ;  /* 0x000005b000007945 */ /* 0x000fe20003800200 */
[----:B------:R-:W-:Y:S01]  /*431f0*/  I2FP.F32.U32 R23, R25 ;  /* 0x0000001900177245 */ /* 0x000fe20000201000 */
[----:B------:R-:W-:Y:S02]  /*43200*/  HFMA2 R24, -RZ, RZ, 0, 1.1920928955078125e-07 ;  /* 0x00000002ff187431 */ /* 0x000fe400000001ff */
[----:B------:R-:W-:Y:S02]  /*43210*/  IMAD.U32 R18, R18, 0x10000, RZ ;  /* 0x0001000012127824 */ /* 0x000fe400078e00ff */
        /* <DEDUP_REMOVED lines=12> */
.L_x_15175:
        /* <DEDUP_REMOVED lines=12> */
.L_x_15177:
[----:B------:R-:W-:Y:S05]  /*433a0*/  BSYNC.RECONVERGENT B1 ;  /* 0x0000000000017941 */ /* 0x000fea0003800200 */
.L_x_15176:
        /* <DEDUP_REMOVED lines=62> */
.L_x_15174:
[----:B------:R-:W-:Y:S05]  /*43790*/  BSYNC.RECONVERGENT B0 ;  /* 0x0000000000007941 */ /* 0x000fea0003800200 */
.L_x_15173:
        /* <DEDUP_REMOVED lines=18> */
.L_x_15180:
        /* <DEDUP_REMOVED lines=12> */
.L_x_15182:
[----:B------:R-:W-:Y:S05]  /*43980*/  BSYNC.RECONVERGENT B1 ;  /* 0x0000000000017941 */ /* 0x000fea0003800200 */
.L_x_15181:
        /* <DEDUP_REMOVED lines=62> */
.L_x_15179:
[----:B------:R-:W-:Y:S05]  /*43d70*/  BSYNC.RECONVERGENT B0 ;  /* 0x0000000000007941 */ /* 0x000fea0003800200 */
.L_x_15178:
        /* <DEDUP_REMOVED lines=11> */
[----:B------:R-:W-:Y:S01]  /*43e30*/  FMUL.FTZ R18, R21, R224 ;  /* 0x000000e015127220 */ /* 0x000fe20000410000 */
[----:B------:R-:W-:Y:S01]  /*43e40*/  FSETP.GTU.FTZ.AND P5, PT, R24, R218, PT ;  /* 0x000000da1800720b */ /* 0x000fe20003fbc000 */
[-C--:B------:R-:W-:Y:S01]  /*43e50*/  FMUL.FTZ R17, R17, R224.reuse ;  /* 0x000000e011117220 */ /* 0x080fe20000410000 */
[----:B------:R-:W-:Y:S01]  /*43e60*/  @P1 LOP3.LUT R8, R8, 0x40, RZ, 0xfc, !PT ;  /* 0x0000004008081812 */ /* 0x000fe200078efcff */
[-C--:B------:R-:W-:Y:S01]  /*43e70*/  FMUL.FTZ R26, R20, R224.reuse ;  /* 0x000000e0141a7220 */ /* 0x080fe20000410000 */
[----:B------:R-:W-:Y:S01]  /*43e80*/  FMUL.FTZ R16, R19, R224 ;  /* 0x000000e013107220 */ /* 0x000fe20000410000 */
[----:B------:R-:W-:-:S02]  /*43e90*/  FSEL R24, R206, RZ, P2 ;  /* 0x000000ffce187208 */ /* 0x000fc40001000000 */
[C---:B------:R-:W-:Y:S02]  /*43ea0*/  LOP3.LUT P1, RZ, R8.reuse, 0x8, RZ, 0xc0, !PT ;  /* 0x0000000808ff7812 */ /* 0x040fe4000782c0ff */
[----:B------:R-:W-:Y:S02]  /*43eb0*/  LOP3.LUT R8, R8, 0xffffffdf, RZ, 0xc0, !PT ;  /* 0xffffffdf08087812 */ /* 0x000fe400078ec0ff */
[----:B------:R-:W-:Y:S02]  /*43ec0*/  FSEL R25, R25, RZ, P1 ;  /* 0x000000ff19197208 */ /* 0x000fe40000800000 */
[----:B------:R-:W-:Y:S02]  /*43ed0*/  @P0 LOP3.LUT R8, R8, 0x20, RZ, 0xfc, !PT ;  /* 0x0000002008080812 */ /* 0x000fe400078efcff */
[----:B------:R-:W-:Y:S02]  /*43ee0*/  FSEL R21, R23, RZ, P3 ;  /* 0x000000ff17157208 */ /* 0x000fe40001800000 */
        /* <DEDUP_REMOVED lines=17> */
[----:B------:R-:W-:Y:S01]  /*44000*/  @P1 FADD.FTZ R22, R78, R22 ;  /* 0x000000164e161221 */ /* 0x000fe20000010000 */
[----:B------:R-:W-:-:S09]  /*44010*/  @P1 FADD.FTZ R23, R79, R23 ;  /* 0x000000174f171221 */ /* 0x000fd20000010000 */
.L_x_15142:
        /* <DEDUP_REMOVED lines=42> */
.L_x_15183:
        /* <DEDUP_REMOVED lines=27> */
.L_x_15187:
        /* <DEDUP_REMOVED lines=12> */
.L_x_15189:
[----:B------:R-:W-:Y:S05]  /*44530*/  BSYNC.RECONVERGENT B1 ;  /* 0x0000000000017941 */ /* 0x000fea0003800200 */
.L_x_15188:
        /* <DEDUP_REMOVED lines=62> */
.L_x_15186:
[----:B------:R-:W-:Y:S05]  /*44920*/  BSYNC.RECONVERGENT B0 ;  /* 0x0000000000007941 */ /* 0x000fea0003800200 */
.L_x_15185:
        /* <DEDUP_REMOVED lines=21> */
.L_x_15192:
        /* <DEDUP_REMOVED lines=12> */
.L_x_15194:
[----:B------:R-:W-:Y:S05]  /*44b40*/  BSYNC.RECONVERGENT B1 ;  /* 0x0000000000017941 */ /* 0x000fea0003800200 */
.L_x_15193:
        /* <DEDUP_REMOVED lines=62> */
.L_x_15191:
[----:B------:R-:W-:Y:S05]  /*44f30*/  BSYNC.RECONVERGENT B0 ;  /* 0x0000000000007941 */ /* 0x000fea0003800200 */
.L_x_15190:
        /* <DEDUP_REMOVED lines=11> */
[----:B-1----:R-:W-:Y:S01]  /*44ff0*/  FADD.FTZ R16, R11, R9 ;  /* 0x000000090b107221 */ /* 0x002fe20000010000 */
        /* <DEDUP_REMOVED lines=11> */
.L_x_15197:
        /* <DEDUP_REMOVED lines=12> */
.L_x_15199:
[----:B------:R-:W-:Y:S05]  /*45170*/  BSYNC.RECONVERGENT B1 ;  /* 0x0000000000017941 */ /* 0x000fea0003800200 */
.L_x_15198:
        /* <DEDUP_REMOVED lines=62> */
.L_x_15196:
[----:B------:R-:W-:Y:S05]  /*45560*/  BSYNC.RECONVERGENT B0 ;  /* 0x0000000000007941 */ /* 0x000fea0003800200 */
.L_x_15195:
        /* <DEDUP_REMOVED lines=20> */
.L_x_15202:
        /* <DEDUP_REMOVED lines=12> */
.L_x_15204:
[----:B------:R-:W-:Y:S05]  /*45770*/  BSYNC.RECONVERGENT B1 ;  /* 0x0000000000017941 */ /* 0x000fea0003800200 */
.L_x_15203:
        /* <DEDUP_REMOVED lines=62> */
.L_x_15201:
[----:B------:R-:W-:Y:S05]  /*45b60*/  BSYNC.RECONVERGENT B0 ;  /* 0x0000000000007941 */ /* 0x000fea0003800200 */
.L_x_15200:
        /* <DEDUP_REMOVED lines=24> */
.L_x_15207:
        /* <DEDUP_REMOVED lines=12> */
.L_x_15209:
[----:B------:R-:W-:Y:S05]  /*45db0*/  BSYNC.RECONVERGENT B1 ;  /* 0x0000000000017941 */ /* 0x000fea0003800200 */
.L_x_15208:
        /* <DEDUP_REMOVED lines=62> */
.L_x_15206:
[----:B------:R-:W-:Y:S05]  /*461a0*/  BSYNC.RECONVERGENT B0 ;  /* 0x0000000000007941 */ /* 0x000fea0003800200 */
.L_x_15205:
[----:B------:R-:W-:Y:S01]  /*461b0*/  I2FP.F32.U32 R11, R11 ;  /* 0x0000000b000b7245 */ /* 0x000fe20000201000 */
[----:B------:R-:W-:Y:S01]  /*461c0*/  BSSY.RECONVERGENT B0, `(.L_x_15210) ;  /* 0x000005f000007945 */ /* 0x000fe20003800200 */
[----:B------:R-:W-:Y:S01]  /*461d0*/  ISETP.NE.AND P2, PT, R15, 0x1, PT ;  /* 0x000000010f00780c */ /* 0x000fe20003f45270 */
[----:B------:R-:W-:Y:S01]  /*461e0*/  IMAD.MOV.U32 R14, RZ, RZ, 0x2 ;  /* 0x00000002ff0e7424 */ /* 0x000fe200078e00ff */
[----:B------:R-:W-:Y:S01]  /*461f0*/  LOP3.LUT R8, R8, 0xfffffffb, RZ, 0xc0, !PT ;  /* 0xfffffffb08087812 */ /* 0x000fe200078ec0ff */
[----:B------:R-:W-:Y:S01]  /*46200*/  FFMA.FTZ R11, R11, R217, 1.1641532182693481445e-10 ;  /* 0x2f0000000b0b7423 */ /* 0x000fe200000100d9 */
[----:B------:R-:W-:Y:S02]  /*46210*/  PRMT R12, R205, 0x7632, R12 ;  /* 0x00007632cd0c7816 */ /* 0x000fe4000000000c */
[----:B------:R-:W-:Y:S02]  /*46220*/  MOV R13, R6 ;  /* 0x00000006000d7202 */ /* 0x000fe40000000f00 */
        /* <DEDUP_REMOVED lines=13> */
.L_x_15212:
        /* <DEDUP_REMOVED lines=12> */
.L_x_15214:
[----:B------:R-:W-:Y:S05]  /*463c0*/  BSYNC.RECONVERGENT B1 ;  /* 0x0000000000017941 */ /* 0x000fea0003800200 */
.L_x_15213:
        /* <DEDUP_REMOVED lines=62> */
.L_x_15211:
[----:B------:R-:W-:Y:S05]  /*467b0*/  BSYNC.RECONVERGENT B0 ;  /* 0x0000000000007941 */ /* 0x000fea0003800200 */
.L_x_15210:
        /* <DEDUP_REMOVED lines=23> */
.L_x_15217:
        /* <DEDUP_REMOVED lines=12> */
.L_x_15219:
[----:B------:R-:W-:Y:S05]  /*469f0*/  BSYNC.RECONVERGENT B1 ;  /* 0x0000000000017941 */ /* 0x000fea0003800200 */
.L_x_15218:
        /* <DEDUP_REMOVED lines=62> */
.L_x_15216:
[----:B------:R-:W-:Y:S05]  /*46de0*/  BSYNC.RECONVERGENT B0 ;  /* 0x0000000000007941 */ /* 0x000fea0003800200 */
.L_x_15215:
        /* <DEDUP_REMOVED lines=20> */
.L_x_15222:
        /* <DEDUP_REMOVED lines=12> */
.L_x_15224:
[----:B------:R-:W-:Y:S05]  /*46ff0*/  BSYNC.RECONVERGENT B1 ;  /* 0x0000000000017941 */ /* 0x000fea0003800200 */
.L_x_15223:
        /* <DEDUP_REMOVED lines=62> */
.L_x_15221:
[----:B------:R-:W-:Y:S05]  /*473e0*/  BSYNC.RECONVERGENT B0 ;  /* 0x0000000000007941 */ /* 0x000fea0003800200 */
.L_x_15220:
        /* <DEDUP_REMOVED lines=24> */
.L_x_15227:
        /* <DEDUP_REMOVED lines=12> */
.L_x_15229:
[----:B------:R-:W-:Y:S05]  /*47630*/  BSYNC.RECONVERGENT B1 ;  /* 0x0000000000017941 */ /* 0x000fea0003800200 */
.L_x_15228:
        /* <DEDUP_REMOVED lines=62> */
.L_x_15226:
[----:B------:R-:W-:Y:S05]  /*47a20*/  BSYNC.RECONVERGENT B0 ;  /* 0x0000000000007941 */ /* 0x000fea0003800200 */
.L_x_15225:
[----:B------:R-:W-:Y:S01]  /*47a30*/  I2FP.F32.U32 R13, R13 ;  /* 0x0000000d000d7245 */ /* 0x000fe20000201000 */
[----:B------:R-:W-:Y:S01]  /*47a40*/  BSSY.RECONVERGENT B0, `(.L_x_15230) ;  /* 0x000005d000007945 */ /* 0x000fe20003800200 */
[----:B------:R-:W-:Y:S02]  /*47a50*/  ISETP.NE.AND P3, PT, R204, 0x1, PT ;  /* 0x00000001cc00780c */ /* 0x000fe40003f65270 */
[----:B------:R-:W-:Y:S01]  /*47a60*/  PRMT R14, R206, 0x7632, R14 ;  /* 0x00007632ce0e7816 */ /* 0x000fe2000000000e */
[----:B------:R-:W-:Y:S01]  /*47a70*/  FFMA.FTZ R13, R13, R217, 1.1641532182693481445e-10 ;  /* 0x2f0000000d0d7423 */ /* 0x000fe200000100d9 */
[----:B------:R-:W-:-:S04]  /*47a80*/  MOV R15, R6 ;  /* 0x00000006000f7202 */ /* 0x000fc80000000f00 */
[----:B------:R-:W-:Y:S01]  /*47a90*/  FSETP.LE.FTZ.AND P2, PT, R13, R218, PT ;  /* 0x000000da0d00720b */ /* 0x000fe20003f53000 */
[----:B------:R-:W-:Y:S02]  /*47aa0*/  IMAD.U32 R13, R206, 0x10000, RZ ;  /* 0x00010000ce0d7824 */ /* 0x000fe400078e00ff */
[----:B------:R-:W-:Y:S02]  /*47ab0*/  IMAD.MOV.U32 R206, RZ, RZ, 0x2 ;  /* 0x00000002ffce7424 */ /* 0x000fe400078e00ff */
        /* <DEDUP_REMOVED lines=10> */
.L_x_15232:
        /* <DEDUP_REMOVED lines=12> */
.L_x_15234:
[----:B------:R-:W-:Y:S05]  /*47c20*/  BSYNC.RECONVERGENT B1 ;  /* 0x0000000000017941 */ /* 0x000fea0003800200 */
.L_x_15233:
        /* <DEDUP_REMOVED lines=62> */
.L_x_15231:
[----:B------:R-:W-:Y:S05]  /*48010*/  BSYNC.RECONVERGENT B0 ;  /* 0x0000000000007941 */ /* 0x000fea0003800200 */
.L_x_15230:
        /* <DEDUP_REMOVED lines=23> */
.L_x_15237:
        /* <DEDUP_REMOVED lines=12> */
.L_x_15239:
[----:B------:R-:W-:Y:S05]  /*48250*/  BSYNC.RECONVERGENT B1 ;  /* 0x0000000000017941 */ /* 0x000fea0003800200 */
.L_x_15238:
        /* <DEDUP_REMOVED lines=62> */
.L_x_15236:
[----:B------:R-:W-:Y:S05]  /*48640*/  BSYNC.RECONVERGENT B0 ;  /* 0x0000000000007941 */ /* 0x000fea0003800200 */
.L_x_15235:
[----:B------:R-:W-:Y:S01]  /*48650*/  ISETP.NE.AND P4, PT, R205, 0x1, PT ;  /* 0x00000001cd00780c */ /* 0x000fe20003f85270 */
[----:B------:R-:W-:Y:S01]  /*48660*/  IMAD.U32 R14, R14, 0x10000, RZ ;  /* 0x000100000e0e7824 */ /* 0x000fe200078e00ff */
[----:B------:R-:W-:Y:S01]  /*48670*/  I2FP.F32.U32 R15, R15 ;  /* 0x0000000f000f7245 */ /* 0x000fe20000201000 */
[----:B------:R-:W-:Y:S01]  /*48680*/  BSSY.RECONVERGENT B0, `(.L_x_15240) ;  /* 0x000005a000007945 */ /* 0x000fe20003800200 */
[----:B------:R-:W-:Y:S02]  /*48690*/  IMAD.MOV.U32 R208, RZ, RZ, 0x2 ;  /* 0x00000002ffd07424 */ /* 0x000fe400078e00ff */
[----:B------:R-:W-:Y:S01]  /*486a0*/  FMUL.FTZ R14, R14, R224 ;  /* 0x000000e00e0e7220 */ /* 0x000fe20000410000 */
        /* <DEDUP_REMOVED lines=12> */
.L_x_15242:
        /* <DEDUP_REMOVED lines=12> */
.L_x_15244:
[----:B------:R-:W-:Y:S05]  /*48830*/  BSYNC.RECONVERGENT B1 ;  /* 0x0000000000017941 */ /* 0x000fea0003800200 */
.L_x_15243:
        /* <DEDUP_REMOVED lines=62> */
.L_x_15241:
[----:B------:R-:W-:Y:S05]  /*48c20*/  BSYNC.RECONVERGENT B0 ;  /* 0x0000000000007941 */ /* 0x000fea0003800200 */
.L_x_15240:
        /* <DEDUP_REMOVED lines=24> */
.L_x_15247:
        /* <DEDUP_REMOVED lines=12> */
.L_x_15249:
[----:B------:R-:W-:Y:S05]  /*48e70*/  BSYNC.RECONVERGENT B1 ;  /* 0x0000000000017941 */ /* 0x000fea0003800200 */
.L_x_15248:
        /* <DEDUP_REMOVED lines=62> */
.L_x_15246:
[----:B------:R-:W-:Y:S05]  /*49260*/  BSYNC.RECONVERGENT B0 ;  /* 0x0000000000007941 */ /* 0x000fea0003800200 */
.L_x_15245:
[----:B------:R-:W-:Y:S01]  /*49270*/  I2FP.F32.U32 R15, R15 ;  /* 0x0000000f000f7245 */ /* 0x000fe20000201000 */
[----:B------:R-:W-:Y:S01]  /*49280*/  BSSY.RECONVERGENT B0, `(.L_x_15250) ;  /* 0x000005d000007945 */ /* 0x000fe20003800200 */
[----:B------:R-:W-:Y:S01]  /*49290*/  ISETP.NE.AND P5, PT, R206, 0x1, PT ;  /* 0x00000001ce00780c */ /* 0x000fe20003fa5270 */
[----:B------:R-:W-:Y:S01]  /*492a0*/  IMAD.MOV.U32 R226, RZ, RZ, 0x2 ;  /* 0x00000002ffe27424 */ /* 0x000fe200078e00ff */
[----:B------:R-:W-:Y:S01]  /*492b0*/  PRMT R208, R207, 0x7632, R208 ;  /* 0x00007632cfd07816 */ /* 0x000fe200000000d0 */
[----:B------:R-:W-:Y:S01]  /*492c0*/  FFMA.FTZ R15, R15, R217, 1.1641532182693481445e-10 ;  /* 0x2f0000000f0f7423 */ /* 0x000fe200000100d9 */
[----:B------:R-:W-:-:S04]  /*492d0*/  MOV R216, R6 ;  /* 0x0000000600d87202 */ /* 0x000fc80000000f00 */
        /* <DEDUP_REMOVED lines=12> */
.L_x_15252:
        /* <DEDUP_REMOVED lines=12> */
.L_x_15254:
[----:B------:R-:W-:Y:S05]  /*49460*/  BSYNC.RECONVERGENT B1 ;  /* 0x0000000000017941 */ /* 0x000fea0003800200 */
.L_x_15253:
        /* <DEDUP_REMOVED lines=62> */
.L_x_15251:
[----:B------:R-:W-:Y:S05]  /*49850*/  BSYNC.RECONVERGENT B0 ;  /* 0x0000000000007941 */ /* 0x000fea0003800200 */
.L_x_15250:
        /* <DEDUP_REMOVED lines=23> */
.L_x_15257:
        /* <DEDUP_REMOVED lines=12> */
.L_x_15259:
[----:B------:R-:W-:Y:S05]  /*49a90*/  BSYNC.RECONVERGENT B1 ;  /* 0x0000000000017941 */ /* 0x000fea0003800200 */
.L_x_15258:
[----:B------:R-:W-:Y:S01]  /*49aa0*/  IMAD.WIDE.U32 R230, R0, -0x2daee0ad, RZ ;  /* 0xd2511f5300e67825 */ /* 0x000fe200078e00ff */
[----:B------:R-:W-:Y:S01]  /*49ab0*/  UIADD3 UR15, UPT, UPT, UR4, -0x61c88647, URZ ;  /* 0x9e3779b9040f7890 */ /* 0x000fe2000fffe0ff */
[----:B------:R-:W-:Y:S02]  /*49ac0*/  MOV R207, R214 ;  /* 0x000000d600cf7202 */ /* 0x000fe40000000f00 */
[----:B------:R-:W-:Y:S02]  /*49ad0*/  HFMA2 R225, -RZ, RZ, 0, 0 ;  /* 0x00000000ffe17431 */ /* 0x000fe400000001ff */
        /* <DEDUP_REMOVED lines=58> */
.L_x_15256:
[----:B------:R-:W-:Y:S05]  /*49e80*/  BSYNC.RECONVERGENT B0 ;  /* 0x0000000000007941 */ /* 0x000fea0003800200 */
.L_x_15255:
[----:B------:R-:W-:Y:S01]  /*49e90*/  I2FP.F32.U32 R207, R207 ;  /* 0x000000cf00cf7245 */ /* 0x000fe20000201000 */
[----:B------:R-:W-:Y:S01]  /*49ea0*/  BSSY.RECONVERGENT B0, `(.L_x_15260) ;  /* 0x000005f000007945 */ /* 0x000fe20003800200 */
[----:B------:R-:W-:Y:S01]  /*49eb0*/  ISETP.NE.AND P6, PT, R225, 0x1, PT ;  /* 0x00000001e100780c */ /* 0x000fe20003fc5270 */
[----:B------:R-:W-:Y:S02]  /*49ec0*/  IMAD.MOV.U32 R216, RZ, RZ, 0x2 ;  /* 0x00000002ffd87424 */ /* 0x000fe400078e00ff */
[----:B------:R-:W-:-:S05]  /*49ed0*/  FFMA.FTZ R207, R207, R217, 1.1641532182693481445e-10 ;  /* 0x2f000000cfcf7423 */ /* 0x000fca00000100d9 */
[----:B------:R-:W-:Y:S01]  /*49ee0*/  FSETP.LE.FTZ.AND P5, PT, R207, R218, PT ;  /* 0x000000dacf00720b */ /* 0x000fe20003fb3000 */
[----:B------:R-:W-:Y:S01]  /*49ef0*/  IMAD.U32 R207, R208, 0x10000, RZ ;  /* 0x00010000d0cf7824 */ /* 0x000fe200078e00ff */
[----:B------:R-:W-:-:S03]  /*49f00*/  MOV R208, R6 ;  /* 0x0000000600d07202 */ /* 0x000fc60000000f00 */
        /* <DEDUP_REMOVED lines=10> */
.L_x_15262:
        /* <DEDUP_REMOVED lines=15> */
.L_x_15264:
[----:B------:R-:W-:Y:S05]  /*4a0a0*/  BSYNC.RECONVERGENT B1 ;  /* 0x0000000000017941 */ /* 0x000fea0003800200 */
.L_x_15263:
        /* <DEDUP_REMOVED lines=62> */
.L_x_15261:
[----:B------:R-:W-:Y:S05]  /*4a490*/  BSYNC.RECONVERGENT B0 ;  /* 0x0000000000007941 */ /* 0x000fea0003800200 */
.L_x_15260:
[----:B------:R-:W-:Y:S02]  /*4a4a0*/  I2FP.F32.U32 R208, R208 ;  /* 0x000000d000d07245 */ /* 0x000fe40000201000 */
[----:B------:R-:W-:-:S03]  /*4a4b0*/  FSEL R207, R207, RZ, P5 ;  /* 0x000000ffcfcf7208 */ /* 0x000fc60002800000 */
[----:B------:R-:W-:-:S05]  /*4a4c0*/  FFMA.FTZ R208, R208, R217, 1.1641532182693481445e-10 ;  /* 0x2f000000d0d07423 */ /* 0x000fca00000100d9 */
[----:B------:R-:W-:Y:S02]  /*4a4d0*/  FSETP.GTU.FTZ.AND P6, PT, R208, R218, PT ;  /* 0x000000dad000720b */ /* 0x000fe40003fdc000 */
[----:B------:R-:W-:-:S05]  /*4a4e0*/  PRMT R208, R87, 0x7632, R208 ;  /* 0x0000763257d07816 */ /* 0x000fca00000000d0 */
[----:B------:R-:W-:-:S04]  /*4a4f0*/  IMAD.U32 R208, R208, 0x10000, RZ ;  /* 0x00010000d0d07824 */ /* 0x000fc800078e00ff */
[----:B------:R-:W-:-:S05]  /*4a500*/  FMUL.FTZ R208, R208, R224 ;  /* 0x000000e0d0d07220 */ /* 0x000fca0000410000 */
[----:B------:R-:W-:Y:S02]  /*4a510*/  FSEL R217, R208, RZ, !P6 ;  /* 0x000000ffd0d97208 */ /* 0x000fe40007000000 */
[----:B------:R-:W-:-:S03]  /*4a520*/  SEL R208, RZ, 0x1, P6 ;  /* 0x00000001ffd07807 */ /* 0x000fc60003000000 */
[----:B------:R-:W-:-:S04]  /*4a530*/  FADD.FTZ R207, R217, R207 ;  /* 0x000000cfd9cf7221 */ /* 0x000fc80000010000 */
[----:B------:R-:W-:Y:S01]  /*4a540*/  @P1 FADD.FTZ R207, R79, R207 ;  /* 0x000000cf4fcf1221 */ /* 0x000fe20000010000 */
[----:B------:R-:W-:Y:S06]  /*4a550*/  BRA `(.L_x_15265) ;  /* 0x0000003000687947 */ /* 0x000fec0003800000 */
.L_x_15184:
        /* <DEDUP_REMOVED lines=16> */
.L_x_15268:
        /* <DEDUP_REMOVED lines=12> */
.L_x_15270:
[----:B------:R-:W-:Y:S05]  /*4a720*/  BSYNC.RECONVERGENT B1 ;  /* 0x0000000000017941 */ /* 0x000fea0003800200 */
.L_x_15269:
        /* <DEDUP_REMOVED lines=62> */
.L_x_15267:
[----:B------:R-:W-:Y:S05]  /*4ab10*/  BSYNC.RECONVERGENT B0 ;  /* 0x0000000000007941 */ /* 0x000fea0003800200 */
.L_x_15266:
[----:B------:R-:W-:Y:S01]  /*4ab20*/  I2FP.F32.U32 R17, R17 ;  /* 0x0000001100117245 */ /* 0x000fe20000201000 */
[----:B------:R-:W-:Y:S01]  /*4ab30*/  BSSY.RECONVERGENT B0, `(.L_x_15271) ;  /* 0x000005e000007945 */ /* 0x000fe20003800200 */
[----:B------:R-:W-:Y:S01]  /*4ab40*/  ISETP.NE.AND P2, PT, R16, 0x1, PT ;  /* 0x000000011000780c */ /* 0x000fe20003f45270 */
[----:B-----5:R-:W-:Y:S01]  /*4ab50*/  IMAD.U32 R234, R204, 0x10000, RZ ;  /* 0x00010000ccea7824 */ /* 0x020fe200078e00ff */
[----:B------:R-:W-:Y:S01]  /*4ab60*/  LOP3.LUT R8, R8, 0xffffffef, RZ, 0xc0, !PT ;  /* 0xffffffef08087812 */ /* 0x000fe200078ec0ff */
[----:B------:R-:W-:Y:S01]  /*4ab70*/  FFMA.FTZ R17, R17, R217, 1.1641532182693481445e-10 ;  /* 0x2f00000011117423 */ /* 0x000fe200000100d9 */
[----:B------:R-:W-:Y:S02]  /*4ab80*/  PRMT R204, R204, 0x7632, R204 ;  /* 0x00007632cccc7816 */ /* 0x000fe400000000cc */
        /* <DEDUP_REMOVED lines=13> */
.L_x_15273:
        /* <DEDUP_REMOVED lines=12> */
.L_x_15275:
[----:B------:R-:W-:Y:S05]  /*4ad20*/  BSYNC.RECONVERGENT B1 ;  /* 0x0000000000017941 */ /* 0x000fea0003800200 */
.L_x_15274:
        /* <DEDUP_REMOVED lines=62> */
.L_x_15272:
[----:B------:R-:W-:Y:S05]  /*4b110*/  BSYNC.RECONVERGENT B0 ;  /* 0x0000000000007941 */ /* 0x000fea0003800200 */
.L_x_15271:
        /* <DEDUP_REMOVED lines=19> */
.L_x_15278:
        /* <DEDUP_REMOVED lines=12> */
.L_x_15280:
[----:B------:R-:W-:Y:S05]  /*4b310*/  BSYNC.RECONVERGENT B1 ;  /* 0x0000000000017941 */ /* 0x000fea0003800200 */
.L_x_15279:
        /* <DEDUP_REMOVED lines=62> */
.L_x_15277:
[----:B------:R-:W-:Y:S05]  /*4b700*/  BSYNC.RECONVERGENT B0 ;  /* 0x0000000000007941 */ /* 0x000fea0003800200 */
.L_x_15276:
        /* <DEDUP_REMOVED lines=8> */
[----:B------:R-:W-:Y:S02]  /*4b790*/  FSETP.LE.FTZ.AND P3, PT, R16, R218, PT ;  /* 0x000000da1000720b */ /* 0x000fe40003f73000 */
        /* <DEDUP_REMOVED lines=11> */
.L_x_15283:
        /* <DEDUP_REMOVED lines=12> */
.L_x_15285:
[----:B------:R-:W-:Y:S05]  /*4b910*/  BSYNC.RECONVERGENT B1 ;  /* 0x0000000000017941 */ /* 0x000fea0003800200 */
.L_x_15284:
        /* <DEDUP_REMOVED lines=62> */
.L_x_15282:
[----:B------:R-:W-:Y:S05]  /*4bd00*/  BSYNC.RECONVERGENT B0 ;  /* 0x0000000000007941 */ /* 0x000fea0003800200 */
.L_x_15281:
        /* <DEDUP_REMOVED lines=19> */
.L_x_15288:
        /* <DEDUP_REMOVED lines=12> */
.L_x_15290:
[----:B------:R-:W-:Y:S05]  /*4bf00*/  BSYNC.RECONVERGENT B1 ;  /* 0x0000000000017941 */ /* 0x000fea0003800200 */
.L_x_15289:
        /* <DEDUP_REMOVED lines=62> */
.L_x_15287:
[----:B------:R-:W-:Y:S05]  /*4c2f0*/  BSYNC.RECONVERGENT B0 ;  /* 0x0000000000007941 */ /* 0x000fea0003800200 */
.L_x_15286:
[----:B------:R-:W-:Y:S01]  /*4c300*/  ISETP.NE.AND P3, PT, R18, 0x1, PT ;  /* 0x000000011200780c */ /* 0x000fe20003f65270 */
[----:B------:R-:W-:Y:S01]  /*4c310*/  BSSY.RECONVERGENT B0, `(.L_x_15291) ;  /* 0x000005c000007945 */ /* 0x000fe20003800200 */
[----:B------:R-:W-:Y:S01]  /*4c320*/  I2FP.F32.U32 R16, R19 ;  /* 0x0000001300107245 */ /* 0x000fe20000201000 */
[----:B------:R-:W-:Y:S01]  /*4c330*/  IMAD.U32 R230, R206, 0x10000, RZ ;  /* 0x00010000cee67824 */ /* 0x000fe200078e00ff */
[----:B------:R-:W-:Y:S01]  /*4c340*/  MOV R17, R6 ;  /* 0x0000000600117202 */ /* 0x000fe20000000f00 */
[----:B------:R-:W-:Y:S02]  /*4c350*/  IMAD.MOV.U32 R204, RZ, RZ, 0x2 ;  /* 0x00000002ffcc7424 */ /* 0x000fe400078e00ff */
[----:B------:R-:W-:-:S05]  /*4c360*/  FFMA.FTZ R16, R16, R217, 1.1641532182693481445e-10 ;  /* 0x2f00000010107423 */ /* 0x000fca00000100d9 */
[----:B------:R-:W-:Y:S02]  /*4c370*/  FSETP.LE.FTZ.AND P2, PT, R16, R218, PT ;  /* 0x000000da1000720b */ /* 0x000fe40003f53000 */
        /* <DEDUP_REMOVED lines=10> */
.L_x_15293:
        /* <DEDUP_REMOVED lines=12> */
.L_x_15295:
[----:B------:R-:W-:Y:S05]  /*4c4e0*/  BSYNC.RECONVERGENT B1 ;  /* 0x0000000000017941 */ /* 0x000fea0003800200 */
.L_x_15294:
        /* <DEDUP_REMOVED lines=62> */
.L_x_15292:
[----:B------:R-:W-:Y:S05]  /*4c8d0*/  BSYNC.RECONVERGENT B0 ;  /* 0x0000000000007941 */ /* 0x000fea0003800200 */
.L_x_15291:
        /* <DEDUP_REMOVED lines=17> */
.L_x_15298:
        /* <DEDUP_REMOVED lines=12> */
.L_x_15300:
[----:B------:R-:W-:Y:S05]  /*4cab0*/  BSYNC.RECONVERGENT B1 ;  /* 0x0000000000017941 */ /* 0x000fea0003800200 */
.L_x_15299:
        /* <DEDUP_REMOVED lines=62> */
.L_x_15297:
[----:B------:R-:W-:Y:S05]  /*4cea0*/  BSYNC.RECONVERGENT B0 ;  /* 0x0000000000007941 */ /* 0x000fea0003800200 */
.L_x_15296:
[----:B------:R-:W-:Y:S01]  /*4ceb0*/  ISETP.NE.AND P5, PT, R18, 0x1, PT ;  /* 0x000000011200780c */ /* 0x000fe20003fa5270 */
[----:B------:R-:W-:Y:S01]  /*4cec0*/  BSSY.RECONVERGENT B0, `(.L_x_15301) ;  /* 0x000005c000007945 */ /* 0x000fe20003800200 */
[----:B------:R-:W-:Y:S01]  /*4ced0*/  I2FP.F32.U32 R16, R19 ;  /* 0x0000001300107245 */ /* 0x000fe20000201000 */
[----:B------:R-:W-:Y:S01]  /*4cee0*/  IMAD.MOV.U32 R216, RZ, RZ, 0x2 ;  /* 0x00000002ffd87424 */ /* 0x000fe200078e00ff */
[----:B------:R-:W-:Y:S02]  /*4cef0*/  PRMT R17, R207, 0x7632, R17 ;  /* 0x00007632cf117816 */ /* 0x000fe40000000011 */
[----:B------:R-:W-:Y:S01]  /*4cf00*/  MOV R205, R6 ;  /* 0x0000000600cd7202 */ /* 0x000fe20000000f00 */
[----:B------:R-:W-:-:S05]  /*4cf10*/  FFMA.FTZ R16, R16, R217, 1.1641532182693481445e-10 ;  /* 0x2f00000010107423 */ /* 0x000fca00000100d9 */
[----:B------:R-:W-:Y:S01]  /*4cf20*/  FSETP.LE.FTZ.AND P4, PT, R16, R218, PT ;  /* 0x000000da1000720b */ /* 0x000fe20003f93000 */
[----:B------:R-:W-:Y:S01]  /*4cf30*/  IMAD.U32 R16, R207, 0x10000, RZ ;  /* 0x00010000cf107824 */ /* 0x000fe200078e00ff */
        /* <DEDUP_REMOVED lines=9> */
.L_x_15303:
        /* <DEDUP_REMOVED lines=12> */
.L_x_15305:
[----:B------:R-:W-:Y:S05]  /*4d090*/  BSYNC.RECONVERGENT B1 ;  /* 0x0000000000017941 */ /* 0x000fea0003800200 */
.L_x_15304:
        /* <DEDUP_REMOVED lines=62> */
.L_x_15302:
[----:B------:R-:W-:Y:S05]  /*4d480*/  BSYNC.RECONVERGENT B0 ;  /* 0x0000000000007941 */ /* 0x000fea0003800200 */
.L_x_15301:
[----:B------:R-:W-:Y:S01]  /*4d490*/  LOP3.LUT R8, R8, 0xffffffbf, RZ, 0xc0, !PT ;  /* 0xffffffbf08087812 */ /* 0x000fe200078ec0ff */
[-C--:B------:R-:W-:Y:S01]  /*4d4a0*/  FMUL.FTZ R16, R16, R224.reuse ;  /* 0x000000e010107220 */ /* 0x080fe20000410000 */
[----:B------:R-:W-:Y:S01]  /*4d4b0*/  I2FP.F32.U32 R18, R205 ;  /* 0x000000cd00127245 */ /* 0x000fe20000201000 */
[-C--:B------:R-:W-:Y:S01]  /*4d4c0*/  FMUL.FTZ R234, R234, R224.reuse ;  /* 0x000000e0eaea7220 */ /* 0x080fe20000410000 */
[----:B------:R-:W-:Y:S01]  /*4d4d0*/  @P1 LOP3.LUT R8, R8, 0x40, RZ, 0xfc, !PT ;  /* 0x0000004008081812 */ /* 0x000fe200078efcff */
[-C--:B------:R-:W-:Y:S01]  /*4d4e0*/  FMUL.FTZ R231, R231, R224.reuse ;  /* 0x000000e0e7e77220 */ /* 0x080fe20000410000 */
[----:B------:R-:W-:Y:S01]  /*4d4f0*/  FSEL R206, R16, RZ, P4 ;  /* 0x000000ff10ce7208 */ /* 0x000fe20002000000 */
[----:B------:R-:W-:Y:S01]  /*4d500*/  FFMA.FTZ R217, R18, R217, 1.1641532182693481445e-10 ;  /* 0x2f00000012d97423 */ /* 0x000fe200000100d9 */
[C---:B------:R-:W-:Y:S01]  /*4d510*/  LOP3.LUT P1, RZ, R8.reuse, 0x10, RZ, 0xc0, !PT ;  /* 0x0000001008ff7812 */ /* 0x040fe2000782c0ff */
[----:B------:R-:W-:Y:S01]  /*4d520*/  IMAD.U32 R17, R17, 0x10000, RZ ;  /* 0x0001000011117824 */ /* 0x000fe200078e00ff */
[----:B------:R-:W-:Y:S01]  /*4d530*/  LOP3.LUT R8, R8, 0xffffffdf, RZ, 0xc0, !PT ;  /* 0xffffffdf08087812 */ /* 0x000fe200078ec0ff */
[-C--:B------:R-:W-:Y:S01]  /*4d540*/  FMUL.FTZ R225, R225, R224.reuse ;  /* 0x000000e0e1e17220 */ /* 0x080fe20000410000 */
[----:B------:R-:W-:Y:S01]  /*4d550*/  FSEL R16, R234, RZ, P1 ;  /* 0x000000ffea107208 */ /* 0x000fe20000800000 */
[-C--:B------:R-:W-:Y:S01]  /*4d560*/  FMUL.FTZ R230, R230, R224.reuse ;  /* 0x000000e0e6e67220 */ /* 0x080fe20000410000 */
[----:B------:R-:W-:Y:S01]  /*4d570*/  @P0 LOP3.LUT R8, R8, 0x20, RZ, 0xfc, !PT ;  /* 0x0000002008080812 */ /* 0x000fe200078efcff */
[-C--:B------:R-:W-:Y:S01]  /*4d580*/  FMUL.FTZ R232, R232, R224.reuse ;  /* 0x000000e0e8e87220 */ /* 0x080fe20000410000 */
[-C--:B------:R-:W-:Y:S01]  /*4d590*/  FMUL.FTZ R233, R233, R224.reuse ;  /* 0x000000e0e9e97220 */ /* 0x080fe20000410000 */
[----:B------:R-:W-:Y:S01]  /*4d5a0*/  FMUL.FTZ R207, R17, R224 ;  /* 0x000000e011cf7220 */ /* 0x000fe20000410000 */
[----:B------:R-:W-:-:S02]  /*4d5b0*/  LOP3.LUT P5, RZ, R8, 0x2, RZ, 0xc0, !PT ;  /* 0x0000000208ff7812 */ /* 0x000fc400078ac0ff */
[C---:B------:R-:W-:Y:S02]  /*4d5c0*/  LOP3.LUT P1, RZ, R8.reuse, 0x40, RZ, 0xc0, !PT ;  /* 0x0000004008ff7812 */ /* 0x040fe4000782c0ff */
[----:B------:R-:W-:Y:S02]  /*4d5d0*/  FSEL R19, R231, RZ, P5 ;  /* 0x000000ffe7137208 */ /* 0x000fe40002800000 */
[C---:B------:R-:W-:Y:S02]  /*4d5e0*/  LOP3.LUT P0, RZ, R8.reuse, 0x8, RZ, 0xc0, !PT ;  /* 0x0000000808ff7812 */ /* 0x040fe4000780c0ff */
[----:B------:R-:W-:Y:S02]  /*4d5f0*/  LOP3.LUT P6, RZ, R8, 0x4, RZ, 0xc0, !PT ;  /* 0x0000000408ff7812 */ /* 0x000fe400078cc0ff */
[----:B------:R-:W-:Y:S02]  /*4d600*/  FSETP.GTU.FTZ.AND P5, PT, R217, R218, PT ;  /* 0x000000dad900720b */ /* 0x000fe40003fbc000 */
        /* <DEDUP_REMOVED lines=15> */
.L_x_15265:
[----:B------:R-:W-:Y:S01]  /*4d700*/  IMAD.WIDE.U32 R224, R215, 0x20, R244 ;  /* 0x00000020d7e07825 */ /* 0x000fe200078e00f4 */
[----:B------:R-:W0:Y:S01]  /*4d710*/  LDC.64 R226, c[0x0][0x3b0] ;  /* 0x0000ec00ffe27b82 */ /* 0x000e220000000a00 */
[----:B------:R-:W-:Y:S02]  /*4d720*/  SEL R217, RZ, 0x1000000, !P5 ;  /* 0x01000000ffd97807 */ /* 0x000fe40006800000 */
[----:B------:R-:W-:Y:S01]  /*4d730*/  SEL R218, RZ, 0x10000, !P4 ;  /* 0x00010000ffda7807 */ /* 0x000fe20006000000 */
[----:B------:R-:W-:Y:S01]  /*4d740*/  STG.E.128 desc[UR6][R224.64], R16 ;  /* 0x00000010e0007986 */ /* 0x000fe2000c101d06 */
[C---:B------:R-:W-:Y:S02]  /*4d750*/  LOP3.LUT P6, RZ, R8.reuse, 0x8, RZ, 0xc0, !PT ;  /* 0x0000000808ff7812 */ /* 0x040fe400078cc0ff */
[C---:B------:R-:W-:Y:S01]  /*4d760*/  LOP3.LUT P5, RZ, R8.reuse, 0x4, RZ, 0xc0, !PT ;  /* 0x0000000408ff7812 */ /* 0x040fe200078ac0ff */
[----:B------:R1:W-:Y:S01]  /*4d770*/  STG.E.128 desc[UR6][R224.64+0x10], R204 ;  /* 0x000010cce0007986 */ /* 0x0003e2000c101d06 */
[----:B------:R-:W-:-:S02]  /*4d780*/  LOP3.LUT P4, RZ, R8, 0x2, RZ, 0xc0, !PT ;  /* 0x0000000208ff7812 */ /* 0x000fc4000788c0ff */
[----:B------:R-:W-:Y:S01]  /*4d790*/  LOP3.LUT P1, RZ, R8, 0x10, RZ, 0xc0, !PT ;  /* 0x0000001008ff7812 */ /* 0x000fe2000782c0ff */
[----:B0-----:R-:W-:Y:S01]  /*4d7a0*/  IMAD.WIDE.U32 R226, R215, 0x8, R226 ;  /* 0x00000008d7e27825 */ /* 0x001fe200078e00e2 */
[----:B-1----:R-:W-:Y:S02]  /*4d7b0*/  SEL R224, RZ, 0x100, !P3 ;  /* 0x00000100ffe07807 */ /* 0x002fe40005800000 */
        /* <DEDUP_REMOVED lines=8> */
[----:B------:R-:W-:-:S05]  /*4d840*/  LOP3.LUT R224, R217, R218, RZ, 0xfc, !PT ;  /* 0x000000dad9e07212 */ /* 0x000fca00078efcff */
[----:B------:R0:W-:Y:S01]  /*4d850*/  STG.E.64 desc[UR6][R226.64], R224 ;  /* 0x000000e0e2007986 */ /* 0x0001e2000c101b06 */
[----:B------:R-:W-:Y:S05]  /*4d860*/  @!P0 BRA `(.L_x_15306) ;  /* 0x0000000000508947 */ /* 0x000fea0003800000 */
[----:B------:R-:W-:Y:S01]  /*4d870*/  IMAD.U32 R217, R15, 0x10000, RZ ;  /* 0x000100000fd97824 */ /* 0x000fe200078e00ff */
[----:B------:R-:W-:Y:S02]  /*4d880*/  LOP3.LUT R218, R208, 0xffff, RZ, 0xc0, !PT ;  /* 0x0000ffffd0da7812 */ /* 0x000fe400078ec0ff */
[----:B------:R-:W-:Y:S02]  /*4d890*/  LOP3.LUT R230, R12, 0xff, RZ, 0xc0, !PT ;  /* 0x000000ff0ce67812 */ /* 0x000fe400078ec0ff */
[----:B------:R-:W-:Y:S02]  /*4d8a0*/  LOP3.LUT R217, R217, 0xff0000, RZ, 0xc0, !PT ;  /* 0x00ff0000d9d97812 */ /* 0x000fe400078ec0ff */
[----:B0-----:R-:W-:Y:S01]  /*4d8b0*/  LOP3.LUT R224, R11, 0xff, RZ, 0xc0, !PT ;  /* 0x000000ff0be07812 */ /* 0x001fe200078ec0ff */
        /* <DEDUP_REMOVED lines=15> */
.L_x_15306:
[----:B------:R-:W-:Y:S01]  /*4d9b0*/  FADD.FTZ R217, RZ, R68 ;  /* 0x00000044ffd97221 */ /* 0x000fe20000010000 */
[----:B------:R-:W2:Y:S01]  /*4d9c0*/  S2R R218, SR_TID.X ;  /* 0x0000000000da7919 */ /* 0x000ea20000002100 */
        /* <DEDUP_REMOVED lines=9> */
[----:B--2---:R-:W-:-:S03]  /*4da60*/  LOP3.LUT P1, RZ, R218, 0x1f, RZ, 0xc0, !PT ;  /* 0x0000001fdaff7812 */ /* 0x004fc6000782c0ff */
        /* <DEDUP_REMOVED lines=56> */
[----:B------:R-:W2:Y:S02]  /*4ddf0*/  SHFL.BFLY PT, R218, R217, 0x1, 0x1f ;  /* 0x0c201f00d9da7f89 */ /* 0x000ea400000e0000 */
[----:B--2---:R-:W-:-:S05]  /*4de00*/  FADD.FTZ R217, R217, R218 ;  /* 0x000000dad9d97221 */ /* 0x004fca0000010000 */
[----:B------:R-:W2:Y:S02]  /*4de10*/  SHFL.BFLY PT, R218, R217, 0x2, 0x1f ;  /* 0x0c401f00d9da7f89 */ /* 0x000ea400000e0000 */
[----:B--2---:R-:W-:-:S05]  /*4de20*/  FADD.FTZ R217, R217, R218 ;  /* 0x000000dad9d97221 */ /* 0x004fca0000010000 */
[----:B------:R-:W2:Y:S02]  /*4de30*/  SHFL.BFLY PT, R218, R217, 0x4, 0x1f ;  /* 0x0c801f00d9da7f89 */ /* 0x000ea400000e0000 */
[----:B--2---:R-:W-:-:S05]  /*4de40*/  FADD.FTZ R217, R217, R218 ;  /* 0x000000dad9d97221 */ /* 0x004fca0000010000 */
[----:B------:R-:W2:Y:S02]  /*4de50*/  SHFL.BFLY PT, R218, R217, 0x8, 0x1f ;  /* 0x0d001f00d9da7f89 */ /* 0x000ea400000e0000 */
[----:B--2---:R-:W-:-:S05]  /*4de60*/  FADD.FTZ R217, R217, R218 ;  /* 0x000000dad9d97221 */ /* 0x004fca0000010000 */
[----:B------:R-:W2:Y:S02]  /*4de70*/  SHFL.BFLY PT, R218, R217, 0x10, 0x1f ;  /* 0x0e001f00d9da7f89 */ /* 0x000ea400000e0000 */
[----:B--2---:R-:W-:Y:S02]  /*4de80*/  FADD.FTZ R218, R217, R218 ;  /* 0x000000dad9da7221 */ /* 0x004fe40000010000 */
[----:B------:R-:W2:Y:S02]  /*4de90*/  LDC R217, c[0x0][0x400] ;  /* 0x00010000ffd97b82 */ /* 0x000ea40000000800 */
[----:B--2---:R-:W-:-:S04]  /*4dea0*/  FMUL.FTZ R247, R218, R217 ;  /* 0x000000d9daf77220 */ /* 0x004fc80000410000 */
[C---:B------:R-:W-:Y:S01]  /*4deb0*/  FADD.FTZ R218, -R247.reuse, R68 ;  /* 0x00000044f7da7221 */ /* 0x040fe20000010100 */
[C---:B01----:R-:W-:Y:S01]  /*4dec0*/  FADD.FTZ R224, -R247.reuse, R69 ;  /* 0x00000045f7e07221 */ /* 0x043fe20000010100 */
        /* <DEDUP_REMOVED lines=135> */
.L_x_15320:
[----:B------:R-:W2:Y:S01]  /*4e740*/  LDL R230, [R1+0x4] ;  /* 0x0000040001e67983 */ /* 0x000ea20000100800 */
[----:B-1----:R-:W-:Y:S01]  /*4e750*/  FADD.FTZ R218, R226, R218 ;  /* 0x000000dae2da7221 */ /* 0x002fe20000010000 */
[----:B------:R-:W-:Y:S02]  /*4e760*/  ISETP.NE.AND P2, PT, RZ, UR13, PT ;  /* 0x0000000dff007c0c */ /* 0x000fe4000bf45270 */
[----:B------:R-:W-:Y:S01]  /*4e770*/  SHF.L.U32 R232, R240, 0x10, RZ ;  /* 0x00000010f0e87819 */ /* 0x000fe200000006ff */
[----:B------:R-:W-:Y:S01]  /*4e780*/  FFMA.FTZ R218, R218, R217, UR14 ;  /* 0x0000000edada7e23 */ /* 0x000fe200080100d9 */
[----:B------:R-:W-:Y:S01]  /*4e790*/  FMUL.FTZ R217, R247, R247 ;  /* 0x000000f7f7d97220 */ /* 0x000fe20000410000 */
[----:B------:R-:W-:Y:S01]  /*4e7a0*/  SHF.L.U32 R225, R88, 0x10, RZ ;  /* 0x0000001058e17819 */ /* 0x000fe200000006ff */
[----:B------:R-:W-:Y:S01]  /*4e7b0*/  IMAD.U32 R233, R246, 0x10000, RZ ;  /* 0x00010000f6e97824 */ /* 0x000fe200078e00ff */
[----:B------:R-:W3:Y:S02]  /*4e7c0*/  LDL R231, [R1] ;  /* 0x0000000001e77983 */ /* 0x000ee40000100800 */
[----:B------:R-:W-:Y:S01]  /*4e7d0*/  FSEL R217, R217, RZ, P2 ;  /* 0x000000ffd9d97208 */ /* 0x000fe20001000000 */
[----:B------:R-:W-:Y:S01]  /*4e7e0*/  IMAD.U32 R234, R241, 0x10000, RZ ;  /* 0x00010000f1ea7824 */ /* 0x000fe200078e00ff */
[----:B------:R-:W-:Y:S01]  /*4e7f0*/  SHF.L.U32 R235, R251, 0x10, RZ ;  /* 0x00000010fbeb7819 */ /* 0x000fe200000006ff */
[----:B------:R-:W4:Y:S02]  /*4e800*/  LDL R245, [R1+0xc] ;  /* 0x00000c0001f57983 */ /* 0x000f240000100800 */
[----:B------:R-:W-:-:S02]  /*4e810*/  FADD.FTZ R217, R218, R217 ;  /* 0x000000d9dad97221 */ /* 0x000fc40000010000 */
[----:B------:R-:W5:Y:S04]  /*4e820*/  LDL R244, [R1+0x10] ;  /* 0x0000100001f47983 */ /* 0x000f680000100800 */
[----:B------:R-:W1:Y:S01]  /*4e830*/  MUFU.RSQ R217, R217 ;  /* 0x000000d900d97308 */ /* 0x000e620000001400 */
[----:B------:R-:W-:Y:S01]  /*4e840*/  FSEL R218, R247, RZ, !P2 ;  /* 0x000000fff7da7208 */ /* 0x000fe20005000000 */
[----:B0-----:R-:W-:-:S04]  /*4e850*/  IMAD.U32 R226, R120, 0x10000, RZ ;  /* 0x0001000078e27824 */ /* 0x001fc800078e00ff */
[----:B------:R-:W-:Y:S01]  /*4e860*/  FADD.FTZ R224, -R218, R68 ;  /* 0x00000044dae07221 */ /* 0x000fe20000010100 */
[----:B------:R-:W-:-:S03]  /*4e870*/  IMAD.U32 R68, R236, 0x10000, RZ ;  /* 0x00010000ec447824 */ /* 0x000fc600078e00ff */
[----:B-1----:R-:W-:-:S04]  /*4e880*/  FMUL.FTZ R224, R217, R224 ;  /* 0x000000e0d9e07220 */ /* 0x002fc80000410000 */
[C---:B------:R-:W-:Y:S01]  /*4e890*/  FFMA.FTZ R232, R224.reuse, R232, R226 ;  /* 0x000000e8e0e87223 */ /* 0x040fe200000100e2 */
[----:B------:R-:W-:Y:S01]  /*4e8a0*/  FFMA.FTZ R224, R224, R68, R225 ;  /* 0x00000044e0e07223 */ /* 0x000fe200000100e1 */
[----:B------:R-:W-:Y:S01]  /*4e8b0*/  FADD.FTZ R225, -R218, R69 ;  /* 0x00000045dae17221 */ /* 0x000fe20000010100 */
[----:B------:R-:W-:-:S03]  /*4e8c0*/  IMAD.U32 R226, R248, 0x10000, RZ ;  /* 0x00010000f8e27824 */ /* 0x000fc600078e00ff */
[----:B------:R-:W-:Y:S01]  /*4e8d0*/  FMUL.FTZ R225, R217, R225 ;  /* 0x000000e1d9e17220 */ /* 0x000fe20000410000 */
[----:B------:R-:W-:Y:S01]  /*4e8e0*/  SHF.L.U32 R68, R249, 0x10, RZ ;  /* 0x00000010f9447819 */ /* 0x000fe200000006ff */
[----:B------:R-:W-:Y:S02]  /*4e8f0*/  IMAD.U32 R69, R250, 0x10000, RZ ;  /* 0x00010000fa457824 */ /* 0x000fe400078e00ff */
[----:B------:R-:W-:Y:S01]  /*4e900*/  FFMA.FTZ R233, R225, R233, R226 ;  /* 0x000000e9e1e97223 */ /* 0x000fe200000100e2 */
[----:B------:R-:W-:Y:S01]  /*4e910*/  FADD.FTZ R226, -R218, R70 ;  /* 0x00000046dae27221 */ /* 0x000fe20000010100 */
[----:B------:R-:W-:Y:S01]  /*4e920*/  SHF.L.U32 R70, R121, 0x10, RZ ;  /* 0x0000001079467819 */ /* 0x000fe200000006ff */
[----:B------:R-:W-:Y:S01]  /*4e930*/  FFMA.FTZ R225, R225, R68, R69 ;  /* 0x00000044e1e17223 */ /* 0x000fe20000010045 */
[----:B------:R-:W-:Y:S02]  /*4e940*/  IMAD.U32 R68, R237, 0x10000, RZ ;  /* 0x00010000ed447824 */ /* 0x000fe400078e00ff */
[----:B------:R-:W-:Y:S01]  /*4e950*/  FMUL.FTZ R226, R217, R226 ;  /* 0x000000e2d9e27220 */ /* 0x000fe20000410000 */
[----:B------:R-:W-:-:S02]  /*4e960*/  IMAD.U32 R69, R89, 0x10000, RZ ;  /* 0x0001000059457824 */ /* 0x000fc400078e00ff */
[----:B------:R-:W-:Y:S01]  /*4e970*/  FADD.FTZ R227, -R218, R71 ;  /* 0x00000047dae37221 */ /* 0x000fe20000010100 */
[C---:B------:R-:W-:Y:S01]  /*4e980*/  FFMA.FTZ R234, R226.reuse, R234, R70 ;  /* 0x000000eae2ea7223 */ /* 0x040fe20000010046 */
[----:B------:R-:W-:Y:S02]  /*4e990*/  FFMA.FTZ R226, R226, R68, R69 ;  /* 0x00000044e2e27223 */ /* 0x000fe40000010045 */
[----:B------:R-:W-:Y:S01]  /*4e9a0*/  FMUL.FTZ R227, R217, R227 ;  /* 0x000000e3d9e37220 */ /* 0x000fe20000410000 */
[----:B------:R-:W-:Y:S02]  /*4e9b0*/  IMAD.U32 R70, R252, 0x10000, RZ ;  /* 0x00010000fc467824 */ /* 0x000fe400078e00ff */
[----:B------:R-:W-:Y:S02]  /*4e9c0*/  IMAD.U32 R71, R122, 0x10000, RZ ;  /* 0x000100007a477824 */ /* 0x000fe400078e00ff */
[----:B------:R-:W-:Y:S01]  /*4e9d0*/  FFMA.FTZ R235, R227, R235, R70 ;  /* 0x000000ebe3eb7223 */ /* 0x000fe20000010046 */
[----:B------:R-:W-:Y:S01]  /*4e9e0*/  IMAD.U32 R70, R242, 0x10000, RZ ;  /* 0x00010000f2467824 */ /* 0x000fe200078e00ff */
[----:B--2---:R-:W-:Y:S01]  /*4e9f0*/  SHF.L.U32 R69, R230, 0x10, RZ ;  /* 0x00000010e6457819 */ /* 0x004fe200000006ff */
[----:B------:R-:W-:-:S02]  /*4ea00*/  FADD.FTZ R230, -R218, R72 ;  /* 0x00000048dae67221 */ /* 0x000fc40000010100 */
[----:B------:R-:W2:Y:S02]  /*4ea10*/  LDL R72, [R1+0x8] ;  /* 0x0000080001487983 */ /* 0x000ea40000100800 */
[----:B------:R-:W-:-:S04]  /*4ea20*/  FMUL.FTZ R230, R217, R230 ;  /* 0x000000e6d9e67220 */ /* 0x000fc80000410000 */
[----:B------:R-:W-:Y:S02]  /*4ea30*/  FFMA.FTZ R70, R230, R70, R71 ;  /* 0x00000046e6467223 */ /* 0x000fe40000010047 */
[----:B------:R-:W5:Y:S01]  /*4ea40*/  LDL R71, [R1+0x14] ;  /* 0x0000140001477983 */ /* 0x000f620000100800 */
[----:B---3--:R-:W-:-:S04]  /*4ea50*/  IMAD.U32 R68, R231, 0x10000, RZ ;  /* 0x00010000e7447824 */ /* 0x008fc800078e00ff */
[----:B------:R-:W-:Y:S01]  /*4ea60*/  FFMA.FTZ R227, R227, R68, R69 ;  /* 0x00000044e3e37223 */ /* 0x000fe20000010045 */
[----:B------:R-:W-:Y:S01]  /*4ea70*/  SHF.L.U32 R68, R238, 0x10, RZ ;  /* 0x00000010ee447819 */ /* 0x000fe200000006ff */
[----:B------:R-:W-:Y:S02]  /*4ea80*/  IMAD.U32 R69, R90, 0x10000, RZ ;  /* 0x000100005a457824 */ /* 0x000fe400078e00ff */
[C---:B------:R-:W-:Y:S01]  /*4ea90*/  FADD.FTZ R231, -R218.reuse, R73 ;  /* 0x00000049dae77221 */ /* 0x040fe20000010100 */
[----:B------:R-:W-:Y:S01]  /*4eaa0*/  FADD.FTZ R74, -R218, R74 ;  /* 0x0000004ada4a7221 */ /* 0x000fe20000010100 */
[----:B------:R-:W3:Y:S01]  /*4eab0*/  LDL R73, [R1+0x18] ;  /* 0x0000180001497983 */ /* 0x000ee20000100800 */
[----:B------:R-:W-:Y:S01]  /*4eac0*/  FFMA.FTZ R230, R230, R68, R69 ;  /* 0x00000044e6e67223 */ /* 0x000fe20000010045 */
[----:B----4-:R-:W-:Y:S01]  /*4ead0*/  SHF.L.U32 R68, R245, 0x10, RZ ;  /* 0x00000010f5447819 */ /* 0x010fe200000006ff */
[C---:B------:R-:W-:Y:S01]  /*4eae0*/  FMUL.FTZ R231, R217.reuse, R231 ;  /* 0x000000e7d9e77220 */ /* 0x040fe20000410000 */
[----:B------:R-:W-:Y:S01]  /*4eaf0*/  FMUL.FTZ R74, R217, R74 ;  /* 0x0000004ad94a7220 */ /* 0x000fe20000410000 */
[----:B------:R-:W4:Y:S01]  /*4eb00*/  LDL R245, [R1+0x20] ;  /* 0x0000200001f57983 */ /* 0x000f220000100800 */
[----:B--2---:R-:W-:-:S04]  /*4eb10*/  IMAD.U32 R72, R72, 0x10000, RZ ;  /* 0x0001000048487824 */ /* 0x004fc800078e00ff */
[----:B------:R-:W-:Y:S01]  /*4eb20*/  FFMA.FTZ R72, R231, R72, R68 ;  /* 0x00000048e7487223 */ /* 0x000fe20000010044 */
[----:B-----5:R-:W-:Y:S02]  /*4eb30*/  IMAD.U32 R68, R244, 0x10000, RZ ;  /* 0x00010000f4447824 */ /* 0x020fe400078e00ff */
[----:B------:R-:W2:Y:S01]  /*4eb40*/  LDL R244, [R1+0x24] ;  /* 0x0000240001f47983 */ /* 0x000ea20000100800 */
[----:B------:R-:W-:Y:S01]  /*4eb50*/  IMAD.U32 R69, R71, 0x10000, RZ ;  /* 0x0001000047457824 */ /* 0x000fe200078e00ff */
[----:B------:R-:W-:-:S03]  /*4eb60*/  SHF.L.U32 R71, R243, 0x10, RZ ;  /* 0x00000010f3477819 */ /* 0x000fc600000006ff */
[----:B------:R-:W-:Y:S01]  /*4eb70*/  FFMA.FTZ R231, R231, R68, R69 ;  /* 0x00000044e7e77223 */ /* 0x000fe20000010045 */
[----:B------:R-:W-:Y:S01]  /*4eb80*/  IMAD.U32 R68, R123, 0x10000, RZ ;  /* 0x000100007b447824 */ /* 0x000fe200078e00ff */
[----:B------:R-:W-:-:S03]  /*4eb90*/  SHF.L.U32 R69, R91, 0x10, RZ ;  /* 0x000000105b457819 */ /* 0x000fc600000006ff */
[----:B------:R-:W-:Y:S01]  /*4eba0*/  FFMA.FTZ R71, R74, R71, R68 ;  /* 0x000000474a477223 */ /* 0x000fe20000010044 */
[----:B------:R-:W-:-:S04]  /*4ebb0*/  IMAD.U32 R68, R239, 0x10000, RZ ;  /* 0x00010000ef447824 */ /* 0x000fc800078e00ff */
[----:B------:R-:W-:Y:S02]  /*4ebc0*/  FFMA.FTZ R74, R74, R68, R69 ;  /* 0x000000444a4a7223 */ /* 0x000fe40000010045 */
[----:B------:R-:W5:Y:S01]  /*4ebd0*/  LDL R69, [R1+0x1c] ;  /* 0x00001c0001457983 */ /* 0x000f620000100800 */
[----:B------:R-:W-:Y:S01]  /*4ebe0*/  FADD.FTZ R75, -R218, R75 ;  /* 0x0000004bda4b7221 */ /* 0x000fe20000010100 */
[----:B---3--:R-:W-:-:S03]  /*4ebf0*/  IMAD.U32 R73, R73, 0x10000, RZ ;  /* 0x0001000049497824 */ /* 0x008fc600078e00ff */
[----:B------:R-:W-:Y:S01]  /*4ec00*/  FMUL.FTZ R75, R217, R75 ;  /* 0x0000004bd94b7220 */ /* 0x000fe20000410000 */
[----:B------:R-:W-:Y:S01]  /*4ec10*/  F2FP.BF16.F32.PACK_AB R70, R72, R70 ;  /* 0x000000464846723e */ /* 0x000fe200000010ff */
[----:B-----5:R-:W-:Y:S02]  /*4ec20*/  IMAD.U32 R68, R69, 0x10000, RZ ;  /* 0x0001000045447824 */ /* 0x020fe400078e00ff */
[----:B--2---:R-:W-:Y:S02]  /*4ec30*/  IMAD.U32 R69, R244, 0x10000, RZ ;  /* 0x00010000f4457824 */ /* 0x004fe400078e00ff */
[----:B------:R-:W-:Y:S01]  /*4ec40*/  FFMA.FTZ R73, R75, R73, R68 ;  /* 0x000000494b497223 */ /* 0x000fe20000010044 */
[----:B----4-:R-:W-:Y:S02]  /*4ec50*/  SHF.L.U32 R68, R245, 0x10, RZ ;  /* 0x00000010f5447819 */ /* 0x010fe400000006ff */
[----:B------:R-:W0:Y:S03]  /*4ec60*/  LDC.64 R244, c[0x0][0x428] ;  /* 0x00010a00fff47b82 */ /* 0x000e260000000a00 */
[----:B------:R-:W-:-:S05]  /*4ec70*/  FFMA.FTZ R75, R75, R68, R69 ;  /* 0x000000444b4b7223 */ /* 0x000fca0000010045 */
[----:B------:R-:W1:Y:S02]  /*4ec80*/  @!P1 LDC.64 R68, c[0x0][0x3c0] ;  /* 0x0000f000ff449b82 */ /* 0x000e640000000a00 */
[----:B-1----:R-:W-:-:S05]  /*4ec90*/  @!P1 IMAD.WIDE R68, R229, 0x4, R68 ;  /* 0x00000004e5449825 */ /* 0x002fca00078e0244 */
[----:B------:R1:W-:Y:S02]  /*4eca0*/  @!P1 STG.E desc[UR6][R68.64], R247 ;  /* 0x000000f744009986 */ /* 0x0003e4000c101906 */
[----:B-1----:R-:W1:Y:S01]  /*4ecb0*/  @!P1 LDC.64 R68, c[0x0][0x3c8] ;  /* 0x0000f200ff449b82 */ /* 0x002e620000000a00 */
[----:B------:R-:W-:Y:S01]  /*4ecc0*/  F2FP.BF16.F32.PACK_AB R71, R73, R71 ;  /* 0x000000474947723e */ /* 0x000fe200000010ff */
[----:B0-----:R-:W-:Y:S01]  /*4ecd0*/  IMAD.WIDE.U32 R72, R228, 0x10, R244 ;  /* 0x00000010e4487825 */ /* 0x001fe200078e00f4 */
[----:B------:R-:W-:Y:S01]  /*4ece0*/  F2FP.BF16.F32.PACK_AB R75, R75, R74 ;  /* 0x0000004a4b4b723e */ /* 0x000fe200000010ff */
[----:B------:R-:W2:Y:S01]  /*4ecf0*/  LDL R247, [R1+0x2c] ;  /* 0x00002c0001f77983 */ /* 0x000ea20000100800 */
[----:B------:R-:W-:-:S03]  /*4ed00*/  F2FP.BF16.F32.PACK_AB R74, R231, R230 ;  /* 0x000000e6e74a723e */ /* 0x000fc600000010ff */
[----:B------:R-:W3:Y:S04]  /*4ed10*/  LDL R230, [R1+0x4c] ;  /* 0x00004c0001e67983 */ /* 0x000ee80000100800 */
[----:B------:R-:W4:Y:S01]  /*4ed20*/  LDL R231, [R1+0x58] ;  /* 0x0000580001e77983 */ /* 0x000f220000100800 */
[----:B-1----:R-:W-:-:S05]  /*4ed30*/  @!P1 IMAD.WIDE R68, R229, 0x4, R68 ;  /* 0x00000004e5449825 */ /* 0x002fca00078e0244 */
[----:B------:R0:W-:Y:S02]  /*4ed40*/  @!P1 STG.E desc[UR6][R68.64], R217 ;  /* 0x000000d944009986 */ /* 0x0001e4000c101906 */
[----:B0-----:R-:W-:Y:S02]  /*4ed50*/  F2FP.BF16.F32.PACK_AB R69, R235, R234 ;  /* 0x000000eaeb45723e */ /* 0x001fe400000010ff */
[----:B------:R-:W-:Y:S01]  /*4ed60*/  F2FP.BF16.F32.PACK_AB R68, R233, R232 ;  /* 0x000000e8e944723e */ /* 0x000fe200000010ff */
[----:B------:R-:W5:Y:S04]  /*4ed70*/  LDL R235, [R1+0x3c] ;  /* 0x00003c0001eb7983 */ /* 0x000f680000100800 */
[----:B------:R0:W-:Y:S04]  /*4ed80*/  STG.E.128 desc[UR6][R72.64], R68 ;  /* 0x0000004448007986 */ /* 0x0001e8000c101d06 */
[----:B------:R-:W4:Y:S04]  /*4ed90*/  LDL R232, [R1+0x5c] ;  /* 0x00005c0001e87983 */ /* 0x000f280000100800 */
[----:B------:R-:W5:Y:S04]  /*4eda0*/  LDL R234, [R1+0x38] ;  /* 0x0000380001ea7983 */ /* 0x000f680000100800 */
[----:B------:R-:W5:Y:S01]  /*4edb0*/  LDL R233, [R1+0x28] ;  /* 0x0000280001e97983 */ /* 0x000f620000100800 */
[----:B0-----:R-:W-:Y:S01]  /*4edc0*/  F2FP.BF16.F32.PACK_AB R73, R227, R226 ;  /* 0x000000e2e349723e */ /* 0x001fe200000010ff */
[----:B------:R-:W0:Y:S02]  /*4edd0*/  LDC.64 R70, c[0x0][0x430] ;  /* 0x00010c00ff467b82 */ /* 0x000e240000000a00 */
[----:B------:R-:W5:Y:S01]  /*4ede0*/  LDL R227, [R1+0x48] ;  /* 0x0000480001e37983 */ /* 0x000f620000100800 */
[----:B------:R-:W-:Y:S01]  /*4edf0*/  F2FP.BF16.F32.PACK_AB R72, R225, R224 ;  /* 0x000000e0e148723e */ /* 0x000fe200000010ff */
[----:B------:R-:W-:-:S04]  /*4ee00*/  FADD.FTZ R66, -R218, R66 ;  /* 0x00000042da427221 */ /* 0x000fc80000010100 */
[----:B------:R-:W-:Y:S01]  /*4ee10*/  FMUL.FTZ R66, R217, R66 ;  /* 0x00000042d9427220 */ /* 0x000fe20000410000 */
[----:B------:R-:W-:Y:S01]  /*4ee20*/  FADD.FTZ R61, -R218, R61 ;  /* 0x0000003dda3d7221 */ /* 0x000fe20000010100 */
[----:B0-----:R-:W-:-:S04]  /*4ee30*/  IMAD.WIDE.U32 R68, R228, 0x10, R70 ;  /* 0x00000010e4447825 */ /* 0x001fc800078e0046 */
[C---:B------:R-:W-:Y:S01]  /*4ee40*/  FADD.FTZ R224, -R218.reuse, R63 ;  /* 0x0000003fdae07221 */ /* 0x040fe20000010100 */
[C---:B------:R-:W-:Y:S01]  /*4ee50*/  FADD.FTZ R65, -R218.reuse, R65 ;  /* 0x00000041da417221 */ /* 0x040fe20000010100 */
[----:B------:R-:W5:Y:S04]  /*4ee60*/  LDL R228, [R1+0x64] ;  /* 0x0000640001e47983 */ /* 0x000f680000100800 */
[----:B------:R0:W-:Y:S02]  /*4ee70*/  STG.E.128 desc[UR6][R68.64], R72 ;  /* 0x0000004844007986 */ /* 0x0001e4000c101d06 */
[----:B0-----:R-:W-:Y:S01]  /*4ee80*/  FADD.FTZ R68, -R218, R64 ;  /* 0x00000040da447221 */ /* 0x001fe20000010100 */
[----:B------:R-:W-:Y:S01]  /*4ee90*/  IMAD.U32 R64, R221, 0x10000, RZ ;  /* 0x00010000dd407824 */ /* 0x000fe200078e00ff */
[----:B------:R-:W-:Y:S01]  /*4eea0*/  SHF.L.U32 R74, R124, 0x10, RZ ;  /* 0x000000107c4a7819 */ /* 0x000fe200000006ff */
[----:B------:R-:W-:-:S02]  /*4eeb0*/  IMAD.U32 R69, R125, 0x10000, RZ ;  /* 0x000100007d457824 */ /* 0x000fc400078e00ff */
[----:B------:R-:W-:Y:S01]  /*4eec0*/  FADD.FTZ R72, -R218, R60 ;  /* 0x0000003cda487221 */ /* 0x000fe20000010100 */
[C---:B------:R-:W-:Y:S01]  /*4eed0*/  FMUL.FTZ R68, R217.reuse, R68 ;  /* 0x00000044d9447220 */ /* 0x040fe20000410000 */
[----:B------:R-:W-:Y:S02]  /*4eee0*/  IMAD.U32 R73, R220, 0x10000, RZ ;  /* 0x00010000dc497824 */ /* 0x000fe400078e00ff */
[----:B------:R-:W-:Y:S01]  /*4eef0*/  FFMA.FTZ R64, R66, R64, R69 ;  /* 0x0000004042407223 */ /* 0x000fe20000010045 */
[----:B------:R-:W-:Y:S01]  /*4ef00*/  FMUL.FTZ R69, R217, R72 ;  /* 0x00000048d9457220 */ /* 0x000fe20000410000 */
[----:B------:R-:W-:Y:S01]  /*4ef10*/  SHF.L.U32 R72, R222, 0x10, RZ ;  /* 0x00000010de487819 */ /* 0x000fe200000006ff */
[----:B------:R-:W-:Y:S01]  /*4ef20*/  FFMA.FTZ R60, R68, R73, R74 ;  /* 0x00000049443c7223 */ /* 0x000fe2000001004a */
[----:B------:R-:W-:Y:S02]  /*4ef30*/  IMAD.U32 R73, R126, 0x10000, RZ ;  /* 0x000100007e497824 */ /* 0x000fe400078e00ff */
[----:B------:R-:W-:-:S02]  /*4ef40*/  FADD.FTZ R74, -R218, R62 ;  /* 0x0000003eda4a7221 */ /* 0x000fc40000010100 */
[----:B------:R-:W-:Y:S01]  /*4ef50*/  FFMA.FTZ R62, R69, R72, R73 ;  /* 0x00000048453e7223 */ /* 0x000fe20000010049 */
[C---:B------:R-:W-:Y:S01]  /*4ef60*/  FMUL.FTZ R73, R217.reuse, R61 ;  /* 0x0000003dd9497220 */ /* 0x040fe20000410000 */
[----:B------:R-:W-:Y:S01]  /*4ef70*/  FMUL.FTZ R72, R217, R74 ;  /* 0x0000004ad9487220 */ /* 0x000fe20000410000 */
[----:B------:R-:W-:Y:S02]  /*4ef80*/  IMAD.U32 R74, R223, 0x10000, RZ ;  /* 0x00010000df4a7824 */ /* 0x000fe400078e00ff */
[----:B------:R-:W-:-:S04]  /*4ef90*/  IMAD.U32 R75, R127, 0x10000, RZ ;  /* 0x000100007f4b7824 */ /* 0x000fc800078e00ff */
[----:B------:R-:W-:Y:S01]  /*4efa0*/  FFMA.FTZ R63, R72, R74, R75 ;  /* 0x0000004a483f7223 */ /* 0x000fe2000001004b */
[C---:B------:R-:W-:Y:S01]  /*4efb0*/  FMUL.FTZ R74, R217.reuse, R224 ;  /* 0x000000e0d94a7220 */ /* 0x040fe20000410000 */
[----:B------:R-:W-:Y:S01]  /*4efc0*/  FADD.FTZ R224, -R218, R67 ;  /* 0x00000043dae07221 */ /* 0x000fe20000010100 */
[----:B------:R-:W-:Y:S01]  /*4efd0*/  FMUL.FTZ R67, R217, R65 ;  /* 0x00000041d9437220 */ /* 0x000fe20000410000 */
[----:B--2---:R-:W-:Y:S02]  /*4efe0*/  IMAD.U32 R226, R247, 0x10000, RZ ;  /* 0x00010000f7e27824 */ /* 0x004fe400078e00ff */
[----:B------:R-:W2:Y:S01]  /*4eff0*/  LDL R247, [R1+0x30] ;  /* 0x0000300001f77983 */ /* 0x000ea20000100800 */
[----:B---3--:R-:W-:-:S03]  /*4f000*/  SHF.L.U32 R225, R230, 0x10, RZ ;  /* 0x00000010e6e17819 */ /* 0x008fc600000006ff */
[----:B------:R-:W3:Y:S01]  /*4f010*/  LDL R230, [R1+0x60] ;  /* 0x0000600001e67983 */ /* 0x000ee20000100800 */
[----:B----4-:R-:W-:-:S03]  /*4f020*/  IMAD.U32 R75, R232, 0x10000, RZ ;  /* 0x00010000e84b7824 */ /* 0x010fc600078e00ff */
[----:B------:R-:W4:Y:S01]  /*4f030*/  LDL R232, [R1+0x50] ;  /* 0x0000500001e87983 */ /* 0x000f220000100800 */
[----:B-----5:R-:W-:Y:S02]  /*4f040*/  IMAD.U32 R61, R227, 0x10000, RZ ;  /* 0x00010000e33d7824 */ /* 0x020fe400078e00ff */
[----:B------:R-:W-:Y:S02]  /*4f050*/  IMAD.U32 R227, R235, 0x10000, RZ ;  /* 0x00010000ebe37824 */ /* 0x000fe400078e00ff */
[----:B------:R-:W5:Y:S01]  /*4f060*/  LDL R235, [R1+0x34] ;  /* 0x0000340001eb7983 */ /* 0x000f620000100800 */
[----:B------:R-:W-:Y:S01]  /*4f070*/  FFMA.FTZ R61, R73, R61, R225 ;  /* 0x0000003d493d7223 */ /* 0x000fe200000100e1 */
[----:B------:R-:W-:Y:S01]  /*4f080*/  SHF.L.U32 R225, R231, 0x10, RZ ;  /* 0x00000010e7e17819 */ /* 0x000fe200000006ff */
[----:B------:R-:W-:Y:S01]  /*4f090*/  IMAD.U32 R65, R233, 0x10000, RZ ;  /* 0x00010000e9417824 */ /* 0x000fe200078e00ff */
[----:B------:R-:W3:Y:S03]  /*4f0a0*/  LDL R231, [R1+0x54] ;  /* 0x0000540001e77983 */ /* 0x000ee60000100800 */
[----:B------:R-:W-:Y:S01]  /*4f0b0*/  FFMA.FTZ R225, R74, R225, R75 ;  /* 0x000000e14ae17223 */ /* 0x000fe2000001004b */
[----:B------:R-:W-:Y:S01]  /*4f0c0*/  FMUL.FTZ R75, R217, R224 ;  /* 0x000000e0d94b7220 */ /* 0x000fe20000410000 */
[----:B------:R-:W-:Y:S01]  /*4f0d0*/  SHF.L.U32 R224, R234, 0x10, RZ ;  /* 0x00000010eae07819 */ /* 0x000fe200000006ff */
[----:B------:R-:W4:Y:S04]  /*4f0e0*/  LDL R233, [R1+0x44] ;  /* 0x0000440001e97983 */ /* 0x000f280000100800 */
[----:B------:R-:W3:Y:S01]  /*4f0f0*/  LDL R234, [R1+0x40] ;  /* 0x0000400001ea7983 */ /* 0x000ee20000100800 */
[----:B------:R-:W-:Y:S01]  /*4f100*/  FFMA.FTZ R224, R75, R224, R227 ;  /* 0x000000e04be07223 */ /* 0x000fe200000100e3 */
[----:B------:R-:W-:Y:S01]  /*4f110*/  FFMA.FTZ R65, R67, R65, R226 ;  /* 0x0000004143417223 */ /* 0x000fe200000100e2 */
[----:B------:R-:W-:Y:S01]  /*4f120*/  F2FP.BF16.F32.PACK_AB R62, R61, R62 ;  /* 0x0000003e3d3e723e */ /* 0x000fe200000010ff */
[----:B------:R-:W3:Y:S01]  /*4f130*/  LDL R226, [R1+0x88] ;  /* 0x0000880001e27983 */ /* 0x000ee20000100800 */
[----:B------:R-:W-:-:S02]  /*4f140*/  F2FP.BF16.F32.PACK_AB R63, R225, R63 ;  /* 0x0000003fe13f723e */ /* 0x000fc400000010ff */
[----:B------:R-:W-:Y:S01]  /*4f150*/  F2FP.BF16.F32.PACK_AB R61, R224, R64 ;  /* 0x00000040e03d723e */ /* 0x000fe200000010ff */
[----:B------:R-:W3:Y:S01]  /*4f160*/  LDL R225, [R1+0x8c] ;  /* 0x00008c0001e17983 */ /* 0x000ee20000100800 */
[----:B------:R-:W-:Y:S01]  /*4f170*/  F2FP.BF16.F32.PACK_AB R60, R65, R60 ;  /* 0x0000003c413c723e */ /* 0x000fe200000010ff */
[----:B------:R-:W-:Y:S02]  /*4f180*/  IMAD.WIDE.U32 R64, R219, 0x10, R244 ;  /* 0x00000010db407825 */ /* 0x000fe400078e00f4 */
[----:B------:R-:W3:Y:S04]  /*4f190*/  LDL R224, [R1+0x9c] ;  /* 0x00009c0001e07983 */ /* 0x000ee80000100800 */
[----:B------:R0:W-:Y:S04]  /*4f1a0*/  STG.E.128 desc[UR6][R64.64], R60 ;  /* 0x0000003c40007986 */ /* 0x0001e8000c101d06 */
[----:B------:R-:W3:Y:S01]  /*4f1b0*/  LDL R227, [R1+0x98] ;  /* 0x0000980001e37983 */ /* 0x000ee20000100800 */
[----:B0-----:R-:W-:Y:S01]  /*4f1c0*/  SHF.L.U32 R60, R176, 0x10, RZ ;  /* 0x00000010b03c7819 */ /* 0x001fe200000006ff */
[----:B------:R-:W-:-:S04]  /*4f1d0*/  IMAD.U32 R61, R92, 0x10000, RZ ;  /* 0x000100005c3d7824 */ /* 0x000fc800078e00ff */
[----:B------:R-:W-:Y:S01]  /*4f1e0*/  FFMA.FTZ R60, R68, R60, R61 ;  /* 0x0000003c443c7223 */ /* 0x000fe2000001003d */
[----:B------:R-:W-:Y:S01]  /*4f1f0*/  IMAD.U32 R65, R95, 0x10000, RZ ;  /* 0x000100005f417824 */ /* 0x000fe200078e00ff */
[----:B------:R-:W3:Y:S01]  /*4f200*/  LDL R68, [R1+0x6c] ;  /* 0x00006c0001447983 */ /* 0x000ee20000100800 */
[----:B--2---:R-:W-:Y:S01]  /*4f210*/  IMAD.U32 R61, R247, 0x10000, RZ ;  /* 0x00010000f73d7824 */ /* 0x004fe200078e00ff */
[----:B-----5:R-:W-:-:S05]  /*4f220*/  SHF.L.U32 R62, R235, 0x10, RZ ;  /* 0x00000010eb3e7819 */ /* 0x020fca00000006ff */
[----:B------:R-:W-:Y:S01]  /*4f230*/  FFMA.FTZ R67, R67, R61, R62 ;  /* 0x0000003d43437223 */ /* 0x000fe2000001003e */
[----:B------:R-:W-:Y:S02]  /*4f240*/  IMAD.U32 R61, R177, 0x10000, RZ ;  /* 0x00010000b13d7824 */ /* 0x000fe400078e00ff */
[----:B------:R-:W-:Y:S02]  /*4f250*/  IMAD.U32 R62, R93, 0x10000, RZ ;  /* 0x000100005d3e7824 */ /* 0x000fe400078e00ff */
[----:B----4-:R-:W-:Y:S02]  /*4f260*/  IMAD.U32 R63, R233, 0x10000, RZ ;  /* 0x00010000e93f7824 */ /* 0x010fe400078e00ff */
[----:B------:R-:W-:Y:S01]  /*4f270*/  FFMA.FTZ R61, R66, R61, R62 ;  /* 0x0000003d423d7223 */ /* 0x000fe2000001003e */
[----:B---3--:R-:W-:-:S05]  /*4f280*/  SHF.L.U32 R62, R234, 0x10, RZ ;  /* 0x00000010ea3e7819 */ /* 0x008fca00000006ff */
[----:B------:R-:W-:Y:S01]  /*4f290*/  FFMA.FTZ R75, R75, R62, R63 ;  /* 0x0000003e4b4b7223 */ /* 0x000fe2000001003f */
[----:B------:R-:W-:Y:S01]  /*4f2a0*/  SHF.L.U32 R63, R94, 0x10, RZ ;  /* 0x000000105e3f7819 */ /* 0x000fe200000006ff */
[----:B------:R-:W-:Y:S02]  /*4f2b0*/  IMAD.U32 R62, R178, 0x10000, RZ ;  /* 0x00010000b23e7824 */ /* 0x000fe400078e00ff */
[----:B------:R-:W-:Y:S02]  /*4f2c0*/  IMAD.U32 R64, R231, 0x10000, RZ ;  /* 0x00010000e7407824 */ /* 0x000fe400078e00ff */
[----:B------:R-:W-:Y:S01]  /*4f2d0*/  FFMA.FTZ R62, R69, R62, R63 ;  /* 0x0000003e453e7223 */ /* 0x000fe2000001003f */
[----:B------:R-:W-:Y:S01]  /*4f2e0*/  IMAD.U32 R63, R232, 0x10000, RZ ;  /* 0x00010000e83f7824 */ /* 0x000fe200078e00ff */
[----:B------:R-:W-:Y:S01]  /*4f2f0*/  SHF.L.U32 R66, R228, 0x10, RZ ;  /* 0x00000010e4427819 */ /* 0x000fe200000006ff */
[----:B------:R-:W2:Y:S02]  /*4f300*/  LDL R69, [R1+0x7c] ;  /* 0x00007c0001457983 */ /* 0x000ea40000100800 */
[----:B------:R-:W-:Y:S01]  /*4f310*/  FFMA.FTZ R64, R73, R63, R64 ;  /* 0x0000003f49407223 */ /* 0x000fe20000010040 */
[----:B------:R-:W-:Y:S01]  /*4f320*/  SHF.L.U32 R63, R179, 0x10, RZ ;  /* 0x00000010b33f7819 */ /* 0x000fe200000006ff */
[----:B------:R-:W3:Y:S04]  /*4f330*/  LDL R73, [R1+0x68] ;  /* 0x0000680001497983 */ /* 0x000ee80000100800 */
[----:B------:R-:W-:-:S02]  /*4f340*/  FFMA.FTZ R63, R72, R63, R65 ;  /* 0x0000003f483f7223 */ /* 0x000fc40000010041 */
[----:B------:R-:W4:Y:S01]  /*4f350*/  LDL R72, [R1+0x78] ;  /* 0x0000780001487983 */ /* 0x000f220000100800 */
[----:B------:R-:W-:-:S04]  /*4f360*/  IMAD.U32 R65, R230, 0x10000, RZ ;  /* 0x00010000e6417824 */ /* 0x000fc800078e00ff */
[----:B------:R-:W-:Y:S01]  /*4f370*/  FFMA.FTZ R65, R74, R65, R66 ;  /* 0x000000414a417223 */ /* 0x000fe20000010042 */
[----:B------:R-:W-:Y:S01]  /*4f380*/  F2FP.BF16.F32.PACK_AB R62, R64, R62 ;  /* 0x0000003e403e723e */ /* 0x000fe200000010ff */
[C---:B------:R-:W-:Y:S01]  /*4f390*/  FADD.FTZ R58, -R218.reuse, R58 ;  /* 0x0000003ada3a7221 */ /* 0x040fe20000010100 */
[----:B------:R-:W-:Y:S01]  /*4f3a0*/  F2FP.BF16.F32.PACK_AB R61, R75, R61 ;  /* 0x0000003d4b3d723e */ /* 0x000fe200000010ff */
[----:B------:R-:W-:Y:S01]  /*4f3b0*/  FADD.FTZ R53, -R218, R53 ;  /* 0x00000035da357221 */ /* 0x000fe20000010100 */
[----:B------:R-:W-:Y:S01]  /*4f3c0*/  F2FP.BF16.F32.PACK_AB R63, R65, R63 ;  /* 0x0000003f413f723e */ /* 0x000fe200000010ff */
[----:B------:R-:W-:Y:S01]  /*4f3d0*/  IMAD.WIDE.U32 R64, R219, 0x10, R70 ;  /* 0x00000010db407825 */ /* 0x000fe200078e0046 */
[----:B------:R-:W-:-:S03]  /*4f3e0*/  F2FP.BF16.F32.PACK_AB R60, R67, R60 ;  /* 0x0000003c433c723e */ /* 0x000fc600000010ff */
[----:B------:R-:W-:Y:S01]  /*4f3f0*/  FMUL.FTZ R58, R217, R58 ;  /* 0x0000003ad93a7220 */ /* 0x000fe20000410000 */
[----:B------:R-:W5:Y:S04]  /*4f400*/  LDL R74, [R1+0x84] ;  /* 0x00008400014a7983 */ /* 0x000f680000100800 */
[----:B------:R0:W-:Y:S01]  /*4f410*/  STG.E.128 desc[UR6][R64.64], R60 ;  /* 0x0000003c40007986 */ /* 0x0001e2000c101d06 */
[----:B------:R-:W-:-:S03]  /*4f420*/  IMAD.U32 R67, R225, 0x10000, RZ ;  /* 0x00010000e1437824 */ /* 0x000fc600078e00ff */
[----:B------:R-:W5:Y:S01]  /*4f430*/  LDL R225, [R1+0x74] ;  /* 0x0000740001e17983 */ /* 0x000f620000100800 */
[----:B------:R-:W-:-:S03]  /*4f440*/  FADD.FTZ R66, -R218, R55 ;  /* 0x00000037da427221 */ /* 0x000fc60000010100 */
[----:B------:R-:W5:Y:S04]  /*4f450*/  LDL R219, [R1+0x90] ;  /* 0x0000900001db7983 */ /* 0x000f680000100800 */
[----:B------:R-:W5:Y:S01]  /*4f460*/  LDL R75, [R1+0x94] ;  /* 0x00009400014b7983 */ /* 0x000f620000100800 */
[----:B0-----:R-:W-:Y:S01]  /*4f470*/  FADD.FTZ R60, -R218, R56 ;  /* 0x00000038da3c7221 */ /* 0x001fe20000010100 */
[----:B------:R-:W-:Y:S01]  /*4f480*/  SHF.L.U32 R56, R201, 0x10, RZ ;  /* 0x00000010c9387819 */ /* 0x000fe200000006ff */
[----:B------:R-:W-:Y:S02]  /*4f490*/  IMAD.U32 R63, R200, 0x10000, RZ ;  /* 0x00010000c83f7824 */ /* 0x000fe400078e00ff */
[----:B------:R-:W-:Y:S01]  /*4f4a0*/  FADD.FTZ R62, -R218, R52 ;  /* 0x00000034da3e7221 */ /* 0x000fe20000010100 */
[----:B------:R-:W-:Y:S01]  /*4f4b0*/  FMUL.FTZ R60, R217, R60 ;  /* 0x0000003cd93c7220 */ /* 0x000fe20000410000 */
[----:B------:R-:W-:-:S02]  /*4f4c0*/  IMAD.U32 R64, R128, 0x10000, RZ ;  /* 0x0001000080407824 */ /* 0x000fc400078e00ff */
[----:B------:R-:W-:Y:S02]  /*4f4d0*/  IMAD.U32 R61, R129, 0x10000, RZ ;  /* 0x00010000813d7824 */ /* 0x000fe400078e00ff */
[----:B------:R-:W-:Y:S01]  /*4f4e0*/  FFMA.FTZ R52, R60, R63, R64 ;  /* 0x0000003f3c347223 */ /* 0x000fe20000010040 */
[----:B------:R-:W-:Y:S01]  /*4f4f0*/  SHF.L.U32 R63, R130, 0x10, RZ ;  /* 0x00000010823f7819 */ /* 0x000fe200000006ff */
[----:B------:R-:W-:Y:S01]  /*4f500*/  FFMA.FTZ R56, R58, R56, R61 ;  /* 0x000000383a387223 */ /* 0x000fe2000001003d */
[----:B------:R-:W-:Y:S01]  /*4f510*/  FMUL.FTZ R61, R217, R62 ;  /* 0x0000003ed93d7220 */ /* 0x000fe20000410000 */
[----:B------:R-:W-:Y:S02]  /*4f520*/  IMAD.U32 R62, R202, 0x10000, RZ ;  /* 0x00010000ca3e7824 */ /* 0x000fe400078e00ff */
[----:B------:R-:W-:Y:S02]  /*4f530*/  FADD.FTZ R64, -R218, R54 ;  /* 0x00000036da407221 */ /* 0x000fe40000010100 */
[----:B------:R-:W-:Y:S01]  /*4f540*/  FFMA.FTZ R54, R61, R62, R63 ;  /* 0x0000003e3d367223 */ /* 0x000fe2000001003f */
[----:B------:R-:W-:Y:S01]  /*4f550*/  FMUL.FTZ R62, R217, R53 ;  /* 0x00000035d93e7220 */ /* 0x000fe20000410000 */
[----:B------:R-:W-:-:S02]  /*4f560*/  IMAD.U32 R53, R226, 0x10000, RZ ;  /* 0x00010000e2357824 */ /* 0x000fc400078e00ff */
[----:B------:R-:W5:Y:S01]  /*4f570*/  LDL R226, [R1+0x70] ;  /* 0x0000700001e27983 */ /* 0x000f620000100800 */
[----:B------:R-:W-:Y:S01]  /*4f580*/  FMUL.FTZ R63, R217, R64 ;  /* 0x00000040d93f7220 */ /* 0x000fe20000410000 */
[----:B------:R-:W-:Y:S01]  /*4f590*/  SHF.L.U32 R64, R203, 0x10, RZ ;  /* 0x00000010cb407819 */ /* 0x000fe200000006ff */
[----:B------:R-:W-:-:S04]  /*4f5a0*/  IMAD.U32 R65, R131, 0x10000, RZ ;  /* 0x0001000083417824 */ /* 0x000fc800078e00ff */
[----:B------:R-:W-:Y:S01]  /*4f5b0*/  FFMA.FTZ R55, R63, R64, R65 ;  /* 0x000000403f377223 */ /* 0x000fe20000010041 */
[----:B------:R-:W-:Y:S02]  /*4f5c0*/  SHF.L.U32 R65, R224, 0x10, RZ ;  /* 0x00000010e0417819 */ /* 0x000fe400000006ff */
[----:B------:R-:W5:Y:S01]  /*4f5d0*/  LDL R224, [R1+0x80] ;  /* 0x0000800001e07983 */ /* 0x000f620000100800 */
[----:B------:R-:W-:Y:S01]  /*4f5e0*/  FFMA.FTZ R53, R62, R53, R67 ;  /* 0x000000353e357223 */ /* 0x000fe20000010043 */
[----:B------:R-:W-:Y:S01]  /*4f5f0*/  FMUL.FTZ R64, R217, R66 ;  /* 0x00000042d9407220 */ /* 0x000fe20000410000 */
[----:B------:R-:W-:Y:S02]  /*4f600*/  IMAD.U32 R67, R227, 0x10000, RZ ;  /* 0x00010000e3437824 */ /* 0x000fe400078e00ff */
[C---:B------:R-:W-:Y:S01]  /*4f610*/  FADD.FTZ R66, -R218.reuse, R59 ;  /* 0x0000003bda427221 */ /* 0x040fe20000010100 */
[----:B------:R-:W-:Y:S01]  /*4f620*/  FADD.FTZ R57, -R218, R57 ;  /* 0x00000039da397221 */ /* 0x000fe20000010100 */
[----:B------:R-:W-:-:S02]  /*4f630*/  IMAD.U32 R68, R68, 0x10000, RZ ;  /* 0x0001000044447824 */ /* 0x000fc400078e00ff */
[----:B------:R-:W-:Y:S01]  /*4f640*/  FFMA.FTZ R67, R64, R67, R65 ;  /* 0x0000004340437223 */ /* 0x000fe20000010041 */
[C---:B------:R-:W-:Y:S01]  /*4f650*/  FMUL.FTZ R65, R217.reuse, R66 ;  /* 0x00000042d9417220 */ /* 0x040fe20000410000 */
[----:B------:R-:W-:Y:S01]  /*4f660*/  FMUL.FTZ R59, R217, R57 ;  /* 0x00000039d93b7220 */ /* 0x000fe20000410000 */
[----:B------:R-:W-:Y:S01]  /*4f670*/  F2FP.BF16.F32.PACK_AB R54, R53, R54 ;  /* 0x000000363536723e */ /* 0x000fe200000010ff */
        /* <DEDUP_REMOVED lines=14> */
[----:B------:R-:W5:Y:S01]  /*4f760*/  LDL R227, [R1+0x16c] ;  /* 0x00016c0001e37983 */ /* 0x000f620000100800 */
[----:B----4-:R-:W-:-:S03]  /*4f770*/  IMAD.U32 R66, R72, 0x10000, RZ ;  /* 0x0001000048427824 */ /* 0x010fc600078e00ff */
[----:B------:R-:W4:Y:S01]  /*4f780*/  LDL R72, [R1+0xa4] ;  /* 0x0000a40001487983 */ /* 0x000f220000100800 */
[----:B---3--:R-:W-:-:S03]  /*4f790*/  IMAD.U32 R57, R73, 0x10000, RZ ;  /* 0x0001000049397824 */ /* 0x008fc600078e00ff */
[----:B------:R-:W3:Y:S01]  /*4f7a0*/  LDL R73, [R1+0xa0] ;  /* 0x0000a00001497983 */ /* 0x000ee20000100800 */
[----:B--2---:R-:W-:Y:S01]  /*4f7b0*/  SHF.L.U32 R69, R69, 0x10, RZ ;  /* 0x0000001045457819 */ /* 0x004fe200000006ff */
[----:B------:R-:W-:Y:S01]  /*4f7c0*/  FFMA.FTZ R57, R59, R57, R68 ;  /* 0x000000393b397223 */ /* 0x000fe20000010044 */
[----:B------:R-:W-:Y:S01]  /*4f7d0*/  F2FP.BF16.F32.PACK_AB R55, R67, R55 ;  /* 0x000000374337723e */ /* 0x000fe200000010ff */
[----:B------:R-:W2:Y:S02]  /*4f7e0*/  LDL R68, [R1+0xac] ;  /* 0x0000ac0001447983 */ /* 0x000ea40000100800 */
[----:B------:R-:W-:Y:S01]  /*4f7f0*/  FFMA.FTZ R66, R65, R66, R69 ;  /* 0x0000004241427223 */ /* 0x000fe20000010045 */
[----:B------:R-:W-:Y:S01]  /*4f800*/  F2FP.BF16.F32.PACK_AB R52, R57, R52 ;  /* 0x000000343934723e */ /* 0x000fe200000010ff */
[----:B------:R-:W2:Y:S03]  /*4f810*/  LDL R67, [R1+0xb0] ;  /* 0x0000b00001437983 */ /* 0x000ea60000100800 */
[----:B------:R-:W-:Y:S01]  /*4f820*/  F2FP.BF16.F32.PACK_AB R53, R66, R56 ;  /* 0x000000384235723e */ /* 0x000fe200000010ff */
[----:B------:R-:W-:Y:S01]  /*4f830*/  IMAD.WIDE.U32 R56, R212, 0x10, R244 ;  /* 0x00000010d4387825 */ /* 0x000fe200078e00f4 */
[----:B------:R-:W2:Y:S04]  /*4f840*/  LDL R66, [R1+0xb4] ;  /* 0x0000b40001427983 */ /* 0x000ea80000100800 */
[----:B------:R0:W-:Y:S04]  /*4f850*/  STG.E.128 desc[UR6][R56.64], R52 ;  /* 0x0000003438007986 */ /* 0x0001e8000c101d06 */
[----:B------:R-:W2:Y:S01]  /*4f860*/  LDL R69, [R1+0xc0] ;  /* 0x0000c00001457983 */ /* 0x000ea20000100800 */
[----:B0-----:R-:W-:Y:S01]  /*4f870*/  SHF.L.U32 R53, R96, 0x10, RZ ;  /* 0x0000001060357819 */ /* 0x001fe200000006ff */
[----:B------:R-:W-:-:S02]  /*4f880*/  IMAD.U32 R52, R172, 0x10000, RZ ;  /* 0x00010000ac347824 */ /* 0x000fc400078e00ff */
[----:B-----5:R-:W-:Y:S02]  /*4f890*/  IMAD.U32 R54, R225, 0x10000, RZ ;  /* 0x00010000e1367824 */ /* 0x020fe400078e00ff */
[----:B------:R-:W-:Y:S01]  /*4f8a0*/  FFMA.FTZ R52, R60, R52, R53 ;  /* 0x000000343c347223 */ /* 0x000fe20000010035 */
[----:B------:R-:W-:Y:S02]  /*4f8b0*/  SHF.L.U32 R55, R74, 0x10, RZ ;  /* 0x000000104a377819 */ /* 0x000fe400000006ff */
[----:B------:R-:W5:Y:S01]  /*4f8c0*/  LDL R74, [R1+0xa8] ;  /* 0x0000a800014a7983 */ /* 0x000f620000100800 */
[----:B------:R-:W-:Y:S02]  /*4f8d0*/  IMAD.U32 R53, R226, 0x10000, RZ ;  /* 0x00010000e2357824 */ /* 0x000fe400078e00ff */
[----:B------:R-:W-:Y:S02]  /*4f8e0*/  IMAD.U32 R56, R75, 0x10000, RZ ;  /* 0x000100004b387824 */ /* 0x000fe400078e00ff */
[----:B------:R-:W-:Y:S01]  /*4f8f0*/  FMUL.FTZ R49, R217, R49 ;  /* 0x00000031d9317220 */ /* 0x000fe20000410000 */
[----:B------:R-:W-:Y:S01]  /*4f900*/  FFMA.FTZ R59, R59, R53, R54 ;  /* 0x000000353b3b7223 */ /* 0x000fe20000010036 */
[----:B------:R-:W-:Y:S01]  /*4f910*/  SHF.L.U32 R53, R173, 0x10, RZ ;  /* 0x00000010ad357819 */ /* 0x000fe200000006ff */
[----:B------:R-:W-:-:S02]  /*4f920*/  IMAD.U32 R54, R97, 0x10000, RZ ;  /* 0x0001000061367824 */ /* 0x000fc400078e00ff */
[----:B------:R-:W-:Y:S01]  /*4f930*/  FMUL.FTZ R40, R217, R40 ;  /* 0x00000028d9287220 */ /* 0x000fe20000410000 */
[----:B----4-:R-:W-:Y:S02]  /*4f940*/  IMAD.U32 R57, R72, 0x10000, RZ ;  /* 0x0001000048397824 */ /* 0x010fe400078e00ff */
[----:B------:R-:W-:Y:S01]  /*4f950*/  FFMA.FTZ R53, R58, R53, R54 ;  /* 0x000000353a357223 */ /* 0x000fe20000010036 */
[----:B------:R-:W-:Y:S01]  /*4f960*/  IMAD.U32 R54, R224, 0x10000, RZ ;  /* 0x00010000e0367824 */ /* 0x000fe200078e00ff */
[----:B------:R-:W4:Y:S03]  /*4f970*/  LDL R72, [R1+0xbc] ;  /* 0x0000bc0001487983 */ /* 0x000f260000100800 */
[----:B------:R-:W-:Y:S01]  /*4f980*/  FFMA.FTZ R65, R65, R54, R55 ;  /* 0x0000003641417223 */ /* 0x000fe20000010037 */
[----:B------:R-:W-:Y:S02]  /*4f990*/  IMAD.U32 R54, R174, 0x10000, RZ ;  /* 0x00010000ae367824 */ /* 0x000fe400078e00ff */
[----:B------:R-:W-:Y:S01]  /*4f9a0*/  FMUL.FTZ R41, R217, R41 ;  /* 0x00000029d9297220 */ /* 0x000fe20000410000 */
[----:B------:R-:W-:-:S02]  /*4f9b0*/  IMAD.U32 R55, R98, 0x10000, RZ ;  /* 0x0001000062377824 */ /* 0x000fc400078e00ff */
[----:B------:R-:W-:Y:S01]  /*4f9c0*/  FMUL.FTZ R42, R217, R42 ;  /* 0x0000002ad92a7220 */ /* 0x000fe20000410000 */
[----:B------:R-:W-:Y:S01]  /*4f9d0*/  IMAD.U32 R60, R132, 0x10000, RZ ;  /* 0x00010000843c7824 */ /* 0x000fe200078e00ff */
[----:B------:R-:W4:Y:S01]  /*4f9e0*/  LDL R75, [R1+0x124] ;  /* 0x00012400014b7983 */ /* 0x000f220000100800 */
[----:B------:R-:W-:Y:S01]  /*4f9f0*/  FFMA.FTZ R54, R61, R54, R55 ;  /* 0x000000363d367223 */ /* 0x000fe20000010037 */
[----:B------:R-:W-:Y:S01]  /*4fa00*/  SHF.L.U32 R55, R219, 0x10, RZ ;  /* 0x00000010db377819 */ /* 0x000fe200000006ff */
[C---:B------:R-:W-:Y:S01]  /*4fa10*/  FMUL.FTZ R39, R217.reuse, R39 ;  /* 0x00000027d9277220 */ /* 0x040fe20000410000 */
[C---:B------:R-:W-:Y:S01]  /*4fa20*/  FMUL.FTZ R32, R217.reuse, R32 ;  /* 0x00000020d9207220 */ /* 0x040fe20000410000 */
[C---:B------:R-:W-:Y:S01]  /*4fa30*/  FMUL.FTZ R33, R217.reuse, R33 ;  /* 0x00000021d9217220 */ /* 0x040fe20000410000 */
[----:B------:R-:W-:Y:S01]  /*4fa40*/  FMUL.FTZ R34, R217, R34 ;  /* 0x00000022d9227220 */ /* 0x000fe20000410000 */
[----:B------:R-:W-:Y:S01]  /*4fa50*/  FFMA.FTZ R62, R62, R55, R56 ;  /* 0x000000373e3e7223 */ /* 0x000fe20000010038 */
[----:B------:R-:W-:Y:S01]  /*4fa60*/  SHF.L.U32 R56, R99, 0x10, RZ ;  /* 0x0000001063387819 */ /* 0x000fe200000006ff */
[----:B------:R-:W-:-:S02]  /*4fa70*/  IMAD.U32 R55, R175, 0x10000, RZ ;  /* 0x00010000af377824 */ /* 0x000fc400078e00ff */
[C---:B------:R-:W-:Y:S01]  /*4fa80*/  FMUL.FTZ R35, R217.reuse, R35 ;  /* 0x00000023d9237220 */ /* 0x040fe20000410000 */
[----:B------:R-:W-:Y:S01]  /*4fa90*/  FMUL.FTZ R25, R217, R25 ;  /* 0x00000019d9197220 */ /* 0x000fe20000410000 */
[----:B------:R-:W4:Y:S01]  /*4faa0*/  LDL R226, [R1+0x170] ;  /* 0x0001700001e27983 */ /* 0x000f220000100800 */
[----:B------:R-:W-:Y:S01]  /*4fab0*/  FFMA.FTZ R55, R63, R55, R56 ;  /* 0x000000373f377223 */ /* 0x000fe20000010038 */
[----:B---3--:R-:W-:Y:S02]  /*4fac0*/  IMAD.U32 R56, R73, 0x10000, RZ ;  /* 0x0001000049387824 */ /* 0x008fe400078e00ff */
[----:B------:R-:W3:Y:S01]  /*4fad0*/  LDL R73, [R1+0xb8] ;  /* 0x0000b80001497983 */ /* 0x000ee20000100800 */
[----:B------:R-:W-:Y:S01]  /*4fae0*/  FADD.FTZ R58, -R218, R48 ;  /* 0x00000030da3a7221 */ /* 0x000fe20000010100 */
[----:B------:R-:W-:Y:S01]  /*4faf0*/  FFMA.FTZ R64, R64, R56, R57 ;  /* 0x0000003840407223 */ /* 0x000fe20000010039 */
[----:B------:R-:W-:Y:S01]  /*4fb00*/  SHF.L.U32 R57, R196, 0x10, RZ ;  /* 0x00000010c4397819 */ /* 0x000fe200000006ff */
[----:B------:R-:W3:Y:S01]  /*4fb10*/  LDL R63, [R1+0xc4] ;  /* 0x0000c400013f7983 */ /* 0x000ee20000100800 */
[----:B------:R-:W-:Y:S01]  /*4fb20*/  FMUL.FTZ R58, R217, R58 ;  /* 0x0000003ad93a7220 */ /* 0x000fe20000410000 */
[----:B------:R-:W-:Y:S01]  /*4fb30*/  SHF.L.U32 R56, R100, 0x10, RZ ;  /* 0x0000001064387819 */ /* 0x000fe200000006ff */
[----:B------:R-:W-:-:S02]  /*4fb40*/  IMAD.U32 R48, R168, 0x10000, RZ ;  /* 0x00010000a8307824 */ /* 0x000fc400078e00ff */
[C---:B------:R-:W-:Y:S02]  /*4fb50*/  FFMA.FTZ R57, R58.reuse, R57, R60 ;  /* 0x000000393a397223 */ /* 0x040fe4000001003c */
[----:B------:R-:W-:Y:S01]  /*4fb60*/  FFMA.FTZ R58, R58, R48, R56 ;  /* 0x000000303a3a7223 */ /* 0x000fe20000010038 */
[----:B--2---:R-:W-:Y:S01]  /*4fb70*/  SHF.L.U32 R56, R67, 0x10, RZ ;  /* 0x0000001043387819 */ /* 0x004fe200000006ff */
[----:B------:R-:W-:Y:S01]  /*4fb80*/  IMAD.U32 R48, R66, 0x10000, RZ ;  /* 0x0001000042307824 */ /* 0x000fe200078e00ff */
[----:B------:R-:W2:Y:S01]  /*4fb90*/  LDL R67, [R1+0xd0] ;  /* 0x0000d00001437983 */ /* 0x000ea20000100800 */
[----:B------:R-:W-:-:S03]  /*4fba0*/  IMAD.U32 R61, R68, 0x10000, RZ ;  /* 0x00010000443d7824 */ /* 0x000fc600078e00ff */
[----:B------:R-:W2:Y:S01]  /*4fbb0*/  LDL R66, [R1+0xd4] ;  /* 0x0000d40001427983 */ /* 0x000ea20000100800 */
[----:B-----5:R-:W-:-:S03]  /*4fbc0*/  IMAD.U32 R60, R74, 0x10000, RZ ;  /* 0x000100004a3c7824 */ /* 0x020fc600078e00ff */
[----:B------:R-:W5:Y:S01]  /*4fbd0*/  LDL R68, [R1+0xcc] ;  /* 0x0000cc0001447983 */ /* 0x000f620000100800 */
[----:B------:R-:W-:-:S03]  /*4fbe0*/  FFMA.FTZ R60, R49, R60, R61 ;  /* 0x0000003c313c7223 */ /* 0x000fc6000001003d */
[----:B------:R-:W5:Y:S01]  /*4fbf0*/  LDL R74, [R1+0xc8] ;  /* 0x0000c800014a7983 */ /* 0x000f620000100800 */
[----:B------:R-:W-:Y:S01]  /*4fc00*/  FADD.FTZ R61, -R218, R50 ;  /* 0x00000032da3d7221 */ /* 0x000fe20000010100 */
[----:B------:R-:W-:Y:S01]  /*4fc10*/  FFMA.FTZ R56, R49, R56, R48 ;  /* 0x0000003831387223 */ /* 0x000fe20000010030 */
[----:B------:R-:W-:Y:S01]  /*4fc20*/  SHF.L.U32 R48, R133, 0x10, RZ ;  /* 0x0000001085307819 */ /* 0x000fe200000006ff */
[----:B------:R-:W-:Y:S02]  /*4fc30*/  IMAD.U32 R50, R197, 0x10000, RZ ;  /* 0x00010000c5327824 */ /* 0x000fe400078e00ff */
[----:B------:R-:W-:Y:S01]  /*4fc40*/  FMUL.FTZ R61, R217, R61 ;  /* 0x0000003dd93d7220 */ /* 0x000fe20000410000 */
[----:B------:R-:W-:Y:S02]  /*4fc50*/  F2FP.BF16.F32.PACK_AB R55, R64, R55 ;  /* 0x000000374037723e */ /* 0x000fe400000010ff */
[----:B------:R-:W-:Y:S01]  /*4fc60*/  F2FP.BF16.F32.PACK_AB R54, R62, R54 ;  /* 0x000000363e36723e */ /* 0x000fe200000010ff */
[----:B------:R-:W-:Y:S01]  /*4fc70*/  FFMA.FTZ R50, R61, R50, R48 ;  /* 0x000000323d327223 */ /* 0x000fe20000010030 */
[----:B------:R-:W-:Y:S01]  /*4fc80*/  F2FP.BF16.F32.PACK_AB R53, R65, R53 ;  /* 0x000000354135723e */ /* 0x000fe200000010ff */
[----:B------:R-:W-:Y:S01]  /*4fc90*/  IMAD.WIDE.U32 R48, R212, 0x10, R70 ;  /* 0x00000010d4307825 */ /* 0x000fe200078e0046 */
[----:B------:R-:W-:Y:S01]  /*4fca0*/  F2FP.BF16.F32.PACK_AB R52, R59, R52 ;  /* 0x000000343b34723e */ /* 0x000fe200000010ff */
[----:B------:R-:W5:Y:S04]  /*4fcb0*/  LDL R64, [R1+0xe4] ;  /* 0x0000e40001407983 */ /* 0x000f680000100800 */
[----:B------:R0:W-:Y:S01]  /*4fcc0*/  STG.E.128 desc[UR6][R48.64], R52 ;  /* 0x0000003430007986 */ /* 0x0001e2000c101d06 */
[----:B------:R-:W-:-:S02]  /*4fcd0*/  IMAD.U32 R59, R169, 0x10000, RZ ;  /* 0x00010000a93b7824 */ /* 0x000fc400078e00ff */
[----:B------:R-:W-:Y:S01]  /*4fce0*/  IMAD.U32 R62, R101, 0x10000, RZ ;  /* 0x00010000653e7824 */ /* 0x000fe200078e00ff */
[----:B------:R-:W5:Y:S03]  /*4fcf0*/  LDL R212, [R1+0x11c] ;  /* 0x00011c0001d47983 */ /* 0x000f660000100800 */
[----:B------:R-:W-:Y:S01]  /*4fd00*/  FFMA.FTZ R59, R61, R59, R62 ;  /* 0x0000003b3d3b7223 */ /* 0x000fe2000001003e */
[----:B0-----:R-:W-:Y:S02]  /*4fd10*/  IMAD.U32 R53, R69, 0x10000, RZ ;  /* 0x0001000045357824 */ /* 0x001fe400078e00ff */
[----:B------:R-:W5:Y:S01]  /*4fd20*/  LDL R69, [R1+0xe0] ;  /* 0x0000e00001457983 */ /* 0x000f620000100800 */
[----:B----4-:R-:W-:-:S03]  /*4fd30*/  IMAD.U32 R55, R72, 0x10000, RZ ;  /* 0x0001000048377824 */ /* 0x010fc600078e00ff */
[----:B------:R-:W4:Y:S01]  /*4fd40*/  LDL R72, [R1+0xdc] ;  /* 0x0000dc0001487983 */ /* 0x000f220000100800 */
[----:B---3--:R-:W-:-:S03]  /*4fd50*/  SHF.L.U32 R61, R73, 0x10, RZ ;  /* 0x00000010493d7819 */ /* 0x008fc600000006ff */
[----:B------:R-:W3:Y:S01]  /*4fd60*/  LDL R73, [R1+0xd8] ;  /* 0x0000d80001497983 */ /* 0x000ee20000100800 */
[----:B------:R-:W-:Y:S01]  /*4fd70*/  SHF.L.U32 R49, R63, 0x10, RZ ;  /* 0x000000103f317819 */ /* 0x000fe200000006ff */
[C---:B------:R-:W-:Y:S01]  /*4fd80*/  FMUL.FTZ R63, R217.reuse, R51 ;  /* 0x00000033d93f7220 */ /* 0x040fe20000410000 */
[----:B------:R-:W-:Y:S01]  /*4fd90*/  FMUL.FTZ R51, R217, R44 ;  /* 0x0000002cd9337220 */ /* 0x000fe20000410000 */
[----:B------:R-:W-:Y:S02]  /*4fda0*/  SHF.L.U32 R62, R170, 0x10, RZ ;  /* 0x00000010aa3e7819 */ /* 0x000fe400000006ff */
[C---:B------:R-:W-:Y:S01]  /*4fdb0*/  FFMA.FTZ R44, R63.reuse, R61, R55 ;  /* 0x0000003d3f2c7223 */ /* 0x040fe20000010037 */
[----:B------:R-:W-:Y:S01]  /*4fdc0*/  FADD.FTZ R55, -R218, R45 ;  /* 0x0000002dda377221 */ /* 0x000fe20000010100 */
[----:B------:R-:W-:Y:S02]  /*4fdd0*/  IMAD.U32 R48, R198, 0x10000, RZ ;  /* 0x00010000c6307824 */ /* 0x000fe400078e00ff */
[----:B------:R-:W-:Y:S01]  /*4fde0*/  FFMA.FTZ R53, R63, R53, R49 ;  /* 0x000000353f357223 */ /* 0x000fe20000010031 */
[----:B------:R-:W-:Y:S01]  /*4fdf0*/  IMAD.U32 R52, R134, 0x10000, RZ ;  /* 0x0001000086347824 */ /* 0x000fe200078e00ff */
[----:B------:R-:W3:Y:S01]  /*4fe00*/  LDL R61, [R1+0xf4] ;  /* 0x0000f400013d7983 */ /* 0x000ee20000100800 */
[----:B------:R-:W-:-:S02]  /*4fe10*/  IMAD.U32 R54, R102, 0x10000, RZ ;  /* 0x0001000066367824 */ /* 0x000fc400078e00ff */
[----:B--2---:R-:W-:Y:S01]  /*4fe20*/  IMAD.U32 R45, R67, 0x10000, RZ ;  /* 0x00010000432d7824 */ /* 0x004fe200078e00ff */
[----:B------:R-:W2:Y:S01]  /*4fe30*/  LDL R63, [R1+0xf0] ;  /* 0x0000f000013f7983 */ /* 0x000ea20000100800 */
[----:B------:R-:W-:-:S03]  /*4fe40*/  IMAD.U32 R65, R66, 0x10000, RZ ;  /* 0x0001000042417824 */ /* 0x000fc600078e00ff */
[----:B------:R-:W2:Y:S01]  /*4fe50*/  LDL R67, [R1+0xe8] ;  /* 0x0000e80001437983 */ /* 0x000ea20000100800 */
[----:B-----5:R-:W-:Y:S01]  /*4fe60*/  SHF.L.U32 R49, R68, 0x10, RZ ;  /* 0x0000001044317819 */ /* 0x020fe200000006ff */
[----:B------:R-:W-:Y:S02]  /*4fe70*/  FADD.FTZ R68, -R218, R46 ;  /* 0x0000002eda447221 */ /* 0x000fe40000010100 */
[----:B------:R-:W5:Y:S01]  /*4fe80*/  LDL R66, [R1+0xec] ;  /* 0x0000ec0001427983 */ /* 0x000f620000100800 */
[C---:B------:R-:W-:Y:S01]  /*4fe90*/  FFMA.FTZ R48, R51.reuse, R48, R52 ;  /* 0x0000003033307223 */ /* 0x040fe20000010034 */
[----:B------:R-:W-:Y:S01]  /*4fea0*/  FFMA.FTZ R62, R51, R62, R54 ;  /* 0x0000003e333e7223 */ /* 0x000fe20000010036 */
[----:B------:R-:W-:Y:S02]  /*4feb0*/  IMAD.U32 R51, R74, 0x10000, RZ ;  /* 0x000100004a337824 */ /* 0x000fe400078e00ff */
[----:B------:R-:W-:Y:S01]  /*4fec0*/  FMUL.FTZ R55, R217, R55 ;  /* 0x00000037d9377220 */ /* 0x000fe20000410000 */
[----:B------:R-:W-:Y:S01]  /*4fed0*/  SHF.L.U32 R52, R199, 0x10, RZ ;  /* 0x00000010c7347819 */ /* 0x000fe200000006ff */
[----:B------:R-:W-:-:S02]  /*4fee0*/  IMAD.U32 R54, R135, 0x10000, RZ ;  /* 0x0001000087367824 */ /* 0x000fc400078e00ff */
[----:B------:R-:W-:Y:S01]  /*4fef0*/  FMUL.FTZ R68, R217, R68 ;  /* 0x00000044d9447220 */ /* 0x000fe20000410000 */
[----:B------:R-:W-:Y:S01]  /*4ff00*/  FFMA.FTZ R46, R55, R51, R49 ;  /* 0x00000033372e7223 */ /* 0x000fe20000010031 */
[----:B------:R-:W-:Y:S01]  /*4ff10*/  FADD.FTZ R49, -R218, R47 ;  /* 0x0000002fda317221 */ /* 0x000fe20000010100 */
[----:B------:R-:W5:Y:S01]  /*4ff20*/  LDL R74, [R1+0xf8] ;  /* 0x0000f800014a7983 */ /* 0x000f620000100800 */
[----:B------:R-:W-:Y:S01]  /*4ff30*/  FFMA.FTZ R47, R68, R52, R54 ;  /* 0x00000034442f7223 */ /* 0x000fe20000010036 */
[----:B------:R-:W-:Y:S01]  /*4ff40*/  SHF.L.U32 R54, R103, 0x10, RZ ;  /* 0x0000001067367819 */ /* 0x000fe200000006ff */
[----:B------:R-:W-:-:S04]  /*4ff50*/  IMAD.U32 R52, R171, 0x10000, RZ ;  /* 0x00010000ab347824 */ /* 0x000fc800078e00ff */
[----:B------:R-:W-:Y:S01]  /*4ff60*/  FFMA.FTZ R68, R68, R52, R54 ;  /* 0x0000003444447223 */ /* 0x000fe20000010036 */
[----:B------:R-:W-:Y:S02]  /*4ff70*/  IMAD.U32 R54, R64, 0x10000, RZ ;  /* 0x0001000040367824 */ /* 0x000fe400078e00ff */
[----:B------:R-:W5:Y:S01]  /*4ff80*/  LDL R64, [R1+0x104] ;  /* 0x0001040001407983 */ /* 0x000f620000100800 */
[----:B------:R-:W-:Y:S01]  /*4ff90*/  FFMA.FTZ R65, R55, R45, R65 ;  /* 0x0000002d37417223 */ /* 0x000fe20000010041 */
[----:B----4-:R-:W-:Y:S01]  /*4ffa0*/  IMAD.U32 R51, R72, 0x10000, RZ ;  /* 0x0001000048337824 */ /* 0x010fe200078e00ff */
[----:B------:R-:W-:Y:S02]  /*4ffb0*/  SHF.L.U32 R72, R69, 0x10, RZ ;  /* 0x0000001045487819 */ /* 0x000fe400000006ff */
[----:B------:R-:W4:Y:S01]  /*4ffc0*/  LDL R69, [R1+0x100] ;  /* 0x0001000001457983 */ /* 0x000f220000100800 */
[----:B---3--:R-:W-:-:S03]  /*4ffd0*/  IMAD.U32 R45, R73, 0x10000, RZ ;  /* 0x00010000492d7824 */ /* 0x008fc600078e00ff */
[----:B------:R-:W3:Y:S01]  /*4ffe0*/  LDL R73, [R1+0xfc] ;  /* 0x0000fc0001497983 */ /* 0x000ee20000100800 */
[----:B------:R-:W-:Y:S01]  /*4fff0*/  FMUL.FTZ R49, R217, R49 ;  /* 0x00000031d9317220 */ /* 0x000fe20000410000 */
[----:B------:R-:W-:-:S03]  /*50000*/  IMAD.U32 R52, R192, 0x10000, RZ ;  /* 0x00010000c0347824 */ /* 0x000fc600078e00ff */
[C---:B------:R-:W-:Y:S01]  /*50010*/  FFMA.FTZ R45, R49.reuse, R45, R51 ;  /* 0x0000002d312d7223 */ /* 0x040fe20000010033 */
[----:B------:R-:W-:Y:S01]  /*50020*/  SHF.L.U32 R51, R136, 0x10, RZ ;  /* 0x0000001088337819 */ /* 0x000fe200000006ff */
[----:B------:R-:W-:Y:S01]  /*50030*/  FFMA.FTZ R72, R49, R72, R54 ;  /* 0x0000004831487223 */ /* 0x000fe20000010036 */
[----:B------:R-:W-:-:S03]  /*50040*/  IMAD.U32 R49, R164, 0x10000, RZ ;  /* 0x00010000a4317824 */ /* 0x000fc600078e00ff */
[----:B------:R-:W-:Y:S01]  /*50050*/  FFMA.FTZ R52, R40, R52, R51 ;  /* 0x0000003428347223 */ /* 0x000fe20000010033 */
[----:B------:R-:W-:-:S04]  /*50060*/  IMAD.U32 R51, R104, 0x10000, RZ ;  /* 0x0001000068337824 */ /* 0x000fc800078e00ff */
[----:B------:R-:W-:Y:S01]  /*50070*/  FFMA.FTZ R40, R40, R49, R51 ;  /* 0x0000003128287223 */ /* 0x000fe20000010033 */
[----:B------:R-:W-:Y:S02]  /*50080*/  SHF.L.U32 R51, R61, 0x10, RZ ;  /* 0x000000103d337819 */ /* 0x000fe400000006ff */
[----:B--2---:R-:W-:Y:S01]  /*50090*/  SHF.L.U32 R54, R67, 0x10, RZ ;  /* 0x0000001043367819 */ /* 0x004fe200000006ff */
[----:B------:R-:W-:Y:S01]  /*500a0*/  IMAD.U32 R49, R63, 0x10000, RZ ;  /* 0x000100003f317824 */ /* 0x000fe200078e00ff */
[----:B------:R-:W2:Y:S01]  /*500b0*/  LDL R67, [R1+0x108] ;  /* 0x0001080001437983 */ /* 0x000ea20000100800 */
[----:B-----5:R-:W-:Y:S01]  /*500c0*/  IMAD.U32 R55, R66, 0x10000, RZ ;  /* 0x0001000042377824 */ /* 0x020fe200078e00ff */
[----:B------:R-:W-:Y:S02]  /*500d0*/  F2FP.BF16.F32.PACK_AB R47, R45, R47 ;  /* 0x0000002f2d2f723e */ /* 0x000fe400000010ff */
[----:B------:R-:W-:Y:S01]  /*500e0*/  F2FP.BF16.F32.PACK_AB R46, R46, R48 ;  /* 0x000000302e2e723e */ /* 0x000fe200000010ff */
[C---:B------:R-:W-:Y:S01]  /*500f0*/  FFMA.FTZ R54, R41.reuse, R54, R55 ;  /* 0x0000003629367223 */ /* 0x040fe20000010037 */
[----:B------:R-:W-:Y:S01]  /*50100*/  FFMA.FTZ R41, R41, R49, R51 ;  /* 0x0000003129297223 */ /* 0x000fe20000010033 */
[----:B------:R-:W-:Y:S01]  /*50110*/  IMAD.U32 R55, R193, 0x10000, RZ ;  /* 0x00010000c1377824 */ /* 0x000fe200078e00ff */
[----:B------:R-:W5:Y:S01]  /*50120*/  LDL R66, [R1+0x110] ;  /* 0x0001100001427983 */ /* 0x000f620000100800 */
[----:B------:R-:W-:Y:S01]  /*50130*/  IMAD.U32 R49, R137, 0x10000, RZ ;  /* 0x0001000089317824 */ /* 0x000fe200078e00ff */
[----:B------:R-:W-:-:S02]  /*50140*/  F2FP.BF16.F32.PACK_AB R45, R44, R50 ;  /* 0x000000322c2d723e */ /* 0x000fc400000010ff */
[----:B------:R-:W-:Y:S01]  /*50150*/  F2FP.BF16.F32.PACK_AB R44, R60, R57 ;  /* 0x000000393c2c723e */ /* 0x000fe200000010ff */
[----:B------:R-:W-:Y:S01]  /*50160*/  FFMA.FTZ R55, R42, R55, R49 ;  /* 0x000000372a377223 */ /* 0x000fe20000010031 */
[----:B------:R-:W-:Y:S01]  /*50170*/  IMAD.WIDE.U32 R48, R211, 0x10, R244 ;  /* 0x00000010d3307825 */ /* 0x000fe200078e00f4 */
[----:B------:R-:W5:Y:S04]  /*50180*/  LDL R63, [R1+0x114] ;  /* 0x00011400013f7983 */ /* 0x000f680000100800 */
[----:B------:R-:W5:Y:S01]  /*50190*/  LDL R61, [R1+0x10c] ;  /* 0x00010c00013d7983 */ /* 0x000f620000100800 */
[----:B------:R-:W-:-:S03]  /*501a0*/  SHF.L.U32 R50, R165, 0x10, RZ ;  /* 0x00000010a5327819 */ /* 0x000fc600000006ff */
[----:B------:R0:W-:Y:S01]  /*501b0*/  STG.E.128 desc[UR6][R48.64], R44 ;  /* 0x0000002c30007986 */ /* 0x0001e2000c101d06 */
[----:B------:R-:W-:-:S03]  /*501c0*/  IMAD.U32 R51, R105, 0x10000, RZ ;  /* 0x0001000069337824 */ /* 0x000fc600078e00ff */
[----:B------:R-:W5:Y:S01]  /*501d0*/  LDL R57, [R1+0x134] ;  /* 0x0001340001397983 */ /* 0x000f620000100800 */
[----:B------:R-:W-:Y:S01]  /*501e0*/  FFMA.FTZ R42, R42, R50, R51 ;  /* 0x000000322a2a7223 */ /* 0x000fe20000010033 */
[----:B------:R-:W-:Y:S02]  /*501f0*/  IMAD.U32 R60, R166, 0x10000, RZ ;  /* 0x00010000a63c7824 */ /* 0x000fe400078e00ff */
[----:B------:R-:W5:Y:S01]  /*50200*/  LDL R51, [R1+0x128] ;  /* 0x0001280001337983 */ /* 0x000f620000100800 */
[----:B0-----:R-:W-:-:S03]  /*50210*/  IMAD.U32 R44, R64, 0x10000, RZ ;  /* 0x00010000402c7824 */ /* 0x001fc600078e00ff */
[----:B------:R-:W5:Y:S01]  /*50220*/  LDL R64, [R1+0x118] ;  /* 0x0001180001407983 */ /* 0x000f620000100800 */
[----:B----4-:R-:W-:-:S03]  /*50230*/  IMAD.U32 R50, R69, 0x10000, RZ ;  /* 0x0001000045327824 */ /* 0x010fc600078e00ff */
[----:B------:R-:W4:Y:S01]  /*50240*/  LDL R69, [R1+0x120] ;  /* 0x0001200001457983 */ /* 0x000f220000100800 */
[----:B---3--:R-:W-:-:S03]  /*50250*/  SHF.L.U32 R46, R73, 0x10, RZ ;  /* 0x00000010492e7819 */ /* 0x008fc600000006ff */
[----:B------:R-:W3:Y:S01]  /*50260*/  LDL R73, [R1+0x130] ;  /* 0x0001300001497983 */ /* 0x000ee20000100800 */
[----:B------:R-:W-:Y:S01]  /*50270*/  FADD.FTZ R45, -R218, R36 ;  /* 0x00000024da2d7221 */ /* 0x000fe20000010100 */
[C---:B------:R-:W-:Y:S01]  /*50280*/  FMUL.FTZ R49, R217.reuse, R43 ;  /* 0x0000002bd9317220 */ /* 0x040fe20000410000 */
[----:B------:R-:W-:Y:S01]  /*50290*/  SHF.L.U32 R47, R194, 0x10, RZ ;  /* 0x00000010c22f7819 */ /* 0x000fe200000006ff */
[----:B------:R-:W-:Y:S02]  /*502a0*/  IMAD.U32 R36, R138, 0x10000, RZ ;  /* 0x000100008a247824 */ /* 0x000fe400078e00ff */
[----:B------:R-:W-:Y:S01]  /*502b0*/  FMUL.FTZ R43, R217, R45 ;  /* 0x0000002dd92b7220 */ /* 0x000fe20000410000 */
[----:B------:R-:W-:Y:S01]  /*502c0*/  SHF.L.U32 R45, R106, 0x10, RZ ;  /* 0x000000106a2d7819 */ /* 0x000fe200000006ff */
[----:B------:R-:W-:Y:S02]  /*502d0*/  IMAD.U32 R48, R74, 0x10000, RZ ;  /* 0x000100004a307824 */ /* 0x000fe400078e00ff */
[C---:B------:R-:W-:Y:S01]  /*502e0*/  FFMA.FTZ R47, R43.reuse, R47, R36 ;  /* 0x0000002f2b2f7223 */ /* 0x040fe20000010024 */
[----:B------:R-:W3:Y:S01]  /*502f0*/  LDL R74, [R1+0x12c] ;  /* 0x00012c00014a7983 */ /* 0x000ee20000100800 */
[----:B------:R-:W-:Y:S01]  /*50300*/  FFMA.FTZ R60, R43, R60, R45 ;  /* 0x0000003c2b3c7223 */ /* 0x000fe2000001002d */
[----:B------:R-:W-:Y:S01]  /*50310*/  FADD.FTZ R43, -R218, R37 ;  /* 0x00000025da2b7221 */ /* 0x000fe20000010100 */
[C---:B------:R-:W-:Y:S01]  /*50320*/  FFMA.FTZ R46, R49.reuse, R48, R46 ;  /* 0x00000030312e7223 */ /* 0x040fe2000001002e */
[----:B------:R-:W-:Y:S01]  /*50330*/  FFMA.FTZ R50, R49, R50, R44 ;  /* 0x0000003231327223 */ /* 0x000fe2000001002c */
[----:B------:R-:W3:Y:S01]  /*50340*/  LDL R48, [R1+0x13c] ;  /* 0x00013c0001307983 */ /* 0x000ee20000100800 */
[----:B--2---:R-:W-:-:S02]  /*50350*/  IMAD.U32 R36, R67, 0x10000, RZ ;  /* 0x0001000043247824 */ /* 0x004fc400078e00ff */
[----:B------:R-:W-:Y:S01]  /*50360*/  FADD.FTZ R67, -R218, R38 ;  /* 0x00000026da437221 */ /* 0x000fe20000010100 */
[----:B------:R-:W-:Y:S01]  /*50370*/  SHF.L.U32 R38, R139, 0x10, RZ ;  /* 0x000000108b267819 */ /* 0x000fe200000006ff */
[C---:B------:R-:W-:Y:S01]  /*50380*/  FMUL.FTZ R43, R217.reuse, R43 ;  /* 0x0000002bd92b7220 */ /* 0x040fe20000410000 */
[----:B------:R-:W2:Y:S01]  /*50390*/  LDL R49, [R1+0x138] ;  /* 0x0001380001317983 */ /* 0x000ea20000100800 */
[----:B------:R-:W-:Y:S01]  /*503a0*/  FMUL.FTZ R67, R217, R67 ;  /* 0x00000043d9437220 */ /* 0x000fe20000410000 */
[----:B-----5:R-:W-:Y:S02]  /*503b0*/  SHF.L.U32 R37, R66, 0x10, RZ ;  /* 0x0000001042257819 */ /* 0x020fe400000006ff */
[----:B------:R-:W5:Y:S04]  /*503c0*/  LDL R45, [R1+0x140] ;  /* 0x00014000012d7983 */ /* 0x000f680000100800 */
[----:B------:R-:W5:Y:S01]  /*503d0*/  LDL R44, [R1+0x144] ;  /* 0x00014400012c7983 */ /* 0x000f620000100800 */
[----:B------:R-:W-:-:S02]  /*503e0*/  IMAD.U32 R66, R63, 0x10000, RZ ;  /* 0x000100003f427824 */ /* 0x000fc400078e00ff */
[----:B------:R-:W-:Y:S02]  /*503f0*/  IMAD.U32 R63, R195, 0x10000, RZ ;  /* 0x00010000c33f7824 */ /* 0x000fe400078e00ff */
[----:B------:R-:W-:Y:S02]  /*50400*/  IMAD.U32 R61, R61, 0x10000, RZ ;  /* 0x000100003d3d7824 */ /* 0x000fe400078e00ff */
[----:B------:R-:W-:Y:S01]  /*50410*/  FFMA.FTZ R66, R43, R37, R66 ;  /* 0x000000252b427223 */ /* 0x000fe20000010042 */
[----:B------:R-:W-:Y:S01]  /*50420*/  FFMA.FTZ R63, R67, R63, R38 ;  /* 0x0000003f433f7223 */ /* 0x000fe20000010026 */
[----:B------:R-:W-:Y:S02]  /*50430*/  IMAD.U32 R37, R167, 0x10000, RZ ;  /* 0x00010000a7257824 */ /* 0x000fe400078e00ff */
[----:B------:R-:W-:Y:S01]  /*50440*/  FFMA.FTZ R61, R43, R36, R61 ;  /* 0x000000242b3d7223 */ /* 0x000fe2000001003d */
[----:B------:R-:W-:Y:S02]  /*50450*/  IMAD.U32 R38, R107, 0x10000, RZ ;  /* 0x000100006b267824 */ /* 0x000fe400078e00ff */
[----:B------:R-:W-:-:S02]  /*50460*/  IMAD.U32 R36, R212, 0x10000, RZ ;  /* 0x00010000d4247824 */ /* 0x000fc400078e00ff */
[----:B------:R-:W-:Y:S01]  /*50470*/  FFMA.FTZ R67, R67, R37, R38 ;  /* 0x0000002543437223 */ /* 0x000fe20000010026 */
[----:B------:R-:W-:Y:S01]  /*50480*/  SHF.L.U32 R37, R75, 0x10, RZ ;  /* 0x000000104b257819 */ /* 0x000fe200000006ff */
[----:B------:R-:W-:Y:S01]  /*50490*/  IMAD.U32 R43, R188, 0x10000, RZ ;  /* 0x00010000bc2b7824 */ /* 0x000fe200078e00ff */
[----:B------:R-:W5:Y:S01]  /*504a0*/  LDL R75, [R1+0x174] ;  /* 0x00017400014b7983 */ /* 0x000f620000100800 */
[----:B------:R-:W-:-:S05]  /*504b0*/  SHF.L.U32 R64, R64, 0x10, RZ ;  /* 0x0000001040407819 */ /* 0x000fca00000006ff */
[----:B------:R-:W-:Y:S01]  /*504c0*/  FFMA.FTZ R64, R39, R64, R36 ;  /* 0x0000004027407223 */ /* 0x000fe20000010024 */
[----:B------:R-:W-:-:S04]  /*504d0*/  IMAD.U32 R36, R140, 0x10000, RZ ;  /* 0x000100008c247824 */ /* 0x000fc800078e00ff */
[----:B------:R-:W-:Y:S01]  /*504e0*/  FFMA.FTZ R43, R32, R43, R36 ;  /* 0x0000002b202b7223 */ /* 0x000fe20000010024 */
[----:B------:R-:W-:Y:S01]  /*504f0*/  SHF.L.U32 R36, R160, 0x10, RZ ;  /* 0x00000010a0247819 */ /* 0x000fe200000006ff */
[----:B----4-:R-:W-:-:S04]  /*50500*/  IMAD.U32 R69, R69, 0x10000, RZ ;  /* 0x0001000045457824 */ /* 0x010fc800078e00ff */
[----:B------:R-:W-:Y:S01]  /*50510*/  FFMA.FTZ R69, R39, R69, R37 ;  /* 0x0000004527457223 */ /* 0x000fe20000010025 */
[----:B------:R-:W-:-:S04]  /*50520*/  IMAD.U32 R37, R108, 0x10000, RZ ;  /* 0x000100006c257824 */ /* 0x000fc800078e00ff */
[----:B------:R-:W-:Y:S01]  /*50530*/  FFMA.FTZ R32, R32, R36, R37 ;  /* 0x0000002420207223 */ /* 0x000fe20000010025 */
[----:B---3--:R-:W-:Y:S02]  /*50540*/  IMAD.U32 R36, R73, 0x10000, RZ ;  /* 0x0001000049247824 */ /* 0x008fe400078e00ff */
[----:B------:R-:W3:Y:S01]  /*50550*/  LDL R73, [R1+0x168] ;  /* 0x0001680001497983 */ /* 0x000ee20000100800 */
[----:B------:R-:W-:Y:S02]  /*50560*/  IMAD.U32 R51, R51, 0x10000, RZ ;  /* 0x0001000033337824 */ /* 0x000fe400078e00ff */
[----:B------:R-:W-:Y:S01]  /*50570*/  IMAD.U32 R37, R57, 0x10000, RZ ;  /* 0x0001000039257824 */ /* 0x000fe200078e00ff */
[----:B------:R-:W-:Y:S02]  /*50580*/  SHF.L.U32 R38, R74, 0x10, RZ ;  /* 0x000000104a267819 */ /* 0x000fe400000006ff */
[----:B------:R-:W-:Y:S01]  /*50590*/  SHF.L.U32 R57, R189, 0x10, RZ ;  /* 0x00000010bd397819 */ /* 0x000fe200000006ff */
[----:B------:R-:W4:Y:S02]  /*505a0*/  LDL R74, [R1+0x148] ;  /* 0x00014800014a7983 */ /* 0x000f240000100800 */
[C---:B------:R-:W-:Y:S01]  /*505b0*/  FFMA.FTZ R51, R33.reuse, R51, R38 ;  /* 0x0000003321337223 */ /* 0x040fe20000010026 */
[----:B------:R-:W-:Y:S01]  /*505c0*/  FFMA.FTZ R33, R33, R36, R37 ;  /* 0x0000002421217223 */ /* 0x000fe20000010025 */
[----:B------:R-:W-:Y:S01]  /*505d0*/  IMAD.U32 R38, R141, 0x10000, RZ ;  /* 0x000100008d267824 */ /* 0x000fe200078e00ff */
[----:B------:R-:W-:Y:S01]  /*505e0*/  SHF.L.U32 R37, R109, 0x10, RZ ;  /* 0x000000106d257819 */ /* 0x000fe200000006ff */
[----:B------:R-:W-:-:S02]  /*505f0*/  IMAD.U32 R36, R161, 0x10000, RZ ;  /* 0x00010000a1247824 */ /* 0x000fc400078e00ff */
[C---:B------:R-:W-:Y:S01]  /*50600*/  FFMA.FTZ R57, R34.reuse, R57, R38 ;  /* 0x0000003922397223 */ /* 0x040fe20000010026 */
[----:B------:R-:W-:Y:S01]  /*50610*/  F2FP.BF16.F32.PACK_AB R38, R65, R62 ;  /* 0x0000003e4126723e */ /* 0x000fe200000010ff */
[----:B------:R-:W-:Y:S01]  /*50620*/  FFMA.FTZ R34, R34, R36, R37 ;  /* 0x0000002422227223 */ /* 0x000fe20000010025 */
[----:B--2---:R-:W-:Y:S01]  /*50630*/  IMAD.U32 R62, R49, 0x10000, RZ ;  /* 0x00010000313e7824 */ /* 0x004fe200078e00ff */
[----:B------:R-:W-:Y:S01]  /*50640*/  F2FP.BF16.F32.PACK_AB R37, R53, R59 ;  /* 0x0000003b3525723e */ /* 0x000fe200000010ff */
[----:B------:R-:W-:Y:S01]  /*50650*/  IMAD.U32 R49, R48, 0x10000, RZ ;  /* 0x0001000030317824 */ /* 0x000fe200078e00ff */
[----:B------:R-:W-:Y:S01]  /*50660*/  F2FP.BF16.F32.PACK_AB R39, R72, R68 ;  /* 0x000000444827723e */ /* 0x000fe200000010ff */
[----:B------:R-:W2:Y:S01]  /*50670*/  LDL R59, [R1+0x164] ;  /* 0x00016400013b7983 */ /* 0x000ea20000100800 */
[----:B-----5:R-:W-:Y:S02]  /*50680*/  SHF.L.U32 R48, R45, 0x10, RZ ;  /* 0x000000102d307819 */ /* 0x020fe400000006ff */
[----:B------:R-:W-:Y:S01]  /*50690*/  F2FP.BF16.F32.PACK_AB R36, R56, R58 ;  /* 0x0000003a3824723e */ /* 0x000fe200000010ff */
[----:B------:R-:W-:Y:S01]  /*506a0*/  IMAD.U32 R53, R44, 0x10000, RZ ;  /* 0x000100002c357824 */ /* 0x000fe200078e00ff */
[----:B------:R-:W5:Y:S01]  /*506b0*/  LDL R56, [R1+0x14c] ;  /* 0x00014c0001387983 */ /* 0x000f620000100800 */
[----:B------:R-:W-:-:S03]  /*506c0*/  IMAD.WIDE.U32 R44, R211, 0x10, R70 ;  /* 0x00000010d32c7825 */ /* 0x000fc600078e0046 */
[----:B------:R-:W2:Y:S04]  /*506d0*/  LDL R72, [R1+0x158] ;  /* 0x0001580001487983 */ /* 0x000ea80000100800 */
[----:B------:R0:W-:Y:S04]  /*506e0*/  STG.E.128 desc[UR6][R44.64], R36 ;  /* 0x000000242c007986 */ /* 0x0001e8000c101d06 */
[----:B------:R-:W2:Y:S04]  /*506f0*/  LDL R58, [R1+0x154] ;  /* 0x00015400013a7983 */ /* 0x000ea80000100800 */
[----:B------:R-:W2:Y:S04]  /*50700*/  LDL R68, [R1+0x15c] ;  /* 0x00015c0001447983 */ /* 0x000ea80000100800 */
[----:B------:R-:W2:Y:S01]  /*50710*/  LDL R65, [R1+0x160] ;  /* 0x0001600001417983 */ /* 0x000ea20000100800 */
[----:B------:R-:W-:Y:S01]  /*50720*/  FFMA.FTZ R62, R35, R62, R49 ;  /* 0x0000003e233e7223 */ /* 0x000fe20000010031 */
[----:B------:R-:W-:-:S02]  /*50730*/  IMAD.U32 R212, R190, 0x10000, RZ ;  /* 0x00010000bed47824 */ /* 0x000fc400078e00ff */
[----:B------:R-:W-:Y:S01]  /*50740*/  IMAD.U32 R224, R191, 0x10000, RZ ;  /* 0x00010000bfe07824 */ /* 0x000fe200078e00ff */
[----:B------:R-:W2:Y:S01]  /*50750*/  LDL R211, [R1+0x17c] ;  /* 0x00017c0001d37983 */ /* 0x000ea20000100800 */
[----:B0-----:R-:W-:Y:S01]  /*50760*/  PRMT R44, R157, 0x7632, R44 ;  /* 0x000076329d2c7816 */ /* 0x001fe2000000002c */
[----:B------:R-:W-:-:S04]  /*50770*/  FADD.FTZ R45, -R218, R27 ;  /* 0x0000001bda2d7221 */ /* 0x000fc80000010100 */
[----:B------:R-:W-:Y:S02]  /*50780*/  IMAD.U32 R27, R44, 0x10000, RZ ;  /* 0x000100002c1b7824 */ /* 0x000fe400078e00ff */
[----:B------:R-:W-:Y:S01]  /*50790*/  FMUL.FTZ R44, R217, R45 ;  /* 0x0000002dd92c7220 */ /* 0x000fe20000410000 */
[----:B---3--:R-:W-:Y:S02]  /*507a0*/  SHF.L.U32 R45, R73, 0x10, RZ ;  /* 0x00000010492d7819 */ /* 0x008fe400000006ff */
[----:B------:R-:W3:Y:S01]  /*507b0*/  LDL R73, [R1+0x150] ;  /* 0x0001500001497983 */ /* 0x000ee20000100800 */
[----:B------:R-:W-:Y:S02]  /*507c0*/  PRMT R49, R184, 0x7632, R49 ;  /* 0x00007632b8317816 */ /* 0x000fe40000000031 */
[----:B------:R-:W-:Y:S02]  /*507d0*/  PRMT R36, R144, 0x7632, R36 ;  /* 0x0000763290247816 */ /* 0x000fe40000000024 */
[----:B------:R-:W-:-:S02]  /*507e0*/  PRMT R37, R156, 0x7632, R37 ;  /* 0x000076329c257816 */ /* 0x000fc40000000025 */
[----:B------:R-:W-:Y:S01]  /*507f0*/  PRMT R38, R112, 0x7632, R38 ;  /* 0x0000763270267816 */ /* 0x000fe20000000026 */
[----:B------:R-:W-:Y:S01]  /*50800*/  IMAD.U32 R49, R49, 0x10000, RZ ;  /* 0x0001000031317824 */ /* 0x000fe200078e00ff */
[----:B------:R-:W-:Y:S01]  /*50810*/  SHF.L.U32 R36, R36, 0x10, RZ ;  /* 0x0000001024247819 */ /* 0x000fe200000006ff */
[----:B------:R-:W-:Y:S02]  /*50820*/  IMAD.U32 R37, R37, 0x10000, RZ ;  /* 0x0001000025257824 */ /* 0x000fe400078e00ff */
[--C-:B------:R-:W-:Y:S01]  /*50830*/  FFMA.FTZ R27, R44, R27, R45.reuse ;  /* 0x0000001b2c1b7223 */ /* 0x100fe2000001002d */
[----:B------:R-:W-:Y:S01]  /*50840*/  IMAD.U32 R38, R38, 0x10000, RZ ;  /* 0x0001000026267824 */ /* 0x000fe200078e00ff */
[----:B------:R-:W-:Y:S01]  /*50850*/  PRMT R45, R116, 0x7632, R45 ;  /* 0x00007632742d7816 */ /* 0x000fe2000000002d */
[C---:B------:R-:W-:Y:S02]  /*50860*/  FFMA.FTZ R36, R25.reuse, R49, R36 ;  /* 0x0000003119247223 */ /* 0x040fe40000010024 */
[----:B------:R-:W-:Y:S01]  /*50870*/  FFMA.FTZ R25, R25, R37, R38 ;  /* 0x0000002519197223 */ /* 0x000fe20000010026 */
[----:B------:R-:W-:Y:S01]  /*50880*/  PRMT R37, R152, 0x7632, R37 ;  /* 0x0000763298257816 */ /* 0x000fe20000000025 */
[----:B------:R-:W-:Y:S01]  /*50890*/  FADD.FTZ R49, -R218, R28 ;  /* 0x0000001cda317221 */ /* 0x000fe20000010100 */
[----:B------:R-:W-:-:S02]  /*508a0*/  IMAD.U32 R28, R45, 0x10000, RZ ;  /* 0x000100002d1c7824 */ /* 0x000fc400078e00ff */
[----:B------:R-:W-:Y:S01]  /*508b0*/  FMUL.FTZ R45, R217, R17 ;  /* 0x00000011d92d7220 */ /* 0x000fe20000410000 */
[----:B------:R-:W-:Y:S01]  /*508c0*/  SHF.L.U32 R17, R142, 0x10, RZ ;  /* 0x000000108e117819 */ /* 0x000fe200000006ff */
[----:B------:R-:W-:Y:S01]  /*508d0*/  FFMA.FTZ R35, R35, R48, R53 ;  /* 0x0000003023237223 */ /* 0x000fe20000010035 */
[----:B------:R-:W-:Y:S02]  /*508e0*/  IMAD.U32 R37, R37, 0x10000, RZ ;  /* 0x0001000025257824 */ /* 0x000fe400078e00ff */
[----:B------:R-:W-:Y:S01]  /*508f0*/  FMUL.FTZ R49, R217, R49 ;  /* 0x00000031d9317220 */ /* 0x000fe20000410000 */
[----:B------:R-:W-:Y:S01]  /*50900*/  FADD.FTZ R53, -R218, R29 ;  /* 0x0000001dda357221 */ /* 0x000fe20000010100 */
[----:B----4-:R-:W-:Y:S01]  /*50910*/  SHF.L.U32 R219, R74, 0x10, RZ ;  /* 0x000000104adb7819 */ /* 0x010fe200000006ff */
[----:B------:R-:W-:Y:S01]  /*50920*/  FFMA.FTZ R37, R45, R37, R28 ;  /* 0x000000252d257223 */ /* 0x000fe2000001001c */
[----:B------:R-:W-:Y:S01]  /*50930*/  FFMA.FTZ R212, R49, R212, R17 ;  /* 0x000000d431d47223 */ /* 0x000fe20000010011 */
[----:B------:R-:W-:-:S02]  /*50940*/  IMAD.U32 R28, R162, 0x10000, RZ ;  /* 0x00010000a21c7824 */ /* 0x000fc400078e00ff */
[----:B------:R-:W-:Y:S01]  /*50950*/  FMUL.FTZ R53, R217, R53 ;  /* 0x00000035d9357220 */ /* 0x000fe20000410000 */
[----:B------:R-:W-:Y:S01]  /*50960*/  IMAD.U32 R29, R110, 0x10000, RZ ;  /* 0x000100006e1d7824 */ /* 0x000fe200078e00ff */
[----:B------:R-:W4:Y:S01]  /*50970*/  LDL R74, [R1+0x180] ;  /* 0x00018000014a7983 */ /* 0x000f220000100800 */
[----:B-----5:R-:W-:Y:S02]  /*50980*/  IMAD.U32 R17, R56, 0x10000, RZ ;  /* 0x0001000038117824 */ /* 0x020fe400078e00ff */
[----:B------:R-:W-:Y:S01]  /*50990*/  FADD.FTZ R56, -R218, R30 ;  /* 0x0000001eda387221 */ /* 0x000fe20000010100 */
[----:B--2---:R-:W-:Y:S02]  /*509a0*/  IMAD.U32 R225, R72, 0x10000, RZ ;  /* 0x0001000048e17824 */ /* 0x004fe400078e00ff */
[----:B------:R-:W-:Y:S01]  /*509b0*/  FFMA.FTZ R49, R49, R28, R29 ;  /* 0x0000001c31317223 */ /* 0x000fe2000001001d */
[----:B------:R-:W-:Y:S01]  /*509c0*/  FFMA.FTZ R219, R53, R219, R17 ;  /* 0x000000db35db7223 */ /* 0x000fe20000010011 */
[----:B------:R-:W2:Y:S01]  /*509d0*/  LDL R72, [R1+0x178] ;  /* 0x0001780001487983 */ /* 0x000ea20000100800 */
[----:B------:R-:W-:Y:S01]  /*509e0*/  FMUL.FTZ R56, R217, R56 ;  /* 0x00000038d9387220 */ /* 0x000fe20000410000 */
[----:B------:R-:W-:Y:S01]  /*509f0*/  IMAD.U32 R17, R143, 0x10000, RZ ;  /* 0x000100008f117824 */ /* 0x000fe200078e00ff */
[----:B------:R-:W-:-:S03]  /*50a00*/  SHF.L.U32 R29, R58, 0x10, RZ ;  /* 0x000000103a1d7819 */ /* 0x000fc600000006ff */
[----:B------:R-:W-:Y:S01]  /*50a10*/  FFMA.FTZ R224, R56, R224, R17 ;  /* 0x000000e038e07223 */ /* 0x000fe20000010011 */
[----:B------:R-:W-:Y:S02]  /*50a20*/  SHF.L.U32 R17, R163, 0x10, RZ ;  /* 0x00000010a3117819 */ /* 0x000fe400000006ff */
[----:B------:R-:W-:Y:S02]  /*50a30*/  PRMT R39, R185, 0x7632, R39 ;  /* 0x00007632b9277816 */ /* 0x000fe40000000027 */
[----:B------:R-:W-:Y:S02]  /*50a40*/  PRMT R48, R145, 0x7632, R48 ;  /* 0x0000763291307816 */ /* 0x000fe40000000030 */
[----:B------:R-:W-:-:S03]  /*50a50*/  SHF.L.U32 R39, R39, 0x10, RZ ;  /* 0x0000001027277819 */ /* 0x000fc600000006ff */
[----:B------:R-:W-:Y:S02]  /*50a60*/  IMAD.U32 R48, R48, 0x10000, RZ ;  /* 0x0001000030307824 */ /* 0x000fe400078e00ff */
[----:B------:R-:W-:Y:S01]  /*50a70*/  FADD.FTZ R58, -R218, R31 ;  /* 0x0000001fda3a7221 */ /* 0x000fe20000010100 */
[----:B------:R-:W-:Y:S01]  /*50a80*/  PRMT R38, R148, 0x7632, R38 ;  /* 0x0000763294267816 */ /* 0x000fe20000000026 */
[----:B------:R-:W-:Y:S01]  /*50a90*/  FFMA.FTZ R39, R44, R39, R48 ;  /* 0x000000272c277223 */ /* 0x000fe20000010030 */
[----:B---3--:R-:W-:Y:S02]  /*50aa0*/  IMAD.U32 R28, R73, 0x10000, RZ ;  /* 0x00010000491c7824 */ /* 0x008fe400078e00ff */
[----:B------:R-:W3:Y:S02]  /*50ab0*/  LDL R73, [R1+0x184] ;  /* 0x0001840001497983 */ /* 0x000ee40000100800 */
[----:B------:R-:W-:Y:S01]  /*50ac0*/  FFMA.FTZ R53, R53, R28, R29 ;  /* 0x0000001c35357223 */ /* 0x000fe2000001001d */
[----:B------:R-:W-:-:S04]  /*50ad0*/  IMAD.U32 R28, R111, 0x10000, RZ ;  /* 0x000100006f1c7824 */ /* 0x000fc800078e00ff */
[----:B------:R-:W-:Y:S01]  /*50ae0*/  FFMA.FTZ R56, R56, R17, R28 ;  /* 0x0000001138387223 */ /* 0x000fe2000001001c */
[----:B------:R-:W-:Y:S02]  /*50af0*/  IMAD.U32 R28, R59, 0x10000, RZ ;  /* 0x000100003b1c7824 */ /* 0x000fe400078e00ff */
[----:B------:R-:W5:Y:S01]  /*50b00*/  LDL R59, [R1+0x188] ;  /* 0x00018800013b7983 */ /* 0x000f620000100800 */
[----:B------:R-:W-:Y:S01]  /*50b10*/  PRMT R44, R180, 0x7632, R44 ;  /* 0x00007632b42c7816 */ /* 0x000fe2000000002c */
[----:B------:R-:W-:Y:S01]  /*50b20*/  FMUL.FTZ R58, R217, R58 ;  /* 0x0000003ad93a7220 */ /* 0x000fe20000410000 */
[----:B------:R-:W-:Y:S01]  /*50b30*/  SHF.L.U32 R29, R68, 0x10, RZ ;  /* 0x00000010441d7819 */ /* 0x000fe200000006ff */
[----:B------:R-:W-:Y:S01]  /*50b40*/  IMAD.U32 R17, R65, 0x10000, RZ ;  /* 0x0001000041117824 */ /* 0x000fe200078e00ff */
[----:B------:R-:W-:Y:S01]  /*50b50*/  SHF.L.U32 R38, R38, 0x10, RZ ;  /* 0x0000001026267819 */ /* 0x000fe200000006ff */
[----:B------:R-:W-:Y:S02]  /*50b60*/  IMAD.U32 R44, R44, 0x10000, RZ ;  /* 0x000100002c2c7824 */ /* 0x000fe400078e00ff */
[----:B------:R-:W-:Y:S01]  /*50b70*/  FADD.FTZ R24, -R218, R24 ;  /* 0x00000018da187221 */ /* 0x000fe20000010100 */
[C---:B------:R-:W-:Y:S01]  /*50b80*/  FFMA.FTZ R225, R58.reuse, R225, R29 ;  /* 0x000000e13ae17223 */ /* 0x040fe2000001001d */
[----:B------:R-:W-:Y:S01]  /*50b90*/  FFMA.FTZ R58, R58, R17, R28 ;  /* 0x000000113a3a7223 */ /* 0x000fe2000001001c */
[----:B------:R-:W-:Y:S01]  /*50ba0*/  FFMA.FTZ R38, R45, R44, R38 ;  /* 0x0000002c2d267223 */ /* 0x000fe20000010026 */
[----:B------:R-:W-:Y:S01]  /*50bb0*/  SHF.L.U32 R48, R184, 0x10, RZ ;  /* 0x00000010b8307819 */ /* 0x000fe200000006ff */
[----:B------:R-:W-:Y:S01]  /*50bc0*/  FMUL.FTZ R24, R217, R24 ;  /* 0x00000018d9187220 */ /* 0x000fe20000410000 */
[----:B------:R-:W-:Y:S01]  /*50bd0*/  SHF.L.U32 R17, R112, 0x10, RZ ;  /* 0x0000001070117819 */ /* 0x000fe200000006ff */
[----:B------:R-:W-:-:S02]  /*50be0*/  IMAD.U32 R28, R144, 0x10000, RZ ;  /* 0x00010000901c7824 */ /* 0x000fc400078e00ff */
[----:B------:R-:W-:Y:S02]  /*50bf0*/  IMAD.U32 R44, R156, 0x10000, RZ ;  /* 0x000100009c2c7824 */ /* 0x000fe400078e00ff */
[C---:B------:R-:W-:Y:S02]  /*50c00*/  FFMA.FTZ R48, R24.reuse, R48, R28 ;  /* 0x0000003018307223 */ /* 0x040fe4000001001c */
[----:B------:R-:W-:Y:S01]  /*50c10*/  FFMA.FTZ R44, R24, R44, R17 ;  /* 0x0000002c182c7223 */ /* 0x000fe20000010011 */
[----:B------:R-:W-:Y:S01]  /*50c20*/  PRMT R24, R181, 0x7632, R24 ;  /* 0x00007632b5187816 */ /* 0x000fe20000000018 */
[----:B------:R-:W-:Y:S01]  /*50c30*/  FADD.FTZ R45, -R218, R19 ;  /* 0x00000013da2d7221 */ /* 0x000fe20000010100 */
[----:B------:R-:W-:Y:S02]  /*50c40*/  PRMT R17, R149, 0x7632, R17 ;  /* 0x0000763295117816 */ /* 0x000fe40000000011 */
[----:B------:R-:W-:Y:S02]  /*50c50*/  F2FP.BF16.F32.PACK_AB R30, R61, R47 ;  /* 0x0000002f3d1e723e */ /* 0x000fe400000010ff */
[----:B------:R-:W-:Y:S01]  /*50c60*/  F2FP.BF16.F32.PACK_AB R29, R46, R55 ;  /* 0x000000372e1d723e */ /* 0x000fe200000010ff */
[----:B------:R-:W-:Y:S01]  /*50c70*/  IMAD.WIDE.U32 R46, R210, 0x10, R244 ;  /* 0x00000010d22e7825 */ /* 0x000fe200078e00f4 */
[----:B------:R-:W-:-:S02]  /*50c80*/  F2FP.BF16.F32.PACK_AB R31, R64, R63 ;  /* 0x0000003f401f723e */ /* 0x000fc400000010ff */
[----:B------:R-:W-:Y:S01]  /*50c90*/  F2FP.BF16.F32.PACK_AB R28, R54, R52 ;  /* 0x00000034361c723e */ /* 0x000fe200000010ff */
[----:B------:R-:W-:Y:S02]  /*50ca0*/  IMAD.U32 R24, R24, 0x10000, RZ ;  /* 0x0001000018187824 */ /* 0x000fe400078e00ff */
[----:B------:R-:W-:Y:S01]  /*50cb0*/  FMUL.FTZ R45, R217, R45 ;  /* 0x0000002dd92d7220 */ /* 0x000fe20000410000 */
[----:B------:R-:W-:Y:S01]  /*50cc0*/  IMAD.U32 R17, R17, 0x10000, RZ ;  /* 0x0001000011117824 */ /* 0x000fe200078e00ff */
[----:B------:R-:W-:Y:S01]  /*50cd0*/  PRMT R19, R118, 0x7632, R19 ;  /* 0x0000763276137816 */ /* 0x000fe20000000013 */
[----:B------:R0:W-:Y:S02]  /*50ce0*/  STG.E.128 desc[UR6][R46.64], R28 ;  /* 0x0000001c2e007986 */ /* 0x0001e4000c101d06 */
[--C-:B------:R-:W-:Y:S01]  /*50cf0*/  FFMA.FTZ R24, R45, R24, R17.reuse ;  /* 0x000000182d187223 */ /* 0x100fe20000010011 */
[----:B------:R-:W-:Y:S01]  /*50d00*/  PRMT R17, R182, 0x7632, R17 ;  /* 0x00007632b6117816 */ /* 0x000fe20000000011 */
[----:B------:R-:W-:-:S02]  /*50d10*/  IMAD.U32 R19, R19, 0x10000, RZ ;  /* 0x0001000013137824 */ /* 0x000fc400078e00ff */
[----:B------:R-:W-:Y:S02]  /*50d20*/  FADD.FTZ R61, -R218, R26 ;  /* 0x0000001ada3d7221 */ /* 0x000fe40000010100 */
[----:B------:R-:W-:Y:S01]  /*50d30*/  IMAD.U32 R17, R17, 0x10000, RZ ;  /* 0x0001000011117824 */ /* 0x000fe200078e00ff */
[----:B0-----:R-:W-:Y:S01]  /*50d40*/  PRMT R46, R154, 0x7632, R46 ;  /* 0x000076329a2e7816 */ /* 0x001fe2000000002e */
[----:B------:R-:W-:Y:S01]  /*50d50*/  FADD.FTZ R28, -R218, R205 ;  /* 0x000000cdda1c7221 */ /* 0x000fe20000010100 */
[----:B------:R-:W-:Y:S02]  /*50d60*/  PRMT R31, R150, 0x7632, R31 ;  /* 0x00007632961f7816 */ /* 0x000fe4000000001f */
[----:B------:R-:W-:Y:S02]  /*50d70*/  PRMT R29, R153, 0x7632, R29 ;  /* 0x00007632991d7816 */ /* 0x000fe4000000001d */
[----:B------:R-:W-:Y:S01]  /*50d80*/  PRMT R30, R117, 0x7632, R30 ;  /* 0x00007632751e7816 */ /* 0x000fe2000000001e */
[----:B------:R-:W-:Y:S01]  /*50d90*/  IMAD.U32 R46, R46, 0x10000, RZ ;  /* 0x000100002e2e7824 */ /* 0x000fe200078e00ff */
[----:B------:R-:W-:Y:S01]  /*50da0*/  SHF.L.U32 R31, R31, 0x10, RZ ;  /* 0x000000101f1f7819 */ /* 0x000fe200000006ff */
[----:B------:R-:W-:Y:S01]  /*50db0*/  FMUL.FTZ R28, R217, R28 ;  /* 0x0000001cd91c7220 */ /* 0x000fe20000410000 */
[----:B------:R-:W-:Y:S01]  /*50dc0*/  SHF.L.U32 R29, R29, 0x10, RZ ;  /* 0x000000101d1d7819 */ /* 0x000fe200000006ff */
[----:B------:R-:W-:Y:S01]  /*50dd0*/  IMAD.U32 R30, R30, 0x10000, RZ ;  /* 0x000100001e1e7824 */ /* 0x000fe200078e00ff */
[----:B------:R-:W-:Y:S01]  /*50de0*/  PRMT R47, R155, 0x7632, R47 ;  /* 0x000076329b2f7816 */ /* 0x000fe2000000002f */
[C---:B------:R-:W-:Y:S01]  /*50df0*/  FFMA.FTZ R46, R28.reuse, R46, R19 ;  /* 0x0000002e1c2e7223 */ /* 0x040fe20000010013 */
[----:B------:R-:W-:Y:S01]  /*50e00*/  FFMA.FTZ R26, R28, R17, R31 ;  /* 0x000000111c1a7223 */ /* 0x000fe2000001001f */
[----:B------:R-:W-:Y:S01]  /*50e10*/  PRMT R19, R119, 0x7632, R19 ;  /* 0x0000763277137816 */ /* 0x000fe20000000013 */
[----:B------:R-:W-:Y:S01]  /*50e20*/  FFMA.FTZ R45, R45, R29, R30 ;  /* 0x0000001d2d2d7223 */ /* 0x000fe2000001001e */
[----:B------:R-:W-:Y:S01]  /*50e30*/  FADD.FTZ R28, -R218, R207 ;  /* 0x000000cfda1c7221 */ /* 0x000fe20000010100 */
[----:B------:R-:W-:-:S02]  /*50e40*/  PRMT R54, R183, 0x7632, R54 ;  /* 0x00007632b7367816 */ /* 0x000fc40000000036 */
[----:B------:R-:W-:Y:S01]  /*50e50*/  PRMT R30, R151, 0x7632, R30 ;  /* 0x00007632971e7816 */ /* 0x000fe2000000001e */
[----:B------:R-:W-:Y:S01]  /*50e60*/  IMAD.U32 R19, R19, 0x10000, RZ ;  /* 0x0001000013137824 */ /* 0x000fe200078e00ff */
[----:B------:R-:W-:Y:S01]  /*50e70*/  SHF.L.U32 R47, R47, 0x10, RZ ;  /* 0x000000102f2f7819 */ /* 0x000fe200000006ff */
[----:B------:R-:W-:Y:S01]  /*50e80*/  FMUL.FTZ R28, R217, R28 ;  /* 0x0000001cd91c7220 */ /* 0x000fe20000410000 */
[----:B------:R-:W-:Y:S01]  /*50e90*/  SHF.L.U32 R29, R185, 0x10, RZ ;  /* 0x00000010b91d7819 */ /* 0x000fe200000006ff */
[----:B------:R-:W-:Y:S02]  /*50ea0*/  IMAD.U32 R17, R145, 0x10000, RZ ;  /* 0x0001000091117824 */ /* 0x000fe400078e00ff */
[----:B------:R-:W-:Y:S01]  /*50eb0*/  FMUL.FTZ R61, R217, R61 ;  /* 0x0000003dd93d7220 */ /* 0x000fe20000410000 */
[----:B------:R-:W-:Y:S02]  /*50ec0*/  IMAD.U32 R54, R54, 0x10000, RZ ;  /* 0x0001000036367824 */ /* 0x000fe400078e00ff */
[----:B------:R-:W-:Y:S01]  /*50ed0*/  FADD.FTZ R65, -R218, R20 ;  /* 0x00000014da417221 */ /* 0x000fe20000010100 */
[----:B------:R-:W-:-:S02]  /*50ee0*/  IMAD.U32 R30, R30, 0x10000, RZ ;  /* 0x000100001e1e7824 */ /* 0x000fc400078e00ff */
[C---:B------:R-:W-:Y:S01]  /*50ef0*/  FFMA.FTZ R47, R28.reuse, R47, R19 ;  /* 0x0000002f1c2f7223 */ /* 0x040fe20000010013 */
[----:B------:R-:W-:Y:S01]  /*50f00*/  FFMA.FTZ R29, R61, R29, R17 ;  /* 0x0000001d3d1d7223 */ /* 0x000fe20000010011 */
[----:B------:R-:W-:Y:S01]  /*50f10*/  SHF.L.U32 R19, R157, 0x10, RZ ;  /* 0x000000109d137819 */ /* 0x000fe200000006ff */
[----:B------:R-:W-:Y:S01]  /*50f20*/  FFMA.FTZ R54, R28, R54, R30 ;  /* 0x000000361c367223 */ /* 0x000fe2000001001e */
[----:B------:R-:W-:Y:S01]  /*50f30*/  IMAD.U32 R20, R113, 0x10000, RZ ;  /* 0x0001000071147824 */ /* 0x000fe200078e00ff */
[----:B------:R-:W-:Y:S01]  /*50f40*/  SHF.L.U32 R17, R146, 0x10, RZ ;  /* 0x0000001092117819 */ /* 0x000fe200000006ff */
[----:B------:R-:W-:Y:S02]  /*50f50*/  IMAD.U32 R28, R186, 0x10000, RZ ;  /* 0x00010000ba1c7824 */ /* 0x000fe400078e00ff */
[----:B------:R-:W-:Y:S01]  /*50f60*/  FMUL.FTZ R65, R217, R65 ;  /* 0x00000041d9417220 */ /* 0x000fe20000410000 */
[----:B------:R-:W-:Y:S01]  /*50f70*/  FADD.FTZ R68, -R218, R21 ;  /* 0x00000015da447221 */ /* 0x000fe20000010100 */
[----:B------:R-:W-:Y:S01]  /*50f80*/  FFMA.FTZ R61, R61, R19, R20 ;  /* 0x000000133d3d7223 */ /* 0x000fe20000010014 */
[----:B------:R-:W-:-:S02]  /*50f90*/  IMAD.U32 R19, R158, 0x10000, RZ ;  /* 0x000100009e137824 */ /* 0x000fc400078e00ff */
[----:B------:R-:W-:Y:S01]  /*50fa0*/  FFMA.FTZ R28, R65, R28, R17 ;  /* 0x0000001c411c7223 */ /* 0x000fe20000010011 */
[----:B------:R-:W-:Y:S01]  /*50fb0*/  IMAD.U32 R20, R114, 0x10000, RZ ;  /* 0x0001000072147824 */ /* 0x000fe200078e00ff */
[----:B------:R-:W-:Y:S01]  /*50fc0*/  SHF.L.U32 R30, R227, 0x10, RZ ;  /* 0x00000010e31e7819 */ /* 0x000fe200000006ff */
[----:B------:R-:W-:Y:S01]  /*50fd0*/  FMUL.FTZ R68, R217, R68 ;  /* 0x00000044d9447220 */ /* 0x000fe20000410000 */
[----:B------:R-:W-:Y:S02]  /*50fe0*/  IMAD.U32 R17, R226, 0x10000, RZ ;  /* 0x00010000e2117824 */ /* 0x000fe400078e00ff */
[----:B------:R-:W-:Y:S01]  /*50ff0*/  FFMA.FTZ R65, R65, R19, R20 ;  /* 0x0000001341417223 */ /* 0x000fe20000010014 */
[----:B--2---:R-:W-:Y:S01]  /*51000*/  SHF.L.U32 R19, R72, 0x10, RZ ;  /* 0x0000001048137819 */ /* 0x004fe200000006ff */
[----:B------:R-:W-:Y:S01]  /*51010*/  FFMA.FTZ R30, R68, R30, R17 ;  /* 0x0000001e441e7223 */ /* 0x000fe20000010011 */
[----:B------:R-:W-:Y:S02]  /*51020*/  IMAD.U32 R17, R75, 0x10000, RZ ;  /* 0x000100004b117824 */ /* 0x000fe400078e00ff */
[----:B------:R-:W-:Y:S01]  /*51030*/  FADD.FTZ R72, -R218, R22 ;  /* 0x00000016da487221 */ /* 0x000fe20000010100 */
[----:B------:R-:W-:-:S02]  /*51040*/  IMAD.U32 R75, R187, 0x10000, RZ ;  /* 0x00010000bb4b7824 */ /* 0x000fc400078e00ff */
[----:B------:R-:W-:Y:S01]  /*51050*/  FFMA.FTZ R68, R68, R17, R19 ;  /* 0x0000001144447223 */ /* 0x000fe20000010013 */
[----:B------:R-:W-:Y:S01]  /*51060*/  FMUL.FTZ R72, R217, R72 ;  /* 0x00000048d9487220 */ /* 0x000fe20000410000 */
[----:B------:R-:W-:Y:S01]  /*51070*/  IMAD.U32 R20, R147, 0x10000, RZ ;  /* 0x0001000093147824 */ /* 0x000fe200078e00ff */
[----:B------:R-:W-:Y:S01]  /*51080*/  SHF.L.U32 R17, R159, 0x10, RZ ;  /* 0x000000109f117819 */ /* 0x000fe200000006ff */
[----:B------:R-:W-:Y:S02]  /*51090*/  IMAD.U32 R19, R115, 0x10000, RZ ;  /* 0x0001000073137824 */ /* 0x000fe400078e00ff */
[----:B------:R-:W-:Y:S01]  /*510a0*/  FADD.FTZ R23, -R218, R23 ;  /* 0x00000017da177221 */ /* 0x000fe20000010100 */
[C---:B------:R-:W-:Y:S01]  /*510b0*/  FFMA.FTZ R75, R72.reuse, R75, R20 ;  /* 0x0000004b484b7223 */ /* 0x040fe20000010014 */
[----:B------:R-:W-:Y:S01]  /*510c0*/  FFMA.FTZ R72, R72, R17, R19 ;  /* 0x0000001148487223 */ /* 0x000fe20000010013 */
[----:B----4-:R-:W-:Y:S01]  /*510d0*/  SHF.L.U32 R19, R74, 0x10, RZ ;  /* 0x000000104a137819 */ /* 0x010fe200000006ff */
[----:B------:R-:W-:Y:S01]  /*510e0*/  FMUL.FTZ R23, R217, R23 ;  /* 0x00000017d9177220 */ /* 0x000fe20000410000 */
[----:B------:R-:W-:-:S02]  /*510f0*/  IMAD.U32 R31, R211, 0x10000, RZ ;  /* 0x00010000d31f7824 */ /* 0x000fc400078e00ff */
[C---:B------:R-:W-:Y:S01]  /*51100*/  FADD.FTZ R52, -R218.reuse, R16 ;  /* 0x00000010da347221 */ /* 0x040fe20000010100 */
[----:B------:R-:W-:Y:S01]  /*51110*/  FADD.FTZ R55, -R218, R18 ;  /* 0x00000012da377221 */ /* 0x000fe20000010100 */
[----:B------:R-:W-:Y:S02]  /*51120*/  FFMA.FTZ R31, R23, R31, R19 ;  /* 0x0000001f171f7223 */ /* 0x000fe40000010013 */
[C---:B------:R-:W-:Y:S01]  /*51130*/  FMUL.FTZ R52, R217.reuse, R52 ;  /* 0x00000034d9347220 */ /* 0x040fe20000410000 */
[----:B------:R-:W-:Y:S02]  /*51140*/  IMAD.U32 R19, R148, 0x10000, RZ ;  /* 0x0001000094137824 */ /* 0x000fe400078e00ff */
[----:B------:R-:W-:Y:S02]  /*51150*/  IMAD.U32 R16, R152, 0x10000, RZ ;  /* 0x0001000098107824 */ /* 0x000fe400078e00ff */
[----:B------:R-:W-:Y:S01]  /*51160*/  FMUL.FTZ R55, R217, R55 ;  /* 0x00000037d9377220 */ /* 0x000fe20000410000 */
[----:B------:R-:W-:-:S02]  /*51170*/  IMAD.U32 R64, R181, 0x10000, RZ ;  /* 0x00010000b5407824 */ /* 0x000fc400078e00ff */
[----:B------:R-:W-:Y:S02]  /*51180*/  IMAD.U32 R18, R149, 0x10000, RZ ;  /* 0x0001000095127824 */ /* 0x000fe400078e00ff */
[----:B------:R-:W-:Y:S01]  /*51190*/  FADD.FTZ R63, -R218, R204 ;  /* 0x000000ccda3f7221 */ /* 0x000fe20000010100 */
[----:B------:R-:W-:Y:S02]  /*511a0*/  IMAD.U32 R74, R182, 0x10000, RZ ;  /* 0x00010000b64a7824 */ /* 0x000fe400078e00ff */
[----:B------:R-:W-:Y:S01]  /*511b0*/  FFMA.FTZ R64, R55, R64, R18 ;  /* 0x0000004037407223 */ /* 0x000fe20000010012 */
[----:B------:R-:W-:Y:S01]  /*511c0*/  SHF.L.U32 R18, R150, 0x10, RZ ;  /* 0x0000001096127819 */ /* 0x000fe200000006ff */
[----:B------:R-:W-:Y:S01]  /*511d0*/  FMUL.FTZ R63, R217, R63 ;  /* 0x0000003fd93f7220 */ /* 0x000fe20000410000 */
[----:B------:R-:W-:-:S03]  /*511e0*/  FADD.FTZ R206, -R218, R206 ;  /* 0x000000cedace7221 */ /* 0x000fc60000010100 */
[----:B------:R-:W-:Y:S01]  /*511f0*/  FFMA.FTZ R74, R63, R74, R18 ;  /* 0x0000004a3f4a7223 */ /* 0x000fe20000010012 */
[----:B------:R-:W-:Y:S01]  /*51200*/  F2FP.BF16.F32.PACK_AB R18, R66, R60 ;  /* 0x0000003c4212723e */ /* 0x000fe200000010ff */
[----:B------:R-:W-:Y:S01]  /*51210*/  FMUL.FTZ R217, R217, R206 ;  /* 0x000000ced9d97220 */ /* 0x000fe20000410000 */
[----:B------:R-:W-:Y:S01]  /*51220*/  SHF.L.U32 R66, R183, 0x10, RZ ;  /* 0x00000010b7427819 */ /* 0x000fe200000006ff */
[----:B------:R-:W-:Y:S01]  /*51230*/  IMAD.WIDE.U32 R210, R210, 0x10, R70 ;  /* 0x00000010d2d27825 */ /* 0x000fe200078e0046 */
[----:B------:R-:W-:-:S03]  /*51240*/  SHF.L.U32 R20, R119, 0x10, RZ ;  /* 0x0000001077147819 */ /* 0x000fc600000006ff */
[----:B------:R-:W-:Y:S01]  /*51250*/  IMAD.U32 R60, R155, 0x10000, RZ ;  /* 0x000100009b3c7824 */ /* 0x000fe200078e00ff */
[----:B------:R-:W-:Y:S02]  /*51260*/  F2FP.BF16.F32.PACK_AB R22, R219, R212 ;  /* 0x000000d4db16723e */ /* 0x000fe400000010ff */
[----:B------:R-:W-:Y:S01]  /*51270*/  F2FP.BF16.F32.PACK_AB R21, R62, R57 ;  /* 0x000000393e15723e */ /* 0x000fe200000010ff */
[----:B------:R-:W-:Y:S01]  /*51280*/  FFMA.FTZ R60, R217, R60, R20 ;  /* 0x0000003cd93c7223 */ /* 0x000fe20000010014 */
[----:B------:R-:W-:Y:S02]  /*51290*/  F2FP.BF16.F32.PACK_AB R20, R51, R43 ;  /* 0x0000002b3314723e */ /* 0x000fe400000010ff */
[----:B------:R-:W-:Y:S02]  /*512a0*/  F2FP.BF16.F32.PACK_AB R30, R30, R28 ;  /* 0x0000001c1e1e723e */ /* 0x000fe400000010ff */
[----:B------:R-:W-:Y:S02]  /*512b0*/  F2FP.BF16.F32.PACK_AB R31, R31, R75 ;  /* 0x0000004b1f1f723e */ /* 0x000fe400000010ff */
[----:B------:R-:W-:-:S02]  /*512c0*/  F2FP.BF16.F32.PACK_AB R29, R39, R29 ;  /* 0x0000001d271d723e */ /* 0x000fc400000010ff */
[----:B------:R-:W-:Y:S02]  /*512d0*/  F2FP.BF16.F32.PACK_AB R28, R36, R48 ;  /* 0x00000030241c723e */ /* 0x000fe400000010ff */
[----:B------:R-:W-:Y:S02]  /*512e0*/  F2FP.BF16.F32.PACK_AB R26, R26, R74 ;  /* 0x0000004a1a1a723e */ /* 0x000fe400000010ff */
[----:B------:R-:W-:Y:S01]  /*512f0*/  F2FP.BF16.F32.PACK_AB R47, R47, R60 ;  /* 0x0000003c2f2f723e */ /* 0x000fe200000010ff */
[----:B---3--:R-:W-:Y:S02]  /*51300*/  IMAD.U32 R73, R73, 0x10000, RZ ;  /* 0x0001000049497824 */ /* 0x008fe400078e00ff */
[----:B-----5:R-:W-:Y:S01]  /*51310*/  IMAD.U32 R17, R59, 0x10000, RZ ;  /* 0x000100003b117824 */ /* 0x020fe200078e00ff */
[----:B------:R-:W-:-:S03]  /*51320*/  SHF.L.U32 R59, R180, 0x10, RZ ;  /* 0x00000010b43b7819 */ /* 0x000fc600000006ff */
[----:B------:R-:W-:Y:S01]  /*51330*/  FFMA.FTZ R73, R23, R73, R17 ;  /* 0x0000004917497223 */ /* 0x000fe20000010011 */
[----:B------:R-:W-:Y:S01]  /*51340*/  SHF.L.U32 R17, R116, 0x10, RZ ;  /* 0x0000001074117819 */ /* 0x000fe200000006ff */
[----:B------:R-:W-:-:S04]  /*51350*/  FFMA.FTZ R59, R52, R59, R19 ;  /* 0x0000003b343b7223 */ /* 0x000fc80000010013 */
[----:B------:R-:W-:Y:S01]  /*51360*/  FFMA.FTZ R52, R52, R16, R17 ;  /* 0x0000001034347223 */ /* 0x000fe20000010011 */
[----:B------:R-:W-:Y:S01]  /*51370*/  SHF.L.U32 R16, R153, 0x10, RZ ;  /* 0x0000001099107819 */ /* 0x000fe200000006ff */
[----:B------:R-:W-:-:S04]  /*51380*/  IMAD.U32 R17, R117, 0x10000, RZ ;  /* 0x0001000075117824 */ /* 0x000fc800078e00ff */
[----:B------:R-:W-:Y:S01]  /*51390*/  FFMA.FTZ R55, R55, R16, R17 ;  /* 0x0000001037377223 */ /* 0x000fe20000010011 */
[----:B------:R-:W-:Y:S02]  /*513a0*/  IMAD.U32 R16, R154, 0x10000, RZ ;  /* 0x000100009a107824 */ /* 0x000fe400078e00ff */
[----:B------:R-:W-:-:S04]  /*513b0*/  IMAD.U32 R17, R118, 0x10000, RZ ;  /* 0x0001000076117824 */ /* 0x000fc800078e00ff */
[----:B------:R-:W-:Y:S01]  /*513c0*/  FFMA.FTZ R63, R63, R16, R17 ;  /* 0x000000103f3f7223 */ /* 0x000fe20000010011 */
[----:B------:R-:W-:Y:S01]  /*513d0*/  IMAD.U32 R16, R151, 0x10000, RZ ;  /* 0x0001000097107824 */ /* 0x000fe200078e00ff */
[----:B------:R-:W-:Y:S02]  /*513e0*/  F2FP.BF16.F32.PACK_AB R19, R69, R67 ;  /* 0x000000434513723e */ /* 0x000fe400000010ff */
[----:B------:R-:W-:Y:S01]  /*513f0*/  F2FP.BF16.F32.PACK_AB R17, R50, R42 ;  /* 0x0000002a3211723e */ /* 0x000fe200000010ff */
[----:B------:R-:W-:Y:S01]  /*51400*/  FFMA.FTZ R66, R217, R66, R16 ;  /* 0x00000042d9427223 */ /* 0x000fe20000010010 */
[----:B------:R-:W-:Y:S02]  /*51410*/  F2FP.BF16.F32.PACK_AB R16, R41, R40 ;  /* 0x000000282910723e */ /* 0x000fe400000010ff */
[----:B------:R-:W-:-:S03]  /*51420*/  F2FP.BF16.F32.PACK_AB R23, R225, R224 ;  /* 0x000000e0e117723e */ /* 0x000fc600000010ff */
[----:B------:R0:W-:Y:S02]  /*51430*/  STG.E.128 desc[UR6][R210.64], R16 ;  /* 0x00000010d2007986 */ /* 0x0001e4000c101d06 */
[----:B0-----:R-:W-:-:S05]  /*51440*/  IMAD.WIDE.U32 R16, R209, 0x10, R244 ;  /* 0x00000010d1107825 */ /* 0x001fca00078e00f4 */
[----:B------:R0:W-:Y:S01]  /*51450*/  STG.E.128 desc[UR6][R16.64], R20 ;  /* 0x0000001410007986 */ /* 0x0001e2000c101d06 */
[----:B------:R-:W-:Y:S01]  /*51460*/  IMAD.WIDE.U32 R42, R209, 0x10, R70 ;  /* 0x00000010d12a7825 */ /* 0x000fe200078e0046 */
[----:B------:R-:W-:Y:S02]  /*51470*/  F2FP.BF16.F32.PACK_AB R19, R58, R56 ;  /* 0x000000383a13723e */ /* 0x000fe400000010ff */
        /* <DEDUP_REMOVED lines=11> */
[----:B------:R-:W-:Y:S01]  /*51530*/  F2FP.BF16.F32.PACK_AB R25, R24, R64 ;  /* 0x000000401819723e */ /* 0x000fe200000010ff */
[----:B------:R-:W-:Y:S01]  /*51540*/  IMAD.WIDE.U32 R70, R215, 0x10, R70 ;  /* 0x00000010d7467825 */ /* 0x000fe200078e0046 */
[----:B------:R-:W-:Y:S02]  /*51550*/  F2FP.BF16.F32.PACK_AB R27, R54, R66 ;  /* 0x00000042361b723e */ /* 0x000fe400000010ff */
[----:B------:R-:W-:Y:S01]  /*51560*/  F2FP.BF16.F32.PACK_AB R24, R38, R59 ;  /* 0x0000003b2618723e */ /* 0x000fe200000010ff */
[----:B------:R1:W-:Y:S01]  /*51570*/  STG.E.128 desc[UR6][R42.64], R16 ;  /* 0x000000102a007986 */ /* 0x0003e2000c101d06 */
[----:B------:R-:W-:-:S02]  /*51580*/  F2FP.BF16.F32.PACK_AB R46, R46, R63 ;  /* 0x0000003f2e2e723e */ /* 0x000fc400000010ff */
        /* <DEDUP_REMOVED lines=10> */
.L_x_15307:
[----:B01----:R-:W-:Y:S01]  /*51630*/  HFMA2 R225, -RZ, RZ, 0, 5.9604644775390625e-08 ;  /* 0x00000001ffe17431 */ /* 0x003fe200000001ff */
[----:B------:R-:W-:Y:S01]  /*51640*/  BSSY B0, `(.L_x_15309) ;  /* 0x0000007000007945 */ /* 0x000fe20003800000 */
[----:B------:R-:W-:Y:S02]  /*51650*/  IMAD.MOV.U32 R227, RZ, RZ, R217 ;  /* 0x000000ffffe37224 */ /* 0x000fe400078e00d9 */
[----:B------:R-:W-:Y:S02]  /*51660*/  IMAD.MOV.U32 R224, RZ, RZ, 0x1f ;  /* 0x0000001fffe07424 */ /* 0x000fe400078e00ff */
[----:B------:R-:W-:-:S07]  /*51670*/  IMAD.MOV.U32 R218, RZ, RZ, -0x1 ;  /* 0xffffffffffda7424 */ /* 0x000fce00078e00ff */
[----:B------:R-:W-:Y:S05]  /*51680*/  WARPSYNC.COLLECTIVE R218, `(.L_x_15310) ;  /* 0x00000000da087348 */ /* 0x000fea0003c00000 */
[----:B------:R0:W1:Y:S02]  /*51690*/  SHFL.BFLY P2, R218, R227, R225, R224 ;  /* 0x0c0000e1e3da7389 */ /* 0x00006400000400e0 */
[----:B01----:R-:W-:Y:S05]  /*516a0*/  ENDCOLLECTIVE ;  /* 0x000000000000791b */ /* 0x003fea0003800000 */
.L_x_15310:
[----:B------:R-:W-:Y:S05]  /*516b0*/  BSYNC B0 ;  /* 0x0000000000007941 */ /* 0x000fea0003800000 */
.L_x_15309:
        /* <DEDUP_REMOVED lines=8> */
.L_x_15311:
[----:B------:R-:W-:Y:S02]  /*51740*/  IMAD.MOV.U32 R225, RZ, RZ, 0x4 ;  /* 0x00000004ffe17424 */ /* 0x000fe400078e00ff */
[----:B------:R-:W-:Y:S01]  /*51750*/  FADD.FTZ R217, R217, R218 ;  /* 0x000000dad9d97221 */ /* 0x000fe20000010000 */
[----:B------:R-:W-:-:S03]  /*51760*/  MOV R218, 0xffffffff ;  /* 0xffffffff00da7802 */ /* 0x000fc60000000f00 */
[----:B------:R-:W-:-:S07]  /*51770*/  IMAD.MOV.U32 R227, RZ, RZ, R217 ;  /* 0x000000ffffe37224 */ /* 0x000fce00078e00d9 */
[----:B------:R-:W-:Y:S05]  /*51780*/  WARPSYNC.COLLECTIVE R218, `(.L_x_15312) ;  /* 0x00000000da087348 */ /* 0x000fea0003c00000 */
[----:B------:R0:W1:Y:S02]  /*51790*/  SHFL.BFLY P2, R218, R227, R225, R224 ;  /* 0x0c0000e1e3da7389 */ /* 0x00006400000400e0 */
[----:B01----:R-:W-:Y:S05]  /*517a0*/  ENDCOLLECTIVE ;  /* 0x000000000000791b */ /* 0x003fea0003800000 */
.L_x_15312:
[----:B------:R-:W-:Y:S02]  /*517b0*/  IMAD.MOV.U32 R225, RZ, RZ, 0x8 ;  /* 0x00000008ffe17424 */ /* 0x000fe400078e00ff */
[----:B------:R-:W-:Y:S01]  /*517c0*/  FADD.FTZ R217, R217, R218 ;  /* 0x000000dad9d97221 */ /* 0x000fe20000010000 */
[----:B------:R-:W-:-:S03]  /*517d0*/  MOV R218, 0xffffffff ;  /* 0xffffffff00da7802 */ /* 0x000fc60000000f00 */
[----:B------:R-:W-:-:S07]  /*517e0*/  IMAD.MOV.U32 R227, RZ, RZ, R217 ;  /* 0x000000ffffe37224 */ /* 0x000fce00078e00d9 */
[----:B------:R-:W-:Y:S05]  /*517f0*/  WARPSYNC.COLLECTIVE R218, `(.L_x_15313) ;  /* 0x00000000da087348 */ /* 0x000fea0003c00000 */
[----:B------:R0:W1:Y:S02]  /*51800*/  SHFL.BFLY P2, R218, R227, R225, R224 ;  /* 0x0c0000e1e3da7389 */ /* 0x00006400000400e0 */
[----:B01----:R-:W-:Y:S05]  /*51810*/  ENDCOLLECTIVE ;  /* 0x000000000000791b */ /* 0x003fea0003800000 */
.L_x_15313:
[----:B------:R-:W-:Y:S02]  /*51820*/  IMAD.MOV.U32 R225, RZ, RZ, 0x10 ;  /* 0x00000010ffe17424 */ /* 0x000fe400078e00ff */
[----:B------:R-:W-:Y:S01]  /*51830*/  FADD.FTZ R217, R217, R218 ;  /* 0x000000dad9d97221 */ /* 0x000fe20000010000 */
[----:B------:R-:W-:-:S03]  /*51840*/  MOV R218, 0xffffffff ;  /* 0xffffffff00da7802 */ /* 0x000fc60000000f00 */
[----:B------:R-:W-:-:S07]  /*51850*/  IMAD.MOV.U32 R227, RZ, RZ, R217 ;  /* 0x000000ffffe37224 */ /* 0x000fce00078e00d9 */
[----:B------:R-:W-:Y:S05]  /*51860*/  WARPSYNC.COLLECTIVE R218, `(.L_x_15314) ;  /* 0x00000000da087348 */ /* 0x000fea0003c00000 */
[----:B------:R0:W1:Y:S02]  /*51870*/  SHFL.BFLY P2, R218, R227, R225, R224 ;  /* 0x0c0000e1e3da7389 */ /* 0x00006400000400e0 */
[----:B01----:R-:W-:Y:S05]  /*51880*/  ENDCOLLECTIVE ;  /* 0x000000000000791b */ /* 0x003fea0003800000 */
.L_x_15314:
        /* <DEDUP_REMOVED lines=138> */
.L_x_15315:
[----:B------:R-:W-:Y:S01]  /*52130*/  MOV R225, 0x2 ;  /* 0x0000000200e17802 */ /* 0x000fe20000000f00 */
[----:B------:R-:W-:Y:S01]  /*52140*/  FADD.FTZ R226, R226, R218 ;  /* 0x000000dae2e27221 */ /* 0x000fe20000010000 */
[----:B------:R-:W-:-:S03]  /*52150*/  IMAD.MOV.U32 R218, RZ, RZ, -0x1 ;  /* 0xffffffffffda7424 */ /* 0x000fc600078e00ff */
[----:B------:R-:W-:-:S07]  /*52160*/  IMAD.MOV.U32 R227, RZ, RZ, R226 ;  /* 0x000000ffffe37224 */ /* 0x000fce00078e00e2 */
[----:B------:R-:W-:Y:S05]  /*52170*/  WARPSYNC.COLLECTIVE R218, `(.L_x_15316) ;  /* 0x00000000da087348 */ /* 0x000fea0003c00000 */
[----:B------:R0:W1:Y:S02]  /*52180*/  SHFL.BFLY P2, R218, R227, R225, R224 ;  /* 0x0c0000e1e3da7389 */ /* 0x00006400000400e0 */
[----:B01----:R-:W-:Y:S05]  /*52190*/  ENDCOLLECTIVE ;  /* 0x000000000000791b */ /* 0x003fea0003800000 */
.L_x_15316:
[----:B------:R-:W-:Y:S02]  /*521a0*/  HFMA2 R225, -RZ, RZ, 0, 2.384185791015625e-07 ;  /* 0x00000004ffe17431 */ /* 0x000fe400000001ff */
[----:B------:R-:W-:Y:S01]  /*521b0*/  FADD.FTZ R226, R226, R218 ;  /* 0x000000dae2e27221 */ /* 0x000fe20000010000 */
[----:B------:R-:W-:-:S03]  /*521c0*/  IMAD.MOV.U32 R218, RZ, RZ, -0x1 ;  /* 0xffffffffffda7424 */ /* 0x000fc600078e00ff */
[----:B------:R-:W-:-:S07]  /*521d0*/  IMAD.MOV.U32 R227, RZ, RZ, R226 ;  /* 0x000000ffffe37224 */ /* 0x000fce00078e00e2 */
[----:B------:R-:W-:Y:S05]  /*521e0*/  WARPSYNC.COLLECTIVE R218, `(.L_x_15317) ;  /* 0x00000000da087348 */ /* 0x000fea0003c00000 */
[----:B------:R0:W1:Y:S02]  /*521f0*/  SHFL.BFLY P2, R218, R227, R225, R224 ;  /* 0x0c0000e1e3da7389 */ /* 0x00006400000400e0 */
[----:B01----:R-:W-:Y:S05]  /*52200*/  ENDCOLLECTIVE ;  /* 0x000000000000791b */ /* 0x003fea0003800000 */
.L_x_15317:
[----:B------:R-:W-:Y:S01]  /*52210*/  MOV R225, 0x8 ;  /* 0x0000000800e17802 */ /* 0x000fe20000000f00 */
[----:B------:R-:W-:Y:S01]  /*52220*/  FADD.FTZ R226, R226, R218 ;  /* 0x000000dae2e27221 */ /* 0x000fe20000010000 */
[----:B------:R-:W-:-:S03]  /*52230*/  IMAD.MOV.U32 R218, RZ, RZ, -0x1 ;  /* 0xffffffffffda7424 */ /* 0x000fc600078e00ff */
[----:B------:R-:W-:-:S07]  /*52240*/  IMAD.MOV.U32 R227, RZ, RZ, R226 ;  /* 0x000000ffffe37224 */ /* 0x000fce00078e00e2 */
[----:B------:R-:W-:Y:S05]  /*52250*/  WARPSYNC.COLLECTIVE R218, `(.L_x_15318) ;  /* 0x00000000da087348 */ /* 0x000fea0003c00000 */
[----:B------:R0:W1:Y:S02]  /*52260*/  SHFL.BFLY P2, R218, R227, R225, R224 ;  /* 0x0c0000e1e3da7389 */ /* 0x00006400000400e0 */
[----:B01----:R-:W-:Y:S05]  /*52270*/  ENDCOLLECTIVE ;  /* 0x000000000000791b */ /* 0x003fea0003800000 */
.L_x_15318:
[----:B------:R-:W-:Y:S02]  /*52280*/  HFMA2 R225, -RZ, RZ, 0, 9.5367431640625e-07 ;  /* 0x00000010ffe17431 */ /* 0x000fe400000001ff */
[----:B------:R-:W-:Y:S01]  /*52290*/  FADD.FTZ R226, R226, R218 ;  /* 0x000000dae2e27221 */ /* 0x000fe20000010000 */
[----:B------:R-:W-:-:S03]  /*522a0*/  IMAD.MOV.U32 R218, RZ, RZ, -0x1 ;  /* 0xffffffffffda7424 */ /* 0x000fc600078e00ff */
[----:B------:R-:W-:-:S07]  /*522b0*/  IMAD.MOV.U32 R227, RZ, RZ, R226 ;  /* 0x000000ffffe37224 */ /* 0x000fce00078e00e2 */
[----:B------:R-:W-:Y:S05]  /*522c0*/  WARPSYNC.COLLECTIVE R218, `(.L_x_15319) ;  /* 0x00000000da087348 */ /* 0x000fea0003c00000 */
[----:B------:R0:W1:Y:S02]  /*522d0*/  SHFL.BFLY P2, R218, R227, R225, R224 ;  /* 0x0c0000e1e3da7389 */ /* 0x00006400000400e0 */
[----:B01----:R-:W-:Y:S05]  /*522e0*/  ENDCOLLECTIVE ;  /* 0x000000000000791b */ /* 0x003fea0003800000 */
.L_x_15319:
[----:B------:R-:W-:Y:S05]  /*522f0*/  BRA `(.L_x_15320) ;  /* 0xffffffc400107947 */ /* 0x000fea000383ffff */
.L_x_15321:
        /* <DEDUP_REMOVED lines=16> */
.L_x_43881:


//--------------------- .text._ZN10layer_norm31ln_parallel_residual_fwd_kernelINS_13Kernel_traitsI13__nv_bfloat16S2_fS2_fjLj2048ELj1ELj4ELj1ELj16ENS_18Kernel_traits_baseILj2048ES2_S2_fS2_fjLj128EEEEELb1ELb1ELb0EEEvNS_9FwdParamsE --------------------------
	.section	.text._ZN10layer_norm31ln_parallel_residual_fwd_kernelINS_13Kernel_traitsI13__nv_bfloat16S2_fS2_fjLj2048ELj1ELj4ELj1ELj16ENS_18Kernel_traits_baseILj2048ES2_S2_fS2_fjLj128EEEEELb1ELb1ELb0EEEvNS_9FwdParamsE,"ax",@progbits
	.align	128
        .global         _ZN10layer_norm31ln_parallel_residual_fwd_kernelINS_13Kernel_traitsI13__nv_bfloat16S2_fS2_fjLj2048ELj1ELj4ELj1ELj16ENS_18Kernel_traits_baseILj2048ES2_S2_fS2_fjLj128EEEEELb1ELb1ELb0EEEvNS_9FwdParamsE
        .type           _ZN10layer_norm31ln_parallel_residual_fwd_kernelINS_13Kernel_traitsI13__nv_bfloat16S2_fS2_fjLj2048ELj1ELj4ELj1ELj16ENS_18Kernel_traits_baseILj2048ES2_S2_fS2_fjLj128EEEEELb1ELb1ELb0EEEvNS_9FwdParamsE,@function
        .size           _ZN10layer_norm31ln_parallel_residual_fwd_kernelINS_13Kernel_traitsI13__nv_bfloat16S2_fS2_fjLj2048ELj1ELj4ELj1ELj16ENS_18Kernel_traits_baseILj2048ES2_S2_fS2_fjLj128EEEEELb1ELb1ELb0EEEvNS_9FwdParamsE,(.L_x_43882 - _ZN10layer_norm31ln_parallel_residual_fwd_kernelINS_13Kernel_traitsI13__nv_bfloat16S2_fS2_fjLj2048ELj1ELj4ELj1ELj16ENS_18Kernel_traits_baseILj2048ES2_S2_fS2_fjLj128EEEEELb1ELb1ELb0EEEvNS_9FwdParamsE)
        .other          _ZN10layer_norm31ln_parallel_residual_fwd_kernelINS_13Kernel_traitsI13__nv_bfloat16S2_fS2_fjLj2048ELj1ELj4ELj1ELj16ENS_18Kernel_traits_baseILj2048ES2_S2_fS2_fjLj128EEEEELb1ELb1ELb0EEEvNS_9FwdParamsE,@"STO_CUDA_ENTRY STV_DEFAULT"
_ZN10layer_norm31ln_parallel_residual_fwd_kernelINS_13Kernel_traitsI13__nv_bfloat16S2_fS2_fjLj2048ELj1ELj4ELj1ELj16ENS_18Kernel_traits_baseILj2048ES2_S2_fS2_fjLj128EEEEELb1ELb1ELb0EEEvNS_9FwdParamsE:
.text._ZN10layer_norm31ln_parallel_residual_fwd_kernelINS_13Kernel_traitsI13__nv_bfloat16S2_fS2_fjLj2048ELj1ELj4ELj1ELj16ENS_18Kernel_traits_baseILj2048ES2_S2_fS2_fjLj128EEEEELb1ELb1ELb0EEEvNS_9FwdParamsE:
        /* <DEDUP_REMOVED lines=124> */
.L_x_15323:
        /* <DEDUP_REMOVED lines=79> */
.L_x_15324:
[----:B------:R-:W-:Y:S05]  /*0cb0*/  BSYNC.RECONVERGENT B0 ;  /* 0x0000000000007941 */ /* 0x000fea0003800200 */
.L_x_15322:
[----:B------:R-:W0:Y:S02]  /*0cc0*/  LDCU UR8, c[0x0][0x384] ;  /* 0x00007080ff0877ac */ /* 0x000e240008000800 */
[----:B0-----:R-:W-:-:S13]  /*0cd0*/  ISETP.GE.AND P0, PT, R211, UR8, PT ;  /* 0x00000008d3007c0c */ /* 0x001fda000bf06270 */
[----:B------:R-:W-:Y:S05]  /*0ce0*/  @P0 EXIT ;  /* 0x000000000000094d */ /* 0x000fea0003800000 */
[C---:B------:R-:W-:Y:S01]  /*0cf0*/  IMAD.HI.U32 R2, R210.reuse, -0x326172a9, RZ ;  /* 0xcd9e8d57d2027827 */ /* 0x040fe200078e00ff */
[----:B------:R-:W-:Y:S01]  /*0d00*/  BSSY B0, `(.L_x_15325) ;  /* 0x00043bc000007945 */ /* 0x000fe20003800000 */
[----:B-----5:R-:W-:Y:S01]  /*0d10*/  PRMT R208, R83, 0x7632, R208 ;  /* 0x0000763253d07816 */ /* 0x020fe200000000d0 */
[----:B------:R-:W0:Y:S01]  /*0d20*/  LDCU.U8 UR29, c[0x0][0x410] ;  /* 0x00008200ff1d77ac */ /* 0x000e220008000000 */
[----:B------:R-:W-:Y:S01]  /*0d30*/  IMAD.HI.U32 R3, R209, -0x2daee0ad, RZ ;  /* 0xd2511f53d1037827 */ /* 0x000fe200078e00ff */
[----:B------:R-:W-:Y:S02]  /*0d40*/  LOP3.LUT R2, R93, UR4, R2, 0x96, !PT ;  /* 0x000000045d027c12 */ /* 0x000fe4000f8e9602 */
[----:B------:R-:W-:Y:S01]  /*0d50*/  PRMT R207, R79, 0x7632, R207 ;  /* 0x000076324fcf7816 */ /* 0x000fe200000000cf */
[----:B------:R-:W-:Y:S01]  /*0d60*/  IMAD R5, R210, -0x326172a9, RZ ;  /* 0xcd9e8d57d2057824 */ /* 0x000fe200078e02ff */
[----:B------:R-:W-:Y:S01]  /*0d70*/  LOP3.LUT R3, R3, UR5, RZ, 0x3c, !PT ;  /* 0x0000000503037c12 */ /* 0x000fe2000f8e3cff */
[----:B------:R-:W-:Y:S01]  /*0d80*/  IMAD R7, R209, -0x2daee0ad, RZ ;  /* 0xd2511f53d1077824 */ /* 0x000fe200078e02ff */
[----:B------:R-:W-:Y:S01]  /*0d90*/  PRMT R206, R75, 0x7632, R206 ;  /* 0x000076324bce7816 */ /* 0x000fe200000000ce */
[----:B------:R-:W-:Y:S01]  /*0da0*/  IMAD.HI.U32 R6, R2, -0x2daee0ad, RZ ;  /* 0xd2511f5302067827 */ /* 0x000fe200078e00ff */
[----:B------:R-:W-:Y:S01]  /*0db0*/  PRMT R205, R71, 0x7632, R205 ;  /* 0x0000763247cd7816 */ /* 0x000fe200000000cd */
[----:B------:R-:W1:Y:S01]  /*0dc0*/  LDCU UR30, c[0x0][0x448] ;  /* 0x00008900ff1e77ac */ /* 0x000e620008000800 */
[----:B------:R-:W-:Y:S01]  /*0dd0*/  PRMT R204, R74, 0x7632, R204 ;  /* 0x000076324acc7816 */ /* 0x000fe200000000cc */
[----:B------:R-:W-:Y:S01]  /*0de0*/  IMAD.HI.U32 R4, R3, -0x326172a9, RZ ;  /* 0xcd9e8d5703047827 */ /* 0x000fe200078e00ff */
[----:B------:R-:W-:Y:S01]  /*0df0*/  LOP3.LUT R6, R7, UR10, R6, 0x96, !PT ;  /* 0x0000000a07067c12 */ /* 0x000fe2000f8e9606 */
[----:B------:R-:W2:Y:S01]  /*0e00*/  LDCU.64 UR8, c[0x0][0x398] ;  /* 0x00007300ff0877ac */ /* 0x000ea20008000a00 */
        /* <DEDUP_REMOVED lines=10> */
[----:B------:R-:W-:-:S02]  /*0eb0*/  LOP3.LUT R2, R3, UR13, R2, 0x96, !PT ;  /* 0x0000000d03027c12 */ /* 0x000fc4000f8e9602 */
[----:B------:R-:W-:Y:S01]  /*0ec0*/  PRMT R199, R63, 0x7632, R199 ;  /* 0x000076323fc77816 */ /* 0x000fe200000000c7 */
[----:B------:R-:W-:Y:S01]  /*0ed0*/  IMAD R7, R4, -0x2daee0ad, RZ ;  /* 0xd2511f5304077824 */ /* 0x000fe200078e02ff */
[----:B------:R-:W-:Y:S01]  /*0ee0*/  LOP3.LUT R5, R8, UR14, R5, 0x96, !PT ;  /* 0x0000000e08057c12 */ /* 0x000fe2000f8e9605 */
[----:B------:R-:W-:Y:S01]  /*0ef0*/  IMAD R6, R6, -0x326172a9, RZ ;  /* 0xcd9e8d5706067824 */ /* 0x000fe200078e02ff */
[----:B------:R-:W-:Y:S01]  /*0f00*/  PRMT R198, R66, 0x7632, R198 ;  /* 0x0000763242c67816 */ /* 0x000fe200000000c6 */
[----:B------:R-:W-:Y:S01]  /*0f10*/  IMAD.HI.U32 R4, R2, -0x2daee0ad, RZ ;  /* 0xd2511f5302047827 */ /* 0x000fe200078e00ff */
[----:B------:R-:W-:Y:S02]  /*0f20*/  PRMT R197, R62, 0x7632, R197 ;  /* 0x000076323ec57816 */ /* 0x000fe400000000c5 */
        /* <DEDUP_REMOVED lines=9> */
[----:B------:R-:W-:Y:S01]  /*0fc0*/  PRMT R193, R60, 0x7632, R193 ;  /* 0x000076323cc17816 */ /* 0x000fe200000000c1 */
[----:B------:R-:W4:Y:S01]  /*0fd0*/  LDCU UR27, c[0x0][0x408] ;  /* 0x00008100ff1b77ac */ /* 0x000f220008000800 */
        /* <DEDUP_REMOVED lines=20> */
[----:B------:R-:W0:Y:S01]  /*1120*/  LDCU UR28, c[0x0][0x388] ;  /* 0x00007100ff1c77ac */ /* 0x000e220008000800 */
        /* <DEDUP_REMOVED lines=27> */
[----:B------:R-:W-:Y:S01]  /*12e0*/  LOP3.LUT R3, R92, 0x3, RZ, 0xc0, !PT ;  /* 0x000000035c037812 */ /* 0x000fe200078ec0ff */
[----:B------:R-:W-:Y:S01]  /*12f0*/  IMAD.HI.U32 R5, R183, -0x2daee0ad, RZ ;  /* 0xd2511f53b7057827 */ /* 0x000fe200078e00ff */
[----:B------:R-:W-:Y:S02]  /*1300*/  PRMT R9, R54, 0x7632, R9 ;  /* 0x0000763236097816 */ /* 0x000fe40000000009 */
[----:B------:R-:W-:Y:S01]  /*1310*/  PRMT R26, R41, 0x7632, R26 ;  /* 0x00007632291a7816 */ /* 0x000fe2000000001a */
[----:B------:R-:W-:Y:S01]  /*1320*/  IMAD.HI.U32 R4, R184, -0x326172a9, RZ ;  /* 0xcd9e8d57b8047827 */ /* 0x000fe200078e00ff */
[----:B------:R-:W-:-:S02]  /*1330*/  LOP3.LUT R5, R2, UR26, R5, 0x96, !PT ;  /* 0x0000001a02057c12 */ /* 0x000fc4000f8e9605 */
[----:B------:R-:W-:Y:S01]  /*1340*/  MOV R2, R93 ;  /* 0x0000005d00027202 */ /* 0x000fe20000000f00 */
[----:B------:R-:W-:Y:S01]  /*1350*/  IMAD.MOV.U32 R182, RZ, RZ, RZ ;  /* 0x000000ffffb67224 */ /* 0x000fe200078e00ff */
[----:B------:R-:W-:Y:S01]  /*1360*/  LOP3.LUT R4, R7, UR25, R4, 0x96, !PT ;  /* 0x0000001907047c12 */ /* 0x000fe2000f8e9604 */
[----:B------:R-:W-:Y:S01]  /*1370*/  IMAD R183, R183, -0x2daee0ad, RZ ;  /* 0xd2511f53b7b77824 */ /* 0x000fe200078e02ff */
[----:B------:R-:W-:Y:S01]  /*1380*/  PRMT R7, R55, 0x7632, R7 ;  /* 0x0000763237077816 */ /* 0x000fe20000000007 */
[----:B------:R-:W-:Y:S01]  /*1390*/  IMAD R184, R184, -0x326172a9, RZ ;  /* 0xcd9e8d57b8b87824 */ /* 0x000fe200078e02ff */
        /* <DEDUP_REMOVED lines=10> */
[----:B01234-:R-:W-:-:S07]  /*1440*/  PRMT R181, R28, 0x7632, R181 ;  /* 0x000076321cb57816 */ /* 0x01ffce00000000b5 */
.L_x_16342:
        /* <DEDUP_REMOVED lines=41> */
.L_x_15331:
        /* <DEDUP_REMOVED lines=13> */
.L_x_15333:
[----:B------:R-:W-:Y:S05]  /*17b0*/  BSYNC.RECONVERGENT B3 ;  /* 0x0000000000037941 */ /* 0x000fea0003800200 */
.L_x_15332:
        /* <DEDUP_REMOVED lines=45> */
.L_x_15330:
[----:B------:R-:W-:Y:S05]  /*1a90*/  BSYNC.RECONVERGENT B2 ;  /* 0x0000000000027941 */ /* 0x000fea0003800200 */
.L_x_15329:
[----:B------:R-:W0:Y:S01]  /*1aa0*/  LDC R169, c[0x0][0x404] ;  /* 0x00010100ffa97b82 */ /* 0x000e220000000800 */
[----:B------:R-:W-:Y:S01]  /*1ab0*/  I2FP.F32.U32 R104, R104 ;  /* 0x0000006800687245 */ /* 0x000fe20000201000 */
[----:B------:R-:W-:Y:S01]  /*1ac0*/  IMAD.MOV.U32 R171, RZ, RZ, 0x2f800000 ;  /* 0x2f800000ffab7424 */ /* 0x000fe200078e00ff */
[----:B------:R-:W-:Y:S01]  /*1ad0*/  ISETP.NE.AND P2, PT, R105, 0x1, PT ;  /* 0x000000016900780c */ /* 0x000fe20003f45270 */
[----:B------:R-:W-:Y:S01]  /*1ae0*/  BSSY.RECONVERGENT B2, `(.L_x_15334) ;  /* 0x000004e000027945 */ /* 0x000fe20003800200 */
[----:B------:R-:W-:Y:S01]  /*1af0*/  LOP3.LUT R213, R213, 0xffffffef, RZ, 0xc0, !PT ;  /* 0xffffffefd5d57812 */ /* 0x000fe200078ec0ff */
[----:B------:R-:W-:Y:S01]  /*1b00*/  FFMA.FTZ R104, R104, R171, 1.1641532182693481445e-10 ;  /* 0x2f00000068687423 */ /* 0x000fe200000100ab */
[----:B------:R-:W-:Y:S02]  /*1b10*/  HFMA2 R106, -RZ, RZ, 0, 1.1920928955078125e-07 ;  /* 0x00000002ff6a7431 */ /* 0x000fe400000001ff */
[C---:B-----5:R-:W-:Y:S01]  /*1b20*/  IMAD.U32 R170, R108.reuse, 0x10000, RZ ;  /* 0x000100006caa7824 */ /* 0x060fe200078e00ff */
[----:B------:R-:W-:Y:S01]  /*1b30*/  PRMT R215, R108, 0x7632, R215 ;  /* 0x000076326cd77816 */ /* 0x000fe200000000d7 */
[----:B------:R-:W-:Y:S01]  /*1b40*/  IMAD.MOV.U32 R3, RZ, RZ, R184 ;  /* 0x000000ffff037224 */ /* 0x000fe200078e00b8 */
        /* <DEDUP_REMOVED lines=11> */
.L_x_15336:
        /* <DEDUP_REMOVED lines=13> */
.L_x_15338:
[----:B------:R-:W-:Y:S05]  /*1cd0*/  BSYNC.RECONVERGENT B3 ;  /* 0x0000000000037941 */ /* 0x000fea0003800200 */
.L_x_15337:
        /* <DEDUP_REMOVED lines=46> */
.L_x_15335:
[----:B------:R-:W-:Y:S05]  /*1fc0*/  BSYNC.RECONVERGENT B2 ;  /* 0x0000000000027941 */ /* 0x000fea0003800200 */
.L_x_15334:
[----:B------:R-:W-:Y:S01]  /*1fd0*/  I2FP.F32.U32 R104, R3 ;  /* 0x0000000300687245 */ /* 0x000fe20000201000 */
[----:B------:R-:W-:Y:S01]  /*1fe0*/  BSSY.RECONVERGENT B2, `(.L_x_15339) ;  /* 0x000004e000027945 */ /* 0x000fe20003800200 */
[----:B------:R-:W-:Y:S01]  /*1ff0*/  ISETP.NE.AND P2, PT, R106, 0x1, PT ;  /* 0x000000016a00780c */ /* 0x000fe20003f45270 */
[----:B------:R-:W-:Y:S01]  /*2000*/  IMAD.U32 R215, R215, 0x10000, RZ ;  /* 0x00010000d7d77824 */ /* 0x000fe200078e00ff */
[----:B------:R-:W-:Y:S01]  /*2010*/  LOP3.LUT R213, R213, 0xfffffff7, RZ, 0xc0, !PT ;  /* 0xfffffff7d5d57812 */ /* 0x000fe200078ec0ff */
[----:B------:R-:W-:Y:S01]  /*2020*/  FFMA.FTZ R104, R104, R171, 1.1641532182693481445e-10 ;  /* 0x2f00000068687423 */ /* 0x000fe200000100ab */
[----:B------:R-:W-:Y:S02]  /*2030*/  IMAD.MOV.U32 R105, RZ, RZ, 0x2 ;  /* 0x00000002ff697424 */ /* 0x000fe400078e00ff */
[----:B------:R-:W-:Y:S02]  /*2040*/  IMAD.MOV.U32 R3, RZ, RZ, R184 ;  /* 0x000000ffff037224 */ /* 0x000fe400078e00b8 */
[----:B------:R-:W-:-:S13]  /*2050*/  FSETP.LE.FTZ.AND P3, PT, R104, R169, PT ;  /* 0x000000a96800720b */ /* 0x000fda0003f73000 */
        /* <DEDUP_REMOVED lines=10> */
.L_x_15341:
        /* <DEDUP_REMOVED lines=13> */
.L_x_15343:
[----:B------:R-:W-:Y:S05]  /*21d0*/  BSYNC.RECONVERGENT B3 ;  /* 0x0000000000037941 */ /* 0x000fea0003800200 */
.L_x_15342:
        /* <DEDUP_REMOVED lines=46> */
.L_x_15340:
[----:B------:R-:W-:Y:S05]  /*24c0*/  BSYNC.RECONVERGENT B2 ;  /* 0x0000000000027941 */ /* 0x000fea0003800200 */
.L_x_15339:
[----:B------:R-:W-:Y:S01]  /*24d0*/  I2FP.F32.U32 R104, R3 ;  /* 0x0000000300687245 */ /* 0x000fe20000201000 */
[----:B------:R-:W-:Y:S01]  /*24e0*/  BSSY.RECONVERGENT B2, `(.L_x_15344) ;  /* 0x000004f000027945 */ /* 0x000fe20003800200 */
[----:B------:R-:W-:Y:S01]  /*24f0*/  ISETP.NE.AND P2, PT, R105, 0x1, PT ;  /* 0x000000016900780c */ /* 0x000fe20003f45270 */
[----:B------:R-:W-:Y:S01]  /*2500*/  HFMA2 R106, -RZ, RZ, 0, 1.1920928955078125e-07 ;  /* 0x00000002ff6a7431 */ /* 0x000fe200000001ff */
[----:B------:R-:W-:Y:S01]  /*2510*/  LOP3.LUT R213, R213, 0xfffffffb, RZ, 0xc0, !PT ;  /* 0xfffffffbd5d57812 */ /* 0x000fe200078ec0ff */
[----:B------:R-:W-:Y:S01]  /*2520*/  FFMA.FTZ R104, R104, R171, 1.1641532182693481445e-10 ;  /* 0x2f00000068687423 */ /* 0x000fe200000100ab */
[C---:B------:R-:W-:Y:S01]  /*2530*/  IMAD.U32 R183, R109.reuse, 0x10000, RZ ;  /* 0x000100006db77824 */ /* 0x040fe200078e00ff */
[----:B------:R-:W-:Y:S01]  /*2540*/  PRMT R216, R109, 0x7632, R216 ;  /* 0x000076326dd87816 */ /* 0x000fe200000000d8 */
        /* <DEDUP_REMOVED lines=12> */
.L_x_15346:
        /* <DEDUP_REMOVED lines=13> */
.L_x_15348:
[----:B------:R-:W-:Y:S05]  /*26e0*/  BSYNC.RECONVERGENT B3 ;  /* 0x0000000000037941 */ /* 0x000fea0003800200 */
.L_x_15347:
        /* <DEDUP_REMOVED lines=46> */
.L_x_15345:
[----:B------:R-:W-:Y:S05]  /*29d0*/  BSYNC.RECONVERGENT B2 ;  /* 0x0000000000027941 */ /* 0x000fea0003800200 */
.L_x_15344:
        /* <DEDUP_REMOVED lines=19> */
.L_x_15351:
        /* <DEDUP_REMOVED lines=13> */
.L_x_15353:
[----:B------:R-:W-:Y:S05]  /*2be0*/  BSYNC.RECONVERGENT B3 ;  /* 0x0000000000037941 */ /* 0x000fea0003800200 */
.L_x_15352:
        /* <DEDUP_REMOVED lines=46> */
.L_x_15350:
[----:B------:R-:W-:Y:S05]  /*2ed0*/  BSYNC.RECONVERGENT B2 ;  /* 0x0000000000027941 */ /* 0x000fea0003800200 */
.L_x_15349:
[----:B------:R-:W-:Y:S01]  /*2ee0*/  ISETP.NE.AND P3, PT, R105, 0x1, PT ;  /* 0x000000016900780c */ /* 0x000fe20003f65270 */
[----:B------:R-:W-:Y:S01]  /*2ef0*/  BSSY.RECONVERGENT B2, `(.L_x_15354) ;  /* 0x000004d000027945 */ /* 0x000fe20003800200 */
[----:B------:R-:W-:Y:S01]  /*2f00*/  I2FP.F32.U32 R104, R3 ;  /* 0x0000000300687245 */ /* 0x000fe20000201000 */
[----:B------:R-:W-:Y:S02]  /*2f10*/  HFMA2 R106, -RZ, RZ, 0, 1.1920928955078125e-07 ;  /* 0x00000002ff6a7431 */ /* 0x000fe400000001ff */
[C---:B------:R-:W-:Y:S01]  /*2f20*/  IMAD.U32 R217, R110.reuse, 0x10000, RZ ;  /* 0x000100006ed97824 */ /* 0x040fe200078e00ff */
[----:B------:R-:W-:Y:S01]  /*2f30*/  PRMT R110, R110, 0x7632, R110 ;  /* 0x000076326e6e7816 */ /* 0x000fe2000000006e */
        /* <DEDUP_REMOVED lines=12> */
.L_x_15356:
        /* <DEDUP_REMOVED lines=13> */
.L_x_15358:
[----:B------:R-:W-:Y:S05]  /*30d0*/  BSYNC.RECONVERGENT B3 ;  /* 0x0000000000037941 */ /* 0x000fea0003800200 */
.L_x_15357:
        /* <DEDUP_REMOVED lines=46> */
.L_x_15355:
[----:B------:R-:W-:Y:S05]  /*33c0*/  BSYNC.RECONVERGENT B2 ;  /* 0x0000000000027941 */ /* 0x000fea0003800200 */
.L_x_15354:
[----:B------:R-:W-:Y:S01]  /*33d0*/  ISETP.NE.AND P4, PT, R106, 0x1, PT ;  /* 0x000000016a00780c */ /* 0x000fe20003f85270 */
[----:B------:R-:W-:Y:S01]  /*33e0*/  BSSY.RECONVERGENT B2, `(.L_x_15359) ;  /* 0x000004c000027945 */ /* 0x000fe20003800200 */
[----:B------:R-:W-:Y:S01]  /*33f0*/  I2FP.F32.U32 R104, R3 ;  /* 0x0000000300687245 */ /* 0x000fe20000201000 */
[----:B------:R-:W-:Y:S02]  /*3400*/  IMAD.U32 R110, R110, 0x10000, RZ ;  /* 0x000100006e6e7824 */ /* 0x000fe400078e00ff */
[----:B------:R-:W-:Y:S02]  /*3410*/  IMAD.MOV.U32 R107, RZ, RZ, 0x2 ;  /* 0x00000002ff6b7424 */ /* 0x000fe400078e00ff */
[----:B------:R-:W-:Y:S01]  /*3420*/  FFMA.FTZ R104, R104, R171, 1.1641532182693481445e-10 ;  /* 0x2f00000068687423 */ /* 0x000fe200000100ab */
[----:B------:R-:W-:-:S04]  /*3430*/  IMAD.MOV.U32 R3, RZ, RZ, R184 ;  /* 0x000000ffff037224 */ /* 0x000fc800078e00b8 */
[----:B------:R-:W-:Y:S01]  /*3440*/  FSETP.LE.FTZ.AND P3, PT, R104, R169, PT ;  /* 0x000000a96800720b */ /* 0x000fe20003f73000 */
        /* <DEDUP_REMOVED lines=9> */
.L_x_15361:
        /* <DEDUP_REMOVED lines=13> */
.L_x_15363:
[----:B------:R-:W-:Y:S05]  /*35b0*/  BSYNC.RECONVERGENT B3 ;  /* 0x0000000000037941 */ /* 0x000fea0003800200 */
.L_x_15362:
        /* <DEDUP_REMOVED lines=46> */
.L_x_15360:
[----:B------:R-:W-:Y:S05]  /*38a0*/  BSYNC.RECONVERGENT B2 ;  /* 0x0000000000027941 */ /* 0x000fea0003800200 */
.L_x_15359:
        /* <DEDUP_REMOVED lines=18> */
.L_x_15366:
        /* <DEDUP_REMOVED lines=13> */
.L_x_15368:
[----:B------:R-:W-:Y:S05]  /*3aa0*/  BSYNC.RECONVERGENT B3 ;  /* 0x0000000000037941 */ /* 0x000fea0003800200 */
.L_x_15367:
        /* <DEDUP_REMOVED lines=46> */
.L_x_15365:
[----:B------:R-:W-:Y:S05]  /*3d90*/  BSYNC.RECONVERGENT B2 ;  /* 0x0000000000027941 */ /* 0x000fea0003800200 */
.L_x_15364:
[----:B------:R-:W-:Y:S01]  /*3da0*/  I2FP.F32.U32 R104, R105 ;  /* 0x0000006900687245 */ /* 0x000fe20000201000 */
[----:B------:R-:W-:Y:S01]  /*3db0*/  FMUL.FTZ R170, R170, UR27 ;  /* 0x0000001baaaa7c20 */ /* 0x000fe20008410000 */
[----:B------:R-:W-:Y:S01]  /*3dc0*/  P2R R106, PR, RZ, 0x2 ;  /* 0x00000002ff6a7803 */ /* 0x000fe20000000000 */
[----:B------:R-:W-:Y:S01]  /*3dd0*/  FMUL.FTZ R215, R215, UR27 ;  /* 0x0000001bd7d77c20 */ /* 0x000fe20008410000 */
[C---:B------:R-:W-:Y:S01]  /*3de0*/  LOP3.LUT P1, RZ, R213.reuse, 0x10, RZ, 0xc0, !PT ;  /* 0x00000010d5ff7812 */ /* 0x040fe2000782c0ff */
[----:B------:R-:W-:Y:S01]  /*3df0*/  FFMA.FTZ R220, R104, R171, 1.1641532182693481445e-10 ;  /* 0x2f00000068dc7423 */ /* 0x000fe200000100ab */
[----:B------:R-:W-:Y:S01]  /*3e00*/  P2R R107, PR, RZ, 0x1 ;  /* 0x00000001ff6b7803 */ /* 0x000fe20000000000 */
[----:B------:R-:W-:Y:S01]  /*3e10*/  FMUL.FTZ R216, R216, UR27 ;  /* 0x0000001bd8d87c20 */ /* 0x000fe20008410000 */
[----:B------:R-:W-:Y:S01]  /*3e20*/  LOP3.LUT P0, RZ, R213, 0x8, RZ, 0xc0, !PT ;  /* 0x00000008d5ff7812 */ /* 0x000fe2000780c0ff */
[----:B------:R-:W-:Y:S01]  /*3e30*/  IMAD.U32 R111, R111, 0x10000, RZ ;  /* 0x000100006f6f7824 */ /* 0x000fe200078e00ff */
[----:B------:R-:W-:Y:S01]  /*3e40*/  LOP3.LUT P5, RZ, R213, 0x2, RZ, 0xc0, !PT ;  /* 0x00000002d5ff7812 */ /* 0x000fe200078ac0ff */
[----:B------:R-:W-:Y:S01]  /*3e50*/  FMUL.FTZ R218, R218, UR27 ;  /* 0x0000001bdada7c20 */ /* 0x000fe20008410000 */
[----:B------:R-:W-:Y:S01]  /*3e60*/  FSEL R104, R170, RZ, P1 ;  /* 0x000000ffaa687208 */ /* 0x000fe20000800000 */
[----:B------:R-:W-:Y:S01]  /*3e70*/  FMUL.FTZ R109, R110, UR27 ;  /* 0x0000001b6e6d7c20 */ /* 0x000fe20008410000 */
[----:B------:R-:W-:Y:S01]  /*3e80*/  ISETP.NE.AND P1, PT, R106, RZ, PT ;  /* 0x000000ff6a00720c */ /* 0x000fe20003f25270 */
[----:B------:R-:W-:Y:S01]  /*3e90*/  FMUL.FTZ R217, R217, UR27 ;  /* 0x0000001bd9d97c20 */ /* 0x000fe20008410000 */
[----:B------:R-:W-:Y:S01]  /*3ea0*/  FSEL R105, R215, RZ, P0 ;  /* 0x000000ffd7697208 */ /* 0x000fe20000000000 */
[----:B------:R-:W-:Y:S01]  /*3eb0*/  FMUL.FTZ R183, R183, UR27 ;  /* 0x0000001bb7b77c20 */ /* 0x000fe20008410000 */
[----:B------:R-:W-:Y:S01]  /*3ec0*/  ISETP.NE.AND P0, PT, R107, RZ, PT ;  /* 0x000000ff6b00720c */ /* 0x000fe20003f05270 */
[----:B------:R-:W-:Y:S01]  /*3ed0*/  FMUL.FTZ R111, R111, UR27 ;  /* 0x0000001b6f6f7c20 */ /* 0x000fe20008410000 */
[----:B------:R-:W-:-:S02]  /*3ee0*/  FSEL R107, R216, RZ, P5 ;  /* 0x000000ffd86b7208 */ /* 0x000fc40002800000 */
[----:B------:R-:W-:Y:S02]  /*3ef0*/  LOP3.LUT P6, RZ, R213, 0x4, RZ, 0xc0, !PT ;  /* 0x00000004d5ff7812 */ /* 0x000fe400078cc0ff */
[----:B------:R-:W-:Y:S02]  /*3f00*/  FSETP.GTU.FTZ.AND P5, PT, R220, R169, PT ;  /* 0x000000a9dc00720b */ /* 0x000fe40003fbc000 */
[----:B------:R-:W-:Y:S01]  /*3f10*/  FSEL R110, R218, RZ, P4 ;  /* 0x000000ffda6e7208 */ /* 0x000fe20002000000 */
[----:B------:R-:W-:Y:S01]  /*3f20*/  @P1 FADD.FTZ R104, R96, R104 ;  /* 0x0000006860681221 */ /* 0x000fe20000010000 */
        /* <DEDUP_REMOVED lines=8> */
[----:B------:R-:W-:Y:S01]  /*3fb0*/  @P1 FADD.FTZ R110, R102, R110 ;  /* 0x0000006e666e1221 */ /* 0x000fe20000010000 */
[----:B------:R-:W-:Y:S01]  /*3fc0*/  @P1 FADD.FTZ R108, R100, R108 ;  /* 0x0000006c646c1221 */ /* 0x000fe20000010000 */
[----:B------:R-:W-:Y:S01]  /*3fd0*/  PLOP3.LUT P5, PT, P5, PT, PT, 0x8, 0x80 ;  /* 0x000000000080781c */ /* 0x000fe20002fae170 */
[----:B------:R-:W-:Y:S01]  /*3fe0*/  @P1 FADD.FTZ R111, R103, R111 ;  /* 0x0000006f676f1221 */ /* 0x000fe20000010000 */
[----:B------:R-:W-:Y:S11]  /*3ff0*/  BRA `(.L_x_15369) ;  /* 0x0000005000b47947 */ /* 0x000ff60003800000 */
.L_x_15328:
        /* <DEDUP_REMOVED lines=16> */
.L_x_15372:
        /* <DEDUP_REMOVED lines=13> */
.L_x_15374:
[----:B------:R-:W-:Y:S05]  /*41d0*/  BSYNC.RECONVERGENT B3 ;  /* 0x0000000000037941 */ /* 0x000fea0003800200 */
.L_x_15373:
        /* <DEDUP_REMOVED lines=43> */
[----:B------:R-:W-:-:S07]  /*4490*/  IMAD.MOV.U32 R104, RZ, RZ, R183 ;  /* 0x000000ffff687224 */ /* 0x000fce00078e00b7 */
.L_x_15371:
[----:B------:R-:W-:Y:S05]  /*44a0*/  BSYNC.RECONVERGENT B2 ;  /* 0x0000000000027941 */ /* 0x000fea0003800200 */
.L_x_15370:
        /* <DEDUP_REMOVED lines=9> */
[----:B------:R-:W-:-:S03]  /*4540*/  IMAD.MOV.U32 R105, RZ, RZ, R184 ;  /* 0x000000ffff697224 */ /* 0x000fc600078e00b8 */
[----:B0-----:R-:W-:Y:S01]  /*4550*/  FSETP.LE.FTZ.AND P4, PT, R104, R169, PT ;  /* 0x000000a96800720b */ /* 0x001fe20003f93000 */
[C---:B-----5:R-:W-:Y:S01]  /*4560*/  IMAD.U32 R104, R108.reuse, 0x10000, RZ ;  /* 0x000100006c687824 */ /* 0x060fe200078e00ff */
[----:B------:R-:W-:-:S03]  /*4570*/  PRMT R108, R108, 0x7632, R108 ;  /* 0x000076326c6c7816 */ /* 0x000fc6000000006c */
[----:B-1----:R-:W-:-:S08]  /*4580*/  FMUL.FTZ R3, R183, R104 ;  /* 0x00000068b7037220 */ /* 0x002fd00000410000 */
        /* <DEDUP_REMOVED lines=10> */
.L_x_15377:
        /* <DEDUP_REMOVED lines=13> */
.L_x_15379:
[----:B------:R-:W-:Y:S05]  /*4700*/  BSYNC.RECONVERGENT B3 ;  /* 0x0000000000037941 */ /* 0x000fea0003800200 */
.L_x_15378:
        /* <DEDUP_REMOVED lines=43> */
[----:B------:R-:W-:Y:S01]  /*49c0*/  IMAD.MOV.U32 R105, RZ, RZ, R168 ;  /* 0x000000ffff697224 */ /* 0x000fe200078e00a8 */
[----:B------:R-:W-:-:S07]  /*49d0*/  MOV R168, R104 ;  /* 0x0000006800a87202 */ /* 0x000fce0000000f00 */
.L_x_15376:
[----:B------:R-:W-:Y:S05]  /*49e0*/  BSYNC.RECONVERGENT B2 ;  /* 0x0000000000027941 */ /* 0x000fea0003800200 */
.L_x_15375:
[----:B------:R-:W-:Y:S01]  /*49f0*/  I2FP.F32.U32 R105, R105 ;  /* 0x0000006900697245 */ /* 0x000fe20000201000 */
[----:B------:R-:W-:Y:S01]  /*4a00*/  IMAD.U32 R106, R92, 0x10000, RZ ;  /* 0x000100005c6a7824 */ /* 0x000fe200078e00ff */
[----:B------:R-:W-:Y:S01]  /*4a10*/  ISETP.NE.AND P3, PT, R107, 0x1, PT ;  /* 0x000000016b00780c */ /* 0x000fe20003f65270 */
[----:B------:R-:W-:Y:S01]  /*4a20*/  BSSY.RECONVERGENT B2, `(.L_x_15380) ;  /* 0x0000050000027945 */ /* 0x000fe20003800200 */
[----:B------:R-:W-:Y:S01]  /*4a30*/  FSEL R3, R3, RZ, P4 ;  /* 0x000000ff03037208 */ /* 0x000fe20002000000 */
        /* <DEDUP_REMOVED lines=18> */
.L_x_15382:
        /* <DEDUP_REMOVED lines=13> */
.L_x_15384:
[----:B------:R-:W-:Y:S05]  /*4c30*/  BSYNC.RECONVERGENT B3 ;  /* 0x0000000000037941 */ /* 0x000fea0003800200 */
.L_x_15383:
        /* <DEDUP_REMOVED lines=46> */
.L_x_15381:
[----:B------:R-:W-:Y:S05]  /*4f20*/  BSYNC.RECONVERGENT B2 ;  /* 0x0000000000027941 */ /* 0x000fea0003800200 */
.L_x_15380:
        /* <DEDUP_REMOVED lines=20> */
.L_x_15387:
        /* <DEDUP_REMOVED lines=13> */
.L_x_15389:
[----:B------:R-:W-:Y:S05]  /*5140*/  BSYNC.RECONVERGENT B3 ;  /* 0x0000000000037941 */ /* 0x000fea0003800200 */
.L_x_15388:
        /* <DEDUP_REMOVED lines=46> */
.L_x_15386:
[----:B------:R-:W-:Y:S05]  /*5430*/  BSYNC.RECONVERGENT B2 ;  /* 0x0000000000027941 */ /* 0x000fea0003800200 */
.L_x_15385:
[----:B------:R-:W-:Y:S01]  /*5440*/  PRMT R106, R92, 0x7632, R106 ;  /* 0x000076325c6a7816 */ /* 0x000fe2000000006a */
[----:B------:R-:W-:Y:S01]  /*5450*/  BSSY.RECONVERGENT B2, `(.L_x_15390) ;  /* 0x0000053000027945 */ /* 0x000fe20003800200 */
[----:B------:R-:W-:Y:S02]  /*5460*/  I2FP.F32.U32 R105, R105 ;  /* 0x0000006900697245 */ /* 0x000fe40000201000 */
[----:B------:R-:W-:Y:S01]  /*5470*/  ISETP.NE.AND P3, PT, R107, 0x1, PT ;  /* 0x000000016b00780c */ /* 0x000fe20003f65270 */
[----:B------:R-:W-:Y:S01]  /*5480*/  IMAD.U32 R108, R106, 0x10000, RZ ;  /* 0x000100006a6c7824 */ /* 0x000fe200078e00ff */
[----:B------:R-:W-:Y:S01]  /*5490*/  FSEL R3, R3, RZ, P4 ;  /* 0x000000ff03037208 */ /* 0x000fe20002000000 */
[----:B------:R-:W-:Y:S02]  /*54a0*/  FFMA.FTZ R106, R105, R192, 1.1641532182693481445e-10 ;  /* 0x2f000000696a7423 */ /* 0x000fe400000100c0 */
[----:B------:R-:W-:-:S03]  /*54b0*/  FMUL.FTZ R108, R108, R183 ;  /* 0x000000b76c6c7220 */ /* 0x000fc60000410000 */
[----:B------:R-:W-:-:S04]  /*54c0*/  FSETP.GTU.FTZ.AND P2, PT, R106, R169, PT ;  /* 0x000000a96a00720b */ /* 0x000fc80003f5c000 */
[----:B------:R-:W-:Y:S02]  /*54d0*/  FSEL R108, R108, RZ, !P2 ;  /* 0x000000ff6c6c7208 */ /* 0x000fe40005000000 */
[----:B------:R-:W-:-:S03]  /*54e0*/  SEL R186, RZ, 0x1, P2 ;  /* 0x00000001ffba7807 */ /* 0x000fc60001000000 */
[----:B------:R-:W-:Y:S01]  /*54f0*/  FADD.FTZ R105, R108, R3 ;  /* 0x000000036c697221 */ /* 0x000fe20000010000 */
[----:B------:R-:W-:Y:S01]  /*5500*/  IMAD.MOV.U32 R108, RZ, RZ, 0x2 ;  /* 0x00000002ff6c7424 */ /* 0x000fe200078e00ff */
[----:B------:R-:W-:Y:S02]  /*5510*/  MOV R3, R184 ;  /* 0x000000b800037202 */ /* 0x000fe40000000f00 */
        /* <DEDUP_REMOVED lines=10> */
.L_x_15392:
        /* <DEDUP_REMOVED lines=13> */
.L_x_15394:
[----:B------:R-:W-:Y:S05]  /*5690*/  BSYNC.RECONVERGENT B3 ;  /* 0x0000000000037941 */ /* 0x000fea0003800200 */
.L_x_15393:
[----:B------:R-:W-:Y:S01]  /*56a0*/  IMAD.WIDE.U32 R4, R210, -0x326172a9, RZ ;  /* 0xcd9e8d57d2047825 */ /* 0x000fe200078e00ff */
[----:B------:R-:W-:Y:S01]  /*56b0*/  LOP3.LUT R106, R182, UR5, R171, 0x96, !PT ;  /* 0x00000005b66a7c12 */ /* 0x000fe2000f8e96ab */
[----:B------:R-:W-:Y:S02]  /*56c0*/  UIADD3 UR31, UPT, UPT, UR5, -0x4498517b, URZ ;  /* 0xbb67ae85051f7890 */ /* 0x000fe4000fffe0ff */
[----:B------:R-:W-:Y:S01]  /*56d0*/  IMAD.MOV.U32 R3, RZ, RZ, R168 ;  /* 0x000000ffff037224 */ /* 0x000fe200078e00a8 */
[----:B------:R-:W-:Y:S01]  /*56e0*/  LOP3.LUT R188, R2, UR4, R5, 0x96, !PT ;  /* 0x0000000402bc7c12 */ /* 0x000fe2000f8e9605 */
[----:B------:R-:W-:-:S04]  /*56f0*/  IMAD.WIDE.U32 R106, R106, -0x326172a9, RZ ;  /* 0xcd9e8d576a6a7825 */ /* 0x000fc800078e00ff */
[----:B------:R-:W-:Y:S01]  /*5700*/  IMAD.WIDE.U32 R188, R188, -0x2daee0ad, RZ ;  /* 0xd2511f53bcbc7825 */ /* 0x000fe200078e00ff */
[----:B------:R-:W-:-:S03]  /*5710*/  LOP3.LUT R171, R4, UR12, R107, 0x96, !PT ;  /* 0x0000000c04ab7c12 */ /* 0x000fc6000f8e966b */
[----:B------:R-:W-:Y:S01]  /*5720*/  IMAD.MOV.U32 R108, RZ, RZ, RZ ;  /* 0x000000ffff6c7224 */ /* 0x000fe200078e00ff */
        /* <DEDUP_REMOVED lines=37> */
.L_x_15391:
[----:B------:R-:W-:Y:S05]  /*5980*/  BSYNC.RECONVERGENT B2 ;  /* 0x0000000000027941 */ /* 0x000fea0003800200 */
.L_x_15390:
[----:B------:R-:W-:Y:S01]  /*5990*/  I2FP.F32.U32 R3, R3 ;  /* 0x0000000300037245 */ /* 0x000fe20000201000 */
[----:B------:R-:W-:Y:S01]  /*59a0*/  BSSY.RECONVERGENT B2, `(.L_x_15395) ;  /* 0x0000050000027945 */ /* 0x000fe20003800200 */
[----:B------:R-:W-:Y:S01]  /*59b0*/  ISETP.NE.AND P2, PT, R108, 0x1, PT ;  /* 0x000000016c00780c */ /* 0x000fe20003f45270 */
[----:B------:R-:W-:Y:S01]  /*59c0*/  IMAD.MOV.U32 R107, RZ, RZ, R184 ;  /* 0x000000ffff6b7224 */ /* 0x000fe200078e00b8 */
[----:B------:R-:W-:Y:S01]  /*59d0*/  LOP3.LUT R213, R213, 0xfffffffb, RZ, 0xc0, !PT ;  /* 0xfffffffbd5d57812 */ /* 0x000fe200078ec0ff */
[----:B------:R-:W-:Y:S01]  /*59e0*/  FFMA.FTZ R106, R3, R192, 1.1641532182693481445e-10 ;  /* 0x2f000000036a7423 */ /* 0x000fe200000100c0 */
[----:B------:R-:W-:-:S04]  /*59f0*/  PRMT R3, R109, 0x7632, R3 ;  /* 0x000076326d037816 */ /* 0x000fc80000000003 */
[----:B------:R-:W-:Y:S02]  /*5a00*/  FSETP.LE.FTZ.AND P4, PT, R106, R169, PT ;  /* 0x000000a96a00720b */ /* 0x000fe40003f93000 */
[----:B------:R-:W-:Y:S01]  /*5a10*/  SHF.L.U32 R106, R109, 0x10, RZ ;  /* 0x000000106d6a7819 */ /* 0x000fe200000006ff */
[----:B------:R-:W-:-:S04]  /*5a20*/  IMAD.MOV.U32 R109, RZ, RZ, 0x2 ;  /* 0x00000002ff6d7424 */ /* 0x000fc800078e00ff */
[----:B------:R-:W-:-:S06]  /*5a30*/  FMUL.FTZ R187, R183, R106 ;  /* 0x0000006ab7bb7220 */ /* 0x000fcc0000410000 */
        /* <DEDUP_REMOVED lines=10> */
.L_x_15397:
        /* <DEDUP_REMOVED lines=13> */
.L_x_15399:
[----:B------:R-:W-:Y:S05]  /*5bb0*/  BSYNC.RECONVERGENT B3 ;  /* 0x0000000000037941 */ /* 0x000fea0003800200 */
.L_x_15398:
        /* <DEDUP_REMOVED lines=46> */
.L_x_15396:
[----:B------:R-:W-:Y:S05]  /*5ea0*/  BSYNC.RECONVERGENT B2 ;  /* 0x0000000000027941 */ /* 0x000fea0003800200 */
.L_x_15395:
[----:B------:R-:W-:Y:S01]  /*5eb0*/  I2FP.F32.U32 R107, R107 ;  /* 0x0000006b006b7245 */ /* 0x000fe20000201000 */
[----:B------:R-:W-:Y:S01]  /*5ec0*/  IMAD.U32 R108, R93, 0x10000, RZ ;  /* 0x000100005d6c7824 */ /* 0x000fe200078e00ff */
[----:B------:R-:W-:Y:S01]  /*5ed0*/  BSSY.RECONVERGENT B2, `(.L_x_15400) ;  /* 0x0000051000027945 */ /* 0x000fe20003800200 */
[----:B------:R-:W-:Y:S02]  /*5ee0*/  IMAD.MOV.U32 R171, RZ, RZ, 0x2 ;  /* 0x00000002ffab7424 */ /* 0x000fe400078e00ff */
[----:B------:R-:W-:Y:S01]  /*5ef0*/  FFMA.FTZ R106, R107, R192, 1.1641532182693481445e-10 ;  /* 0x2f0000006b6a7423 */ /* 0x000fe200000100c0 */
[----:B------:R-:W-:Y:S01]  /*5f00*/  FMUL.FTZ R108, R108, R183 ;  /* 0x000000b76c6c7220 */ /* 0x000fe20000410000 */
[----:B------:R-:W-:-:S03]  /*5f10*/  FSEL R107, R187, RZ, P4 ;  /* 0x000000ffbb6b7208 */ /* 0x000fc60002000000 */
[----:B------:R-:W-:-:S04]  /*5f20*/  FSETP.GTU.FTZ.AND P2, PT, R106, R169, PT ;  /* 0x000000a96a00720b */ /* 0x000fc80003f5c000 */
[----:B------:R-:W-:Y:S02]  /*5f30*/  FSEL R108, R108, RZ, !P2 ;  /* 0x000000ff6c6c7208 */ /* 0x000fe40005000000 */
[----:B------:R-:W-:Y:S02]  /*5f40*/  SEL R187, RZ, 0x1, P2 ;  /* 0x00000001ffbb7807 */ /* 0x000fe40001000000 */
[----:B------:R-:W-:Y:S01]  /*5f50*/  ISETP.NE.AND P2, PT, R109, 0x1, PT ;  /* 0x000000016d00780c */ /* 0x000fe20003f45270 */
[----:B------:R-:W-:Y:S01]  /*5f60*/  FADD.FTZ R106, R108, R107 ;  /* 0x0000006b6c6a7221 */ /* 0x000fe20000010000 */
[----:B------:R-:W-:-:S03]  /*5f70*/  MOV R107, R184 ;  /* 0x000000b8006b7202 */ /* 0x000fc60000000f00 */
[----:B------:R-:W-:-:S08]  /*5f80*/  @P1 FADD.FTZ R106, R98, R106 ;  /* 0x0000006a626a1221 */ /* 0x000fd00000010000 */
        /* <DEDUP_REMOVED lines=9> */
.L_x_15402:
        /* <DEDUP_REMOVED lines=13> */
.L_x_15404:
[----:B------:R-:W-:Y:S05]  /*60f0*/  BSYNC.RECONVERGENT B3 ;  /* 0x0000000000037941 */ /* 0x000fea0003800200 */
.L_x_15403:
        /* <DEDUP_REMOVED lines=46> */
.L_x_15401:
[----:B------:R-:W-:Y:S05]  /*63e0*/  BSYNC.RECONVERGENT B2 ;  /* 0x0000000000027941 */ /* 0x000fea0003800200 */
.L_x_15400:
        /* <DEDUP_REMOVED lines=20> */
.L_x_15407:
        /* <DEDUP_REMOVED lines=13> */
.L_x_15409:
[----:B------:R-:W-:Y:S05]  /*6600*/  BSYNC.RECONVERGENT B3 ;  /* 0x0000000000037941 */ /* 0x000fea0003800200 */
.L_x_15408:
        /* <DEDUP_REMOVED lines=46> */
.L_x_15406:
[----:B------:R-:W-:Y:S05]  /*68f0*/  BSYNC.RECONVERGENT B2 ;  /* 0x0000000000027941 */ /* 0x000fea0003800200 */
.L_x_15405:
[----:B------:R-:W-:Y:S01]  /*6900*/  PRMT R108, R93, 0x7632, R108 ;  /* 0x000076325d6c7816 */ /* 0x000fe2000000006c */
[----:B------:R-:W-:Y:S01]  /*6910*/  BSSY.RECONVERGENT B2, `(.L_x_15410) ;  /* 0x0000053000027945 */ /* 0x000fe20003800200 */
[----:B------:R-:W-:Y:S01]  /*6920*/  I2FP.F32.U32 R107, R107 ;  /* 0x0000006b006b7245 */ /* 0x000fe20000201000 */
[----:B------:R-:W-:Y:S01]  /*6930*/  IMAD.MOV.U32 R171, RZ, RZ, 0x2 ;  /* 0x00000002ffab7424 */ /* 0x000fe200078e00ff */
[----:B------:R-:W-:Y:S01]  /*6940*/  FSEL R3, R3, RZ, P4 ;  /* 0x000000ff03037208 */ /* 0x000fe20002000000 */
[----:B------:R-:W-:Y:S02]  /*6950*/  IMAD.U32 R170, R108, 0x10000, RZ ;  /* 0x000100006caa7824 */ /* 0x000fe400078e00ff */
[----:B------:R-:W-:Y:S02]  /*6960*/  FFMA.FTZ R108, R107, R192, 1.1641532182693481445e-10 ;  /* 0x2f0000006b6c7423 */ /* 0x000fe400000100c0 */
[----:B------:R-:W-:-:S03]  /*6970*/  FMUL.FTZ R170, R170, R183 ;  /* 0x000000b7aaaa7220 */ /* 0x000fc60000410000 */
        /* <DEDUP_REMOVED lines=16> */
.L_x_15412:
        /* <DEDUP_REMOVED lines=13> */
.L_x_15414:
[----:B------:R-:W-:Y:S05]  /*6b50*/  BSYNC.RECONVERGENT B3 ;  /* 0x0000000000037941 */ /* 0x000fea0003800200 */
.L_x_15413:
        /* <DEDUP_REMOVED lines=46> */
.L_x_15411:
[----:B------:R-:W-:Y:S05]  /*6e40*/  BSYNC.RECONVERGENT B2 ;  /* 0x0000000000027941 */ /* 0x000fea0003800200 */
.L_x_15410:
[----:B------:R-:W-:Y:S01]  /*6e50*/  ISETP.NE.AND P3, PT, R171, 0x1, PT ;  /* 0x00000001ab00780c */ /* 0x000fe20003f65270 */
[----:B------:R-:W-:Y:S01]  /*6e60*/  BSSY.RECONVERGENT B2, `(.L_x_15415) ;  /* 0x000004e000027945 */ /* 0x000fe20003800200 */
[----:B------:R-:W-:Y:S01]  /*6e70*/  I2FP.F32.U32 R3, R3 ;  /* 0x0000000300037245 */ /* 0x000fe20000201000 */
[----:B------:R-:W-:Y:S01]  /*6e80*/  IMAD.MOV.U32 R190, RZ, RZ, 0x2 ;  /* 0x00000002ffbe7424 */ /* 0x000fe200078e00ff */
[C---:B------:R-:W-:Y:S01]  /*6e90*/  SHF.L.U32 R170, R110.reuse, 0x10, RZ ;  /* 0x000000106eaa7819 */ /* 0x040fe200000006ff */
[----:B------:R-:W-:Y:S01]  /*6ea0*/  IMAD.MOV.U32 R109, RZ, RZ, R184 ;  /* 0x000000ffff6d7224 */ /* 0x000fe200078e00b8 */
[----:B------:R-:W-:Y:S01]  /*6eb0*/  PRMT R110, R110, 0x7632, R110 ;  /* 0x000076326e6e7816 */ /* 0x000fe2000000006e */
[----:B------:R-:W-:Y:S02]  /*6ec0*/  FFMA.FTZ R108, R3, R192, 1.1641532182693481445e-10 ;  /* 0x2f000000036c7423 */ /* 0x000fe400000100c0 */
[----:B------:R-:W-:-:S03]  /*6ed0*/  FMUL.FTZ R3, R183, R170 ;  /* 0x000000aab7037220 */ /* 0x000fc60000410000 */
        /* <DEDUP_REMOVED lines=10> */
.L_x_15417:
        /* <DEDUP_REMOVED lines=13> */
.L_x_15419:
[----:B------:R-:W-:Y:S05]  /*7050*/  BSYNC.RECONVERGENT B3 ;  /* 0x0000000000037941 */ /* 0x000fea0003800200 */
.L_x_15418:
        /* <DEDUP_REMOVED lines=46> */
.L_x_15416:
[----:B------:R-:W-:Y:S05]  /*7340*/  BSYNC.RECONVERGENT B2 ;  /* 0x0000000000027941 */ /* 0x000fea0003800200 */
.L_x_15415:
[----:B------:R-:W-:Y:S01]  /*7350*/  I2FP.F32.U32 R109, R109 ;  /* 0x0000006d006d7245 */ /* 0x000fe20000201000 */
[----:B------:R-:W-:Y:S01]  /*7360*/  IMAD.U32 R170, R94, 0x10000, RZ ;  /* 0x000100005eaa7824 */ /* 0x000fe200078e00ff */
[----:B------:R-:W-:Y:S01]  /*7370*/  FSEL R3, R3, RZ, P2 ;  /* 0x000000ff03037208 */ /* 0x000fe20001000000 */
        /* <DEDUP_REMOVED lines=20> */
.L_x_15422:
        /* <DEDUP_REMOVED lines=13> */
.L_x_15424:
[----:B------:R-:W-:Y:S05]  /*7590*/  BSYNC.RECONVERGENT B3 ;  /* 0x0000000000037941 */ /* 0x000fea0003800200 */
.L_x_15423:
        /* <DEDUP_REMOVED lines=46> */
.L_x_15421:
[----:B------:R-:W-:Y:S05]  /*7880*/  BSYNC.RECONVERGENT B2 ;  /* 0x0000000000027941 */ /* 0x000fea0003800200 */
.L_x_15420:
        /* <DEDUP_REMOVED lines=18> */
.L_x_15427:
        /* <DEDUP_REMOVED lines=13> */
.L_x_15429:
[----:B------:R-:W-:Y:S05]  /*7a80*/  BSYNC.RECONVERGENT B3 ;  /* 0x0000000000037941 */ /* 0x000fea0003800200 */
.L_x_15428:
        /* <DEDUP_REMOVED lines=46> */
.L_x_15426:
[----:B------:R-:W-:Y:S05]  /*7d70*/  BSYNC.RECONVERGENT B2 ;  /* 0x0000000000027941 */ /* 0x000fea0003800200 */
.L_x_15425:
        /* <DEDUP_REMOVED lines=24> */
.L_x_15432:
        /* <DEDUP_REMOVED lines=13> */
.L_x_15434:
[----:B------:R-:W-:Y:S05]  /*7fd0*/  BSYNC.RECONVERGENT B3 ;  /* 0x0000000000037941 */ /* 0x000fea0003800200 */
.L_x_15433:
        /* <DEDUP_REMOVED lines=46> */
.L_x_15431:
[----:B------:R-:W-:Y:S05]  /*82c0*/  BSYNC.RECONVERGENT B2 ;  /* 0x0000000000027941 */ /* 0x000fea0003800200 */
.L_x_15430:
        /* <DEDUP_REMOVED lines=19> */
.L_x_15437:
        /* <DEDUP_REMOVED lines=13> */
.L_x_15439:
[----:B------:R-:W-:Y:S05]  /*84d0*/  BSYNC.RECONVERGENT B3 ;  /* 0x0000000000037941 */ /* 0x000fea0003800200 */
.L_x_15438:
        /* <DEDUP_REMOVED lines=46> */
.L_x_15436:
[----:B------:R-:W-:Y:S05]  /*87c0*/  BSYNC.RECONVERGENT B2 ;  /* 0x0000000000027941 */ /* 0x000fea0003800200 */
.L_x_15435:
        /* <DEDUP_REMOVED lines=23> */
.L_x_15442:
        /* <DEDUP_REMOVED lines=13> */
.L_x_15444:
[----:B------:R-:W-:Y:S05]  /*8a10*/  BSYNC.RECONVERGENT B3 ;  /* 0x0000000000037941 */ /* 0x000fea0003800200 */
.L_x_15443:
        /* <DEDUP_REMOVED lines=46> */
.L_x_15441:
[----:B------:R-:W-:Y:S05]  /*8d00*/  BSYNC.RECONVERGENT B2 ;  /* 0x0000000000027941 */ /* 0x000fea0003800200 */
.L_x_15440:
[----:B------:R-:W-:Y:S01]  /*8d10*/  ISETP.NE.AND P6, PT, R215, 0x1, PT ;  /* 0x00000001d700780c */ /* 0x000fe20003fc5270 */
[----:B------:R-:W-:Y:S01]  /*8d20*/  BSSY.RECONVERGENT B2, `(.L_x_15445) ;  /* 0x000004f000027945 */ /* 0x000fe20003800200 */
[----:B------:R-:W-:Y:S01]  /*8d30*/  I2FP.F32.U32 R3, R3 ;  /* 0x0000000300037245 */ /* 0x000fe20000201000 */
[----:B------:R-:W-:Y:S01]  /*8d40*/  IMAD.MOV.U32 R171, RZ, RZ, R184 ;  /* 0x000000ffffab7224 */ /* 0x000fe200078e00b8 */
[----:B------:R-:W-:-:S03]  /*8d50*/  SHF.L.U32 R216, R111, 0x10, RZ ;  /* 0x000000106fd87819 */ /* 0x000fc600000006ff */
[----:B------:R-:W-:Y:S01]  /*8d60*/  FFMA.FTZ R170, R3, R192, 1.1641532182693481445e-10 ;  /* 0x2f00000003aa7423 */ /* 0x000fe200000100c0 */
[----:B------:R-:W-:Y:S02]  /*8d70*/  IMAD.MOV.U32 R3, RZ, RZ, 0x2 ;  /* 0x00000002ff037424 */ /* 0x000fe400078e00ff */
[----:B------:R-:W-:Y:S02]  /*8d80*/  FMUL.FTZ R111, R216, R183 ;  /* 0x000000b7d86f7220 */ /* 0x000fe40000410000 */
        /* <DEDUP_REMOVED lines=10> */
.L_x_15447:
        /* <DEDUP_REMOVED lines=15> */
.L_x_15449:
[----:B------:R-:W-:Y:S05]  /*8f20*/  BSYNC.RECONVERGENT B3 ;  /* 0x0000000000037941 */ /* 0x000fea0003800200 */
.L_x_15448:
        /* <DEDUP_REMOVED lines=46> */
.L_x_15446:
[----:B------:R-:W-:Y:S05]  /*9210*/  BSYNC.RECONVERGENT B2 ;  /* 0x0000000000027941 */ /* 0x000fea0003800200 */
.L_x_15445:
[----:B------:R-:W-:Y:S02]  /*9220*/  I2FP.F32.U32 R171, R171 ;  /* 0x000000ab00ab7245 */ /* 0x000fe40000201000 */
[----:B------:R-:W-:Y:S02]  /*9230*/  PRMT R170, R95, 0x7632, R170 ;  /* 0x000076325faa7816 */ /* 0x000fe400000000aa */
[----:B------:R-:W-:Y:S01]  /*9240*/  FSEL R111, R111, RZ, P5 ;  /* 0x000000ff6f6f7208 */ /* 0x000fe20002800000 */
[----:B------:R-:W-:Y:S02]  /*9250*/  FFMA.FTZ R192, R171, R192, 1.1641532182693481445e-10 ;  /* 0x2f000000abc07423 */ /* 0x000fe400000100c0 */
[----:B------:R-:W-:-:S03]  /*9260*/  IMAD.U32 R170, R170, 0x10000, RZ ;  /* 0x00010000aaaa7824 */ /* 0x000fc600078e00ff */
[----:B------:R-:W-:Y:S01]  /*9270*/  FSETP.GTU.FTZ.AND P6, PT, R192, R169, PT ;  /* 0x000000a9c000720b */ /* 0x000fe20003fdc000 */
[----:B------:R-:W-:-:S03]  /*9280*/  FMUL.FTZ R170, R170, R183 ;  /* 0x000000b7aaaa7220 */ /* 0x000fc60000410000 */
[----:B------:R-:W-:Y:S02]  /*9290*/  SEL R192, RZ, 0x1, P6 ;  /* 0x00000001ffc07807 */ /* 0x000fe40003000000 */
[----:B------:R-:W-:-:S05]  /*92a0*/  FSEL R170, R170, RZ, !P6 ;  /* 0x000000ffaaaa7208 */ /* 0x000fca0007000000 */
[----:B------:R-:W-:-:S04]  /*92b0*/  FADD.FTZ R111, R170, R111 ;  /* 0x0000006faa6f7221 */ /* 0x000fc80000010000 */
[----:B------:R-:W-:-:S07]  /*92c0*/  @P1 FADD.FTZ R111, R103, R111 ;  /* 0x0000006f676f1221 */ /* 0x000fce0000010000 */
.L_x_15369:
        /* <DEDUP_REMOVED lines=20> */
[----:B-1----:R-:W-:Y:S02]  /*9410*/  IMAD.WIDE.U32 R170, R214, 0x8, R170 ;  /* 0x00000008d6aa7825 */ /* 0x002fe400078e00aa */
[----:B------:R0:W-:Y:S04]  /*9420*/  STG.E.128 desc[UR6][R218.64+0x10], R108 ;  /* 0x0000106cda007986 */ /* 0x0001e8000c101d06 */
[----:B------:R0:W-:Y:S01]  /*9430*/  STG.E.64 desc[UR6][R170.64], R216 ;  /* 0x000000d8aa007986 */ /* 0x0001e2000c101b06 */
[----:B------:R-:W-:Y:S05]  /*9440*/  @!P0 BRA `(.L_x_15450) ;  /* 0x0000000000508947 */ /* 0x000fea0003800000 */
[----:B------:R-:W-:Y:S01]  /*9450*/  IMAD.U32 R183, R191, 0x10000, RZ ;  /* 0x00010000bfb77824 */ /* 0x000fe200078e00ff */
[----:B0-----:R-:W0:Y:S01]  /*9460*/  LDC.64 R170, c[0x0][0x3b8] ;  /* 0x0000ee00ffaa7b82 */ /* 0x001e220000000a00 */
        /* <DEDUP_REMOVED lines=18> */
.L_x_15450:
[----:B------:R-:W-:Y:S01]  /*9590*/  MOV R183, R168 ;  /* 0x000000a800b77202 */ /* 0x000fe20000000f00 */
[----:B------:R-:W-:-:S07]  /*95a0*/  VIADD R168, R214, 0x20 ;  /* 0x00000020d6a87836 */ /* 0x000fce0000000000 */
.L_x_15327:
[----:B------:R-:W-:Y:S05]  /*95b0*/  BSYNC.RECONVERGENT B1 ;  /* 0x0000000000017941 */ /* 0x000fea0003800200 */
.L_x_15326:
        /* <DEDUP_REMOVED lines=20> */
[----:B------:R-:W-:Y:S01]  /*9700*/  ISETP.NE.AND P2, PT, R3, 0x1, PT ;  /* 0x000000010300780c */ /* 0x000fe20003f45270 */
[----:B------:R-:W-:Y:S01]  /*9710*/  BSSY.RECONVERGENT B2, `(.L_x_15454) ;  /* 0x0000049000027945 */ /* 0x000fe20003800200 */
[----:B--2---:R-:W-:Y:S01]  /*9720*/  IMAD.MOV.U32 R114, RZ, RZ, 0x2 ;  /* 0x00000002ff727424 */ /* 0x004fe200078e00ff */
[----:B01----:R-:W-:Y:S01]  /*9730*/  MOV R170, R183 ;  /* 0x000000b700aa7202 */ /* 0x003fe20000000f00 */
        /* <DEDUP_REMOVED lines=12> */
.L_x_15456:
        /* <DEDUP_REMOVED lines=13> */
.L_x_15458:
[----:B------:R-:W-:Y:S05]  /*98d0*/  BSYNC.RECONVERGENT B3 ;  /* 0x0000000000037941 */ /* 0x000fea0003800200 */
.L_x_15457:
        /* <DEDUP_REMOVED lines=44> */
.L_x_15455:
[----:B------:R-:W-:Y:S05]  /*9ba0*/  BSYNC.RECONVERGENT B2 ;  /* 0x0000000000027941 */ /* 0x000fea0003800200 */
.L_x_15454:
        /* <DEDUP_REMOVED lines=24> */
.L_x_15461:
        /* <DEDUP_REMOVED lines=13> */
.L_x_15463:
[----:B------:R-:W-:Y:S05]  /*9e00*/  BSYNC.RECONVERGENT B3 ;  /* 0x0000000000037941 */ /* 0x000fea0003800200 */
.L_x_15462:
        /* <DEDUP_REMOVED lines=45> */
.L_x_15460:
[----:B------:R-:W-:Y:S05]  /*a0e0*/  BSYNC.RECONVERGENT B2 ;  /* 0x0000000000027941 */ /* 0x000fea0003800200 */
.L_x_15459:
        /* <DEDUP_REMOVED lines=23> */
.L_x_15466:
        /* <DEDUP_REMOVED lines=13> */
.L_x_15468:
[----:B------:R-:W-:Y:S05]  /*a330*/  BSYNC.RECONVERGENT B3 ;  /* 0x0000000000037941 */ /* 0x000fea0003800200 */
.L_x_15467:
        /* <DEDUP_REMOVED lines=46> */
.L_x_15465:
[----:B------:R-:W-:Y:S05]  /*a620*/  BSYNC.RECONVERGENT B2 ;  /* 0x0000000000027941 */ /* 0x000fea0003800200 */
.L_x_15464:
        /* <DEDUP_REMOVED lines=20> */
.L_x_15471:
        /* <DEDUP_REMOVED lines=13> */
.L_x_15473:
[----:B------:R-:W-:Y:S05]  /*a840*/  BSYNC.RECONVERGENT B3 ;  /* 0x0000000000037941 */ /* 0x000fea0003800200 */
.L_x_15472:
        /* <DEDUP_REMOVED lines=46> */
.L_x_15470:
[----:B------:R-:W-:Y:S05]  /*ab30*/  BSYNC.RECONVERGENT B2 ;  /* 0x0000000000027941 */ /* 0x000fea0003800200 */
.L_x_15469:
[----:B------:R-:W-:Y:S01]  /*ab40*/  I2FP.F32.U32 R114, R113 ;  /* 0x0000007100727245 */ /* 0x000fe20000201000 */
[----:B------:R-:W-:Y:S01]  /*ab50*/  BSSY.RECONVERGENT B2, `(.L_x_15474) ;  /* 0x0000053000027945 */ /* 0x000fe20003800200 */
[----:B------:R-:W-:Y:S01]  /*ab60*/  PRMT R113, R92, 0x7632, R113 ;  /* 0x000076325c717816 */ /* 0x000fe20000000071 */
[----:B------:R-:W-:Y:S01]  /*ab70*/  IMAD.MOV.U32 R188, RZ, RZ, 0x2 ;  /* 0x00000002ffbc7424 */ /* 0x000fe200078e00ff */
[----:B------:R-:W-:Y:S01]  /*ab80*/  FSEL R3, R3, RZ, P4 ;  /* 0x000000ff03037208 */ /* 0x000fe20002000000 */
[----:B------:R-:W-:Y:S02]  /*ab90*/  FFMA.FTZ R114, R114, R183, 1.1641532182693481445e-10 ;  /* 0x2f00000072727423 */ /* 0x000fe400000100b7 */
[----:B------:R-:W-:-:S03]  /*aba0*/  IMAD.U32 R116, R113, 0x10000, RZ ;  /* 0x0001000071747824 */ /* 0x000fc600078e00ff */
[----:B------:R-:W-:Y:S01]  /*abb0*/  FSETP.GTU.FTZ.AND P2, PT, R114, R169, PT ;  /* 0x000000a97200720b */ /* 0x000fe20003f5c000 */
[----:B------:R-:W-:-:S03]  /*abc0*/  FMUL.FTZ R116, R116, R171 ;  /* 0x000000ab74747220 */ /* 0x000fc60000410000 */
[----:B------:R-:W-:Y:S02]  /*abd0*/  SEL R186, RZ, 0x1, P2 ;  /* 0x00000001ffba7807 */ /* 0x000fe40001000000 */
[----:B------:R-:W-:Y:S02]  /*abe0*/  FSEL R116, R116, RZ, !P2 ;  /* 0x000000ff74747208 */ /* 0x000fe40005000000 */
[----:B------:R-:W-:-:S03]  /*abf0*/  ISETP.NE.AND P2, PT, R115, 0x1, PT ;  /* 0x000000017300780c */ /* 0x000fc60003f45270 */
[----:B------:R-:W-:Y:S01]  /*ac00*/  FADD.FTZ R113, R116, R3 ;  /* 0x0000000374717221 */ /* 0x000fe20000010000 */
[----:B------:R-:W-:-:S03]  /*ac10*/  MOV R3, R184 ;  /* 0x000000b800037202 */ /* 0x000fc60000000f00 */
[----:B------:R-:W-:-:S06]  /*ac20*/  @P1 FADD.FTZ R113, R97, R113 ;  /* 0x0000007161711221 */ /* 0x000fcc0000010000 */
        /* <DEDUP_REMOVED lines=9> */
.L_x_15476:
        /* <DEDUP_REMOVED lines=13> */
.L_x_15478:
[----:B------:R-:W-:Y:S05]  /*ad90*/  BSYNC.RECONVERGENT B3 ;  /* 0x0000000000037941 */ /* 0x000fea0003800200 */
.L_x_15477:
        /* <DEDUP_REMOVED lines=46> */
.L_x_15475:
[----:B------:R-:W-:Y:S05]  /*b080*/  BSYNC.RECONVERGENT B2 ;  /* 0x0000000000027941 */ /* 0x000fea0003800200 */
.L_x_15474:
[----:B------:R-:W-:Y:S01]  /*b090*/  I2FP.F32.U32 R114, R3 ;  /* 0x0000000300727245 */ /* 0x000fe20000201000 */
[----:B------:R-:W-:Y:S01]  /*b0a0*/  BSSY.RECONVERGENT B2, `(.L_x_15479) ;  /* 0x0000050000027945 */ /* 0x000fe20003800200 */
[----:B------:R-:W-:Y:S01]  /*b0b0*/  ISETP.NE.AND P2, PT, R188, 0x1, PT ;  /* 0x00000001bc00780c */ /* 0x000fe20003f45270 */
[----:B------:R-:W-:Y:S01]  /*b0c0*/  IMAD.MOV.U32 R189, RZ, RZ, 0x2 ;  /* 0x00000002ffbd7424 */ /* 0x000fe200078e00ff */
[----:B------:R-:W-:Y:S01]  /*b0d0*/  SHF.L.U32 R116, R117, 0x10, RZ ;  /* 0x0000001075747819 */ /* 0x000fe200000006ff */
[----:B------:R-:W-:Y:S01]  /*b0e0*/  FFMA.FTZ R114, R114, R183, 1.1641532182693481445e-10 ;  /* 0x2f00000072727423 */ /* 0x000fe200000100b7 */
[----:B------:R-:W-:Y:S01]  /*b0f0*/  LOP3.LUT R213, R213, 0xfffffffb, RZ, 0xc0, !PT ;  /* 0xfffffffbd5d57812 */ /* 0x000fe200078ec0ff */
[----:B------:R-:W-:Y:S01]  /*b100*/  IMAD.MOV.U32 R115, RZ, RZ, R184 ;  /* 0x000000ffff737224 */ /* 0x000fe200078e00b8 */
[----:B------:R-:W-:Y:S01]  /*b110*/  PRMT R3, R117, 0x7632, R3 ;  /* 0x0000763275037816 */ /* 0x000fe20000000003 */
        /* <DEDUP_REMOVED lines=12> */
.L_x_15481:
        /* <DEDUP_REMOVED lines=13> */
.L_x_15483:
[----:B------:R-:W-:Y:S05]  /*b2b0*/  BSYNC.RECONVERGENT B3 ;  /* 0x0000000000037941 */ /* 0x000fea0003800200 */
.L_x_15482:
        /* <DEDUP_REMOVED lines=46> */
.L_x_15480:
[----:B------:R-:W-:Y:S05]  /*b5a0*/  BSYNC.RECONVERGENT B2 ;  /* 0x0000000000027941 */ /* 0x000fea0003800200 */
.L_x_15479:
[----:B------:R-:W-:Y:S01]  /*b5b0*/  I2FP.F32.U32 R114, R115 ;  /* 0x0000007300727245 */ /* 0x000fe20000201000 */
[----:B------:R-:W-:Y:S01]  /*b5c0*/  IMAD.U32 R116, R93, 0x10000, RZ ;  /* 0x000100005d747824 */ /* 0x000fe200078e00ff */
[----:B------:R-:W-:Y:S01]  /*b5d0*/  FSEL R187, R187, RZ, P4 ;  /* 0x000000ffbbbb7208 */ /* 0x000fe20002000000 */
[----:B------:R-:W-:Y:S01]  /*b5e0*/  BSSY.RECONVERGENT B2, `(.L_x_15484) ;  /* 0x0000051000027945 */ /* 0x000fe20003800200 */
[----:B------:R-:W-:Y:S02]  /*b5f0*/  IMAD.MOV.U32 R190, RZ, RZ, 0x2 ;  /* 0x00000002ffbe7424 */ /* 0x000fe400078e00ff */
[----:B------:R-:W-:Y:S01]  /*b600*/  FFMA.FTZ R114, R114, R183, 1.1641532182693481445e-10 ;  /* 0x2f00000072727423 */ /* 0x000fe200000100b7 */
[----:B------:R-:W-:Y:S01]  /*b610*/  FMUL.FTZ R116, R116, R171 ;  /* 0x000000ab74747220 */ /* 0x000fe20000410000 */
[----:B------:R-:W-:-:S03]  /*b620*/  MOV R117, R184 ;  /* 0x000000b800757202 */ /* 0x000fc60000000f00 */
[----:B------:R-:W-:-:S04]  /*b630*/  FSETP.GTU.FTZ.AND P2, PT, R114, R169, PT ;  /* 0x000000a97200720b */ /* 0x000fc80003f5c000 */
[----:B------:R-:W-:Y:S02]  /*b640*/  FSEL R114, R116, RZ, !P2 ;  /* 0x000000ff74727208 */ /* 0x000fe40005000000 */
[----:B------:R-:W-:Y:S02]  /*b650*/  SEL R115, RZ, 0x1, P2 ;  /* 0x00000001ff737807 */ /* 0x000fe40001000000 */
[----:B------:R-:W-:Y:S01]  /*b660*/  ISETP.NE.AND P2, PT, R189, 0x1, PT ;  /* 0x00000001bd00780c */ /* 0x000fe20003f45270 */
[--C-:B------:R-:W-:Y:S01]  /*b670*/  FADD.FTZ R114, R114, R187.reuse ;  /* 0x000000bb72727221 */ /* 0x100fe20000010000 */
[----:B------:R-:W-:-:S03]  /*b680*/  PRMT R187, R115, 0x7610, R187 ;  /* 0x0000761073bb7816 */ /* 0x000fc600000000bb */
[----:B------:R-:W-:-:S08]  /*b690*/  @P1 FADD.FTZ R114, R98, R114 ;  /* 0x0000007262721221 */ /* 0x000fd00000010000 */
        /* <DEDUP_REMOVED lines=9> */
.L_x_15486:
        /* <DEDUP_REMOVED lines=13> */
.L_x_15488:
[----:B------:R-:W-:Y:S05]  /*b800*/  BSYNC.RECONVERGENT B3 ;  /* 0x0000000000037941 */ /* 0x000fea0003800200 */
.L_x_15487:
        /* <DEDUP_REMOVED lines=46> */
.L_x_15485:
[----:B------:R-:W-:Y:S05]  /*baf0*/  BSYNC.RECONVERGENT B2 ;  /* 0x0000000000027941 */ /* 0x000fea0003800200 */
.L_x_15484:
[----:B------:R-:W-:Y:S01]  /*bb00*/  I2FP.F32.U32 R116, R117 ;  /* 0x0000007500747245 */ /* 0x000fe20000201000 */
[----:B------:R-:W-:Y:S01]  /*bb10*/  IMAD.U32 R188, R3, 0x10000, RZ ;  /* 0x0001000003bc7824 */ /* 0x000fe200078e00ff */
[----:B------:R-:W-:Y:S01]  /*bb20*/  ISETP.NE.AND P2, PT, R190, 0x1, PT ;  /* 0x00000001be00780c */ /* 0x000fe20003f45270 */
[----:B------:R-:W-:Y:S01]  /*bb30*/  BSSY.RECONVERGENT B2, `(.L_x_15489) ;  /* 0x000004d000027945 */ /* 0x000fe20003800200 */
[----:B------:R-:W-:Y:S01]  /*bb40*/  LOP3.LUT R213, R213, 0xfffffffd, RZ, 0xc0, !PT ;  /* 0xfffffffdd5d57812 */ /* 0x000fe200078ec0ff */
[----:B------:R-:W-:Y:S01]  /*bb50*/  FFMA.FTZ R116, R116, R183, 1.1641532182693481445e-10 ;  /* 0x2f00000074747423 */ /* 0x000fe200000100b7 */
[----:B------:R-:W-:Y:S01]  /*bb60*/  IMAD.MOV.U32 R117, RZ, RZ, 0x2 ;  /* 0x00000002ff757424 */ /* 0x000fe200078e00ff */
[----:B------:R-:W-:Y:S01]  /*bb70*/  MOV R115, R184 ;  /* 0x000000b800737202 */ /* 0x000fe20000000f00 */
[----:B------:R-:W-:Y:S02]  /*bb80*/  FMUL.FTZ R3, R188, R171 ;  /* 0x000000abbc037220 */ /* 0x000fe40000410000 */
        /* <DEDUP_REMOVED lines=11> */
.L_x_15491:
        /* <DEDUP_REMOVED lines=13> */
.L_x_15493:
[----:B------:R-:W-:Y:S05]  /*bd10*/  BSYNC.RECONVERGENT B3 ;  /* 0x0000000000037941 */ /* 0x000fea0003800200 */
.L_x_15492:
        /* <DEDUP_REMOVED lines=46> */
.L_x_15490:
[----:B------:R-:W-:Y:S05]  /*c000*/  BSYNC.RECONVERGENT B2 ;  /* 0x0000000000027941 */ /* 0x000fea0003800200 */
.L_x_15489:
        /* <DEDUP_REMOVED lines=8> */
[----:B------:R-:W-:Y:S02]  /*c090*/  FSEL R116, R3, RZ, P4 ;  /* 0x000000ff03747208 */ /* 0x000fe40002000000 */
[----:B------:R-:W-:Y:S02]  /*c0a0*/  MOV R3, R184 ;  /* 0x000000b800037202 */ /* 0x000fe40000000f00 */
[----:B------:R-:W-:Y:S02]  /*c0b0*/  FSEL R115, R188, RZ, !P2 ;  /* 0x000000ffbc737208 */ /* 0x000fe40005000000 */
[----:B------:R-:W-:Y:S02]  /*c0c0*/  SEL R188, RZ, 0x1, P2 ;  /* 0x00000001ffbc7807 */ /* 0x000fe40001000000 */
[----:B------:R-:W-:Y:S01]  /*c0d0*/  ISETP.NE.AND P2, PT, R117, 0x1, PT ;  /* 0x000000017500780c */ /* 0x000fe20003f45270 */
[----:B------:R-:W-:-:S04]  /*c0e0*/  FADD.FTZ R115, R115, R116 ;  /* 0x0000007473737221 */ /* 0x000fc80000010000 */
        /* <DEDUP_REMOVED lines=10> */
.L_x_15496:
        /* <DEDUP_REMOVED lines=13> */
.L_x_15498:
[----:B------:R-:W-:Y:S05]  /*c260*/  BSYNC.RECONVERGENT B3 ;  /* 0x0000000000037941 */ /* 0x000fea0003800200 */
.L_x_15497:
[----:B------:R-:W-:Y:S01]  /*c270*/  IMAD.WIDE.U32 R4, R210, -0x326172a9, RZ ;  /* 0xcd9e8d57d2047825 */ /* 0x000fe200078e00ff */
[----:B------:R-:W-:Y:S01]  /*c280*/  LOP3.LUT R116, R182, UR5, R191, 0x96, !PT ;  /* 0x00000005b6747c12 */ /* 0x000fe2000f8e96bf */
[----:B------:R-:W-:Y:S02]  /*c290*/  UIADD3 UR31, UPT, UPT, UR5, -0x4498517b, URZ ;  /* 0xbb67ae85051f7890 */ /* 0x000fe4000fffe0ff */
[----:B------:R-:W-:Y:S02]  /*c2a0*/  HFMA2 R189, -RZ, RZ, 0, 0 ;  /* 0x00000000ffbd7431 */ /* 0x000fe400000001ff */
        /* <DEDUP_REMOVED lines=42> */
.L_x_15495:
[----:B------:R-:W-:Y:S05]  /*c550*/  BSYNC.RECONVERGENT B2 ;  /* 0x0000000000027941 */ /* 0x000fea0003800200 */
.L_x_15494:
[----:B------:R-:W-:Y:S01]  /*c560*/  ISETP.NE.AND P3, PT, R189, 0x1, PT ;  /* 0x00000001bd00780c */ /* 0x000fe20003f65270 */
[C---:B------:R-:W-:Y:S01]  /*c570*/  IMAD.U32 R190, R118.reuse, 0x10000, RZ ;  /* 0x0001000076be7824 */ /* 0x040fe200078e00ff */
[----:B------:R-:W-:Y:S01]  /*c580*/  I2FP.F32.U32 R116, R3 ;  /* 0x0000000300747245 */ /* 0x000fe20000201000 */
[----:B------:R-:W-:Y:S01]  /*c590*/  BSSY.RECONVERGENT B2, `(.L_x_15499) ;  /* 0x000004c000027945 */ /* 0x000fe20003800200 */
[----:B------:R-:W-:Y:S01]  /*c5a0*/  PRMT R118, R118, 0x7632, R118 ;  /* 0x0000763276767816 */ /* 0x000fe20000000076 */
[----:B------:R-:W-:Y:S01]  /*c5b0*/  IMAD.MOV.U32 R191, RZ, RZ, 0x2 ;  /* 0x00000002ffbf7424 */ /* 0x000fe200078e00ff */
[----:B------:R-:W-:Y:S01]  /*c5c0*/  MOV R117, R184 ;  /* 0x000000b800757202 */ /* 0x000fe20000000f00 */
[----:B------:R-:W-:Y:S01]  /*c5d0*/  FFMA.FTZ R116, R116, R183, 1.1641532182693481445e-10 ;  /* 0x2f00000074747423 */ /* 0x000fe200000100b7 */
[----:B------:R-:W-:-:S04]  /*c5e0*/  FMUL.FTZ R3, R190, R171 ;  /* 0x000000abbe037220 */ /* 0x000fc80000410000 */
        /* <DEDUP_REMOVED lines=10> */
.L_x_15501:
        /* <DEDUP_REMOVED lines=13> */
.L_x_15503:
[----:B------:R-:W-:Y:S05]  /*c760*/  BSYNC.RECONVERGENT B3 ;  /* 0x0000000000037941 */ /* 0x000fea0003800200 */
.L_x_15502:
        /* <DEDUP_REMOVED lines=46> */
.L_x_15500:
[----:B------:R-:W-:Y:S05]  /*ca50*/  BSYNC.RECONVERGENT B2 ;  /* 0x0000000000027941 */ /* 0x000fea0003800200 */
.L_x_15499:
        /* <DEDUP_REMOVED lines=23> */
.L_x_15506:
        /* <DEDUP_REMOVED lines=13> */
.L_x_15508:
[----:B------:R-:W-:Y:S05]  /*cca0*/  BSYNC.RECONVERGENT B3 ;  /* 0x0000000000037941 */ /* 0x000fea0003800200 */
.L_x_15507:
        /* <DEDUP_REMOVED lines=46> */
.L_x_15505:
[----:B------:R-:W-:Y:S05]  /*cf90*/  BSYNC.RECONVERGENT B2 ;  /* 0x0000000000027941 */ /* 0x000fea0003800200 */
.L_x_15504:
[----:B------:R-:W-:Y:S01]  /*cfa0*/  ISETP.NE.AND P4, PT, R192, 0x1, PT ;  /* 0x00000001c000780c */ /* 0x000fe20003f85270 */
[----:B------:R-:W-:Y:S01]  /*cfb0*/  IMAD.U32 R118, R118, 0x10000, RZ ;  /* 0x0001000076767824 */ /* 0x000fe200078e00ff */
[----:B------:R-:W-:Y:S01]  /*cfc0*/  I2FP.F32.U32 R190, R3 ;  /* 0x0000000300be7245 */ /* 0x000fe20000201000 */
[----:B------:R-:W-:Y:S01]  /*cfd0*/  BSSY.RECONVERGENT B2, `(.L_x_15509) ;  /* 0x000004b000027945 */ /* 0x000fe20003800200 */
[----:B------:R-:W-:Y:S01]  /*cfe0*/  IMAD.MOV.U32 R191, RZ, RZ, 0x2 ;  /* 0x00000002ffbf7424 */ /* 0x000fe200078e00ff */
[----:B------:R-:W-:Y:S01]  /*cff0*/  MOV R117, R184 ;  /* 0x000000b800757202 */ /* 0x000fe20000000f00 */
[----:B------:R-:W-:Y:S01]  /*d000*/  FMUL.FTZ R3, R118, R171 ;  /* 0x000000ab76037220 */ /* 0x000fe20000410000 */
        /* <DEDUP_REMOVED lines=11> */
.L_x_15511:
        /* <DEDUP_REMOVED lines=13> */
.L_x_15513:
[----:B------:R-:W-:Y:S05]  /*d190*/  BSYNC.RECONVERGENT B3 ;  /* 0x0000000000037941 */ /* 0x000fea0003800200 */
.L_x_15512:
        /* <DEDUP_REMOVED lines=46> */
.L_x_15510:
[----:B------:R-:W-:Y:S05]  /*d480*/  BSYNC.RECONVERGENT B2 ;  /* 0x0000000000027941 */ /* 0x000fea0003800200 */
.L_x_15509:
        /* <DEDUP_REMOVED lines=24> */
.L_x_15516:
        /* <DEDUP_REMOVED lines=13> */
.L_x_15518:
[----:B------:R-:W-:Y:S05]  /*d6e0*/  BSYNC.RECONVERGENT B3 ;  /* 0x0000000000037941 */ /* 0x000fea0003800200 */
.L_x_15517:
        /* <DEDUP_REMOVED lines=46> */
.L_x_15515:
[----:B------:R-:W-:Y:S05]  /*d9d0*/  BSYNC.RECONVERGENT B2 ;  /* 0x0000000000027941 */ /* 0x000fea0003800200 */
.L_x_15514:
        /* <DEDUP_REMOVED lines=19> */
.L_x_15521:
        /* <DEDUP_REMOVED lines=13> */
.L_x_15523:
[----:B------:R-:W-:Y:S05]  /*dbe0*/  BSYNC.RECONVERGENT B3 ;  /* 0x0000000000037941 */ /* 0x000fea0003800200 */
.L_x_15522:
        /* <DEDUP_REMOVED lines=46> */
.L_x_15520:
[----:B------:R-:W-:Y:S05]  /*ded0*/  BSYNC.RECONVERGENT B2 ;  /* 0x0000000000027941 */ /* 0x000fea0003800200 */
.L_x_15519:
        /* <DEDUP_REMOVED lines=23> */
.L_x_15526:
        /* <DEDUP_REMOVED lines=13> */
.L_x_15528:
[----:B------:R-:W-:Y:S05]  /*e120*/  BSYNC.RECONVERGENT B3 ;  /* 0x0000000000037941 */ /* 0x000fea0003800200 */
.L_x_15527:
        /* <DEDUP_REMOVED lines=46> */
.L_x_15525:
[----:B------:R-:W-:Y:S05]  /*e410*/  BSYNC.RECONVERGENT B2 ;  /* 0x0000000000027941 */ /* 0x000fea0003800200 */
.L_x_15524:
        /* <DEDUP_REMOVED lines=18> */
.L_x_15531:
        /* <DEDUP_REMOVED lines=15> */
.L_x_15533:
[----:B------:R-:W-:Y:S05]  /*e630*/  BSYNC.RECONVERGENT B3 ;  /* 0x0000000000037941 */ /* 0x000fea0003800200 */
.L_x_15532:
        /* <DEDUP_REMOVED lines=46> */
.L_x_15530:
[----:B------:R-:W-:Y:S05]  /*e920*/  BSYNC.RECONVERGENT B2 ;  /* 0x0000000000027941 */ /* 0x000fea0003800200 */
.L_x_15529:
        /* <DEDUP_REMOVED lines=10> */
[----:B------:R-:W-:Y:S01]  /*e9d0*/  @P1 FADD.FTZ R119, R103, R119 ;  /* 0x0000007767771221 */ /* 0x000fe20000010000 */
[----:B------:R-:W-:Y:S06]  /*e9e0*/  BRA `(.L_x_15534) ;  /* 0x0000002800847947 */ /* 0x000fec0003800000 */
.L_x_15453:
[----:B------:R-:W-:Y:S01]  /*e9f0*/  ISETP.NE.AND P2, PT, R3, 0x1, PT ;  /* 0x000000010300780c */ /* 0x000fe20003f45270 */
[----:B------:R-:W-:Y:S01]  /*ea00*/  BSSY.RECONVERGENT B2, `(.L_x_15535) ;  /* 0x000004a000027945 */ /* 0x000fe20003800200 */
[----:B--2---:R-:W-:Y:S01]  /*ea10*/  IMAD.MOV.U32 R113, RZ, RZ, 0x2 ;  /* 0x00000002ff717424 */ /* 0x004fe200078e00ff */
[----:B------:R-:W-:Y:S01]  /*ea20*/  MOV R112, R184 ;  /* 0x000000b800707202 */ /* 0x000fe20000000f00 */
[----:B01----:R-:W-:-:S09]  /*ea30*/  IMAD.MOV.U32 R170, RZ, RZ, R183 ;  /* 0x000000ffffaa7224 */ /* 0x003fd200078e00b7 */
        /* <DEDUP_REMOVED lines=11> */
.L_x_15537:
        /* <DEDUP_REMOVED lines=13> */
.L_x_15539:
[----:B------:R-:W-:Y:S05]  /*ebc0*/  BSYNC.RECONVERGENT B3 ;  /* 0x0000000000037941 */ /* 0x000fea0003800200 */
.L_x_15538:
        /* <DEDUP_REMOVED lines=44> */
[----:B------:R-:W-:-:S07]  /*ee90*/  IMAD.MOV.U32 R112, RZ, RZ, R183 ;  /* 0x000000ffff707224 */ /* 0x000fce00078e00b7 */
.L_x_15536:
[----:B------:R-:W-:Y:S05]  /*eea0*/  BSYNC.RECONVERGENT B2 ;  /* 0x0000000000027941 */ /* 0x000fea0003800200 */
.L_x_15535:
[----:B------:R-:W0:Y:S01]  /*eeb0*/  LDC R169, c[0x0][0x404] ;  /* 0x00010100ffa97b82 */ /* 0x000e220000000800 */
        /* <DEDUP_REMOVED lines=21> */
.L_x_15542:
        /* <DEDUP_REMOVED lines=13> */
.L_x_15544:
[----:B------:R-:W-:Y:S05]  /*f0e0*/  BSYNC.RECONVERGENT B3 ;  /* 0x0000000000037941 */ /* 0x000fea0003800200 */
.L_x_15543:
        /* <DEDUP_REMOVED lines=46> */
.L_x_15541:
[----:B------:R-:W-:Y:S05]  /*f3d0*/  BSYNC.RECONVERGENT B2 ;  /* 0x0000000000027941 */ /* 0x000fea0003800200 */
.L_x_15540:
        /* <DEDUP_REMOVED lines=19> */
.L_x_15547:
        /* <DEDUP_REMOVED lines=13> */
.L_x_15549:
[----:B------:R-:W-:Y:S05]  /*f5e0*/  BSYNC.RECONVERGENT B3 ;  /* 0x0000000000037941 */ /* 0x000fea0003800200 */
.L_x_15548:
        /* <DEDUP_REMOVED lines=46> */
.L_x_15546:
[----:B------:R-:W-:Y:S05]  /*f8d0*/  BSYNC.RECONVERGENT B2 ;  /* 0x0000000000027941 */ /* 0x000fea0003800200 */
.L_x_15545:
[----:B------:R-:W-:Y:S01]  /*f8e0*/  I2FP.F32.U32 R112, R3 ;  /* 0x0000000300707245 */ /* 0x000fe20000201000 */
[----:B------:R-:W-:Y:S01]  /*f8f0*/  BSSY.RECONVERGENT B2, `(.L_x_15550) ;  /* 0x000004f000027945 */ /* 0x000fe20003800200 */
[----:B------:R-:W-:Y:S01]  /*f900*/  LOP3.LUT R213, R213, 0xfffffffb, RZ, 0xc0, !PT ;  /* 0xfffffffbd5d57812 */ /* 0x000fe200078ec0ff */
[C---:B------:R-:W-:Y:S01]  /*f910*/  IMAD.U32 R215, R117.reuse, 0x10000, RZ ;  /* 0x0001000075d77824 */ /* 0x040fe200078e00ff */
[----:B------:R-:W-:Y:S01]  /*f920*/  PRMT R217, R117, 0x7632, R217 ;  /* 0x0000763275d97816 */ /* 0x000fe200000000d9 */
[----:B------:R-:W-:Y:S01]  /*f930*/  FFMA.FTZ R112, R112, R183, 1.1641532182693481445e-10 ;  /* 0x2f00000070707423 */ /* 0x000fe200000100b7 */
[----:B------:R-:W-:Y:S01]  /*f940*/  IMAD.MOV.U32 R114, RZ, RZ, 0x2 ;  /* 0x00000002ff727424 */ /* 0x000fe200078e00ff */
[----:B------:R-:W-:-:S03]  /*f950*/  MOV R3, R184 ;  /* 0x000000b800037202 */ /* 0x000fc60000000f00 */
[----:B------:R-:W-:-:S13]  /*f960*/  FSETP.LE.FTZ.AND P2, PT, R112, R169, PT ;  /* 0x000000a97000720b */ /* 0x000fda0003f53000 */
        /* <DEDUP_REMOVED lines=11> */
.L_x_15552:
        /* <DEDUP_REMOVED lines=13> */
.L_x_15554:
[----:B------:R-:W-:Y:S05]  /*faf0*/  BSYNC.RECONVERGENT B3 ;  /* 0x0000000000037941 */ /* 0x000fea0003800200 */
.L_x_15553:
        /* <DEDUP_REMOVED lines=46> */
.L_x_15551:
[----:B------:R-:W-:Y:S05]  /*fde0*/  BSYNC.RECONVERGENT B2 ;  /* 0x0000000000027941 */ /* 0x000fea0003800200 */
.L_x_15550:
        /* <DEDUP_REMOVED lines=19> */
.L_x_15557:
        /* <DEDUP_REMOVED lines=13> */
.L_x_15559:
[----:B------:R-:W-:Y:S05]  /*fff0*/  BSYNC.RECONVERGENT B3 ;  /* 0x0000000000037941 */ /* 0x000fea0003800200 */
.L_x_15558:
        /* <DEDUP_REMOVED lines=46> */
.L_x_15556:
[----:B------:R-:W-:Y:S05]  /*102e0*/  BSYNC.RECONVERGENT B2 ;  /* 0x0000000000027941 */ /* 0x000fea0003800200 */
.L_x_15555:
[----:B------:R-:W-:Y:S01]  /*102f0*/  ISETP.NE.AND P3, PT, R113, 0x1, PT ;  /* 0x000000017100780c */ /* 0x000fe20003f65270 */
[----:B------:R-:W-:Y:S01]  /*10300*/  BSSY.RECONVERGENT B2, `(.L_x_15560) ;  /* 0x000004d000027945 */ /* 0x000fe20003800200 */
[----:B------:R-:W-:Y:S01]  /*10310*/  I2FP.F32.U32 R112, R3 ;  /* 0x0000000300707245 */ /* 0x000fe20000201000 */
[C---:B------:R-:W-:Y:S01]  /*10320*/  IMAD.U32 R218, R118.reuse, 0x10000, RZ ;  /* 0x0001000076da7824 */ /* 0x040fe200078e00ff */
[----:B------:R-:W-:Y:S01]  /*10330*/  PRMT R219, R118, 0x7632, R219 ;  /* 0x0000763276db7816 */ /* 0x000fe200000000db */
[----:B------:R-:W-:Y:S01]  /*10340*/  IMAD.MOV.U32 R114, RZ, RZ, 0x2 ;  /* 0x00000002ff727424 */ /* 0x000fe200078e00ff */
[----:B------:R-:W-:Y:S01]  /*10350*/  MOV R3, R184 ;  /* 0x000000b800037202 */ /* 0x000fe20000000f00 */
        /* <DEDUP_REMOVED lines=11> */
.L_x_15562:
        /* <DEDUP_REMOVED lines=13> */
.L_x_15564:
[----:B------:R-:W-:Y:S05]  /*104e0*/  BSYNC.RECONVERGENT B3 ;  /* 0x0000000000037941 */ /* 0x000fea0003800200 */
.L_x_15563:
        /* <DEDUP_REMOVED lines=46> */
.L_x_15561:
[----:B------:R-:W-:Y:S05]  /*107d0*/  BSYNC.RECONVERGENT B2 ;  /* 0x0000000000027941 */ /* 0x000fea0003800200 */
.L_x_15560:
        /* <DEDUP_REMOVED lines=17> */
.L_x_15567:
        /* <DEDUP_REMOVED lines=13> */
.L_x_15569:
[----:B------:R-:W-:Y:S05]  /*109c0*/  BSYNC.RECONVERGENT B3 ;  /* 0x0000000000037941 */ /* 0x000fea0003800200 */
.L_x_15568:
        /* <DEDUP_REMOVED lines=43> */
[----:B------:R-:W-:Y:S01]  /*10c80*/  MOV R184, R116 ;  /* 0x0000007400b87202 */ /* 0x000fe20000000f00 */
[----:B------:R-:W-:Y:S01]  /*10c90*/  IMAD.MOV.U32 R170, RZ, RZ, R112 ;  /* 0x000000ffffaa7224 */ /* 0x000fe200078e0070 */
[----:B------:R-:W-:-:S07]  /*10ca0*/  LOP3.LUT R5, R114, UR26, R113, 0x96, !PT ;  /* 0x0000001a72057c12 */ /* 0x000fce000f8e9671 */
.L_x_15566:
[----:B------:R-:W-:Y:S05]  /*10cb0*/  BSYNC.RECONVERGENT B2 ;  /* 0x0000000000027941 */ /* 0x000fea0003800200 */
.L_x_15565:
        /* <DEDUP_REMOVED lines=18> */
.L_x_15572:
        /* <DEDUP_REMOVED lines=13> */
.L_x_15574:
[----:B------:R-:W-:Y:S05]  /*10eb0*/  BSYNC.RECONVERGENT B3 ;  /* 0x0000000000037941 */ /* 0x000fea0003800200 */
.L_x_15573:
        /* <DEDUP_REMOVED lines=46> */
.L_x_15571:
[----:B------:R-:W-:Y:S05]  /*111a0*/  BSYNC.RECONVERGENT B2 ;  /* 0x0000000000027941 */ /* 0x000fea0003800200 */
.L_x_15570:
[----:B------:R-:W-:Y:S01]  /*111b0*/  I2FP.F32.U32 R112, R113 ;  /* 0x0000007100707245 */ /* 0x000fe20000201000 */
[----:B------:R-:W-:Y:S01]  /*111c0*/  FMUL.FTZ R171, R171, UR27 ;  /* 0x0000001babab7c20 */ /* 0x000fe20008410000 */
[----:B------:R-:W-:Y:S01]  /*111d0*/  P2R R114, PR, RZ, 0x2 ;  /* 0x00000002ff727803 */ /* 0x000fe20000000000 */
[----:B------:R-:W-:Y:S01]  /*111e0*/  FMUL.FTZ R216, R216, UR27 ;  /* 0x0000001bd8d87c20 */ /* 0x000fe20008410000 */
[----:B------:R-:W-:Y:S01]  /*111f0*/  LOP3.LUT P1, RZ, R213, 0x10, RZ, 0xc0, !PT ;  /* 0x00000010d5ff7812 */ /* 0x000fe2000782c0ff */
        /* <DEDUP_REMOVED lines=31> */
[----:B------:R-:W-:-:S12]  /*113f0*/  @P1 FADD.FTZ R119, R103, R119 ;  /* 0x0000007767771221 */ /* 0x000fd80000010000 */
.L_x_15534:
        /* <DEDUP_REMOVED lines=44> */
.L_x_15575:
[----:B------:R-:W-:Y:S01]  /*116c0*/  MOV R183, R170 ;  /* 0x000000aa00b77202 */ /* 0x000fe20000000f00 */
[----:B------:R-:W-:-:S07]  /*116d0*/  VIADD R168, R168, 0x20 ;  /* 0x00000020a8a87836 */ /* 0x000fce0000000000 */
.L_x_15452:
[----:B------:R-:W-:Y:S05]  /*116e0*/  BSYNC.RECONVERGENT B1 ;  /* 0x0000000000017941 */ /* 0x000fea0003800200 */
.L_x_15451:
        /* <DEDUP_REMOVED lines=10> */
[----:B01----:R-:W0:Y:S08]  /*11790*/  @P0 LDC.64 R170, c[0x0][0x398] ;  /* 0x0000e600ffaa0b82 */ /* 0x003e300000000a00 */
[----:B------:R-:W1:Y:S01]  /*117a0*/  @P1 LDC.64 R120, c[0x0][0x3a0] ;  /* 0x0000e800ff781b82 */ /* 0x000e620000000a00 */
[----:B--2---:R-:W-:-:S05]  /*117b0*/  IMAD.WIDE.U32 R122, R168, 0x10, R122 ;  /* 0x00000010a87a7825 */ /* 0x004fca00078e007a */
[----:B------:R2:W5:Y:S01]  /*117c0*/  LDG.E.128 R124, desc[UR6][R122.64] ;  /* 0x000000067a7c7981 */ /* 0x000562000c1e1d00 */
[----:B0-----:R-:W-:-:S05]  /*117d0*/  @P0 IMAD.WIDE.U32 R170, R168, 0x10, R170 ;  /* 0x00000010a8aa0825 */ /* 0x001fca00078e00aa */
[----:B------:R2:W5:Y:S01]  /*117e0*/  @P0 LDG.E.128 R92, desc[UR6][R170.64] ;  /* 0x00000006aa5c0981 */ /* 0x000562000c1e1d00 */
[----:B-1----:R-:W-:-:S05]  /*117f0*/  @P1 IMAD.WIDE.U32 R120, R168, 0x20, R120 ;  /* 0x00000020a8781825 */ /* 0x002fca00078e0078 */
[----:B------:R2:W5:Y:S04]  /*11800*/  @P1 LDG.E.128 R96, desc[UR6][R120.64] ;  /* 0x0000000678601981 */ /* 0x000568000c1e1d00 */
[----:B------:R2:W5:Y:S01]  /*11810*/  @P1 LDG.E.128 R100, desc[UR6][R120.64+0x10] ;  /* 0x0000100678641981 */ /* 0x000562000c1e1d00 */
[----:B------:R-:W-:Y:S05]  /*11820*/  @!P0 BRA `(.L_x_15578) ;  /* 0x0000005000bc8947 */ /* 0x000fea0003800000 */
        /* <DEDUP_REMOVED lines=16> */
.L_x_15581:
        /* <DEDUP_REMOVED lines=13> */
.L_x_15583:
[----:B------:R-:W-:Y:S05]  /*11a00*/  BSYNC.RECONVERGENT B3 ;  /* 0x0000000000037941 */ /* 0x000fea0003800200 */
.L_x_15582:
        /* <DEDUP_REMOVED lines=42> */
[----:B------:R-:W-:Y:S02]  /*11cb0*/  LOP3.LUT R5, R120, UR26, R171, 0x96, !PT ;  /* 0x0000001a78057c12 */ /* 0x000fe4000f8e96ab */
[----:B------:R-:W-:-:S07]  /*11cc0*/  MOV R120, R183 ;  /* 0x000000b700787202 */ /* 0x000fce0000000f00 */
.L_x_15580:
[----:B------:R-:W-:Y:S05]  /*11cd0*/  BSYNC.RECONVERGENT B2 ;  /* 0x0000000000027941 */ /* 0x000fea0003800200 */
.L_x_15579:
[----:B------:R-:W0:Y:S01]  /*11ce0*/  LDC R169, c[0x0][0x404] ;  /* 0x00010100ffa97b82 */ /* 0x000e220000000800 */
[----:B------:R-:W-:Y:S01]  /*11cf0*/  I2FP.F32.U32 R120, R120 ;  /* 0x0000007800787245 */ /* 0x000fe20000201000 */
[----:B------:R-:W-:Y:S01]  /*11d00*/  IMAD.MOV.U32 R183, RZ, RZ, 0x2f800000 ;  /* 0x2f800000ffb77424 */ /* 0x000fe200078e00ff */
[----:B------:R-:W-:Y:S01]  /*11d10*/  ISETP.NE.AND P2, PT, R122, 0x1, PT ;  /* 0x000000017a00780c */ /* 0x000fe20003f45270 */
[----:B------:R-:W-:Y:S01]  /*11d20*/  BSSY.RECONVERGENT B2, `(.L_x_15584) ;  /* 0x000004f000027945 */ /* 0x000fe20003800200 */
[----:B------:R-:W-:Y:S01]  /*11d30*/  LOP3.LUT R213, R213, 0xffffffef, RZ, 0xc0, !PT ;  /* 0xffffffefd5d57812 */ /* 0x000fe200078ec0ff */
[----:B------:R-:W-:Y:S01]  /*11d40*/  FFMA.FTZ R120, R120, R183, 1.1641532182693481445e-10 ;  /* 0x2f00000078787423 */ /* 0x000fe200000100b7 */
[----:B------:R-:W-:Y:S01]  /*11d50*/  IMAD.MOV.U32 R123, RZ, RZ, 0x2 ;  /* 0x00000002ff7b7424 */ /* 0x000fe200078e00ff */
[----:B------:R-:W1:Y:S01]  /*11d60*/  LDC R171, c[0x0][0x408] ;  /* 0x00010200ffab7b82 */ /* 0x000e620000000800 */
[----:B------:R-:W-:Y:S02]  /*11d70*/  IMAD.MOV.U32 R121, RZ, RZ, R184 ;  /* 0x000000ffff797224 */ /* 0x000fe400078e00b8 */
[----:B0-----:R-:W-:-:S02]  /*11d80*/  FSETP.LE.FTZ.AND P4, PT, R120, R169, PT ;  /* 0x000000a97800720b */ /* 0x001fc40003f93000 */
[C---:B-----5:R-:W-:Y:S02]  /*11d90*/  SHF.L.U32 R120, R124.reuse, 0x10, RZ ;  /* 0x000000107c787819 */ /* 0x060fe400000006ff */
[----:B------:R-:W-:-:S03]  /*11da0*/  PRMT R124, R124, 0x7632, R124 ;  /* 0x000076327c7c7816 */ /* 0x000fc6000000007c */
[----:B-1----:R-:W-:-:S06]  /*11db0*/  FMUL.FTZ R3, R120, R171 ;  /* 0x000000ab78037220 */ /* 0x002fcc0000410000 */
        /* <DEDUP_REMOVED lines=10> */
.L_x_15586:
        /* <DEDUP_REMOVED lines=13> */
.L_x_15588:
[----:B------:R-:W-:Y:S05]  /*11f30*/  BSYNC.RECONVERGENT B3 ;  /* 0x0000000000037941 */ /* 0x000fea0003800200 */
.L_x_15587:
        /* <DEDUP_REMOVED lines=45> */
.L_x_15585:
[----:B------:R-:W-:Y:S05]  /*12210*/  BSYNC.RECONVERGENT B2 ;  /* 0x0000000000027941 */ /* 0x000fea0003800200 */
.L_x_15584:
[----:B------:R-:W-:Y:S01]  /*12220*/  I2FP.F32.U32 R120, R121 ;  /* 0x0000007900787245 */ /* 0x000fe20000201000 */
[----:B------:R-:W-:Y:S01]  /*12230*/  IMAD.U32 R122, R92, 0x10000, RZ ;  /* 0x000100005c7a7824 */ /* 0x000fe200078e00ff */
[----:B------:R-:W-:Y:S01]  /*12240*/  FSEL R3, R3, RZ, P4 ;  /* 0x000000ff03037208 */ /* 0x000fe20002000000 */
        /* <DEDUP_REMOVED lines=10> */
[----:B------:R-:W-:-:S08]  /*122f0*/  @P1 FADD.FTZ R120, R96, R120 ;  /* 0x0000007860781221 */ /* 0x000fd00000010000 */
        /* <DEDUP_REMOVED lines=9> */
.L_x_15591:
        /* <DEDUP_REMOVED lines=13> */
.L_x_15593:
[----:B------:R-:W-:Y:S05]  /*12460*/  BSYNC.RECONVERGENT B3 ;  /* 0x0000000000037941 */ /* 0x000fea0003800200 */
.L_x_15592:
        /* <DEDUP_REMOVED lines=46> */
.L_x_15590:
[----:B------:R-:W-:Y:S05]  /*12750*/  BSYNC.RECONVERGENT B2 ;  /* 0x0000000000027941 */ /* 0x000fea0003800200 */
.L_x_15589:
        /* <DEDUP_REMOVED lines=20> */
.L_x_15596:
        /* <DEDUP_REMOVED lines=13> */
.L_x_15598:
[----:B------:R-:W-:Y:S05]  /*12970*/  BSYNC.RECONVERGENT B3 ;  /* 0x0000000000037941 */ /* 0x000fea0003800200 */
.L_x_15597:
        /* <DEDUP_REMOVED lines=46> */
.L_x_15595:
[----:B------:R-:W-:Y:S05]  /*12c60*/  BSYNC.RECONVERGENT B2 ;  /* 0x0000000000027941 */ /* 0x000fea0003800200 */
.L_x_15594:
[----:B------:R-:W-:Y:S01]  /*12c70*/  I2FP.F32.U32 R122, R121 ;  /* 0x00000079007a7245 */ /* 0x000fe20000201000 */
[----:B------:R-:W-:Y:S01]  /*12c80*/  BSSY.RECONVERGENT B2, `(.L_x_15599) ;  /* 0x0000053000027945 */ /* 0x000fe20003800200 */
[----:B------:R-:W-:Y:S01]  /*12c90*/  PRMT R121, R92, 0x7632, R121 ;  /* 0x000076325c797816 */ /* 0x000fe20000000079 */
[----:B------:R-:W-:Y:S01]  /*12ca0*/  HFMA2 R188, -RZ, RZ, 0, 1.1920928955078125e-07 ;  /* 0x00000002ffbc7431 */ /* 0x000fe200000001ff */
        /* <DEDUP_REMOVED lines=9> */
[----:B------:R-:W-:-:S03]  /*12d40*/  IMAD.MOV.U32 R3, RZ, RZ, R184 ;  /* 0x000000ffff037224 */ /* 0x000fc600078e00b8 */
[----:B------:R-:W-:-:S06]  /*12d50*/  @P1 FADD.FTZ R121, R97, R121 ;  /* 0x0000007961791221 */ /* 0x000fcc0000010000 */
        /* <DEDUP_REMOVED lines=9> */
.L_x_15601:
        /* <DEDUP_REMOVED lines=13> */
.L_x_15603:
[----:B------:R-:W-:Y:S05]  /*12ec0*/  BSYNC.RECONVERGENT B3 ;  /* 0x0000000000037941 */ /* 0x000fea0003800200 */
.L_x_15602:
        /* <DEDUP_REMOVED lines=46> */
.L_x_15600:
[----:B------:R-:W-:Y:S05]  /*131b0*/  BSYNC.RECONVERGENT B2 ;  /* 0x0000000000027941 */ /* 0x000fea0003800200 */
.L_x_15599:
[----:B------:R-:W-:Y:S01]  /*131c0*/  I2FP.F32.U32 R122, R3 ;  /* 0x00000003007a7245 */ /* 0x000fe20000201000 */
[----:B------:R-:W-:Y:S01]  /*131d0*/  IMAD.U32 R124, R125, 0x10000, RZ ;  /* 0x000100007d7c7824 */ /* 0x000fe200078e00ff */
[----:B------:R-:W-:Y:S01]  /*131e0*/  ISETP.NE.AND P2, PT, R188, 0x1, PT ;  /* 0x00000001bc00780c */ /* 0x000fe20003f45270 */
[----:B------:R-:W-:Y:S01]  /*131f0*/  BSSY.RECONVERGENT B2, `(.L_x_15604) ;  /* 0x000004e000027945 */ /* 0x000fe20003800200 */
[----:B------:R-:W-:Y:S01]  /*13200*/  LOP3.LUT R213, R213, 0xfffffffb, RZ, 0xc0, !PT ;  /* 0xfffffffbd5d57812 */ /* 0x000fe200078ec0ff */
[----:B------:R-:W-:Y:S01]  /*13210*/  FFMA.FTZ R122, R122, R183, 1.1641532182693481445e-10 ;  /* 0x2f0000007a7a7423 */ /* 0x000fe200000100b7 */
[----:B------:R-:W-:Y:S01]  /*13220*/  HFMA2 R189, -RZ, RZ, 0, 1.1920928955078125e-07 ;  /* 0x00000002ffbd7431 */ /* 0x000fe200000001ff */
[----:B------:R-:W-:Y:S01]  /*13230*/  PRMT R3, R125, 0x7632, R3 ;  /* 0x000076327d037816 */ /* 0x000fe20000000003 */
        /* <DEDUP_REMOVED lines=13> */
.L_x_15606:
        /* <DEDUP_REMOVED lines=13> */
.L_x_15608:
[----:B------:R-:W-:Y:S05]  /*133e0*/  BSYNC.RECONVERGENT B3 ;  /* 0x0000000000037941 */ /* 0x000fea0003800200 */
.L_x_15607:
        /* <DEDUP_REMOVED lines=46> */
.L_x_15605:
[----:B------:R-:W-:Y:S05]  /*136d0*/  BSYNC.RECONVERGENT B2 ;  /* 0x0000000000027941 */ /* 0x000fea0003800200 */
.L_x_15604:
[----:B------:R-:W-:Y:S01]  /*136e0*/  I2FP.F32.U32 R122, R123 ;  /* 0x0000007b007a7245 */ /* 0x000fe20000201000 */
[----:B------:R-:W-:Y:S01]  /*136f0*/  IMAD.U32 R124, R93, 0x10000, RZ ;  /* 0x000100005d7c7824 */ /* 0x000fe200078e00ff */
[----:B------:R-:W-:Y:S01]  /*13700*/  FSEL R187, R187, RZ, P4 ;  /* 0x000000ffbbbb7208 */ /* 0x000fe20002000000 */
[----:B------:R-:W-:Y:S01]  /*13710*/  BSSY.RECONVERGENT B2, `(.L_x_15609) ;  /* 0x0000051000027945 */ /* 0x000fe20003800200 */
        /* <DEDUP_REMOVED lines=20> */
.L_x_15611:
        /* <DEDUP_REMOVED lines=13> */
.L_x_15613:
[----:B------:R-:W-:Y:S05]  /*13930*/  BSYNC.RECONVERGENT B3 ;  /* 0x0000000000037941 */ /* 0x000fea0003800200 */
.L_x_15612:
        /* <DEDUP_REMOVED lines=46> */
.L_x_15610:
[----:B------:R-:W-:Y:S05]  /*13c20*/  BSYNC.RECONVERGENT B2 ;  /* 0x0000000000027941 */ /* 0x000fea0003800200 */
.L_x_15609:
        /* <DEDUP_REMOVED lines=20> */
.L_x_15616:
        /* <DEDUP_REMOVED lines=13> */
.L_x_15618:
[----:B------:R-:W-:Y:S05]  /*13e40*/  BSYNC.RECONVERGENT B3 ;  /* 0x0000000000037941 */ /* 0x000fea0003800200 */
.L_x_15617:
        /* <DEDUP_REMOVED lines=46> */
.L_x_15615:
[----:B------:R-:W-:Y:S05]  /*14130*/  BSYNC.RECONVERGENT B2 ;  /* 0x0000000000027941 */ /* 0x000fea0003800200 */
.L_x_15614:
[----:B------:R-:W-:Y:S01]  /*14140*/  I2FP.F32.U32 R124, R123 ;  /* 0x0000007b007c7245 */ /* 0x000fe20000201000 */
[----:B------:R-:W-:Y:S01]  /*14150*/  BSSY.RECONVERGENT B2, `(.L_x_15619) ;  /* 0x0000053000027945 */ /* 0x000fe20003800200 */
[----:B------:R-:W-:Y:S01]  /*14160*/  PRMT R123, R93, 0x7632, R123 ;  /* 0x000076325d7b7816 */ /* 0x000fe2000000007b */
[----:B------:R-:W-:Y:S02]  /*14170*/  HFMA2 R189, -RZ, RZ, 0, 1.1920928955078125e-07 ;  /* 0x00000002ffbd7431 */ /* 0x000fe400000001ff */
[----:B------:R-:W-:Y:S02]  /*14180*/  FFMA.FTZ R124, R124, R183, 1.1641532182693481445e-10 ;  /* 0x2f0000007c7c7423 */ /* 0x000fe400000100b7 */
[----:B------:R-:W-:-:S03]  /*14190*/  IMAD.U32 R188, R123, 0x10000, RZ ;  /* 0x000100007bbc7824 */ /* 0x000fc600078e00ff */
[----:B------:R-:W-:Y:S01]  /*141a0*/  FSETP.GTU.FTZ.AND P2, PT, R124, R169, PT ;  /* 0x000000a97c00720b */ /* 0x000fe20003f5c000 */
[----:B------:R-:W-:Y:S01]  /*141b0*/  FMUL.FTZ R188, R188, R171 ;  /* 0x000000abbcbc7220 */ /* 0x000fe20000410000 */
[----:B------:R-:W-:Y:S01]  /*141c0*/  FSEL R124, R3, RZ, P4 ;  /* 0x000000ff037c7208 */ /* 0x000fe20002000000 */
[----:B------:R-:W-:-:S03]  /*141d0*/  IMAD.MOV.U32 R3, RZ, RZ, R184 ;  /* 0x000000ffff037224 */ /* 0x000fc600078e00b8 */
        /* <DEDUP_REMOVED lines=14> */
.L_x_15621:
        /* <DEDUP_REMOVED lines=13> */
.L_x_15623:
[----:B------:R-:W-:Y:S05]  /*14390*/  BSYNC.RECONVERGENT B3 ;  /* 0x0000000000037941 */ /* 0x000fea0003800200 */
.L_x_15622:
        /* <DEDUP_REMOVED lines=46> */
.L_x_15620:
[----:B------:R-:W-:Y:S05]  /*14680*/  BSYNC.RECONVERGENT B2 ;  /* 0x0000000000027941 */ /* 0x000fea0003800200 */
.L_x_15619:
[----:B------:R-:W-:Y:S01]  /*14690*/  ISETP.NE.AND P3, PT, R189, 0x1, PT ;  /* 0x00000001bd00780c */ /* 0x000fe20003f65270 */
[C---:B------:R-:W-:Y:S01]  /*146a0*/  IMAD.U32 R190, R126.reuse, 0x10000, RZ ;  /* 0x000100007ebe7824 */ /* 0x040fe200078e00ff */
[----:B------:R-:W-:Y:S01]  /*146b0*/  I2FP.F32.U32 R124, R3 ;  /* 0x00000003007c7245 */ /* 0x000fe20000201000 */
[----:B------:R-:W-:Y:S01]  /*146c0*/  BSSY.RECONVERGENT B2, `(.L_x_15624) ;  /* 0x000004c000027945 */ /* 0x000fe20003800200 */
[----:B------:R-:W-:Y:S01]  /*146d0*/  HFMA2 R191, -RZ, RZ, 0, 1.1920928955078125e-07 ;  /* 0x00000002ffbf7431 */ /* 0x000fe200000001ff */
[----:B------:R-:W-:Y:S01]  /*146e0*/  PRMT R126, R126, 0x7632, R126 ;  /* 0x000076327e7e7816 */ /* 0x000fe2000000007e */
[----:B------:R-:W-:Y:S02]  /*146f0*/  IMAD.MOV.U32 R125, RZ, RZ, R184 ;  /* 0x000000ffff7d7224 */ /* 0x000fe400078e00b8 */
        /* <DEDUP_REMOVED lines=12> */
.L_x_15626:
        /* <DEDUP_REMOVED lines=13> */
.L_x_15628:
[----:B------:R-:W-:Y:S05]  /*14890*/  BSYNC.RECONVERGENT B3 ;  /* 0x0000000000037941 */ /* 0x000fea0003800200 */
.L_x_15627:
        /* <DEDUP_REMOVED lines=46> */
.L_x_15625:
[----:B------:R-:W-:Y:S05]  /*14b80*/  BSYNC.RECONVERGENT B2 ;  /* 0x0000000000027941 */ /* 0x000fea0003800200 */
.L_x_15624:
        /* <DEDUP_REMOVED lines=23> */
.L_x_15631:
        /* <DEDUP_REMOVED lines=13> */
.L_x_15633:
[----:B------:R-:W-:Y:S05]  /*14dd0*/  BSYNC.RECONVERGENT B3 ;  /* 0x0000000000037941 */ /* 0x000fea0003800200 */
.L_x_15632:
        /* <DEDUP_REMOVED lines=46> */
.L_x_15630:
[----:B------:R-:W-:Y:S05]  /*150c0*/  BSYNC.RECONVERGENT B2 ;  /* 0x0000000000027941 */ /* 0x000fea0003800200 */
.L_x_15629:
[----:B------:R-:W-:Y:S01]  /*150d0*/  ISETP.NE.AND P4, PT, R192, 0x1, PT ;  /* 0x00000001c000780c */ /* 0x000fe20003f85270 */
[----:B------:R-:W-:Y:S01]  /*150e0*/  IMAD.U32 R126, R126, 0x10000, RZ ;  /* 0x000100007e7e7824 */ /* 0x000fe200078e00ff */
[----:B------:R-:W-:Y:S01]  /*150f0*/  I2FP.F32.U32 R190, R3 ;  /* 0x0000000300be7245 */ /* 0x000fe20000201000 */
[----:B------:R-:W-:Y:S01]  /*15100*/  BSSY.RECONVERGENT B2, `(.L_x_15634) ;  /* 0x000004b000027945 */ /* 0x000fe20003800200 */
[----:B------:R-:W-:Y:S02]  /*15110*/  HFMA2 R191, -RZ, RZ, 0, 1.1920928955078125e-07 ;  /* 0x00000002ffbf7431 */ /* 0x000fe400000001ff */
[----:B------:R-:W-:Y:S02]  /*15120*/  IMAD.MOV.U32 R125, RZ, RZ, R184 ;  /* 0x000000ffff7d7224 */ /* 0x000fe400078e00b8 */
        /* <DEDUP_REMOVED lines=12> */
.L_x_15636:
        /* <DEDUP_REMOVED lines=13> */
.L_x_15638:
[----:B------:R-:W-:Y:S05]  /*152c0*/  BSYNC.RECONVERGENT B3 ;  /* 0x0000000000037941 */ /* 0x000fea0003800200 */
.L_x_15637:
        /* <DEDUP_REMOVED lines=46> */
.L_x_15635:
[----:B------:R-:W-:Y:S05]  /*155b0*/  BSYNC.RECONVERGENT B2 ;  /* 0x0000000000027941 */ /* 0x000fea0003800200 */
.L_x_15634:
        /* <DEDUP_REMOVED lines=24> */
.L_x_15641:
        /* <DEDUP_REMOVED lines=13> */
.L_x_15643:
[----:B------:R-:W-:Y:S05]  /*15810*/  BSYNC.RECONVERGENT B3 ;  /* 0x0000000000037941 */ /* 0x000fea0003800200 */
.L_x_15642:
        /* <DEDUP_REMOVED lines=46> */
.L_x_15640:
[----:B------:R-:W-:Y:S05]  /*15b00*/  BSYNC.RECONVERGENT B2 ;  /* 0x0000000000027941 */ /* 0x000fea0003800200 */
.L_x_15639:
        /* <DEDUP_REMOVED lines=19> */
.L_x_15646:
        /* <DEDUP_REMOVED lines=13> */
.L_x_15648:
[----:B------:R-:W-:Y:S05]  /*15d10*/  BSYNC.RECONVERGENT B3 ;  /* 0x0000000000037941 */ /* 0x000fea0003800200 */
.L_x_15647:
        /* <DEDUP_REMOVED lines=46> */
.L_x_15645:
[----:B------:R-:W-:Y:S05]  /*16000*/  BSYNC.RECONVERGENT B2 ;  /* 0x0000000000027941 */ /* 0x000fea0003800200 */
.L_x_15644:
        /* <DEDUP_REMOVED lines=23> */
.L_x_15651:
        /* <DEDUP_REMOVED lines=13> */
.L_x_15653:
[----:B------:R-:W-:Y:S05]  /*16250*/  BSYNC.RECONVERGENT B3 ;  /* 0x0000000000037941 */ /* 0x000fea0003800200 */
.L_x_15652:
        /* <DEDUP_REMOVED lines=46> */
.L_x_15650:
[----:B------:R-:W-:Y:S05]  /*16540*/  BSYNC.RECONVERGENT B2 ;  /* 0x0000000000027941 */ /* 0x000fea0003800200 */
.L_x_15649:
        /* <DEDUP_REMOVED lines=18> */
.L_x_15656:
        /* <DEDUP_REMOVED lines=15> */
.L_x_15658:
[----:B------:R-:W-:Y:S05]  /*16760*/  BSYNC.RECONVERGENT B3 ;  /* 0x0000000000037941 */ /* 0x000fea0003800200 */
.L_x_15657:
        /* <DEDUP_REMOVED lines=46> */
.L_x_15655:
[----:B------:R-:W-:Y:S05]  /*16a50*/  BSYNC.RECONVERGENT B2 ;  /* 0x0000000000027941 */ /* 0x000fea0003800200 */
.L_x_15654:
        /* <DEDUP_REMOVED lines=12> */
.L_x_15578:
[----:B------:R-:W-:Y:S01]  /*16b20*/  ISETP.NE.AND P2, PT, R3, 0x1, PT ;  /* 0x000000010300780c */ /* 0x000fe20003f45270 */
[----:B------:R-:W-:Y:S01]  /*16b30*/  BSSY.RECONVERGENT B2, `(.L_x_15660) ;  /* 0x000004a000027945 */ /* 0x000fe20003800200 */
[----:B--2---:R-:W-:Y:S02]  /*16b40*/  HFMA2 R121, -RZ, RZ, 0, 1.1920928955078125e-07 ;  /* 0x00000002ff797431 */ /* 0x004fe400000001ff */
        /* <DEDUP_REMOVED lines=13> */
.L_x_15662:
        /* <DEDUP_REMOVED lines=13> */
.L_x_15664:
[----:B------:R-:W-:Y:S05]  /*16cf0*/  BSYNC.RECONVERGENT B3 ;  /* 0x0000000000037941 */ /* 0x000fea0003800200 */
.L_x_15663:
        /* <DEDUP_REMOVED lines=45> */
.L_x_15661:
[----:B------:R-:W-:Y:S05]  /*16fd0*/  BSYNC.RECONVERGENT B2 ;  /* 0x0000000000027941 */ /* 0x000fea0003800200 */
.L_x_15660:
[----:B------:R-:W0:Y:S01]  /*16fe0*/  LDC R169, c[0x0][0x404] ;  /* 0x00010100ffa97b82 */ /* 0x000e220000000800 */
[----:B------:R-:W-:Y:S01]  /*16ff0*/  I2FP.F32.U32 R120, R120 ;  /* 0x0000007800787245 */ /* 0x000fe20000201000 */
[----:B------:R-:W-:Y:S01]  /*17000*/  IMAD.MOV.U32 R183, RZ, RZ, 0x2f800000 ;  /* 0x2f800000ffb77424 */ /* 0x000fe200078e00ff */
[----:B------:R-:W-:Y:S01]  /*17010*/  ISETP.NE.AND P2, PT, R121, 0x1, PT ;  /* 0x000000017900780c */ /* 0x000fe20003f45270 */
[----:B------:R-:W-:Y:S01]  /*17020*/  BSSY.RECONVERGENT B2, `(.L_x_15665) ;  /* 0x000004e000027945 */ /* 0x000fe20003800200 */
[----:B------:R-:W-:Y:S01]  /*17030*/  LOP3.LUT R213, R213, 0xffffffef, RZ, 0xc0, !PT ;  /* 0xffffffefd5d57812 */ /* 0x000fe200078ec0ff */
[----:B------:R-:W-:Y:S01]  /*17040*/  FFMA.FTZ R120, R120, R183, 1.1641532182693481445e-10 ;  /* 0x2f00000078787423 */ /* 0x000fe200000100b7 */
[C---:B-----5:R-:W-:Y:S01]  /*17050*/  IMAD.U32 R171, R124.reuse, 0x10000, RZ ;  /* 0x000100007cab7824 */ /* 0x060fe200078e00ff */
        /* <DEDUP_REMOVED lines=14> */
.L_x_15667:
        /* <DEDUP_REMOVED lines=13> */
.L_x_15669:
[----:B------:R-:W-:Y:S05]  /*17210*/  BSYNC.RECONVERGENT B3 ;  /* 0x0000000000037941 */ /* 0x000fea0003800200 */
.L_x_15668:
        /* <DEDUP_REMOVED lines=46> */
.L_x_15666:
[----:B------:R-:W-:Y:S05]  /*17500*/  BSYNC.RECONVERGENT B2 ;  /* 0x0000000000027941 */ /* 0x000fea0003800200 */
.L_x_15665:
        /* <DEDUP_REMOVED lines=19> */
.L_x_15672:
        /* <DEDUP_REMOVED lines=13> */
.L_x_15674:
[----:B------:R-:W-:Y:S05]  /*17710*/  BSYNC.RECONVERGENT B3 ;  /* 0x0000000000037941 */ /* 0x000fea0003800200 */
.L_x_15673:
        /* <DEDUP_REMOVED lines=46> */
.L_x_15671:
[----:B------:R-:W-:Y:S05]  /*17a00*/  BSYNC.RECONVERGENT B2 ;  /* 0x0000000000027941 */ /* 0x000fea0003800200 */
.L_x_15670:
        /* <DEDUP_REMOVED lines=20> */
.L_x_15677:
        /* <DEDUP_REMOVED lines=13> */
.L_x_15679:
[----:B------:R-:W-:Y:S05]  /*17c20*/  BSYNC.RECONVERGENT B3 ;  /* 0x0000000000037941 */ /* 0x000fea0003800200 */
.L_x_15678:
        /* <DEDUP_REMOVED lines=46> */
.L_x_15676:
[----:B------:R-:W-:Y:S05]  /*17f10*/  BSYNC.RECONVERGENT B2 ;  /* 0x0000000000027941 */ /* 0x000fea0003800200 */
.L_x_15675:
        /* <DEDUP_REMOVED lines=19> */
.L_x_15682:
        /* <DEDUP_REMOVED lines=13> */
.L_x_15684:
[----:B------:R-:W-:Y:S05]  /*18120*/  BSYNC.RECONVERGENT B3 ;  /* 0x0000000000037941 */ /* 0x000fea0003800200 */
.L_x_15683:
        /* <DEDUP_REMOVED lines=46> */
.L_x_15681:
[----:B------:R-:W-:Y:S05]  /*18410*/  BSYNC.RECONVERGENT B2 ;  /* 0x0000000000027941 */ /* 0x000fea0003800200 */
.L_x_15680:
        /* <DEDUP_REMOVED lines=18> */
.L_x_15687:
        /* <DEDUP_REMOVED lines=13> */
.L_x_15689:
[----:B------:R-:W-:Y:S05]  /*18610*/  BSYNC.RECONVERGENT B3 ;  /* 0x0000000000037941 */ /* 0x000fea0003800200 */
.L_x_15688:
        /* <DEDUP_REMOVED lines=46> */
.L_x_15686:
[----:B------:R-:W-:Y:S05]  /*18900*/  BSYNC.RECONVERGENT B2 ;  /* 0x0000000000027941 */ /* 0x000fea0003800200 */
.L_x_15685:
        /* <DEDUP_REMOVED lines=17> */
.L_x_15692:
        /* <DEDUP_REMOVED lines=13> */
.L_x_15694:
[----:B------:R-:W-:Y:S05]  /*18af0*/  BSYNC.RECONVERGENT B3 ;  /* 0x0000000000037941 */ /* 0x000fea0003800200 */
.L_x_15693:
        /* <DEDUP_REMOVED lines=46> */
.L_x_15691:
[----:B------:R-:W-:Y:S05]  /*18de0*/  BSYNC.RECONVERGENT B2 ;  /* 0x0000000000027941 */ /* 0x000fea0003800200 */
.L_x_15690:
        /* <DEDUP_REMOVED lines=18> */
.L_x_15697:
        /* <DEDUP_REMOVED lines=13> */
.L_x_15699:
[----:B------:R-:W-:Y:S05]  /*18fe0*/  BSYNC.RECONVERGENT B3 ;  /* 0x0000000000037941 */ /* 0x000fea0003800200 */
.L_x_15698:
        /* <DEDUP_REMOVED lines=46> */
.L_x_15696:
[----:B------:R-:W-:Y:S05]  /*192d0*/  BSYNC.RECONVERGENT B2 ;  /* 0x0000000000027941 */ /* 0x000fea0003800200 */
.L_x_15695:
        /* <DEDUP_REMOVED lines=37> */
.L_x_15659:
        /* <DEDUP_REMOVED lines=24> */
[----:B------:R-:W-:Y:S01]  /*196b0*/  SHF.L.U32 R171, R191, 0x10, RZ ;  /* 0x00000010bfab7819 */ /* 0x000fe200000006ff */
[----:B0-----:R-:W0:Y:S01]  /*196c0*/  LDC.64 R216, c[0x0][0x3b8] ;  /* 0x0000ee00ffd87b82 */ /* 0x001e220000000a00 */
        /* <DEDUP_REMOVED lines=18> */
.L_x_15700:
[----:B------:R-:W-:Y:S02]  /*197f0*/  IMAD.MOV.U32 R183, RZ, RZ, R170 ;  /* 0x000000ffffb77224 */ /* 0x000fe400078e00aa */
[----:B------:R-:W-:-:S07]  /*19800*/  VIADD R168, R168, 0x20 ;  /* 0x00000020a8a87836 */ /* 0x000fce0000000000 */
.L_x_15577:
[----:B------:R-:W-:Y:S05]  /*19810*/  BSYNC.RECONVERGENT B1 ;  /* 0x0000000000017941 */ /* 0x000fea0003800200 */
.L_x_15576:
        /* <DEDUP_REMOVED lines=36> */
.L_x_15706:
        /* <DEDUP_REMOVED lines=13> */
.L_x_15708:
[----:B------:R-:W-:Y:S05]  /*19b30*/  BSYNC.RECONVERGENT B3 ;  /* 0x0000000000037941 */ /* 0x000fea0003800200 */
.L_x_15707:
        /* <DEDUP_REMOVED lines=43> */
[----:B------:R-:W-:-:S07]  /*19df0*/  IMAD.MOV.U32 R128, RZ, RZ, R183 ;  /* 0x000000ffff807224 */ /* 0x000fce00078e00b7 */
.L_x_15705:
[----:B------:R-:W-:Y:S05]  /*19e00*/  BSYNC.RECONVERGENT B2 ;  /* 0x0000000000027941 */ /* 0x000fea0003800200 */
.L_x_15704:
        /* <DEDUP_REMOVED lines=10> */
[----:B------:R-:W-:Y:S01]  /*19eb0*/  IMAD.MOV.U32 R186, RZ, RZ, 0x2 ;  /* 0x00000002ffba7424 */ /* 0x000fe200078e00ff */
[----:B------:R-:W-:-:S02]  /*19ec0*/  MOV R129, R184 ;  /* 0x000000b800817202 */ /* 0x000fc40000000f00 */
[----:B0-----:R-:W-:Y:S01]  /*19ed0*/  FSETP.LE.FTZ.AND P4, PT, R128, R169, PT ;  /* 0x000000a98000720b */ /* 0x001fe20003f93000 */
[----:B-1----:R-:W-:-:S12]  /*19ee0*/  FMUL.FTZ R3, R130, R171 ;  /* 0x000000ab82037220 */ /* 0x002fd80000410000 */
        /* <DEDUP_REMOVED lines=10> */
.L_x_15711:
        /* <DEDUP_REMOVED lines=13> */
.L_x_15713:
[----:B------:R-:W-:Y:S05]  /*1a060*/  BSYNC.RECONVERGENT B3 ;  /* 0x0000000000037941 */ /* 0x000fea0003800200 */
.L_x_15712:
        /* <DEDUP_REMOVED lines=45> */
.L_x_15710:
[----:B------:R-:W-:Y:S05]  /*1a340*/  BSYNC.RECONVERGENT B2 ;  /* 0x0000000000027941 */ /* 0x000fea0003800200 */
.L_x_15709:
[----:B------:R-:W-:Y:S01]  /*1a350*/  I2FP.F32.U32 R128, R129 ;  /* 0x0000008100807245 */ /* 0x000fe20000201000 */
[----:B------:R-:W-:Y:S01]  /*1a360*/  BSSY.RECONVERGENT B2, `(.L_x_15714) ;  /* 0x0000052000027945 */ /* 0x000fe20003800200 */
[----:B------:R-:W-:Y:S01]  /*1a370*/  SHF.L.U32 R130, R92, 0x10, RZ ;  /* 0x000000105c827819 */ /* 0x000fe200000006ff */
[----:B------:R-:W-:Y:S01]  /*1a380*/  IMAD.MOV.U32 R131, RZ, RZ, 0x2 ;  /* 0x00000002ff837424 */ /* 0x000fe200078e00ff */
[----:B------:R-:W-:Y:S01]  /*1a390*/  FSEL R3, R3, RZ, P4 ;  /* 0x000000ff03037208 */ /* 0x000fe20002000000 */
        /* <DEDUP_REMOVED lines=18> */
.L_x_15716:
        /* <DEDUP_REMOVED lines=13> */
.L_x_15718:
[----:B------:R-:W-:Y:S05]  /*1a590*/  BSYNC.RECONVERGENT B3 ;  /* 0x0000000000037941 */ /* 0x000fea0003800200 */
.L_x_15717:
        /* <DEDUP_REMOVED lines=46> */
.L_x_15715:
[----:B------:R-:W-:Y:S05]  /*1a880*/  BSYNC.RECONVERGENT B2 ;  /* 0x0000000000027941 */ /* 0x000fea0003800200 */
.L_x_15714:
        /* <DEDUP_REMOVED lines=20> */
.L_x_15721:
        /* <DEDUP_REMOVED lines=13> */
.L_x_15723:
[----:B------:R-:W-:Y:S05]  /*1aaa0*/  BSYNC.RECONVERGENT B3 ;  /* 0x0000000000037941 */ /* 0x000fea0003800200 */
.L_x_15722:
        /* <DEDUP_REMOVED lines=46> */
.L_x_15720:
[----:B------:R-:W-:Y:S05]  /*1ad90*/  BSYNC.RECONVERGENT B2 ;  /* 0x0000000000027941 */ /* 0x000fea0003800200 */
.L_x_15719:
[----:B------:R-:W-:Y:S01]  /*1ada0*/  I2FP.F32.U32 R130, R129 ;  /* 0x0000008100827245 */ /* 0x000fe20000201000 */
[----:B------:R-:W-:Y:S01]  /*1adb0*/  BSSY.RECONVERGENT B2, `(.L_x_15724) ;  /* 0x0000053000027945 */ /* 0x000fe20003800200 */
[----:B------:R-:W-:Y:S01]  /*1adc0*/  PRMT R129, R92, 0x7632, R129 ;  /* 0x000076325c817816 */ /* 0x000fe20000000081 */
[----:B------:R-:W-:Y:S01]  /*1add0*/  IMAD.MOV.U32 R188, RZ, RZ, 0x2 ;  /* 0x00000002ffbc7424 */ /* 0x000fe200078e00ff */
[----:B------:R-:W-:Y:S01]  /*1ade0*/  FSEL R3, R3, RZ, P4 ;  /* 0x000000ff03037208 */ /* 0x000fe20002000000 */
[----:B------:R-:W-:Y:S01]  /*1adf0*/  FFMA.FTZ R130, R130, R183, 1.1641532182693481445e-10 ;  /* 0x2f00000082827423 */ /* 0x000fe200000100b7 */
[----:B------:R-:W-:-:S04]  /*1ae00*/  SHF.L.U32 R132, R129, 0x10, RZ ;  /* 0x0000001081847819 */ /* 0x000fc800000006ff */
        /* <DEDUP_REMOVED lines=17> */
.L_x_15726:
        /* <DEDUP_REMOVED lines=13> */
.L_x_15728:
[----:B------:R-:W-:Y:S05]  /*1aff0*/  BSYNC.RECONVERGENT B3 ;  /* 0x0000000000037941 */ /* 0x000fea0003800200 */
.L_x_15727:
        /* <DEDUP_REMOVED lines=46> */
.L_x_15725:
[----:B------:R-:W-:Y:S05]  /*1b2e0*/  BSYNC.RECONVERGENT B2 ;  /* 0x0000000000027941 */ /* 0x000fea0003800200 */
.L_x_15724:
        /* <DEDUP_REMOVED lines=21> */
.L_x_15731:
        /* <DEDUP_REMOVED lines=13> */
.L_x_15733:
[----:B------:R-:W-:Y:S05]  /*1b510*/  BSYNC.RECONVERGENT B3 ;  /* 0x0000000000037941 */ /* 0x000fea0003800200 */
.L_x_15732:
        /* <DEDUP_REMOVED lines=46> */
.L_x_15730:
[----:B------:R-:W-:Y:S05]  /*1b800*/  BSYNC.RECONVERGENT B2 ;  /* 0x0000000000027941 */ /* 0x000fea0003800200 */
.L_x_15729:
[----:B------:R-:W-:Y:S01]  /*1b810*/  I2FP.F32.U32 R130, R131 ;  /* 0x0000008300827245 */ /* 0x000fe20000201000 */
[----:B------:R-:W-:Y:S01]  /*1b820*/  BSSY.RECONVERGENT B2, `(.L_x_15734) ;  /* 0x0000053000027945 */ /* 0x000fe20003800200 */
[----:B------:R-:W-:Y:S01]  /*1b830*/  SHF.L.U32 R132, R93, 0x10, RZ ;  /* 0x000000105d847819 */ /* 0x000fe200000006ff */
[----:B------:R-:W-:Y:S01]  /*1b840*/  IMAD.MOV.U32 R190, RZ, RZ, 0x2 ;  /* 0x00000002ffbe7424 */ /* 0x000fe200078e00ff */
[----:B------:R-:W-:Y:S01]  /*1b850*/  FSEL R187, R187, RZ, P4 ;  /* 0x000000ffbbbb7208 */ /* 0x000fe20002000000 */
[----:B------:R-:W-:Y:S01]  /*1b860*/  FFMA.FTZ R130, R130, R183, 1.1641532182693481445e-10 ;  /* 0x2f00000082827423 */ /* 0x000fe200000100b7 */
[----:B------:R-:W-:Y:S02]  /*1b870*/  IMAD.MOV.U32 R133, RZ, RZ, R184 ;  /* 0x000000ffff857224 */ /* 0x000fe400078e00b8 */
[----:B------:R-:W-:Y:S02]  /*1b880*/  FMUL.FTZ R132, R132, R171 ;  /* 0x000000ab84847220 */ /* 0x000fe40000410000 */
        /* <DEDUP_REMOVED lines=16> */
.L_x_15736:
        /* <DEDUP_REMOVED lines=13> */
.L_x_15738:
[----:B------:R-:W-:Y:S05]  /*1ba60*/  BSYNC.RECONVERGENT B3 ;  /* 0x0000000000037941 */ /* 0x000fea0003800200 */
.L_x_15737:
        /* <DEDUP_REMOVED lines=46> */
.L_x_15735:
[----:B------:R-:W-:Y:S05]  /*1bd50*/  BSYNC.RECONVERGENT B2 ;  /* 0x0000000000027941 */ /* 0x000fea0003800200 */
.L_x_15734:
        /* <DEDUP_REMOVED lines=20> */
.L_x_15741:
        /* <DEDUP_REMOVED lines=13> */
.L_x_15743:
[----:B------:R-:W-:Y:S05]  /*1bf70*/  BSYNC.RECONVERGENT B3 ;  /* 0x0000000000037941 */ /* 0x000fea0003800200 */
.L_x_15742:
        /* <DEDUP_REMOVED lines=46> */
.L_x_15740:
[----:B------:R-:W-:Y:S05]  /*1c260*/  BSYNC.RECONVERGENT B2 ;  /* 0x0000000000027941 */ /* 0x000fea0003800200 */
.L_x_15739:
        /* <DEDUP_REMOVED lines=24> */
.L_x_15746:
        /* <DEDUP_REMOVED lines=13> */
.L_x_15748:
[----:B------:R-:W-:Y:S05]  /*1c4c0*/  BSYNC.RECONVERGENT B3 ;  /* 0x0000000000037941 */ /* 0x000fea0003800200 */
.L_x_15747:
[----:B------:R-:W-:Y:S01]  /*1c4d0*/  IMAD.WIDE.U32 R4, R210, -0x326172a9, RZ ;  /* 0xcd9e8d57d2047825 */ /* 0x000fe200078e00ff */
[----:B------:R-:W-:Y:S01]  /*1c4e0*/  LOP3.LUT R132, R182, UR5, R191, 0x96, !PT ;  /* 0x00000005b6847c12 */ /* 0x000fe2000f8e96bf */
[----:B------:R-:W-:Y:S01]  /*1c4f0*/  UIADD3 UR31, UPT, UPT, UR5, -0x4498517b, URZ ;  /* 0xbb67ae85051f7890 */ /* 0x000fe2000fffe0ff */
[----:B------:R-:W-:Y:S01]  /*1c500*/  MOV R3, R170 ;  /* 0x000000aa00037202 */ /* 0x000fe20000000f00 */
        /* <DEDUP_REMOVED lines=42> */
.L_x_15745:
[----:B------:R-:W-:Y:S05]  /*1c7b0*/  BSYNC.RECONVERGENT B2 ;  /* 0x0000000000027941 */ /* 0x000fea0003800200 */
.L_x_15744:
        /* <DEDUP_REMOVED lines=19> */
.L_x_15751:
        /* <DEDUP_REMOVED lines=13> */
.L_x_15753:
[----:B------:R-:W-:Y:S05]  /*1c9c0*/  BSYNC.RECONVERGENT B3 ;  /* 0x0000000000037941 */ /* 0x000fea0003800200 */
.L_x_15752:
        /* <DEDUP_REMOVED lines=46> */
.L_x_15750:
[----:B------:R-:W-:Y:S05]  /*1ccb0*/  BSYNC.RECONVERGENT B2 ;  /* 0x0000000000027941 */ /* 0x000fea0003800200 */
.L_x_15749:
        /* <DEDUP_REMOVED lines=23> */
.L_x_15756:
        /* <DEDUP_REMOVED lines=13> */
.L_x_15758:
[----:B------:R-:W-:Y:S05]  /*1cf00*/  BSYNC.RECONVERGENT B3 ;  /* 0x0000000000037941 */ /* 0x000fea0003800200 */
.L_x_15757:
        /* <DEDUP_REMOVED lines=46> */
.L_x_15755:
[----:B------:R-:W-:Y:S05]  /*1d1f0*/  BSYNC.RECONVERGENT B2 ;  /* 0x0000000000027941 */ /* 0x000fea0003800200 */
.L_x_15754:
        /* <DEDUP_REMOVED lines=18> */
.L_x_15761:
        /* <DEDUP_REMOVED lines=13> */
.L_x_15763:
[----:B------:R-:W-:Y:S05]  /*1d3f0*/  BSYNC.RECONVERGENT B3 ;  /* 0x0000000000037941 */ /* 0x000fea0003800200 */
.L_x_15762:
        /* <DEDUP_REMOVED lines=46> */
.L_x_15760:
[----:B------:R-:W-:Y:S05]  /*1d6e0*/  BSYNC.RECONVERGENT B2 ;  /* 0x0000000000027941 */ /* 0x000fea0003800200 */
.L_x_15759:
        /* <DEDUP_REMOVED lines=24> */
.L_x_15766:
        /* <DEDUP_REMOVED lines=13> */
.L_x_15768:
[----:B------:R-:W-:Y:S05]  /*1d940*/  BSYNC.RECONVERGENT B3 ;  /* 0x0000000000037941 */ /* 0x000fea0003800200 */
.L_x_15767:
        /* <DEDUP_REMOVED lines=46> */
.L_x_15765:
[----:B------:R-:W-:Y:S05]  /*1dc30*/  BSYNC.RECONVERGENT B2 ;  /* 0x0000000000027941 */ /* 0x000fea0003800200 */
.L_x_15764:
        /* <DEDUP_REMOVED lines=19> */
.L_x_15771:
        /* <DEDUP_REMOVED lines=13> */
.L_x_15773:
[----:B------:R-:W-:Y:S05]  /*1de40*/  BSYNC.RECONVERGENT B3 ;  /* 0x0000000000037941 */ /* 0x000fea0003800200 */
.L_x_15772:
        /* <DEDUP_REMOVED lines=46> */
.L_x_15770:
[----:B------:R-:W-:Y:S05]  /*1e130*/  BSYNC.RECONVERGENT B2 ;  /* 0x0000000000027941 */ /* 0x000fea0003800200 */
.L_x_15769:
        /* <DEDUP_REMOVED lines=23> */
.L_x_15776:
        /* <DEDUP_REMOVED lines=13> */
.L_x_15778:
[----:B------:R-:W-:Y:S05]  /*1e380*/  BSYNC.RECONVERGENT B3 ;  /* 0x0000000000037941 */ /* 0x000fea0003800200 */
.L_x_15777:
        /* <DEDUP_REMOVED lines=46> */
.L_x_15775:
[----:B------:R-:W-:Y:S05]  /*1e670*/  BSYNC.RECONVERGENT B2 ;  /* 0x0000000000027941 */ /* 0x000fea0003800200 */
.L_x_15774:
        /* <DEDUP_REMOVED lines=18> */
.L_x_15781:
        /* <DEDUP_REMOVED lines=15> */
.L_x_15783:
[----:B------:R-:W-:Y:S05]  /*1e890*/  BSYNC.RECONVERGENT B3 ;  /* 0x0000000000037941 */ /* 0x000fea0003800200 */
.L_x_15782:
        /* <DEDUP_REMOVED lines=46> */
.L_x_15780:
[----:B------:R-:W-:Y:S05]  /*1eb80*/  BSYNC.RECONVERGENT B2 ;  /* 0x0000000000027941 */ /* 0x000fea0003800200 */
.L_x_15779:
[----:B------:R-:W-:Y:S02]  /*1eb90*/  I2FP.F32.U32 R192, R215 ;  /* 0x000000d700c07245 */ /* 0x000fe40000201000 */
[----:B------:R-:W-:Y:S02]  /*1eba0*/  PRMT R215, R95, 0x7632, R215 ;  /* 0x000076325fd77816 */ /* 0x000fe400000000d7 */
[----:B------:R-:W-:Y:S01]  /*1ebb0*/  FSEL R135, R135, RZ, P5 ;  /* 0x000000ff87877208 */ /* 0x000fe20002800000 */
[----:B------:R-:W-:Y:S01]  /*1ebc0*/  FFMA.FTZ R192, R192, R183, 1.1641532182693481445e-10 ;  /* 0x2f000000c0c07423 */ /* 0x000fe200000100b7 */
[----:B------:R-:W-:-:S04]  /*1ebd0*/  SHF.L.U32 R216, R215, 0x10, RZ ;  /* 0x00000010d7d87819 */ /* 0x000fc800000006ff */
[----:B------:R-:W-:Y:S01]  /*1ebe0*/  FSETP.GTU.FTZ.AND P6, PT, R192, R169, PT ;  /* 0x000000a9c000720b */ /* 0x000fe20003fdc000 */
[----:B------:R-:W-:-:S03]  /*1ebf0*/  FMUL.FTZ R216, R216, R171 ;  /* 0x000000abd8d87220 */ /* 0x000fc60000410000 */
[----:B------:R-:W-:Y:S02]  /*1ec00*/  SEL R192, RZ, 0x1, P6 ;  /* 0x00000001ffc07807 */ /* 0x000fe40003000000 */
[----:B------:R-:W-:-:S05]  /*1ec10*/  FSEL R216, R216, RZ, !P6 ;  /* 0x000000ffd8d87208 */ /* 0x000fca0007000000 */
[----:B------:R-:W-:-:S04]  /*1ec20*/  FADD.FTZ R135, R216, R135 ;  /* 0x00000087d8877221 */ /* 0x000fc80000010000 */
[----:B------:R-:W-:Y:S01]  /*1ec30*/  @P1 FADD.FTZ R135, R103, R135 ;  /* 0x0000008767871221 */ /* 0x000fe20000010000 */
[----:B------:R-:W-:Y:S06]  /*1ec40*/  BRA `(.L_x_15784) ;  /* 0x0000002800847947 */ /* 0x000fec0003800000 */
.L_x_15703:
        /* <DEDUP_REMOVED lines=16> */
.L_x_15787:
        /* <DEDUP_REMOVED lines=13> */
.L_x_15789:
[----:B------:R-:W-:Y:S05]  /*1ee20*/  BSYNC.RECONVERGENT B3 ;  /* 0x0000000000037941 */ /* 0x000fea0003800200 */
.L_x_15788:
        /* <DEDUP_REMOVED lines=45> */
.L_x_15786:
[----:B------:R-:W-:Y:S05]  /*1f100*/  BSYNC.RECONVERGENT B2 ;  /* 0x0000000000027941 */ /* 0x000fea0003800200 */
.L_x_15785:
[----:B------:R-:W0:Y:S01]  /*1f110*/  LDC R169, c[0x0][0x404] ;  /* 0x00010100ffa97b82 */ /* 0x000e220000000800 */
[----:B------:R-:W-:Y:S01]  /*1f120*/  I2FP.F32.U32 R128, R128 ;  /* 0x0000008000807245 */ /* 0x000fe20000201000 */
[----:B------:R-:W-:Y:S01]  /*1f130*/  IMAD.MOV.U32 R183, RZ, RZ, 0x2f800000 ;  /* 0x2f800000ffb77424 */ /* 0x000fe200078e00ff */
[----:B------:R-:W-:Y:S01]  /*1f140*/  LOP3.LUT R213, R213, 0xffffffef, RZ, 0xc0, !PT ;  /* 0xffffffefd5d57812 */ /* 0x000fe200078ec0ff */
[----:B------:R-:W-:Y:S01]  /*1f150*/  BSSY.RECONVERGENT B2, `(.L_x_15790) ;  /* 0x000004e000027945 */ /* 0x000fe20003800200 */
[----:B-----5:R-:W-:Y:S01]  /*1f160*/  SHF.L.U32 R171, R132, 0x10, RZ ;  /* 0x0000001084ab7819 */ /* 0x020fe200000006ff */
[----:B------:R-:W-:Y:S01]  /*1f170*/  FFMA.FTZ R128, R128, R183, 1.1641532182693481445e-10 ;  /* 0x2f00000080807423 */ /* 0x000fe200000100b7 */
[----:B------:R-:W-:Y:S01]  /*1f180*/  PRMT R132, R132, 0x7632, R132 ;  /* 0x0000763284847816 */ /* 0x000fe20000000084 */
[----:B------:R-:W-:Y:S02]  /*1f190*/  IMAD.MOV.U32 R130, RZ, RZ, 0x2 ;  /* 0x00000002ff827424 */ /* 0x000fe400078e00ff */
[----:B------:R-:W-:Y:S01]  /*1f1a0*/  IMAD.MOV.U32 R3, RZ, RZ, R184 ;  /* 0x000000ffff037224 */ /* 0x000fe200078e00b8 */
[----:B0-----:R-:W-:-:S13]  /*1f1b0*/  FSETP.LE.FTZ.AND P2, PT, R128, R169, PT ;  /* 0x000000a98000720b */ /* 0x001fda0003f53000 */
        /* <DEDUP_REMOVED lines=11> */
.L_x_15792:
        /* <DEDUP_REMOVED lines=13> */
.L_x_15794:
[----:B------:R-:W-:Y:S05]  /*1f340*/  BSYNC.RECONVERGENT B3 ;  /* 0x0000000000037941 */ /* 0x000fea0003800200 */
.L_x_15793:
        /* <DEDUP_REMOVED lines=46> */
.L_x_15791:
[----:B------:R-:W-:Y:S05]  /*1f630*/  BSYNC.RECONVERGENT B2 ;  /* 0x0000000000027941 */ /* 0x000fea0003800200 */
.L_x_15790:
        /* <DEDUP_REMOVED lines=19> */
.L_x_15797:
        /* <DEDUP_REMOVED lines=13> */
.L_x_15799:
[----:B------:R-:W-:Y:S05]  /*1f840*/  BSYNC.RECONVERGENT B3 ;  /* 0x0000000000037941 */ /* 0x000fea0003800200 */
.L_x_15798:
        /* <DEDUP_REMOVED lines=46> */
.L_x_15796:
[----:B------:R-:W-:Y:S05]  /*1fb30*/  BSYNC.RECONVERGENT B2 ;  /* 0x0000000000027941 */ /* 0x000fea0003800200 */
.L_x_15795:
[----:B------:R-:W-:Y:S01]  /*1fb40*/  I2FP.F32.U32 R128, R3 ;  /* 0x0000000300807245 */ /* 0x000fe20000201000 */
[----:B------:R-:W-:Y:S01]  /*1fb50*/  BSSY.RECONVERGENT B2, `(.L_x_15800) ;  /* 0x000004f000027945 */ /* 0x000fe20003800200 */
[----:B------:R-:W-:Y:S01]  /*1fb60*/  ISETP.NE.AND P2, PT, R129, 0x1, PT ;  /* 0x000000018100780c */ /* 0x000fe20003f45270 */
[----:B------:R-:W-:Y:S01]  /*1fb70*/  IMAD.MOV.U32 R130, RZ, RZ, 0x2 ;  /* 0x00000002ff827424 */ /* 0x000fe200078e00ff */
[----:B------:R-:W-:Y:S01]  /*1fb80*/  LOP3.LUT R213, R213, 0xfffffffb, RZ, 0xc0, !PT ;  /* 0xfffffffbd5d57812 */ /* 0x000fe200078ec0ff */
[----:B------:R-:W-:Y:S01]  /*1fb90*/  FFMA.FTZ R128, R128, R183, 1.1641532182693481445e-10 ;  /* 0x2f00000080807423 */ /* 0x000fe200000100b7 */
[C---:B------:R-:W-:Y:S01]  /*1fba0*/  SHF.L.U32 R215, R133.reuse, 0x10, RZ ;  /* 0x0000001085d77819 */ /* 0x040fe200000006ff */
[----:B------:R-:W-:Y:S01]  /*1fbb0*/  IMAD.MOV.U32 R3, RZ, RZ, R184 ;  /* 0x000000ffff037224 */ /* 0x000fe200078e00b8 */
[----:B------:R-:W-:Y:S02]  /*1fbc0*/  PRMT R217, R133, 0x7632, R217 ;  /* 0x0000763285d97816 */ /* 0x000fe400000000d9 */
        /* <DEDUP_REMOVED lines=11> */
.L_x_15802:
        /* <DEDUP_REMOVED lines=13> */
.L_x_15804:
[----:B------:R-:W-:Y:S05]  /*1fd50*/  BSYNC.RECONVERGENT B3 ;  /* 0x0000000000037941 */ /* 0x000fea0003800200 */
.L_x_15803:
        /* <DEDUP_REMOVED lines=46> */
.L_x_15801:
[----:B------:R-:W-:Y:S05]  /*20040*/  BSYNC.RECONVERGENT B2 ;  /* 0x0000000000027941 */ /* 0x000fea0003800200 */
.L_x_15800:
        /* <DEDUP_REMOVED lines=19> */
.L_x_15807:
        /* <DEDUP_REMOVED lines=13> */
.L_x_15809:
[----:B------:R-:W-:Y:S05]  /*20250*/  BSYNC.RECONVERGENT B3 ;  /* 0x0000000000037941 */ /* 0x000fea0003800200 */
.L_x_15808:
        /* <DEDUP_REMOVED lines=46> */
.L_x_15806:
[----:B------:R-:W-:Y:S05]  /*20540*/  BSYNC.RECONVERGENT B2 ;  /* 0x0000000000027941 */ /* 0x000fea0003800200 */
.L_x_15805:
[----:B------:R-:W-:Y:S01]  /*20550*/  ISETP.NE.AND P3, PT, R129, 0x1, PT ;  /* 0x000000018100780c */ /* 0x000fe20003f65270 */
[----:B------:R-:W-:Y:S01]  /*20560*/  BSSY.RECONVERGENT B2, `(.L_x_15810) ;  /* 0x000004d000027945 */ /* 0x000fe20003800200 */
[----:B------:R-:W-:Y:S01]  /*20570*/  I2FP.F32.U32 R128, R3 ;  /* 0x0000000300807245 */ /* 0x000fe20000201000 */
[----:B------:R-:W-:Y:S01]  /*20580*/  IMAD.MOV.U32 R130, RZ, RZ, 0x2 ;  /* 0x00000002ff827424 */ /* 0x000fe200078e00ff */
[C---:B------:R-:W-:Y:S01]  /*20590*/  SHF.L.U32 R218, R134.reuse, 0x10, RZ ;  /* 0x0000001086da7819 */ /* 0x040fe200000006ff */
[----:B------:R-:W-:Y:S01]  /*205a0*/  IMAD.MOV.U32 R3, RZ, RZ, R184 ;  /* 0x000000ffff037224 */ /* 0x000fe200078e00b8 */
[----:B------:R-:W-:Y:S01]  /*205b0*/  PRMT R219, R134, 0x7632, R219 ;  /* 0x0000763286db7816 */ /* 0x000fe200000000db */
[----:B------:R-:W-:-:S05]  /*205c0*/  FFMA.FTZ R128, R128, R183, 1.1641532182693481445e-10 ;  /* 0x2f00000080807423 */ /* 0x000fca00000100b7 */
        /* <DEDUP_REMOVED lines=10> */
.L_x_15812:
        /* <DEDUP_REMOVED lines=13> */
.L_x_15814:
[----:B------:R-:W-:Y:S05]  /*20740*/  BSYNC.RECONVERGENT B3 ;  /* 0x0000000000037941 */ /* 0x000fea0003800200 */
.L_x_15813:
        /* <DEDUP_REMOVED lines=46> */
.L_x_15811:
[----:B------:R-:W-:Y:S05]  /*20a30*/  BSYNC.RECONVERGENT B2 ;  /* 0x0000000000027941 */ /* 0x000fea0003800200 */
.L_x_15810:
        /* <DEDUP_REMOVED lines=17> */
.L_x_15817:
        /* <DEDUP_REMOVED lines=13> */
.L_x_15819:
[----:B------:R-:W-:Y:S05]  /*20c20*/  BSYNC.RECONVERGENT B3 ;  /* 0x0000000000037941 */ /* 0x000fea0003800200 */
.L_x_15818:
        /* <DEDUP_REMOVED lines=46> */
.L_x_15816:
[----:B------:R-:W-:Y:S05]  /*20f10*/  BSYNC.RECONVERGENT B2 ;  /* 0x0000000000027941 */ /* 0x000fea0003800200 */
.L_x_15815:
        /* <DEDUP_REMOVED lines=18> */
.L_x_15822:
        /* <DEDUP_REMOVED lines=13> */
.L_x_15824:
[----:B------:R-:W-:Y:S05]  /*21110*/  BSYNC.RECONVERGENT B3 ;  /* 0x0000000000037941 */ /* 0x000fea0003800200 */
.L_x_15823:
        /* <DEDUP_REMOVED lines=46> */
.L_x_15821:
[----:B------:R-:W-:Y:S05]  /*21400*/  BSYNC.RECONVERGENT B2 ;  /* 0x0000000000027941 */ /* 0x000fea0003800200 */
.L_x_15820:
        /* <DEDUP_REMOVED lines=9> */
[----:B------:R-:W-:Y:S01]  /*214a0*/  FMUL.FTZ R134, R134, UR27 ;  /* 0x0000001b86867c20 */ /* 0x000fe20008410000 */
[----:B------:R-:W-:Y:S01]  /*214b0*/  SHF.L.U32 R135, R135, 0x10, RZ ;  /* 0x0000001087877819 */ /* 0x000fe200000006ff */
[----:B------:R-:W-:Y:S01]  /*214c0*/  FMUL.FTZ R219, R219, UR27 ;  /* 0x0000001bdbdb7c20 */ /* 0x000fe20008410000 */
[----:B------:R-:W-:Y:S01]  /*214d0*/  LOP3.LUT P5, RZ, R213, 0x2, RZ, 0xc0, !PT ;  /* 0x00000002d5ff7812 */ /* 0x000fe200078ac0ff */
[----:B------:R-:W-:Y:S01]  /*214e0*/  FMUL.FTZ R218, R218, UR27 ;  /* 0x0000001bdada7c20 */ /* 0x000fe20008410000 */
[----:B------:R-:W-:Y:S01]  /*214f0*/  FSEL R128, R171, RZ, P1 ;  /* 0x000000ffab807208 */ /* 0x000fe20000800000 */
[----:B------:R-:W-:Y:S01]  /*21500*/  FMUL.FTZ R215, R215, UR27 ;  /* 0x0000001bd7d77c20 */ /* 0x000fe20008410000 */
[----:B------:R-:W-:Y:S01]  /*21510*/  ISETP.NE.AND P1, PT, R130, RZ, PT ;  /* 0x000000ff8200720c */ /* 0x000fe20003f25270 */
[----:B------:R-:W-:Y:S01]  /*21520*/  FMUL.FTZ R135, R135, UR27 ;  /* 0x0000001b87877c20 */ /* 0x000fe20008410000 */
[----:B------:R-:W-:-:S02]  /*21530*/  FSEL R129, R216, RZ, P0 ;  /* 0x000000ffd8817208 */ /* 0x000fc40000000000 */
[----:B------:R-:W-:Y:S02]  /*21540*/  ISETP.NE.AND P0, PT, R131, RZ, PT ;  /* 0x000000ff8300720c */ /* 0x000fe40003f05270 */
[----:B------:R-:W-:Y:S02]  /*21550*/  FSEL R131, R217, RZ, P5 ;  /* 0x000000ffd9837208 */ /* 0x000fe40002800000 */
        /* <DEDUP_REMOVED lines=16> */
.L_x_15784:
        /* <DEDUP_REMOVED lines=44> */
.L_x_15825:
[----:B------:R-:W-:Y:S01]  /*21920*/  IMAD.MOV.U32 R183, RZ, RZ, R170 ;  /* 0x000000ffffb77224 */ /* 0x000fe200078e00aa */
[----:B------:R-:W-:-:S07]  /*21930*/  IADD3 R168, PT, PT, R168, 0x20, RZ ;  /* 0x00000020a8a87810 */ /* 0x000fce0007ffe0ff */
.L_x_15702:
[----:B------:R-:W-:Y:S05]  /*21940*/  BSYNC.RECONVERGENT B1 ;  /* 0x0000000000017941 */ /* 0x000fea0003800200 */
.L_x_15701:
        /* <DEDUP_REMOVED lines=36> */
.L_x_15831:
        /* <DEDUP_REMOVED lines=13> */
.L_x_15833:
[----:B------:R-:W-:Y:S05]  /*21c60*/  BSYNC.RECONVERGENT B3 ;  /* 0x0000000000037941 */ /* 0x000fea0003800200 */
.L_x_15832:
        /* <DEDUP_REMOVED lines=44> */
.L_x_15830:
[----:B------:R-:W-:Y:S05]  /*21f30*/  BSYNC.RECONVERGENT B2 ;  /* 0x0000000000027941 */ /* 0x000fea0003800200 */
.L_x_15829:
        /* <DEDUP_REMOVED lines=10> */
[----:B------:R-:W-:Y:S01]  /*21fe0*/  IMAD.MOV.U32 R137, RZ, RZ, R184 ;  /* 0x000000ffff897224 */ /* 0x000fe200078e00b8 */
[----:B------:R-:W-:-:S02]  /*21ff0*/  MOV R186, 0x2 ;  /* 0x0000000200ba7802 */ /* 0x000fc40000000f00 */
        /* <DEDUP_REMOVED lines=12> */
.L_x_15836:
        /* <DEDUP_REMOVED lines=13> */
.L_x_15838:
[----:B------:R-:W-:Y:S05]  /*22190*/  BSYNC.RECONVERGENT B3 ;  /* 0x0000000000037941 */ /* 0x000fea0003800200 */
.L_x_15837:
        /* <DEDUP_REMOVED lines=43> */
[----:B------:R-:W-:Y:S02]  /*22450*/  IMAD.MOV.U32 R137, RZ, RZ, R170 ;  /* 0x000000ffff897224 */ /* 0x000fe400078e00aa */
[----:B------:R-:W-:-:S07]  /*22460*/  IMAD.MOV.U32 R170, RZ, RZ, R136 ;  /* 0x000000ffffaa7224 */ /* 0x000fce00078e0088 */
.L_x_15835:
[----:B------:R-:W-:Y:S05]  /*22470*/  BSYNC.RECONVERGENT B2 ;  /* 0x0000000000027941 */ /* 0x000fea0003800200 */
.L_x_15834:
        /* <DEDUP_REMOVED lines=23> */
.L_x_15841:
        /* <DEDUP_REMOVED lines=13> */
.L_x_15843:
[----:B------:R-:W-:Y:S05]  /*226c0*/  BSYNC.RECONVERGENT B3 ;  /* 0x0000000000037941 */ /* 0x000fea0003800200 */
.L_x_15842:
        /* <DEDUP_REMOVED lines=46> */
.L_x_15840:
[----:B------:R-:W-:Y:S05]  /*229b0*/  BSYNC.RECONVERGENT B2 ;  /* 0x0000000000027941 */ /* 0x000fea0003800200 */
.L_x_15839:
        /* <DEDUP_REMOVED lines=20> */
.L_x_15846:
        /* <DEDUP_REMOVED lines=13> */
.L_x_15848:
[----:B------:R-:W-:Y:S05]  /*22bd0*/  BSYNC.RECONVERGENT B3 ;  /* 0x0000000000037941 */ /* 0x000fea0003800200 */
.L_x_15847:
        /* <DEDUP_REMOVED lines=46> */
.L_x_15845:
[----:B------:R-:W-:Y:S05]  /*22ec0*/  BSYNC.RECONVERGENT B2 ;  /* 0x0000000000027941 */ /* 0x000fea0003800200 */
.L_x_15844:
        /* <DEDUP_REMOVED lines=24> */
.L_x_15851:
        /* <DEDUP_REMOVED lines=13> */
.L_x_15853:
[----:B------:R-:W-:Y:S05]  /*23120*/  BSYNC.RECONVERGENT B3 ;  /* 0x0000000000037941 */ /* 0x000fea0003800200 */
.L_x_15852:
        /* <DEDUP_REMOVED lines=46> */
.L_x_15850:
[----:B------:R-:W-:Y:S05]  /*23410*/  BSYNC.RECONVERGENT B2 ;  /* 0x0000000000027941 */ /* 0x000fea0003800200 */
.L_x_15849:
[----:B------:R-:W-:Y:S01]  /*23420*/  I2FP.F32.U32 R138, R3 ;  /* 0x00000003008a7245 */ /* 0x000fe20000201000 */
[----:B------:R-:W-:Y:S01]  /*23430*/  IMAD.U32 R140, R141, 0x10000, RZ ;  /* 0x000100008d8c7824 */ /* 0x000fe200078e00ff */
[----:B------:R-:W-:Y:S01]  /*23440*/  ISETP.NE.AND P2, PT, R188, 0x1, PT ;  /* 0x00000001bc00780c */ /* 0x000fe20003f45270 */
[----:B------:R-:W-:Y:S01]  /*23450*/  BSSY.RECONVERGENT B2, `(.L_x_15854) ;  /* 0x000004e000027945 */ /* 0x000fe20003800200 */
[----:B------:R-:W-:Y:S01]  /*23460*/  LOP3.LUT R213, R213, 0xfffffffb, RZ, 0xc0, !PT ;  /* 0xfffffffbd5d57812 */ /* 0x000fe200078ec0ff */
[----:B------:R-:W-:Y:S01]  /*23470*/  FFMA.FTZ R138, R138, R183, 1.1641532182693481445e-10 ;  /* 0x2f0000008a8a7423 */ /* 0x000fe200000100b7 */
[----:B------:R-:W-:Y:S01]  /*23480*/  PRMT R3, R141, 0x7632, R3 ;  /* 0x000076328d037816 */ /* 0x000fe20000000003 */
[----:B------:R-:W-:Y:S01]  /*23490*/  IMAD.MOV.U32 R189, RZ, RZ, 0x2 ;  /* 0x00000002ffbd7424 */ /* 0x000fe200078e00ff */
[----:B------:R-:W-:Y:S01]  /*234a0*/  MOV R139, R184 ;  /* 0x000000b8008b7202 */ /* 0x000fe20000000f00 */
        /* <DEDUP_REMOVED lines=12> */
.L_x_15856:
        /* <DEDUP_REMOVED lines=13> */
.L_x_15858:
[----:B------:R-:W-:Y:S05]  /*23640*/  BSYNC.RECONVERGENT B3 ;  /* 0x0000000000037941 */ /* 0x000fea0003800200 */
.L_x_15857:
        /* <DEDUP_REMOVED lines=46> */
.L_x_15855:
[----:B------:R-:W-:Y:S05]  /*23930*/  BSYNC.RECONVERGENT B2 ;  /* 0x0000000000027941 */ /* 0x000fea0003800200 */
.L_x_15854:
        /* <DEDUP_REMOVED lines=24> */
.L_x_15861:
        /* <DEDUP_REMOVED lines=13> */
.L_x_15863:
[----:B------:R-:W-:Y:S05]  /*23b90*/  BSYNC.RECONVERGENT B3 ;  /* 0x0000000000037941 */ /* 0x000fea0003800200 */
.L_x_15862:
        /* <DEDUP_REMOVED lines=46> */
.L_x_15860:
[----:B------:R-:W-:Y:S05]  /*23e80*/  BSYNC.RECONVERGENT B2 ;  /* 0x0000000000027941 */ /* 0x000fea0003800200 */
.L_x_15859:
        /* <DEDUP_REMOVED lines=20> */
.L_x_15866:
        /* <DEDUP_REMOVED lines=13> */
.L_x_15868:
[----:B------:R-:W-:Y:S05]  /*240a0*/  BSYNC.RECONVERGENT B3 ;  /* 0x0000000000037941 */ /* 0x000fea0003800200 */
.L_x_15867:
        /* <DEDUP_REMOVED lines=46> */
.L_x_15865:
[----:B------:R-:W-:Y:S05]  /*24390*/  BSYNC.RECONVERGENT B2 ;  /* 0x0000000000027941 */ /* 0x000fea0003800200 */
.L_x_15864:
        /* <DEDUP_REMOVED lines=24> */
.L_x_15871:
        /* <DEDUP_REMOVED lines=13> */
.L_x_15873:
[----:B------:R-:W-:Y:S05]  /*245f0*/  BSYNC.RECONVERGENT B3 ;  /* 0x0000000000037941 */ /* 0x000fea0003800200 */
.L_x_15872:
        /* <DEDUP_REMOVED lines=46> */
.L_x_15870:
[----:B------:R-:W-:Y:S05]  /*248e0*/  BSYNC.RECONVERGENT B2 ;  /* 0x0000000000027941 */ /* 0x000fea0003800200 */
.L_x_15869:
        /* <DEDUP_REMOVED lines=19> */
.L_x_15876:
        /* <DEDUP_REMOVED lines=13> */
.L_x_15878:
[----:B------:R-:W-:Y:S05]  /*24af0*/  BSYNC.RECONVERGENT B3 ;  /* 0x0000000000037941 */ /* 0x000fea0003800200 */
.L_x_15877:
        /* <DEDUP_REMOVED lines=46> */
.L_x_15875:
[----:B------:R-:W-:Y:S05]  /*24de0*/  BSYNC.RECONVERGENT B2 ;  /* 0x0000000000027941 */ /* 0x000fea0003800200 */
.L_x_15874:
        /* <DEDUP_REMOVED lines=23> */
.L_x_15881:
        /* <DEDUP_REMOVED lines=13> */
.L_x_15883:
[----:B------:R-:W-:Y:S05]  /*25030*/  BSYNC.RECONVERGENT B3 ;  /* 0x0000000000037941 */ /* 0x000fea0003800200 */
.L_x_15882:
        /* <DEDUP_REMOVED lines=46> */
.L_x_15880:
[----:B------:R-:W-:Y:S05]  /*25320*/  BSYNC.RECONVERGENT B2 ;  /* 0x0000000000027941 */ /* 0x000fea0003800200 */
.L_x_15879:
        /* <DEDUP_REMOVED lines=18> */
.L_x_15886:
        /* <DEDUP_REMOVED lines=13> */
.L_x_15888:
[----:B------:R-:W-:Y:S05]  /*25520*/  BSYNC.RECONVERGENT B3 ;  /* 0x0000000000037941 */ /* 0x000fea0003800200 */
.L_x_15887:
        /* <DEDUP_REMOVED lines=46> */
.L_x_15885:
[----:B------:R-:W-:Y:S05]  /*25810*/  BSYNC.RECONVERGENT B2 ;  /* 0x0000000000027941 */ /* 0x000fea0003800200 */
.L_x_15884:
        /* <DEDUP_REMOVED lines=24> */
.L_x_15891:
        /* <DEDUP_REMOVED lines=13> */
.L_x_15893:
[----:B------:R-:W-:Y:S05]  /*25a70*/  BSYNC.RECONVERGENT B3 ;  /* 0x0000000000037941 */ /* 0x000fea0003800200 */
.L_x_15892:
        /* <DEDUP_REMOVED lines=46> */
.L_x_15890:
[----:B------:R-:W-:Y:S05]  /*25d60*/  BSYNC.RECONVERGENT B2 ;  /* 0x0000000000027941 */ /* 0x000fea0003800200 */
.L_x_15889:
        /* <DEDUP_REMOVED lines=19> */
.L_x_15896:
        /* <DEDUP_REMOVED lines=13> */
.L_x_15898:
[----:B------:R-:W-:Y:S05]  /*25f70*/  BSYNC.RECONVERGENT B3 ;  /* 0x0000000000037941 */ /* 0x000fea0003800200 */
.L_x_15897:
        /* <DEDUP_REMOVED lines=46> */
.L_x_15895:
[----:B------:R-:W-:Y:S05]  /*26260*/  BSYNC.RECONVERGENT B2 ;  /* 0x0000000000027941 */ /* 0x000fea0003800200 */
.L_x_15894:
        /* <DEDUP_REMOVED lines=23> */
.L_x_15901:
        /* <DEDUP_REMOVED lines=13> */
.L_x_15903:
[----:B------:R-:W-:Y:S05]  /*264b0*/  BSYNC.RECONVERGENT B3 ;  /* 0x0000000000037941 */ /* 0x000fea0003800200 */
.L_x_15902:
        /* <DEDUP_REMOVED lines=46> */
.L_x_15900:
[----:B------:R-:W-:Y:S05]  /*267a0*/  BSYNC.RECONVERGENT B2 ;  /* 0x0000000000027941 */ /* 0x000fea0003800200 */
.L_x_15899:
        /* <DEDUP_REMOVED lines=18> */
.L_x_15906:
        /* <DEDUP_REMOVED lines=15> */
.L_x_15908:
[----:B------:R-:W-:Y:S05]  /*269c0*/  BSYNC.RECONVERGENT B3 ;  /* 0x0000000000037941 */ /* 0x000fea0003800200 */
.L_x_15907:
        /* <DEDUP_REMOVED lines=46> */
.L_x_15905:
[----:B------:R-:W-:Y:S05]  /*26cb0*/  BSYNC.RECONVERGENT B2 ;  /* 0x0000000000027941 */ /* 0x000fea0003800200 */
.L_x_15904:
        /* <DEDUP_REMOVED lines=12> */
.L_x_15828:
        /* <DEDUP_REMOVED lines=16> */
.L_x_15912:
        /* <DEDUP_REMOVED lines=13> */
.L_x_15914:
[----:B------:R-:W-:Y:S05]  /*26f50*/  BSYNC.RECONVERGENT B3 ;  /* 0x0000000000037941 */ /* 0x000fea0003800200 */
.L_x_15913:
        /* <DEDUP_REMOVED lines=45> */
.L_x_15911:
[----:B------:R-:W-:Y:S05]  /*27230*/  BSYNC.RECONVERGENT B2 ;  /* 0x0000000000027941 */ /* 0x000fea0003800200 */
.L_x_15910:
        /* <DEDUP_REMOVED lines=22> */
.L_x_15917:
        /* <DEDUP_REMOVED lines=13> */
.L_x_15919:
[----:B------:R-:W-:Y:S05]  /*27470*/  BSYNC.RECONVERGENT B3 ;  /* 0x0000000000037941 */ /* 0x000fea0003800200 */
.L_x_15918:
        /* <DEDUP_REMOVED lines=46> */
.L_x_15916:
[----:B------:R-:W-:Y:S05]  /*27760*/  BSYNC.RECONVERGENT B2 ;  /* 0x0000000000027941 */ /* 0x000fea0003800200 */
.L_x_15915:
        /* <DEDUP_REMOVED lines=19> */
.L_x_15922:
        /* <DEDUP_REMOVED lines=13> */
.L_x_15924:
[----:B------:R-:W-:Y:S05]  /*27970*/  BSYNC.RECONVERGENT B3 ;  /* 0x0000000000037941 */ /* 0x000fea0003800200 */
.L_x_15923:
        /* <DEDUP_REMOVED lines=46> */
.L_x_15921:
[----:B------:R-:W-:Y:S05]  /*27c60*/  BSYNC.RECONVERGENT B2 ;  /* 0x0000000000027941 */ /* 0x000fea0003800200 */
.L_x_15920:
[----:B------:R-:W-:Y:S01]  /*27c70*/  I2FP.F32.U32 R136, R3 ;  /* 0x0000000300887245 */ /* 0x000fe20000201000 */
[----:B------:R-:W-:Y:S01]  /*27c80*/  BSSY.RECONVERGENT B2, `(.L_x_15925) ;  /* 0x000004f000027945 */ /* 0x000fe20003800200 */
[----:B------:R-:W-:Y:S01]  /*27c90*/  ISETP.NE.AND P2, PT, R137, 0x1, PT ;  /* 0x000000018900780c */ /* 0x000fe20003f45270 */
[----:B------:R-:W-:Y:S01]  /*27ca0*/  IMAD.U32 R215, R141, 0x10000, RZ ;  /* 0x000100008dd77824 */ /* 0x000fe200078e00ff */
[----:B------:R-:W-:Y:S01]  /*27cb0*/  LOP3.LUT R213, R213, 0xfffffffb, RZ, 0xc0, !PT ;  /* 0xfffffffbd5d57812 */ /* 0x000fe200078ec0ff */
[----:B------:R-:W-:Y:S01]  /*27cc0*/  FFMA.FTZ R136, R136, R183, 1.1641532182693481445e-10 ;  /* 0x2f00000088887423 */ /* 0x000fe200000100b7 */
[----:B------:R-:W-:Y:S01]  /*27cd0*/  PRMT R217, R141, 0x7632, R217 ;  /* 0x000076328dd97816 */ /* 0x000fe200000000d9 */
[----:B------:R-:W-:Y:S01]  /*27ce0*/  IMAD.MOV.U32 R138, RZ, RZ, 0x2 ;  /* 0x00000002ff8a7424 */ /* 0x000fe200078e00ff */
[----:B------:R-:W-:Y:S02]  /*27cf0*/  MOV R3, R184 ;  /* 0x000000b800037202 */ /* 0x000fe40000000f00 */
        /* <DEDUP_REMOVED lines=11> */
.L_x_15927:
        /* <DEDUP_REMOVED lines=13> */
.L_x_15929:
[----:B------:R-:W-:Y:S05]  /*27e80*/  BSYNC.RECONVERGENT B3 ;  /* 0x0000000000037941 */ /* 0x000fea0003800200 */
.L_x_15928:
        /* <DEDUP_REMOVED lines=46> */
.L_x_15926:
[----:B------:R-:W-:Y:S05]  /*28170*/  BSYNC.RECONVERGENT B2 ;  /* 0x0000000000027941 */ /* 0x000fea0003800200 */
.L_x_15925:
        /* <DEDUP_REMOVED lines=19> */
.L_x_15932:
        /* <DEDUP_REMOVED lines=13> */
.L_x_15934:
[----:B------:R-:W-:Y:S05]  /*28380*/  BSYNC.RECONVERGENT B3 ;  /* 0x0000000000037941 */ /* 0x000fea0003800200 */
.L_x_15933:
        /* <DEDUP_REMOVED lines=46> */
.L_x_15931:
[----:B------:R-:W-:Y:S05]  /*28670*/  BSYNC.RECONVERGENT B2 ;  /* 0x0000000000027941 */ /* 0x000fea0003800200 */
.L_x_15930:
        /* <DEDUP_REMOVED lines=18> */
.L_x_15937:
        /* <DEDUP_REMOVED lines=13> */
.L_x_15939:
[----:B------:R-:W-:Y:S05]  /*28870*/  BSYNC.RECONVERGENT B3 ;  /* 0x0000000000037941 */ /* 0x000fea0003800200 */
.L_x_15938:
        /* <DEDUP_REMOVED lines=46> */
.L_x_15936:
[----:B------:R-:W-:Y:S05]  /*28b60*/  BSYNC.RECONVERGENT B2 ;  /* 0x0000000000027941 */ /* 0x000fea0003800200 */
.L_x_15935:
        /* <DEDUP_REMOVED lines=17> */
.L_x_15942:
        /* <DEDUP_REMOVED lines=13> */
.L_x_15944:
[----:B------:R-:W-:Y:S05]  /*28d50*/  BSYNC.RECONVERGENT B3 ;  /* 0x0000000000037941 */ /* 0x000fea0003800200 */
.L_x_15943:
        /* <DEDUP_REMOVED lines=46> */
.L_x_15941:
[----:B------:R-:W-:Y:S05]  /*29040*/  BSYNC.RECONVERGENT B2 ;  /* 0x0000000000027941 */ /* 0x000fea0003800200 */
.L_x_15940:
        /* <DEDUP_REMOVED lines=18> */
.L_x_15947:
        /* <DEDUP_REMOVED lines=13> */
.L_x_15949:
[----:B------:R-:W-:Y:S05]  /*29240*/  BSYNC.RECONVERGENT B3 ;  /* 0x0000000000037941 */ /* 0x000fea0003800200 */
.L_x_15948:
        /* <DEDUP_REMOVED lines=46> */
.L_x_15946:
[----:B------:R-:W-:Y:S05]  /*29530*/  BSYNC.RECONVERGENT B2 ;  /* 0x0000000000027941 */ /* 0x000fea0003800200 */
.L_x_15945:
        /* <DEDUP_REMOVED lines=37> */
.L_x_15909:
        /* <DEDUP_REMOVED lines=44> */
.L_x_15950:
[----:B------:R-:W-:Y:S01]  /*29a50*/  MOV R183, R170 ;  /* 0x000000aa00b77202 */ /* 0x000fe20000000f00 */
[----:B------:R-:W-:-:S07]  /*29a60*/  VIADD R168, R168, 0x20 ;  /* 0x00000020a8a87836 */ /* 0x000fce0000000000 */
.L_x_15827:
[----:B------:R-:W-:Y:S05]  /*29a70*/  BSYNC.RECONVERGENT B1 ;  /* 0x0000000000017941 */ /* 0x000fea0003800200 */
.L_x_15826:
        /* <DEDUP_REMOVED lines=36> */
.L_x_15956:
        /* <DEDUP_REMOVED lines=13> */
.L_x_15958:
[----:B------:R-:W-:Y:S05]  /*29d90*/  BSYNC.RECONVERGENT B3 ;  /* 0x0000000000037941 */ /* 0x000fea0003800200 */
.L_x_15957:
        /* <DEDUP_REMOVED lines=43> */
[----:B------:R-:W-:-:S07]  /*2a050*/  MOV R144, R183 ;  /* 0x000000b700907202 */ /* 0x000fce0000000f00 */
.L_x_15955:
[----:B------:R-:W-:Y:S05]  /*2a060*/  BSYNC.RECONVERGENT B2 ;  /* 0x0000000000027941 */ /* 0x000fea0003800200 */
.L_x_15954:
[----:B------:R-:W0:Y:S01]  /*2a070*/  LDC R171, c[0x0][0x404] ;  /* 0x00010100ffab7b82 */ /* 0x000e220000000800 */
[----:B------:R-:W-:Y:S01]  /*2a080*/  I2FP.F32.U32 R144, R144 ;  /* 0x0000009000907245 */ /* 0x000fe20000201000 */
[----:B------:R-:W-:Y:S01]  /*2a090*/  IMAD.MOV.U32 R183, RZ, RZ, 0x2f800000 ;  /* 0x2f800000ffb77424 */ /* 0x000fe200078e00ff */
[----:B------:R-:W-:Y:S01]  /*2a0a0*/  ISETP.NE.AND P2, PT, R147, 0x1, PT ;  /* 0x000000019300780c */ /* 0x000fe20003f45270 */
[----:B------:R-:W-:Y:S01]  /*2a0b0*/  BSSY.RECONVERGENT B2, `(.L_x_15959) ;  /* 0x000004f000027945 */ /* 0x000fe20003800200 */
[----:B-----5:R-:W-:Y:S01]  /*2a0c0*/  SHF.L.U32 R146, R148, 0x10, RZ ;  /* 0x0000001094927819 */ /* 0x020fe200000006ff */
[----:B------:R-:W-:Y:S01]  /*2a0d0*/  FFMA.FTZ R144, R144, R183, 1.1641532182693481445e-10 ;  /* 0x2f00000090907423 */ /* 0x000fe200000100b7 */
[----:B------:R-:W-:Y:S01]  /*2a0e0*/  LOP3.LUT R213, R213, 0xffffffef, RZ, 0xc0, !PT ;  /* 0xffffffefd5d57812 */ /* 0x000fe200078ec0ff */
[----:B------:R-:W1:Y:S01]  /*2a0f0*/  LDC R169, c[0x0][0x408] ;  /* 0x00010200ffa97b82 */ /* 0x000e620000000800 */
[----:B------:R-:W-:Y:S01]  /*2a100*/  PRMT R148, R148, 0x7632, R148 ;  /* 0x0000763294947816 */ /* 0x000fe20000000094 */
[----:B------:R-:W-:-:S02]  /*2a110*/  IMAD.MOV.U32 R186, RZ, RZ, 0x2 ;  /* 0x00000002ffba7424 */ /* 0x000fc400078e00ff */
[----:B------:R-:W-:Y:S01]  /*2a120*/  IMAD.MOV.U32 R145, RZ, RZ, R184 ;  /* 0x000000ffff917224 */ /* 0x000fe200078e00b8 */
[----:B0-----:R-:W-:Y:S01]  /*2a130*/  FSETP.LE.FTZ.AND P4, PT, R144, R171, PT ;  /* 0x000000ab9000720b */ /* 0x001fe20003f93000 */
[----:B-1----:R-:W-:-:S12]  /*2a140*/  FMUL.FTZ R3, R146, R169 ;  /* 0x000000a992037220 */ /* 0x002fd80000410000 */
        /* <DEDUP_REMOVED lines=10> */
.L_x_15961:
        /* <DEDUP_REMOVED lines=13> */
.L_x_15963:
[----:B------:R-:W-:Y:S05]  /*2a2c0*/  BSYNC.RECONVERGENT B3 ;  /* 0x0000000000037941 */ /* 0x000fea0003800200 */
.L_x_15962:
        /* <DEDUP_REMOVED lines=43> */
[----:B------:R-:W-:Y:S01]  /*2a580*/  IMAD.MOV.U32 R145, RZ, RZ, R170 ;  /* 0x000000ffff917224 */ /* 0x000fe200078e00aa */
[----:B------:R-:W-:-:S07]  /*2a590*/  MOV R170, R144 ;  /* 0x0000009000aa7202 */ /* 0x000fce0000000f00 */
.L_x_15960:
[----:B------:R-:W-:Y:S05]  /*2a5a0*/  BSYNC.RECONVERGENT B2 ;  /* 0x0000000000027941 */ /* 0x000fea0003800200 */
.L_x_15959:
        /* <DEDUP_REMOVED lines=23> */
.L_x_15966:
        /* <DEDUP_REMOVED lines=13> */
.L_x_15968:
[----:B------:R-:W-:Y:S05]  /*2a7f0*/  BSYNC.RECONVERGENT B3 ;  /* 0x0000000000037941 */ /* 0x000fea0003800200 */
.L_x_15967:
        /* <DEDUP_REMOVED lines=46> */
.L_x_15965:
[----:B------:R-:W-:Y:S05]  /*2aae0*/  BSYNC.RECONVERGENT B2 ;  /* 0x0000000000027941 */ /* 0x000fea0003800200 */
.L_x_15964:
        /* <DEDUP_REMOVED lines=20> */
.L_x_15971:
        /* <DEDUP_REMOVED lines=13> */
.L_x_15973:
[----:B------:R-:W-:Y:S05]  /*2ad00*/  BSYNC.RECONVERGENT B3 ;  /* 0x0000000000037941 */ /* 0x000fea0003800200 */
.L_x_15972:
        /* <DEDUP_REMOVED lines=46> */
.L_x_15970:
[----:B------:R-:W-:Y:S05]  /*2aff0*/  BSYNC.RECONVERGENT B2 ;  /* 0x0000000000027941 */ /* 0x000fea0003800200 */
.L_x_15969:
        /* <DEDUP_REMOVED lines=24> */
.L_x_15976:
        /* <DEDUP_REMOVED lines=13> */
.L_x_15978:
[----:B------:R-:W-:Y:S05]  /*2b250*/  BSYNC.RECONVERGENT B3 ;  /* 0x0000000000037941 */ /* 0x000fea0003800200 */
.L_x_15977:
        /* <DEDUP_REMOVED lines=46> */
.L_x_15975:
[----:B------:R-:W-:Y:S05]  /*2b540*/  BSYNC.RECONVERGENT B2 ;  /* 0x0000000000027941 */ /* 0x000fea0003800200 */
.L_x_15974:
        /* <DEDUP_REMOVED lines=21> */
.L_x_15981:
        /* <DEDUP_REMOVED lines=13> */
.L_x_15983:
[----:B------:R-:W-:Y:S05]  /*2b770*/  BSYNC.RECONVERGENT B3 ;  /* 0x0000000000037941 */ /* 0x000fea0003800200 */
.L_x_15982:
        /* <DEDUP_REMOVED lines=46> */
.L_x_15980:
[----:B------:R-:W-:Y:S05]  /*2ba60*/  BSYNC.RECONVERGENT B2 ;  /* 0x0000000000027941 */ /* 0x000fea0003800200 */
.L_x_15979:
        /* <DEDUP_REMOVED lines=24> */
.L_x_15986:
        /* <DEDUP_REMOVED lines=13> */
.L_x_15988:
[----:B------:R-:W-:Y:S05]  /*2bcc0*/  BSYNC.RECONVERGENT B3 ;  /* 0x0000000000037941 */ /* 0x000fea0003800200 */
.L_x_15987:
        /* <DEDUP_REMOVED lines=46> */
.L_x_15985:
[----:B------:R-:W-:Y:S05]  /*2bfb0*/  BSYNC.RECONVERGENT B2 ;  /* 0x0000000000027941 */ /* 0x000fea0003800200 */
.L_x_15984:
        /* <DEDUP_REMOVED lines=20> */
.L_x_15991:
        /* <DEDUP_REMOVED lines=13> */
.L_x_15993:
[----:B------:R-:W-:Y:S05]  /*2c1d0*/  BSYNC.RECONVERGENT B3 ;  /* 0x0000000000037941 */ /* 0x000fea0003800200 */
.L_x_15992:
        /* <DEDUP_REMOVED lines=46> */
.L_x_15990:
[----:B------:R-:W-:Y:S05]  /*2c4c0*/  BSYNC.RECONVERGENT B2 ;  /* 0x0000000000027941 */ /* 0x000fea0003800200 */
.L_x_15989:
        /* <DEDUP_REMOVED lines=24> */
.L_x_15996:
        /* <DEDUP_REMOVED lines=13> */
.L_x_15998:
[----:B------:R-:W-:Y:S05]  /*2c720*/  BSYNC.RECONVERGENT B3 ;  /* 0x0000000000037941 */ /* 0x000fea0003800200 */
.L_x_15997:
        /* <DEDUP_REMOVED lines=46> */
.L_x_15995:
[----:B------:R-:W-:Y:S05]  /*2ca10*/  BSYNC.RECONVERGENT B2 ;  /* 0x0000000000027941 */ /* 0x000fea0003800200 */
.L_x_15994:
        /* <DEDUP_REMOVED lines=19> */
.L_x_16001:
        /* <DEDUP_REMOVED lines=13> */
.L_x_16003:
[----:B------:R-:W-:Y:S05]  /*2cc20*/  BSYNC.RECONVERGENT B3 ;  /* 0x0000000000037941 */ /* 0x000fea0003800200 */
.L_x_16002:
        /* <DEDUP_REMOVED lines=46> */
.L_x_16000:
[----:B------:R-:W-:Y:S05]  /*2cf10*/  BSYNC.RECONVERGENT B2 ;  /* 0x0000000000027941 */ /* 0x000fea0003800200 */
.L_x_15999:
        /* <DEDUP_REMOVED lines=23> */
.L_x_16006:
        /* <DEDUP_REMOVED lines=13> */
.L_x_16008:
[----:B------:R-:W-:Y:S05]  /*2d160*/  BSYNC.RECONVERGENT B3 ;  /* 0x0000000000037941 */ /* 0x000fea0003800200 */
.L_x_16007:
        /* <DEDUP_REMOVED lines=46> */
.L_x_16005:
[----:B------:R-:W-:Y:S05]  /*2d450*/  BSYNC.RECONVERGENT B2 ;  /* 0x0000000000027941 */ /* 0x000fea0003800200 */
.L_x_16004:
        /* <DEDUP_REMOVED lines=18> */
.L_x_16011:
        /* <DEDUP_REMOVED lines=13> */
.L_x_16013:
[----:B------:R-:W-:Y:S05]  /*2d650*/  BSYNC.RECONVERGENT B3 ;  /* 0x0000000000037941 */ /* 0x000fea0003800200 */
.L_x_16012:
        /* <DEDUP_REMOVED lines=46> */
.L_x_16010:
[----:B------:R-:W-:Y:S05]  /*2d940*/  BSYNC.RECONVERGENT B2 ;  /* 0x0000000000027941 */ /* 0x000fea0003800200 */
.L_x_16009:
        /* <DEDUP_REMOVED lines=24> */
.L_x_16016:
        /* <DEDUP_REMOVED lines=13> */
.L_x_16018:
[----:B------:R-:W-:Y:S05]  /*2dba0*/  BSYNC.RECONVERGENT B3 ;  /* 0x0000000000037941 */ /* 0x000fea0003800200 */
.L_x_16017:
        /* <DEDUP_REMOVED lines=46> */
.L_x_16015:
[----:B------:R-:W-:Y:S05]  /*2de90*/  BSYNC.RECONVERGENT B2 ;  /* 0x0000000000027941 */ /* 0x000fea0003800200 */
.L_x_16014:
        /* <DEDUP_REMOVED lines=19> */
.L_x_16021:
        /* <DEDUP_REMOVED lines=13> */
.L_x_16023:
[----:B------:R-:W-:Y:S05]  /*2e0a0*/  BSYNC.RECONVERGENT B3 ;  /* 0x0000000000037941 */ /* 0x000fea0003800200 */
.L_x_16022:
        /* <DEDUP_REMOVED lines=46> */
.L_x_16020:
[----:B------:R-:W-:Y:S05]  /*2e390*/  BSYNC.RECONVERGENT B2 ;  /* 0x0000000000027941 */ /* 0x000fea0003800200 */
.L_x_16019:
        /* <DEDUP_REMOVED lines=23> */
.L_x_16026:
        /* <DEDUP_REMOVED lines=13> */
.L_x_16028:
[----:B------:R-:W-:Y:S05]  /*2e5e0*/  BSYNC.RECONVERGENT B3 ;  /* 0x0000000000037941 */ /* 0x000fea0003800200 */
.L_x_16027:
        /* <DEDUP_REMOVED lines=46> */
.L_x_16025:
[----:B------:R-:W-:Y:S05]  /*2e8d0*/  BSYNC.RECONVERGENT B2 ;  /* 0x0000000000027941 */ /* 0x000fea0003800200 */
.L_x_16024:
        /* <DEDUP_REMOVED lines=18> */
.L_x_16031:
        /* <DEDUP_REMOVED lines=15> */
.L_x_16033:
[----:B------:R-:W-:Y:S05]  /*2eaf0*/  BSYNC.RECONVERGENT B3 ;  /* 0x0000000000037941 */ /* 0x000fea0003800200 */
.L_x_16032:
        /* <DEDUP_REMOVED lines=46> */
.L_x_16030:
[----:B------:R-:W-:Y:S05]  /*2ede0*/  BSYNC.RECONVERGENT B2 ;  /* 0x0000000000027941 */ /* 0x000fea0003800200 */
.L_x_16029:
        /* <DEDUP_REMOVED lines=12> */
.L_x_15953:
        /* <DEDUP_REMOVED lines=16> */
.L_x_16037:
        /* <DEDUP_REMOVED lines=13> */
.L_x_16039:
[----:B------:R-:W-:Y:S05]  /*2f080*/  BSYNC.RECONVERGENT B3 ;  /* 0x0000000000037941 */ /* 0x000fea0003800200 */
.L_x_16038:
        /* <DEDUP_REMOVED lines=45> */
.L_x_16036:
[----:B------:R-:W-:Y:S05]  /*2f360*/  BSYNC.RECONVERGENT B2 ;  /* 0x0000000000027941 */ /* 0x000fea0003800200 */
.L_x_16035:
        /* <DEDUP_REMOVED lines=22> */
.L_x_16042:
        /* <DEDUP_REMOVED lines=13> */
.L_x_16044:
[----:B------:R-:W-:Y:S05]  /*2f5a0*/  BSYNC.RECONVERGENT B3 ;  /* 0x0000000000037941 */ /* 0x000fea0003800200 */
.L_x_16043:
        /* <DEDUP_REMOVED lines=46> */
.L_x_16041:
[----:B------:R-:W-:Y:S05]  /*2f890*/  BSYNC.RECONVERGENT B2 ;  /* 0x0000000000027941 */ /* 0x000fea0003800200 */
.L_x_16040:
        /* <DEDUP_REMOVED lines=19> */
.L_x_16047:
        /* <DEDUP_REMOVED lines=13> */
.L_x_16049:
[----:B------:R-:W-:Y:S05]  /*2faa0*/  BSYNC.RECONVERGENT B3 ;  /* 0x0000000000037941 */ /* 0x000fea0003800200 */
.L_x_16048:
        /* <DEDUP_REMOVED lines=46> */
.L_x_16046:
[----:B------:R-:W-:Y:S05]  /*2fd90*/  BSYNC.RECONVERGENT B2 ;  /* 0x0000000000027941 */ /* 0x000fea0003800200 */
.L_x_16045:
        /* <DEDUP_REMOVED lines=20> */
.L_x_16052:
        /* <DEDUP_REMOVED lines=13> */
.L_x_16054:
[----:B------:R-:W-:Y:S05]  /*2ffb0*/  BSYNC.RECONVERGENT B3 ;  /* 0x0000000000037941 */ /* 0x000fea0003800200 */
.L_x_16053:
        /* <DEDUP_REMOVED lines=46> */
.L_x_16051:
[----:B------:R-:W-:Y:S05]  /*302a0*/  BSYNC.RECONVERGENT B2 ;  /* 0x0000000000027941 */ /* 0x000fea0003800200 */
.L_x_16050:
        /* <DEDUP_REMOVED lines=19> */
.L_x_16057:
        /* <DEDUP_REMOVED lines=13> */
.L_x_16059:
[----:B------:R-:W-:Y:S05]  /*304b0*/  BSYNC.RECONVERGENT B3 ;  /* 0x0000000000037941 */ /* 0x000fea0003800200 */
.L_x_16058:
        /* <DEDUP_REMOVED lines=46> */
.L_x_16056:
[----:B------:R-:W-:Y:S05]  /*307a0*/  BSYNC.RECONVERGENT B2 ;  /* 0x0000000000027941 */ /* 0x000fea0003800200 */
.L_x_16055:
        /* <DEDUP_REMOVED lines=18> */
.L_x_16062:
        /* <DEDUP_REMOVED lines=13> */
.L_x_16064:
[----:B------:R-:W-:Y:S05]  /*309a0*/  BSYNC.RECONVERGENT B3 ;  /* 0x0000000000037941 */ /* 0x000fea0003800200 */
.L_x_16063:
        /* <DEDUP_REMOVED lines=46> */
.L_x_16061:
[----:B------:R-:W-:Y:S05]  /*30c90*/  BSYNC.RECONVERGENT B2 ;  /* 0x0000000000027941 */ /* 0x000fea0003800200 */
.L_x_16060:
        /* <DEDUP_REMOVED lines=17> */
.L_x_16067:
        /* <DEDUP_REMOVED lines=13> */
.L_x_16069:
[----:B------:R-:W-:Y:S05]  /*30e80*/  BSYNC.RECONVERGENT B3 ;  /* 0x0000000000037941 */ /* 0x000fea0003800200 */
.L_x_16068:
        /* <DEDUP_REMOVED lines=46> */
.L_x_16066:
[----:B------:R-:W-:Y:S05]  /*31170*/  BSYNC.RECONVERGENT B2 ;  /* 0x0000000000027941 */ /* 0x000fea0003800200 */
.L_x_16065:
        /* <DEDUP_REMOVED lines=18> */
.L_x_16072:
        /* <DEDUP_REMOVED lines=13> */
.L_x_16074:
[----:B------:R-:W-:Y:S05]  /*31370*/  BSYNC.RECONVERGENT B3 ;  /* 0x0000000000037941 */ /* 0x000fea0003800200 */
.L_x_16073:
        /* <DEDUP_REMOVED lines=46> */
.L_x_16071:
[----:B------:R-:W-:Y:S05]  /*31660*/  BSYNC.RECONVERGENT B2 ;  /* 0x0000000000027941 */ /* 0x000fea0003800200 */
.L_x_16070:
        /* <DEDUP_REMOVED lines=37> */
.L_x_16034:
        /* <DEDUP_REMOVED lines=44> */
.L_x_16075:
[----:B------:R-:W-:Y:S02]  /*31b80*/  IMAD.MOV.U32 R183, RZ, RZ, R170 ;  /* 0x000000ffffb77224 */ /* 0x000fe400078e00aa */
[----:B------:R-:W-:-:S07]  /*31b90*/  VIADD R168, R168, 0x20 ;  /* 0x00000020a8a87836 */ /* 0x000fce0000000000 */
.L_x_15952:
[----:B------:R-:W-:Y:S05]  /*31ba0*/  BSYNC.RECONVERGENT B1 ;  /* 0x0000000000017941 */ /* 0x000fea0003800200 */
.L_x_15951:
        /* <DEDUP_REMOVED lines=36> */
.L_x_16081:
        /* <DEDUP_REMOVED lines=13> */
.L_x_16083:
[----:B------:R-:W-:Y:S05]  /*31ec0*/  BSYNC.RECONVERGENT B3 ;  /* 0x0000000000037941 */ /* 0x000fea0003800200 */
.L_x_16082:
        /* <DEDUP_REMOVED lines=44> */
.L_x_16080:
[----:B------:R-:W-:Y:S05]  /*32190*/  BSYNC.RECONVERGENT B2 ;  /* 0x0000000000027941 */ /* 0x000fea0003800200 */
.L_x_16079:
        /* <DEDUP_REMOVED lines=24> */
.L_x_16086:
        /* <DEDUP_REMOVED lines=13> */
.L_x_16088:
[----:B------:R-:W-:Y:S05]  /*323f0*/  BSYNC.RECONVERGENT B3 ;  /* 0x0000000000037941 */ /* 0x000fea0003800200 */
.L_x_16087:
        /* <DEDUP_REMOVED lines=45> */
.L_x_16085:
[----:B------:R-:W-:Y:S05]  /*326d0*/  BSYNC.RECONVERGENT B2 ;  /* 0x0000000000027941 */ /* 0x000fea0003800200 */
.L_x_16084:
        /* <DEDUP_REMOVED lines=23> */
.L_x_16091:
        /* <DEDUP_REMOVED lines=13> */
.L_x_16093:
[----:B------:R-:W-:Y:S05]  /*32920*/  BSYNC.RECONVERGENT B3 ;  /* 0x0000000000037941 */ /* 0x000fea0003800200 */
.L_x_16092:
        /* <DEDUP_REMOVED lines=46> */
.L_x_16090:
[----:B------:R-:W-:Y:S05]  /*32c10*/  BSYNC.RECONVERGENT B2 ;  /* 0x0000000000027941 */ /* 0x000fea0003800200 */
.L_x_16089:
        /* <DEDUP_REMOVED lines=20> */
.L_x_16096:
        /* <DEDUP_REMOVED lines=13> */
.L_x_16098:
[----:B------:R-:W-:Y:S05]  /*32e30*/  BSYNC.RECONVERGENT B3 ;  /* 0x0000000000037941 */ /* 0x000fea0003800200 */
.L_x_16097:
        /* <DEDUP_REMOVED lines=46> */
.L_x_16095:
[----:B------:R-:W-:Y:S05]  /*33120*/  BSYNC.RECONVERGENT B2 ;  /* 0x0000000000027941 */ /* 0x000fea0003800200 */
.L_x_16094:
        /* <DEDUP_REMOVED lines=24> */
.L_x_16101:
        /* <DEDUP_REMOVED lines=13> */
.L_x_16103:
[----:B------:R-:W-:Y:S05]  /*33380*/  BSYNC.RECONVERGENT B3 ;  /* 0x0000000000037941 */ /* 0x000fea0003800200 */
.L_x_16102:
        /* <DEDUP_REMOVED lines=46> */
.L_x_16100:
[----:B------:R-:W-:Y:S05]  /*33670*/  BSYNC.RECONVERGENT B2 ;  /* 0x0000000000027941 */ /* 0x000fea0003800200 */
.L_x_16099:
        /* <DEDUP_REMOVED lines=21> */
.L_x_16106:
        /* <DEDUP_REMOVED lines=13> */
.L_x_16108:
[----:B------:R-:W-:Y:S05]  /*338a0*/  BSYNC.RECONVERGENT B3 ;  /* 0x0000000000037941 */ /* 0x000fea0003800200 */
.L_x_16107:
        /* <DEDUP_REMOVED lines=46> */
.L_x_16105:
[----:B------:R-:W-:Y:S05]  /*33b90*/  BSYNC.RECONVERGENT B2 ;  /* 0x0000000000027941 */ /* 0x000fea0003800200 */
.L_x_16104:
        /* <DEDUP_REMOVED lines=24> */
.L_x_16111:
        /* <DEDUP_REMOVED lines=13> */
.L_x_16113:
[----:B------:R-:W-:Y:S05]  /*33df0*/  BSYNC.RECONVERGENT B3 ;  /* 0x0000000000037941 */ /* 0x000fea0003800200 */
.L_x_16112:
        /* <DEDUP_REMOVED lines=46> */
.L_x_16110:
[----:B------:R-:W-:Y:S05]  /*340e0*/  BSYNC.RECONVERGENT B2 ;  /* 0x0000000000027941 */ /* 0x000fea0003800200 */
.L_x_16109:
        /* <DEDUP_REMOVED lines=20> */
.L_x_16116:
        /* <DEDUP_REMOVED lines=13> */
.L_x_16118:
[----:B------:R-:W-:Y:S05]  /*34300*/  BSYNC.RECONVERGENT B3 ;  /* 0x0000000000037941 */ /* 0x000fea0003800200 */
.L_x_16117:
        /* <DEDUP_REMOVED lines=46> */
.L_x_16115:
[----:B------:R-:W-:Y:S05]  /*345f0*/  BSYNC.RECONVERGENT B2 ;  /* 0x0000000000027941 */ /* 0x000fea0003800200 */
.L_x_16114:
        /* <DEDUP_REMOVED lines=24> */
.L_x_16121:
        /* <DEDUP_REMOVED lines=13> */
.L_x_16123:
[----:B------:R-:W-:Y:S05]  /*34850*/  BSYNC.RECONVERGENT B3 ;  /* 0x0000000000037941 */ /* 0x000fea0003800200 */
.L_x_16122:
        /* <DEDUP_REMOVED lines=46> */
.L_x_16120:
[----:B------:R-:W-:Y:S05]  /*34b40*/  BSYNC.RECONVERGENT B2 ;  /* 0x0000000000027941 */ /* 0x000fea0003800200 */
.L_x_16119:
        /* <DEDUP_REMOVED lines=19> */
.L_x_16126:
        /* <DEDUP_REMOVED lines=13> */
.L_x_16128:
[----:B------:R-:W-:Y:S05]  /*34d50*/  BSYNC.RECONVERGENT B3 ;  /* 0x0000000000037941 */ /* 0x000fea0003800200 */
.L_x_16127:
        /* <DEDUP_REMOVED lines=46> */
.L_x_16125:
[----:B------:R-:W-:Y:S05]  /*35040*/  BSYNC.RECONVERGENT B2 ;  /* 0x0000000000027941 */ /* 0x000fea0003800200 */
.L_x_16124:
        /* <DEDUP_REMOVED lines=23> */
.L_x_16131:
        /* <DEDUP_REMOVED lines=13> */
.L_x_16133:
[----:B------:R-:W-:Y:S05]  /*35290*/  BSYNC.RECONVERGENT B3 ;  /* 0x0000000000037941 */ /* 0x000fea0003800200 */
.L_x_16132:
        /* <DEDUP_REMOVED lines=46> */
.L_x_16130:
[----:B------:R-:W-:Y:S05]  /*35580*/  BSYNC.RECONVERGENT B2 ;  /* 0x0000000000027941 */ /* 0x000fea0003800200 */
.L_x_16129:
        /* <DEDUP_REMOVED lines=18> */
.L_x_16136:
        /* <DEDUP_REMOVED lines=13> */
.L_x_16138:
[----:B------:R-:W-:Y:S05]  /*35780*/  BSYNC.RECONVERGENT B3 ;  /* 0x0000000000037941 */ /* 0x000fea0003800200 */
.L_x_16137:
        /* <DEDUP_REMOVED lines=46> */
.L_x_16135:
[----:B------:R-:W-:Y:S05]  /*35a70*/  BSYNC.RECONVERGENT B2 ;  /* 0x0000000000027941 */ /* 0x000fea0003800200 */
.L_x_16134:
        /* <DEDUP_REMOVED lines=24> */
.L_x_16141:
        /* <DEDUP_REMOVED lines=13> */
.L_x_16143:
[----:B------:R-:W-:Y:S05]  /*35cd0*/  BSYNC.RECONVERGENT B3 ;  /* 0x0000000000037941 */ /* 0x000fea0003800200 */
.L_x_16142:
        /* <DEDUP_REMOVED lines=46> */
.L_x_16140:
[----:B------:R-:W-:Y:S05]  /*35fc0*/  BSYNC.RECONVERGENT B2 ;  /* 0x0000000000027941 */ /* 0x000fea0003800200 */
.L_x_16139:
        /* <DEDUP_REMOVED lines=19> */
.L_x_16146:
        /* <DEDUP_REMOVED lines=13> */
.L_x_16148:
[----:B------:R-:W-:Y:S05]  /*361d0*/  BSYNC.RECONVERGENT B3 ;  /* 0x0000000000037941 */ /* 0x000fea0003800200 */
.L_x_16147:
        /* <DEDUP_REMOVED lines=46> */
.L_x_16145:
[----:B------:R-:W-:Y:S05]  /*364c0*/  BSYNC.RECONVERGENT B2 ;  /* 0x0000000000027941 */ /* 0x000fea0003800200 */
.L_x_16144:
        /* <DEDUP_REMOVED lines=23> */
.L_x_16151:
        /* <DEDUP_REMOVED lines=13> */
.L_x_16153:
[----:B------:R-:W-:Y:S05]  /*36710*/  BSYNC.RECONVERGENT B3 ;  /* 0x0000000000037941 */ /* 0x000fea0003800200 */
.L_x_16152:
        /* <DEDUP_REMOVED lines=46> */
.L_x_16150:
[----:B------:R-:W-:Y:S05]  /*36a00*/  BSYNC.RECONVERGENT B2 ;  /* 0x0000000000027941 */ /* 0x000fea0003800200 */
.L_x_16149:
        /* <DEDUP_REMOVED lines=18> */
.L_x_16156:
        /* <DEDUP_REMOVED lines=15> */
.L_x_16158:
[----:B------:R-:W-:Y:S05]  /*36c20*/  BSYNC.RECONVERGENT B3 ;  /* 0x0000000000037941 */ /* 0x000fea0003800200 */
.L_x_16157:
        /* <DEDUP_REMOVED lines=46> */
.L_x_16155:
[----:B------:R-:W-:Y:S05]  /*36f10*/  BSYNC.RECONVERGENT B2 ;  /* 0x0000000000027941 */ /* 0x000fea0003800200 */
.L_x_16154:
        /* <DEDUP_REMOVED lines=12> */
.L_x_16078:
        /* <DEDUP_REMOVED lines=16> */
.L_x_16162:
        /* <DEDUP_REMOVED lines=13> */
.L_x_16164:
[----:B------:R-:W-:Y:S05]  /*371b0*/  BSYNC.RECONVERGENT B3 ;  /* 0x0000000000037941 */ /* 0x000fea0003800200 */
.L_x_16163:
        /* <DEDUP_REMOVED lines=45> */
.L_x_16161:
[----:B------:R-:W-:Y:S05]  /*37490*/  BSYNC.RECONVERGENT B2 ;  /* 0x0000000000027941 */ /* 0x000fea0003800200 */
.L_x_16160:
        /* <DEDUP_REMOVED lines=22> */
.L_x_16167:
        /* <DEDUP_REMOVED lines=13> */
.L_x_16169:
[----:B------:R-:W-:Y:S05]  /*376d0*/  BSYNC.RECONVERGENT B3 ;  /* 0x0000000000037941 */ /* 0x000fea0003800200 */
.L_x_16168:
        /* <DEDUP_REMOVED lines=46> */
.L_x_16166:
[----:B------:R-:W-:Y:S05]  /*379c0*/  BSYNC.RECONVERGENT B2 ;  /* 0x0000000000027941 */ /* 0x000fea0003800200 */
.L_x_16165:
        /* <DEDUP_REMOVED lines=19> */
.L_x_16172:
        /* <DEDUP_REMOVED lines=13> */
.L_x_16174:
[----:B------:R-:W-:Y:S05]  /*37bd0*/  BSYNC.RECONVERGENT B3 ;  /* 0x0000000000037941 */ /* 0x000fea0003800200 */
.L_x_16173:
        /* <DEDUP_REMOVED lines=46> */
.L_x_16171:
[----:B------:R-:W-:Y:S05]  /*37ec0*/  BSYNC.RECONVERGENT B2 ;  /* 0x0000000000027941 */ /* 0x000fea0003800200 */
.L_x_16170:
        /* <DEDUP_REMOVED lines=20> */
.L_x_16177:
        /* <DEDUP_REMOVED lines=13> */
.L_x_16179:
[----:B------:R-:W-:Y:S05]  /*380e0*/  BSYNC.RECONVERGENT B3 ;  /* 0x0000000000037941 */ /* 0x000fea0003800200 */
.L_x_16178:
        /* <DEDUP_REMOVED lines=46> */
.L_x_16176:
[----:B------:R-:W-:Y:S05]  /*383d0*/  BSYNC.RECONVERGENT B2 ;  /* 0x0000000000027941 */ /* 0x000fea0003800200 */
.L_x_16175:
        /* <DEDUP_REMOVED lines=19> */
.L_x_16182:
        /* <DEDUP_REMOVED lines=13> */
.L_x_16184:
[----:B------:R-:W-:Y:S05]  /*385e0*/  BSYNC.RECONVERGENT B3 ;  /* 0x0000000000037941 */ /* 0x000fea0003800200 */
.L_x_16183:
        /* <DEDUP_REMOVED lines=46> */
.L_x_16181:
[----:B------:R-:W-:Y:S05]  /*388d0*/  BSYNC.RECONVERGENT B2 ;  /* 0x0000000000027941 */ /* 0x000fea0003800200 */
.L_x_16180:
        /* <DEDUP_REMOVED lines=18> */
.L_x_16187:
        /* <DEDUP_REMOVED lines=13> */
.L_x_16189:
[----:B------:R-:W-:Y:S05]  /*38ad0*/  BSYNC.RECONVERGENT B3 ;  /* 0x0000000000037941 */ /* 0x000fea0003800200 */
.L_x_16188:
        /* <DEDUP_REMOVED lines=46> */
.L_x_16186:
[----:B------:R-:W-:Y:S05]  /*38dc0*/  BSYNC.RECONVERGENT B2 ;  /* 0x0000000000027941 */ /* 0x000fea0003800200 */
.L_x_16185:
        /* <DEDUP_REMOVED lines=17> */
.L_x_16192:
        /* <DEDUP_REMOVED lines=13> */
.L_x_16194:
[----:B------:R-:W-:Y:S05]  /*38fb0*/  BSYNC.RECONVERGENT B3 ;  /* 0x0000000000037941 */ /* 0x000fea0003800200 */
.L_x_16193:
        /* <DEDUP_REMOVED lines=46> */
.L_x_16191:
[----:B------:R-:W-:Y:S05]  /*392a0*/  BSYNC.RECONVERGENT B2 ;  /* 0x0000000000027941 */ /* 0x000fea0003800200 */
.L_x_16190:
        /* <DEDUP_REMOVED lines=18> */
.L_x_16197:
        /* <DEDUP_REMOVED lines=13> */
.L_x_16199:
[----:B------:R-:W-:Y:S05]  /*394a0*/  BSYNC.RECONVERGENT B3 ;  /* 0x0000000000037941 */ /* 0x000fea0003800200 */
.L_x_16198:
        /* <DEDUP_REMOVED lines=46> */
.L_x_16196:
[----:B------:R-:W-:Y:S05]  /*39790*/  BSYNC.RECONVERGENT B2 ;  /* 0x0000000000027941 */ /* 0x000fea0003800200 */
.L_x_16195:
        /* <DEDUP_REMOVED lines=37> */
.L_x_16159:
        /* <DEDUP_REMOVED lines=44> */
.L_x_16200:
[----:B------:R-:W-:Y:S01]  /*39cb0*/  IMAD.MOV.U32 R183, RZ, RZ, R170 ;  /* 0x000000ffffb77224 */ /* 0x000fe200078e00aa */
[----:B------:R-:W-:-:S07]  /*39cc0*/  IADD3 R168, PT, PT, R168, 0x20, RZ ;  /* 0x00000020a8a87810 */ /* 0x000fce0007ffe0ff */
.L_x_16077:
[----:B------:R-:W-:Y:S05]  /*39cd0*/  BSYNC.RECONVERGENT B1 ;  /* 0x0000000000017941 */ /* 0x000fea0003800200 */
.L_x_16076:
        /* <DEDUP_REMOVED lines=36> */
.L_x_16206:
        /* <DEDUP_REMOVED lines=13> */
.L_x_16208:
[----:B------:R-:W-:Y:S05]  /*39ff0*/  BSYNC.RECONVERGENT B3 ;  /* 0x0000000000037941 */ /* 0x000fea0003800200 */
.L_x_16207:
        /* <DEDUP_REMOVED lines=44> */
.L_x_16205:
[----:B------:R-:W-:Y:S05]  /*3a2c0*/  BSYNC.RECONVERGENT B2 ;  /* 0x0000000000027941 */ /* 0x000fea0003800200 */
.L_x_16204:
        /* <DEDUP_REMOVED lines=24> */
.L_x_16211:
        /* <DEDUP_REMOVED lines=13> */
.L_x_16213:
[----:B------:R-:W-:Y:S05]  /*3a520*/  BSYNC.RECONVERGENT B3 ;  /* 0x0000000000037941 */ /* 0x000fea0003800200 */
.L_x_16212:
        /* <DEDUP_REMOVED lines=45> */
.L_x_16210:
[----:B------:R-:W-:Y:S05]  /*3a800*/  BSYNC.RECONVERGENT B2 ;  /* 0x0000000000027941 */ /* 0x000fea0003800200 */
.L_x_16209:
        /* <DEDUP_REMOVED lines=23> */
.L_x_16216:
        /* <DEDUP_REMOVED lines=13> */
.L_x_16218:
[----:B------:R-:W-:Y:S05]  /*3aa50*/  BSYNC.RECONVERGENT B3 ;  /* 0x0000000000037941 */ /* 0x000fea0003800200 */
.L_x_16217:
        /* <DEDUP_REMOVED lines=46> */
.L_x_16215:
[----:B------:R-:W-:Y:S05]  /*3ad40*/  BSYNC.RECONVERGENT B2 ;  /* 0x0000000000027941 */ /* 0x000fea0003800200 */
.L_x_16214:
        /* <DEDUP_REMOVED lines=20> */
.L_x_16221:
        /* <DEDUP_REMOVED lines=13> */
.L_x_16223:
[----:B------:R-:W-:Y:S05]  /*3af60*/  BSYNC.RECONVERGENT B3 ;  /* 0x0000000000037941 */ /* 0x000fea0003800200 */
.L_x_16222:
        /* <DEDUP_REMOVED lines=46> */
.L_x_16220:
[----:B------:R-:W-:Y:S05]  /*3b250*/  BSYNC.RECONVERGENT B2 ;  /* 0x0000000000027941 */ /* 0x000fea0003800200 */
.L_x_16219:
        /* <DEDUP_REMOVED lines=24> */
.L_x_16226:
        /* <DEDUP_REMOVED lines=13> */
.L_x_16228:
[----:B------:R-:W-:Y:S05]  /*3b4b0*/  BSYNC.RECONVERGENT B3 ;  /* 0x0000000000037941 */ /* 0x000fea0003800200 */
.L_x_16227:
        /* <DEDUP_REMOVED lines=46> */
.L_x_16225:
[----:B------:R-:W-:Y:S05]  /*3b7a0*/  BSYNC.RECONVERGENT B2 ;  /* 0x0000000000027941 */ /* 0x000fea0003800200 */
.L_x_16224:
        /* <DEDUP_REMOVED lines=21> */
.L_x_16231:
        /* <DEDUP_REMOVED lines=13> */
.L_x_16233:
[----:B------:R-:W-:Y:S05]  /*3b9d0*/  BSYNC.RECONVERGENT B3 ;  /* 0x0000000000037941 */ /* 0x000fea0003800200 */
.L_x_16232:
        /* <DEDUP_REMOVED lines=46> */
.L_x_16230:
[----:B------:R-:W-:Y:S05]  /*3bcc0*/  BSYNC.RECONVERGENT B2 ;  /* 0x0000000000027941 */ /* 0x000fea0003800200 */
.L_x_16229:
        /* <DEDUP_REMOVED lines=24> */
.L_x_16236:
        /* <DEDUP_REMOVED lines=13> */
.L_x_16238:
[----:B------:R-:W-:Y:S05]  /*3bf20*/  BSYNC.RECONVERGENT B3 ;  /* 0x0000000000037941 */ /* 0x000fea0003800200 */
.L_x_16237:
        /* <DEDUP_REMOVED lines=46> */
.L_x_16235:
[----:B------:R-:W-:Y:S05]  /*3c210*/  BSYNC.RECONVERGENT B2 ;  /* 0x0000000000027941 */ /* 0x000fea0003800200 */
.L_x_16234:
        /* <DEDUP_REMOVED lines=20> */
.L_x_16241:
        /* <DEDUP_REMOVED lines=13> */
.L_x_16243:
[----:B------:R-:W-:Y:S05]  /*3c430*/  BSYNC.RECONVERGENT B3 ;  /* 0x0000000000037941 */ /* 0x000fea0003800200 */
.L_x_16242:
        /* <DEDUP_REMOVED lines=46> */
.L_x_16240:
[----:B------:R-:W-:Y:S05]  /*3c720*/  BSYNC.RECONVERGENT B2 ;  /* 0x0000000000027941 */ /* 0x000fea0003800200 */
.L_x_16239:
        /* <DEDUP_REMOVED lines=24> */
.L_x_16246:
        /* <DEDUP_REMOVED lines=13> */
.L_x_16248:
[----:B------:R-:W-:Y:S05]  /*3c980*/  BSYNC.RECONVERGENT B3 ;  /* 0x0000000000037941 */ /* 0x000fea0003800200 */
.L_x_16247:
        /* <DEDUP_REMOVED lines=46> */
.L_x_16245:
[----:B------:R-:W-:Y:S05]  /*3cc70*/  BSYNC.RECONVERGENT B2 ;  /* 0x0000000000027941 */ /* 0x000fea0003800200 */
.L_x_16244:
        /* <DEDUP_REMOVED lines=19> */
.L_x_16251:
        /* <DEDUP_REMOVED lines=13> */
.L_x_16253:
[----:B------:R-:W-:Y:S05]  /*3ce80*/  BSYNC.RECONVERGENT B3 ;  /* 0x0000000000037941 */ /* 0x000fea0003800200 */
.L_x_16252:
        /* <DEDUP_REMOVED lines=46> */
.L_x_16250:
[----:B------:R-:W-:Y:S05]  /*3d170*/  BSYNC.RECONVERGENT B2 ;  /* 0x0000000000027941 */ /* 0x000fea0003800200 */
.L_x_16249:
        /* <DEDUP_REMOVED lines=23> */
.L_x_16256:
        /* <DEDUP_REMOVED lines=13> */
.L_x_16258:
[----:B------:R-:W-:Y:S05]  /*3d3c0*/  BSYNC.RECONVERGENT B3 ;  /* 0x0000000000037941 */ /* 0x000fea0003800200 */
.L_x_16257:
        /* <DEDUP_REMOVED lines=46> */
.L_x_16255:
[----:B------:R-:W-:Y:S05]  /*3d6b0*/  BSYNC.RECONVERGENT B2 ;  /* 0x0000000000027941 */ /* 0x000fea0003800200 */
.L_x_16254:
        /* <DEDUP_REMOVED lines=18> */
.L_x_16261:
        /* <DEDUP_REMOVED lines=13> */
.L_x_16263:
[----:B------:R-:W-:Y:S05]  /*3d8b0*/  BSYNC.RECONVERGENT B3 ;  /* 0x0000000000037941 */ /* 0x000fea0003800200 */
.L_x_16262:
        /* <DEDUP_REMOVED lines=46> */
.L_x_16260:
[----:B------:R-:W-:Y:S05]  /*3dba0*/  BSYNC.RECONVERGENT B2 ;  /* 0x0000000000027941 */ /* 0x000fea0003800200 */
.L_x_16259:
        /* <DEDUP_REMOVED lines=24> */
.L_x_16266:
        /* <DEDUP_REMOVED lines=13> */
.L_x_16268:
[----:B------:R-:W-:Y:S05]  /*3de00*/  BSYNC.RECONVERGENT B3 ;  /* 0x0000000000037941 */ /* 0x000fea0003800200 */
.L_x_16267:
        /* <DEDUP_REMOVED lines=46> */
.L_x_16265:
[----:B------:R-:W-:Y:S05]  /*3e0f0*/  BSYNC.RECONVERGENT B2 ;  /* 0x0000000000027941 */ /* 0x000fea0003800200 */
.L_x_16264:
        /* <DEDUP_REMOVED lines=19> */
.L_x_16271:
        /* <DEDUP_REMOVED lines=13> */
.L_x_16273:
[----:B------:R-:W-:Y:S05]  /*3e300*/  BSYNC.RECONVERGENT B3 ;  /* 0x0000000000037941 */ /* 0x000fea0003800200 */
.L_x_16272:
        /* <DEDUP_REMOVED lines=46> */
.L_x_16270:
[----:B------:R-:W-:Y:S05]  /*3e5f0*/  BSYNC.RECONVERGENT B2 ;  /* 0x0000000000027941 */ /* 0x000fea0003800200 */
.L_x_16269:
        /* <DEDUP_REMOVED lines=23> */
.L_x_16276:
        /* <DEDUP_REMOVED lines=13> */
.L_x_16278:
[----:B------:R-:W-:Y:S05]  /*3e840*/  BSYNC.RECONVERGENT B3 ;  /* 0x0000000000037941 */ /* 0x000fea0003800200 */
.L_x_16277:
        /* <DEDUP_REMOVED lines=46> */
.L_x_16275:
[----:B------:R-:W-:Y:S05]  /*3eb30*/  BSYNC.RECONVERGENT B2 ;  /* 0x0000000000027941 */ /* 0x000fea0003800200 */
.L_x_16274:
        /* <DEDUP_REMOVED lines=18> */
.L_x_16281:
        /* <DEDUP_REMOVED lines=15> */
.L_x_16283:
[----:B------:R-:W-:Y:S05]  /*3ed50*/  BSYNC.RECONVERGENT B3 ;  /* 0x0000000000037941 */ /* 0x000fea0003800200 */
.L_x_16282:
        /* <DEDUP_REMOVED lines=46> */
.L_x_16280:
[----:B------:R-:W-:Y:S05]  /*3f040*/  BSYNC.RECONVERGENT B2 ;  /* 0x0000000000027941 */ /* 0x000fea0003800200 */
.L_x_16279:
        /* <DEDUP_REMOVED lines=12> */
.L_x_16203:
        /* <DEDUP_REMOVED lines=16> */
.L_x_16287:
        /* <DEDUP_REMOVED lines=13> */
.L_x_16289:
[----:B------:R-:W-:Y:S05]  /*3f2e0*/  BSYNC.RECONVERGENT B3 ;  /* 0x0000000000037941 */ /* 0x000fea0003800200 */
.L_x_16288:
        /* <DEDUP_REMOVED lines=45> */
.L_x_16286:
[----:B------:R-:W-:Y:S05]  /*3f5c0*/  BSYNC.RECONVERGENT B2 ;  /* 0x0000000000027941 */ /* 0x000fea0003800200 */
.L_x_16285:
        /* <DEDUP_REMOVED lines=22> */
.L_x_16292:
        /* <DEDUP_REMOVED lines=13> */
.L_x_16294:
[----:B------:R-:W-:Y:S05]  /*3f800*/  BSYNC.RECONVERGENT B3 ;  /* 0x0000000000037941 */ /* 0x000fea0003800200 */
.L_x_16293:
        /* <DEDUP_REMOVED lines=46> */
.L_x_16291:
[----:B------:R-:W-:Y:S05]  /*3faf0*/  BSYNC.RECONVERGENT B2 ;  /* 0x0000000000027941 */ /* 0x000fea0003800200 */
.L_x_16290:
        /* <DEDUP_REMOVED lines=19> */
.L_x_16297:
        /* <DEDUP_REMOVED lines=13> */
.L_x_16299:
[----:B------:R-:W-:Y:S05]  /*3fd00*/  BSYNC.RECONVERGENT B3 ;  /* 0x0000000000037941 */ /* 0x000fea0003800200 */
.L_x_16298:
        /* <DEDUP_REMOVED lines=46> */
.L_x_16296:
[----:B------:R-:W-:Y:S05]  /*3fff0*/  BSYNC.RECONVERGENT B2 ;  /* 0x0000000000027941 */ /* 0x000fea0003800200 */
.L_x_16295:
        /* <DEDUP_REMOVED lines=20> */
.L_x_16302:
        /* <DEDUP_REMOVED lines=13> */
.L_x_16304:
[----:B------:R-:W-:Y:S05]  /*40210*/  BSYNC.RECONVERGENT B3 ;  /* 0x0000000000037941 */ /* 0x000fea0003800200 */
.L_x_16303:
        /* <DEDUP_REMOVED lines=46> */
.L_x_16301:
[----:B------:R-:W-:Y:S05]  /*40500*/  BSYNC.RECONVERGENT B2 ;  /* 0x0000000000027941 */ /* 0x000fea0003800200 */
.L_x_16300:
        /* <DEDUP_REMOVED lines=19> */
.L_x_16307:
        /* <DEDUP_REMOVED lines=13> */
.L_x_16309:
[----:B------:R-:W-:Y:S05]  /*40710*/  BSYNC.RECONVERGENT B3 ;  /* 0x0000000000037941 */ /* 0x000fea0003800200 */
.L_x_16308:
        /* <DEDUP_REMOVED lines=46> */
.L_x_16306:
[----:B------:R-:W-:Y:S05]  /*40a00*/  BSYNC.RECONVERGENT B2 ;  /* 0x0000000000027941 */ /* 0x000fea0003800200 */
.L_x_16305:
        /* <DEDUP_REMOVED lines=18> */
.L_x_16312:
        /* <DEDUP_REMOVED lines=13> */
.L_x_16314:
[----:B------:R-:W-:Y:S05]  /*40c00*/  BSYNC.RECONVERGENT B3 ;  /* 0x0000000000037941 */ /* 0x000fea0003800200 */
.L_x_16313:
        /* <DEDUP_REMOVED lines=46> */
.L_x_16311:
[----:B------:R-:W-:Y:S05]  /*40ef0*/  BSYNC.RECONVERGENT B2 ;  /* 0x0000000000027941 */ /* 0x000fea0003800200 */
.L_x_16310:
        /* <DEDUP_REMOVED lines=17> */
.L_x_16317:
        /* <DEDUP_REMOVED lines=13> */
.L_x_16319:
[----:B------:R-:W-:Y:S05]  /*410e0*/  BSYNC.RECONVERGENT B3 ;  /* 0x0000000000037941 */ /* 0x000fea0003800200 */
.L_x_16318:
        /* <DEDUP_REMOVED lines=46> */
.L_x_16316:
[----:B------:R-:W-:Y:S05]  /*413d0*/  BSYNC.RECONVERGENT B2 ;  /* 0x0000000000027941 */ /* 0x000fea0003800200 */
.L_x_16315:
        /* <DEDUP_REMOVED lines=18> */
.L_x_16322:
        /* <DEDUP_REMOVED lines=13> */
.L_x_16324:
[----:B------:R-:W-:Y:S05]  /*415d0*/  BSYNC.RECONVERGENT B3 ;  /* 0x0000000000037941 */ /* 0x000fea0003800200 */
.L_x_16323:
        /* <DEDUP_REMOVED lines=46> */
.L_x_16321:
[----:B------:R-:W-:Y:S05]  /*418c0*/  BSYNC.RECONVERGENT B2 ;  /* 0x0000000000027941 */ /* 0x000fea0003800200 */
.L_x_16320:
        /* <DEDUP_REMOVED lines=37> */
.L_x_16284:
        /* <DEDUP_REMOVED lines=16> */
[----:B------:R-:W-:Y:S01]  /*41c20*/  LOP3.LUT R169, R169, R171, R222, 0xfe, !PT ;  /* 0x000000aba9a97212 */ /* 0x000fe200078efede */
[----:B------:R-:W-:Y:S01]  /*41c30*/  IMAD.MOV.U32 R183, RZ, RZ, R170 ;  /* 0x000000ffffb77224 */ /* 0x000fe200078e00aa */
        /* <DEDUP_REMOVED lines=8> */
[----:B------:R-:W0:Y:S01]  /*41cc0*/  LDC.64 R170, c[0x0][0x3b8] ;  /* 0x0000ee00ffaa7b82 */ /* 0x000e220000000a00 */
[----:B------:R-:W-:Y:S02]  /*41cd0*/  LOP3.LUT R169, R192, 0xffff, RZ, 0xc0, !PT ;  /* 0x0000ffffc0a97812 */ /* 0x000fe400078ec0ff */
[----:B--2---:R-:W-:Y:S02]  /*41ce0*/  LOP3.LUT R216, R215, 0xff0000, RZ, 0xc0, !PT ;  /* 0x00ff0000d7d87812 */ /* 0x004fe400078ec0ff */
        /* <DEDUP_REMOVED lines=16> */
.L_x_16202:
[----:B------:R-:W-:Y:S05]  /*41df0*/  BSYNC.RECONVERGENT B1 ;  /* 0x0000000000017941 */ /* 0x000fea0003800200 */
.L_x_16201:
[----:B------:R-:W-:Y:S01]  /*41e00*/  FADD.FTZ R168, RZ, R104 ;  /* 0x00000068ffa87221 */ /* 0x000fe20000010000 */
[C---:B------:R-:W-:Y:S01]  /*41e10*/  ISETP.GE.U32.AND P5, PT, R0.reuse, 0x20, PT ;  /* 0x000000200000780c */ /* 0x040fe20003fa6070 */
[----:B012---:R-:W0:Y:S01]  /*41e20*/  S2R R219, SR_TID.X ;  /* 0x0000000000db7919 */ /* 0x007e220000002100 */
        /* <DEDUP_REMOVED lines=19> */
[----:B---3--:R-:W-:-:S04]  /*41f60*/  FADD.FTZ R171, R113, R168 ;  /* 0x000000a871ab7221 */ /* 0x008fc80000010000 */
        /* <DEDUP_REMOVED lines=212> */
.L_x_16354:
        /* <DEDUP_REMOVED lines=19> */
[----:B------:R-:W-:Y:S01]  /*42de0*/  SHF.L.U32 R217, R29, 0x10, RZ ;  /* 0x000000101dd97819 */ /* 0x000fe200000006ff */
[--C-:B------:R-:W-:Y:S01]  /*42df0*/  FADD.FTZ R220, R110, -R218.reuse ;  /* 0x800000da6edc7221 */ /* 0x100fe20000010000 */
[----:B------:R-:W-:Y:S01]  /*42e00*/  SHF.L.U32 R223, R34, 0x10, RZ ;  /* 0x0000001022df7819 */ /* 0x000fe200000006ff */
[----:B------:R-:W-:Y:S01]  /*42e10*/  FMUL.FTZ R216, R215, R216 ;  /* 0x000000d8d7d87220 */ /* 0x000fe20000410000 */
[----:B------:R-:W-:Y:S02]  /*42e20*/  IMAD.U32 R219, R33, 0x10000, RZ ;  /* 0x0001000021db7824 */ /* 0x000fe400078e00ff */
[C---:B------:R-:W-:Y:S01]  /*42e30*/  FMUL.FTZ R170, R215.reuse, R170 ;  /* 0x000000aad7aa7220 */ /* 0x040fe20000410000 */
[----:B------:R-:W-:Y:S02]  /*42e40*/  IMAD.U32 R221, R30, 0x10000, RZ ;  /* 0x000100001edd7824 */ /* 0x000fe400078e00ff */
[----:B------:R-:W-:Y:S01]  /*42e50*/  FMUL.FTZ R222, R215, R220 ;  /* 0x000000dcd7de7220 */ /* 0x000fe20000410000 */
        /* <DEDUP_REMOVED lines=8> */
[--C-:B------:R-:W-:Y:S01]  /*42ee0*/  FADD.FTZ R170, R105, -R218.reuse ;  /* 0x800000da69aa7221 */ /* 0x100fe20000010000 */
[----:B------:R-:W-:Y:S02]  /*42ef0*/  IMAD.U32 R171, R32, 0x10000, RZ ;  /* 0x0001000020ab7824 */ /* 0x000fe400078e00ff */
[----:B------:R-:W-:Y:S01]  /*42f00*/  FFMA.FTZ R226, R222, R225, R227 ;  /* 0x000000e1dee27223 */ /* 0x000fe200000100e3 */
        /* <DEDUP_REMOVED lines=9> */
[----:B------:R-:W-:-:S02]  /*42fa0*/  IMAD.U32 R171, R180, 0x10000, RZ ;  /* 0x00010000b4ab7824 */ /* 0x000fc400078e00ff */
[----:B------:R-:W-:Y:S01]  /*42fb0*/  FMUL.FTZ R228, R215, R228 ;  /* 0x000000e4d7e47220 */ /* 0x000fe20000410000 */
[----:B------:R-:W-:Y:S02]  /*42fc0*/  IMAD.U32 R225, R177, 0x10000, RZ ;  /* 0x00010000b1e17824 */ /* 0x000fe400078e00ff */
[C---:B------:R-:W-:Y:S01]  /*42fd0*/  FMUL.FTZ R224, R215.reuse, R224 ;  /* 0x000000e0d7e07220 */ /* 0x040fe20000410000 */
        /* <DEDUP_REMOVED lines=14> */
.L_x_16327:
[----:B------:R-:W-:Y:S05]  /*430c0*/  BSYNC.RECONVERGENT B1 ;  /* 0x0000000000017941 */ /* 0x000fea0003800200 */
.L_x_16326:
[----:B------:R-:W-:Y:S01]  /*430d0*/  LOP3.LUT P0, RZ, R213, 0x800, RZ, 0xc0, !PT ;  /* 0x00000800d5ff7812 */ /* 0x000fe2000780c0ff */
[----:B------:R-:W-:-:S12]  /*430e0*/  BSSY.RECONVERGENT B1, `(.L_x_16328) ;  /* 0x0000032000017945 */ /* 0x000fd80003800200 */
[----:B------:R-:W-:Y:S05]  /*430f0*/  @!P0 BRA `(.L_x_16329) ;  /* 0x0000000000c08947 */ /* 0x000fea0003800000 */
[--C-:B-1----:R-:W-:Y:S01]  /*43100*/  FADD.FTZ R216, R116, -R218.reuse ;  /* 0x800000da74d87221 */ /* 0x102fe20000010000 */
[--C-:B0-----:R-:W-:Y:S01]  /*43110*/  FADD.FTZ R170, R114, -R218.reuse ;  /* 0x800000da72aa7221 */ /* 0x101fe20000010000 */
[----:B------:R-:W-:Y:S01]  /*43120*/  IMAD.U32 R217, R37, 0x10000, RZ ;  /* 0x0001000025d97824 */ /* 0x000fe200078e00ff */
[----:B------:R-:W-:Y:S01]  /*43130*/  SHF.L.U32 R219, R41, 0x10, RZ ;  /* 0x0000001029db7819 */ /* 0x000fe200000006ff */
[--C-:B------:R-:W-:Y:S01]  /*43140*/  FADD.FTZ R220, R118, -R218.reuse ;  /* 0x800000da76dc7221 */ /* 0x100fe20000010000 */
[C---:B------:R-:W-:Y:S01]  /*43150*/  FMUL.FTZ R216, R215.reuse, R216 ;  /* 0x000000d8d7d87220 */ /* 0x040fe20000410000 */
[----:B------:R-:W-:Y:S02]  /*43160*/  IMAD.U32 R221, R38, 0x10000, RZ ;  /* 0x0001000026dd7824 */ /* 0x000fe400078e00ff */
[C---:B------:R-:W-:Y:S01]  /*43170*/  FMUL.FTZ R170, R215.reuse, R170 ;  /* 0x000000aad7aa7220 */ /* 0x040fe20000410000 */
[----:B------:R-:W-:Y:S02]  /*43180*/  IMAD.U32 R223, R42, 0x10000, RZ ;  /* 0x000100002adf7824 */ /* 0x000fe400078e00ff */
[----:B------:R-:W-:Y:S01]  /*43190*/  FMUL.FTZ R222, R215, R220 ;  /* 0x000000dcd7de7220 */ /* 0x000fe20000410000 */
[----:B------:R-:W-:Y:S01]  /*431a0*/  SHF.L.U32 R225, R39, 0x10, RZ ;  /* 0x0000001027e17819 */ /* 0x000fe200000006ff */
[----:B------:R-:W-:Y:S01]  /*431b0*/  FFMA.FTZ R220, R170, R217, R219 ;  /* 0x000000d9aadc7223 */ /* 0x000fe200000100db */
[----:B------:R-:W-:Y:S01]  /*431c0*/  FFMA.FTZ R223, R216, R221, R223 ;  /* 0x000000ddd8df7223 */ /* 0x000fe200000100df */
[----:B------:R-:W-:Y:S01]  /*431d0*/  FADD.FTZ R168, R112, -R218 ;  /* 0x800000da70a87221 */ /* 0x000fe20000010000 */
[----:B------:R-:W0:Y:S01]  /*431e0*/  LDC.64 R216, c[0x0][0x428] ;  /* 0x00010a00ffd87b82 */ /* 0x000e220000000a00 */
[----:B------:R-:W-:Y:S01]  /*431f0*/  IMAD.U32 R227, R43, 0x10000, RZ ;  /* 0x000100002be37824 */ /* 0x000fe200078e00ff */
[----:B------:R-:W-:Y:S01]  /*43200*/  SHF.L.U32 R169, R36, 0x10, RZ ;  /* 0x0000001024a97819 */ /* 0x000fe200000006ff */
[----:B------:R-:W-:-:S02]  /*43210*/  IMAD.U32 R171, R40, 0x10000, RZ ;  /* 0x0001000028ab7824 */ /* 0x000fc400078e00ff */
[----:B------:R-:W-:Y:S01]  /*43220*/  FMUL.FTZ R168, R215, R168 ;  /* 0x000000a8d7a87220 */ /* 0x000fe20000410000 */
        /* <DEDUP_REMOVED lines=9> */
[----:B------:R-:W-:Y:S01]  /*432c0*/  IMAD.U32 R221, R26, 0x10000, RZ ;  /* 0x000100001add7824 */ /* 0x000fe200078e00ff */
[----:B------:R-:W-:Y:S01]  /*432d0*/  SHF.L.U32 R231, R22, 0x10, RZ ;  /* 0x0000001016e77819 */ /* 0x000fe200000006ff */
[----:B------:R-:W-:Y:S01]  /*432e0*/  FMUL.FTZ R222, R215, R222 ;  /* 0x000000ded7de7220 */ /* 0x000fe20000410000 */
[----:B------:R-:W-:-:S02]  /*432f0*/  IMAD.U32 R169, R173, 0x10000, RZ ;  /* 0x00010000ada97824 */ /* 0x000fc400078e00ff */
        /* <DEDUP_REMOVED lines=16> */
.L_x_16329:
[----:B------:R-:W-:Y:S05]  /*43400*/  BSYNC.RECONVERGENT B1 ;  /* 0x0000000000017941 */ /* 0x000fea0003800200 */
.L_x_16328:
[----:B------:R-:W-:Y:S01]  /*43410*/  LOP3.LUT P0, RZ, R213, 0x400, RZ, 0xc0, !PT ;  /* 0x00000400d5ff7812 */ /* 0x000fe2000780c0ff */
[----:B------:R-:W-:-:S12]  /*43420*/  BSSY.RECONVERGENT B1, `(.L_x_16330) ;  /* 0x0000032000017945 */ /* 0x000fd80003800200 */
[----:B------:R-:W-:Y:S05]  /*43430*/  @!P0 BRA `(.L_x_16331) ;  /* 0x0000000000c08947 */ /* 0x000fea0003800000 */
[--C-:B-12---:R-:W-:Y:S01]  /*43440*/  FADD.FTZ R216, R124, -R218.reuse ;  /* 0x800000da7cd87221 */ /* 0x106fe20000010000 */
[--C-:B0-----:R-:W-:Y:S01]  /*43450*/  FADD.FTZ R170, R122, -R218.reuse ;  /* 0x800000da7aaa7221 */ /* 0x101fe20000010000 */
[----:B------:R-:W-:Y:S01]  /*43460*/  IMAD.U32 R217, R45, 0x10000, RZ ;  /* 0x000100002dd97824 */ /* 0x000fe200078e00ff */
[----:B------:R-:W-:Y:S01]  /*43470*/  SHF.L.U32 R221, R46, 0x10, RZ ;  /* 0x000000102edd7819 */ /* 0x000fe200000006ff */
[--C-:B------:R-:W-:Y:S01]  /*43480*/  FADD.FTZ R220, R126, -R218.reuse ;  /* 0x800000da7edc7221 */ /* 0x100fe20000010000 */
[----:B------:R-:W-:Y:S01]  /*43490*/  FMUL.FTZ R216, R215, R216 ;  /* 0x000000d8d7d87220 */ /* 0x000fe20000410000 */
[----:B------:R-:W-:Y:S02]  /*434a0*/  IMAD.U32 R219, R49, 0x10000, RZ ;  /* 0x0001000031db7824 */ /* 0x000fe400078e00ff */
[C---:B------:R-:W-:Y:S01]  /*434b0*/  FMUL.FTZ R170, R215.reuse, R170 ;  /* 0x000000aad7aa7220 */ /* 0x040fe20000410000 */
[----:B------:R-:W-:Y:S02]  /*434c0*/  IMAD.U32 R223, R50, 0x10000, RZ ;  /* 0x0001000032df7824 */ /* 0x000fe400078e00ff */
[----:B------:R-:W-:Y:S01]  /*434d0*/  FMUL.FTZ R222, R215, R220 ;  /* 0x000000dcd7de7220 */ /* 0x000fe20000410000 */
[----:B------:R-:W-:Y:S01]  /*434e0*/  SHF.L.U32 R227, R51, 0x10, RZ ;  /* 0x0000001033e37819 */ /* 0x000fe200000006ff */
[----:B------:R-:W-:Y:S01]  /*434f0*/  FFMA.FTZ R220, R170, R217, R219 ;  /* 0x000000d9aadc7223 */ /* 0x000fe200000100db */
[----:B------:R-:W-:Y:S01]  /*43500*/  FFMA.FTZ R223, R216, R221, R223 ;  /* 0x000000ddd8df7223 */ /* 0x000fe200000100df */
[----:B------:R-:W-:Y:S01]  /*43510*/  IMAD.U32 R225, R47, 0x10000, RZ ;  /* 0x000100002fe17824 */ /* 0x000fe200078e00ff */
[----:B------:R-:W0:Y:S01]  /*43520*/  LDC.64 R216, c[0x0][0x428] ;  /* 0x00010a00ffd87b82 */ /* 0x000e220000000a00 */
[----:B------:R-:W-:Y:S01]  /*43530*/  FADD.FTZ R168, R120, -R218 ;  /* 0x800000da78a87221 */ /* 0x000fe20000010000 */
[----:B------:R-:W-:Y:S01]  /*43540*/  SHF.L.U32 R171, R48, 0x10, RZ ;  /* 0x0000001030ab7819 */ /* 0x000fe200000006ff */
[----:B------:R-:W-:Y:S01]  /*43550*/  FFMA.FTZ R226, R222, R225, R227 ;  /* 0x000000e1dee27223 */ /* 0x000fe200000100e3 */
[----:B------:R-:W-:-:S02]  /*43560*/  IMAD.U32 R169, R44, 0x10000, RZ ;  /* 0x000100002ca97824 */ /* 0x000fc400078e00ff */
[----:B------:R-:W-:Y:S01]  /*43570*/  FMUL.FTZ R168, R215, R168 ;  /* 0x000000a8d7a87220 */ /* 0x000fe20000410000 */
[--C-:B------:R-:W-:Y:S01]  /*43580*/  FADD.FTZ R222, R123, -R218.reuse ;  /* 0x800000da7bde7221 */ /* 0x100fe20000010000 */
[--C-:B------:R-:W-:Y:S01]  /*43590*/  FADD.FTZ R170, R121, -R218.reuse ;  /* 0x800000da79aa7221 */ /* 0x100fe20000010000 */
[--C-:B------:R-:W-:Y:S01]  /*435a0*/  FADD.FTZ R224, R125, -R218.reuse ;  /* 0x800000da7de07221 */ /* 0x100fe20000010000 */
[----:B------:R-:W-:Y:S01]  /*435b0*/  FADD.FTZ R228, R127, -R218 ;  /* 0x800000da7fe47221 */ /* 0x000fe20000010000 */
[----:B------:R-:W-:Y:S01]  /*435c0*/  SHF.L.U32 R219, R19, 0x10, RZ ;  /* 0x0000001013db7819 */ /* 0x000fe200000006ff */
[----:B------:R-:W-:Y:S01]  /*435d0*/  FFMA.FTZ R168, R168, R169, R171 ;  /* 0x000000a9a8a87223 */ /* 0x000fe200000100ab */
        /* <DEDUP_REMOVED lines=9> */
[----:B------:R-:W-:Y:S02]  /*43670*/  IMAD.U32 R229, R15, 0x10000, RZ ;  /* 0x000100000fe57824 */ /* 0x000fe400078e00ff */
[----:B------:R-:W-:Y:S01]  /*43680*/  FFMA.FTZ R221, R222, R219, R221 ;  /* 0x000000dbdedd7223 */ /* 0x000fe200000100dd */
[----:B------:R-:W-:-:S02]  /*43690*/  IMAD.U32 R231, R14, 0x10000, RZ ;  /* 0x000100000ee77824 */ /* 0x000fc400078e00ff */
[----:B------:R-:W-:Y:S01]  /*436a0*/  FFMA.FTZ R224, R224, R225, R227 ;  /* 0x000000e1e0e07223 */ /* 0x000fe200000100e3 */
[----:B------:R-:W-:Y:S01]  /*436b0*/  FFMA.FTZ R219, R170, R169, R171 ;  /* 0x000000a9aadb7223 */ /* 0x000fe200000100ab */
[----:B0-----:R-:W-:-:S04]  /*436c0*/  IMAD.WIDE.U32 R216, R214, 0x10, R216 ;  /* 0x00000010d6d87825 */ /* 0x001fc800078e00d8 */
[----:B------:R-:W-:Y:S01]  /*436d0*/  FFMA.FTZ R229, R228, R229, R231 ;  /* 0x000000e5e4e57223 */ /* 0x000fe200000100e7 */
[----:B------:R-:W-:Y:S02]  /*436e0*/  F2FP.BF16.F32.PACK_AB R169, R221, R220 ;  /* 0x000000dcdda9723e */ /* 0x000fe400000010ff */
[----:B------:R-:W-:Y:S02]  /*436f0*/  F2FP.BF16.F32.PACK_AB R170, R224, R223 ;  /* 0x000000dfe0aa723e */ /* 0x000fe400000010ff */
[----:B------:R-:W-:Y:S02]  /*43700*/  F2FP.BF16.F32.PACK_AB R171, R229, R226 ;  /* 0x000000e2e5ab723e */ /* 0x000fe400000010ff */
[----:B------:R-:W-:Y:S02]  /*43710*/  F2FP.BF16.F32.PACK_AB R168, R219, R168 ;  /* 0x000000a8dba8723e */ /* 0x000fe400000010ff */
[----:B------:R-:W-:-:S03]  /*43720*/  IADD3 R214, PT, PT, R214, 0x20, RZ ;  /* 0x00000020d6d67810 */ /* 0x000fc60007ffe0ff */
[----:B------:R3:W-:Y:S04]  /*43730*/  STG.E.128 desc[UR6][R216.64], R168 ;  /* 0x000000a8d8007986 */ /* 0x0007e8000c101d06 */
.L_x_16331:
[----:B------:R-:W-:Y:S05]  /*43740*/  BSYNC.RECONVERGENT B1 ;  /* 0x0000000000017941 */ /* 0x000fea0003800200 */
.L_x_16330:
[----:B------:R-:W-:Y:S01]  /*43750*/  LOP3.LUT P0, RZ, R213, 0x200, RZ, 0xc0, !PT ;  /* 0x00000200d5ff7812 */ /* 0x000fe2000780c0ff */
[----:B------:R-:W-:-:S12]  /*43760*/  BSSY.RECONVERGENT B1, `(.L_x_16332) ;  /* 0x0000032000017945 */ /* 0x000fd80003800200 */
[----:B------:R-:W-:Y:S05]  /*43770*/  @!P0 BRA `(.L_x_16333) ;  /* 0x0000000000c08947 */ /* 0x000fea0003800000 */
[--C-:B-123--:R-:W-:Y:S01]  /*43780*/  FADD.FTZ R216, R132, -R218.reuse ;  /* 0x800000da84d87221 */ /* 0x10efe20000010000 */
        /* <DEDUP_REMOVED lines=47> */
.L_x_16333:
[----:B------:R-:W-:Y:S05]  /*43a80*/  BSYNC.RECONVERGENT B1 ;  /* 0x0000000000017941 */ /* 0x000fea0003800200 */
.L_x_16332:
[----:B------:R-:W-:Y:S01]  /*43a90*/  LOP3.LUT P0, RZ, R213, 0x100, RZ, 0xc0, !PT ;  /* 0x00000100d5ff7812 */ /* 0x000fe2000780c0ff */
[----:B------:R-:W-:-:S12]  /*43aa0*/  BSSY.RECONVERGENT B1, `(.L_x_16334) ;  /* 0x0000032000017945 */ /* 0x000fd80003800200 */
[----:B------:R-:W-:Y:S05]  /*43ab0*/  @!P0 BRA `(.L_x_16335) ;  /* 0x0000000000c08947 */ /* 0x000fea0003800000 */
[--C-:B-1234-:R-:W-:Y:S01]  /*43ac0*/  FADD.FTZ R216, R140, -R218.reuse ;  /* 0x800000da8cd87221 */ /* 0x11efe20000010000 */
        /* <DEDUP_REMOVED lines=47> */
.L_x_16335:
[----:B------:R-:W-:Y:S05]  /*43dc0*/  BSYNC.RECONVERGENT B1 ;  /* 0x0000000000017941 */ /* 0x000fea0003800200 */
.L_x_16334:
[----:B------:R-:W-:Y:S01]  /*43dd0*/  LOP3.LUT P0, RZ, R213, 0x80, RZ, 0xc0, !PT ;  /* 0x00000080d5ff7812 */ /* 0x000fe2000780c0ff */
[----:B------:R-:W-:-:S12]  /*43de0*/  BSSY.RECONVERGENT B1, `(.L_x_16336) ;  /* 0x0000034000017945 */ /* 0x000fd80003800200 */
[----:B------:R-:W-:Y:S05]  /*43df0*/  @!P0 BRA `(.L_x_16337) ;  /* 0x0000000000c88947 */ /* 0x000fea0003800000 */
[--C-:B01234-:R-:W-:Y:S01]  /*43e00*/  FADD.FTZ R216, R148, -R218.reuse ;  /* 0x800000da94d87221 */ /* 0x11ffe20000010000 */
[--C-:B------:R-:W-:Y:S01]  /*43e10*/  FADD.FTZ R170, R146, -R218.reuse ;  /* 0x800000da92aa7221 */ /* 0x100fe20000010000 */
        /* <DEDUP_REMOVED lines=13> */
[--C-:B------:R-:W-:Y:S01]  /*43ef0*/  FADD.FTZ R168, R144, -R218.reuse ;  /* 0x800000da90a87221 */ /* 0x100fe20000010000 */
[----:B------:R-:W-:Y:S01]  /*43f00*/  SHF.L.U32 R171, R72, 0x10, RZ ;  /* 0x0000001048ab7819 */ /* 0x000fe200000006ff */
[----:B------:R-:W-:Y:S01]  /*43f10*/  FFMA.FTZ R226, R222, R225, R227 ;  /* 0x000000e1dee27223 */ /* 0x000fe200000100e3 */
[----:B------:R-:W-:Y:S01]  /*43f20*/  PRMT R219, R69, 0x7632, R219 ;  /* 0x0000763245db7816 */ /* 0x000fe200000000db */
[----:B------:R-:W-:Y:S01]  /*43f30*/  IMAD.U32 R169, R68, 0x10000, RZ ;  /* 0x0001000044a97824 */ /* 0x000fe200078e00ff */
[----:B------:R-:W-:Y:S01]  /*43f40*/  PRMT R221, R73, 0x7632, R221 ;  /* 0x0000763249dd7816 */ /* 0x000fe200000000dd */
[----:B------:R-:W-:Y:S01]  /*43f50*/  FMUL.FTZ R168, R215, R168 ;  /* 0x000000a8d7a87220 */ /* 0x000fe20000410000 */
        /* <DEDUP_REMOVED lines=28> */
.L_x_16337:
[----:B------:R-:W-:Y:S05]  /*44120*/  BSYNC.RECONVERGENT B1 ;  /* 0x0000000000017941 */ /* 0x000fea0003800200 */
.L_x_16336:
[----:B------:R-:W-:Y:S01]  /*44130*/  LOP3.LUT P0, RZ, R213, 0x40, RZ, 0xc0, !PT ;  /* 0x00000040d5ff7812 */ /* 0x000fe2000780c0ff */
[----:B------:R-:W-:-:S12]  /*44140*/  BSSY.RECONVERGENT B1, `(.L_x_16338) ;  /* 0x0000038000017945 */ /* 0x000fd80003800200 */
[----:B------:R-:W-:Y:S05]  /*44150*/  @!P0 BRA `(.L_x_16339) ;  /* 0x0000000000d88947 */ /* 0x000fea0003800000 */
[--C-:B01234-:R-:W-:Y:S01]  /*44160*/  FADD.FTZ R216, R156, -R218.reuse ;  /* 0x800000da9cd87221 */ /* 0x11ffe20000010000 */
[--C-:B------:R-:W-:Y:S01]  /*44170*/  FADD.FTZ R170, R154, -R218.reuse ;  /* 0x800000da9aaa7221 */ /* 0x100fe20000010000 */
        /* <DEDUP_REMOVED lines=15> */
[----:B------:R-:W-:Y:S01]  /*44270*/  IMAD.U32 R225, R79, 0x10000, RZ ;  /* 0x000100004fe17824 */ /* 0x000fe200078e00ff */
[----:B------:R-:W-:Y:S01]  /*44280*/  PRMT R219, R77, 0x7632, R219 ;  /* 0x000076324ddb7816 */ /* 0x000fe200000000db */
        /* <DEDUP_REMOVED lines=35> */
.L_x_16339:
[----:B------:R-:W-:Y:S05]  /*444c0*/  BSYNC.RECONVERGENT B1 ;  /* 0x0000000000017941 */ /* 0x000fea0003800200 */
.L_x_16338:
[----:B------:R-:W-:Y:S01]  /*444d0*/  LOP3.LUT P0, RZ, R213, 0x20, RZ, 0xc0, !PT ;  /* 0x00000020d5ff7812 */ /* 0x000fe2000780c0ff */
[----:B------:R-:W-:-:S12]  /*444e0*/  BSSY.RECONVERGENT B1, `(.L_x_16340) ;  /* 0x0000039000017945 */ /* 0x000fd80003800200 */
[----:B------:R-:W-:Y:S05]  /*444f0*/  @!P0 BRA `(.L_x_16341) ;  /* 0x0000000000dc8947 */ /* 0x000fea0003800000 */
[--C-:B01234-:R-:W-:Y:S01]  /*44500*/  FADD.FTZ R168, R160, -R218.reuse ;  /* 0x800000daa0a87221 */ /* 0x11ffe20000010000 */
[--C-:B------:R-:W-:Y:S01]  /*44510*/  FADD.FTZ R216, R162, -R218.reuse ;  /* 0x800000daa2d87221 */ /* 0x100fe20000010000 */
[----:B------:R-:W-:Y:S01]  /*44520*/  SHF.L.U32 R169, R84, 0x10, RZ ;  /* 0x0000001054a97819 */ /* 0x000fe200000006ff */
[----:B------:R-:W-:Y:S02]  /*44530*/  IMAD.U32 R217, R88, 0x10000, RZ ;  /* 0x0001000058d97824 */ /* 0x000fe400078e00ff */
[----:B------:R-:W-:Y:S01]  /*44540*/  FMUL.FTZ R168, R215, R168 ;  /* 0x000000a8d7a87220 */ /* 0x000fe20000410000 */
[--C-:B------:R-:W-:Y:S01]  /*44550*/  FADD.FTZ R170, R161, -R218.reuse ;  /* 0x800000daa1aa7221 */ /* 0x100fe20000010000 */
[--C-:B------:R-:W-:Y:S01]  /*44560*/  FADD.FTZ R220, R163, -R218.reuse ;  /* 0x800000daa3dc7221 */ /* 0x100fe20000010000 */
[--C-:B------:R-:W-:Y:S01]  /*44570*/  FADD.FTZ R222, R164, -R218.reuse ;  /* 0x800000daa4de7221 */ /* 0x100fe20000010000 */
[--C-:B------:R-:W-:Y:S01]  /*44580*/  FADD.FTZ R224, R165, -R218.reuse ;  /* 0x800000daa5e07221 */ /* 0x100fe20000010000 */
[--C-:B------:R-:W-:Y:S01]  /*44590*/  FADD.FTZ R226, R166, -R218.reuse ;  /* 0x800000daa6e27221 */ /* 0x100fe20000010000 */
[----:B------:R-:W-:Y:S01]  /*445a0*/  FADD.FTZ R228, R167, -R218 ;  /* 0x800000daa7e47221 */ /* 0x000fe20000010000 */
[----:B------:R-:W-:Y:S01]  /*445b0*/  FMUL.FTZ R218, R215, R216 ;  /* 0x000000d8d7da7220 */ /* 0x000fe20000410000 */
[----:B------:R-:W-:Y:S01]  /*445c0*/  FFMA.FTZ R216, R168, R169, R217 ;  /* 0x000000a9a8d87223 */ /* 0x000fe200000100d9 */
[----:B------:R-:W-:Y:S01]  /*445d0*/  SHF.L.U32 R221, R89, 0x10, RZ ;  /* 0x0000001059dd7819 */ /* 0x000fe200000006ff */
[----:B------:R-:W0:Y:S01]  /*445e0*/  LDC.64 R168, c[0x0][0x428] ;  /* 0x00010a00ffa87b82 */ /* 0x000e220000000a00 */
[----:B------:R-:W-:-:S02]  /*445f0*/  IMAD.U32 R219, R85, 0x10000, RZ ;  /* 0x0001000055db7824 */ /* 0x000fc400078e00ff */
[C---:B------:R-:W-:Y:S01]  /*44600*/  FMUL.FTZ R222, R215.reuse, R222 ;  /* 0x000000ded7de7220 */ /* 0x040fe20000410000 */
[----:B------:R-:W-:Y:S02]  /*44610*/  IMAD.U32 R223, R86, 0x10000, RZ ;  /* 0x0001000056df7824 */ /* 0x000fe400078e00ff */
[C---:B------:R-:W-:Y:S01]  /*44620*/  FMUL.FTZ R170, R215.reuse, R170 ;  /* 0x000000aad7aa7220 */ /* 0x040fe20000410000 */
[----:B------:R-:W-:Y:S02]  /*44630*/  IMAD.U32 R225, R90, 0x10000, RZ ;  /* 0x000100005ae17824 */ /* 0x000fe400078e00ff */
[----:B------:R-:W-:Y:S01]  /*44640*/  FFMA.FTZ R218, R218, R219, R221 ;  /* 0x000000dbdada7223 */ /* 0x000fe200000100dd */
[C---:B------:R-:W-:Y:S01]  /*44650*/  FMUL.FTZ R171, R215.reuse, R220 ;  /* 0x000000dcd7ab7220 */ /* 0x040fe20000410000 */
[C---:B------:R-:W-:Y:S01]  /*44660*/  FMUL.FTZ R224, R215.reuse, R224 ;  /* 0x000000e0d7e07220 */ /* 0x040fe20000410000 */
[C---:B------:R-:W-:Y:S01]  /*44670*/  FMUL.FTZ R226, R215.reuse, R226 ;  /* 0x000000e2d7e27220 */ /* 0x040fe20000410000 */
[----:B------:R-:W-:Y:S01]  /*44680*/  FMUL.FTZ R228, R215, R228 ;  /* 0x000000e4d7e47220 */ /* 0x000fe20000410000 */
[----:B------:R-:W-:Y:S01]  /*44690*/  FFMA.FTZ R223, R222, R223, R225 ;  /* 0x000000dfdedf7223 */ /* 0x000fe200000100e1 */
[----:B------:R-:W-:Y:S01]  /*446a0*/  PRMT R219, R86, 0x7632, R219 ;  /* 0x0000763256db7816 */ /* 0x000fe200000000db */
[----:B------:R-:W-:Y:S01]  /*446b0*/  IMAD.U32 R227, R91, 0x10000, RZ ;  /* 0x000100005be37824 */ /* 0x000fe200078e00ff */
[----:B------:R-:W-:-:S02]  /*446c0*/  PRMT R221, R90, 0x7632, R221 ;  /* 0x000076325add7816 */ /* 0x000fc400000000dd */
[----:B------:R-:W-:Y:S01]  /*446d0*/  PRMT R215, R84, 0x7632, R215 ;  /* 0x0000763254d77816 */ /* 0x000fe200000000d7 */
[----:B------:R-:W-:Y:S01]  /*446e0*/  IMAD.U32 R219, R219, 0x10000, RZ ;  /* 0x00010000dbdb7824 */ /* 0x000fe200078e00ff */
[----:B------:R-:W-:Y:S01]  /*446f0*/  PRMT R217, R88, 0x7632, R217 ;  /* 0x0000763258d97816 */ /* 0x000fe200000000d9 */
[----:B------:R-:W-:Y:S01]  /*44700*/  IMAD.U32 R221, R221, 0x10000, RZ ;  /* 0x00010000dddd7824 */ /* 0x000fe200078e00ff */
[----:B------:R-:W-:Y:S01]  /*44710*/  PRMT R220, R85, 0x7632, R220 ;  /* 0x0000763255dc7816 */ /* 0x000fe200000000dc */
[----:B------:R-:W-:Y:S01]  /*44720*/  IMAD.U32 R215, R215, 0x10000, RZ ;  /* 0x00010000d7d77824 */ /* 0x000fe200078e00ff */
[----:B------:R-:W-:Y:S01]  /*44730*/  PRMT R222, R89, 0x7632, R222 ;  /* 0x0000763259de7816 */ /* 0x000fe200000000de */
[----:B------:R-:W-:Y:S01]  /*44740*/  FFMA.FTZ R224, R224, R219, R221 ;  /* 0x000000dbe0e07223 */ /* 0x000fe200000100dd */
[----:B------:R-:W-:Y:S02]  /*44750*/  PRMT R229, R87, 0x7632, R229 ;  /* 0x0000763257e57816 */ /* 0x000fe400000000e5 */
[----:B------:R-:W-:Y:S01]  /*44760*/  PRMT R231, R91, 0x7632, R231 ;  /* 0x000076325be77816 */ /* 0x000fe200000000e7 */
[----:B------:R-:W-:Y:S01]  /*44770*/  IMAD.U32 R222, R222, 0x10000, RZ ;  /* 0x00010000dede7824 */ /* 0x000fe200078e00ff */
[----:B------:R-:W-:Y:S01]  /*44780*/  SHF.L.U32 R225, R87, 0x10, RZ ;  /* 0x0000001057e17819 */ /* 0x000fe200000006ff */
[----:B------:R-:W-:Y:S01]  /*44790*/  IMAD.U32 R229, R229, 0x10000, RZ ;  /* 0x00010000e5e57824 */ /* 0x000fe200078e00ff */
[----:B------:R-:W-:-:S02]  /*447a0*/  SHF.L.U32 R220, R220, 0x10, RZ ;  /* 0x00000010dcdc7819 */ /* 0x000fc400000006ff */
[----:B------:R-:W-:Y:S01]  /*447b0*/  SHF.L.U32 R231, R231, 0x10, RZ ;  /* 0x00000010e7e77819 */ /* 0x000fe200000006ff */
[----:B------:R-:W-:Y:S01]  /*447c0*/  FFMA.FTZ R225, R226, R225, R227 ;  /* 0x000000e1e2e17223 */ /* 0x000fe200000100e3 */
[----:B------:R-:W-:Y:S01]  /*447d0*/  SHF.L.U32 R217, R217, 0x10, RZ ;  /* 0x00000010d9d97819 */ /* 0x000fe200000006ff */
[----:B------:R-:W-:Y:S02]  /*447e0*/  FFMA.FTZ R219, R171, R220, R222 ;  /* 0x000000dcabdb7223 */ /* 0x000fe400000100de */
[----:B------:R-:W-:Y:S02]  /*447f0*/  FFMA.FTZ R228, R228, R229, R231 ;  /* 0x000000e5e4e47223 */ /* 0x000fe400000100e7 */
[----:B------:R-:W-:Y:S01]  /*44800*/  FFMA.FTZ R217, R170, R215, R217 ;  /* 0x000000d7aad97223 */ /* 0x000fe200000100d9 */
[----:B0-----:R-:W-:Y:S01]  /*44810*/  IMAD.WIDE.U32 R214, R214, 0x10, R168 ;  /* 0x00000010d6d67825 */ /* 0x001fe200078e00a8 */
[----:B------:R-:W-:Y:S02]  /*44820*/  F2FP.BF16.F32.PACK_AB R170, R224, R223 ;  /* 0x000000dfe0aa723e */ /* 0x000fe400000010ff */
[----:B------:R-:W-:-:S02]  /*44830*/  F2FP.BF16.F32.PACK_AB R171, R228, R225 ;  /* 0x000000e1e4ab723e */ /* 0x000fc400000010ff */
[----:B------:R-:W-:Y:S02]  /*44840*/  F2FP.BF16.F32.PACK_AB R169, R219, R218 ;  /* 0x000000dadba9723e */ /* 0x000fe400000010ff */
[----:B------:R-:W-:-:S05]  /*44850*/  F2FP.BF16.F32.PACK_AB R168, R217, R216 ;  /* 0x000000d8d9a8723e */ /* 0x000fca00000010ff */
[----:B------:R0:W-:Y:S02]  /*44860*/  STG.E.128 desc[UR6][R214.64], R168 ;  /* 0x000000a8d6007986 */ /* 0x0001e4000c101d06 */
.L_x_16341:
[----:B------:R-:W-:Y:S05]  /*44870*/  BSYNC.RECONVERGENT B1 ;  /* 0x0000000000017941 */ /* 0x000fea0003800200 */
.L_x_16340:
[----:B01234-:R-:W0:Y:S02]  /*44880*/  LDC.64 R168, c[0x0][0x380] ;  /* 0x0000e000ffa87b82 */ /* 0x01fe240000000a00 */
[----:B0-----:R-:W-:-:S05]  /*44890*/  IMAD R211, R168, 0x4, R211 ;  /* 0x00000004a8d37824 */ /* 0x001fca00078e02d3 */
[----:B------:R-:W-:-:S13]  /*448a0*/  ISETP.GE.AND P0, PT, R211, R169, PT ;  /* 0x000000a9d300720c */ /* 0x000fda0003f06270 */
[----:B------:R-:W-:Y:S05]  /*448b0*/  @!P0 BRA `(.L_x_16342) ;  /* 0xfffffbc800e48947 */ /* 0x000fea000383ffff */
[----:B------:R-:W-:Y:S05]  /*448c0*/  BSYNC B0 ;  /* 0x0000000000007941 */ /* 0x000fea0003800000 */
.L_x_15325:
[----:B------:R-:W-:Y:S05]  /*448d0*/  EXIT ;  /* 0x000000000000794d */ /* 0x000fea0003800000 */
.L_x_16325:
        /* <DEDUP_REMOVED lines=8> */
.L_x_16344:
[----:B------:R-:W-:Y:S05]  /*44960*/  BSYNC B1 ;  /* 0x0000000000017941 */ /* 0x000fea0003800000 */
.L_x_16343:
        /* <DEDUP_REMOVED lines=9> */
.L_x_16345:
[----:B------:R-:W-:Y:S02]  /*44a00*/  IMAD.MOV.U32 R222, RZ, RZ, 0x4 ;  /* 0x00000004ffde7424 */ /* 0x000fe400078e00ff */
[----:B------:R-:W-:-:S04]  /*44a10*/  IMAD.MOV.U32 R171, RZ, RZ, R221 ;  /* 0x000000ffffab7224 */ /* 0x000fc800078e00dd */
[----:B------:R-:W-:-:S05]  /*44a20*/  FADD.FTZ R171, R170, R171 ;  /* 0x000000abaaab7221 */ /* 0x000fca0000010000 */
[----:B------:R-:W-:-:S07]  /*44a30*/  MOV R223, R171 ;  /* 0x000000ab00df7202 */ /* 0x000fce0000000f00 */
[----:B------:R-:W-:Y:S05]  /*44a40*/  WARPSYNC.COLLECTIVE R220, `(.L_x_16346) ;  /* 0x00000000dc087348 */ /* 0x000fea0003c00000 */
[----:B------:R0:W1:Y:S02]  /*44a50*/  SHFL.BFLY P6, R221, R223, R222, R225 ;  /* 0x0c0000dedfdd7389 */ /* 0x00006400000c00e1 */
[----:B01----:R-:W-:Y:S05]  /*44a60*/  ENDCOLLECTIVE ;  /* 0x000000000000791b */ /* 0x003fea0003800000 */
.L_x_16346:
[----:B------:R-:W-:Y:S02]  /*44a70*/  IMAD.MOV.U32 R222, RZ, RZ, 0x8 ;  /* 0x00000008ffde7424 */ /* 0x000fe400078e00ff */
[----:B------:R-:W-:-:S04]  /*44a80*/  IMAD.MOV.U32 R168, RZ, RZ, R221 ;  /* 0x000000ffffa87224 */ /* 0x000fc800078e00dd */
[----:B------:R-:W-:-:S05]  /*44a90*/  FADD.FTZ R216, R171, R168 ;  /* 0x000000a8abd87221 */ /* 0x000fca0000010000 */
[----:B------:R-:W-:-:S07]  /*44aa0*/  MOV R223, R216 ;  /* 0x000000d800df7202 */ /* 0x000fce0000000f00 */
[----:B------:R-:W-:Y:S05]  /*44ab0*/  WARPSYNC.COLLECTIVE R220, `(.L_x_16347) ;  /* 0x00000000dc087348 */ /* 0x000fea0003c00000 */
[----:B------:R0:W1:Y:S02]  /*44ac0*/  SHFL.BFLY P6, R221, R223, R222, R225 ;  /* 0x0c0000dedfdd7389 */ /* 0x00006400000c00e1 */
[----:B01----:R-:W-:Y:S05]  /*44ad0*/  ENDCOLLECTIVE ;  /* 0x000000000000791b */ /* 0x003fea0003800000 */
.L_x_16347:
        /* <DEDUP_REMOVED lines=8> */
.L_x_16348:
        /* <DEDUP_REMOVED lines=139> */
.L_x_16349:
[----:B------:R-:W-:Y:S02]  /*45410*/  IMAD.MOV.U32 R222, RZ, RZ, 0x2 ;  /* 0x00000002ffde7424 */ /* 0x000fe400078e00ff */
[----:B------:R-:W-:-:S04]  /*45420*/  IMAD.MOV.U32 R169, RZ, RZ, R221 ;  /* 0x000000ffffa97224 */ /* 0x000fc800078e00dd */
[----:B------:R-:W-:-:S05]  /*45430*/  FADD.FTZ R169, R168, R169 ;  /* 0x000000a9a8a97221 */ /* 0x000fca0000010000 */
[----:B------:R-:W-:-:S07]  /*45440*/  MOV R223, R169 ;  /* 0x000000a900df7202 */ /* 0x000fce0000000f00 */
[----:B------:R-:W-:Y:S05]  /*45450*/  WARPSYNC.COLLECTIVE R220, `(.L_x_16350) ;  /* 0x00000000dc087348 */ /* 0x000fea0003c00000 */
[----:B------:R0:W1:Y:S02]  /*45460*/  SHFL.BFLY P6, R221, R223, R222, R225 ;  /* 0x0c0000dedfdd7389 */ /* 0x00006400000c00e1 */
[----:B01----:R-:W-:Y:S05]  /*45470*/  ENDCOLLECTIVE ;  /* 0x000000000000791b */ /* 0x003fea0003800000 */
.L_x_16350:
[----:B------:R-:W-:Y:S02]  /*45480*/  IMAD.MOV.U32 R222, RZ, RZ, 0x4 ;  /* 0x00000004ffde7424 */ /* 0x000fe400078e00ff */
[----:B------:R-:W-:-:S04]  /*45490*/  IMAD.MOV.U32 R170, RZ, RZ, R221 ;  /* 0x000000ffffaa7224 */ /* 0x000fc800078e00dd */
[----:B------:R-:W-:-:S05]  /*454a0*/  FADD.FTZ R170, R169, R170 ;  /* 0x000000aaa9aa7221 */ /* 0x000fca0000010000 */
[----:B------:R-:W-:-:S07]  /*454b0*/  MOV R223, R170 ;  /* 0x000000aa00df7202 */ /* 0x000fce0000000f00 */
[----:B------:R-:W-:Y:S05]  /*454c0*/  WARPSYNC.COLLECTIVE R220, `(.L_x_16351) ;  /* 0x00000000dc087348 */ /* 0x000fea0003c00000 */
[----:B------:R0:W1:Y:S02]  /*454d0*/  SHFL.BFLY P6, R221, R223, R222, R225 ;  /* 0x0c0000dedfdd7389 */ /* 0x00006400000c00e1 */
[----:B01----:R-:W-:Y:S05]  /*454e0*/  ENDCOLLECTIVE ;  /* 0x000000000000791b */ /* 0x003fea0003800000 */
.L_x_16351:
[----:B------:R-:W-:Y:S02]  /*454f0*/  IMAD.MOV.U32 R222, RZ, RZ, 0x8 ;  /* 0x00000008ffde7424 */ /* 0x000fe400078e00ff */
[----:B------:R-:W-:-:S04]  /*45500*/  IMAD.MOV.U32 R171, RZ, RZ, R221 ;  /* 0x000000ffffab7224 */ /* 0x000fc800078e00dd */
[----:B------:R-:W-:-:S05]  /*45510*/  FADD.FTZ R171, R170, R171 ;  /* 0x000000abaaab7221 */ /* 0x000fca0000010000 */
[----:B------:R-:W-:-:S07]  /*45520*/  MOV R223, R171 ;  /* 0x000000ab00df7202 */ /* 0x000fce0000000f00 */
[----:B------:R-:W-:Y:S05]  /*45530*/  WARPSYNC.COLLECTIVE R220, `(.L_x_16352) ;  /* 0x00000000dc087348 */ /* 0x000fea0003c00000 */
[----:B------:R0:W1:Y:S02]  /*45540*/  SHFL.BFLY P6, R221, R223, R222, R225 ;  /* 0x0c0000dedfdd7389 */ /* 0x00006400000c00e1 */
[----:B01----:R-:W-:Y:S05]  /*45550*/  ENDCOLLECTIVE ;  /* 0x000000000000791b */ /* 0x003fea0003800000 */
.L_x_16352:
[----:B------:R-:W-:Y:S02]  /*45560*/  IMAD.MOV.U32 R222, RZ, RZ, 0x10 ;  /* 0x00000010ffde7424 */ /* 0x000fe400078e00ff */
[----:B------:R-:W-:-:S04]  /*45570*/  IMAD.MOV.U32 R216, RZ, RZ, R221 ;  /* 0x000000ffffd87224 */ /* 0x000fc800078e00dd */
[----:B------:R-:W-:-:S05]  /*45580*/  FADD.FTZ R216, R171, R216 ;  /* 0x000000d8abd87221 */ /* 0x000fca0000010000 */
[----:B------:R-:W-:-:S07]  /*45590*/  MOV R223, R216 ;  /* 0x000000d800df7202 */ /* 0x000fce0000000f00 */
[----:B------:R-:W-:Y:S05]  /*455a0*/  WARPSYNC.COLLECTIVE R220, `(.L_x_16353) ;  /* 0x00000000dc087348 */ /* 0x000fea0003c00000 */
[----:B------:R0:W1:Y:S02]  /*455b0*/  SHFL.BFLY P6, R221, R223, R222, R225 ;  /* 0x0c0000dedfdd7389 */ /* 0x00006400000c00e1 */
[----:B01----:R-:W-:Y:S05]  /*455c0*/  ENDCOLLECTIVE ;  /* 0x000000000000791b */ /* 0x003fea0003800000 */
.L_x_16353:
[----:B------:R-:W-:Y:S05]  /*455d0*/  BRA `(.L_x_16354) ;  /* 0xffffffd400b47947 */ /* 0x000fea000383ffff */
.L_x_16355:
        /* <DEDUP_REMOVED lines=10> */
.L_x_43882:


//--------------------- .text._ZN10layer_norm31ln_parallel_residual_fwd_kernelINS_13Kernel_traitsI13__nv_bfloat16S2_fS2_fjLj2048ELj1ELj4ELj1ELj16ENS_18Kernel_traits_baseILj2048ES2_S2_fS2_fjLj128EEEEELb1ELb1ELb1EEEvNS_9FwdParamsE --------------------------
	.section	.text._ZN10layer_norm31ln_parallel_residual_fwd_kernelINS_13Kernel_traitsI13__nv_bfloat16S2_fS2_fjLj2048ELj1ELj4ELj1ELj16ENS_18Kernel_traits_baseILj2048ES2_S2_fS2_fjLj128EEEEELb1ELb1ELb1EEEvNS_9FwdParamsE,"ax",@progbits
	.align	128
        .global         _ZN10layer_norm31ln_parallel_residual_fwd_kernelINS_13Kernel_traitsI13__nv_bfloat16S2_fS2_fjLj2048ELj1ELj4ELj1ELj16ENS_18Kernel_traits_baseILj2048ES2_S2_fS2_fjLj128EEEEELb1ELb1ELb1EEEvNS_9FwdParamsE
        .type           _ZN10layer_norm31ln_parallel_residual_fwd_kernelINS_13Kernel_traitsI13__nv_bfloat16S2_fS2_fjLj2048ELj1ELj4ELj1ELj16ENS_18Kernel_traits_baseILj2048ES2_S2_fS2_fjLj128EEEEELb1ELb1ELb1EEEvNS_9FwdParamsE,@function
        .size           _ZN10layer_norm31ln_parallel_residual_fwd_kernelINS_13Kernel_traitsI13__nv_bfloat16S2_fS2_fjLj2048ELj1ELj4ELj1ELj16ENS_18Kernel_traits_baseILj2048ES2_S2_fS2_fjLj128EEEEELb1ELb1ELb1EEEvNS_9FwdParamsE,(.L_x_43883 - _ZN10layer_norm31ln_parallel_residual_fwd_kernelINS_13Kernel_traitsI13__nv_bfloat16S2_fS2_fjLj2048ELj1ELj4ELj1ELj16ENS_18Kernel_traits_baseILj2048ES2_S2_fS2_fjLj128EEEEELb1ELb1ELb1EEEvNS_9FwdParamsE)
        .other          _ZN10layer_norm31ln_parallel_residual_fwd_kernelINS_13Kernel_traitsI13__nv_bfloat16S2_fS2_fjLj2048ELj1ELj4ELj1ELj16ENS_18Kernel_traits_baseILj2048ES2_S2_fS2_fjLj128EEEEELb1ELb1ELb1EEEvNS_9FwdParamsE,@"STO_CUDA_ENTRY STV_DEFAULT"
_ZN10layer_norm31ln_parallel_residual_fwd_kernelINS_13Kernel_traitsI13__nv_bfloat16S2_fS2_fjLj2048ELj1ELj4ELj1ELj16ENS_18Kernel_traits_baseILj2048ES2_S2_fS2_fjLj128EEEEELb1ELb1ELb1EEEvNS_9FwdParamsE:
.text._ZN10layer_norm31ln_parallel_residual_fwd_kernelINS_13Kernel_traitsI13__nv_bfloat16S2_fS2_fjLj2048ELj1ELj4ELj1ELj16ENS_18Kernel_traits_baseILj2048ES2_S2_fS2_fjLj128EEEEELb1ELb1ELb1EEEvNS_9FwdParamsE:
[----:B------:R-:W-:Y:S01]  /*0000*/  LDC R1, c[0x0][0x37c] ;  /* 0x0000df00ff017b82 */ /* 0x000fe20000000800 */
[----:B------:R-:W0:Y:S01]  /*0010*/  LDCU.U8 UR4, c[0x0][0x464] ;  /* 0x00008c80ff0477ac */ /* 0x000e220008000000 */
[----:B------:R-:W1:Y:S01]  /*0020*/  LDCU.64 UR6, c[0x0][0x450] ;  /* 0x00008a00ff0677ac */ /* 0x000e620008000a00 */
[----:B------:R-:W2:Y:S05]  /*0030*/  LDCU.64 UR8, c[0x0][0x358] ;  /* 0x00006b00ff0877ac */ /* 0x000eaa0008000a00 */
[----:B------:R-:W3:Y:S01]  /*0040*/  LDC R209, c[0x0][0x458] ;  /* 0x00011600ffd17b82 */ /* 0x000ee20000000800 */
[----:B------:R-:W4:Y:S07]  /*0050*/  LDCU.64 UR10, c[0x0][0x438] ;  /* 0x00008700ff0a77ac */ /* 0x000f2e0008000a00 */
[----:B------:R-:W5:Y:S01]  /*0060*/  LDC R0, c[0x0][0x45c] ;  /* 0x00011700ff007b82 */ /* 0x000f620000000800 */
[----:B0-----:R-:W-:Y:S01]  /*0070*/  ISETP.NE.AND P0, PT, RZ, UR4, PT ;  /* 0x00000004ff007c0c */ /* 0x001fe2000bf05270 */
[----:B-1----:R-:W-:-:S02]  /*0080*/  IMAD.U32 R2, RZ, RZ, UR6 ;  /* 0x00000006ff027e24 */ /* 0x002fc4000f8e00ff */
[----:B------:R-:W-:-:S10]  /*0090*/  IMAD.U32 R3, RZ, RZ, UR7 ;  /* 0x00000007ff037e24 */ /* 0x000fd4000f8e00ff */
[----:B--2---:R-:W2:Y:S01]  /*00a0*/  @P0 LDG.E.64 R2, desc[UR8][R2.64] ;  /* 0x0000000802020981 */ /* 0x004ea2000c1e1b00 */
[----:B------:R-:W0:Y:S01]  /*00b0*/  @P0 LDC R7, c[0x0][0x460] ;  /* 0x00011800ff070b82 */ /* 0x000e220000000800 */
[----:B---3--:R-:W-:Y:S01]  /*00c0*/  @P0 MOV R4, R209 ;  /* 0x000000d100040202 */ /* 0x008fe20000000f00 */
[----:B-----5:R-:W-:-:S06]  /*00d0*/  @P0 IMAD.MOV.U32 R5, RZ, RZ, R0 ;  /* 0x000000ffff050224 */ /* 0x020fcc00078e0000 */
[----:B------:R-:W0:Y:S01]  /*00e0*/  @P0 LDG.E.64 R4, desc[UR8][R4.64] ;  /* 0x0000000804040981 */ /* 0x000e22000c1e1b00 */
[----:B------:R-:W1:Y:S01]  /*00f0*/  S2UR UR5, SR_CTAID.X ;  /* 0x00000000000579c3 */ /* 0x000e620000002500 */
[----:B----4-:R-:W-:Y:S01]  /*0100*/  UISETP.NE.U32.AND UP0, UPT, UR10, URZ, UPT ;  /* 0x000000ff0a00728c */ /* 0x010fe2000bf05070 */
[----:B------:R-:W3:Y:S03]  /*0110*/  S2R R204, SR_TID.X ;  /* 0x0000000000cc7919 */ /* 0x000ee60000002100 */
[----:B------:R-:W-:Y:S02]  /*0120*/  UISETP.NE.AND.EX UP0, UPT, UR11, URZ, UPT, UP0 ;  /* 0x000000ff0b00728c */ /* 0x000fe4000bf05300 */
[----:B-1----:R-:W-:Y:S01]  /*0130*/  USHF.L.U32 UR4, UR5, 0x2, URZ ;  /* 0x0000000205047899 */ /* 0x002fe200080006ff */
[----:B---3--:R-:W-:-:S05]  /*0140*/  SHF.R.U32.HI R203, RZ, 0x5, R204 ;  /* 0x00000005ffcb7819 */ /* 0x008fca00000116cc */
[----:B------:R-:W-:Y:S02]  /*0150*/  LOP3.LUT R203, R203, UR4, RZ, 0xfc, !PT ;  /* 0x00000004cbcb7c12 */ /* 0x000fe4000f8efcff */
[----:B--2---:R-:W-:Y:S02]  /*0160*/  @P0 R2UR UR7, R3 ;  /* 0x00000000030702ca */ /* 0x004fe400000e0000 */
[----:B------:R-:W1:Y:S01]  /*0170*/  LDC R3, c[0x0][0x360] ;  /* 0x0000d800ff037b82 */ /* 0x000e620000000800 */
[----:B------:R-:W-:-:S10]  /*0180*/  @P0 R2UR UR6, R2 ;  /* 0x00000000020602ca */ /* 0x000fd400000e0000 */
[----:B------:R-:W-:Y:S02]  /*0190*/  UIADD3 UR14, UPT, UPT, UR7, -0x4498517b, URZ ;  /* 0xbb67ae85070e7890 */ /* 0x000fe4000fffe0ff */
[----:B------:R-:W-:Y:S01]  /*01a0*/  UIADD3 UR10, UPT, UPT, UR7, 0x76cf5d0a, URZ ;  /* 0x76cf5d0a070a7890 */ /* 0x000fe2000fffe0ff */
[----:B0-----:R-:W-:Y:S01]  /*01b0*/  @P0 IADD3 R209, P1, PT, R4, R7, RZ ;  /* 0x0000000704d10210 */ /* 0x001fe20007f3e0ff */
[----:B------:R-:W-:Y:S02]  /*01c0*/  UIADD3 UR13, UPT, UPT, UR6, -0x61c88647, URZ ;  /* 0x9e3779b9060d7890 */ /* 0x000fe4000fffe0ff */
[----:B------:R-:W-:Y:S02]  /*01d0*/  UIADD3 UR15, UPT, UPT, UR6, 0x3c6ef372, URZ ;  /* 0x3c6ef372060f7890 */ /* 0x000fe4000fffe0ff */
[----:B------:R-:W-:Y:S01]  /*01e0*/  @P0 IMAD.X R0, RZ, RZ, R5, P1 ;  /* 0x000000ffff000224 */ /* 0x000fe200008e0605 */
[----:B------:R-:W-:Y:S02]  /*01f0*/  UIADD3 UR16, UPT, UPT, UR6, -0x255992d5, URZ ;  /* 0xdaa66d2b06107890 */ /* 0x000fe4000fffe0ff */
[----:B------:R-:W-:Y:S01]  /*0200*/  UIADD3 UR17, UPT, UPT, UR7, 0x32370b8f, URZ ;  /* 0x32370b8f07117890 */ /* 0x000fe2000fffe0ff */
[----:B-1----:R-:W-:Y:S01]  /*0210*/  IMAD R202, R3, UR5, R204 ;  /* 0x0000000503ca7c24 */ /* 0x002fe2000f8e02cc */
[----:B------:R-:W-:Y:S01]  /*0220*/  LOP3.LUT R204, R204, 0x1f, RZ, 0xc0, !PT ;  /* 0x0000001fcccc7812 */ /* 0x000fe200078ec0ff */
[----:B------:R-:W-:Y:S01]  /*0230*/  UIADD3 UR18, UPT, UPT, UR6, 0x78dde6e4, URZ ;  /* 0x78dde6e406127890 */ /* 0x000fe2000fffe0ff */
[--C-:B------:R-:W-:Y:S01]  /*0240*/  SHF.R.U64 R201, R209, 0x2, R0.reuse ;  /* 0x00000002d1c97819 */ /* 0x100fe20000001200 */
[----:B------:R-:W-:Y:S01]  /*0250*/  UIADD3 UR19, UPT, UPT, UR7, -0x126145ec, URZ ;  /* 0xed9eba1407137890 */ /* 0x000fe2000fffe0ff */
[----:B------:R-:W-:Y:S01]  /*0260*/  SHF.R.U32.HI R11, RZ, 0x2, R0 ;  /* 0x00000002ff0b7819 */ /* 0x000fe20000011600 */
[----:B------:R-:W-:-:S02]  /*0270*/  UIADD3 UR20, UPT, UPT, UR6, 0x1715609d, URZ ;  /* 0x1715609d06147890 */ /* 0x000fc4000fffe0ff */
[----:B------:R-:W-:Y:S02]  /*0280*/  UIADD3 UR21, UPT, UPT, UR7, -0x56f99767, URZ ;  /* 0xa906689907157890 */ /* 0x000fe4000fffe0ff */
[----:B------:R-:W-:Y:S02]  /*0290*/  UIADD3 UR11, UPT, UPT, UR6, -0x4ab325aa, URZ ;  /* 0xb54cda56060b7890 */ /* 0x000fe4000fffe0ff */
[----:B------:R-:W-:Y:S02]  /*02a0*/  UIADD3 UR12, UPT, UPT, UR7, 0x646e171e, URZ ;  /* 0x646e171e070c7890 */ /* 0x000fe4000fffe0ff */
[----:B------:R-:W-:Y:S02]  /*02b0*/  UIADD3 UR22, UPT, UPT, UR6, 0x5384540f, URZ ;  /* 0x5384540f06167890 */ /* 0x000fe4000fffe0ff */
[----:B------:R-:W-:Y:S02]  /*02c0*/  UIADD3 UR23, UPT, UPT, UR7, 0x1fd5c5a3, URZ ;  /* 0x1fd5c5a307177890 */ /* 0x000fe4000fffe0ff */
[----:B------:R-:W-:-:S02]  /*02d0*/  UIADD3 UR24, UPT, UPT, UR6, -0xe443238, URZ ;  /* 0xf1bbcdc806187890 */ /* 0x000fc4000fffe0ff */
        /* <DEDUP_REMOVED lines=25> */
.L_x_16356:
        /* <DEDUP_REMOVED lines=26> */
.L_x_16357:
        /* <DEDUP_REMOVED lines=13> */
[----:B------:R-:W-:Y:S01]  /*06e0*/  IMAD.HI.U32 R5, R0, -0x2daee0ad, RZ ;  /* 0xd2511f5300057827 */ /* 0x000fe200078e00ff */
[----:B------:R-:W-:Y:S01]  /*06f0*/  PRMT R199, R110, 0x7632, R199 ;  /* 0x000076326ec77816 */ /* 0x000fe200000000c7 */
[----:B------:R-:W2:Y:S01]  /*0700*/  LDCU UR29, c[0x0][0x408] ;  /* 0x00008100ff1d77ac */ /* 0x000ea20008000800 */
[----:B------:R-:W-:Y:S01]  /*0710*/  PRMT R198, R142, 0x7632, R198 ;  /* 0x000076328ec67816 */ /* 0x000fe200000000c6 */
[----:B------:R-:W-:Y:S01]  /*0720*/  IMAD R4, R202, -0x326172a9, RZ ;  /* 0xcd9e8d57ca047824 */ /* 0x000fe200078e02ff */
[----:B------:R-:W-:Y:S01]  /*0730*/  LOP3.LUT R5, R6, UR14, R5, 0x96, !PT ;  /* 0x0000000e06057c12 */ /* 0x000fe2000f8e9605 */
[----:B------:R-:W-:Y:S01]  /*0740*/  IMAD.HI.U32 R3, R2, -0x326172a9, RZ ;  /* 0xcd9e8d5702037827 */ /* 0x000fe200078e00ff */
[----:B------:R-:W-:Y:S01]  /*0750*/  PRMT R197, R109, 0x7632, R197 ;  /* 0x000076326dc57816 */ /* 0x000fe200000000c5 */
[----:B-1----:R-:W-:-:S02]  /*0760*/  UISETP.NE.U32.AND UP0, UPT, UR4, URZ, UPT ;  /* 0x000000ff0400728c */ /* 0x002fc4000bf05070 */
[----:B------:R-:W-:Y:S01]  /*0770*/  IMAD R9, R0, -0x2daee0ad, RZ ;  /* 0xd2511f5300097824 */ /* 0x000fe200078e02ff */
[----:B------:R-:W-:Y:S01]  /*0780*/  LOP3.LUT R3, R4, UR13, R3, 0x96, !PT ;  /* 0x0000000d04037c12 */ /* 0x000fe2000f8e9603 */
[----:B------:R-:W-:Y:S01]  /*0790*/  IMAD R7, R2, -0x326172a9, RZ ;  /* 0xcd9e8d5702077824 */ /* 0x000fe200078e02ff */
[----:B------:R-:W-:Y:S01]  /*07a0*/  UISETP.NE.AND.EX UP0, UPT, UR5, URZ, UPT, UP0 ;  /* 0x000000ff0500728c */ /* 0x000fe2000bf05300 */
[----:B------:R-:W-:Y:S01]  /*07b0*/  IMAD.HI.U32 R0, R5, -0x326172a9, RZ ;  /* 0xcd9e8d5705007827 */ /* 0x000fe200078e00ff */
[----:B------:R-:W-:Y:S01]  /*07c0*/  PRMT R196, R141, 0x7632, R196 ;  /* 0x000076328dc47816 */ /* 0x000fe200000000c4 */
[----:B------:R-:W1:Y:S01]  /*07d0*/  LDCU UR4, c[0x0][0x388] ;  /* 0x00007100ff0477ac */ /* 0x000e620008000800 */
[----:B------:R-:W-:Y:S01]  /*07e0*/  PRMT R195, R108, 0x7632, R195 ;  /* 0x000076326cc37816 */ /* 0x000fe200000000c3 */
[----:B------:R-:W-:Y:S01]  /*07f0*/  IMAD.HI.U32 R2, R3, -0x2daee0ad, RZ ;  /* 0xd2511f5303027827 */ /* 0x000fe200078e00ff */
[----:B------:R-:W-:Y:S01]  /*0800*/  LOP3.LUT R0, R7, UR15, R0, 0x96, !PT ;  /* 0x0000000f07007c12 */ /* 0x000fe2000f8e9600 */
[----:B------:R-:W3:Y:S01]  /*0810*/  LDCU.U8 UR5, c[0x0][0x410] ;  /* 0x00008200ff0577ac */ /* 0x000ee20008000000 */
        /* <DEDUP_REMOVED lines=70> */
[----:B------:R-:W-:Y:S01]  /*0c80*/  IMAD.HI.U32 R2, R180, -0x326172a9, RZ ;  /* 0xcd9e8d57b4027827 */ /* 0x000fe200078e00ff */
[----:B------:R-:W-:-:S02]  /*0c90*/  MOV R0, R11 ;  /* 0x0000000b00007202 */ /* 0x000fc40000000f00 */
[----:B------:R-:W-:Y:S01]  /*0ca0*/  PRMT R11, R117, 0x7632, R11 ;  /* 0x00007632750b7816 */ /* 0x000fe2000000000b */
        /* <DEDUP_REMOVED lines=14> */
[----:B------:R-:W-:Y:S02]  /*0d90*/  PLOP3.LUT P0, PT, PT, PT, UP0, 0x80, 0x8 ;  /* 0x000000000008781c */ /* 0x000fe40003f0f008 */
[----:B------:R-:W-:Y:S02]  /*0da0*/  PRMT R176, R161, 0x7632, R176 ;  /* 0x00007632a1b07816 */ /* 0x000fe400000000b0 */
[----:B------:R-:W-:Y:S02]  /*0db0*/  PRMT R177, R128, 0x7632, R177 ;  /* 0x0000763280b17816 */ /* 0x000fe400000000b1 */
[----:B01234-:R-:W-:-:S07]  /*0dc0*/  PRMT R178, R160, 0x7632, R178 ;  /* 0x00007632a0b27816 */ /* 0x01ffce00000000b2 */
.L_x_17344:
[----:B0-----:R-:W0:Y:S01]  /*0dd0*/  @P0 LDC.64 R34, c[0x0][0x398] ;  /* 0x0000e600ff220b82 */ /* 0x001e220000000a00 */
[----:B------:R-:W-:Y:S01]  /*0de0*/  IMAD R28, R203, UR4, RZ ;  /* 0x00000004cb1c7c24 */ /* 0x000fe2000f8e02ff */
[----:B------:R-:W-:-:S04]  /*0df0*/  ISETP.NE.U32.AND P1, PT, RZ, UR10, PT ;  /* 0x0000000aff007c0c */ /* 0x000fc8000bf25070 */
[----:B------:R-:W-:Y:S02]  /*0e00*/  SHF.R.S32.HI R29, RZ, 0x1f, R28 ;  /* 0x0000001fff1d7819 */ /* 0x000fe4000001141c */
[----:B------:R-:W1:Y:S01]  /*0e10*/  LDC.64 R164, c[0x0][0x390] ;  /* 0x0000e400ffa47b82 */ /* 0x000e620000000a00 */
[----:B------:R-:W-:Y:S02]  /*0e20*/  ISETP.NE.AND.EX P1, PT, RZ, UR11, PT, P1 ;  /* 0x0000000bff007c0c */ /* 0x000fe4000bf25310 */
[----:B------:R-:W-:-:S04]  /*0e30*/  LEA.HI R29, R29, R28, RZ, 0x3 ;  /* 0x0000001c1d1d7211 */ /* 0x000fc800078f18ff */
[----:B------:R-:W-:Y:S01]  /*0e40*/  LEA.HI.SX32 R206, R29, R204, 0x1d ;  /* 0x000000cc1dce7211 */ /* 0x000fe200078feaff */
[----:B------:R-:W2:Y:S04]  /*0e50*/  LDC.64 R32, c[0x0][0x398] ;  /* 0x0000e600ff207b82 */ /* 0x000ea80000000a00 */
[----:B0-----:R-:W-:-:S04]  /*0e60*/  @P0 IMAD.WIDE.U32 R34, R206, 0x10, R34 ;  /* 0x00000010ce220825 */ /* 0x001fc800078e0022 */
[----:B------:R-:W0:Y:S01]  /*0e70*/  @P1 LDC.64 R36, c[0x0][0x3a0] ;  /* 0x0000e800ff241b82 */ /* 0x000e220000000a00 */
[----:B------:R-:W3:Y:S01]  /*0e80*/  @P0 LDG.E.128 R96, desc[UR8][R34.64] ;  /* 0x0000000822600981 */ /* 0x000ee2000c1e1d00 */
[----:B-1----:R-:W-:-:S06]  /*0e90*/  IMAD.WIDE.U32 R28, R206, 0x10, R164 ;  /* 0x00000010ce1c7825 */ /* 0x002fcc00078e00a4 */
[----:B------:R-:W5:Y:S01]  /*0ea0*/  LDG.E.128 R28, desc[UR8][R28.64] ;  /* 0x000000081c1c7981 */ /* 0x000f62000c1e1d00 */
[----:B--2---:R-:W-:-:S04]  /*0eb0*/  ISETP.NE.U32.AND P0, PT, R32, RZ, PT ;  /* 0x000000ff2000720c */ /* 0x004fc80003f05070 */
[----:B------:R-:W-:Y:S01]  /*0ec0*/  ISETP.NE.AND.EX P0, PT, R33, RZ, PT, P0 ;  /* 0x000000ff2100720c */ /* 0x000fe20003f05300 */
[----:B------:R-:W-:Y:S01]  /*0ed0*/  IMAD.U32 R215, RZ, RZ, UR7 ;  /* 0x00000007ffd77e24 */ /* 0x000fe2000f8e00ff */
[----:B------:R-:W-:Y:S01]  /*0ee0*/  MOV R216, UR6 ;  /* 0x0000000600d87c02 */ /* 0x000fe20008000f00 */
[----:B------:R-:W-:Y:S02]  /*0ef0*/  IMAD.U32 R217, RZ, RZ, UR7 ;  /* 0x00000007ffd97e24 */ /* 0x000fe4000f8e00ff */
[----:B0-----:R-:W-:-:S04]  /*0f00*/  @P1 IMAD.WIDE.U32 R36, R206, 0x20, R36 ;  /* 0x00000020ce241825 */ /* 0x001fc800078e0024 */
[----:B------:R-:W-:Y:S02]  /*0f10*/  HFMA2 R218, -RZ, RZ, 0.1171875, 0 ;  /* 0x2f800000ffda7431 */ /* 0x000fe400000001ff */
[----:B------:R-:W-:Y:S01]  /*0f20*/  IMAD.U32 R214, RZ, RZ, UR6 ;  /* 0x00000006ffd67e24 */ /* 0x000fe2000f8e00ff */
[----:B------:R-:W5:Y:S01]  /*0f30*/  @P1 LDG.E.128 R92, desc[UR8][R36.64] ;  /* 0x00000008245c1981 */ /* 0x000f62000c1e1d00 */
[----:B------:R-:W-:Y:S01]  /*0f40*/  VIADD R217, R217, 0x76cf5d0a ;  /* 0x76cf5d0ad9d97836 */ /* 0x000fe20000000000 */
[----:B------:R-:W-:Y:S01]  /*0f50*/  IADD3 R215, PT, PT, R215, 0x646e171e, RZ ;  /* 0x646e171ed7d77810 */ /* 0x000fe20007ffe0ff */
[----:B------:R-:W-:Y:S01]  /*0f60*/  VIADD R216, R216, 0x8ff34781 ;  /* 0x8ff34781d8d87836 */ /* 0x000fe20000000000 */
[----:B------:R0:W5:Y:S01]  /*0f70*/  @P1 LDG.E.128 R88, desc[UR8][R36.64+0x10] ;  /* 0x0000100824581981 */ /* 0x000162000c1e1d00 */
[----:B------:R-:W-:Y:S01]  /*0f80*/  VIADD R214, R214, 0xb54cda56 ;  /* 0xb54cda56d6d67836 */ /* 0x000fe20000000000 */
[----:B---3--:R-:W-:Y:S02]  /*0f90*/  PRMT R34, R99, 0x7632, R34 ;  /* 0x0000763263227816 */ /* 0x008fe40000000022 */
[----:B------:R-:W-:-:S02]  /*0fa0*/  PRMT R35, R98, 0x7632, R35 ;  /* 0x0000763262237816 */ /* 0x000fc40000000023 */
[----:B0-----:R-:W-:Y:S02]  /*0fb0*/  PRMT R36, R97, 0x7632, R36 ;  /* 0x0000763261247816 */ /* 0x001fe40000000024 */
[----:B------:R-:W-:Y:S01]  /*0fc0*/  PRMT R37, R96, 0x7632, R37 ;  /* 0x0000763260257816 */ /* 0x000fe20000000025 */
[----:B------:R-:W-:Y:S06]  /*0fd0*/  @P0 BRA `(.L_x_16359) ;  /* 0x0000002800080947 */ /* 0x000fec0003800000 */
        /* <DEDUP_REMOVED lines=16> */
.L_x_16362:
        /* <DEDUP_REMOVED lines=13> */
.L_x_16364:
[----:B------:R-:W-:Y:S05]  /*11b0*/  BSYNC.RECONVERGENT B2 ;  /* 0x0000000000027941 */ /* 0x000fea0003800200 */
.L_x_16363:
        /* <DEDUP_REMOVED lines=9> */
[----:B------:R-:W-:-:S04]  /*1250*/  LOP3.LUT R39, R217, R36, R3, 0x96, !PT ;  /* 0x00000024d9277212 */ /* 0x000fc800078e9603 */
        /* <DEDUP_REMOVED lines=16> */
[----:B------:R-:W-:Y:S01]  /*1360*/  LOP3.LUT R36, R214, R38, R35, 0x96, !PT ;  /* 0x00000026d6247212 */ /* 0x000fe200078e9623 */
        /* <DEDUP_REMOVED lines=11> */
[----:B------:R-:W-:Y:S01]  /*1420*/  LOP3.LUT R2, R216, R2, R37, 0x96, !PT ;  /* 0x00000002d8027212 */ /* 0x000fe200078e9625 */
[----:B------:R-:W-:Y:S01]  /*1430*/  IMAD.MOV.U32 R36, RZ, RZ, RZ ;  /* 0x000000ffff247224 */ /* 0x000fe200078e00ff */
[----:B------:R-:W-:Y:S01]  /*1440*/  LOP3.LUT R3, R34, UR27, R47, 0x96, !PT ;  /* 0x0000001b22037c12 */ /* 0x000fe2000f8e962f */
[----:B------:R-:W-:-:S07]  /*1450*/  IMAD.MOV.U32 R34, RZ, RZ, R208 ;  /* 0x000000ffff227224 */ /* 0x000fce00078e00d0 */
.L_x_16361:
[----:B------:R-:W-:Y:S05]  /*1460*/  BSYNC.RECONVERGENT B1 ;  /* 0x0000000000017941 */ /* 0x000fea0003800200 */
.L_x_16360:
[----:B------:R-:W-:Y:S01]  /*1470*/  ISETP.NE.AND P0, PT, R36, 0x1, PT ;  /* 0x000000012400780c */ /* 0x000fe20003f05270 */
[----:B------:R-:W-:Y:S01]  /*1480*/  BSSY.RECONVERGENT B1, `(.L_x_16365) ;  /* 0x000004c000017945 */ /* 0x000fe20003800200 */
[----:B------:R-:W-:Y:S01]  /*1490*/  I2FP.F32.U32 R35, R34 ;  /* 0x0000002200237245 */ /* 0x000fe20000201000 */
[----:B------:R-:W-:Y:S01]  /*14a0*/  IMAD.MOV.U32 R39, RZ, RZ, 0x2 ;  /* 0x00000002ff277424 */ /* 0x000fe200078e00ff */
[----:B------:R-:W-:-:S03]  /*14b0*/  MOV R213, UR28 ;  /* 0x0000001c00d57c02 */ /* 0x000fc60008000f00 */
[----:B------:R-:W-:Y:S01]  /*14c0*/  FFMA.FTZ R34, R35, R218, 1.1641532182693481445e-10 ;  /* 0x2f00000023227423 */ /* 0x000fe200000100da */
[C---:B-----5:R-:W-:Y:S01]  /*14d0*/  IMAD.U32 R35, R28.reuse, 0x10000, RZ ;  /* 0x000100001c237824 */ /* 0x060fe200078e00ff */
[----:B------:R-:W-:-:S03]  /*14e0*/  PRMT R28, R28, 0x7632, R28 ;  /* 0x000076321c1c7816 */ /* 0x000fc6000000001c */
[----:B------:R-:W-:Y:S02]  /*14f0*/  FSETP.LE.FTZ.AND P2, PT, R34, R213, PT ;  /* 0x000000d52200720b */ /* 0x000fe40003f53000 */
[----:B------:R-:W-:Y:S02]  /*1500*/  MOV R34, R180 ;  /* 0x000000b400227202 */ /* 0x000fe40000000f00 */
        /* <DEDUP_REMOVED lines=10> */
.L_x_16367:
        /* <DEDUP_REMOVED lines=13> */
.L_x_16369:
[----:B------:R-:W-:Y:S05]  /*1680*/  BSYNC.RECONVERGENT B2 ;  /* 0x0000000000027941 */ /* 0x000fea0003800200 */
.L_x_16368:
        /* <DEDUP_REMOVED lines=38> */
[----:B------:R-:W-:Y:S02]  /*18f0*/  LOP3.LUT R2, R216, R2, R41, 0x96, !PT ;  /* 0x00000002d8027212 */ /* 0x000fe400078e9629 */
[----:B------:R-:W-:Y:S01]  /*1900*/  MOV R180, R40 ;  /* 0x0000002800b47202 */ /* 0x000fe20000000f00 */
[----:B------:R-:W-:Y:S01]  /*1910*/  IMAD.MOV.U32 R46, RZ, RZ, R38 ;  /* 0x000000ffff2e7224 */ /* 0x000fe200078e0026 */
[----:B------:R-:W-:Y:S01]  /*1920*/  LOP3.LUT R3, R36, UR27, R39, 0x96, !PT ;  /* 0x0000001b24037c12 */ /* 0x000fe2000f8e9627 */
[----:B------:R-:W-:-:S07]  /*1930*/  HFMA2 R39, -RZ, RZ, 0, 0 ;  /* 0x00000000ff277431 */ /* 0x000fce00000001ff */
.L_x_16366:
[----:B------:R-:W-:Y:S05]  /*1940*/  BSYNC.RECONVERGENT B1 ;  /* 0x0000000000017941 */ /* 0x000fea0003800200 */
.L_x_16365:
[----:B------:R-:W-:Y:S01]  /*1950*/  ISETP.NE.AND P0, PT, R39, 0x1, PT ;  /* 0x000000012700780c */ /* 0x000fe20003f05270 */
[----:B------:R-:W-:Y:S01]  /*1960*/  BSSY.RECONVERGENT B1, `(.L_x_16370) ;  /* 0x000004a000017945 */ /* 0x000fe20003800200 */
[----:B------:R-:W-:Y:S01]  /*1970*/  I2FP.F32.U32 R37, R34 ;  /* 0x0000002200257245 */ /* 0x000fe20000201000 */
[----:B------:R-:W-:-:S04]  /*1980*/  IMAD.MOV.U32 R36, RZ, RZ, 0x2 ;  /* 0x00000002ff247424 */ /* 0x000fc800078e00ff */
[----:B------:R-:W-:Y:S01]  /*1990*/  FFMA.FTZ R34, R37, R218, 1.1641532182693481445e-10 ;  /* 0x2f00000025227423 */ /* 0x000fe200000100da */
[----:B------:R-:W-:Y:S01]  /*19a0*/  IMAD.U32 R37, R28, 0x10000, RZ ;  /* 0x000100001c257824 */ /* 0x000fe200078e00ff */
[----:B------:R-:W-:-:S03]  /*19b0*/  MOV R28, R180 ;  /* 0x000000b4001c7202 */ /* 0x000fc60000000f00 */
[----:B------:R-:W-:-:S04]  /*19c0*/  FSETP.LE.FTZ.AND P2, PT, R34, R213, PT ;  /* 0x000000d52200720b */ /* 0x000fc80003f53000 */
        /* <DEDUP_REMOVED lines=10> */
.L_x_16372:
        /* <DEDUP_REMOVED lines=13> */
.L_x_16374:
[----:B------:R-:W-:Y:S05]  /*1b40*/  BSYNC.RECONVERGENT B2 ;  /* 0x0000000000027941 */ /* 0x000fea0003800200 */
.L_x_16373:
        /* <DEDUP_REMOVED lines=42> */
[----:B------:R-:W-:-:S07]  /*1df0*/  LOP3.LUT R3, R40, UR27, R45, 0x96, !PT ;  /* 0x0000001b28037c12 */ /* 0x000fce000f8e962d */
.L_x_16371:
[----:B------:R-:W-:Y:S05]  /*1e00*/  BSYNC.RECONVERGENT B1 ;  /* 0x0000000000017941 */ /* 0x000fea0003800200 */
.L_x_16370:
[----:B------:R-:W-:Y:S01]  /*1e10*/  ISETP.NE.AND P0, PT, R36, 0x1, PT ;  /* 0x000000012400780c */ /* 0x000fe20003f05270 */
[----:B------:R-:W-:Y:S01]  /*1e20*/  BSSY.RECONVERGENT B1, `(.L_x_16375) ;  /* 0x000004b000017945 */ /* 0x000fe20003800200 */
[----:B------:R-:W-:Y:S01]  /*1e30*/  I2FP.F32.U32 R39, R28 ;  /* 0x0000001c00277245 */ /* 0x000fe20000201000 */
[----:B------:R-:W-:Y:S01]  /*1e40*/  IMAD.MOV.U32 R40, RZ, RZ, 0x2 ;  /* 0x00000002ff287424 */ /* 0x000fe200078e00ff */
[----:B------:R-:W-:-:S03]  /*1e50*/  PRMT R34, R29, 0x7632, R34 ;  /* 0x000076321d227816 */ /* 0x000fc60000000022 */
[----:B------:R-:W-:Y:S01]  /*1e60*/  FFMA.FTZ R28, R39, R218, 1.1641532182693481445e-10 ;  /* 0x2f000000271c7423 */ /* 0x000fe200000100da */
[----:B------:R-:W-:-:S04]  /*1e70*/  IMAD.U32 R39, R29, 0x10000, RZ ;  /* 0x000100001d277824 */ /* 0x000fc800078e00ff */
        /* <DEDUP_REMOVED lines=12> */
.L_x_16377:
        /* <DEDUP_REMOVED lines=13> */
.L_x_16379:
[----:B------:R-:W-:Y:S05]  /*2010*/  BSYNC.RECONVERGENT B2 ;  /* 0x0000000000027941 */ /* 0x000fea0003800200 */
.L_x_16378:
        /* <DEDUP_REMOVED lines=38> */
[----:B------:R-:W-:Y:S02]  /*2280*/  MOV R180, R44 ;  /* 0x0000002c00b47202 */ /* 0x000fe40000000f00 */
[----:B------:R-:W-:Y:S01]  /*2290*/  LOP3.LUT R3, R28, UR27, R41, 0x96, !PT ;  /* 0x0000001b1c037c12 */ /* 0x000fe2000f8e9629 */
[----:B------:R-:W-:Y:S02]  /*22a0*/  IMAD.MOV.U32 R28, RZ, RZ, R46 ;  /* 0x000000ffff1c7224 */ /* 0x000fe400078e002e */
[----:B------:R-:W-:Y:S02]  /*22b0*/  IMAD.MOV.U32 R46, RZ, RZ, R40 ;  /* 0x000000ffff2e7224 */ /* 0x000fe400078e0028 */
[----:B------:R-:W-:-:S07]  /*22c0*/  HFMA2 R40, -RZ, RZ, 0, 0 ;  /* 0x00000000ff287431 */ /* 0x000fce00000001ff */
.L_x_16376:
[----:B------:R-:W-:Y:S05]  /*22d0*/  BSYNC.RECONVERGENT B1 ;  /* 0x0000000000017941 */ /* 0x000fea0003800200 */
.L_x_16375:
        /* <DEDUP_REMOVED lines=17> */
.L_x_16382:
        /* <DEDUP_REMOVED lines=13> */
.L_x_16384:
[----:B------:R-:W-:Y:S05]  /*24c0*/  BSYNC.RECONVERGENT B2 ;  /* 0x0000000000027941 */ /* 0x000fea0003800200 */
.L_x_16383:
        /* <DEDUP_REMOVED lines=42> */
[----:B------:R-:W-:-:S07]  /*2770*/  IMAD.MOV.U32 R46, RZ, RZ, R42 ;  /* 0x000000ffff2e7224 */ /* 0x000fce00078e002a */
.L_x_16381:
[----:B------:R-:W-:Y:S05]  /*2780*/  BSYNC.RECONVERGENT B1 ;  /* 0x0000000000017941 */ /* 0x000fea0003800200 */
.L_x_16380:
[----:B------:R-:W-:Y:S01]  /*2790*/  ISETP.NE.AND P0, PT, R34, 0x1, PT ;  /* 0x000000012200780c */ /* 0x000fe20003f05270 */
[----:B------:R-:W-:Y:S01]  /*27a0*/  BSSY.RECONVERGENT B1, `(.L_x_16385) ;  /* 0x000004a000017945 */ /* 0x000fe20003800200 */
[----:B------:R-:W-:Y:S01]  /*27b0*/  I2FP.F32.U32 R29, R28 ;  /* 0x0000001c001d7245 */ /* 0x000fe20000201000 */
[C---:B------:R-:W-:Y:S01]  /*27c0*/  IMAD.U32 R43, R30.reuse, 0x10000, RZ ;  /* 0x000100001e2b7824 */ /* 0x040fe200078e00ff */
[----:B------:R-:W-:Y:S01]  /*27d0*/  PRMT R51, R30, 0x7632, R51 ;  /* 0x000076321e337816 */ /* 0x000fe20000000033 */
        /* <DEDUP_REMOVED lines=13> */
.L_x_16387:
        /* <DEDUP_REMOVED lines=13> */
.L_x_16389:
[----:B------:R-:W-:Y:S05]  /*2980*/  BSYNC.RECONVERGENT B2 ;  /* 0x0000000000027941 */ /* 0x000fea0003800200 */
.L_x_16388:
        /* <DEDUP_REMOVED lines=43> */
.L_x_16386:
[----:B------:R-:W-:Y:S05]  /*2c40*/  BSYNC.RECONVERGENT B1 ;  /* 0x0000000000017941 */ /* 0x000fea0003800200 */
.L_x_16385:
        /* <DEDUP_REMOVED lines=17> */
.L_x_16392:
        /* <DEDUP_REMOVED lines=13> */
.L_x_16394:
[----:B------:R-:W-:Y:S05]  /*2e30*/  BSYNC.RECONVERGENT B2 ;  /* 0x0000000000027941 */ /* 0x000fea0003800200 */
.L_x_16393:
        /* <DEDUP_REMOVED lines=43> */
.L_x_16391:
[----:B------:R-:W-:Y:S05]  /*30f0*/  BSYNC.RECONVERGENT B1 ;  /* 0x0000000000017941 */ /* 0x000fea0003800200 */
.L_x_16390:
[----:B------:R-:W-:Y:S01]  /*3100*/  ISETP.NE.AND P5, PT, R36, 0x1, PT ;  /* 0x000000012400780c */ /* 0x000fe20003fa5270 */
[----:B------:R-:W-:Y:S01]  /*3110*/  BSSY.RECONVERGENT B1, `(.L_x_16395) ;  /* 0x000004a000017945 */ /* 0x000fe20003800200 */
[----:B------:R-:W-:Y:S01]  /*3120*/  I2FP.F32.U32 R29, R28 ;  /* 0x0000001c001d7245 */ /* 0x000fe20000201000 */
[C---:B------:R-:W-:Y:S01]  /*3130*/  IMAD.U32 R53, R31.reuse, 0x10000, RZ ;  /* 0x000100001f357824 */ /* 0x040fe200078e00ff */
[----:B------:R-:W-:Y:S01]  /*3140*/  PRMT R34, R31, 0x7632, R34 ;  /* 0x000076321f227816 */ /* 0x000fe20000000022 */
[----:B------:R-:W-:Y:S02]  /*3150*/  IMAD.MOV.U32 R45, RZ, RZ, 0x2 ;  /* 0x00000002ff2d7424 */ /* 0x000fe400078e00ff */
[----:B------:R-:W-:Y:S01]  /*3160*/  FFMA.FTZ R28, R29, R218, 1.1641532182693481445e-10 ;  /* 0x2f0000001d1c7423 */ /* 0x000fe200000100da */
[----:B------:R-:W-:-:S04]  /*3170*/  MOV R29, R180 ;  /* 0x000000b4001d7202 */ /* 0x000fc80000000f00 */
        /* <DEDUP_REMOVED lines=10> */
.L_x_16397:
        /* <DEDUP_REMOVED lines=13> */
.L_x_16399:
[----:B------:R-:W-:Y:S05]  /*32f0*/  BSYNC.RECONVERGENT B2 ;  /* 0x0000000000027941 */ /* 0x000fea0003800200 */
.L_x_16398:
        /* <DEDUP_REMOVED lines=37> */
[----:B------:R-:W-:Y:S02]  /*3550*/  HFMA2 R45, -RZ, RZ, 0, 0 ;  /* 0x00000000ff2d7431 */ /* 0x000fe400000001ff */
[----:B------:R-:W-:Y:S01]  /*3560*/  IMAD.WIDE.U32 R30, R30, -0x2daee0ad, RZ ;  /* 0xd2511f531e1e7825 */ /* 0x000fe200078e00ff */
[----:B------:R-:W-:Y:S02]  /*3570*/  LOP3.LUT R2, R216, R44, R49, 0x96, !PT ;  /* 0x0000002cd8027212 */ /* 0x000fe400078e9631 */
[----:B------:R-:W-:Y:S01]  /*3580*/  MOV R180, R48 ;  /* 0x0000003000b47202 */ /* 0x000fe20000000f00 */
[----:B------:R-:W-:Y:S01]  /*3590*/  IMAD.MOV.U32 R46, RZ, RZ, R30 ;  /* 0x000000ffff2e7224 */ /* 0x000fe200078e001e */
[----:B------:R-:W-:-:S07]  /*35a0*/  LOP3.LUT R3, R28, UR27, R31, 0x96, !PT ;  /* 0x0000001b1c037c12 */ /* 0x000fce000f8e961f */
.L_x_16396:
[----:B------:R-:W-:Y:S05]  /*35b0*/  BSYNC.RECONVERGENT B1 ;  /* 0x0000000000017941 */ /* 0x000fea0003800200 */
.L_x_16395:
[----:B------:R-:W-:Y:S01]  /*35c0*/  IMAD.U32 R212, RZ, RZ, UR29 ;  /* 0x0000001dffd47e24 */ /* 0x000fe2000f8e00ff */
[----:B------:R-:W-:Y:S01]  /*35d0*/  P2R R30, PR, RZ, 0x2 ;  /* 0x00000002ff1e7803 */ /* 0x000fe20000000000 */
[----:B------:R-:W-:Y:S01]  /*35e0*/  IMAD.U32 R31, R34, 0x10000, RZ ;  /* 0x00010000221f7824 */ /* 0x000fe200078e00ff */
[----:B------:R-:W-:Y:S01]  /*35f0*/  I2FP.F32.U32 R29, R29 ;  /* 0x0000001d001d7245 */ /* 0x000fe20000201000 */
[-C--:B------:R-:W-:Y:S01]  /*3600*/  FMUL.FTZ R39, R39, R212.reuse ;  /* 0x000000d427277220 */ /* 0x080fe20000410000 */
[----:B------:R-:W-:Y:S01]  /*3610*/  ISETP.NE.AND P1, PT, R50, RZ, PT ;  /* 0x000000ff3200720c */ /* 0x000fe20003f25270 */
[----:B------:R-:W-:Y:S01]  /*3620*/  FMUL.FTZ R35, R35, R212 ;  /* 0x000000d423237220 */ /* 0x000fe20000410000 */
[----:B------:R-:W-:Y:S01]  /*3630*/  ISETP.NE.AND P5, PT, R47, RZ, PT ;  /* 0x000000ff2f00720c */ /* 0x000fe20003fa5270 */
[----:B------:R-:W-:Y:S01]  /*3640*/  FFMA.FTZ R28, R29, R218, 1.1641532182693481445e-10 ;  /* 0x2f0000001d1c7423 */ /* 0x000fe200000100da */
[----:B------:R-:W-:Y:S01]  /*3650*/  FSEL R82, R39, RZ, P1 ;  /* 0x000000ff27527208 */ /* 0x000fe20000800000 */
[-C--:B------:R-:W-:Y:S01]  /*3660*/  FMUL.FTZ R86, R53, R212.reuse ;  /* 0x000000d435567220 */ /* 0x080fe20000410000 */
[----:B------:R-:W-:Y:S01]  /*3670*/  ISETP.NE.AND P1, PT, R30, RZ, PT ;  /* 0x000000ff1e00720c */ /* 0x000fe20003f25270 */
[-C--:B------:R-:W-:Y:S01]  /*3680*/  FMUL.FTZ R51, R51, R212.reuse ;  /* 0x000000d433337220 */ /* 0x080fe20000410000 */
[-C--:B------:R-:W-:Y:S01]  /*3690*/  FMUL.FTZ R43, R43, R212.reuse ;  /* 0x000000d42b2b7220 */ /* 0x080fe20000410000 */
[-C--:B------:R-:W-:Y:S01]  /*36a0*/  FMUL.FTZ R41, R41, R212.reuse ;  /* 0x000000d429297220 */ /* 0x080fe20000410000 */
[-C--:B------:R-:W-:Y:S01]  /*36b0*/  FMUL.FTZ R37, R37, R212.reuse ;  /* 0x000000d425257220 */ /* 0x080fe20000410000 */
[----:B------:R-:W-:Y:S01]  /*36c0*/  FMUL.FTZ R31, R31, R212 ;  /* 0x000000d41f1f7220 */ /* 0x000fe20000410000 */
[----:B------:R-:W-:-:S02]  /*36d0*/  FSEL R80, R35, RZ, P5 ;  /* 0x000000ff23507208 */ /* 0x000fc40002800000 */
[----:B------:R-:W-:Y:S02]  /*36e0*/  ISETP.NE.AND P6, PT, R38, RZ, PT ;  /* 0x000000ff2600720c */ /* 0x000fe40003fc5270 */
        /* <DEDUP_REMOVED lines=14> */
[----:B------:R-:W-:-:S02]  /*37d0*/  @P1 FADD.FTZ R81, R93, R81 ;  /* 0x000000515d511221 */ /* 0x000fc40000010000 */
[----:B------:R-:W-:Y:S01]  /*37e0*/  @P1 FADD.FTZ R87, R91, R87 ;  /* 0x000000575b571221 */ /* 0x000fe20000010000 */
[----:B------:R-:W-:Y:S09]  /*37f0*/  BRA `(.L_x_16400) ;  /* 0x0000004c00cc7947 */ /* 0x000ff20003800000 */
.L_x_16359:
        /* <DEDUP_REMOVED lines=16> */
.L_x_16403:
        /* <DEDUP_REMOVED lines=13> */
.L_x_16405:
[----:B------:R-:W-:Y:S05]  /*39d0*/  BSYNC.RECONVERGENT B2 ;  /* 0x0000000000027941 */ /* 0x000fea0003800200 */
.L_x_16404:
        /* <DEDUP_REMOVED lines=38> */
[----:B------:R-:W-:-:S04]  /*3c40*/  LOP3.LUT R2, R216, R2, R181, 0x96, !PT ;  /* 0x00000002d8027212 */ /* 0x000fc800078e96b5 */
[----:B------:R-:W-:Y:S01]  /*3c50*/  LOP3.LUT R3, R38, UR27, R47, 0x96, !PT ;  /* 0x0000001b26037c12 */ /* 0x000fe2000f8e962f */
[----:B------:R-:W-:-:S07]  /*3c60*/  IMAD.MOV.U32 R38, RZ, RZ, R208 ;  /* 0x000000ffff267224 */ /* 0x000fce00078e00d0 */
.L_x_16402:
[----:B------:R-:W-:Y:S05]  /*3c70*/  BSYNC.RECONVERGENT B1 ;  /* 0x0000000000017941 */ /* 0x000fea0003800200 */
.L_x_16401:
[----:B------:R-:W-:Y:S01]  /*3c80*/  ISETP.NE.AND P0, PT, R40, 0x1, PT ;  /* 0x000000012800780c */ /* 0x000fe20003f05270 */
[----:B------:R-:W-:Y:S01]  /*3c90*/  IMAD.U32 R212, RZ, RZ, UR29 ;  /* 0x0000001dffd47e24 */ /* 0x000fe2000f8e00ff */
[----:B------:R-:W-:Y:S01]  /*3ca0*/  I2FP.F32.U32 R39, R38 ;  /* 0x0000002600277245 */ /* 0x000fe20000201000 */
[----:B------:R-:W-:Y:S01]  /*3cb0*/  BSSY.RECONVERGENT B1, `(.L_x_16406) ;  /* 0x000004b000017945 */ /* 0x000fe20003800200 */
[----:B------:R-:W-:Y:S01]  /*3cc0*/  MOV R213, UR28 ;  /* 0x0000001c00d57c02 */ /* 0x000fe20008000f00 */
[----:B------:R-:W-:Y:S02]  /*3cd0*/  HFMA2 R42, -RZ, RZ, 0, 1.1920928955078125e-07 ;  /* 0x00000002ff2a7431 */ /* 0x000fe400000001ff */
[----:B------:R-:W-:Y:S01]  /*3ce0*/  FFMA.FTZ R38, R39, R218, 1.1641532182693481445e-10 ;  /* 0x2f00000027267423 */ /* 0x000fe200000100da */
[C---:B-----5:R-:W-:Y:S01]  /*3cf0*/  IMAD.U32 R39, R28.reuse, 0x10000, RZ ;  /* 0x000100001c277824 */ /* 0x060fe200078e00ff */
[----:B------:R-:W-:-:S03]  /*3d00*/  PRMT R28, R28, 0x7632, R28 ;  /* 0x000076321c1c7816 */ /* 0x000fc6000000001c */
[----:B------:R-:W-:Y:S01]  /*3d10*/  FSETP.LE.FTZ.AND P3, PT, R38, R213, PT ;  /* 0x000000d52600720b */ /* 0x000fe20003f73000 */
[----:B------:R-:W-:Y:S02]  /*3d20*/  IMAD.MOV.U32 R38, RZ, RZ, R180 ;  /* 0x000000ffff267224 */ /* 0x000fe400078e00b4 */
[----:B------:R-:W-:Y:S01]  /*3d30*/  FMUL.FTZ R80, R212, R39 ;  /* 0x00000027d4507220 */ /* 0x000fe20000410000 */
        /* <DEDUP_REMOVED lines=10> */
.L_x_16408:
        /* <DEDUP_REMOVED lines=13> */
.L_x_16410:
[----:B------:R-:W-:Y:S05]  /*3eb0*/  BSYNC.RECONVERGENT B2 ;  /* 0x0000000000027941 */ /* 0x000fea0003800200 */
.L_x_16409:
        /* <DEDUP_REMOVED lines=38> */
[----:B------:R-:W-:-:S04]  /*4120*/  LOP3.LUT R2, R216, R2, R181, 0x96, !PT ;  /* 0x00000002d8027212 */ /* 0x000fc800078e96b5 */
[----:B------:R-:W-:Y:S01]  /*4130*/  LOP3.LUT R3, R38, UR27, R41, 0x96, !PT ;  /* 0x0000001b26037c12 */ /* 0x000fe2000f8e9629 */
[----:B------:R-:W-:Y:S02]  /*4140*/  IMAD.MOV.U32 R38, RZ, RZ, R46 ;  /* 0x000000ffff267224 */ /* 0x000fe400078e002e */
[----:B------:R-:W-:-:S07]  /*4150*/  IMAD.MOV.U32 R46, RZ, RZ, R40 ;  /* 0x000000ffff2e7224 */ /* 0x000fce00078e0028 */
.L_x_16407:
[----:B------:R-:W-:Y:S05]  /*4160*/  BSYNC.RECONVERGENT B1 ;  /* 0x0000000000017941 */ /* 0x000fea0003800200 */
.L_x_16406:
        /* <DEDUP_REMOVED lines=8> */
[----:B------:R-:W-:Y:S02]  /*41f0*/  FSETP.GTU.FTZ.AND P0, PT, R38, R213, PT ;  /* 0x000000d52600720b */ /* 0x000fe40003f1c000 */
[----:B------:R-:W-:Y:S02]  /*4200*/  MOV R38, R180 ;  /* 0x000000b400267202 */ /* 0x000fe40000000f00 */
[----:B------:R-:W-:Y:S02]  /*4210*/  FSEL R41, R41, RZ, !P0 ;  /* 0x000000ff29297208 */ /* 0x000fe40004000000 */
[----:B------:R-:W-:-:S03]  /*4220*/  SEL R181, RZ, 0x1, P0 ;  /* 0x00000001ffb57807 */ /* 0x000fc60000000000 */
[----:B------:R-:W-:-:S04]  /*4230*/  FADD.FTZ R80, R41, R80 ;  /* 0x0000005029507221 */ /* 0x000fc80000010000 */
        /* <DEDUP_REMOVED lines=10> */
.L_x_16413:
        /* <DEDUP_REMOVED lines=13> */
.L_x_16415:
[----:B------:R-:W-:Y:S05]  /*43b0*/  BSYNC.RECONVERGENT B2 ;  /* 0x0000000000027941 */ /* 0x000fea0003800200 */
.L_x_16414:
        /* <DEDUP_REMOVED lines=43> */
.L_x_16412:
[----:B------:R-:W-:Y:S05]  /*4670*/  BSYNC.RECONVERGENT B1 ;  /* 0x0000000000017941 */ /* 0x000fea0003800200 */
.L_x_16411:
[----:B------:R-:W-:Y:S01]  /*4680*/  ISETP.NE.AND P0, PT, R40, 0x1, PT ;  /* 0x000000012800780c */ /* 0x000fe20003f05270 */
[----:B------:R-:W-:Y:S01]  /*4690*/  BSSY.RECONVERGENT B1, `(.L_x_16416) ;  /* 0x000004b000017945 */ /* 0x000fe20003800200 */
[----:B------:R-:W-:Y:S01]  /*46a0*/  I2FP.F32.U32 R39, R38 ;  /* 0x0000002600277245 */ /* 0x000fe20000201000 */
[----:B------:R-:W-:-:S04]  /*46b0*/  IMAD.MOV.U32 R41, RZ, RZ, 0x2 ;  /* 0x00000002ff297424 */ /* 0x000fc800078e00ff */
[----:B------:R-:W-:Y:S01]  /*46c0*/  FFMA.FTZ R38, R39, R218, 1.1641532182693481445e-10 ;  /* 0x2f00000027267423 */ /* 0x000fe200000100da */
[----:B------:R-:W-:Y:S01]  /*46d0*/  IMAD.U32 R39, R28, 0x10000, RZ ;  /* 0x000100001c277824 */ /* 0x000fe200078e00ff */
[----:B------:R-:W-:-:S03]  /*46e0*/  MOV R28, R180 ;  /* 0x000000b4001c7202 */ /* 0x000fc60000000f00 */
[----:B------:R-:W-:Y:S01]  /*46f0*/  FSETP.LE.FTZ.AND P3, PT, R38, R213, PT ;  /* 0x000000d52600720b */ /* 0x000fe20003f73000 */
[----:B------:R-:W-:-:S03]  /*4700*/  FMUL.FTZ R48, R39, R212 ;  /* 0x000000d427307220 */ /* 0x000fc60000410000 */
        /* <DEDUP_REMOVED lines=10> */
.L_x_16418:
        /* <DEDUP_REMOVED lines=13> */
.L_x_16420:
[----:B------:R-:W-:Y:S05]  /*4880*/  BSYNC.RECONVERGENT B2 ;  /* 0x0000000000027941 */ /* 0x000fea0003800200 */
.L_x_16419:
        /* <DEDUP_REMOVED lines=39> */
[----:B------:R-:W-:Y:S02]  /*4b00*/  LOP3.LUT R2, R216, R2, R45, 0x96, !PT ;  /* 0x00000002d8027212 */ /* 0x000fe400078e962d */
[----:B------:R-:W-:Y:S01]  /*4b10*/  MOV R180, R44 ;  /* 0x0000002c00b47202 */ /* 0x000fe20000000f00 */
[----:B------:R-:W-:Y:S01]  /*4b20*/  IMAD.MOV.U32 R46, RZ, RZ, R42 ;  /* 0x000000ffff2e7224 */ /* 0x000fe200078e002a */
[----:B------:R-:W-:-:S07]  /*4b30*/  LOP3.LUT R3, R40, UR27, R43, 0x96, !PT ;  /* 0x0000001b28037c12 */ /* 0x000fce000f8e962b */
.L_x_16417:
[----:B------:R-:W-:Y:S05]  /*4b40*/  BSYNC.RECONVERGENT B1 ;  /* 0x0000000000017941 */ /* 0x000fea0003800200 */
.L_x_16416:
        /* <DEDUP_REMOVED lines=8> */
[----:B------:R-:W-:Y:S02]  /*4bd0*/  FSEL R28, R48, RZ, P3 ;  /* 0x000000ff301c7208 */ /* 0x000fe40001800000 */
        /* <DEDUP_REMOVED lines=14> */
.L_x_16423:
        /* <DEDUP_REMOVED lines=13> */
.L_x_16425:
[----:B------:R-:W-:Y:S05]  /*4d90*/  BSYNC.RECONVERGENT B2 ;  /* 0x0000000000027941 */ /* 0x000fea0003800200 */
.L_x_16424:
        /* <DEDUP_REMOVED lines=43> */
.L_x_16422:
[----:B------:R-:W-:Y:S05]  /*5050*/  BSYNC.RECONVERGENT B1 ;  /* 0x0000000000017941 */ /* 0x000fea0003800200 */
.L_x_16421:
[----:B------:R-:W-:Y:S01]  /*5060*/  ISETP.NE.AND P0, PT, R39, 0x1, PT ;  /* 0x000000012700780c */ /* 0x000fe20003f05270 */
[----:B------:R-:W-:Y:S01]  /*5070*/  BSSY.RECONVERGENT B1, `(.L_x_16426) ;  /* 0x000004c000017945 */ /* 0x000fe20003800200 */
[----:B------:R-:W-:Y:S01]  /*5080*/  I2FP.F32.U32 R37, R28 ;  /* 0x0000001c00257245 */ /* 0x000fe20000201000 */
[----:B------:R-:W-:-:S04]  /*5090*/  IMAD.MOV.U32 R40, RZ, RZ, 0x2 ;  /* 0x00000002ff287424 */ /* 0x000fc800078e00ff */
[----:B------:R-:W-:Y:S01]  /*50a0*/  FFMA.FTZ R28, R37, R218, 1.1641532182693481445e-10 ;  /* 0x2f000000251c7423 */ /* 0x000fe200000100da */
[C---:B------:R-:W-:Y:S01]  /*50b0*/  IMAD.U32 R37, R29.reuse, 0x10000, RZ ;  /* 0x000100001d257824 */ /* 0x040fe200078e00ff */
[----:B------:R-:W-:-:S03]  /*50c0*/  PRMT R29, R29, 0x7632, R29 ;  /* 0x000076321d1d7816 */ /* 0x000fc6000000001d */
[----:B------:R-:W-:Y:S01]  /*50d0*/  FSETP.LE.FTZ.AND P3, PT, R28, R213, PT ;  /* 0x000000d51c00720b */ /* 0x000fe20003f73000 */
[----:B------:R-:W-:Y:S01]  /*50e0*/  FMUL.FTZ R82, R212, R37 ;  /* 0x00000025d4527220 */ /* 0x000fe20000410000 */
        /* <DEDUP_REMOVED lines=11> */
.L_x_16428:
        /* <DEDUP_REMOVED lines=13> */
.L_x_16430:
[----:B------:R-:W-:Y:S05]  /*5270*/  BSYNC.RECONVERGENT B2 ;  /* 0x0000000000027941 */ /* 0x000fea0003800200 */
.L_x_16429:
        /* <DEDUP_REMOVED lines=43> */
.L_x_16427:
[----:B------:R-:W-:Y:S05]  /*5530*/  BSYNC.RECONVERGENT B1 ;  /* 0x0000000000017941 */ /* 0x000fea0003800200 */
.L_x_16426:
        /* <DEDUP_REMOVED lines=23> */
.L_x_16433:
        /* <DEDUP_REMOVED lines=13> */
.L_x_16435:
[----:B------:R-:W-:Y:S05]  /*5780*/  BSYNC.RECONVERGENT B2 ;  /* 0x0000000000027941 */ /* 0x000fea0003800200 */
.L_x_16434:
        /* <DEDUP_REMOVED lines=43> */
.L_x_16432:
[----:B------:R-:W-:Y:S05]  /*5a40*/  BSYNC.RECONVERGENT B1 ;  /* 0x0000000000017941 */ /* 0x000fea0003800200 */
.L_x_16431:
        /* <DEDUP_REMOVED lines=18> */
.L_x_16438:
        /* <DEDUP_REMOVED lines=13> */
.L_x_16440:
[----:B------:R-:W-:Y:S05]  /*5c40*/  BSYNC.RECONVERGENT B2 ;  /* 0x0000000000027941 */ /* 0x000fea0003800200 */
.L_x_16439:
        /* <DEDUP_REMOVED lines=37> */
[----:B------:R-:W-:-:S03]  /*5ea0*/  LOP3.LUT R2, R216, R40, R45, 0x96, !PT ;  /* 0x00000028d8027212 */ /* 0x000fc600078e962d */
[----:B------:R-:W-:Y:S01]  /*5eb0*/  HFMA2 R40, -RZ, RZ, 0, 0 ;  /* 0x00000000ff287431 */ /* 0x000fe200000001ff */
[----:B------:R-:W-:Y:S02]  /*5ec0*/  MOV R180, R44 ;  /* 0x0000002c00b47202 */ /* 0x000fe40000000f00 */
[----:B------:R-:W-:Y:S01]  /*5ed0*/  LOP3.LUT R3, R28, UR27, R43, 0x96, !PT ;  /* 0x0000001b1c037c12 */ /* 0x000fe2000f8e962b */
[----:B------:R-:W-:Y:S02]  /*5ee0*/  IMAD.MOV.U32 R28, RZ, RZ, R46 ;  /* 0x000000ffff1c7224 */ /* 0x000fe400078e002e */
[----:B------:R-:W-:-:S07]  /*5ef0*/  IMAD.MOV.U32 R46, RZ, RZ, R42 ;  /* 0x000000ffff2e7224 */ /* 0x000fce00078e002a */
.L_x_16437:
[----:B------:R-:W-:Y:S05]  /*5f00*/  BSYNC.RECONVERGENT B1 ;  /* 0x0000000000017941 */ /* 0x000fea0003800200 */
.L_x_16436:
        /* <DEDUP_REMOVED lines=23> */
.L_x_16443:
        /* <DEDUP_REMOVED lines=13> */
.L_x_16445:
[----:B------:R-:W-:Y:S05]  /*6150*/  BSYNC.RECONVERGENT B2 ;  /* 0x0000000000027941 */ /* 0x000fea0003800200 */
.L_x_16444:
        /* <DEDUP_REMOVED lines=43> */
.L_x_16442:
[----:B------:R-:W-:Y:S05]  /*6410*/  BSYNC.RECONVERGENT B1 ;  /* 0x0000000000017941 */ /* 0x000fea0003800200 */
.L_x_16441:
        /* <DEDUP_REMOVED lines=19> */
.L_x_16448:
        /* <DEDUP_REMOVED lines=13> */
.L_x_16450:
[----:B------:R-:W-:Y:S05]  /*6620*/  BSYNC.RECONVERGENT B2 ;  /* 0x0000000000027941 */ /* 0x000fea0003800200 */
.L_x_16449:
        /* <DEDUP_REMOVED lines=43> */
.L_x_16447:
[----:B------:R-:W-:Y:S05]  /*68e0*/  BSYNC.RECONVERGENT B1 ;  /* 0x0000000000017941 */ /* 0x000fea0003800200 */
.L_x_16446:
[----:B------:R-:W-:Y:S01]  /*68f0*/  I2FP.F32.U32 R29, R28 ;  /* 0x0000001c001d7245 */ /* 0x000fe20000201000 */
[----:B------:R-:W-:Y:S01]  /*6900*/  IMAD.U32 R37, R98, 0x10000, RZ ;  /* 0x0001000062257824 */ /* 0x000fe200078e00ff */
[----:B------:R-:W-:Y:S01]  /*6910*/  FSEL R84, R84, RZ, P3 ;  /* 0x000000ff54547208 */ /* 0x000fe20001800000 */
        /* <DEDUP_REMOVED lines=20> */
.L_x_16453:
        /* <DEDUP_REMOVED lines=13> */
.L_x_16455:
[----:B------:R-:W-:Y:S05]  /*6b30*/  BSYNC.RECONVERGENT B2 ;  /* 0x0000000000027941 */ /* 0x000fea0003800200 */
.L_x_16454:
        /* <DEDUP_REMOVED lines=43> */
.L_x_16452:
[----:B------:R-:W-:Y:S05]  /*6df0*/  BSYNC.RECONVERGENT B1 ;  /* 0x0000000000017941 */ /* 0x000fea0003800200 */
.L_x_16451:
[----:B------:R-:W-:Y:S01]  /*6e00*/  ISETP.NE.AND P4, PT, R36, 0x1, PT ;  /* 0x000000012400780c */ /* 0x000fe20003f85270 */
[----:B------:R-:W-:Y:S01]  /*6e10*/  BSSY.RECONVERGENT B1, `(.L_x_16456) ;  /* 0x000004a000017945 */ /* 0x000fe20003800200 */
[----:B------:R-:W-:Y:S01]  /*6e20*/  I2FP.F32.U32 R29, R28 ;  /* 0x0000001c001d7245 */ /* 0x000fe20000201000 */
[----:B------:R-:W-:-:S04]  /*6e30*/  IMAD.MOV.U32 R37, RZ, RZ, 0x2 ;  /* 0x00000002ff257424 */ /* 0x000fc800078e00ff */
[----:B------:R-:W-:Y:S01]  /*6e40*/  FFMA.FTZ R28, R29, R218, 1.1641532182693481445e-10 ;  /* 0x2f0000001d1c7423 */ /* 0x000fe200000100da */
[----:B------:R-:W-:-:S04]  /*6e50*/  IMAD.U32 R29, R30, 0x10000, RZ ;  /* 0x000100001e1d7824 */ /* 0x000fc800078e00ff */
        /* <DEDUP_REMOVED lines=12> */
.L_x_16458:
        /* <DEDUP_REMOVED lines=13> */
.L_x_16460:
[----:B------:R-:W-:Y:S05]  /*6ff0*/  BSYNC.RECONVERGENT B2 ;  /* 0x0000000000027941 */ /* 0x000fea0003800200 */
.L_x_16459:
        /* <DEDUP_REMOVED lines=40> */
[----:B------:R-:W-:Y:S02]  /*7280*/  HFMA2 R37, -RZ, RZ, 0, 0 ;  /* 0x00000000ff257431 */ /* 0x000fe400000001ff */
[----:B------:R-:W-:Y:S02]  /*7290*/  IMAD.MOV.U32 R28, RZ, RZ, R46 ;  /* 0x000000ffff1c7224 */ /* 0x000fe400078e002e */
[----:B------:R-:W-:-:S07]  /*72a0*/  IMAD.MOV.U32 R46, RZ, RZ, R36 ;  /* 0x000000ffff2e7224 */ /* 0x000fce00078e0024 */
.L_x_16457:
[----:B------:R-:W-:Y:S05]  /*72b0*/  BSYNC.RECONVERGENT B1 ;  /* 0x0000000000017941 */ /* 0x000fea0003800200 */
.L_x_16456:
[----:B------:R-:W-:Y:S01]  /*72c0*/  I2FP.F32.U32 R29, R28 ;  /* 0x0000001c001d7245 */ /* 0x000fe20000201000 */
[----:B------:R-:W-:Y:S01]  /*72d0*/  IMAD.U32 R35, R35, 0x10000, RZ ;  /* 0x0001000023237824 */ /* 0x000fe200078e00ff */
[----:B------:R-:W-:Y:S03]  /*72e0*/  BSSY.RECONVERGENT B1, `(.L_x_16461) ;  /* 0x000004e000017945 */ /* 0x000fe60003800200 */
[----:B------:R-:W-:Y:S01]  /*72f0*/  FFMA.FTZ R28, R29, R218, 1.1641532182693481445e-10 ;  /* 0x2f0000001d1c7423 */ /* 0x000fe200000100da */
[----:B------:R-:W-:-:S04]  /*7300*/  FMUL.FTZ R35, R35, R212 ;  /* 0x000000d423237220 */ /* 0x000fc80000410000 */
[----:B------:R-:W-:Y:S02]  /*7310*/  FSETP.GTU.FTZ.AND P4, PT, R28, R213, PT ;  /* 0x000000d51c00720b */ /* 0x000fe40003f9c000 */
[----:B------:R-:W-:Y:S01]  /*7320*/  FSEL R28, R30, RZ, P0 ;  /* 0x000000ff1e1c7208 */ /* 0x000fe20000000000 */
[----:B------:R-:W-:Y:S01]  /*7330*/  IMAD.MOV.U32 R30, RZ, RZ, 0x2 ;  /* 0x00000002ff1e7424 */ /* 0x000fe200078e00ff */
        /* <DEDUP_REMOVED lines=15> */
.L_x_16463:
        /* <DEDUP_REMOVED lines=13> */
.L_x_16465:
[----:B------:R-:W-:Y:S05]  /*7500*/  BSYNC.RECONVERGENT B2 ;  /* 0x0000000000027941 */ /* 0x000fea0003800200 */
.L_x_16464:
        /* <DEDUP_REMOVED lines=43> */
.L_x_16462:
[----:B------:R-:W-:Y:S05]  /*77c0*/  BSYNC.RECONVERGENT B1 ;  /* 0x0000000000017941 */ /* 0x000fea0003800200 */
.L_x_16461:
[----:B------:R-:W-:Y:S01]  /*77d0*/  ISETP.NE.AND P5, PT, R30, 0x1, PT ;  /* 0x000000011e00780c */ /* 0x000fe20003fa5270 */
[C---:B------:R-:W-:Y:S01]  /*77e0*/  IMAD.U32 R37, R31.reuse, 0x10000, RZ ;  /* 0x000100001f257824 */ /* 0x040fe200078e00ff */
[----:B------:R-:W-:Y:S01]  /*77f0*/  I2FP.F32.U32 R29, R28 ;  /* 0x0000001c001d7245 */ /* 0x000fe20000201000 */
[----:B------:R-:W-:Y:S01]  /*7800*/  BSSY.RECONVERGENT B1, `(.L_x_16466) ;  /* 0x0000049000017945 */ /* 0x000fe20003800200 */
[----:B------:R-:W-:Y:S01]  /*7810*/  PRMT R35, R31, 0x7632, R35 ;  /* 0x000076321f237816 */ /* 0x000fe20000000023 */
[----:B------:R-:W-:Y:S02]  /*7820*/  IMAD.MOV.U32 R36, RZ, RZ, 0x2 ;  /* 0x00000002ff247424 */ /* 0x000fe400078e00ff */
[----:B------:R-:W-:Y:S01]  /*7830*/  FMUL.FTZ R86, R212, R37 ;  /* 0x00000025d4567220 */ /* 0x000fe20000410000 */
        /* <DEDUP_REMOVED lines=12> */
.L_x_16468:
        /* <DEDUP_REMOVED lines=13> */
.L_x_16470:
[----:B------:R-:W-:Y:S05]  /*79d0*/  BSYNC.RECONVERGENT B2 ;  /* 0x0000000000027941 */ /* 0x000fea0003800200 */
.L_x_16469:
        /* <DEDUP_REMOVED lines=38> */
[----:B------:R-:W-:-:S03]  /*7c40*/  LOP3.LUT R2, R216, R36, R41, 0x96, !PT ;  /* 0x00000024d8027212 */ /* 0x000fc600078e9629 */
[----:B------:R-:W-:Y:S01]  /*7c50*/  HFMA2 R36, -RZ, RZ, 0, 0 ;  /* 0x00000000ff247431 */ /* 0x000fe200000001ff */
[----:B------:R-:W-:Y:S01]  /*7c60*/  MOV R180, R40 ;  /* 0x0000002800b47202 */ /* 0x000fe20000000f00 */
[----:B------:R-:W-:Y:S01]  /*7c70*/  IMAD.MOV.U32 R46, RZ, RZ, R30 ;  /* 0x000000ffff2e7224 */ /* 0x000fe200078e001e */
[----:B------:R-:W-:-:S07]  /*7c80*/  LOP3.LUT R3, R28, UR27, R31, 0x96, !PT ;  /* 0x0000001b1c037c12 */ /* 0x000fce000f8e961f */
.L_x_16467:
[----:B------:R-:W-:Y:S05]  /*7c90*/  BSYNC.RECONVERGENT B1 ;  /* 0x0000000000017941 */ /* 0x000fea0003800200 */
.L_x_16466:
        /* <DEDUP_REMOVED lines=23> */
.L_x_16473:
        /* <DEDUP_REMOVED lines=13> */
.L_x_16475:
[----:B------:R-:W-:Y:S05]  /*7ee0*/  BSYNC.RECONVERGENT B2 ;  /* 0x0000000000027941 */ /* 0x000fea0003800200 */
.L_x_16474:
        /* <DEDUP_REMOVED lines=43> */
.L_x_16472:
[----:B------:R-:W-:Y:S05]  /*81a0*/  BSYNC.RECONVERGENT B1 ;  /* 0x0000000000017941 */ /* 0x000fea0003800200 */
.L_x_16471:
[----:B------:R-:W-:Y:S01]  /*81b0*/  ISETP.NE.AND P6, PT, R30, 0x1, PT ;  /* 0x000000011e00780c */ /* 0x000fe20003fc5270 */
[----:B------:R-:W-:Y:S01]  /*81c0*/  IMAD.U32 R35, R35, 0x10000, RZ ;  /* 0x0001000023237824 */ /* 0x000fe200078e00ff */
[----:B------:R-:W-:Y:S01]  /*81d0*/  I2FP.F32.U32 R29, R28 ;  /* 0x0000001c001d7245 */ /* 0x000fe20000201000 */
[----:B------:R-:W-:Y:S01]  /*81e0*/  BSSY.RECONVERGENT B1, `(.L_x_16476) ;  /* 0x000004a000017945 */ /* 0x000fe20003800200 */
        /* <DEDUP_REMOVED lines=14> */
.L_x_16478:
        /* <DEDUP_REMOVED lines=15> */
.L_x_16480:
[----:B------:R-:W-:Y:S05]  /*83c0*/  BSYNC.RECONVERGENT B2 ;  /* 0x0000000000027941 */ /* 0x000fea0003800200 */
.L_x_16479:
        /* <DEDUP_REMOVED lines=39> */
[----:B------:R-:W-:Y:S02]  /*8640*/  LOP3.LUT R2, R216, R36, R41, 0x96, !PT ;  /* 0x00000024d8027212 */ /* 0x000fe400078e9629 */
[----:B------:R-:W-:Y:S01]  /*8650*/  MOV R180, R40 ;  /* 0x0000002800b47202 */ /* 0x000fe20000000f00 */
[----:B------:R-:W-:Y:S01]  /*8660*/  IMAD.MOV.U32 R46, RZ, RZ, R30 ;  /* 0x000000ffff2e7224 */ /* 0x000fe200078e001e */
[----:B------:R-:W-:-:S07]  /*8670*/  LOP3.LUT R3, R28, UR27, R31, 0x96, !PT ;  /* 0x0000001b1c037c12 */ /* 0x000fce000f8e961f */
.L_x_16477:
[----:B------:R-:W-:Y:S05]  /*8680*/  BSYNC.RECONVERGENT B1 ;  /* 0x0000000000017941 */ /* 0x000fea0003800200 */
.L_x_16476:
[----:B------:R-:W-:Y:S01]  /*8690*/  I2FP.F32.U32 R29, R29 ;  /* 0x0000001d001d7245 */ /* 0x000fe20000201000 */
[----:B------:R-:W-:-:S04]  /*86a0*/  IMAD.U32 R31, R34, 0x10000, RZ ;  /* 0x00010000221f7824 */ /* 0x000fc800078e00ff */
[----:B------:R-:W-:Y:S01]  /*86b0*/  FFMA.FTZ R28, R29, R218, 1.1641532182693481445e-10 ;  /* 0x2f0000001d1c7423 */ /* 0x000fe200000100da */
[----:B------:R-:W-:-:S04]  /*86c0*/  FMUL.FTZ R31, R31, R212 ;  /* 0x000000d41f1f7220 */ /* 0x000fc80000410000 */
[----:B------:R-:W-:Y:S02]  /*86d0*/  FSETP.GTU.FTZ.AND P6, PT, R28, R213, PT ;  /* 0x000000d51c00720b */ /* 0x000fe40003fdc000 */
[----:B------:R-:W-:Y:S02]  /*86e0*/  FSEL R28, R35, RZ, P5 ;  /* 0x000000ff231c7208 */ /* 0x000fe40002800000 */
[----:B------:R-:W-:Y:S02]  /*86f0*/  FSEL R31, R31, RZ, !P6 ;  /* 0x000000ff1f1f7208 */ /* 0x000fe40007000000 */
[----:B------:R-:W-:-:S03]  /*8700*/  SEL R188, RZ, 0x1, P6 ;  /* 0x00000001ffbc7807 */ /* 0x000fc60003000000 */
[----:B------:R-:W-:-:S04]  /*8710*/  FADD.FTZ R87, R31, R28 ;  /* 0x0000001c1f577221 */ /* 0x000fc80000010000 */
[----:B------:R-:W-:-:S07]  /*8720*/  @P1 FADD.FTZ R87, R91, R87 ;  /* 0x000000575b571221 */ /* 0x000fce0000010000 */
.L_x_16400:
[----:B------:R-:W0:Y:S01]  /*8730*/  LDC.64 R226, c[0x0][0x3a8] ;  /* 0x0000ea00ffe27b82 */ /* 0x000e220000000a00 */
[----:B------:R-:W-:Y:S01]  /*8740*/  SEL R31, RZ, 0x100, !P0 ;  /* 0x00000100ff1f7807 */ /* 0x000fe20004000000 */
[----:B------:R-:W-:Y:S01]  /*8750*/  VIADD R207, R206, 0x20 ;  /* 0x00000020cecf7836 */ /* 0x000fe20000000000 */
        /* <DEDUP_REMOVED lines=21> */
[----:B------:R-:W-:Y:S01]  /*88b0*/  LOP3.LUT R30, R28, R29, RZ, 0xfc, !PT ;  /* 0x0000001d1c1e7212 */ /* 0x000fe200078efcff */
[----:B------:R3:W-:Y:S02]  /*88c0*/  STG.E.128 desc[UR8][R38.64+0x10], R84 ;  /* 0x0000105426007986 */ /* 0x0007e4000c101d08 */
[C---:B------:R-:W-:Y:S02]  /*88d0*/  IMAD.WIDE.U32 R28, R207.reuse, 0x10, R164 ;  /* 0x00000010cf1c7825 */ /* 0x040fe400078e00a4 */
[----:B------:R3:W-:Y:S02]  /*88e0*/  STG.E.64 desc[UR8][R36.64], R30 ;  /* 0x0000001e24007986 */ /* 0x0007e4000c101b08 */
[----:B--2---:R-:W-:-:S04]  /*88f0*/  @P1 IMAD.WIDE.U32 R32, R207, 0x20, R32 ;  /* 0x00000020cf201825 */ /* 0x004fc800078e0020 */
[----:B0-----:R-:W-:Y:S01]  /*8900*/  @P0 IMAD.WIDE.U32 R34, R207, 0x10, R34 ;  /* 0x00000010cf220825 */ /* 0x001fe200078e0022 */
[----:B---3--:R-:W-:Y:S06]  /*8910*/  @!P0 BRA `(.L_x_16481) ;  /* 0x0000000000508947 */ /* 0x008fec0003800000 */
[----:B------:R-:W-:Y:S01]  /*8920*/  SHF.L.U32 R37, R187, 0x10, RZ ;  /* 0x00000010bb257819 */ /* 0x000fe200000006ff */
        /* <DEDUP_REMOVED lines=19> */
.L_x_16481:
[----:B------:R1:W5:Y:S04]  /*8a60*/  @P0 LDG.E.128 R96, desc[UR8][R34.64] ;  /* 0x0000000822600981 */ /* 0x000368000c1e1d00 */
[----:B------:R1:W5:Y:S04]  /*8a70*/  @P1 LDG.E.128 R92, desc[UR8][R32.64] ;  /* 0x00000008205c1981 */ /* 0x000368000c1e1d00 */
[----:B------:R1:W5:Y:S04]  /*8a80*/  @P1 LDG.E.128 R88, desc[UR8][R32.64+0x10] ;  /* 0x0000100820581981 */ /* 0x000368000c1e1d00 */
[----:B0-----:R-:W5:Y:S01]  /*8a90*/  LDG.E.128 R28, desc[UR8][R28.64] ;  /* 0x000000081c1c7981 */ /* 0x001f62000c1e1d00 */
[----:B------:R-:W-:Y:S05]  /*8aa0*/  @!P0 BRA `(.L_x_16482) ;  /* 0x0000004c00dc8947 */ /* 0x000fea0003800000 */
[----:B------:R-:W-:Y:S01]  /*8ab0*/  ISETP.NE.AND P2, PT, R45, 0x1, PT ;  /* 0x000000012d00780c */ /* 0x000fe20003f45270 */
[----:B------:R-:W-:Y:S01]  /*8ac0*/  BSSY.RECONVERGENT B1, `(.L_x_16483) ;  /* 0x000004a000017945 */ /* 0x000fe20003800200 */
[----:B-----5:R-:W-:Y:S01]  /*8ad0*/  PRMT R38, R99, 0x7632, R38 ;  /* 0x0000763263267816 */ /* 0x020fe20000000026 */
[----:B------:R-:W-:Y:S01]  /*8ae0*/  IMAD.MOV.U32 R36, RZ, RZ, 0x2 ;  /* 0x00000002ff247424 */ /* 0x000fe200078e00ff */
[----:B------:R-:W-:Y:S01]  /*8af0*/  PRMT R39, R98, 0x7632, R39 ;  /* 0x0000763262277816 */ /* 0x000fe20000000027 */
[----:B-1----:R-:W-:Y:S01]  /*8b00*/  IMAD.MOV.U32 R32, RZ, RZ, R180 ;  /* 0x000000ffff207224 */ /* 0x002fe200078e00b4 */
        /* <DEDUP_REMOVED lines=14> */
.L_x_16485:
        /* <DEDUP_REMOVED lines=13> */
.L_x_16487:
[----:B------:R-:W-:Y:S05]  /*8cc0*/  BSYNC.RECONVERGENT B2 ;  /* 0x0000000000027941 */ /* 0x000fea0003800200 */
.L_x_16486:
        /* <DEDUP_REMOVED lines=39> */
[----:B------:R-:W-:-:S04]  /*8f40*/  LOP3.LUT R2, R216, R2, R181, 0x96, !PT ;  /* 0x00000002d8027212 */ /* 0x000fc800078e96b5 */
[----:B------:R-:W-:-:S07]  /*8f50*/  LOP3.LUT R3, R34, UR27, R45, 0x96, !PT ;  /* 0x0000001b22037c12 */ /* 0x000fce000f8e962d */
.L_x_16484:
[----:B------:R-:W-:Y:S05]  /*8f60*/  BSYNC.RECONVERGENT B1 ;  /* 0x0000000000017941 */ /* 0x000fea0003800200 */
.L_x_16483:
[----:B------:R-:W-:Y:S01]  /*8f70*/  ISETP.NE.AND P2, PT, R36, 0x1, PT ;  /* 0x000000012400780c */ /* 0x000fe20003f45270 */
[----:B------:R-:W-:Y:S01]  /*8f80*/  BSSY.RECONVERGENT B1, `(.L_x_16488) ;  /* 0x000004b000017945 */ /* 0x000fe20003800200 */
[----:B------:R-:W-:Y:S01]  /*8f90*/  I2FP.F32.U32 R35, R32 ;  /* 0x0000002000237245 */ /* 0x000fe20000201000 */
[----:B------:R-:W-:Y:S01]  /*8fa0*/  IMAD.MOV.U32 R40, RZ, RZ, 0x2 ;  /* 0x00000002ff287424 */ /* 0x000fe200078e00ff */
[----:B------:R-:W-:-:S03]  /*8fb0*/  MOV R34, R180 ;  /* 0x000000b400227202 */ /* 0x000fc60000000f00 */
[----:B------:R-:W-:Y:S01]  /*8fc0*/  FFMA.FTZ R32, R35, R218, 1.1641532182693481445e-10 ;  /* 0x2f00000023207423 */ /* 0x000fe200000100da */
[----:B------:R-:W-:-:S04]  /*8fd0*/  IMAD.U32 R35, R28, 0x10000, RZ ;  /* 0x000100001c237824 */ /* 0x000fc800078e00ff */
[----:B------:R-:W-:Y:S01]  /*8fe0*/  FSETP.LE.FTZ.AND P4, PT, R32, R213, PT ;  /* 0x000000d52000720b */ /* 0x000fe20003f93000 */
[----:B------:R-:W-:Y:S01]  /*8ff0*/  FMUL.FTZ R43, R35, R212 ;  /* 0x000000d4232b7220 */ /* 0x000fe20000410000 */
[----:B------:R-:W-:Y:S02]  /*9000*/  PRMT R32, R28, 0x7632, R32 ;  /* 0x000076321c207816 */ /* 0x000fe40000000020 */
        /* <DEDUP_REMOVED lines=10> */
.L_x_16490:
        /* <DEDUP_REMOVED lines=13> */
.L_x_16492:
[----:B------:R-:W-:Y:S05]  /*9180*/  BSYNC.RECONVERGENT B2 ;  /* 0x0000000000027941 */ /* 0x000fea0003800200 */
.L_x_16491:
        /* <DEDUP_REMOVED lines=38> */
[----:B------:R-:W-:Y:S01]  /*93f0*/  IMAD.MOV.U32 R40, RZ, RZ, RZ ;  /* 0x000000ffff287224 */ /* 0x000fe200078e00ff */
[----:B------:R-:W-:Y:S02]  /*9400*/  LOP3.LUT R3, R34, UR27, R37, 0x96, !PT ;  /* 0x0000001b22037c12 */ /* 0x000fe4000f8e9625 */
[----:B------:R-:W-:Y:S01]  /*9410*/  MOV R34, R44 ;  /* 0x0000002c00227202 */ /* 0x000fe20000000f00 */
[----:B------:R-:W-:-:S07]  /*9420*/  IMAD.MOV.U32 R44, RZ, RZ, R36 ;  /* 0x000000ffff2c7224 */ /* 0x000fce00078e0024 */
.L_x_16489:
[----:B------:R-:W-:Y:S05]  /*9430*/  BSYNC.RECONVERGENT B1 ;  /* 0x0000000000017941 */ /* 0x000fea0003800200 */
.L_x_16488:
[----:B------:R-:W-:Y:S01]  /*9440*/  I2FP.F32.U32 R35, R34 ;  /* 0x0000002200237245 */ /* 0x000fe20000201000 */
[----:B------:R-:W-:Y:S01]  /*9450*/  BSSY.RECONVERGENT B1, `(.L_x_16493) ;  /* 0x000004f000017945 */ /* 0x000fe20003800200 */
[----:B------:R-:W-:Y:S01]  /*9460*/  SHF.L.U32 R37, R96, 0x10, RZ ;  /* 0x0000001060257819 */ /* 0x000fe200000006ff */
[----:B------:R-:W-:Y:S01]  /*9470*/  IMAD.MOV.U32 R36, RZ, RZ, 0x2 ;  /* 0x00000002ff247424 */ /* 0x000fe200078e00ff */
[----:B------:R-:W-:Y:S01]  /*9480*/  ISETP.NE.AND P3, PT, R40, 0x1, PT ;  /* 0x000000012800780c */ /* 0x000fe20003f65270 */
[----:B------:R-:W-:Y:S01]  /*9490*/  FFMA.FTZ R34, R35, R218, 1.1641532182693481445e-10 ;  /* 0x2f00000023227423 */ /* 0x000fe200000100da */
[----:B------:R-:W-:Y:S01]  /*94a0*/  FSEL R35, R43, RZ, P4 ;  /* 0x000000ff2b237208 */ /* 0x000fe20002000000 */
[----:B------:R-:W-:-:S03]  /*94b0*/  FMUL.FTZ R37, R37, R212 ;  /* 0x000000d425257220 */ /* 0x000fc60000410000 */
[----:B------:R-:W-:Y:S01]  /*94c0*/  FSETP.GTU.FTZ.AND P2, PT, R34, R213, PT ;  /* 0x000000d52200720b */ /* 0x000fe20003f5c000 */
[----:B------:R-:W-:-:S03]  /*94d0*/  IMAD.MOV.U32 R34, RZ, RZ, R180 ;  /* 0x000000ffff227224 */ /* 0x000fc600078e00b4 */
        /* <DEDUP_REMOVED lines=13> */
.L_x_16495:
        /* <DEDUP_REMOVED lines=13> */
.L_x_16497:
[----:B------:R-:W-:Y:S05]  /*9680*/  BSYNC.RECONVERGENT B2 ;  /* 0x0000000000027941 */ /* 0x000fea0003800200 */
.L_x_16496:
        /* <DEDUP_REMOVED lines=38> */
[----:B------:R-:W-:Y:S01]  /*98f0*/  IMAD.MOV.U32 R180, RZ, RZ, R46 ;  /* 0x000000ffffb47224 */ /* 0x000fe200078e002e */
[----:B------:R-:W-:Y:S02]  /*9900*/  LOP3.LUT R3, R34, UR27, R37, 0x96, !PT ;  /* 0x0000001b22037c12 */ /* 0x000fe4000f8e9625 */
[----:B------:R-:W-:Y:S01]  /*9910*/  MOV R34, R44 ;  /* 0x0000002c00227202 */ /* 0x000fe20000000f00 */
[----:B------:R-:W-:Y:S02]  /*9920*/  IMAD.MOV.U32 R44, RZ, RZ, R36 ;  /* 0x000000ffff2c7224 */ /* 0x000fe400078e0024 */
[----:B------:R-:W-:-:S07]  /*9930*/  IMAD.MOV.U32 R36, RZ, RZ, RZ ;  /* 0x000000ffff247224 */ /* 0x000fce00078e00ff */
.L_x_16494:
[----:B------:R-:W-:Y:S05]  /*9940*/  BSYNC.RECONVERGENT B1 ;  /* 0x0000000000017941 */ /* 0x000fea0003800200 */
.L_x_16493:
[----:B------:R-:W-:Y:S01]  /*9950*/  ISETP.NE.AND P2, PT, R36, 0x1, PT ;  /* 0x000000012400780c */ /* 0x000fe20003f45270 */
[----:B------:R-:W-:Y:S01]  /*9960*/  BSSY.RECONVERGENT B1, `(.L_x_16498) ;  /* 0x000004b000017945 */ /* 0x000fe20003800200 */
[----:B------:R-:W-:Y:S01]  /*9970*/  I2FP.F32.U32 R35, R34 ;  /* 0x0000002200237245 */ /* 0x000fe20000201000 */
[----:B------:R-:W-:-:S04]  /*9980*/  IMAD.MOV.U32 R37, RZ, RZ, 0x2 ;  /* 0x00000002ff257424 */ /* 0x000fc800078e00ff */
[----:B------:R-:W-:Y:S01]  /*9990*/  FFMA.FTZ R34, R35, R218, 1.1641532182693481445e-10 ;  /* 0x2f00000023227423 */ /* 0x000fe200000100da */
[----:B------:R-:W-:-:S04]  /*99a0*/  SHF.L.U32 R35, R32, 0x10, RZ ;  /* 0x0000001020237819 */ /* 0x000fc800000006ff */
        /* <DEDUP_REMOVED lines=13> */
.L_x_16500:
        /* <DEDUP_REMOVED lines=13> */
.L_x_16502:
[----:B------:R-:W-:Y:S05]  /*9b50*/  BSYNC.RECONVERGENT B2 ;  /* 0x0000000000027941 */ /* 0x000fea0003800200 */
.L_x_16501:
        /* <DEDUP_REMOVED lines=39> */
[----:B------:R-:W-:Y:S01]  /*9dd0*/  LOP3.LUT R3, R34, UR27, R37, 0x96, !PT ;  /* 0x0000001b22037c12 */ /* 0x000fe2000f8e9625 */
[----:B------:R-:W-:Y:S01]  /*9de0*/  IMAD.MOV.U32 R37, RZ, RZ, RZ ;  /* 0x000000ffff257224 */ /* 0x000fe200078e00ff */
[----:B------:R-:W-:Y:S01]  /*9df0*/  MOV R34, R44 ;  /* 0x0000002c00227202 */ /* 0x000fe20000000f00 */
[----:B------:R-:W-:-:S07]  /*9e00*/  IMAD.MOV.U32 R44, RZ, RZ, R36 ;  /* 0x000000ffff2c7224 */ /* 0x000fce00078e0024 */
.L_x_16499:
[----:B------:R-:W-:Y:S05]  /*9e10*/  BSYNC.RECONVERGENT B1 ;  /* 0x0000000000017941 */ /* 0x000fea0003800200 */
.L_x_16498:
        /* <DEDUP_REMOVED lines=8> */
[----:B------:R-:W-:Y:S02]  /*9ea0*/  FSEL R34, R43, RZ, P4 ;  /* 0x000000ff2b227208 */ /* 0x000fe40002000000 */
[----:B------:R-:W-:Y:S02]  /*9eb0*/  FSEL R33, R33, RZ, !P2 ;  /* 0x000000ff21217208 */ /* 0x000fe40005000000 */
[----:B------:R-:W-:-:S03]  /*9ec0*/  SEL R182, RZ, 0x1, P2 ;  /* 0x00000001ffb67807 */ /* 0x000fc60001000000 */
[----:B------:R-:W-:Y:S01]  /*9ed0*/  FADD.FTZ R77, R33, R34 ;  /* 0x00000022214d7221 */ /* 0x000fe20000010000 */
[----:B------:R-:W-:-:S03]  /*9ee0*/  IMAD.MOV.U32 R33, RZ, RZ, R180 ;  /* 0x000000ffff217224 */ /* 0x000fc600078e00b4 */
        /* <DEDUP_REMOVED lines=10> */
.L_x_16505:
        /* <DEDUP_REMOVED lines=13> */
.L_x_16507:
[----:B------:R-:W-:Y:S05]  /*a060*/  BSYNC.RECONVERGENT B2 ;  /* 0x0000000000027941 */ /* 0x000fea0003800200 */
.L_x_16506:
        /* <DEDUP_REMOVED lines=41> */
[----:B------:R-:W-:Y:S02]  /*a300*/  IMAD.MOV.U32 R180, RZ, RZ, R46 ;  /* 0x000000ffffb47224 */ /* 0x000fe400078e002e */
[----:B------:R-:W-:-:S07]  /*a310*/  IMAD.MOV.U32 R36, RZ, RZ, RZ ;  /* 0x000000ffff247224 */ /* 0x000fce00078e00ff */
.L_x_16504:
[----:B------:R-:W-:Y:S05]  /*a320*/  BSYNC.RECONVERGENT B1 ;  /* 0x0000000000017941 */ /* 0x000fea0003800200 */
.L_x_16503:
[----:B------:R-:W-:Y:S01]  /*a330*/  ISETP.NE.AND P2, PT, R36, 0x1, PT ;  /* 0x000000012400780c */ /* 0x000fe20003f45270 */
[----:B------:R-:W-:Y:S01]  /*a340*/  BSSY.RECONVERGENT B1, `(.L_x_16508) ;  /* 0x000004c000017945 */ /* 0x000fe20003800200 */
[----:B------:R-:W-:Y:S01]  /*a350*/  I2FP.F32.U32 R33, R33 ;  /* 0x0000002100217245 */ /* 0x000fe20000201000 */
[----:B------:R-:W-:Y:S01]  /*a360*/  IMAD.MOV.U32 R40, RZ, RZ, 0x2 ;  /* 0x00000002ff287424 */ /* 0x000fe200078e00ff */
[----:B------:R-:W-:-:S03]  /*a370*/  SHF.L.U32 R35, R29, 0x10, RZ ;  /* 0x000000101d237819 */ /* 0x000fc600000006ff */
[----:B------:R-:W-:Y:S01]  /*a380*/  FFMA.FTZ R34, R33, R218, 1.1641532182693481445e-10 ;  /* 0x2f00000021227423 */ /* 0x000fe200000100da */
[----:B------:R-:W-:Y:S01]  /*a390*/  PRMT R33, R29, 0x7632, R33 ;  /* 0x000076321d217816 */ /* 0x000fe20000000021 */
[----:B------:R-:W-:-:S03]  /*a3a0*/  FMUL.FTZ R43, R35, R212 ;  /* 0x000000d4232b7220 */ /* 0x000fc60000410000 */
[----:B------:R-:W-:Y:S01]  /*a3b0*/  FSETP.LE.FTZ.AND P4, PT, R34, R213, PT ;  /* 0x000000d52200720b */ /* 0x000fe20003f93000 */
[----:B------:R-:W-:-:S03]  /*a3c0*/  IMAD.MOV.U32 R34, RZ, RZ, R180 ;  /* 0x000000ffff227224 */ /* 0x000fc600078e00b4 */
        /* <DEDUP_REMOVED lines=10> */
.L_x_16510:
        /* <DEDUP_REMOVED lines=13> */
.L_x_16512:
[----:B------:R-:W-:Y:S05]  /*a540*/  BSYNC.RECONVERGENT B2 ;  /* 0x0000000000027941 */ /* 0x000fea0003800200 */
.L_x_16511:
        /* <DEDUP_REMOVED lines=43> */
.L_x_16509:
[----:B------:R-:W-:Y:S05]  /*a800*/  BSYNC.RECONVERGENT B1 ;  /* 0x0000000000017941 */ /* 0x000fea0003800200 */
.L_x_16508:
[----:B------:R-:W-:Y:S01]  /*a810*/  I2FP.F32.U32 R35, R34 ;  /* 0x0000002200237245 */ /* 0x000fe20000201000 */
[----:B------:R-:W-:Y:S01]  /*a820*/  BSSY.RECONVERGENT B1, `(.L_x_16513) ;  /* 0x000004f000017945 */ /* 0x000fe20003800200 */
[----:B------:R-:W-:Y:S02]  /*a830*/  SHF.L.U32 R37, R97, 0x10, RZ ;  /* 0x0000001061257819 */ /* 0x000fe400000006ff */
[----:B------:R-:W-:Y:S01]  /*a840*/  ISETP.NE.AND P3, PT, R40, 0x1, PT ;  /* 0x000000012800780c */ /* 0x000fe20003f65270 */
[----:B------:R-:W-:Y:S01]  /*a850*/  FFMA.FTZ R34, R35, R218, 1.1641532182693481445e-10 ;  /* 0x2f00000023227423 */ /* 0x000fe200000100da */
[----:B------:R-:W-:Y:S01]  /*a860*/  FSEL R35, R43, RZ, P4 ;  /* 0x000000ff2b237208 */ /* 0x000fe20002000000 */
[----:B------:R-:W-:-:S03]  /*a870*/  FMUL.FTZ R37, R37, R212 ;  /* 0x000000d425257220 */ /* 0x000fc60000410000 */
[----:B------:R-:W-:Y:S01]  /*a880*/  FSETP.GTU.FTZ.AND P2, PT, R34, R213, PT ;  /* 0x000000d52200720b */ /* 0x000fe20003f5c000 */
[----:B------:R-:W-:-:S03]  /*a890*/  IMAD.MOV.U32 R34, RZ, RZ, R180 ;  /* 0x000000ffff227224 */ /* 0x000fc600078e00b4 */
[----:B------:R-:W-:Y:S01]  /*a8a0*/  FSEL R78, R37, RZ, !P2 ;  /* 0x000000ff254e7208 */ /* 0x000fe20005000000 */
[----:B------:R-:W-:Y:S01]  /*a8b0*/  IMAD.MOV.U32 R37, RZ, RZ, 0x2 ;  /* 0x00000002ff257424 */ /* 0x000fe200078e00ff */
        /* <DEDUP_REMOVED lines=12> */
.L_x_16515:
        /* <DEDUP_REMOVED lines=13> */
.L_x_16517:
[----:B------:R-:W-:Y:S05]  /*aa50*/  BSYNC.RECONVERGENT B2 ;  /* 0x0000000000027941 */ /* 0x000fea0003800200 */
.L_x_16516:
        /* <DEDUP_REMOVED lines=43> */
.L_x_16514:
[----:B------:R-:W-:Y:S05]  /*ad10*/  BSYNC.RECONVERGENT B1 ;  /* 0x0000000000017941 */ /* 0x000fea0003800200 */
.L_x_16513:
[----:B------:R-:W-:Y:S01]  /*ad20*/  ISETP.NE.AND P2, PT, R37, 0x1, PT ;  /* 0x000000012500780c */ /* 0x000fe20003f45270 */
[----:B------:R-:W-:Y:S01]  /*ad30*/  BSSY.RECONVERGENT B1, `(.L_x_16518) ;  /* 0x000004b000017945 */ /* 0x000fe20003800200 */
[----:B------:R-:W-:Y:S01]  /*ad40*/  I2FP.F32.U32 R35, R34 ;  /* 0x0000002200237245 */ /* 0x000fe20000201000 */
[----:B------:R-:W-:Y:S02]  /*ad50*/  IMAD.MOV.U32 R40, RZ, RZ, 0x2 ;  /* 0x00000002ff287424 */ /* 0x000fe400078e00ff */
[----:B------:R-:W-:Y:S02]  /*ad60*/  IMAD.MOV.U32 R36, RZ, RZ, R180 ;  /* 0x000000ffff247224 */ /* 0x000fe400078e00b4 */
[----:B------:R-:W-:Y:S01]  /*ad70*/  FFMA.FTZ R34, R35, R218, 1.1641532182693481445e-10 ;  /* 0x2f00000023227423 */ /* 0x000fe200000100da */
[----:B------:R-:W-:-:S04]  /*ad80*/  SHF.L.U32 R35, R33, 0x10, RZ ;  /* 0x0000001021237819 */ /* 0x000fc800000006ff */
[----:B------:R-:W-:Y:S01]  /*ad90*/  FSETP.LE.FTZ.AND P4, PT, R34, R213, PT ;  /* 0x000000d52200720b */ /* 0x000fe20003f93000 */
[----:B------:R-:W-:-:S03]  /*ada0*/  FMUL.FTZ R43, R35, R212 ;  /* 0x000000d4232b7220 */ /* 0x000fc60000410000 */
        /* <DEDUP_REMOVED lines=10> */
.L_x_16520:
        /* <DEDUP_REMOVED lines=13> */
.L_x_16522:
[----:B------:R-:W-:Y:S05]  /*af20*/  BSYNC.RECONVERGENT B2 ;  /* 0x0000000000027941 */ /* 0x000fea0003800200 */
.L_x_16521:
        /* <DEDUP_REMOVED lines=43> */
.L_x_16519:
[----:B------:R-:W-:Y:S05]  /*b1e0*/  BSYNC.RECONVERGENT B1 ;  /* 0x0000000000017941 */ /* 0x000fea0003800200 */
.L_x_16518:
[----:B------:R-:W-:Y:S01]  /*b1f0*/  I2FP.F32.U32 R35, R36 ;  /* 0x0000002400237245 */ /* 0x000fe20000201000 */
[----:B------:R-:W-:Y:S01]  /*b200*/  BSSY.RECONVERGENT B1, `(.L_x_16523) ;  /* 0x000004f000017945 */ /* 0x000fe20003800200 */
[----:B------:R-:W-:-:S03]  /*b210*/  SHF.L.U32 R37, R42, 0x10, RZ ;  /* 0x000000102a257819 */ /* 0x000fc600000006ff */
[----:B------:R-:W-:Y:S01]  /*b220*/  FFMA.FTZ R34, R35, R218, 1.1641532182693481445e-10 ;  /* 0x2f00000023227423 */ /* 0x000fe200000100da */
[----:B------:R-:W-:Y:S02]  /*b230*/  IMAD.MOV.U32 R35, RZ, RZ, R180 ;  /* 0x000000ffff237224 */ /* 0x000fe400078e00b4 */
[----:B------:R-:W-:Y:S02]  /*b240*/  FMUL.FTZ R37, R37, R212 ;  /* 0x000000d425257220 */ /* 0x000fe40000410000 */
[----:B------:R-:W-:Y:S02]  /*b250*/  FSETP.GTU.FTZ.AND P2, PT, R34, R213, PT ;  /* 0x000000d52200720b */ /* 0x000fe40003f5c000 */
[----:B------:R-:W-:Y:S02]  /*b260*/  FSEL R34, R43, RZ, P4 ;  /* 0x000000ff2b227208 */ /* 0x000fe40002000000 */
[----:B------:R-:W-:Y:S02]  /*b270*/  FSEL R37, R37, RZ, !P2 ;  /* 0x000000ff25257208 */ /* 0x000fe40005000000 */
[----:B------:R-:W-:-:S02]  /*b280*/  SEL R184, RZ, 0x1, P2 ;  /* 0x00000001ffb87807 */ /* 0x000fc40001000000 */
[----:B------:R-:W-:Y:S01]  /*b290*/  ISETP.NE.AND P2, PT, R40, 0x1, PT ;  /* 0x000000012800780c */ /* 0x000fe20003f45270 */
[----:B------:R-:W-:Y:S01]  /*b2a0*/  FADD.FTZ R79, R37, R34 ;  /* 0x00000022254f7221 */ /* 0x000fe20000010000 */
[----:B------:R-:W-:-:S03]  /*b2b0*/  IMAD.MOV.U32 R37, RZ, RZ, 0x2 ;  /* 0x00000002ff257424 */ /* 0x000fc600078e00ff */
        /* <DEDUP_REMOVED lines=10> */
.L_x_16525:
        /* <DEDUP_REMOVED lines=13> */
.L_x_16527:
[----:B------:R-:W-:Y:S05]  /*b430*/  BSYNC.RECONVERGENT B2 ;  /* 0x0000000000027941 */ /* 0x000fea0003800200 */
.L_x_16526:
        /* <DEDUP_REMOVED lines=38> */
[----:B------:R-:W-:-:S03]  /*b6a0*/  LOP3.LUT R2, R216, R2, R41, 0x96, !PT ;  /* 0x00000002d8027212 */ /* 0x000fc600078e9629 */
[----:B------:R-:W-:Y:S01]  /*b6b0*/  IMAD.MOV.U32 R180, RZ, RZ, R40 ;  /* 0x000000ffffb47224 */ /* 0x000fe200078e0028 */
[----:B------:R-:W-:Y:S02]  /*b6c0*/  LOP3.LUT R3, R36, UR27, R35, 0x96, !PT ;  /* 0x0000001b24037c12 */ /* 0x000fe4000f8e9623 */
[----:B------:R-:W-:Y:S01]  /*b6d0*/  MOV R35, R44 ;  /* 0x0000002c00237202 */ /* 0x000fe20000000f00 */
[----:B------:R-:W-:-:S07]  /*b6e0*/  IMAD.MOV.U32 R44, RZ, RZ, R34 ;  /* 0x000000ffff2c7224 */ /* 0x000fce00078e0022 */
.L_x_16524:
[----:B------:R-:W-:Y:S05]  /*b6f0*/  BSYNC.RECONVERGENT B1 ;  /* 0x0000000000017941 */ /* 0x000fea0003800200 */
.L_x_16523:
[----:B------:R-:W-:Y:S01]  /*b700*/  ISETP.NE.AND P3, PT, R37, 0x1, PT ;  /* 0x000000012500780c */ /* 0x000fe20003f65270 */
[----:B------:R-:W-:Y:S01]  /*b710*/  BSSY.RECONVERGENT B1, `(.L_x_16528) ;  /* 0x000004b000017945 */ /* 0x000fe20003800200 */
[----:B------:R-:W-:Y:S01]  /*b720*/  I2FP.F32.U32 R35, R35 ;  /* 0x0000002300237245 */ /* 0x000fe20000201000 */
[----:B------:R-:W-:Y:S02]  /*b730*/  IMAD.MOV.U32 R40, RZ, RZ, 0x2 ;  /* 0x00000002ff287424 */ /* 0x000fe400078e00ff */
[----:B------:R-:W-:Y:S02]  /*b740*/  IMAD.MOV.U32 R36, RZ, RZ, R180 ;  /* 0x000000ffff247224 */ /* 0x000fe400078e00b4 */
[----:B------:R-:W-:Y:S01]  /*b750*/  FFMA.FTZ R34, R35, R218, 1.1641532182693481445e-10 ;  /* 0x2f00000023227423 */ /* 0x000fe200000100da */
[C---:B------:R-:W-:Y:S02]  /*b760*/  SHF.L.U32 R35, R30.reuse, 0x10, RZ ;  /* 0x000000101e237819 */ /* 0x040fe400000006ff */
[----:B------:R-:W-:-:S02]  /*b770*/  PRMT R30, R30, 0x7632, R30 ;  /* 0x000076321e1e7816 */ /* 0x000fc4000000001e */
[----:B------:R-:W-:Y:S01]  /*b780*/  FSETP.LE.FTZ.AND P2, PT, R34, R213, PT ;  /* 0x000000d52200720b */ /* 0x000fe20003f53000 */
[----:B------:R-:W-:Y:S01]  /*b790*/  FMUL.FTZ R42, R35, R212 ;  /* 0x000000d4232a7220 */ /* 0x000fe20000410000 */
        /* <DEDUP_REMOVED lines=9> */
.L_x_16530:
        /* <DEDUP_REMOVED lines=13> */
.L_x_16532:
[----:B------:R-:W-:Y:S05]  /*b900*/  BSYNC.RECONVERGENT B2 ;  /* 0x0000000000027941 */ /* 0x000fea0003800200 */
.L_x_16531:
        /* <DEDUP_REMOVED lines=43> */
.L_x_16529:
[----:B------:R-:W-:Y:S05]  /*bbc0*/  BSYNC.RECONVERGENT B1 ;  /* 0x0000000000017941 */ /* 0x000fea0003800200 */
.L_x_16528:
[----:B------:R-:W-:Y:S01]  /*bbd0*/  I2FP.F32.U32 R35, R36 ;  /* 0x0000002400237245 */ /* 0x000fe20000201000 */
[----:B------:R-:W-:Y:S01]  /*bbe0*/  BSSY.RECONVERGENT B1, `(.L_x_16533) ;  /* 0x000004f000017945 */ /* 0x000fe20003800200 */
[----:B------:R-:W-:-:S03]  /*bbf0*/  SHF.L.U32 R37, R98, 0x10, RZ ;  /* 0x0000001062257819 */ /* 0x000fc600000006ff */
[----:B------:R-:W-:Y:S01]  /*bc00*/  FFMA.FTZ R34, R35, R218, 1.1641532182693481445e-10 ;  /* 0x2f00000023227423 */ /* 0x000fe200000100da */
[----:B------:R-:W-:Y:S01]  /*bc10*/  FSEL R35, R42, RZ, P2 ;  /* 0x000000ff2a237208 */ /* 0x000fe20001000000 */
[----:B------:R-:W-:-:S03]  /*bc20*/  FMUL.FTZ R37, R37, R212 ;  /* 0x000000d425257220 */ /* 0x000fc60000410000 */
[----:B------:R-:W-:Y:S01]  /*bc30*/  FSETP.GTU.FTZ.AND P3, PT, R34, R213, PT ;  /* 0x000000d52200720b */ /* 0x000fe20003f7c000 */
[----:B------:R-:W-:-:S03]  /*bc40*/  IMAD.MOV.U32 R34, RZ, RZ, 0x2 ;  /* 0x00000002ff227424 */ /* 0x000fc600078e00ff */
        /* <DEDUP_REMOVED lines=15> */
.L_x_16535:
        /* <DEDUP_REMOVED lines=13> */
.L_x_16537:
[----:B------:R-:W-:Y:S05]  /*be10*/  BSYNC.RECONVERGENT B2 ;  /* 0x0000000000027941 */ /* 0x000fea0003800200 */
.L_x_16536:
        /* <DEDUP_REMOVED lines=43> */
.L_x_16534:
[----:B------:R-:W-:Y:S05]  /*c0d0*/  BSYNC.RECONVERGENT B1 ;  /* 0x0000000000017941 */ /* 0x000fea0003800200 */
.L_x_16533:
[----:B------:R-:W-:Y:S01]  /*c0e0*/  ISETP.NE.AND P4, PT, R34, 0x1, PT ;  /* 0x000000012200780c */ /* 0x000fe20003f85270 */
[----:B------:R-:W-:Y:S01]  /*c0f0*/  BSSY.RECONVERGENT B1, `(.L_x_16538) ;  /* 0x000004a000017945 */ /* 0x000fe20003800200 */
[----:B------:R-:W-:Y:S01]  /*c100*/  I2FP.F32.U32 R35, R35 ;  /* 0x0000002300237245 */ /* 0x000fe20000201000 */
[----:B------:R-:W-:Y:S01]  /*c110*/  IMAD.MOV.U32 R36, RZ, RZ, 0x2 ;  /* 0x00000002ff247424 */ /* 0x000fe200078e00ff */
[----:B------:R-:W-:-:S03]  /*c120*/  SHF.L.U32 R37, R30, 0x10, RZ ;  /* 0x000000101e257819 */ /* 0x000fc600000006ff */
[----:B------:R-:W-:Y:S01]  /*c130*/  FFMA.FTZ R30, R35, R218, 1.1641532182693481445e-10 ;  /* 0x2f000000231e7423 */ /* 0x000fe200000100da */
[----:B------:R-:W-:Y:S02]  /*c140*/  IMAD.MOV.U32 R35, RZ, RZ, R180 ;  /* 0x000000ffff237224 */ /* 0x000fe400078e00b4 */
[----:B------:R-:W-:Y:S02]  /*c150*/  FMUL.FTZ R42, R37, R212 ;  /* 0x000000d4252a7220 */ /* 0x000fe40000410000 */
        /* <DEDUP_REMOVED lines=10> */
.L_x_16540:
        /* <DEDUP_REMOVED lines=13> */
.L_x_16542:
[----:B------:R-:W-:Y:S05]  /*c2d0*/  BSYNC.RECONVERGENT B2 ;  /* 0x0000000000027941 */ /* 0x000fea0003800200 */
.L_x_16541:
        /* <DEDUP_REMOVED lines=43> */
.L_x_16539:
[----:B------:R-:W-:Y:S05]  /*c590*/  BSYNC.RECONVERGENT B1 ;  /* 0x0000000000017941 */ /* 0x000fea0003800200 */
.L_x_16538:
[----:B------:R-:W-:Y:S01]  /*c5a0*/  I2FP.F32.U32 R35, R35 ;  /* 0x0000002300237245 */ /* 0x000fe20000201000 */
[----:B------:R-:W-:Y:S01]  /*c5b0*/  BSSY.RECONVERGENT B1, `(.L_x_16543) ;  /* 0x000004f000017945 */ /* 0x000fe20003800200 */
[----:B------:R-:W-:Y:S01]  /*c5c0*/  SHF.L.U32 R39, R39, 0x10, RZ ;  /* 0x0000001027277819 */ /* 0x000fe200000006ff */
[----:B------:R-:W-:Y:S02]  /*c5d0*/  IMAD.MOV.U32 R34, RZ, RZ, 0x2 ;  /* 0x00000002ff227424 */ /* 0x000fe400078e00ff */
[----:B------:R-:W-:Y:S02]  /*c5e0*/  FFMA.FTZ R30, R35, R218, 1.1641532182693481445e-10 ;  /* 0x2f000000231e7423 */ /* 0x000fe400000100da */
[----:B------:R-:W-:-:S03]  /*c5f0*/  FMUL.FTZ R39, R39, R212 ;  /* 0x000000d427277220 */ /* 0x000fc60000410000 */
[----:B------:R-:W-:Y:S02]  /*c600*/  FSETP.GTU.FTZ.AND P4, PT, R30, R213, PT ;  /* 0x000000d51e00720b */ /* 0x000fe40003f9c000 */
[----:B------:R-:W-:Y:S02]  /*c610*/  FSEL R30, R42, RZ, P3 ;  /* 0x000000ff2a1e7208 */ /* 0x000fe40001800000 */
        /* <DEDUP_REMOVED lines=15> */
.L_x_16545:
        /* <DEDUP_REMOVED lines=13> */
.L_x_16547:
[----:B------:R-:W-:Y:S05]  /*c7e0*/  BSYNC.RECONVERGENT B2 ;  /* 0x0000000000027941 */ /* 0x000fea0003800200 */
.L_x_16546:
        /* <DEDUP_REMOVED lines=43> */
.L_x_16544:
[----:B------:R-:W-:Y:S05]  /*caa0*/  BSYNC.RECONVERGENT B1 ;  /* 0x0000000000017941 */ /* 0x000fea0003800200 */
.L_x_16543:
[----:B------:R-:W-:Y:S01]  /*cab0*/  ISETP.NE.AND P5, PT, R34, 0x1, PT ;  /* 0x000000012200780c */ /* 0x000fe20003fa5270 */
[----:B------:R-:W-:Y:S01]  /*cac0*/  BSSY.RECONVERGENT B1, `(.L_x_16548) ;  /* 0x000004b000017945 */ /* 0x000fe20003800200 */
[----:B------:R-:W-:Y:S01]  /*cad0*/  I2FP.F32.U32 R35, R30 ;  /* 0x0000001e00237245 */ /* 0x000fe20000201000 */
[----:B------:R-:W-:Y:S01]  /*cae0*/  IMAD.MOV.U32 R36, RZ, RZ, 0x2 ;  /* 0x00000002ff247424 */ /* 0x000fe200078e00ff */
[C---:B------:R-:W-:Y:S02]  /*caf0*/  SHF.L.U32 R37, R31.reuse, 0x10, RZ ;  /* 0x000000101f257819 */ /* 0x040fe400000006ff */
[----:B------:R-:W-:Y:S01]  /*cb00*/  PRMT R39, R31, 0x7632, R39 ;  /* 0x000076321f277816 */ /* 0x000fe20000000027 */
[----:B------:R-:W-:Y:S01]  /*cb10*/  FFMA.FTZ R30, R35, R218, 1.1641532182693481445e-10 ;  /* 0x2f000000231e7423 */ /* 0x000fe200000100da */
[----:B------:R-:W-:Y:S02]  /*cb20*/  IMAD.MOV.U32 R31, RZ, RZ, R180 ;  /* 0x000000ffff1f7224 */ /* 0x000fe400078e00b4 */
[----:B------:R-:W-:-:S02]  /*cb30*/  FMUL.FTZ R40, R37, R212 ;  /* 0x000000d425287220 */ /* 0x000fc40000410000 */
        /* <DEDUP_REMOVED lines=10> */
.L_x_16550:
        /* <DEDUP_REMOVED lines=13> */
.L_x_16552:
[----:B------:R-:W-:Y:S05]  /*ccb0*/  BSYNC.RECONVERGENT B2 ;  /* 0x0000000000027941 */ /* 0x000fea0003800200 */
.L_x_16551:
        /* <DEDUP_REMOVED lines=43> */
.L_x_16549:
[----:B------:R-:W-:Y:S05]  /*cf70*/  BSYNC.RECONVERGENT B1 ;  /* 0x0000000000017941 */ /* 0x000fea0003800200 */
.L_x_16548:
[----:B------:R-:W-:Y:S01]  /*cf80*/  I2FP.F32.U32 R31, R31 ;  /* 0x0000001f001f7245 */ /* 0x000fe20000201000 */
[----:B------:R-:W-:Y:S01]  /*cf90*/  BSSY.RECONVERGENT B1, `(.L_x_16553) ;  /* 0x000004f000017945 */ /* 0x000fe20003800200 */
[----:B------:R-:W-:Y:S01]  /*cfa0*/  SHF.L.U32 R35, R99, 0x10, RZ ;  /* 0x0000001063237819 */ /* 0x000fe200000006ff */
[----:B------:R-:W-:Y:S02]  /*cfb0*/  IMAD.MOV.U32 R34, RZ, RZ, 0x2 ;  /* 0x00000002ff227424 */ /* 0x000fe400078e00ff */
[----:B------:R-:W-:Y:S01]  /*cfc0*/  FFMA.FTZ R30, R31, R218, 1.1641532182693481445e-10 ;  /* 0x2f0000001f1e7423 */ /* 0x000fe200000100da */
[----:B------:R-:W-:Y:S01]  /*cfd0*/  FSEL R31, R40, RZ, P4 ;  /* 0x000000ff281f7208 */ /* 0x000fe20002000000 */
        /* <DEDUP_REMOVED lines=17> */
.L_x_16555:
        /* <DEDUP_REMOVED lines=13> */
.L_x_16557:
[----:B------:R-:W-:Y:S05]  /*d1c0*/  BSYNC.RECONVERGENT B2 ;  /* 0x0000000000027941 */ /* 0x000fea0003800200 */
.L_x_16556:
        /* <DEDUP_REMOVED lines=43> */
.L_x_16554:
[----:B------:R-:W-:Y:S05]  /*d480*/  BSYNC.RECONVERGENT B1 ;  /* 0x0000000000017941 */ /* 0x000fea0003800200 */
.L_x_16553:
        /* <DEDUP_REMOVED lines=18> */
.L_x_16560:
        /* <DEDUP_REMOVED lines=15> */
.L_x_16562:
[----:B------:R-:W-:Y:S05]  /*d6a0*/  BSYNC.RECONVERGENT B2 ;  /* 0x0000000000027941 */ /* 0x000fea0003800200 */
.L_x_16561:
        /* <DEDUP_REMOVED lines=43> */
.L_x_16559:
[----:B------:R-:W-:Y:S05]  /*d960*/  BSYNC.RECONVERGENT B1 ;  /* 0x0000000000017941 */ /* 0x000fea0003800200 */
.L_x_16558:
[----:B------:R-:W-:Y:S02]  /*d970*/  I2FP.F32.U32 R31, R31 ;  /* 0x0000001f001f7245 */ /* 0x000fe40000201000 */
[----:B------:R-:W-:-:S03]  /*d980*/  SHF.L.U32 R35, R38, 0x10, RZ ;  /* 0x0000001026237819 */ /* 0x000fc600000006ff */
[----:B------:R-:W-:Y:S02]  /*d990*/  FFMA.FTZ R30, R31, R218, 1.1641532182693481445e-10 ;  /* 0x2f0000001f1e7423 */ /* 0x000fe400000100da */
[----:B------:R-:W-:-:S03]  /*d9a0*/  FMUL.FTZ R35, R35, R212 ;  /* 0x000000d423237220 */ /* 0x000fc60000410000 */
[----:B------:R-:W-:Y:S02]  /*d9b0*/  FSETP.GTU.FTZ.AND P6, PT, R30, R213, PT ;  /* 0x000000d51e00720b */ /* 0x000fe40003fdc000 */
[----:B------:R-:W-:Y:S02]  /*d9c0*/  FSEL R30, R39, RZ, P5 ;  /* 0x000000ff271e7208 */ /* 0x000fe40002800000 */
[----:B------:R-:W-:Y:S02]  /*d9d0*/  FSEL R35, R35, RZ, !P6 ;  /* 0x000000ff23237208 */ /* 0x000fe40007000000 */
[----:B------:R-:W-:-:S03]  /*d9e0*/  SEL R188, RZ, 0x1, P6 ;  /* 0x00000001ffbc7807 */ /* 0x000fc60003000000 */
[----:B------:R-:W-:-:S04]  /*d9f0*/  FADD.FTZ R75, R35, R30 ;  /* 0x0000001e234b7221 */ /* 0x000fc80000010000 */
[----:B------:R-:W-:Y:S01]  /*da00*/  @P1 FADD.FTZ R75, R91, R75 ;  /* 0x0000004b5b4b1221 */ /* 0x000fe20000010000 */
[----:B------:R-:W-:Y:S06]  /*da10*/  BRA `(.L_x_16563) ;  /* 0x00000028000c7947 */ /* 0x000fec0003800000 */
.L_x_16482:
        /* <DEDUP_REMOVED lines=16> */
.L_x_16566:
        /* <DEDUP_REMOVED lines=13> */
.L_x_16568:
[----:B------:R-:W-:Y:S05]  /*dbf0*/  BSYNC.RECONVERGENT B2 ;  /* 0x0000000000027941 */ /* 0x000fea0003800200 */
.L_x_16567:
        /* <DEDUP_REMOVED lines=41> */
[----:B------:R-:W-:-:S07]  /*de90*/  MOV R32, R46 ;  /* 0x0000002e00207202 */ /* 0x000fce0000000f00 */
.L_x_16565:
[----:B------:R-:W-:Y:S05]  /*dea0*/  BSYNC.RECONVERGENT B1 ;  /* 0x0000000000017941 */ /* 0x000fea0003800200 */
.L_x_16564:
[----:B------:R-:W-:Y:S01]  /*deb0*/  ISETP.NE.AND P2, PT, R34, 0x1, PT ;  /* 0x000000012200780c */ /* 0x000fe20003f45270 */
[----:B------:R-:W-:Y:S01]  /*dec0*/  BSSY.RECONVERGENT B1, `(.L_x_16569) ;  /* 0x000004b000017945 */ /* 0x000fe20003800200 */
[----:B------:R-:W-:Y:S01]  /*ded0*/  I2FP.F32.U32 R33, R32 ;  /* 0x0000002000217245 */ /* 0x000fe20000201000 */
[----:B------:R-:W-:Y:S02]  /*dee0*/  HFMA2 R35, -RZ, RZ, 0, 1.1920928955078125e-07 ;  /* 0x00000002ff237431 */ /* 0x000fe400000001ff */
[C---:B-----5:R-:W-:Y:S01]  /*def0*/  IMAD.U32 R41, R28.reuse, 0x10000, RZ ;  /* 0x000100001c297824 */ /* 0x060fe200078e00ff */
[----:B------:R-:W-:Y:S01]  /*df00*/  PRMT R45, R28, 0x7632, R45 ;  /* 0x000076321c2d7816 */ /* 0x000fe2000000002d */
[----:B------:R-:W-:Y:S01]  /*df10*/  FFMA.FTZ R32, R33, R218, 1.1641532182693481445e-10 ;  /* 0x2f00000021207423 */ /* 0x000fe200000100da */
[----:B------:R-:W-:-:S04]  /*df20*/  IMAD.MOV.U32 R33, RZ, RZ, R180 ;  /* 0x000000ffff217224 */ /* 0x000fc800078e00b4 */
[----:B------:R-:W-:-:S04]  /*df30*/  FSETP.LE.FTZ.AND P3, PT, R32, R213, PT ;  /* 0x000000d52000720b */ /* 0x000fc80003f73000 */
        /* <DEDUP_REMOVED lines=10> */
.L_x_16571:
        /* <DEDUP_REMOVED lines=13> */
.L_x_16573:
[----:B------:R-:W-:Y:S05]  /*e0b0*/  BSYNC.RECONVERGENT B2 ;  /* 0x0000000000027941 */ /* 0x000fea0003800200 */
.L_x_16572:
        /* <DEDUP_REMOVED lines=40> */
[----:B------:R-:W-:Y:S01]  /*e340*/  LOP3.LUT R3, R34, UR27, R33, 0x96, !PT ;  /* 0x0000001b22037c12 */ /* 0x000fe2000f8e9621 */
[----:B------:R-:W-:Y:S01]  /*e350*/  IMAD.MOV.U32 R33, RZ, RZ, R44 ;  /* 0x000000ffff217224 */ /* 0x000fe200078e002c */
[----:B------:R-:W-:-:S07]  /*e360*/  MOV R44, R32 ;  /* 0x00000020002c7202 */ /* 0x000fce0000000f00 */
.L_x_16570:
[----:B------:R-:W-:Y:S05]  /*e370*/  BSYNC.RECONVERGENT B1 ;  /* 0x0000000000017941 */ /* 0x000fea0003800200 */
.L_x_16569:
[----:B------:R-:W-:Y:S01]  /*e380*/  ISETP.NE.AND P2, PT, R35, 0x1, PT ;  /* 0x000000012300780c */ /* 0x000fe20003f45270 */
[----:B------:R-:W-:Y:S01]  /*e390*/  BSSY.RECONVERGENT B1, `(.L_x_16574) ;  /* 0x000004a000017945 */ /* 0x000fe20003800200 */
[----:B------:R-:W-:Y:S01]  /*e3a0*/  I2FP.F32.U32 R33, R33 ;  /* 0x0000002100217245 */ /* 0x000fe20000201000 */
[----:B------:R-:W-:Y:S02]  /*e3b0*/  HFMA2 R36, -RZ, RZ, 0, 1.1920928955078125e-07 ;  /* 0x00000002ff247431 */ /* 0x000fe400000001ff */
[----:B------:R-:W-:Y:S02]  /*e3c0*/  IMAD.U32 R45, R45, 0x10000, RZ ;  /* 0x000100002d2d7824 */ /* 0x000fe400078e00ff */
        /* <DEDUP_REMOVED lines=13> */
.L_x_16576:
        /* <DEDUP_REMOVED lines=13> */
.L_x_16578:
[----:B------:R-:W-:Y:S05]  /*e570*/  BSYNC.RECONVERGENT B2 ;  /* 0x0000000000027941 */ /* 0x000fea0003800200 */
.L_x_16577:
        /* <DEDUP_REMOVED lines=43> */
.L_x_16575:
[----:B------:R-:W-:Y:S05]  /*e830*/  BSYNC.RECONVERGENT B1 ;  /* 0x0000000000017941 */ /* 0x000fea0003800200 */
.L_x_16574:
[----:B------:R-:W-:Y:S01]  /*e840*/  ISETP.NE.AND P2, PT, R36, 0x1, PT ;  /* 0x000000012400780c */ /* 0x000fe20003f45270 */
[----:B------:R-:W-:Y:S01]  /*e850*/  BSSY.RECONVERGENT B1, `(.L_x_16579) ;  /* 0x000004b000017945 */ /* 0x000fe20003800200 */
[----:B------:R-:W-:Y:S01]  /*e860*/  I2FP.F32.U32 R33, R33 ;  /* 0x0000002100217245 */ /* 0x000fe20000201000 */
[----:B------:R-:W-:Y:S02]  /*e870*/  HFMA2 R37, -RZ, RZ, 0, 1.1920928955078125e-07 ;  /* 0x00000002ff257431 */ /* 0x000fe400000001ff */
[C---:B------:R-:W-:Y:S01]  /*e880*/  IMAD.U32 R43, R29.reuse, 0x10000, RZ ;  /* 0x000100001d2b7824 */ /* 0x040fe200078e00ff */
        /* <DEDUP_REMOVED lines=14> */
.L_x_16581:
        /* <DEDUP_REMOVED lines=13> */
.L_x_16583:
[----:B------:R-:W-:Y:S05]  /*ea40*/  BSYNC.RECONVERGENT B2 ;  /* 0x0000000000027941 */ /* 0x000fea0003800200 */
.L_x_16582:
        /* <DEDUP_REMOVED lines=42> */
[----:B------:R-:W-:-:S07]  /*ecf0*/  MOV R44, R34 ;  /* 0x00000022002c7202 */ /* 0x000fce0000000f00 */
.L_x_16580:
[----:B------:R-:W-:Y:S05]  /*ed00*/  BSYNC.RECONVERGENT B1 ;  /* 0x0000000000017941 */ /* 0x000fea0003800200 */
.L_x_16579:
[----:B------:R-:W-:Y:S01]  /*ed10*/  ISETP.NE.AND P2, PT, R37, 0x1, PT ;  /* 0x000000012500780c */ /* 0x000fe20003f45270 */
[----:B------:R-:W-:Y:S01]  /*ed20*/  BSSY.RECONVERGENT B1, `(.L_x_16584) ;  /* 0x000004a000017945 */ /* 0x000fe20003800200 */
[----:B------:R-:W-:Y:S01]  /*ed30*/  I2FP.F32.U32 R33, R33 ;  /* 0x0000002100217245 */ /* 0x000fe20000201000 */
[----:B------:R-:W-:Y:S02]  /*ed40*/  HFMA2 R36, -RZ, RZ, 0, 1.1920928955078125e-07 ;  /* 0x00000002ff247431 */ /* 0x000fe400000001ff */
[----:B------:R-:W-:Y:S02]  /*ed50*/  IMAD.U32 R49, R49, 0x10000, RZ ;  /* 0x0001000031317824 */ /* 0x000fe400078e00ff */
[----:B------:R-:W-:Y:S02]  /*ed60*/  IMAD.MOV.U32 R35, RZ, RZ, R180 ;  /* 0x000000ffff237224 */ /* 0x000fe400078e00b4 */
[----:B------:R-:W-:-:S05]  /*ed70*/  FFMA.FTZ R34, R33, R218, 1.1641532182693481445e-10 ;  /* 0x2f00000021227423 */ /* 0x000fca00000100da */
        /* <DEDUP_REMOVED lines=11> */
.L_x_16586:
        /* <DEDUP_REMOVED lines=13> */
.L_x_16588:
[----:B------:R-:W-:Y:S05]  /*ef00*/  BSYNC.RECONVERGENT B2 ;  /* 0x0000000000027941 */ /* 0x000fea0003800200 */
.L_x_16587:
        /* <DEDUP_REMOVED lines=40> */
[----:B------:R-:W-:Y:S01]  /*f190*/  IMAD.MOV.U32 R35, RZ, RZ, R44 ;  /* 0x000000ffff237224 */ /* 0x000fe200078e002c */
[----:B------:R-:W-:Y:S01]  /*f1a0*/  MOV R44, R34 ;  /* 0x00000022002c7202 */ /* 0x000fe20000000f00 */
[----:B------:R-:W-:-:S07]  /*f1b0*/  IMAD.MOV.U32 R36, RZ, RZ, RZ ;  /* 0x000000ffff247224 */ /* 0x000fce00078e00ff */
.L_x_16585:
[----:B------:R-:W-:Y:S05]  /*f1c0*/  BSYNC.RECONVERGENT B1 ;  /* 0x0000000000017941 */ /* 0x000fea0003800200 */
.L_x_16584:
        /* <DEDUP_REMOVED lines=18> */
.L_x_16591:
        /* <DEDUP_REMOVED lines=13> */
.L_x_16593:
[----:B------:R-:W-:Y:S05]  /*f3c0*/  BSYNC.RECONVERGENT B2 ;  /* 0x0000000000027941 */ /* 0x000fea0003800200 */
.L_x_16592:
        /* <DEDUP_REMOVED lines=40> */
[----:B------:R-:W-:Y:S01]  /*f650*/  MOV R44, R34 ;  /* 0x00000022002c7202 */ /* 0x000fe20000000f00 */
[----:B------:R-:W-:Y:S01]  /*f660*/  IMAD.MOV.U32 R34, RZ, RZ, RZ ;  /* 0x000000ffff227224 */ /* 0x000fe200078e00ff */
[----:B------:R-:W-:-:S07]  /*f670*/  LOP3.LUT R3, R36, UR27, R35, 0x96, !PT ;  /* 0x0000001b24037c12 */ /* 0x000fce000f8e9623 */
.L_x_16590:
[----:B------:R-:W-:Y:S05]  /*f680*/  BSYNC.RECONVERGENT B1 ;  /* 0x0000000000017941 */ /* 0x000fea0003800200 */
.L_x_16589:
[----:B------:R-:W-:Y:S01]  /*f690*/  ISETP.NE.AND P4, PT, R34, 0x1, PT ;  /* 0x000000012200780c */ /* 0x000fe20003f85270 */
[----:B------:R-:W-:Y:S01]  /*f6a0*/  BSSY.RECONVERGENT B1, `(.L_x_16594) ;  /* 0x0000049000017945 */ /* 0x000fe20003800200 */
[----:B------:R-:W-:Y:S01]  /*f6b0*/  I2FP.F32.U32 R35, R30 ;  /* 0x0000001e00237245 */ /* 0x000fe20000201000 */
[----:B------:R-:W-:Y:S02]  /*f6c0*/  HFMA2 R36, -RZ, RZ, 0, 1.1920928955078125e-07 ;  /* 0x00000002ff247431 */ /* 0x000fe400000001ff */
[----:B------:R-:W-:Y:S02]  /*f6d0*/  IMAD.U32 R51, R51, 0x10000, RZ ;  /* 0x0001000033337824 */ /* 0x000fe400078e00ff */
[----:B------:R-:W-:Y:S01]  /*f6e0*/  FFMA.FTZ R30, R35, R218, 1.1641532182693481445e-10 ;  /* 0x2f000000231e7423 */ /* 0x000fe200000100da */
[----:B------:R-:W-:-:S04]  /*f6f0*/  IMAD.MOV.U32 R35, RZ, RZ, R180 ;  /* 0x000000ffff237224 */ /* 0x000fc800078e00b4 */
        /* <DEDUP_REMOVED lines=10> */
.L_x_16596:
        /* <DEDUP_REMOVED lines=13> */
.L_x_16598:
[----:B------:R-:W-:Y:S05]  /*f870*/  BSYNC.RECONVERGENT B2 ;  /* 0x0000000000027941 */ /* 0x000fea0003800200 */
.L_x_16597:
        /* <DEDUP_REMOVED lines=43> */
.L_x_16595:
[----:B------:R-:W-:Y:S05]  /*fb30*/  BSYNC.RECONVERGENT B1 ;  /* 0x0000000000017941 */ /* 0x000fea0003800200 */
.L_x_16594:
        /* <DEDUP_REMOVED lines=18> */
.L_x_16601:
        /* <DEDUP_REMOVED lines=13> */
.L_x_16603:
[----:B------:R-:W-:Y:S05]  /*fd30*/  BSYNC.RECONVERGENT B2 ;  /* 0x0000000000027941 */ /* 0x000fea0003800200 */
.L_x_16602:
        /* <DEDUP_REMOVED lines=43> */
.L_x_16600:
[----:B------:R-:W-:Y:S05]  /*fff0*/  BSYNC.RECONVERGENT B1 ;  /* 0x0000000000017941 */ /* 0x000fea0003800200 */
.L_x_16599:
[----:B------:R-:W-:Y:S01]  /*10000*/  P2R R34, PR, RZ, 0x2 ;  /* 0x00000002ff227803 */ /* 0x000fe20000000000 */
[-C--:B------:R-:W-:Y:S01]  /*10010*/  FMUL.FTZ R41, R41, R212.reuse ;  /* 0x000000d429297220 */ /* 0x080fe20000410000 */
[----:B------:R-:W-:Y:S01]  /*10020*/  I2FP.F32.U32 R31, R31 ;  /* 0x0000001f001f7245 */ /* 0x000fe20000201000 */
[----:B------:R-:W-:Y:S01]  /*10030*/  FMUL.FTZ R43, R43, R212 ;  /* 0x000000d42b2b7220 */ /* 0x000fe20000410000 */
[----:B------:R-:W-:Y:S01]  /*10040*/  ISETP.NE.AND P1, PT, R28, RZ, PT ;  /* 0x000000ff1c00720c */ /* 0x000fe20003f25270 */
[----:B------:R-:W-:Y:S01]  /*10050*/  IMAD.U32 R35, R38, 0x10000, RZ ;  /* 0x0001000026237824 */ /* 0x000fe200078e00ff */
[----:B------:R-:W-:Y:S01]  /*10060*/  ISETP.NE.AND P5, PT, R29, RZ, PT ;  /* 0x000000ff1d00720c */ /* 0x000fe20003fa5270 */
[----:B------:R-:W-:Y:S01]  /*10070*/  FFMA.FTZ R30, R31, R218, 1.1641532182693481445e-10 ;  /* 0x2f0000001f1e7423 */ /* 0x000fe200000100da */
[----:B------:R-:W-:Y:S01]  /*10080*/  FSEL R76, R41, RZ, P1 ;  /* 0x000000ff294c7208 */ /* 0x000fe20000800000 */
[-C--:B------:R-:W-:Y:S01]  /*10090*/  FMUL.FTZ R74, R39, R212.reuse ;  /* 0x000000d4274a7220 */ /* 0x080fe20000410000 */
[----:B------:R-:W-:Y:S01]  /*100a0*/  ISETP.NE.AND P1, PT, R34, RZ, PT ;  /* 0x000000ff2200720c */ /* 0x000fe20003f25270 */
[-C--:B------:R-:W-:Y:S01]  /*100b0*/  FMUL.FTZ R51, R51, R212.reuse ;  /* 0x000000d433337220 */ /* 0x080fe20000410000 */
[----:B------:R-:W-:Y:S01]  /*100c0*/  P2R R36, PR, RZ, 0x1 ;  /* 0x00000001ff247803 */ /* 0x000fe20000000000 */
[-C--:B------:R-:W-:Y:S01]  /*100d0*/  FMUL.FTZ R47, R47, R212.reuse ;  /* 0x000000d42f2f7220 */ /* 0x080fe20000410000 */
[-C--:B------:R-:W-:Y:S01]  /*100e0*/  FMUL.FTZ R49, R49, R212.reuse ;  /* 0x000000d431317220 */ /* 0x080fe20000410000 */
[-C--:B------:R-:W-:Y:S01]  /*100f0*/  FMUL.FTZ R45, R45, R212.reuse ;  /* 0x000000d42d2d7220 */ /* 0x080fe20000410000 */
[----:B------:R-:W-:Y:S01]  /*10100*/  FMUL.FTZ R35, R35, R212 ;  /* 0x000000d423237220 */ /* 0x000fe20000410000 */
[----:B------:R-:W-:-:S02]  /*10110*/  FSEL R78, R43, RZ, P5 ;  /* 0x000000ff2b4e7208 */ /* 0x000fc40002800000 */
[----:B------:R-:W-:Y:S02]  /*10120*/  ISETP.NE.AND P0, PT, R32, RZ, PT ;  /* 0x000000ff2000720c */ /* 0x000fe40003f05270 */
[----:B------:R-:W-:Y:S02]  /*10130*/  ISETP.NE.AND P6, PT, R33, RZ, PT ;  /* 0x000000ff2100720c */ /* 0x000fe40003fc5270 */
[----:B------:R-:W-:Y:S01]  /*10140*/  FSETP.GTU.FTZ.AND P5, PT, R30, R213, PT ;  /* 0x000000d51e00720b */ /* 0x000fe20003fbc000 */
[----:B------:R-:W-:Y:S01]  /*10150*/  @P1 FADD.FTZ R76, R92, R76 ;  /* 0x0000004c5c4c1221 */ /* 0x000fe20000010000 */
[----:B------:R-:W-:Y:S01]  /*10160*/  FSEL R74, R74, RZ, P4 ;  /* 0x000000ff4a4a7208 */ /* 0x000fe20002000000 */
[----:B------:R-:W-:Y:S01]  /*10170*/  @P1 FADD.FTZ R78, R94, R78 ;  /* 0x0000004e5e4e1221 */ /* 0x000fe20000010000 */
        /* <DEDUP_REMOVED lines=9> */
[----:B------:R-:W-:Y:S01]  /*10210*/  ISETP.NE.AND P0, PT, R36, RZ, PT ;  /* 0x000000ff2400720c */ /* 0x000fe20003f05270 */
[----:B------:R-:W-:Y:S01]  /*10220*/  @P1 FADD.FTZ R79, R95, R79 ;  /* 0x0000004f5f4f1221 */ /* 0x000fe20000010000 */
[----:B------:R-:W-:Y:S01]  /*10230*/  PLOP3.LUT P5, PT, P5, PT, PT, 0x8, 0x80 ;  /* 0x000000000080781c */ /* 0x000fe20002fae170 */
[----:B------:R-:W-:-:S12]  /*10240*/  @P1 FADD.FTZ R75, R91, R75 ;  /* 0x0000004b5b4b1221 */ /* 0x000fd80000010000 */
.L_x_16563:
[----:B------:R-:W-:Y:S01]  /*10250*/  SEL R35, RZ, 0x1000000, !P5 ;  /* 0x01000000ff237807 */ /* 0x000fe20006800000 */
[----:B------:R-:W0:Y:S01]  /*10260*/  @P0 LDC.64 R38, c[0x0][0x398] ;  /* 0x0000e600ff260b82 */ /* 0x000e220000000a00 */
[----:B------:R-:W-:Y:S02]  /*10270*/  SEL R31, RZ, 0x10000, !P4 ;  /* 0x00010000ff1f7807 */ /* 0x000fe40006000000 */
[----:B------:R-:W-:Y:S02]  /*10280*/  SEL R34, RZ, 0x100, !P3 ;  /* 0x00000100ff227807 */ /* 0x000fe40005800000 */
[----:B------:R-:W-:Y:S02]  /*10290*/  ISETP.NE.AND P5, PT, R32, RZ, PT ;  /* 0x000000ff2000720c */ /* 0x000fe40003fa5270 */
[----:B------:R-:W-:Y:S01]  /*102a0*/  ISETP.NE.AND P4, PT, R29, RZ, PT ;  /* 0x000000ff1d00720c */ /* 0x000fe20003f85270 */
[----:B------:R-:W1:Y:S01]  /*102b0*/  @P1 LDC.64 R36, c[0x0][0x3a0] ;  /* 0x0000e800ff241b82 */ /* 0x000e620000000a00 */
[----:B------:R-:W-:Y:S01]  /*102c0*/  ISETP.NE.AND P3, PT, R33, RZ, PT ;  /* 0x000000ff2100720c */ /* 0x000fe20003f65270 */
[----:B------:R-:W-:Y:S01]  /*102d0*/  IMAD.WIDE.U32 R32, R207, 0x20, R226 ;  /* 0x00000020cf207825 */ /* 0x000fe200078e00e2 */
[----:B------:R-:W-:-:S02]  /*102e0*/  ISETP.NE.AND P6, PT, R28, RZ, PT ;  /* 0x000000ff1c00720c */ /* 0x000fc40003fc5270 */
[----:B------:R-:W-:Y:S02]  /*102f0*/  SEL R30, RZ, 0x1000000, !P3 ;  /* 0x01000000ff1e7807 */ /* 0x000fe40005800000 */
[----:B------:R-:W-:Y:S01]  /*10300*/  SEL R29, RZ, 0x10000, !P4 ;  /* 0x00010000ff1d7807 */ /* 0x000fe20006000000 */
[----:B------:R2:W-:Y:S01]  /*10310*/  STG.E.128 desc[UR8][R32.64], R76 ;  /* 0x0000004c20007986 */ /* 0x0005e2000c101d08 */
[----:B------:R-:W-:Y:S02]  /*10320*/  SEL R28, RZ, 0x100, !P5 ;  /* 0x00000100ff1c7807 */ /* 0x000fe40006800000 */
[----:B------:R-:W-:Y:S01]  /*10330*/  LOP3.LUT R34, R34, R35, R31, 0xfe, !PT ;  /* 0x0000002322227212 */ /* 0x000fe200078efe1f */
[----:B------:R2:W-:Y:S01]  /*10340*/  STG.E.128 desc[UR8][R32.64+0x10], R72 ;  /* 0x0000104820007986 */ /* 0x0005e2000c101d08 */
        /* <DEDUP_REMOVED lines=32> */
.L_x_16604:
[----:B------:R1:W5:Y:S04]  /*10550*/  @P0 LDG.E.128 R96, desc[UR8][R38.64] ;  /* 0x0000000826600981 */ /* 0x000368000c1e1d00 */
[----:B------:R1:W5:Y:S04]  /*10560*/  @P1 LDG.E.128 R92, desc[UR8][R36.64] ;  /* 0x00000008245c1981 */ /* 0x000368000c1e1d00 */
[----:B------:R1:W5:Y:S04]  /*10570*/  @P1 LDG.E.128 R88, desc[UR8][R36.64+0x10] ;  /* 0x0000100824581981 */ /* 0x000368000c1e1d00 */
[----:B0-----:R1:W5:Y:S01]  /*10580*/  LDG.E.128 R28, desc[UR8][R40.64] ;  /* 0x00000008281c7981 */ /* 0x001362000c1e1d00 */
[----:B------:R-:W-:Y:S05]  /*10590*/  @!P0 BRA `(.L_x_16605) ;  /* 0x0000004c00e08947 */ /* 0x000fea0003800000 */
[----:B------:R-:W-:Y:S01]  /*105a0*/  ISETP.NE.AND P2, PT, R46, 0x1, PT ;  /* 0x000000012e00780c */ /* 0x000fe20003f45270 */
[----:B------:R-:W-:Y:S01]  /*105b0*/  BSSY.RECONVERGENT B1, `(.L_x_16606) ;  /* 0x000004b000017945 */ /* 0x000fe20003800200 */
[----:B-----5:R-:W-:Y:S01]  /*105c0*/  PRMT R34, R99, 0x7632, R34 ;  /* 0x0000763263227816 */ /* 0x020fe20000000022 */
[----:B-1----:R-:W-:Y:S01]  /*105d0*/  IMAD.MOV.U32 R38, RZ, RZ, 0x2 ;  /* 0x00000002ff267424 */ /* 0x002fe200078e00ff */
        /* <DEDUP_REMOVED lines=16> */
.L_x_16608:
        /* <DEDUP_REMOVED lines=13> */
.L_x_16610:
[----:B------:R-:W-:Y:S05]  /*107b0*/  BSYNC.RECONVERGENT B2 ;  /* 0x0000000000027941 */ /* 0x000fea0003800200 */
.L_x_16609:
        /* <DEDUP_REMOVED lines=40> */
[----:B------:R-:W-:Y:S01]  /*10a40*/  IMAD.MOV.U32 R32, RZ, RZ, R44 ;  /* 0x000000ffff207224 */ /* 0x000fe200078e002c */
[----:B------:R-:W-:-:S07]  /*10a50*/  MOV R42, R36 ;  /* 0x00000024002a7202 */ /* 0x000fce0000000f00 */
.L_x_16607:
[----:B------:R-:W-:Y:S05]  /*10a60*/  BSYNC.RECONVERGENT B1 ;  /* 0x0000000000017941 */ /* 0x000fea0003800200 */
.L_x_16606:
        /* <DEDUP_REMOVED lines=20> */
.L_x_16613:
        /* <DEDUP_REMOVED lines=13> */
.L_x_16615:
[----:B------:R-:W-:Y:S05]  /*10c80*/  BSYNC.RECONVERGENT B2 ;  /* 0x0000000000027941 */ /* 0x000fea0003800200 */
.L_x_16614:
        /* <DEDUP_REMOVED lines=40> */
[----:B------:R-:W-:Y:S02]  /*10f10*/  LOP3.LUT R3, R38, UR27, R33, 0x96, !PT ;  /* 0x0000001b26037c12 */ /* 0x000fe4000f8e9621 */
[----:B------:R-:W-:-:S07]  /*10f20*/  MOV R42, R32 ;  /* 0x00000020002a7202 */ /* 0x000fce0000000f00 */
.L_x_16612:
[----:B------:R-:W-:Y:S05]  /*10f30*/  BSYNC.RECONVERGENT B1 ;  /* 0x0000000000017941 */ /* 0x000fea0003800200 */
.L_x_16611:
[----:B------:R-:W-:Y:S01]  /*10f40*/  I2FP.F32.U32 R33, R36 ;  /* 0x0000002400217245 */ /* 0x000fe20000201000 */
[----:B------:R-:W-:Y:S01]  /*10f50*/  IMAD.U32 R39, R96, 0x10000, RZ ;  /* 0x0001000060277824 */ /* 0x000fe200078e00ff */
[----:B------:R-:W-:Y:S01]  /*10f60*/  ISETP.NE.AND P3, PT, R40, 0x1, PT ;  /* 0x000000012800780c */ /* 0x000fe20003f65270 */
[----:B------:R-:W-:Y:S01]  /*10f70*/  BSSY.RECONVERGENT B1, `(.L_x_16616) ;  /* 0x000004d000017945 */ /* 0x000fe20003800200 */
[----:B------:R-:W-:Y:S02]  /*10f80*/  HFMA2 R38, -RZ, RZ, 0, 1.1920928955078125e-07 ;  /* 0x00000002ff267431 */ /* 0x000fe400000001ff */
[----:B------:R-:W-:Y:S01]  /*10f90*/  FFMA.FTZ R32, R33, R218, 1.1641532182693481445e-10 ;  /* 0x2f00000021207423 */ /* 0x000fe200000100da */
[----:B------:R-:W-:Y:S01]  /*10fa0*/  FMUL.FTZ R39, R39, R212 ;  /* 0x000000d427277220 */ /* 0x000fe20000410000 */
[----:B------:R-:W-:-:S03]  /*10fb0*/  FSEL R33, R44, RZ, P4 ;  /* 0x000000ff2c217208 */ /* 0x000fc60002000000 */
[----:B------:R-:W-:-:S04]  /*10fc0*/  FSETP.GTU.FTZ.AND P2, PT, R32, R213, PT ;  /* 0x000000d52000720b */ /* 0x000fc80003f5c000 */
        /* <DEDUP_REMOVED lines=14> */
.L_x_16618:
        /* <DEDUP_REMOVED lines=13> */
.L_x_16620:
[----:B------:R-:W-:Y:S05]  /*11180*/  BSYNC.RECONVERGENT B2 ;  /* 0x0000000000027941 */ /* 0x000fea0003800200 */
.L_x_16619:
        /* <DEDUP_REMOVED lines=43> */
.L_x_16617:
[----:B------:R-:W-:Y:S05]  /*11440*/  BSYNC.RECONVERGENT B1 ;  /* 0x0000000000017941 */ /* 0x000fea0003800200 */
.L_x_16616:
[----:B------:R-:W-:Y:S01]  /*11450*/  ISETP.NE.AND P2, PT, R38, 0x1, PT ;  /* 0x000000012600780c */ /* 0x000fe20003f45270 */
[----:B------:R-:W-:Y:S01]  /*11460*/  BSSY.RECONVERGENT B1, `(.L_x_16621) ;  /* 0x000004b000017945 */ /* 0x000fe20003800200 */
[----:B------:R-:W-:-:S05]  /*11470*/  I2FP.F32.U32 R33, R33 ;  /* 0x0000002100217245 */ /* 0x000fca0000201000 */
[----:B------:R-:W-:Y:S01]  /*11480*/  FFMA.FTZ R32, R33, R218, 1.1641532182693481445e-10 ;  /* 0x2f00000021207423 */ /* 0x000fe200000100da */
[----:B------:R-:W-:Y:S02]  /*11490*/  IMAD.U32 R33, R28, 0x10000, RZ ;  /* 0x000100001c217824 */ /* 0x000fe400078e00ff */
[----:B------:R-:W-:Y:S02]  /*114a0*/  IMAD.MOV.U32 R28, RZ, RZ, R180 ;  /* 0x000000ffff1c7224 */ /* 0x000fe400078e00b4 */
[----:B------:R-:W-:Y:S01]  /*114b0*/  FSETP.LE.FTZ.AND P4, PT, R32, R213, PT ;  /* 0x000000d52000720b */ /* 0x000fe20003f93000 */
[----:B------:R-:W-:Y:S02]  /*114c0*/  HFMA2 R32, -RZ, RZ, 0, 1.1920928955078125e-07 ;  /* 0x00000002ff207431 */ /* 0x000fe400000001ff */
        /* <DEDUP_REMOVED lines=11> */
.L_x_16623:
        /* <DEDUP_REMOVED lines=13> */
.L_x_16625:
[----:B------:R-:W-:Y:S05]  /*11650*/  BSYNC.RECONVERGENT B2 ;  /* 0x0000000000027941 */ /* 0x000fea0003800200 */
.L_x_16624:
        /* <DEDUP_REMOVED lines=43> */
.L_x_16622:
[----:B------:R-:W-:Y:S05]  /*11910*/  BSYNC.RECONVERGENT B1 ;  /* 0x0000000000017941 */ /* 0x000fea0003800200 */
.L_x_16621:
        /* <DEDUP_REMOVED lines=23> */
.L_x_16628:
        /* <DEDUP_REMOVED lines=13> */
.L_x_16630:
[----:B------:R-:W-:Y:S05]  /*11b60*/  BSYNC.RECONVERGENT B2 ;  /* 0x0000000000027941 */ /* 0x000fea0003800200 */
.L_x_16629:
        /* <DEDUP_REMOVED lines=43> */
.L_x_16627:
[----:B------:R-:W-:Y:S05]  /*11e20*/  BSYNC.RECONVERGENT B1 ;  /* 0x0000000000017941 */ /* 0x000fea0003800200 */
.L_x_16626:
[----:B------:R-:W-:Y:S01]  /*11e30*/  ISETP.NE.AND P2, PT, R40, 0x1, PT ;  /* 0x000000012800780c */ /* 0x000fe20003f45270 */
[----:B------:R-:W-:Y:S01]  /*11e40*/  BSSY.RECONVERGENT B1, `(.L_x_16631) ;  /* 0x000004c000017945 */ /* 0x000fe20003800200 */
[----:B------:R-:W-:Y:S01]  /*11e50*/  I2FP.F32.U32 R33, R28 ;  /* 0x0000001c00217245 */ /* 0x000fe20000201000 */
[----:B------:R-:W-:Y:S01]  /*11e60*/  HFMA2 R32, -RZ, RZ, 0, 1.1920928955078125e-07 ;  /* 0x00000002ff207431 */ /* 0x000fe200000001ff */
[----:B------:R-:W-:-:S03]  /*11e70*/  PRMT R39, R29, 0x7632, R39 ;  /* 0x000076321d277816 */ /* 0x000fc60000000027 */
[----:B------:R-:W-:Y:S01]  /*11e80*/  FFMA.FTZ R28, R33, R218, 1.1641532182693481445e-10 ;  /* 0x2f000000211c7423 */ /* 0x000fe200000100da */
[----:B------:R-:W-:Y:S02]  /*11e90*/  IMAD.U32 R33, R29, 0x10000, RZ ;  /* 0x000100001d217824 */ /* 0x000fe400078e00ff */
[----:B------:R-:W-:Y:S02]  /*11ea0*/  IMAD.MOV.U32 R29, RZ, RZ, R180 ;  /* 0x000000ffff1d7224 */ /* 0x000fe400078e00b4 */
        /* <DEDUP_REMOVED lines=12> */
.L_x_16633:
        /* <DEDUP_REMOVED lines=13> */
.L_x_16635:
[----:B------:R-:W-:Y:S05]  /*12040*/  BSYNC.RECONVERGENT B2 ;  /* 0x0000000000027941 */ /* 0x000fea0003800200 */
.L_x_16634:
        /* <DEDUP_REMOVED lines=43> */
.L_x_16632:
[----:B------:R-:W-:Y:S05]  /*12300*/  BSYNC.RECONVERGENT B1 ;  /* 0x0000000000017941 */ /* 0x000fea0003800200 */
.L_x_16631:
[----:B------:R-:W-:Y:S01]  /*12310*/  I2FP.F32.U32 R29, R29 ;  /* 0x0000001d001d7245 */ /* 0x000fe20000201000 */
[----:B------:R-:W-:Y:S01]  /*12320*/  IMAD.U32 R33, R97, 0x10000, RZ ;  /* 0x0001000061217824 */ /* 0x000fe200078e00ff */
[----:B------:R-:W-:Y:S01]  /*12330*/  ISETP.NE.AND P3, PT, R32, 0x1, PT ;  /* 0x000000012000780c */ /* 0x000fe20003f65270 */
[----:B------:R-:W-:Y:S02]  /*12340*/  BSSY.RECONVERGENT B1, `(.L_x_16636) ;  /* 0x000004d000017945 */ /* 0x000fe40003800200 */
[----:B------:R-:W-:Y:S01]  /*12350*/  FFMA.FTZ R28, R29, R218, 1.1641532182693481445e-10 ;  /* 0x2f0000001d1c7423 */ /* 0x000fe200000100da */
[----:B------:R-:W-:Y:S01]  /*12360*/  FMUL.FTZ R33, R33, R212 ;  /* 0x000000d421217220 */ /* 0x000fe20000410000 */
[----:B------:R-:W-:-:S03]  /*12370*/  FSEL R29, R44, RZ, P4 ;  /* 0x000000ff2c1d7208 */ /* 0x000fc60002000000 */
[----:B------:R-:W-:-:S04]  /*12380*/  FSETP.GTU.FTZ.AND P2, PT, R28, R213, PT ;  /* 0x000000d51c00720b */ /* 0x000fc80003f5c000 */
[----:B------:R-:W-:Y:S01]  /*12390*/  FSEL R70, R33, RZ, !P2 ;  /* 0x000000ff21467208 */ /* 0x000fe20005000000 */
[----:B------:R-:W-:Y:S01]  /*123a0*/  HFMA2 R33, -RZ, RZ, 0, 1.1920928955078125e-07 ;  /* 0x00000002ff217431 */ /* 0x000fe200000001ff */
        /* <DEDUP_REMOVED lines=13> */
.L_x_16638:
        /* <DEDUP_REMOVED lines=13> */
.L_x_16640:
[----:B------:R-:W-:Y:S05]  /*12550*/  BSYNC.RECONVERGENT B2 ;  /* 0x0000000000027941 */ /* 0x000fea0003800200 */
.L_x_16639:
        /* <DEDUP_REMOVED lines=43> */
.L_x_16637:
[----:B------:R-:W-:Y:S05]  /*12810*/  BSYNC.RECONVERGENT B1 ;  /* 0x0000000000017941 */ /* 0x000fea0003800200 */
.L_x_16636:
[----:B------:R-:W-:Y:S01]  /*12820*/  ISETP.NE.AND P2, PT, R33, 0x1, PT ;  /* 0x000000012100780c */ /* 0x000fe20003f45270 */
[----:B------:R-:W-:Y:S01]  /*12830*/  BSSY.RECONVERGENT B1, `(.L_x_16641) ;  /* 0x000004b000017945 */ /* 0x000fe20003800200 */
[----:B------:R-:W-:Y:S01]  /*12840*/  I2FP.F32.U32 R29, R29 ;  /* 0x0000001d001d7245 */ /* 0x000fe20000201000 */
[----:B------:R-:W-:Y:S02]  /*12850*/  HFMA2 R40, -RZ, RZ, 0, 1.1920928955078125e-07 ;  /* 0x00000002ff287431 */ /* 0x000fe400000001ff */
[----:B------:R-:W-:Y:S02]  /*12860*/  IMAD.MOV.U32 R32, RZ, RZ, R180 ;  /* 0x000000ffff207224 */ /* 0x000fe400078e00b4 */
[----:B------:R-:W-:Y:S01]  /*12870*/  FFMA.FTZ R28, R29, R218, 1.1641532182693481445e-10 ;  /* 0x2f0000001d1c7423 */ /* 0x000fe200000100da */
[----:B------:R-:W-:-:S04]  /*12880*/  IMAD.U32 R29, R39, 0x10000, RZ ;  /* 0x00010000271d7824 */ /* 0x000fc800078e00ff */
        /* <DEDUP_REMOVED lines=12> */
.L_x_16643:
        /* <DEDUP_REMOVED lines=13> */
.L_x_16645:
[----:B------:R-:W-:Y:S05]  /*12a20*/  BSYNC.RECONVERGENT B2 ;  /* 0x0000000000027941 */ /* 0x000fea0003800200 */
.L_x_16644:
        /* <DEDUP_REMOVED lines=43> */
.L_x_16642:
[----:B------:R-:W-:Y:S05]  /*12ce0*/  BSYNC.RECONVERGENT B1 ;  /* 0x0000000000017941 */ /* 0x000fea0003800200 */
.L_x_16641:
[----:B------:R-:W-:Y:S01]  /*12cf0*/  I2FP.F32.U32 R29, R32 ;  /* 0x00000020001d7245 */ /* 0x000fe20000201000 */
[----:B------:R-:W-:Y:S01]  /*12d00*/  IMAD.U32 R43, R43, 0x10000, RZ ;  /* 0x000100002b2b7824 */ /* 0x000fe200078e00ff */
[----:B------:R-:W-:Y:S01]  /*12d10*/  BSSY.RECONVERGENT B1, `(.L_x_16646) ;  /* 0x000004e000017945 */ /* 0x000fe20003800200 */
[----:B------:R-:W-:Y:S02]  /*12d20*/  HFMA2 R33, -RZ, RZ, 0, 1.1920928955078125e-07 ;  /* 0x00000002ff217431 */ /* 0x000fe400000001ff */
[----:B------:R-:W-:Y:S01]  /*12d30*/  FFMA.FTZ R28, R29, R218, 1.1641532182693481445e-10 ;  /* 0x2f0000001d1c7423 */ /* 0x000fe200000100da */
[----:B------:R-:W-:Y:S01]  /*12d40*/  FMUL.FTZ R43, R43, R212 ;  /* 0x000000d42b2b7220 */ /* 0x000fe20000410000 */
[----:B------:R-:W-:-:S03]  /*12d50*/  IMAD.MOV.U32 R29, RZ, RZ, R180 ;  /* 0x000000ffff1d7224 */ /* 0x000fc600078e00b4 */
[----:B------:R-:W-:Y:S02]  /*12d60*/  FSETP.GTU.FTZ.AND P2, PT, R28, R213, PT ;  /* 0x000000d51c00720b */ /* 0x000fe40003f5c000 */
[----:B------:R-:W-:Y:S02]  /*12d70*/  FSEL R28, R44, RZ, P4 ;  /* 0x000000ff2c1c7208 */ /* 0x000fe40002000000 */
        /* <DEDUP_REMOVED lines=14> */
.L_x_16648:
        /* <DEDUP_REMOVED lines=13> */
.L_x_16650:
[----:B------:R-:W-:Y:S05]  /*12f30*/  BSYNC.RECONVERGENT B2 ;  /* 0x0000000000027941 */ /* 0x000fea0003800200 */
.L_x_16649:
        /* <DEDUP_REMOVED lines=43> */
.L_x_16647:
[----:B------:R-:W-:Y:S05]  /*131f0*/  BSYNC.RECONVERGENT B1 ;  /* 0x0000000000017941 */ /* 0x000fea0003800200 */
.L_x_16646:
[----:B------:R-:W-:Y:S01]  /*13200*/  ISETP.NE.AND P3, PT, R33, 0x1, PT ;  /* 0x000000012100780c */ /* 0x000fe20003f65270 */
[----:B------:R-:W-:Y:S01]  /*13210*/  BSSY.RECONVERGENT B1, `(.L_x_16651) ;  /* 0x000004b000017945 */ /* 0x000fe20003800200 */
[----:B------:R-:W-:Y:S01]  /*13220*/  I2FP.F32.U32 R29, R29 ;  /* 0x0000001d001d7245 */ /* 0x000fe20000201000 */
[----:B------:R-:W-:Y:S02]  /*13230*/  HFMA2 R40, -RZ, RZ, 0, 1.1920928955078125e-07 ;  /* 0x00000002ff287431 */ /* 0x000fe400000001ff */
[----:B------:R-:W-:Y:S02]  /*13240*/  IMAD.MOV.U32 R32, RZ, RZ, R180 ;  /* 0x000000ffff207224 */ /* 0x000fe400078e00b4 */
[----:B------:R-:W-:Y:S01]  /*13250*/  FFMA.FTZ R28, R29, R218, 1.1641532182693481445e-10 ;  /* 0x2f0000001d1c7423 */ /* 0x000fe200000100da */
[C---:B------:R-:W-:Y:S01]  /*13260*/  IMAD.U32 R29, R30.reuse, 0x10000, RZ ;  /* 0x000100001e1d7824 */ /* 0x040fe200078e00ff */
[----:B------:R-:W-:-:S03]  /*13270*/  PRMT R30, R30, 0x7632, R30 ;  /* 0x000076321e1e7816 */ /* 0x000fc6000000001e */
[----:B------:R-:W-:Y:S01]  /*13280*/  FSETP.LE.FTZ.AND P2, PT, R28, R213, PT ;  /* 0x000000d51c00720b */ /* 0x000fe20003f53000 */
[----:B------:R-:W-:Y:S01]  /*13290*/  FMUL.FTZ R43, R29, R212 ;  /* 0x000000d41d2b7220 */ /* 0x000fe20000410000 */
        /* <DEDUP_REMOVED lines=9> */
.L_x_16653:
        /* <DEDUP_REMOVED lines=13> */
.L_x_16655:
[----:B------:R-:W-:Y:S05]  /*13400*/  BSYNC.RECONVERGENT B2 ;  /* 0x0000000000027941 */ /* 0x000fea0003800200 */
.L_x_16654:
        /* <DEDUP_REMOVED lines=43> */
.L_x_16652:
[----:B------:R-:W-:Y:S05]  /*136c0*/  BSYNC.RECONVERGENT B1 ;  /* 0x0000000000017941 */ /* 0x000fea0003800200 */
.L_x_16651:
[----:B------:R-:W-:Y:S01]  /*136d0*/  I2FP.F32.U32 R29, R32 ;  /* 0x00000020001d7245 */ /* 0x000fe20000201000 */
[----:B------:R-:W-:Y:S01]  /*136e0*/  IMAD.U32 R33, R98, 0x10000, RZ ;  /* 0x0001000062217824 */ /* 0x000fe200078e00ff */
[----:B------:R-:W-:Y:S01]  /*136f0*/  BSSY.RECONVERGENT B1, `(.L_x_16656) ;  /* 0x000004e000017945 */ /* 0x000fe20003800200 */
[----:B------:R-:W-:Y:S02]  /*13700*/  HFMA2 R32, -RZ, RZ, 0, 1.1920928955078125e-07 ;  /* 0x00000002ff207431 */ /* 0x000fe400000001ff */
        /* <DEDUP_REMOVED lines=19> */
.L_x_16658:
        /* <DEDUP_REMOVED lines=13> */
.L_x_16660:
[----:B------:R-:W-:Y:S05]  /*13910*/  BSYNC.RECONVERGENT B2 ;  /* 0x0000000000027941 */ /* 0x000fea0003800200 */
.L_x_16659:
        /* <DEDUP_REMOVED lines=43> */
.L_x_16657:
[----:B------:R-:W-:Y:S05]  /*13bd0*/  BSYNC.RECONVERGENT B1 ;  /* 0x0000000000017941 */ /* 0x000fea0003800200 */
.L_x_16656:
[----:B------:R-:W-:Y:S01]  /*13be0*/  ISETP.NE.AND P4, PT, R32, 0x1, PT ;  /* 0x000000012000780c */ /* 0x000fe20003f85270 */
[----:B------:R-:W-:Y:S01]  /*13bf0*/  IMAD.U32 R33, R30, 0x10000, RZ ;  /* 0x000100001e217824 */ /* 0x000fe200078e00ff */
[----:B------:R-:W-:Y:S01]  /*13c00*/  I2FP.F32.U32 R29, R29 ;  /* 0x0000001d001d7245 */ /* 0x000fe20000201000 */
[----:B------:R-:W-:Y:S01]  /*13c10*/  BSSY.RECONVERGENT B1, `(.L_x_16661) ;  /* 0x0000048000017945 */ /* 0x000fe20003800200 */
[----:B------:R-:W-:Y:S02]  /*13c20*/  HFMA2 R40, -RZ, RZ, 0, 1.1920928955078125e-07 ;  /* 0x00000002ff287431 */ /* 0x000fe400000001ff */
[----:B------:R-:W-:Y:S01]  /*13c30*/  FMUL.FTZ R30, R33, R212 ;  /* 0x000000d4211e7220 */ /* 0x000fe20000410000 */
        /* <DEDUP_REMOVED lines=12> */
.L_x_16663:
        /* <DEDUP_REMOVED lines=13> */
.L_x_16665:
[----:B------:R-:W-:Y:S05]  /*13dd0*/  BSYNC.RECONVERGENT B2 ;  /* 0x0000000000027941 */ /* 0x000fea0003800200 */
.L_x_16664:
        /* <DEDUP_REMOVED lines=43> */
.L_x_16662:
[----:B------:R-:W-:Y:S05]  /*14090*/  BSYNC.RECONVERGENT B1 ;  /* 0x0000000000017941 */ /* 0x000fea0003800200 */
.L_x_16661:
[----:B------:R-:W-:Y:S01]  /*140a0*/  I2FP.F32.U32 R29, R29 ;  /* 0x0000001d001d7245 */ /* 0x000fe20000201000 */
[----:B------:R-:W-:Y:S01]  /*140b0*/  IMAD.U32 R35, R35, 0x10000, RZ ;  /* 0x0001000023237824 */ /* 0x000fe200078e00ff */
[----:B------:R-:W-:Y:S01]  /*140c0*/  FSEL R30, R30, RZ, P3 ;  /* 0x000000ff1e1e7208 */ /* 0x000fe20001800000 */
        /* <DEDUP_REMOVED lines=9> */
[----:B------:R-:W-:-:S03]  /*14160*/  HFMA2 R30, -RZ, RZ, 0, 1.1920928955078125e-07 ;  /* 0x00000002ff1e7431 */ /* 0x000fc600000001ff */
        /* <DEDUP_REMOVED lines=10> */
.L_x_16668:
        /* <DEDUP_REMOVED lines=13> */
.L_x_16670:
[----:B------:R-:W-:Y:S05]  /*142e0*/  BSYNC.RECONVERGENT B2 ;  /* 0x0000000000027941 */ /* 0x000fea0003800200 */
.L_x_16669:
        /* <DEDUP_REMOVED lines=43> */
.L_x_16667:
[----:B------:R-:W-:Y:S05]  /*145a0*/  BSYNC.RECONVERGENT B1 ;  /* 0x0000000000017941 */ /* 0x000fea0003800200 */
.L_x_16666:
[----:B------:R-:W-:Y:S01]  /*145b0*/  ISETP.NE.AND P5, PT, R30, 0x1, PT ;  /* 0x000000011e00780c */ /* 0x000fe20003fa5270 */
[C---:B------:R-:W-:Y:S01]  /*145c0*/  IMAD.U32 R33, R31.reuse, 0x10000, RZ ;  /* 0x000100001f217824 */ /* 0x040fe200078e00ff */
[----:B------:R-:W-:Y:S01]  /*145d0*/  I2FP.F32.U32 R29, R29 ;  /* 0x0000001d001d7245 */ /* 0x000fe20000201000 */
[----:B------:R-:W-:Y:S01]  /*145e0*/  BSSY.RECONVERGENT B1, `(.L_x_16671) ;  /* 0x0000049000017945 */ /* 0x000fe20003800200 */
[----:B------:R-:W-:Y:S01]  /*145f0*/  HFMA2 R32, -RZ, RZ, 0, 1.1920928955078125e-07 ;  /* 0x00000002ff207431 */ /* 0x000fe200000001ff */
[----:B------:R-:W-:Y:S01]  /*14600*/  PRMT R35, R31, 0x7632, R35 ;  /* 0x000076321f237816 */ /* 0x000fe20000000023 */
        /* <DEDUP_REMOVED lines=13> */
.L_x_16673:
        /* <DEDUP_REMOVED lines=13> */
.L_x_16675:
[----:B------:R-:W-:Y:S05]  /*147b0*/  BSYNC.RECONVERGENT B2 ;  /* 0x0000000000027941 */ /* 0x000fea0003800200 */
.L_x_16674:
        /* <DEDUP_REMOVED lines=43> */
.L_x_16672:
[----:B------:R-:W-:Y:S05]  /*14a70*/  BSYNC.RECONVERGENT B1 ;  /* 0x0000000000017941 */ /* 0x000fea0003800200 */
.L_x_16671:
        /* <DEDUP_REMOVED lines=23> */
.L_x_16678:
        /* <DEDUP_REMOVED lines=13> */
.L_x_16680:
[----:B------:R-:W-:Y:S05]  /*14cc0*/  BSYNC.RECONVERGENT B2 ;  /* 0x0000000000027941 */ /* 0x000fea0003800200 */
.L_x_16679:
        /* <DEDUP_REMOVED lines=43> */
.L_x_16677:
[----:B------:R-:W-:Y:S05]  /*14f80*/  BSYNC.RECONVERGENT B1 ;  /* 0x0000000000017941 */ /* 0x000fea0003800200 */
.L_x_16676:
        /* <DEDUP_REMOVED lines=18> */
.L_x_16683:
        /* <DEDUP_REMOVED lines=15> */
.L_x_16685:
[----:B------:R-:W-:Y:S05]  /*151a0*/  BSYNC.RECONVERGENT B2 ;  /* 0x0000000000027941 */ /* 0x000fea0003800200 */
.L_x_16684:
        /* <DEDUP_REMOVED lines=43> */
.L_x_16682:
[----:B------:R-:W-:Y:S05]  /*15460*/  BSYNC.RECONVERGENT B1 ;  /* 0x0000000000017941 */ /* 0x000fea0003800200 */
.L_x_16681:
        /* <DEDUP_REMOVED lines=9> */
[----:B------:R-:W-:Y:S01]  /*15500*/  @P1 FADD.FTZ R67, R91, R67 ;  /* 0x000000435b431221 */ /* 0x000fe20000010000 */
[----:B------:R-:W-:Y:S06]  /*15510*/  BRA `(.L_x_16686) ;  /* 0x00000028000c7947 */ /* 0x000fec0003800000 */
.L_x_16605:
        /* <DEDUP_REMOVED lines=16> */
.L_x_16689:
        /* <DEDUP_REMOVED lines=13> */
.L_x_16691:
[----:B------:R-:W-:Y:S05]  /*156f0*/  BSYNC.RECONVERGENT B2 ;  /* 0x0000000000027941 */ /* 0x000fea0003800200 */
.L_x_16690:
[----:B------:R-:W-:Y:S01]  /*15700*/  IMAD.WIDE.U32 R2, R202, -0x326172a9, RZ ;  /* 0xcd9e8d57ca027825 */ /* 0x000fe200078e00ff */
[----:B------:R-:W-:-:S04]  /*15710*/  LOP3.LUT R34, R179, UR7, R33, 0x96, !PT ;  /* 0x00000007b3227c12 */ /* 0x000fc8000f8e9621 */
[----:B-1----:R-:W-:Y:S01]  /*15720*/  LOP3.LUT R36, R0, UR6, R3, 0x96, !PT ;  /* 0x0000000600247c12 */ /* 0x002fe2000f8e9603 */
        /* <DEDUP_REMOVED lines=35> */
[----:B------:R-:W-:Y:S02]  /*15960*/  IMAD.MOV.U32 R180, RZ, RZ, R34 ;  /* 0x000000ffffb47224 */ /* 0x000fe400078e0022 */
[----:B------:R-:W-:Y:S01]  /*15970*/  HFMA2 R34, -RZ, RZ, 0, 0 ;  /* 0x00000000ff227431 */ /* 0x000fe200000001ff */
[----:B------:R-:W-:Y:S01]  /*15980*/  LOP3.LUT R3, R32, UR27, R43, 0x96, !PT ;  /* 0x0000001b20037c12 */ /* 0x000fe2000f8e962b */
[----:B------:R-:W-:-:S07]  /*15990*/  IMAD.MOV.U32 R32, RZ, RZ, R44 ;  /* 0x000000ffff207224 */ /* 0x000fce00078e002c */
.L_x_16688:
[----:B------:R-:W-:Y:S05]  /*159a0*/  BSYNC.RECONVERGENT B1 ;  /* 0x0000000000017941 */ /* 0x000fea0003800200 */
.L_x_16687:
[----:B------:R-:W-:Y:S01]  /*159b0*/  ISETP.NE.AND P2, PT, R34, 0x1, PT ;  /* 0x000000012200780c */ /* 0x000fe20003f45270 */
[----:B------:R-:W-:Y:S01]  /*159c0*/  BSSY.RECONVERGENT B1, `(.L_x_16692) ;  /* 0x000004b000017945 */ /* 0x000fe20003800200 */
[----:B------:R-:W-:Y:S01]  /*159d0*/  I2FP.F32.U32 R33, R32 ;  /* 0x0000002000217245 */ /* 0x000fe20000201000 */
[C---:B-1---5:R-:W-:Y:S01]  /*159e0*/  IMAD.U32 R41, R28.reuse, 0x10000, RZ ;  /* 0x000100001c297824 */ /* 0x062fe200078e00ff */
[----:B------:R-:W-:Y:S02]  /*159f0*/  PRMT R45, R28, 0x7632, R45 ;  /* 0x000076321c2d7816 */ /* 0x000fe4000000002d */
[----:B------:R-:W-:Y:S01]  /*15a00*/  MOV R28, R180 ;  /* 0x000000b4001c7202 */ /* 0x000fe20000000f00 */
[----:B------:R-:W-:-:S05]  /*15a10*/  FFMA.FTZ R32, R33, R218, 1.1641532182693481445e-10 ;  /* 0x2f00000021207423 */ /* 0x000fca00000100da */
[----:B------:R-:W-:Y:S01]  /*15a20*/  FSETP.LE.FTZ.AND P3, PT, R32, R213, PT ;  /* 0x000000d52000720b */ /* 0x000fe20003f73000 */
[----:B------:R-:W-:-:S03]  /*15a30*/  IMAD.MOV.U32 R32, RZ, RZ, 0x2 ;  /* 0x00000002ff207424 */ /* 0x000fc600078e00ff */
        /* <DEDUP_REMOVED lines=10> */
.L_x_16694:
        /* <DEDUP_REMOVED lines=13> */
.L_x_16696:
[----:B------:R-:W-:Y:S05]  /*15bb0*/  BSYNC.RECONVERGENT B2 ;  /* 0x0000000000027941 */ /* 0x000fea0003800200 */
.L_x_16695:
        /* <DEDUP_REMOVED lines=40> */
[----:B------:R-:W-:Y:S02]  /*15e40*/  IMAD.MOV.U32 R42, RZ, RZ, R32 ;  /* 0x000000ffff2a7224 */ /* 0x000fe400078e0020 */
[----:B------:R-:W-:Y:S01]  /*15e50*/  HFMA2 R32, -RZ, RZ, 0, 0 ;  /* 0x00000000ff207431 */ /* 0x000fe200000001ff */
[----:B------:R-:W-:-:S07]  /*15e60*/  LOP3.LUT R3, R34, UR27, R33, 0x96, !PT ;  /* 0x0000001b22037c12 */ /* 0x000fce000f8e9621 */
.L_x_16693:
[----:B------:R-:W-:Y:S05]  /*15e70*/  BSYNC.RECONVERGENT B1 ;  /* 0x0000000000017941 */ /* 0x000fea0003800200 */
.L_x_16692:
[----:B------:R-:W-:Y:S01]  /*15e80*/  ISETP.NE.AND P2, PT, R32, 0x1, PT ;  /* 0x000000012000780c */ /* 0x000fe20003f45270 */
[----:B------:R-:W-:Y:S01]  /*15e90*/  BSSY.RECONVERGENT B1, `(.L_x_16697) ;  /* 0x000004a000017945 */ /* 0x000fe20003800200 */
[----:B------:R-:W-:Y:S01]  /*15ea0*/  I2FP.F32.U32 R33, R28 ;  /* 0x0000001c00217245 */ /* 0x000fe20000201000 */
[----:B------:R-:W-:Y:S02]  /*15eb0*/  IMAD.U32 R45, R45, 0x10000, RZ ;  /* 0x000100002d2d7824 */ /* 0x000fe400078e00ff */
[----:B------:R-:W-:Y:S02]  /*15ec0*/  IMAD.MOV.U32 R34, RZ, RZ, 0x2 ;  /* 0x00000002ff227424 */ /* 0x000fe400078e00ff */
[----:B------:R-:W-:-:S05]  /*15ed0*/  FFMA.FTZ R28, R33, R218, 1.1641532182693481445e-10 ;  /* 0x2f000000211c7423 */ /* 0x000fca00000100da */
        /* <DEDUP_REMOVED lines=12> */
.L_x_16699:
        /* <DEDUP_REMOVED lines=13> */
.L_x_16701:
[----:B------:R-:W-:Y:S05]  /*16070*/  BSYNC.RECONVERGENT B2 ;  /* 0x0000000000027941 */ /* 0x000fea0003800200 */
.L_x_16700:
        /* <DEDUP_REMOVED lines=43> */
.L_x_16698:
[----:B------:R-:W-:Y:S05]  /*16330*/  BSYNC.RECONVERGENT B1 ;  /* 0x0000000000017941 */ /* 0x000fea0003800200 */
.L_x_16697:
        /* <DEDUP_REMOVED lines=19> */
.L_x_16704:
        /* <DEDUP_REMOVED lines=13> */
.L_x_16706:
[----:B------:R-:W-:Y:S05]  /*16540*/  BSYNC.RECONVERGENT B2 ;  /* 0x0000000000027941 */ /* 0x000fea0003800200 */
.L_x_16705:
        /* <DEDUP_REMOVED lines=43> */
.L_x_16703:
[----:B------:R-:W-:Y:S05]  /*16800*/  BSYNC.RECONVERGENT B1 ;  /* 0x0000000000017941 */ /* 0x000fea0003800200 */
.L_x_16702:
[----:B------:R-:W-:Y:S01]  /*16810*/  ISETP.NE.AND P2, PT, R32, 0x1, PT ;  /* 0x000000012000780c */ /* 0x000fe20003f45270 */
[----:B------:R-:W-:Y:S01]  /*16820*/  BSSY.RECONVERGENT B1, `(.L_x_16707) ;  /* 0x000004a000017945 */ /* 0x000fe20003800200 */
[----:B------:R-:W-:Y:S01]  /*16830*/  I2FP.F32.U32 R29, R29 ;  /* 0x0000001d001d7245 */ /* 0x000fe20000201000 */
[----:B------:R-:W-:Y:S02]  /*16840*/  IMAD.U32 R47, R47, 0x10000, RZ ;  /* 0x000100002f2f7824 */ /* 0x000fe400078e00ff */
[----:B------:R-:W-:Y:S02]  /*16850*/  IMAD.MOV.U32 R33, RZ, RZ, 0x2 ;  /* 0x00000002ff217424 */ /* 0x000fe400078e00ff */
[----:B------:R-:W-:Y:S01]  /*16860*/  FFMA.FTZ R28, R29, R218, 1.1641532182693481445e-10 ;  /* 0x2f0000001d1c7423 */ /* 0x000fe200000100da */
[----:B------:R-:W-:-:S04]  /*16870*/  MOV R29, R180 ;  /* 0x000000b4001d7202 */ /* 0x000fc80000000f00 */
        /* <DEDUP_REMOVED lines=11> */
.L_x_16709:
        /* <DEDUP_REMOVED lines=13> */
.L_x_16711:
[----:B------:R-:W-:Y:S05]  /*16a00*/  BSYNC.RECONVERGENT B2 ;  /* 0x0000000000027941 */ /* 0x000fea0003800200 */
.L_x_16710:
        /* <DEDUP_REMOVED lines=43> */
.L_x_16708:
[----:B------:R-:W-:Y:S05]  /*16cc0*/  BSYNC.RECONVERGENT B1 ;  /* 0x0000000000017941 */ /* 0x000fea0003800200 */
.L_x_16707:
        /* <DEDUP_REMOVED lines=18> */
.L_x_16714:
        /* <DEDUP_REMOVED lines=13> */
.L_x_16716:
[----:B------:R-:W-:Y:S05]  /*16ec0*/  BSYNC.RECONVERGENT B2 ;  /* 0x0000000000027941 */ /* 0x000fea0003800200 */
.L_x_16715:
        /* <DEDUP_REMOVED lines=43> */
.L_x_16713:
[----:B------:R-:W-:Y:S05]  /*17180*/  BSYNC.RECONVERGENT B1 ;  /* 0x0000000000017941 */ /* 0x000fea0003800200 */
.L_x_16712:
[----:B------:R-:W-:Y:S01]  /*17190*/  ISETP.NE.AND P4, PT, R30, 0x1, PT ;  /* 0x000000011e00780c */ /* 0x000fe20003f85270 */
[----:B------:R-:W-:Y:S01]  /*171a0*/  BSSY.RECONVERGENT B1, `(.L_x_16717) ;  /* 0x0000049000017945 */ /* 0x000fe20003800200 */
[----:B------:R-:W-:Y:S01]  /*171b0*/  I2FP.F32.U32 R29, R29 ;  /* 0x0000001d001d7245 */ /* 0x000fe20000201000 */
[----:B------:R-:W-:Y:S02]  /*171c0*/  IMAD.U32 R51, R51, 0x10000, RZ ;  /* 0x0001000033337824 */ /* 0x000fe400078e00ff */
        /* <DEDUP_REMOVED lines=13> */
.L_x_16719:
        /* <DEDUP_REMOVED lines=13> */
.L_x_16721:
[----:B------:R-:W-:Y:S05]  /*17370*/  BSYNC.RECONVERGENT B2 ;  /* 0x0000000000027941 */ /* 0x000fea0003800200 */
.L_x_16720:
        /* <DEDUP_REMOVED lines=43> */
.L_x_16718:
[----:B------:R-:W-:Y:S05]  /*17630*/  BSYNC.RECONVERGENT B1 ;  /* 0x0000000000017941 */ /* 0x000fea0003800200 */
.L_x_16717:
        /* <DEDUP_REMOVED lines=18> */
.L_x_16724:
        /* <DEDUP_REMOVED lines=13> */
.L_x_16726:
[----:B------:R-:W-:Y:S05]  /*17830*/  BSYNC.RECONVERGENT B2 ;  /* 0x0000000000027941 */ /* 0x000fea0003800200 */
.L_x_16725:
        /* <DEDUP_REMOVED lines=43> */
.L_x_16723:
[----:B------:R-:W-:Y:S05]  /*17af0*/  BSYNC.RECONVERGENT B1 ;  /* 0x0000000000017941 */ /* 0x000fea0003800200 */
.L_x_16722:
        /* <DEDUP_REMOVED lines=37> */
.L_x_16686:
[----:B------:R-:W-:Y:S01]  /*17d50*/  SEL R32, RZ, 0x1000000, !P5 ;  /* 0x01000000ff207807 */ /* 0x000fe20006800000 */
[----:B------:R-:W-:Y:S01]  /*17d60*/  VIADD R211, R206, 0x60 ;  /* 0x00000060ced37836 */ /* 0x000fe20000000000 */
[----:B------:R-:W-:Y:S02]  /*17d70*/  SEL R31, RZ, 0x10000, !P4 ;  /* 0x00010000ff1f7807 */ /* 0x000fe40006000000 */
[----:B------:R-:W-:Y:S01]  /*17d80*/  SEL R34, RZ, 0x100, !P3 ;  /* 0x00000100ff227807 */ /* 0x000fe20005800000 */
[----:B------:R-:W-:Y:S01]  /*17d90*/  IMAD.WIDE.U32 R40, R211, 0x10, R164 ;  /* 0x00000010d3287825 */ /* 0x000fe200078e00a4 */
[----:B------:R-:W-:Y:S02]  /*17da0*/  ISETP.NE.AND P5, PT, R36, RZ, PT ;  /* 0x000000ff2400720c */ /* 0x000fe40003fa5270 */
[----:B------:R-:W-:Y:S02]  /*17db0*/  ISETP.NE.AND P4, PT, R38, RZ, PT ;  /* 0x000000ff2600720c */ /* 0x000fe40003f85270 */
[----:B------:R-:W-:-:S02]  /*17dc0*/  ISETP.NE.AND P3, PT, R39, RZ, PT ;  /* 0x000000ff2700720c */ /* 0x000fc40003f65270 */
[----:B------:R-:W-:Y:S01]  /*17dd0*/  ISETP.NE.AND P6, PT, R37, RZ, PT ;  /* 0x000000ff2500720c */ /* 0x000fe20003fc5270 */
[----:B------:R-:W0:Y:S01]  /*17de0*/  @P0 LDC.64 R38, c[0x0][0x398] ;  /* 0x0000e600ff260b82 */ /* 0x000e220000000a00 */
[----:B------:R-:W-:Y:S02]  /*17df0*/  SEL R30, RZ, 0x1000000, !P3 ;  /* 0x01000000ff1e7807 */ /* 0x000fe40005800000 */
[----:B------:R-:W-:Y:S02]  /*17e00*/  SEL R29, RZ, 0x10000, !P4 ;  /* 0x00010000ff1d7807 */ /* 0x000fe40006000000 */
[----:B------:R-:W-:Y:S02]  /*17e10*/  SEL R28, RZ, 0x100, !P5 ;  /* 0x00000100ff1c7807 */ /* 0x000fe40006800000 */
[----:B------:R-:W-:Y:S01]  /*17e20*/  LOP3.LUT R34, R34, R32, R31, 0xfe, !PT ;  /* 0x0000002022227212 */ /* 0x000fe200078efe1f */
[----:B------:R-:W-:Y:S01]  /*17e30*/  IMAD.WIDE.U32 R32, R210, 0x20, R226 ;  /* 0x00000020d2207825 */ /* 0x000fe200078e00e2 */
[----:B------:R-:W-:Y:S01]  /*17e40*/  LOP3.LUT R28, R28, R30, R29, 0xfe, !PT ;  /* 0x0000001e1c1c7212 */ /* 0x000fe200078efe1d */
[----:B------:R-:W1:Y:S01]  /*17e50*/  @P1 LDC.64 R36, c[0x0][0x3a0] ;  /* 0x0000e800ff241b82 */ /* 0x000e620000000a00 */
[----:B------:R-:W-:-:S02]  /*17e60*/  SEL R31, RZ, 0x1, !P6 ;  /* 0x00000001ff1f7807 */ /* 0x000fc40007000000 */
[----:B------:R-:W-:Y:S01]  /*17e70*/  SEL R29, RZ, 0x1, !P2 ;  /* 0x00000001ff1d7807 */ /* 0x000fe20005000000 */
[----:B------:R2:W-:Y:S01]  /*17e80*/  STG.E.128 desc[UR8][R32.64], R68 ;  /* 0x0000004420007986 */ /* 0x0005e2000c101d08 */
[----:B------:R-:W-:Y:S01]  /*17e90*/  LOP3.LUT R28, R28, R31, RZ, 0xfc, !PT ;  /* 0x0000001f1c1c7212 */ /* 0x000fe200078efcff */
[----:B------:R-:W-:Y:S01]  /*17ea0*/  IMAD.WIDE.U32 R30, R210, 0x8, R224 ;  /* 0x00000008d21e7825 */ /* 0x000fe200078e00e0 */
[----:B------:R-:W-:Y:S01]  /*17eb0*/  LOP3.LUT R29, R34, R29, RZ, 0xfc, !PT ;  /* 0x0000001d221d7212 */ /* 0x000fe200078efcff */
[----:B------:R2:W-:Y:S04]  /*17ec0*/  STG.E.128 desc[UR8][R32.64+0x10], R64 ;  /* 0x0000104020007986 */ /* 0x0005e8000c101d08 */
[----:B------:R2:W-:Y:S01]  /*17ed0*/  STG.E.64 desc[UR8][R30.64], R28 ;  /* 0x0000001c1e007986 */ /* 0x0005e2000c101b08 */
[----:B0-----:R-:W-:-:S04]  /*17ee0*/  @P0 IMAD.WIDE.U32 R38, R211, 0x10, R38 ;  /* 0x00000010d3260825 */ /* 0x001fc800078e0026 */
[----:B-1----:R-:W-:Y:S01]  /*17ef0*/  @P1 IMAD.WIDE.U32 R36, R211, 0x20, R36 ;  /* 0x00000020d3241825 */ /* 0x002fe200078e0024 */
[----:B--2---:R-:W-:Y:S06]  /*17f00*/  @!P0 BRA `(.L_x_16727) ;  /* 0x0000000000508947 */ /* 0x004fec0003800000 */
        /* <DEDUP_REMOVED lines=20> */
.L_x_16727:
        /* <DEDUP_REMOVED lines=25> */
.L_x_16731:
        /* <DEDUP_REMOVED lines=13> */
.L_x_16733:
[----:B------:R-:W-:Y:S05]  /*182b0*/  BSYNC.RECONVERGENT B2 ;  /* 0x0000000000027941 */ /* 0x000fea0003800200 */
.L_x_16732:
        /* <DEDUP_REMOVED lines=40> */
[----:B------:R-:W-:-:S07]  /*18540*/  IMAD.MOV.U32 R32, RZ, RZ, R42 ;  /* 0x000000ffff207224 */ /* 0x000fce00078e002a */
.L_x_16730:
[----:B------:R-:W-:Y:S05]  /*18550*/  BSYNC.RECONVERGENT B1 ;  /* 0x0000000000017941 */ /* 0x000fea0003800200 */
.L_x_16729:
[----:B------:R-:W-:Y:S01]  /*18560*/  I2FP.F32.U32 R33, R32 ;  /* 0x0000002000217245 */ /* 0x000fe20000201000 */
[----:B------:R-:W-:Y:S01]  /*18570*/  BSSY.RECONVERGENT B1, `(.L_x_16734) ;  /* 0x000004c000017945 */ /* 0x000fe20003800200 */
[----:B------:R-:W-:Y:S01]  /*18580*/  ISETP.NE.AND P2, PT, R37, 0x1, PT ;  /* 0x000000012500780c */ /* 0x000fe20003f45270 */
[----:B------:R-:W-:Y:S01]  /*18590*/  IMAD.MOV.U32 R40, RZ, RZ, 0x2 ;  /* 0x00000002ff287424 */ /* 0x000fe200078e00ff */
[----:B------:R-:W-:Y:S01]  /*185a0*/  LOP3.LUT R205, R205, 0xffffffef, RZ, 0xc0, !PT ;  /* 0xffffffefcdcd7812 */ /* 0x000fe200078ec0ff */
[----:B------:R-:W-:Y:S01]  /*185b0*/  FFMA.FTZ R32, R33, R218, 1.1641532182693481445e-10 ;  /* 0x2f00000021207423 */ /* 0x000fe200000100da */
[C---:B------:R-:W-:Y:S01]  /*185c0*/  IMAD.U32 R33, R28.reuse, 0x10000, RZ ;  /* 0x000100001c217824 */ /* 0x040fe200078e00ff */
[----:B------:R-:W-:Y:S02]  /*185d0*/  PRMT R28, R28, 0x7632, R28 ;  /* 0x000076321c1c7816 */ /* 0x000fe4000000001c */
        /* <DEDUP_REMOVED lines=13> */
.L_x_16736:
        /* <DEDUP_REMOVED lines=13> */
.L_x_16738:
[----:B------:R-:W-:Y:S05]  /*18780*/  BSYNC.RECONVERGENT B2 ;  /* 0x0000000000027941 */ /* 0x000fea0003800200 */
.L_x_16737:
        /* <DEDUP_REMOVED lines=40> */
[----:B------:R-:W-:Y:S01]  /*18a10*/  MOV R36, R44 ;  /* 0x0000002c00247202 */ /* 0x000fe20000000f00 */
[----:B------:R-:W-:-:S07]  /*18a20*/  IMAD.MOV.U32 R44, RZ, RZ, R32 ;  /* 0x000000ffff2c7224 */ /* 0x000fce00078e0020 */
.L_x_16735:
[----:B------:R-:W-:Y:S05]  /*18a30*/  BSYNC.RECONVERGENT B1 ;  /* 0x0000000000017941 */ /* 0x000fea0003800200 */
.L_x_16734:
[----:B------:R-:W-:Y:S01]  /*18a40*/  I2FP.F32.U32 R33, R36 ;  /* 0x0000002400217245 */ /* 0x000fe20000201000 */
[----:B------:R-:W-:Y:S01]  /*18a50*/  BSSY.RECONVERGENT B1, `(.L_x_16739) ;  /* 0x000004f000017945 */ /* 0x000fe20003800200 */
[----:B------:R-:W-:Y:S02]  /*18a60*/  SHF.L.U32 R37, R96, 0x10, RZ ;  /* 0x0000001060257819 */ /* 0x000fe400000006ff */
[----:B------:R-:W-:Y:S01]  /*18a70*/  ISETP.NE.AND P3, PT, R40, 0x1, PT ;  /* 0x000000012800780c */ /* 0x000fe20003f65270 */
[----:B------:R-:W-:Y:S01]  /*18a80*/  FFMA.FTZ R32, R33, R218, 1.1641532182693481445e-10 ;  /* 0x2f00000021207423 */ /* 0x000fe200000100da */
[----:B------:R-:W-:Y:S01]  /*18a90*/  FSEL R33, R42, RZ, P4 ;  /* 0x000000ff2a217208 */ /* 0x000fe20002000000 */
[----:B------:R-:W-:-:S03]  /*18aa0*/  FMUL.FTZ R37, R37, R212 ;  /* 0x000000d425257220 */ /* 0x000fc60000410000 */
[----:B------:R-:W-:-:S04]  /*18ab0*/  FSETP.GTU.FTZ.AND P2, PT, R32, R213, PT ;  /* 0x000000d52000720b */ /* 0x000fc80003f5c000 */
[----:B------:R-:W-:Y:S01]  /*18ac0*/  FSEL R60, R37, RZ, !P2 ;  /* 0x000000ff253c7208 */ /* 0x000fe20005000000 */
[----:B------:R-:W-:Y:S01]  /*18ad0*/  IMAD.MOV.U32 R37, RZ, RZ, 0x2 ;  /* 0x00000002ff257424 */ /* 0x000fe200078e00ff */
        /* <DEDUP_REMOVED lines=13> */
.L_x_16741:
        /* <DEDUP_REMOVED lines=13> */
.L_x_16743:
[----:B------:R-:W-:Y:S05]  /*18c80*/  BSYNC.RECONVERGENT B2 ;  /* 0x0000000000027941 */ /* 0x000fea0003800200 */
.L_x_16742:
        /* <DEDUP_REMOVED lines=43> */
.L_x_16740:
[----:B------:R-:W-:Y:S05]  /*18f40*/  BSYNC.RECONVERGENT B1 ;  /* 0x0000000000017941 */ /* 0x000fea0003800200 */
.L_x_16739:
[----:B------:R-:W-:Y:S01]  /*18f50*/  ISETP.NE.AND P2, PT, R37, 0x1, PT ;  /* 0x000000012500780c */ /* 0x000fe20003f45270 */
[----:B------:R-:W-:Y:S01]  /*18f60*/  BSSY.RECONVERGENT B1, `(.L_x_16744) ;  /* 0x000004b000017945 */ /* 0x000fe20003800200 */
[----:B------:R-:W-:-:S05]  /*18f70*/  I2FP.F32.U32 R33, R33 ;  /* 0x0000002100217245 */ /* 0x000fca0000201000 */
[----:B------:R-:W-:Y:S01]  /*18f80*/  FFMA.FTZ R32, R33, R218, 1.1641532182693481445e-10 ;  /* 0x2f00000021207423 */ /* 0x000fe200000100da */
[----:B------:R-:W-:Y:S01]  /*18f90*/  SHF.L.U32 R33, R28, 0x10, RZ ;  /* 0x000000101c217819 */ /* 0x000fe200000006ff */
[----:B------:R-:W-:-:S03]  /*18fa0*/  IMAD.MOV.U32 R28, RZ, RZ, R180 ;  /* 0x000000ffff1c7224 */ /* 0x000fc600078e00b4 */
[----:B------:R-:W-:Y:S01]  /*18fb0*/  FSETP.LE.FTZ.AND P4, PT, R32, R213, PT ;  /* 0x000000d52000720b */ /* 0x000fe20003f93000 */
[----:B------:R-:W-:Y:S02]  /*18fc0*/  IMAD.MOV.U32 R32, RZ, RZ, 0x2 ;  /* 0x00000002ff207424 */ /* 0x000fe400078e00ff */
        /* <DEDUP_REMOVED lines=11> */
.L_x_16746:
        /* <DEDUP_REMOVED lines=13> */
.L_x_16748:
[----:B------:R-:W-:Y:S05]  /*19150*/  BSYNC.RECONVERGENT B2 ;  /* 0x0000000000027941 */ /* 0x000fea0003800200 */
.L_x_16747:
        /* <DEDUP_REMOVED lines=43> */
.L_x_16745:
[----:B------:R-:W-:Y:S05]  /*19410*/  BSYNC.RECONVERGENT B1 ;  /* 0x0000000000017941 */ /* 0x000fea0003800200 */
.L_x_16744:
        /* <DEDUP_REMOVED lines=23> */
.L_x_16751:
        /* <DEDUP_REMOVED lines=13> */
.L_x_16753:
[----:B------:R-:W-:Y:S05]  /*19660*/  BSYNC.RECONVERGENT B2 ;  /* 0x0000000000027941 */ /* 0x000fea0003800200 */
.L_x_16752:
        /* <DEDUP_REMOVED lines=43> */
.L_x_16750:
[----:B------:R-:W-:Y:S05]  /*19920*/  BSYNC.RECONVERGENT B1 ;  /* 0x0000000000017941 */ /* 0x000fea0003800200 */
.L_x_16749:
[----:B------:R-:W-:Y:S01]  /*19930*/  ISETP.NE.AND P2, PT, R40, 0x1, PT ;  /* 0x000000012800780c */ /* 0x000fe20003f45270 */
[----:B------:R-:W-:Y:S01]  /*19940*/  BSSY.RECONVERGENT B1, `(.L_x_16754) ;  /* 0x000004c000017945 */ /* 0x000fe20003800200 */
[----:B------:R-:W-:Y:S01]  /*19950*/  I2FP.F32.U32 R33, R28 ;  /* 0x0000001c00217245 */ /* 0x000fe20000201000 */
[----:B------:R-:W-:Y:S01]  /*19960*/  IMAD.MOV.U32 R32, RZ, RZ, 0x2 ;  /* 0x00000002ff207424 */ /* 0x000fe200078e00ff */
[----:B------:R-:W-:-:S03]  /*19970*/  PRMT R37, R29, 0x7632, R37 ;  /* 0x000076321d257816 */ /* 0x000fc60000000025 */
[----:B------:R-:W-:Y:S01]  /*19980*/  FFMA.FTZ R28, R33, R218, 1.1641532182693481445e-10 ;  /* 0x2f000000211c7423 */ /* 0x000fe200000100da */
[----:B------:R-:W-:Y:S01]  /*19990*/  SHF.L.U32 R33, R29, 0x10, RZ ;  /* 0x000000101d217819 */ /* 0x000fe200000006ff */
[----:B------:R-:W-:-:S03]  /*199a0*/  IMAD.MOV.U32 R29, RZ, RZ, R180 ;  /* 0x000000ffff1d7224 */ /* 0x000fc600078e00b4 */
        /* <DEDUP_REMOVED lines=12> */
.L_x_16756:
        /* <DEDUP_REMOVED lines=13> */
.L_x_16758:
[----:B------:R-:W-:Y:S05]  /*19b40*/  BSYNC.RECONVERGENT B2 ;  /* 0x0000000000027941 */ /* 0x000fea0003800200 */
.L_x_16757:
        /* <DEDUP_REMOVED lines=43> */
.L_x_16755:
[----:B------:R-:W-:Y:S05]  /*19e00*/  BSYNC.RECONVERGENT B1 ;  /* 0x0000000000017941 */ /* 0x000fea0003800200 */
.L_x_16754:
        /* <DEDUP_REMOVED lines=23> */
.L_x_16761:
        /* <DEDUP_REMOVED lines=13> */
.L_x_16763:
[----:B------:R-:W-:Y:S05]  /*1a050*/  BSYNC.RECONVERGENT B2 ;  /* 0x0000000000027941 */ /* 0x000fea0003800200 */
.L_x_16762:
        /* <DEDUP_REMOVED lines=43> */
.L_x_16760:
[----:B------:R-:W-:Y:S05]  /*1a310*/  BSYNC.RECONVERGENT B1 ;  /* 0x0000000000017941 */ /* 0x000fea0003800200 */
.L_x_16759:
        /* <DEDUP_REMOVED lines=19> */
.L_x_16766:
        /* <DEDUP_REMOVED lines=13> */
.L_x_16768:
[----:B------:R-:W-:Y:S05]  /*1a520*/  BSYNC.RECONVERGENT B2 ;  /* 0x0000000000027941 */ /* 0x000fea0003800200 */
.L_x_16767:
        /* <DEDUP_REMOVED lines=43> */
.L_x_16765:
[----:B------:R-:W-:Y:S05]  /*1a7e0*/  BSYNC.RECONVERGENT B1 ;  /* 0x0000000000017941 */ /* 0x000fea0003800200 */
.L_x_16764:
        /* <DEDUP_REMOVED lines=23> */
.L_x_16771:
        /* <DEDUP_REMOVED lines=13> */
.L_x_16773:
[----:B------:R-:W-:Y:S05]  /*1aa30*/  BSYNC.RECONVERGENT B2 ;  /* 0x0000000000027941 */ /* 0x000fea0003800200 */
.L_x_16772:
        /* <DEDUP_REMOVED lines=43> */
.L_x_16770:
[----:B------:R-:W-:Y:S05]  /*1acf0*/  BSYNC.RECONVERGENT B1 ;  /* 0x0000000000017941 */ /* 0x000fea0003800200 */
.L_x_16769:
        /* <DEDUP_REMOVED lines=19> */
.L_x_16776:
        /* <DEDUP_REMOVED lines=13> */
.L_x_16778:
[----:B------:R-:W-:Y:S05]  /*1af00*/  BSYNC.RECONVERGENT B2 ;  /* 0x0000000000027941 */ /* 0x000fea0003800200 */
.L_x_16777:
        /* <DEDUP_REMOVED lines=43> */
.L_x_16775:
[----:B------:R-:W-:Y:S05]  /*1b1c0*/  BSYNC.RECONVERGENT B1 ;  /* 0x0000000000017941 */ /* 0x000fea0003800200 */
.L_x_16774:
        /* <DEDUP_REMOVED lines=23> */
.L_x_16781:
        /* <DEDUP_REMOVED lines=13> */
.L_x_16783:
[----:B------:R-:W-:Y:S05]  /*1b410*/  BSYNC.RECONVERGENT B2 ;  /* 0x0000000000027941 */ /* 0x000fea0003800200 */
.L_x_16782:
        /* <DEDUP_REMOVED lines=43> */
.L_x_16780:
[----:B------:R-:W-:Y:S05]  /*1b6d0*/  BSYNC.RECONVERGENT B1 ;  /* 0x0000000000017941 */ /* 0x000fea0003800200 */
.L_x_16779:
        /* <DEDUP_REMOVED lines=18> */
.L_x_16786:
        /* <DEDUP_REMOVED lines=13> */
.L_x_16788:
[----:B------:R-:W-:Y:S05]  /*1b8d0*/  BSYNC.RECONVERGENT B2 ;  /* 0x0000000000027941 */ /* 0x000fea0003800200 */
.L_x_16787:
        /* <DEDUP_REMOVED lines=43> */
.L_x_16785:
[----:B------:R-:W-:Y:S05]  /*1bb90*/  BSYNC.RECONVERGENT B1 ;  /* 0x0000000000017941 */ /* 0x000fea0003800200 */
.L_x_16784:
[----:B------:R-:W-:Y:S01]  /*1bba0*/  I2FP.F32.U32 R29, R29 ;  /* 0x0000001d001d7245 */ /* 0x000fe20000201000 */
[----:B------:R-:W-:Y:S01]  /*1bbb0*/  BSSY.RECONVERGENT B1, `(.L_x_16789) ;  /* 0x000004f000017945 */ /* 0x000fe20003800200 */
[----:B------:R-:W-:Y:S02]  /*1bbc0*/  SHF.L.U32 R35, R35, 0x10, RZ ;  /* 0x0000001023237819 */ /* 0x000fe400000006ff */
        /* <DEDUP_REMOVED lines=20> */
.L_x_16791:
        /* <DEDUP_REMOVED lines=13> */
.L_x_16793:
[----:B------:R-:W-:Y:S05]  /*1bde0*/  BSYNC.RECONVERGENT B2 ;  /* 0x0000000000027941 */ /* 0x000fea0003800200 */
.L_x_16792:
        /* <DEDUP_REMOVED lines=43> */
.L_x_16790:
[----:B------:R-:W-:Y:S05]  /*1c0a0*/  BSYNC.RECONVERGENT B1 ;  /* 0x0000000000017941 */ /* 0x000fea0003800200 */
.L_x_16789:
        /* <DEDUP_REMOVED lines=19> */
.L_x_16796:
        /* <DEDUP_REMOVED lines=13> */
.L_x_16798:
[----:B------:R-:W-:Y:S05]  /*1c2b0*/  BSYNC.RECONVERGENT B2 ;  /* 0x0000000000027941 */ /* 0x000fea0003800200 */
.L_x_16797:
        /* <DEDUP_REMOVED lines=43> */
.L_x_16795:
[----:B------:R-:W-:Y:S05]  /*1c570*/  BSYNC.RECONVERGENT B1 ;  /* 0x0000000000017941 */ /* 0x000fea0003800200 */
.L_x_16794:
        /* <DEDUP_REMOVED lines=23> */
.L_x_16801:
        /* <DEDUP_REMOVED lines=13> */
.L_x_16803:
[----:B------:R-:W-:Y:S05]  /*1c7c0*/  BSYNC.RECONVERGENT B2 ;  /* 0x0000000000027941 */ /* 0x000fea0003800200 */
.L_x_16802:
        /* <DEDUP_REMOVED lines=43> */
.L_x_16800:
[----:B------:R-:W-:Y:S05]  /*1ca80*/  BSYNC.RECONVERGENT B1 ;  /* 0x0000000000017941 */ /* 0x000fea0003800200 */
.L_x_16799:
        /* <DEDUP_REMOVED lines=18> */
.L_x_16806:
        /* <DEDUP_REMOVED lines=15> */
.L_x_16808:
[----:B------:R-:W-:Y:S05]  /*1cca0*/  BSYNC.RECONVERGENT B2 ;  /* 0x0000000000027941 */ /* 0x000fea0003800200 */
.L_x_16807:
        /* <DEDUP_REMOVED lines=43> */
.L_x_16805:
[----:B------:R-:W-:Y:S05]  /*1cf60*/  BSYNC.RECONVERGENT B1 ;  /* 0x0000000000017941 */ /* 0x000fea0003800200 */
.L_x_16804:
        /* <DEDUP_REMOVED lines=11> */
.L_x_16728:
        /* <DEDUP_REMOVED lines=16> */
.L_x_16812:
        /* <DEDUP_REMOVED lines=13> */
.L_x_16814:
[----:B------:R-:W-:Y:S05]  /*1d1f0*/  BSYNC.RECONVERGENT B2 ;  /* 0x0000000000027941 */ /* 0x000fea0003800200 */
.L_x_16813:
        /* <DEDUP_REMOVED lines=42> */
.L_x_16811:
[----:B------:R-:W-:Y:S05]  /*1d4a0*/  BSYNC.RECONVERGENT B1 ;  /* 0x0000000000017941 */ /* 0x000fea0003800200 */
.L_x_16810:
[----:B------:R-:W-:Y:S01]  /*1d4b0*/  I2FP.F32.U32 R33, R32 ;  /* 0x0000002000217245 */ /* 0x000fe20000201000 */
[----:B------:R-:W-:Y:S01]  /*1d4c0*/  BSSY.RECONVERGENT B1, `(.L_x_16815) ;  /* 0x000004c000017945 */ /* 0x000fe20003800200 */
[----:B------:R-:W-:Y:S01]  /*1d4d0*/  ISETP.NE.AND P2, PT, R34, 0x1, PT ;  /* 0x000000012200780c */ /* 0x000fe20003f45270 */
[C---:B-1---5:R-:W-:Y:S01]  /*1d4e0*/  IMAD.U32 R39, R28.reuse, 0x10000, RZ ;  /* 0x000100001c277824 */ /* 0x062fe200078e00ff */
        /* <DEDUP_REMOVED lines=16> */
.L_x_16817:
        /* <DEDUP_REMOVED lines=13> */
.L_x_16819:
[----:B------:R-:W-:Y:S05]  /*1d6c0*/  BSYNC.RECONVERGENT B2 ;  /* 0x0000000000027941 */ /* 0x000fea0003800200 */
.L_x_16818:
        /* <DEDUP_REMOVED lines=43> */
.L_x_16816:
[----:B------:R-:W-:Y:S05]  /*1d980*/  BSYNC.RECONVERGENT B1 ;  /* 0x0000000000017941 */ /* 0x000fea0003800200 */
.L_x_16815:
[----:B------:R-:W-:Y:S01]  /*1d990*/  ISETP.NE.AND P2, PT, R32, 0x1, PT ;  /* 0x000000012000780c */ /* 0x000fe20003f45270 */
[----:B------:R-:W-:Y:S01]  /*1d9a0*/  BSSY.RECONVERGENT B1, `(.L_x_16820) ;  /* 0x000004a000017945 */ /* 0x000fe20003800200 */
[----:B------:R-:W-:Y:S01]  /*1d9b0*/  I2FP.F32.U32 R33, R28 ;  /* 0x0000001c00217245 */ /* 0x000fe20000201000 */
[----:B------:R-:W-:Y:S02]  /*1d9c0*/  HFMA2 R34, -RZ, RZ, 0, 1.1920928955078125e-07 ;  /* 0x00000002ff227431 */ /* 0x000fe400000001ff */
[----:B------:R-:W-:Y:S02]  /*1d9d0*/  IMAD.U32 R43, R43, 0x10000, RZ ;  /* 0x000100002b2b7824 */ /* 0x000fe400078e00ff */
[----:B------:R-:W-:-:S05]  /*1d9e0*/  FFMA.FTZ R28, R33, R218, 1.1641532182693481445e-10 ;  /* 0x2f000000211c7423 */ /* 0x000fca00000100da */
[----:B------:R-:W-:Y:S01]  /*1d9f0*/  FSETP.LE.FTZ.AND P3, PT, R28, R213, PT ;  /* 0x000000d51c00720b */ /* 0x000fe20003f73000 */
[----:B------:R-:W-:-:S03]  /*1da00*/  IMAD.MOV.U32 R28, RZ, RZ, R180 ;  /* 0x000000ffff1c7224 */ /* 0x000fc600078e00b4 */
        /* <DEDUP_REMOVED lines=10> */
.L_x_16822:
        /* <DEDUP_REMOVED lines=13> */
.L_x_16824:
[----:B------:R-:W-:Y:S05]  /*1db80*/  BSYNC.RECONVERGENT B2 ;  /* 0x0000000000027941 */ /* 0x000fea0003800200 */
.L_x_16823:
        /* <DEDUP_REMOVED lines=43> */
.L_x_16821:
[----:B------:R-:W-:Y:S05]  /*1de40*/  BSYNC.RECONVERGENT B1 ;  /* 0x0000000000017941 */ /* 0x000fea0003800200 */
.L_x_16820:
        /* <DEDUP_REMOVED lines=19> */
.L_x_16827:
        /* <DEDUP_REMOVED lines=13> */
.L_x_16829:
[----:B------:R-:W-:Y:S05]  /*1e050*/  BSYNC.RECONVERGENT B2 ;  /* 0x0000000000027941 */ /* 0x000fea0003800200 */
.L_x_16828:
        /* <DEDUP_REMOVED lines=43> */
.L_x_16826:
[----:B------:R-:W-:Y:S05]  /*1e310*/  BSYNC.RECONVERGENT B1 ;  /* 0x0000000000017941 */ /* 0x000fea0003800200 */
.L_x_16825:
        /* <DEDUP_REMOVED lines=18> */
.L_x_16832:
        /* <DEDUP_REMOVED lines=13> */
.L_x_16834:
[----:B------:R-:W-:Y:S05]  /*1e510*/  BSYNC.RECONVERGENT B2 ;  /* 0x0000000000027941 */ /* 0x000fea0003800200 */
.L_x_16833:
        /* <DEDUP_REMOVED lines=43> */
.L_x_16831:
[----:B------:R-:W-:Y:S05]  /*1e7d0*/  BSYNC.RECONVERGENT B1 ;  /* 0x0000000000017941 */ /* 0x000fea0003800200 */
.L_x_16830:
[----:B------:R-:W-:Y:S01]  /*1e7e0*/  ISETP.NE.AND P3, PT, R33, 0x1, PT ;  /* 0x000000012100780c */ /* 0x000fe20003f65270 */
[C---:B------:R-:W-:Y:S01]  /*1e7f0*/  IMAD.U32 R47, R30.reuse, 0x10000, RZ ;  /* 0x000100001e2f7824 */ /* 0x040fe200078e00ff */
[----:B------:R-:W-:Y:S01]  /*1e800*/  I2FP.F32.U32 R29, R29 ;  /* 0x0000001d001d7245 */ /* 0x000fe20000201000 */
[----:B------:R-:W-:Y:S01]  /*1e810*/  BSSY.RECONVERGENT B1, `(.L_x_16835) ;  /* 0x0000048000017945 */ /* 0x000fe20003800200 */
[----:B------:R-:W-:Y:S01]  /*1e820*/  PRMT R49, R30, 0x7632, R49 ;  /* 0x000076321e317816 */ /* 0x000fe20000000031 */
[----:B------:R-:W-:Y:S02]  /*1e830*/  HFMA2 R30, -RZ, RZ, 0, 1.1920928955078125e-07 ;  /* 0x00000002ff1e7431 */ /* 0x000fe400000001ff */
        /* <DEDUP_REMOVED lines=12> */
.L_x_16837:
        /* <DEDUP_REMOVED lines=13> */
.L_x_16839:
[----:B------:R-:W-:Y:S05]  /*1e9d0*/  BSYNC.RECONVERGENT B2 ;  /* 0x0000000000027941 */ /* 0x000fea0003800200 */
.L_x_16838:
        /* <DEDUP_REMOVED lines=43> */
.L_x_16836:
[----:B------:R-:W-:Y:S05]  /*1ec90*/  BSYNC.RECONVERGENT B1 ;  /* 0x0000000000017941 */ /* 0x000fea0003800200 */
.L_x_16835:
        /* <DEDUP_REMOVED lines=17> */
.L_x_16842:
        /* <DEDUP_REMOVED lines=13> */
.L_x_16844:
[----:B------:R-:W-:Y:S05]  /*1ee80*/  BSYNC.RECONVERGENT B2 ;  /* 0x0000000000027941 */ /* 0x000fea0003800200 */
.L_x_16843:
        /* <DEDUP_REMOVED lines=43> */
.L_x_16841:
[----:B------:R-:W-:Y:S05]  /*1f140*/  BSYNC.RECONVERGENT B1 ;  /* 0x0000000000017941 */ /* 0x000fea0003800200 */
.L_x_16840:
        /* <DEDUP_REMOVED lines=18> */
.L_x_16847:
        /* <DEDUP_REMOVED lines=13> */
.L_x_16849:
[----:B------:R-:W-:Y:S05]  /*1f340*/  BSYNC.RECONVERGENT B2 ;  /* 0x0000000000027941 */ /* 0x000fea0003800200 */
.L_x_16848:
        /* <DEDUP_REMOVED lines=43> */
.L_x_16846:
[----:B------:R-:W-:Y:S05]  /*1f600*/  BSYNC.RECONVERGENT B1 ;  /* 0x0000000000017941 */ /* 0x000fea0003800200 */
.L_x_16845:
[----:B------:R-:W-:Y:S01]  /*1f610*/  P2R R30, PR, RZ, 0x2 ;  /* 0x00000002ff1e7803 */ /* 0x000fe20000000000 */
[-C--:B------:R-:W-:Y:S01]  /*1f620*/  FMUL.FTZ R39, R39, R212.reuse ;  /* 0x000000d427277220 */ /* 0x080fe20000410000 */
[----:B------:R-:W-:Y:S01]  /*1f630*/  I2FP.F32.U32 R29, R29 ;  /* 0x0000001d001d7245 */ /* 0x000fe20000201000 */
[----:B------:R-:W-:Y:S01]  /*1f640*/  FMUL.FTZ R41, R41, R212 ;  /* 0x000000d429297220 */ /* 0x000fe20000410000 */
[----:B------:R-:W-:Y:S01]  /*1f650*/  LOP3.LUT P1, RZ, R205, 0x10, RZ, 0xc0, !PT ;  /* 0x00000010cdff7812 */ /* 0x000fe2000782c0ff */
        /* <DEDUP_REMOVED lines=32> */
.L_x_16809:
[----:B------:R-:W-:Y:S02]  /*1f860*/  SEL R32, RZ, 0x1000000, !P5 ;  /* 0x01000000ff207807 */ /* 0x000fe40006800000 */
[----:B------:R-:W-:Y:S02]  /*1f870*/  SEL R31, RZ, 0x10000, !P4 ;  /* 0x00010000ff1f7807 */ /* 0x000fe40006000000 */
[----:B------:R-:W-:Y:S02]  /*1f880*/  SEL R34, RZ, 0x100, !P3 ;  /* 0x00000100ff227807 */ /* 0x000fe40005800000 */
[----:B------:R-:W-:Y:S02]  /*1f890*/  ISETP.NE.AND P5, PT, R36, RZ, PT ;  /* 0x000000ff2400720c */ /* 0x000fe40003fa5270 */
[----:B------:R-:W-:Y:S02]  /*1f8a0*/  ISETP.NE.AND P4, PT, R38, RZ, PT ;  /* 0x000000ff2600720c */ /* 0x000fe40003f85270 */
[----:B------:R-:W-:Y:S01]  /*1f8b0*/  ISETP.NE.AND P3, PT, R37, RZ, PT ;  /* 0x000000ff2500720c */ /* 0x000fe20003f65270 */
[----:B------:R-:W0:Y:S01]  /*1f8c0*/  @P0 LDC.64 R38, c[0x0][0x398] ;  /* 0x0000e600ff260b82 */ /* 0x000e220000000a00 */
[----:B------:R-:W-:-:S02]  /*1f8d0*/  LOP3.LUT P6, RZ, R205, 0x10, RZ, 0xc0, !PT ;  /* 0x00000010cdff7812 */ /* 0x000fc400078cc0ff */
[----:B------:R-:W-:Y:S02]  /*1f8e0*/  SEL R30, RZ, 0x1000000, !P3 ;  /* 0x01000000ff1e7807 */ /* 0x000fe40005800000 */
[----:B------:R-:W-:Y:S02]  /*1f8f0*/  SEL R29, RZ, 0x10000, !P4 ;  /* 0x00010000ff1d7807 */ /* 0x000fe40006000000 */
[----:B------:R-:W-:Y:S01]  /*1f900*/  SEL R28, RZ, 0x100, !P5 ;  /* 0x00000100ff1c7807 */ /* 0x000fe20006800000 */
[----:B------:R-:W1:Y:S01]  /*1f910*/  @P1 LDC.64 R36, c[0x0][0x3a0] ;  /* 0x0000e800ff241b82 */ /* 0x000e620000000a00 */
[----:B------:R-:W-:Y:S01]  /*1f920*/  LOP3.LUT R34, R34, R32, R31, 0xfe, !PT ;  /* 0x0000002022227212 */ /* 0x000fe200078efe1f */
[----:B------:R-:W-:Y:S01]  /*1f930*/  IMAD.WIDE.U32 R32, R211, 0x20, R226 ;  /* 0x00000020d3207825 */ /* 0x000fe200078e00e2 */
[----:B------:R-:W-:Y:S02]  /*1f940*/  LOP3.LUT R28, R28, R30, R29, 0xfe, !PT ;  /* 0x0000001e1c1c7212 */ /* 0x000fe400078efe1d */
[----:B------:R-:W-:-:S02]  /*1f950*/  SEL R31, RZ, 0x1, !P6 ;  /* 0x00000001ff1f7807 */ /* 0x000fc40007000000 */
[----:B------:R-:W-:Y:S01]  /*1f960*/  SEL R29, RZ, 0x1, !P2 ;  /* 0x00000001ff1d7807 */ /* 0x000fe20005000000 */
[----:B------:R2:W-:Y:S01]  /*1f970*/  STG.E.128 desc[UR8][R32.64], R60 ;  /* 0x0000003c20007986 */ /* 0x0005e2000c101d08 */
[----:B------:R-:W-:Y:S01]  /*1f980*/  LOP3.LUT R28, R28, R31, RZ, 0xfc, !PT ;  /* 0x0000001f1c1c7212 */ /* 0x000fe200078efcff */
[----:B------:R-:W-:Y:S01]  /*1f990*/  IMAD.WIDE.U32 R30, R211, 0x8, R224 ;  /* 0x00000008d31e7825 */ /* 0x000fe200078e00e0 */
[----:B------:R-:W-:Y:S01]  /*1f9a0*/  LOP3.LUT R29, R34, R29, RZ, 0xfc, !PT ;  /* 0x0000001d221d7212 */ /* 0x000fe200078efcff */
[----:B------:R2:W-:Y:S01]  /*1f9b0*/  STG.E.128 desc[UR8][R32.64+0x10], R56 ;  /* 0x0000103820007986 */ /* 0x0005e2000c101d08 */
        /* <DEDUP_REMOVED lines=26> */
.L_x_16850:
[----:B------:R1:W5:Y:S04]  /*1fb60*/  @P0 LDG.E.128 R96, desc[UR8][R38.64] ;  /* 0x0000000826600981 */ /* 0x000368000c1e1d00 */
        /* <DEDUP_REMOVED lines=20> */
.L_x_16854:
        /* <DEDUP_REMOVED lines=13> */
.L_x_16856:
[----:B------:R-:W-:Y:S05]  /*1fd80*/  BSYNC.RECONVERGENT B2 ;  /* 0x0000000000027941 */ /* 0x000fea0003800200 */
.L_x_16855:
        /* <DEDUP_REMOVED lines=39> */
[----:B------:R-:W-:Y:S02]  /*20000*/  LOP3.LUT R3, R32, UR27, R43, 0x96, !PT ;  /* 0x0000001b20037c12 */ /* 0x000fe4000f8e962b */
[----:B------:R-:W-:-:S07]  /*20010*/  MOV R32, R44 ;  /* 0x0000002c00207202 */ /* 0x000fce0000000f00 */
.L_x_16853:
[----:B------:R-:W-:Y:S05]  /*20020*/  BSYNC.RECONVERGENT B1 ;  /* 0x0000000000017941 */ /* 0x000fea0003800200 */
.L_x_16852:
[----:B------:R-:W-:Y:S01]  /*20030*/  I2FP.F32.U32 R33, R32 ;  /* 0x0000002000217245 */ /* 0x000fe20000201000 */
[----:B------:R-:W-:Y:S01]  /*20040*/  BSSY.RECONVERGENT B1, `(.L_x_16857) ;  /* 0x000004c000017945 */ /* 0x000fe20003800200 */
[----:B------:R-:W-:Y:S01]  /*20050*/  ISETP.NE.AND P2, PT, R35, 0x1, PT ;  /* 0x000000012300780c */ /* 0x000fe20003f45270 */
[----:B-1----:R-:W-:Y:S01]  /*20060*/  HFMA2 R36, -RZ, RZ, 0, 1.1920928955078125e-07 ;  /* 0x00000002ff247431 */ /* 0x002fe200000001ff */
[----:B------:R-:W-:Y:S01]  /*20070*/  LOP3.LUT R205, R205, 0xffffffef, RZ, 0xc0, !PT ;  /* 0xffffffefcdcd7812 */ /* 0x000fe200078ec0ff */
[----:B------:R-:W-:Y:S01]  /*20080*/  FFMA.FTZ R32, R33, R218, 1.1641532182693481445e-10 ;  /* 0x2f00000021207423 */ /* 0x000fe200000100da */
[C---:B-----5:R-:W-:Y:S01]  /*20090*/  IMAD.U32 R33, R28.reuse, 0x10000, RZ ;  /* 0x000100001c217824 */ /* 0x060fe200078e00ff */
[----:B------:R-:W-:Y:S01]  /*200a0*/  PRMT R28, R28, 0x7632, R28 ;  /* 0x000076321c1c7816 */ /* 0x000fe2000000001c */
[----:B------:R-:W-:Y:S02]  /*200b0*/  IMAD.MOV.U32 R34, RZ, RZ, R180 ;  /* 0x000000ffff227224 */ /* 0x000fe400078e00b4 */
[----:B------:R-:W-:Y:S01]  /*200c0*/  FSETP.LE.FTZ.AND P4, PT, R32, R213, PT ;  /* 0x000000d52000720b */ /* 0x000fe20003f93000 */
[----:B------:R-:W-:-:S12]  /*200d0*/  FMUL.FTZ R38, R33, R212 ;  /* 0x000000d421267220 */ /* 0x000fd80000410000 */
        /* <DEDUP_REMOVED lines=10> */
.L_x_16859:
        /* <DEDUP_REMOVED lines=13> */
.L_x_16861:
[----:B------:R-:W-:Y:S05]  /*20250*/  BSYNC.RECONVERGENT B2 ;  /* 0x0000000000027941 */ /* 0x000fea0003800200 */
.L_x_16860:
        /* <DEDUP_REMOVED lines=39> */
[----:B------:R-:W-:Y:S01]  /*204d0*/  LOP3.LUT R3, R34, UR27, R33, 0x96, !PT ;  /* 0x0000001b22037c12 */ /* 0x000fe2000f8e9621 */
[----:B------:R-:W-:Y:S02]  /*204e0*/  IMAD.MOV.U32 R34, RZ, RZ, R42 ;  /* 0x000000ffff227224 */ /* 0x000fe400078e002a */
[----:B------:R-:W-:-:S07]  /*204f0*/  IMAD.MOV.U32 R42, RZ, RZ, R32 ;  /* 0x000000ffff2a7224 */ /* 0x000fce00078e0020 */
.L_x_16858:
[----:B------:R-:W-:Y:S05]  /*20500*/  BSYNC.RECONVERGENT B1 ;  /* 0x0000000000017941 */ /* 0x000fea0003800200 */
.L_x_16857:
        /* <DEDUP_REMOVED lines=9> */
[----:B------:R-:W-:Y:S01]  /*205a0*/  IMAD.MOV.U32 R35, RZ, RZ, 0x2 ;  /* 0x00000002ff237424 */ /* 0x000fe200078e00ff */
        /* <DEDUP_REMOVED lines=13> */
.L_x_16864:
        /* <DEDUP_REMOVED lines=13> */
.L_x_16866:
[----:B------:R-:W-:Y:S05]  /*20750*/  BSYNC.RECONVERGENT B2 ;  /* 0x0000000000027941 */ /* 0x000fea0003800200 */
.L_x_16865:
        /* <DEDUP_REMOVED lines=43> */
.L_x_16863:
[----:B------:R-:W-:Y:S05]  /*20a10*/  BSYNC.RECONVERGENT B1 ;  /* 0x0000000000017941 */ /* 0x000fea0003800200 */
.L_x_16862:
[----:B------:R-:W-:Y:S01]  /*20a20*/  I2FP.F32.U32 R33, R33 ;  /* 0x0000002100217245 */ /* 0x000fe20000201000 */
[----:B------:R-:W-:Y:S01]  /*20a30*/  BSSY.RECONVERGENT B1, `(.L_x_16867) ;  /* 0x000004c000017945 */ /* 0x000fe20003800200 */
[----:B------:R-:W-:Y:S01]  /*20a40*/  ISETP.NE.AND P2, PT, R35, 0x1, PT ;  /* 0x000000012300780c */ /* 0x000fe20003f45270 */
[----:B------:R-:W-:Y:S01]  /*20a50*/  IMAD.MOV.U32 R36, RZ, RZ, 0x2 ;  /* 0x00000002ff247424 */ /* 0x000fe200078e00ff */
[----:B------:R-:W-:Y:S01]  /*20a60*/  LOP3.LUT R205, R205, 0xfffffff7, RZ, 0xc0, !PT ;  /* 0xfffffff7cdcd7812 */ /* 0x000fe200078ec0ff */
[----:B------:R-:W-:Y:S01]  /*20a70*/  FFMA.FTZ R32, R33, R218, 1.1641532182693481445e-10 ;  /* 0x2f00000021207423 */ /* 0x000fe200000100da */
[----:B------:R-:W-:Y:S01]  /*20a80*/  IMAD.U32 R33, R28, 0x10000, RZ ;  /* 0x000100001c217824 */ /* 0x000fe200078e00ff */
[----:B------:R-:W-:-:S03]  /*20a90*/  MOV R34, R180 ;  /* 0x000000b400227202 */ /* 0x000fc60000000f00 */
        /* <DEDUP_REMOVED lines=12> */
.L_x_16869:
        /* <DEDUP_REMOVED lines=13> */
.L_x_16871:
[----:B------:R-:W-:Y:S05]  /*20c30*/  BSYNC.RECONVERGENT B2 ;  /* 0x0000000000027941 */ /* 0x000fea0003800200 */
.L_x_16870:
        /* <DEDUP_REMOVED lines=39> */
[----:B------:R-:W-:Y:S02]  /*20eb0*/  LOP3.LUT R2, R216, R2, R37, 0x96, !PT ;  /* 0x00000002d8027212 */ /* 0x000fe400078e9625 */
[----:B------:R-:W-:Y:S01]  /*20ec0*/  LOP3.LUT R3, R34, UR27, R33, 0x96, !PT ;  /* 0x0000001b22037c12 */ /* 0x000fe2000f8e9621 */
[----:B------:R-:W-:Y:S02]  /*20ed0*/  IMAD.MOV.U32 R34, RZ, RZ, R42 ;  /* 0x000000ffff227224 */ /* 0x000fe400078e002a */
[----:B------:R-:W-:-:S07]  /*20ee0*/  IMAD.MOV.U32 R42, RZ, RZ, R32 ;  /* 0x000000ffff2a7224 */ /* 0x000fce00078e0020 */
.L_x_16868:
[----:B------:R-:W-:Y:S05]  /*20ef0*/  BSYNC.RECONVERGENT B1 ;  /* 0x0000000000017941 */ /* 0x000fea0003800200 */
.L_x_16867:
        /* <DEDUP_REMOVED lines=8> */
[----:B------:R-:W-:Y:S01]  /*20f80*/  FSETP.GTU.FTZ.AND P2, PT, R32, R213, PT ;  /* 0x000000d52000720b */ /* 0x000fe20003f5c000 */
[----:B------:R-:W-:-:S03]  /*20f90*/  IMAD.MOV.U32 R32, RZ, RZ, 0x2 ;  /* 0x00000002ff207424 */ /* 0x000fc600078e00ff */
        /* <DEDUP_REMOVED lines=14> */
.L_x_16874:
        /* <DEDUP_REMOVED lines=13> */
.L_x_16876:
[----:B------:R-:W-:Y:S05]  /*21150*/  BSYNC.RECONVERGENT B2 ;  /* 0x0000000000027941 */ /* 0x000fea0003800200 */
.L_x_16875:
        /* <DEDUP_REMOVED lines=43> */
.L_x_16873:
[----:B------:R-:W-:Y:S05]  /*21410*/  BSYNC.RECONVERGENT B1 ;  /* 0x0000000000017941 */ /* 0x000fea0003800200 */
.L_x_16872:
        /* <DEDUP_REMOVED lines=21> */
.L_x_16879:
        /* <DEDUP_REMOVED lines=13> */
.L_x_16881:
[----:B------:R-:W-:Y:S05]  /*21640*/  BSYNC.RECONVERGENT B2 ;  /* 0x0000000000027941 */ /* 0x000fea0003800200 */
.L_x_16880:
        /* <DEDUP_REMOVED lines=43> */
.L_x_16878:
[----:B------:R-:W-:Y:S05]  /*21900*/  BSYNC.RECONVERGENT B1 ;  /* 0x0000000000017941 */ /* 0x000fea0003800200 */
.L_x_16877:
[----:B------:R-:W-:Y:S01]  /*21910*/  I2FP.F32.U32 R29, R29 ;  /* 0x0000001d001d7245 */ /* 0x000fe20000201000 */
[----:B------:R-:W-:Y:S01]  /*21920*/  IMAD.U32 R33, R97, 0x10000, RZ ;  /* 0x0001000061217824 */ /* 0x000fe200078e00ff */
[----:B------:R-:W-:Y:S01]  /*21930*/  ISETP.NE.AND P3, PT, R34, 0x1, PT ;  /* 0x000000012200780c */ /* 0x000fe20003f65270 */
[----:B------:R-:W-:Y:S01]  /*21940*/  BSSY.RECONVERGENT B1, `(.L_x_16882) ;  /* 0x000004d000017945 */ /* 0x000fe20003800200 */
[----:B------:R-:W-:Y:S01]  /*21950*/  FSEL R37, R37, RZ, P4 ;  /* 0x000000ff25257208 */ /* 0x000fe20002000000 */
[----:B------:R-:W-:Y:S01]  /*21960*/  FFMA.FTZ R28, R29, R218, 1.1641532182693481445e-10 ;  /* 0x2f0000001d1c7423 */ /* 0x000fe200000100da */
[----:B------:R-:W-:Y:S01]  /*21970*/  FMUL.FTZ R33, R33, R212 ;  /* 0x000000d421217220 */ /* 0x000fe20000410000 */
[----:B------:R-:W-:-:S03]  /*21980*/  MOV R29, R180 ;  /* 0x000000b4001d7202 */ /* 0x000fc60000000f00 */
[----:B------:R-:W-:-:S04]  /*21990*/  FSETP.GTU.FTZ.AND P2, PT, R28, R213, PT ;  /* 0x000000d51c00720b */ /* 0x000fc80003f5c000 */
        /* <DEDUP_REMOVED lines=14> */
.L_x_16884:
        /* <DEDUP_REMOVED lines=13> */
.L_x_16886:
[----:B------:R-:W-:Y:S05]  /*21b50*/  BSYNC.RECONVERGENT B2 ;  /* 0x0000000000027941 */ /* 0x000fea0003800200 */
.L_x_16885:
        /* <DEDUP_REMOVED lines=43> */
.L_x_16883:
[----:B------:R-:W-:Y:S05]  /*21e10*/  BSYNC.RECONVERGENT B1 ;  /* 0x0000000000017941 */ /* 0x000fea0003800200 */
.L_x_16882:
        /* <DEDUP_REMOVED lines=20> */
.L_x_16889:
        /* <DEDUP_REMOVED lines=13> */
.L_x_16891:
[----:B------:R-:W-:Y:S05]  /*22030*/  BSYNC.RECONVERGENT B2 ;  /* 0x0000000000027941 */ /* 0x000fea0003800200 */
.L_x_16890:
        /* <DEDUP_REMOVED lines=43> */
.L_x_16888:
[----:B------:R-:W-:Y:S05]  /*222f0*/  BSYNC.RECONVERGENT B1 ;  /* 0x0000000000017941 */ /* 0x000fea0003800200 */
.L_x_16887:
[----:B------:R-:W-:Y:S01]  /*22300*/  PRMT R28, R97, 0x7632, R28 ;  /* 0x00007632611c7816 */ /* 0x000fe2000000001c */
[----:B------:R-:W-:Y:S01]  /*22310*/  BSSY.RECONVERGENT B1, `(.L_x_16892) ;  /* 0x0000050000017945 */ /* 0x000fe20003800200 */
[----:B------:R-:W-:Y:S02]  /*22320*/  I2FP.F32.U32 R29, R32 ;  /* 0x00000020001d7245 */ /* 0x000fe40000201000 */
[----:B------:R-:W-:Y:S01]  /*22330*/  FSEL R36, R36, RZ, P4 ;  /* 0x000000ff24247208 */ /* 0x000fe20002000000 */
[----:B------:R-:W-:Y:S02]  /*22340*/  IMAD.U32 R33, R28, 0x10000, RZ ;  /* 0x000100001c217824 */ /* 0x000fe400078e00ff */
        /* <DEDUP_REMOVED lines=19> */
.L_x_16894:
        /* <DEDUP_REMOVED lines=13> */
.L_x_16896:
[----:B------:R-:W-:Y:S05]  /*22550*/  BSYNC.RECONVERGENT B2 ;  /* 0x0000000000027941 */ /* 0x000fea0003800200 */
.L_x_16895:
        /* <DEDUP_REMOVED lines=43> */
.L_x_16893:
[----:B------:R-:W-:Y:S05]  /*22810*/  BSYNC.RECONVERGENT B1 ;  /* 0x0000000000017941 */ /* 0x000fea0003800200 */
.L_x_16892:
[----:B------:R-:W-:Y:S01]  /*22820*/  ISETP.NE.AND P3, PT, R33, 0x1, PT ;  /* 0x000000012100780c */ /* 0x000fe20003f65270 */
[----:B------:R-:W-:Y:S01]  /*22830*/  BSSY.RECONVERGENT B1, `(.L_x_16897) ;  /* 0x000004b000017945 */ /* 0x000fe20003800200 */
[----:B------:R-:W-:Y:S01]  /*22840*/  I2FP.F32.U32 R29, R29 ;  /* 0x0000001d001d7245 */ /* 0x000fe20000201000 */
[----:B------:R-:W-:Y:S01]  /*22850*/  IMAD.MOV.U32 R34, RZ, RZ, 0x2 ;  /* 0x00000002ff227424 */ /* 0x000fe200078e00ff */
[----:B------:R-:W-:-:S03]  /*22860*/  MOV R32, R180 ;  /* 0x000000b400207202 */ /* 0x000fc60000000f00 */
        /* <DEDUP_REMOVED lines=14> */
.L_x_16899:
        /* <DEDUP_REMOVED lines=13> */
.L_x_16901:
[----:B------:R-:W-:Y:S05]  /*22a20*/  BSYNC.RECONVERGENT B2 ;  /* 0x0000000000027941 */ /* 0x000fea0003800200 */
.L_x_16900:
        /* <DEDUP_REMOVED lines=43> */
.L_x_16898:
[----:B------:R-:W-:Y:S05]  /*22ce0*/  BSYNC.RECONVERGENT B1 ;  /* 0x0000000000017941 */ /* 0x000fea0003800200 */
.L_x_16897:
        /* <DEDUP_REMOVED lines=23> */
.L_x_16904:
        /* <DEDUP_REMOVED lines=13> */
.L_x_16906:
[----:B------:R-:W-:Y:S05]  /*22f30*/  BSYNC.RECONVERGENT B2 ;  /* 0x0000000000027941 */ /* 0x000fea0003800200 */
.L_x_16905:
        /* <DEDUP_REMOVED lines=43> */
.L_x_16903:
[----:B------:R-:W-:Y:S05]  /*231f0*/  BSYNC.RECONVERGENT B1 ;  /* 0x0000000000017941 */ /* 0x000fea0003800200 */
.L_x_16902:
        /* <DEDUP_REMOVED lines=18> */
.L_x_16909:
        /* <DEDUP_REMOVED lines=13> */
.L_x_16911:
[----:B------:R-:W-:Y:S05]  /*233f0*/  BSYNC.RECONVERGENT B2 ;  /* 0x0000000000027941 */ /* 0x000fea0003800200 */
.L_x_16910:
        /* <DEDUP_REMOVED lines=43> */
.L_x_16908:
[----:B------:R-:W-:Y:S05]  /*236b0*/  BSYNC.RECONVERGENT B1 ;  /* 0x0000000000017941 */ /* 0x000fea0003800200 */
.L_x_16907:
        /* <DEDUP_REMOVED lines=24> */
.L_x_16914:
        /* <DEDUP_REMOVED lines=13> */
.L_x_16916:
[----:B------:R-:W-:Y:S05]  /*23910*/  BSYNC.RECONVERGENT B2 ;  /* 0x0000000000027941 */ /* 0x000fea0003800200 */
.L_x_16915:
        /* <DEDUP_REMOVED lines=43> */
.L_x_16913:
[----:B------:R-:W-:Y:S05]  /*23bd0*/  BSYNC.RECONVERGENT B1 ;  /* 0x0000000000017941 */ /* 0x000fea0003800200 */
.L_x_16912:
        /* <DEDUP_REMOVED lines=19> */
.L_x_16919:
        /* <DEDUP_REMOVED lines=13> */
.L_x_16921:
[----:B------:R-:W-:Y:S05]  /*23de0*/  BSYNC.RECONVERGENT B2 ;  /* 0x0000000000027941 */ /* 0x000fea0003800200 */
.L_x_16920:
        /* <DEDUP_REMOVED lines=43> */
.L_x_16918:
[----:B------:R-:W-:Y:S05]  /*240a0*/  BSYNC.RECONVERGENT B1 ;  /* 0x0000000000017941 */ /* 0x000fea0003800200 */
.L_x_16917:
        /* <DEDUP_REMOVED lines=23> */
.L_x_16924:
        /* <DEDUP_REMOVED lines=13> */
.L_x_16926:
[----:B------:R-:W-:Y:S05]  /*242f0*/  BSYNC.RECONVERGENT B2 ;  /* 0x0000000000027941 */ /* 0x000fea0003800200 */
.L_x_16925:
        /* <DEDUP_REMOVED lines=43> */
.L_x_16923:
[----:B------:R-:W-:Y:S05]  /*245b0*/  BSYNC.RECONVERGENT B1 ;  /* 0x0000000000017941 */ /* 0x000fea0003800200 */
.L_x_16922:
        /* <DEDUP_REMOVED lines=18> */
.L_x_16929:
        /* <DEDUP_REMOVED lines=15> */
.L_x_16931:
[----:B------:R-:W-:Y:S05]  /*247d0*/  BSYNC.RECONVERGENT B2 ;  /* 0x0000000000027941 */ /* 0x000fea0003800200 */
.L_x_16930:
        /* <DEDUP_REMOVED lines=43> */
.L_x_16928:
[----:B------:R-:W-:Y:S05]  /*24a90*/  BSYNC.RECONVERGENT B1 ;  /* 0x0000000000017941 */ /* 0x000fea0003800200 */
.L_x_16927:
[----:B------:R-:W-:Y:S02]  /*24aa0*/  PRMT R28, R99, 0x7632, R28 ;  /* 0x00007632631c7816 */ /* 0x000fe4000000001c */
[----:B------:R-:W-:Y:S02]  /*24ab0*/  I2FP.F32.U32 R29, R29 ;  /* 0x0000001d001d7245 */ /* 0x000fe40000201000 */
[----:B------:R-:W-:Y:S01]  /*24ac0*/  FSEL R34, R34, RZ, P5 ;  /* 0x000000ff22227208 */ /* 0x000fe20002800000 */
[----:B------:R-:W-:Y:S02]  /*24ad0*/  IMAD.U32 R31, R28, 0x10000, RZ ;  /* 0x000100001c1f7824 */ /* 0x000fe400078e00ff */
[----:B------:R-:W-:Y:S02]  /*24ae0*/  FFMA.FTZ R28, R29, R218, 1.1641532182693481445e-10 ;  /* 0x2f0000001d1c7423 */ /* 0x000fe400000100da */
[----:B------:R-:W-:-:S03]  /*24af0*/  FMUL.FTZ R31, R31, R212 ;  /* 0x000000d41f1f7220 */ /* 0x000fc60000410000 */
[----:B------:R-:W-:-:S04]  /*24b00*/  FSETP.GTU.FTZ.AND P6, PT, R28, R213, PT ;  /* 0x000000d51c00720b */ /* 0x000fc80003fdc000 */
[----:B------:R-:W-:Y:S02]  /*24b10*/  FSEL R31, R31, RZ, !P6 ;  /* 0x000000ff1f1f7208 */ /* 0x000fe40007000000 */
[----:B------:R-:W-:-:S03]  /*24b20*/  SEL R188, RZ, 0x1, P6 ;  /* 0x00000001ffbc7807 */ /* 0x000fc60003000000 */
[----:B------:R-:W-:-:S04]  /*24b30*/  FADD.FTZ R51, R31, R34 ;  /* 0x000000221f337221 */ /* 0x000fc80000010000 */
[----:B------:R-:W-:Y:S01]  /*24b40*/  @P1 FADD.FTZ R51, R91, R51 ;  /* 0x000000335b331221 */ /* 0x000fe20000010000 */
[----:B------:R-:W-:Y:S06]  /*24b50*/  BRA `(.L_x_16932) ;  /* 0x00000028001c7947 */ /* 0x000fec0003800000 */
.L_x_16851:
        /* <DEDUP_REMOVED lines=16> */
.L_x_16935:
        /* <DEDUP_REMOVED lines=13> */
.L_x_16937:
[----:B------:R-:W-:Y:S05]  /*24d30*/  BSYNC.RECONVERGENT B2 ;  /* 0x0000000000027941 */ /* 0x000fea0003800200 */
.L_x_16936:
        /* <DEDUP_REMOVED lines=42> */
.L_x_16934:
[----:B------:R-:W-:Y:S05]  /*24fe0*/  BSYNC.RECONVERGENT B1 ;  /* 0x0000000000017941 */ /* 0x000fea0003800200 */
.L_x_16933:
[----:B------:R-:W-:Y:S01]  /*24ff0*/  I2FP.F32.U32 R33, R32 ;  /* 0x0000002000217245 */ /* 0x000fe20000201000 */
[----:B------:R-:W-:Y:S01]  /*25000*/  BSSY.RECONVERGENT B1, `(.L_x_16938) ;  /* 0x000004c000017945 */ /* 0x000fe20003800200 */
[----:B------:R-:W-:Y:S02]  /*25010*/  ISETP.NE.AND P2, PT, R34, 0x1, PT ;  /* 0x000000012200780c */ /* 0x000fe40003f45270 */
[----:B------:R-:W-:Y:S01]  /*25020*/  LOP3.LUT R205, R205, 0xffffffef, RZ, 0xc0, !PT ;  /* 0xffffffefcdcd7812 */ /* 0x000fe200078ec0ff */
[----:B------:R-:W-:Y:S01]  /*25030*/  FFMA.FTZ R32, R33, R218, 1.1641532182693481445e-10 ;  /* 0x2f00000021207423 */ /* 0x000fe200000100da */
[C---:B-1---5:R-:W-:Y:S02]  /*25040*/  SHF.L.U32 R37, R28.reuse, 0x10, RZ ;  /* 0x000000101c257819 */ /* 0x062fe400000006ff */
[----:B------:R-:W-:Y:S01]  /*25050*/  PRMT R41, R28, 0x7632, R41 ;  /* 0x000076321c297816 */ /* 0x000fe20000000029 */
[----:B------:R-:W-:Y:S01]  /*25060*/  IMAD.MOV.U32 R28, RZ, RZ, R180 ;  /* 0x000000ffff1c7224 */ /* 0x000fe200078e00b4 */
        /* <DEDUP_REMOVED lines=12> */
.L_x_16940:
        /* <DEDUP_REMOVED lines=13> */
.L_x_16942:
[----:B------:R-:W-:Y:S05]  /*25200*/  BSYNC.RECONVERGENT B2 ;  /* 0x0000000000027941 */ /* 0x000fea0003800200 */
.L_x_16941:
        /* <DEDUP_REMOVED lines=43> */
.L_x_16939:
[----:B------:R-:W-:Y:S05]  /*254c0*/  BSYNC.RECONVERGENT B1 ;  /* 0x0000000000017941 */ /* 0x000fea0003800200 */
.L_x_16938:
        /* <DEDUP_REMOVED lines=19> */
.L_x_16945:
        /* <DEDUP_REMOVED lines=13> */
.L_x_16947:
[----:B------:R-:W-:Y:S05]  /*256d0*/  BSYNC.RECONVERGENT B2 ;  /* 0x0000000000027941 */ /* 0x000fea0003800200 */
.L_x_16946:
        /* <DEDUP_REMOVED lines=43> */
.L_x_16944:
[----:B------:R-:W-:Y:S05]  /*25990*/  BSYNC.RECONVERGENT B1 ;  /* 0x0000000000017941 */ /* 0x000fea0003800200 */
.L_x_16943:
[----:B------:R-:W-:Y:S01]  /*259a0*/  I2FP.F32.U32 R33, R28 ;  /* 0x0000001c00217245 */ /* 0x000fe20000201000 */
[----:B------:R-:W-:Y:S01]  /*259b0*/  BSSY.RECONVERGENT B1, `(.L_x_16948) ;  /* 0x000004c000017945 */ /* 0x000fe20003800200 */
[----:B------:R-:W-:Y:S01]  /*259c0*/  ISETP.NE.AND P2, PT, R34, 0x1, PT ;  /* 0x000000012200780c */ /* 0x000fe20003f45270 */
[----:B------:R-:W-:Y:S01]  /*259d0*/  IMAD.MOV.U32 R32, RZ, RZ, 0x2 ;  /* 0x00000002ff207424 */ /* 0x000fe200078e00ff */
[----:B------:R-:W-:Y:S01]  /*259e0*/  LOP3.LUT R205, R205, 0xfffffffb, RZ, 0xc0, !PT ;  /* 0xfffffffbcdcd7812 */ /* 0x000fe200078ec0ff */
[----:B------:R-:W-:Y:S01]  /*259f0*/  FFMA.FTZ R28, R33, R218, 1.1641532182693481445e-10 ;  /* 0x2f000000211c7423 */ /* 0x000fe200000100da */
[C---:B------:R-:W-:Y:S02]  /*25a00*/  SHF.L.U32 R39, R29.reuse, 0x10, RZ ;  /* 0x000000101d277819 */ /* 0x040fe400000006ff */
[----:B------:R-:W-:Y:S01]  /*25a10*/  PRMT R43, R29, 0x7632, R43 ;  /* 0x000076321d2b7816 */ /* 0x000fe2000000002b */
[----:B------:R-:W-:Y:S01]  /*25a20*/  IMAD.MOV.U32 R29, RZ, RZ, R180 ;  /* 0x000000ffff1d7224 */ /* 0x000fe200078e00b4 */
        /* <DEDUP_REMOVED lines=11> */
.L_x_16950:
        /* <DEDUP_REMOVED lines=13> */
.L_x_16952:
[----:B------:R-:W-:Y:S05]  /*25bb0*/  BSYNC.RECONVERGENT B2 ;  /* 0x0000000000027941 */ /* 0x000fea0003800200 */
.L_x_16951:
        /* <DEDUP_REMOVED lines=43> */
.L_x_16949:
[----:B------:R-:W-:Y:S05]  /*25e70*/  BSYNC.RECONVERGENT B1 ;  /* 0x0000000000017941 */ /* 0x000fea0003800200 */
.L_x_16948:
        /* <DEDUP_REMOVED lines=19> */
.L_x_16955:
        /* <DEDUP_REMOVED lines=13> */
.L_x_16957:
[----:B------:R-:W-:Y:S05]  /*26080*/  BSYNC.RECONVERGENT B2 ;  /* 0x0000000000027941 */ /* 0x000fea0003800200 */
.L_x_16956:
        /* <DEDUP_REMOVED lines=43> */
.L_x_16954:
[----:B------:R-:W-:Y:S05]  /*26340*/  BSYNC.RECONVERGENT B1 ;  /* 0x0000000000017941 */ /* 0x000fea0003800200 */
.L_x_16953:
[----:B------:R-:W-:Y:S01]  /*26350*/  ISETP.NE.AND P3, PT, R33, 0x1, PT ;  /* 0x000000012100780c */ /* 0x000fe20003f65270 */
[----:B------:R-:W-:Y:S01]  /*26360*/  BSSY.RECONVERGENT B1, `(.L_x_16958) ;  /* 0x000004a000017945 */ /* 0x000fe20003800200 */
[----:B------:R-:W-:Y:S02]  /*26370*/  I2FP.F32.U32 R29, R29 ;  /* 0x0000001d001d7245 */ /* 0x000fe40000201000 */
[C---:B------:R-:W-:Y:S02]  /*26380*/  SHF.L.U32 R45, R30.reuse, 0x10, RZ ;  /* 0x000000101e2d7819 */ /* 0x040fe400000006ff */
[----:B------:R-:W-:Y:S01]  /*26390*/  PRMT R47, R30, 0x7632, R47 ;  /* 0x000076321e2f7816 */ /* 0x000fe2000000002f */
[----:B------:R-:W-:Y:S01]  /*263a0*/  FFMA.FTZ R28, R29, R218, 1.1641532182693481445e-10 ;  /* 0x2f0000001d1c7423 */ /* 0x000fe200000100da */
[----:B------:R-:W-:Y:S02]  /*263b0*/  IMAD.MOV.U32 R30, RZ, RZ, 0x2 ;  /* 0x00000002ff1e7424 */ /* 0x000fe400078e00ff */
[----:B------:R-:W-:-:S02]  /*263c0*/  IMAD.MOV.U32 R29, RZ, RZ, R180 ;  /* 0x000000ffff1d7224 */ /* 0x000fc400078e00b4 */
        /* <DEDUP_REMOVED lines=10> */
.L_x_16960:
        /* <DEDUP_REMOVED lines=13> */
.L_x_16962:
[----:B------:R-:W-:Y:S05]  /*26540*/  BSYNC.RECONVERGENT B2 ;  /* 0x0000000000027941 */ /* 0x000fea0003800200 */
.L_x_16961:
        /* <DEDUP_REMOVED lines=43> */
.L_x_16959:
[----:B------:R-:W-:Y:S05]  /*26800*/  BSYNC.RECONVERGENT B1 ;  /* 0x0000000000017941 */ /* 0x000fea0003800200 */
.L_x_16958:
[----:B------:R-:W-:Y:S01]  /*26810*/  ISETP.NE.AND P4, PT, R30, 0x1, PT ;  /* 0x000000011e00780c */ /* 0x000fe20003f85270 */
[----:B------:R-:W-:Y:S01]  /*26820*/  BSSY.RECONVERGENT B1, `(.L_x_16963) ;  /* 0x0000049000017945 */ /* 0x000fe20003800200 */
[----:B------:R-:W-:Y:S01]  /*26830*/  I2FP.F32.U32 R29, R29 ;  /* 0x0000001d001d7245 */ /* 0x000fe20000201000 */
[----:B------:R-:W-:Y:S01]  /*26840*/  IMAD.MOV.U32 R32, RZ, RZ, 0x2 ;  /* 0x00000002ff207424 */ /* 0x000fe200078e00ff */
[----:B------:R-:W-:-:S03]  /*26850*/  SHF.L.U32 R47, R47, 0x10, RZ ;  /* 0x000000102f2f7819 */ /* 0x000fc600000006ff */
        /* <DEDUP_REMOVED lines=12> */
.L_x_16965:
        /* <DEDUP_REMOVED lines=13> */
.L_x_16967:
[----:B------:R-:W-:Y:S05]  /*269f0*/  BSYNC.RECONVERGENT B2 ;  /* 0x0000000000027941 */ /* 0x000fea0003800200 */
.L_x_16966:
        /* <DEDUP_REMOVED lines=43> */
.L_x_16964:
[----:B------:R-:W-:Y:S05]  /*26cb0*/  BSYNC.RECONVERGENT B1 ;  /* 0x0000000000017941 */ /* 0x000fea0003800200 */
.L_x_16963:
[----:B------:R-:W-:Y:S01]  /*26cc0*/  ISETP.NE.AND P5, PT, R32, 0x1, PT ;  /* 0x000000012000780c */ /* 0x000fe20003fa5270 */
[----:B------:R-:W-:Y:S01]  /*26cd0*/  BSSY.RECONVERGENT B1, `(.L_x_16968) ;  /* 0x000004a000017945 */ /* 0x000fe20003800200 */
[----:B------:R-:W-:Y:S01]  /*26ce0*/  I2FP.F32.U32 R29, R29 ;  /* 0x0000001d001d7245 */ /* 0x000fe20000201000 */
[----:B------:R-:W-:Y:S01]  /*26cf0*/  IMAD.MOV.U32 R44, RZ, RZ, 0x2 ;  /* 0x00000002ff2c7424 */ /* 0x000fe200078e00ff */
[C---:B------:R-:W-:Y:S02]  /*26d00*/  SHF.L.U32 R35, R31.reuse, 0x10, RZ ;  /* 0x000000101f237819 */ /* 0x040fe400000006ff */
        /* <DEDUP_REMOVED lines=13> */
.L_x_16970:
        /* <DEDUP_REMOVED lines=13> */
.L_x_16972:
[----:B------:R-:W-:Y:S05]  /*26eb0*/  BSYNC.RECONVERGENT B2 ;  /* 0x0000000000027941 */ /* 0x000fea0003800200 */
.L_x_16971:
        /* <DEDUP_REMOVED lines=43> */
.L_x_16969:
[----:B------:R-:W-:Y:S05]  /*27170*/  BSYNC.RECONVERGENT B1 ;  /* 0x0000000000017941 */ /* 0x000fea0003800200 */
.L_x_16968:
[----:B------:R-:W-:Y:S01]  /*27180*/  P2R R30, PR, RZ, 0x2 ;  /* 0x00000002ff1e7803 */ /* 0x000fe20000000000 */
[-C--:B------:R-:W-:Y:S01]  /*27190*/  FMUL.FTZ R37, R37, R212.reuse ;  /* 0x000000d425257220 */ /* 0x080fe20000410000 */
[----:B------:R-:W-:Y:S01]  /*271a0*/  I2FP.F32.U32 R29, R29 ;  /* 0x0000001d001d7245 */ /* 0x000fe20000201000 */
[-C--:B------:R-:W-:Y:S01]  /*271b0*/  FMUL.FTZ R39, R39, R212.reuse ;  /* 0x000000d427277220 */ /* 0x080fe20000410000 */
[----:B------:R-:W-:Y:S01]  /*271c0*/  LOP3.LUT P1, RZ, R205, 0x10, RZ, 0xc0, !PT ;  /* 0x00000010cdff7812 */ /* 0x000fe2000782c0ff */
[----:B------:R-:W-:Y:S01]  /*271d0*/  FMUL.FTZ R35, R35, R212 ;  /* 0x000000d423237220 */ /* 0x000fe20000410000 */
[----:B------:R-:W-:Y:S01]  /*271e0*/  SHF.L.U32 R31, R34, 0x10, RZ ;  /* 0x00000010221f7819 */ /* 0x000fe200000006ff */
[----:B------:R-:W-:Y:S01]  /*271f0*/  FFMA.FTZ R28, R29, R218, 1.1641532182693481445e-10 ;  /* 0x2f0000001d1c7423 */ /* 0x000fe200000100da */
[----:B------:R-:W-:Y:S01]  /*27200*/  LOP3.LUT P5, RZ, R205, 0x4, RZ, 0xc0, !PT ;  /* 0x00000004cdff7812 */ /* 0x000fe200078ac0ff */
[-C--:B------:R-:W-:Y:S01]  /*27210*/  FMUL.FTZ R47, R47, R212.reuse ;  /* 0x000000d42f2f7220 */ /* 0x080fe20000410000 */
[----:B------:R-:W-:Y:S01]  /*27220*/  FSEL R52, R37, RZ, P1 ;  /* 0x000000ff25347208 */ /* 0x000fe20000800000 */
[-C--:B------:R-:W-:Y:S01]  /*27230*/  FMUL.FTZ R45, R45, R212.reuse ;  /* 0x000000d42d2d7220 */ /* 0x080fe20000410000 */
[----:B------:R-:W-:Y:S01]  /*27240*/  ISETP.NE.AND P1, PT, R30, RZ, PT ;  /* 0x000000ff1e00720c */ /* 0x000fe20003f25270 */
[-C--:B------:R-:W-:Y:S01]  /*27250*/  FMUL.FTZ R43, R43, R212.reuse ;  /* 0x000000d42b2b7220 */ /* 0x080fe20000410000 */
[----:B------:R-:W-:Y:S01]  /*27260*/  P2R R32, PR, RZ, 0x1 ;  /* 0x00000001ff207803 */ /* 0x000fe20000000000 */
[-C--:B------:R-:W-:Y:S01]  /*27270*/  FMUL.FTZ R41, R41, R212.reuse ;  /* 0x000000d429297220 */ /* 0x080fe20000410000 */
[----:B------:R-:W-:Y:S01]  /*27280*/  FMUL.FTZ R31, R31, R212 ;  /* 0x000000d41f1f7220 */ /* 0x000fe20000410000 */
[----:B------:R-:W-:-:S02]  /*27290*/  FSEL R54, R39, RZ, P5 ;  /* 0x000000ff27367208 */ /* 0x000fc40002800000 */
[C---:B------:R-:W-:Y:S02]  /*272a0*/  LOP3.LUT P0, RZ, R205.reuse, 0x8, RZ, 0xc0, !PT ;  /* 0x00000008cdff7812 */ /* 0x040fe4000780c0ff */
        /* <DEDUP_REMOVED lines=18> */
.L_x_16932:
[----:B------:R-:W-:Y:S01]  /*273d0*/  SEL R32, RZ, 0x1000000, !P5 ;  /* 0x01000000ff207807 */ /* 0x000fe20006800000 */
[----:B------:R-:W0:Y:S01]  /*273e0*/  @P0 LDC.64 R38, c[0x0][0x398] ;  /* 0x0000e600ff260b82 */ /* 0x000e220000000a00 */
[----:B------:R-:W-:Y:S01]  /*273f0*/  SEL R31, RZ, 0x10000, !P4 ;  /* 0x00010000ff1f7807 */ /* 0x000fe20006000000 */
[----:B------:R-:W-:Y:S01]  /*27400*/  VIADD R220, R206, 0xa0 ;  /* 0x000000a0cedc7836 */ /* 0x000fe20000000000 */
[----:B------:R-:W-:Y:S02]  /*27410*/  SEL R34, RZ, 0x100, !P3 ;  /* 0x00000100ff227807 */ /* 0x000fe40005800000 */
[C---:B------:R-:W-:Y:S01]  /*27420*/  LOP3.LUT P5, RZ, R205.reuse, 0x8, RZ, 0xc0, !PT ;  /* 0x00000008cdff7812 */ /* 0x040fe200078ac0ff */
[----:B------:R-:W-:Y:S01]  /*27430*/  IMAD.WIDE.U32 R40, R220, 0x10, R164 ;  /* 0x00000010dc287825 */ /* 0x000fe200078e00a4 */
[C---:B------:R-:W-:Y:S01]  /*27440*/  LOP3.LUT P4, RZ, R205.reuse, 0x4, RZ, 0xc0, !PT ;  /* 0x00000004cdff7812 */ /* 0x040fe2000788c0ff */
[----:B------:R-:W1:Y:S01]  /*27450*/  @P1 LDC.64 R36, c[0x0][0x3a0] ;  /* 0x0000e800ff241b82 */ /* 0x000e620000000a00 */
[----:B------:R-:W-:-:S02]  /*27460*/  LOP3.LUT P3, RZ, R205, 0x2, RZ, 0xc0, !PT ;  /* 0x00000002cdff7812 */ /* 0x000fc4000786c0ff */
[----:B------:R-:W-:Y:S02]  /*27470*/  LOP3.LUT P6, RZ, R205, 0x10, RZ, 0xc0, !PT ;  /* 0x00000010cdff7812 */ /* 0x000fe400078cc0ff */
[----:B------:R-:W-:Y:S02]  /*27480*/  SEL R30, RZ, 0x1000000, !P3 ;  /* 0x01000000ff1e7807 */ /* 0x000fe40005800000 */
[----:B------:R-:W-:Y:S02]  /*27490*/  SEL R29, RZ, 0x10000, !P4 ;  /* 0x00010000ff1d7807 */ /* 0x000fe40006000000 */
[----:B------:R-:W-:Y:S02]  /*274a0*/  SEL R28, RZ, 0x100, !P5 ;  /* 0x00000100ff1c7807 */ /* 0x000fe40006800000 */
[----:B------:R-:W-:Y:S01]  /*274b0*/  LOP3.LUT R34, R34, R32, R31, 0xfe, !PT ;  /* 0x0000002022227212 */ /* 0x000fe200078efe1f */
[----:B------:R-:W-:Y:S01]  /*274c0*/  IMAD.WIDE.U32 R32, R219, 0x20, R226 ;  /* 0x00000020db207825 */ /* 0x000fe200078e00e2 */
[----:B------:R-:W-:-:S02]  /*274d0*/  LOP3.LUT R28, R28, R30, R29, 0xfe, !PT ;  /* 0x0000001e1c1c7212 */ /* 0x000fc400078efe1d */
[----:B------:R-:W-:Y:S01]  /*274e0*/  SEL R31, RZ, 0x1, !P6 ;  /* 0x00000001ff1f7807 */ /* 0x000fe20007000000 */
[----:B0-----:R-:W-:Y:S01]  /*274f0*/  @P0 IMAD.WIDE.U32 R38, R220, 0x10, R38 ;  /* 0x00000010dc260825 */ /* 0x001fe200078e0026 */
[----:B------:R-:W-:Y:S01]  /*27500*/  SEL R29, RZ, 0x1, !P2 ;  /* 0x00000001ff1d7807 */ /* 0x000fe20005000000 */
[----:B------:R0:W-:Y:S01]  /*27510*/  STG.E.128 desc[UR8][R32.64], R52 ;  /* 0x0000003420007986 */ /* 0x0001e2000c101d08 */
[----:B------:R-:W-:Y:S01]  /*27520*/  LOP3.LUT R28, R28, R31, RZ, 0xfc, !PT ;  /* 0x0000001f1c1c7212 */ /* 0x000fe200078efcff */
[----:B------:R-:W-:Y:S01]  /*27530*/  IMAD.WIDE.U32 R30, R219, 0x8, R224 ;  /* 0x00000008db1e7825 */ /* 0x000fe200078e00e0 */
[----:B------:R-:W-:Y:S01]  /*27540*/  LOP3.LUT R29, R34, R29, RZ, 0xfc, !PT ;  /* 0x0000001d221d7212 */ /* 0x000fe200078efcff */
[----:B------:R0:W-:Y:S02]  /*27550*/  STG.E.128 desc[UR8][R32.64+0x10], R48 ;  /* 0x0000103020007986 */ /* 0x0001e4000c101d08 */
[----:B-1----:R-:W-:Y:S02]  /*27560*/  @P1 IMAD.WIDE.U32 R36, R220, 0x20, R36 ;  /* 0x00000020dc241825 */ /* 0x002fe400078e0024 */
        /* <DEDUP_REMOVED lines=22> */
.L_x_16973:
[----:B------:R2:W5:Y:S04]  /*276d0*/  @P0 LDG.E.128 R96, desc[UR8][R38.64] ;  /* 0x0000000826600981 */ /* 0x000568000c1e1d00 */
        /* <DEDUP_REMOVED lines=20> */
.L_x_16977:
        /* <DEDUP_REMOVED lines=13> */
.L_x_16979:
[----:B------:R-:W-:Y:S05]  /*278f0*/  BSYNC.RECONVERGENT B2 ;  /* 0x0000000000027941 */ /* 0x000fea0003800200 */
.L_x_16978:
        /* <DEDUP_REMOVED lines=41> */
.L_x_16976:
[----:B------:R-:W-:Y:S05]  /*27b90*/  BSYNC.RECONVERGENT B1 ;  /* 0x0000000000017941 */ /* 0x000fea0003800200 */
.L_x_16975:
[----:B------:R-:W-:Y:S01]  /*27ba0*/  I2FP.F32.U32 R33, R32 ;  /* 0x0000002000217245 */ /* 0x000fe20000201000 */
[----:B------:R-:W-:Y:S01]  /*27bb0*/  BSSY.RECONVERGENT B1, `(.L_x_16980) ;  /* 0x000004c000017945 */ /* 0x000fe20003800200 */
[----:B------:R-:W-:Y:S01]  /*27bc0*/  ISETP.NE.AND P2, PT, R35, 0x1, PT ;  /* 0x000000012300780c */ /* 0x000fe20003f45270 */
[----:B--2---:R-:W-:Y:S01]  /*27bd0*/  IMAD.MOV.U32 R36, RZ, RZ, 0x2 ;  /* 0x00000002ff247424 */ /* 0x004fe200078e00ff */
[----:B------:R-:W-:Y:S01]  /*27be0*/  LOP3.LUT R205, R205, 0xffffffef, RZ, 0xc0, !PT ;  /* 0xffffffefcdcd7812 */ /* 0x000fe200078ec0ff */
[----:B------:R-:W-:Y:S01]  /*27bf0*/  FFMA.FTZ R32, R33, R218, 1.1641532182693481445e-10 ;  /* 0x2f00000021207423 */ /* 0x000fe200000100da */
[C---:B-----5:R-:W-:Y:S01]  /*27c00*/  SHF.L.U32 R33, R28.reuse, 0x10, RZ ;  /* 0x000000101c217819 */ /* 0x060fe200000006ff */
[----:B------:R-:W-:Y:S01]  /*27c10*/  IMAD.MOV.U32 R34, RZ, RZ, R180 ;  /* 0x000000ffff227224 */ /* 0x000fe200078e00b4 */
[----:B------:R-:W-:Y:S02]  /*27c20*/  PRMT R28, R28, 0x7632, R28 ;  /* 0x000076321c1c7816 */ /* 0x000fe4000000001c */
[----:B------:R-:W-:Y:S01]  /*27c30*/  FSETP.LE.FTZ.AND P4, PT, R32, R213, PT ;  /* 0x000000d52000720b */ /* 0x000fe20003f93000 */
[----:B------:R-:W-:-:S12]  /*27c40*/  FMUL.FTZ R38, R33, R212 ;  /* 0x000000d421267220 */ /* 0x000fd80000410000 */
        /* <DEDUP_REMOVED lines=10> */
.L_x_16982:
        /* <DEDUP_REMOVED lines=13> */
.L_x_16984:
[----:B------:R-:W-:Y:S05]  /*27dc0*/  BSYNC.RECONVERGENT B2 ;  /* 0x0000000000027941 */ /* 0x000fea0003800200 */
.L_x_16983:
        /* <DEDUP_REMOVED lines=42> */
.L_x_16981:
[----:B------:R-:W-:Y:S05]  /*28070*/  BSYNC.RECONVERGENT B1 ;  /* 0x0000000000017941 */ /* 0x000fea0003800200 */
.L_x_16980:
        /* <DEDUP_REMOVED lines=23> */
.L_x_16987:
        /* <DEDUP_REMOVED lines=13> */
.L_x_16989:
[----:B------:R-:W-:Y:S05]  /*282c0*/  BSYNC.RECONVERGENT B2 ;  /* 0x0000000000027941 */ /* 0x000fea0003800200 */
.L_x_16988:
        /* <DEDUP_REMOVED lines=43> */
.L_x_16986:
[----:B------:R-:W-:Y:S05]  /*28580*/  BSYNC.RECONVERGENT B1 ;  /* 0x0000000000017941 */ /* 0x000fea0003800200 */
.L_x_16985:
        /* <DEDUP_REMOVED lines=20> */
.L_x_16992:
        /* <DEDUP_REMOVED lines=13> */
.L_x_16994:
[----:B------:R-:W-:Y:S05]  /*287a0*/  BSYNC.RECONVERGENT B2 ;  /* 0x0000000000027941 */ /* 0x000fea0003800200 */
.L_x_16993:
        /* <DEDUP_REMOVED lines=43> */
.L_x_16991:
[----:B------:R-:W-:Y:S05]  /*28a60*/  BSYNC.RECONVERGENT B1 ;  /* 0x0000000000017941 */ /* 0x000fea0003800200 */
.L_x_16990:
        /* <DEDUP_REMOVED lines=9> */
[----:B------:R-:W-:-:S03]  /*28b00*/  HFMA2 R32, -RZ, RZ, 0, 1.1920928955078125e-07 ;  /* 0x00000002ff207431 */ /* 0x000fc600000001ff */
        /* <DEDUP_REMOVED lines=14> */
.L_x_16997:
        /* <DEDUP_REMOVED lines=13> */
.L_x_16999:
[----:B------:R-:W-:Y:S05]  /*28cc0*/  BSYNC.RECONVERGENT B2 ;  /* 0x0000000000027941 */ /* 0x000fea0003800200 */
.L_x_16998:
        /* <DEDUP_REMOVED lines=43> */
.L_x_16996:
[----:B------:R-:W-:Y:S05]  /*28f80*/  BSYNC.RECONVERGENT B1 ;  /* 0x0000000000017941 */ /* 0x000fea0003800200 */
.L_x_16995:
        /* <DEDUP_REMOVED lines=21> */
.L_x_17002:
        /* <DEDUP_REMOVED lines=13> */
.L_x_17004:
[----:B------:R-:W-:Y:S05]  /*291b0*/  BSYNC.RECONVERGENT B2 ;  /* 0x0000000000027941 */ /* 0x000fea0003800200 */
.L_x_17003:
        /* <DEDUP_REMOVED lines=43> */
.L_x_17001:
[----:B------:R-:W-:Y:S05]  /*29470*/  BSYNC.RECONVERGENT B1 ;  /* 0x0000000000017941 */ /* 0x000fea0003800200 */
.L_x_17000:
[----:B------:R-:W-:Y:S01]  /*29480*/  I2FP.F32.U32 R29, R29 ;  /* 0x0000001d001d7245 */ /* 0x000fe20000201000 */
[----:B------:R-:W-:Y:S01]  /*29490*/  IMAD.U32 R33, R97, 0x10000, RZ ;  /* 0x0001000061217824 */ /* 0x000fe200078e00ff */
[----:B------:R-:W-:Y:S01]  /*294a0*/  ISETP.NE.AND P3, PT, R34, 0x1, PT ;  /* 0x000000012200780c */ /* 0x000fe20003f65270 */
[----:B------:R-:W-:Y:S01]  /*294b0*/  BSSY.RECONVERGENT B1, `(.L_x_17005) ;  /* 0x000004d000017945 */ /* 0x000fe20003800200 */
[----:B------:R-:W-:Y:S01]  /*294c0*/  FSEL R37, R37, RZ, P4 ;  /* 0x000000ff25257208 */ /* 0x000fe20002000000 */
[----:B------:R-:W-:Y:S01]  /*294d0*/  FFMA.FTZ R28, R29, R218, 1.1641532182693481445e-10 ;  /* 0x2f0000001d1c7423 */ /* 0x000fe200000100da */
[----:B------:R-:W-:Y:S01]  /*294e0*/  FMUL.FTZ R33, R33, R212 ;  /* 0x000000d421217220 */ /* 0x000fe20000410000 */
[----:B------:R-:W-:-:S03]  /*294f0*/  IMAD.MOV.U32 R29, RZ, RZ, R180 ;  /* 0x000000ffff1d7224 */ /* 0x000fc600078e00b4 */
[----:B------:R-:W-:-:S04]  /*29500*/  FSETP.GTU.FTZ.AND P2, PT, R28, R213, PT ;  /* 0x000000d51c00720b */ /* 0x000fc80003f5c000 */
[----:B------:R-:W-:Y:S01]  /*29510*/  FSEL R46, R33, RZ, !P2 ;  /* 0x000000ff212e7208 */ /* 0x000fe20005000000 */
[----:B------:R-:W-:Y:S01]  /*29520*/  HFMA2 R33, -RZ, RZ, 0, 1.1920928955078125e-07 ;  /* 0x00000002ff217431 */ /* 0x000fe200000001ff */
        /* <DEDUP_REMOVED lines=12> */
.L_x_17007:
        /* <DEDUP_REMOVED lines=13> */
.L_x_17009:
[----:B------:R-:W-:Y:S05]  /*296c0*/  BSYNC.RECONVERGENT B2 ;  /* 0x0000000000027941 */ /* 0x000fea0003800200 */
.L_x_17008:
        /* <DEDUP_REMOVED lines=43> */
.L_x_17006:
[----:B------:R-:W-:Y:S05]  /*29980*/  BSYNC.RECONVERGENT B1 ;  /* 0x0000000000017941 */ /* 0x000fea0003800200 */
.L_x_17005:
        /* <DEDUP_REMOVED lines=20> */
.L_x_17012:
        /* <DEDUP_REMOVED lines=13> */
.L_x_17014:
[----:B------:R-:W-:Y:S05]  /*29ba0*/  BSYNC.RECONVERGENT B2 ;  /* 0x0000000000027941 */ /* 0x000fea0003800200 */
.L_x_17013:
        /* <DEDUP_REMOVED lines=43> */
.L_x_17011:
[----:B------:R-:W-:Y:S05]  /*29e60*/  BSYNC.RECONVERGENT B1 ;  /* 0x0000000000017941 */ /* 0x000fea0003800200 */
.L_x_17010:
[----:B------:R-:W-:Y:S01]  /*29e70*/  PRMT R28, R97, 0x7632, R28 ;  /* 0x00007632611c7816 */ /* 0x000fe2000000001c */
[----:B------:R-:W-:Y:S01]  /*29e80*/  BSSY.RECONVERGENT B1, `(.L_x_17015) ;  /* 0x0000050000017945 */ /* 0x000fe20003800200 */
[----:B------:R-:W-:Y:S02]  /*29e90*/  I2FP.F32.U32 R29, R32 ;  /* 0x00000020001d7245 */ /* 0x000fe40000201000 */
[----:B------:R-:W-:Y:S01]  /*29ea0*/  FSEL R36, R36, RZ, P4 ;  /* 0x000000ff24247208 */ /* 0x000fe20002000000 */
[----:B------:R-:W-:Y:S02]  /*29eb0*/  IMAD.U32 R33, R28, 0x10000, RZ ;  /* 0x000100001c217824 */ /* 0x000fe400078e00ff */
[----:B------:R-:W-:Y:S01]  /*29ec0*/  FFMA.FTZ R28, R29, R218, 1.1641532182693481445e-10 ;  /* 0x2f0000001d1c7423 */ /* 0x000fe200000100da */
[----:B------:R-:W-:Y:S02]  /*29ed0*/  IMAD.MOV.U32 R29, RZ, RZ, R180 ;  /* 0x000000ffff1d7224 */ /* 0x000fe400078e00b4 */
[----:B------:R-:W-:-:S02]  /*29ee0*/  FMUL.FTZ R33, R33, R212 ;  /* 0x000000d421217220 */ /* 0x000fc40000410000 */
        /* <DEDUP_REMOVED lines=16> */
.L_x_17017:
        /* <DEDUP_REMOVED lines=13> */
.L_x_17019:
[----:B------:R-:W-:Y:S05]  /*2a0c0*/  BSYNC.RECONVERGENT B2 ;  /* 0x0000000000027941 */ /* 0x000fea0003800200 */
.L_x_17018:
        /* <DEDUP_REMOVED lines=43> */
.L_x_17016:
[----:B------:R-:W-:Y:S05]  /*2a380*/  BSYNC.RECONVERGENT B1 ;  /* 0x0000000000017941 */ /* 0x000fea0003800200 */
.L_x_17015:
        /* <DEDUP_REMOVED lines=19> */
.L_x_17022:
        /* <DEDUP_REMOVED lines=13> */
.L_x_17024:
[----:B------:R-:W-:Y:S05]  /*2a590*/  BSYNC.RECONVERGENT B2 ;  /* 0x0000000000027941 */ /* 0x000fea0003800200 */
.L_x_17023:
        /* <DEDUP_REMOVED lines=43> */
.L_x_17021:
[----:B------:R-:W-:Y:S05]  /*2a850*/  BSYNC.RECONVERGENT B1 ;  /* 0x0000000000017941 */ /* 0x000fea0003800200 */
.L_x_17020:
        /* <DEDUP_REMOVED lines=23> */
.L_x_17027:
        /* <DEDUP_REMOVED lines=13> */
.L_x_17029:
[----:B------:R-:W-:Y:S05]  /*2aaa0*/  BSYNC.RECONVERGENT B2 ;  /* 0x0000000000027941 */ /* 0x000fea0003800200 */
.L_x_17028:
        /* <DEDUP_REMOVED lines=43> */
.L_x_17026:
[----:B------:R-:W-:Y:S05]  /*2ad60*/  BSYNC.RECONVERGENT B1 ;  /* 0x0000000000017941 */ /* 0x000fea0003800200 */
.L_x_17025:
        /* <DEDUP_REMOVED lines=18> */
.L_x_17032:
        /* <DEDUP_REMOVED lines=13> */
.L_x_17034:
[----:B------:R-:W-:Y:S05]  /*2af60*/  BSYNC.RECONVERGENT B2 ;  /* 0x0000000000027941 */ /* 0x000fea0003800200 */
.L_x_17033:
        /* <DEDUP_REMOVED lines=43> */
.L_x_17031:
[----:B------:R-:W-:Y:S05]  /*2b220*/  BSYNC.RECONVERGENT B1 ;  /* 0x0000000000017941 */ /* 0x000fea0003800200 */
.L_x_17030:
        /* <DEDUP_REMOVED lines=24> */
.L_x_17037:
        /* <DEDUP_REMOVED lines=13> */
.L_x_17039:
[----:B------:R-:W-:Y:S05]  /*2b480*/  BSYNC.RECONVERGENT B2 ;  /* 0x0000000000027941 */ /* 0x000fea0003800200 */
.L_x_17038:
        /* <DEDUP_REMOVED lines=43> */
.L_x_17036:
[----:B------:R-:W-:Y:S05]  /*2b740*/  BSYNC.RECONVERGENT B1 ;  /* 0x0000000000017941 */ /* 0x000fea0003800200 */
.L_x_17035:
        /* <DEDUP_REMOVED lines=19> */
.L_x_17042:
        /* <DEDUP_REMOVED lines=13> */
.L_x_17044:
[----:B------:R-:W-:Y:S05]  /*2b950*/  BSYNC.RECONVERGENT B2 ;  /* 0x0000000000027941 */ /* 0x000fea0003800200 */
.L_x_17043:
        /* <DEDUP_REMOVED lines=43> */
.L_x_17041:
[----:B------:R-:W-:Y:S05]  /*2bc10*/  BSYNC.RECONVERGENT B1 ;  /* 0x0000000000017941 */ /* 0x000fea0003800200 */
.L_x_17040:
        /* <DEDUP_REMOVED lines=23> */
.L_x_17047:
        /* <DEDUP_REMOVED lines=13> */
.L_x_17049:
[----:B------:R-:W-:Y:S05]  /*2be60*/  BSYNC.RECONVERGENT B2 ;  /* 0x0000000000027941 */ /* 0x000fea0003800200 */
.L_x_17048:
        /* <DEDUP_REMOVED lines=43> */
.L_x_17046:
[----:B------:R-:W-:Y:S05]  /*2c120*/  BSYNC.RECONVERGENT B1 ;  /* 0x0000000000017941 */ /* 0x000fea0003800200 */
.L_x_17045:
        /* <DEDUP_REMOVED lines=18> */
.L_x_17052:
        /* <DEDUP_REMOVED lines=15> */
.L_x_17054:
[----:B------:R-:W-:Y:S05]  /*2c340*/  BSYNC.RECONVERGENT B2 ;  /* 0x0000000000027941 */ /* 0x000fea0003800200 */
.L_x_17053:
        /* <DEDUP_REMOVED lines=43> */
.L_x_17051:
[----:B------:R-:W-:Y:S05]  /*2c600*/  BSYNC.RECONVERGENT B1 ;  /* 0x0000000000017941 */ /* 0x000fea0003800200 */
.L_x_17050:
        /* <DEDUP_REMOVED lines=12> */
.L_x_16974:
        /* <DEDUP_REMOVED lines=16> */
.L_x_17058:
        /* <DEDUP_REMOVED lines=13> */
.L_x_17060:
[----:B------:R-:W-:Y:S05]  /*2c8a0*/  BSYNC.RECONVERGENT B2 ;  /* 0x0000000000027941 */ /* 0x000fea0003800200 */
.L_x_17059:
        /* <DEDUP_REMOVED lines=42> */
.L_x_17057:
[----:B------:R-:W-:Y:S05]  /*2cb50*/  BSYNC.RECONVERGENT B1 ;  /* 0x0000000000017941 */ /* 0x000fea0003800200 */
.L_x_17056:
[----:B------:R-:W-:Y:S01]  /*2cb60*/  I2FP.F32.U32 R33, R32 ;  /* 0x0000002000217245 */ /* 0x000fe20000201000 */
[----:B------:R-:W-:Y:S01]  /*2cb70*/  BSSY.RECONVERGENT B1, `(.L_x_17061) ;  /* 0x000004c000017945 */ /* 0x000fe20003800200 */
[----:B------:R-:W-:Y:S01]  /*2cb80*/  ISETP.NE.AND P2, PT, R34, 0x1, PT ;  /* 0x000000012200780c */ /* 0x000fe20003f45270 */
[C---:B--2--5:R-:W-:Y:S01]  /*2cb90*/  IMAD.U32 R37, R28.reuse, 0x10000, RZ ;  /* 0x000100001c257824 */ /* 0x064fe200078e00ff */
        /* <DEDUP_REMOVED lines=16> */
.L_x_17063:
        /* <DEDUP_REMOVED lines=13> */
.L_x_17065:
[----:B------:R-:W-:Y:S05]  /*2cd70*/  BSYNC.RECONVERGENT B2 ;  /* 0x0000000000027941 */ /* 0x000fea0003800200 */
.L_x_17064:
        /* <DEDUP_REMOVED lines=43> */
.L_x_17062:
[----:B------:R-:W-:Y:S05]  /*2d030*/  BSYNC.RECONVERGENT B1 ;  /* 0x0000000000017941 */ /* 0x000fea0003800200 */
.L_x_17061:
        /* <DEDUP_REMOVED lines=19> */
.L_x_17068:
        /* <DEDUP_REMOVED lines=13> */
.L_x_17070:
[----:B------:R-:W-:Y:S05]  /*2d240*/  BSYNC.RECONVERGENT B2 ;  /* 0x0000000000027941 */ /* 0x000fea0003800200 */
.L_x_17069:
        /* <DEDUP_REMOVED lines=43> */
.L_x_17067:
[----:B------:R-:W-:Y:S05]  /*2d500*/  BSYNC.RECONVERGENT B1 ;  /* 0x0000000000017941 */ /* 0x000fea0003800200 */
.L_x_17066:
        /* <DEDUP_REMOVED lines=20> */
.L_x_17073:
        /* <DEDUP_REMOVED lines=13> */
.L_x_17075:
[----:B------:R-:W-:Y:S05]  /*2d720*/  BSYNC.RECONVERGENT B2 ;  /* 0x0000000000027941 */ /* 0x000fea0003800200 */
.L_x_17074:
        /* <DEDUP_REMOVED lines=43> */
.L_x_17072:
[----:B------:R-:W-:Y:S05]  /*2d9e0*/  BSYNC.RECONVERGENT B1 ;  /* 0x0000000000017941 */ /* 0x000fea0003800200 */
.L_x_17071:
        /* <DEDUP_REMOVED lines=19> */
.L_x_17078:
        /* <DEDUP_REMOVED lines=13> */
.L_x_17080:
[----:B------:R-:W-:Y:S05]  /*2dbf0*/  BSYNC.RECONVERGENT B2 ;  /* 0x0000000000027941 */ /* 0x000fea0003800200 */
.L_x_17079:
        /* <DEDUP_REMOVED lines=43> */
.L_x_17077:
[----:B------:R-:W-:Y:S05]  /*2deb0*/  BSYNC.RECONVERGENT B1 ;  /* 0x0000000000017941 */ /* 0x000fea0003800200 */
.L_x_17076:
        /* <DEDUP_REMOVED lines=18> */
.L_x_17083:
        /* <DEDUP_REMOVED lines=13> */
.L_x_17085:
[----:B------:R-:W-:Y:S05]  /*2e0b0*/  BSYNC.RECONVERGENT B2 ;  /* 0x0000000000027941 */ /* 0x000fea0003800200 */
.L_x_17084:
        /* <DEDUP_REMOVED lines=43> */
.L_x_17082:
[----:B------:R-:W-:Y:S05]  /*2e370*/  BSYNC.RECONVERGENT B1 ;  /* 0x0000000000017941 */ /* 0x000fea0003800200 */
.L_x_17081:
        /* <DEDUP_REMOVED lines=17> */
.L_x_17088:
        /* <DEDUP_REMOVED lines=13> */
.L_x_17090:
[----:B------:R-:W-:Y:S05]  /*2e560*/  BSYNC.RECONVERGENT B2 ;  /* 0x0000000000027941 */ /* 0x000fea0003800200 */
.L_x_17089:
        /* <DEDUP_REMOVED lines=43> */
.L_x_17087:
[----:B------:R-:W-:Y:S05]  /*2e820*/  BSYNC.RECONVERGENT B1 ;  /* 0x0000000000017941 */ /* 0x000fea0003800200 */
.L_x_17086:
        /* <DEDUP_REMOVED lines=18> */
.L_x_17093:
        /* <DEDUP_REMOVED lines=13> */
.L_x_17095:
[----:B------:R-:W-:Y:S05]  /*2ea20*/  BSYNC.RECONVERGENT B2 ;  /* 0x0000000000027941 */ /* 0x000fea0003800200 */
.L_x_17094:
        /* <DEDUP_REMOVED lines=43> */
.L_x_17092:
[----:B------:R-:W-:Y:S05]  /*2ece0*/  BSYNC.RECONVERGENT B1 ;  /* 0x0000000000017941 */ /* 0x000fea0003800200 */
.L_x_17091:
[----:B------:R-:W-:Y:S01]  /*2ecf0*/  P2R R32, PR, RZ, 0x2 ;  /* 0x00000002ff207803 */ /* 0x000fe20000000000 */
[-C--:B------:R-:W-:Y:S01]  /*2ed00*/  FMUL.FTZ R37, R37, R212.reuse ;  /* 0x000000d425257220 */ /* 0x080fe20000410000 */
[----:B------:R-:W-:Y:S01]  /*2ed10*/  I2FP.F32.U32 R29, R29 ;  /* 0x0000001d001d7245 */ /* 0x000fe20000201000 */
[----:B------:R-:W-:Y:S01]  /*2ed20*/  FMUL.FTZ R39, R39, R212 ;  /* 0x000000d427277220 */ /* 0x000fe20000410000 */
[C---:B------:R-:W-:Y:S01]  /*2ed30*/  LOP3.LUT P1, RZ, R205.reuse, 0x10, RZ, 0xc0, !PT ;  /* 0x00000010cdff7812 */ /* 0x040fe2000782c0ff */
[----:B------:R-:W-:Y:S01]  /*2ed40*/  IMAD.U32 R31, R34, 0x10000, RZ ;  /* 0x00010000221f7824 */ /* 0x000fe200078e00ff */
[----:B------:R-:W-:Y:S01]  /*2ed50*/  LOP3.LUT P5, RZ, R205, 0x4, RZ, 0xc0, !PT ;  /* 0x00000004cdff7812 */ /* 0x000fe200078ac0ff */
[----:B------:R-:W-:Y:S01]  /*2ed60*/  FFMA.FTZ R30, R29, R218, 1.1641532182693481445e-10 ;  /* 0x2f0000001d1e7423 */ /* 0x000fe200000100da */
[----:B------:R-:W-:Y:S01]  /*2ed70*/  FSEL R44, R37, RZ, P1 ;  /* 0x000000ff252c7208 */ /* 0x000fe20000800000 */
[-C--:B------:R-:W-:Y:S01]  /*2ed80*/  FMUL.FTZ R47, R47, R212.reuse ;  /* 0x000000d42f2f7220 */ /* 0x080fe20000410000 */
[----:B------:R-:W-:Y:S01]  /*2ed90*/  ISETP.NE.AND P1, PT, R32, RZ, PT ;  /* 0x000000ff2000720c */ /* 0x000fe20003f25270 */
[-C--:B------:R-:W-:Y:S01]  /*2eda0*/  FMUL.FTZ R43, R43, R212.reuse ;  /* 0x000000d42b2b7220 */ /* 0x080fe20000410000 */
[-C--:B------:R-:W-:Y:S01]  /*2edb0*/  FMUL.FTZ R28, R45, R212.reuse ;  /* 0x000000d42d1c7220 */ /* 0x080fe20000410000 */
[----:B------:R-:W-:Y:S01]  /*2edc0*/  P2R R33, PR, RZ, 0x1 ;  /* 0x00000001ff217803 */ /* 0x000fe20000000000 */
[-C--:B------:R-:W-:Y:S01]  /*2edd0*/  FMUL.FTZ R35, R35, R212.reuse ;  /* 0x000000d423237220 */ /* 0x080fe20000410000 */
[-C--:B------:R-:W-:Y:S01]  /*2ede0*/  FMUL.FTZ R45, R41, R212.reuse ;  /* 0x000000d4292d7220 */ /* 0x080fe20000410000 */
[----:B------:R-:W-:Y:S01]  /*2edf0*/  FMUL.FTZ R31, R31, R212 ;  /* 0x000000d41f1f7220 */ /* 0x000fe20000410000 */
[----:B------:R-:W-:-:S02]  /*2ee00*/  FSEL R46, R39, RZ, P5 ;  /* 0x000000ff272e7208 */ /* 0x000fc40002800000 */
[C---:B------:R-:W-:Y:S02]  /*2ee10*/  LOP3.LUT P0, RZ, R205.reuse, 0x8, RZ, 0xc0, !PT ;  /* 0x00000008cdff7812 */ /* 0x040fe4000780c0ff */
[----:B------:R-:W-:Y:S02]  /*2ee20*/  LOP3.LUT P6, RZ, R205, 0x2, RZ, 0xc0, !PT ;  /* 0x00000002cdff7812 */ /* 0x000fe400078cc0ff */
        /* <DEDUP_REMOVED lines=17> */
.L_x_17055:
[----:B------:R-:W-:Y:S01]  /*2ef40*/  SEL R32, RZ, 0x1000000, !P5 ;  /* 0x01000000ff207807 */ /* 0x000fe20006800000 */
[----:B------:R-:W0:Y:S01]  /*2ef50*/  @P0 LDC.64 R38, c[0x0][0x398] ;  /* 0x0000e600ff260b82 */ /* 0x000e220000000a00 */
[----:B------:R-:W-:Y:S01]  /*2ef60*/  SEL R31, RZ, 0x10000, !P4 ;  /* 0x00010000ff1f7807 */ /* 0x000fe20006000000 */
[----:B------:R-:W-:Y:S01]  /*2ef70*/  VIADD R221, R206, 0xc0 ;  /* 0x000000c0cedd7836 */ /* 0x000fe20000000000 */
[----:B------:R-:W-:Y:S02]  /*2ef80*/  SEL R34, RZ, 0x100, !P3 ;  /* 0x00000100ff227807 */ /* 0x000fe40005800000 */
[----:B------:R-:W-:Y:S01]  /*2ef90*/  LOP3.LUT P5, RZ, R205, 0x8, RZ, 0xc0, !PT ;  /* 0x00000008cdff7812 */ /* 0x000fe200078ac0ff */
        /* <DEDUP_REMOVED lines=12> */
[C---:B0-----:R-:W-:Y:S01]  /*2f060*/  @P0 IMAD.WIDE.U32 R38, R221.reuse, 0x10, R38 ;  /* 0x00000010dd260825 */ /* 0x041fe200078e0026 */
        /* <DEDUP_REMOVED lines=29> */
.L_x_17096:
[----:B------:R2:W5:Y:S04]  /*2f240*/  @P0 LDG.E.128 R96, desc[UR8][R38.64] ;  /* 0x0000000826600981 */ /* 0x000568000c1e1d00 */
        /* <DEDUP_REMOVED lines=20> */
.L_x_17100:
        /* <DEDUP_REMOVED lines=13> */
.L_x_17102:
[----:B------:R-:W-:Y:S05]  /*2f460*/  BSYNC.RECONVERGENT B2 ;  /* 0x0000000000027941 */ /* 0x000fea0003800200 */
.L_x_17101:
        /* <DEDUP_REMOVED lines=41> */
.L_x_17099:
[----:B------:R-:W-:Y:S05]  /*2f700*/  BSYNC.RECONVERGENT B1 ;  /* 0x0000000000017941 */ /* 0x000fea0003800200 */
.L_x_17098:
[----:B------:R-:W-:Y:S01]  /*2f710*/  I2FP.F32.U32 R33, R32 ;  /* 0x0000002000217245 */ /* 0x000fe20000201000 */
[----:B------:R-:W-:Y:S01]  /*2f720*/  BSSY.RECONVERGENT B1, `(.L_x_17103) ;  /* 0x000004c000017945 */ /* 0x000fe20003800200 */
[----:B------:R-:W-:Y:S01]  /*2f730*/  ISETP.NE.AND P2, PT, R35, 0x1, PT ;  /* 0x000000012300780c */ /* 0x000fe20003f45270 */
[----:B--2---:R-:W-:Y:S01]  /*2f740*/  IMAD.MOV.U32 R37, RZ, RZ, 0x2 ;  /* 0x00000002ff257424 */ /* 0x004fe200078e00ff */
[----:B------:R-:W-:Y:S01]  /*2f750*/  LOP3.LUT R205, R205, 0xffffffef, RZ, 0xc0, !PT ;  /* 0xffffffefcdcd7812 */ /* 0x000fe200078ec0ff */
[----:B------:R-:W-:Y:S01]  /*2f760*/  FFMA.FTZ R32, R33, R218, 1.1641532182693481445e-10 ;  /* 0x2f00000021207423 */ /* 0x000fe200000100da */
[C---:B-----5:R-:W-:Y:S01]  /*2f770*/  IMAD.U32 R33, R28.reuse, 0x10000, RZ ;  /* 0x000100001c217824 */ /* 0x060fe200078e00ff */
        /* <DEDUP_REMOVED lines=14> */
.L_x_17105:
        /* <DEDUP_REMOVED lines=13> */
.L_x_17107:
[----:B------:R-:W-:Y:S05]  /*2f930*/  BSYNC.RECONVERGENT B2 ;  /* 0x0000000000027941 */ /* 0x000fea0003800200 */
.L_x_17106:
        /* <DEDUP_REMOVED lines=42> */
.L_x_17104:
[----:B------:R-:W-:Y:S05]  /*2fbe0*/  BSYNC.RECONVERGENT B1 ;  /* 0x0000000000017941 */ /* 0x000fea0003800200 */
.L_x_17103:
        /* <DEDUP_REMOVED lines=23> */
.L_x_17110:
        /* <DEDUP_REMOVED lines=13> */
.L_x_17112:
[----:B------:R-:W-:Y:S05]  /*2fe30*/  BSYNC.RECONVERGENT B2 ;  /* 0x0000000000027941 */ /* 0x000fea0003800200 */
.L_x_17111:
        /* <DEDUP_REMOVED lines=43> */
.L_x_17109:
[----:B------:R-:W-:Y:S05]  /*300f0*/  BSYNC.RECONVERGENT B1 ;  /* 0x0000000000017941 */ /* 0x000fea0003800200 */
.L_x_17108:
        /* <DEDUP_REMOVED lines=20> */
.L_x_17115:
        /* <DEDUP_REMOVED lines=13> */
.L_x_17117:
[----:B------:R-:W-:Y:S05]  /*30310*/  BSYNC.RECONVERGENT B2 ;  /* 0x0000000000027941 */ /* 0x000fea0003800200 */
.L_x_17116:
        /* <DEDUP_REMOVED lines=43> */
.L_x_17114:
[----:B------:R-:W-:Y:S05]  /*305d0*/  BSYNC.RECONVERGENT B1 ;  /* 0x0000000000017941 */ /* 0x000fea0003800200 */
.L_x_17113:
[----:B------:R-:W-:Y:S01]  /*305e0*/  I2FP.F32.U32 R33, R34 ;  /* 0x0000002200217245 */ /* 0x000fe20000201000 */
[----:B------:R-:W-:Y:S01]  /*305f0*/  BSSY.RECONVERGENT B1, `(.L_x_17118) ;  /* 0x0000050000017945 */ /* 0x000fe20003800200 */
[----:B------:R-:W-:Y:S02]  /*30600*/  PRMT R32, R96, 0x7632, R32 ;  /* 0x0000763260207816 */ /* 0x000fe40000000020 */
[----:B------:R-:W-:Y:S02]  /*30610*/  ISETP.NE.AND P3, PT, R38, 0x1, PT ;  /* 0x000000012600780c */ /* 0x000fe40003f65270 */
[----:B------:R-:W-:Y:S01]  /*30620*/  SHF.L.U32 R35, R32, 0x10, RZ ;  /* 0x0000001020237819 */ /* 0x000fe200000006ff */
[----:B------:R-:W-:Y:S01]  /*30630*/  FFMA.FTZ R32, R33, R218, 1.1641532182693481445e-10 ;  /* 0x2f00000021207423 */ /* 0x000fe200000100da */
[----:B------:R-:W-:-:S03]  /*30640*/  FSEL R28, R28, RZ, P4 ;  /* 0x000000ff1c1c7208 */ /* 0x000fc60002000000 */
[----:B------:R-:W-:Y:S01]  /*30650*/  FMUL.FTZ R35, R35, R212 ;  /* 0x000000d423237220 */ /* 0x000fe20000410000 */
[----:B------:R-:W-:Y:S01]  /*30660*/  FSETP.GTU.FTZ.AND P2, PT, R32, R213, PT ;  /* 0x000000d52000720b */ /* 0x000fe20003f5c000 */
[----:B------:R-:W-:-:S03]  /*30670*/  IMAD.MOV.U32 R32, RZ, RZ, 0x2 ;  /* 0x00000002ff207424 */ /* 0x000fc600078e00ff */
        /* <DEDUP_REMOVED lines=14> */
.L_x_17120:
        /* <DEDUP_REMOVED lines=13> */
.L_x_17122:
[----:B------:R-:W-:Y:S05]  /*30830*/  BSYNC.RECONVERGENT B2 ;  /* 0x0000000000027941 */ /* 0x000fea0003800200 */
.L_x_17121:
        /* <DEDUP_REMOVED lines=43> */
.L_x_17119:
[----:B------:R-:W-:Y:S05]  /*30af0*/  BSYNC.RECONVERGENT B1 ;  /* 0x0000000000017941 */ /* 0x000fea0003800200 */
.L_x_17118:
        /* <DEDUP_REMOVED lines=21> */
.L_x_17125:
        /* <DEDUP_REMOVED lines=13> */
.L_x_17127:
[----:B------:R-:W-:Y:S05]  /*30d20*/  BSYNC.RECONVERGENT B2 ;  /* 0x0000000000027941 */ /* 0x000fea0003800200 */
.L_x_17126:
        /* <DEDUP_REMOVED lines=43> */
.L_x_17124:
[----:B------:R-:W-:Y:S05]  /*30fe0*/  BSYNC.RECONVERGENT B1 ;  /* 0x0000000000017941 */ /* 0x000fea0003800200 */
.L_x_17123:
        /* <DEDUP_REMOVED lines=23> */
.L_x_17130:
        /* <DEDUP_REMOVED lines=13> */
.L_x_17132:
[----:B------:R-:W-:Y:S05]  /*31230*/  BSYNC.RECONVERGENT B2 ;  /* 0x0000000000027941 */ /* 0x000fea0003800200 */
.L_x_17131:
        /* <DEDUP_REMOVED lines=43> */
.L_x_17129:
[----:B------:R-:W-:Y:S05]  /*314f0*/  BSYNC.RECONVERGENT B1 ;  /* 0x0000000000017941 */ /* 0x000fea0003800200 */
.L_x_17128:
        /* <DEDUP_REMOVED lines=20> */
.L_x_17135:
        /* <DEDUP_REMOVED lines=13> */
.L_x_17137:
[----:B------:R-:W-:Y:S05]  /*31710*/  BSYNC.RECONVERGENT B2 ;  /* 0x0000000000027941 */ /* 0x000fea0003800200 */
.L_x_17136:
        /* <DEDUP_REMOVED lines=43> */
.L_x_17134:
[----:B------:R-:W-:Y:S05]  /*319d0*/  BSYNC.RECONVERGENT B1 ;  /* 0x0000000000017941 */ /* 0x000fea0003800200 */
.L_x_17133:
[----:B------:R-:W-:Y:S01]  /*319e0*/  I2FP.F32.U32 R29, R29 ;  /* 0x0000001d001d7245 */ /* 0x000fe20000201000 */
[----:B------:R-:W-:Y:S01]  /*319f0*/  BSSY.RECONVERGENT B1, `(.L_x_17138) ;  /* 0x0000050000017945 */ /* 0x000fe20003800200 */
[----:B------:R-:W-:-:S04]  /*31a00*/  PRMT R28, R97, 0x7632, R28 ;  /* 0x00007632611c7816 */ /* 0x000fc8000000001c */
[----:B------:R-:W-:Y:S01]  /*31a10*/  SHF.L.U32 R33, R28, 0x10, RZ ;  /* 0x000000101c217819 */ /* 0x000fe200000006ff */
[----:B------:R-:W-:Y:S01]  /*31a20*/  FFMA.FTZ R28, R29, R218, 1.1641532182693481445e-10 ;  /* 0x2f0000001d1c7423 */ /* 0x000fe200000100da */
[----:B------:R-:W-:-:S03]  /*31a30*/  IMAD.MOV.U32 R29, RZ, RZ, R180 ;  /* 0x000000ffff1d7224 */ /* 0x000fc600078e00b4 */
[----:B------:R-:W-:Y:S01]  /*31a40*/  FMUL.FTZ R33, R33, R212 ;  /* 0x000000d421217220 */ /* 0x000fe20000410000 */
[----:B------:R-:W-:Y:S02]  /*31a50*/  FSETP.GTU.FTZ.AND P2, PT, R28, R213, PT ;  /* 0x000000d51c00720b */ /* 0x000fe40003f5c000 */
[----:B------:R-:W-:Y:S02]  /*31a60*/  FSEL R28, R39, RZ, P4 ;  /* 0x000000ff271c7208 */ /* 0x000fe40002000000 */
        /* <DEDUP_REMOVED lines=15> */
.L_x_17140:
        /* <DEDUP_REMOVED lines=13> */
.L_x_17142:
[----:B------:R-:W-:Y:S05]  /*31c30*/  BSYNC.RECONVERGENT B2 ;  /* 0x0000000000027941 */ /* 0x000fea0003800200 */
.L_x_17141:
        /* <DEDUP_REMOVED lines=43> */
.L_x_17139:
[----:B------:R-:W-:Y:S05]  /*31ef0*/  BSYNC.RECONVERGENT B1 ;  /* 0x0000000000017941 */ /* 0x000fea0003800200 */
.L_x_17138:
        /* <DEDUP_REMOVED lines=19> */
.L_x_17145:
        /* <DEDUP_REMOVED lines=13> */
.L_x_17147:
[----:B------:R-:W-:Y:S05]  /*32100*/  BSYNC.RECONVERGENT B2 ;  /* 0x0000000000027941 */ /* 0x000fea0003800200 */
.L_x_17146:
        /* <DEDUP_REMOVED lines=43> */
.L_x_17144:
[----:B------:R-:W-:Y:S05]  /*323c0*/  BSYNC.RECONVERGENT B1 ;  /* 0x0000000000017941 */ /* 0x000fea0003800200 */
.L_x_17143:
        /* <DEDUP_REMOVED lines=23> */
.L_x_17150:
        /* <DEDUP_REMOVED lines=13> */
.L_x_17152:
[----:B------:R-:W-:Y:S05]  /*32610*/  BSYNC.RECONVERGENT B2 ;  /* 0x0000000000027941 */ /* 0x000fea0003800200 */
.L_x_17151:
        /* <DEDUP_REMOVED lines=43> */
.L_x_17149:
[----:B------:R-:W-:Y:S05]  /*328d0*/  BSYNC.RECONVERGENT B1 ;  /* 0x0000000000017941 */ /* 0x000fea0003800200 */
.L_x_17148:
        /* <DEDUP_REMOVED lines=18> */
.L_x_17155:
        /* <DEDUP_REMOVED lines=13> */
.L_x_17157:
[----:B------:R-:W-:Y:S05]  /*32ad0*/  BSYNC.RECONVERGENT B2 ;  /* 0x0000000000027941 */ /* 0x000fea0003800200 */
.L_x_17156:
        /* <DEDUP_REMOVED lines=43> */
.L_x_17154:
[----:B------:R-:W-:Y:S05]  /*32d90*/  BSYNC.RECONVERGENT B1 ;  /* 0x0000000000017941 */ /* 0x000fea0003800200 */
.L_x_17153:
[----:B------:R-:W-:Y:S01]  /*32da0*/  I2FP.F32.U32 R29, R29 ;  /* 0x0000001d001d7245 */ /* 0x000fe20000201000 */
[----:B------:R-:W-:Y:S01]  /*32db0*/  BSSY.RECONVERGENT B1, `(.L_x_17158) ;  /* 0x0000050000017945 */ /* 0x000fe20003800200 */
[----:B------:R-:W-:Y:S02]  /*32dc0*/  PRMT R28, R98, 0x7632, R28 ;  /* 0x00007632621c7816 */ /* 0x000fe4000000001c */
[----:B------:R-:W-:Y:S02]  /*32dd0*/  FSEL R30, R30, RZ, P3 ;  /* 0x000000ff1e1e7208 */ /* 0x000fe40001800000 */
[----:B------:R-:W-:Y:S01]  /*32de0*/  SHF.L.U32 R33, R28, 0x10, RZ ;  /* 0x000000101c217819 */ /* 0x000fe200000006ff */
[----:B------:R-:W-:Y:S01]  /*32df0*/  FFMA.FTZ R28, R29, R218, 1.1641532182693481445e-10 ;  /* 0x2f0000001d1c7423 */ /* 0x000fe200000100da */
[----:B------:R-:W-:-:S03]  /*32e00*/  IMAD.MOV.U32 R29, RZ, RZ, R180 ;  /* 0x000000ffff1d7224 */ /* 0x000fc600078e00b4 */
[----:B------:R-:W-:Y:S01]  /*32e10*/  FMUL.FTZ R33, R33, R212 ;  /* 0x000000d421217220 */ /* 0x000fe20000410000 */
        /* <DEDUP_REMOVED lines=16> */
.L_x_17160:
        /* <DEDUP_REMOVED lines=13> */
.L_x_17162:
[----:B------:R-:W-:Y:S05]  /*32ff0*/  BSYNC.RECONVERGENT B2 ;  /* 0x0000000000027941 */ /* 0x000fea0003800200 */
.L_x_17161:
        /* <DEDUP_REMOVED lines=43> */
.L_x_17159:
[----:B------:R-:W-:Y:S05]  /*332b0*/  BSYNC.RECONVERGENT B1 ;  /* 0x0000000000017941 */ /* 0x000fea0003800200 */
.L_x_17158:
        /* <DEDUP_REMOVED lines=19> */
.L_x_17165:
        /* <DEDUP_REMOVED lines=13> */
.L_x_17167:
[----:B------:R-:W-:Y:S05]  /*334c0*/  BSYNC.RECONVERGENT B2 ;  /* 0x0000000000027941 */ /* 0x000fea0003800200 */
.L_x_17166:
        /* <DEDUP_REMOVED lines=43> */
.L_x_17164:
[----:B------:R-:W-:Y:S05]  /*33780*/  BSYNC.RECONVERGENT B1 ;  /* 0x0000000000017941 */ /* 0x000fea0003800200 */
.L_x_17163:
        /* <DEDUP_REMOVED lines=23> */
.L_x_17170:
        /* <DEDUP_REMOVED lines=13> */
.L_x_17172:
[----:B------:R-:W-:Y:S05]  /*339d0*/  BSYNC.RECONVERGENT B2 ;  /* 0x0000000000027941 */ /* 0x000fea0003800200 */
.L_x_17171:
        /* <DEDUP_REMOVED lines=43> */
.L_x_17169:
[----:B------:R-:W-:Y:S05]  /*33c90*/  BSYNC.RECONVERGENT B1 ;  /* 0x0000000000017941 */ /* 0x000fea0003800200 */
.L_x_17168:
        /* <DEDUP_REMOVED lines=18> */
.L_x_17175:
        /* <DEDUP_REMOVED lines=15> */
.L_x_17177:
[----:B------:R-:W-:Y:S05]  /*33eb0*/  BSYNC.RECONVERGENT B2 ;  /* 0x0000000000027941 */ /* 0x000fea0003800200 */
.L_x_17176:
        /* <DEDUP_REMOVED lines=43> */
.L_x_17174:
[----:B------:R-:W-:Y:S05]  /*34170*/  BSYNC.RECONVERGENT B1 ;  /* 0x0000000000017941 */ /* 0x000fea0003800200 */
.L_x_17173:
[----:B------:R-:W-:Y:S02]  /*34180*/  I2FP.F32.U32 R29, R29 ;  /* 0x0000001d001d7245 */ /* 0x000fe40000201000 */
[----:B------:R-:W-:-:S04]  /*34190*/  PRMT R28, R99, 0x7632, R28 ;  /* 0x00007632631c7816 */ /* 0x000fc8000000001c */
[----:B------:R-:W-:Y:S01]  /*341a0*/  SHF.L.U32 R31, R28, 0x10, RZ ;  /* 0x000000101c1f7819 */ /* 0x000fe200000006ff */
[----:B------:R-:W-:-:S04]  /*341b0*/  FFMA.FTZ R28, R29, R218, 1.1641532182693481445e-10 ;  /* 0x2f0000001d1c7423 */ /* 0x000fc800000100da */
[----:B------:R-:W-:Y:S01]  /*341c0*/  FMUL.FTZ R31, R31, R212 ;  /* 0x000000d41f1f7220 */ /* 0x000fe20000410000 */
[----:B------:R-:W-:Y:S02]  /*341d0*/  FSETP.GTU.FTZ.AND P6, PT, R28, R213, PT ;  /* 0x000000d51c00720b */ /* 0x000fe40003fdc000 */
[----:B------:R-:W-:Y:S02]  /*341e0*/  FSEL R28, R35, RZ, P5 ;  /* 0x000000ff231c7208 */ /* 0x000fe40002800000 */
[----:B------:R-:W-:Y:S02]  /*341f0*/  FSEL R31, R31, RZ, !P6 ;  /* 0x000000ff1f1f7208 */ /* 0x000fe40007000000 */
[----:B------:R-:W-:-:S03]  /*34200*/  SEL R188, RZ, 0x1, P6 ;  /* 0x00000001ffbc7807 */ /* 0x000fc60003000000 */
[----:B------:R-:W-:-:S04]  /*34210*/  FADD.FTZ R35, R31, R28 ;  /* 0x0000001c1f237221 */ /* 0x000fc80000010000 */
[----:B------:R-:W-:Y:S01]  /*34220*/  @P1 FADD.FTZ R35, R91, R35 ;  /* 0x000000235b231221 */ /* 0x000fe20000010000 */
[----:B------:R-:W-:Y:S06]  /*34230*/  BRA `(.L_x_17178) ;  /* 0x00000028001c7947 */ /* 0x000fec0003800000 */
.L_x_17097:
        /* <DEDUP_REMOVED lines=16> */
.L_x_17181:
        /* <DEDUP_REMOVED lines=13> */
.L_x_17183:
[----:B------:R-:W-:Y:S05]  /*34410*/  BSYNC.RECONVERGENT B2 ;  /* 0x0000000000027941 */ /* 0x000fea0003800200 */
.L_x_17182:
        /* <DEDUP_REMOVED lines=42> */
.L_x_17180:
[----:B------:R-:W-:Y:S05]  /*346c0*/  BSYNC.RECONVERGENT B1 ;  /* 0x0000000000017941 */ /* 0x000fea0003800200 */
.L_x_17179:
[----:B------:R-:W-:Y:S01]  /*346d0*/  I2FP.F32.U32 R33, R32 ;  /* 0x0000002000217245 */ /* 0x000fe20000201000 */
[----:B------:R-:W-:Y:S01]  /*346e0*/  BSSY.RECONVERGENT B1, `(.L_x_17184) ;  /* 0x000004c000017945 */ /* 0x000fe20003800200 */
[----:B------:R-:W-:Y:S01]  /*346f0*/  ISETP.NE.AND P2, PT, R34, 0x1, PT ;  /* 0x000000012200780c */ /* 0x000fe20003f45270 */
[----:B--2---:R-:W-:Y:S01]  /*34700*/  HFMA2 R36, -RZ, RZ, 0, 1.1920928955078125e-07 ;  /* 0x00000002ff247431 */ /* 0x004fe200000001ff */
[----:B------:R-:W-:Y:S01]  /*34710*/  LOP3.LUT R205, R205, 0xffffffef, RZ, 0xc0, !PT ;  /* 0xffffffefcdcd7812 */ /* 0x000fe200078ec0ff */
[----:B------:R-:W-:Y:S01]  /*34720*/  FFMA.FTZ R32, R33, R218, 1.1641532182693481445e-10 ;  /* 0x2f00000021207423 */ /* 0x000fe200000100da */
[C---:B-----5:R-:W-:Y:S01]  /*34730*/  IMAD.U32 R35, R28.reuse, 0x10000, RZ ;  /* 0x000100001c237824 */ /* 0x060fe200078e00ff */
        /* <DEDUP_REMOVED lines=13> */
.L_x_17186:
        /* <DEDUP_REMOVED lines=13> */
.L_x_17188:
[----:B------:R-:W-:Y:S05]  /*348e0*/  BSYNC.RECONVERGENT B2 ;  /* 0x0000000000027941 */ /* 0x000fea0003800200 */
.L_x_17187:
        /* <DEDUP_REMOVED lines=43> */
.L_x_17185:
[----:B------:R-:W-:Y:S05]  /*34ba0*/  BSYNC.RECONVERGENT B1 ;  /* 0x0000000000017941 */ /* 0x000fea0003800200 */
.L_x_17184:
[----:B------:R-:W-:Y:S01]  /*34bb0*/  I2FP.F32.U32 R33, R33 ;  /* 0x0000002100217245 */ /* 0x000fe20000201000 */
[----:B------:R-:W-:Y:S01]  /*34bc0*/  BSSY.RECONVERGENT B1, `(.L_x_17189) ;  /* 0x000004b000017945 */ /* 0x000fe20003800200 */
[----:B------:R-:W-:Y:S01]  /*34bd0*/  ISETP.NE.AND P2, PT, R36, 0x1, PT ;  /* 0x000000012400780c */ /* 0x000fe20003f45270 */
[----:B------:R-:W-:Y:S01]  /*34be0*/  IMAD.U32 R39, R28, 0x10000, RZ ;  /* 0x000100001c277824 */ /* 0x000fe200078e00ff */
[----:B------:R-:W-:Y:S01]  /*34bf0*/  LOP3.LUT R205, R205, 0xfffffff7, RZ, 0xc0, !PT ;  /* 0xfffffff7cdcd7812 */ /* 0x000fe200078ec0ff */
[----:B------:R-:W-:Y:S01]  /*34c00*/  FFMA.FTZ R32, R33, R218, 1.1641532182693481445e-10 ;  /* 0x2f00000021207423 */ /* 0x000fe200000100da */
[----:B------:R-:W-:-:S04]  /*34c10*/  IMAD.MOV.U32 R28, RZ, RZ, R180 ;  /* 0x000000ffff1c7224 */ /* 0x000fc800078e00b4 */
        /* <DEDUP_REMOVED lines=12> */
.L_x_17191:
        /* <DEDUP_REMOVED lines=13> */
.L_x_17193:
[----:B------:R-:W-:Y:S05]  /*34db0*/  BSYNC.RECONVERGENT B2 ;  /* 0x0000000000027941 */ /* 0x000fea0003800200 */
.L_x_17192:
        /* <DEDUP_REMOVED lines=43> */
.L_x_17190:
[----:B------:R-:W-:Y:S05]  /*35070*/  BSYNC.RECONVERGENT B1 ;  /* 0x0000000000017941 */ /* 0x000fea0003800200 */
.L_x_17189:
[----:B------:R-:W-:Y:S01]  /*35080*/  I2FP.F32.U32 R33, R28 ;  /* 0x0000001c00217245 */ /* 0x000fe20000201000 */
[----:B------:R-:W-:Y:S01]  /*35090*/  BSSY.RECONVERGENT B1, `(.L_x_17194) ;  /* 0x000004c000017945 */ /* 0x000fe20003800200 */
[----:B------:R-:W-:Y:S01]  /*350a0*/  ISETP.NE.AND P2, PT, R32, 0x1, PT ;  /* 0x000000012000780c */ /* 0x000fe20003f45270 */
[----:B------:R-:W-:Y:S01]  /*350b0*/  IMAD.U32 R37, R29, 0x10000, RZ ;  /* 0x000100001d257824 */ /* 0x000fe200078e00ff */
[----:B------:R-:W-:Y:S01]  /*350c0*/  LOP3.LUT R205, R205, 0xfffffffb, RZ, 0xc0, !PT ;  /* 0xfffffffbcdcd7812 */ /* 0x000fe200078ec0ff */
[----:B------:R-:W-:Y:S01]  /*350d0*/  FFMA.FTZ R28, R33, R218, 1.1641532182693481445e-10 ;  /* 0x2f000000211c7423 */ /* 0x000fe200000100da */
[----:B------:R-:W-:Y:S01]  /*350e0*/  HFMA2 R33, -RZ, RZ, 0, 1.1920928955078125e-07 ;  /* 0x00000002ff217431 */ /* 0x000fe200000001ff */
        /* <DEDUP_REMOVED lines=13> */
.L_x_17196:
        /* <DEDUP_REMOVED lines=13> */
.L_x_17198:
[----:B------:R-:W-:Y:S05]  /*35290*/  BSYNC.RECONVERGENT B2 ;  /* 0x0000000000027941 */ /* 0x000fea0003800200 */
.L_x_17197:
        /* <DEDUP_REMOVED lines=43> */
.L_x_17195:
[----:B------:R-:W-:Y:S05]  /*35550*/  BSYNC.RECONVERGENT B1 ;  /* 0x0000000000017941 */ /* 0x000fea0003800200 */
.L_x_17194:
        /* <DEDUP_REMOVED lines=19> */
.L_x_17201:
        /* <DEDUP_REMOVED lines=13> */
.L_x_17203:
[----:B------:R-:W-:Y:S05]  /*35760*/  BSYNC.RECONVERGENT B2 ;  /* 0x0000000000027941 */ /* 0x000fea0003800200 */
.L_x_17202:
        /* <DEDUP_REMOVED lines=43> */
.L_x_17200:
[----:B------:R-:W-:Y:S05]  /*35a20*/  BSYNC.RECONVERGENT B1 ;  /* 0x0000000000017941 */ /* 0x000fea0003800200 */
.L_x_17199:
        /* <DEDUP_REMOVED lines=18> */
.L_x_17206:
        /* <DEDUP_REMOVED lines=13> */
.L_x_17208:
[----:B------:R-:W-:Y:S05]  /*35c20*/  BSYNC.RECONVERGENT B2 ;  /* 0x0000000000027941 */ /* 0x000fea0003800200 */
.L_x_17207:
        /* <DEDUP_REMOVED lines=43> */
.L_x_17205:
[----:B------:R-:W-:Y:S05]  /*35ee0*/  BSYNC.RECONVERGENT B1 ;  /* 0x0000000000017941 */ /* 0x000fea0003800200 */
.L_x_17204:
        /* <DEDUP_REMOVED lines=17> */
.L_x_17211:
        /* <DEDUP_REMOVED lines=13> */
.L_x_17213:
[----:B------:R-:W-:Y:S05]  /*360d0*/  BSYNC.RECONVERGENT B2 ;  /* 0x0000000000027941 */ /* 0x000fea0003800200 */
.L_x_17212:
        /* <DEDUP_REMOVED lines=43> */
.L_x_17210:
[----:B------:R-:W-:Y:S05]  /*36390*/  BSYNC.RECONVERGENT B1 ;  /* 0x0000000000017941 */ /* 0x000fea0003800200 */
.L_x_17209:
        /* <DEDUP_REMOVED lines=18> */
.L_x_17216:
        /* <DEDUP_REMOVED lines=13> */
.L_x_17218:
[----:B------:R-:W-:Y:S05]  /*36590*/  BSYNC.RECONVERGENT B2 ;  /* 0x0000000000027941 */ /* 0x000fea0003800200 */
.L_x_17217:
        /* <DEDUP_REMOVED lines=43> */
.L_x_17215:
[----:B------:R-:W-:Y:S05]  /*36850*/  BSYNC.RECONVERGENT B1 ;  /* 0x0000000000017941 */ /* 0x000fea0003800200 */
.L_x_17214:
        /* <DEDUP_REMOVED lines=12> */
[----:B------:R-:W-:Y:S01]  /*36920*/  P2R R32, PR, RZ, 0x1 ;  /* 0x00000001ff207803 */ /* 0x000fe20000000000 */
[-C--:B------:R-:W-:Y:S01]  /*36930*/  FMUL.FTZ R229, R229, R212.reuse ;  /* 0x000000d4e5e57220 */ /* 0x080fe20000410000 */
[----:B------:R-:W-:Y:S01]  /*36940*/  LOP3.LUT P0, RZ, R205, 0x8, RZ, 0xc0, !PT ;  /* 0x00000008cdff7812 */ /* 0x000fe2000780c0ff */
[-C--:B------:R-:W-:Y:S01]  /*36950*/  FMUL.FTZ R209, R209, R212.reuse ;  /* 0x000000d4d1d17220 */ /* 0x080fe20000410000 */
[-C--:B------:R-:W-:Y:S01]  /*36960*/  FMUL.FTZ R167, R167, R212.reuse ;  /* 0x000000d4a7a77220 */ /* 0x080fe20000410000 */
[----:B------:R-:W-:Y:S01]  /*36970*/  FMUL.FTZ R31, R31, R212 ;  /* 0x000000d41f1f7220 */ /* 0x000fe20000410000 */
[----:B------:R-:W-:-:S02]  /*36980*/  FSEL R38, R38, RZ, P5 ;  /* 0x000000ff26267208 */ /* 0x000fc40002800000 */
[----:B------:R-:W-:Y:S02]  /*36990*/  LOP3.LUT P6, RZ, R205, 0x2, RZ, 0xc0, !PT ;  /* 0x00000002cdff7812 */ /* 0x000fe400078cc0ff */
[----:B------:R-:W-:Y:S01]  /*369a0*/  FSETP.GTU.FTZ.AND P5, PT, R28, R213, PT ;  /* 0x000000d51c00720b */ /* 0x000fe20003fbc000 */
[----:B------:R-:W-:Y:S01]  /*369b0*/  @P1 FADD.FTZ R36, R92, R36 ;  /* 0x000000245c241221 */ /* 0x000fe20000010000 */
[----:B------:R-:W-:Y:S01]  /*369c0*/  FSEL R37, R39, RZ, P0 ;  /* 0x000000ff27257208 */ /* 0x000fe20000000000 */
[----:B------:R-:W-:Y:S01]  /*369d0*/  @P1 FADD.FTZ R38, R94, R38 ;  /* 0x000000265e261221 */ /* 0x000fe20000010000 */
[----:B------:R-:W-:Y:S02]  /*369e0*/  ISETP.NE.AND P0, PT, R32, RZ, PT ;  /* 0x000000ff2000720c */ /* 0x000fe40003f05270 */
[----:B------:R-:W-:Y:S01]  /*369f0*/  FSEL R34, R231, RZ, P4 ;  /* 0x000000ffe7227208 */ /* 0x000fe20002000000 */
[----:B------:R-:W-:Y:S01]  /*36a00*/  @P1 FADD.FTZ R37, R93, R37 ;  /* 0x000000255d251221 */ /* 0x000fe20000010000 */
[----:B------:R-:W-:-:S02]  /*36a10*/  FSEL R33, R229, RZ, P3 ;  /* 0x000000ffe5217208 */ /* 0x000fc40001800000 */
[----:B------:R-:W-:Y:S01]  /*36a20*/  FSEL R32, R209, RZ, P2 ;  /* 0x000000ffd1207208 */ /* 0x000fe20001000000 */
[----:B------:R-:W-:Y:S01]  /*36a30*/  @P1 FADD.FTZ R34, R90, R34 ;  /* 0x000000225a221221 */ /* 0x000fe20000010000 */
[----:B------:R-:W-:Y:S01]  /*36a40*/  FSEL R39, R167, RZ, P6 ;  /* 0x000000ffa7277208 */ /* 0x000fe20003000000 */
[----:B------:R-:W-:Y:S01]  /*36a50*/  @P1 FADD.FTZ R33, R89, R33 ;  /* 0x0000002159211221 */ /* 0x000fe20000010000 */
[----:B------:R-:W-:Y:S01]  /*36a60*/  FSEL R35, R31, RZ, !P5 ;  /* 0x000000ff1f237208 */ /* 0x000fe20006800000 */
[----:B------:R-:W-:Y:S01]  /*36a70*/  @P1 FADD.FTZ R32, R88, R32 ;  /* 0x0000002058201221 */ /* 0x000fe20000010000 */
[----:B------:R-:W-:Y:S01]  /*36a80*/  PLOP3.LUT P5, PT, P5, PT, PT, 0x8, 0x80 ;  /* 0x000000000080781c */ /* 0x000fe20002fae170 */
[----:B------:R-:W-:Y:S02]  /*36a90*/  @P1 FADD.FTZ R39, R95, R39 ;  /* 0x000000275f271221 */ /* 0x000fe40000010000 */
[----:B------:R-:W-:-:S10]  /*36aa0*/  @P1 FADD.FTZ R35, R91, R35 ;  /* 0x000000235b231221 */ /* 0x000fd40000010000 */
.L_x_17178:
        /* <DEDUP_REMOVED lines=15> */
[----:B------:R-:W-:Y:S02]  /*36ba0*/  SEL R31, RZ, 0x1, !P6 ;  /* 0x00000001ff1f7807 */ /* 0x000fe40007000000 */
        /* <DEDUP_REMOVED lines=32> */
.L_x_17219:
[----:B------:R1:W5:Y:S04]  /*36db0*/  @P0 LDG.E.128 R96, desc[UR8][R228.64] ;  /* 0x00000008e4600981 */ /* 0x000368000c1e1d00 */
[----:B------:R1:W5:Y:S04]  /*36dc0*/  @P1 LDG.E.128 R92, desc[UR8][R208.64] ;  /* 0x00000008d05c1981 */ /* 0x000368000c1e1d00 */
[----:B------:R1:W5:Y:S04]  /*36dd0*/  @P1 LDG.E.128 R88, desc[UR8][R208.64+0x10] ;  /* 0x00001008d0581981 */ /* 0x000368000c1e1d00 */
[----:B------:R1:W5:Y:S01]  /*36de0*/  LDG.E.128 R164, desc[UR8][R230.64] ;  /* 0x00000008e6a47981 */ /* 0x000362000c1e1d00 */
[----:B------:R-:W-:Y:S05]  /*36df0*/  @!P0 BRA `(.L_x_17220) ;  /* 0x0000004c00f08947 */ /* 0x000fea0003800000 */
[----:B------:R-:W-:Y:S01]  /*36e00*/  ISETP.NE.AND P2, PT, R223, 0x1, PT ;  /* 0x00000001df00780c */ /* 0x000fe20003f45270 */
[----:B------:R-:W-:Y:S01]  /*36e10*/  BSSY.RECONVERGENT B1, `(.L_x_17221) ;  /* 0x0000046000017945 */ /* 0x000fe20003800200 */
[----:B0-----:R-:W-:Y:S01]  /*36e20*/  IMAD.MOV.U32 R31, RZ, RZ, 0x2 ;  /* 0x00000002ff1f7424 */ /* 0x001fe200078e00ff */
        /* <DEDUP_REMOVED lines=13> */
.L_x_17223:
        /* <DEDUP_REMOVED lines=13> */
.L_x_17225:
[----:B------:R-:W-:Y:S05]  /*36fd0*/  BSYNC.RECONVERGENT B2 ;  /* 0x0000000000027941 */ /* 0x000fea0003800200 */
.L_x_17224:
        /* <DEDUP_REMOVED lines=41> */
.L_x_17222:
[----:B------:R-:W-:Y:S05]  /*37270*/  BSYNC.RECONVERGENT B1 ;  /* 0x0000000000017941 */ /* 0x000fea0003800200 */
.L_x_17221:
[----:B------:R-:W-:Y:S01]  /*37280*/  I2FP.F32.U32 R29, R28 ;  /* 0x0000001c001d7245 */ /* 0x000fe20000201000 */
[----:B------:R-:W-:Y:S01]  /*37290*/  BSSY.RECONVERGENT B1, `(.L_x_17226) ;  /* 0x000004c000017945 */ /* 0x000fe20003800200 */
[----:B------:R-:W-:Y:S01]  /*372a0*/  ISETP.NE.AND P2, PT, R31, 0x1, PT ;  /* 0x000000011f00780c */ /* 0x000fe20003f45270 */
[----:B------:R-:W-:Y:S01]  /*372b0*/  HFMA2 R183, -RZ, RZ, 0, 1.1920928955078125e-07 ;  /* 0x00000002ffb77431 */ /* 0x000fe200000001ff */
        /* <DEDUP_REMOVED lines=17> */
.L_x_17228:
        /* <DEDUP_REMOVED lines=13> */
.L_x_17230:
[----:B------:R-:W-:Y:S05]  /*374a0*/  BSYNC.RECONVERGENT B2 ;  /* 0x0000000000027941 */ /* 0x000fea0003800200 */
.L_x_17229:
        /* <DEDUP_REMOVED lines=40> */
[----:B------:R-:W-:Y:S02]  /*37730*/  IMAD.MOV.U32 R30, RZ, RZ, R208 ;  /* 0x000000ffff1e7224 */ /* 0x000fe400078e00d0 */
[----:B------:R-:W-:-:S07]  /*37740*/  IMAD.MOV.U32 R208, RZ, RZ, R28 ;  /* 0x000000ffffd07224 */ /* 0x000fce00078e001c */
.L_x_17227:
[----:B------:R-:W-:Y:S05]  /*37750*/  BSYNC.RECONVERGENT B1 ;  /* 0x0000000000017941 */ /* 0x000fea0003800200 */
.L_x_17226:
[----:B------:R-:W-:Y:S01]  /*37760*/  I2FP.F32.U32 R29, R30 ;  /* 0x0000001e001d7245 */ /* 0x000fe20000201000 */
[----:B------:R-:W-:Y:S01]  /*37770*/  IMAD.U32 R31, R96, 0x10000, RZ ;  /* 0x00010000601f7824 */ /* 0x000fe200078e00ff */
[----:B------:R-:W-:Y:S01]  /*37780*/  ISETP.NE.AND P3, PT, R183, 0x1, PT ;  /* 0x00000001b700780c */ /* 0x000fe20003f65270 */
[----:B------:R-:W-:Y:S02]  /*37790*/  BSSY.RECONVERGENT B1, `(.L_x_17231) ;  /* 0x000004d000017945 */ /* 0x000fe40003800200 */
[----:B------:R-:W-:Y:S01]  /*377a0*/  FFMA.FTZ R28, R29, R218, 1.1641532182693481445e-10 ;  /* 0x2f0000001d1c7423 */ /* 0x000fe200000100da */
[----:B------:R-:W-:Y:S01]  /*377b0*/  FMUL.FTZ R31, R31, R212 ;  /* 0x000000d41f1f7220 */ /* 0x000fe20000410000 */
[----:B------:R-:W-:Y:S01]  /*377c0*/  FSEL R29, R182, RZ, P4 ;  /* 0x000000ffb61d7208 */ /* 0x000fe20002000000 */
[----:B------:R-:W-:Y:S02]  /*377d0*/  IMAD.MOV.U32 R182, RZ, RZ, 0x2 ;  /* 0x00000002ffb67424 */ /* 0x000fe400078e00ff */
        /* <DEDUP_REMOVED lines=15> */
.L_x_17233:
        /* <DEDUP_REMOVED lines=13> */
.L_x_17235:
[----:B------:R-:W-:Y:S05]  /*379a0*/  BSYNC.RECONVERGENT B2 ;  /* 0x0000000000027941 */ /* 0x000fea0003800200 */
.L_x_17234:
        /* <DEDUP_REMOVED lines=43> */
.L_x_17232:
[----:B------:R-:W-:Y:S05]  /*37c60*/  BSYNC.RECONVERGENT B1 ;  /* 0x0000000000017941 */ /* 0x000fea0003800200 */
.L_x_17231:
[----:B------:R-:W-:Y:S01]  /*37c70*/  I2FP.F32.U32 R29, R29 ;  /* 0x0000001d001d7245 */ /* 0x000fe20000201000 */
[----:B------:R-:W-:Y:S01]  /*37c80*/  BSSY.RECONVERGENT B1, `(.L_x_17236) ;  /* 0x000004c000017945 */ /* 0x000fe20003800200 */
[----:B------:R-:W-:Y:S02]  /*37c90*/  ISETP.NE.AND P2, PT, R182, 0x1, PT ;  /* 0x00000001b600780c */ /* 0x000fe40003f45270 */
[----:B------:R-:W-:Y:S01]  /*37ca0*/  LOP3.LUT R205, R205, 0xfffffff7, RZ, 0xc0, !PT ;  /* 0xfffffff7cdcd7812 */ /* 0x000fe200078ec0ff */
[----:B------:R-:W-:Y:S01]  /*37cb0*/  FFMA.FTZ R30, R29, R218, 1.1641532182693481445e-10 ;  /* 0x2f0000001d1e7423 */ /* 0x000fe200000100da */
[----:B------:R-:W-:Y:S01]  /*37cc0*/  IMAD.U32 R29, R164, 0x10000, RZ ;  /* 0x00010000a41d7824 */ /* 0x000fe200078e00ff */
[----:B------:R-:W-:Y:S01]  /*37cd0*/  MOV R31, R180 ;  /* 0x000000b4001f7202 */ /* 0x000fe20000000f00 */
[----:B------:R-:W-:Y:S02]  /*37ce0*/  IMAD.MOV.U32 R164, RZ, RZ, 0x2 ;  /* 0x00000002ffa47424 */ /* 0x000fe400078e00ff */
        /* <DEDUP_REMOVED lines=12> */
.L_x_17238:
        /* <DEDUP_REMOVED lines=13> */
.L_x_17240:
[----:B------:R-:W-:Y:S05]  /*37e80*/  BSYNC.RECONVERGENT B2 ;  /* 0x0000000000027941 */ /* 0x000fea0003800200 */
.L_x_17239:
        /* <DEDUP_REMOVED lines=43> */
.L_x_17237:
[----:B------:R-:W-:Y:S05]  /*38140*/  BSYNC.RECONVERGENT B1 ;  /* 0x0000000000017941 */ /* 0x000fea0003800200 */
.L_x_17236:
[----:B------:R-:W-:Y:S01]  /*38150*/  PRMT R30, R96, 0x7632, R30 ;  /* 0x00007632601e7816 */ /* 0x000fe2000000001e */
[----:B------:R-:W-:Y:S01]  /*38160*/  BSSY.RECONVERGENT B1, `(.L_x_17241) ;  /* 0x0000050000017945 */ /* 0x000fe20003800200 */
[----:B------:R-:W-:Y:S01]  /*38170*/  I2FP.F32.U32 R31, R31 ;  /* 0x0000001f001f7245 */ /* 0x000fe20000201000 */
[----:B------:R-:W-:Y:S01]  /*38180*/  IMAD.MOV.U32 R184, RZ, RZ, 0x2 ;  /* 0x00000002ffb87424 */ /* 0x000fe200078e00ff */
[----:B------:R-:W-:Y:S01]  /*38190*/  ISETP.NE.AND P3, PT, R164, 0x1, PT ;  /* 0x00000001a400780c */ /* 0x000fe20003f65270 */
[----:B------:R-:W-:Y:S02]  /*381a0*/  IMAD.U32 R183, R30, 0x10000, RZ ;  /* 0x000100001eb77824 */ /* 0x000fe400078e00ff */
[----:B------:R-:W-:Y:S01]  /*381b0*/  FFMA.FTZ R30, R31, R218, 1.1641532182693481445e-10 ;  /* 0x2f0000001f1e7423 */ /* 0x000fe200000100da */
[----:B------:R-:W-:Y:S01]  /*381c0*/  MOV R31, R180 ;  /* 0x000000b4001f7202 */ /* 0x000fe20000000f00 */
[----:B------:R-:W-:-:S03]  /*381d0*/  FMUL.FTZ R183, R183, R212 ;  /* 0x000000d4b7b77220 */ /* 0x000fc60000410000 */
[----:B------:R-:W-:Y:S02]  /*381e0*/  FSETP.GTU.FTZ.AND P2, PT, R30, R213, PT ;  /* 0x000000d51e00720b */ /* 0x000fe40003f5c000 */
[----:B------:R-:W-:Y:S02]  /*381f0*/  FSEL R30, R29, RZ, P4 ;  /* 0x000000ff1d1e7208 */ /* 0x000fe40002000000 */
        /* <DEDUP_REMOVED lines=13> */
.L_x_17243:
        /* <DEDUP_REMOVED lines=13> */
.L_x_17245:
[----:B------:R-:W-:Y:S05]  /*383a0*/  BSYNC.RECONVERGENT B2 ;  /* 0x0000000000027941 */ /* 0x000fea0003800200 */
.L_x_17244:
        /* <DEDUP_REMOVED lines=43> */
.L_x_17242:
[----:B------:R-:W-:Y:S05]  /*38660*/  BSYNC.RECONVERGENT B1 ;  /* 0x0000000000017941 */ /* 0x000fea0003800200 */
.L_x_17241:
        /* <DEDUP_REMOVED lines=8> */
[----:B------:R-:W-:Y:S02]  /*386f0*/  MOV R165, R180 ;  /* 0x000000b400a57202 */ /* 0x000fe40000000f00 */
        /* <DEDUP_REMOVED lines=12> */
.L_x_17248:
        /* <DEDUP_REMOVED lines=13> */
.L_x_17250:
[----:B------:R-:W-:Y:S05]  /*38890*/  BSYNC.RECONVERGENT B2 ;  /* 0x0000000000027941 */ /* 0x000fea0003800200 */
.L_x_17249:
        /* <DEDUP_REMOVED lines=43> */
.L_x_17247:
[----:B------:R-:W-:Y:S05]  /*38b50*/  BSYNC.RECONVERGENT B1 ;  /* 0x0000000000017941 */ /* 0x000fea0003800200 */
.L_x_17246:
[----:B------:R-:W-:Y:S01]  /*38b60*/  I2FP.F32.U32 R165, R165 ;  /* 0x000000a500a57245 */ /* 0x000fe20000201000 */
[----:B------:R-:W-:Y:S01]  /*38b70*/  IMAD.U32 R183, R97, 0x10000, RZ ;  /* 0x0001000061b77824 */ /* 0x000fe200078e00ff */
[----:B------:R-:W-:Y:S01]  /*38b80*/  ISETP.NE.AND P3, PT, R185, 0x1, PT ;  /* 0x00000001b900780c */ /* 0x000fe20003f65270 */
[----:B------:R-:W-:Y:S01]  /*38b90*/  BSSY.RECONVERGENT B1, `(.L_x_17251) ;  /* 0x000004d000017945 */ /* 0x000fe20003800200 */
[----:B------:R-:W-:Y:S02]  /*38ba0*/  IMAD.MOV.U32 R184, RZ, RZ, 0x2 ;  /* 0x00000002ffb87424 */ /* 0x000fe400078e00ff */
[----:B------:R-:W-:Y:S01]  /*38bb0*/  FFMA.FTZ R164, R165, R218, 1.1641532182693481445e-10 ;  /* 0x2f000000a5a47423 */ /* 0x000fe200000100da */
[----:B------:R-:W-:Y:S01]  /*38bc0*/  FMUL.FTZ R183, R183, R212 ;  /* 0x000000d4b7b77220 */ /* 0x000fe20000410000 */
[----:B------:R-:W-:-:S03]  /*38bd0*/  FSEL R165, R30, RZ, P4 ;  /* 0x000000ff1ea57208 */ /* 0x000fc60002000000 */
        /* <DEDUP_REMOVED lines=15> */
.L_x_17253:
        /* <DEDUP_REMOVED lines=13> */
.L_x_17255:
[----:B------:R-:W-:Y:S05]  /*38da0*/  BSYNC.RECONVERGENT B2 ;  /* 0x0000000000027941 */ /* 0x000fea0003800200 */
.L_x_17254:
        /* <DEDUP_REMOVED lines=43> */
.L_x_17252:
[----:B------:R-:W-:Y:S05]  /*39060*/  BSYNC.RECONVERGENT B1 ;  /* 0x0000000000017941 */ /* 0x000fea0003800200 */
.L_x_17251:
        /* <DEDUP_REMOVED lines=20> */
.L_x_17258:
        /* <DEDUP_REMOVED lines=13> */
.L_x_17260:
[----:B------:R-:W-:Y:S05]  /*39280*/  BSYNC.RECONVERGENT B2 ;  /* 0x0000000000027941 */ /* 0x000fea0003800200 */
.L_x_17259:
        /* <DEDUP_REMOVED lines=43> */
.L_x_17257:
[----:B------:R-:W-:Y:S05]  /*39540*/  BSYNC.RECONVERGENT B1 ;  /* 0x0000000000017941 */ /* 0x000fea0003800200 */
.L_x_17256:
[----:B------:R-:W-:Y:S01]  /*39550*/  PRMT R164, R97, 0x7632, R164 ;  /* 0x0000763261a47816 */ /* 0x000fe200000000a4 */
[----:B------:R-:W-:Y:S01]  /*39560*/  BSSY.RECONVERGENT B1, `(.L_x_17261) ;  /* 0x0000050000017945 */ /* 0x000fe20003800200 */
[----:B------:R-:W-:Y:S01]  /*39570*/  I2FP.F32.U32 R165, R165 ;  /* 0x000000a500a57245 */ /* 0x000fe20000201000 */
[----:B------:R-:W-:Y:S02]  /*39580*/  IMAD.MOV.U32 R187, RZ, RZ, 0x2 ;  /* 0x00000002ffbb7424 */ /* 0x000fe400078e00ff */
[----:B------:R-:W-:Y:S02]  /*39590*/  IMAD.U32 R185, R164, 0x10000, RZ ;  /* 0x00010000a4b97824 */ /* 0x000fe400078e00ff */
[----:B------:R-:W-:Y:S01]  /*395a0*/  FFMA.FTZ R164, R165, R218, 1.1641532182693481445e-10 ;  /* 0x2f000000a5a47423 */ /* 0x000fe200000100da */
[----:B------:R-:W-:Y:S01]  /*395b0*/  MOV R165, R180 ;  /* 0x000000b400a57202 */ /* 0x000fe20000000f00 */
[----:B------:R-:W-:-:S03]  /*395c0*/  FMUL.FTZ R185, R185, R212 ;  /* 0x000000d4b9b97220 */ /* 0x000fc60000410000 */
        /* <DEDUP_REMOVED lines=16> */
.L_x_17263:
        /* <DEDUP_REMOVED lines=13> */
.L_x_17265:
[----:B------:R-:W-:Y:S05]  /*397a0*/  BSYNC.RECONVERGENT B2 ;  /* 0x0000000000027941 */ /* 0x000fea0003800200 */
.L_x_17264:
        /* <DEDUP_REMOVED lines=43> */
.L_x_17262:
[----:B------:R-:W-:Y:S05]  /*39a60*/  BSYNC.RECONVERGENT B1 ;  /* 0x0000000000017941 */ /* 0x000fea0003800200 */
.L_x_17261:
        /* <DEDUP_REMOVED lines=19> */
.L_x_17268:
        /* <DEDUP_REMOVED lines=13> */
.L_x_17270:
[----:B------:R-:W-:Y:S05]  /*39c70*/  BSYNC.RECONVERGENT B2 ;  /* 0x0000000000027941 */ /* 0x000fea0003800200 */
.L_x_17269:
        /* <DEDUP_REMOVED lines=43> */
.L_x_17267:
[----:B------:R-:W-:Y:S05]  /*39f30*/  BSYNC.RECONVERGENT B1 ;  /* 0x0000000000017941 */ /* 0x000fea0003800200 */
.L_x_17266:
        /* <DEDUP_REMOVED lines=11> */
[--C-:B------:R-:W-:Y:S01]  /*39ff0*/  FADD.FTZ R164, R164, R185.reuse ;  /* 0x000000b9a4a47221 */ /* 0x100fe20000010000 */
[----:B------:R-:W-:Y:S02]  /*3a000*/  MOV R187, R180 ;  /* 0x000000b400bb7202 */ /* 0x000fe40000000f00 */
[----:B------:R-:W-:Y:S01]  /*3a010*/  PRMT R185, R165, 0x7610, R185 ;  /* 0x00007610a5b97816 */ /* 0x000fe200000000b9 */
        /* <DEDUP_REMOVED lines=10> */
.L_x_17273:
        /* <DEDUP_REMOVED lines=13> */
.L_x_17275:
[----:B------:R-:W-:Y:S05]  /*3a190*/  BSYNC.RECONVERGENT B2 ;  /* 0x0000000000027941 */ /* 0x000fea0003800200 */
.L_x_17274:
        /* <DEDUP_REMOVED lines=43> */
.L_x_17272:
[----:B------:R-:W-:Y:S05]  /*3a450*/  BSYNC.RECONVERGENT B1 ;  /* 0x0000000000017941 */ /* 0x000fea0003800200 */
.L_x_17271:
[----:B------:R-:W-:Y:S01]  /*3a460*/  ISETP.NE.AND P4, PT, R209, 0x1, PT ;  /* 0x00000001d100780c */ /* 0x000fe20003f85270 */
[----:B------:R-:W-:Y:S01]  /*3a470*/  BSSY.RECONVERGENT B1, `(.L_x_17276) ;  /* 0x000004a000017945 */ /* 0x000fe20003800200 */
[----:B------:R-:W-:Y:S01]  /*3a480*/  I2FP.F32.U32 R165, R187 ;  /* 0x000000bb00a57245 */ /* 0x000fe20000201000 */
[----:B------:R-:W-:Y:S01]  /*3a490*/  IMAD.U32 R187, R166, 0x10000, RZ ;  /* 0x00010000a6bb7824 */ /* 0x000fe200078e00ff */
[----:B------:R-:W-:Y:S01]  /*3a4a0*/  MOV R188, R180 ;  /* 0x000000b400bc7202 */ /* 0x000fe20000000f00 */
[----:B------:R-:W-:Y:S02]  /*3a4b0*/  IMAD.MOV.U32 R223, RZ, RZ, 0x2 ;  /* 0x00000002ffdf7424 */ /* 0x000fe400078e00ff */
        /* <DEDUP_REMOVED lines=12> */
.L_x_17278:
        /* <DEDUP_REMOVED lines=13> */
.L_x_17280:
[----:B------:R-:W-:Y:S05]  /*3a650*/  BSYNC.RECONVERGENT B2 ;  /* 0x0000000000027941 */ /* 0x000fea0003800200 */
.L_x_17279:
        /* <DEDUP_REMOVED lines=43> */
.L_x_17277:
[----:B------:R-:W-:Y:S05]  /*3a910*/  BSYNC.RECONVERGENT B1 ;  /* 0x0000000000017941 */ /* 0x000fea0003800200 */
.L_x_17276:
        /* <DEDUP_REMOVED lines=24> */
.L_x_17283:
        /* <DEDUP_REMOVED lines=13> */
.L_x_17285:
[----:B------:R-:W-:Y:S05]  /*3ab70*/  BSYNC.RECONVERGENT B2 ;  /* 0x0000000000027941 */ /* 0x000fea0003800200 */
.L_x_17284:
        /* <DEDUP_REMOVED lines=43> */
.L_x_17282:
[----:B------:R-:W-:Y:S05]  /*3ae30*/  BSYNC.RECONVERGENT B1 ;  /* 0x0000000000017941 */ /* 0x000fea0003800200 */
.L_x_17281:
        /* <DEDUP_REMOVED lines=19> */
.L_x_17288:
        /* <DEDUP_REMOVED lines=13> */
.L_x_17290:
[----:B------:R-:W-:Y:S05]  /*3b040*/  BSYNC.RECONVERGENT B2 ;  /* 0x0000000000027941 */ /* 0x000fea0003800200 */
.L_x_17289:
        /* <DEDUP_REMOVED lines=43> */
.L_x_17287:
[----:B------:R-:W-:Y:S05]  /*3b300*/  BSYNC.RECONVERGENT B1 ;  /* 0x0000000000017941 */ /* 0x000fea0003800200 */
.L_x_17286:
        /* <DEDUP_REMOVED lines=9> */
[----:B------:R-:W-:Y:S02]  /*3b3a0*/  ISETP.NE.AND P5, PT, R223, 0x1, PT ;  /* 0x00000001df00780c */ /* 0x000fe40003fa5270 */
[----:B------:R-:W-:-:S05]  /*3b3b0*/  FSEL R209, R166, RZ, P4 ;  /* 0x000000ffa6d17208 */ /* 0x000fca0002000000 */
[----:B------:R-:W-:Y:S01]  /*3b3c0*/  FADD.FTZ R166, R188, R209 ;  /* 0x000000d1bca67221 */ /* 0x000fe20000010000 */
[----:B------:R-:W-:-:S03]  /*3b3d0*/  MOV R188, R180 ;  /* 0x000000b400bc7202 */ /* 0x000fc60000000f00 */
[----:B------:R-:W-:Y:S02]  /*3b3e0*/  @P1 FADD.FTZ R166, R90, R166 ;  /* 0x000000a65aa61221 */ /* 0x000fe40000010000 */
        /* <DEDUP_REMOVED lines=9> */
.L_x_17293:
        /* <DEDUP_REMOVED lines=13> */
.L_x_17295:
[----:B------:R-:W-:Y:S05]  /*3b550*/  BSYNC.RECONVERGENT B2 ;  /* 0x0000000000027941 */ /* 0x000fea0003800200 */
.L_x_17294:
        /* <DEDUP_REMOVED lines=43> */
.L_x_17292:
[----:B------:R-:W-:Y:S05]  /*3b810*/  BSYNC.RECONVERGENT B1 ;  /* 0x0000000000017941 */ /* 0x000fea0003800200 */
.L_x_17291:
[----:B------:R-:W-:Y:S01]  /*3b820*/  ISETP.NE.AND P6, PT, R228, 0x1, PT ;  /* 0x00000001e400780c */ /* 0x000fe20003fc5270 */
[----:B------:R-:W-:Y:S01]  /*3b830*/  IMAD.U32 R167, R167, 0x10000, RZ ;  /* 0x00010000a7a77824 */ /* 0x000fe200078e00ff */
[----:B------:R-:W-:Y:S01]  /*3b840*/  I2FP.F32.U32 R209, R188 ;  /* 0x000000bc00d17245 */ /* 0x000fe20000201000 */
[----:B------:R-:W-:Y:S01]  /*3b850*/  BSSY.RECONVERGENT B1, `(.L_x_17296) ;  /* 0x000004a000017945 */ /* 0x000fe20003800200 */
[----:B------:R-:W-:Y:S01]  /*3b860*/  MOV R223, R180 ;  /* 0x000000b400df7202 */ /* 0x000fe20000000f00 */
[----:B------:R-:W-:Y:S02]  /*3b870*/  FMUL.FTZ R167, R167, R212 ;  /* 0x000000d4a7a77220 */ /* 0x000fe40000410000 */
[----:B------:R-:W-:Y:S01]  /*3b880*/  FFMA.FTZ R188, R209, R218, 1.1641532182693481445e-10 ;  /* 0x2f000000d1bc7423 */ /* 0x000fe200000100da */
[----:B------:R-:W-:-:S04]  /*3b890*/  IMAD.MOV.U32 R209, RZ, RZ, 0x2 ;  /* 0x00000002ffd17424 */ /* 0x000fc800078e00ff */
        /* <DEDUP_REMOVED lines=10> */
.L_x_17298:
        /* <DEDUP_REMOVED lines=15> */
.L_x_17300:
[----:B------:R-:W-:Y:S05]  /*3ba30*/  BSYNC.RECONVERGENT B2 ;  /* 0x0000000000027941 */ /* 0x000fea0003800200 */
.L_x_17299:
        /* <DEDUP_REMOVED lines=43> */
.L_x_17297:
[----:B------:R-:W-:Y:S05]  /*3bcf0*/  BSYNC.RECONVERGENT B1 ;  /* 0x0000000000017941 */ /* 0x000fea0003800200 */
.L_x_17296:
[----:B------:R-:W-:Y:S02]  /*3bd00*/  I2FP.F32.U32 R215, R223 ;  /* 0x000000df00d77245 */ /* 0x000fe40000201000 */
[----:B------:R-:W-:-:S03]  /*3bd10*/  PRMT R188, R99, 0x7632, R188 ;  /* 0x0000763263bc7816 */ /* 0x000fc600000000bc */
[----:B------:R-:W-:Y:S02]  /*3bd20*/  FFMA.FTZ R218, R215, R218, 1.1641532182693481445e-10 ;  /* 0x2f000000d7da7423 */ /* 0x000fe400000100da */
[----:B------:R-:W-:-:S03]  /*3bd30*/  IMAD.U32 R217, R188, 0x10000, RZ ;  /* 0x00010000bcd97824 */ /* 0x000fc600078e00ff */
[----:B------:R-:W-:Y:S01]  /*3bd40*/  FSETP.GTU.FTZ.AND P6, PT, R218, R213, PT ;  /* 0x000000d5da00720b */ /* 0x000fe20003fdc000 */
[----:B------:R-:W-:Y:S01]  /*3bd50*/  FMUL.FTZ R217, R217, R212 ;  /* 0x000000d4d9d97220 */ /* 0x000fe20000410000 */
[----:B------:R-:W-:Y:S02]  /*3bd60*/  FSEL R212, R167, RZ, P5 ;  /* 0x000000ffa7d47208 */ /* 0x000fe40002800000 */
[----:B------:R-:W-:Y:S02]  /*3bd70*/  SEL R188, RZ, 0x1, P6 ;  /* 0x00000001ffbc7807 */ /* 0x000fe40003000000 */
[----:B------:R-:W-:-:S05]  /*3bd80*/  FSEL R217, R217, RZ, !P6 ;  /* 0x000000ffd9d97208 */ /* 0x000fca0007000000 */
[----:B------:R-:W-:-:S04]  /*3bd90*/  FADD.FTZ R167, R217, R212 ;  /* 0x000000d4d9a77221 */ /* 0x000fc80000010000 */
[----:B------:R-:W-:Y:S01]  /*3bda0*/  @P1 FADD.FTZ R167, R91, R167 ;  /* 0x000000a75ba71221 */ /* 0x000fe20000010000 */
[----:B------:R-:W-:Y:S06]  /*3bdb0*/  BRA `(.L_x_17301) ;  /* 0x00000028001c7947 */ /* 0x000fec0003800000 */
.L_x_17220:
        /* <DEDUP_REMOVED lines=16> */
.L_x_17304:
        /* <DEDUP_REMOVED lines=13> */
.L_x_17306:
[----:B------:R-:W-:Y:S05]  /*3bf90*/  BSYNC.RECONVERGENT B2 ;  /* 0x0000000000027941 */ /* 0x000fea0003800200 */
.L_x_17305:
        /* <DEDUP_REMOVED lines=42> */
.L_x_17303:
[----:B------:R-:W-:Y:S05]  /*3c240*/  BSYNC.RECONVERGENT B1 ;  /* 0x0000000000017941 */ /* 0x000fea0003800200 */
.L_x_17302:
[----:B------:R-:W-:Y:S01]  /*3c250*/  I2FP.F32.U32 R29, R28 ;  /* 0x0000001c001d7245 */ /* 0x000fe20000201000 */
[----:B------:R-:W-:Y:S01]  /*3c260*/  BSSY.RECONVERGENT B1, `(.L_x_17307) ;  /* 0x000004c000017945 */ /* 0x000fe20003800200 */
[----:B------:R-:W-:Y:S01]  /*3c270*/  ISETP.NE.AND P2, PT, R30, 0x1, PT ;  /* 0x000000011e00780c */ /* 0x000fe20003f45270 */
[----:B------:R-:W-:Y:S01]  /*3c280*/  IMAD.MOV.U32 R31, RZ, RZ, 0x2 ;  /* 0x00000002ff1f7424 */ /* 0x000fe200078e00ff */
[----:B------:R-:W-:Y:S01]  /*3c290*/  LOP3.LUT R205, R205, 0xffffffef, RZ, 0xc0, !PT ;  /* 0xffffffefcdcd7812 */ /* 0x000fe200078ec0ff */
[----:B------:R-:W-:Y:S01]  /*3c2a0*/  FFMA.FTZ R28, R29, R218, 1.1641532182693481445e-10 ;  /* 0x2f0000001d1c7423 */ /* 0x000fe200000100da */
[C---:B-----5:R-:W-:Y:S01]  /*3c2b0*/  SHF.L.U32 R223, R164.reuse, 0x10, RZ ;  /* 0x00000010a4df7819 */ /* 0x060fe200000006ff */
        /* <DEDUP_REMOVED lines=13> */
.L_x_17309:
        /* <DEDUP_REMOVED lines=13> */
.L_x_17311:
[----:B------:R-:W-:Y:S05]  /*3c460*/  BSYNC.RECONVERGENT B2 ;  /* 0x0000000000027941 */ /* 0x000fea0003800200 */
.L_x_17310:
        /* <DEDUP_REMOVED lines=43> */
.L_x_17308:
[----:B------:R-:W-:Y:S05]  /*3c720*/  BSYNC.RECONVERGENT B1 ;  /* 0x0000000000017941 */ /* 0x000fea0003800200 */
.L_x_17307:
        /* <DEDUP_REMOVED lines=19> */
.L_x_17314:
        /* <DEDUP_REMOVED lines=13> */
.L_x_17316:
[----:B------:R-:W-:Y:S05]  /*3c930*/  BSYNC.RECONVERGENT B2 ;  /* 0x0000000000027941 */ /* 0x000fea0003800200 */
.L_x_17315:
        /* <DEDUP_REMOVED lines=43> */
.L_x_17313:
[----:B------:R-:W-:Y:S05]  /*3cbf0*/  BSYNC.RECONVERGENT B1 ;  /* 0x0000000000017941 */ /* 0x000fea0003800200 */
.L_x_17312:
        /* <DEDUP_REMOVED lines=20> */
.L_x_17319:
        /* <DEDUP_REMOVED lines=13> */
.L_x_17321:
[----:B------:R-:W-:Y:S05]  /*3ce10*/  BSYNC.RECONVERGENT B2 ;  /* 0x0000000000027941 */ /* 0x000fea0003800200 */
.L_x_17320:
        /* <DEDUP_REMOVED lines=43> */
.L_x_17318:
[----:B------:R-:W-:Y:S05]  /*3d0d0*/  BSYNC.RECONVERGENT B1 ;  /* 0x0000000000017941 */ /* 0x000fea0003800200 */
.L_x_17317:
        /* <DEDUP_REMOVED lines=19> */
.L_x_17324:
        /* <DEDUP_REMOVED lines=13> */
.L_x_17326:
[----:B------:R-:W-:Y:S05]  /*3d2e0*/  BSYNC.RECONVERGENT B2 ;  /* 0x0000000000027941 */ /* 0x000fea0003800200 */
.L_x_17325:
        /* <DEDUP_REMOVED lines=43> */
.L_x_17323:
[----:B------:R-:W-:Y:S05]  /*3d5a0*/  BSYNC.RECONVERGENT B1 ;  /* 0x0000000000017941 */ /* 0x000fea0003800200 */
.L_x_17322:
        /* <DEDUP_REMOVED lines=18> */
.L_x_17329:
        /* <DEDUP_REMOVED lines=13> */
.L_x_17331:
[----:B------:R-:W-:Y:S05]  /*3d7a0*/  BSYNC.RECONVERGENT B2 ;  /* 0x0000000000027941 */ /* 0x000fea0003800200 */
.L_x_17330:
        /* <DEDUP_REMOVED lines=43> */
.L_x_17328:
[----:B------:R-:W-:Y:S05]  /*3da60*/  BSYNC.RECONVERGENT B1 ;  /* 0x0000000000017941 */ /* 0x000fea0003800200 */
.L_x_17327:
        /* <DEDUP_REMOVED lines=17> */
.L_x_17334:
        /* <DEDUP_REMOVED lines=13> */
.L_x_17336:
[----:B------:R-:W-:Y:S05]  /*3dc50*/  BSYNC.RECONVERGENT B2 ;  /* 0x0000000000027941 */ /* 0x000fea0003800200 */
.L_x_17335:
        /* <DEDUP_REMOVED lines=43> */
.L_x_17333:
[----:B------:R-:W-:Y:S05]  /*3df10*/  BSYNC.RECONVERGENT B1 ;  /* 0x0000000000017941 */ /* 0x000fea0003800200 */
.L_x_17332:
        /* <DEDUP_REMOVED lines=18> */
.L_x_17339:
        /* <DEDUP_REMOVED lines=13> */
.L_x_17341:
[----:B------:R-:W-:Y:S05]  /*3e110*/  BSYNC.RECONVERGENT B2 ;  /* 0x0000000000027941 */ /* 0x000fea0003800200 */
.L_x_17340:
        /* <DEDUP_REMOVED lines=43> */
.L_x_17338:
[----:B------:R-:W-:Y:S05]  /*3e3d0*/  BSYNC.RECONVERGENT B1 ;  /* 0x0000000000017941 */ /* 0x000fea0003800200 */
.L_x_17337:
[----:B------:R-:W-:Y:S01]  /*3e3e0*/  P2R R30, PR, RZ, 0x2 ;  /* 0x00000002ff1e7803 */ /* 0x000fe20000000000 */
[-C--:B------:R-:W-:Y:S01]  /*3e3f0*/  FMUL.FTZ R223, R223, R212.reuse ;  /* 0x000000d4dfdf7220 */ /* 0x080fe20000410000 */
[----:B------:R-:W-:Y:S01]  /*3e400*/  I2FP.F32.U32 R29, R29 ;  /* 0x0000001d001d7245 */ /* 0x000fe20000201000 */
[-C--:B------:R-:W-:Y:S01]  /*3e410*/  FMUL.FTZ R231, R231, R212.reuse ;  /* 0x000000d4e7e77220 */ /* 0x080fe20000410000 */
[----:B------:R-:W-:Y:S01]  /*3e420*/  LOP3.LUT P1, RZ, R205, 0x10, RZ, 0xc0, !PT ;  /* 0x00000010cdff7812 */ /* 0x000fe2000782c0ff */
[----:B------:R-:W-:Y:S01]  /*3e430*/  FMUL.FTZ R235, R235, R212 ;  /* 0x000000d4ebeb7220 */ /* 0x000fe20000410000 */
[----:B------:R-:W-:Y:S01]  /*3e440*/  P2R R31, PR, RZ, 0x1 ;  /* 0x00000001ff1f7803 */ /* 0x000fe20000000000 */
[----:B------:R-:W-:Y:S01]  /*3e450*/  FFMA.FTZ R218, R29, R218, 1.1641532182693481445e-10 ;  /* 0x2f0000001dda7423 */ /* 0x000fe200000100da */
[----:B------:R-:W-:Y:S01]  /*3e460*/  LOP3.LUT P0, RZ, R205, 0x8, RZ, 0xc0, !PT ;  /* 0x00000008cdff7812 */ /* 0x000fe2000780c0ff */
[-C--:B------:R-:W-:Y:S01]  /*3e470*/  FMUL.FTZ R239, R239, R212.reuse ;  /* 0x000000d4efef7220 */ /* 0x080fe20000410000 */
[----:B------:R-:W-:Y:S01]  /*3e480*/  SHF.L.U32 R167, R167, 0x10, RZ ;  /* 0x00000010a7a77819 */ /* 0x000fe200000006ff */
[-C--:B------:R-:W-:Y:S01]  /*3e490*/  FMUL.FTZ R237, R237, R212.reuse ;  /* 0x000000d4eded7220 */ /* 0x080fe20000410000 */
[----:B------:R-:W-:Y:S01]  /*3e4a0*/  LOP3.LUT P5, RZ, R205, 0x2, RZ, 0xc0, !PT ;  /* 0x00000002cdff7812 */ /* 0x000fe200078ac0ff */
[-C--:B------:R-:W-:Y:S01]  /*3e4b0*/  FMUL.FTZ R233, R233, R212.reuse ;  /* 0x000000d4e9e97220 */ /* 0x080fe20000410000 */
[----:B------:R-:W-:Y:S01]  /*3e4c0*/  FSEL R28, R223, RZ, P1 ;  /* 0x000000ffdf1c7208 */ /* 0x000fe20000800000 */
[-C--:B------:R-:W-:Y:S01]  /*3e4d0*/  FMUL.FTZ R229, R229, R212.reuse ;  /* 0x000000d4e5e57220 */ /* 0x080fe20000410000 */
[----:B------:R-:W-:Y:S01]  /*3e4e0*/  ISETP.NE.AND P1, PT, R30, RZ, PT ;  /* 0x000000ff1e00720c */ /* 0x000fe20003f25270 */
[----:B------:R-:W-:Y:S01]  /*3e4f0*/  FMUL.FTZ R167, R167, R212 ;  /* 0x000000d4a7a77220 */ /* 0x000fe20000410000 */
        /* <DEDUP_REMOVED lines=19> */
.L_x_17301:
        /* <DEDUP_REMOVED lines=17> */
[----:B------:R-:W-:Y:S01]  /*3e740*/  SEL R216, RZ, 0x100, !P6 ;  /* 0x00000100ffd87807 */ /* 0x000fe20007000000 */
[----:B------:R1:W-:Y:S01]  /*3e750*/  STG.E.128 desc[UR8][R226.64+0x10], R164 ;  /* 0x000010a4e2007986 */ /* 0x0003e2000c101d08 */
[----:B------:R-:W-:Y:S01]  /*3e760*/  LOP3.LUT P1, RZ, R205, 0x10, RZ, 0xc0, !PT ;  /* 0x00000010cdff7812 */ /* 0x000fe2000782c0ff */
[----:B------:R-:W-:Y:S01]  /*3e770*/  FADD.FTZ R215, R214, R85 ;  /* 0x00000055d6d77221 */ /* 0x000fe20000010000 */
[----:B------:R-:W-:Y:S02]  /*3e780*/  LOP3.LUT R228, R228, R213, R212, 0xfe, !PT ;  /* 0x000000d5e4e47212 */ /* 0x000fe400078efed4 */
[----:B------:R-:W-:Y:S01]  /*3e790*/  LOP3.LUT R212, R216, R218, R217, 0xfe, !PT ;  /* 0x000000dad8d47212 */ /* 0x000fe200078efed9 */
[----:B------:R-:W-:Y:S01]  /*3e7a0*/  FADD.FTZ R214, R215, R86 ;  /* 0x00000056d7d67221 */ /* 0x000fe20000010000 */
[----:B------:R-:W-:-:S02]  /*3e7b0*/  SEL R213, RZ, 0x1, !P2 ;  /* 0x00000001ffd57807 */ /* 0x000fc40005000000 */
[----:B------:R-:W-:Y:S01]  /*3e7c0*/  SEL R217, RZ, 0x1, !P1 ;  /* 0x00000001ffd97807 */ /* 0x000fe20004800000 */
[----:B------:R-:W-:Y:S01]  /*3e7d0*/  FADD.FTZ R215, R214, R87 ;  /* 0x00000057d6d77221 */ /* 0x000fe20000010000 */
[----:B------:R-:W-:Y:S02]  /*3e7e0*/  LOP3.LUT R213, R228, R213, RZ, 0xfc, !PT ;  /* 0x000000d5e4d57212 */ /* 0x000fe400078efcff */
[----:B------:R-:W-:Y:S01]  /*3e7f0*/  LOP3.LUT R212, R212, R217, RZ, 0xfc, !PT ;  /* 0x000000d9d4d47212 */ /* 0x000fe200078efcff */
[----:B------:R-:W-:Y:S01]  /*3e800*/  FADD.FTZ R214, R215, R76 ;  /* 0x0000004cd7d67221 */ /* 0x000fe20000010000 */
[----:B0-----:R-:W-:-:S03]  /*3e810*/  LOP3.LUT P1, RZ, R223, 0x1f, RZ, 0xc0, !PT ;  /* 0x0000001fdfff7812 */ /* 0x001fc6000782c0ff */
[----:B------:R-:W-:Y:S01]  /*3e820*/  FADD.FTZ R215, R214, R77 ;  /* 0x0000004dd6d77221 */ /* 0x000fe20000010000 */
[----:B------:R1:W-:Y:S03]  /*3e830*/  STG.E.64 desc[UR8][R224.64], R212 ;  /* 0x000000d4e0007986 */ /* 0x0003e6000c101b08 */
        /* <DEDUP_REMOVED lines=74> */
.L_x_17342:
        /* <DEDUP_REMOVED lines=152> */
.L_x_17356:
        /* <DEDUP_REMOVED lines=16> */
[----:B------:R-:W1:Y:S01]  /*3f760*/  MUFU.RSQ R212, R212 ;  /* 0x000000d400d47308 */ /* 0x000e620000001400 */
[C---:B------:R-:W-:Y:S01]  /*3f770*/  FADD.FTZ R83, -R214.reuse, R83 ;  /* 0x00000053d6537221 */ /* 0x040fe20000010100 */
[C---:B------:R-:W-:Y:S01]  /*3f780*/  FADD.FTZ R229, -R214.reuse, R28 ;  /* 0x0000001cd6e57221 */ /* 0x040fe20000010100 */
[----:B------:R-:W-:Y:S01]  /*3f790*/  FADD.FTZ R231, -R214, R30 ;  /* 0x0000001ed6e77221 */ /* 0x000fe20000010100 */
[----:B------:R-:W-:Y:S02]  /*3f7a0*/  IMAD.U32 R28, R178, 0x10000, RZ ;  /* 0x00010000b21c7824 */ /* 0x000fe400078e00ff */
[----:B------:R-:W-:Y:S01]  /*3f7b0*/  FADD.FTZ R87, -R214, R87 ;  /* 0x00000057d6577221 */ /* 0x000fe20000010100 */
[----:B------:R-:W-:-:S02]  /*3f7c0*/  IMAD.U32 R30, R177, 0x10000, RZ ;  /* 0x00010000b11e7824 */ /* 0x000fc400078e00ff */
[C---:B------:R-:W-:Y:S01]  /*3f7d0*/  FADD.FTZ R227, -R214.reuse, R34 ;  /* 0x00000022d6e37221 */ /* 0x040fe20000010100 */
[C---:B------:R-:W-:Y:S01]  /*3f7e0*/  FADD.FTZ R85, -R214.reuse, R85 ;  /* 0x00000055d6557221 */ /* 0x040fe20000010100 */
[C---:B------:R-:W-:Y:S01]  /*3f7f0*/  FADD.FTZ R86, -R214.reuse, R86 ;  /* 0x00000056d6567221 */ /* 0x040fe20000010100 */
[C---:B------:R-:W-:Y:S01]  /*3f800*/  FADD.FTZ R76, -R214.reuse, R76 ;  /* 0x0000004cd64c7221 */ /* 0x040fe20000010100 */
[C---:B------:R-:W-:Y:S01]  /*3f810*/  FADD.FTZ R215, -R214.reuse, R42 ;  /* 0x0000002ad6d77221 */ /* 0x040fe20000010100 */
[C---:B------:R-:W-:Y:S01]  /*3f820*/  FADD.FTZ R225, -R214.reuse, R32 ;  /* 0x00000020d6e17221 */ /* 0x040fe20000010100 */
[----:B------:R-:W-:Y:S01]  /*3f830*/  FADD.FTZ R84, -R214, R84 ;  /* 0x00000054d6547221 */ /* 0x000fe20000010100 */
[----:B------:R-:W-:Y:S02]  /*3f840*/  IMAD.U32 R32, R172, 0x10000, RZ ;  /* 0x00010000ac207824 */ /* 0x000fe400078e00ff */
[----:B------:R-:W-:Y:S01]  /*3f850*/  FADD.FTZ R77, -R214, R77 ;  /* 0x0000004dd64d7221 */ /* 0x000fe20000010100 */
[----:B------:R-:W-:-:S02]  /*3f860*/  IMAD.U32 R42, R171, 0x10000, RZ ;  /* 0x00010000ab2a7824 */ /* 0x000fc400078e00ff */
[----:B------:R-:W-:Y:S01]  /*3f870*/  FADD.FTZ R223, -R214, R38 ;  /* 0x00000026d6df7221 */ /* 0x000fe20000010100 */
[C---:B-1----:R-:W-:Y:S01]  /*3f880*/  FMUL.FTZ R36, R212.reuse, R80 ;  /* 0x00000050d4247220 */ /* 0x042fe20000410000 */
[C---:B------:R-:W-:Y:S01]  /*3f890*/  FMUL.FTZ R81, R212.reuse, R81 ;  /* 0x00000051d4517220 */ /* 0x040fe20000410000 */
[C---:B------:R-:W-:Y:S01]  /*3f8a0*/  FMUL.FTZ R82, R212.reuse, R82 ;  /* 0x00000052d4527220 */ /* 0x040fe20000410000 */
[----:B------:R-:W-:Y:S01]  /*3f8b0*/  FMUL.FTZ R34, R212, R83 ;  /* 0x00000053d4227220 */ /* 0x000fe20000410000 */
[----:B------:R-:W-:Y:S01]  /*3f8c0*/  FFMA.FTZ R36, R36, R237, R239 ;  /* 0x000000ed24247223 */ /* 0x000fe200000100ef */
[----:B------:R-:W-:Y:S01]  /*3f8d0*/  SHF.L.U32 R237, R161, 0x10, RZ ;  /* 0x00000010a1ed7819 */ /* 0x000fe200000006ff */
[----:B------:R-:W-:Y:S02]  /*3f8e0*/  IMAD.U32 R239, R129, 0x10000, RZ ;  /* 0x0001000081ef7824 */ /* 0x000fe400078e00ff */
[----:B------:R-:W-:Y:S01]  /*3f8f0*/  FFMA.FTZ R81, R81, R28, R30 ;  /* 0x0000001c51517223 */ /* 0x000fe2000001001e */
[----:B------:R-:W-:Y:S01]  /*3f900*/  SHF.L.U32 R28, R174, 0x10, RZ ;  /* 0x00000010ae1c7819 */ /* 0x000fe200000006ff */
[----:B------:R-:W-:Y:S01]  /*3f910*/  FMUL.FTZ R87, R212, R87 ;  /* 0x00000057d4577220 */ /* 0x000fe20000410000 */
[----:B------:R-:W-:Y:S01]  /*3f920*/  FFMA.FTZ R83, R82, R237, R239 ;  /* 0x000000ed52537223 */ /* 0x000fe200000100ef */
[----:B------:R-:W-:Y:S01]  /*3f930*/  FFMA.FTZ R34, R34, R241, R243 ;  /* 0x000000f122227223 */ /* 0x000fe200000100f3 */
[----:B------:R-:W-:-:S02]  /*3f940*/  IMAD.U32 R30, R173, 0x10000, RZ ;  /* 0x00010000ad1e7824 */ /* 0x000fc400078e00ff */
[----:B------:R-:W-:Y:S01]  /*3f950*/  FMUL.FTZ R85, R212, R85 ;  /* 0x00000055d4557220 */ /* 0x000fe20000410000 */
[----:B------:R-:W-:Y:S01]  /*3f960*/  SHF.L.U32 R239, R131, 0x10, RZ ;  /* 0x0000001083ef7819 */ /* 0x000fe200000006ff */
[----:B------:R-:W-:Y:S01]  /*3f970*/  IMAD.U32 R237, R163, 0x10000, RZ ;  /* 0x00010000a3ed7824 */ /* 0x000fe200078e00ff */
[----:B------:R-:W-:Y:S01]  /*3f980*/  SHF.L.U32 R241, R156, 0x10, RZ ;  /* 0x000000109cf17819 */ /* 0x000fe200000006ff */
[----:B------:R-:W-:Y:S02]  /*3f990*/  IMAD.U32 R243, R124, 0x10000, RZ ;  /* 0x000100007cf37824 */ /* 0x000fe400078e00ff */
[C---:B------:R-:W-:Y:S01]  /*3f9a0*/  FMUL.FTZ R86, R212.reuse, R86 ;  /* 0x00000056d4567220 */ /* 0x040fe20000410000 */
[----:B------:R-:W-:Y:S01]  /*3f9b0*/  FMUL.FTZ R80, R212, R76 ;  /* 0x0000004cd4507220 */ /* 0x000fe20000410000 */
[----:B------:R-:W-:Y:S01]  /*3f9c0*/  FADD.FTZ R78, -R214, R78 ;  /* 0x0000004ed64e7221 */ /* 0x000fe20000010100 */
[----:B------:R-:W-:Y:S02]  /*3f9d0*/  IMAD.U32 R247, R130, 0x10000, RZ ;  /* 0x0001000082f77824 */ /* 0x000fe400078e00ff */
[----:B------:R-:W-:Y:S01]  /*3f9e0*/  FMUL.FTZ R38, R212, R84 ;  /* 0x00000054d4267220 */ /* 0x000fe20000410000 */
[----:B------:R-:W-:Y:S01]  /*3f9f0*/  FFMA.FTZ R87, R87, R32, R42 ;  /* 0x0000002057577223 */ /* 0x000fe2000001002a */
[C---:B------:R-:W-:Y:S01]  /*3fa00*/  FADD.FTZ R79, -R214.reuse, R79 ;  /* 0x0000004fd64f7221 */ /* 0x040fe20000010100 */
[----:B------:R-:W-:Y:S01]  /*3fa10*/  FFMA.FTZ R85, R85, R28, R30 ;  /* 0x0000001c55557223 */ /* 0x000fe2000001001e */
[----:B------:R-:W-:Y:S01]  /*3fa20*/  SHF.L.U32 R32, R169, 0x10, RZ ;  /* 0x00000010a9207819 */ /* 0x000fe200000006ff */
[----:B------:R-:W-:Y:S01]  /*3fa30*/  FADD.FTZ R72, -R214, R72 ;  /* 0x00000048d6487221 */ /* 0x000fe20000010100 */
[----:B------:R-:W-:-:S02]  /*3fa40*/  IMAD.U32 R28, R170, 0x10000, RZ ;  /* 0x00010000aa1c7824 */ /* 0x000fc400078e00ff */
[----:B------:R-:W-:Y:S01]  /*3fa50*/  FMUL.FTZ R77, R212, R77 ;  /* 0x0000004dd44d7220 */ /* 0x000fe20000410000 */
[----:B------:R-:W-:Y:S01]  /*3fa60*/  FADD.FTZ R73, -R214, R73 ;  /* 0x00000049d6497221 */ /* 0x000fe20000010100 */
[----:B------:R-:W-:Y:S01]  /*3fa70*/  FFMA.FTZ R76, R86, R237, R239 ;  /* 0x000000ed564c7223 */ /* 0x000fe200000100ef */
[----:B------:R-:W-:Y:S01]  /*3fa80*/  FFMA.FTZ R30, R80, R241, R243 ;  /* 0x000000f1501e7223 */ /* 0x000fe200000100f3 */
[----:B------:R-:W-:Y:S01]  /*3fa90*/  FFMA.FTZ R38, R38, R245, R247 ;  /* 0x000000f526267223 */ /* 0x000fe200000100f7 */
[----:B------:R-:W-:Y:S01]  /*3faa0*/  IMAD.U32 R237, R157, 0x10000, RZ ;  /* 0x000100009ded7824 */ /* 0x000fe200078e00ff */
[----:B------:R-:W-:Y:S01]  /*3fab0*/  SHF.L.U32 R241, R168, 0x10, RZ ;  /* 0x00000010a8f17819 */ /* 0x000fe200000006ff */
[----:B------:R-:W-:Y:S02]  /*3fac0*/  IMAD.U32 R239, R125, 0x10000, RZ ;  /* 0x000100007def7824 */ /* 0x000fe400078e00ff */
[----:B------:R-:W-:Y:S01]  /*3fad0*/  FMUL.FTZ R78, R212, R78 ;  /* 0x0000004ed44e7220 */ /* 0x000fe20000410000 */
[----:B------:R-:W-:Y:S01]  /*3fae0*/  IMAD.U32 R243, R27, 0x10000, RZ ;  /* 0x000100001bf37824 */ /* 0x000fe200078e00ff */
[----:B------:R-:W-:Y:S01]  /*3faf0*/  SHF.L.U32 R247, R126, 0x10, RZ ;  /* 0x000000107ef77819 */ /* 0x000fe200000006ff */
[----:B------:R-:W-:Y:S01]  /*3fb00*/  FMUL.FTZ R42, R212, R79 ;  /* 0x0000004fd42a7220 */ /* 0x000fe20000410000 */
[----:B------:R-:W-:Y:S01]  /*3fb10*/  FADD.FTZ R74, -R214, R74 ;  /* 0x0000004ad64a7221 */ /* 0x000fe20000010100 */
[----:B------:R-:W-:-:S02]  /*3fb20*/  IMAD.U32 R245, R158, 0x10000, RZ ;  /* 0x000100009ef57824 */ /* 0x000fc400078e00ff */
[----:B------:R-:W-:Y:S01]  /*3fb30*/  FMUL.FTZ R80, R212, R72 ;  /* 0x00000048d4507220 */ /* 0x000fe20000410000 */
[----:B------:R-:W-:Y:S01]  /*3fb40*/  FFMA.FTZ R77, R77, R28, R32 ;  /* 0x0000001c4d4d7223 */ /* 0x000fe20000010020 */
[C---:B------:R-:W-:Y:S01]  /*3fb50*/  FADD.FTZ R75, -R214.reuse, R75 ;  /* 0x0000004bd64b7221 */ /* 0x040fe20000010100 */
[----:B------:R-:W-:Y:S01]  /*3fb60*/  FADD.FTZ R68, -R214, R68 ;  /* 0x00000044d6447221 */ /* 0x000fe20000010100 */
[----:B------:R-:W-:Y:S02]  /*3fb70*/  IMAD.U32 R28, R26, 0x10000, RZ ;  /* 0x000100001a1c7824 */ /* 0x000fe400078e00ff */
[----:B------:R-:W-:Y:S01]  /*3fb80*/  FMUL.FTZ R73, R212, R73 ;  /* 0x00000049d4497220 */ /* 0x000fe20000410000 */
[----:B------:R-:W-:Y:S02]  /*3fb90*/  IMAD.U32 R32, R25, 0x10000, RZ ;  /* 0x0001000019207824 */ /* 0x000fe400078e00ff */
[----:B------:R-:W-:Y:S01]  /*3fba0*/  FFMA.FTZ R79, R78, R237, R239 ;  /* 0x000000ed4e4f7223 */ /* 0x000fe200000100ef */
[----:B------:R-:W-:Y:S01]  /*3fbb0*/  FADD.FTZ R69, -R214, R69 ;  /* 0x00000045d6457221 */ /* 0x000fe20000010100 */
[----:B------:R-:W-:Y:S01]  /*3fbc0*/  FFMA.FTZ R72, R42, R241, R243 ;  /* 0x000000f12a487223 */ /* 0x000fe200000100f3 */
[----:B------:R-:W-:Y:S01]  /*3fbd0*/  SHF.L.U32 R237, R159, 0x10, RZ ;  /* 0x000000109fed7819 */ /* 0x000fe200000006ff */
[----:B------:R-:W-:Y:S01]  /*3fbe0*/  FFMA.FTZ R42, R80, R245, R247 ;  /* 0x000000f5502a7223 */ /* 0x000fe200000100f7 */
[----:B------:R-:W-:Y:S01]  /*3fbf0*/  IMAD.U32 R239, R127, 0x10000, RZ ;  /* 0x000100007fef7824 */ /* 0x000fe200078e00ff */
[----:B------:R-:W-:Y:S01]  /*3fc00*/  SHF.L.U32 R243, R23, 0x10, RZ ;  /* 0x0000001017f37819 */ /* 0x000fe200000006ff */
[----:B------:R-:W-:Y:S01]  /*3fc10*/  FMUL.FTZ R74, R212, R74 ;  /* 0x0000004ad44a7220 */ /* 0x000fe20000410000 */
[----:B------:R-:W-:-:S02]  /*3fc20*/  IMAD.U32 R241, R24, 0x10000, RZ ;  /* 0x0001000018f17824 */ /* 0x000fc400078e00ff */
[----:B------:R-:W-:Y:S01]  /*3fc30*/  FMUL.FTZ R78, R212, R75 ;  /* 0x0000004bd44e7220 */ /* 0x000fe20000410000 */
[----:B------:R-:W-:Y:S02]  /*3fc40*/  IMAD.U32 R245, R152, 0x10000, RZ ;  /* 0x0001000098f57824 */ /* 0x000fe400078e00ff */
[----:B------:R-:W-:Y:S01]  /*3fc50*/  FMUL.FTZ R68, R212, R68 ;  /* 0x00000044d4447220 */ /* 0x000fe20000410000 */
[----:B------:R-:W-:Y:S02]  /*3fc60*/  IMAD.U32 R247, R120, 0x10000, RZ ;  /* 0x0001000078f77824 */ /* 0x000fe400078e00ff */
[----:B------:R-:W-:Y:S01]  /*3fc70*/  FFMA.FTZ R73, R73, R28, R32 ;  /* 0x0000001c49497223 */ /* 0x000fe20000010020 */
[C---:B------:R-:W-:Y:S01]  /*3fc80*/  FADD.FTZ R70, -R214.reuse, R70 ;  /* 0x00000046d6467221 */ /* 0x040fe20000010100 */
[----:B------:R-:W-:Y:S01]  /*3fc90*/  FADD.FTZ R71, -R214, R71 ;  /* 0x00000047d6477221 */ /* 0x000fe20000010100 */
[----:B------:R-:W-:Y:S01]  /*3fca0*/  SHF.L.U32 R28, R22, 0x10, RZ ;  /* 0x00000010161c7819 */ /* 0x000fe200000006ff */
[----:B------:R-:W-:Y:S01]  /*3fcb0*/  FADD.FTZ R64, -R214, R64 ;  /* 0x00000040d6407221 */ /* 0x000fe20000010100 */
[----:B------:R-:W-:-:S02]  /*3fcc0*/  IMAD.U32 R32, R21, 0x10000, RZ ;  /* 0x0001000015207824 */ /* 0x000fc400078e00ff */
[----:B------:R-:W-:Y:S01]  /*3fcd0*/  FMUL.FTZ R69, R212, R69 ;  /* 0x00000045d4457220 */ /* 0x000fe20000410000 */
[----:B------:R-:W-:Y:S01]  /*3fce0*/  FFMA.FTZ R75, R74, R237, R239 ;  /* 0x000000ed4a4b7223 */ /* 0x000fe200000100ef */
[----:B------:R-:W-:Y:S01]  /*3fcf0*/  FADD.FTZ R65, -R214, R65 ;  /* 0x00000041d6417221 */ /* 0x000fe20000010100 */
        /* <DEDUP_REMOVED lines=8> */
[----:B------:R-:W-:Y:S01]  /*3fd80*/  FMUL.FTZ R78, R212, R71 ;  /* 0x00000047d44e7220 */ /* 0x000fe20000410000 */
[----:B------:R-:W-:Y:S01]  /*3fd90*/  FADD.FTZ R66, -R214, R66 ;  /* 0x00000042d6427221 */ /* 0x000fe20000010100 */
[----:B------:R-:W-:Y:S02]  /*3fda0*/  IMAD.U32 R247, R122, 0x10000, RZ ;  /* 0x000100007af77824 */ /* 0x000fe400078e00ff */
[----:B------:R-:W-:Y:S01]  /*3fdb0*/  FMUL.FTZ R80, R212, R64 ;  /* 0x00000040d4507220 */ /* 0x000fe20000410000 */
[----:B------:R-:W-:Y:S01]  /*3fdc0*/  FFMA.FTZ R69, R69, R28, R32 ;  /* 0x0000001c45457223 */ /* 0x000fe20000010020 */
[C---:B------:R-:W-:Y:S01]  /*3fdd0*/  FADD.FTZ R67, -R214.reuse, R67 ;  /* 0x00000043d6437221 */ /* 0x040fe20000010100 */
[----:B------:R-:W-:Y:S01]  /*3fde0*/  SHF.L.U32 R32, R17, 0x10, RZ ;  /* 0x0000001011207819 */ /* 0x000fe200000006ff */
[----:B------:R-:W-:Y:S01]  /*3fdf0*/  FADD.FTZ R60, -R214, R60 ;  /* 0x0000003cd63c7221 */ /* 0x000fe20000010100 */
[----:B------:R-:W-:Y:S02]  /*3fe00*/  IMAD.U32 R28, R18, 0x10000, RZ ;  /* 0x00010000121c7824 */ /* 0x000fe400078e00ff */
[----:B------:R-:W-:Y:S01]  /*3fe10*/  FMUL.FTZ R65, R212, R65 ;  /* 0x00000041d4417220 */ /* 0x000fe20000410000 */
[----:B------:R-:W-:Y:S01]  /*3fe20*/  FADD.FTZ R61, -R214, R61 ;  /* 0x0000003dd63d7221 */ /* 0x000fe20000010100 */
[----:B------:R-:W-:Y:S01]  /*3fe30*/  FFMA.FTZ R71, R70, R237, R239 ;  /* 0x000000ed46477223 */ /* 0x000fe200000100ef */
[----:B------:R-:W-:Y:S01]  /*3fe40*/  FFMA.FTZ R64, R78, R241, R243 ;  /* 0x000000f14e407223 */ /* 0x000fe200000100f3 */
[----:B------:R-:W-:Y:S01]  /*3fe50*/  FFMA.FTZ R70, R80, R245, R247 ;  /* 0x000000f550467223 */ /* 0x000fe200000100f7 */
[----:B------:R-:W-:Y:S01]  /*3fe60*/  IMAD.U32 R237, R155, 0x10000, RZ ;  /* 0x000100009bed7824 */ /* 0x000fe200078e00ff */
[----:B------:R-:W-:Y:S01]  /*3fe70*/  SHF.L.U32 R241, R16, 0x10, RZ ;  /* 0x0000001010f17819 */ /* 0x000fe200000006ff */
[----:B------:R-:W-:-:S02]  /*3fe80*/  IMAD.U32 R239, R123, 0x10000, RZ ;  /* 0x000100007bef7824 */ /* 0x000fc400078e00ff */
[----:B------:R-:W-:Y:S01]  /*3fe90*/  FMUL.FTZ R66, R212, R66 ;  /* 0x00000042d4427220 */ /* 0x000fe20000410000 */
[----:B------:R-:W-:Y:S01]  /*3fea0*/  IMAD.U32 R243, R15, 0x10000, RZ ;  /* 0x000100000ff37824 */ /* 0x000fe200078e00ff */
[----:B------:R-:W-:Y:S01]  /*3feb0*/  SHF.L.U32 R247, R116, 0x10, RZ ;  /* 0x0000001074f77819 */ /* 0x000fe200000006ff */
[----:B------:R-:W-:Y:S01]  /*3fec0*/  FMUL.FTZ R78, R212, R67 ;  /* 0x00000043d44e7220 */ /* 0x000fe20000410000 */
[----:B------:R-:W-:Y:S01]  /*3fed0*/  FADD.FTZ R62, -R214, R62 ;  /* 0x0000003ed63e7221 */ /* 0x000fe20000010100 */
[----:B------:R-:W-:Y:S02]  /*3fee0*/  IMAD.U32 R245, R148, 0x10000, RZ ;  /* 0x0001000094f57824 */ /* 0x000fe400078e00ff */
[----:B------:R-:W-:Y:S01]  /*3fef0*/  FMUL.FTZ R60, R212, R60 ;  /* 0x0000003cd43c7220 */ /* 0x000fe20000410000 */
[----:B------:R-:W-:Y:S01]  /*3ff00*/  FFMA.FTZ R65, R65, R28, R32 ;  /* 0x0000001c41417223 */ /* 0x000fe20000010020 */
[C---:B------:R-:W-:Y:S01]  /*3ff10*/  FADD.FTZ R63, -R214.reuse, R63 ;  /* 0x0000003fd63f7221 */ /* 0x040fe20000010100 */
[----:B------:R-:W-:Y:S01]  /*3ff20*/  FADD.FTZ R56, -R214, R56 ;  /* 0x00000038d6387221 */ /* 0x000fe20000010100 */
[----:B------:R-:W-:-:S02]  /*3ff30*/  IMAD.U32 R28, R14, 0x10000, RZ ;  /* 0x000100000e1c7824 */ /* 0x000fc400078e00ff */
        /* <DEDUP_REMOVED lines=53> */
[----:B------:R-:W-:Y:S02]  /*40290*/  IMAD.U32 R245, R146, 0x10000, RZ ;  /* 0x0001000092f57824 */ /* 0x000fe400078e00ff */
[----:B------:R-:W-:Y:S01]  /*402a0*/  FMUL.FTZ R48, R212, R48 ;  /* 0x00000030d4307220 */ /* 0x000fe20000410000 */
[----:B------:R-:W-:Y:S01]  /*402b0*/  FFMA.FTZ R53, R53, R28, R32 ;  /* 0x0000001c35357223 */ /* 0x000fe20000010020 */
[----:B------:R-:W-:Y:S01]  /*402c0*/  FADD.FTZ R50, -R214, R50 ;  /* 0x00000032d6327221 */ /* 0x000fe20000010100 */
[----:B------:R-:W-:Y:S02]  /*402d0*/  IMAD.U32 R28, R190, 0x10000, RZ ;  /* 0x00010000be1c7824 */ /* 0x000fe400078e00ff */
[----:B------:R-:W-:Y:S01]  /*402e0*/  FMUL.FTZ R49, R212, R49 ;  /* 0x00000031d4317220 */ /* 0x000fe20000410000 */
[----:B------:R-:W-:-:S02]  /*402f0*/  IMAD.U32 R32, R191, 0x10000, RZ ;  /* 0x00010000bf207824 */ /* 0x000fc400078e00ff */
[----:B------:R-:W-:Y:S01]  /*40300*/  FADD.FTZ R51, -R214, R51 ;  /* 0x00000033d6337221 */ /* 0x000fe20000010100 */
[----:B------:R-:W-:Y:S01]  /*40310*/  FFMA.FTZ R55, R54, R237, R239 ;  /* 0x000000ed36377223 */ /* 0x000fe200000100ef */
[C---:B------:R-:W-:Y:S01]  /*40320*/  FADD.FTZ R44, -R214.reuse, R44 ;  /* 0x0000002cd62c7221 */ /* 0x040fe20000010100 */
[----:B------:R-:W-:Y:S01]  /*40330*/  FADD.FTZ R45, -R214, R45 ;  /* 0x0000002dd62d7221 */ /* 0x000fe20000010100 */
[----:B------:R-:W-:Y:S01]  /*40340*/  FFMA.FTZ R54, R58, R241, R243 ;  /* 0x000000f13a367223 */ /* 0x000fe200000100f3 */
[----:B------:R-:W-:Y:S01]  /*40350*/  FFMA.FTZ R58, R48, R245, R247 ;  /* 0x000000f5303a7223 */ /* 0x000fe200000100f7 */
[----:B------:R-:W-:Y:S01]  /*40360*/  SHF.L.U32 R239, R147, 0x10, RZ ;  /* 0x0000001093ef7819 */ /* 0x000fe200000006ff */
[----:B------:R-:W-:Y:S01]  /*40370*/  IMAD.U32 R241, R115, 0x10000, RZ ;  /* 0x0001000073f17824 */ /* 0x000fe200078e00ff */
[----:B------:R-:W-:Y:S01]  /*40380*/  SHF.L.U32 R48, R193, 0x10, RZ ;  /* 0x00000010c1307819 */ /* 0x000fe200000006ff */
[----:B------:R-:W-:Y:S01]  /*40390*/  FMUL.FTZ R50, R212, R50 ;  /* 0x00000032d4327220 */ /* 0x000fe20000410000 */
[----:B------:R-:W-:Y:S01]  /*403a0*/  FFMA.FTZ R237, R49, R28, R32 ;  /* 0x0000001c31ed7223 */ /* 0x000fe20000010020 */
[----:B------:R-:W-:-:S02]  /*403b0*/  IMAD.U32 R84, R192, 0x10000, RZ ;  /* 0x00010000c0547824 */ /* 0x000fc400078e00ff */
[----:B------:R-:W-:Y:S01]  /*403c0*/  FMUL.FTZ R51, R212, R51 ;  /* 0x00000033d4337220 */ /* 0x000fe20000410000 */
[----:B------:R-:W-:Y:S01]  /*403d0*/  SHF.L.U32 R28, R194, 0x10, RZ ;  /* 0x00000010c21c7819 */ /* 0x000fe200000006ff */
[----:B------:R-:W-:Y:S01]  /*403e0*/  FADD.FTZ R46, -R214, R46 ;  /* 0x0000002ed62e7221 */ /* 0x000fe20000010100 */
[----:B------:R-:W-:Y:S02]  /*403f0*/  IMAD.U32 R243, R140, 0x10000, RZ ;  /* 0x000100008cf37824 */ /* 0x000fe400078e00ff */
[----:B------:R-:W-:Y:S01]  /*40400*/  FMUL.FTZ R44, R212, R44 ;  /* 0x0000002cd42c7220 */ /* 0x000fe20000410000 */
[----:B------:R-:W-:Y:S02]  /*40410*/  IMAD.U32 R245, R108, 0x10000, RZ ;  /* 0x000100006cf57824 */ /* 0x000fe400078e00ff */
[----:B------:R-:W-:Y:S01]  /*40420*/  FMUL.FTZ R45, R212, R45 ;  /* 0x0000002dd42d7220 */ /* 0x000fe20000410000 */
[----:B------:R-:W-:Y:S02]  /*40430*/  IMAD.U32 R32, R195, 0x10000, RZ ;  /* 0x00010000c3207824 */ /* 0x000fe400078e00ff */
[C---:B------:R-:W-:Y:S01]  /*40440*/  FADD.FTZ R47, -R214.reuse, R47 ;  /* 0x0000002fd62f7221 */ /* 0x040fe20000010100 */
[----:B------:R-:W-:Y:S01]  /*40450*/  FADD.FTZ R41, -R214, R41 ;  /* 0x00000029d6297221 */ /* 0x000fe20000010100 */
[----:B------:R-:W-:Y:S01]  /*40460*/  FFMA.FTZ R239, R50, R239, R241 ;  /* 0x000000ef32ef7223 */ /* 0x000fe200000100f1 */
[----:B------:R-:W-:Y:S01]  /*40470*/  FFMA.FTZ R84, R51, R84, R48 ;  /* 0x0000005433547223 */ /* 0x000fe20000010030 */
[----:B------:R-:W-:Y:S01]  /*40480*/  SHF.L.U32 R241, R109, 0x10, RZ ;  /* 0x000000106df17819 */ /* 0x000fe200000006ff */
[----:B------:R-:W-:Y:S01]  /*40490*/  FFMA.FTZ R48, R44, R243, R245 ;  /* 0x000000f32c307223 */ /* 0x000fe200000100f5 */
[----:B------:R-:W-:-:S02]  /*404a0*/  IMAD.U32 R51, R141, 0x10000, RZ ;  /* 0x000100008d337824 */ /* 0x000fc400078e00ff */
[----:B------:R-:W-:Y:S01]  /*404b0*/  FMUL.FTZ R46, R212, R46 ;  /* 0x0000002ed42e7220 */ /* 0x000fe20000410000 */
[----:B------:R-:W-:Y:S01]  /*404c0*/  FFMA.FTZ R49, R45, R28, R32 ;  /* 0x0000001c2d317223 */ /* 0x000fe20000010020 */
[----:B------:R-:W-:Y:S01]  /*404d0*/  FADD.FTZ R40, -R214, R40 ;  /* 0x00000028d6287221 */ /* 0x000fe20000010100 */
[----:B------:R-:W-:Y:S02]  /*404e0*/  IMAD.U32 R44, R196, 0x10000, RZ ;  /* 0x00010000c42c7824 */ /* 0x000fe400078e00ff */
[----:B------:R-:W-:Y:S01]  /*404f0*/  FMUL.FTZ R47, R212, R47 ;  /* 0x0000002fd42f7220 */ /* 0x000fe20000410000 */
[----:B------:R-:W-:Y:S01]  /*40500*/  IMAD.U32 R50, R197, 0x10000, RZ ;  /* 0x00010000c5327824 */ /* 0x000fe200078e00ff */
[----:B------:R-:W-:Y:S01]  /*40510*/  SHF.L.U32 R32, R199, 0x10, RZ ;  /* 0x00000010c7207819 */ /* 0x000fe200000006ff */
[----:B------:R-:W-:Y:S02]  /*40520*/  IMAD.U32 R28, R198, 0x10000, RZ ;  /* 0x00010000c61c7824 */ /* 0x000fe400078e00ff */
[----:B------:R-:W-:Y:S01]  /*40530*/  FMUL.FTZ R41, R212, R41 ;  /* 0x00000029d4297220 */ /* 0x000fe20000410000 */
[----:B------:R-:W-:Y:S01]  /*40540*/  SHF.L.U32 R243, R142, 0x10, RZ ;  /* 0x000000108ef37819 */ /* 0x000fe200000006ff */
[----:B------:R-:W-:Y:S01]  /*40550*/  FFMA.FTZ R80, R46, R51, R241 ;  /* 0x000000332e507223 */ /* 0x000fe200000100f1 */
[----:B------:R-:W-:-:S02]  /*40560*/  IMAD.U32 R245, R110, 0x10000, RZ ;  /* 0x000100006ef57824 */ /* 0x000fc400078e00ff */
[----:B------:R-:W-:Y:S01]  /*40570*/  FMUL.FTZ R40, R212, R40 ;  /* 0x00000028d4287220 */ /* 0x000fe20000410000 */
[----:B------:R-:W-:Y:S01]  /*40580*/  FFMA.FTZ R51, R47, R44, R50 ;  /* 0x0000002c2f337223 */ /* 0x000fe20000010032 */
[----:B------:R-:W-:Y:S01]  /*40590*/  PRMT R44, R111, 0x7632, R44 ;  /* 0x000076326f2c7816 */ /* 0x000fe2000000002c */
[----:B------:R-:W-:Y:S01]  /*405a0*/  FFMA.FTZ R241, R41, R28, R32 ;  /* 0x0000001c29f17223 */ /* 0x000fe20000010020 */
[----:B------:R-:W-:Y:S01]  /*405b0*/  FADD.FTZ R43, -R214, R43 ;  /* 0x0000002bd62b7221 */ /* 0x000fe20000010100 */
[----:B------:R-:W-:Y:S01]  /*405c0*/  PRMT R28, R136, 0x7632, R28 ;  /* 0x00007632881c7816 */ /* 0x000fe2000000001c */
[----:B------:R-:W-:Y:S01]  /*405d0*/  FADD.FTZ R37, -R214, R37 ;  /* 0x00000025d6257221 */ /* 0x000fe20000010100 */
[----:B------:R-:W-:Y:S01]  /*405e0*/  PRMT R32, R104, 0x7632, R32 ;  /* 0x0000763268207816 */ /* 0x000fe20000000020 */
[----:B------:R-:W-:Y:S01]  /*405f0*/  FFMA.FTZ R82, R40, R243, R245 ;  /* 0x000000f328527223 */ /* 0x000fe200000100f5 */
[----:B------:R-:W-:Y:S01]  /*40600*/  SHF.L.U32 R40, R200, 0x10, RZ ;  /* 0x00000010c8287819 */ /* 0x000fe200000006ff */
[--C-:B------:R-:W-:Y:S01]  /*40610*/  FADD.FTZ R233, -R214, R164.reuse ;  /* 0x000000a4d6e97221 */ /* 0x100fe20000010100 */
[----:B------:R-:W-:Y:S01]  /*40620*/  SHF.L.U32 R44, R44, 0x10, RZ ;  /* 0x000000102c2c7819 */ /* 0x000fe200000006ff */
[----:B------:R-:W-:Y:S01]  /*40630*/  FMUL.FTZ R43, R212, R43 ;  /* 0x0000002bd42b7220 */ /* 0x000fe20000410000 */
[----:B------:R-:W-:Y:S01]  /*40640*/  SHF.L.U32 R32, R32, 0x10, RZ ;  /* 0x0000001020207819 */ /* 0x000fe200000006ff */
[----:B------:R-:W-:Y:S01]  /*40650*/  IMAD.U32 R28, R28, 0x10000, RZ ;  /* 0x000100001c1c7824 */ /* 0x000fe200078e00ff */
[----:B------:R-:W-:Y:S01]  /*40660*/  PRMT R164, R137, 0x7632, R164 ;  /* 0x0000763289a47816 */ /* 0x000fe200000000a4 */
[----:B------:R-:W-:Y:S01]  /*40670*/  FMUL.FTZ R37, R212, R37 ;  /* 0x00000025d4257220 */ /* 0x000fe20000410000 */
[----:B------:R-:W-:Y:S01]  /*40680*/  PRMT R46, R105, 0x7632, R46 ;  /* 0x00007632692e7816 */ /* 0x000fe2000000002e */
        /* <DEDUP_REMOVED lines=10> */
[----:B------:R-:W-:Y:S01]  /*40730*/  FFMA.FTZ R243, R43, R40, R44 ;  /* 0x000000282bf37223 */ /* 0x000fe2000001002c */
[----:B------:R-:W-:Y:S01]  /*40740*/  SHF.L.U32 R41, R138, 0x10, RZ ;  /* 0x000000108a297819 */ /* 0x000fe200000006ff */
[----:B------:R-:W-:-:S02]  /*40750*/  IMAD.U32 R40, R137, 0x10000, RZ ;  /* 0x0001000089287824 */ /* 0x000fc400078e00ff */
[C---:B------:R-:W-:Y:S01]  /*40760*/  FMUL.FTZ R217, R212.reuse, R223 ;  /* 0x000000dfd4d97220 */ /* 0x040fe20000410000 */
[----:B------:R-:W-:Y:S02]  /*40770*/  IMAD.U32 R44, R105, 0x10000, RZ ;  /* 0x00010000692c7824 */ /* 0x000fe400078e00ff */
[----:B------:R-:W-:Y:S01]  /*40780*/  FMUL.FTZ R166, R212, R225 ;  /* 0x000000e1d4a67220 */ /* 0x000fe20000410000 */
[----:B------:R-:W-:Y:S02]  /*40790*/  IMAD.U32 R43, R106, 0x10000, RZ ;  /* 0x000100006a2b7824 */ /* 0x000fe400078e00ff */
[--C-:B------:R-:W-:Y:S01]  /*407a0*/  FFMA.FTZ R215, R37, R28, R32.reuse ;  /* 0x0000001c25d77223 */ /* 0x100fe20000010020 */
[----:B------:R-:W-:Y:S02]  /*407b0*/  IMAD.U32 R164, R164, 0x10000, RZ ;  /* 0x00010000a4a47824 */ /* 0x000fe400078e00ff */
[----:B------:R-:W-:Y:S01]  /*407c0*/  FMUL.FTZ R39, R212, R39 ;  /* 0x00000027d4277220 */ /* 0x000fe20000410000 */
[----:B------:R-:W-:Y:S01]  /*407d0*/  IMAD.U32 R46, R46, 0x10000, RZ ;  /* 0x000100002e2e7824 */ /* 0x000fe200078e00ff */
[----:B------:R-:W-:Y:S01]  /*407e0*/  PRMT R32, R106, 0x7632, R32 ;  /* 0x000076326a207816 */ /* 0x000fe20000000020 */
[----:B------:R-:W-:Y:S01]  /*407f0*/  FFMA.FTZ R217, R217, R40, R44 ;  /* 0x00000028d9d97223 */ /* 0x000fe2000001002c */
[----:B------:R-:W-:Y:S01]  /*40800*/  PRMT R28, R138, 0x7632, R28 ;  /* 0x000076328a1c7816 */ /* 0x000fe2000000001c */
        /* <DEDUP_REMOVED lines=9> */
[----:B------:R-:W-:Y:S01]  /*408a0*/  FMUL.FTZ R86, R212, R229 ;  /* 0x000000e5d4567220 */ /* 0x000fe20000410000 */
[----:B------:R-:W-:Y:S02]  /*408b0*/  IMAD.U32 R28, R28, 0x10000, RZ ;  /* 0x000100001c1c7824 */ /* 0x000fe400078e00ff */
[----:B------:R-:W-:Y:S01]  /*408c0*/  FMUL.FTZ R29, R212, R29 ;  /* 0x0000001dd41d7220 */ /* 0x000fe20000410000 */
[----:B------:R-:W-:Y:S01]  /*408d0*/  FFMA.FTZ R229, R37, R40, R44 ;  /* 0x0000002825e57223 */ /* 0x000fe2000001002c */
[----:B------:R-:W-:Y:S01]  /*408e0*/  FFMA.FTZ R86, R86, R39, R41 ;  /* 0x0000002756567223 */ /* 0x000fe20000010029 */
[----:B------:R-:W-:Y:S01]  /*408f0*/  FFMA.FTZ R227, R33, R28, R32 ;  /* 0x0000001c21e37223 */ /* 0x000fe20000010020 */
[----:B------:R-:W1:Y:S01]  /*40900*/  @!P1 LDC.64 R40, c[0x0][0x3c0] ;  /* 0x0000f000ff289b82 */ /* 0x000e620000000a00 */
[----:B------:R-:W-:Y:S01]  /*40910*/  PRMT R28, R132, 0x7632, R28 ;  /* 0x00007632841c7816 */ /* 0x000fe2000000001c */
[----:B------:R-:W-:Y:S01]  /*40920*/  IMAD.U32 R45, R143, 0x10000, RZ ;  /* 0x000100008f2d7824 */ /* 0x000fe200078e00ff */
[----:B------:R-:W-:Y:S01]  /*40930*/  PRMT R44, R100, 0x7632, R44 ;  /* 0x00007632642c7816 */ /* 0x000fe2000000002c */
[----:B------:R-:W-:Y:S01]  /*40940*/  IMAD.U32 R47, R111, 0x10000, RZ ;  /* 0x000100006f2f7824 */ /* 0x000fe200078e00ff */
[----:B------:R-:W-:Y:S01]  /*40950*/  SHF.L.U32 R28, R28, 0x10, RZ ;  /* 0x000000101c1c7819 */ /* 0x000fe200000006ff */
[----:B------:R-:W-:Y:S01]  /*40960*/  FMUL.FTZ R35, R212, R35 ;  /* 0x00000023d4237220 */ /* 0x000fe20000410000 */
[----:B------:R-:W-:Y:S01]  /*40970*/  PRMT R224, R139, 0x7632, R224 ;  /* 0x000076328be07816 */ /* 0x000fe200000000e0 */
[----:B------:R-:W2:Y:S01]  /*40980*/  @!P1 LDC.64 R32, c[0x0][0x3c8] ;  /* 0x0000f200ff209b82 */ /* 0x000ea20000000a00 */
[----:B------:R-:W-:Y:S01]  /*40990*/  PRMT R46, R107, 0x7632, R46 ;  /* 0x000076326b2e7816 */ /* 0x000fe2000000002e */
[----:B------:R-:W-:Y:S01]  /*409a0*/  IMAD.U32 R44, R44, 0x10000, RZ ;  /* 0x000100002c2c7824 */ /* 0x000fe200078e00ff */
[----:B------:R-:W-:Y:S01]  /*409b0*/  SHF.L.U32 R224, R224, 0x10, RZ ;  /* 0x00000010e0e07819 */ /* 0x000fe200000006ff */
[----:B------:R-:W-:Y:S01]  /*409c0*/  FFMA.FTZ R214, R214, R45, R47 ;  /* 0x0000002dd6d67223 */ /* 0x000fe2000001002f */
[----:B0-----:R-:W-:Y:S01]  /*409d0*/  PRMT R218, R101, 0x7632, R218 ;  /* 0x0000763265da7816 */ /* 0x001fe200000000da */
[----:B------:R-:W-:Y:S01]  /*409e0*/  FFMA.FTZ R223, R29, R28, R44 ;  /* 0x0000001c1ddf7223 */ /* 0x000fe2000001002c */
[----:B------:R-:W-:Y:S01]  /*409f0*/  IMAD.U32 R46, R46, 0x10000, RZ ;  /* 0x000100002e2e7824 */ /* 0x000fe200078e00ff */
[----:B------:R-:W0:Y:S01]  /*40a00*/  LDC.64 R28, c[0x0][0x428] ;  /* 0x00010a00ff1c7b82 */ /* 0x000e220000000a00 */
[----:B------:R-:W-:Y:S01]  /*40a10*/  SHF.L.U32 R218, R218, 0x10, RZ ;  /* 0x00000010dada7819 */ /* 0x000fe200000006ff */
[----:B------:R-:W-:Y:S01]  /*40a20*/  FMUL.FTZ R31, R212, R31 ;  /* 0x0000001fd41f7220 */ /* 0x000fe20000410000 */
[--C-:B------:R-:W-:Y:S01]  /*40a30*/  FFMA.FTZ R224, R35, R224, R46.reuse ;  /* 0x000000e023e07223 */ /* 0x100fe2000001002e */
[----:B------:R-:W-:Y:S01]  /*40a40*/  PRMT R46, R133, 0x7632, R46 ;  /* 0x00007632852e7816 */ /* 0x000fe2000000002e */
[----:B------:R-:W-:-:S02]  /*40a50*/  IMAD.U32 R226, R134, 0x10000, RZ ;  /* 0x0001000086e27824 */ /* 0x000fc400078e00ff */
[----:B------:R-:W-:Y:S01]  /*40a60*/  FMUL.FTZ R233, R212, R233 ;  /* 0x000000e9d4e97220 */ /* 0x000fe20000410000 */
[----:B------:R-:W-:Y:S01]  /*40a70*/  IMAD.U32 R228, R102, 0x10000, RZ ;  /* 0x0001000066e47824 */ /* 0x000fe200078e00ff */
[----:B------:R-:W-:Y:S01]  /*40a80*/  SHF.L.U32 R37, R101, 0x10, RZ ;  /* 0x0000001065257819 */ /* 0x000fe200000006ff */
[----:B-1----:R-:W-:Y:S01]  /*40a90*/  @!P1 IMAD.WIDE R44, R203, 0x4, R40 ;  /* 0x00000004cb2c9825 */ /* 0x002fe200078e0228 */
[----:B------:R-:W-:-:S03]  /*40aa0*/  PRMT R232, R135, 0x7632, R232 ;  /* 0x0000763287e87816 */ /* 0x000fc600000000e8 */
[----:B------:R-:W-:Y:S01]  /*40ab0*/  FMUL.FTZ R216, R212, R231 ;  /* 0x000000e7d4d87220 */ /* 0x000fe20000410000 */
[----:B------:R-:W-:Y:S01]  /*40ac0*/  PRMT R234, R103, 0x7632, R234 ;  /* 0x0000763267ea7816 */ /* 0x000fe200000000ea */
[----:B------:R-:W-:Y:S01]  /*40ad0*/  IMAD.U32 R46, R46, 0x10000, RZ ;  /* 0x000100002e2e7824 */ /* 0x000fe200078e00ff */
[----:B------:R-:W-:Y:S01]  /*40ae0*/  @!P1 STG.E desc[UR8][R44.64], R213 ;  /* 0x000000d52c009986 */ /* 0x000fe2000c101908 */
[----:B------:R-:W-:Y:S02]  /*40af0*/  IMAD.U32 R35, R133, 0x10000, RZ ;  /* 0x0001000085237824 */ /* 0x000fe400078e00ff */
[----:B------:R-:W-:Y:S01]  /*40b00*/  FMUL.FTZ R165, R212, R165 ;  /* 0x000000a5d4a57220 */ /* 0x000fe20000410000 */
[----:B--2---:R-:W-:-:S04]  /*40b10*/  @!P1 IMAD.WIDE R32, R203, 0x4, R32 ;  /* 0x00000004cb209825 */ /* 0x004fc800078e0220 */
[----:B------:R-:W-:Y:S01]  /*40b20*/  FFMA.FTZ R225, R31, R46, R218 ;  /* 0x0000002e1fe17223 */ /* 0x000fe200000100da */
[----:B------:R-:W-:Y:S01]  /*40b30*/  FFMA.FTZ R218, R233, R226, R228 ;  /* 0x000000e2e9da7223 */ /* 0x000fe200000100e4 */
[----:B------:R-:W-:Y:S01]  /*40b40*/  PRMT R46, R134, 0x7632, R46 ;  /* 0x00007632862e7816 */ /* 0x000fe2000000002e */
[----:B------:R-:W-:Y:S01]  /*40b50*/  IMAD.U32 R245, R136, 0x10000, RZ ;  /* 0x0001000088f57824 */ /* 0x000fe200078e00ff */
[----:B------:R1:W-:Y:S01]  /*40b60*/  @!P1 STG.E desc[UR8][R32.64], R212 ;  /* 0x000000d420009986 */ /* 0x0003e2000c101908 */
[----:B------:R-:W-:Y:S01]  /*40b70*/  PRMT R226, R102, 0x7632, R226 ;  /* 0x0000763266e27816 */ /* 0x000fe200000000e2 */
[----:B------:R-:W-:Y:S01]  /*40b80*/  IMAD.U32 R247, R104, 0x10000, RZ ;  /* 0x0001000068f77824 */ /* 0x000fe200078e00ff */
[----:B------:R-:W-:Y:S01]  /*40b90*/  SHF.L.U32 R46, R46, 0x10, RZ ;  /* 0x000000102e2e7819 */ /* 0x000fe200000006ff */
[----:B------:R-:W-:Y:S01]  /*40ba0*/  FFMA.FTZ R216, R216, R35, R37 ;  /* 0x00000023d8d87223 */ /* 0x000fe20000010025 */
[----:B------:R-:W-:Y:S01]  /*40bb0*/  SHF.L.U32 R234, R234, 0x10, RZ ;  /* 0x00000010eaea7819 */ /* 0x000fe200000006ff */
[----:B------:R-:W-:-:S02]  /*40bc0*/  IMAD.U32 R226, R226, 0x10000, RZ ;  /* 0x00010000e2e27824 */ /* 0x000fc400078e00ff */
[C---:B------:R-:W-:Y:S01]  /*40bd0*/  FMUL.FTZ R235, R212.reuse, R235 ;  /* 0x000000ebd4eb7220 */ /* 0x040fe20000410000 */
[----:B------:R-:W-:Y:S02]  /*40be0*/  IMAD.U32 R228, R135, 0x10000, RZ ;  /* 0x0001000087e47824 */ /* 0x000fe400078e00ff */
[----:B------:R-:W-:Y:S01]  /*40bf0*/  FMUL.FTZ R31, R212, R167 ;  /* 0x000000a7d41f7220 */ /* 0x000fe20000410000 */
[----:B------:R-:W-:Y:S01]  /*40c00*/  IMAD.U32 R230, R103, 0x10000, RZ ;  /* 0x0001000067e67824 */ /* 0x000fe200078e00ff */
[----:B------:R-:W-:Y:S01]  /*40c10*/  F2FP.BF16.F32.PACK_AB R43, R74, R75 ;  /* 0x0000004b4a2b723e */ /* 0x000fe200000010ff */
[----:B------:R-:W-:Y:S01]  /*40c20*/  IMAD.U32 R232, R232, 0x10000, RZ ;  /* 0x00010000e8e87824 */ /* 0x000fe200078e00ff */
[----:B-1----:R-:W-:Y:S01]  /*40c30*/  F2FP.BF16.F32.PACK_AB R32, R53, R52 ;  /* 0x000000343520723e */ /* 0x002fe200000010ff */
[----:B0-----:R-:W-:Y:S01]  /*40c40*/  IMAD.WIDE.U32 R74, R206, 0x10, R28 ;  /* 0x00000010ce4a7825 */ /* 0x001fe200078e001c */
[----:B------:R-:W0:Y:S01]  /*40c50*/  LDC.64 R52, c[0x0][0x380] ;  /* 0x0000e000ff347b82 */ /* 0x000e220000000a00 */
[----:B------:R-:W-:-:S02]  /*40c60*/  F2FP.BF16.F32.PACK_AB R39, R87, R76 ;  /* 0x0000004c5727723e */ /* 0x000fc400000010ff */
        /* <DEDUP_REMOVED lines=27> */
[----:B------:R-:W-:-:S02]  /*40e20*/  F2FP.BF16.F32.PACK_AB R33, R54, R55 ;  /* 0x000000373621723e */ /* 0x000fc400000010ff */
[----:B-1----:R-:W-:Y:S01]  /*40e30*/  F2FP.BF16.F32.PACK_AB R39, R243, R214 ;  /* 0x000000d6f327723e */ /* 0x002fe200000010ff */
[----:B------:R-:W-:Y:S01]  /*40e40*/  IMAD.WIDE.U32 R72, R222, 0x10, R28 ;  /* 0x00000010de487825 */ /* 0x000fe200078e001c */
[----:B------:R-:W-:Y:S02]  /*40e50*/  F2FP.BF16.F32.PACK_AB R29, R56, R63 ;  /* 0x0000003f381d723e */ /* 0x000fe400000010ff */
[----:B------:R-:W-:Y:S01]  /*40e60*/  F2FP.BF16.F32.PACK_AB R28, R61, R60 ;  /* 0x0000003c3d1c723e */ /* 0x000fe200000010ff */
[----:B0-----:R-:W-:Y:S01]  /*40e70*/  IMAD R203, R52, 0x4, R203 ;  /* 0x0000000434cb7824 */ /* 0x001fe200078e02cb */
[----:B------:R-:W-:Y:S02]  /*40e80*/  F2FP.BF16.F32.PACK_AB R38, R241, R82 ;  /* 0x00000052f126723e */ /* 0x000fe400000010ff */
[----:B------:R-:W-:Y:S01]  /*40e90*/  F2FP.BF16.F32.PACK_AB R37, R51, R80 ;  /* 0x000000503325723e */ /* 0x000fe200000010ff */
[----:B------:R0:W-:Y:S01]  /*40ea0*/  STG.E.128 desc[UR8][R64.64], R28 ;  /* 0x0000001c40007986 */ /* 0x0001e2000c101d08 */
[----:B------:R-:W-:-:S02]  /*40eb0*/  F2FP.BF16.F32.PACK_AB R36, R49, R48 ;  /* 0x000000303124723e */ /* 0x000fc400000010ff */
[----:B--2---:R-:W-:Y:S01]  /*40ec0*/  F2FP.BF16.F32.PACK_AB R43, R224, R229 ;  /* 0x000000e5e02b723e */ /* 0x004fe200000010ff */
[----:B------:R0:W-:Y:S01]  /*40ed0*/  STG.E.128 desc[UR8][R66.64], R32 ;  /* 0x0000002042007986 */ /* 0x0001e2000c101d08 */
[----:B------:R-:W-:Y:S02]  /*40ee0*/  F2FP.BF16.F32.PACK_AB R42, R227, R166 ;  /* 0x000000a6e32a723e */ /* 0x000fe400000010ff */
[----:B------:R-:W-:Y:S01]  /*40ef0*/  F2FP.BF16.F32.PACK_AB R41, R164, R217 ;  /* 0x000000d9a429723e */ /* 0x000fe200000010ff */
[----:B------:R0:W-:Y:S01]  /*40f00*/  STG.E.128 desc[UR8][R68.64], R36 ;  /* 0x0000002444007986 */ /* 0x0001e2000c101d08 */
[----:B------:R-:W-:Y:S02]  /*40f10*/  F2FP.BF16.F32.PACK_AB R40, R215, R50 ;  /* 0x00000032d728723e */ /* 0x000fe400000010ff */
[----:B---3--:R-:W-:Y:S02]  /*40f20*/  F2FP.BF16.F32.PACK_AB R47, R226, R167 ;  /* 0x000000a7e22f723e */ /* 0x008fe400000010ff */
[----:B------:R-:W-:Y:S01]  /*40f30*/  F2FP.BF16.F32.PACK_AB R46, R165, R218 ;  /* 0x000000daa52e723e */ /* 0x000fe200000010ff */
[----:B------:R0:W-:Y:S01]  /*40f40*/  STG.E.128 desc[UR8][R70.64], R40 ;  /* 0x0000002846007986 */ /* 0x0001e2000c101d08 */
[----:B------:R-:W-:-:S02]  /*40f50*/  F2FP.BF16.F32.PACK_AB R45, R225, R216 ;  /* 0x000000d8e12d723e */ /* 0x000fc400000010ff */
[----:B------:R-:W-:Y:S02]  /*40f60*/  F2FP.BF16.F32.PACK_AB R44, R223, R86 ;  /* 0x00000056df2c723e */ /* 0x000fe400000010ff */
[----:B------:R-:W-:-:S03]  /*40f70*/  ISETP.GE.AND P1, PT, R203, R53, PT ;  /* 0x00000035cb00720c */ /* 0x000fc60003f26270 */
[----:B------:R0:W-:Y:S10]  /*40f80*/  STG.E.128 desc[UR8][R72.64], R44 ;  /* 0x0000002c48007986 */ /* 0x0001f4000c101d08 */
[----:B------:R-:W-:Y:S05]  /*40f90*/  @!P1 BRA `(.L_x_17344) ;  /* 0xfffffbfc008c9947 */ /* 0x000fea000383ffff */
[----:B------:R-:W-:Y:S05]  /*40fa0*/  BSYNC B0 ;  /* 0x0000000000007941 */ /* 0x000fea0003800000 */
.L_x_16358:
[----:B------:R-:W-:Y:S05]  /*40fb0*/  EXIT ;  /* 0x000000000000794d */ /* 0x000fea0003800000 */
.L_x_17343:
[----:B------:R-:W-:Y:S01]  /*40fc0*/  HFMA2 R226, -RZ, RZ, 0, 5.9604644775390625e-08 ;  /* 0x00000001ffe27431 */ /* 0x000fe200000001ff */
[----:B------:R-:W-:Y:S01]  /*40fd0*/  BSSY B1, `(.L_x_17345) ;  /* 0x0000007000017945 */ /* 0x000fe20003800000 */
[----:B------:R-:W-:Y:S02]  /*40fe0*/  IMAD.MOV.U32 R227, RZ, RZ, R218 ;  /* 0x000000ffffe37224 */ /* 0x000fe400078e00da */
[----:B------:R-:W-:Y:S02]  /*40ff0*/  IMAD.MOV.U32 R229, RZ, RZ, 0x1f ;  /* 0x0000001fffe57424 */ /* 0x000fe400078e00ff */
[----:B------:R-:W-:-:S07]  /*41000*/  IMAD.MOV.U32 R224, RZ, RZ, -0x1 ;  /* 0xffffffffffe07424 */ /* 0x000fce00078e00ff */
[----:B0-----:R-:W-:Y:S05]  /*41010*/  WARPSYNC.COLLECTIVE R224, `(.L_x_17346) ;  /* 0x00000000e0087348 */ /* 0x001fea0003c00000 */
[----:B------:R1:W2:Y:S02]  /*41020*/  SHFL.BFLY P2, R225, R227, R226, R229 ;  /* 0x0c0000e2e3e17389 */ /* 0x0002a400000400e5 */
[----:B012---:R-:W-:Y:S05]  /*41030*/  ENDCOLLECTIVE ;  /* 0x000000000000791b */ /* 0x007fea0003800000 */
.L_x_17346:
[----:B------:R-:W-:Y:S05]  /*41040*/  BSYNC B1 ;  /* 0x0000000000017941 */ /* 0x000fea0003800000 */
.L_x_17345:
        /* <DEDUP_REMOVED lines=10> */
.L_x_17347:
[----:B------:R-:W-:Y:S02]  /*410f0*/  IMAD.MOV.U32 R226, RZ, RZ, 0x4 ;  /* 0x00000004ffe27424 */ /* 0x000fe400078e00ff */
[----:B------:R-:W-:-:S04]  /*41100*/  IMAD.MOV.U32 R212, RZ, RZ, R225 ;  /* 0x000000ffffd47224 */ /* 0x000fc800078e00e1 */
[----:B------:R-:W-:-:S05]  /*41110*/  FADD.FTZ R216, R215, R212 ;  /* 0x000000d4d7d87221 */ /* 0x000fca0000010000 */
[----:B------:R-:W-:-:S07]  /*41120*/  MOV R227, R216 ;  /* 0x000000d800e37202 */ /* 0x000fce0000000f00 */
[----:B------:R-:W-:Y:S05]  /*41130*/  WARPSYNC.COLLECTIVE R224, `(.L_x_17348) ;  /* 0x00000000e0087348 */ /* 0x000fea0003c00000 */
[----:B------:R0:W1:Y:S02]  /*41140*/  SHFL.BFLY P2, R225, R227, R226, R229 ;  /* 0x0c0000e2e3e17389 */ /* 0x00006400000400e5 */
[----:B01----:R-:W-:Y:S05]  /*41150*/  ENDCOLLECTIVE ;  /* 0x000000000000791b */ /* 0x003fea0003800000 */
.L_x_17348:
[----:B------:R-:W-:Y:S02]  /*41160*/  IMAD.MOV.U32 R226, RZ, RZ, 0x8 ;  /* 0x00000008ffe27424 */ /* 0x000fe400078e00ff */
[----:B------:R-:W-:-:S04]  /*41170*/  IMAD.MOV.U32 R213, RZ, RZ, R225 ;  /* 0x000000ffffd57224 */ /* 0x000fc800078e00e1 */
[----:B------:R-:W-:-:S05]  /*41180*/  FADD.FTZ R217, R216, R213 ;  /* 0x000000d5d8d97221 */ /* 0x000fca0000010000 */
[----:B------:R-:W-:-:S07]  /*41190*/  MOV R227, R217 ;  /* 0x000000d900e37202 */ /* 0x000fce0000000f00 */
[----:B------:R-:W-:Y:S05]  /*411a0*/  WARPSYNC.COLLECTIVE R224, `(.L_x_17349) ;  /* 0x00000000e0087348 */ /* 0x000fea0003c00000 */
[----:B------:R0:W1:Y:S02]  /*411b0*/  SHFL.BFLY P2, R225, R227, R226, R229 ;  /* 0x0c0000e2e3e17389 */ /* 0x00006400000400e5 */
[----:B01----:R-:W-:Y:S05]  /*411c0*/  ENDCOLLECTIVE ;  /* 0x000000000000791b */ /* 0x003fea0003800000 */
.L_x_17349:
[----:B------:R-:W-:Y:S01]  /*411d0*/  HFMA2 R226, -RZ, RZ, 0, 9.5367431640625e-07 ;  /* 0x00000010ffe27431 */ /* 0x000fe200000001ff */
[----:B------:R-:W-:-:S05]  /*411e0*/  MOV R212, R225 ;  /* 0x000000e100d47202 */ /* 0x000fca0000000f00 */
[----:B------:R-:W-:-:S04]  /*411f0*/  FADD.FTZ R223, R217, R212 ;  /* 0x000000d4d9df7221 */ /* 0x000fc80000010000 */
[----:B------:R-:W-:-:S07]  /*41200*/  IMAD.MOV.U32 R227, RZ, RZ, R223 ;  /* 0x000000ffffe37224 */ /* 0x000fce00078e00df */
[----:B------:R-:W-:Y:S05]  /*41210*/  WARPSYNC.COLLECTIVE R224, `(.L_x_17350) ;  /* 0x00000000e0087348 */ /* 0x000fea0003c00000 */
[----:B------:R0:W1:Y:S02]  /*41220*/  SHFL.BFLY P2, R225, R227, R226, R229 ;  /* 0x0c0000e2e3e17389 */ /* 0x00006400000400e5 */
[----:B01----:R-:W-:Y:S05]  /*41230*/  ENDCOLLECTIVE ;  /* 0x000000000000791b */ /* 0x003fea0003800000 */
.L_x_17350:
        /* <DEDUP_REMOVED lines=136> */
.L_x_17351:
[----:B------:R-:W-:Y:S01]  /*41ac0*/  HFMA2 R226, -RZ, RZ, 0, 1.1920928955078125e-07 ;  /* 0x00000002ffe27431 */ /* 0x000fe200000001ff */
[----:B------:R-:W-:-:S05]  /*41ad0*/  MOV R215, R225 ;  /* 0x000000e100d77202 */ /* 0x000fca0000000f00 */
[----:B------:R-:W-:-:S04]  /*41ae0*/  FADD.FTZ R215, R212, R215 ;  /* 0x000000d7d4d77221 */ /* 0x000fc80000010000 */
[----:B------:R-:W-:-:S07]  /*41af0*/  IMAD.MOV.U32 R227, RZ, RZ, R215 ;  /* 0x000000ffffe37224 */ /* 0x000fce00078e00d7 */
[----:B------:R-:W-:Y:S05]  /*41b00*/  WARPSYNC.COLLECTIVE R224, `(.L_x_17352) ;  /* 0x00000000e0087348 */ /* 0x000fea0003c00000 */
[----:B------:R0:W1:Y:S02]  /*41b10*/  SHFL.BFLY P2, R225, R227, R226, R229 ;  /* 0x0c0000e2e3e17389 */ /* 0x00006400000400e5 */
[----:B01----:R-:W-:Y:S05]  /*41b20*/  ENDCOLLECTIVE ;  /* 0x000000000000791b */ /* 0x003fea0003800000 */
.L_x_17352:
[----:B------:R-:W-:Y:S02]  /*41b30*/  IMAD.MOV.U32 R226, RZ, RZ, 0x4 ;  /* 0x00000004ffe27424 */ /* 0x000fe400078e00ff */
[----:B------:R-:W-:-:S04]  /*41b40*/  IMAD.MOV.U32 R216, RZ, RZ, R225 ;  /* 0x000000ffffd87224 */ /* 0x000fc800078e00e1 */
[----:B------:R-:W-:-:S05]  /*41b50*/  FADD.FTZ R216, R215, R216 ;  /* 0x000000d8d7d87221 */ /* 0x000fca0000010000 */
[----:B------:R-:W-:-:S07]  /*41b60*/  MOV R227, R216 ;  /* 0x000000d800e37202 */ /* 0x000fce0000000f00 */
[----:B------:R-:W-:Y:S05]  /*41b70*/  WARPSYNC.COLLECTIVE R224, `(.L_x_17353) ;  /* 0x00000000e0087348 */ /* 0x000fea0003c00000 */
[----:B------:R0:W1:Y:S02]  /*41b80*/  SHFL.BFLY P2, R225, R227, R226, R229 ;  /* 0x0c0000e2e3e17389 */ /* 0x00006400000400e5 */
[----:B01----:R-:W-:Y:S05]  /*41b90*/  ENDCOLLECTIVE ;  /* 0x000000000000791b */ /* 0x003fea0003800000 */
.L_x_17353:
[----:B------:R-:W-:Y:S01]  /*41ba0*/  HFMA2 R226, -RZ, RZ, 0, 4.76837158203125e-07 ;  /* 0x00000008ffe27431 */ /* 0x000fe200000001ff */
[----:B------:R-:W-:-:S05]  /*41bb0*/  MOV R217, R225 ;  /* 0x000000e100d97202 */ /* 0x000fca0000000f00 */
[----:B------:R-:W-:-:S04]  /*41bc0*/  FADD.FTZ R217, R216, R217 ;  /* 0x000000d9d8d97221 */ /* 0x000fc80000010000 */
[----:B------:R-:W-:-:S07]  /*41bd0*/  IMAD.MOV.U32 R227, RZ, RZ, R217 ;  /* 0x000000ffffe37224 */ /* 0x000fce00078e00d9 */
[----:B------:R-:W-:Y:S05]  /*41be0*/  WARPSYNC.COLLECTIVE R224, `(.L_x_17354) ;  /* 0x00000000e0087348 */ /* 0x000fea0003c00000 */
[----:B------:R0:W1:Y:S02]  /*41bf0*/  SHFL.BFLY P2, R225, R227, R226, R229 ;  /* 0x0c0000e2e3e17389 */ /* 0x00006400000400e5 */
[----:B01----:R-:W-:Y:S05]  /*41c00*/  ENDCOLLECTIVE ;  /* 0x000000000000791b */ /* 0x003fea0003800000 */
.L_x_17354:
[----:B------:R-:W-:Y:S02]  /*41c10*/  IMAD.MOV.U32 R226, RZ, RZ, 0x10 ;  /* 0x00000010ffe27424 */ /* 0x000fe400078e00ff */
[----:B------:R-:W-:-:S04]  /*41c20*/  IMAD.MOV.U32 R218, RZ, RZ, R225 ;  /* 0x000000ffffda7224 */ /* 0x000fc800078e00e1 */
[----:B------:R-:W-:-:S05]  /*41c30*/  FADD.FTZ R218, R217, R218 ;  /* 0x000000dad9da7221 */ /* 0x000fca0000010000 */
[----:B------:R-:W-:-:S07]  /*41c40*/  MOV R227, R218 ;  /* 0x000000da00e37202 */ /* 0x000fce0000000f00 */
[----:B------:R-:W-:Y:S05]  /*41c50*/  WARPSYNC.COLLECTIVE R224, `(.L_x_17355) ;  /* 0x00000000e0087348 */ /* 0x000fea0003c00000 */
[----:B------:R0:W1:Y:S02]  /*41c60*/  SHFL.BFLY P2, R225, R227, R226, R229 ;  /* 0x0c0000e2e3e17389 */ /* 0x00006400000400e5 */
[----:B01----:R-:W-:Y:S05]  /*41c70*/  ENDCOLLECTIVE ;  /* 0x000000000000791b */ /* 0x003fea0003800000 */
.L_x_17355:
[----:B------:R-:W-:Y:S01]  /*41c80*/  MOV R223, R225 ;  /* 0x000000e100df7202 */ /* 0x000fe20000000f00 */
[----:B------:R-:W-:Y:S06]  /*41c90*/  BRA `(.L_x_17356) ;  /* 0xffffffd800707947 */ /* 0x000fec000383ffff */
.L_x_17357:
        /* <DEDUP_REMOVED lines=14> */
.L_x_43883:


//--------------------- .text._ZN10layer_norm31ln_parallel_residual_fwd_kernelINS_13Kernel_traitsIf13__nv_bfloat16fS2_fjLj2048ELj1ELj4ELj1ELj16ENS_18Kernel_traits_baseILj2048EfS2_fS2_fjLj128EEEEELb0ELb0ELb0EEEvNS_9FwdParamsE --------------------------
	.section	.text._ZN10layer_norm31ln_parallel_residual_fwd_kernelINS_13Kernel_traitsIf13__nv_bfloat16fS2_fjLj2048ELj1ELj4ELj1ELj16ENS_18Kernel_traits_baseILj2048EfS2_fS2_fjLj128EEEEELb0ELb0ELb0EEEvNS_9FwdParamsE,"ax",@progbits
	.align	128
        .global         _ZN10layer_norm31ln_parallel_residual_fwd_kernelINS_13Kernel_traitsIf13__nv_bfloat16fS2_fjLj2048ELj1ELj4ELj1ELj16ENS_18Kernel_traits_baseILj2048EfS2_fS2_fjLj128EEEEELb0ELb0ELb0EEEvNS_9FwdParamsE
        .type           _ZN10layer_norm31ln_parallel_residual_fwd_kernelINS_13Kernel_traitsIf13__nv_bfloat16fS2_fjLj2048ELj1ELj4ELj1ELj16ENS_18Kernel_traits_baseILj2048EfS2_fS2_fjLj128EEEEELb0ELb0ELb0EEEvNS_9FwdParamsE,@function
        .size           _ZN10layer_norm31ln_parallel_residual_fwd_kernelINS_13Kernel_traitsIf13__nv_bfloat16fS2_fjLj2048ELj1ELj4ELj1ELj16ENS_18Kernel_traits_baseILj2048EfS2_fS2_fjLj128EEEEELb0ELb0ELb0EEEvNS_9FwdParamsE,(.L_x_43884 - _ZN10layer_norm31ln_parallel_residual_fwd_kernelINS_13Kernel_traitsIf13__nv_bfloat16fS2_fjLj2048ELj1ELj4ELj1ELj16ENS_18Kernel_traits_baseILj2048EfS2_fS2_fjLj128EEEEELb0ELb0ELb0EEEvNS_9FwdParamsE)
        .other          _ZN10layer_norm31ln_parallel_residual_fwd_kernelINS_13Kernel_traitsIf13__nv_bfloat16fS2_fjLj2048ELj1ELj4ELj1ELj16ENS_18Kernel_traits_baseILj2048EfS2_fS2_fjLj128EEEEELb0ELb0ELb0EEEvNS_9FwdParamsE,@"STO_CUDA_ENTRY STV_DEFAULT"
_ZN10layer_norm31ln_parallel_residual_fwd_kernelINS_13Kernel_traitsIf13__nv_bfloat16fS2_fjLj2048ELj1ELj4ELj1ELj16ENS_18Kernel_traits_baseILj2048EfS2_fS2_fjLj128EEEEELb0ELb0ELb0EEEvNS_9FwdParamsE:
.text._ZN10layer_norm31ln_parallel_residual_fwd_kernelINS_13Kernel_traitsIf13__nv_bfloat16fS2_fjLj2048ELj1ELj4ELj1ELj16ENS_18Kernel_traits_baseILj2048EfS2_fS2_fjLj128EEEEELb0ELb0ELb0EEEvNS_9FwdParamsE:
        /* <DEDUP_REMOVED lines=41> */
[----:B------:R-:W-:-:S07]  /*0290*/  ISETP.GE.U32.AND P0, PT, R0, 0x40, PT ;  /* 0x000000400000780c */ /* 0x000fce0003f06070 */
[----:B------:R-:W4:Y:S04]  /*02a0*/  LDC.64 R16, c[0x0][0x3d0] ;  /* 0x0000f400ff107b82 */ /* 0x000f280000000a00 */
[----:B0-----:R-:W-:-:S04]  /*02b0*/  @P5 IMAD.WIDE.U32 R4, R3, 0x20, R4 ;  /* 0x0000002003045825 */ /* 0x001fc800078e0004 */
[C---:B-1----:R-:W-:Y:S01]  /*02c0*/  @P5 IMAD.WIDE.U32 R6, R3.reuse, 0x20, R6 ;  /* 0x0000002003065825 */ /* 0x042fe200078e0006 */
[----:B------:R-:W-:Y:S01]  /*02d0*/  @P5 LOP3.LUT R3, R3, 0x20, RZ, 0xfc, !PT ;  /* 0x0000002003035812 */ /* 0x000fe200078efcff */
[----:B------:R-:W0:Y:S04]  /*02e0*/  LDC.64 R18, c[0x0][0x3d8] ;  /* 0x0000f600ff127b82 */ /* 0x000e280000000a00 */
[----:B------:R-:W-:-:S04]  /*02f0*/  @P0 IMAD.WIDE.U32 R12, R3, 0x20, R12 ;  /* 0x00000020030c0825 */ /* 0x000fc800078e000c */
[C---:B------:R-:W-:Y:S01]  /*0300*/  @P0 IMAD.WIDE.U32 R14, R3.reuse, 0x20, R14 ;  /* 0x00000020030e0825 */ /* 0x040fe200078e000e */
[----:B--2---:R-:W2:Y:S04]  /*0310*/  @P5 LDG.E.128 R20, desc[UR6][R4.64+0x10] ;  /* 0x0000100604145981 */ /* 0x004ea8000c1e1d00 */
[----:B---3--:R-:W3:Y:S04]  /*0320*/  @P0 LDG.E.128 R24, desc[UR6][R12.64+0x10] ;  /* 0x000010060c180981 */ /* 0x008ee8000c1e1d00 */
[----:B----4-:R1:W4:Y:S04]  /*0330*/  @P5 LDG.E.128 R48, desc[UR6][R4.64] ;  /* 0x0000000604305981 */ /* 0x010328000c1e1d00 */
[----:B------:R-:W4:Y:S01]  /*0340*/  @P5 LDG.E.128 R44, desc[UR6][R6.64] ;  /* 0x00000006062c5981 */ /* 0x000f22000c1e1d00 */
[C---:B------:R-:W-:Y:S01]  /*0350*/  ISETP.GE.U32.AND P1, PT, R0.reuse, 0x60, PT ;  /* 0x000000600000780c */ /* 0x040fe20003f26070 */
[----:B-1----:R-:W1:Y:S02]  /*0360*/  LDC.64 R4, c[0x0][0x3d8] ;  /* 0x0000f600ff047b82 */ /* 0x002e640000000a00 */
[----:B------:R0:W4:Y:S04]  /*0370*/  @P5 LDG.E.128 R40, desc[UR6][R6.64+0x10] ;  /* 0x0000100606285981 */ /* 0x000128000c1e1d00 */
[----:B------:R2:W4:Y:S01]  /*0380*/  @P0 LDG.E.128 R36, desc[UR6][R12.64] ;  /* 0x000000060c240981 */ /* 0x000522000c1e1d00 */
[C---:B------:R-:W-:Y:S01]  /*0390*/  ISETP.GE.U32.AND P2, PT, R0.reuse, 0x80, PT ;  /* 0x000000800000780c */ /* 0x040fe20003f46070 */
[----:B------:R-:W-:Y:S01]  /*03a0*/  @P0 VIADD R3, R3, 0x20 ;  /* 0x0000002003030836 */ /* 0x000fe20000000000 */
[C---:B------:R-:W-:Y:S01]  /*03b0*/  ISETP.GE.U32.AND P3, PT, R0.reuse, 0xc0, PT ;  /* 0x000000c00000780c */ /* 0x040fe20003f66070 */
[----:B0-----:R-:W0:Y:S01]  /*03c0*/  LDC.64 R6, c[0x0][0x3d8] ;  /* 0x0000f600ff067b82 */ /* 0x001e220000000a00 */
[----:B------:R-:W4:Y:S04]  /*03d0*/  @P0 LDG.E.128 R28, desc[UR6][R14.64+0x10] ;  /* 0x000010060e1c0981 */ /* 0x000f28000c1e1d00 */
[----:B------:R3:W4:Y:S04]  /*03e0*/  @P0 LDG.E.128 R32, desc[UR6][R14.64] ;  /* 0x000000060e200981 */ /* 0x000728000c1e1d00 */
[----:B--2---:R2:W-:Y:S01]  /*03f0*/  @P5 STL.64 [R1+0x160], R20 ;  /* 0x0001601401005387 */ /* 0x0045e20000100a00 */
[C---:B------:R-:W-:Y:S01]  /*0400*/  @P1 IMAD.WIDE.U32 R16, R3.reuse, 0x20, R16 ;  /* 0x0000002003101825 */ /* 0x040fe200078e0010 */
[----:B------:R-:W0:Y:S02]  /*0410*/  LDC.64 R12, c[0x0][0x3d0] ;  /* 0x0000f400ff0c7b82 */ /* 0x000e240000000a00 */
[----:B------:R1:W-:Y:S04]  /*0420*/  @P5 STL.64 [R1+0x168], R22 ;  /* 0x0001681601005387 */ /* 0x0003e80000100a00 */
[----:B---3--:R3:W-:Y:S01]  /*0430*/  @P0 STL.64 [R1+0x120], R24 ;  /* 0x0001201801000387 */ /* 0x0087e20000100a00 */
[----:B------:R-:W-:Y:S01]  /*0440*/  @P1 IMAD.WIDE.U32 R18, R3, 0x20, R18 ;  /* 0x0000002003121825 */ /* 0x000fe200078e0012 */
[----:B------:R-:W0:Y:S02]  /*0450*/  LDC.64 R14, c[0x0][0x3d8] ;  /* 0x0000f600ff0e7b82 */ /* 0x000e240000000a00 */
[----:B------:R3:W-:Y:S04]  /*0460*/  @P0 STL.64 [R1+0x128], R26 ;  /* 0x0001281a01000387 */ /* 0x0007e80000100a00 */
[----:B------:R-:W4:Y:S02]  /*0470*/  LDL.64 R88, [R1+0xf0] ;  /* 0x0000f00001587983 */ /* 0x000f240000100a00 */
[----:B--2---:R-:W2:Y:S02]  /*0480*/  LDC.64 R20, c[0x0][0x3d0] ;  /* 0x0000f400ff147b82 */ /* 0x004ea40000000a00 */
[----:B------:R-:W2:Y:S04]  /*0490*/  LDL.64 R90, [R1+0xf8] ;  /* 0x0000f800015a7983 */ /* 0x000ea80000100a00 */
[----:B------:R-:W2:Y:S02]  /*04a0*/  LDL.64 R84, [R1+0xe0] ;  /* 0x0000e00001547983 */ /* 0x000ea40000100a00 */
[----:B-1----:R-:W1:Y:S02]  /*04b0*/  LDC.64 R22, c[0x0][0x3d8] ;  /* 0x0000f600ff167b82 */ /* 0x002e640000000a00 */
[----:B------:R-:W2:Y:S04]  /*04c0*/  LDL.64 R86, [R1+0xe8] ;  /* 0x0000e80001567983 */ /* 0x000ea80000100a00 */
[----:B------:R-:W2:Y:S02]  /*04d0*/  LDL.64 R80, [R1+0xd0] ;  /* 0x0000d00001507983 */ /* 0x000ea40000100a00 */
[----:B---3--:R-:W3:Y:S02]  /*04e0*/  LDC.64 R24, c[0x0][0x3d0] ;  /* 0x0000f400ff187b82 */ /* 0x008ee40000000a00 */
[----:B------:R-:W3:Y:S04]  /*04f0*/  LDL.64 R82, [R1+0xd8] ;  /* 0x0000d80001527983 */ /* 0x000ee80000100a00 */
[----:B------:R-:W3:Y:S02]  /*0500*/  LDL.64 R76, [R1+0xc0] ;  /* 0x0000c000014c7983 */ /* 0x000ee40000100a00 */
[----:B------:R-:W0:Y:S02]  /*0510*/  LDC.64 R26, c[0x0][0x3d0] ;  /* 0x0000f400ff1a7b82 */ /* 0x000e240000000a00 */
[----:B------:R-:W3:Y:S04]  /*0520*/  LDL.64 R78, [R1+0xc8] ;  /* 0x0000c800014e7983 */ /* 0x000ee80000100a00 */
[----:B------:R-:W3:Y:S04]  /*0530*/  LDL.64 R72, [R1+0xb0] ;  /* 0x0000b00001487983 */ /* 0x000ee80000100a00 */
[----:B------:R-:W3:Y:S04]  /*0540*/  LDL.64 R74, [R1+0xb8] ;  /* 0x0000b800014a7983 */ /* 0x000ee80000100a00 */
[----:B------:R-:W3:Y:S04]  /*0550*/  LDL.64 R68, [R1+0xa0] ;  /* 0x0000a00001447983 */ /* 0x000ee80000100a00 */
[----:B----4-:R4:W-:Y:S04]  /*0560*/  @P5 STL.64 [R1+0x170], R48 ;  /* 0x0001703001005387 */ /* 0x0109e80000100a00 */
[----:B------:R1:W-:Y:S04]  /*0570*/  @P5 STL.64 [R1+0x178], R50 ;  /* 0x0001783201005387 */ /* 0x0003e80000100a00 */
[----:B------:R-:W3:Y:S04]  /*0580*/  LDL.64 R70, [R1+0xa8] ;  /* 0x0000a80001467983 */ /* 0x000ee80000100a00 */
[----:B------:R-:W3:Y:S04]  /*0590*/  LDL.64 R64, [R1+0x90] ;  /* 0x0000900001407983 */ /* 0x000ee80000100a00 */
[----:B------:R-:W3:Y:S04]  /*05a0*/  LDL.64 R66, [R1+0x98] ;  /* 0x0000980001427983 */ /* 0x000ee80000100a00 */
[----:B------:R-:W3:Y:S04]  /*05b0*/  LDL.64 R60, [R1+0x80] ;  /* 0x00008000013c7983 */ /* 0x000ee80000100a00 */
[----:B------:R-:W3:Y:S04]  /*05c0*/  LDL.64 R62, [R1+0x88] ;  /* 0x00008800013e7983 */ /* 0x000ee80000100a00 */
[----:B------:R-:W3:Y:S04]  /*05d0*/  LDL.64 R56, [R1+0x70] ;  /* 0x0000700001387983 */ /* 0x000ee80000100a00 */
[----:B------:R-:W3:Y:S04]  /*05e0*/  LDL.64 R58, [R1+0x78] ;  /* 0x00007800013a7983 */ /* 0x000ee80000100a00 */
[----:B------:R-:W3:Y:S04]  /*05f0*/  LDL.64 R52, [R1+0x60] ;  /* 0x0000600001347983 */ /* 0x000ee80000100a00 */
[----:B------:R0:W-:Y:S04]  /*0600*/  @P5 STL.64 [R1+0x150], R44 ;  /* 0x0001502c01005387 */ /* 0x0001e80000100a00 */
[----:B------:R0:W-:Y:S04]  /*0610*/  @P5 STL.64 [R1+0x158], R46 ;  /* 0x0001582e01005387 */ /* 0x0001e80000100a00 */
[----:B------:R-:W3:Y:S04]  /*0620*/  LDL.64 R54, [R1+0x68] ;  /* 0x0000680001367983 */ /* 0x000ee80000100a00 */
[----:B------:R0:W-:Y:S04]  /*0630*/  @P5 STL.64 [R1+0x140], R40 ;  /* 0x0001402801005387 */ /* 0x0001e80000100a00 */
[----:B------:R0:W-:Y:S04]  /*0640*/  @P5 STL.64 [R1+0x148], R42 ;  /* 0x0001482a01005387 */ /* 0x0001e80000100a00 */
[----:B----4-:R-:W4:Y:S04]  /*0650*/  LDL.64 R48, [R1+0x50] ;  /* 0x0000500001307983 */ /* 0x010f280000100a00 */
[----:B------:R-:W-:Y:S04]  /*0660*/  @P0 STL.64 [R1+0x130], R36 ;  /* 0x0001302401000387 */ /* 0x000fe80000100a00 */
[----:B------:R-:W-:Y:S04]  /*0670*/  @P0 STL.64 [R1+0x138], R38 ;  /* 0x0001382601000387 */ /* 0x000fe80000100a00 */
[----:B-1----:R-:W4:Y:S04]  /*0680*/  LDL.64 R50, [R1+0x58] ;  /* 0x0000580001327983 */ /* 0x002f280000100a00 */
[----:B0-----:R-:W4:Y:S04]  /*0690*/  LDL.64 R44, [R1+0x40] ;  /* 0x00004000012c7983 */ /* 0x001f280000100a00 */
[----:B------:R-:W4:Y:S04]  /*06a0*/  LDL.64 R46, [R1+0x48] ;  /* 0x00004800012e7983 */ /* 0x000f280000100a00 */
[----:B------:R-:W4:Y:S04]  /*06b0*/  LDL.64 R40, [R1+0x30] ;  /* 0x0000300001287983 */ /* 0x000f280000100a00 */
[----:B------:R-:W4:Y:S04]  /*06c0*/  LDL.64 R42, [R1+0x38] ;  /* 0x00003800012a7983 */ /* 0x000f280000100a00 */
[----:B------:R0:W-:Y:S04]  /*06d0*/  @P0 STL.64 [R1+0x100], R28 ;  /* 0x0001001c01000387 */ /* 0x0001e80000100a00 */
[----:B------:R1:W-:Y:S04]  /*06e0*/  @P0 STL.64 [R1+0x108], R30 ;  /* 0x0001081e01000387 */ /* 0x0003e80000100a00 */
[----:B0-----:R-:W4:Y:S04]  /*06f0*/  LDL.64 R28, [R1+0x20] ;  /* 0x00002000011c7983 */ /* 0x001f280000100a00 */
[----:B-1----:R-:W4:Y:S04]  /*0700*/  LDL.64 R30, [R1+0x28] ;  /* 0x00002800011e7983 */ /* 0x002f280000100a00 */
[----:B------:R0:W-:Y:S04]  /*0710*/  @P0 STL.64 [R1+0x110], R32 ;  /* 0x0001102001000387 */ /* 0x0001e80000100a00 */
[----:B------:R1:W-:Y:S04]  /*0720*/  @P0 STL.64 [R1+0x118], R34 ;  /* 0x0001182201000387 */ /* 0x0003e80000100a00 */
[----:B------:R-:W4:Y:S04]  /*0730*/  LDL.64 R36, [R1+0x10] ;  /* 0x0000100001247983 */ /* 0x000f280000100a00 */
[----:B0-----:R-:W4:Y:S04]  /*0740*/  LDL.64 R32, [R1] ;  /* 0x0000000001207983 */ /* 0x001f280000100a00 */
[----:B-1----:R-:W4:Y:S04]  /*0750*/  LDL.64 R34, [R1+0x8] ;  /* 0x0000080001227983 */ /* 0x002f280000100a00 */
[----:B------:R-:W4:Y:S01]  /*0760*/  LDL.64 R38, [R1+0x18] ;  /* 0x0000180001267983 */ /* 0x000f220000100a00 */
[----:B------:R-:W-:-:S02]  /*0770*/  ISETP.GE.U32.AND P0, PT, R0, 0xa0, PT ;  /* 0x000000a00000780c */ /* 0x000fc40003f06070 */
[----:B------:R-:W-:-:S05]  /*0780*/  @P1 IADD3 R3, PT, PT, R3, 0x20, RZ ;  /* 0x0000002003031810 */ /* 0x000fca0007ffe0ff */
[----:B--2---:R-:W-:-:S04]  /*0790*/  @P2 IMAD.WIDE.U32 R20, R3, 0x20, R20 ;  /* 0x0000002003142825 */ /* 0x004fc800078e0014 */
[C---:B------:R-:W-:Y:S01]  /*07a0*/  @P2 IMAD.WIDE.U32 R22, R3.reuse, 0x20, R22 ;  /* 0x0000002003162825 */ /* 0x040fe200078e0016 */
[----:B------:R-:W-:-:S05]  /*07b0*/  @P2 IADD3 R3, PT, PT, R3, 0x20, RZ ;  /* 0x0000002003032810 */ /* 0x000fca0007ffe0ff */
[----:B---3--:R-:W-:-:S04]  /*07c0*/  @P0 IMAD.WIDE.U32 R24, R3, 0x20, R24 ;  /* 0x0000002003180825 */ /* 0x008fc800078e0018 */
[----:B------:R-:W-:-:S04]  /*07d0*/  @P0 IMAD.WIDE.U32 R4, R3, 0x20, R4 ;  /* 0x0000002003040825 */ /* 0x000fc800078e0004 */
[----:B------:R-:W-:-:S04]  /*07e0*/  @P0 VIADD R3, R3, 0x20 ;  /* 0x0000002003030836 */ /* 0x000fc80000000000 */
[----:B------:R-:W-:-:S04]  /*07f0*/  @P3 IMAD.WIDE.U32 R26, R3, 0x20, R26 ;  /* 0x00000020031a3825 */ /* 0x000fc800078e001a */
[C---:B------:R-:W-:Y:S01]  /*0800*/  @P3 IMAD.WIDE.U32 R6, R3.reuse, 0x20, R6 ;  /* 0x0000002003063825 */ /* 0x040fe200078e0006 */
[----:B------:R-:W2:Y:S04]  /*0810*/  @P1 LDG.E.128 R88, desc[UR6][R16.64] ;  /* 0x0000000610581981 */ /* 0x000ea8000c1e1d00 */
[----:B------:R-:W3:Y:S04]  /*0820*/  @P1 LDG.E.128 R84, desc[UR6][R16.64+0x10] ;  /* 0x0000100610541981 */ /* 0x000ee8000c1e1d00 */
[----:B------:R-:W2:Y:S04]  /*0830*/  @P1 LDG.E.128 R80, desc[UR6][R18.64] ;  /* 0x0000000612501981 */ /* 0x000ea8000c1e1d00 */
[----:B------:R0:W3:Y:S04]  /*0840*/  @P1 LDG.E.128 R76, desc[UR6][R18.64+0x10] ;  /* 0x00001006124c1981 */ /* 0x0000e8000c1e1d00 */
[----:B------:R-:W2:Y:S04]  /*0850*/  @P2 LDG.E.128 R72, desc[UR6][R20.64] ;  /* 0x0000000614482981 */ /* 0x000ea8000c1e1d00 */
[----:B------:R-:W2:Y:S04]  /*0860*/  @P2 LDG.E.128 R68, desc[UR6][R20.64+0x10] ;  /* 0x0000100614442981 */ /* 0x000ea8000c1e1d00 */
[----:B------:R-:W2:Y:S04]  /*0870*/  @P2 LDG.E.128 R64, desc[UR6][R22.64] ;  /* 0x0000000616402981 */ /* 0x000ea8000c1e1d00 */
[----:B------:R1:W2:Y:S04]  /*0880*/  @P2 LDG.E.128 R60, desc[UR6][R22.64+0x10] ;  /* 0x00001006163c2981 */ /* 0x0002a8000c1e1d00 */
[----:B------:R-:W2:Y:S04]  /*0890*/  @P0 LDG.E.128 R56, desc[UR6][R24.64] ;  /* 0x0000000618380981 */ /* 0x000ea8000c1e1d00 */
[----:B------:R-:W2:Y:S04]  /*08a0*/  @P0 LDG.E.128 R52, desc[UR6][R24.64+0x10] ;  /* 0x0000100618340981 */ /* 0x000ea8000c1e1d00 */
[----:B----4-:R-:W4:Y:S04]  /*08b0*/  @P0 LDG.E.128 R48, desc[UR6][R4.64] ;  /* 0x0000000604300981 */ /* 0x010f28000c1e1d00 */
[----:B------:R-:W4:Y:S04]  /*08c0*/  @P0 LDG.E.128 R44, desc[UR6][R4.64+0x10] ;  /* 0x00001006042c0981 */ /* 0x000f28000c1e1d00 */
[----:B------:R-:W4:Y:S04]  /*08d0*/  @P3 LDG.E.128 R40, desc[UR6][R26.64] ;  /* 0x000000061a283981 */ /* 0x000f28000c1e1d00 */
[----:B------:R1:W4:Y:S04]  /*08e0*/  @P3 LDG.E.128 R28, desc[UR6][R26.64+0x10] ;  /* 0x000010061a1c3981 */ /* 0x000328000c1e1d00 */
[----:B------:R-:W4:Y:S04]  /*08f0*/  @P3 LDG.E.128 R32, desc[UR6][R6.64+0x10] ;  /* 0x0000100606203981 */ /* 0x000f28000c1e1d00 */
[----:B------:R-:W4:Y:S01]  /*0900*/  @P3 LDG.E.128 R36, desc[UR6][R6.64] ;  /* 0x0000000606243981 */ /* 0x000f22000c1e1d00 */
[----:B------:R-:W-:-:S02]  /*0910*/  @P3 IADD3 R3, PT, PT, R3, 0x20, RZ ;  /* 0x0000002003033810 */ /* 0x000fc40007ffe0ff */
[----:B0-----:R-:W-:Y:S02]  /*0920*/  CS2R R18, SRZ ;  /* 0x0000000000127805 */ /* 0x001fe4000001ff00 */
[----:B------:R-:W-:Y:S02]  /*0930*/  CS2R R16, SRZ ;  /* 0x0000000000107805 */ /* 0x000fe4000001ff00 */
[----:B-1----:R-:W-:Y:S02]  /*0940*/  CS2R R22, SRZ ;  /* 0x0000000000167805 */ /* 0x002fe4000001ff00 */
        /* <DEDUP_REMOVED lines=18> */
[----:B---3--:R-:W-:Y:S04]  /*0a70*/  @P1 STL.64 [R1+0xc0], R76 ;  /* 0x0000c04c01001387 */ /* 0x008fe80000100a00 */
[----:B------:R0:W-:Y:S04]  /*0a80*/  @P1 STL.64 [R1+0xc8], R78 ;  /* 0x0000c84e01001387 */ /* 0x0001e80000100a00 */
[----:B--2---:R-:W-:Y:S04]  /*0a90*/  @P1 STL.64 [R1+0xd0], R80 ;  /* 0x0000d05001001387 */ /* 0x004fe80000100a00 */
[----:B------:R1:W-:Y:S04]  /*0aa0*/  @P1 STL.64 [R1+0xd8], R82 ;  /* 0x0000d85201001387 */ /* 0x0003e80000100a00 */
[----:B------:R-:W-:Y:S04]  /*0ab0*/  @P1 STL.64 [R1+0xe0], R84 ;  /* 0x0000e05401001387 */ /* 0x000fe80000100a00 */
[----:B------:R2:W-:Y:S04]  /*0ac0*/  @P1 STL.64 [R1+0xe8], R86 ;  /* 0x0000e85601001387 */ /* 0x0005e80000100a00 */
[----:B------:R3:W-:Y:S04]  /*0ad0*/  @P1 STL.64 [R1+0xf0], R88 ;  /* 0x0000f05801001387 */ /* 0x0007e80000100a00 */
[----:B------:R3:W-:Y:S01]  /*0ae0*/  @P1 STL.64 [R1+0xf8], R90 ;  /* 0x0000f85a01001387 */ /* 0x0007e20000100a00 */
[----:B------:R-:W-:-:S02]  /*0af0*/  ISETP.GE.U32.AND P1, PT, R0, 0xe0, PT ;  /* 0x000000e00000780c */ /* 0x000fc40003f26070 */
[----:B0-----:R-:W-:Y:S02]  /*0b00*/  CS2R R78, SRZ ;  /* 0x00000000004e7805 */ /* 0x001fe4000001ff00 */
[----:B------:R-:W-:Y:S02]  /*0b10*/  CS2R R76, SRZ ;  /* 0x00000000004c7805 */ /* 0x000fe4000001ff00 */
[----:B-1----:R-:W-:Y:S02]  /*0b20*/  CS2R R82, SRZ ;  /* 0x0000000000527805 */ /* 0x002fe4000001ff00 */
[----:B------:R-:W-:Y:S02]  /*0b30*/  CS2R R80, SRZ ;  /* 0x0000000000507805 */ /* 0x000fe4000001ff00 */
[----:B--2---:R-:W-:Y:S02]  /*0b40*/  CS2R R86, SRZ ;  /* 0x0000000000567805 */ /* 0x004fe4000001ff00 */
[----:B------:R-:W-:-:S02]  /*0b50*/  CS2R R84, SRZ ;  /* 0x0000000000547805 */ /* 0x000fc4000001ff00 */
[----:B---3--:R-:W-:Y:S01]  /*0b60*/  CS2R R88, SRZ ;  /* 0x0000000000587805 */ /* 0x008fe2000001ff00 */
[----:B------:R-:W-:Y:S01]  /*0b70*/  @P1 IMAD.WIDE.U32 R20, R3, 0x20, R12 ;  /* 0x0000002003141825 */ /* 0x000fe200078e000c */
[----:B------:R-:W-:Y:S02]  /*0b80*/  CS2R R12, SRZ ;  /* 0x00000000000c7805 */ /* 0x000fe4000001ff00 */
[----:B------:R-:W-:Y:S02]  /*0b90*/  CS2R R90, SRZ ;  /* 0x00000000005a7805 */ /* 0x000fe4000001ff00 */
[----:B------:R-:W5:Y:S04]  /*0ba0*/  @P1 LDG.E.128 R244, desc[UR6][R20.64] ;  /* 0x0000000614f41981 */ /* 0x000f68000c1e1d00 */
[----:B------:R0:W5:Y:S02]  /*0bb0*/  @P1 LDG.E.128 R240, desc[UR6][R20.64+0x10] ;  /* 0x0000100614f01981 */ /* 0x000164000c1e1d00 */
[----:B0-----:R-:W-:-:S02]  /*0bc0*/  CS2R R20, SRZ ;  /* 0x0000000000147805 */ /* 0x001fc4000001ff00 */
[----:B----4-:R0:W-:Y:S04]  /*0bd0*/  @P3 STL.64 [R1+0x20], R28 ;  /* 0x0000201c01003387 */ /* 0x0101e80000100a00 */
[----:B------:R1:W-:Y:S04]  /*0be0*/  @P3 STL.64 [R1+0x28], R30 ;  /* 0x0000281e01003387 */ /* 0x0003e80000100a00 */
        /* <DEDUP_REMOVED lines=9> */
[----:B------:R-:W-:Y:S01]  /*0c80*/  @P0 STL.64 [R1+0x78], R58 ;  /* 0x0000783a01000387 */ /* 0x000fe20000100a00 */
[----:B------:R-:W-:-:S03]  /*0c90*/  ISETP.GE.U32.AND P0, PT, R0, 0x100, PT ;  /* 0x000001000000780c */ /* 0x000fc60003f06070 */
[----:B------:R-:W-:Y:S04]  /*0ca0*/  @P2 STL.64 [R1+0xa0], R68 ;  /* 0x0000a04401002387 */ /* 0x000fe80000100a00 */
[----:B------:R-:W-:Y:S04]  /*0cb0*/  @P2 STL.64 [R1+0xa8], R70 ;  /* 0x0000a84601002387 */ /* 0x000fe80000100a00 */
[----:B------:R-:W-:Y:S01]  /*0cc0*/  @P2 STL.64 [R1+0x90], R64 ;  /* 0x0000904001002387 */ /* 0x000fe20000100a00 */
[----:B0-----:R-:W-:-:S03]  /*0cd0*/  @P1 IMAD.WIDE.U32 R28, R3, 0x20, R14 ;  /* 0x00000020031c1825 */ /* 0x001fc600078e000e */
[----:B------:R-:W-:Y:S04]  /*0ce0*/  @P2 STL.64 [R1+0x98], R66 ;  /* 0x0000984201002387 */ /* 0x000fe80000100a00 */
[----:B------:R-:W-:Y:S04]  /*0cf0*/  @P2 STL.64 [R1+0x80], R60 ;  /* 0x0000803c01002387 */ /* 0x000fe80000100a00 */
[----:B------:R-:W-:Y:S04]  /*0d00*/  @P2 STL.64 [R1+0x88], R62 ;  /* 0x0000883e01002387 */ /* 0x000fe80000100a00 */
[----:B------:R0:W-:Y:S04]  /*0d10*/  @P3 STL.64 [R1+0x30], R40 ;  /* 0x0000302801003387 */ /* 0x0001e80000100a00 */
[----:B------:R2:W-:Y:S04]  /*0d20*/  @P3 STL.64 [R1+0x38], R42 ;  /* 0x0000382a01003387 */ /* 0x0005e80000100a00 */
[----:B------:R3:W-:Y:S01]  /*0d30*/  @P3 STL.64 [R1], R32 ;  /* 0x0000002001003387 */ /* 0x0007e20000100a00 */
[----:B------:R-:W-:-:S03]  /*0d40*/  CS2R R14, SRZ ;  /* 0x00000000000e7805 */ /* 0x000fc6000001ff00 */
[----:B------:R4:W-:Y:S01]  /*0d50*/  @P3 STL.64 [R1+0x8], R34 ;  /* 0x0000082201003387 */ /* 0x0009e20000100a00 */
[----:B-1----:R-:W-:Y:S02]  /*0d60*/  CS2R R30, SRZ ;  /* 0x00000000001e7805 */ /* 0x002fe4000001ff00 */
[----:B0-----:R-:W-:Y:S01]  /*0d70*/  CS2R R40, SRZ ;  /* 0x0000000000287805 */ /* 0x001fe2000001ff00 */
[----:B------:R0:W-:Y:S01]  /*0d80*/  @P3 STL.64 [R1+0x10], R36 ;  /* 0x0000102401003387 */ /* 0x0001e20000100a00 */
[----:B--2---:R-:W-:Y:S02]  /*0d90*/  CS2R R42, SRZ ;  /* 0x00000000002a7805 */ /* 0x004fe4000001ff00 */
[----:B------:R-:W-:Y:S02]  /*0da0*/  CS2R R46, SRZ ;  /* 0x00000000002e7805 */ /* 0x000fe4000001ff00 */
[----:B------:R-:W-:Y:S01]  /*0db0*/  CS2R R44, SRZ ;  /* 0x00000000002c7805 */ /* 0x000fe2000001ff00 */
[----:B------:R-:W5:Y:S01]  /*0dc0*/  @P1 LDG.E.128 R236, desc[UR6][R28.64] ;  /* 0x000000061cec1981 */ /* 0x000f62000c1e1d00 */
[----:B---3--:R-:W-:-:S02]  /*0dd0*/  CS2R R32, SRZ ;  /* 0x0000000000207805 */ /* 0x008fc4000001ff00 */
[----:B------:R-:W-:Y:S02]  /*0de0*/  CS2R R50, SRZ ;  /* 0x0000000000327805 */ /* 0x000fe4000001ff00 */
[----:B------:R-:W-:Y:S01]  /*0df0*/  CS2R R48, SRZ ;  /* 0x0000000000307805 */ /* 0x000fe2000001ff00 */
[----:B------:R1:W5:Y:S01]  /*0e00*/  @P1 LDG.E.128 R8, desc[UR6][R28.64+0x10] ;  /* 0x000010061c081981 */ /* 0x000362000c1e1d00 */
[----:B----4-:R-:W-:Y:S02]  /*0e10*/  CS2R R34, SRZ ;  /* 0x0000000000227805 */ /* 0x010fe4000001ff00 */
[----:B------:R-:W-:Y:S02]  /*0e20*/  CS2R R54, SRZ ;  /* 0x0000000000367805 */ /* 0x000fe4000001ff00 */
[----:B------:R-:W-:Y:S01]  /*0e30*/  CS2R R52, SRZ ;  /* 0x0000000000347805 */ /* 0x000fe2000001ff00 */
[----:B------:R2:W-:Y:S01]  /*0e40*/  @P3 STL.64 [R1+0x18], R38 ;  /* 0x0000182601003387 */ /* 0x0005e20000100a00 */
[----:B0-----:R-:W-:-:S02]  /*0e50*/  CS2R R36, SRZ ;  /* 0x0000000000247805 */ /* 0x001fc4000001ff00 */
[----:B------:R-:W-:Y:S02]  /*0e60*/  CS2R R58, SRZ ;  /* 0x00000000003a7805 */ /* 0x000fe4000001ff00 */
[----:B------:R-:W-:Y:S02]  /*0e70*/  CS2R R56, SRZ ;  /* 0x0000000000387805 */ /* 0x000fe4000001ff00 */
[----:B------:R-:W-:Y:S02]  /*0e80*/  CS2R R62, SRZ ;  /* 0x00000000003e7805 */ /* 0x000fe4000001ff00 */
[----:B------:R-:W-:Y:S02]  /*0e90*/  CS2R R60, SRZ ;  /* 0x00000000003c7805 */ /* 0x000fe4000001ff00 */
[----:B-1----:R-:W-:Y:S02]  /*0ea0*/  CS2R R28, SRZ ;  /* 0x00000000001c7805 */ /* 0x002fe4000001ff00 */
[----:B------:R-:W-:-:S02]  /*0eb0*/  CS2R R66, SRZ ;  /* 0x0000000000427805 */ /* 0x000fc4000001ff00 */
[----:B------:R-:W-:Y:S02]  /*0ec0*/  CS2R R64, SRZ ;  /* 0x0000000000407805 */ /* 0x000fe4000001ff00 */
[----:B------:R-:W-:Y:S02]  /*0ed0*/  CS2R R70, SRZ ;  /* 0x0000000000467805 */ /* 0x000fe4000001ff00 */
[----:B------:R-:W-:Y:S02]  /*0ee0*/  CS2R R68, SRZ ;  /* 0x0000000000447805 */ /* 0x000fe4000001ff00 */
[----:B------:R-:W-:Y:S02]  /*0ef0*/  CS2R R74, SRZ ;  /* 0x00000000004a7805 */ /* 0x000fe4000001ff00 */
[----:B--2---:R-:W-:Y:S02]  /*0f00*/  CS2R R38, SRZ ;  /* 0x0000000000267805 */ /* 0x004fe4000001ff00 */
[----:B------:R-:W-:-:S02]  /*0f10*/  CS2R R72, SRZ ;  /* 0x0000000000487805 */ /* 0x000fc4000001ff00 */
[----:B------:R-:W-:Y:S01]  /*0f20*/  @P1 IADD3 R3, PT, PT, R3, 0x20, RZ ;  /* 0x0000002003031810 */ /* 0x000fe20007ffe0ff */
[----:B------:R-:W-:Y:S06]  /*0f30*/  @!P0 BRA `(.L_x_17361) ;  /* 0x0000006c00d48947 */ /* 0x000fec0003800000 */
[----:B------:R-:W0:Y:S08]  /*0f40*/  LDC.64 R6, c[0x0][0x3d8] ;  /* 0x0000f600ff067b82 */ /* 0x000e300000000a00 */
[----:B------:R-:W1:Y:S01]  /*0f50*/  LDC.64 R4, c[0x0][0x3d0] ;  /* 0x0000f400ff047b82 */ /* 0x000e620000000a00 */
[----:B0-----:R-:W-:-:S05]  /*0f60*/  IMAD.WIDE.U32 R6, R3, 0x20, R6 ;  /* 0x0000002003067825 */ /* 0x001fca00078e0006 */
[----:B------:R0:W5:Y:S01]  /*0f70*/  LDG.E.128 R124, desc[UR6][R6.64] ;  /* 0x00000006067c7981 */ /* 0x000162000c1e1d00 */
[----:B-1----:R-:W-:-:S03]  /*0f80*/  IMAD.WIDE.U32 R4, R3, 0x20, R4 ;  /* 0x0000002003047825 */ /* 0x002fc600078e0004 */
        /* <DEDUP_REMOVED lines=67> */
[----:B0-----:R-:W-:Y:S06]  /*13c0*/  BRA `(.L_x_17361) ;  /* 0x0000006800b07947 */ /* 0x001fec0003800000 */
.L_x_17360:
        /* <DEDUP_REMOVED lines=40> */
[C---:B------:R-:W-:Y:S01]  /*1650*/  ISETP.GE.U32.AND P0, PT, R0.reuse, 0x40, PT ;  /* 0x000000400000780c */ /* 0x040fe20003f06070 */
[----:B------:R-:W4:Y:S08]  /*1660*/  LDC.64 R16, c[0x0][0x3d8] ;  /* 0x0000f600ff107b82 */ /* 0x000f300000000a00 */
[----:B------:R-:W4:Y:S01]  /*1670*/  LDC.64 R20, c[0x0][0x3d0] ;  /* 0x0000f400ff147b82 */ /* 0x000f220000000a00 */
[----:B------:R-:W-:-:S07]  /*1680*/  ISETP.GE.U32.AND P1, PT, R0, 0x60, PT ;  /* 0x000000600000780c */ /* 0x000fce0003f26070 */
[----:B------:R-:W4:Y:S01]  /*1690*/  LDC.64 R22, c[0x0][0x3d8] ;  /* 0x0000f600ff167b82 */ /* 0x000f220000000a00 */
[C---:B------:R-:W-:Y:S02]  /*16a0*/  ISETP.GE.U32.AND P2, PT, R0.reuse, 0x80, PT ;  /* 0x000000800000780c */ /* 0x040fe40003f46070 */
[----:B------:R-:W-:-:S05]  /*16b0*/  ISETP.GE.U32.AND P3, PT, R0, 0xa0, PT ;  /* 0x000000a00000780c */ /* 0x000fca0003f66070 */
[----:B------:R-:W4:Y:S01]  /*16c0*/  LDC.64 R26, c[0x0][0x3d8] ;  /* 0x0000f600ff1a7b82 */ /* 0x000f220000000a00 */
[----:B--2---:R-:W2:Y:S01]  /*16d0*/  @P5 LDG.E.128 R188, desc[UR6][R6.64] ;  /* 0x0000000606bc5981 */ /* 0x004ea2000c1e1d00 */
[----:B-1----:R-:W-:-:S06]  /*16e0*/  @P5 IMAD.WIDE.U32 R12, R3, 0x20, R12 ;  /* 0x00000020030c5825 */ /* 0x002fcc00078e000c */
[----:B------:R-:W1:Y:S01]  /*16f0*/  @P0 LDC.64 R18, c[0x0][0x440] ;  /* 0x00011000ff120b82 */ /* 0x000e620000000a00 */
[----:B0-----:R-:W-:-:S07]  /*1700*/  @P5 IMAD.WIDE.U32 R4, R3, 0x20, R4 ;  /* 0x0000002003045825 */ /* 0x001fce00078e0004 */
[----:B------:R-:W0:Y:S01]  /*1710*/  @P1 LDC.64 R24, c[0x0][0x440] ;  /* 0x00011000ff181b82 */ /* 0x000e220000000a00 */
[----:B--2---:R3:W-:Y:S04]  /*1720*/  @P5 STL.64 [R1+0x170], R188 ;  /* 0x000170bc01005387 */ /* 0x0047e80000100a00 */
[----:B------:R2:W-:Y:S01]  /*1730*/  @P5 STL.64 [R1+0x178], R190 ;  /* 0x000178be01005387 */ /* 0x0005e20000100a00 */
[----:B------:R-:W-:-:S03]  /*1740*/  @P5 LOP3.LUT R3, R3, 0x20, RZ, 0xfc, !PT ;  /* 0x0000002003035812 */ /* 0x000fc600078efcff */
[----:B------:R-:W5:Y:S01]  /*1750*/  @P5 LD.E.128 R120, desc[UR6][R4.64] ;  /* 0x0000000604785980 */ /* 0x000f62000c101d00 */
[----:B---3--:R-:W-:Y:S01]  /*1760*/  IMAD.MOV.U32 R188, RZ, RZ, R185 ;  /* 0x000000ffffbc7224 */ /* 0x008fe200078e00b9 */
[----:B----4-:R-:W-:Y:S02]  /*1770*/  MOV R189, R184 ;  /* 0x000000b800bd7202 */ /* 0x010fe40000000f00 */
[----:B------:R3:W5:Y:S01]  /*1780*/  @P5 LD.E.128 R116, desc[UR6][R4.64+0x10] ;  /* 0x0000100604745980 */ /* 0x000762000c101d00 */
[----:B--2---:R-:W-:Y:S01]  /*1790*/  MOV R190, R183 ;  /* 0x000000b700be7202 */ /* 0x004fe20000000f00 */
[----:B------:R-:W-:-:S06]  /*17a0*/  IMAD.MOV.U32 R191, RZ, RZ, R182 ;  /* 0x000000ffffbf7224 */ /* 0x000fcc00078e00b6 */
[----:B------:R2:W4:Y:S01]  /*17b0*/  @P5 LDG.E.128 R188, desc[UR6][R6.64+0x10] ;  /* 0x0000100606bc5981 */ /* 0x000522000c1e1d00 */
[----:B------:R-:W-:Y:S01]  /*17c0*/  MOV R185, R181 ;  /* 0x000000b500b97202 */ /* 0x000fe20000000f00 */
[----:B------:R-:W-:Y:S01]  /*17d0*/  IMAD.MOV.U32 R183, RZ, RZ, R179 ;  /* 0x000000ffffb77224 */ /* 0x000fe200078e00b3 */
[----:B------:R-:W-:Y:S01]  /*17e0*/  MOV R184, R180 ;  /* 0x000000b400b87202 */ /* 0x000fe20000000f00 */
[----:B------:R-:W-:Y:S01]  /*17f0*/  IMAD.MOV.U32 R180, RZ, RZ, R176 ;  /* 0x000000ffffb47224 */ /* 0x000fe200078e00b0 */
[----:B------:R-:W-:Y:S01]  /*1800*/  MOV R182, R178 ;  /* 0x000000b200b67202 */ /* 0x000fe20000000f00 */
[----:B------:R-:W-:Y:S01]  /*1810*/  @P0 IMAD.WIDE.U32 R14, R3, 0x20, R14 ;  /* 0x00000020030e0825 */ /* 0x000fe200078e000e */
[----:B------:R-:W-:Y:S01]  /*1820*/  MOV R181, R177 ;  /* 0x000000b100b57202 */ /* 0x000fe20000000f00 */
[----:B---3--:R-:W3:Y:S01]  /*1830*/  @P2 LDC.64 R4, c[0x0][0x440] ;  /* 0x00011000ff042b82 */ /* 0x008ee20000000a00 */
[----:B------:R-:W-:Y:S01]  /*1840*/  MOV R179, R175 ;  /* 0x000000af00b37202 */ /* 0x000fe20000000f00 */
[----:B------:R-:W-:Y:S01]  /*1850*/  IMAD.MOV.U32 R177, RZ, RZ, R173 ;  /* 0x000000ffffb17224 */ /* 0x000fe200078e00ad */
[----:B------:R-:W-:Y:S01]  /*1860*/  MOV R178, R174 ;  /* 0x000000ae00b27202 */ /* 0x000fe20000000f00 */
[----:B------:R-:W-:Y:S01]  /*1870*/  IMAD.MOV.U32 R174, RZ, RZ, R170 ;  /* 0x000000ffffae7224 */ /* 0x000fe200078e00aa */
[----:B------:R-:W-:-:S02]  /*1880*/  MOV R176, R172 ;  /* 0x000000ac00b07202 */ /* 0x000fc40000000f00 */
[----:B------:R-:W-:Y:S01]  /*1890*/  MOV R175, R171 ;  /* 0x000000ab00af7202 */ /* 0x000fe20000000f00 */
[----:B------:R-:W-:Y:S01]  /*18a0*/  IMAD.MOV.U32 R171, RZ, RZ, R165 ;  /* 0x000000ffffab7224 */ /* 0x000fe200078e00a5 */
[----:B------:R-:W-:Y:S01]  /*18b0*/  MOV R173, R167 ;  /* 0x000000a700ad7202 */ /* 0x000fe20000000f00 */
[----:B------:R-:W3:Y:S01]  /*18c0*/  LDL R165, [R1+0x11c] ;  /* 0x00011c0001a57983 */ /* 0x000ee20000100800 */
[----:B------:R-:W-:Y:S01]  /*18d0*/  MOV R172, R166 ;  /* 0x000000a600ac7202 */ /* 0x000fe20000000f00 */
[----:B------:R-:W-:Y:S01]  /*18e0*/  @P0 IMAD.WIDE.U32 R16, R3, 0x20, R16 ;  /* 0x0000002003100825 */ /* 0x000fe200078e0010 */
[----:B------:R-:W-:Y:S01]  /*18f0*/  MOV R170, R164 ;  /* 0x000000a400aa7202 */ /* 0x000fe20000000f00 */
[----:B------:R-:W3:Y:S01]  /*1900*/  LDL R167, [R1+0x114] ;  /* 0x0001140001a77983 */ /* 0x000ee20000100800 */
[----:B--2---:R-:W2:Y:S03]  /*1910*/  LDC.64 R6, c[0x0][0x3d0] ;  /* 0x0000f400ff067b82 */ /* 0x004ea60000000a00 */
[----:B------:R-:W2:Y:S04]  /*1920*/  LDL R166, [R1+0x118] ;  /* 0x0001180001a67983 */ /* 0x000ea80000100800 */
[----:B------:R-:W2:Y:S04]  /*1930*/  LDL R164, [R1+0x110] ;  /* 0x0001100001a47983 */ /* 0x000ea80000100800 */
[----:B----4-:R4:W-:Y:S04]  /*1940*/  @P5 STL.64 [R1+0x160], R188 ;  /* 0x000160bc01005387 */ /* 0x0109e80000100a00 */
[----:B------:R1:W-:Y:S01]  /*1950*/  @P5 STL.64 [R1+0x168], R190 ;  /* 0x000168be01005387 */ /* 0x0003e20000100a00 */
[----:B----4-:R-:W-:Y:S01]  /*1960*/  MOV R188, R185 ;  /* 0x000000b900bc7202 */ /* 0x010fe20000000f00 */
[----:B------:R-:W-:Y:S01]  /*1970*/  IMAD.MOV.U32 R189, RZ, RZ, R184 ;  /* 0x000000ffffbd7224 */ /* 0x000fe200078e00b8 */
[----:B-1----:R-:W-:-:S02]  /*1980*/  MOV R190, R183 ;  /* 0x000000b700be7202 */ /* 0x002fc40000000f00 */
[----:B------:R-:W-:-:S06]  /*1990*/  MOV R191, R182 ;  /* 0x000000b600bf7202 */ /* 0x000fcc0000000f00 */
[----:B------:R-:W4:Y:S01]  /*19a0*/  @P5 LDG.E.128 R188, desc[UR6][R12.64] ;  /* 0x000000060cbc5981 */ /* 0x000f22000c1e1d00 */
[----:B------:R-:W-:Y:S01]  /*19b0*/  IMAD.MOV.U32 R185, RZ, RZ, R181 ;  /* 0x000000ffffb97224 */ /* 0x000fe200078e00b5 */
[----:B------:R-:W-:Y:S01]  /*19c0*/  MOV R184, R180 ;  /* 0x000000b400b87202 */ /* 0x000fe20000000f00 */
[----:B------:R-:W-:Y:S01]  /*19d0*/  IMAD.MOV.U32 R182, RZ, RZ, R178 ;  /* 0x000000ffffb67224 */ /* 0x000fe200078e00b2 */
[----:B------:R-:W-:Y:S01]  /*19e0*/  MOV R183, R179 ;  /* 0x000000b300b77202 */ /* 0x000fe20000000f00 */
[----:B------:R-:W-:Y:S01]  /*19f0*/  IMAD.MOV.U32 R179, RZ, RZ, R175 ;  /* 0x000000ffffb37224 */ /* 0x000fe200078e00af */
[----:B------:R-:W-:Y:S02]  /*1a00*/  MOV R181, R177 ;  /* 0x000000b100b57202 */ /* 0x000fe40000000f00 */
[----:B------:R-:W-:Y:S01]  /*1a10*/  MOV R180, R176 ;  /* 0x000000b000b47202 */ /* 0x000fe20000000f00 */
[----:B------:R-:W-:Y:S01]  /*1a20*/  IMAD.MOV.U32 R176, RZ, RZ, R172 ;  /* 0x000000ffffb07224 */ /* 0x000fe200078e00ac */
[----:B------:R-:W-:-:S02]  /*1a30*/  MOV R178, R174 ;  /* 0x000000ae00b27202 */ /* 0x000fc40000000f00 */
[----:B------:R-:W-:Y:S01]  /*1a40*/  MOV R177, R173 ;  /* 0x000000ad00b17202 */ /* 0x000fe20000000f00 */
[----:B---3--:R-:W-:Y:S01]  /*1a50*/  IMAD.MOV.U32 R173, RZ, RZ, R167 ;  /* 0x000000ffffad7224 */ /* 0x008fe200078e00a7 */
[----:B------:R-:W-:Y:S01]  /*1a60*/  MOV R175, R171 ;  /* 0x000000ab00af7202 */ /* 0x000fe20000000f00 */
[----:B------:R-:W3:Y:S01]  /*1a70*/  LDL R167, [R1+0x104] ;  /* 0x0001040001a77983 */ /* 0x000ee20000100800 */
[----:B------:R-:W-:Y:S01]  /*1a80*/  MOV R174, R170 ;  /* 0x000000aa00ae7202 */ /* 0x000fe20000000f00 */
[----:B--2---:R-:W-:Y:S01]  /*1a90*/  IMAD.MOV.U32 R170, RZ, RZ, R164 ;  /* 0x000000ffffaa7224 */ /* 0x004fe200078e00a4 */
[----:B------:R-:W-:Y:S01]  /*1aa0*/  MOV R172, R166 ;  /* 0x000000a600ac7202 */ /* 0x000fe20000000f00 */
[----:B------:R-:W2:Y:S01]  /*1ab0*/  LDL R164, [R1+0x100] ;  /* 0x0001000001a47983 */ /* 0x000ea20000100800 */
[----:B------:R-:W-:-:S03]  /*1ac0*/  MOV R171, R165 ;  /* 0x000000a500ab7202 */ /* 0x000fc60000000f00 */
[----:B------:R-:W3:Y:S04]  /*1ad0*/  LDL R166, [R1+0x108] ;  /* 0x0001080001a67983 */ /* 0x000ee80000100800 */
[----:B------:R-:W2:Y:S04]  /*1ae0*/  LDL R165, [R1+0x10c] ;  /* 0x00010c0001a57983 */ /* 0x000ea80000100800 */
[----:B----4-:R1:W-:Y:S04]  /*1af0*/  @P5 STL.64 [R1+0x150], R188 ;  /* 0x000150bc01005387 */ /* 0x0103e80000100a00 */
[----:B------:R4:W-:Y:S01]  /*1b00*/  @P5 STL.64 [R1+0x158], R190 ;  /* 0x000158be01005387 */ /* 0x0009e20000100a00 */
[----:B-1----:R-:W-:-:S02]  /*1b10*/  MOV R188, R185 ;  /* 0x000000b900bc7202 */ /* 0x002fc40000000f00 */
        /* <DEDUP_REMOVED lines=13> */
[----:B------:R-:W-:Y:S01]  /*1bf0*/  MOV R177, R173 ;  /* 0x000000ad00b17202 */ /* 0x000fe20000000f00 */
[----:B------:R-:W-:Y:S01]  /*1c00*/  @P0 IMAD.WIDE.U32 R18, R3, 0x20, R18 ;  /* 0x0000002003120825 */ /* 0x000fe200078e0012 */
[----:B------:R-:W-:Y:S01]  /*1c10*/  MOV R176, R172 ;  /* 0x000000ac00b07202 */ /* 0x000fe20000000f00 */
[----:B-1----:R-:W1:Y:S01]  /*1c20*/  LDC.64 R12, c[0x0][0x3d8] ;  /* 0x0000f600ff0c7b82 */ /* 0x002e620000000a00 */
[----:B------:R-:W-:Y:S01]  /*1c30*/  MOV R174, R170 ;  /* 0x000000aa00ae7202 */ /* 0x000fe20000000f00 */
[----:B---3--:R-:W-:Y:S01]  /*1c40*/  IMAD.MOV.U32 R172, RZ, RZ, R166 ;  /* 0x000000ffffac7224 */ /* 0x008fe200078e00a6 */
[----:B------:R-:W-:Y:S01]  /*1c50*/  MOV R173, R167 ;  /* 0x000000a700ad7202 */ /* 0x000fe20000000f00 */
[----:B------:R-:W3:Y:S01]  /*1c60*/  LDL R166, [R1+0xf8] ;  /* 0x0000f80001a67983 */ /* 0x000ee20000100800 */
[----:B--2---:R-:W-:-:S02]  /*1c70*/  MOV R171, R165 ;  /* 0x000000a500ab7202 */ /* 0x004fc40000000f00 */
[----:B------:R-:W-:Y:S01]  /*1c80*/  MOV R170, R164 ;  /* 0x000000a400aa7202 */ /* 0x000fe20000000f00 */
[----:B------:R-:W2:Y:S04]  /*1c90*/  LDL R167, [R1+0xf4] ;  /* 0x0000f40001a77983 */ /* 0x000ea80000100800 */
[----:B------:R-:W3:Y:S04]  /*1ca0*/  LDL R165, [R1+0xfc] ;  /* 0x0000fc0001a57983 */ /* 0x000ee80000100800 */
[----:B------:R-:W2:Y:S01]  /*1cb0*/  LDL R164, [R1+0xf0] ;  /* 0x0000f00001a47983 */ /* 0x000ea20000100800 */
[----:B------:R-:W-:-:S03]  /*1cc0*/  @P0 IADD3 R3, PT, PT, R3, 0x20, RZ ;  /* 0x0000002003030810 */ /* 0x000fc60007ffe0ff */
[----:B------:R-:W5:Y:S04]  /*1cd0*/  @P0 LD.E.128 R112, desc[UR6][R18.64] ;  /* 0x0000000612700980 */ /* 0x000f68000c101d00 */
[----:B------:R0:W5:Y:S04]  /*1ce0*/  @P0 LD.E.128 R108, desc[UR6][R18.64+0x10] ;  /* 0x00001006126c0980 */ /* 0x000168000c101d00 */
[----:B----4-:R4:W-:Y:S01]  /*1cf0*/  @P5 STL.64 [R1+0x140], R188 ;  /* 0x000140bc01005387 */ /* 0x0109e20000100a00 */
[----:B------:R-:W-:Y:S01]  /*1d00*/  @P1 IMAD.WIDE.U32 R20, R3, 0x20, R20 ;  /* 0x0000002003141825 */ /* 0x000fe200078e0014 */
[----:B0-----:R-:W0:Y:S02]  /*1d10*/  LDC.64 R18, c[0x0][0x3d0] ;  /* 0x0000f400ff127b82 */ /* 0x001e240000000a00 */
[----:B------:R1:W-:Y:S01]  /*1d20*/  @P5 STL.64 [R1+0x148], R190 ;  /* 0x000148be01005387 */ /* 0x0003e20000100a00 */
[----:B----4-:R-:W-:Y:S01]  /*1d30*/  IMAD.MOV.U32 R188, RZ, RZ, R185 ;  /* 0x000000ffffbc7224 */ /* 0x010fe200078e00b9 */
[----:B------:R-:W-:-:S02]  /*1d40*/  MOV R189, R184 ;  /* 0x000000b800bd7202 */ /* 0x000fc40000000f00 */
[----:B-1----:R-:W-:Y:S01]  /*1d50*/  MOV R190, R183 ;  /* 0x000000b700be7202 */ /* 0x002fe20000000f00 */
        /* <DEDUP_REMOVED lines=12> */
[----:B---3--:R-:W-:Y:S01]  /*1e20*/  IMAD.MOV.U32 R170, RZ, RZ, R165 ;  /* 0x000000ffffaa7224 */ /* 0x008fe200078e00a5 */
[----:B------:R-:W-:Y:S01]  /*1e30*/  MOV R175, R172 ;  /* 0x000000ac00af7202 */ /* 0x000fe20000000f00 */
[----:B------:R-:W3:Y:S01]  /*1e40*/  LDL R165, [R1+0xe8] ;  /* 0x0000e80001a57983 */ /* 0x000ee20000100800 */
[----:B------:R-:W-:-:S02]  /*1e50*/  MOV R174, R171 ;  /* 0x000000ab00ae7202 */ /* 0x000fc40000000f00 */
[----:B--2---:R-:W-:Y:S02]  /*1e60*/  MOV R172, R167 ;  /* 0x000000a700ac7202 */ /* 0x004fe40000000f00 */
[----:B------:R-:W-:Y:S01]  /*1e70*/  MOV R171, R166 ;  /* 0x000000a600ab7202 */ /* 0x000fe20000000f00 */
[----:B------:R-:W2:Y:S01]  /*1e80*/  LDL R167, [R1+0xe0] ;  /* 0x0000e00001a77983 */ /* 0x000ea20000100800 */
[----:B------:R-:W-:-:S03]  /*1e90*/  MOV R173, R164 ;  /* 0x000000a400ad7202 */ /* 0x000fc60000000f00 */
[----:B------:R-:W2:Y:S04]  /*1ea0*/  LDL R166, [R1+0xe4] ;  /* 0x0000e40001a67983 */ /* 0x000ea80000100800 */
[----:B------:R-:W2:Y:S04]  /*1eb0*/  LDL R164, [R1+0xec] ;  /* 0x0000ec0001a47983 */ /* 0x000ea80000100800 */
[----:B----4-:R1:W-:Y:S04]  /*1ec0*/  @P0 STL.64 [R1+0x130], R188 ;  /* 0x000130bc01000387 */ /* 0x0103e80000100a00 */
[----:B------:R4:W-:Y:S01]  /*1ed0*/  @P0 STL.64 [R1+0x138], R190 ;  /* 0x000138be01000387 */ /* 0x0009e20000100a00 */
[----:B-1----:R-:W-:Y:S01]  /*1ee0*/  IMAD.MOV.U32 R188, RZ, RZ, R185 ;  /* 0x000000ffffbc7224 */ /* 0x002fe200078e00b9 */
[----:B------:R-:W-:-:S02]  /*1ef0*/  MOV R189, R184 ;  /* 0x000000b800bd7202 */ /* 0x000fc40000000f00 */
[----:B----4-:R-:W-:Y:S01]  /*1f00*/  MOV R190, R183 ;  /* 0x000000b700be7202 */ /* 0x010fe20000000f00 */
[----:B------:R-:W-:-:S06]  /*1f10*/  IMAD.MOV.U32 R191, RZ, RZ, R182 ;  /* 0x000000ffffbf7224 */ /* 0x000fcc00078e00b6 */
[----:B------:R1:W4:Y:S01]  /*1f20*/  @P0 LDG.E.128 R188, desc[UR6][R14.64+0x10] ;  /* 0x000010060ebc0981 */ /* 0x000322000c1e1d00 */
        /* <DEDUP_REMOVED lines=12> */
[----:B------:R-:W-:Y:S01]  /*1ff0*/  IMAD.MOV.U32 R174, RZ, RZ, R170 ;  /* 0x000000ffffae7224 */ /* 0x000fe200078e00aa */
[----:B------:R-:W-:Y:S01]  /*2000*/  MOV R175, R171 ;  /* 0x000000ab00af7202 */ /* 0x000fe20000000f00 */
[----:B---3--:R-:W-:Y:S01]  /*2010*/  IMAD.MOV.U32 R171, RZ, RZ, R165 ;  /* 0x000000ffffab7224 */ /* 0x008fe200078e00a5 */
[----:B--2---:R-:W-:-:S02]  /*2020*/  MOV R173, R167 ;  /* 0x000000a700ad7202 */ /* 0x004fc40000000f00 */
[----:B------:R-:W-:Y:S01]  /*2030*/  MOV R172, R166 ;  /* 0x000000a600ac7202 */ /* 0x000fe20000000f00 */
[----:B------:R-:W-:Y:S01]  /*2040*/  IMAD.MOV.U32 R166, RZ, RZ, R162 ;  /* 0x000000ffffa67224 */ /* 0x000fe200078e00a2 */
[----:B------:R-:W-:Y:S02]  /*2050*/  MOV R170, R164 ;  /* 0x000000a400aa7202 */ /* 0x000fe40000000f00 */
[----:B------:R-:W-:Y:S01]  /*2060*/  MOV R167, R163 ;  /* 0x000000a300a77202 */ /* 0x000fe20000000f00 */
[----:B------:R-:W-:Y:S01]  /*2070*/  IMAD.MOV.U32 R163, RZ, RZ, R159 ;  /* 0x000000ffffa37224 */ /* 0x000fe200078e009f */
[----:B------:R-:W-:Y:S01]  /*2080*/  MOV R165, R161 ;  /* 0x000000a100a57202 */ /* 0x000fe20000000f00 */
[----:B------:R-:W2:Y:S01]  /*2090*/  LDL R159, [R1+0xc4] ;  /* 0x0000c400019f7983 */ /* 0x000ea20000100800 */
[----:B------:R-:W-:Y:S01]  /*20a0*/  MOV R164, R160 ;  /* 0x000000a000a47202 */ /* 0x000fe20000000f00 */
[----:B------:R-:W-:Y:S01]  /*20b0*/  IMAD.MOV.U32 R160, RZ, RZ, R156 ;  /* 0x000000ffffa07224 */ /* 0x000fe200078e009c */
[----:B------:R-:W-:Y:S01]  /*20c0*/  MOV R162, R158 ;  /* 0x0000009e00a27202 */ /* 0x000fe20000000f00 */
[----:B------:R-:W3:Y:S01]  /*20d0*/  LDL R156, [R1+0xc0] ;  /* 0x0000c000019c7983 */ /* 0x000ee20000100800 */
[----:B------:R-:W-:-:S03]  /*20e0*/  MOV R161, R157 ;  /* 0x0000009d00a17202 */ /* 0x000fc60000000f00 */
[----:B------:R-:W3:Y:S04]  /*20f0*/  LDL R158, [R1+0xc8] ;  /* 0x0000c800019e7983 */ /* 0x000ee80000100800 */
[----:B------:R-:W2:Y:S04]  /*2100*/  LDL R157, [R1+0xcc] ;  /* 0x0000cc00019d7983 */ /* 0x000ea80000100800 */
[----:B----4-:R4:W-:Y:S04]  /*2110*/  @P0 STL.64 [R1+0x120], R188 ;  /* 0x000120bc01000387 */ /* 0x0109e80000100a00 */
[----:B------:R0:W-:Y:S01]  /*2120*/  @P0 STL.64 [R1+0x128], R190 ;  /* 0x000128be01000387 */ /* 0x0001e20000100a00 */
[----:B----4-:R-:W-:-:S02]  /*2130*/  MOV R188, R185 ;  /* 0x000000b900bc7202 */ /* 0x010fc40000000f00 */
[----:B------:R-:W-:Y:S01]  /*2140*/  MOV R189, R184 ;  /* 0x000000b800bd7202 */ /* 0x000fe20000000f00 */
[----:B0-----:R-:W-:Y:S01]  /*2150*/  IMAD.MOV.U32 R190, RZ, RZ, R183 ;  /* 0x000000ffffbe7224 */ /* 0x001fe200078e00b7 */
[----:B------:R-:W-:-:S06]  /*2160*/  MOV R191, R182 ;  /* 0x000000b600bf7202 */ /* 0x000fcc0000000f00 */
[----:B------:R-:W4:Y:S01]  /*2170*/  @P0 LDG.E.128 R188, desc[UR6][R16.64] ;  /* 0x0000000610bc0981 */ /* 0x000f22000c1e1d00 */
        /* <DEDUP_REMOVED lines=10> */
[----:B------:R-:W-:Y:S02]  /*2220*/  MOV R176, R172 ;  /* 0x000000ac00b07202 */ /* 0x000fe40000000f00 */
        /* <DEDUP_REMOVED lines=9> */
[----:B--2---:R-:W-:Y:S01]  /*22c0*/  IMAD.MOV.U32 R161, RZ, RZ, R157 ;  /* 0x000000ffffa17224 */ /* 0x004fe200078e009d */
[----:B------:R-:W-:Y:S01]  /*22d0*/  MOV R163, R159 ;  /* 0x0000009f00a37202 */ /* 0x000fe20000000f00 */
[----:B------:R-:W2:Y:S01]  /*22e0*/  LDL R157, [R1+0x4] ;  /* 0x00000400019d7983 */ /* 0x000ea20000100800 */
[----:B---3--:R-:W-:Y:S02]  /*22f0*/  MOV R162, R158 ;  /* 0x0000009e00a27202 */ /* 0x008fe40000000f00 */
[----:B------:R-:W-:Y:S01]  /*2300*/  MOV R160, R156 ;  /* 0x0000009c00a07202 */ /* 0x000fe20000000f00 */
[----:B------:R-:W2:Y:S04]  /*2310*/  LDL R158, [R1+0x8] ;  /* 0x00000800019e7983 */ /* 0x000ea80000100800 */
[----:B------:R-:W2:Y:S04]  /*2320*/  LDL R159, [R1+0xc] ;  /* 0x00000c00019f7983 */ /* 0x000ea80000100800 */
[----:B------:R-:W2:Y:S04]  /*2330*/  LDL R156, [R1] ;  /* 0x00000000019c7983 */ /* 0x000ea80000100800 */
[----:B----4-:R0:W-:Y:S04]  /*2340*/  @P0 STL.64 [R1+0x110], R188 ;  /* 0x000110bc01000387 */ /* 0x0101e80000100a00 */
[----:B------:R3:W-:Y:S01]  /*2350*/  @P0 STL.64 [R1+0x118], R190 ;  /* 0x000118be01000387 */ /* 0x0007e20000100a00 */
[----:B0-----:R-:W-:Y:S01]  /*2360*/  MOV R188, R185 ;  /* 0x000000b900bc7202 */ /* 0x001fe20000000f00 */
[----:B------:R-:W-:Y:S01]  /*2370*/  IMAD.MOV.U32 R189, RZ, RZ, R184 ;  /* 0x000000ffffbd7224 */ /* 0x000fe200078e00b8 */
[----:B---3--:R-:W-:-:S02]  /*2380*/  MOV R190, R183 ;  /* 0x000000b700be7202 */ /* 0x008fc40000000f00 */
[----:B------:R-:W-:-:S06]  /*2390*/  MOV R191, R182 ;  /* 0x000000b600bf7202 */ /* 0x000fcc0000000f00 */
[----:B------:R0:W3:Y:S01]  /*23a0*/  @P0 LDG.E.128 R188, desc[UR6][R16.64+0x10] ;  /* 0x0000100610bc0981 */ /* 0x0000e2000c1e1d00 */
        /* <DEDUP_REMOVED lines=9> */
[----:B0-----:R-:W0:Y:S01]  /*2440*/  @P3 LDC.64 R16, c[0x0][0x440] ;  /* 0x00011000ff103b82 */ /* 0x001e220000000a00 */
[----:B------:R-:W-:Y:S01]  /*2450*/  MOV R177, R167 ;  /* 0x000000a700b17202 */ /* 0x000fe20000000f00 */
[----:B------:R-:W-:Y:S01]  /*2460*/  IMAD.MOV.U32 R167, RZ, RZ, R163 ;  /* 0x000000ffffa77224 */ /* 0x000fe200078e00a3 */
[----:B------:R-:W-:Y:S01]  /*2470*/  MOV R175, R165 ;  /* 0x000000a500af7202 */ /* 0x000fe20000000f00 */
[----:B------:R-:W4:Y:S01]  /*2480*/  LDL R163, [R1+0x1c] ;  /* 0x00001c0001a37983 */ /* 0x000f220000100800 */
[----:B------:R-:W-:Y:S01]  /*2490*/  MOV R174, R164 ;  /* 0x000000a400ae7202 */ /* 0x000fe20000000f00 */
[----:B------:R-:W-:Y:S01]  /*24a0*/  IMAD.MOV.U32 R164, RZ, RZ, R160 ;  /* 0x000000ffffa47224 */ /* 0x000fe200078e00a0 */
[----:B------:R-:W-:Y:S01]  /*24b0*/  MOV R166, R162 ;  /* 0x000000a200a67202 */ /* 0x000fe20000000f00 */
[----:B------:R-:W4:Y:S01]  /*24c0*/  LDL R160, [R1+0x10] ;  /* 0x0000100001a07983 */ /* 0x000f220000100800 */
[----:B------:R-:W-:-:S03]  /*24d0*/  MOV R165, R161 ;  /* 0x000000a100a57202 */ /* 0x000fc60000000f00 */
[----:B------:R-:W4:Y:S04]  /*24e0*/  LDL R161, [R1+0x14] ;  /* 0x0000140001a17983 */ /* 0x000f280000100800 */
[----:B------:R-:W4:Y:S04]  /*24f0*/  LDL R162, [R1+0x18] ;  /* 0x0000180001a27983 */ /* 0x000f280000100800 */
[----:B---3--:R3:W-:Y:S04]  /*2500*/  @P0 STL.64 [R1+0x100], R188 ;  /* 0x000100bc01000387 */ /* 0x0087e80000100a00 */
[----:B------:R1:W-:Y:S01]  /*2510*/  @P0 STL.64 [R1+0x108], R190 ;  /* 0x000108be01000387 */ /* 0x0003e20000100a00 */
[----:B---3--:R-:W-:-:S02]  /*2520*/  MOV R188, R185 ;  /* 0x000000b900bc7202 */ /* 0x008fc40000000f00 */
[----:B------:R-:W-:Y:S01]  /*2530*/  MOV R189, R184 ;  /* 0x000000b800bd7202 */ /* 0x000fe20000000f00 */
[----:B-1----:R-:W-:Y:S01]  /*2540*/  IMAD.MOV.U32 R190, RZ, RZ, R183 ;  /* 0x000000ffffbe7224 */ /* 0x002fe200078e00b7 */
[----:B------:R-:W-:-:S06]  /*2550*/  MOV R191, R182 ;  /* 0x000000b600bf7202 */ /* 0x000fcc0000000f00 */
[----:B------:R-:W3:Y:S01]  /*2560*/  @P1 LDG.E.128 R188, desc[UR6][R20.64] ;  /* 0x0000000614bc1981 */ /* 0x000ee2000c1e1d00 */
        /* <DEDUP_REMOVED lines=10> */
[----:B------:R-:W-:-:S02]  /*2610*/  MOV R176, R167 ;  /* 0x000000a700b07202 */ /* 0x000fc40000000f00 */
[----:B------:R-:W-:Y:S01]  /*2620*/  MOV R175, R166 ;  /* 0x000000a600af7202 */ /* 0x000fe20000000f00 */
[----:B------:R-:W4:Y:S01]  /*2630*/  LDL R167, [R1+0x2c] ;  /* 0x00002c0001a77983 */ /* 0x000f220000100800 */
[----:B------:R-:W-:-:S03]  /*2640*/  MOV R177, R164 ;  /* 0x000000a400b17202 */ /* 0x000fc60000000f00 */
[----:B------:R-:W4:Y:S04]  /*2650*/  LDL R166, [R1+0x28] ;  /* 0x0000280001a67983 */ /* 0x000f280000100800 */
[----:B------:R-:W4:Y:S04]  /*2660*/  LDL R164, [R1+0x20] ;  /* 0x0000200001a47983 */ /* 0x000f280000100800 */
[----:B---3--:R1:W-:Y:S04]  /*2670*/  @P1 STL.64 [R1+0xf0], R188 ;  /* 0x0000f0bc01001387 */ /* 0x0083e80000100a00 */
[----:B------:R3:W-:Y:S01]  /*2680*/  @P1 STL.64 [R1+0xf8], R190 ;  /* 0x0000f8be01001387 */ /* 0x0007e20000100a00 */
[----:B-1----:R-:W-:Y:S01]  /*2690*/  MOV R188, R185 ;  /* 0x000000b900bc7202 */ /* 0x002fe20000000f00 */
[----:B------:R-:W-:Y:S01]  /*26a0*/  IMAD.MOV.U32 R189, RZ, RZ, R184 ;  /* 0x000000ffffbd7224 */ /* 0x000fe200078e00b8 */
[----:B---3--:R-:W-:-:S02]  /*26b0*/  MOV R190, R183 ;  /* 0x000000b700be7202 */ /* 0x008fc40000000f00 */
[----:B------:R-:W-:-:S06]  /*26c0*/  MOV R191, R182 ;  /* 0x000000b600bf7202 */ /* 0x000fcc0000000f00 */
[----:B------:R1:W3:Y:S01]  /*26d0*/  @P1 LDG.E.128 R188, desc[UR6][R20.64+0x10] ;  /* 0x0000100614bc1981 */ /* 0x0002e2000c1e1d00 */
[----:B------:R-:W-:Y:S01]  /*26e0*/  MOV R183, R179 ;  /* 0x000000b300b77202 */ /* 0x000fe20000000f00 */
[----:B------:R-:W-:Y:S01]  /*26f0*/  IMAD.MOV.U32 R182, RZ, RZ, R178 ;  /* 0x000000ffffb67224 */ /* 0x000fe200078e00b2 */
[----:B------:R-:W-:Y:S01]  /*2700*/  MOV R178, R174 ;  /* 0x000000ae00b27202 */ /* 0x000fe20000000f00 */
[----:B------:R-:W-:Y:S01]  /*2710*/  IMAD.MOV.U32 R179, RZ, RZ, R175 ;  /* 0x000000ffffb37224 */ /* 0x000fe200078e00af */
[----:B------:R-:W2:Y:S04]  /*2720*/  LDL R174, [R1+0x5c] ;  /* 0x00005c0001ae7983 */ /* 0x000ea80000100800 */
[----:B------:R-:W4:Y:S01]  /*2730*/  LDL R175, [R1+0x58] ;  /* 0x0000580001af7983 */ /* 0x000f220000100800 */
[----:B------:R-:W-:Y:S01]  /*2740*/  IMAD.MOV.U32 R185, RZ, RZ, R181 ;  /* 0x000000ffffb97224 */ /* 0x000fe200078e00b5 */
[----:B------:R-:W-:Y:S01]  /*2750*/  MOV R184, R180 ;  /* 0x000000b400b87202 */ /* 0x000fe20000000f00 */
[----:B-1----:R-:W1:Y:S01]  /*2760*/  LDC.64 R20, c[0x0][0x3d8] ;  /* 0x0000f600ff147b82 */ /* 0x002e620000000a00 */
[----:B------:R-:W-:-:S02]  /*2770*/  MOV R181, R177 ;  /* 0x000000b100b57202 */ /* 0x000fc40000000f00 */
[----:B------:R-:W-:Y:S01]  /*2780*/  MOV R180, R176 ;  /* 0x000000b000b47202 */ /* 0x000fe20000000f00 */
[----:B------:R-:W2:Y:S04]  /*2790*/  LDL R177, [R1+0x54] ;  /* 0x0000540001b17983 */ /* 0x000ea80000100800 */
[----:B------:R-:W2:Y:S04]  /*27a0*/  LDL R176, [R1+0x50] ;  /* 0x0000500001b07983 */ /* 0x000ea80000100800 */
[----:B---3--:R3:W-:Y:S04]  /*27b0*/  @P1 STL.64 [R1+0xe0], R188 ;  /* 0x0000e0bc01001387 */ /* 0x0087e80000100a00 */
[----:B------:R0:W-:Y:S01]  /*27c0*/  @P1 STL.64 [R1+0xe8], R190 ;  /* 0x0000e8be01001387 */ /* 0x0001e20000100a00 */
[----:B---3--:R-:W-:Y:S01]  /*27d0*/  MOV R188, R185 ;  /* 0x000000b900bc7202 */ /* 0x008fe20000000f00 */
[----:B------:R-:W-:Y:S01]  /*27e0*/  IMAD.MOV.U32 R189, RZ, RZ, R184 ;  /* 0x000000ffffbd7224 */ /* 0x000fe200078e00b8 */
[----:B0-----:R-:W-:-:S02]  /*27f0*/  MOV R190, R183 ;  /* 0x000000b700be7202 */ /* 0x001fc40000000f00 */
[----:B------:R-:W-:-:S06]  /*2800*/  MOV R191, R182 ;  /* 0x000000b600bf7202 */ /* 0x000fcc0000000f00 */
[----:B------:R-:W3:Y:S01]  /*2810*/  @P1 LDG.E.128 R188, desc[UR6][R22.64] ;  /* 0x0000000616bc1981 */ /* 0x000ee2000c1e1d00 */
[----:B------:R-:W-:Y:S01]  /*2820*/  IMAD.MOV.U32 R185, RZ, RZ, R181 ;  /* 0x000000ffffb97224 */ /* 0x000fe200078e00b5 */
[----:B------:R-:W-:Y:S01]  /*2830*/  MOV R184, R180 ;  /* 0x000000b400b87202 */ /* 0x000fe20000000f00 */
[----:B------:R-:W-:Y:S01]  /*2840*/  IMAD.MOV.U32 R182, RZ, RZ, R178 ;  /* 0x000000ffffb67224 */ /* 0x000fe200078e00b2 */
[----:B------:R-:W-:Y:S01]  /*2850*/  MOV R183, R179 ;  /* 0x000000b300b77202 */ /* 0x000fe20000000f00 */
[----:B------:R-:W3:Y:S01]  /*2860*/  LDL R181, [R1+0xa0] ;  /* 0x0000a00001b57983 */ /* 0x000ee20000100800 */
[----:B----4-:R-:W-:Y:S02]  /*2870*/  MOV R178, R175 ;  /* 0x000000af00b27202 */ /* 0x010fe40000000f00 */
[----:B--2---:R-:W-:Y:S01]  /*2880*/  MOV R179, R174 ;  /* 0x000000ae00b37202 */ /* 0x004fe20000000f00 */
[----:B------:R-:W2:Y:S04]  /*2890*/  LDL R180, [R1+0xa4] ;  /* 0x0000a40001b47983 */ /* 0x000ea80000100800 */
[----:B------:R-:W4:Y:S04]  /*28a0*/  LDL R175, [R1+0xa8] ;  /* 0x0000a80001af7983 */ /* 0x000f280000100800 */
[----:B------:R-:W4:Y:S04]  /*28b0*/  LDL R174, [R1+0xac] ;  /* 0x0000ac0001ae7983 */ /* 0x000f280000100800 */
[----:B---3--:R0:W-:Y:S04]  /*28c0*/  @P1 STL.64 [R1+0xd0], R188 ;  /* 0x0000d0bc01001387 */ /* 0x0081e80000100a00 */
[----:B------:R3:W-:Y:S01]  /*28d0*/  @P1 STL.64 [R1+0xd8], R190 ;  /* 0x0000d8be01001387 */ /* 0x0007e20000100a00 */
[----:B0-----:R-:W-:-:S02]  /*28e0*/  MOV R188, R185 ;  /* 0x000000b900bc7202 */ /* 0x001fc40000000f00 */
[----:B------:R-:W-:Y:S01]  /*28f0*/  MOV R189, R184 ;  /* 0x000000b800bd7202 */ /* 0x000fe20000000f00 */
[----:B---3--:R-:W-:Y:S01]  /*2900*/  IMAD.MOV.U32 R190, RZ, RZ, R183 ;  /* 0x000000ffffbe7224 */ /* 0x008fe200078e00b7 */
[----:B------:R-:W-:-:S06]  /*2910*/  MOV R191, R182 ;  /* 0x000000b600bf7202 */ /* 0x000fcc0000000f00 */
[----:B------:R0:W3:Y:S01]  /*2920*/  @P1 LDG.E.128 R188, desc[UR6][R22.64+0x10] ;  /* 0x0000100616bc1981 */ /* 0x0000e2000c1e1d00 */
[----:B------:R-:W-:Y:S01]  /*2930*/  MOV R185, R181 ;  /* 0x000000b500b97202 */ /* 0x000fe20000000f00 */
[----:B--2---:R-:W-:Y:S01]  /*2940*/  IMAD.MOV.U32 R184, RZ, RZ, R180 ;  /* 0x000000ffffb87224 */ /* 0x004fe200078e00b4 */
[----:B----4-:R-:W-:Y:S01]  /*2950*/  MOV R183, R175 ;  /* 0x000000af00b77202 */ /* 0x010fe20000000f00 */
[----:B------:R-:W-:Y:S01]  /*2960*/  IMAD.MOV.U32 R181, RZ, RZ, R173 ;  /* 0x000000ffffb57224 */ /* 0x000fe200078e00ad */
[----:B------:R-:W-:Y:S01]  /*2970*/  MOV R182, R174 ;  /* 0x000000ae00b67202 */ /* 0x000fe20000000f00 */
[----:B------:R-:W-:Y:S01]  /*2980*/  IMAD.MOV.U32 R174, RZ, RZ, R170 ;  /* 0x000000ffffae7224 */ /* 0x000fe200078e00aa */
[----:B------:R-:W-:Y:S01]  /*2990*/  MOV R180, R172 ;  /* 0x000000ac00b47202 */ /* 0x000fe20000000f00 */
[----:B------:R-:W2:Y:S01]  /*29a0*/  LDL R170, [R1+0x9c] ;  /* 0x00009c0001aa7983 */ /* 0x000ea20000100800 */
[----:B------:R-:W-:Y:S01]  /*29b0*/  MOV R175, R171 ;  /* 0x000000ab00af7202 */ /* 0x000fe20000000f00 */
[----:B------:R-:W-:Y:S01]  /*29c0*/  @P1 IMAD.WIDE.U32 R24, R3, 0x20, R24 ;  /* 0x0000002003181825 */ /* 0x000fe200078e0018 */
[----:B------:R-:W-:Y:S01]  /*29d0*/  MOV R173, R169 ;  /* 0x000000a900ad7202 */ /* 0x000fe20000000f00 */
[----:B------:R-:W4:Y:S01]  /*29e0*/  LDL R171, [R1+0x98] ;  /* 0x0000980001ab7983 */ /* 0x000f220000100800 */
[----:B------:R-:W-:Y:S01]  /*29f0*/  MOV R172, R168 ;  /* 0x000000a800ac7202 */ /* 0x000fe20000000f00 */
[----:B0-----:R-:W0:Y:S02]  /*2a00*/  LDC.64 R22, c[0x0][0x3d0] ;  /* 0x0000f400ff167b82 */ /* 0x001e240000000a00 */
[----:B------:R-:W4:Y:S04]  /*2a10*/  LDL R169, [R1+0x80] ;  /* 0x0000800001a97983 */ /* 0x000f280000100800 */
[----:B------:R-:W4:Y:S01]  /*2a20*/  LDL R168, [R1+0x84] ;  /* 0x0000840001a87983 */ /* 0x000f220000100800 */
[----:B------:R-:W-:Y:S01]  /*2a30*/  IMAD.MOV.U32 R196, RZ, RZ, R185 ;  /* 0x000000ffffc47224 */ /* 0x000fe200078e00b9 */
        /* <DEDUP_REMOVED lines=8> */
[----:B------:R-:W-:Y:S01]  /*2ac0*/  MOV R192, R173 ;  /* 0x000000ad00c07202 */ /* 0x000fe20000000f00 */
[----:B------:R-:W-:Y:S01]  /*2ad0*/  @P1 VIADD R3, R3, 0x20 ;  /* 0x0000002003031836 */ /* 0x000fe20000000000 */
[----:B------:R-:W-:Y:S01]  /*2ae0*/  ISETP.GE.U32.AND P0, PT, R0, 0xc0, PT ;  /* 0x000000c00000780c */ /* 0x000fe20003f06070 */
[----:B------:R-:W5:Y:S04]  /*2af0*/  @P1 LD.E.128 R104, desc[UR6][R24.64] ;  /* 0x0000000618681980 */ /* 0x000f68000c101d00 */
[----:B------:R1:W5:Y:S04]  /*2b00*/  @P1 LD.E.128 R100, desc[UR6][R24.64+0x10] ;  /* 0x0000100618641980 */ /* 0x000368000c101d00 */
[----:B---3--:R-:W-:Y:S01]  /*2b10*/  @P1 STL.64 [R1+0xc0], R188 ;  /* 0x0000c0bc01001387 */ /* 0x008fe20000100a00 */
[----:B--2---:R-:W-:-:S03]  /*2b20*/  MOV R195, R170 ;  /* 0x000000aa00c37202 */ /* 0x004fc60000000f00 */
[----:B------:R2:W-:Y:S01]  /*2b30*/  @P1 STL.64 [R1+0xc8], R190 ;  /* 0x0000c8be01001387 */ /* 0x0005e20000100a00 */
[----:B----4-:R-:W-:-:S03]  /*2b40*/  MOV R194, R171 ;  /* 0x000000ab00c27202 */ /* 0x010fc60000000f00 */
[----:B------:R-:W3:Y:S01]  /*2b50*/  LDL R170, [R1+0x38] ;  /* 0x0000380001aa7983 */ /* 0x000ee20000100800 */
[C---:B------:R-:W-:Y:S01]  /*2b60*/  @P2 IMAD.WIDE.U32 R6, R3.reuse, 0x20, R6 ;  /* 0x0000002003062825 */ /* 0x040fe200078e0006 */
[----:B------:R-:W4:Y:S02]  /*2b70*/  @P0 LDC.64 R28, c[0x0][0x440] ;  /* 0x00011000ff1c0b82 */ /* 0x000f240000000a00 */
[----:B------:R-:W3:Y:S04]  /*2b80*/  LDL R171, [R1+0x3c] ;  /* 0x00003c0001ab7983 */ /* 0x000ee80000100800 */
[----:B--2---:R-:W2:Y:S01]  /*2b90*/  LDL R190, [R1+0x88] ;  /* 0x0000880001be7983 */ /* 0x004ea20000100800 */
[----:B------:R-:W-:Y:S01]  /*2ba0*/  @P2 IMAD.WIDE.U32 R12, R3, 0x20, R12 ;  /* 0x00000020030c2825 */ /* 0x000fe200078e000c */
[----:B-1----:R-:W1:Y:S02]  /*2bb0*/  LDC.64 R24, c[0x0][0x3d8] ;  /* 0x0000f600ff187b82 */ /* 0x002e640000000a00 */
[----:B------:R-:W2:Y:S01]  /*2bc0*/  LDL R191, [R1+0x8c] ;  /* 0x00008c0001bf7983 */ /* 0x000ea20000100800 */
[----:B------:R-:W-:Y:S01]  /*2bd0*/  IMAD.MOV.U32 R188, RZ, RZ, R169 ;  /* 0x000000ffffbc7224 */ /* 0x000fe200078e00a9 */
[----:B------:R-:W-:-:S02]  /*2be0*/  MOV R189, R168 ;  /* 0x000000a800bd7202 */ /* 0x000fc40000000f00 */
[----:B------:R-:W3:Y:S04]  /*2bf0*/  LDL R168, [R1+0x30] ;  /* 0x0000300001a87983 */ /* 0x000ee80000100800 */
[----:B------:R-:W3:Y:S04]  /*2c00*/  LDL R169, [R1+0x34] ;  /* 0x0000340001a97983 */ /* 0x000ee80000100800 */
        /* <DEDUP_REMOVED lines=12> */
[C---:B------:R-:W-:Y:S01]  /*2cd0*/  @P2 IMAD.WIDE.U32 R4, R3.reuse, 0x20, R4 ;  /* 0x0000002003042825 */ /* 0x040fe200078e0004 */
[----:B------:R-:W-:-:S02]  /*2ce0*/  @P2 IADD3 R3, PT, PT, R3, 0x20, RZ ;  /* 0x0000002003032810 */ /* 0x000fc40007ffe0ff */
[----:B------:R-:W4:Y:S03]  /*2cf0*/  @P2 LDG.E.128 R200, desc[UR6][R6.64] ;  /* 0x0000000606c82981 */ /* 0x000f26000c1e1d00 */
[C---:B------:R-:W-:Y:S01]  /*2d00*/  @P3 IMAD.WIDE.U32 R14, R3.reuse, 0x20, R14 ;  /* 0x00000020030e3825 */ /* 0x040fe200078e000e */
[----:B------:R-:W4:Y:S03]  /*2d10*/  @P2 LDG.E.128 R196, desc[UR6][R6.64+0x10] ;  /* 0x0000100606c42981 */ /* 0x000f26000c1e1d00 */
[C---:B------:R-:W-:Y:S01]  /*2d20*/  @P3 IMAD.WIDE.U32 R26, R3.reuse, 0x20, R26 ;  /* 0x00000020031a3825 */ /* 0x040fe200078e001a */
[----:B------:R-:W4:Y:S03]  /*2d30*/  @P2 LDG.E.128 R192, desc[UR6][R12.64] ;  /* 0x000000060cc02981 */ /* 0x000f26000c1e1d00 */
[C---:B------:R-:W-:Y:S01]  /*2d40*/  @P3 IMAD.WIDE.U32 R16, R3.reuse, 0x20, R16 ;  /* 0x0000002003103825 */ /* 0x040fe200078e0010 */
[----:B------:R-:W4:Y:S03]  /*2d50*/  @P3 LDG.E.128 R176, desc[UR6][R26.64] ;  /* 0x000000061ab03981 */ /* 0x000f26000c1e1d00 */
[----:B------:R-:W-:Y:S01]  /*2d60*/  @P3 VIADD R3, R3, 0x20 ;  /* 0x0000002003033836 */ /* 0x000fe20000000000 */
[----:B------:R-:W5:Y:S03]  /*2d70*/  @P2 LD.E.128 R96, desc[UR6][R4.64] ;  /* 0x0000000604602980 */ /* 0x000f66000c101d00 */
[C---:B------:R-:W-:Y:S01]  /*2d80*/  @P0 IMAD.WIDE.U32 R20, R3.reuse, 0x20, R20 ;  /* 0x0000002003140825 */ /* 0x040fe200078e0014 */
[----:B------:R-:W5:Y:S03]  /*2d90*/  @P2 LD.E.128 R92, desc[UR6][R4.64+0x10] ;  /* 0x00001006045c2980 */ /* 0x000f66000c101d00 */
[----:B------:R-:W-:Y:S01]  /*2da0*/  @P0 IMAD.WIDE.U32 R18, R3, 0x20, R18 ;  /* 0x0000002003120825 */ /* 0x000fe200078e0012 */
[----:B------:R-:W4:Y:S04]  /*2db0*/  @P0 LDG.E.128 R156, desc[UR6][R20.64+0x10] ;  /* 0x00001006149c0981 */ /* 0x000f28000c1e1d00 */
[----:B------:R-:W4:Y:S04]  /*2dc0*/  @P0 LDG.E.128 R160, desc[UR6][R20.64] ;  /* 0x0000000614a00981 */ /* 0x000f28000c1e1d00 */
[----:B------:R-:W4:Y:S01]  /*2dd0*/  @P0 LDG.E.128 R164, desc[UR6][R18.64+0x10] ;  /* 0x0000100612a40981 */ /* 0x000f22000c1e1d00 */
[----:B------:R-:W-:-:S03]  /*2de0*/  ISETP.GE.U32.AND P1, PT, R0, 0xe0, PT ;  /* 0x000000e00000780c */ /* 0x000fc60003f26070 */
[----:B--2---:R-:W2:Y:S10]  /*2df0*/  @P2 LDG.E.128 R188, desc[UR6][R12.64+0x10] ;  /* 0x000010060cbc2981 */ /* 0x004eb4000c1e1d00 */
[----:B------:R-:W1:Y:S01]  /*2e00*/  @P1 LDC.64 R30, c[0x0][0x440] ;  /* 0x00011000ff1e1b82 */ /* 0x000e620000000a00 */
[----:B------:R-:W-:-:S02]  /*2e10*/  CS2R R34, SRZ ;  /* 0x0000000000227805 */ /* 0x000fc4000001ff00 */
[----:B------:R-:W-:Y:S01]  /*2e20*/  CS2R R32, SRZ ;  /* 0x0000000000207805 */ /* 0x000fe2000001ff00 */
[----:B------:R-:W5:Y:S04]  /*2e30*/  @P3 LD.E.128 R88, desc[UR6][R16.64] ;  /* 0x0000000610583980 */ /* 0x000f68000c101d00 */
[----:B---3--:R-:W3:Y:S04]  /*2e40*/  @P0 LDG.E.128 R168, desc[UR6][R18.64] ;  /* 0x0000000612a80981 */ /* 0x008ee8000c1e1d00 */
[----:B----4-:R-:W4:Y:S04]  /*2e50*/  @P3 LDG.E.128 R184, desc[UR6][R14.64] ;  /* 0x000000060eb83981 */ /* 0x010f28000c1e1d00 */
[----:B------:R1:W4:Y:S04]  /*2e60*/  @P3 LDG.E.128 R180, desc[UR6][R14.64+0x10] ;  /* 0x000010060eb43981 */ /* 0x000328000c1e1d00 */
[----:B------:R-:W4:Y:S04]  /*2e70*/  @P3 LDG.E.128 R172, desc[UR6][R26.64+0x10] ;  /* 0x000010061aac3981 */ /* 0x000f28000c1e1d00 */
[----:B------:R0:W-:Y:S04]  /*2e80*/  @P2 STL.64 [R1+0xb0], R200 ;  /* 0x0000b0c801002387 */ /* 0x0001e80000100a00 */
[----:B------:R0:W-:Y:S04]  /*2e90*/  @P2 STL.64 [R1+0xb8], R202 ;  /* 0x0000b8ca01002387 */ /* 0x0001e80000100a00 */
[----:B------:R0:W-:Y:S04]  /*2ea0*/  @P2 STL.64 [R1+0xa0], R196 ;  /* 0x0000a0c401002387 */ /* 0x0001e80000100a00 */
[----:B------:R0:W-:Y:S04]  /*2eb0*/  @P2 STL.64 [R1+0xa8], R198 ;  /* 0x0000a8c601002387 */ /* 0x0001e80000100a00 */
[----:B------:R0:W-:Y:S04]  /*2ec0*/  @P2 STL.64 [R1+0x90], R192 ;  /* 0x000090c001002387 */ /* 0x0001e80000100a00 */
[----:B------:R0:W-:Y:S01]  /*2ed0*/  @P2 STL.64 [R1+0x98], R194 ;  /* 0x000098c201002387 */ /* 0x0001e20000100a00 */
[C---:B------:R-:W-:Y:S01]  /*2ee0*/  @P0 IMAD.WIDE.U32 R28, R3.reuse, 0x20, R28 ;  /* 0x00000020031c0825 */ /* 0x040fe200078e001c */
[----:B------:R-:W-:-:S02]  /*2ef0*/  @P0 IADD3 R3, PT, PT, R3, 0x20, RZ ;  /* 0x0000002003030810 */ /* 0x000fc40007ffe0ff */
[----:B------:R-:W-:Y:S01]  /*2f00*/  CS2R R38, SRZ ;  /* 0x0000000000267805 */ /* 0x000fe2000001ff00 */
[----:B------:R1:W5:Y:S04]  /*2f10*/  @P3 LD.E.128 R84, desc[UR6][R16.64+0x10] ;  /* 0x0000100610543980 */ /* 0x000368000c101d00 */
[----:B------:R-:W5:Y:S04]  /*2f20*/  @P0 LD.E.128 R80, desc[UR6][R28.64] ;  /* 0x000000061c500980 */ /* 0x000f68000c101d00 */
[----:B------:R1:W5:Y:S01]  /*2f30*/  @P0 LD.E.128 R76, desc[UR6][R28.64+0x10] ;  /* 0x000010061c4c0980 */ /* 0x000362000c101d00 */
[----:B0-----:R-:W-:-:S04]  /*2f40*/  @P1 IMAD.WIDE.U32 R22, R3, 0x20, R22 ;  /* 0x0000002003161825 */ /* 0x001fc800078e0016 */
[C---:B-1----:R-:W-:Y:S01]  /*2f50*/  @P1 IMAD.WIDE.U32 R24, R3.reuse, 0x20, R24 ;  /* 0x0000002003181825 */ /* 0x042fe200078e0018 */
[----:B------:R-:W5:Y:S03]  /*2f60*/  @P1 LDG.E.128 R244, desc[UR6][R22.64] ;  /* 0x0000000616f41981 */ /* 0x000f66000c1e1d00 */
[----:B------:R-:W-:Y:S01]  /*2f70*/  @P1 IMAD.WIDE.U32 R30, R3, 0x20, R30 ;  /* 0x00000020031e1825 */ /* 0x000fe200078e001e */
[----:B------:R0:W5:Y:S01]  /*2f80*/  @P1 LDG.E.128 R240, desc[UR6][R22.64+0x10] ;  /* 0x0000100616f01981 */ /* 0x000162000c1e1d00 */
[----:B------:R-:W-:Y:S02]  /*2f90*/  CS2R R14, SRZ ;  /* 0x00000000000e7805 */ /* 0x000fe4000001ff00 */
[----:B------:R-:W-:Y:S02]  /*2fa0*/  CS2R R12, SRZ ;  /* 0x00000000000c7805 */ /* 0x000fe4000001ff00 */
[----:B------:R-:W-:Y:S01]  /*2fb0*/  CS2R R18, SRZ ;  /* 0x0000000000127805 */ /* 0x000fe2000001ff00 */
[----:B------:R-:W5:Y:S01]  /*2fc0*/  @P1 LDG.E.128 R236, desc[UR6][R24.64] ;  /* 0x0000000618ec1981 */ /* 0x000f62000c1e1d00 */
[----:B------:R-:W-:-:S02]  /*2fd0*/  CS2R R16, SRZ ;  /* 0x0000000000107805 */ /* 0x000fc4000001ff00 */
[----:B------:R-:W-:Y:S02]  /*2fe0*/  CS2R R20, SRZ ;  /* 0x0000000000147805 */ /* 0x000fe4000001ff00 */
[----:B------:R-:W-:Y:S01]  /*2ff0*/  CS2R R26, SRZ ;  /* 0x00000000001a7805 */ /* 0x000fe2000001ff00 */
[----:B------:R1:W5:Y:S01]  /*3000*/  @P1 LDG.E.128 R8, desc[UR6][R24.64+0x10] ;  /* 0x0000100618081981 */ /* 0x000362000c1e1d00 */
[----:B------:R-:W-:Y:S02]  /*3010*/  CS2R R28, SRZ ;  /* 0x00000000001c7805 */ /* 0x000fe4000001ff00 */
[----:B0-----:R-:W-:Y:S02]  /*3020*/  CS2R R22, SRZ ;  /* 0x0000000000167805 */ /* 0x001fe4000001ff00 */
[----:B------:R-:W-:Y:S01]  /*3030*/  CS2R R36, SRZ ;  /* 0x0000000000247805 */ /* 0x000fe2000001ff00 */
[----:B------:R-:W5:Y:S01]  /*3040*/  @P1 LD.E.128 R72, desc[UR6][R30.64] ;  /* 0x000000061e481980 */ /* 0x000f62000c101d00 */
[----:B------:R-:W-:-:S02]  /*3050*/  CS2R R42, SRZ ;  /* 0x00000000002a7805 */ /* 0x000fc4000001ff00 */
[----:B------:R-:W-:Y:S02]  /*3060*/  CS2R R40, SRZ ;  /* 0x0000000000287805 */ /* 0x000fe4000001ff00 */
[----:B------:R-:W-:Y:S01]  /*3070*/  CS2R R46, SRZ ;  /* 0x00000000002e7805 */ /* 0x000fe2000001ff00 */
[----:B------:R0:W5:Y:S01]  /*3080*/  @P1 LD.E.128 R68, desc[UR6][R30.64+0x10] ;  /* 0x000010061e441980 */ /* 0x000162000c101d00 */
        /* <DEDUP_REMOVED lines=9> */
[----:B0-----:R-:W-:-:S02]  /*3120*/  CS2R R30, SRZ ;  /* 0x00000000001e7805 */ /* 0x001fc4000001ff00 */
[----:B------:R-:W-:Y:S02]  /*3130*/  CS2R R60, SRZ ;  /* 0x00000000003c7805 */ /* 0x000fe4000001ff00 */
[----:B------:R-:W-:Y:S02]  /*3140*/  CS2R R66, SRZ ;  /* 0x0000000000427805 */ /* 0x000fe4000001ff00 */
[----:B------:R-:W-:Y:S02]  /*3150*/  CS2R R64, SRZ ;  /* 0x0000000000407805 */ /* 0x000fe4000001ff00 */
[----:B------:R-:W-:Y:S01]  /*3160*/  @P1 IADD3 R3, PT, PT, R3, 0x20, RZ ;  /* 0x0000002003031810 */ /* 0x000fe20007ffe0ff */
[----:B--2---:R0:W-:Y:S04]  /*3170*/  @P2 STL.64 [R1+0x80], R188 ;  /* 0x000080bc01002387 */ /* 0x0041e80000100a00 */
[----:B------:R0:W-:Y:S04]  /*3180*/  @P2 STL.64 [R1+0x88], R190 ;  /* 0x000088be01002387 */ /* 0x0001e80000100a00 */
[----:B------:R0:W-:Y:S04]  /*3190*/  @P0 STL.64 [R1], R156 ;  /* 0x0000009c01000387 */ /* 0x0001e80000100a00 */
[----:B------:R0:W-:Y:S04]  /*31a0*/  @P0 STL.64 [R1+0x8], R158 ;  /* 0x0000089e01000387 */ /* 0x0001e80000100a00 */
[----:B------:R0:W-:Y:S04]  /*31b0*/  @P0 STL.64 [R1+0x10], R160 ;  /* 0x000010a001000387 */ /* 0x0001e80000100a00 */
[----:B------:R0:W-:Y:S04]  /*31c0*/  @P0 STL.64 [R1+0x18], R162 ;  /* 0x000018a201000387 */ /* 0x0001e80000100a00 */
[----:B------:R0:W-:Y:S04]  /*31d0*/  @P0 STL.64 [R1+0x20], R164 ;  /* 0x000020a401000387 */ /* 0x0001e80000100a00 */
[----:B------:R0:W-:Y:S04]  /*31e0*/  @P0 STL.64 [R1+0x28], R166 ;  /* 0x000028a601000387 */ /* 0x0001e80000100a00 */
[----:B---3--:R0:W-:Y:S04]  /*31f0*/  @P0 STL.64 [R1+0x30], R168 ;  /* 0x000030a801000387 */ /* 0x0081e80000100a00 */
[----:B----4-:R0:W-:Y:S04]  /*3200*/  @P3 STL.64 [R1+0x70], R184 ;  /* 0x000070b801003387 */ /* 0x0101e80000100a00 */
        /* <DEDUP_REMOVED lines=14> */
[----:B------:R-:W5:Y:S01]  /*32f0*/  LDG.E.128 R132, desc[UR6][R4.64] ;  /* 0x0000000604847981 */ /* 0x000f62000c1e1d00 */
[----:B-1----:R-:W-:-:S03]  /*3300*/  IMAD.WIDE.U32 R6, R3, 0x20, R6 ;  /* 0x0000002003067825 */ /* 0x002fc600078e0006 */
[----:B------:R-:W5:Y:S04]  /*3310*/  LDG.E.128 R136, desc[UR6][R4.64+0x10] ;  /* 0x0000100604887981 */ /* 0x000f68000c1e1d00 */
[----:B------:R-:W5:Y:S01]  /*3320*/  LDG.E.128 R124, desc[UR6][R6.64] ;  /* 0x00000006067c7981 */ /* 0x000f62000c1e1d00 */
[----:B--2---:R-:W-:-:S03]  /*3330*/  IMAD.WIDE.U32 R12, R3, 0x20, R12 ;  /* 0x00000020030c7825 */ /* 0x004fc600078e000c */
[----:B------:R-:W5:Y:S01]  /*3340*/  LDG.E.128 R128, desc[UR6][R6.64+0x10] ;  /* 0x0000100606807981 */ /* 0x000f62000c1e1d00 */
[----:B------:R-:W-:Y:S02]  /*3350*/  CS2R R142, SRZ ;  /* 0x00000000008e7805 */ /* 0x000fe4000001ff00 */
[----:B------:R-:W-:Y:S02]  /*3360*/  CS2R R140, SRZ ;  /* 0x00000000008c7805 */ /* 0x000fe4000001ff00 */
[----:B------:R-:W-:Y:S01]  /*3370*/  CS2R R146, SRZ ;  /* 0x0000000000927805 */ /* 0x000fe2000001ff00 */
[----:B------:R-:W5:Y:S01]  /*3380*/  LD.E.128 R152, desc[UR6][R12.64] ;  /* 0x000000060c987980 */ /* 0x000f62000c101d00 */
[----:B------:R-:W-:Y:S02]  /*3390*/  CS2R R144, SRZ ;  /* 0x0000000000907805 */ /* 0x000fe4000001ff00 */
[----:B------:R-:W-:Y:S02]  /*33a0*/  CS2R R14, SRZ ;  /* 0x00000000000e7805 */ /* 0x000fe4000001ff00 */
[----:B------:R-:W-:Y:S01]  /*33b0*/  CS2R R18, SRZ ;  /* 0x0000000000127805 */ /* 0x000fe2000001ff00 */
        /* <DEDUP_REMOVED lines=10> */
[----:B0-----:R-:W-:Y:S02]  /*3460*/  CS2R R12, SRZ ;  /* 0x00000000000c7805 */ /* 0x001fe4000001ff00 */
        /* <DEDUP_REMOVED lines=16> */
[----:B------:R-:W-:Y:S06]  /*3570*/  BRA `(.L_x_17361) ;  /* 0x0000004800447947 */ /* 0x000fec0003800000 */
.L_x_17359:
        /* <DEDUP_REMOVED lines=13> */
[----:B------:R-:W1:Y:S02]  /*3650*/  LDC.64 R128, c[0x0][0x3d0] ;  /* 0x0000f400ff807b82 */ /* 0x000e640000000a00 */
[----:B------:R-:W4:Y:S02]  /*3660*/  LDL R183, [R1+0x168] ;  /* 0x0001680001b77983 */ /* 0x000f240000100800 */
[----:B0-----:R-:W-:-:S02]  /*3670*/  @P5 IMAD.WIDE.U32 R6, R3, 0x20, R6 ;  /* 0x0000002003065825 */ /* 0x001fc400078e0006 */
[----:B------:R-:W4:Y:S02]  /*3680*/  LDL R182, [R1+0x16c] ;  /* 0x00016c0001b67983 */ /* 0x000f240000100800 */
[----:B------:R-:W0:Y:S02]  /*3690*/  @P5 LDC.64 R4, c[0x0][0x438] ;  /* 0x00010e00ff045b82 */ /* 0x000e240000000a00 */
[----:B------:R-:W4:Y:S04]  /*36a0*/  LDL R158, [R1+0x128] ;  /* 0x00012800019e7983 */ /* 0x000f280000100800 */
        /* <DEDUP_REMOVED lines=27> */
[----:B------:R-:W0:Y:S02]  /*3860*/  LDC.64 R130, c[0x0][0x3d8] ;  /* 0x0000f600ff827b82 */ /* 0x000e240000000a00 */
[----:B--2---:R-:W2:Y:S04]  /*3870*/  @P5 LDG.E.128 R188, desc[UR6][R6.64] ;  /* 0x0000000606bc5981 */ /* 0x004ea8000c1e1d00 */
[----:B--2---:R3:W-:Y:S04]  /*3880*/  @P5 STL.64 [R1+0x170], R188 ;  /* 0x000170bc01005387 */ /* 0x0047e80000100a00 */
[----:B------:R2:W-:Y:S01]  /*3890*/  @P5 STL.64 [R1+0x178], R190 ;  /* 0x000178be01005387 */ /* 0x0005e20000100a00 */
[----:B---3--:R-:W-:Y:S01]  /*38a0*/  IMAD.MOV.U32 R188, RZ, RZ, R185 ;  /* 0x000000ffffbc7224 */ /* 0x008fe200078e00b9 */
[----:B----4-:R-:W-:-:S02]  /*38b0*/  MOV R189, R184 ;  /* 0x000000b800bd7202 */ /* 0x010fc40000000f00 */
[----:B--2---:R-:W-:Y:S01]  /*38c0*/  MOV R190, R183 ;  /* 0x000000b700be7202 */ /* 0x004fe20000000f00 */
[----:B------:R-:W-:-:S06]  /*38d0*/  IMAD.MOV.U32 R191, RZ, RZ, R182 ;  /* 0x000000ffffbf7224 */ /* 0x000fcc00078e00b6 */
[----:B------:R2:W3:Y:S01]  /*38e0*/  @P5 LDG.E.128 R188, desc[UR6][R6.64+0x10] ;  /* 0x0000100606bc5981 */ /* 0x0004e2000c1e1d00 */
        /* <DEDUP_REMOVED lines=8> */
[----:B-1----:R-:W-:Y:S01]  /*3970*/  @P5 IMAD.WIDE.U32 R124, R3, 0x20, R124 ;  /* 0x00000020037c5825 */ /* 0x002fe200078e007c */
[----:B------:R-:W-:Y:S01]  /*3980*/  MOV R178, R174 ;  /* 0x000000ae00b27202 */ /* 0x000fe20000000f00 */
[----:B--2---:R-:W1:Y:S01]  /*3990*/  @P0 LDC.64 R6, c[0x0][0x438] ;  /* 0x00010e00ff060b82 */ /* 0x004e620000000a00 */
[----:B------:R-:W-:Y:S01]  /*39a0*/  MOV R176, R172 ;  /* 0x000000ac00b07202 */ /* 0x000fe20000000f00 */
[----:B------:R-:W-:Y:S01]  /*39b0*/  IMAD.MOV.U32 R174, RZ, RZ, R170 ;  /* 0x000000ffffae7224 */ /* 0x000fe200078e00aa */
[----:B------:R-:W-:Y:S01]  /*39c0*/  MOV R175, R171 ;  /* 0x000000ab00af7202 */ /* 0x000fe20000000f00 */
[----:B------:R-:W-:Y:S01]  /*39d0*/  IMAD.MOV.U32 R171, RZ, RZ, R157 ;  /* 0x000000ffffab7224 */ /* 0x000fe200078e009d */
[----:B------:R-:W-:Y:S01]  /*39e0*/  MOV R173, R159 ;  /* 0x0000009f00ad7202 */ /* 0x000fe20000000f00 */
[----:B------:R-:W2:Y:S01]  /*39f0*/  LDL R157, [R1+0xcc] ;  /* 0x0000cc00019d7983 */ /* 0x000ea20000100800 */
[----:B------:R-:W-:-:S02]  /*3a00*/  MOV R172, R158 ;  /* 0x0000009e00ac7202 */ /* 0x000fc40000000f00 */
[----:B------:R-:W-:Y:S01]  /*3a10*/  MOV R170, R156 ;  /* 0x0000009c00aa7202 */ /* 0x000fe20000000f00 */
[----:B------:R-:W4:Y:S04]  /*3a20*/  LDL R159, [R1+0xc4] ;  /* 0x0000c400019f7983 */ /* 0x000f280000100800 */
[----:B------:R-:W4:Y:S04]  /*3a30*/  LDL R156, [R1+0xc0] ;  /* 0x0000c000019c7983 */ /* 0x000f280000100800 */
[----:B------:R-:W4:Y:S04]  /*3a40*/  LDL R158, [R1+0xc8] ;  /* 0x0000c800019e7983 */ /* 0x000f280000100800 */
        /* <DEDUP_REMOVED lines=16> */
[----:B------:R-:W-:-:S02]  /*3b50*/  MOV R181, R174 ;  /* 0x000000ae00b57202 */ /* 0x000fc40000000f00 */
[----:B------:R-:W-:Y:S02]  /*3b60*/  MOV R176, R173 ;  /* 0x000000ad00b07202 */ /* 0x000fe40000000f00 */
[----:B------:R-:W-:Y:S01]  /*3b70*/  MOV R174, R171 ;  /* 0x000000ab00ae7202 */ /* 0x000fe20000000f00 */
[----:B------:R-:W4:Y:S01]  /*3b80*/  LDL R173, [R1+0x114] ;  /* 0x0001140001ad7983 */ /* 0x000f220000100800 */
[----:B------:R-:W-:-:S03]  /*3b90*/  MOV R177, R170 ;  /* 0x000000aa00b17202 */ /* 0x000fc60000000f00 */
[----:B------:R-:W2:Y:S04]  /*3ba0*/  LDL R171, [R1+0x11c] ;  /* 0x00011c0001ab7983 */ /* 0x000ea80000100800 */
[----:B------:R-:W2:Y:S04]  /*3bb0*/  LDL R170, [R1+0x110] ;  /* 0x0001100001aa7983 */ /* 0x000ea80000100800 */
[----:B---3--:R0:W-:Y:S04]  /*3bc0*/  @P5 STL.64 [R1+0x150], R188 ;  /* 0x000150bc01005387 */ /* 0x0081e80000100a00 */
[----:B------:R3:W-:Y:S01]  /*3bd0*/  @P5 STL.64 [R1+0x158], R190 ;  /* 0x000158be01005387 */ /* 0x0007e20000100a00 */
[----:B0-----:R-:W-:Y:S01]  /*3be0*/  IMAD.MOV.U32 R188, RZ, RZ, R185 ;  /* 0x000000ffffbc7224 */ /* 0x001fe200078e00b9 */
[----:B------:R-:W-:-:S02]  /*3bf0*/  MOV R189, R184 ;  /* 0x000000b800bd7202 */ /* 0x000fc40000000f00 */
[----:B---3--:R-:W-:Y:S01]  /*3c00*/  MOV R190, R183 ;  /* 0x000000b700be7202 */ /* 0x008fe20000000f00 */
[----:B------:R-:W-:-:S06]  /*3c10*/  IMAD.MOV.U32 R191, RZ, RZ, R182 ;  /* 0x000000ffffbf7224 */ /* 0x000fcc00078e00b6 */
[----:B------:R0:W3:Y:S01]  /*3c20*/  @P5 LDG.E.128 R188, desc[UR6][R124.64+0x10] ;  /* 0x000010067cbc5981 */ /* 0x0000e2000c1e1d00 */
[----:B------:R-:W-:Y:S01]  /*3c30*/  MOV R185, R181 ;  /* 0x000000b500b97202 */ /* 0x000fe20000000f00 */
[----:B------:R-:W-:Y:S01]  /*3c40*/  IMAD.MOV.U32 R183, RZ, RZ, R179 ;  /* 0x000000ffffb77224 */ /* 0x000fe200078e00b3 */
[----:B------:R-:W-:Y:S01]  /*3c50*/  MOV R184, R180 ;  /* 0x000000b400b87202 */ /* 0x000fe20000000f00 */
[----:B------:R-:W-:Y:S01]  /*3c60*/  IMAD.MOV.U32 R180, RZ, RZ, R176 ;  /* 0x000000ffffb47224 */ /* 0x000fe200078e00b0 */
[----:B------:R-:W-:Y:S01]  /*3c70*/  MOV R182, R178 ;  /* 0x000000b200b67202 */ /* 0x000fe20000000f00 */
[C---:B------:R-:W-:Y:S01]  /*3c80*/  @P5 IMAD.WIDE.U32 R4, R3.reuse, 0x20, R4 ;  /* 0x0000002003045825 */ /* 0x040fe200078e0004 */
[----:B------:R-:W-:Y:S02]  /*3c90*/  MOV R181, R177 ;  /* 0x000000b100b57202 */ /* 0x000fe40000000f00 */
[----:B------:R-:W-:Y:S01]  /*3ca0*/  MOV R179, R175 ;  /* 0x000000af00b37202 */ /* 0x000fe20000000f00 */
[----:B----4-:R-:W-:Y:S01]  /*3cb0*/  IMAD.MOV.U32 R177, RZ, RZ, R173 ;  /* 0x000000ffffb17224 */ /* 0x010fe200078e00ad */
[----:B------:R-:W-:Y:S01]  /*3cc0*/  MOV R178, R174 ;  /* 0x000000ae00b27202 */ /* 0x000fe20000000f00 */
[----:B--2---:R-:W-:Y:S01]  /*3cd0*/  IMAD.MOV.U32 R174, RZ, RZ, R170 ;  /* 0x000000ffffae7224 */ /* 0x004fe200078e00aa */
[----:B------:R-:W-:Y:S01]  /*3ce0*/  MOV R176, R172 ;  /* 0x000000ac00b07202 */ /* 0x000fe20000000f00 */
[C---:B------:R-:W-:Y:S01]  /*3cf0*/  @P5 IMAD.WIDE.U32 R126, R3.reuse, 0x20, R126 ;  /* 0x00000020037e5825 */ /* 0x040fe200078e007e */
[----:B------:R-:W-:Y:S01]  /*3d00*/  MOV R175, R171 ;  /* 0x000000ab00af7202 */ /* 0x000fe20000000f00 */
[----:B------:R-:W5:Y:S01]  /*3d10*/  @P5 LD.E.128 R64, desc[UR6][R4.64] ;  /* 0x0000000604405980 */ /* 0x000f62000c101d00 */
[----:B------:R-:W-:Y:S01]  /*3d20*/  MOV R173, R165 ;  /* 0x000000a500ad7202 */ /* 0x000fe20000000f00 */
[----:B------:R-:W-:Y:S01]  /*3d30*/  IMAD.MOV.U32 R171, RZ, RZ, R163 ;  /* 0x000000ffffab7224 */ /* 0x000fe200078e00a3 */
[----:B------:R-:W-:Y:S01]  /*3d40*/  MOV R172, R164 ;  /* 0x000000a400ac7202 */ /* 0x000fe20000000f00 */
[----:B------:R-:W2:Y:S01]  /*3d50*/  LDL R163, [R1+0xac] ;  /* 0x0000ac0001a37983 */ /* 0x000ea20000100800 */
[----:B------:R-:W-:Y:S01]  /*3d60*/  MOV R170, R162 ;  /* 0x000000a200aa7202 */ /* 0x000fe20000000f00 */
[----:B0-----:R-:W0:Y:S01]  /*3d70*/  LDC.64 R124, c[0x0][0x3d0] ;  /* 0x0000f400ff7c7b82 */ /* 0x001e220000000a00 */
[----:B------:R-:W-:Y:S01]  /*3d80*/  @P5 LOP3.LUT R3, R3, 0x20, RZ, 0xfc, !PT ;  /* 0x0000002003035812 */ /* 0x000fe200078efcff */
[----:B------:R-:W4:Y:S04]  /*3d90*/  LDL R162, [R1+0xa0] ;  /* 0x0000a00001a27983 */ /* 0x000f280000100800 */
[----:B------:R-:W2:Y:S04]  /*3da0*/  LDL R165, [R1+0xa4] ;  /* 0x0000a40001a57983 */ /* 0x000ea80000100800 */
[----:B------:R-:W4:Y:S01]  /*3db0*/  LDL R164, [R1+0xa8] ;  /* 0x0000a80001a47983 */ /* 0x000f220000100800 */
[----:B------:R-:W-:-:S03]  /*3dc0*/  @P0 IMAD.WIDE.U32 R128, R3, 0x20, R128 ;  /* 0x0000002003800825 */ /* 0x000fc600078e0080 */
[----:B------:R1:W5:Y:S01]  /*3dd0*/  @P5 LD.E.128 R60, desc[UR6][R4.64+0x10] ;  /* 0x00001006043c5980 */ /* 0x000362000c101d00 */
[C---:B------:R-:W-:Y:S01]  /*3de0*/  @P0 IMAD.WIDE.U32 R130, R3.reuse, 0x20, R130 ;  /* 0x0000002003820825 */ /* 0x040fe200078e0082 */
[----:B------:R-:W-:Y:S02]  /*3df0*/  ISETP.GE.U32.AND P1, PT, R0, 0x60, PT ;  /* 0x000000600000780c */ /* 0x000fe40003f26070 */
[----:B------:R-:W5:Y:S04]  /*3e00*/  @P5 LD.E.128 R120, desc[UR6][R126.64] ;  /* 0x000000067e785980 */ /* 0x000f68000c101d00 */
[----:B------:R1:W5:Y:S02]  /*3e10*/  @P5 LD.E.128 R116, desc[UR6][R126.64+0x10] ;  /* 0x000010067e745980 */ /* 0x000364000c101d00 */
[----:B-1----:R-:W1:Y:S01]  /*3e20*/  @P0 LDC.64 R4, c[0x0][0x440] ;  /* 0x00011000ff040b82 */ /* 0x002e620000000a00 */
[----:B------:R-:W-:-:S05]  /*3e30*/  @P0 IMAD.WIDE.U32 R6, R3, 0x20, R6 ;  /* 0x0000002003060825 */ /* 0x000fca00078e0006 */
[----:B------:R-:W5:Y:S02]  /*3e40*/  @P0 LD.E.128 R56, desc[UR6][R6.64] ;  /* 0x0000000606380980 */ /* 0x000f64000c101d00 */
[----:B------:R-:W2:Y:S02]  /*3e50*/  @P1 LDC.64 R126, c[0x0][0x438] ;  /* 0x00010e00ff7e1b82 */ /* 0x000ea40000000a00 */
[----:B------:R0:W5:Y:S06]  /*3e60*/  @P0 LD.E.128 R52, desc[UR6][R6.64+0x10] ;  /* 0x0000100606340980 */ /* 0x00016c000c101d00 */
[----:B0-----:R-:W0:Y:S01]  /*3e70*/  @P1 LDC.64 R6, c[0x0][0x440] ;  /* 0x00011000ff061b82 */ /* 0x001e220000000a00 */
[----:B---3--:R3:W-:Y:S04]  /*3e80*/  @P5 STL.64 [R1+0x140], R188 ;  /* 0x000140bc01005387 */ /* 0x0087e80000100a00 */
[----:B------:R1:W-:Y:S01]  /*3e90*/  @P5 STL.64 [R1+0x148], R190 ;  /* 0x000148be01005387 */ /* 0x0003e20000100a00 */
[----:B---3--:R-:W-:Y:S01]  /*3ea0*/  MOV R188, R185 ;  /* 0x000000b900bc7202 */ /* 0x008fe20000000f00 */
[----:B------:R-:W-:Y:S01]  /*3eb0*/  IMAD.MOV.U32 R189, RZ, RZ, R184 ;  /* 0x000000ffffbd7224 */ /* 0x000fe200078e00b8 */
[----:B-1----:R-:W-:-:S02]  /*3ec0*/  MOV R190, R183 ;  /* 0x000000b700be7202 */ /* 0x002fc40000000f00 */
        /* <DEDUP_REMOVED lines=20> */
[----:B-1----:R-:W-:Y:S01]  /*4010*/  IMAD.MOV.U32 R188, RZ, RZ, R185 ;  /* 0x000000ffffbc7224 */ /* 0x002fe200078e00b9 */
        /* <DEDUP_REMOVED lines=10> */
[----:B----4-:R-:W-:Y:S01]  /*40c0*/  IMAD.MOV.U32 R177, RZ, RZ, R173 ;  /* 0x000000ffffb17224 */ /* 0x010fe200078e00ad */
[----:B------:R-:W-:Y:S01]  /*40d0*/  MOV R179, R175 ;  /* 0x000000af00b37202 */ /* 0x000fe20000000f00 */
[----:B------:R-:W-:Y:S01]  /*40e0*/  @P0 IMAD.WIDE.U32 R4, R3, 0x20, R4 ;  /* 0x0000002003040825 */ /* 0x000fe200078e0004 */
[----:B------:R-:W-:Y:S01]  /*40f0*/  MOV R178, R174 ;  /* 0x000000ae00b27202 */ /* 0x000fe20000000f00 */
[----:B-1----:R-:W1:Y:S01]  /*4100*/  LDC.64 R128, c[0x0][0x3d8] ;  /* 0x0000f600ff807b82 */ /* 0x002e620000000a00 */
[----:B--2---:R-:W-:Y:S01]  /*4110*/  MOV R176, R172 ;  /* 0x000000ac00b07202 */ /* 0x004fe20000000f00 */
        /* <DEDUP_REMOVED lines=8> */
[----:B------:R-:W2:Y:S04]  /*41a0*/  LDL R166, [R1+0x80] ;  /* 0x0000800001a67983 */ /* 0x000ea80000100800 */
[----:B------:R-:W2:Y:S01]  /*41b0*/  LDL R168, [R1+0x88] ;  /* 0x0000880001a87983 */ /* 0x000ea20000100800 */
[----:B------:R-:W-:-:S03]  /*41c0*/  @P0 VIADD R3, R3, 0x20 ;  /* 0x0000002003030836 */ /* 0x000fc60000000000 */
[----:B------:R-:W5:Y:S04]  /*41d0*/  @P0 LD.E.128 R112, desc[UR6][R4.64] ;  /* 0x0000000604700980 */ /* 0x000f68000c101d00 */
[----:B------:R0:W5:Y:S04]  /*41e0*/  @P0 LD.E.128 R108, desc[UR6][R4.64+0x10] ;  /* 0x00001006046c0980 */ /* 0x000168000c101d00 */
[----:B---3--:R3:W-:Y:S01]  /*41f0*/  @P0 STL.64 [R1+0x120], R188 ;  /* 0x000120bc01000387 */ /* 0x0087e20000100a00 */
[----:B------:R-:W-:Y:S01]  /*4200*/  @P1 IMAD.WIDE.U32 R124, R3, 0x20, R124 ;  /* 0x00000020037c1825 */ /* 0x000fe200078e007c */
[----:B0-----:R-:W0:Y:S02]  /*4210*/  LDC.64 R4, c[0x0][0x3d0] ;  /* 0x0000f400ff047b82 */ /* 0x001e240000000a00 */
        /* <DEDUP_REMOVED lines=16> */
[----:B------:R-:W-:Y:S02]  /*4320*/  MOV R176, R173 ;  /* 0x000000ad00b07202 */ /* 0x000fe40000000f00 */
[----:B------:R-:W-:Y:S01]  /*4330*/  MOV R174, R171 ;  /* 0x000000ab00ae7202 */ /* 0x000fe20000000f00 */
[----:B------:R-:W2:Y:S01]  /*4340*/  LDL R173, [R1+0xd4] ;  /* 0x0000d40001ad7983 */ /* 0x000ea20000100800 */
[----:B------:R-:W-:-:S03]  /*4350*/  MOV R177, R170 ;  /* 0x000000aa00b17202 */ /* 0x000fc60000000f00 */
[----:B------:R-:W4:Y:S04]  /*4360*/  LDL R171, [R1+0xdc] ;  /* 0x0000dc0001ab7983 */ /* 0x000f280000100800 */
[----:B------:R-:W4:Y:S04]  /*4370*/  LDL R170, [R1+0xd0] ;  /* 0x0000d00001aa7983 */ /* 0x000f280000100800 */
[----:B---3--:R1:W-:Y:S04]  /*4380*/  @P0 STL.64 [R1+0x110], R188 ;  /* 0x000110bc01000387 */ /* 0x0083e80000100a00 */
[----:B------:R3:W-:Y:S01]  /*4390*/  @P0 STL.64 [R1+0x118], R190 ;  /* 0x000118be01000387 */ /* 0x0007e20000100a00 */
[----:B-1----:R-:W-:Y:S01]  /*43a0*/  IMAD.MOV.U32 R188, RZ, RZ, R185 ;  /* 0x000000ffffbc7224 */ /* 0x002fe200078e00b9 */
[----:B------:R-:W-:-:S02]  /*43b0*/  MOV R189, R184 ;  /* 0x000000b800bd7202 */ /* 0x000fc40000000f00 */
[----:B---3--:R-:W-:Y:S01]  /*43c0*/  MOV R190, R183 ;  /* 0x000000b700be7202 */ /* 0x008fe20000000f00 */
[----:B------:R-:W-:-:S06]  /*43d0*/  IMAD.MOV.U32 R191, RZ, RZ, R182 ;  /* 0x000000ffffbf7224 */ /* 0x000fcc00078e00b6 */
[----:B------:R-:W3:Y:S01]  /*43e0*/  @P0 LDG.E.128 R188, desc[UR6][R130.64+0x10] ;  /* 0x0000100682bc0981 */ /* 0x000ee2000c1e1d00 */
[----:B------:R-:W-:Y:S01]  /*43f0*/  MOV R185, R181 ;  /* 0x000000b500b97202 */ /* 0x000fe20000000f00 */
[----:B------:R-:W-:Y:S01]  /*4400*/  IMAD.MOV.U32 R183, RZ, RZ, R179 ;  /* 0x000000ffffb77224 */ /* 0x000fe200078e00b3 */
[----:B------:R-:W-:Y:S01]  /*4410*/  MOV R184, R180 ;  /* 0x000000b400b87202 */ /* 0x000fe20000000f00 */
[----:B------:R-:W-:Y:S01]  /*4420*/  IMAD.MOV.U32 R180, RZ, RZ, R176 ;  /* 0x000000ffffb47224 */ /* 0x000fe200078e00b0 */
[----:B------:R-:W-:Y:S02]  /*4430*/  MOV R182, R178 ;  /* 0x000000b200b67202 */ /* 0x000fe40000000f00 */
[----:B------:R-:W-:Y:S01]  /*4440*/  MOV R181, R177 ;  /* 0x000000b100b57202 */ /* 0x000fe20000000f00 */
[----:B--2---:R-:W-:Y:S01]  /*4450*/  IMAD.MOV.U32 R177, RZ, RZ, R173 ;  /* 0x000000ffffb17224 */ /* 0x004fe200078e00ad */
[----:B------:R-:W-:Y:S02]  /*4460*/  MOV R179, R175 ;  /* 0x000000af00b37202 */ /* 0x000fe40000000f00 */
[----:B------:R-:W-:Y:S01]  /*4470*/  MOV R178, R174 ;  /* 0x000000ae00b27202 */ /* 0x000fe20000000f00 */
[----:B----4-:R-:W-:Y:S01]  /*4480*/  IMAD.MOV.U32 R174, RZ, RZ, R170 ;  /* 0x000000ffffae7224 */ /* 0x010fe200078e00aa */
[----:B------:R-:W-:-:S02]  /*4490*/  MOV R176, R172 ;  /* 0x000000ac00b07202 */ /* 0x000fc40000000f00 */
[----:B------:R-:W-:Y:S01]  /*44a0*/  MOV R175, R171 ;  /* 0x000000ab00af7202 */ /* 0x000fe20000000f00 */
[----:B------:R-:W-:Y:S01]  /*44b0*/  IMAD.MOV.U32 R171, RZ, RZ, R157 ;  /* 0x000000ffffab7224 */ /* 0x000fe200078e009d */
[----:B------:R-:W-:Y:S01]  /*44c0*/  MOV R173, R159 ;  /* 0x0000009f00ad7202 */ /* 0x000fe20000000f00 */
[----:B------:R-:W2:Y:S01]  /*44d0*/  LDL R157, [R1+0x48] ;  /* 0x00004800019d7983 */ /* 0x000ea20000100800 */
[----:B------:R-:W-:Y:S02]  /*44e0*/  MOV R172, R158 ;  /* 0x0000009e00ac7202 */ /* 0x000fe40000000f00 */
[----:B------:R-:W-:Y:S01]  /*44f0*/  MOV R170, R156 ;  /* 0x0000009c00aa7202 */ /* 0x000fe20000000f00 */
[----:B------:R-:W4:Y:S04]  /*4500*/  LDL R159, [R1+0x40] ;  /* 0x00004000019f7983 */ /* 0x000f280000100800 */
[----:B------:R-:W2:Y:S04]  /*4510*/  LDL R156, [R1+0x4c] ;  /* 0x00004c00019c7983 */ /* 0x000ea80000100800 */
[----:B------:R-:W4:Y:S04]  /*4520*/  LDL R158, [R1+0x44] ;  /* 0x00004400019e7983 */ /* 0x000f280000100800 */
[----:B---3--:R1:W-:Y:S04]  /*4530*/  @P0 STL.64 [R1+0x100], R188 ;  /* 0x000100bc01000387 */ /* 0x0083e80000100a00 */
[----:B------:R3:W-:Y:S01]  /*4540*/  @P0 STL.64 [R1+0x108], R190 ;  /* 0x000108be01000387 */ /* 0x0007e20000100a00 */
[----:B-1----:R-:W-:Y:S01]  /*4550*/  MOV R188, R185 ;  /* 0x000000b900bc7202 */ /* 0x002fe20000000f00 */
[----:B------:R-:W-:Y:S01]  /*4560*/  IMAD.MOV.U32 R189, RZ, RZ, R184 ;  /* 0x000000ffffbd7224 */ /* 0x000fe200078e00b8 */
[----:B---3--:R-:W-:-:S02]  /*4570*/  MOV R190, R183 ;  /* 0x000000b700be7202 */ /* 0x008fc40000000f00 */
        /* <DEDUP_REMOVED lines=17> */
[----:B------:R-:W4:Y:S04]  /*4690*/  LDL R170, [R1+0xb0] ;  /* 0x0000b00001aa7983 */ /* 0x000f280000100800 */
[----:B---3--:R1:W-:Y:S04]  /*46a0*/  @P1 STL.64 [R1+0xf0], R188 ;  /* 0x0000f0bc01001387 */ /* 0x0083e80000100a00 */
[----:B------:R3:W-:Y:S01]  /*46b0*/  @P1 STL.64 [R1+0xf8], R190 ;  /* 0x0000f8be01001387 */ /* 0x0007e20000100a00 */
[----:B-1----:R-:W-:-:S02]  /*46c0*/  MOV R188, R185 ;  /* 0x000000b900bc7202 */ /* 0x002fc40000000f00 */
[----:B------:R-:W-:Y:S01]  /*46d0*/  MOV R189, R184 ;  /* 0x000000b800bd7202 */ /* 0x000fe20000000f00 */
[----:B---3--:R-:W-:Y:S01]  /*46e0*/  IMAD.MOV.U32 R190, RZ, RZ, R183 ;  /* 0x000000ffffbe7224 */ /* 0x008fe200078e00b7 */
[----:B------:R-:W-:-:S06]  /*46f0*/  MOV R191, R182 ;  /* 0x000000b600bf7202 */ /* 0x000fcc0000000f00 */
[----:B------:R1:W3:Y:S01]  /*4700*/  @P1 LDG.E.128 R188, desc[UR6][R124.64+0x10] ;  /* 0x000010067cbc1981 */ /* 0x0002e2000c1e1d00 */
        /* <DEDUP_REMOVED lines=8> */
[----:B--2---:R-:W-:Y:S01]  /*4790*/  IMAD.MOV.U32 R175, RZ, RZ, R171 ;  /* 0x000000ffffaf7224 */ /* 0x004fe200078e00ab */
[----:B----4-:R-:W-:Y:S01]  /*47a0*/  MOV R177, R173 ;  /* 0x000000ad00b17202 */ /* 0x010fe20000000f00 */
[----:B------:R-:W-:Y:S01]  /*47b0*/  @P1 IMAD.WIDE.U32 R128, R3, 0x20, R128 ;  /* 0x0000002003801825 */ /* 0x000fe200078e0080 */
[----:B------:R-:W-:Y:S01]  /*47c0*/  MOV R176, R172 ;  /* 0x000000ac00b07202 */ /* 0x000fe20000000f00 */
[----:B-1----:R-:W1:Y:S01]  /*47d0*/  LDC.64 R124, c[0x0][0x3d8] ;  /* 0x0000f600ff7c7b82 */ /* 0x002e620000000a00 */
[----:B------:R-:W-:Y:S01]  /*47e0*/  MOV R174, R170 ;  /* 0x000000aa00ae7202 */ /* 0x000fe20000000f00 */
[----:B------:R-:W-:Y:S01]  /*47f0*/  IMAD.MOV.U32 R172, RZ, RZ, R164 ;  /* 0x000000ffffac7224 */ /* 0x000fe200078e00a4 */
[----:B------:R-:W-:Y:S01]  /*4800*/  MOV R173, R165 ;  /* 0x000000a500ad7202 */ /* 0x000fe20000000f00 */
[----:B------:R-:W2:Y:S01]  /*4810*/  LDL R164, [R1+0x20] ;  /* 0x0000200001a47983 */ /* 0x000ea20000100800 */
[----:B------:R-:W-:-:S02]  /*4820*/  MOV R171, R163 ;  /* 0x000000a300ab7202 */ /* 0x000fc40000000f00 */
[----:B------:R-:W-:Y:S01]  /*4830*/  MOV R170, R162 ;  /* 0x000000a200aa7202 */ /* 0x000fe20000000f00 */
[----:B------:R-:W2:Y:S04]  /*4840*/  LDL R165, [R1+0x24] ;  /* 0x0000240001a57983 */ /* 0x000ea80000100800 */
[----:B------:R-:W4:Y:S04]  /*4850*/  LDL R162, [R1+0x2c] ;  /* 0x00002c0001a27983 */ /* 0x000f280000100800 */
[----:B------:R-:W2:Y:S04]  /*4860*/  LDL R163, [R1+0x28] ;  /* 0x0000280001a37983 */ /* 0x000ea80000100800 */
[----:B---3--:R3:W-:Y:S04]  /*4870*/  @P1 STL.64 [R1+0xe0], R188 ;  /* 0x0000e0bc01001387 */ /* 0x0087e80000100a00 */
[----:B------:R0:W-:Y:S01]  /*4880*/  @P1 STL.64 [R1+0xe8], R190 ;  /* 0x0000e8be01001387 */ /* 0x0001e20000100a00 */
[----:B---3--:R-:W-:Y:S01]  /*4890*/  IMAD.MOV.U32 R188, RZ, RZ, R185 ;  /* 0x000000ffffbc7224 */ /* 0x008fe200078e00b9 */
[----:B------:R-:W-:-:S02]  /*48a0*/  MOV R189, R184 ;  /* 0x000000b800bd7202 */ /* 0x000fc40000000f00 */
[----:B0-----:R-:W-:Y:S01]  /*48b0*/  MOV R190, R183 ;  /* 0x000000b700be7202 */ /* 0x001fe20000000f00 */
[----:B------:R-:W-:-:S06]  /*48c0*/  IMAD.MOV.U32 R191, RZ, RZ, R182 ;  /* 0x000000ffffbf7224 */ /* 0x000fcc00078e00b6 */
        /* <DEDUP_REMOVED lines=13> */
[----:B------:R-:W2:Y:S01]  /*49a0*/  LDL R173, [R1+0x94] ;  /* 0x0000940001ad7983 */ /* 0x000ea20000100800 */
[----:B------:R-:W-:-:S03]  /*49b0*/  MOV R174, R171 ;  /* 0x000000ab00ae7202 */ /* 0x000fc60000000f00 */
        /* <DEDUP_REMOVED lines=9> */
[----:B------:R-:W-:Y:S01]  /*4a50*/  ISETP.GE.U32.AND P0, PT, R0, 0x80, PT ;  /* 0x000000800000780c */ /* 0x000fe20003f06070 */
[----:B------:R-:W-:Y:S01]  /*4a60*/  IMAD.MOV.U32 R184, RZ, RZ, R180 ;  /* 0x000000ffffb87224 */ /* 0x000fe200078e00b4 */
[----:B------:R-:W-:Y:S01]  /*4a70*/  MOV R185, R181 ;  /* 0x000000b500b97202 */ /* 0x000fe20000000f00 */
[----:B------:R-:W-:Y:S01]  /*4a80*/  IMAD.MOV.U32 R181, RZ, RZ, R177 ;  /* 0x000000ffffb57224 */ /* 0x000fe200078e00b1 */
[----:B------:R-:W-:Y:S02]  /*4a90*/  MOV R183, R179 ;  /* 0x000000b300b77202 */ /* 0x000fe40000000f00 */
[----:B------:R-:W-:Y:S01]  /*4aa0*/  MOV R182, R178 ;  /* 0x000000b200b67202 */ /* 0x000fe20000000f00 */
[----:B------:R-:W-:Y:S01]  /*4ab0*/  IMAD.MOV.U32 R178, RZ, RZ, R174 ;  /* 0x000000ffffb27224 */ /* 0x000fe200078e00ae */
[----:B------:R-:W-:Y:S01]  /*4ac0*/  MOV R180, R176 ;  /* 0x000000b000b47202 */ /* 0x000fe20000000f00 */
[C---:B------:R-:W-:Y:S01]  /*4ad0*/  @P1 IMAD.WIDE.U32 R126, R3.reuse, 0x20, R126 ;  /* 0x00000020037e1825 */ /* 0x040fe200078e007e */
[----:B------:R-:W-:Y:S01]  /*4ae0*/  MOV R179, R175 ;  /* 0x000000af00b37202 */ /* 0x000fe20000000f00 */
[----:B0-----:R-:W0:Y:S01]  /*4af0*/  LDC.64 R128, c[0x0][0x3d0] ;  /* 0x0000f400ff807b82 */ /* 0x001e220000000a00 */
[----:B--2---:R-:W-:Y:S01]  /*4b00*/  MOV R177, R173 ;  /* 0x000000ad00b17202 */ /* 0x004fe20000000f00 */
[----:B----4-:R-:W-:Y:S01]  /*4b10*/  IMAD.MOV.U32 R175, RZ, RZ, R171 ;  /* 0x000000ffffaf7224 */ /* 0x010fe200078e00ab */
        /* <DEDUP_REMOVED lines=9> */
[----:B------:R-:W4:Y:S01]  /*4bb0*/  @P0 LDC.64 R130, c[0x0][0x438] ;  /* 0x00010e00ff820b82 */ /* 0x000f220000000a00 */
[----:B------:R-:W-:Y:S01]  /*4bc0*/  @P1 IADD3 R3, PT, PT, R3, 0x20, RZ ;  /* 0x0000002003031810 */ /* 0x000fe20007ffe0ff */
[----:B------:R-:W4:Y:S04]  /*4bd0*/  LDL R168, [R1+0x68] ;  /* 0x0000680001a87983 */ /* 0x000f280000100800 */
[----:B------:R-:W2:Y:S04]  /*4be0*/  LDL R167, [R1+0x6c] ;  /* 0x00006c0001a77983 */ /* 0x000ea80000100800 */
[----:B------:R-:W4:Y:S01]  /*4bf0*/  LDL R166, [R1+0x60] ;  /* 0x0000600001a67983 */ /* 0x000f220000100800 */
[----:B------:R-:W-:-:S03]  /*4c00*/  @P0 IMAD.WIDE.U32 R4, R3, 0x20, R4 ;  /* 0x0000002003040825 */ /* 0x000fc600078e0004 */
[----:B------:R1:W5:Y:S02]  /*4c10*/  @P1 LD.E.128 R44, desc[UR6][R126.64+0x10] ;  /* 0x000010067e2c1980 */ /* 0x000364000c101d00 */
[----:B-1----:R-:W-:Y:S02]  /*4c20*/  @P0 IMAD.WIDE.U32 R124, R3, 0x20, R124 ;  /* 0x00000020037c0825 */ /* 0x002fe400078e007c */
[----:B------:R-:W5:Y:S04]  /*4c30*/  @P1 LD.E.128 R104, desc[UR6][R6.64] ;  /* 0x0000000606681980 */ /* 0x000f68000c101d00 */
[----:B------:R1:W5:Y:S01]  /*4c40*/  @P1 LD.E.128 R100, desc[UR6][R6.64+0x10] ;  /* 0x0000100606641980 */ /* 0x000362000c101d00 */
[----:B------:R-:W0:Y:S08]  /*4c50*/  @P0 LDC.64 R126, c[0x0][0x440] ;  /* 0x00011000ff7e0b82 */ /* 0x000e300000000a00 */
[----:B-1----:R-:W1:Y:S01]  /*4c60*/  LDC.64 R6, c[0x0][0x3d8] ;  /* 0x0000f600ff067b82 */ /* 0x002e620000000a00 */
        /* <DEDUP_REMOVED lines=18> */
[----:B------:R-:W-:Y:S01]  /*4d90*/  MOV R175, R172 ;  /* 0x000000ac00af7202 */ /* 0x000fe20000000f00 */
[----:B------:R-:W2:Y:S01]  /*4da0*/  LDL R167, [R1+0x78] ;  /* 0x0000780001a77983 */ /* 0x000ea20000100800 */
[----:B------:R-:W-:-:S02]  /*4db0*/  MOV R174, R171 ;  /* 0x000000ab00ae7202 */ /* 0x000fc40000000f00 */
[----:B------:R-:W-:Y:S02]  /*4dc0*/  MOV R172, R169 ;  /* 0x000000a900ac7202 */ /* 0x000fe40000000f00 */
[----:B----4-:R-:W-:Y:S01]  /*4dd0*/  MOV R171, R168 ;  /* 0x000000a800ab7202 */ /* 0x010fe20000000f00 */
[----:B------:R-:W4:Y:S01]  /*4de0*/  LDL R169, [R1+0x70] ;  /* 0x0000700001a97983 */ /* 0x000f220000100800 */
[----:B------:R-:W-:-:S03]  /*4df0*/  MOV R173, R166 ;  /* 0x000000a600ad7202 */ /* 0x000fc60000000f00 */
[----:B------:R-:W4:Y:S04]  /*4e00*/  LDL R168, [R1+0x74] ;  /* 0x0000740001a87983 */ /* 0x000f280000100800 */
[----:B------:R-:W4:Y:S04]  /*4e10*/  LDL R166, [R1+0x7c] ;  /* 0x00007c0001a67983 */ /* 0x000f280000100800 */
[----:B---3--:R0:W-:Y:S04]  /*4e20*/  @P0 STL.64 [R1+0xb0], R188 ;  /* 0x0000b0bc01000387 */ /* 0x0081e80000100a00 */
[----:B------:R3:W-:Y:S01]  /*4e30*/  @P0 STL.64 [R1+0xb8], R190 ;  /* 0x0000b8be01000387 */ /* 0x0007e20000100a00 */
[----:B0-----:R-:W-:Y:S01]  /*4e40*/  IMAD.MOV.U32 R188, RZ, RZ, R185 ;  /* 0x000000ffffbc7224 */ /* 0x001fe200078e00b9 */
        /* <DEDUP_REMOVED lines=17> */
[----:B----4-:R-:W-:Y:S02]  /*4f60*/  MOV R173, R169 ;  /* 0x000000a900ad7202 */ /* 0x010fe40000000f00 */
[----:B------:R-:W-:Y:S01]  /*4f70*/  MOV R172, R168 ;  /* 0x000000a800ac7202 */ /* 0x000fe20000000f00 */
[----:B------:R-:W-:Y:S01]  /*4f80*/  IMAD.MOV.U32 R168, RZ, RZ, R158 ;  /* 0x000000ffffa87224 */ /* 0x000fe200078e009e */
[----:B------:R-:W-:Y:S01]  /*4f90*/  MOV R170, R166 ;  /* 0x000000a600aa7202 */ /* 0x000fe20000000f00 */
[----:B------:R-:W2:Y:S01]  /*4fa0*/  LDL R158, [R1+0x54] ;  /* 0x00005400019e7983 */ /* 0x000ea20000100800 */
[----:B------:R-:W-:Y:S02]  /*4fb0*/  MOV R169, R159 ;  /* 0x0000009f00a97202 */ /* 0x000fe40000000f00 */
[----:B------:R-:W-:Y:S01]  /*4fc0*/  MOV R167, R157 ;  /* 0x0000009d00a77202 */ /* 0x000fe20000000f00 */
        /* <DEDUP_REMOVED lines=23> */
[----:B------:R-:W-:Y:S01]  /*5140*/  IMAD.MOV.U32 R171, RZ, RZ, R167 ;  /* 0x000000ffffab7224 */ /* 0x000fe200078e00a7 */
[----:B------:R-:W-:Y:S02]  /*5150*/  MOV R172, R169 ;  /* 0x000000a900ac7202 */ /* 0x000fe40000000f00 */
[----:B------:R-:W-:Y:S01]  /*5160*/  MOV R173, R168 ;  /* 0x000000a800ad7202 */ /* 0x000fe20000000f00 */
[----:B--2---:R-:W-:Y:S01]  /*5170*/  IMAD.MOV.U32 R168, RZ, RZ, R158 ;  /* 0x000000ffffa87224 */ /* 0x004fe200078e009e */
[----:B------:R-:W-:Y:S01]  /*5180*/  MOV R170, R166 ;  /* 0x000000a600aa7202 */ /* 0x000fe20000000f00 */
[----:B------:R-:W2:Y:S01]  /*5190*/  LDL R158, [R1+0x8] ;  /* 0x00000800019e7983 */ /* 0x000ea20000100800 */
[----:B----4-:R-:W-:Y:S02]  /*51a0*/  MOV R169, R159 ;  /* 0x0000009f00a97202 */ /* 0x010fe40000000f00 */
[----:B------:R-:W-:Y:S01]  /*51b0*/  MOV R167, R157 ;  /* 0x0000009d00a77202 */ /* 0x000fe20000000f00 */
[----:B------:R-:W2:Y:S01]  /*51c0*/  LDL R159, [R1+0xc] ;  /* 0x00000c00019f7983 */ /* 0x000ea20000100800 */
[----:B------:R-:W-:-:S03]  /*51d0*/  MOV R166, R156 ;  /* 0x0000009c00a67202 */ /* 0x000fc60000000f00 */
[----:B------:R-:W2:Y:S04]  /*51e0*/  LDL R156, [R1] ;  /* 0x00000000019c7983 */ /* 0x000ea80000100800 */
[----:B------:R-:W2:Y:S04]  /*51f0*/  LDL R157, [R1+0x4] ;  /* 0x00000400019d7983 */ /* 0x000ea80000100800 */
[----:B---3--:R0:W-:Y:S04]  /*5200*/  @P0 STL.64 [R1+0x90], R188 ;  /* 0x000090bc01000387 */ /* 0x0081e80000100a00 */
[----:B------:R3:W-:Y:S01]  /*5210*/  @P0 STL.64 [R1+0x98], R190 ;  /* 0x000098be01000387 */ /* 0x0007e20000100a00 */
[----:B0-----:R-:W-:Y:S01]  /*5220*/  IMAD.MOV.U32 R188, RZ, RZ, R185 ;  /* 0x000000ffffbc7224 */ /* 0x001fe200078e00b9 */
[----:B------:R-:W-:-:S02]  /*5230*/  MOV R189, R184 ;  /* 0x000000b800bd7202 */ /* 0x000fc40000000f00 */
[----:B---3--:R-:W-:Y:S01]  /*5240*/  MOV R190, R183 ;  /* 0x000000b700be7202 */ /* 0x008fe20000000f00 */
[----:B------:R-:W-:Y:S01]  /*5250*/  IMAD.MOV.U32 R191, RZ, RZ, R182 ;  /* 0x000000ffffbf7224 */ /* 0x000fe200078e00b6 */
[----:B------:R-:W-:Y:S01]  /*5260*/  MOV R183, R178 ;  /* 0x000000b200b77202 */ /* 0x000fe20000000f00 */
[----:B------:R-:W-:Y:S01]  /*5270*/  IMAD.MOV.U32 R178, RZ, RZ, R174 ;  /* 0x000000ffffb27224 */ /* 0x000fe200078e00ae */
[----:B------:R-:W-:Y:S02]  /*5280*/  MOV R174, R171 ;  /* 0x000000ab00ae7202 */ /* 0x000fe40000000f00 */
[----:B------:R-:W-:Y:S01]  /*5290*/  MOV R182, R179 ;  /* 0x000000b300b67202 */ /* 0x000fe20000000f00 */
[----:B------:R-:W3:Y:S01]  /*52a0*/  @P0 LDG.E.128 R188, desc[UR6][R124.64+0x10] ;  /* 0x000010067cbc0981 */ /* 0x000ee2000c1e1d00 */
[----:B------:R-:W-:Y:S02]  /*52b0*/  MOV R171, R167 ;  /* 0x000000a700ab7202 */ /* 0x000fe40000000f00 */
[----:B------:R-:W-:-:S02]  /*52c0*/  MOV R179, R175 ;  /* 0x000000af00b37202 */ /* 0x000fc40000000f00 */
[----:B------:R-:W-:Y:S02]  /*52d0*/  MOV R167, R162 ;  /* 0x000000a200a77202 */ /* 0x000fe40000000f00 */
[----:B------:R-:W-:Y:S01]  /*52e0*/  MOV R175, R170 ;  /* 0x000000aa00af7202 */ /* 0x000fe20000000f00 */
[----:B------:R-:W4:Y:S01]  /*52f0*/  LDL R162, [R1+0x3c] ;  /* 0x00003c0001a27983 */ /* 0x000f220000100800 */
[----:B------:R-:W-:Y:S01]  /*5300*/  IMAD.MOV.U32 R170, RZ, RZ, R166 ;  /* 0x000000ffffaa7224 */ /* 0x000fe200078e00a6 */
[----:B------:R-:W-:Y:S02]  /*5310*/  MOV R166, R163 ;  /* 0x000000a300a67202 */ /* 0x000fe40000000f00 */
[----:B------:R-:W-:Y:S01]  /*5320*/  ISETP.GE.U32.AND P1, PT, R0, 0xa0, PT ;  /* 0x000000a00000780c */ /* 0x000fe20003f26070 */
[----:B------:R-:W2:Y:S01]  /*5330*/  LDL R163, [R1+0x38] ;  /* 0x0000380001a37983 */ /* 0x000ea20000100800 */
[----:B------:R-:W-:-:S04]  /*5340*/  @P0 IMAD.WIDE.U32 R130, R3, 0x20, R130 ;  /* 0x0000002003820825 */ /* 0x000fc800078e0082 */
[C---:B------:R-:W-:Y:S01]  /*5350*/  @P0 IMAD.WIDE.U32 R126, R3.reuse, 0x20, R126 ;  /* 0x00000020037e0825 */ /* 0x040fe200078e007e */
[----:B------:R-:W-:Y:S01]  /*5360*/  @P0 IADD3 R3, PT, PT, R3, 0x20, RZ ;  /* 0x0000002003030810 */ /* 0x000fe20007ffe0ff */
[----:B------:R-:W5:Y:S01]  /*5370*/  @P0 LD.E.128 R40, desc[UR6][R130.64] ;  /* 0x0000000682280980 */ /* 0x000f62000c101d00 */
[----:B------:R-:W-:Y:S01]  /*5380*/  MOV R185, R176 ;  /* 0x000000b000b97202 */ /* 0x000fe20000000f00 */
[----:B------:R-:W-:Y:S01]  /*5390*/  IMAD.MOV.U32 R184, RZ, RZ, R177 ;  /* 0x000000ffffb87224 */ /* 0x000fe200078e00b1 */
[----:B------:R-:W-:Y:S01]  /*53a0*/  MOV R186, R179 ;  /* 0x000000b300ba7202 */ /* 0x000fe20000000f00 */
[----:B------:R-:W-:Y:S01]  /*53b0*/  IMAD.MOV.U32 R187, RZ, RZ, R178 ;  /* 0x000000ffffbb7224 */ /* 0x000fe200078e00b2 */
[----:B------:R-:W-:Y:S01]  /*53c0*/  MOV R177, R168 ;  /* 0x000000a800b17202 */ /* 0x000fe20000000f00 */
[C---:B-1----:R-:W-:Y:S01]  /*53d0*/  @P1 IMAD.WIDE.U32 R6, R3.reuse, 0x20, R6 ;  /* 0x0000002003061825 */ /* 0x042fe200078e0006 */
[----:B------:R-:W-:Y:S01]  /*53e0*/  MOV R178, R171 ;  /* 0x000000ab00b27202 */ /* 0x000fe20000000f00 */
[----:B------:R0:W5:Y:S01]  /*53f0*/  @P0 LD.E.128 R36, desc[UR6][R130.64+0x10] ;  /* 0x0000100682240980 */ /* 0x000162000c101d00 */
[----:B------:R-:W-:Y:S01]  /*5400*/  MOV R179, R170 ;  /* 0x000000aa00b37202 */ /* 0x000fe20000000f00 */
[----:B------:R-:W-:Y:S01]  /*5410*/  IMAD.MOV.U32 R176, RZ, RZ, R169 ;  /* 0x000000ffffb07224 */ /* 0x000fe200078e00a9 */
[----:B------:R-:W1:Y:S01]  /*5420*/  @P1 LDC.64 R4, c[0x0][0x438] ;  /* 0x00010e00ff041b82 */ /* 0x000e620000000a00 */
[----:B------:R-:W-:Y:S01]  /*5430*/  @P1 IMAD.WIDE.U32 R128, R3, 0x20, R128 ;  /* 0x0000002003801825 */ /* 0x000fe200078e0080 */
[----:B------:R-:W3:Y:S04]  /*5440*/  @P1 LDG.E.128 R172, desc[UR6][R6.64+0x10] ;  /* 0x0000100606ac1981 */ /* 0x000ee8000c1e1d00 */
[----:B------:R-:W3:Y:S01]  /*5450*/  @P1 LDG.E.128 R176, desc[UR6][R6.64] ;  /* 0x0000000606b01981 */ /* 0x000ee2000c1e1d00 */
[----:B------:R-:W-:Y:S01]  /*5460*/  IMAD.MOV.U32 R168, RZ, RZ, R161 ;  /* 0x000000ffffa87224 */ /* 0x000fe200078e00a1 */
[----:B0-----:R-:W0:Y:S02]  /*5470*/  @P1 LDC.64 R130, c[0x0][0x440] ;  /* 0x00011000ff821b82 */ /* 0x001e240000000a00 */
[----:B------:R-:W3:Y:S04]  /*5480*/  @P1 LDG.E.128 R180, desc[UR6][R128.64+0x10] ;  /* 0x0000100680b41981 */ /* 0x000ee8000c1e1d00 */
[----:B------:R1:W3:Y:S01]  /*5490*/  @P1 LDG.E.128 R184, desc[UR6][R128.64] ;  /* 0x0000000680b81981 */ /* 0x0002e2000c1e1d00 */
[----:B------:R-:W-:Y:S01]  /*54a0*/  MOV R169, R160 ;  /* 0x000000a000a97202 */ /* 0x000fe20000000f00 */
[----:B------:R-:W0:Y:S02]  /*54b0*/  LDC.64 R124, c[0x0][0x3d0] ;  /* 0x0000f400ff7c7b82 */ /* 0x000e240000000a00 */
[----:B------:R-:W3:Y:S04]  /*54c0*/  LDL R160, [R1+0x10] ;  /* 0x0000100001a07983 */ /* 0x000ee80000100800 */
[----:B------:R-:W3:Y:S02]  /*54d0*/  LDL R161, [R1+0x14] ;  /* 0x0000140001a17983 */ /* 0x000ee40000100800 */
[----:B-1----:R-:W1:Y:S02]  /*54e0*/  LDC.64 R128, c[0x0][0x3d8] ;  /* 0x0000f600ff807b82 */ /* 0x002e640000000a00 */
[----:B------:R-:W5:Y:S04]  /*54f0*/  @P0 LD.E.128 R96, desc[UR6][R126.64] ;  /* 0x000000067e600980 */ /* 0x000f68000c101d00 */
[----:B------:R0:W5:Y:S01]  /*5500*/  @P0 LD.E.128 R92, desc[UR6][R126.64+0x10] ;  /* 0x000010067e5c0980 */ /* 0x000162000c101d00 */
[----:B----4-:R-:W-:-:S03]  /*5510*/  MOV R171, R162 ;  /* 0x000000a200ab7202 */ /* 0x010fc60000000f00 */
[----:B------:R-:W4:Y:S01]  /*5520*/  LDL R162, [R1+0x18] ;  /* 0x0000180001a27983 */ /* 0x000f220000100800 */
[----:B--2---:R-:W-:-:S03]  /*5530*/  IMAD.MOV.U32 R170, RZ, RZ, R163 ;  /* 0x000000ffffaa7224 */ /* 0x004fc600078e00a3 */
[----:B---3--:R2:W-:Y:S04]  /*5540*/  @P0 STL.64 [R1+0x80], R188 ;  /* 0x000080bc01000387 */ /* 0x0085e80000100a00 */
[----:B------:R2:W-:Y:S04]  /*5550*/  @P0 STL.64 [R1+0x88], R190 ;  /* 0x000088be01000387 */ /* 0x0005e80000100a00 */
[----:B------:R-:W4:Y:S01]  /*5560*/  LDL R163, [R1+0x1c] ;  /* 0x00001c0001a37983 */ /* 0x000f220000100800 */
[----:B------:R-:W-:Y:S01]  /*5570*/  @P1 IMAD.WIDE.U32 R4, R3, 0x20, R4 ;  /* 0x0000002003041825 */ /* 0x000fe200078e0004 */
[----:B------:R-:W-:-:S03]  /*5580*/  ISETP.GE.U32.AND P0, PT, R0, 0xc0, PT ;  /* 0x000000c00000780c */ /* 0x000fc60003f06070 */
[C---:B0-----:R-:W-:Y:S01]  /*5590*/  @P1 IMAD.WIDE.U32 R130, R3.reuse, 0x20, R130 ;  /* 0x0000002003821825 */ /* 0x041fe200078e0082 */
[----:B------:R-:W5:Y:S04]  /*55a0*/  @P1 LD.E.128 R32, desc[UR6][R4.64] ;  /* 0x0000000604201980 */ /* 0x000f68000c101d00 */
[----:B------:R2:W-:Y:S04]  /*55b0*/  @P1 STL.64 [R1+0x40], R172 ;  /* 0x000040ac01001387 */ /* 0x0005e80000100a00 */
[----:B------:R2:W-:Y:S01]  /*55c0*/  @P1 STL.64 [R1+0x48], R174 ;  /* 0x000048ae01001387 */ /* 0x0005e20000100a00 */
[----:B------:R-:W0:Y:S03]  /*55d0*/  @P0 LDC.64 R126, c[0x0][0x438] ;  /* 0x00010e00ff7e0b82 */ /* 0x000e260000000a00 */
[----:B------:R2:W-:Y:S04]  /*55e0*/  @P1 STL.64 [R1+0x50], R176 ;  /* 0x000050b001001387 */ /* 0x0005e80000100a00 */
[----:B------:R2:W-:Y:S01]  /*55f0*/  @P1 STL.64 [R1+0x58], R178 ;  /* 0x000058b201001387 */ /* 0x0005e20000100a00 */
[----:B------:R-:W-:Y:S01]  /*5600*/  @P1 VIADD R3, R3, 0x20 ;  /* 0x0000002003031836 */ /* 0x000fe20000000000 */
[----:B------:R-:W3:Y:S02]  /*5610*/  @P0 LDC.64 R132, c[0x0][0x440] ;  /* 0x00011000ff840b82 */ /* 0x000ee40000000a00 */
[----:B------:R2:W-:Y:S04]  /*5620*/  @P1 STL.64 [R1+0x60], R180 ;  /* 0x000060b401001387 */ /* 0x0005e80000100a00 */
[----:B------:R2:W-:Y:S04]  /*5630*/  @P1 STL.64 [R1+0x68], R182 ;  /* 0x000068b601001387 */ /* 0x0005e80000100a00 */
[----:B------:R2:W-:Y:S04]  /*5640*/  @P1 STL.64 [R1+0x70], R184 ;  /* 0x000070b801001387 */ /* 0x0005e80000100a00 */
[----:B------:R1:W5:Y:S04]  /*5650*/  @P1 LD.E.128 R28, desc[UR6][R4.64+0x10] ;  /* 0x00001006041c1980 */ /* 0x000368000c101d00 */
[----:B------:R-:W5:Y:S04]  /*5660*/  @P1 LD.E.128 R88, desc[UR6][R130.64] ;  /* 0x0000000682581980 */ /* 0x000f68000c101d00 */
[----:B------:R-:W5:Y:S01]  /*5670*/  @P1 LD.E.128 R84, desc[UR6][R130.64+0x10] ;  /* 0x0000100682541980 */ /* 0x000f62000c101d00 */
[C---:B------:R-:W-:Y:S01]  /*5680*/  @P0 IMAD.WIDE.U32 R124, R3.reuse, 0x20, R124 ;  /* 0x00000020037c0825 */ /* 0x040fe200078e007c */
[----:B-1----:R-:W1:Y:S02]  /*5690*/  LDC.64 R4, c[0x0][0x3d0] ;  /* 0x0000f400ff047b82 */ /* 0x002e640000000a00 */
[----:B------:R2:W-:Y:S01]  /*56a0*/  @P1 STL.64 [R1+0x78], R186 ;  /* 0x000078ba01001387 */ /* 0x0005e20000100a00 */
[----:B------:R-:W-:Y:S01]  /*56b0*/  ISETP.GE.U32.AND P1, PT, R0, 0xe0, PT ;  /* 0x000000e00000780c */ /* 0x000fe20003f26070 */
[----:B------:R-:W-:-:S02]  /*56c0*/  @P0 IMAD.WIDE.U32 R128, R3, 0x20, R128 ;  /* 0x0000002003800825 */ /* 0x000fc400078e0080 */
[----:B------:R-:W2:Y:S04]  /*56d0*/  @P0 LDG.E.128 R168, desc[UR6][R124.64] ;  /* 0x000000067ca80981 */ /* 0x000ea8000c1e1d00 */
[----:B------:R0:W2:Y:S04]  /*56e0*/  @P0 LDG.E.128 R164, desc[UR6][R124.64+0x10] ;  /* 0x000010067ca40981 */ /* 0x0000a8000c1e1d00 */
[----:B------:R-:W2:Y:S02]  /*56f0*/  @P0 LDG.E.128 R156, desc[UR6][R128.64+0x10] ;  /* 0x00001006809c0981 */ /* 0x000ea4000c1e1d00 */
[----:B------:R-:W1:Y:S08]  /*5700*/  @P1 LDC.64 R6, c[0x0][0x438] ;  /* 0x00010e00ff061b82 */ /* 0x000e700000000a00 */
[----:B0-----:R-:W0:Y:S08]  /*5710*/  LDC.64 R124, c[0x0][0x3d8] ;  /* 0x0000f600ff7c7b82 */ /* 0x001e300000000a00 */
[----:B------:R-:W0:Y:S01]  /*5720*/  @P1 LDC.64 R130, c[0x0][0x440] ;  /* 0x00011000ff821b82 */ /* 0x000e220000000a00 */
[----:B------:R-:W-:-:S04]  /*5730*/  @P0 IMAD.WIDE.U32 R126, R3, 0x20, R126 ;  /* 0x00000020037e0825 */ /* 0x000fc800078e007e */
[C---:B---3--:R-:W-:Y:S01]  /*5740*/  @P0 IMAD.WIDE.U32 R132, R3.reuse, 0x20, R132 ;  /* 0x0000002003840825 */ /* 0x048fe200078e0084 */
[----:B------:R-:W-:Y:S01]  /*5750*/  @P0 IADD3 R3, PT, PT, R3, 0x20, RZ ;  /* 0x0000002003030810 */ /* 0x000fe20007ffe0ff */
[----:B------:R3:W5:Y:S04]  /*5760*/  @P0 LD.E.128 R24, desc[UR6][R126.64] ;  /* 0x000000067e180980 */ /* 0x000768000c101d00 */
[C---:B-1----:R-:W-:Y:S01]  /*5770*/  @P1 IMAD.WIDE.U32 R4, R3.reuse, 0x20, R4 ;  /* 0x0000002003041825 */ /* 0x042fe200078e0004 */
[----:B------:R3:W5:Y:S03]  /*5780*/  @P0 LD.E.128 R20, desc[UR6][R126.64+0x10] ;  /* 0x000010067e140980 */ /* 0x000766000c101d00 */
[C---:B------:R-:W-:Y:S01]  /*5790*/  @P1 IMAD.WIDE.U32 R6, R3.reuse, 0x20, R6 ;  /* 0x0000002003061825 */ /* 0x040fe200078e0006 */
[----:B------:R3:W5:Y:S03]  /*57a0*/  @P1 LDG.E.128 R244, desc[UR6][R4.64] ;  /* 0x0000000604f41981 */ /* 0x000766000c1e1d00 */
[C---:B0-----:R-:W-:Y:S01]  /*57b0*/  @P1 IMAD.WIDE.U32 R124, R3.reuse, 0x20, R124 ;  /* 0x00000020037c1825 */ /* 0x041fe200078e007c */
[----:B------:R3:W5:Y:S03]  /*57c0*/  @P1 LDG.E.128 R240, desc[UR6][R4.64+0x10] ;  /* 0x0000100604f01981 */ /* 0x000766000c1e1d00 */
[C---:B------:R-:W-:Y:S01]  /*57d0*/  @P1 IMAD.WIDE.U32 R130, R3.reuse, 0x20, R130 ;  /* 0x0000002003821825 */ /* 0x040fe200078e0082 */
[----:B------:R3:W5:Y:S04]  /*57e0*/  @P1 LD.E.128 R16, desc[UR6][R6.64] ;  /* 0x0000000606101980 */ /* 0x000768000c101d00 */
[----:B------:R3:W5:Y:S04]  /*57f0*/  @P1 LD.E.128 R12, desc[UR6][R6.64+0x10] ;  /* 0x00001006060c1980 */ /* 0x000768000c101d00 */
[----:B------:R3:W5:Y:S04]  /*5800*/  @P1 LDG.E.128 R236, desc[UR6][R124.64] ;  /* 0x000000067cec1981 */ /* 0x000768000c1e1d00 */
[----:B------:R3:W5:Y:S04]  /*5810*/  @P1 LDG.E.128 R8, desc[UR6][R124.64+0x10] ;  /* 0x000010067c081981 */ /* 0x000768000c1e1d00 */
[----:B------:R3:W5:Y:S04]  /*5820*/  @P1 LD.E.128 R72, desc[UR6][R130.64] ;  /* 0x0000000682481980 */ /* 0x000768000c101d00 */
[----:B------:R3:W5:Y:S04]  /*5830*/  @P1 LD.E.128 R68, desc[UR6][R130.64+0x10] ;  /* 0x0000100682441980 */ /* 0x000768000c101d00 */
[----:B------:R3:W5:Y:S04]  /*5840*/  @P0 LD.E.128 R80, desc[UR6][R132.64] ;  /* 0x0000000684500980 */ /* 0x000768000c101d00 */
[----:B------:R3:W5:Y:S04]  /*5850*/  @P0 LD.E.128 R76, desc[UR6][R132.64+0x10] ;  /* 0x00001006844c0980 */ /* 0x000768000c101d00 */
[----:B----4-:R-:W4:Y:S01]  /*5860*/  @P0 LDG.E.128 R160, desc[UR6][R128.64] ;  /* 0x0000000680a00981 */ /* 0x010f22000c1e1d00 */
[----:B------:R-:W-:-:S03]  /*5870*/  @P1 IADD3 R3, PT, PT, R3, 0x20, RZ ;  /* 0x0000002003031810 */ /* 0x000fc60007ffe0ff */
[----:B--2---:R3:W-:Y:S04]  /*5880*/  @P0 STL.64 [R1], R156 ;  /* 0x0000009c01000387 */ /* 0x0047e80000100a00 */
[----:B------:R3:W-:Y:S04]  /*5890*/  @P0 STL.64 [R1+0x8], R158 ;  /* 0x0000089e01000387 */ /* 0x0007e80000100a00 */
[----:B----4-:R3:W-:Y:S04]  /*58a0*/  @P0 STL.64 [R1+0x10], R160 ;  /* 0x000010a001000387 */ /* 0x0107e80000100a00 */
[----:B------:R3:W-:Y:S04]  /*58b0*/  @P0 STL.64 [R1+0x30], R168 ;  /* 0x000030a801000387 */ /* 0x0007e80000100a00 */
[----:B------:R3:W-:Y:S04]  /*58c0*/  @P0 STL.64 [R1+0x38], R170 ;  /* 0x000038aa01000387 */ /* 0x0007e80000100a00 */
[----:B------:R3:W-:Y:S04]  /*58d0*/  @P0 STL.64 [R1+0x18], R162 ;  /* 0x000018a201000387 */ /* 0x0007e80000100a00 */
[----:B------:R3:W-:Y:S04]  /*58e0*/  @P0 STL.64 [R1+0x20], R164 ;  /* 0x000020a401000387 */ /* 0x0007e80000100a00 */
[----:B------:R3:W-:Y:S01]  /*58f0*/  @P0 STL.64 [R1+0x28], R166 ;  /* 0x000028a601000387 */ /* 0x0007e20000100a00 */
[----:B------:R-:W-:-:S13]  /*5900*/  ISETP.GE.U32.AND P0, PT, R0, 0x100, PT ;  /* 0x000001000000780c */ /* 0x000fda0003f06070 */
[----:B---3--:R-:W-:Y:S05]  /*5910*/  @!P0 BRA `(.L_x_17361) ;  /* 0x00000024005c8947 */ /* 0x008fea0003800000 */
[----:B------:R-:W0:Y:S08]  /*5920*/  LDC.64 R140, c[0x0][0x438] ;  /* 0x00010e00ff8c7b82 */ /* 0x000e300000000a00 */
[----:B------:R-:W1:Y:S08]  /*5930*/  LDC.64 R128, c[0x0][0x3d8] ;  /* 0x0000f600ff807b82 */ /* 0x000e700000000a00 */
[----:B------:R-:W2:Y:S08]  /*5940*/  LDC.64 R6, c[0x0][0x440] ;  /* 0x00011000ff067b82 */ /* 0x000eb00000000a00 */
[----:B------:R-:W3:Y:S01]  /*5950*/  LDC.64 R4, c[0x0][0x3d0] ;  /* 0x0000f400ff047b82 */ /* 0x000ee20000000a00 */
[----:B0-----:R-:W-:-:S05]  /*5960*/  IMAD.WIDE.U32 R140, R3, 0x20, R140 ;  /* 0x00000020038c7825 */ /* 0x001fca00078e008c */
[----:B------:R0:W5:Y:S01]  /*5970*/  LD.E.128 R144, desc[UR6][R140.64] ;  /* 0x000000068c907980 */ /* 0x000162000c101d00 */
[----:B-1----:R-:W-:-:S05]  /*5980*/  IMAD.WIDE.U32 R128, R3, 0x20, R128 ;  /* 0x0000002003807825 */ /* 0x002fca00078e0080 */
[----:B------:R0:W5:Y:S01]  /*5990*/  LDG.E.128 R124, desc[UR6][R128.64] ;  /* 0x00000006807c7981 */ /* 0x000162000c1e1d00 */
[----:B--2---:R-:W-:-:S03]  /*59a0*/  IMAD.WIDE.U32 R6, R3, 0x20, R6 ;  /* 0x0000002003067825 */ /* 0x004fc600078e0006 */
        /* <DEDUP_REMOVED lines=8> */
.L_x_17362:
        /* <DEDUP_REMOVED lines=47> */
[----:B------:R-:W4:Y:S08]  /*5d20*/  LDC.64 R82, c[0x0][0x3d8] ;  /* 0x0000f600ff527b82 */ /* 0x000f300000000a00 */
[----:B------:R-:W4:Y:S08]  /*5d30*/  LDC.64 R84, c[0x0][0x3d8] ;  /* 0x0000f600ff547b82 */ /* 0x000f300000000a00 */
        /* <DEDUP_REMOVED lines=21> */
[C---:B------:R-:W-:Y:S01]  /*5e90*/  @P0 IMAD.WIDE.U32 R70, R3.reuse, 0x20, R70 ;  /* 0x0000002003460825 */ /* 0x040fe200078e0046 */
[----:B------:R-:W-:Y:S01]  /*5ea0*/  MOV R181, R177 ;  /* 0x000000b100b57202 */ /* 0x000fe20000000f00 */
[----:B---3--:R-:W3:Y:S01]  /*5eb0*/  @P2 LDC.64 R6, c[0x0][0x438] ;  /* 0x00010e00ff062b82 */ /* 0x008ee20000000a00 */
[----:B------:R-:W-:Y:S01]  /*5ec0*/  MOV R179, R175 ;  /* 0x000000af00b37202 */ /* 0x000fe20000000f00 */
[----:B------:R-:W-:Y:S01]  /*5ed0*/  IMAD.MOV.U32 R177, RZ, RZ, R161 ;  /* 0x000000ffffb17224 */ /* 0x000fe200078e00a1 */
[----:B------:R-:W-:Y:S01]  /*5ee0*/  MOV R178, R174 ;  /* 0x000000ae00b27202 */ /* 0x000fe20000000f00 */
[----:B------:R-:W-:Y:S01]  /*5ef0*/  IMAD.MOV.U32 R174, RZ, RZ, R158 ;  /* 0x000000ffffae7224 */ /* 0x000fe200078e009e */
[----:B------:R-:W-:Y:S01]  /*5f00*/  MOV R176, R160 ;  /* 0x000000a000b07202 */ /* 0x000fe20000000f00 */
[----:B------:R-:W3:Y:S01]  /*5f10*/  LDL R158, [R1+0x12c] ;  /* 0x00012c00019e7983 */ /* 0x000ee20000100800 */
[----:B------:R-:W-:Y:S01]  /*5f20*/  MOV R175, R159 ;  /* 0x0000009f00af7202 */ /* 0x000fe20000000f00 */
[C---:B------:R-:W-:Y:S01]  /*5f30*/  @P0 IMAD.WIDE.U32 R74, R3.reuse, 0x20, R74 ;  /* 0x00000020034a0825 */ /* 0x040fe200078e004a */
[----:B------:R-:W-:Y:S01]  /*5f40*/  MOV R161, R157 ;  /* 0x0000009d00a17202 */ /* 0x000fe20000000f00 */
[----:B------:R-:W3:Y:S01]  /*5f50*/  LDL R159, [R1+0x128] ;  /* 0x00012800019f7983 */ /* 0x000ee20000100800 */
[----:B------:R-:W-:Y:S01]  /*5f60*/  MOV R160, R156 ;  /* 0x0000009c00a07202 */ /* 0x000fe20000000f00 */
[C---:B-1----:R-:W-:Y:S01]  /*5f70*/  @P0 IMAD.WIDE.U32 R72, R3.reuse, 0x20, R72 ;  /* 0x0000002003480825 */ /* 0x042fe200078e0048 */
[----:B--2---:R-:W1:Y:S01]  /*5f80*/  LDC.64 R4, c[0x0][0x3d0] ;  /* 0x0000f400ff047b82 */ /* 0x004e620000000a00 */
[----:B------:R-:W2:Y:S04]  /*5f90*/  LDL R157, [R1+0x40] ;  /* 0x00004000019d7983 */ /* 0x000ea80000100800 */
[----:B------:R-:W2:Y:S01]  /*5fa0*/  LDL R156, [R1+0x44] ;  /* 0x00004400019c7983 */ /* 0x000ea20000100800 */
[----:B------:R-:W-:-:S03]  /*5fb0*/  @P0 IADD3 R3, PT, PT, R3, 0x20, RZ ;  /* 0x0000002003030810 */ /* 0x000fc60007ffe0ff */
[----:B------:R-:W5:Y:S04]  /*5fc0*/  @P0 LD.E.128 R56, desc[UR6][R72.64] ;  /* 0x0000000648380980 */ /* 0x000f68000c101d00 */
[----:B------:R0:W5:Y:S04]  /*5fd0*/  @P0 LD.E.128 R52, desc[UR6][R72.64+0x10] ;  /* 0x0000100648340980 */ /* 0x000168000c101d00 */
[----:B----4-:R4:W-:Y:S01]  /*5fe0*/  @P5 STL.64 [R1+0x160], R188 ;  /* 0x000160bc01005387 */ /* 0x0109e20000100a00 */
[----:B------:R-:W-:Y:S01]  /*5ff0*/  @P1 IMAD.WIDE.U32 R76, R3, 0x20, R76 ;  /* 0x00000020034c1825 */ /* 0x000fe200078e004c */
[----:B0-----:R-:W0:Y:S02]  /*6000*/  @P3 LDC.64 R72, c[0x0][0x438] ;  /* 0x00010e00ff483b82 */ /* 0x001e240000000a00 */
        /* <DEDUP_REMOVED lines=16> */
[----:B---3--:R-:W-:Y:S01]  /*6110*/  IMAD.MOV.U32 R174, RZ, RZ, R158 ;  /* 0x000000ffffae7224 */ /* 0x008fe200078e009e */
[----:B------:R-:W-:Y:S01]  /*6120*/  MOV R176, R160 ;  /* 0x000000a000b07202 */ /* 0x000fe20000000f00 */
[----:B------:R-:W3:Y:S01]  /*6130*/  LDL R158, [R1+0xcc] ;  /* 0x0000cc00019e7983 */ /* 0x000ee20000100800 */
        /* <DEDUP_REMOVED lines=26> */
[----:B------:R-:W3:Y:S01]  /*62e0*/  LDL R168, [R1+0xf4] ;  /* 0x0000f40001a87983 */ /* 0x000ee20000100800 */
[----:B------:R-:W-:-:S02]  /*62f0*/  MOV R171, R167 ;  /* 0x000000a700ab7202 */ /* 0x000fc40000000f00 */
[----:B------:R-:W-:Y:S01]  /*6300*/  MOV R170, R166 ;  /* 0x000000a600aa7202 */ /* 0x000fe20000000f00 */
[----:B------:R-:W2:Y:S04]  /*6310*/  LDL R169, [R1+0xf0] ;  /* 0x0000f00001a97983 */ /* 0x000ea80000100800 */
[----:B------:R-:W3:Y:S04]  /*6320*/  LDL R167, [R1+0xf8] ;  /* 0x0000f80001a77983 */ /* 0x000ee80000100800 */
[----:B------:R-:W2:Y:S04]  /*6330*/  LDL R166, [R1+0xfc] ;  /* 0x0000fc0001a67983 */ /* 0x000ea80000100800 */
[----:B----4-:R4:W-:Y:S04]  /*6340*/  @P5 STL.64 [R1+0x140], R188 ;  /* 0x000140bc01005387 */ /* 0x0109e80000100a00 */
[----:B------:R0:W-:Y:S01]  /*6350*/  @P5 STL.64 [R1+0x148], R190 ;  /* 0x000148be01005387 */ /* 0x0001e20000100a00 */
[----:B----4-:R-:W-:Y:S01]  /*6360*/  IMAD.MOV.U32 R188, RZ, RZ, R185 ;  /* 0x000000ffffbc7224 */ /* 0x010fe200078e00b9 */
[----:B------:R-:W-:-:S02]  /*6370*/  MOV R189, R184 ;  /* 0x000000b800bd7202 */ /* 0x000fc40000000f00 */
[----:B0-----:R-:W-:Y:S01]  /*6380*/  MOV R190, R183 ;  /* 0x000000b700be7202 */ /* 0x001fe20000000f00 */
        /* <DEDUP_REMOVED lines=15> */
[----:B--2---:R-:W-:Y:S01]  /*6480*/  MOV R173, R169 ;  /* 0x000000a900ad7202 */ /* 0x004fe20000000f00 */
[----:B------:R-:W2:Y:S01]  /*6490*/  LDL R167, [R1+0xe8] ;  /* 0x0000e80001a77983 */ /* 0x000ea20000100800 */
[----:B------:R-:W-:Y:S02]  /*64a0*/  MOV R172, R168 ;  /* 0x000000a800ac7202 */ /* 0x000fe40000000f00 */
[----:B------:R-:W-:Y:S01]  /*64b0*/  MOV R170, R166 ;  /* 0x000000a600aa7202 */ /* 0x000fe20000000f00 */
[----:B------:R-:W3:Y:S04]  /*64c0*/  LDL R169, [R1+0xe0] ;  /* 0x0000e00001a97983 */ /* 0x000ee80000100800 */
[----:B------:R-:W3:Y:S04]  /*64d0*/  LDL R168, [R1+0xe4] ;  /* 0x0000e40001a87983 */ /* 0x000ee80000100800 */
[----:B------:R-:W3:Y:S04]  /*64e0*/  LDL R166, [R1+0xec] ;  /* 0x0000ec0001a67983 */ /* 0x000ee80000100800 */
[----:B----4-:R0:W-:Y:S04]  /*64f0*/  @P0 STL.64 [R1+0x130], R188 ;  /* 0x000130bc01000387 */ /* 0x0101e80000100a00 */
[----:B------:R4:W-:Y:S01]  /*6500*/  @P0 STL.64 [R1+0x138], R190 ;  /* 0x000138be01000387 */ /* 0x0009e20000100a00 */
[----:B0-----:R-:W-:Y:S01]  /*6510*/  IMAD.MOV.U32 R188, RZ, RZ, R185 ;  /* 0x000000ffffbc7224 */ /* 0x001fe200078e00b9 */
        /* <DEDUP_REMOVED lines=14> */
[----:B0-----:R-:W0:Y:S01]  /*6600*/  LDC.64 R70, c[0x0][0x3d0] ;  /* 0x0000f400ff467b82 */ /* 0x001e220000000a00 */
[----:B------:R-:W-:Y:S01]  /*6610*/  MOV R176, R172 ;  /* 0x000000ac00b07202 */ /* 0x000fe20000000f00 */
[----:B------:R-:W-:Y:S01]  /*6620*/  IMAD.MOV.U32 R174, RZ, RZ, R170 ;  /* 0x000000ffffae7224 */ /* 0x000fe200078e00aa */
[----:B------:R-:W-:Y:S01]  /*6630*/  MOV R175, R171 ;  /* 0x000000ab00af7202 */ /* 0x000fe20000000f00 */
[----:B--2---:R-:W-:Y:S01]  /*6640*/  IMAD.MOV.U32 R171, RZ, RZ, R167 ;  /* 0x000000ffffab7224 */ /* 0x004fe200078e00a7 */
[----:B---3--:R-:W-:Y:S01]  /*6650*/  MOV R173, R169 ;  /* 0x000000a900ad7202 */ /* 0x008fe20000000f00 */
[----:B------:R-:W-:Y:S01]  /*6660*/  IMAD.MOV.U32 R169, RZ, RZ, R164 ;  /* 0x000000ffffa97224 */ /* 0x000fe200078e00a4 */
[----:B------:R-:W-:Y:S01]  /*6670*/  MOV R172, R168 ;  /* 0x000000a800ac7202 */ /* 0x000fe20000000f00 */
[----:B------:R-:W2:Y:S01]  /*6680*/  LDL R167, [R1+0x54] ;  /* 0x0000540001a77983 */ /* 0x000ea20000100800 */
[----:B------:R-:W-:-:S02]  /*6690*/  MOV R170, R166 ;  /* 0x000000a600aa7202 */ /* 0x000fc40000000f00 */
[----:B------:R-:W-:Y:S01]  /*66a0*/  MOV R168, R165 ;  /* 0x000000a500a87202 */ /* 0x000fe20000000f00 */
[----:B------:R-:W3:Y:S04]  /*66b0*/  LDL R166, [R1+0x58] ;  /* 0x0000580001a67983 */ /* 0x000ee80000100800 */
[----:B------:R-:W2:Y:S04]  /*66c0*/  LDL R165, [R1+0x5c] ;  /* 0x00005c0001a57983 */ /* 0x000ea80000100800 */
[----:B------:R-:W2:Y:S01]  /*66d0*/  LDL R164, [R1+0x50] ;  /* 0x0000500001a47983 */ /* 0x000ea20000100800 */
[----:B------:R-:W-:-:S03]  /*66e0*/  @P1 IADD3 R3, PT, PT, R3, 0x20, RZ ;  /* 0x0000002003031810 */ /* 0x000fc60007ffe0ff */
[----:B------:R-:W5:Y:S04]  /*66f0*/  @P1 LD.E.128 R48, desc[UR6][R78.64] ;  /* 0x000000064e301980 */ /* 0x000f68000c101d00 */
[----:B------:R1:W5:Y:S04]  /*6700*/  @P1 LD.E.128 R44, desc[UR6][R78.64+0x10] ;  /* 0x000010064e2c1980 */ /* 0x000368000c101d00 */
[----:B----4-:R4:W-:Y:S01]  /*6710*/  @P0 STL.64 [R1+0x120], R188 ;  /* 0x000120bc01000387 */ /* 0x0109e20000100a00 */
[----:B------:R-:W-:Y:S01]  /*6720*/  @P2 IMAD.WIDE.U32 R4, R3, 0x20, R4 ;  /* 0x0000002003042825 */ /* 0x000fe200078e0004 */
[----:B-1----:R-:W1:Y:S02]  /*6730*/  LDC.64 R78, c[0x0][0x3d0] ;  /* 0x0000f400ff4e7b82 */ /* 0x002e640000000a00 */
        /* <DEDUP_REMOVED lines=41> */
[----:B0-----:R-:W0:Y:S01]  /*69d0*/  LDC.64 R74, c[0x0][0x3d0] ;  /* 0x0000f400ff4a7b82 */ /* 0x001e220000000a00 */
[----:B------:R-:W-:Y:S01]  /*69e0*/  MOV R178, R174 ;  /* 0x000000ae00b27202 */ /* 0x000fe20000000f00 */
[----:B---3--:R-:W-:Y:S01]  /*69f0*/  IMAD.MOV.U32 R174, RZ, RZ, R164 ;  /* 0x000000ffffae7224 */ /* 0x008fe200078e00a4 */
[----:B------:R-:W-:-:S02]  /*6a00*/  MOV R176, R166 ;  /* 0x000000a600b07202 */ /* 0x000fc40000000f00 */
[----:B------:R-:W-:Y:S01]  /*6a10*/  MOV R175, R165 ;  /* 0x000000a500af7202 */ /* 0x000fe20000000f00 */
[----:B------:R-:W-:Y:S01]  /*6a20*/  IMAD.MOV.U32 R165, RZ, RZ, R159 ;  /* 0x000000ffffa57224 */ /* 0x000fe200078e009f */
[----:B------:R-:W-:Y:S01]  /*6a30*/  MOV R167, R161 ;  /* 0x000000a100a77202 */ /* 0x000fe20000000f00 */
[----:B------:R-:W2:Y:S01]  /*6a40*/  LDL R159, [R1+0x68] ;  /* 0x00006800019f7983 */ /* 0x000ea20000100800 */
[----:B------:R-:W-:Y:S02]  /*6a50*/  MOV R166, R160 ;  /* 0x000000a000a67202 */ /* 0x000fe40000000f00 */
[----:B------:R-:W-:Y:S01]  /*6a60*/  MOV R164, R158 ;  /* 0x0000009e00a47202 */ /* 0x000fe20000000f00 */
[----:B------:R-:W3:Y:S04]  /*6a70*/  LDL R160, [R1+0x64] ;  /* 0x0000640001a07983 */ /* 0x000ee80000100800 */
[----:B------:R-:W2:Y:S04]  /*6a80*/  LDL R158, [R1+0x6c] ;  /* 0x00006c00019e7983 */ /* 0x000ea80000100800 */
[----:B------:R-:W3:Y:S04]  /*6a90*/  LDL R161, [R1+0x60] ;  /* 0x0000600001a17983 */ /* 0x000ee80000100800 */
        /* <DEDUP_REMOVED lines=17> */
[----:B------:R-:W-:-:S02]  /*6bb0*/  MOV R177, R167 ;  /* 0x000000a700b17202 */ /* 0x000fc40000000f00 */
[----:B------:R-:W-:Y:S01]  /*6bc0*/  MOV R175, R165 ;  /* 0x000000a500af7202 */ /* 0x000fe20000000f00 */
[----:B------:R-:W3:Y:S01]  /*6bd0*/  LDL R167, [R1+0xb0] ;  /* 0x0000b00001a77983 */ /* 0x000ee20000100800 */
        /* <DEDUP_REMOVED lines=24> */
[----:B------:R-:W2:Y:S04]  /*6d60*/  LDL R166, [R1+0xa4] ;  /* 0x0000a40001a67983 */ /* 0x000ea80000100800 */
[----:B------:R-:W3:Y:S04]  /*6d70*/  LDL R165, [R1+0xa8] ;  /* 0x0000a80001a57983 */ /* 0x000ee80000100800 */
[----:B----4-:R1:W-:Y:S04]  /*6d80*/  @P1 STL.64 [R1+0xe0], R188 ;  /* 0x0000e0bc01001387 */ /* 0x0103e80000100a00 */
[----:B------:R4:W-:Y:S01]  /*6d90*/  @P1 STL.64 [R1+0xe8], R190 ;  /* 0x0000e8be01001387 */ /* 0x0009e20000100a00 */
[----:B-1----:R-:W-:-:S02]  /*6da0*/  MOV R188, R185 ;  /* 0x000000b900bc7202 */ /* 0x002fc40000000f00 */
[----:B------:R-:W-:Y:S01]  /*6db0*/  MOV R189, R184 ;  /* 0x000000b800bd7202 */ /* 0x000fe20000000f00 */
[----:B----4-:R-:W-:Y:S01]  /*6dc0*/  IMAD.MOV.U32 R190, RZ, RZ, R183 ;  /* 0x000000ffffbe7224 */ /* 0x010fe200078e00b7 */
        /* <DEDUP_REMOVED lines=13> */
[----:B--2---:R-:W-:-:S02]  /*6ea0*/  MOV R176, R166 ;  /* 0x000000a600b07202 */ /* 0x004fc40000000f00 */
[----:B------:R-:W-:Y:S01]  /*6eb0*/  MOV R174, R164 ;  /* 0x000000a400ae7202 */ /* 0x000fe20000000f00 */
[----:B------:R-:W3:Y:S04]  /*6ec0*/  LDL R166, [R1+0x28] ;  /* 0x0000280001a67983 */ /* 0x000ee80000100800 */
[----:B------:R-:W3:Y:S04]  /*6ed0*/  LDL R164, [R1+0x20] ;  /* 0x0000200001a47983 */ /* 0x000ee80000100800 */
[----:B------:R-:W3:Y:S04]  /*6ee0*/  LDL R167, [R1+0x2c] ;  /* 0x00002c0001a77983 */ /* 0x000ee80000100800 */
[----:B----4-:R1:W-:Y:S04]  /*6ef0*/  @P1 STL.64 [R1+0xd0], R188 ;  /* 0x0000d0bc01001387 */ /* 0x0103e80000100a00 */
[----:B------:R2:W-:Y:S01]  /*6f00*/  @P1 STL.64 [R1+0xd8], R190 ;  /* 0x0000d8be01001387 */ /* 0x0005e20000100a00 */
[----:B-1----:R-:W-:Y:S01]  /*6f10*/  IMAD.MOV.U32 R188, RZ, RZ, R185 ;  /* 0x000000ffffbc7224 */ /* 0x002fe200078e00b9 */
[----:B------:R-:W-:-:S02]  /*6f20*/  MOV R189, R184 ;  /* 0x000000b800bd7202 */ /* 0x000fc40000000f00 */
        /* <DEDUP_REMOVED lines=9> */
[----:B------:R-:W-:Y:S02]  /*6fc0*/  MOV R181, R177 ;  /* 0x000000b100b57202 */ /* 0x000fe40000000f00 */
[----:B------:R-:W-:Y:S02]  /*6fd0*/  MOV R179, R175 ;  /* 0x000000af00b37202 */ /* 0x000fe40000000f00 */
[----:B------:R-:W-:Y:S01]  /*6fe0*/  MOV R178, R174 ;  /* 0x000000ae00b27202 */ /* 0x000fe20000000f00 */
[----:B------:R-:W-:Y:S01]  /*6ff0*/  IMAD.MOV.U32 R174, RZ, RZ, R170 ;  /* 0x000000ffffae7224 */ /* 0x000fe200078e00aa */
[----:B------:R-:W-:-:S02]  /*7000*/  MOV R177, R172 ;  /* 0x000000ac00b17202 */ /* 0x000fc40000000f00 */
[----:B------:R-:W-:Y:S01]  /*7010*/  MOV R175, R171 ;  /* 0x000000ab00af7202 */ /* 0x000fe20000000f00 */
[----:B------:R-:W-:Y:S01]  /*7020*/  IMAD.MOV.U32 R171, RZ, RZ, R163 ;  /* 0x000000ffffab7224 */ /* 0x000fe200078e00a3 */
[----:B------:R-:W-:Y:S01]  /*7030*/  MOV R173, R169 ;  /* 0x000000a900ad7202 */ /* 0x000fe20000000f00 */
[----:B------:R-:W4:Y:S01]  /*7040*/  LDL R163, [R1+0x98] ;  /* 0x0000980001a37983 */ /* 0x000f220000100800 */
[----:B------:R-:W-:Y:S02]  /*7050*/  MOV R172, R168 ;  /* 0x000000a800ac7202 */ /* 0x000fe40000000f00 */
[----:B------:R-:W-:Y:S01]  /*7060*/  MOV R170, R162 ;  /* 0x000000a200aa7202 */ /* 0x000fe20000000f00 */
[----:B------:R-:W3:Y:S04]  /*7070*/  LDL R169, [R1+0x90] ;  /* 0x0000900001a97983 */ /* 0x000ee80000100800 */
[----:B------:R-:W3:Y:S04]  /*7080*/  LDL R168, [R1+0x94] ;  /* 0x0000940001a87983 */ /* 0x000ee80000100800 */
[----:B------:R-:W3:Y:S04]  /*7090*/  LDL R162, [R1+0x9c] ;  /* 0x00009c0001a27983 */ /* 0x000ee80000100800 */
[----:B--2---:R1:W-:Y:S04]  /*70a0*/  @P1 STL.64 [R1+0xc0], R188 ;  /* 0x0000c0bc01001387 */ /* 0x0043e80000100a00 */
[----:B------:R2:W-:Y:S01]  /*70b0*/  @P1 STL.64 [R1+0xc8], R190 ;  /* 0x0000c8be01001387 */ /* 0x0005e20000100a00 */
[----:B-1----:R-:W-:Y:S01]  /*70c0*/  MOV R188, R185 ;  /* 0x000000b900bc7202 */ /* 0x002fe20000000f00 */
[----:B------:R-:W-:Y:S01]  /*70d0*/  IMAD.MOV.U32 R189, RZ, RZ, R184 ;  /* 0x000000ffffbd7224 */ /* 0x000fe200078e00b8 */
[----:B--2---:R-:W-:-:S02]  /*70e0*/  MOV R190, R183 ;  /* 0x000000b700be7202 */ /* 0x004fc40000000f00 */
[----:B------:R-:W-:Y:S01]  /*70f0*/  MOV R191, R182 ;  /* 0x000000b600bf7202 */ /* 0x000fe20000000f00 */
[----:B------:R-:W-:Y:S01]  /*7100*/  IMAD.MOV.U32 R185, RZ, RZ, R181 ;  /* 0x000000ffffb97224 */ /* 0x000fe200078e00b5 */
[----:B------:R-:W-:Y:S01]  /*7110*/  MOV R184, R180 ;  /* 0x000000b400b87202 */ /* 0x000fe20000000f00 */
[----:B------:R-:W-:-:S03]  /*7120*/  IMAD.MOV.U32 R182, RZ, RZ, R178 ;  /* 0x000000ffffb67224 */ /* 0x000fc600078e00b2 */
[----:B------:R-:W2:Y:S01]  /*7130*/  @P2 LDG.E.128 R188, desc[UR6][R4.64] ;  /* 0x0000000604bc2981 */ /* 0x000ea2000c1e1d00 */
[----:B------:R-:W-:Y:S01]  /*7140*/  MOV R183, R179 ;  /* 0x000000b300b77202 */ /* 0x000fe20000000f00 */
[----:B------:R-:W-:Y:S01]  /*7150*/  IMAD.MOV.U32 R181, RZ, RZ, R173 ;  /* 0x000000ffffb57224 */ /* 0x000fe200078e00ad */
[----:B------:R-:W-:Y:S02]  /*7160*/  MOV R178, R175 ;  /* 0x000000af00b27202 */ /* 0x000fe40000000f00 */
[----:B------:R-:W-:Y:S01]  /*7170*/  MOV R179, R174 ;  /* 0x000000ae00b37202 */ /* 0x000fe20000000f00 */
[----:B------:R-:W-:Y:S01]  /*7180*/  IMAD.MOV.U32 R174, RZ, RZ, R170 ;  /* 0x000000ffffae7224 */ /* 0x000fe200078e00aa */
[----:B------:R-:W-:Y:S02]  /*7190*/  MOV R180, R172 ;  /* 0x000000ac00b47202 */ /* 0x000fe40000000f00 */
[----:B------:R-:W-:Y:S01]  /*71a0*/  MOV R175, R171 ;  /* 0x000000ab00af7202 */ /* 0x000fe20000000f00 */
[----:B----4-:R-:W-:Y:S01]  /*71b0*/  IMAD.MOV.U32 R171, RZ, RZ, R163 ;  /* 0x000000ffffab7224 */ /* 0x010fe200078e00a3 */
[----:B---3--:R-:W-:Y:S01]  /*71c0*/  MOV R173, R169 ;  /* 0x000000a900ad7202 */ /* 0x008fe20000000f00 */
[----:B------:R-:W3:Y:S01]  /*71d0*/  LDL R163, [R1+0x78] ;  /* 0x0000780001a37983 */ /* 0x000ee20000100800 */
[----:B------:R-:W-:-:S02]  /*71e0*/  MOV R172, R168 ;  /* 0x000000a800ac7202 */ /* 0x000fc40000000f00 */
[----:B------:R-:W-:Y:S01]  /*71f0*/  MOV R170, R162 ;  /* 0x000000a200aa7202 */ /* 0x000fe20000000f00 */
[----:B------:R-:W4:Y:S04]  /*7200*/  LDL R169, [R1+0x70] ;  /* 0x0000700001a97983 */ /* 0x000f280000100800 */
[----:B------:R-:W3:Y:S04]  /*7210*/  LDL R168, [R1+0x74] ;  /* 0x0000740001a87983 */ /* 0x000ee80000100800 */
[----:B------:R-:W4:Y:S04]  /*7220*/  LDL R162, [R1+0x7c] ;  /* 0x00007c0001a27983 */ /* 0x000f280000100800 */
[----:B--2---:R1:W-:Y:S04]  /*7230*/  @P2 STL.64 [R1+0xb0], R188 ;  /* 0x0000b0bc01002387 */ /* 0x0043e80000100a00 */
[----:B------:R2:W-:Y:S01]  /*7240*/  @P2 STL.64 [R1+0xb8], R190 ;  /* 0x0000b8be01002387 */ /* 0x0005e20000100a00 */
[----:B-1----:R-:W-:Y:S01]  /*7250*/  MOV R188, R185 ;  /* 0x000000b900bc7202 */ /* 0x002fe20000000f00 */
[----:B------:R-:W-:Y:S01]  /*7260*/  IMAD.MOV.U32 R189, RZ, RZ, R184 ;  /* 0x000000ffffbd7224 */ /* 0x000fe200078e00b8 */
[----:B------:R-:W-:-:S02]  /*7270*/  MOV R184, R180 ;  /* 0x000000b400b87202 */ /* 0x000fc40000000f00 */
[----:B--2---:R-:W-:Y:S02]  /*7280*/  MOV R190, R183 ;  /* 0x000000b700be7202 */ /* 0x004fe40000000f00 */
        /* <DEDUP_REMOVED lines=8> */
[----:B------:R-:W-:Y:S01]  /*7310*/  MOV R174, R170 ;  /* 0x000000aa00ae7202 */ /* 0x000fe20000000f00 */
[----:B------:R-:W2:Y:S01]  /*7320*/  @P2 LDG.E.128 R188, desc[UR6][R4.64+0x10] ;  /* 0x0000100604bc2981 */ /* 0x000ea2000c1e1d00 */
[----:B----4-:R-:W-:Y:S01]  /*7330*/  MOV R173, R169 ;  /* 0x000000a900ad7202 */ /* 0x010fe20000000f00 */
[----:B------:R-:W-:Y:S01]  /*7340*/  IMAD.MOV.U32 R169, RZ, RZ, R161 ;  /* 0x000000ffffa97224 */ /* 0x000fe200078e00a1 */
[----:B------:R-:W-:-:S02]  /*7350*/  MOV R171, R163 ;  /* 0x000000a300ab7202 */ /* 0x000fc40000000f00 */
[----:B------:R-:W-:Y:S01]  /*7360*/  MOV R170, R162 ;  /* 0x000000a200aa7202 */ /* 0x000fe20000000f00 */
[----:B------:R-:W-:Y:S01]  /*7370*/  IMAD.MOV.U32 R162, RZ, RZ, R158 ;  /* 0x000000ffffa27224 */ /* 0x000fe200078e009e */
[----:B------:R-:W-:Y:S01]  /*7380*/  MOV R168, R160 ;  /* 0x000000a000a87202 */ /* 0x000fe20000000f00 */
[----:B------:R-:W3:Y:S01]  /*7390*/  LDL R158, [R1+0x4c] ;  /* 0x00004c00019e7983 */ /* 0x000ee20000100800 */
[----:B------:R-:W-:Y:S02]  /*73a0*/  MOV R163, R159 ;  /* 0x0000009f00a37202 */ /* 0x000fe40000000f00 */
[----:B------:R-:W-:Y:S01]  /*73b0*/  MOV R161, R157 ;  /* 0x0000009d00a17202 */ /* 0x000fe20000000f00 */
[----:B------:R-:W4:Y:S01]  /*73c0*/  LDL R159, [R1+0x48] ;  /* 0x00004800019f7983 */ /* 0x000f220000100800 */
[----:B------:R-:W-:-:S03]  /*73d0*/  MOV R160, R156 ;  /* 0x0000009c00a07202 */ /* 0x000fc60000000f00 */
[----:B------:R-:W4:Y:S04]  /*73e0*/  LDL R157, [R1+0x30] ;  /* 0x00003000019d7983 */ /* 0x000f280000100800 */
[----:B------:R-:W4:Y:S01]  /*73f0*/  LDL R156, [R1+0x34] ;  /* 0x00003400019c7983 */ /* 0x000f220000100800 */
[----:B------:R-:W-:Y:S01]  /*7400*/  MOV R192, R181 ;  /* 0x000000b500c07202 */ /* 0x000fe20000000f00 */
[----:B------:R-:W-:Y:S01]  /*7410*/  IMAD.MOV.U32 R194, RZ, RZ, R175 ;  /* 0x000000ffffc27224 */ /* 0x000fe200078e00af */
[----:B------:R-:W-:Y:S01]  /*7420*/  MOV R193, R180 ;  /* 0x000000b400c17202 */ /* 0x000fe20000000f00 */
[----:B------:R-:W-:Y:S01]  /*7430*/  IMAD.MOV.U32 R180, RZ, RZ, R169 ;  /* 0x000000ffffb47224 */ /* 0x000fe200078e00a9 */
[----:B------:R-:W-:Y:S02]  /*7440*/  MOV R195, R174 ;  /* 0x000000ae00c37202 */ /* 0x000fe40000000f00 */
[----:B------:R-:W-:-:S02]  /*7450*/  MOV R181, R168 ;  /* 0x000000a800b57202 */ /* 0x000fc40000000f00 */
[----:B------:R-:W-:Y:S02]  /*7460*/  MOV R186, R171 ;  /* 0x000000ab00ba7202 */ /* 0x000fe40000000f00 */
[----:B------:R-:W-:Y:S01]  /*7470*/  MOV R187, R170 ;  /* 0x000000aa00bb7202 */ /* 0x000fe20000000f00 */
[----:B--2---:R1:W-:Y:S04]  /*7480*/  @P2 STL.64 [R1+0xa0], R188 ;  /* 0x0000a0bc01002387 */ /* 0x0043e80000100a00 */
[----:B------:R2:W-:Y:S01]  /*7490*/  @P2 STL.64 [R1+0xa8], R190 ;  /* 0x0000a8be01002387 */ /* 0x0005e20000100a00 */
[----:B---3--:R-:W-:-:S03]  /*74a0*/  MOV R175, R158 ;  /* 0x0000009e00af7202 */ /* 0x008fc60000000f00 */
[----:B------:R-:W3:Y:S01]  /*74b0*/  LDL R170, [R1+0x38] ;  /* 0x0000380001aa7983 */ /* 0x000ee20000100800 */
[----:B----4-:R-:W-:-:S03]  /*74c0*/  IMAD.MOV.U32 R174, RZ, RZ, R159 ;  /* 0x000000ffffae7224 */ /* 0x010fc600078e009f */
[----:B------:R-:W4:Y:S01]  /*74d0*/  LDL R158, [R1+0x8] ;  /* 0x00000800019e7983 */ /* 0x000f220000100800 */
[----:B-1----:R-:W-:Y:S01]  /*74e0*/  IMAD.MOV.U32 R188, RZ, RZ, R185 ;  /* 0x000000ffffbc7224 */ /* 0x002fe200078e00b9 */
[----:B------:R-:W-:Y:S02]  /*74f0*/  MOV R168, R157 ;  /* 0x0000009d00a87202 */ /* 0x000fe40000000f00 */
[----:B------:R-:W4:Y:S01]  /*7500*/  LDL R159, [R1+0xc] ;  /* 0x00000c00019f7983 */ /* 0x000f220000100800 */
[----:B------:R-:W-:Y:S01]  /*7510*/  MOV R189, R184 ;  /* 0x000000b800bd7202 */ /* 0x000fe20000000f00 */
[----:B------:R-:W-:Y:S02]  /*7520*/  IMAD.MOV.U32 R169, RZ, RZ, R156 ;  /* 0x000000ffffa97224 */ /* 0x000fe400078e009c */
[----:B------:R-:W4:Y:S01]  /*7530*/  LDL R157, [R1+0x4] ;  /* 0x00000400019d7983 */ /* 0x000f220000100800 */
[----:B--2---:R-:W-:Y:S01]  /*7540*/  MOV R190, R183 ;  /* 0x000000b700be7202 */ /* 0x004fe20000000f00 */
[----:B------:R-:W-:-:S02]  /*7550*/  IMAD.MOV.U32 R191, RZ, RZ, R182 ;  /* 0x000000ffffbf7224 */ /* 0x000fc400078e00b6 */
[----:B------:R-:W4:Y:S01]  /*7560*/  LDL R156, [R1] ;  /* 0x00000000019c7983 */ /* 0x000f220000100800 */
[----:B------:R-:W-:Y:S01]  /*7570*/  MOV R184, R173 ;  /* 0x000000ad00b87202 */ /* 0x000fe20000000f00 */
[----:B------:R-:W-:Y:S01]  /*7580*/  IMAD.MOV.U32 R185, RZ, RZ, R172 ;  /* 0x000000ffffb97224 */ /* 0x000fe200078e00ac */
[----:B------:R-:W-:Y:S01]  /*7590*/  MOV R182, R163 ;  /* 0x000000a300b67202 */ /* 0x000fe20000000f00 */
[----:B------:R-:W-:Y:S01]  /*75a0*/  IMAD.MOV.U32 R183, RZ, RZ, R162 ;  /* 0x000000ffffb77224 */ /* 0x000fe200078e00a2 */
[----:B------:R-:W-:Y:S01]  /*75b0*/  MOV R172, R161 ;  /* 0x000000a100ac7202 */ /* 0x000fe20000000f00 */
[----:B------:R-:W2:Y:S01]  /*75c0*/  LDL R162, [R1+0x18] ;  /* 0x0000180001a27983 */ /* 0x000ea20000100800 */
[----:B------:R-:W-:-:S03]  /*75d0*/  MOV R173, R160 ;  /* 0x000000a000ad7202 */ /* 0x000fc60000000f00 */
[----:B------:R-:W2:Y:S04]  /*75e0*/  LDL R160, [R1+0x10] ;  /* 0x0000100001a07983 */ /* 0x000ea80000100800 */
[----:B------:R-:W2:Y:S04]  /*75f0*/  LDL R161, [R1+0x14] ;  /* 0x0000140001a17983 */ /* 0x000ea80000100800 */
[----:B------:R-:W2:Y:S04]  /*7600*/  LDL R163, [R1+0x1c] ;  /* 0x00001c0001a37983 */ /* 0x000ea80000100800 */
[----:B------:R-:W3:Y:S01]  /*7610*/  LDL R171, [R1+0x3c] ;  /* 0x00003c0001ab7983 */ /* 0x000ee20000100800 */
[----:B------:R-:W-:Y:S01]  /*7620*/  ISETP.GE.U32.AND P0, PT, R0, 0xc0, PT ;  /* 0x000000c00000780c */ /* 0x000fe20003f06070 */
[----:B------:R-:W-:-:S04]  /*7630*/  @P2 IMAD.WIDE.U32 R6, R3, 0x20, R6 ;  /* 0x0000002003062825 */ /* 0x000fc800078e0006 */
[C---:B------:R-:W-:Y:S01]  /*7640*/  @P2 IMAD.WIDE.U32 R68, R3.reuse, 0x20, R68 ;  /* 0x0000002003442825 */ /* 0x040fe200078e0044 */
[----:B------:R-:W-:Y:S01]  /*7650*/  @P2 IADD3 R3, PT, PT, R3, 0x20, RZ ;  /* 0x0000002003032810 */ /* 0x000fe20007ffe0ff */
[----:B------:R-:W5:Y:S04]  /*7660*/  @P2 LD.E.128 R40, desc[UR6][R6.64] ;  /* 0x0000000606282980 */ /* 0x000f68000c101d00 */
[C---:B------:R-:W-:Y:S01]  /*7670*/  @P3 IMAD.WIDE.U32 R70, R3.reuse, 0x20, R70 ;  /* 0x0000002003463825 */ /* 0x040fe200078e0046 */
[----:B------:R-:W3:Y:S01]  /*7680*/  @P2 LDG.E.128 R192, desc[UR6][R68.64] ;  /* 0x0000000644c02981 */ /* 0x000ee2000c1e1d00 */
[----:B------:R-:W1:Y:S02]  /*7690*/  @P0 LDC.64 R76, c[0x0][0x438] ;  /* 0x00010e00ff4c0b82 */ /* 0x000e640000000a00 */
[C---:B------:R-:W-:Y:S01]  /*76a0*/  @P3 IMAD.WIDE.U32 R72, R3.reuse, 0x20, R72 ;  /* 0x0000002003483825 */ /* 0x040fe200078e0048 */
[----:B------:R-:W3:Y:S03]  /*76b0*/  @P2 LDG.E.128 R188, desc[UR6][R68.64+0x10] ;  /* 0x0000100644bc2981 */ /* 0x000ee6000c1e1d00 */
[C---:B------:R-:W-:Y:S01]  /*76c0*/  @P3 IMAD.WIDE.U32 R82, R3.reuse, 0x20, R82 ;  /* 0x0000002003523825 */ /* 0x040fe200078e0052 */
[----:B------:R-:W-:Y:S01]  /*76d0*/  @P3 IADD3 R3, PT, PT, R3, 0x20, RZ ;  /* 0x0000002003033810 */ /* 0x000fe20007ffe0ff */
[----:B------:R-:W3:Y:S04]  /*76e0*/  @P3 LDG.E.128 R184, desc[UR6][R70.64] ;  /* 0x0000000646b83981 */ /* 0x000ee8000c1e1d00 */
[C---:B------:R-:W-:Y:S01]  /*76f0*/  @P0 IMAD.WIDE.U32 R84, R3.reuse, 0x20, R84 ;  /* 0x0000002003540825 */ /* 0x040fe200078e0054 */
[----:B------:R3:W3:Y:S03]  /*7700*/  @P3 LDG.E.128 R180, desc[UR6][R70.64+0x10] ;  /* 0x0000100646b43981 */ /* 0x0006e6000c1e1d00 */
[C---:B0-----:R-:W-:Y:S01]  /*7710*/  @P0 IMAD.WIDE.U32 R74, R3.reuse, 0x20, R74 ;  /* 0x00000020034a0825 */ /* 0x041fe200078e004a */
[----:B------:R-:W3:Y:S04]  /*7720*/  @P3 LDG.E.128 R176, desc[UR6][R82.64] ;  /* 0x0000000652b03981 */ /* 0x000ee8000c1e1d00 */
[----:B------:R-:W3:Y:S04]  /*7730*/  @P0 LDG.E.128 R164, desc[UR6][R74.64+0x10] ;  /* 0x000010064aa40981 */ /* 0x000ee8000c1e1d00 */
[----:B------:R-:W3:Y:S04]  /*7740*/  @P3 LDG.E.128 R172, desc[UR6][R82.64+0x10] ;  /* 0x0000100652ac3981 */ /* 0x000ee8000c1e1d00 */
[----:B------:R-:W5:Y:S01]  /*7750*/  @P2 LD.E.128 R36, desc[UR6][R6.64+0x10] ;  /* 0x0000100606242980 */ /* 0x000f62000c101d00 */
[----:B------:R-:W-:Y:S01]  /*7760*/  ISETP.GE.U32.AND P1, PT, R0, 0xe0, PT ;  /* 0x000000e00000780c */ /* 0x000fe20003f26070 */
[----:B-1----:R-:W-:Y:S01]  /*7770*/  @P0 IMAD.WIDE.U32 R76, R3, 0x20, R76 ;  /* 0x00000020034c0825 */ /* 0x002fe200078e004c */
[----:B------:R-:W-:Y:S01]  /*7780*/  CS2R R90, SRZ ;  /* 0x00000000005a7805 */ /* 0x000fe2000001ff00 */
[----:B------:R-:W5:Y:S01]  /*7790*/  @P3 LD.E.128 R32, desc[UR6][R72.64] ;  /* 0x0000000648203980 */ /* 0x000f62000c101d00 */
[----:B------:R-:W-:-:S02]  /*77a0*/  CS2R R88, SRZ ;  /* 0x0000000000587805 */ /* 0x000fc4000001ff00 */
[----:B------:R-:W-:Y:S02]  /*77b0*/  CS2R R94, SRZ ;  /* 0x00000000005e7805 */ /* 0x000fe4000001ff00 */
[----:B------:R-:W-:Y:S01]  /*77c0*/  CS2R R92, SRZ ;  /* 0x00000000005c7805 */ /* 0x000fe2000001ff00 */
[----:B------:R-:W5:Y:S04]  /*77d0*/  @P3 LD.E.128 R28, desc[UR6][R72.64+0x10] ;  /* 0x00001006481c3980 */ /* 0x000f68000c101d00 */
[----:B------:R-:W0:Y:S01]  /*77e0*/  @P1 LDC.64 R80, c[0x0][0x438] ;  /* 0x00010e00ff501b82 */ /* 0x000e220000000a00 */
[----:B----4-:R-:W4:Y:S04]  /*77f0*/  @P0 LDG.E.128 R156, desc[UR6][R84.64+0x10] ;  /* 0x00001006549c0981 */ /* 0x010f28000c1e1d00 */
[----:B--2---:R-:W2:Y:S04]  /*7800*/  @P0 LDG.E.128 R160, desc[UR6][R84.64] ;  /* 0x0000000654a00981 */ /* 0x004ea8000c1e1d00 */
[----:B---3--:R1:W3:Y:S01]  /*7810*/  @P0 LDG.E.128 R168, desc[UR6][R74.64] ;  /* 0x000000064aa80981 */ /* 0x0082e2000c1e1d00 */
[----:B------:R-:W-:-:S03]  /*7820*/  @P0 VIADD R3, R3, 0x20 ;  /* 0x0000002003030836 */ /* 0x000fc60000000000 */
[----:B------:R-:W5:Y:S04]  /*7830*/  @P0 LD.E.128 R24, desc[UR6][R76.64] ;  /* 0x000000064c180980 */ /* 0x000f68000c101d00 */
[----:B------:R1:W5:Y:S01]  /*7840*/  @P0 LD.E.128 R20, desc[UR6][R76.64+0x10] ;  /* 0x000010064c140980 */ /* 0x000362000c101d00 */
[----:B------:R-:W-:-:S04]  /*7850*/  @P1 IMAD.WIDE.U32 R78, R3, 0x20, R78 ;  /* 0x00000020034e1825 */ /* 0x000fc800078e004e */
[C---:B0-----:R-:W-:Y:S01]  /*7860*/  @P1 IMAD.WIDE.U32 R80, R3.reuse, 0x20, R80 ;  /* 0x0000002003501825 */ /* 0x041fe200078e0050 */
[----:B------:R-:W5:Y:S03]  /*7870*/  @P1 LDG.E.128 R244, desc[UR6][R78.64] ;  /* 0x000000064ef41981 */ /* 0x000f66000c1e1d00 */
[----:B------:R-:W-:Y:S01]  /*7880*/  @P1 IMAD.WIDE.U32 R86, R3, 0x20, R86 ;  /* 0x0000002003561825 */ /* 0x000fe200078e0056 */
[----:B------:R0:W5:Y:S01]  /*7890*/  @P1 LDG.E.128 R240, desc[UR6][R78.64+0x10] ;  /* 0x000010064ef01981 */ /* 0x000162000c1e1d00 */
[----:B------:R-:W-:Y:S02]  /*78a0*/  CS2R R70, SRZ ;  /* 0x0000000000467805 */ /* 0x000fe4000001ff00 */
[----:B------:R-:W-:Y:S02]  /*78b0*/  CS2R R68, SRZ ;  /* 0x0000000000447805 */ /* 0x000fe4000001ff00 */
[----:B-1----:R-:W-:Y:S01]  /*78c0*/  CS2R R74, SRZ ;  /* 0x00000000004a7805 */ /* 0x002fe2000001ff00 */
[----:B------:R-:W5:Y:S01]  /*78d0*/  @P1 LD.E.128 R16, desc[UR6][R80.64] ;  /* 0x0000000650101980 */ /* 0x000f62000c101d00 */
[----:B------:R-:W-:-:S02]  /*78e0*/  CS2R R72, SRZ ;  /* 0x0000000000487805 */ /* 0x000fc4000001ff00 */
[----:B------:R-:W-:Y:S02]  /*78f0*/  CS2R R76, SRZ ;  /* 0x00000000004c7805 */ /* 0x000fe4000001ff00 */
[----:B------:R-:W-:Y:S01]  /*7900*/  CS2R R82, SRZ ;  /* 0x0000000000527805 */ /* 0x000fe2000001ff00 */
[----:B------:R1:W5:Y:S01]  /*7910*/  @P1 LD.E.128 R12, desc[UR6][R80.64+0x10] ;  /* 0x00001006500c1980 */ /* 0x000362000c101d00 */
[----:B------:R-:W-:Y:S02]  /*7920*/  CS2R R84, SRZ ;  /* 0x0000000000547805 */ /* 0x000fe4000001ff00 */
[----:B0-----:R-:W-:Y:S02]  /*7930*/  CS2R R78, SRZ ;  /* 0x00000000004e7805 */ /* 0x001fe4000001ff00 */
[----:B------:R-:W-:Y:S01]  /*7940*/  CS2R R98, SRZ ;  /* 0x0000000000627805 */ /* 0x000fe2000001ff00 */
[----:B------:R-:W5:Y:S01]  /*7950*/  @P1 LDG.E.128 R236, desc[UR6][R86.64] ;  /* 0x0000000656ec1981 */ /* 0x000f62000c1e1d00 */
[----:B------:R-:W-:-:S02]  /*7960*/  CS2R R96, SRZ ;  /* 0x0000000000607805 */ /* 0x000fc4000001ff00 */
[----:B------:R-:W-:Y:S02]  /*7970*/  CS2R R102, SRZ ;  /* 0x0000000000667805 */ /* 0x000fe4000001ff00 */
[----:B------:R-:W-:Y:S01]  /*7980*/  CS2R R100, SRZ ;  /* 0x0000000000647805 */ /* 0x000fe2000001ff00 */
[----:B------:R0:W5:Y:S01]  /*7990*/  @P1 LDG.E.128 R8, desc[UR6][R86.64+0x10] ;  /* 0x0000100656081981 */ /* 0x000162000c1e1d00 */
        /* <DEDUP_REMOVED lines=12> */
[----:B------:R-:W-:Y:S01]  /*7a60*/  @P1 IADD3 R3, PT, PT, R3, 0x20, RZ ;  /* 0x0000002003031810 */ /* 0x000fe20007ffe0ff */
[----:B----4-:R0:W-:Y:S04]  /*7a70*/  @P0 STL.64 [R1], R156 ;  /* 0x0000009c01000387 */ /* 0x0101e80000100a00 */
        /* <DEDUP_REMOVED lines=28> */
[----:B------:R-:W5:Y:S01]  /*7c40*/  LD.E.128 R144, desc[UR6][R6.64] ;  /* 0x0000000606907980 */ /* 0x000f62000c101d00 */
[----:B--2---:R-:W-:-:S03]  /*7c50*/  IMAD.WIDE.U32 R68, R3, 0x20, R68 ;  /* 0x0000002003447825 */ /* 0x004fc600078e0044 */
[----:B------:R-:W5:Y:S01]  /*7c60*/  LD.E.128 R140, desc[UR6][R6.64+0x10] ;  /* 0x00001006068c7980 */ /* 0x000f62000c101d00 */
[----:B------:R-:W-:Y:S02]  /*7c70*/  CS2R R150, SRZ ;  /* 0x0000000000967805 */ /* 0x000fe4000001ff00 */
[----:B------:R-:W-:Y:S02]  /*7c80*/  CS2R R148, SRZ ;  /* 0x0000000000947805 */ /* 0x000fe4000001ff00 */
[----:B------:R-:W-:Y:S01]  /*7c90*/  CS2R R154, SRZ ;  /* 0x00000000009a7805 */ /* 0x000fe2000001ff00 */
[----:B------:R-:W5:Y:S01]  /*7ca0*/  LDG.E.128 R124, desc[UR6][R68.64] ;  /* 0x00000006447c7981 */ /* 0x000f62000c1e1d00 */
[----:B------:R-:W-:Y:S02]  /*7cb0*/  CS2R R152, SRZ ;  /* 0x0000000000987805 */ /* 0x000fe4000001ff00 */
[----:B------:R-:W-:Y:S02]  /*7cc0*/  CS2R R70, SRZ ;  /* 0x0000000000467805 */ /* 0x000fe4000001ff00 */
[----:B------:R-:W-:Y:S01]  /*7cd0*/  CS2R R74, SRZ ;  /* 0x00000000004a7805 */ /* 0x000fe2000001ff00 */
        /* <DEDUP_REMOVED lines=26> */
[----:B------:R-:W-:-:S07]  /*7e80*/  CS2R R120, SRZ ;  /* 0x0000000000787805 */ /* 0x000fce000001ff00 */
.L_x_17361:
[----:B------:R-:W-:Y:S05]  /*7e90*/  BSYNC.RECONVERGENT B0 ;  /* 0x0000000000007941 */ /* 0x000fea0003800200 */
.L_x_17358:
[----:B------:R-:W1:Y:S01]  /*7ea0*/  S2UR UR4, SR_CTAID.X ;  /* 0x00000000000479c3 */ /* 0x000e620000002500 */
[----:B------:R-:W2:Y:S01]  /*7eb0*/  LDCU UR5, c[0x0][0x384] ;  /* 0x00007080ff0577ac */ /* 0x000ea20008000800 */
[----:B0-----:R-:W-:Y:S01]  /*7ec0*/  SHF.R.U32.HI R6, RZ, 0x5, R2 ;  /* 0x00000005ff067819 */ /* 0x001fe20000011602 */
[----:B-1----:R-:W-:-:S06]  /*7ed0*/  USHF.L.U32 UR4, UR4, 0x2, URZ ;  /* 0x0000000204047899 */ /* 0x002fcc00080006ff */
[----:B------:R-:W-:-:S04]  /*7ee0*/  LOP3.LUT R6, R6, UR4, RZ, 0xfc, !PT ;  /* 0x0000000406067c12 */ /* 0x000fc8000f8efcff */
[----:B--2---:R-:W-:-:S13]  /*7ef0*/  ISETP.GE.AND P0, PT, R6, UR5, PT ;  /* 0x0000000506007c0c */ /* 0x004fda000bf06270 */
[----:B------:R-:W-:Y:S05]  /*7f00*/  @P0 EXIT ;  /* 0x000000000000094d */ /* 0x000fea0003800000 */
[----:B------:R-:W0:Y:S01]  /*7f10*/  LDCU UR12, c[0x0][0x388] ;  /* 0x00007100ff0c77ac */ /* 0x000e220008000800 */
[----:B------:R-:W1:Y:S01]  /*7f20*/  LDCU.U8 UR10, c[0x0][0x410] ;  /* 0x00008200ff0a77ac */ /* 0x000e620008000000 */
[----:B------:R-:W2:Y:S01]  /*7f30*/  LDCU UR11, c[0x0][0x448] ;  /* 0x00008900ff0b77ac */ /* 0x000ea20008000800 */
[----:B------:R-:W3:Y:S01]  /*7f40*/  LDCU.64 UR4, c[0x0][0x398] ;  /* 0x00007300ff0477ac */ /* 0x000ee20008000a00 */
[----:B------:R-:W4:Y:S02]  /*7f50*/  LDCU.64 UR8, c[0x0][0x3a0] ;  /* 0x00007400ff0877ac */ /* 0x000f240008000a00 */
.L_x_17428:
[----:B-1----:R-:W1:Y:S01]  /*7f60*/  S2R R5, SR_TID.X ;  /* 0x0000000000057919 */ /* 0x002e620000002100 */
[----:B0-----:R-:W-:Y:S01]  /*7f70*/  IMAD R2, R6, UR12, RZ ;  /* 0x0000000c06027c24 */ /* 0x001fe2000f8e02ff */
[----:B------:R-:W-:Y:S04]  /*7f80*/  BSSY.RECONVERGENT B0, `(.L_x_17363) ;  /* 0x000008e000007945 */ /* 0x000fe80003800200 */
[----:B------:R-:W-:-:S04]  /*7f90*/  SHF.R.S32.HI R4, RZ, 0x1f, R2 ;  /* 0x0000001fff047819 */ /* 0x000fc80000011402 */
[----:B------:R-:W-:Y:S02]  /*7fa0*/  LEA.HI R2, R4, R2, RZ, 0x3 ;  /* 0x0000000204027211 */ /* 0x000fe400078f18ff */
[----:B-1----:R-:W-:-:S04]  /*7fb0*/  LOP3.LUT R5, R5, 0x1f, RZ, 0xc0, !PT ;  /* 0x0000001f05057812 */ /* 0x002fc800078ec0ff */
[----:B------:R-:W-:-:S04]  /*7fc0*/  LEA.HI.SX32 R5, R2, R5, 0x1d ;  /* 0x0000000502057211 */ /* 0x000fc800078feaff */
[----:B------:R-:W-:Y:S01]  /*7fd0*/  MOV R2, R5 ;  /* 0x0000000500027202 */ /* 0x000fe20000000f00 */
[----:B--23-5:R-:W-:Y:S06]  /*7fe0*/  @!P5 BRA `(.L_x_17364) ;  /* 0x00000008001cd947 */ /* 0x02cfec0003800000 */
[----:B---3--:R-:W-:Y:S01]  /*7ff0*/  ISETP.NE.U32.AND P0, PT, RZ, UR4, PT ;  /* 0x00000004ff007c0c */ /* 0x008fe2000bf05070 */
[----:B------:R-:W0:Y:S01]  /*8000*/  LDC.64 R170, c[0x0][0x390] ;  /* 0x0000e400ffaa7b82 */ /* 0x000e220000000a00 */
[----:B----4-:R-:W-:Y:S02]  /*8010*/  ISETP.NE.U32.AND P1, PT, RZ, UR8, PT ;  /* 0x00000008ff007c0c */ /* 0x010fe4000bf25070 */
[----:B------:R-:W-:Y:S02]  /*8020*/  ISETP.NE.AND.EX P0, PT, RZ, UR5, PT, P0 ;  /* 0x00000005ff007c0c */ /* 0x000fe4000bf05300 */
[----:B------:R-:W-:-:S11]  /*8030*/  ISETP.NE.AND.EX P1, PT, RZ, UR9, PT, P1 ;  /* 0x00000009ff007c0c */ /* 0x000fd6000bf25310 */
[----:B------:R-:W1:Y:S02]  /*8040*/  @P0 LDC.64 R168, c[0x0][0x398] ;  /* 0x0000e600ffa80b82 */ /* 0x000e640000000a00 */
[----:B-1----:R-:W-:-:S05]  /*8050*/  @P0 IMAD.WIDE.U32 R168, R5, 0x10, R168 ;  /* 0x0000001005a80825 */ /* 0x002fca00078e00a8 */
[----:B------:R1:W5:Y:S02]  /*8060*/  @P0 LDG.E.128 R156, desc[UR6][R168.64] ;  /* 0x00000006a89c0981 */ /* 0x000364000c1e1d00 */
[----:B-1----:R-:W1:Y:S02]  /*8070*/  @P1 LDC.64 R168, c[0x0][0x3a0] ;  /* 0x0000e800ffa81b82 */ /* 0x002e640000000a00 */
[----:B-1----:R-:W-:-:S05]  /*8080*/  @P1 IMAD.WIDE.U32 R168, R5, 0x20, R168 ;  /* 0x0000002005a81825 */ /* 0x002fca00078e00a8 */
[----:B------:R-:W5:Y:S04]  /*8090*/  @P1 LDG.E.128 R160, desc[UR6][R168.64] ;  /* 0x00000006a8a01981 */ /* 0x000f68000c1e1d00 */
        /* <DEDUP_REMOVED lines=9> */
[----:B-----5:R-:W-:Y:S01]  /*8130*/  PRMT R7, R174, 0x7632, R7 ;  /* 0x00007632ae077816 */ /* 0x020fe20000000007 */
[C---:B------:R-:W-:Y:S01]  /*8140*/  IMAD.U32 R168, R172.reuse, 0x10000, RZ ;  /* 0x00010000aca87824 */ /* 0x040fe200078e00ff */
[----:B------:R-:W-:Y:S02]  /*8150*/  PRMT R2, R172, 0x7632, R2 ;  /* 0x00007632ac027816 */ /* 0x000fe40000000002 */
[----:B------:R-:W-:Y:S02]  /*8160*/  PRMT R4, R173, 0x7632, R4 ;  /* 0x00007632ad047816 */ /* 0x000fe40000000004 */
[C---:B------:R-:W-:Y:S02]  /*8170*/  PRMT R232, R175.reuse, 0x7632, R232 ;  /* 0x00007632afe87816 */ /* 0x040fe400000000e8 */
[----:B------:R-:W-:Y:S01]  /*8180*/  SHF.L.U32 R172, R174, 0x10, RZ ;  /* 0x00000010aeac7819 */ /* 0x000fe200000006ff */
[----:B------:R-:W-:Y:S01]  /*8190*/  IMAD.U32 R174, R175, 0x10000, RZ ;  /* 0x00010000afae7824 */ /* 0x000fe200078e00ff */
[----:B------:R-:W-:Y:S01]  /*81a0*/  SHF.L.U32 R170, R173, 0x10, RZ ;  /* 0x00000010adaa7819 */ /* 0x000fe200000006ff */
[----:B------:R-:W-:Y:S01]  /*81b0*/  IMAD.U32 R173, R7, 0x10000, RZ ;  /* 0x0001000007ad7824 */ /* 0x000fe200078e00ff */
[----:B------:R-:W-:-:S02]  /*81c0*/  SHF.L.U32 R169, R2, 0x10, RZ ;  /* 0x0000001002a97819 */ /* 0x000fc400000006ff */
[----:B------:R-:W-:Y:S02]  /*81d0*/  SHF.L.U32 R171, R4, 0x10, RZ ;  /* 0x0000001004ab7819 */ /* 0x000fe400000006ff */
[----:B------:R-:W-:Y:S01]  /*81e0*/  SHF.L.U32 R175, R232, 0x10, RZ ;  /* 0x00000010e8af7819 */ /* 0x000fe200000006ff */
[----:B------:R-:W-:Y:S06]  /*81f0*/  BRA `(.L_x_17367) ;  /* 0x0000000400847947 */ /* 0x000fec0003800000 */
.L_x_17366:
[C---:B-----5:R-:W-:Y:S01]  /*8200*/  PRMT R2, R172.reuse, 0x7632, R2 ;  /* 0x00007632ac027816 */ /* 0x060fe20000000002 */
[C---:B------:R-:W-:Y:S01]  /*8210*/  IMAD.U32 R170, R173.reuse, 0x10000, RZ ;  /* 0x00010000adaa7824 */ /* 0x040fe200078e00ff */
[----:B------:R-:W-:Y:S02]  /*8220*/  SHF.L.U32 R168, R172, 0x10, RZ ;  /* 0x00000010aca87819 */ /* 0x000fe400000006ff */
[----:B------:R-:W-:Y:S01]  /*8230*/  PRMT R7, R173, 0x7632, R7 ;  /* 0x00007632ad077816 */ /* 0x000fe20000000007 */
[----:B------:R-:W-:Y:S01]  /*8240*/  IMAD.U32 R169, R2, 0x10000, RZ ;  /* 0x0001000002a97824 */ /* 0x000fe200078e00ff */
[----:B------:R-:W-:Y:S01]  /*8250*/  PRMT R4, R174, 0x7632, R4 ;  /* 0x00007632ae047816 */ /* 0x000fe20000000004 */
[----:B------:R-:W-:Y:S01]  /*8260*/  FADD.FTZ R168, R160, R168 ;  /* 0x000000a8a0a87221 */ /* 0x000fe20000010000 */
[----:B------:R-:W-:Y:S01]  /*8270*/  PRMT R172, R175, 0x7632, R172 ;  /* 0x00007632afac7816 */ /* 0x000fe200000000ac */
        /* <DEDUP_REMOVED lines=13> */
.L_x_17365:
[----:B------:R-:W-:-:S04]  /*8350*/  UISETP.NE.U32.AND UP0, UPT, UR8, URZ, UPT ;  /* 0x000000ff0800728c */ /* 0x000fc8000bf05070 */
[----:B------:R-:W-:-:S09]  /*8360*/  UISETP.NE.AND.EX UP0, UPT, UR9, URZ, UPT, UP0 ;  /* 0x000000ff0900728c */ /* 0x000fd2000bf05300 */
[----:B------:R-:W-:Y:S05]  /*8370*/  BRA.U UP0, `(.L_x_17368) ;  /* 0x0000000100847547 */ /* 0x000fea000b800000 */
[----:B-----5:R-:W-:Y:S02]  /*8380*/  PRMT R4, R172, 0x7632, R4 ;  /* 0x00007632ac047816 */ /* 0x020fe40000000004 */
[----:B------:R-:W-:Y:S02]  /*8390*/  PRMT R2, R156, 0x7632, R2 ;  /* 0x000076329c027816 */ /* 0x000fe40000000002 */
[----:B------:R-:W-:Y:S02]  /*83a0*/  SHF.L.U32 R4, R4, 0x10, RZ ;  /* 0x0000001004047819 */ /* 0x000fe400000006ff */
[----:B------:R-:W-:-:S05]  /*83b0*/  SHF.L.U32 R2, R2, 0x10, RZ ;  /* 0x0000001002027819 */ /* 0x000fca00000006ff */
[----:B------:R-:W-:Y:S01]  /*83c0*/  FADD.FTZ R169, R4, R2 ;  /* 0x0000000204a97221 */ /* 0x000fe20000010000 */
[----:B------:R-:W-:Y:S01]  /*83d0*/  SHF.L.U32 R4, R156, 0x10, RZ ;  /* 0x000000109c047819 */ /* 0x000fe200000006ff */
[----:B------:R-:W-:-:S04]  /*83e0*/  IMAD.U32 R2, R172, 0x10000, RZ ;  /* 0x00010000ac027824 */ /* 0x000fc800078e00ff */
[----:B------:R-:W-:Y:S01]  /*83f0*/  FADD.FTZ R168, R2, R4 ;  /* 0x0000000402a87221 */ /* 0x000fe20000010000 */
[----:B------:R-:W-:Y:S01]  /*8400*/  SHF.L.U32 R2, R173, 0x10, RZ ;  /* 0x00000010ad027819 */ /* 0x000fe200000006ff */
[----:B------:R-:W-:-:S04]  /*8410*/  IMAD.U32 R4, R157, 0x10000, RZ ;  /* 0x000100009d047824 */ /* 0x000fc800078e00ff */
[--C-:B------:R-:W-:Y:S01]  /*8420*/  FADD.FTZ R170, R2, R4.reuse ;  /* 0x0000000402aa7221 */ /* 0x100fe20000010000 */
[----:B------:R-:W-:Y:S02]  /*8430*/  PRMT R4, R173, 0x7632, R4 ;  /* 0x00007632ad047816 */ /* 0x000fe40000000004 */
[----:B------:R-:W-:Y:S02]  /*8440*/  PRMT R2, R157, 0x7632, R2 ;  /* 0x000076329d027816 */ /* 0x000fe40000000002 */
[----:B------:R-:W-:Y:S02]  /*8450*/  SHF.L.U32 R4, R4, 0x10, RZ ;  /* 0x0000001004047819 */ /* 0x000fe400000006ff */
[----:B------:R-:W-:-:S05]  /*8460*/  SHF.L.U32 R2, R2, 0x10, RZ ;  /* 0x0000001002027819 */ /* 0x000fca00000006ff */
[----:B------:R-:W-:Y:S01]  /*8470*/  FADD.FTZ R171, R4, R2 ;  /* 0x0000000204ab7221 */ /* 0x000fe20000010000 */
[----:B------:R-:W-:Y:S01]  /*8480*/  SHF.L.U32 R4, R158, 0x10, RZ ;  /* 0x000000109e047819 */ /* 0x000fe200000006ff */
[----:B------:R-:W-:-:S04]  /*8490*/  IMAD.U32 R2, R174, 0x10000, RZ ;  /* 0x00010000ae027824 */ /* 0x000fc800078e00ff */
[--C-:B------:R-:W-:Y:S01]  /*84a0*/  FADD.FTZ R172, R2, R4.reuse ;  /* 0x0000000402ac7221 */ /* 0x100fe20000010000 */
[----:B------:R-:W-:Y:S02]  /*84b0*/  PRMT R4, R174, 0x7632, R4 ;  /* 0x00007632ae047816 */ /* 0x000fe40000000004 */
[----:B------:R-:W-:Y:S02]  /*84c0*/  PRMT R2, R158, 0x7632, R2 ;  /* 0x000076329e027816 */ /* 0x000fe40000000002 */
[----:B------:R-:W-:-:S03]  /*84d0*/  SHF.L.U32 R4, R4, 0x10, RZ ;  /* 0x0000001004047819 */ /* 0x000fc600000006ff */
[----:B------:R-:W-:-:S04]  /*84e0*/  IMAD.U32 R2, R2, 0x10000, RZ ;  /* 0x0001000002027824 */ /* 0x000fc800078e00ff */
[----:B------:R-:W-:Y:S01]  /*84f0*/  FADD.FTZ R173, R4, R2 ;  /* 0x0000000204ad7221 */ /* 0x000fe20000010000 */
[----:B------:R-:W-:Y:S02]  /*8500*/  SHF.L.U32 R2, R175, 0x10, RZ ;  /* 0x00000010af027819 */ /* 0x000fe400000006ff */
[----:B------:R-:W-:-:S05]  /*8510*/  SHF.L.U32 R4, R159, 0x10, RZ ;  /* 0x000000109f047819 */ /* 0x000fca00000006ff */
[--C-:B------:R-:W-:Y:S01]  /*8520*/  FADD.FTZ R174, R2, R4.reuse ;  /* 0x0000000402ae7221 */ /* 0x100fe20000010000 */
[----:B------:R-:W-:Y:S02]  /*8530*/  PRMT R4, R175, 0x7632, R4 ;  /* 0x00007632af047816 */ /* 0x000fe40000000004 */
[----:B------:R-:W-:-:S03]  /*8540*/  PRMT R2, R159, 0x7632, R2 ;  /* 0x000076329f027816 */ /* 0x000fc60000000002 */
[----:B------:R-:W-:Y:S01]  /*8550*/  IMAD.U32 R4, R4, 0x10000, RZ ;  /* 0x0001000004047824 */ /* 0x000fe200078e00ff */
[----:B------:R-:W-:-:S05]  /*8560*/  SHF.L.U32 R2, R2, 0x10, RZ ;  /* 0x0000001002027819 */ /* 0x000fca00000006ff */
[----:B------:R-:W-:Y:S01]  /*8570*/  FADD.FTZ R175, R4, R2 ;  /* 0x0000000204af7221 */ /* 0x000fe20000010000 */
[----:B------:R-:W-:Y:S06]  /*8580*/  BRA `(.L_x_17367) ;  /* 0x0000000000a07947 */ /* 0x000fec0003800000 */
.L_x_17368:
[----:B-----5:R-:W-:Y:S02]  /*8590*/  PRMT R4, R172, 0x7632, R4 ;  /* 0x00007632ac047816 */ /* 0x020fe40000000004 */
[----:B------:R-:W-:Y:S02]  /*85a0*/  PRMT R2, R156, 0x7632, R2 ;  /* 0x000076329c027816 */ /* 0x000fe40000000002 */
[----:B------:R-:W-:Y:S02]  /*85b0*/  SHF.L.U32 R4, R4, 0x10, RZ ;  /* 0x0000001004047819 */ /* 0x000fe400000006ff */
[----:B------:R-:W-:Y:S01]  /*85c0*/  SHF.L.U32 R7, R156, 0x10, RZ ;  /* 0x000000109c077819 */ /* 0x000fe200000006ff */
[----:B------:R-:W-:Y:S01]  /*85d0*/  IMAD.U32 R2, R2, 0x10000, RZ ;  /* 0x0001000002027824 */ /* 0x000fe200078e00ff */
[----:B------:R-:W-:Y:S02]  /*85e0*/  SHF.L.U32 R169, R158, 0x10, RZ ;  /* 0x000000109ea97819 */ /* 0x000fe400000006ff */
[----:B------:R-:W-:Y:S01]  /*85f0*/  PRMT R171, R174, 0x7632, R171 ;  /* 0x00007632aeab7816 */ /* 0x000fe200000000ab */
[----:B------:R-:W-:Y:S01]  /*8600*/  FADD.FTZ R2, R4, R2 ;  /* 0x0000000204027221 */ /* 0x000fe20000010000 */
[----:B------:R-:W-:Y:S01]  /*8610*/  SHF.L.U32 R4, R172, 0x10, RZ ;  /* 0x00000010ac047819 */ /* 0x000fe200000006ff */
[----:B------:R-:W-:-:S02]  /*8620*/  IMAD.U32 R172, R159, 0x10000, RZ ;  /* 0x000100009fac7824 */ /* 0x000fc400078e00ff */
[----:B------:R-:W-:Y:S02]  /*8630*/  IMAD.U32 R171, R171, 0x10000, RZ ;  /* 0x00010000abab7824 */ /* 0x000fe400078e00ff */
[----:B------:R-:W-:Y:S01]  /*8640*/  FADD.FTZ R168, R4, R7 ;  /* 0x0000000704a87221 */ /* 0x000fe20000010000 */
[----:B------:R-:W-:Y:S01]  /*8650*/  SHF.L.U32 R7, R157, 0x10, RZ ;  /* 0x000000109d077819 */ /* 0x000fe200000006ff */
[C---:B------:R-:W-:Y:S02]  /*8660*/  IMAD.U32 R4, R173.reuse, 0x10000, RZ ;  /* 0x00010000ad047824 */ /* 0x040fe400078e00ff */
[----:B------:R-:W-:Y:S02]  /*8670*/  FADD.FTZ R168, R160, R168 ;  /* 0x000000a8a0a87221 */ /* 0x000fe40000010000 */
[--C-:B------:R-:W-:Y:S01]  /*8680*/  FADD.FTZ R170, R4, R7.reuse ;  /* 0x0000000704aa7221 */ /* 0x100fe20000010000 */
[----:B------:R-:W-:Y:S02]  /*8690*/  PRMT R7, R173, 0x7632, R7 ;  /* 0x00007632ad077816 */ /* 0x000fe40000000007 */
[----:B------:R-:W-:Y:S01]  /*86a0*/  PRMT R4, R157, 0x7632, R4 ;  /* 0x000076329d047816 */ /* 0x000fe20000000004 */
[----:B------:R-:W-:Y:S01]  /*86b0*/  FADD.FTZ R170, R162, R170 ;  /* 0x000000aaa2aa7221 */ /* 0x000fe20000010000 */
[----:B------:R-:W-:-:S03]  /*86c0*/  SHF.L.U32 R7, R7, 0x10, RZ ;  /* 0x0000001007077819 */ /* 0x000fc600000006ff */
[----:B------:R-:W-:-:S04]  /*86d0*/  IMAD.U32 R4, R4, 0x10000, RZ ;  /* 0x0001000004047824 */ /* 0x000fc800078e00ff */
[----:B------:R-:W-:Y:S01]  /*86e0*/  FADD.FTZ R4, R7, R4 ;  /* 0x0000000407047221 */ /* 0x000fe20000010000 */
[----:B------:R-:W-:-:S05]  /*86f0*/  SHF.L.U32 R7, R174, 0x10, RZ ;  /* 0x00000010ae077819 */ /* 0x000fca00000006ff */
[----:B------:R-:W-:Y:S01]  /*8700*/  FADD.FTZ R169, R7, R169 ;  /* 0x000000a907a97221 */ /* 0x000fe20000010000 */
[----:B------:R-:W-:-:S04]  /*8710*/  PRMT R7, R158, 0x7632, R7 ;  /* 0x000076329e077816 */ /* 0x000fc80000000007 */
[----:B------:R-:W-:-:S05]  /*8720*/  SHF.L.U32 R7, R7, 0x10, RZ ;  /* 0x0000001007077819 */ /* 0x000fca00000006ff */
[----:B------:R-:W-:Y:S01]  /*8730*/  FADD.FTZ R7, R171, R7 ;  /* 0x00000007ab077221 */ /* 0x000fe20000010000 */
[C---:B------:R-:W-:Y:S02]  /*8740*/  SHF.L.U32 R171, R175.reuse, 0x10, RZ ;  /* 0x00000010afab7819 */ /* 0x040fe400000006ff */
[----:B------:R-:W-:Y:S01]  /*8750*/  PRMT R175, R175, 0x7632, R175 ;  /* 0x00007632afaf7816 */ /* 0x000fe200000000af */
[----:B------:R-:W-:Y:S02]  /*8760*/  FADD.FTZ R173, R165, R7 ;  /* 0x00000007a5ad7221 */ /* 0x000fe40000010000 */
[--C-:B------:R-:W-:Y:S01]  /*8770*/  FADD.FTZ R171, R171, R172.reuse ;  /* 0x000000acabab7221 */ /* 0x100fe20000010000 */
[----:B------:R-:W-:Y:S02]  /*8780*/  PRMT R172, R159, 0x7632, R172 ;  /* 0x000076329fac7816 */ /* 0x000fe400000000ac */
[----:B------:R-:W-:Y:S01]  /*8790*/  SHF.L.U32 R175, R175, 0x10, RZ ;  /* 0x00000010afaf7819 */ /* 0x000fe200000006ff */
[----:B------:R-:W-:Y:S01]  /*87a0*/  FADD.FTZ R174, R166, R171 ;  /* 0x000000aba6ae7221 */ /* 0x000fe20000010000 */
[----:B------:R-:W-:Y:S01]  /*87b0*/  SHF.L.U32 R172, R172, 0x10, RZ ;  /* 0x00000010acac7819 */ /* 0x000fe200000006ff */
[----:B------:R-:W-:-:S04]  /*87c0*/  FADD.FTZ R171, R163, R4 ;  /* 0x00000004a3ab7221 */ /* 0x000fc80000010000 */
[----:B------:R-:W-:Y:S01]  /*87d0*/  FADD.FTZ R175, R175, R172 ;  /* 0x000000acafaf7221 */ /* 0x000fe20000010000 */
[----:B------:R-:W-:Y:S01]  /*87e0*/  FADD.FTZ R172, R164, R169 ;  /* 0x000000a9a4ac7221 */ /* 0x000fe20000010000 */
[----:B------:R-:W-:Y:S02]  /*87f0*/  FADD.FTZ R169, R161, R2 ;  /* 0x00000002a1a97221 */ /* 0x000fe40000010000 */
[----:B------:R-:W-:-:S07]  /*8800*/  FADD.FTZ R175, R167, R175 ;  /* 0x000000afa7af7221 */ /* 0x000fce0000010000 */
.L_x_17367:
[----:B------:R-:W0:Y:S01]  /*8810*/  LDC.64 R232, c[0x0][0x3a8] ;  /* 0x0000ea00ffe87b82 */ /* 0x000e220000000a00 */
[C---:B------:R-:W-:Y:S02]  /*8820*/  VIADD R2, R5.reuse, 0x20 ;  /* 0x0000002005027836 */ /* 0x040fe40000000000 */
[----:B0-----:R-:W-:-:S05]  /*8830*/  IMAD.WIDE.U32 R232, R5, 0x20, R232 ;  /* 0x0000002005e87825 */ /* 0x001fca00078e00e8 */
[----:B------:R0:W-:Y:S04]  /*8840*/  STG.E.128 desc[UR6][R232.64], R168 ;  /* 0x000000a8e8007986 */ /* 0x0001e8000c101d06 */
[----:B------:R0:W-:Y:S02]  /*8850*/  STG.E.128 desc[UR6][R232.64+0x10], R172 ;  /* 0x000010ace8007986 */ /* 0x0001e4000c101d06 */
.L_x_17364:
[----:B--234-:R-:W-:Y:S05]  /*8860*/  BSYNC.RECONVERGENT B0 ;  /* 0x0000000000007941 */ /* 0x01cfea0003800200 */
.L_x_17363:
        /* <DEDUP_REMOVED lines=15> */
[----:B------:R-:W5:Y:S04]  /*8960*/  @P1 LDG.E.128 R160, desc[UR6][R176.64] ;  /* 0x00000006b0a01981 */ /* 0x000f68000c1e1d00 */
[----:B------:R1:W5:Y:S02]  /*8970*/  @P1 LDG.E.128 R164, desc[UR6][R176.64+0x10] ;  /* 0x00001006b0a41981 */ /* 0x000364000c1e1d00 */
[----:B-1----:R-:W-:-:S05]  /*8980*/  IMAD.WIDE.U32 R176, R2, 0x10, R178 ;  /* 0x0000001002b07825 */ /* 0x002fca00078e00b2 */
[----:B------:R1:W5:Y:S01]  /*8990*/  LDG.E.128 R180, desc[UR6][R176.64] ;  /* 0x00000006b0b47981 */ /* 0x000362000c1e1d00 */
[----:B------:R-:W-:Y:S05]  /*89a0*/  @!P0 BRA `(.L_x_17371) ;  /* 0x00000004002c8947 */ /* 0x000fea0003800000 */
[----:B------:R-:W-:Y:S05]  /*89b0*/  @!P1 BRA `(.L_x_17372) ;  /* 0x0000000000a49947 */ /* 0x000fea0003800000 */
[----:B-----5:R-:W-:Y:S01]  /*89c0*/  PRMT R7, R180, 0x7632, R7 ;  /* 0x00007632b4077816 */ /* 0x020fe20000000007 */
[----:B------:R-:W-:Y:S01]  /*89d0*/  IMAD.U32 R178, R157, 0x10000, RZ ;  /* 0x000100009db27824 */ /* 0x000fe200078e00ff */
[----:B------:R-:W-:Y:S02]  /*89e0*/  PRMT R4, R156, 0x7632, R4 ;  /* 0x000076329c047816 */ /* 0x000fe40000000004 */
[----:B------:R-:W-:Y:S02]  /*89f0*/  SHF.L.U32 R7, R7, 0x10, RZ ;  /* 0x0000001007077819 */ /* 0x000fe400000006ff */
[----:B------:R-:W-:Y:S02]  /*8a00*/  SHF.L.U32 R4, R4, 0x10, RZ ;  /* 0x0000001004047819 */ /* 0x000fe400000006ff */
[----:B-1----:R-:W-:Y:S02]  /*8a10*/  SHF.L.U32 R176, R156, 0x10, RZ ;  /* 0x000000109cb07819 */ /* 0x002fe400000006ff */
[----:B------:R-:W-:Y:S01]  /*8a20*/  PRMT R177, R181, 0x7632, R177 ;  /* 0x00007632b5b17816 */ /* 0x000fe200000000b1 */
[----:B------:R-:W-:Y:S01]  /*8a30*/  FADD.FTZ R4, R7, R4 ;  /* 0x0000000407047221 */ /* 0x000fe20000010000 */
[----:B------:R-:W-:Y:S01]  /*8a40*/  IMAD.U32 R7, R180, 0x10000, RZ ;  /* 0x00010000b4077824 */ /* 0x000fe200078e00ff */
[----:B------:R-:W-:-:S02]  /*8a50*/  SHF.L.U32 R179, R158, 0x10, RZ ;  /* 0x000000109eb37819 */ /* 0x000fc400000006ff */
[----:B------:R-:W-:Y:S01]  /*8a60*/  SHF.L.U32 R177, R177, 0x10, RZ ;  /* 0x00000010b1b17819 */ /* 0x000fe200000006ff */
[----:B------:R-:W-:Y:S01]  /*8a70*/  FADD.FTZ R176, R176, R7 ;  /* 0x00000007b0b07221 */ /* 0x000fe20000010000 */
[----:B------:R-:W-:Y:S02]  /*8a80*/  SHF.L.U32 R7, R181, 0x10, RZ ;  /* 0x00000010b5077819 */ /* 0x000fe400000006ff */
[----:B------:R-:W-:Y:S01]  /*8a90*/  PRMT R181, R182, 0x7632, R181 ;  /* 0x00007632b6b57816 */ /* 0x000fe200000000b5 */
[----:B------:R-:W-:Y:S01]  /*8aa0*/  FADD.FTZ R176, R160, R176 ;  /* 0x000000b0a0b07221 */ /* 0x000fe20000010000 */
[----:B------:R-:W-:Y:S01]  /*8ab0*/  SHF.L.U32 R180, R159, 0x10, RZ ;  /* 0x000000109fb47819 */ /* 0x000fe200000006ff */
[--C-:B------:R-:W-:Y:S01]  /*8ac0*/  FADD.FTZ R178, R178, R7.reuse ;  /* 0x00000007b2b27221 */ /* 0x100fe20000010000 */
[----:B------:R-:W-:Y:S02]  /*8ad0*/  PRMT R7, R157, 0x7632, R7 ;  /* 0x000076329d077816 */ /* 0x000fe40000000007 */
[----:B------:R-:W-:Y:S01]  /*8ae0*/  SHF.L.U32 R181, R181, 0x10, RZ ;  /* 0x00000010b5b57819 */ /* 0x000fe200000006ff */
[----:B------:R-:W-:Y:S01]  /*8af0*/  FADD.FTZ R178, R162, R178 ;  /* 0x000000b2a2b27221 */ /* 0x000fe20000010000 */
[----:B------:R-:W-:-:S05]  /*8b00*/  SHF.L.U32 R7, R7, 0x10, RZ ;  /* 0x0000001007077819 */ /* 0x000fca00000006ff */
[----:B------:R-:W-:Y:S01]  /*8b10*/  FADD.FTZ R7, R177, R7 ;  /* 0x00000007b1077221 */ /* 0x000fe20000010000 */
[----:B------:R-:W-:-:S04]  /*8b20*/  IMAD.U32 R177, R182, 0x10000, RZ ;  /* 0x00010000b6b17824 */ /* 0x000fc800078e00ff */
[----:B------:R-:W-:Y:S01]  /*8b30*/  FADD.FTZ R177, R179, R177 ;  /* 0x000000b1b3b17221 */ /* 0x000fe20000010000 */
[----:B------:R-:W-:-:S05]  /*8b40*/  PRMT R179, R158, 0x7632, R179 ;  /* 0x000076329eb37816 */ /* 0x000fca00000000b3 */
[----:B------:R-:W-:-:S04]  /*8b50*/  IMAD.U32 R179, R179, 0x10000, RZ ;  /* 0x00010000b3b37824 */ /* 0x000fc800078e00ff */
[----:B------:R-:W-:Y:S01]  /*8b60*/  FADD.FTZ R181, R181, R179 ;  /* 0x000000b3b5b57221 */ /* 0x000fe20000010000 */
[C---:B------:R-:W-:Y:S02]  /*8b70*/  SHF.L.U32 R179, R183.reuse, 0x10, RZ ;  /* 0x00000010b7b37819 */ /* 0x040fe400000006ff */
[----:B------:R-:W-:Y:S01]  /*8b80*/  PRMT R183, R183, 0x7632, R183 ;  /* 0x00007632b7b77816 */ /* 0x000fe200000000b7 */
[----:B------:R-:W-:Y:S02]  /*8b90*/  FADD.FTZ R181, R165, R181 ;  /* 0x000000b5a5b57221 */ /* 0x000fe40000010000 */
[----:B------:R-:W-:Y:S01]  /*8ba0*/  FADD.FTZ R179, R180, R179 ;  /* 0x000000b3b4b37221 */ /* 0x000fe20000010000 */
[----:B------:R-:W-:Y:S01]  /*8bb0*/  PRMT R180, R159, 0x7632, R180 ;  /* 0x000076329fb47816 */ /* 0x000fe200000000b4 */
[----:B------:R-:W-:Y:S02]  /*8bc0*/  IMAD.U32 R183, R183, 0x10000, RZ ;  /* 0x00010000b7b77824 */ /* 0x000fe400078e00ff */
[----:B------:R-:W-:Y:S01]  /*8bd0*/  FADD.FTZ R182, R166, R179 ;  /* 0x000000b3a6b67221 */ /* 0x000fe20000010000 */
[----:B------:R-:W-:Y:S01]  /*8be0*/  SHF.L.U32 R180, R180, 0x10, RZ ;  /* 0x00000010b4b47819 */ /* 0x000fe200000006ff */
[----:B------:R-:W-:-:S04]  /*8bf0*/  FADD.FTZ R179, R163, R7 ;  /* 0x00000007a3b37221 */ /* 0x000fc80000010000 */
[----:B------:R-:W-:Y:S01]  /*8c00*/  FADD.FTZ R183, R183, R180 ;  /* 0x000000b4b7b77221 */ /* 0x000fe20000010000 */
[----:B------:R-:W-:Y:S01]  /*8c10*/  FADD.FTZ R180, R164, R177 ;  /* 0x000000b1a4b47221 */ /* 0x000fe20000010000 */
[----:B------:R-:W-:Y:S02]  /*8c20*/  FADD.FTZ R177, R161, R4 ;  /* 0x00000004a1b17221 */ /* 0x000fe40000010000 */
[----:B------:R-:W-:Y:S01]  /*8c30*/  FADD.FTZ R183, R167, R183 ;  /* 0x000000b7a7b77221 */ /* 0x000fe20000010000 */
[----:B------:R-:W-:Y:S06]  /*8c40*/  BRA `(.L_x_17373) ;  /* 0x00000004000c7947 */ /* 0x000fec0003800000 */
.L_x_17372:
[----:B-----5:R-:W-:Y:S02]  /*8c50*/  PRMT R7, R180, 0x7632, R7 ;  /* 0x00007632b4077816 */ /* 0x020fe40000000007 */
[----:B------:R-:W-:Y:S02]  /*8c60*/  PRMT R4, R156, 0x7632, R4 ;  /* 0x000076329c047816 */ /* 0x000fe40000000004 */
[----:B------:R-:W-:-:S03]  /*8c70*/  SHF.L.U32 R7, R7, 0x10, RZ ;  /* 0x0000001007077819 */ /* 0x000fc600000006ff */
[----:B------:R-:W-:-:S04]  /*8c80*/  IMAD.U32 R4, R4, 0x10000, RZ ;  /* 0x0001000004047824 */ /* 0x000fc800078e00ff */
[----:B-1----:R-:W-:Y:S01]  /*8c90*/  FADD.FTZ R177, R7, R4 ;  /* 0x0000000407b17221 */ /* 0x002fe20000010000 */
        /* <DEDUP_REMOVED lines=27> */
[----:B------:R-:W-:Y:S06]  /*8e50*/  BRA `(.L_x_17373) ;  /* 0x0000000000887947 */ /* 0x000fec0003800000 */
.L_x_17371:
[----:B------:R-:W-:Y:S05]  /*8e60*/  @!P1 BRA `(.L_x_17374) ;  /* 0x0000000000549947 */ /* 0x000fea0003800000 */
[C---:B-----5:R-:W-:Y:S01]  /*8e70*/  PRMT R4, R180.reuse, 0x7632, R4 ;  /* 0x00007632b4047816 */ /* 0x060fe20000000004 */
[----:B-1----:R-:W-:Y:S01]  /*8e80*/  IMAD.U32 R176, R180, 0x10000, RZ ;  /* 0x00010000b4b07824 */ /* 0x002fe200078e00ff */
[----:B------:R-:W-:Y:S02]  /*8e90*/  PRMT R179, R181, 0x7632, R179 ;  /* 0x00007632b5b37816 */ /* 0x000fe400000000b3 */
[----:B------:R-:W-:Y:S01]  /*8ea0*/  PRMT R7, R182, 0x7632, R7 ;  /* 0x00007632b6077816 */ /* 0x000fe20000000007 */
[----:B------:R-:W-:Y:S01]  /*8eb0*/  FADD.FTZ R176, R160, R176 ;  /* 0x000000b0a0b07221 */ /* 0x000fe20000010000 */
        /* <DEDUP_REMOVED lines=16> */
.L_x_17374:
[----:B-----5:R-:W-:Y:S01]  /*8fc0*/  PRMT R4, R180, 0x7632, R4 ;  /* 0x00007632b4047816 */ /* 0x020fe20000000004 */
[C---:B------:R-:W-:Y:S01]  /*8fd0*/  IMAD.U32 R178, R181.reuse, 0x10000, RZ ;  /* 0x00010000b5b27824 */ /* 0x040fe200078e00ff */
[----:B------:R-:W-:Y:S02]  /*8fe0*/  PRMT R7, R181, 0x7632, R7 ;  /* 0x00007632b5077816 */ /* 0x000fe40000000007 */
[----:B0-----:R-:W-:Y:S01]  /*8ff0*/  PRMT R232, R183, 0x7632, R232 ;  /* 0x00007632b7e87816 */ /* 0x001fe200000000e8 */
[----:B-1----:R-:W-:Y:S01]  /*9000*/  IMAD.U32 R177, R4, 0x10000, RZ ;  /* 0x0001000004b17824 */ /* 0x002fe200078e00ff */
[----:B------:R-:W-:Y:S02]  /*9010*/  PRMT R181, R182, 0x7632, R181 ;  /* 0x00007632b6b57816 */ /* 0x000fe400000000b5 */
[----:B------:R-:W-:Y:S02]  /*9020*/  SHF.L.U32 R176, R180, 0x10, RZ ;  /* 0x00000010b4b07819 */ /* 0x000fe400000006ff */
[----:B------:R-:W-:-:S02]  /*9030*/  SHF.L.U32 R180, R182, 0x10, RZ ;  /* 0x00000010b6b47819 */ /* 0x000fc400000006ff */
[----:B------:R-:W-:Y:S01]  /*9040*/  SHF.L.U32 R182, R183, 0x10, RZ ;  /* 0x00000010b7b67819 */ /* 0x000fe200000006ff */
[----:B------:R-:W-:Y:S01]  /*9050*/  IMAD.U32 R183, R232, 0x10000, RZ ;  /* 0x00010000e8b77824 */ /* 0x000fe200078e00ff */
[----:B------:R-:W-:Y:S02]  /*9060*/  SHF.L.U32 R179, R7, 0x10, RZ ;  /* 0x0000001007b37819 */ /* 0x000fe400000006ff */
[----:B------:R-:W-:-:S07]  /*9070*/  SHF.L.U32 R181, R181, 0x10, RZ ;  /* 0x00000010b5b57819 */ /* 0x000fce00000006ff */
.L_x_17373:
[----:B0-----:R-:W0:Y:S02]  /*9080*/  LDC.64 R232, c[0x0][0x3a8] ;  /* 0x0000ea00ffe87b82 */ /* 0x001e240000000a00 */
[C---:B0-----:R-:W-:Y:S01]  /*9090*/  IMAD.WIDE.U32 R232, R2.reuse, 0x20, R232 ;  /* 0x0000002002e87825 */ /* 0x041fe200078e00e8 */
[----:B------:R-:W-:-:S04]  /*90a0*/  IADD3 R2, PT, PT, R2, 0x20, RZ ;  /* 0x0000002002027810 */ /* 0x000fc80007ffe0ff */
[----:B------:R1:W-:Y:S04]  /*90b0*/  STG.E.128 desc[UR6][R232.64], R176 ;  /* 0x000000b0e8007986 */ /* 0x0003e8000c101d06 */
[----:B------:R1:W-:Y:S02]  /*90c0*/  STG.E.128 desc[UR6][R232.64+0x10], R180 ;  /* 0x000010b4e8007986 */ /* 0x0003e4000c101d06 */
.L_x_17370:
[----:B------:R-:W-:Y:S05]  /*90d0*/  BSYNC.RECONVERGENT B0 ;  /* 0x0000000000007941 */ /* 0x000fea0003800200 */
.L_x_17369:
        /* <DEDUP_REMOVED lines=15> */
[----:B------:R-:W5:Y:S04]  /*91d0*/  @P1 LDG.E.128 R160, desc[UR6][R184.64] ;  /* 0x00000006b8a01981 */ /* 0x000f68000c1e1d00 */
[----:B------:R2:W5:Y:S02]  /*91e0*/  @P1 LDG.E.128 R164, desc[UR6][R184.64+0x10] ;  /* 0x00001006b8a41981 */ /* 0x000564000c1e1d00 */
[----:B--2---:R-:W-:-:S05]  /*91f0*/  IMAD.WIDE.U32 R184, R2, 0x10, R186 ;  /* 0x0000001002b87825 */ /* 0x004fca00078e00ba */
[----:B------:R2:W5:Y:S01]  /*9200*/  LDG.E.128 R188, desc[UR6][R184.64] ;  /* 0x00000006b8bc7981 */ /* 0x000562000c1e1d00 */
[----:B------:R-:W-:Y:S05]  /*9210*/  @!P0 BRA `(.L_x_17377) ;  /* 0x00000004002c8947 */ /* 0x000fea0003800000 */
[----:B------:R-:W-:Y:S05]  /*9220*/  @!P1 BRA `(.L_x_17378) ;  /* 0x0000000000a49947 */ /* 0x000fea0003800000 */
[----:B-----5:R-:W-:Y:S02]  /*9230*/  PRMT R7, R188, 0x7632, R7 ;  /* 0x00007632bc077816 */ /* 0x020fe40000000007 */
[C---:B------:R-:W-:Y:S02]  /*9240*/  PRMT R4, R156.reuse, 0x7632, R4 ;  /* 0x000076329c047816 */ /* 0x040fe40000000004 */
[----:B------:R-:W-:Y:S02]  /*9250*/  SHF.L.U32 R7, R7, 0x10, RZ ;  /* 0x0000001007077819 */ /* 0x000fe400000006ff */
[----:B--2---:R-:W-:Y:S01]  /*9260*/  SHF.L.U32 R184, R156, 0x10, RZ ;  /* 0x000000109cb87819 */ /* 0x004fe200000006ff */
[----:B------:R-:W-:Y:S01]  /*9270*/  IMAD.U32 R4, R4, 0x10000, RZ ;  /* 0x0001000004047824 */ /* 0x000fe200078e00ff */
[----:B------:R-:W-:Y:S02]  /*9280*/  SHF.L.U32 R186, R157, 0x10, RZ ;  /* 0x000000109dba7819 */ /* 0x000fe400000006ff */
[----:B------:R-:W-:Y:S01]  /*9290*/  PRMT R185, R189, 0x7632, R185 ;  /* 0x00007632bdb97816 */ /* 0x000fe200000000b9 */
[----:B------:R-:W-:Y:S01]  /*92a0*/  FADD.FTZ R4, R7, R4 ;  /* 0x0000000407047221 */ /* 0x000fe20000010000 */
[----:B------:R-:W-:Y:S01]  /*92b0*/  SHF.L.U32 R7, R188, 0x10, RZ ;  /* 0x00000010bc077819 */ /* 0x000fe200000006ff */
[----:B------:R-:W-:Y:S01]  /*92c0*/  IMAD.U32 R188, R159, 0x10000, RZ ;  /* 0x000100009fbc7824 */ /* 0x000fe200078e00ff */
[----:B------:R-:W-:-:S02]  /*92d0*/  SHF.L.U32 R185, R185, 0x10, RZ ;  /* 0x00000010b9b97819 */ /* 0x000fc400000006ff */
[----:B------:R-:W-:Y:S01]  /*92e0*/  SHF.L.U32 R187, R158, 0x10, RZ ;  /* 0x000000109ebb7819 */ /* 0x000fe200000006ff */
[----:B------:R-:W-:Y:S01]  /*92f0*/  FADD.FTZ R184, R184, R7 ;  /* 0x00000007b8b87221 */ /* 0x000fe20000010000 */
[----:B------:R-:W-:Y:S01]  /*9300*/  IMAD.U32 R7, R189, 0x10000, RZ ;  /* 0x00010000bd077824 */ /* 0x000fe200078e00ff */
[----:B------:R-:W-:Y:S02]  /*9310*/  PRMT R189, R190, 0x7632, R189 ;  /* 0x00007632bebd7816 */ /* 0x000fe400000000bd */
[----:B------:R-:W-:Y:S01]  /*9320*/  FADD.FTZ R184, R160, R184 ;  /* 0x000000b8a0b87221 */ /* 0x000fe20000010000 */
[--C-:B------:R-:W-:Y:S01]  /*9330*/  FADD.FTZ R186, R186, R7.reuse ;  /* 0x00000007baba7221 */ /* 0x100fe20000010000 */
[----:B------:R-:W-:Y:S01]  /*9340*/  PRMT R7, R157, 0x7632, R7 ;  /* 0x000076329d077816 */ /* 0x000fe20000000007 */
[----:B------:R-:W-:Y:S02]  /*9350*/  IMAD.U32 R189, R189, 0x10000, RZ ;  /* 0x00010000bdbd7824 */ /* 0x000fe400078e00ff */
[----:B------:R-:W-:-:S02]  /*9360*/  FADD.FTZ R186, R162, R186 ;  /* 0x000000baa2ba7221 */ /* 0x000fc40000010000 */
        /* <DEDUP_REMOVED lines=10> */
[----:B------:R-:W-:Y:S01]  /*9410*/  FADD.FTZ R187, R188, R187 ;  /* 0x000000bbbcbb7221 */ /* 0x000fe20000010000 */
        /* <DEDUP_REMOVED lines=10> */
.L_x_17378:
[----:B-----5:R-:W-:Y:S02]  /*94c0*/  PRMT R7, R188, 0x7632, R7 ;  /* 0x00007632bc077816 */ /* 0x020fe40000000007 */
[----:B------:R-:W-:-:S03]  /*94d0*/  PRMT R4, R156, 0x7632, R4 ;  /* 0x000076329c047816 */ /* 0x000fc60000000004 */
[----:B------:R-:W-:Y:S01]  /*94e0*/  IMAD.U32 R7, R7, 0x10000, RZ ;  /* 0x0001000007077824 */ /* 0x000fe200078e00ff */
[----:B------:R-:W-:-:S05]  /*94f0*/  SHF.L.U32 R4, R4, 0x10, RZ ;  /* 0x0000001004047819 */ /* 0x000fca00000006ff */
[----:B--2---:R-:W-:Y:S01]  /*9500*/  FADD.FTZ R185, R7, R4 ;  /* 0x0000000407b97221 */ /* 0x004fe20000010000 */
[----:B------:R-:W-:Y:S01]  /*9510*/  SHF.L.U32 R4, R188, 0x10, RZ ;  /* 0x00000010bc047819 */ /* 0x000fe200000006ff */
        /* <DEDUP_REMOVED lines=26> */
[----:B------:R-:W-:Y:S06]  /*96c0*/  BRA `(.L_x_17379) ;  /* 0x0000000000887947 */ /* 0x000fec0003800000 */
.L_x_17377:
[----:B------:R-:W-:Y:S05]  /*96d0*/  @!P1 BRA `(.L_x_17380) ;  /* 0x0000000000549947 */ /* 0x000fea0003800000 */
[----:B-----5:R-:W-:Y:S01]  /*96e0*/  PRMT R4, R188, 0x7632, R4 ;  /* 0x00007632bc047816 */ /* 0x020fe20000000004 */
[----:B--2---:R-:W-:Y:S01]  /*96f0*/  IMAD.U32 R185, R190, 0x10000, RZ ;  /* 0x00010000beb97824 */ /* 0x004fe200078e00ff */
[----:B------:R-:W-:Y:S02]  /*9700*/  SHF.L.U32 R184, R188, 0x10, RZ ;  /* 0x00000010bcb87819 */ /* 0x000fe400000006ff */
[----:B------:R-:W-:Y:S02]  /*9710*/  PRMT R187, R189, 0x7632, R187 ;  /* 0x00007632bdbb7816 */ /* 0x000fe400000000bb */
        /* <DEDUP_REMOVED lines=16> */
[----:B------:R-:W-:Y:S06]  /*9820*/  BRA `(.L_x_17379) ;  /* 0x0000000000307947 */ /* 0x000fec0003800000 */
.L_x_17380:
[C---:B-----5:R-:W-:Y:S01]  /*9830*/  PRMT R7, R189.reuse, 0x7632, R7 ;  /* 0x00007632bd077816 */ /* 0x060fe20000000007 */
[----:B--2---:R-:W-:Y:S01]  /*9840*/  IMAD.U32 R184, R188, 0x10000, RZ ;  /* 0x00010000bcb87824 */ /* 0x004fe200078e00ff */
[----:B------:R-:W-:Y:S02]  /*9850*/  SHF.L.U32 R186, R189, 0x10, RZ ;  /* 0x00000010bdba7819 */ /* 0x000fe400000006ff */
[----:B------:R-:W-:Y:S02]  /*9860*/  PRMT R189, R190, 0x7632, R189 ;  /* 0x00007632bebd7816 */ /* 0x000fe400000000bd */
[----:B------:R-:W-:Y:S02]  /*9870*/  PRMT R4, R188, 0x7632, R4 ;  /* 0x00007632bc047816 */ /* 0x000fe40000000004 */
[----:B01----:R-:W-:Y:S01]  /*9880*/  PRMT R232, R191, 0x7632, R232 ;  /* 0x00007632bfe87816 */ /* 0x003fe200000000e8 */
[----:B------:R-:W-:Y:S01]  /*9890*/  IMAD.U32 R189, R189, 0x10000, RZ ;  /* 0x00010000bdbd7824 */ /* 0x000fe200078e00ff */
[----:B------:R-:W-:Y:S01]  /*98a0*/  SHF.L.U32 R188, R190, 0x10, RZ ;  /* 0x00000010bebc7819 */ /* 0x000fe200000006ff */
[----:B------:R-:W-:Y:S01]  /*98b0*/  IMAD.U32 R190, R191, 0x10000, RZ ;  /* 0x00010000bfbe7824 */ /* 0x000fe200078e00ff */
[----:B------:R-:W-:-:S02]  /*98c0*/  SHF.L.U32 R185, R4, 0x10, RZ ;  /* 0x0000001004b97819 */ /* 0x000fc400000006ff */
[----:B------:R-:W-:Y:S02]  /*98d0*/  SHF.L.U32 R187, R7, 0x10, RZ ;  /* 0x0000001007bb7819 */ /* 0x000fe400000006ff */
[----:B------:R-:W-:-:S07]  /*98e0*/  SHF.L.U32 R191, R232, 0x10, RZ ;  /* 0x00000010e8bf7819 */ /* 0x000fce00000006ff */
.L_x_17379:
[----:B01----:R-:W0:Y:S02]  /*98f0*/  LDC.64 R232, c[0x0][0x3a8] ;  /* 0x0000ea00ffe87b82 */ /* 0x003e240000000a00 */
[C---:B0-----:R-:W-:Y:S01]  /*9900*/  IMAD.WIDE.U32 R232, R2.reuse, 0x20, R232 ;  /* 0x0000002002e87825 */ /* 0x041fe200078e00e8 */
[----:B------:R-:W-:-:S04]  /*9910*/  IADD3 R2, PT, PT, R2, 0x20, RZ ;  /* 0x0000002002027810 */ /* 0x000fc80007ffe0ff */
[----:B------:R2:W-:Y:S04]  /*9920*/  STG.E.128 desc[UR6][R232.64], R184 ;  /* 0x000000b8e8007986 */ /* 0x0005e8000c101d06 */
[----:B------:R2:W-:Y:S02]  /*9930*/  STG.E.128 desc[UR6][R232.64+0x10], R188 ;  /* 0x000010bce8007986 */ /* 0x0005e4000c101d06 */
.L_x_17376:
[----:B------:R-:W-:Y:S05]  /*9940*/  BSYNC.RECONVERGENT B0 ;  /* 0x0000000000007941 */ /* 0x000fea0003800200 */
.L_x_17375:
        /* <DEDUP_REMOVED lines=13> */
[----:B----4-:R-:W4:Y:S02]  /*9a20*/  @P1 LDC.64 R192, c[0x0][0x3a0] ;  /* 0x0000e800ffc01b82 */ /* 0x010f240000000a00 */
[----:B----4-:R-:W-:-:S05]  /*9a30*/  @P1 IMAD.WIDE.U32 R192, R2, 0x20, R192 ;  /* 0x0000002002c01825 */ /* 0x010fca00078e00c0 */
[----:B------:R-:W5:Y:S04]  /*9a40*/  @P1 LDG.E.128 R160, desc[UR6][R192.64] ;  /* 0x00000006c0a01981 */ /* 0x000f68000c1e1d00 */
[----:B------:R3:W5:Y:S02]  /*9a50*/  @P1 LDG.E.128 R164, desc[UR6][R192.64+0x10] ;  /* 0x00001006c0a41981 */ /* 0x000764000c1e1d00 */
[----:B---3--:R-:W-:-:S05]  /*9a60*/  IMAD.WIDE.U32 R192, R2, 0x10, R194 ;  /* 0x0000001002c07825 */ /* 0x008fca00078e00c2 */
[----:B------:R3:W5:Y:S01]  /*9a70*/  LDG.E.128 R196, desc[UR6][R192.64] ;  /* 0x00000006c0c47981 */ /* 0x000762000c1e1d00 */
[----:B------:R-:W-:Y:S05]  /*9a80*/  @!P0 BRA `(.L_x_17383) ;  /* 0x00000004002c8947 */ /* 0x000fea0003800000 */
[----:B------:R-:W-:Y:S05]  /*9a90*/  @!P1 BRA `(.L_x_17384) ;  /* 0x0000000000a49947 */ /* 0x000fea0003800000 */
[----:B-----5:R-:W-:Y:S01]  /*9aa0*/  PRMT R7, R196, 0x7632, R7 ;  /* 0x00007632c4077816 */ /* 0x020fe20000000007 */
[C---:B---3--:R-:W-:Y:S01]  /*9ab0*/  IMAD.U32 R192, R156.reuse, 0x10000, RZ ;  /* 0x000100009cc07824 */ /* 0x048fe200078e00ff */
[----:B------:R-:W-:Y:S01]  /*9ac0*/  PRMT R4, R156, 0x7632, R4 ;  /* 0x000076329c047816 */ /* 0x000fe20000000004 */
[----:B------:R-:W-:Y:S01]  /*9ad0*/  IMAD.U32 R195, R158, 0x10000, RZ ;  /* 0x000100009ec37824 */ /* 0x000fe200078e00ff */
[----:B------:R-:W-:Y:S01]  /*9ae0*/  SHF.L.U32 R194, R157, 0x10, RZ ;  /* 0x000000109dc27819 */ /* 0x000fe200000006ff */
[----:B------:R-:W-:Y:S01]  /*9af0*/  IMAD.U32 R7, R7, 0x10000, RZ ;  /* 0x0001000007077824 */ /* 0x000fe200078e00ff */
[----:B------:R-:W-:Y:S02]  /*9b00*/  SHF.L.U32 R4, R4, 0x10, RZ ;  /* 0x0000001004047819 */ /* 0x000fe400000006ff */
[----:B------:R-:W-:-:S03]  /*9b10*/  PRMT R193, R197, 0x7632, R193 ;  /* 0x00007632c5c17816 */ /* 0x000fc600000000c1 */
[----:B------:R-:W-:Y:S01]  /*9b20*/  FADD.FTZ R4, R7, R4 ;  /* 0x0000000407047221 */ /* 0x000fe20000010000 */
[----:B------:R-:W-:Y:S01]  /*9b30*/  SHF.L.U32 R7, R196, 0x10, RZ ;  /* 0x00000010c4077819 */ /* 0x000fe200000006ff */
[----:B------:R-:W-:Y:S01]  /*9b40*/  IMAD.U32 R193, R193, 0x10000, RZ ;  /* 0x00010000c1c17824 */ /* 0x000fe200078e00ff */
[----:B------:R-:W-:-:S03]  /*9b50*/  SHF.L.U32 R196, R159, 0x10, RZ ;  /* 0x000000109fc47819 */ /* 0x000fc600000006ff */
[----:B------:R-:W-:Y:S01]  /*9b60*/  FADD.FTZ R192, R192, R7 ;  /* 0x00000007c0c07221 */ /* 0x000fe20000010000 */
[----:B------:R-:W-:Y:S02]  /*9b70*/  SHF.L.U32 R7, R197, 0x10, RZ ;  /* 0x00000010c5077819 */ /* 0x000fe400000006ff */
[----:B------:R-:W-:Y:S01]  /*9b80*/  PRMT R197, R198, 0x7632, R197 ;  /* 0x00007632c6c57816 */ /* 0x000fe200000000c5 */
[----:B------:R-:W-:Y:S02]  /*9b90*/  FADD.FTZ R192, R160, R192 ;  /* 0x000000c0a0c07221 */ /* 0x000fe40000010000 */
[--C-:B------:R-:W-:Y:S01]  /*9ba0*/  FADD.FTZ R194, R194, R7.reuse ;  /* 0x00000007c2c27221 */ /* 0x100fe20000010000 */
[----:B------:R-:W-:Y:S02]  /*9bb0*/  PRMT R7, R157, 0x7632, R7 ;  /* 0x000076329d077816 */ /* 0x000fe40000000007 */
[----:B------:R-:W-:Y:S01]  /*9bc0*/  SHF.L.U32 R197, R197, 0x10, RZ ;  /* 0x00000010c5c57819 */ /* 0x000fe200000006ff */
[----:B------:R-:W-:Y:S01]  /*9bd0*/  FADD.FTZ R194, R162, R194 ;  /* 0x000000c2a2c27221 */ /* 0x000fe20000010000 */
[----:B------:R-:W-:-:S05]  /*9be0*/  SHF.L.U32 R7, R7, 0x10, RZ ;  /* 0x0000001007077819 */ /* 0x000fca00000006ff */
[----:B------:R-:W-:Y:S01]  /*9bf0*/  FADD.FTZ R7, R193, R7 ;  /* 0x00000007c1077221 */ /* 0x000fe20000010000 */
[----:B------:R-:W-:-:S05]  /*9c00*/  SHF.L.U32 R193, R198, 0x10, RZ ;  /* 0x00000010c6c17819 */ /* 0x000fca00000006ff */
[----:B------:R-:W-:Y:S01]  /*9c10*/  FADD.FTZ R193, R195, R193 ;  /* 0x000000c1c3c17221 */ /* 0x000fe20000010000 */
[----:B------:R-:W-:-:S04]  /*9c20*/  PRMT R195, R158, 0x7632, R195 ;  /* 0x000076329ec37816 */ /* 0x000fc800000000c3 */
        /* <DEDUP_REMOVED lines=9> */
[----:B------:R-:W-:Y:S01]  /*9cc0*/  FADD.FTZ R195, R163, R7 ;  /* 0x00000007a3c37221 */ /* 0x000fe20000010000 */
[----:B------:R-:W-:-:S04]  /*9cd0*/  IMAD.U32 R196, R196, 0x10000, RZ ;  /* 0x00010000c4c47824 */ /* 0x000fc800078e00ff */
[----:B------:R-:W-:Y:S01]  /*9ce0*/  FADD.FTZ R199, R199, R196 ;  /* 0x000000c4c7c77221 */ /* 0x000fe20000010000 */
[----:B------:R-:W-:Y:S01]  /*9cf0*/  FADD.FTZ R196, R164, R193 ;  /* 0x000000c1a4c47221 */ /* 0x000fe20000010000 */
[----:B------:R-:W-:Y:S02]  /*9d00*/  FADD.FTZ R193, R161, R4 ;  /* 0x00000004a1c17221 */ /* 0x000fe40000010000 */
[----:B------:R-:W-:Y:S01]  /*9d10*/  FADD.FTZ R199, R167, R199 ;  /* 0x000000c7a7c77221 */ /* 0x000fe20000010000 */
[----:B------:R-:W-:Y:S06]  /*9d20*/  BRA `(.L_x_17385) ;  /* 0x00000004000c7947 */ /* 0x000fec0003800000 */
.L_x_17384:
[----:B-----5:R-:W-:Y:S02]  /*9d30*/  PRMT R7, R196, 0x7632, R7 ;  /* 0x00007632c4077816 */ /* 0x020fe40000000007 */
[----:B------:R-:W-:Y:S02]  /*9d40*/  PRMT R4, R156, 0x7632, R4 ;  /* 0x000076329c047816 */ /* 0x000fe40000000004 */
[----:B------:R-:W-:Y:S02]  /*9d50*/  SHF.L.U32 R7, R7, 0x10, RZ ;  /* 0x0000001007077819 */ /* 0x000fe400000006ff */
[----:B------:R-:W-:-:S05]  /*9d60*/  SHF.L.U32 R4, R4, 0x10, RZ ;  /* 0x0000001004047819 */ /* 0x000fca00000006ff */
[----:B---3--:R-:W-:Y:S01]  /*9d70*/  FADD.FTZ R193, R7, R4 ;  /* 0x0000000407c17221 */ /* 0x008fe20000010000 */
        /* <DEDUP_REMOVED lines=28> */
.L_x_17383:
[----:B------:R-:W-:Y:S05]  /*9f40*/  @!P1 BRA `(.L_x_17386) ;  /* 0x0000000000549947 */ /* 0x000fea0003800000 */
[C---:B-----5:R-:W-:Y:S01]  /*9f50*/  PRMT R4, R196.reuse, 0x7632, R4 ;  /* 0x00007632c4047816 */ /* 0x060fe20000000004 */
[C---:B------:R-:W-:Y:S01]  /*9f60*/  IMAD.U32 R194, R197.reuse, 0x10000, RZ ;  /* 0x00010000c5c27824 */ /* 0x040fe200078e00ff */
[----:B---3--:R-:W-:Y:S02]  /*9f70*/  SHF.L.U32 R192, R196, 0x10, RZ ;  /* 0x00000010c4c07819 */ /* 0x008fe400000006ff */
        /* <DEDUP_REMOVED lines=18> */
.L_x_17386:
[C---:B-----5:R-:W-:Y:S02]  /*a0a0*/  PRMT R7, R197.reuse, 0x7632, R7 ;  /* 0x00007632c5077816 */ /* 0x060fe40000000007 */
[----:B------:R-:W-:Y:S02]  /*a0b0*/  SHF.L.U32 R194, R197, 0x10, RZ ;  /* 0x00000010c5c27819 */ /* 0x000fe400000006ff */
[----:B------:R-:W-:Y:S01]  /*a0c0*/  PRMT R4, R196, 0x7632, R4 ;  /* 0x00007632c4047816 */ /* 0x000fe20000000004 */
[----:B------:R-:W-:Y:S01]  /*a0d0*/  IMAD.U32 R195, R7, 0x10000, RZ ;  /* 0x0001000007c37824 */ /* 0x000fe200078e00ff */
[----:B------:R-:W-:Y:S02]  /*a0e0*/  PRMT R197, R198, 0x7632, R197 ;  /* 0x00007632c6c57816 */ /* 0x000fe400000000c5 */
[C---:B012---:R-:W-:Y:S02]  /*a0f0*/  PRMT R232, R199.reuse, 0x7632, R232 ;  /* 0x00007632c7e87816 */ /* 0x047fe400000000e8 */
[----:B---3--:R-:W-:Y:S01]  /*a100*/  SHF.L.U32 R192, R196, 0x10, RZ ;  /* 0x00000010c4c07819 */ /* 0x008fe200000006ff */
[----:B------:R-:W-:Y:S01]  /*a110*/  IMAD.U32 R196, R198, 0x10000, RZ ;  /* 0x00010000c6c47824 */ /* 0x000fe200078e00ff */
[----:B------:R-:W-:-:S02]  /*a120*/  SHF.L.U32 R198, R199, 0x10, RZ ;  /* 0x00000010c7c67819 */ /* 0x000fc400000006ff */
[----:B------:R-:W-:Y:S02]  /*a130*/  SHF.L.U32 R193, R4, 0x10, RZ ;  /* 0x0000001004c17819 */ /* 0x000fe400000006ff */
[----:B------:R-:W-:Y:S02]  /*a140*/  SHF.L.U32 R197, R197, 0x10, RZ ;  /* 0x00000010c5c57819 */ /* 0x000fe400000006ff */
[----:B------:R-:W-:-:S07]  /*a150*/  SHF.L.U32 R199, R232, 0x10, RZ ;  /* 0x00000010e8c77819 */ /* 0x000fce00000006ff */
.L_x_17385:
[----:B012---:R-:W0:Y:S02]  /*a160*/  LDC.64 R232, c[0x0][0x3a8] ;  /* 0x0000ea00ffe87b82 */ /* 0x007e240000000a00 */
[----:B0-----:R-:W-:-:S04]  /*a170*/  IMAD.WIDE.U32 R232, R2, 0x20, R232 ;  /* 0x0000002002e87825 */ /* 0x001fc800078e00e8 */
[----:B------:R-:W-:Y:S01]  /*a180*/  VIADD R2, R2, 0x20 ;  /* 0x0000002002027836 */ /* 0x000fe20000000000 */
[----:B------:R3:W-:Y:S04]  /*a190*/  STG.E.128 desc[UR6][R232.64], R192 ;  /* 0x000000c0e8007986 */ /* 0x0007e8000c101d06 */
[----:B------:R3:W-:Y:S02]  /*a1a0*/  STG.E.128 desc[UR6][R232.64+0x10], R196 ;  /* 0x000010c4e8007986 */ /* 0x0007e4000c101d06 */
.L_x_17382:
[----:B------:R-:W-:Y:S05]  /*a1b0*/  BSYNC.RECONVERGENT B0 ;  /* 0x0000000000007941 */ /* 0x000fea0003800200 */
.L_x_17381:
        /* <DEDUP_REMOVED lines=13> */
[----:B0-----:R-:W0:Y:S02]  /*a290*/  @P1 LDC.64 R200, c[0x0][0x3a0] ;  /* 0x0000e800ffc81b82 */ /* 0x001e240000000a00 */
[----:B0-----:R-:W-:-:S05]  /*a2a0*/  @P1 IMAD.WIDE.U32 R200, R2, 0x20, R200 ;  /* 0x0000002002c81825 */ /* 0x001fca00078e00c8 */
[----:B------:R-:W5:Y:S04]  /*a2b0*/  @P1 LDG.E.128 R160, desc[UR6][R200.64] ;  /* 0x00000006c8a01981 */ /* 0x000f68000c1e1d00 */
[----:B------:R4:W5:Y:S02]  /*a2c0*/  @P1 LDG.E.128 R164, desc[UR6][R200.64+0x10] ;  /* 0x00001006c8a41981 */ /* 0x000964000c1e1d00 */
[----:B----4-:R-:W-:-:S05]  /*a2d0*/  IMAD.WIDE.U32 R200, R2, 0x10, R202 ;  /* 0x0000001002c87825 */ /* 0x010fca00078e00ca */
        /* <DEDUP_REMOVED lines=8> */
[----:B0-----:R-:W-:Y:S02]  /*a360*/  SHF.L.U32 R200, R156, 0x10, RZ ;  /* 0x000000109cc87819 */ /* 0x001fe400000006ff */
        /* <DEDUP_REMOVED lines=35> */
.L_x_17390:
[----:B-----5:R-:W-:Y:S02]  /*a5a0*/  PRMT R7, R204, 0x7632, R7 ;  /* 0x00007632cc077816 */ /* 0x020fe40000000007 */
[----:B------:R-:W-:Y:S02]  /*a5b0*/  PRMT R4, R156, 0x7632, R4 ;  /* 0x000076329c047816 */ /* 0x000fe40000000004 */
[----:B------:R-:W-:-:S03]  /*a5c0*/  SHF.L.U32 R7, R7, 0x10, RZ ;  /* 0x0000001007077819 */ /* 0x000fc600000006ff */
[----:B------:R-:W-:-:S04]  /*a5d0*/  IMAD.U32 R4, R4, 0x10000, RZ ;  /* 0x0001000004047824 */ /* 0x000fc800078e00ff */
[----:B0-----:R-:W-:Y:S01]  /*a5e0*/  FADD.FTZ R201, R7, R4 ;  /* 0x0000000407c97221 */ /* 0x001fe20000010000 */
        /* <DEDUP_REMOVED lines=28> */
.L_x_17389:
[----:B------:R-:W-:Y:S05]  /*a7b0*/  @!P1 BRA `(.L_x_17392) ;  /* 0x0000000000549947 */ /* 0x000fea0003800000 */
[C---:B-----5:R-:W-:Y:S01]  /*a7c0*/  PRMT R4, R204.reuse, 0x7632, R4 ;  /* 0x00007632cc047816 */ /* 0x060fe20000000004 */
[----:B0-----:R-:W-:Y:S01]  /*a7d0*/  IMAD.U32 R200, R204, 0x10000, RZ ;  /* 0x00010000ccc87824 */ /* 0x001fe200078e00ff */
        /* <DEDUP_REMOVED lines=19> */
.L_x_17392:
[----:B-----5:R-:W-:Y:S01]  /*a910*/  PRMT R4, R204, 0x7632, R4 ;  /* 0x00007632cc047816 */ /* 0x020fe20000000004 */
[C---:B------:R-:W-:Y:S01]  /*a920*/  IMAD.U32 R202, R205.reuse, 0x10000, RZ ;  /* 0x00010000cdca7824 */ /* 0x040fe200078e00ff */
[----:B------:R-:W-:Y:S02]  /*a930*/  PRMT R7, R205, 0x7632, R7 ;  /* 0x00007632cd077816 */ /* 0x000fe40000000007 */
[----:B-123--:R-:W-:Y:S01]  /*a940*/  PRMT R232, R207, 0x7632, R232 ;  /* 0x00007632cfe87816 */ /* 0x00efe200000000e8 */
[----:B0-----:R-:W-:Y:S01]  /*a950*/  IMAD.U32 R201, R4, 0x10000, RZ ;  /* 0x0001000004c97824 */ /* 0x001fe200078e00ff */
[----:B------:R-:W-:Y:S02]  /*a960*/  PRMT R205, R206, 0x7632, R205 ;  /* 0x00007632cecd7816 */ /* 0x000fe400000000cd */
[----:B------:R-:W-:Y:S02]  /*a970*/  SHF.L.U32 R200, R204, 0x10, RZ ;  /* 0x00000010ccc87819 */ /* 0x000fe400000006ff */
[----:B------:R-:W-:-:S02]  /*a980*/  SHF.L.U32 R204, R206, 0x10, RZ ;  /* 0x00000010cecc7819 */ /* 0x000fc400000006ff */
[----:B------:R-:W-:Y:S01]  /*a990*/  SHF.L.U32 R206, R207, 0x10, RZ ;  /* 0x00000010cfce7819 */ /* 0x000fe200000006ff */
[----:B------:R-:W-:Y:S01]  /*a9a0*/  IMAD.U32 R207, R232, 0x10000, RZ ;  /* 0x00010000e8cf7824 */ /* 0x000fe200078e00ff */
[----:B------:R-:W-:Y:S02]  /*a9b0*/  SHF.L.U32 R203, R7, 0x10, RZ ;  /* 0x0000001007cb7819 */ /* 0x000fe400000006ff */
[----:B------:R-:W-:-:S07]  /*a9c0*/  SHF.L.U32 R205, R205, 0x10, RZ ;  /* 0x00000010cdcd7819 */ /* 0x000fce00000006ff */
.L_x_17391:
[----:B-123--:R-:W0:Y:S02]  /*a9d0*/  LDC.64 R232, c[0x0][0x3a8] ;  /* 0x0000ea00ffe87b82 */ /* 0x00ee240000000a00 */
[C---:B0-----:R-:W-:Y:S01]  /*a9e0*/  IMAD.WIDE.U32 R232, R2.reuse, 0x20, R232 ;  /* 0x0000002002e87825 */ /* 0x041fe200078e00e8 */
[----:B------:R-:W-:-:S04]  /*a9f0*/  IADD3 R2, PT, PT, R2, 0x20, RZ ;  /* 0x0000002002027810 */ /* 0x000fc80007ffe0ff */
[----:B------:R4:W-:Y:S04]  /*aa00*/  STG.E.128 desc[UR6][R232.64], R200 ;  /* 0x000000c8e8007986 */ /* 0x0009e8000c101d06 */
[----:B------:R4:W-:Y:S02]  /*aa10*/  STG.E.128 desc[UR6][R232.64+0x10], R204 ;  /* 0x000010cce8007986 */ /* 0x0009e4000c101d06 */
.L_x_17388:
[----:B------:R-:W-:Y:S05]  /*aa20*/  BSYNC.RECONVERGENT B0 ;  /* 0x0000000000007941 */ /* 0x000fea0003800200 */
.L_x_17387:
        /* <DEDUP_REMOVED lines=19> */
[----:B------:R-:W-:Y:S05]  /*ab60*/  @!P0 BRA `(.L_x_17395) ;  /* 0x00000004002c8947 */ /* 0x000fea0003800000 */
[----:B------:R-:W-:Y:S05]  /*ab70*/  @!P1 BRA `(.L_x_17396) ;  /* 0x0000000000a49947 */ /* 0x000fea0003800000 */
[----:B-----5:R-:W-:Y:S02]  /*ab80*/  PRMT R7, R212, 0x7632, R7 ;  /* 0x00007632d4077816 */ /* 0x020fe40000000007 */
[C---:B------:R-:W-:Y:S02]  /*ab90*/  PRMT R4, R156.reuse, 0x7632, R4 ;  /* 0x000076329c047816 */ /* 0x040fe40000000004 */
[----:B------:R-:W-:Y:S02]  /*aba0*/  SHF.L.U32 R7, R7, 0x10, RZ ;  /* 0x0000001007077819 */ /* 0x000fe400000006ff */
[----:B0-----:R-:W-:Y:S01]  /*abb0*/  SHF.L.U32 R208, R156, 0x10, RZ ;  /* 0x000000109cd07819 */ /* 0x001fe200000006ff */
        /* <DEDUP_REMOVED lines=37> */
.L_x_17396:
[----:B-----5:R-:W-:Y:S02]  /*ae10*/  PRMT R7, R212, 0x7632, R7 ;  /* 0x00007632d4077816 */ /* 0x020fe40000000007 */
[----:B------:R-:W-:-:S03]  /*ae20*/  PRMT R4, R156, 0x7632, R4 ;  /* 0x000076329c047816 */ /* 0x000fc60000000004 */
[----:B------:R-:W-:Y:S01]  /*ae30*/  IMAD.U32 R7, R7, 0x10000, RZ ;  /* 0x0001000007077824 */ /* 0x000fe200078e00ff */
[----:B------:R-:W-:-:S05]  /*ae40*/  SHF.L.U32 R4, R4, 0x10, RZ ;  /* 0x0000001004047819 */ /* 0x000fca00000006ff */
[----:B0-----:R-:W-:Y:S01]  /*ae50*/  FADD.FTZ R209, R7, R4 ;  /* 0x0000000407d17221 */ /* 0x001fe20000010000 */
        /* <DEDUP_REMOVED lines=28> */
.L_x_17395:
[----:B------:R-:W-:Y:S05]  /*b020*/  @!P1 BRA `(.L_x_17398) ;  /* 0x0000000000549947 */ /* 0x000fea0003800000 */
[----:B-----5:R-:W-:Y:S01]  /*b030*/  PRMT R4, R212, 0x7632, R4 ;  /* 0x00007632d4047816 */ /* 0x020fe20000000004 */
[----:B0-----:R-:W-:Y:S01]  /*b040*/  IMAD.U32 R209, R214, 0x10000, RZ ;  /* 0x00010000d6d17824 */ /* 0x001fe200078e00ff */
        /* <DEDUP_REMOVED lines=19> */
.L_x_17398:
[C---:B-----5:R-:W-:Y:S01]  /*b180*/  PRMT R7, R213.reuse, 0x7632, R7 ;  /* 0x00007632d5077816 */ /* 0x060fe20000000007 */
[----:B0-----:R-:W-:Y:S01]  /*b190*/  IMAD.U32 R208, R212, 0x10000, RZ ;  /* 0x00010000d4d07824 */ /* 0x001fe200078e00ff */
[----:B------:R-:W-:Y:S02]  /*b1a0*/  SHF.L.U32 R210, R213, 0x10, RZ ;  /* 0x00000010d5d27819 */ /* 0x000fe400000006ff */
[----:B------:R-:W-:Y:S02]  /*b1b0*/  PRMT R213, R214, 0x7632, R213 ;  /* 0x00007632d6d57816 */ /* 0x000fe400000000d5 */
[----:B------:R-:W-:Y:S02]  /*b1c0*/  PRMT R4, R212, 0x7632, R4 ;  /* 0x00007632d4047816 */ /* 0x000fe40000000004 */
[----:B--234-:R-:W-:Y:S01]  /*b1d0*/  PRMT R232, R215, 0x7632, R232 ;  /* 0x00007632d7e87816 */ /* 0x01cfe200000000e8 */
[----:B------:R-:W-:Y:S01]  /*b1e0*/  IMAD.U32 R213, R213, 0x10000, RZ ;  /* 0x00010000d5d57824 */ /* 0x000fe200078e00ff */
[----:B------:R-:W-:Y:S01]  /*b1f0*/  SHF.L.U32 R212, R214, 0x10, RZ ;  /* 0x00000010d6d47819 */ /* 0x000fe200000006ff */
[----:B------:R-:W-:Y:S01]  /*b200*/  IMAD.U32 R214, R215, 0x10000, RZ ;  /* 0x00010000d7d67824 */ /* 0x000fe200078e00ff */
[----:B------:R-:W-:-:S02]  /*b210*/  SHF.L.U32 R209, R4, 0x10, RZ ;  /* 0x0000001004d17819 */ /* 0x000fc400000006ff */
[----:B------:R-:W-:Y:S02]  /*b220*/  SHF.L.U32 R211, R7, 0x10, RZ ;  /* 0x0000001007d37819 */ /* 0x000fe400000006ff */
[----:B------:R-:W-:-:S07]  /*b230*/  SHF.L.U32 R215, R232, 0x10, RZ ;  /* 0x00000010e8d77819 */ /* 0x000fce00000006ff */
.L_x_17397:
[----:B--234-:R-:W0:Y:S02]  /*b240*/  LDC.64 R232, c[0x0][0x3a8] ;  /* 0x0000ea00ffe87b82 */ /* 0x01ce240000000a00 */
[C---:B0-----:R-:W-:Y:S01]  /*b250*/  IMAD.WIDE.U32 R232, R2.reuse, 0x20, R232 ;  /* 0x0000002002e87825 */ /* 0x041fe200078e00e8 */
[----:B------:R-:W-:-:S04]  /*b260*/  IADD3 R2, PT, PT, R2, 0x20, RZ ;  /* 0x0000002002027810 */ /* 0x000fc80007ffe0ff */
[----:B------:R0:W-:Y:S04]  /*b270*/  STG.E.128 desc[UR6][R232.64], R208 ;  /* 0x000000d0e8007986 */ /* 0x0001e8000c101d06 */
[----:B------:R0:W-:Y:S02]  /*b280*/  STG.E.128 desc[UR6][R232.64+0x10], R212 ;  /* 0x000010d4e8007986 */ /* 0x0001e4000c101d06 */
.L_x_17394:
[----:B------:R-:W-:Y:S05]  /*b290*/  BSYNC.RECONVERGENT B0 ;  /* 0x0000000000007941 */ /* 0x000fea0003800200 */
.L_x_17393:
        /* <DEDUP_REMOVED lines=21> */
[----:B-----5:R-:W-:Y:S01]  /*b3f0*/  PRMT R7, R220, 0x7632, R7 ;  /* 0x00007632dc077816 */ /* 0x020fe20000000007 */
[C---:B0-----:R-:W-:Y:S01]  /*b400*/  IMAD.U32 R216, R156.reuse, 0x10000, RZ ;  /* 0x000100009cd87824 */ /* 0x041fe200078e00ff */
        /* <DEDUP_REMOVED lines=39> */
.L_x_17402:
[----:B-----5:R-:W-:Y:S02]  /*b680*/  PRMT R7, R220, 0x7632, R7 ;  /* 0x00007632dc077816 */ /* 0x020fe40000000007 */
[----:B------:R-:W-:Y:S02]  /*b690*/  PRMT R4, R156, 0x7632, R4 ;  /* 0x000076329c047816 */ /* 0x000fe40000000004 */
[----:B------:R-:W-:Y:S02]  /*b6a0*/  SHF.L.U32 R7, R7, 0x10, RZ ;  /* 0x0000001007077819 */ /* 0x000fe400000006ff */
[----:B------:R-:W-:-:S05]  /*b6b0*/  SHF.L.U32 R4, R4, 0x10, RZ ;  /* 0x0000001004047819 */ /* 0x000fca00000006ff */
[----:B0-----:R-:W-:Y:S01]  /*b6c0*/  FADD.FTZ R217, R7, R4 ;  /* 0x0000000407d97221 */ /* 0x001fe20000010000 */
        /* <DEDUP_REMOVED lines=28> */
.L_x_17401:
[----:B------:R-:W-:Y:S05]  /*b890*/  @!P0 BRA `(.L_x_17404) ;  /* 0x0000000000548947 */ /* 0x000fea0003800000 */
[C---:B-----5:R-:W-:Y:S01]  /*b8a0*/  PRMT R4, R220.reuse, 0x7632, R4 ;  /* 0x00007632dc047816 */ /* 0x060fe20000000004 */
[C---:B------:R-:W-:Y:S01]  /*b8b0*/  IMAD.U32 R218, R221.reuse, 0x10000, RZ ;  /* 0x00010000ddda7824 */ /* 0x040fe200078e00ff */
[----:B0-----:R-:W-:Y:S02]  /*b8c0*/  SHF.L.U32 R216, R220, 0x10, RZ ;  /* 0x00000010dcd87819 */ /* 0x001fe400000006ff */
        /* <DEDUP_REMOVED lines=18> */
.L_x_17404:
[C---:B-----5:R-:W-:Y:S02]  /*b9f0*/  PRMT R7, R221.reuse, 0x7632, R7 ;  /* 0x00007632dd077816 */ /* 0x060fe40000000007 */
[----:B------:R-:W-:Y:S02]  /*ba00*/  SHF.L.U32 R218, R221, 0x10, RZ ;  /* 0x00000010ddda7819 */ /* 0x000fe400000006ff */
[----:B------:R-:W-:Y:S01]  /*ba10*/  PRMT R4, R220, 0x7632, R4 ;  /* 0x00007632dc047816 */ /* 0x000fe20000000004 */
[----:B------:R-:W-:Y:S01]  /*ba20*/  IMAD.U32 R219, R7, 0x10000, RZ ;  /* 0x0001000007db7824 */ /* 0x000fe200078e00ff */
[----:B------:R-:W-:Y:S02]  /*ba30*/  PRMT R221, R222, 0x7632, R221 ;  /* 0x00007632dedd7816 */ /* 0x000fe400000000dd */
[C---:B--234-:R-:W-:Y:S02]  /*ba40*/  PRMT R232, R223.reuse, 0x7632, R232 ;  /* 0x00007632dfe87816 */ /* 0x05cfe400000000e8 */
[----:B0-----:R-:W-:Y:S01]  /*ba50*/  SHF.L.U32 R216, R220, 0x10, RZ ;  /* 0x00000010dcd87819 */ /* 0x001fe200000006ff */
[----:B------:R-:W-:Y:S01]  /*ba60*/  IMAD.U32 R220, R222, 0x10000, RZ ;  /* 0x00010000dedc7824 */ /* 0x000fe200078e00ff */
[----:B------:R-:W-:-:S02]  /*ba70*/  SHF.L.U32 R222, R223, 0x10, RZ ;  /* 0x00000010dfde7819 */ /* 0x000fc400000006ff */
[----:B------:R-:W-:Y:S02]  /*ba80*/  SHF.L.U32 R217, R4, 0x10, RZ ;  /* 0x0000001004d97819 */ /* 0x000fe400000006ff */
[----:B------:R-:W-:Y:S02]  /*ba90*/  SHF.L.U32 R221, R221, 0x10, RZ ;  /* 0x00000010dddd7819 */ /* 0x000fe400000006ff */
[----:B------:R-:W-:-:S07]  /*baa0*/  SHF.L.U32 R223, R232, 0x10, RZ ;  /* 0x00000010e8df7819 */ /* 0x000fce00000006ff */
.L_x_17403:
[----:B--234-:R-:W0:Y:S02]  /*bab0*/  LDC.64 R232, c[0x0][0x3a8] ;  /* 0x0000ea00ffe87b82 */ /* 0x01ce240000000a00 */
[----:B0-----:R-:W-:-:S04]  /*bac0*/  IMAD.WIDE.U32 R232, R2, 0x20, R232 ;  /* 0x0000002002e87825 */ /* 0x001fc800078e00e8 */
[----:B------:R-:W-:Y:S01]  /*bad0*/  VIADD R2, R2, 0x20 ;  /* 0x0000002002027836 */ /* 0x000fe20000000000 */
[----:B------:R0:W-:Y:S04]  /*bae0*/  STG.E.128 desc[UR6][R232.64], R216 ;  /* 0x000000d8e8007986 */ /* 0x0001e8000c101d06 */
[----:B------:R0:W-:Y:S02]  /*baf0*/  STG.E.128 desc[UR6][R232.64+0x10], R220 ;  /* 0x000010dce8007986 */ /* 0x0001e4000c101d06 */
.L_x_17400:
[----:B------:R-:W-:Y:S05]  /*bb00*/  BSYNC.RECONVERGENT B0 ;  /* 0x0000000000007941 */ /* 0x000fea0003800200 */
.L_x_17399:
        /* <DEDUP_REMOVED lines=22> */
[----:B------:R-:W-:Y:S01]  /*bc70*/  IMAD.U32 R226, R157, 0x10000, RZ ;  /* 0x000100009de27824 */ /* 0x000fe200078e00ff */
[----:B------:R-:W-:Y:S01]  /*bc80*/  PRMT R4, R156, 0x7632, R4 ;  /* 0x000076329c047816 */ /* 0x000fe20000000004 */
[----:B------:R-:W-:Y:S01]  /*bc90*/  IMAD.U32 R227, R158, 0x10000, RZ ;  /* 0x000100009ee37824 */ /* 0x000fe200078e00ff */
[----:B------:R-:W-:Y:S02]  /*bca0*/  SHF.L.U32 R7, R7, 0x10, RZ ;  /* 0x0000001007077819 */ /* 0x000fe400000006ff */
[----:B------:R-:W-:Y:S02]  /*bcb0*/  SHF.L.U32 R4, R4, 0x10, RZ ;  /* 0x0000001004047819 */ /* 0x000fe400000006ff */
[----:B0-----:R-:W-:Y:S02]  /*bcc0*/  SHF.L.U32 R224, R156, 0x10, RZ ;  /* 0x000000109ce07819 */ /* 0x001fe400000006ff */
[----:B------:R-:W-:Y:S01]  /*bcd0*/  PRMT R225, R229, 0x7632, R225 ;  /* 0x00007632e5e17816 */ /* 0x000fe200000000e1 */
[----:B------:R-:W-:Y:S01]  /*bce0*/  FADD.FTZ R4, R7, R4 ;  /* 0x0000000407047221 */ /* 0x000fe20000010000 */
[----:B------:R-:W-:-:S02]  /*bcf0*/  IMAD.U32 R7, R228, 0x10000, RZ ;  /* 0x00010000e4077824 */ /* 0x000fc400078e00ff */
[----:B------:R-:W-:Y:S01]  /*bd00*/  SHF.L.U32 R225, R225, 0x10, RZ ;  /* 0x00000010e1e17819 */ /* 0x000fe200000006ff */
[----:B------:R-:W-:Y:S02]  /*bd10*/  IMAD.U32 R228, R159, 0x10000, RZ ;  /* 0x000100009fe47824 */ /* 0x000fe400078e00ff */
[----:B------:R-:W-:Y:S01]  /*bd20*/  FADD.FTZ R224, R224, R7 ;  /* 0x00000007e0e07221 */ /* 0x000fe20000010000 */
[----:B------:R-:W-:Y:S02]  /*bd30*/  SHF.L.U32 R7, R229, 0x10, RZ ;  /* 0x00000010e5077819 */ /* 0x000fe400000006ff */
[----:B------:R-:W-:Y:S01]  /*bd40*/  PRMT R229, R230, 0x7632, R229 ;  /* 0x00007632e6e57816 */ /* 0x000fe200000000e5 */
[----:B------:R-:W-:Y:S02]  /*bd50*/  FADD.FTZ R224, R160, R224 ;  /* 0x000000e0a0e07221 */ /* 0x000fe40000010000 */
[--C-:B------:R-:W-:Y:S01]  /*bd60*/  FADD.FTZ R226, R226, R7.reuse ;  /* 0x00000007e2e27221 */ /* 0x100fe20000010000 */
[----:B------:R-:W-:-:S02]  /*bd70*/  PRMT R7, R157, 0x7632, R7 ;  /* 0x000076329d077816 */ /* 0x000fc40000000007 */
        /* <DEDUP_REMOVED lines=23> */
.L_x_17408:
        /* <DEDUP_REMOVED lines=33> */
.L_x_17407:
[----:B------:R-:W-:Y:S05]  /*c100*/  @!P1 BRA `(.L_x_17410) ;  /* 0x0000000000549947 */ /* 0x000fea0003800000 */
[C---:B-----5:R-:W-:Y:S01]  /*c110*/  PRMT R4, R228.reuse, 0x7632, R4 ;  /* 0x00007632e4047816 */ /* 0x060fe20000000004 */
[C---:B------:R-:W-:Y:S01]  /*c120*/  IMAD.U32 R226, R229.reuse, 0x10000, RZ ;  /* 0x00010000e5e27824 */ /* 0x040fe200078e00ff */
[----:B0-----:R-:W-:Y:S02]  /*c130*/  SHF.L.U32 R224, R228, 0x10, RZ ;  /* 0x00000010e4e07819 */ /* 0x001fe400000006ff */
        /* <DEDUP_REMOVED lines=18> */
.L_x_17410:
[C---:B-----5:R-:W-:Y:S01]  /*c260*/  PRMT R7, R229.reuse, 0x7632, R7 ;  /* 0x00007632e5077816 */ /* 0x060fe20000000007 */
[----:B------:R-:W-:Y:S01]  /*c270*/  IMAD.U32 R226, R229, 0x10000, RZ ;  /* 0x00010000e5e27824 */ /* 0x000fe200078e00ff */
[----:B------:R-:W-:Y:S02]  /*c280*/  PRMT R4, R228, 0x7632, R4 ;  /* 0x00007632e4047816 */ /* 0x000fe40000000004 */
[----:B------:R-:W-:Y:S01]  /*c290*/  PRMT R229, R230, 0x7632, R229 ;  /* 0x00007632e6e57816 */ /* 0x000fe200000000e5 */
[----:B------:R-:W-:Y:S01]  /*c2a0*/  IMAD.U32 R227, R7, 0x10000, RZ ;  /* 0x0001000007e37824 */ /* 0x000fe200078e00ff */
[----:B--234-:R-:W-:Y:S02]  /*c2b0*/  PRMT R232, R231, 0x7632, R232 ;  /* 0x00007632e7e87816 */ /* 0x01cfe400000000e8 */
[----:B0-----:R-:W-:Y:S02]  /*c2c0*/  SHF.L.U32 R224, R228, 0x10, RZ ;  /* 0x00000010e4e07819 */ /* 0x001fe400000006ff */
[----:B------:R-:W-:-:S02]  /*c2d0*/  SHF.L.U32 R228, R230, 0x10, RZ ;  /* 0x00000010e6e47819 */ /* 0x000fc400000006ff */
[----:B------:R-:W-:Y:S02]  /*c2e0*/  SHF.L.U32 R230, R231, 0x10, RZ ;  /* 0x00000010e7e67819 */ /* 0x000fe400000006ff */
[----:B------:R-:W-:Y:S02]  /*c2f0*/  SHF.L.U32 R225, R4, 0x10, RZ ;  /* 0x0000001004e17819 */ /* 0x000fe400000006ff */
[----:B------:R-:W-:Y:S02]  /*c300*/  SHF.L.U32 R229, R229, 0x10, RZ ;  /* 0x00000010e5e57819 */ /* 0x000fe400000006ff */
[----:B------:R-:W-:-:S07]  /*c310*/  SHF.L.U32 R231, R232, 0x10, RZ ;  /* 0x00000010e8e77819 */ /* 0x000fce00000006ff */
.L_x_17409:
[----:B--234-:R-:W0:Y:S02]  /*c320*/  LDC.64 R232, c[0x0][0x3a8] ;  /* 0x0000ea00ffe87b82 */ /* 0x01ce240000000a00 */
[----:B0-----:R-:W-:-:S05]  /*c330*/  IMAD.WIDE.U32 R232, R2, 0x20, R232 ;  /* 0x0000002002e87825 */ /* 0x001fca00078e00e8 */
[----:B------:R0:W-:Y:S04]  /*c340*/  STG.E.128 desc[UR6][R232.64], R224 ;  /* 0x000000e0e8007986 */ /* 0x0001e8000c101d06 */
[----:B------:R0:W-:Y:S02]  /*c350*/  STG.E.128 desc[UR6][R232.64+0x10], R228 ;  /* 0x000010e4e8007986 */ /* 0x0001e4000c101d06 */
.L_x_17406:
[----:B------:R-:W-:Y:S05]  /*c360*/  BSYNC.RECONVERGENT B0 ;  /* 0x0000000000007941 */ /* 0x000fea0003800200 */
.L_x_17405:
[----:B------:R-:W-:Y:S01]  /*c370*/  FADD.FTZ R2, RZ, R168 ;  /* 0x000000a8ff027221 */ /* 0x000fe20000010000 */
[C---:B------:R-:W-:Y:S01]  /*c380*/  ISETP.GE.U32.AND P5, PT, R0.reuse, 0x20, PT ;  /* 0x000000200000780c */ /* 0x040fe20003fa6070 */
[----:B------:R-:W1:Y:S01]  /*c390*/  S2R R248, SR_TID.X ;  /* 0x0000000000f87919 */ /* 0x000e620000002100 */
        /* <DEDUP_REMOVED lines=77> */
[----:B-1----:R-:W-:-:S13]  /*c870*/  LOP3.LUT P6, RZ, R248, 0x1f, RZ, 0xc0, !PT ;  /* 0x0000001ff8ff7812 */ /* 0x002fda00078cc0ff */
[----:B------:R-:W-:Y:S01]  /*c880*/  @P6 LOP3.LUT R3, R3, 0x80, RZ, 0xfc, !PT ;  /* 0x0000008003036812 */ /* 0x000fe200078efcff */
[----:B------:R-:W-:Y:S06]  /*c890*/  BRA.DIV UR13, `(.L_x_17411) ;  /* 0x0000002e0da87947 */ /* 0x000fec000b800000 */
[----:B------:R-:W1:Y:S01]  /*c8a0*/  SHFL.BFLY PT, R2, R7, 0x1, 0x1f ;  /* 0x0c201f0007027f89 */ /* 0x000e6200000e0000 */
[----:B------:R-:W0:Y:S01]  /*c8b0*/  LDC R234, c[0x0][0x400] ;  /* 0x00010000ffea7b82 */ /* 0x000e220000000800 */
[----:B------:R-:W-:Y:S01]  /*c8c0*/  ISETP.GT.U32.AND P6, PT, R0, 0xdf, PT ;  /* 0x000000df0000780c */ /* 0x000fe20003fc4070 */
[----:B-1----:R-:W-:-:S05]  /*c8d0*/  FADD.FTZ R7, R7, R2 ;  /* 0x0000000207077221 */ /* 0x002fca0000010000 */
        /* <DEDUP_REMOVED lines=26> */
[----:B--234-:R-:W-:Y:S01]  /*ca80*/  FSEL R233, R2, RZ, P5 ;  /* 0x000000ff02e97208 */ /* 0x01cfe20002800000 */
        /* <DEDUP_REMOVED lines=121> */
.L_x_17440:
        /* <DEDUP_REMOVED lines=17> */
[--C-:B0-----:R-:W-:Y:S01]  /*d330*/  FADD.FTZ R232, R170, -R2.reuse ;  /* 0x80000002aae87221 */ /* 0x101fe20000010000 */
[----:B------:R-:W2:Y:S03]  /*d340*/  LDL R252, [R1+0x178] ;  /* 0x0001780001fc7983 */ /* 0x000ea60000100800 */
[----:B------:R-:W-:Y:S01]  /*d350*/  FMUL.FTZ R248, R4, R232 ;  /* 0x000000e804f87220 */ /* 0x000fe20000410000 */
[----:B------:R-:W3:Y:S04]  /*d360*/  LDL R250, [R1+0x17c] ;  /* 0x00017c0001fa7983 */ /* 0x000ee80000100800 */
[----:B------:R-:W4:Y:S04]  /*d370*/  LDL R249, [R1+0x160] ;  /* 0x0001600001f97983 */ /* 0x000f280000100800 */
[----:B------:R-:W4:Y:S04]  /*d380*/  LDL R251, [R1+0x164] ;  /* 0x0001640001fb7983 */ /* 0x000f280000100800 */
[----:B------:R0:W-:Y:S04]  /*d390*/  STL [R1+0x180], R0 ;  /* 0x0001800001007387 */ /* 0x0001e80000100800 */
[----:B------:R-:W3:Y:S04]  /*d3a0*/  LDL R232, [R1+0x170] ;  /* 0x0001700001e87983 */ /* 0x000ee80000100800 */
[----:B0-----:R-:W4:Y:S01]  /*d3b0*/  LDL R0, [R1+0x174] ;  /* 0x0001740001007983 */ /* 0x001f220000100800 */
[--C-:B------:R-:W-:Y:S01]  /*d3c0*/  FADD.FTZ R233, R169, -R2.reuse ;  /* 0x80000002a9e97221 */ /* 0x100fe20000010000 */
[----:B------:R-:W-:-:S03]  /*d3d0*/  FADD.FTZ R7, R171, -R2 ;  /* 0x80000002ab077221 */ /* 0x000fc60000010000 */
[----:B------:R-:W-:Y:S01]  /*d3e0*/  FMUL.FTZ R234, R4, R233 ;  /* 0x000000e904ea7220 */ /* 0x000fe20000410000 */
[----:B------:R-:W-:-:S04]  /*d3f0*/  FADD.FTZ R233, R168, -R2 ;  /* 0x80000002a8e97221 */ /* 0x000fc80000010000 */
[C---:B------:R-:W-:Y:S01]  /*d400*/  FMUL.FTZ R233, R4.reuse, R233 ;  /* 0x000000e904e97220 */ /* 0x040fe20000410000 */
[----:B------:R-:W-:Y:S01]  /*d410*/  FMUL.FTZ R235, R4, R7 ;  /* 0x0000000704eb7220 */ /* 0x000fe20000410000 */
[----:B--2--5:R-:W-:Y:S02]  /*d420*/  FFMA.FTZ R7, R248, R252, R66 ;  /* 0x000000fcf8077223 */ /* 0x024fe40000010042 */
[----:B---3--:R-:W-:Y:S01]  /*d430*/  FFMA.FTZ R232, R233, R232, R64 ;  /* 0x000000e8e9e87223 */ /* 0x008fe20000010040 */
[----:B----4-:R-:W-:Y:S01]  /*d440*/  FFMA.FTZ R234, R234, R0, R65 ;  /* 0x00000000eaea7223 */ /* 0x010fe20000010041 */
[----:B------:R-:W-:Y:S01]  /*d450*/  FFMA.FTZ R233, R235, R250, R67 ;  /* 0x000000faebe97223 */ /* 0x000fe20000010043 */
[----:B------:R-:W2:Y:S03]  /*d460*/  LDL R0, [R1+0x16c] ;  /* 0x00016c0001007983 */ /* 0x000ea60000100800 */
[----:B------:R-:W-:Y:S01]  /*d470*/  F2FP.BF16.F32.PACK_AB R232, R234, R232 ;  /* 0x000000e8eae8723e */ /* 0x000fe200000010ff */
[--C-:B------:R-:W-:Y:S01]  /*d480*/  FADD.FTZ R234, R173, -R2.reuse ;  /* 0x80000002adea7221 */ /* 0x100fe20000010000 */
[----:B------:R-:W-:-:S03]  /*d490*/  FADD.FTZ R235, R174, -R2 ;  /* 0x80000002aeeb7221 */ /* 0x000fc60000010000 */
[----:B------:R-:W-:-:S04]  /*d4a0*/  FMUL.FTZ R250, R4, R234 ;  /* 0x000000ea04fa7220 */ /* 0x000fc80000410000 */
[----:B------:R-:W-:Y:S01]  /*d4b0*/  FFMA.FTZ R248, R250, R251, R61 ;  /* 0x000000fbfaf87223 */ /* 0x000fe2000001003d */
[----:B------:R-:W-:Y:S02]  /*d4c0*/  FMUL.FTZ R251, R4, R235 ;  /* 0x000000eb04fb7220 */ /* 0x000fe40000410000 */
[----:B------:R-:W3:Y:S01]  /*d4d0*/  LDL R235, [R1+0x168] ;  /* 0x0001680001eb7983 */ /* 0x000ee20000100800 */
[----:B------:R-:W-:Y:S01]  /*d4e0*/  F2FP.BF16.F32.PACK_AB R233, R233, R7 ;  /* 0x00000007e9e9723e */ /* 0x000fe200000010ff */
[--C-:B------:R-:W-:Y:S01]  /*d4f0*/  FADD.FTZ R7, R172, -R2.reuse ;  /* 0x80000002ac077221 */ /* 0x100fe20000010000 */
[----:B------:R-:W-:-:S03]  /*d500*/  FADD.FTZ R234, R175, -R2 ;  /* 0x80000002afea7221 */ /* 0x000fc60000010000 */
[C---:B------:R-:W-:Y:S01]  /*d510*/  FMUL.FTZ R7, R4.reuse, R7 ;  /* 0x0000000704077220 */ /* 0x040fe20000410000 */
[----:B------:R-:W-:-:S03]  /*d520*/  FMUL.FTZ R252, R4, R234 ;  /* 0x000000ea04fc7220 */ /* 0x000fc60000410000 */
[----:B------:R-:W-:-:S05]  /*d530*/  FFMA.FTZ R249, R7, R249, R60 ;  /* 0x000000f907f97223 */ /* 0x000fca000001003c */
[----:B------:R-:W-:Y:S01]  /*d540*/  F2FP.BF16.F32.PACK_AB R234, R248, R249 ;  /* 0x000000f9f8ea723e */ /* 0x000fe200000010ff */
[----:B---3--:R-:W-:Y:S01]  /*d550*/  FFMA.FTZ R248, R251, R235, R62 ;  /* 0x000000ebfbf87223 */ /* 0x008fe2000001003e */
[----:B--2---:R-:W-:Y:S02]  /*d560*/  FFMA.FTZ R235, R252, R0, R63 ;  /* 0x00000000fceb7223 */ /* 0x004fe4000001003f */
[----:B------:R-:W2:Y:S03]  /*d570*/  LDL R0, [R1+0x140] ;  /* 0x0001400001007983 */ /* 0x000ea60000100800 */
[----:B------:R-:W-:Y:S02]  /*d580*/  F2FP.BF16.F32.PACK_AB R235, R235, R248 ;  /* 0x000000f8ebeb723e */ /* 0x000fe400000010ff */
[----:B------:R-:W0:Y:S02]  /*d590*/  LDC.64 R248, c[0x0][0x428] ;  /* 0x00010a00fff87b82 */ /* 0x000e240000000a00 */
[----:B0-----:R-:W-:-:S05]  /*d5a0*/  IMAD.WIDE.U32 R248, R5, 0x10, R248 ;  /* 0x0000001005f87825 */ /* 0x001fca00078e00f8 */
[----:B------:R0:W-:Y:S04]  /*d5b0*/  STG.E.128 desc[UR6][R248.64], R232 ;  /* 0x000000e8f8007986 */ /* 0x0001e8000c101d06 */
[----:B0-----:R-:W3:Y:S04]  /*d5c0*/  LDL R235, [R1+0x148] ;  /* 0x0001480001eb7983 */ /* 0x001ee80000100800 */
[----:B------:R-:W4:Y:S04]  /*d5d0*/  LDL R249, [R1+0x14c] ;  /* 0x00014c0001f97983 */ /* 0x000f280000100800 */
[----:B------:R-:W2:Y:S04]  /*d5e0*/  LDL R248, [R1+0x158] ;  /* 0x0001580001f87983 */ /* 0x000ea80000100800 */
[----:B------:R-:W2:Y:S01]  /*d5f0*/  LDL R234, [R1+0x144] ;  /* 0x0001440001ea7983 */ /* 0x000ea20000100800 */
[----:B---3--:R-:W-:-:S03]  /*d600*/  FFMA.FTZ R235, R251, R235, R118 ;  /* 0x000000ebfbeb7223 */ /* 0x008fc60000010076 */
[----:B------:R-:W3:Y:S01]  /*d610*/  LDL R251, [R1+0x154] ;  /* 0x0001540001fb7983 */ /* 0x000ee20000100800 */
[----:B----4-:R-:W-:-:S03]  /*d620*/  FFMA.FTZ R232, R252, R249, R119 ;  /* 0x000000f9fce87223 */ /* 0x010fc60000010077 */
[----:B------:R-:W4:Y:S02]  /*d630*/  LDL R252, [R1+0x15c] ;  /* 0x00015c0001fc7983 */ /* 0x000f240000100800 */
[----:B------:R-:W-:Y:S02]  /*d640*/  F2FP.BF16.F32.PACK_AB R235, R232, R235 ;  /* 0x000000ebe8eb723e */ /* 0x000fe400000010ff */
[----:B------:R-:W3:Y:S01]  /*d650*/  LDL R232, [R1+0x150] ;  /* 0x0001500001e87983 */ /* 0x000ee20000100800 */
[----:B--2---:R-:W-:-:S03]  /*d660*/  FFMA.FTZ R7, R7, R0, R116 ;  /* 0x0000000007077223 */ /* 0x004fc60000010074 */
[----:B------:R1:W5:Y:S01]  /*d670*/  LDL.LU R0, [R1+0x180] ;  /* 0x0001800001007983 */ /* 0x0003620000300800 */
[--C-:B------:R-:W-:Y:S01]  /*d680*/  FADD.FTZ R233, R168, -R2.reuse ;  /* 0x80000002a8e97221 */ /* 0x100fe20000010000 */
[----:B------:R-:W-:-:S03]  /*d690*/  FADD.FTZ R249, R170, -R2 ;  /* 0x80000002aaf97221 */ /* 0x000fc60000010000 */
[C---:B------:R-:W-:Y:S01]  /*d6a0*/  FMUL.FTZ R233, R4.reuse, R233 ;  /* 0x000000e904e97220 */ /* 0x040fe20000410000 */
[----:B------:R-:W-:Y:S01]  /*d6b0*/  FMUL.FTZ R249, R4, R249 ;  /* 0x000000f904f97220 */ /* 0x000fe20000410000 */
[----:B------:R-:W-:-:S05]  /*d6c0*/  FFMA.FTZ R234, R250, R234, R117 ;  /* 0x000000eafaea7223 */ /* 0x000fca0000010075 */
[----:B------:R-:W-:Y:S01]  /*d6d0*/  F2FP.BF16.F32.PACK_AB R234, R234, R7 ;  /* 0x00000007eaea723e */ /* 0x000fe200000010ff */
[----:B---3--:R-:W-:Y:S01]  /*d6e0*/  FFMA.FTZ R232, R233, R232, R120 ;  /* 0x000000e8e9e87223 */ /* 0x008fe20000010078 */
[----:B------:R-:W-:Y:S01]  /*d6f0*/  FFMA.FTZ R233, R249, R248, R122 ;  /* 0x000000f8f9e97223 */ /* 0x000fe2000001007a */
[----:B------:R-:W-:-:S04]  /*d700*/  FADD.FTZ R249, R169, -R2 ;  /* 0x80000002a9f97221 */ /* 0x000fc80000010000 */
[----:B------:R-:W-:-:S04]  /*d710*/  FMUL.FTZ R249, R4, R249 ;  /* 0x000000f904f97220 */ /* 0x000fc80000410000 */
[----:B------:R-:W-:Y:S02]  /*d720*/  FFMA.FTZ R249, R249, R251, R121 ;  /* 0x000000fbf9f97223 */ /* 0x000fe40000010079 */
[----:B------:R-:W0:Y:S01]  /*d730*/  LDC.64 R250, c[0x0][0x430] ;  /* 0x00010c00fffa7b82 */ /* 0x000e220000000a00 */
[----:B------:R-:W-:-:S04]  /*d740*/  FADD.FTZ R248, R171, -R2 ;  /* 0x80000002abf87221 */ /* 0x000fc80000010000 */
[----:B------:R-:W-:-:S04]  /*d750*/  FMUL.FTZ R248, R4, R248 ;  /* 0x000000f804f87220 */ /* 0x000fc80000410000 */
[----:B----4-:R-:W-:Y:S01]  /*d760*/  FFMA.FTZ R248, R248, R252, R123 ;  /* 0x000000fcf8f87223 */ /* 0x010fe2000001007b */
[----:B------:R-:W-:-:S04]  /*d770*/  F2FP.BF16.F32.PACK_AB R232, R249, R232 ;  /* 0x000000e8f9e8723e */ /* 0x000fc800000010ff */
[----:B------:R-:W-:Y:S01]  /*d780*/  F2FP.BF16.F32.PACK_AB R233, R248, R233 ;  /* 0x000000e9f8e9723e */ /* 0x000fe200000010ff */
[----:B0-----:R-:W-:-:S05]  /*d790*/  IMAD.WIDE.U32 R248, R5, 0x10, R250 ;  /* 0x0000001005f87825 */ /* 0x001fca00078e00fa */
[----:B------:R1:W-:Y:S01]  /*d7a0*/  STG.E.128 desc[UR6][R248.64], R232 ;  /* 0x000000e8f8007986 */ /* 0x0003e2000c101d06 */
[----:B------:R-:W-:-:S07]  /*d7b0*/  IADD3 R5, PT, PT, R5, 0x20, RZ ;  /* 0x0000002005057810 */ /* 0x000fce0007ffe0ff */
.L_x_17413:
[----:B------:R-:W-:Y:S05]  /*d7c0*/  BSYNC.RECONVERGENT B0 ;  /* 0x0000000000007941 */ /* 0x000fea0003800200 */
.L_x_17412:
[----:B-----5:R-:W-:Y:S01]  /*d7d0*/  ISETP.GE.U32.AND P0, PT, R0, 0x40, PT ;  /* 0x000000400000780c */ /* 0x020fe20003f06070 */
[----:B------:R-:W-:-:S12]  /*d7e0*/  BSSY.RECONVERGENT B0, `(.L_x_17414) ;  /* 0x000004b000007945 */ /* 0x000fd80003800200 */
[----:B------:R-:W-:Y:S05]  /*d7f0*/  @!P0 BRA `(.L_x_17415) ;  /* 0x0000000400248947 */ /* 0x000fea0003800000 */
[--C-:B01----:R-:W-:Y:S01]  /*d800*/  FADD.FTZ R232, R178, -R2.reuse ;  /* 0x80000002b2e87221 */ /* 0x103fe20000010000 */
        /* <DEDUP_REMOVED lines=11> */
[----:B------:R-:W-:Y:S01]  /*d8c0*/  FADD.FTZ R233, R176, -R2 ;  /* 0x80000002b0e97221 */ /* 0x000fe20000010000 */
[----:B------:R-:W-:-:S03]  /*d8d0*/  FMUL.FTZ R235, R4, R7 ;  /* 0x0000000704eb7220 */ /* 0x000fc60000410000 */
[----:B------:R-:W-:Y:S01]  /*d8e0*/  FMUL.FTZ R233, R4, R233 ;  /* 0x000000e904e97220 */ /* 0x000fe20000410000 */
[----:B--2---:R-:W-:-:S03]  /*d8f0*/  FFMA.FTZ R7, R251, R252, R58 ;  /* 0x000000fcfb077223 */ /* 0x004fc6000001003a */
[----:B---3--:R-:W-:Y:S01]  /*d900*/  FFMA.FTZ R232, R233, R232, R56 ;  /* 0x000000e8e9e87223 */ /* 0x008fe20000010038 */
[----:B------:R-:W-:Y:S01]  /*d910*/  FFMA.FTZ R233, R235, R250, R59 ;  /* 0x000000faebe97223 */ /* 0x000fe2000001003b */
[----:B------:R-:W-:-:S04]  /*d920*/  FADD.FTZ R235, R182, -R2 ;  /* 0x80000002b6eb7221 */ /* 0x000fc80000010000 */
[----:B------:R-:W-:Y:S01]  /*d930*/  FMUL.FTZ R251, R4, R235 ;  /* 0x000000eb04fb7220 */ /* 0x000fe20000410000 */
[----:B----4-:R-:W-:Y:S01]  /*d940*/  FFMA.FTZ R234, R234, R0, R57 ;  /* 0x00000000eaea7223 */ /* 0x010fe20000010039 */
[----:B------:R-:W2:Y:S04]  /*d950*/  LDL R235, [R1+0x128] ;  /* 0x0001280001eb7983 */ /* 0x000ea80000100800 */
[----:B------:R-:W3:Y:S01]  /*d960*/  LDL R0, [R1+0x12c] ;  /* 0x00012c0001007983 */ /* 0x000ee20000100800 */
[----:B------:R-:W-:Y:S01]  /*d970*/  F2FP.BF16.F32.PACK_AB R232, R234, R232 ;  /* 0x000000e8eae8723e */ /* 0x000fe200000010ff */
[--C-:B------:R-:W-:Y:S01]  /*d980*/  FADD.FTZ R234, R181, -R2.reuse ;  /* 0x80000002b5ea7221 */ /* 0x100fe20000010000 */
[----:B------:R-:W-:Y:S01]  /*d990*/  F2FP.BF16.F32.PACK_AB R233, R233, R7 ;  /* 0x00000007e9e9723e */ /* 0x000fe200000010ff */
[----:B------:R-:W-:-:S02]  /*d9a0*/  FADD.FTZ R7, R180, -R2 ;  /* 0x80000002b4077221 */ /* 0x000fc40000010000 */
[C---:B------:R-:W-:Y:S02]  /*d9b0*/  FMUL.FTZ R250, R4.reuse, R234 ;  /* 0x000000ea04fa7220 */ /* 0x040fe40000410000 */
[----:B------:R-:W-:Y:S01]  /*d9c0*/  FMUL.FTZ R7, R4, R7 ;  /* 0x0000000704077220 */ /* 0x000fe20000410000 */
[----:B------:R-:W-:Y:S01]  /*d9d0*/  FADD.FTZ R234, R183, -R2 ;  /* 0x80000002b7ea7221 */ /* 0x000fe20000010000 */
[----:B------:R-:W-:Y:S02]  /*d9e0*/  FFMA.FTZ R248, R250, R248, R53 ;  /* 0x000000f8faf87223 */ /* 0x000fe40000010035 */
[----:B------:R-:W-:Y:S01]  /*d9f0*/  FFMA.FTZ R249, R7, R249, R52 ;  /* 0x000000f907f97223 */ /* 0x000fe20000010034 */
[----:B------:R-:W-:-:S04]  /*da00*/  FMUL.FTZ R252, R4, R234 ;  /* 0x000000ea04fc7220 */ /* 0x000fc80000410000 */
[----:B------:R-:W-:Y:S01]  /*da10*/  F2FP.BF16.F32.PACK_AB R234, R248, R249 ;  /* 0x000000f9f8ea723e */ /* 0x000fe200000010ff */
[----:B--2---:R-:W-:Y:S01]  /*da20*/  FFMA.FTZ R248, R251, R235, R54 ;  /* 0x000000ebfbf87223 */ /* 0x004fe20000010036 */
[----:B---3--:R-:W-:Y:S02]  /*da30*/  FFMA.FTZ R235, R252, R0, R55 ;  /* 0x00000000fceb7223 */ /* 0x008fe40000010037 */
        /* <DEDUP_REMOVED lines=36> */
[----:B------:R-:W-:-:S07]  /*dc80*/  VIADD R5, R5, 0x20 ;  /* 0x0000002005057836 */ /* 0x000fce0000000000 */
.L_x_17415:
[----:B------:R-:W-:Y:S05]  /*dc90*/  BSYNC.RECONVERGENT B0 ;  /* 0x0000000000007941 */ /* 0x000fea0003800200 */
.L_x_17414:
[----:B-----5:R-:W-:Y:S01]  /*dca0*/  ISETP.GE.U32.AND P0, PT, R0, 0x60, PT ;  /* 0x000000600000780c */ /* 0x020fe20003f06070 */
[----:B------:R-:W-:-:S12]  /*dcb0*/  BSSY.RECONVERGENT B0, `(.L_x_17416) ;  /* 0x000004b000007945 */ /* 0x000fd80003800200 */
[----:B------:R-:W-:Y:S05]  /*dcc0*/  @!P0 BRA `(.L_x_17417) ;  /* 0x0000000400248947 */ /* 0x000fea0003800000 */
[--C-:B012---:R-:W-:Y:S01]  /*dcd0*/  FADD.FTZ R232, R186, -R2.reuse ;  /* 0x80000002bae87221 */ /* 0x107fe20000010000 */
        /* <DEDUP_REMOVED lines=63> */
[----:B------:R-:W1:Y:S01]  /*e0d0*/  LDC.64 R250, c[0x0][0x430] ;  /* 0x00010c00fffa7b82 */ /* 0x000e620000000a00 */
[----:B------:R-:W-:-:S04]  /*e0e0*/  FADD.FTZ R248, R187, -R2 ;  /* 0x80000002bbf87221 */ /* 0x000fc80000010000 */
[----:B------:R-:W-:-:S04]  /*e0f0*/  FMUL.FTZ R248, R4, R248 ;  /* 0x000000f804f87220 */ /* 0x000fc80000410000 */
[----:B----4-:R-:W-:Y:S01]  /*e100*/  FFMA.FTZ R248, R248, R252, R107 ;  /* 0x000000fcf8f87223 */ /* 0x010fe2000001006b */
[----:B------:R-:W-:-:S04]  /*e110*/  F2FP.BF16.F32.PACK_AB R232, R249, R232 ;  /* 0x000000e8f9e8723e */ /* 0x000fc800000010ff */
[----:B------:R-:W-:Y:S01]  /*e120*/  F2FP.BF16.F32.PACK_AB R233, R248, R233 ;  /* 0x000000e9f8e9723e */ /* 0x000fe200000010ff */
[----:B-1----:R-:W-:-:S05]  /*e130*/  IMAD.WIDE.U32 R248, R5, 0x10, R250 ;  /* 0x0000001005f87825 */ /* 0x002fca00078e00fa */
[----:B------:R0:W-:Y:S01]  /*e140*/  STG.E.128 desc[UR6][R248.64], R232 ;  /* 0x000000e8f8007986 */ /* 0x0001e2000c101d06 */
[----:B------:R-:W-:-:S07]  /*e150*/  IADD3 R5, PT, PT, R5, 0x20, RZ ;  /* 0x0000002005057810 */ /* 0x000fce0007ffe0ff */
.L_x_17417:
[----:B------:R-:W-:Y:S05]  /*e160*/  BSYNC.RECONVERGENT B0 ;  /* 0x0000000000007941 */ /* 0x000fea0003800200 */
.L_x_17416:
        /* <DEDUP_REMOVED lines=76> */
.L_x_17419:
[----:B------:R-:W-:Y:S05]  /*e630*/  BSYNC.RECONVERGENT B0 ;  /* 0x0000000000007941 */ /* 0x000fea0003800200 */
.L_x_17418:
        /* <DEDUP_REMOVED lines=76> */
.L_x_17421:
[----:B------:R-:W-:Y:S05]  /*eb00*/  BSYNC.RECONVERGENT B0 ;  /* 0x0000000000007941 */ /* 0x000fea0003800200 */
.L_x_17420:
        /* <DEDUP_REMOVED lines=39> */
[----:B------:R-:W2:Y:S03]  /*ed80*/  LDL R0, [R1] ;  /* 0x0000000001007983 */ /* 0x000ea60000100800 */
        /* <DEDUP_REMOVED lines=35> */
[----:B------:R-:W-:-:S07]  /*efc0*/  VIADD R5, R5, 0x20 ;  /* 0x0000002005057836 */ /* 0x000fce0000000000 */
.L_x_17423:
[----:B------:R-:W-:Y:S05]  /*efd0*/  BSYNC.RECONVERGENT B0 ;  /* 0x0000000000007941 */ /* 0x000fea0003800200 */
.L_x_17422:
[----:B-----5:R-:W-:Y:S01]  /*efe0*/  ISETP.GE.U32.AND P0, PT, R0, 0xe0, PT ;  /* 0x000000e00000780c */ /* 0x020fe20003f06070 */
[----:B------:R-:W-:-:S12]  /*eff0*/  BSSY.RECONVERGENT B0, `(.L_x_17424) ;  /* 0x0000039000007945 */ /* 0x000fd80003800200 */
[----:B------:R-:W-:Y:S05]  /*f000*/  @!P0 BRA `(.L_x_17425) ;  /* 0x0000000000dc8947 */ /* 0x000fea0003800000 */
[--C-:B------:R-:W-:Y:S01]  /*f010*/  FADD.FTZ R7, R216, -R2.reuse ;  /* 0x80000002d8077221 */ /* 0x100fe20000010000 */
[--C-:B012---:R-:W-:Y:S01]  /*f020*/  FADD.FTZ R233, R217, -R2.reuse ;  /* 0x80000002d9e97221 */ /* 0x107fe20000010000 */
[--C-:B------:R-:W-:Y:S02]  /*f030*/  FADD.FTZ R232, R218, -R2.reuse ;  /* 0x80000002dae87221 */ /* 0x100fe40000010000 */
[C---:B------:R-:W-:Y:S01]  /*f040*/  FMUL.FTZ R249, R4.reuse, R7 ;  /* 0x0000000704f97220 */ /* 0x040fe20000410000 */
[----:B------:R-:W-:Y:S01]  /*f050*/  FADD.FTZ R7, R219, -R2 ;  /* 0x80000002db077221 */ /* 0x000fe20000010000 */
[C---:B------:R-:W-:Y:S01]  /*f060*/  FMUL.FTZ R234, R4.reuse, R233 ;  /* 0x000000e904ea7220 */ /* 0x040fe20000410000 */
[C---:B------:R-:W-:Y:S01]  /*f070*/  FMUL.FTZ R248, R4.reuse, R232 ;  /* 0x000000e804f87220 */ /* 0x040fe20000410000 */
[----:B------:R-:W-:Y:S01]  /*f080*/  FFMA.FTZ R232, R249, R244, R16 ;  /* 0x000000f4f9e87223 */ /* 0x000fe20000010010 */
[----:B------:R-:W-:Y:S01]  /*f090*/  FMUL.FTZ R235, R4, R7 ;  /* 0x0000000704eb7220 */ /* 0x000fe20000410000 */
[----:B------:R-:W-:Y:S01]  /*f0a0*/  FFMA.FTZ R234, R234, R245, R17 ;  /* 0x000000f5eaea7223 */ /* 0x000fe20000010011 */
[----:B------:R-:W-:-:S02]  /*f0b0*/  FFMA.FTZ R7, R248, R246, R18 ;  /* 0x000000f6f8077223 */ /* 0x000fc40000010012 */
[----:B------:R-:W-:Y:S01]  /*f0c0*/  FFMA.FTZ R233, R235, R247, R19 ;  /* 0x000000f7ebe97223 */ /* 0x000fe20000010013 */
[--C-:B------:R-:W-:Y:S01]  /*f0d0*/  FADD.FTZ R235, R222, -R2.reuse ;  /* 0x80000002deeb7221 */ /* 0x100fe20000010000 */
[----:B------:R-:W-:Y:S01]  /*f0e0*/  F2FP.BF16.F32.PACK_AB R232, R234, R232 ;  /* 0x000000e8eae8723e */ /* 0x000fe200000010ff */
[--C-:B------:R-:W-:Y:S02]  /*f0f0*/  FADD.FTZ R234, R221, -R2.reuse ;  /* 0x80000002ddea7221 */ /* 0x100fe40000010000 */
[----:B------:R-:W-:Y:S01]  /*f100*/  F2FP.BF16.F32.PACK_AB R233, R233, R7 ;  /* 0x00000007e9e9723e */ /* 0x000fe200000010ff */
[--C-:B------:R-:W-:Y:S01]  /*f110*/  FADD.FTZ R7, R220, -R2.reuse ;  /* 0x80000002dc077221 */ /* 0x100fe20000010000 */
[C---:B------:R-:W-:Y:S01]  /*f120*/  FMUL.FTZ R250, R4.reuse, R234 ;  /* 0x000000ea04fa7220 */ /* 0x040fe20000410000 */
[----:B------:R-:W-:Y:S01]  /*f130*/  FADD.FTZ R234, R223, -R2 ;  /* 0x80000002dfea7221 */ /* 0x000fe20000010000 */
[C---:B------:R-:W-:Y:S01]  /*f140*/  FMUL.FTZ R251, R4.reuse, R235 ;  /* 0x000000eb04fb7220 */ /* 0x040fe20000410000 */
[----:B------:R-:W-:Y:S01]  /*f150*/  FMUL.FTZ R7, R4, R7 ;  /* 0x0000000704077220 */ /* 0x000fe20000410000 */
[----:B------:R-:W-:Y:S01]  /*f160*/  FFMA.FTZ R248, R250, R241, R13 ;  /* 0x000000f1faf87223 */ /* 0x000fe2000001000d */
[----:B------:R-:W-:-:S02]  /*f170*/  FMUL.FTZ R252, R4, R234 ;  /* 0x000000ea04fc7220 */ /* 0x000fc40000410000 */
[C---:B------:R-:W-:Y:S01]  /*f180*/  FFMA.FTZ R249, R7.reuse, R240, R12 ;  /* 0x000000f007f97223 */ /* 0x040fe2000001000c */
[----:B------:R-:W-:Y:S01]  /*f190*/  FFMA.FTZ R7, R7, R8, R68 ;  /* 0x0000000807077223 */ /* 0x000fe20000010044 */
[----:B------:R-:W-:-:S03]  /*f1a0*/  FFMA.FTZ R235, R252, R243, R15 ;  /* 0x000000f3fceb7223 */ /* 0x000fc6000001000f */
        /* <DEDUP_REMOVED lines=8> */
[--C-:B------:R-:W-:Y:S01]  /*f230*/  FADD.FTZ R249, R218, -R2.reuse ;  /* 0x80000002daf97221 */ /* 0x100fe20000010000 */
[----:B------:R-:W0:Y:S01]  /*f240*/  LDC.64 R250, c[0x0][0x430] ;  /* 0x00010c00fffa7b82 */ /* 0x000e220000000a00 */
[----:B------:R-:W-:Y:S01]  /*f250*/  FADD.FTZ R248, R216, -R2 ;  /* 0x80000002d8f87221 */ /* 0x000fe20000010000 */
[----:B------:R-:W-:Y:S01]  /*f260*/  FFMA.FTZ R232, R252, R11, R71 ;  /* 0x0000000bfce87223 */ /* 0x000fe20000010047 */
[----:B------:R-:W-:Y:S01]  /*f270*/  FMUL.FTZ R249, R4, R249 ;  /* 0x000000f904f97220 */ /* 0x000fe20000410000 */
[----:B------:R-:W-:Y:S01]  /*f280*/  F2FP.BF16.F32.PACK_AB R234, R234, R7 ;  /* 0x00000007eaea723e */ /* 0x000fe200000010ff */
[----:B------:R-:W-:-:S02]  /*f290*/  FMUL.FTZ R248, R4, R248 ;  /* 0x000000f804f87220 */ /* 0x000fc40000410000 */
[----:B------:R-:W-:Y:S01]  /*f2a0*/  F2FP.BF16.F32.PACK_AB R235, R232, R235 ;  /* 0x000000ebe8eb723e */ /* 0x000fe200000010ff */
[----:B------:R-:W-:Y:S01]  /*f2b0*/  FFMA.FTZ R233, R249, R238, R74 ;  /* 0x000000eef9e97223 */ /* 0x000fe2000001004a */
[----:B------:R-:W-:Y:S01]  /*f2c0*/  FFMA.FTZ R232, R248, R236, R72 ;  /* 0x000000ecf8e87223 */ /* 0x000fe20000010048 */
[--C-:B------:R-:W-:Y:S01]  /*f2d0*/  FADD.FTZ R249, R217, -R2.reuse ;  /* 0x80000002d9f97221 */ /* 0x100fe20000010000 */
[----:B------:R-:W-:-:S03]  /*f2e0*/  FADD.FTZ R248, R219, -R2 ;  /* 0x80000002dbf87221 */ /* 0x000fc60000010000 */
[C---:B------:R-:W-:Y:S01]  /*f2f0*/  FMUL.FTZ R249, R4.reuse, R249 ;  /* 0x000000f904f97220 */ /* 0x040fe20000410000 */
[----:B------:R-:W-:-:S03]  /*f300*/  FMUL.FTZ R248, R4, R248 ;  /* 0x000000f804f87220 */ /* 0x000fc60000410000 */
[----:B------:R-:W-:Y:S01]  /*f310*/  FFMA.FTZ R249, R249, R237, R73 ;  /* 0x000000edf9f97223 */ /* 0x000fe20000010049 */
[----:B------:R-:W-:-:S04]  /*f320*/  FFMA.FTZ R248, R248, R239, R75 ;  /* 0x000000eff8f87223 */ /* 0x000fc8000001004b */
[----:B------:R-:W-:Y:S02]  /*f330*/  F2FP.BF16.F32.PACK_AB R232, R249, R232 ;  /* 0x000000e8f9e8723e */ /* 0x000fe400000010ff */
[----:B------:R-:W-:Y:S01]  /*f340*/  F2FP.BF16.F32.PACK_AB R233, R248, R233 ;  /* 0x000000e9f8e9723e */ /* 0x000fe200000010ff */
[C---:B0-----:R-:W-:Y:S01]  /*f350*/  IMAD.WIDE.U32 R248, R5.reuse, 0x10, R250 ;  /* 0x0000001005f87825 */ /* 0x041fe200078e00fa */
[----:B------:R-:W-:-:S04]  /*f360*/  IADD3 R5, PT, PT, R5, 0x20, RZ ;  /* 0x0000002005057810 */ /* 0x000fc80007ffe0ff */
[----:B------:R3:W-:Y:S03]  /*f370*/  STG.E.128 desc[UR6][R248.64], R232 ;  /* 0x000000e8f8007986 */ /* 0x0007e6000c101d06 */
.L_x_17425:
[----:B------:R-:W-:Y:S05]  /*f380*/  BSYNC.RECONVERGENT B0 ;  /* 0x0000000000007941 */ /* 0x000fea0003800200 */
.L_x_17424:
[----:B------:R-:W-:Y:S01]  /*f390*/  ISETP.GE.U32.AND P0, PT, R0, 0x100, PT ;  /* 0x000001000000780c */ /* 0x000fe20003f06070 */
[----:B------:R-:W-:-:S12]  /*f3a0*/  BSSY.RECONVERGENT B0, `(.L_x_17426) ;  /* 0x0000034000007945 */ /* 0x000fd80003800200 */
[----:B------:R-:W-:Y:S05]  /*f3b0*/  @!P0 BRA `(.L_x_17427) ;  /* 0x0000000000c88947 */ /* 0x000fea0003800000 */
[--C-:B------:R-:W-:Y:S01]  /*f3c0*/  FADD.FTZ R250, R224, -R2.reuse ;  /* 0x80000002e0fa7221 */ /* 0x100fe20000010000 */
[--C-:B0123--:R-:W-:Y:S01]  /*f3d0*/  FADD.FTZ R249, R225, -R2.reuse ;  /* 0x80000002e1f97221 */ /* 0x10ffe20000010000 */
[--C-:B------:R-:W-:Y:S01]  /*f3e0*/  FADD.FTZ R7, R226, -R2.reuse ;  /* 0x80000002e2077221 */ /* 0x100fe20000010000 */
[--C-:B------:R-:W-:Y:S01]  /*f3f0*/  FADD.FTZ R248, R227, -R2.reuse ;  /* 0x80000002e3f87221 */ /* 0x100fe20000010000 */
[----:B------:R0:W-:Y:S01]  /*f400*/  STL [R1+0x184], R3 ;  /* 0x0001840301007387 */ /* 0x0001e20000100800 */
[--C-:B------:R-:W-:Y:S01]  /*f410*/  FADD.FTZ R235, R228, -R2.reuse ;  /* 0x80000002e4eb7221 */ /* 0x100fe20000010000 */
[--C-:B------:R-:W-:Y:S01]  /*f420*/  FADD.FTZ R234, R229, -R2.reuse ;  /* 0x80000002e5ea7221 */ /* 0x100fe20000010000 */
[--C-:B------:R-:W-:Y:S01]  /*f430*/  FADD.FTZ R232, R230, -R2.reuse ;  /* 0x80000002e6e87221 */ /* 0x100fe20000010000 */
[----:B------:R1:W-:Y:S01]  /*f440*/  STL [R1+0x180], R0 ;  /* 0x0001800001007387 */ /* 0x0003e20000100800 */
[----:B------:R-:W-:Y:S01]  /*f450*/  FADD.FTZ R233, R231, -R2 ;  /* 0x80000002e7e97221 */ /* 0x000fe20000010000 */
[C---:B------:R-:W-:Y:S01]  /*f460*/  FMUL.FTZ R7, R4.reuse, R7 ;  /* 0x0000000704077220 */ /* 0x040fe20000410000 */
[C---:B------:R-:W-:Y:S01]  /*f470*/  FMUL.FTZ R2, R4.reuse, R248 ;  /* 0x000000f804027220 */ /* 0x040fe20000410000 */
[C---:B------:R-:W-:Y:S01]  /*f480*/  FMUL.FTZ R251, R4.reuse, R234 ;  /* 0x000000ea04fb7220 */ /* 0x040fe20000410000 */
[C---:B------:R-:W-:Y:S01]  /*f490*/  FMUL.FTZ R252, R4.reuse, R232 ;  /* 0x000000e804fc7220 */ /* 0x040fe20000410000 */
[C---:B0-----:R-:W-:Y:S01]  /*f4a0*/  FMUL.FTZ R3, R4.reuse, R250 ;  /* 0x000000fa04037220 */ /* 0x041fe20000410000 */
[----:B------:R-:W-:Y:S01]  /*f4b0*/  FMUL.FTZ R250, R4, R235 ;  /* 0x000000eb04fa7220 */ /* 0x000fe20000410000 */
[----:B------:R-:W-:Y:S01]  /*f4c0*/  FFMA.FTZ R234, R2, R135, R147 ;  /* 0x0000008702ea7223 */ /* 0x000fe20000010093 */
[----:B------:R-:W-:Y:S01]  /*f4d0*/  FFMA.FTZ R248, R252, R138, R142 ;  /* 0x0000008afcf87223 */ /* 0x000fe2000001008e */
[C---:B-1----:R-:W-:Y:S01]  /*f4e0*/  FMUL.FTZ R0, R4.reuse, R249 ;  /* 0x000000f904007220 */ /* 0x042fe20000410000 */
[----:B------:R-:W-:Y:S01]  /*f4f0*/  FMUL.FTZ R4, R4, R233 ;  /* 0x000000e904047220 */ /* 0x000fe20000410000 */
[----:B------:R-:W-:Y:S01]  /*f500*/  FFMA.FTZ R232, R3, R132, R144 ;  /* 0x0000008403e87223 */ /* 0x000fe20000010090 */
[----:B------:R-:W-:Y:S01]  /*f510*/  FFMA.FTZ R233, R7, R134, R146 ;  /* 0x0000008607e97223 */ /* 0x000fe20000010092 */
[----:B------:R-:W-:-:S04]  /*f520*/  FFMA.FTZ R235, R0, R133, R145 ;  /* 0x0000008500eb7223 */ /* 0x000fc80000010091 */
[----:B------:R-:W-:Y:S01]  /*f530*/  F2FP.BF16.F32.PACK_AB R233, R234, R233 ;  /* 0x000000e9eae9723e */ /* 0x000fe200000010ff */
[----:B------:R-:W-:Y:S01]  /*f540*/  FFMA.FTZ R234, R250, R136, R140 ;  /* 0x00000088faea7223 */ /* 0x000fe2000001008c */
[----:B------:R-:W-:Y:S01]  /*f550*/  F2FP.BF16.F32.PACK_AB R232, R235, R232 ;  /* 0x000000e8ebe8723e */ /* 0x000fe200000010ff */
[----:B------:R-:W-:-:S05]  /*f560*/  FFMA.FTZ R235, R251, R137, R141 ;  /* 0x00000089fbeb7223 */ /* 0x000fca000001008d */
[----:B------:R-:W-:Y:S01]  /*f570*/  F2FP.BF16.F32.PACK_AB R234, R235, R234 ;  /* 0x000000eaebea723e */ /* 0x000fe200000010ff */
[C---:B------:R-:W-:Y:S01]  /*f580*/  FFMA.FTZ R235, R4.reuse, R139, R143 ;  /* 0x0000008b04eb7223 */ /* 0x040fe2000001008f */
[----:B------:R-:W-:-:S04]  /*f590*/  FFMA.FTZ R4, R4, R131, R151 ;  /* 0x0000008304047223 */ /* 0x000fc80000010097 */
[----:B------:R-:W-:Y:S02]  /*f5a0*/  F2FP.BF16.F32.PACK_AB R235, R235, R248 ;  /* 0x000000f8ebeb723e */ /* 0x000fe400000010ff */
[----:B------:R-:W0:Y:S02]  /*f5b0*/  LDC.64 R248, c[0x0][0x428] ;  /* 0x00010a00fff87b82 */ /* 0x000e240000000a00 */
[----:B0-----:R-:W-:-:S05]  /*f5c0*/  IMAD.WIDE.U32 R248, R5, 0x10, R248 ;  /* 0x0000001005f87825 */ /* 0x001fca00078e00f8 */
[----:B------:R0:W-:Y:S02]  /*f5d0*/  STG.E.128 desc[UR6][R248.64], R232 ;  /* 0x000000e8f8007986 */ /* 0x0001e4000c101d06 */
[----:B0-----:R-:W-:Y:S01]  /*f5e0*/  FFMA.FTZ R235, R252, R130, R150 ;  /* 0x00000082fceb7223 */ /* 0x001fe20000010096 */
[----:B------:R-:W-:-:S04]  /*f5f0*/  FFMA.FTZ R248, R0, R125, R153 ;  /* 0x0000007d00f87223 */ /* 0x000fc80000010099 */
[----:B------:R-:W-:Y:S01]  /*f600*/  F2FP.BF16.F32.PACK_AB R235, R4, R235 ;  /* 0x000000eb04eb723e */ /* 0x000fe200000010ff */
[----:B------:R-:W-:Y:S02]  /*f610*/  FFMA.FTZ R4, R3, R124, R152 ;  /* 0x0000007c03047223 */ /* 0x000fe40000010098 */
[----:B------:R4:W5:Y:S01]  /*f620*/  LDL.LU R3, [R1+0x184] ;  /* 0x0001840001037983 */ /* 0x0009620000300800 */
[----:B------:R-:W-:Y:S01]  /*f630*/  FFMA.FTZ R234, R250, R128, R148 ;  /* 0x00000080faea7223 */ /* 0x000fe20000010094 */
[----:B------:R-:W-:Y:S01]  /*f640*/  FFMA.FTZ R232, R251, R129, R149 ;  /* 0x00000081fbe87223 */ /* 0x000fe20000010095 */
[----:B------:R-:W-:Y:S01]  /*f650*/  FFMA.FTZ R7, R7, R126, R154 ;  /* 0x0000007e07077223 */ /* 0x000fe2000001009a */
[----:B------:R4:W5:Y:S01]  /*f660*/  LDL.LU R0, [R1+0x180] ;  /* 0x0001800001007983 */ /* 0x0009620000300800 */
[----:B------:R-:W0:Y:S01]  /*f670*/  LDC.64 R250, c[0x0][0x430] ;  /* 0x00010c00fffa7b82 */ /* 0x000e220000000a00 */
[----:B------:R-:W-:Y:S01]  /*f680*/  FFMA.FTZ R2, R2, R127, R155 ;  /* 0x0000007f02027223 */ /* 0x000fe2000001009b */
[----:B------:R-:W-:-:S02]  /*f690*/  F2FP.BF16.F32.PACK_AB R234, R232, R234 ;  /* 0x000000eae8ea723e */ /* 0x000fc400000010ff */
[----:B------:R-:W-:Y:S02]  /*f6a0*/  F2FP.BF16.F32.PACK_AB R232, R248, R4 ;  /* 0x00000004f8e8723e */ /* 0x000fe400000010ff */
[----:B------:R-:W-:Y:S01]  /*f6b0*/  F2FP.BF16.F32.PACK_AB R233, R2, R7 ;  /* 0x0000000702e9723e */ /* 0x000fe200000010ff */
[----:B0-----:R-:W-:-:S05]  /*f6c0*/  IMAD.WIDE.U32 R4, R5, 0x10, R250 ;  /* 0x0000001005047825 */ /* 0x001fca00078e00fa */
[----:B------:R4:W-:Y:S02]  /*f6d0*/  STG.E.128 desc[UR6][R4.64], R232 ;  /* 0x000000e804007986 */ /* 0x0009e4000c101d06 */
.L_x_17427:
[----:B------:R-:W-:Y:S05]  /*f6e0*/  BSYNC.RECONVERGENT B0 ;  /* 0x0000000000007941 */ /* 0x000fea0003800200 */
.L_x_17426:
[----:B0---4-:R-:W0:Y:S02]  /*f6f0*/  LDC.64 R4, c[0x0][0x380] ;  /* 0x0000e000ff047b82 */ /* 0x011e240000000a00 */
[----:B0-----:R-:W-:-:S04]  /*f700*/  LEA R6, R4, R6, 0x2 ;  /* 0x0000000604067211 */ /* 0x001fc800078e10ff */
[----:B------:R-:W-:-:S13]  /*f710*/  ISETP.GE.AND P0, PT, R6, R5, PT ;  /* 0x000000050600720c */ /* 0x000fda0003f06270 */
[----:B------:R-:W-:Y:S05]  /*f720*/  @!P0 BRA `(.L_x_17428) ;  /* 0xffffff88000c8947 */ /* 0x000fea000383ffff */
[----:B------:R-:W-:Y:S05]  /*f730*/  EXIT ;  /* 0x000000000000794d */ /* 0x000fea0003800000 */
.L_x_17411:
[----:B------:R-:W-:Y:S01]  /*f740*/  HFMA2 R4, -RZ, RZ, 0, 1.847743988037109375e-06 ;  /* 0x0000001fff047431 */ /* 0x000fe200000001ff */
[----:B------:R-:W-:Y:S01]  /*f750*/  BSSY B0, `(.L_x_17429) ;  /* 0x0000007000007945 */ /* 0x000fe20003800000 */
[----:B------:R-:W-:Y:S01]  /*f760*/  MOV R235, R7 ;  /* 0x0000000700eb7202 */ /* 0x000fe20000000f00 */
[----:B0-234-:R-:W-:Y:S01]  /*f770*/  IMAD.MOV.U32 R232, RZ, RZ, 0x1 ;  /* 0x00000001ffe87424 */ /* 0x01dfe200078e00ff */
[----:B------:R-:W-:-:S07]  /*f780*/  MOV R2, 0xffffffff ;  /* 0xffffffff00027802 */ /* 0x000fce0000000f00 */
[----:B-----5:R-:W-:Y:S05]  /*f790*/  WARPSYNC.COLLECTIVE R2, `(.L_x_17430) ;  /* 0x0000000002087348 */ /* 0x020fea0003c00000 */
[----:B------:R0:W1:Y:S02]  /*f7a0*/  SHFL.BFLY P6, R2, R235, R232, R4 ;  /* 0x0c0000e8eb027389 */ /* 0x00006400000c0004 */
[----:B01---5:R-:W-:Y:S05]  /*f7b0*/  ENDCOLLECTIVE ;  /* 0x000000000000791b */ /* 0x023fea0003800000 */
.L_x_17430:
[----:B------:R-:W-:Y:S05]  /*f7c0*/  BSYNC B0 ;  /* 0x0000000000007941 */ /* 0x000fea0003800000 */
.L_x_17429:
        /* <DEDUP_REMOVED lines=9> */
.L_x_17431:
[----:B------:R-:W-:Y:S02]  /*f860*/  IMAD.MOV.U32 R232, RZ, RZ, 0x4 ;  /* 0x00000004ffe87424 */ /* 0x000fe400078e00ff */
[----:B------:R-:W-:Y:S01]  /*f870*/  FADD.FTZ R7, R7, R2 ;  /* 0x0000000207077221 */ /* 0x000fe20000010000 */
[----:B------:R-:W-:-:S04]  /*f880*/  MOV R2, 0xffffffff ;  /* 0xffffffff00027802 */ /* 0x000fc80000000f00 */
[----:B------:R-:W-:-:S07]  /*f890*/  MOV R235, R7 ;  /* 0x0000000700eb7202 */ /* 0x000fce0000000f00 */
[----:B------:R-:W-:Y:S05]  /*f8a0*/  WARPSYNC.COLLECTIVE R2, `(.L_x_17432) ;  /* 0x0000000002087348 */ /* 0x000fea0003c00000 */
[----:B------:R0:W1:Y:S02]  /*f8b0*/  SHFL.BFLY P6, R2, R235, R232, R4 ;  /* 0x0c0000e8eb027389 */ /* 0x00006400000c0004 */
[----:B01----:R-:W-:Y:S05]  /*f8c0*/  ENDCOLLECTIVE ;  /* 0x000000000000791b */ /* 0x003fea0003800000 */
.L_x_17432:
[----:B------:R-:W-:Y:S02]  /*f8d0*/  HFMA2 R232, -RZ, RZ, 0, 4.76837158203125e-07 ;  /* 0x00000008ffe87431 */ /* 0x000fe400000001ff */
[----:B------:R-:W-:Y:S01]  /*f8e0*/  FADD.FTZ R7, R7, R2 ;  /* 0x0000000207077221 */ /* 0x000fe20000010000 */
[----:B------:R-:W-:-:S04]  /*f8f0*/  IMAD.MOV.U32 R2, RZ, RZ, -0x1 ;  /* 0xffffffffff027424 */ /* 0x000fc800078e00ff */
[----:B------:R-:W-:-:S07]  /*f900*/  MOV R235, R7 ;  /* 0x0000000700eb7202 */ /* 0x000fce0000000f00 */
[----:B------:R-:W-:Y:S05]  /*f910*/  WARPSYNC.COLLECTIVE R2, `(.L_x_17433) ;  /* 0x0000000002087348 */ /* 0x000fea0003c00000 */
[----:B------:R0:W1:Y:S02]  /*f920*/  SHFL.BFLY P6, R2, R235, R232, R4 ;  /* 0x0c0000e8eb027389 */ /* 0x00006400000c0004 */
[----:B01----:R-:W-:Y:S05]  /*f930*/  ENDCOLLECTIVE ;  /* 0x000000000000791b */ /* 0x003fea0003800000 */
.L_x_17433:
[----:B------:R-:W-:Y:S02]  /*f940*/  HFMA2 R232, -RZ, RZ, 0, 9.5367431640625e-07 ;  /* 0x00000010ffe87431 */ /* 0x000fe400000001ff */
[----:B------:R-:W-:Y:S01]  /*f950*/  FADD.FTZ R7, R7, R2 ;  /* 0x0000000207077221 */ /* 0x000fe20000010000 */
[----:B------:R-:W-:-:S04]  /*f960*/  MOV R2, 0xffffffff ;  /* 0xffffffff00027802 */ /* 0x000fc80000000f00 */
[----:B------:R-:W-:-:S07]  /*f970*/  MOV R235, R7 ;  /* 0x0000000700eb7202 */ /* 0x000fce0000000f00 */
[----:B------:R-:W-:Y:S05]  /*f980*/  WARPSYNC.COLLECTIVE R2, `(.L_x_17434) ;  /* 0x0000000002087348 */ /* 0x000fea0003c00000 */
[----:B------:R0:W1:Y:S02]  /*f990*/  SHFL.BFLY P6, R2, R235, R232, R4 ;  /* 0x0c0000e8eb027389 */ /* 0x00006400000c0004 */
[----:B01----:R-:W-:Y:S05]  /*f9a0*/  ENDCOLLECTIVE ;  /* 0x000000000000791b */ /* 0x003fea0003800000 */
.L_x_17434:
[----:B------:R-:W-:Y:S02]  /*f9b0*/  HFMA2 R232, -RZ, RZ, 0, 5.9604644775390625e-08 ;  /* 0x00000001ffe87431 */ /* 0x000fe400000001ff */
        /* <DEDUP_REMOVED lines=133> */
[----:B------:R-:W-:Y:S02]  /*10210*/  MOV R2, 0xffffffff ;  /* 0xffffffff00027802 */ /* 0x000fe40000000f00 */
[----:B------:R-:W-:Y:S01]  /*10220*/  MOV R4, 0x1f ;  /* 0x0000001f00047802 */ /* 0x000fe20000000f00 */
[----:B------:R-:W-:-:S07]  /*10230*/  IMAD.MOV.U32 R235, RZ, RZ, R233 ;  /* 0x000000ffffeb7224 */ /* 0x000fce00078e00e9 */
[----:B------:R-:W-:Y:S05]  /*10240*/  WARPSYNC.COLLECTIVE R2, `(.L_x_17435) ;  /* 0x0000000002087348 */ /* 0x000fea0003c00000 */
[----:B------:R0:W1:Y:S02]  /*10250*/  SHFL.BFLY P6, R2, R235, R232, R4 ;  /* 0x0c0000e8eb027389 */ /* 0x00006400000c0004 */
[----:B01----:R-:W-:Y:S05]  /*10260*/  ENDCOLLECTIVE ;  /* 0x000000000000791b */ /* 0x003fea0003800000 */
.L_x_17435:
[----:B------:R-:W-:Y:S02]  /*10270*/  HFMA2 R232, -RZ, RZ, 0, 1.1920928955078125e-07 ;  /* 0x00000002ffe87431 */ /* 0x000fe400000001ff */
[----:B------:R-:W-:Y:S01]  /*10280*/  FADD.FTZ R233, R233, R2 ;  /* 0x00000002e9e97221 */ /* 0x000fe20000010000 */
[----:B------:R-:W-:-:S03]  /*10290*/  MOV R2, 0xffffffff ;  /* 0xffffffff00027802 */ /* 0x000fc60000000f00 */
[----:B------:R-:W-:-:S07]  /*102a0*/  IMAD.MOV.U32 R235, RZ, RZ, R233 ;  /* 0x000000ffffeb7224 */ /* 0x000fce00078e00e9 */
[----:B------:R-:W-:Y:S05]  /*102b0*/  WARPSYNC.COLLECTIVE R2, `(.L_x_17436) ;  /* 0x0000000002087348 */ /* 0x000fea0003c00000 */
[----:B------:R0:W1:Y:S02]  /*102c0*/  SHFL.BFLY P6, R2, R235, R232, R4 ;  /* 0x0c0000e8eb027389 */ /* 0x00006400000c0004 */
[----:B01----:R-:W-:Y:S05]  /*102d0*/  ENDCOLLECTIVE ;  /* 0x000000000000791b */ /* 0x003fea0003800000 */
.L_x_17436:
[----:B------:R-:W-:Y:S02]  /*102e0*/  IMAD.MOV.U32 R232, RZ, RZ, 0x4 ;  /* 0x00000004ffe87424 */ /* 0x000fe400078e00ff */
[----:B------:R-:W-:Y:S01]  /*102f0*/  FADD.FTZ R233, R233, R2 ;  /* 0x00000002e9e97221 */ /* 0x000fe20000010000 */
[----:B------:R-:W-:-:S04]  /*10300*/  MOV R2, 0xffffffff ;  /* 0xffffffff00027802 */ /* 0x000fc80000000f00 */
[----:B------:R-:W-:-:S07]  /*10310*/  MOV R235, R233 ;  /* 0x000000e900eb7202 */ /* 0x000fce0000000f00 */
[----:B------:R-:W-:Y:S05]  /*10320*/  WARPSYNC.COLLECTIVE R2, `(.L_x_17437) ;  /* 0x0000000002087348 */ /* 0x000fea0003c00000 */
[----:B------:R0:W1:Y:S02]  /*10330*/  SHFL.BFLY P6, R2, R235, R232, R4 ;  /* 0x0c0000e8eb027389 */ /* 0x00006400000c0004 */
[----:B01----:R-:W-:Y:S05]  /*10340*/  ENDCOLLECTIVE ;  /* 0x000000000000791b */ /* 0x003fea0003800000 */
.L_x_17437:
[----:B------:R-:W-:Y:S02]  /*10350*/  HFMA2 R232, -RZ, RZ, 0, 4.76837158203125e-07 ;  /* 0x00000008ffe87431 */ /* 0x000fe400000001ff */
[----:B------:R-:W-:Y:S01]  /*10360*/  FADD.FTZ R233, R233, R2 ;  /* 0x00000002e9e97221 */ /* 0x000fe20000010000 */
[----:B------:R-:W-:-:S04]  /*10370*/  IMAD.MOV.U32 R2, RZ, RZ, -0x1 ;  /* 0xffffffffff027424 */ /* 0x000fc800078e00ff */
[----:B------:R-:W-:-:S07]  /*10380*/  MOV R235, R233 ;  /* 0x000000e900eb7202 */ /* 0x000fce0000000f00 */
[----:B------:R-:W-:Y:S05]  /*10390*/  WARPSYNC.COLLECTIVE R2, `(.L_x_17438) ;  /* 0x0000000002087348 */ /* 0x000fea0003c00000 */
[----:B------:R0:W1:Y:S02]  /*103a0*/  SHFL.BFLY P6, R2, R235, R232, R4 ;  /* 0x0c0000e8eb027389 */ /* 0x00006400000c0004 */
[----:B01----:R-:W-:Y:S05]  /*103b0*/  ENDCOLLECTIVE ;  /* 0x000000000000791b */ /* 0x003fea0003800000 */
.L_x_17438:
[----:B------:R-:W-:Y:S02]  /*103c0*/  HFMA2 R232, -RZ, RZ, 0, 9.5367431640625e-07 ;  /* 0x00000010ffe87431 */ /* 0x000fe400000001ff */
[----:B------:R-:W-:Y:S01]  /*103d0*/  FADD.FTZ R233, R233, R2 ;  /* 0x00000002e9e97221 */ /* 0x000fe20000010000 */
[----:B------:R-:W-:-:S04]  /*103e0*/  MOV R2, 0xffffffff ;  /* 0xffffffff00027802 */ /* 0x000fc80000000f00 */
[----:B------:R-:W-:-:S07]  /*103f0*/  MOV R235, R233 ;  /* 0x000000e900eb7202 */ /* 0x000fce0000000f00 */
[----:B------:R-:W-:Y:S05]  /*10400*/  WARPSYNC.COLLECTIVE R2, `(.L_x_17439) ;  /* 0x0000000002087348 */ /* 0x000fea0003c00000 */
[----:B------:R0:W1:Y:S02]  /*10410*/  SHFL.BFLY P6, R2, R235, R232, R4 ;  /* 0x0c0000e8eb027389 */ /* 0x00006400000c0004 */
[----:B01----:R-:W-:Y:S05]  /*10420*/  ENDCOLLECTIVE ;  /* 0x000000000000791b */ /* 0x003fea0003800000 */
.L_x_17439:
[----:B------:R-:W-:Y:S05]  /*10430*/  BRA `(.L_x_17440) ;  /* 0xffffffcc00787947 */ /* 0x000fea000383ffff */
.L_x_17441:
        /* <DEDUP_REMOVED lines=12> */
.L_x_43884:


//--------------------- .text._ZN10layer_norm31ln_parallel_residual_fwd_kernelINS_13Kernel_traitsIf13__nv_bfloat16fS2_fjLj2048ELj1ELj4ELj1ELj16ENS_18Kernel_traits_baseILj2048EfS2_fS2_fjLj128EEEEELb0ELb0ELb1EEEvNS_9FwdParamsE --------------------------
	.section	.text._ZN10layer_norm31ln_parallel_residual_fwd_kernelINS_13Kernel_traitsIf13__nv_bfloat16fS2_fjLj2048ELj1ELj4ELj1ELj16ENS_18Kernel_traits_baseILj2048EfS2_fS2_fjLj128EEEEELb0ELb0ELb1EEEvNS_9FwdParamsE,"ax",@progbits
	.align	128
        .global         _ZN10layer_norm31ln_parallel_residual_fwd_kernelINS_13Kernel_traitsIf13__nv_bfloat16fS2_fjLj2048ELj1ELj4ELj1ELj16ENS_18Kernel_traits_baseILj2048EfS2_fS2_fjLj128EEEEELb0ELb0ELb1EEEvNS_9FwdParamsE
        .type           _ZN10layer_norm31ln_parallel_residual_fwd_kernelINS_13Kernel_traitsIf13__nv_bfloat16fS2_fjLj2048ELj1ELj4ELj1ELj16ENS_18Kernel_traits_baseILj2048EfS2_fS2_fjLj128EEEEELb0ELb0ELb1EEEvNS_9FwdParamsE,@function
        .size           _ZN10layer_norm31ln_parallel_residual_fwd_kernelINS_13Kernel_traitsIf13__nv_bfloat16fS2_fjLj2048ELj1ELj4ELj1ELj16ENS_18Kernel_traits_baseILj2048EfS2_fS2_fjLj128EEEEELb0ELb0ELb1EEEvNS_9FwdParamsE,(.L_x_43885 - _ZN10layer_norm31ln_parallel_residual_fwd_kernelINS_13Kernel_traitsIf13__nv_bfloat16fS2_fjLj2048ELj1ELj4ELj1ELj16ENS_18Kernel_traits_baseILj2048EfS2_fS2_fjLj128EEEEELb0ELb0ELb1EEEvNS_9FwdParamsE)
        .other          _ZN10layer_norm31ln_parallel_residual_fwd_kernelINS_13Kernel_traitsIf13__nv_bfloat16fS2_fjLj2048ELj1ELj4ELj1ELj16ENS_18Kernel_traits_baseILj2048EfS2_fS2_fjLj128EEEEELb0ELb0ELb1EEEvNS_9FwdParamsE,@"STO_CUDA_ENTRY STV_DEFAULT"
_ZN10layer_norm31ln_parallel_residual_fwd_kernelINS_13Kernel_traitsIf13__nv_bfloat16fS2_fjLj2048ELj1ELj4ELj1ELj16ENS_18Kernel_traits_baseILj2048EfS2_fS2_fjLj128EEEEELb0ELb0ELb1EEEvNS_9FwdParamsE:
.text._ZN10layer_norm31ln_parallel_residual_fwd_kernelINS_13Kernel_traitsIf13__nv_bfloat16fS2_fjLj2048ELj1ELj4ELj1ELj16ENS_18Kernel_traits_baseILj2048EfS2_fS2_fjLj128EEEEELb0ELb0ELb1EEEvNS_9FwdParamsE:
        /* <DEDUP_REMOVED lines=9> */
[----:B------:R1:W-:Y:S01]  /*0090*/  STL [R1+0x174], RZ ;  /* 0x000174ff01007387 */ /* 0x0003e20000100800 */
[----:B------:R-:W2:Y:S03]  /*00a0*/  LDCU.64 UR4, c[0x0][0x440] ;  /* 0x00008800ff0477ac */ /* 0x000ea60008000a00 */
[----:B------:R1:W-:Y:S04]  /*00b0*/  STL [R1+0x170], RZ ;  /* 0x000170ff01007387 */ /* 0x0003e80000100800 */
[----:B------:R1:W-:Y:S04]  /*00c0*/  STL [R1+0x16c], RZ ;  /* 0x00016cff01007387 */ /* 0x0003e80000100800 */
[----:B------:R1:W-:Y:S04]  /*00d0*/  STL [R1+0x168], RZ ;  /* 0x000168ff01007387 */ /* 0x0003e80000100800 */
[----:B------:R1:W-:Y:S01]  /*00e0*/  STL [R1+0x164], RZ ;  /* 0x000164ff01007387 */ /* 0x0003e20000100800 */
[----:B--2---:R-:W-:-:S03]  /*00f0*/  UISETP.NE.U32.AND UP0, UPT, UR4, URZ, UPT ;  /* 0x000000ff0400728c */ /* 0x004fc6000bf05070 */
        /* <DEDUP_REMOVED lines=61> */
[----:B------:R-:W2:Y:S08]  /*04d0*/  LDC.64 R2, c[0x0][0x3d0] ;  /* 0x0000f400ff027b82 */ /* 0x000eb00000000a00 */
[----:B------:R-:W3:Y:S01]  /*04e0*/  LDC.64 R112, c[0x0][0x3d8] ;  /* 0x0000f600ff707b82 */ /* 0x000ee20000000a00 */
[----:B--2---:R-:W-:-:S05]  /*04f0*/  IMAD.WIDE.U32 R2, R168, 0x20, R2 ;  /* 0x00000020a8027825 */ /* 0x004fca00078e0002 */
[----:B0-----:R-:W2:Y:S01]  /*0500*/  LDG.E.128 R100, desc[UR6][R2.64] ;  /* 0x0000000602647981 */ /* 0x001ea2000c1e1d00 */
[----:B---3--:R-:W-:-:S03]  /*0510*/  IMAD.WIDE.U32 R112, R168, 0x20, R112 ;  /* 0x00000020a8707825 */ /* 0x008fc600078e0070 */
[----:B------:R-:W3:Y:S04]  /*0520*/  LDG.E.128 R104, desc[UR6][R2.64+0x10] ;  /* 0x0000100602687981 */ /* 0x000ee8000c1e1d00 */
[----:B------:R-:W4:Y:S04]  /*0530*/  LDG.E.128 R116, desc[UR6][R2.64+0x400] ;  /* 0x0004000602747981 */ /* 0x000f28000c1e1d00 */
[----:B------:R-:W4:Y:S04]  /*0540*/  LDG.E.128 R108, desc[UR6][R2.64+0x410] ;  /* 0x00041006026c7981 */ /* 0x000f28000c1e1d00 */
[----:B------:R-:W4:Y:S04]  /*0550*/  LDG.E.128 R128, desc[UR6][R112.64] ;  /* 0x0000000670807981 */ /* 0x000f28000c1e1d00 */
[----:B------:R-:W4:Y:S04]  /*0560*/  LDG.E.128 R120, desc[UR6][R112.64+0x10] ;  /* 0x0000100670787981 */ /* 0x000f28000c1e1d00 */
[----:B------:R-:W4:Y:S04]  /*0570*/  LDG.E.128 R124, desc[UR6][R112.64+0x400] ;  /* 0x00040006707c7981 */ /* 0x000f28000c1e1d00 */
[----:B------:R-:W5:Y:S04]  /*0580*/  LDG.E.128 R4, desc[UR6][R2.64+0x800] ;  /* 0x0008000602047981 */ /* 0x000f68000c1e1d00 */
        /* <DEDUP_REMOVED lines=10> */
[----:B------:R-:W5:Y:S01]  /*0630*/  LDG.E.128 R48, desc[UR6][R2.64+0x1c10] ;  /* 0x001c100602307981 */ /* 0x000f62000c1e1d00 */
[----:B------:R-:W-:-:S02]  /*0640*/  CS2R R114, SRZ ;  /* 0x0000000000727805 */ /* 0x000fc4000001ff00 */
[----:B------:R-:W-:Y:S02]  /*0650*/  CS2R R134, SRZ ;  /* 0x0000000000867805 */ /* 0x000fe4000001ff00 */
[----:B------:R-:W-:Y:S01]  /*0660*/  CS2R R132, SRZ ;  /* 0x0000000000847805 */ /* 0x000fe2000001ff00 */
[----:B------:R-:W5:Y:S01]  /*0670*/  LDG.E.128 R52, desc[UR6][R112.64+0x410] ;  /* 0x0004100670347981 */ /* 0x000f62000c1e1d00 */
[----:B------:R-:W-:Y:S02]  /*0680*/  CS2R R138, SRZ ;  /* 0x00000000008a7805 */ /* 0x000fe4000001ff00 */
[----:B------:R-:W-:Y:S02]  /*0690*/  CS2R R136, SRZ ;  /* 0x0000000000887805 */ /* 0x000fe4000001ff00 */
[----:B------:R-:W-:Y:S01]  /*06a0*/  CS2R R142, SRZ ;  /* 0x00000000008e7805 */ /* 0x000fe2000001ff00 */
        /* <DEDUP_REMOVED lines=17> */
[----:B------:R-:W-:-:S03]  /*07c0*/  CS2R R164, SRZ ;  /* 0x0000000000a47805 */ /* 0x000fc6000001ff00 */
[----:B------:R-:W5:Y:S04]  /*07d0*/  LDG.E.128 R76, desc[UR6][R112.64+0x1010] ;  /* 0x00101006704c7981 */ /* 0x000f68000c1e1d00 */
[----:B------:R-:W5:Y:S04]  /*07e0*/  LDG.E.128 R80, desc[UR6][R112.64+0x1400] ;  /* 0x0014000670507981 */ /* 0x000f68000c1e1d00 */
[----:B------:R-:W5:Y:S04]  /*07f0*/  LDG.E.128 R84, desc[UR6][R112.64+0x1410] ;  /* 0x0014100670547981 */ /* 0x000f68000c1e1d00 */
[----:B------:R-:W5:Y:S04]  /*0800*/  LDG.E.128 R88, desc[UR6][R112.64+0x1800] ;  /* 0x0018000670587981 */ /* 0x000f68000c1e1d00 */
[----:B------:R-:W5:Y:S04]  /*0810*/  LDG.E.128 R92, desc[UR6][R112.64+0x1810] ;  /* 0x00181006705c7981 */ /* 0x000f68000c1e1d00 */
[----:B------:R-:W5:Y:S04]  /*0820*/  LDG.E.128 R96, desc[UR6][R112.64+0x1c00] ;  /* 0x001c000670607981 */ /* 0x000f68000c1e1d00 */
[----:B--2---:R-:W-:Y:S04]  /*0830*/  STL.64 [R1+0x68], R100 ;  /* 0x0000686401007387 */ /* 0x004fe80000100a00 */
[----:B------:R-:W-:Y:S04]  /*0840*/  STL.64 [R1+0x70], R102 ;  /* 0x0000706601007387 */ /* 0x000fe80000100a00 */
[----:B---3--:R-:W-:Y:S04]  /*0850*/  STL.64 [R1+0x58], R104 ;  /* 0x0000586801007387 */ /* 0x008fe80000100a00 */
[----:B------:R0:W-:Y:S04]  /*0860*/  STL.64 [R1+0x60], R106 ;  /* 0x0000606a01007387 */ /* 0x0001e80000100a00 */
[----:B----4-:R-:W-:Y:S04]  /*0870*/  STL.64 [R1+0x28], R116 ;  /* 0x0000287401007387 */ /* 0x010fe80000100a00 */
[----:B------:R-:W-:Y:S04]  /*0880*/  STL.64 [R1+0x30], R118 ;  /* 0x0000307601007387 */ /* 0x000fe80000100a00 */
[----:B------:R-:W-:Y:S04]  /*0890*/  STL.64 [R1+0x18], R108 ;  /* 0x0000186c01007387 */ /* 0x000fe80000100a00 */
[----:B------:R2:W-:Y:S04]  /*08a0*/  STL.64 [R1+0x20], R110 ;  /* 0x0000206e01007387 */ /* 0x0005e80000100a00 */
[----:B------:R-:W-:Y:S04]  /*08b0*/  STL.64 [R1+0x48], R128 ;  /* 0x0000488001007387 */ /* 0x000fe80000100a00 */
[----:B------:R-:W-:Y:S04]  /*08c0*/  STL.64 [R1+0x50], R130 ;  /* 0x0000508201007387 */ /* 0x000fe80000100a00 */
[----:B------:R3:W-:Y:S01]  /*08d0*/  STL.64 [R1+0x38], R120 ;  /* 0x0000387801007387 */ /* 0x0007e20000100a00 */
[----:B0-----:R-:W-:-:S03]  /*08e0*/  CS2R R106, SRZ ;  /* 0x00000000006a7805 */ /* 0x001fc6000001ff00 */
[----:B------:R0:W-:Y:S01]  /*08f0*/  STL.64 [R1+0x40], R122 ;  /* 0x0000407a01007387 */ /* 0x0001e20000100a00 */
[----:B------:R-:W-:Y:S02]  /*0900*/  CS2R R104, SRZ ;  /* 0x0000000000687805 */ /* 0x000fe4000001ff00 */
[----:B--2---:R-:W-:Y:S01]  /*0910*/  CS2R R110, SRZ ;  /* 0x00000000006e7805 */ /* 0x004fe2000001ff00 */
[----:B------:R2:W-:Y:S01]  /*0920*/  STL.64 [R1+0x8], R124 ;  /* 0x0000087c01007387 */ /* 0x0005e20000100a00 */
[----:B------:R-:W-:Y:S02]  /*0930*/  CS2R R108, SRZ ;  /* 0x00000000006c7805 */ /* 0x000fe4000001ff00 */
[----:B------:R-:W-:Y:S02]  /*0940*/  CS2R R118, SRZ ;  /* 0x0000000000767805 */ /* 0x000fe4000001ff00 */
[----:B------:R-:W-:Y:S01]  /*0950*/  CS2R R116, SRZ ;  /* 0x0000000000747805 */ /* 0x000fe2000001ff00 */
[----:B------:R4:W5:Y:S01]  /*0960*/  LDG.E.128 R100, desc[UR6][R112.64+0x1c10] ;  /* 0x001c100670647981 */ /* 0x000962000c1e1d00 */
[----:B---3--:R-:W-:-:S02]  /*0970*/  CS2R R120, SRZ ;  /* 0x0000000000787805 */ /* 0x008fc4000001ff00 */
[----:B------:R-:W-:Y:S02]  /*0980*/  CS2R R130, SRZ ;  /* 0x0000000000827805 */ /* 0x000fe4000001ff00 */
[----:B------:R-:W-:Y:S01]  /*0990*/  CS2R R128, SRZ ;  /* 0x0000000000807805 */ /* 0x000fe2000001ff00 */
[----:B------:R3:W-:Y:S01]  /*09a0*/  STL.64 [R1+0x10], R126 ;  /* 0x0000107e01007387 */ /* 0x0007e20000100a00 */
[----:B0-----:R-:W-:Y:S02]  /*09b0*/  CS2R R122, SRZ ;  /* 0x00000000007a7805 */ /* 0x001fe4000001ff00 */
[----:B--2---:R-:W-:Y:S02]  /*09c0*/  CS2R R124, SRZ ;  /* 0x00000000007c7805 */ /* 0x004fe4000001ff00 */
[----:B----4-:R-:W-:Y:S02]  /*09d0*/  CS2R R112, SRZ ;  /* 0x0000000000707805 */ /* 0x010fe4000001ff00 */
[----:B---3--:R-:W-:Y:S01]  /*09e0*/  CS2R R126, SRZ ;  /* 0x00000000007e7805 */ /* 0x008fe2000001ff00 */
[----:B------:R-:W-:Y:S06]  /*09f0*/  BRA `(.L_x_17444) ;  /* 0x00000014001c7947 */ /* 0x000fec0003800000 */
.L_x_17443:
[----:B------:R-:W2:Y:S08]  /*0a00*/  LDC.64 R4, c[0x0][0x3d0] ;  /* 0x0000f400ff047b82 */ /* 0x000eb00000000a00 */
[----:B------:R-:W3:Y:S08]  /*0a10*/  LDC.64 R6, c[0x0][0x3d8] ;  /* 0x0000f600ff067b82 */ /* 0x000ef00000000a00 */
[----:B------:R-:W4:Y:S01]  /*0a20*/  LDC.64 R2, c[0x0][0x440] ;  /* 0x00011000ff027b82 */ /* 0x000f220000000a00 */
[----:B--2---:R-:W-:-:S05]  /*0a30*/  IMAD.WIDE.U32 R80, R168, 0x20, R4 ;  /* 0x00000020a8507825 */ /* 0x004fca00078e0004 */
[----:B0-----:R-:W2:Y:S01]  /*0a40*/  LDG.E.128 R100, desc[UR6][R80.64] ;  /* 0x0000000650647981 */ /* 0x001ea2000c1e1d00 */
[----:B---3--:R-:W-:-:S03]  /*0a50*/  IMAD.WIDE.U32 R104, R168, 0x20, R6 ;  /* 0x00000020a8687825 */ /* 0x008fc600078e0006 */
[----:B------:R-:W3:Y:S04]  /*0a60*/  LDG.E.128 R116, desc[UR6][R80.64+0x10] ;  /* 0x0000100650747981 */ /* 0x000ee8000c1e1d00 */
[----:B------:R-:W3:Y:S01]  /*0a70*/  LDG.E.128 R112, desc[UR6][R80.64+0x400] ;  /* 0x0004000650707981 */ /* 0x000ee2000c1e1d00 */
[----:B----4-:R-:W-:-:S03]  /*0a80*/  IMAD.WIDE.U32 R2, R168, 0x20, R2 ;  /* 0x00000020a8027825 */ /* 0x010fc600078e0002 */
        /* <DEDUP_REMOVED lines=40> */
[----:B--2---:R-:W-:Y:S04]  /*0d10*/  STL.64 [R1+0x68], R100 ;  /* 0x0000686401007387 */ /* 0x004fe80000100a00 */
[----:B------:R2:W-:Y:S04]  /*0d20*/  STL.64 [R1+0x70], R102 ;  /* 0x0000706601007387 */ /* 0x0005e80000100a00 */
[----:B---3--:R-:W-:Y:S04]  /*0d30*/  STL.64 [R1+0x58], R116 ;  /* 0x0000587401007387 */ /* 0x008fe80000100a00 */
[----:B------:R3:W-:Y:S04]  /*0d40*/  STL.64 [R1+0x60], R118 ;  /* 0x0000607601007387 */ /* 0x0007e80000100a00 */
[----:B------:R-:W-:Y:S04]  /*0d50*/  STL.64 [R1+0x28], R112 ;  /* 0x0000287001007387 */ /* 0x000fe80000100a00 */
[----:B------:R1:W-:Y:S04]  /*0d60*/  STL.64 [R1+0x30], R114 ;  /* 0x0000307201007387 */ /* 0x0003e80000100a00 */
[----:B----4-:R-:W-:Y:S04]  /*0d70*/  STL.64 [R1+0x18], R108 ;  /* 0x0000186c01007387 */ /* 0x010fe80000100a00 */
[----:B--2---:R0:W5:Y:S04]  /*0d80*/  LDG.E.128 R100, desc[UR6][R104.64+0x1c10] ;  /* 0x001c100668647981 */ /* 0x004168000c1e1d00 */
[----:B------:R2:W-:Y:S04]  /*0d90*/  STL.64 [R1+0x20], R110 ;  /* 0x0000206e01007387 */ /* 0x0005e80000100a00 */
[----:B---3--:R0:W5:Y:S04]  /*0da0*/  LDG.E.128 R116, desc[UR6][R2.64+0x1800] ;  /* 0x0018000602747981 */ /* 0x008168000c1e1d00 */
[----:B-1----:R0:W5:Y:S04]  /*0db0*/  LDG.E.128 R112, desc[UR6][R2.64+0x1810] ;  /* 0x0018100602707981 */ /* 0x002168000c1e1d00 */
[----:B--2---:R0:W5:Y:S04]  /*0dc0*/  LDG.E.128 R108, desc[UR6][R2.64+0x1c00] ;  /* 0x001c0006026c7981 */ /* 0x004168000c1e1d00 */
[----:B------:R0:W5:Y:S04]  /*0dd0*/  LDG.E.128 R104, desc[UR6][R2.64+0x1c10] ;  /* 0x001c100602687981 */ /* 0x000168000c1e1d00 */
[----:B------:R0:W-:Y:S04]  /*0de0*/  STL.64 [R1+0x48], R176 ;  /* 0x000048b001007387 */ /* 0x0001e80000100a00 */
[----:B------:R0:W-:Y:S04]  /*0df0*/  STL.64 [R1+0x50], R178 ;  /* 0x000050b201007387 */ /* 0x0001e80000100a00 */
[----:B------:R0:W-:Y:S04]  /*0e00*/  STL.64 [R1+0x38], R172 ;  /* 0x000038ac01007387 */ /* 0x0001e80000100a00 */
[----:B------:R0:W-:Y:S04]  /*0e10*/  STL.64 [R1+0x40], R174 ;  /* 0x000040ae01007387 */ /* 0x0001e80000100a00 */
[----:B------:R0:W-:Y:S04]  /*0e20*/  STL.64 [R1+0x8], R168 ;  /* 0x000008a801007387 */ /* 0x0001e80000100a00 */
[----:B------:R0:W-:Y:S01]  /*0e30*/  STL.64 [R1+0x10], R170 ;  /* 0x000010aa01007387 */ /* 0x0001e20000100a00 */
[----:B------:R-:W-:Y:S05]  /*0e40*/  BRA `(.L_x_17444) ;  /* 0x0000001000087947 */ /* 0x000fea0003800000 */
.L_x_17442:
[----:B------:R-:W1:Y:S02]  /*0e50*/  LDCU.64 UR12, c[0x0][0x440] ;  /* 0x00008800ff0c77ac */ /* 0x000e640008000a00 */
[----:B-1----:R-:W-:-:S04]  /*0e60*/  UISETP.NE.U32.AND UP0, UPT, UR12, URZ, UPT ;  /* 0x000000ff0c00728c */ /* 0x002fc8000bf05070 */
[----:B------:R-:W-:-:S09]  /*0e70*/  UISETP.NE.AND.EX UP0, UPT, UR13, URZ, UPT, UP0 ;  /* 0x000000ff0d00728c */ /* 0x000fd2000bf05300 */
[----:B------:R-:W-:Y:S05]  /*0e80*/  BRA.U !UP0, `(.L_x_17445) ;  /* 0x0000000508e87547 */ /* 0x000fea000b800000 */
[----:B------:R-:W1:Y:S01]  /*0e90*/  LDCU.128 UR8, c[0x0][0x3d0] ;  /* 0x00007a00ff0877ac */ /* 0x000e620008000c00 */
[----:B------:R-:W-:-:S04]  /*0ea0*/  SHF.L.U32 R2, R0, 0x5, RZ ;  /* 0x0000000500027819 */ /* 0x000fc800000006ff */
[----:B------:R-:W-:-:S04]  /*0eb0*/  LOP3.LUT R2, R2, 0x3e0, RZ, 0xc0, !PT ;  /* 0x000003e002027812 */ /* 0x000fc800078ec0ff */
[----:B------:R-:W-:-:S04]  /*0ec0*/  IADD3 R80, P1, PT, R2, UR4, RZ ;  /* 0x0000000402507c10 */ /* 0x000fc8000ff3e0ff */
[----:B------:R-:W-:Y:S02]  /*0ed0*/  IADD3.X R81, PT, PT, RZ, UR5, RZ, P1, !PT ;  /* 0x00000005ff517c10 */ /* 0x000fe40008ffe4ff */
[----:B-1----:R-:W-:-:S03]  /*0ee0*/  IADD3 R52, P0, PT, R2, UR8, RZ ;  /* 0x0000000802347c10 */ /* 0x002fc6000ff1e0ff */
[----:B0-----:R-:W2:Y:S01]  /*0ef0*/  LDG.E.128 R100, desc[UR6][R80.64] ;  /* 0x0000000650647981 */ /* 0x001ea2000c1e1d00 */
        /* <DEDUP_REMOVED lines=50> */
[----:B------:R-:W-:Y:S04]  /*1220*/  STL.64 [R1+0x60], R66 ;  /* 0x0000604201007387 */ /* 0x000fe80000100a00 */
[----:B---3--:R-:W-:Y:S04]  /*1230*/  STL.64 [R1+0x28], R60 ;  /* 0x0000283c01007387 */ /* 0x008fe80000100a00 */
        /* <DEDUP_REMOVED lines=34> */
[----:B-1----:R1:W5:Y:S04]  /*1460*/  LDG.E.128 R56, desc[UR6][R104.64+0x800] ;  /* 0x0008000668387981 */ /* 0x002368000c1e1d00 */
[----:B------:R1:W5:Y:S04]  /*1470*/  LDG.E.128 R60, desc[UR6][R104.64+0x810] ;  /* 0x00081006683c7981 */ /* 0x000368000c1e1d00 */
[----:B------:R1:W5:Y:S04]  /*1480*/  LDG.E.128 R64, desc[UR6][R104.64+0xc00] ;  /* 0x000c000668407981 */ /* 0x000368000c1e1d00 */
[----:B------:R1:W5:Y:S04]  /*1490*/  LDG.E.128 R68, desc[UR6][R104.64+0xc10] ;  /* 0x000c100668447981 */ /* 0x000368000c1e1d00 */
[----:B--2---:R1:W5:Y:S04]  /*14a0*/  LDG.E.128 R100, desc[UR6][R104.64+0x1c10] ;  /* 0x001c100668647981 */ /* 0x004368000c1e1d00 */
[----:B------:R2:W-:Y:S04]  /*14b0*/  STL.64 [R1+0x170], R110 ;  /* 0x0001706e01007387 */ /* 0x0005e80000100a00 */
[----:B---3--:R1:W5:Y:S04]  /*14c0*/  LDG.E.128 R164, desc[UR6][R2.64] ;  /* 0x0000000602a47981 */ /* 0x008368000c1e1d00 */
[----:B----4-:R1:W5:Y:S04]  /*14d0*/  LDG.E.128 R160, desc[UR6][R2.64+0x10] ;  /* 0x0000100602a07981 */ /* 0x010368000c1e1d00 */
        /* <DEDUP_REMOVED lines=21> */
.L_x_17445:
[----:B------:R-:W1:Y:S08]  /*1630*/  LDC.64 R4, c[0x0][0x3d0] ;  /* 0x0000f400ff047b82 */ /* 0x000e700000000a00 */
[----:B------:R-:W2:Y:S08]  /*1640*/  LDC.64 R2, c[0x0][0x438] ;  /* 0x00010e00ff027b82 */ /* 0x000eb00000000a00 */
[----:B------:R-:W3:Y:S01]  /*1650*/  LDC.64 R6, c[0x0][0x3d8] ;  /* 0x0000f600ff067b82 */ /* 0x000ee20000000a00 */
[----:B-1----:R-:W-:-:S05]  /*1660*/  IMAD.WIDE.U32 R52, R168, 0x20, R4 ;  /* 0x00000020a8347825 */ /* 0x002fca00078e0004 */
[----:B0-----:R-:W4:Y:S01]  /*1670*/  LDG.E.128 R68, desc[UR6][R52.64] ;  /* 0x0000000634447981 */ /* 0x001f22000c1e1d00 */
        /* <DEDUP_REMOVED lines=23> */
[----:B------:R-:W3:Y:S01]  /*17f0*/  LDG.E.128 R124, desc[UR6][R112.64+0x400] ;  /* 0x00040006707c7981 */ /* 0x000ee2000c1e1d00 */
[----:B------:R-:W-:-:S03]  /*1800*/  CS2R R114, SRZ ;  /* 0x0000000000727805 */ /* 0x000fc6000001ff00 */
        /* <DEDUP_REMOVED lines=20> */
[----:B----4-:R-:W-:Y:S04]  /*1950*/  STL.64 [R1+0x68], R68 ;  /* 0x0000684401007387 */ /* 0x010fe80000100a00 */
[----:B------:R-:W-:Y:S04]  /*1960*/  STL.64 [R1+0x70], R70 ;  /* 0x0000704601007387 */ /* 0x000fe80000100a00 */
[----:B--2---:R-:W-:Y:S04]  /*1970*/  STL.64 [R1+0x58], R64 ;  /* 0x0000584001007387 */ /* 0x004fe80000100a00 */
[----:B------:R-:W-:Y:S04]  /*1980*/  STL.64 [R1+0x60], R66 ;  /* 0x0000604201007387 */ /* 0x000fe80000100a00 */
[----:B------:R-:W-:Y:S04]  /*1990*/  STL.64 [R1+0x28], R60 ;  /* 0x0000283c01007387 */ /* 0x000fe80000100a00 */
[----:B------:R-:W-:Y:S04]  /*19a0*/  STL.64 [R1+0x30], R62 ;  /* 0x0000303e01007387 */ /* 0x000fe80000100a00 */
[----:B---3--:R-:W-:Y:S04]  /*19b0*/  STL.64 [R1+0x18], R56 ;  /* 0x0000183801007387 */ /* 0x008fe80000100a00 */
[----:B------:R-:W-:Y:S04]  /*19c0*/  STL.64 [R1+0x20], R58 ;  /* 0x0000203a01007387 */ /* 0x000fe80000100a00 */
[----:B------:R-:W-:Y:S04]  /*19d0*/  STL.64 [R1+0x78], R100 ;  /* 0x0000786401007387 */ /* 0x000fe80000100a00 */
[----:B------:R-:W-:Y:S04]  /*19e0*/  STL.64 [R1+0x80], R102 ;  /* 0x0000806601007387 */ /* 0x000fe80000100a00 */
[----:B------:R-:W-:Y:S04]  /*19f0*/  STL.64 [R1+0x88], R104 ;  /* 0x0000886801007387 */ /* 0x000fe80000100a00 */
[----:B------:R0:W-:Y:S04]  /*1a00*/  STL.64 [R1+0x90], R106 ;  /* 0x0000906a01007387 */ /* 0x0001e80000100a00 */
[----:B------:R-:W-:Y:S04]  /*1a10*/  STL.64 [R1+0x98], R176 ;  /* 0x000098b001007387 */ /* 0x000fe80000100a00 */
[----:B------:R-:W-:Y:S04]  /*1a20*/  STL.64 [R1+0xa0], R178 ;  /* 0x0000a0b201007387 */ /* 0x000fe80000100a00 */
[----:B------:R-:W-:Y:S04]  /*1a30*/  STL.64 [R1+0xa8], R172 ;  /* 0x0000a8ac01007387 */ /* 0x000fe80000100a00 */
        /* <DEDUP_REMOVED lines=27> */
[----:B------:R3:W-:Y:S01]  /*1bf0*/  STL.64 [R1+0x38], R120 ;  /* 0x0000387801007387 */ /* 0x0007e20000100a00 */
[----:B0-----:R-:W-:-:S03]  /*1c00*/  CS2R R106, SRZ ;  /* 0x00000000006a7805 */ /* 0x001fc6000001ff00 */
[----:B------:R0:W-:Y:S01]  /*1c10*/  STL.64 [R1+0x40], R122 ;  /* 0x0000407a01007387 */ /* 0x0001e20000100a00 */
[----:B------:R-:W-:Y:S02]  /*1c20*/  CS2R R104, SRZ ;  /* 0x0000000000687805 */ /* 0x000fe4000001ff00 */
[----:B-1----:R-:W-:Y:S01]  /*1c30*/  CS2R R110, SRZ ;  /* 0x00000000006e7805 */ /* 0x002fe2000001ff00 */
[----:B------:R1:W-:Y:S01]  /*1c40*/  STL.64 [R1+0x8], R124 ;  /* 0x0000087c01007387 */ /* 0x0003e20000100a00 */
[----:B------:R-:W-:Y:S02]  /*1c50*/  CS2R R108, SRZ ;  /* 0x00000000006c7805 */ /* 0x000fe4000001ff00 */
[----:B--2---:R-:W-:Y:S02]  /*1c60*/  CS2R R118, SRZ ;  /* 0x0000000000767805 */ /* 0x004fe4000001ff00 */
[----:B------:R-:W-:Y:S01]  /*1c70*/  CS2R R116, SRZ ;  /* 0x0000000000747805 */ /* 0x000fe2000001ff00 */
[----:B------:R-:W5:Y:S01]  /*1c80*/  LDG.E.128 R56, desc[UR6][R112.64+0x800] ;  /* 0x0008000670387981 */ /* 0x000f62000c1e1d00 */
[----:B---3--:R-:W-:-:S02]  /*1c90*/  CS2R R120, SRZ ;  /* 0x0000000000787805 */ /* 0x008fc4000001ff00 */
[----:B------:R-:W-:Y:S02]  /*1ca0*/  CS2R R130, SRZ ;  /* 0x0000000000827805 */ /* 0x000fe4000001ff00 */
[----:B------:R-:W-:Y:S01]  /*1cb0*/  CS2R R128, SRZ ;  /* 0x0000000000807805 */ /* 0x000fe2000001ff00 */
[----:B------:R-:W5:Y:S01]  /*1cc0*/  LDG.E.128 R60, desc[UR6][R112.64+0x810] ;  /* 0x00081006703c7981 */ /* 0x000f62000c1e1d00 */
[----:B0-----:R-:W-:Y:S02]  /*1cd0*/  CS2R R122, SRZ ;  /* 0x00000000007a7805 */ /* 0x001fe4000001ff00 */
[----:B------:R-:W-:Y:S02]  /*1ce0*/  CS2R R134, SRZ ;  /* 0x0000000000867805 */ /* 0x000fe4000001ff00 */
[----:B------:R-:W-:Y:S01]  /*1cf0*/  CS2R R132, SRZ ;  /* 0x0000000000847805 */ /* 0x000fe2000001ff00 */
[----:B------:R-:W5:Y:S01]  /*1d00*/  LDG.E.128 R64, desc[UR6][R112.64+0xc00] ;  /* 0x000c000670407981 */ /* 0x000f62000c1e1d00 */
[----:B-1----:R-:W-:-:S02]  /*1d10*/  CS2R R124, SRZ ;  /* 0x00000000007c7805 */ /* 0x002fc4000001ff00 */
        /* <DEDUP_REMOVED lines=9> */
[----:B------:R-:W-:Y:S01]  /*1db0*/  CS2R R148, SRZ ;  /* 0x0000000000947805 */ /* 0x000fe2000001ff00 */
[----:B------:R1:W-:Y:S01]  /*1dc0*/  STL.64 [R1+0x10], R126 ;  /* 0x0000107e01007387 */ /* 0x0003e20000100a00 */
[----:B------:R-:W-:Y:S02]  /*1dd0*/  CS2R R154, SRZ ;  /* 0x00000000009a7805 */ /* 0x000fe4000001ff00 */
[----:B------:R-:W-:Y:S02]  /*1de0*/  CS2R R152, SRZ ;  /* 0x0000000000987805 */ /* 0x000fe4000001ff00 */
[----:B------:R-:W-:Y:S02]  /*1df0*/  CS2R R158, SRZ ;  /* 0x00000000009e7805 */ /* 0x000fe4000001ff00 */
[----:B------:R-:W-:-:S02]  /*1e00*/  CS2R R156, SRZ ;  /* 0x00000000009c7805 */ /* 0x000fc4000001ff00 */
[----:B------:R-:W-:Y:S02]  /*1e10*/  CS2R R162, SRZ ;  /* 0x0000000000a27805 */ /* 0x000fe4000001ff00 */
[----:B0-----:R-:W-:Y:S02]  /*1e20*/  CS2R R112, SRZ ;  /* 0x0000000000707805 */ /* 0x001fe4000001ff00 */
[----:B------:R-:W-:Y:S02]  /*1e30*/  CS2R R160, SRZ ;  /* 0x0000000000a07805 */ /* 0x000fe4000001ff00 */
[----:B------:R-:W-:Y:S02]  /*1e40*/  CS2R R166, SRZ ;  /* 0x0000000000a67805 */ /* 0x000fe4000001ff00 */
[----:B------:R-:W-:Y:S02]  /*1e50*/  CS2R R164, SRZ ;  /* 0x0000000000a47805 */ /* 0x000fe4000001ff00 */
[----:B-1----:R-:W-:-:S07]  /*1e60*/  CS2R R126, SRZ ;  /* 0x00000000007e7805 */ /* 0x002fce000001ff00 */
.L_x_17444:
        /* <DEDUP_REMOVED lines=8> */
[----:B------:R3:W-:Y:S01]  /*1ef0*/  STL [R1+0x4], R0 ;  /* 0x0000040001007387 */ /* 0x0007e20000100800 */
[----:B------:R-:W4:Y:S01]  /*1f00*/  LDCU UR8, c[0x0][0x388] ;  /* 0x00007100ff0877ac */ /* 0x000f220008000800 */
[----:B------:R-:W0:Y:S01]  /*1f10*/  LDCU.U8 UR9, c[0x0][0x410] ;  /* 0x00008200ff0977ac */ /* 0x000e220008000000 */
[----:B------:R-:W0:Y:S01]  /*1f20*/  LDCU UR10, c[0x0][0x448] ;  /* 0x00008900ff0a77ac */ /* 0x000e220008000800 */
[----:B------:R-:W0:Y:S01]  /*1f30*/  LDCU.64 UR12, c[0x0][0x398] ;  /* 0x00007300ff0c77ac */ /* 0x000e220008000a00 */
[----:B--2---:R-:W-:-:S04]  /*1f40*/  UISETP.NE.U32.AND UP0, UPT, UR4, URZ, UPT ;  /* 0x000000ff0400728c */ /* 0x004fc8000bf05070 */
[----:B------:R-:W-:Y:S01]  /*1f50*/  UISETP.NE.AND.EX UP0, UPT, UR5, URZ, UPT, UP0 ;  /* 0x000000ff0500728c */ /* 0x000fe2000bf05300 */
[----:B------:R-:W2:Y:S05]  /*1f60*/  LDCU.64 UR4, c[0x0][0x3a0] ;  /* 0x00007400ff0477ac */ /* 0x000eaa0008000a00 */
[----:B0--34-:R-:W-:-:S13]  /*1f70*/  PLOP3.LUT P1, PT, PT, PT, UP0, 0x80, 0x8 ;  /* 0x000000000008781c */ /* 0x019fda0003f2f008 */
.L_x_17479:
[----:B------:R-:W3:Y:S01]  /*1f80*/  LDL R0, [R1+0x4] ;  /* 0x0000040001007983 */ /* 0x000ee20000100800 */
[----:B--2---:R-:W-:Y:S01]  /*1f90*/  ISETP.NE.U32.AND P0, PT, RZ, UR4, PT ;  /* 0x00000004ff007c0c */ /* 0x004fe2000bf05070 */
[----:B0-----:R-:W0:Y:S01]  /*1fa0*/  @P1 LDC.64 R182, c[0x0][0x398] ;  /* 0x0000e600ffb61b82 */ /* 0x001e220000000a00 */
[----:B------:R-:W2:Y:S02]  /*1fb0*/  S2R R184, SR_TID.X ;  /* 0x0000000000b87919 */ /* 0x000ea40000002100 */
[----:B------:R-:W-:-:S05]  /*1fc0*/  ISETP.NE.AND.EX P0, PT, RZ, UR5, PT, P0 ;  /* 0x00000005ff007c0c */ /* 0x000fca000bf05300 */
[----:B------:R-:W4:Y:S08]  /*1fd0*/  LDC.64 R216, c[0x0][0x390] ;  /* 0x0000e400ffd87b82 */ /* 0x000f300000000a00 */
[----:B------:R-:W0:Y:S01]  /*1fe0*/  @P0 LDC.64 R180, c[0x0][0x3a0] ;  /* 0x0000e800ffb40b82 */ /* 0x000e220000000a00 */
[----:B--2---:R-:W-:Y:S01]  /*1ff0*/  LOP3.LUT R184, R184, 0x1f, RZ, 0xc0, !PT ;  /* 0x0000001fb8b87812 */ /* 0x004fe200078ec0ff */
[----:B---3--:R-:W-:-:S05]  /*2000*/  IMAD R0, R0, UR8, RZ ;  /* 0x0000000800007c24 */ /* 0x008fca000f8e02ff */
[----:B-1----:R-:W-:-:S04]  /*2010*/  SHF.R.S32.HI R2, RZ, 0x1f, R0 ;  /* 0x0000001fff027819 */ /* 0x002fc80000011400 */
[----:B------:R-:W-:-:S04]  /*2020*/  LEA.HI R2, R2, R0, RZ, 0x3 ;  /* 0x0000000002027211 */ /* 0x000fc800078f18ff */
[----:B------:R-:W-:-:S05]  /*2030*/  LEA.HI.SX32 R2, R2, R184, 0x1d ;  /* 0x000000b802027211 */ /* 0x000fca00078feaff */
[----:B0-----:R-:W-:-:S04]  /*2040*/  @P0 IMAD.WIDE.U32 R180, R2, 0x20, R180 ;  /* 0x0000002002b40825 */ /* 0x001fc800078e00b4 */
[C---:B------:R-:W-:Y:S01]  /*2050*/  @P1 IMAD.WIDE.U32 R182, R2.reuse, 0x10, R182 ;  /* 0x0000001002b61825 */ /* 0x040fe200078e00b6 */
[----:B-----5:R-:W5:Y:S04]  /*2060*/  @P0 LDG.E.128 R172, desc[UR6][R180.64] ;  /* 0x00000006b4ac0981 */ /* 0x020f68000c1e1d00 */
[----:B------:R4:W5:Y:S04]  /*2070*/  @P0 LDG.E.128 R176, desc[UR6][R180.64+0x10] ;  /* 0x00001006b4b00981 */ /* 0x000968000c1e1d00 */
[----:B------:R0:W5:Y:S01]  /*2080*/  @P1 LDG.E.128 R168, desc[UR6][R182.64] ;  /* 0x00000006b6a81981 */ /* 0x000162000c1e1d00 */
[----:B----4-:R-:W-:-:S06]  /*2090*/  IMAD.WIDE.U32 R180, R2, 0x10, R216 ;  /* 0x0000001002b47825 */ /* 0x010fcc00078e00d8 */
[----:B------:R-:W5:Y:S01]  /*20a0*/  LDG.E.128 R180, desc[UR6][R180.64] ;  /* 0x00000006b4b47981 */ /* 0x000f62000c1e1d00 */
[----:B------:R-:W-:-:S04]  /*20b0*/  UISETP.NE.U32.AND UP0, UPT, UR12, URZ, UPT ;  /* 0x000000ff0c00728c */ /* 0x000fc8000bf05070 */
[----:B------:R-:W-:-:S09]  /*20c0*/  UISETP.NE.AND.EX UP0, UPT, UR13, URZ, UPT, UP0 ;  /* 0x000000ff0d00728c */ /* 0x000fd2000bf05300 */
[----:B0-----:R-:W-:Y:S05]  /*20d0*/  BRA.U UP0, `(.L_x_17446) ;  /* 0x0000000100947547 */ /* 0x001fea000b800000 */
[----:B------:R-:W-:-:S04]  /*20e0*/  UISETP.NE.U32.AND UP0, UPT, UR4, URZ, UPT ;  /* 0x000000ff0400728c */ /* 0x000fc8000bf05070 */
[----:B------:R-:W-:-:S09]  /*20f0*/  UISETP.NE.AND.EX UP0, UPT, UR5, URZ, UPT, UP0 ;  /* 0x000000ff0500728c */ /* 0x000fd2000bf05300 */
[----:B------:R-:W-:Y:S05]  /*2100*/  BRA.U UP0, `(.L_x_17447) ;  /* 0x0000000100347547 */ /* 0x000fea000b800000 */
[C---:B-----5:R-:W-:Y:S02]  /*2110*/  PRMT R0, R180.reuse, 0x7632, R0 ;  /* 0x00007632b4007816 */ /* 0x060fe40000000000 */
        /* <DEDUP_REMOVED lines=11> */
[----:B------:R-:W-:Y:S06]  /*21d0*/  BRA `(.L_x_17448) ;  /* 0x0000000400847947 */ /* 0x000fec0003800000 */
.L_x_17447:
[----:B-----5:R-:W-:Y:S02]  /*21e0*/  PRMT R0, R180, 0x7632, R0 ;  /* 0x00007632b4007816 */ /* 0x020fe40000000000 */
[----:B------:R-:W-:Y:S02]  /*21f0*/  PRMT R3, R181, 0x7632, R3 ;  /* 0x00007632b5037816 */ /* 0x000fe40000000003 */
[----:B------:R-:W-:Y:S02]  /*2200*/  PRMT R186, R182, 0x7632, R186 ;  /* 0x00007632b6ba7816 */ /* 0x000fe400000000ba */
[----:B------:R-:W-:Y:S02]  /*2210*/  PRMT R187, R183, 0x7632, R187 ;  /* 0x00007632b7bb7816 */ /* 0x000fe400000000bb */
        /* <DEDUP_REMOVED lines=17> */
.L_x_17446:
[----:B------:R-:W-:-:S04]  /*2330*/  UISETP.NE.U32.AND UP0, UPT, UR4, URZ, UPT ;  /* 0x000000ff0400728c */ /* 0x000fc8000bf05070 */
[----:B------:R-:W-:-:S09]  /*2340*/  UISETP.NE.AND.EX UP0, UPT, UR5, URZ, UPT, UP0 ;  /* 0x000000ff0500728c */ /* 0x000fd2000bf05300 */
[----:B------:R-:W-:Y:S05]  /*2350*/  BRA.U UP0, `(.L_x_17449) ;  /* 0x0000000100847547 */ /* 0x000fea000b800000 */
[----:B-----5:R-:W-:Y:S02]  /*2360*/  SHF.L.U32 R0, R180, 0x10, RZ ;  /* 0x00000010b4007819 */ /* 0x020fe400000006ff */
[----:B------:R-:W-:-:S05]  /*2370*/  SHF.L.U32 R3, R168, 0x10, RZ ;  /* 0x00000010a8037819 */ /* 0x000fca00000006ff */
[--C-:B------:R-:W-:Y:S01]  /*2380*/  FADD.FTZ R240, R0, R3.reuse ;  /* 0x0000000300f07221 */ /* 0x100fe20000010000 */
[----:B------:R-:W-:Y:S02]  /*2390*/  PRMT R3, R180, 0x7632, R3 ;  /* 0x00007632b4037816 */ /* 0x000fe40000000003 */
[----:B------:R-:W-:Y:S02]  /*23a0*/  PRMT R0, R168, 0x7632, R0 ;  /* 0x00007632a8007816 */ /* 0x000fe40000000000 */
[----:B------:R-:W-:Y:S02]  /*23b0*/  SHF.L.U32 R3, R3, 0x10, RZ ;  /* 0x0000001003037819 */ /* 0x000fe400000006ff */
[----:B------:R-:W-:-:S05]  /*23c0*/  SHF.L.U32 R0, R0, 0x10, RZ ;  /* 0x0000001000007819 */ /* 0x000fca00000006ff */
[----:B------:R-:W-:Y:S01]  /*23d0*/  FADD.FTZ R241, R3, R0 ;  /* 0x0000000003f17221 */ /* 0x000fe20000010000 */
[----:B------:R-:W-:Y:S02]  /*23e0*/  SHF.L.U32 R0, R181, 0x10, RZ ;  /* 0x00000010b5007819 */ /* 0x000fe400000006ff */
        /* <DEDUP_REMOVED lines=23> */
[----:B------:R-:W-:Y:S06]  /*2560*/  BRA `(.L_x_17448) ;  /* 0x0000000000a07947 */ /* 0x000fec0003800000 */
.L_x_17449:
[----:B-----5:R-:W-:Y:S02]  /*2570*/  SHF.L.U32 R0, R180, 0x10, RZ ;  /* 0x00000010b4007819 */ /* 0x020fe400000006ff */
[----:B------:R-:W-:-:S05]  /*2580*/  SHF.L.U32 R3, R168, 0x10, RZ ;  /* 0x00000010a8037819 */ /* 0x000fca00000006ff */
[--C-:B------:R-:W-:Y:S01]  /*2590*/  FADD.FTZ R184, R0, R3.reuse ;  /* 0x0000000300b87221 */ /* 0x100fe20000010000 */
[----:B------:R-:W-:Y:S02]  /*25a0*/  PRMT R3, R180, 0x7632, R3 ;  /* 0x00007632b4037816 */ /* 0x000fe40000000003 */
[----:B------:R-:W-:Y:S01]  /*25b0*/  PRMT R0, R168, 0x7632, R0 ;  /* 0x00007632a8007816 */ /* 0x000fe20000000000 */
[----:B------:R-:W-:Y:S01]  /*25c0*/  FADD.FTZ R240, R172, R184 ;  /* 0x000000b8acf07221 */ /* 0x000fe20000010000 */
[----:B------:R-:W-:Y:S02]  /*25d0*/  SHF.L.U32 R3, R3, 0x10, RZ ;  /* 0x0000001003037819 */ /* 0x000fe400000006ff */
[----:B------:R-:W-:Y:S02]  /*25e0*/  SHF.L.U32 R0, R0, 0x10, RZ ;  /* 0x0000001000007819 */ /* 0x000fe400000006ff */
[----:B------:R-:W-:-:S03]  /*25f0*/  SHF.L.U32 R180, R169, 0x10, RZ ;  /* 0x00000010a9b47819 */ /* 0x000fc600000006ff */
[----:B------:R-:W-:Y:S01]  /*2600*/  FADD.FTZ R0, R3, R0 ;  /* 0x0000000003007221 */ /* 0x000fe20000010000 */
[----:B------:R-:W-:-:S03]  /*2610*/  SHF.L.U32 R3, R181, 0x10, RZ ;  /* 0x00000010b5037819 */ /* 0x000fc600000006ff */
[----:B------:R-:W-:Y:S02]  /*2620*/  FADD.FTZ R241, R173, R0 ;  /* 0x00000000adf17221 */ /* 0x000fe40000010000 */
        /* <DEDUP_REMOVED lines=16> */
[----:B------:R-:W-:-:S02]  /*2730*/  SHF.L.U32 R182, R183, 0x10, RZ ;  /* 0x00000010b7b67819 */ /* 0x000fc400000006ff */
[----:B------:R-:W-:Y:S01]  /*2740*/  PRMT R183, R183, 0x7632, R183 ;  /* 0x00007632b7b77816 */ /* 0x000fe200000000b7 */
        /* <DEDUP_REMOVED lines=8> */
[----:B------:R-:W-:-:S04]  /*27d0*/  FADD.FTZ R181, R183, R181 ;  /* 0x000000b5b7b57221 */ /* 0x000fc80000010000 */
[----:B------:R-:W-:-:S07]  /*27e0*/  FADD.FTZ R191, R179, R181 ;  /* 0x000000b5b3bf7221 */ /* 0x000fce0000010000 */
.L_x_17448:
        /* <DEDUP_REMOVED lines=8> */
[----:B------:R0:W-:Y:S01]  /*2870*/  STG.E.128 desc[UR6][R184.64], R240 ;  /* 0x000000f0b8007986 */ /* 0x0001e2000c101d06 */
[----:B-1----:R-:W-:-:S03]  /*2880*/  @P0 IMAD.WIDE.U32 R180, R245, 0x20, R180 ;  /* 0x00000020f5b40825 */ /* 0x002fc600078e00b4 */
[----:B------:R0:W-:Y:S04]  /*2890*/  STG.E.128 desc[UR6][R184.64+0x10], R188 ;  /* 0x000010bcb8007986 */ /* 0x0001e8000c101d06 */
[----:B------:R-:W5:Y:S04]  /*28a0*/  @P0 LDG.E.128 R172, desc[UR6][R180.64] ;  /* 0x00000006b4ac0981 */ /* 0x000f68000c1e1d00 */
[----:B------:R1:W5:Y:S01]  /*28b0*/  @P0 LDG.E.128 R176, desc[UR6][R180.64+0x10] ;  /* 0x00001006b4b00981 */ /* 0x000362000c1e1d00 */
[----:B--2---:R-:W-:-:S04]  /*28c0*/  @P1 IMAD.WIDE.U32 R182, R245, 0x10, R182 ;  /* 0x00000010f5b61825 */ /* 0x004fc800078e00b6 */
[----:B-1----:R-:W-:Y:S01]  /*28d0*/  IMAD.WIDE.U32 R180, R245, 0x10, R216 ;  /* 0x00000010f5b47825 */ /* 0x002fe200078e00d8 */
[----:B------:R0:W5:Y:S05]  /*28e0*/  @P1 LDG.E.128 R168, desc[UR6][R182.64] ;  /* 0x00000006b6a81981 */ /* 0x00016a000c1e1d00 */
[----:B------:R-:W5:Y:S01]  /*28f0*/  LDG.E.128 R180, desc[UR6][R180.64] ;  /* 0x00000006b4b47981 */ /* 0x000f62000c1e1d00 */
[----:B0-----:R-:W-:Y:S05]  /*2900*/  @!P1 BRA `(.L_x_17450) ;  /* 0x00000004002c9947 */ /* 0x001fea0003800000 */
[----:B------:R-:W-:Y:S05]  /*2910*/  @!P0 BRA `(.L_x_17451) ;  /* 0x0000000000a48947 */ /* 0x000fea0003800000 */
        /* <DEDUP_REMOVED lines=41> */
.L_x_17451:
        /* <DEDUP_REMOVED lines=33> */
.L_x_17450:
[----:B------:R-:W-:Y:S05]  /*2dc0*/  @!P0 BRA `(.L_x_17453) ;  /* 0x0000000000548947 */ /* 0x000fea0003800000 */
        /* <DEDUP_REMOVED lines=21> */
.L_x_17453:
        /* <DEDUP_REMOVED lines=11> */
[----:B------:R-:W-:-:S07]  /*2fd0*/  SHF.L.U32 R235, R181, 0x10, RZ ;  /* 0x00000010b5eb7819 */ /* 0x000fce00000006ff */
.L_x_17452:
[----:B------:R-:W0:Y:S01]  /*2fe0*/  @P0 LDC.64 R180, c[0x0][0x3a0] ;  /* 0x0000e800ffb40b82 */ /* 0x000e220000000a00 */
[----:B------:R-:W-:Y:S01]  /*2ff0*/  IADD3 R0, PT, PT, R2, 0x40, RZ ;  /* 0x0000004002007810 */ /* 0x000fe20007ffe0ff */
[----:B------:R-:W-:-:S05]  /*3000*/  IMAD.WIDE.U32 R184, R245, 0x20, R250 ;  /* 0x00000020f5b87825 */ /* 0x000fca00078e00fa */
[----:B------:R1:W-:Y:S01]  /*3010*/  STG.E.128 desc[UR6][R184.64], R236 ;  /* 0x000000ecb8007986 */ /* 0x0003e2000c101d06 */
[----:B------:R-:W2:Y:S03]  /*3020*/  @P1 LDC.64 R182, c[0x0][0x398] ;  /* 0x0000e600ffb61b82 */ /* 0x000ea60000000a00 */
[----:B------:R1:W-:Y:S01]  /*3030*/  STG.E.128 desc[UR6][R184.64+0x10], R232 ;  /* 0x000010e8b8007986 */ /* 0x0003e2000c101d06 */
[----:B0-----:R-:W-:-:S05]  /*3040*/  @P0 IMAD.WIDE.U32 R180, R0, 0x20, R180 ;  /* 0x0000002000b40825 */ /* 0x001fca00078e00b4 */
[----:B------:R-:W5:Y:S01]  /*3050*/  @P0 LDG.E.128 R172, desc[UR6][R180.64] ;  /* 0x00000006b4ac0981 */ /* 0x000f62000c1e1d00 */
[----:B--2---:R-:W-:-:S03]  /*3060*/  @P1 IMAD.WIDE.U32 R182, R0, 0x10, R182 ;  /* 0x0000001000b61825 */ /* 0x004fc600078e00b6 */
[----:B------:R0:W5:Y:S04]  /*3070*/  @P0 LDG.E.128 R176, desc[UR6][R180.64+0x10] ;  /* 0x00001006b4b00981 */ /* 0x000168000c1e1d00 */
[----:B------:R1:W5:Y:S01]  /*3080*/  @P1 LDG.E.128 R168, desc[UR6][R182.64] ;  /* 0x00000006b6a81981 */ /* 0x000362000c1e1d00 */
[----:B0-----:R-:W-:-:S06]  /*3090*/  IMAD.WIDE.U32 R180, R0, 0x10, R216 ;  /* 0x0000001000b47825 */ /* 0x001fcc00078e00d8 */
[----:B------:R-:W5:Y:S01]  /*30a0*/  LDG.E.128 R180, desc[UR6][R180.64] ;  /* 0x00000006b4b47981 */ /* 0x000f62000c1e1d00 */
[----:B-1----:R-:W-:Y:S05]  /*30b0*/  @!P1 BRA `(.L_x_17454) ;  /* 0x00000004002c9947 */ /* 0x002fea0003800000 */
[----:B------:R-:W-:Y:S05]  /*30c0*/  @!P0 BRA `(.L_x_17455) ;  /* 0x0000000000a48947 */ /* 0x000fea0003800000 */
[----:B-----5:R-:W-:Y:S02]  /*30d0*/  SHF.L.U32 R3, R180, 0x10, RZ ;  /* 0x00000010b4037819 */ /* 0x020fe400000006ff */
[----:B------:R-:W-:Y:S02]  /*30e0*/  SHF.L.U32 R187, R168, 0x10, RZ ;  /* 0x00000010a8bb7819 */ /* 0x000fe400000006ff */
[----:B------:R-:W-:Y:S02]  /*30f0*/  PRMT R180, R180, 0x7632, R180 ;  /* 0x00007632b4b47816 */ /* 0x000fe400000000b4 */
[----:B------:R-:W-:Y:S01]  /*3100*/  SHF.L.U32 R184, R169, 0x10, RZ ;  /* 0x00000010a9b87819 */ /* 0x000fe200000006ff */
[--C-:B------:R-:W-:Y:S01]  /*3110*/  FADD.FTZ R187, R187, R3.reuse ;  /* 0x00000003bbbb7221 */ /* 0x100fe20000010000 */
[----:B------:R-:W-:Y:S02]  /*3120*/  PRMT R3, R168, 0x7632, R3 ;  /* 0x00007632a8037816 */ /* 0x000fe40000000003 */
[----:B------:R-:W-:Y:S01]  /*3130*/  SHF.L.U32 R180, R180, 0x10, RZ ;  /* 0x00000010b4b47819 */ /* 0x000fe200000006ff */
[----:B------:R-:W-:Y:S01]  /*3140*/  FADD.FTZ R228, R172, R187 ;  /* 0x000000bbace47221 */ /* 0x000fe20000010000 */
[----:B------:R-:W-:-:S02]  /*3150*/  SHF.L.U32 R3, R3, 0x10, RZ ;  /* 0x0000001003037819 */ /* 0x000fc400000006ff */
[----:B------:R-:W-:Y:S02]  /*3160*/  SHF.L.U32 R185, R170, 0x10, RZ ;  /* 0x00000010aab97819 */ /* 0x000fe400000006ff */
[----:B------:R-:W-:Y:S01]  /*3170*/  SHF.L.U32 R186, R171, 0x10, RZ ;  /* 0x00000010abba7819 */ /* 0x000fe200000006ff */
[----:B------:R-:W-:Y:S01]  /*3180*/  FADD.FTZ R3, R180, R3 ;  /* 0x00000003b4037221 */ /* 0x000fe20000010000 */
[C---:B------:R-:W-:Y:S02]  /*3190*/  SHF.L.U32 R180, R181.reuse, 0x10, RZ ;  /* 0x00000010b5b47819 */ /* 0x040fe400000006ff */
        /* <DEDUP_REMOVED lines=25> */
[----:B------:R-:W-:-:S04]  /*3330*/  FADD.FTZ R182, R183, R182 ;  /* 0x000000b6b7b67221 */ /* 0x000fc80000010000 */
[----:B------:R-:W-:Y:S01]  /*3340*/  FADD.FTZ R227, R179, R182 ;  /* 0x000000b6b3e37221 */ /* 0x000fe20000010000 */
[----:B------:R-:W-:Y:S06]  /*3350*/  BRA `(.L_x_17456) ;  /* 0x00000004000c7947 */ /* 0x000fec0003800000 */
.L_x_17455:
[----:B-----5:R-:W-:Y:S02]  /*3360*/  SHF.L.U32 R3, R180, 0x10, RZ ;  /* 0x00000010b4037819 */ /* 0x020fe400000006ff */
[----:B------:R-:W-:Y:S02]  /*3370*/  SHF.L.U32 R184, R168, 0x10, RZ ;  /* 0x00000010a8b87819 */ /* 0x000fe400000006ff */
[----:B------:R-:W-:-:S03]  /*3380*/  PRMT R180, R180, 0x7632, R180 ;  /* 0x00007632b4b47816 */ /* 0x000fc600000000b4 */
[--C-:B------:R-:W-:Y:S01]  /*3390*/  FADD.FTZ R228, R184, R3.reuse ;  /* 0x00000003b8e47221 */ /* 0x100fe20000010000 */
        /* <DEDUP_REMOVED lines=29> */
.L_x_17454:
[----:B------:R-:W-:Y:S05]  /*3570*/  @!P0 BRA `(.L_x_17457) ;  /* 0x0000000000548947 */ /* 0x000fea0003800000 */
[C---:B-----5:R-:W-:Y:S02]  /*3580*/  PRMT R3, R180.reuse, 0x7632, R3 ;  /* 0x00007632b4037816 */ /* 0x060fe40000000003 */
[----:B------:R-:W-:Y:S02]  /*3590*/  SHF.L.U32 R184, R180, 0x10, RZ ;  /* 0x00000010b4b87819 */ /* 0x000fe400000006ff */
[----:B------:R-:W-:Y:S02]  /*35a0*/  PRMT R180, R181, 0x7632, R180 ;  /* 0x00007632b5b47816 */ /* 0x000fe400000000b4 */
[----:B------:R-:W-:Y:S01]  /*35b0*/  PRMT R187, R182, 0x7632, R187 ;  /* 0x00007632b6bb7816 */ /* 0x000fe200000000bb */
[----:B------:R-:W-:Y:S01]  /*35c0*/  FADD.FTZ R228, R172, R184 ;  /* 0x000000b8ace47221 */ /* 0x000fe20000010000 */
        /* <DEDUP_REMOVED lines=16> */
.L_x_17457:
[C---:B-----5:R-:W-:Y:S02]  /*36d0*/  PRMT R3, R180.reuse, 0x7632, R3 ;  /* 0x00007632b4037816 */ /* 0x060fe40000000003 */
[----:B------:R-:W-:Y:S02]  /*36e0*/  SHF.L.U32 R228, R180, 0x10, RZ ;  /* 0x00000010b4e47819 */ /* 0x000fe400000006ff */
[C---:B------:R-:W-:Y:S02]  /*36f0*/  PRMT R180, R181.reuse, 0x7632, R180 ;  /* 0x00007632b5b47816 */ /* 0x040fe400000000b4 */
[----:B------:R-:W-:Y:S02]  /*3700*/  SHF.L.U32 R230, R181, 0x10, RZ ;  /* 0x00000010b5e67819 */ /* 0x000fe400000006ff */
[C---:B------:R-:W-:Y:S02]  /*3710*/  PRMT R181, R182.reuse, 0x7632, R181 ;  /* 0x00007632b6b57816 */ /* 0x040fe400000000b5 */
[----:B------:R-:W-:-:S02]  /*3720*/  SHF.L.U32 R224, R182, 0x10, RZ ;  /* 0x00000010b6e07819 */ /* 0x000fc400000006ff */
[C---:B------:R-:W-:Y:S02]  /*3730*/  PRMT R182, R183.reuse, 0x7632, R182 ;  /* 0x00007632b7b67816 */ /* 0x040fe400000000b6 */
[----:B------:R-:W-:Y:S02]  /*3740*/  SHF.L.U32 R226, R183, 0x10, RZ ;  /* 0x00000010b7e27819 */ /* 0x000fe400000006ff */
[----:B------:R-:W-:Y:S02]  /*3750*/  SHF.L.U32 R229, R3, 0x10, RZ ;  /* 0x0000001003e57819 */ /* 0x000fe400000006ff */
[----:B------:R-:W-:Y:S02]  /*3760*/  SHF.L.U32 R231, R180, 0x10, RZ ;  /* 0x00000010b4e77819 */ /* 0x000fe400000006ff */
[----:B------:R-:W-:Y:S02]  /*3770*/  SHF.L.U32 R225, R181, 0x10, RZ ;  /* 0x00000010b5e17819 */ /* 0x000fe400000006ff */
[----:B------:R-:W-:-:S07]  /*3780*/  SHF.L.U32 R227, R182, 0x10, RZ ;  /* 0x00000010b6e37819 */ /* 0x000fce00000006ff */
.L_x_17456:
        /* <DEDUP_REMOVED lines=56> */
.L_x_17459:
        /* <DEDUP_REMOVED lines=33> */
.L_x_17458:
        /* <DEDUP_REMOVED lines=22> */
.L_x_17461:
        /* <DEDUP_REMOVED lines=12> */
.L_x_17460:
        /* <DEDUP_REMOVED lines=56> */
.L_x_17463:
[----:B-----5:R-:W-:Y:S02]  /*42c0*/  PRMT R184, R180, 0x7632, R184 ;  /* 0x00007632b4b87816 */ /* 0x020fe400000000b8 */
[----:B------:R-:W-:Y:S02]  /*42d0*/  PRMT R3, R168, 0x7632, R3 ;  /* 0x00007632a8037816 */ /* 0x000fe40000000003 */
[----:B------:R-:W-:Y:S02]  /*42e0*/  SHF.L.U32 R184, R184, 0x10, RZ ;  /* 0x00000010b8b87819 */ /* 0x000fe400000006ff */
[----:B------:R-:W-:-:S05]  /*42f0*/  SHF.L.U32 R3, R3, 0x10, RZ ;  /* 0x0000001003037819 */ /* 0x000fca00000006ff */
[----:B------:R-:W-:Y:S01]  /*4300*/  FADD.FTZ R209, R184, R3 ;  /* 0x00000003b8d17221 */ /* 0x000fe20000010000 */
        /* <DEDUP_REMOVED lines=28> */
.L_x_17462:
        /* <DEDUP_REMOVED lines=22> */
.L_x_17465:
        /* <DEDUP_REMOVED lines=12> */
.L_x_17464:
        /* <DEDUP_REMOVED lines=56> */
.L_x_17467:
        /* <DEDUP_REMOVED lines=33> */
.L_x_17466:
        /* <DEDUP_REMOVED lines=22> */
.L_x_17469:
        /* <DEDUP_REMOVED lines=12> */
.L_x_17468:
        /* <DEDUP_REMOVED lines=56> */
.L_x_17471:
        /* <DEDUP_REMOVED lines=33> */
.L_x_17470:
[----:B------:R-:W-:Y:S05]  /*5430*/  @!P0 BRA `(.L_x_17473) ;  /* 0x0000000000548947 */ /* 0x000fea0003800000 */
[C---:B-----5:R-:W-:Y:S02]  /*5440*/  PRMT R3, R180.reuse, 0x7632, R3 ;  /* 0x00007632b4037816 */ /* 0x060fe40000000003 */
        /* <DEDUP_REMOVED lines=20> */
.L_x_17473:
        /* <DEDUP_REMOVED lines=12> */
.L_x_17472:
[----:B------:R-:W0:Y:S01]  /*5650*/  @P1 LDC.64 R182, c[0x0][0x398] ;  /* 0x0000e600ffb61b82 */ /* 0x000e220000000a00 */
[----:B------:R-:W-:Y:S01]  /*5660*/  IMAD.WIDE.U32 R180, R246, 0x20, R250 ;  /* 0x00000020f6b47825 */ /* 0x000fe200078e00fa */
[----:B------:R-:W-:-:S04]  /*5670*/  IADD3 R252, PT, PT, R2, 0xe0, RZ ;  /* 0x000000e002fc7810 */ /* 0x000fc80007ffe0ff */
[----:B------:R-:W-:Y:S04]  /*5680*/  STG.E.128 desc[UR6][R180.64], R196 ;  /* 0x000000c4b4007986 */ /* 0x000fe8000c101d06 */
[----:B------:R0:W-:Y:S04]  /*5690*/  STG.E.128 desc[UR6][R180.64+0x10], R184 ;  /* 0x000010b8b4007986 */ /* 0x0001e8000c101d06 */
[----:B------:R1:W-:Y:S01]  /*56a0*/  STL [R1], R252 ;  /* 0x000000fc01007387 */ /* 0x0003e20000100800 */
[----:B0-----:R-:W-:-:S05]  /*56b0*/  @P1 IMAD.WIDE.U32 R180, R252, 0x10, R182 ;  /* 0x00000010fcb41825 */ /* 0x001fca00078e00b6 */
[----:B------:R0:W5:Y:S02]  /*56c0*/  @P1 LDG.E.128 R168, desc[UR6][R180.64] ;  /* 0x00000006b4a81981 */ /* 0x000164000c1e1d00 */
[----:B0-----:R-:W0:Y:S02]  /*56d0*/  @P0 LDC.64 R180, c[0x0][0x3a0] ;  /* 0x0000e800ffb40b82 */ /* 0x001e240000000a00 */
[----:B0-----:R-:W-:-:S05]  /*56e0*/  @P0 IMAD.WIDE.U32 R180, R252, 0x20, R180 ;  /* 0x00000020fcb40825 */ /* 0x001fca00078e00b4 */
[----:B------:R-:W5:Y:S04]  /*56f0*/  @P0 LDG.E.128 R172, desc[UR6][R180.64] ;  /* 0x00000006b4ac0981 */ /* 0x000f68000c1e1d00 */
[----:B------:R0:W5:Y:S02]  /*5700*/  @P0 LDG.E.128 R176, desc[UR6][R180.64+0x10] ;  /* 0x00001006b4b00981 */ /* 0x000164000c1e1d00 */
[----:B0-----:R-:W-:-:S05]  /*5710*/  IMAD.WIDE.U32 R180, R252, 0x10, R216 ;  /* 0x00000010fcb47825 */ /* 0x001fca00078e00d8 */
[----:B------:R1:W5:Y:S01]  /*5720*/  LDG.E.128 R216, desc[UR6][R180.64] ;  /* 0x00000006b4d87981 */ /* 0x000362000c1e1d00 */
        /* <DEDUP_REMOVED lines=21> */
[----:B------:R-:W-:-:S05]  /*5880*/  SHF.L.U32 R181, R181, 0x10, RZ ;  /* 0x00000010b5b57819 */ /* 0x000fca00000006ff */
[----:B------:R-:W-:Y:S01]  /*5890*/  FADD.FTZ R183, R183, R181 ;  /* 0x000000b5b7b77221 */ /* 0x000fe20000010000 */
[----:B------:R-:W-:Y:S02]  /*58a0*/  SHF.L.U32 R181, R218, 0x10, RZ ;  /* 0x00000010dab57819 */ /* 0x000fe400000006ff */
[----:B------:R-:W-:Y:S01]  /*58b0*/  SHF.L.U32 R218, R219, 0x10, RZ ;  /* 0x00000010dbda7819 */ /* 0x000fe200000006ff */
[----:B------:R-:W-:Y:S01]  /*58c0*/  FADD.FTZ R183, R175, R183 ;  /* 0x000000b7afb77221 */ /* 0x000fe20000010000 */
[----:B------:R-:W-:Y:S01]  /*58d0*/  PRMT R219, R219, 0x7632, R219 ;  /* 0x00007632dbdb7816 */ /* 0x000fe200000000db */
[----:B------:R-:W-:Y:S01]  /*58e0*/  FADD.FTZ R181, R216, R181 ;  /* 0x000000b5d8b57221 */ /* 0x000fe20000010000 */
[----:B------:R-:W-:Y:S02]  /*58f0*/  PRMT R216, R170, 0x7632, R216 ;  /* 0x00007632aad87816 */ /* 0x000fe400000000d8 */
[----:B------:R-:W-:Y:S02]  /*5900*/  SHF.L.U32 R219, R219, 0x10, RZ ;  /* 0x00000010dbdb7819 */ /* 0x000fe400000006ff */
        /* <DEDUP_REMOVED lines=9> */
[----:B------:R-:W-:Y:S01]  /*59a0*/  FADD.FTZ R216, R176, R181 ;  /* 0x000000b5b0d87221 */ /* 0x000fe20000010000 */
[----:B------:R-:W-:Y:S02]  /*59b0*/  FADD.FTZ R181, R173, R3 ;  /* 0x00000003adb57221 */ /* 0x000fe40000010000 */
[----:B------:R-:W-:Y:S01]  /*59c0*/  FADD.FTZ R219, R179, R219 ;  /* 0x000000dbb3db7221 */ /* 0x000fe20000010000 */
[----:B------:R-:W-:Y:S06]  /*59d0*/  BRA `(.L_x_17476) ;  /* 0x00000004000c7947 */ /* 0x000fec0003800000 */
.L_x_17475:
[----:B-1---5:R-:W-:Y:S02]  /*59e0*/  PRMT R181, R216, 0x7632, R181 ;  /* 0x00007632d8b57816 */ /* 0x022fe400000000b5 */
[C---:B------:R-:W-:Y:S02]  /*59f0*/  PRMT R3, R168.reuse, 0x7632, R3 ;  /* 0x00007632a8037816 */ /* 0x040fe40000000003 */
[----:B------:R-:W-:Y:S02]  /*5a00*/  SHF.L.U32 R181, R181, 0x10, RZ ;  /* 0x00000010b5b57819 */ /* 0x000fe400000006ff */
[----:B------:R-:W-:Y:S02]  /*5a10*/  SHF.L.U32 R3, R3, 0x10, RZ ;  /* 0x0000001003037819 */ /* 0x000fe400000006ff */
[----:B------:R-:W-:Y:S02]  /*5a20*/  SHF.L.U32 R180, R168, 0x10, RZ ;  /* 0x00000010a8b47819 */ /* 0x000fe400000006ff */
[----:B------:R-:W-:Y:S01]  /*5a30*/  SHF.L.U32 R182, R169, 0x10, RZ ;  /* 0x00000010a9b67819 */ /* 0x000fe200000006ff */
[----:B------:R-:W-:Y:S01]  /*5a40*/  FADD.FTZ R181, R181, R3 ;  /* 0x00000003b5b57221 */ /* 0x000fe20000010000 */
[----:B------:R-:W-:-:S02]  /*5a50*/  SHF.L.U32 R3, R216, 0x10, RZ ;  /* 0x00000010d8037819 */ /* 0x000fc400000006ff */
[C---:B------:R-:W-:Y:S02]  /*5a60*/  PRMT R183, R217.reuse, 0x7632, R183 ;  /* 0x00007632d9b77816 */ /* 0x040fe400000000b7 */
[----:B------:R-:W-:Y:S01]  /*5a70*/  SHF.L.U32 R216, R170, 0x10, RZ ;  /* 0x00000010aad87819 */ /* 0x000fe200000006ff */
[----:B------:R-:W-:Y:S01]  /*5a80*/  FADD.FTZ R180, R180, R3 ;  /* 0x00000003b4b47221 */ /* 0x000fe20000010000 */
[----:B------:R-:W-:Y:S02]  /*5a90*/  SHF.L.U32 R3, R217, 0x10, RZ ;  /* 0x00000010d9037819 */ /* 0x000fe400000006ff */
[----:B------:R-:W-:Y:S02]  /*5aa0*/  SHF.L.U32 R183, R183, 0x10, RZ ;  /* 0x00000010b7b77819 */ /* 0x000fe400000006ff */
[----:B------:R-:W-:Y:S01]  /*5ab0*/  PRMT R217, R218, 0x7632, R217 ;  /* 0x00007632dad97816 */ /* 0x000fe200000000d9 */
[--C-:B------:R-:W-:Y:S01]  /*5ac0*/  FADD.FTZ R182, R182, R3.reuse ;  /* 0x00000003b6b67221 */ /* 0x100fe20000010000 */
[----:B------:R-:W-:-:S02]  /*5ad0*/  PRMT R3, R169, 0x7632, R3 ;  /* 0x00007632a9037816 */ /* 0x000fc40000000003 */
[----:B------:R-:W-:Y:S02]  /*5ae0*/  SHF.L.U32 R217, R217, 0x10, RZ ;  /* 0x00000010d9d97819 */ /* 0x000fe400000006ff */
[----:B------:R-:W-:-:S05]  /*5af0*/  SHF.L.U32 R3, R3, 0x10, RZ ;  /* 0x0000001003037819 */ /* 0x000fca00000006ff */
[----:B------:R-:W-:Y:S01]  /*5b00*/  FADD.FTZ R183, R183, R3 ;  /* 0x00000003b7b77221 */ /* 0x000fe20000010000 */
[----:B------:R-:W-:Y:S02]  /*5b10*/  SHF.L.U32 R3, R218, 0x10, RZ ;  /* 0x00000010da037819 */ /* 0x000fe400000006ff */
[----:B------:R-:W-:-:S03]  /*5b20*/  SHF.L.U32 R218, R171, 0x10, RZ ;  /* 0x00000010abda7819 */ /* 0x000fc600000006ff */
[--C-:B------:R-:W-:Y:S01]  /*5b30*/  FADD.FTZ R216, R216, R3.reuse ;  /* 0x00000003d8d87221 */ /* 0x100fe20000010000 */
[----:B------:R-:W-:-:S04]  /*5b40*/  PRMT R3, R170, 0x7632, R3 ;  /* 0x00007632aa037816 */ /* 0x000fc80000000003 */
[----:B------:R-:W-:-:S05]  /*5b50*/  SHF.L.U32 R3, R3, 0x10, RZ ;  /* 0x0000001003037819 */ /* 0x000fca00000006ff */
[----:B------:R-:W-:Y:S01]  /*5b60*/  FADD.FTZ R217, R217, R3 ;  /* 0x00000003d9d97221 */ /* 0x000fe20000010000 */
[C---:B------:R-:W-:Y:S02]  /*5b70*/  SHF.L.U32 R3, R219.reuse, 0x10, RZ ;  /* 0x00000010db037819 */ /* 0x040fe400000006ff */
[----:B------:R-:W-:-:S03]  /*5b80*/  PRMT R219, R219, 0x7632, R219 ;  /* 0x00007632dbdb7816 */ /* 0x000fc600000000db */
[--C-:B------:R-:W-:Y:S01]  /*5b90*/  FADD.FTZ R218, R218, R3.reuse ;  /* 0x00000003dada7221 */ /* 0x100fe20000010000 */
[----:B------:R-:W-:Y:S02]  /*5ba0*/  PRMT R3, R171, 0x7632, R3 ;  /* 0x00007632ab037816 */ /* 0x000fe40000000003 */
[----:B------:R-:W-:Y:S02]  /*5bb0*/  SHF.L.U32 R219, R219, 0x10, RZ ;  /* 0x00000010dbdb7819 */ /* 0x000fe400000006ff */
[----:B------:R-:W-:-:S05]  /*5bc0*/  SHF.L.U32 R3, R3, 0x10, RZ ;  /* 0x0000001003037819 */ /* 0x000fca00000006ff */
[----:B------:R-:W-:Y:S01]  /*5bd0*/  FADD.FTZ R219, R219, R3 ;  /* 0x00000003dbdb7221 */ /* 0x000fe20000010000 */
[----:B------:R-:W-:Y:S06]  /*5be0*/  BRA `(.L_x_17476) ;  /* 0x0000000000887947 */ /* 0x000fec0003800000 */
.L_x_17474:
[----:B------:R-:W-:Y:S05]  /*5bf0*/  @!P0 BRA `(.L_x_17477) ;  /* 0x0000000000548947 */ /* 0x000fea0003800000 */
[C---:B-----5:R-:W-:Y:S02]  /*5c00*/  PRMT R3, R216.reuse, 0x7632, R3 ;  /* 0x00007632d8037816 */ /* 0x060fe40000000003 */
[----:B-1----:R-:W-:Y:S02]  /*5c10*/  SHF.L.U32 R180, R216, 0x10, RZ ;  /* 0x00000010d8b47819 */ /* 0x002fe400000006ff */
        /* <DEDUP_REMOVED lines=19> */
.L_x_17477:
[C---:B-----5:R-:W-:Y:S02]  /*5d50*/  PRMT R3, R217.reuse, 0x7632, R3 ;  /* 0x00007632d9037816 */ /* 0x060fe40000000003 */
[----:B------:R-:W-:Y:S02]  /*5d60*/  SHF.L.U32 R182, R217, 0x10, RZ ;  /* 0x00000010d9b67819 */ /* 0x000fe400000006ff */
[----:B-1----:R-:W-:Y:S02]  /*5d70*/  PRMT R181, R216, 0x7632, R181 ;  /* 0x00007632d8b57816 */ /* 0x002fe400000000b5 */
[----:B------:R-:W-:Y:S02]  /*5d80*/  PRMT R217, R218, 0x7632, R217 ;  /* 0x00007632dad97816 */ /* 0x000fe400000000d9 */
[----:B------:R-:W-:Y:S02]  /*5d90*/  PRMT R244, R219, 0x7632, R244 ;  /* 0x00007632dbf47816 */ /* 0x000fe400000000f4 */
[----:B------:R-:W-:-:S02]  /*5da0*/  SHF.L.U32 R180, R216, 0x10, RZ ;  /* 0x00000010d8b47819 */ /* 0x000fc400000006ff */
[----:B------:R-:W-:Y:S02]  /*5db0*/  SHF.L.U32 R216, R218, 0x10, RZ ;  /* 0x00000010dad87819 */ /* 0x000fe400000006ff */
[----:B------:R-:W-:Y:S02]  /*5dc0*/  SHF.L.U32 R218, R219, 0x10, RZ ;  /* 0x00000010dbda7819 */ /* 0x000fe400000006ff */
[----:B------:R-:W-:Y:S02]  /*5dd0*/  SHF.L.U32 R181, R181, 0x10, RZ ;  /* 0x00000010b5b57819 */ /* 0x000fe400000006ff */
[----:B------:R-:W-:Y:S02]  /*5de0*/  SHF.L.U32 R183, R3, 0x10, RZ ;  /* 0x0000001003b77819 */ /* 0x000fe400000006ff */
[----:B------:R-:W-:Y:S02]  /*5df0*/  SHF.L.U32 R217, R217, 0x10, RZ ;  /* 0x00000010d9d97819 */ /* 0x000fe400000006ff */
[----:B------:R-:W-:-:S07]  /*5e00*/  SHF.L.U32 R219, R244, 0x10, RZ ;  /* 0x00000010f4db7819 */ /* 0x000fce00000006ff */
.L_x_17476:
[----:B------:R-:W0:Y:S01]  /*5e10*/  S2R R3, SR_TID.X ;  /* 0x0000000000037919 */ /* 0x000e220000002100 */
[----:B------:R-:W-:Y:S01]  /*5e20*/  IMAD.WIDE.U32 R250, R252, 0x20, R250 ;  /* 0x00000020fcfa7825 */ /* 0x000fe200078e00fa */
[----:B------:R-:W-:-:S04]  /*5e30*/  UMOV UR11, 0xffffffff ;  /* 0xffffffff000b7882 */ /* 0x000fc80000000000 */
[----:B------:R1:W-:Y:S04]  /*5e40*/  STG.E.128 desc[UR6][R250.64], R180 ;  /* 0x000000b4fa007986 */ /* 0x0003e8000c101d06 */
        /* <DEDUP_REMOVED lines=216> */
.L_x_17491:
[----:B------:R2:W-:Y:S01]  /*6bd0*/  STL.64 [R1+0x1a8], R106 ;  /* 0x0001a86a01007387 */ /* 0x0005e20000100a00 */
[----:B------:R-:W3:Y:S03]  /*6be0*/  LDC R251, c[0x0][0x400] ;  /* 0x00010000fffb7b82 */ /* 0x000ee60000000800 */
[----:B------:R4:W-:Y:S04]  /*6bf0*/  STL.64 [R1+0x1a0], R178 ;  /* 0x0001a0b201007387 */ /* 0x0009e80000100a00 */
[----:B------:R-:W-:Y:S04]  /*6c00*/  STL [R1+0x19c], R177 ;  /* 0x00019cb101007387 */ /* 0x000fe80000100800 */
[----:B------:R-:W-:Y:S01]  /*6c10*/  STL [R1+0x198], R176 ;  /* 0x000198b001007387 */ /* 0x000fe20000100800 */
[----:B01----:R-:W-:Y:S01]  /*6c20*/  FADD.FTZ R3, R3, R244 ;  /* 0x000000f403037221 */ /* 0x003fe20000010000 */
[----:B------:R-:W-:Y:S01]  /*6c30*/  ISETP.NE.AND P2, PT, RZ, UR9, PT ;  /* 0x00000009ff007c0c */ /* 0x000fe2000bf45270 */
[----:B--2---:R-:W0:Y:S01]  /*6c40*/  @!P0 LDC.64 R106, c[0x0][0x3c0] ;  /* 0x0000f000ff6a8b82 */ /* 0x004e220000000a00 */
[----:B------:R-:W-:Y:S04]  /*6c50*/  STL [R1+0x194], R175 ;  /* 0x000194af01007387 */ /* 0x000fe80000100800 */
[----:B------:R-:W-:Y:S03]  /*6c60*/  STL [R1+0x190], R174 ;  /* 0x000190ae01007387 */ /* 0x000fe60000100800 */
[----:B----4-:R-:W1:Y:S01]  /*6c70*/  @!P0 LDC.64 R178, c[0x0][0x3c8] ;  /* 0x0000f200ffb28b82 */ /* 0x010e620000000a00 */
[----:B------:R-:W-:Y:S04]  /*6c80*/  STL [R1+0x18c], R173 ;  /* 0x00018cad01007387 */ /* 0x000fe80000100800 */
[----:B------:R-:W-:Y:S04]  /*6c90*/  STL [R1+0x188], R172 ;  /* 0x000188ac01007387 */ /* 0x000fe80000100800 */
[----:B------:R-:W-:Y:S04]  /*6ca0*/  STL [R1+0x184], R171 ;  /* 0x000184ab01007387 */ /* 0x000fe80000100800 */
[----:B------:R-:W-:Y:S04]  /*6cb0*/  STL [R1+0x180], R170 ;  /* 0x000180aa01007387 */ /* 0x000fe80000100800 */
[----:B------:R-:W-:Y:S04]  /*6cc0*/  STL [R1+0x17c], R169 ;  /* 0x00017ca901007387 */ /* 0x000fe80000100800 */
[----:B------:R2:W-:Y:S04]  /*6cd0*/  STL [R1+0x178], R168 ;  /* 0x000178a801007387 */ /* 0x0005e80000100800 */
[----:B--2---:R-:W0:Y:S01]  /*6ce0*/  LDL.LU R168, [R1+0x4] ;  /* 0x0000040001a87983 */ /* 0x004e220000300800 */
[----:B------:R-:W-:Y:S01]  /*6cf0*/  FMUL.FTZ R244, R250, R250 ;  /* 0x000000fafaf47220 */ /* 0x000fe20000410000 */
[----:B---3--:R-:W-:-:S02]  /*6d00*/  FFMA.FTZ R3, R3, R251, UR10 ;  /* 0x0000000a03037e23 */ /* 0x008fc400080100fb */
[----:B------:R-:W2:Y:S02]  /*6d10*/  LDL R251, [R1+0x68] ;  /* 0x0000680001fb7983 */ /* 0x000ea40000100800 */
[----:B------:R-:W-:Y:S02]  /*6d20*/  FSEL R244, R244, RZ, P2 ;  /* 0x000000fff4f47208 */ /* 0x000fe40001000000 */
[----:B------:R-:W3:Y:S03]  /*6d30*/  LDL R177, [R1+0x7c] ;  /* 0x00007c0001b17983 */ /* 0x000ee60000100800 */
[----:B------:R-:W-:Y:S01]  /*6d40*/  FADD.FTZ R3, R3, R244 ;  /* 0x000000f403037221 */ /* 0x000fe20000010000 */
[----:B------:R-:W3:Y:S04]  /*6d50*/  LDL R176, [R1+0x6c] ;  /* 0x00006c0001b07983 */ /* 0x000ee80000100800 */
[----:B------:R-:W4:Y:S01]  /*6d60*/  LDL R175, [R1+0x80] ;  /* 0x0000800001af7983 */ /* 0x000f220000100800 */
[----:B------:R-:W1:Y:S01]  /*6d70*/  MUFU.RSQ R3, R3 ;  /* 0x0000000300037308 */ /* 0x000e620000001400 */
[----:B------:R-:W-:-:S02]  /*6d80*/  FSEL R244, R250, RZ, !P2 ;  /* 0x000000fffaf47208 */ /* 0x000fc40005000000 */
[----:B------:R-:W4:Y:S04]  /*6d90*/  LDL R174, [R1+0x70] ;  /* 0x0000700001ae7983 */ /* 0x000f280000100800 */
[----:B------:R-:W2:Y:S04]  /*6da0*/  LDL R173, [R1+0x84] ;  /* 0x0000840001ad7983 */ /* 0x000ea80000100800 */
[----:B------:R-:W2:Y:S01]  /*6db0*/  LDL R170, [R1+0x74] ;  /* 0x0000740001aa7983 */ /* 0x000ea20000100800 */
[----:B0-----:R-:W-:-:S04]  /*6dc0*/  @!P0 IMAD.WIDE R106, R168, 0x4, R106 ;  /* 0x00000004a86a8825 */ /* 0x001fc800078e026a */
[----:B-1----:R-:W-:Y:S01]  /*6dd0*/  @!P0 IMAD.WIDE R178, R168, 0x4, R178 ;  /* 0x00000004a8b28825 */ /* 0x002fe200078e02b2 */
[----:B------:R0:W-:Y:S04]  /*6de0*/  @!P0 STG.E desc[UR6][R106.64], R250 ;  /* 0x000000fa6a008986 */ /* 0x0001e8000c101906 */
[----:B------:R1:W-:Y:S04]  /*6df0*/  @!P0 STG.E desc[UR6][R178.64], R3 ;  /* 0x00000003b2008986 */ /* 0x0003e8000c101906 */
[----:B0-----:R-:W2:Y:S04]  /*6e00*/  LDL.LU.64 R106, [R1+0x1a8] ;  /* 0x0001a800016a7983 */ /* 0x001ea80000300a00 */
[----:B-1----:R0:W5:Y:S04]  /*6e10*/  LDL.LU.64 R178, [R1+0x1a0] ;  /* 0x0001a00001b27983 */ /* 0x0021680000300a00 */
[----:B------:R-:W2:Y:S01]  /*6e20*/  LDL R250, [R1+0x78] ;  /* 0x0000780001fa7983 */ /* 0x000ea20000100800 */
[C---:B------:R-:W-:Y:S01]  /*6e30*/  FADD.FTZ R240, -R244.reuse, R240 ;  /* 0x000000f0f4f07221 */ /* 0x040fe20000010100 */
[C---:B------:R-:W-:Y:S01]  /*6e40*/  FADD.FTZ R241, -R244.reuse, R241 ;  /* 0x000000f1f4f17221 */ /* 0x040fe20000010100 */
[C---:B------:R-:W-:Y:S01]  /*6e50*/  FADD.FTZ R242, -R244.reuse, R242 ;  /* 0x000000f2f4f27221 */ /* 0x040fe20000010100 */
[----:B------:R-:W-:Y:S01]  /*6e60*/  FADD.FTZ R243, -R244, R243 ;  /* 0x000000f3f4f37221 */ /* 0x000fe20000010100 */
[C---:B------:R-:W-:Y:S01]  /*6e70*/  FMUL.FTZ R172, R3.reuse, R240 ;  /* 0x000000f003ac7220 */ /* 0x040fe20000410000 */
[C---:B------:R-:W-:Y:S01]  /*6e80*/  FMUL.FTZ R169, R3.reuse, R241 ;  /* 0x000000f103a97220 */ /* 0x040fe20000410000 */
[C---:B------:R-:W-:Y:S01]  /*6e90*/  FMUL.FTZ R171, R3.reuse, R242 ;  /* 0x000000f203ab7220 */ /* 0x040fe20000410000 */
[----:B------:R-:W-:-:S02]  /*6ea0*/  FMUL.FTZ R252, R3, R243 ;  /* 0x000000f303fc7220 */ /* 0x000fc40000410000 */
[----:B---3--:R-:W-:Y:S01]  /*6eb0*/  FFMA.FTZ R240, R169, R176, R177 ;  /* 0x000000b0a9f07223 */ /* 0x008fe200000100b1 */
[----:B----4-:R-:W-:Y:S01]  /*6ec0*/  FFMA.FTZ R243, R171, R174, R175 ;  /* 0x000000aeabf37223 */ /* 0x010fe200000100af */
[----:B--2---:R-:W-:Y:S01]  /*6ed0*/  FFMA.FTZ R242, R252, R170, R173 ;  /* 0x000000aafcf27223 */ /* 0x004fe200000100ad */
[----:B------:R-:W2:Y:S04]  /*6ee0*/  LDL R177, [R1+0x88] ;  /* 0x0000880001b17983 */ /* 0x000ea80000100800 */
[----:B------:R-:W3:Y:S04]  /*6ef0*/  LDL R176, [R1+0x8c] ;  /* 0x00008c0001b07983 */ /* 0x000ee80000100800 */
[----:B------:R-:W4:Y:S04]  /*6f00*/  LDL R175, [R1+0x90] ;  /* 0x0000900001af7983 */ /* 0x000f280000100800 */
[----:B------:R-:W4:Y:S04]  /*6f10*/  LDL R174, [R1+0x60] ;  /* 0x0000600001ae7983 */ /* 0x000f280000100800 */
[----:B------:R-:W3:Y:S04]  /*6f20*/  LDL R173, [R1+0x40] ;  /* 0x0000400001ad7983 */ /* 0x000ee80000100800 */
[----:B------:R-:W3:Y:S01]  /*6f30*/  LDL R170, [R1+0x4c] ;  /* 0x00004c0001aa7983 */ /* 0x000ee20000100800 */
[----:B------:R-:W-:-:S05]  /*6f40*/  FFMA.FTZ R241, R172, R251, R250 ;  /* 0x000000fbacf17223 */ /* 0x000fca00000100fa */
[----:B------:R-:W-:Y:S02]  /*6f50*/  F2FP.BF16.F32.PACK_AB R240, R240, R241 ;  /* 0x000000f1f0f0723e */ /* 0x000fe400000010ff */
[----:B------:R-:W-:Y:S01]  /*6f60*/  F2FP.BF16.F32.PACK_AB R241, R242, R243 ;  /* 0x000000f3f2f1723e */ /* 0x000fe200000010ff */
[C---:B------:R-:W-:Y:S01]  /*6f70*/  FADD.FTZ R243, -R244.reuse, R188 ;  /* 0x000000bcf4f37221 */ /* 0x040fe20000010100 */
[C---:B------:R-:W-:Y:S01]  /*6f80*/  FADD.FTZ R242, -R244.reuse, R189 ;  /* 0x000000bdf4f27221 */ /* 0x040fe20000010100 */
[C---:B------:R-:W-:Y:S01]  /*6f90*/  FADD.FTZ R189, -R244.reuse, R190 ;  /* 0x000000bef4bd7221 */ /* 0x040fe20000010100 */
[----:B------:R-:W-:-:S03]  /*6fa0*/  FADD.FTZ R188, -R244, R191 ;  /* 0x000000bff4bc7221 */ /* 0x000fc60000010100 */
[C---:B------:R-:W-:Y:S01]  /*6fb0*/  FMUL.FTZ R191, R3.reuse, R189 ;  /* 0x000000bd03bf7220 */ /* 0x040fe20000410000 */
[C---:B------:R-:W-:Y:S01]  /*6fc0*/  FMUL.FTZ R250, R3.reuse, R188 ;  /* 0x000000bc03fa7220 */ /* 0x040fe20000410000 */
[----:B------:R-:W2:Y:S01]  /*6fd0*/  LDL R189, [R1+0x58] ;  /* 0x0000580001bd7983 */ /* 0x000ea20000100800 */
[----:B------:R-:W-:-:S03]  /*6fe0*/  FMUL.FTZ R251, R3, R243 ;  /* 0x000000f303fb7220 */ /* 0x000fc60000410000 */
[----:B------:R-:W3:Y:S01]  /*6ff0*/  LDL R188, [R1+0x5c] ;  /* 0x00005c0001bc7983 */ /* 0x000ee20000100800 */
[----:B------:R-:W-:-:S03]  /*7000*/  FMUL.FTZ R190, R3, R242 ;  /* 0x000000f203be7220 */ /* 0x000fc60000410000 */
[----:B------:R-:W3:Y:S04]  /*7010*/  LDL R243, [R1+0x64] ;  /* 0x0000640001f37983 */ /* 0x000ee80000100800 */
[----:B------:R-:W3:Y:S01]  /*7020*/  LDL R242, [R1+0x94] ;  /* 0x0000940001f27983 */ /* 0x000ee20000100800 */
[----:B----4-:R-:W-:Y:S01]  /*7030*/  FFMA.FTZ R174, R191, R174, R175 ;  /* 0x000000aebfae7223 */ /* 0x010fe200000100af */
[----:B--2---:R-:W-:Y:S02]  /*7040*/  FFMA.FTZ R189, R251, R189, R177 ;  /* 0x000000bdfbbd7223 */ /* 0x004fe400000100b1 */
[----:B------:R0:W5:Y:S01]  /*7050*/  LDL.LU R177, [R1+0x19c] ;  /* 0x00019c0001b17983 */ /* 0x0001620000300800 */
[----:B---3--:R-:W-:-:S03]  /*7060*/  FFMA.FTZ R188, R190, R188, R176 ;  /* 0x000000bcbebc7223 */ /* 0x008fc600000100b0 */
[----:B------:R0:W5:Y:S04]  /*7070*/  LDL.LU R176, [R1+0x198] ;  /* 0x0001980001b07983 */ /* 0x0001680000300800 */
[----:B------:R0:W5:Y:S01]  /*7080*/  LDL.LU R175, [R1+0x194] ;  /* 0x0001940001af7983 */ /* 0x0001620000300800 */
[----:B------:R-:W-:Y:S01]  /*7090*/  FFMA.FTZ R243, R250, R243, R242 ;  /* 0x000000f3faf37223 */ /* 0x000fe200000100f2 */
[----:B------:R-:W-:Y:S02]  /*70a0*/  F2FP.BF16.F32.PACK_AB R242, R188, R189 ;  /* 0x000000bdbcf2723e */ /* 0x000fe400000010ff */
[----:B------:R-:W1:Y:S02]  /*70b0*/  LDC.64 R188, c[0x0][0x428] ;  /* 0x00010a00ffbc7b82 */ /* 0x000e640000000a00 */
[----:B------:R-:W-:-:S02]  /*70c0*/  F2FP.BF16.F32.PACK_AB R243, R243, R174 ;  /* 0x000000aef3f3723e */ /* 0x000fc400000010ff */
[----:B------:R0:W5:Y:S01]  /*70d0*/  LDL.LU R174, [R1+0x190] ;  /* 0x0001900001ae7983 */ /* 0x0001620000300800 */
        /* <DEDUP_REMOVED lines=8> */
[----:B------:R-:W-:-:S03]  /*7160*/  FFMA.FTZ R191, R191, R173, R162 ;  /* 0x000000adbfbf7223 */ /* 0x000fc600000100a2 */
[----:B------:R0:W5:Y:S01]  /*7170*/  LDL.LU R173, [R1+0x18c] ;  /* 0x00018c0001ad7983 */ /* 0x0001620000300800 */
[----:B--2---:R-:W-:-:S05]  /*7180*/  FFMA.FTZ R188, R250, R188, R163 ;  /* 0x000000bcfabc7223 */ /* 0x004fca00000100a3 */
[----:B------:R-:W-:Y:S01]  /*7190*/  F2FP.BF16.F32.PACK_AB R191, R188, R191 ;  /* 0x000000bfbcbf723e */ /* 0x000fe200000010ff */
[----:B---3--:R-:W-:Y:S01]  /*71a0*/  FFMA.FTZ R188, R172, R240, R164 ;  /* 0x000000f0acbc7223 */ /* 0x008fe200000100a4 */
[----:B----4-:R-:W-:Y:S01]  /*71b0*/  FFMA.FTZ R240, R251, R241, R160 ;  /* 0x000000f1fbf07223 */ /* 0x010fe200000100a0 */
[----:B------:R0:W5:Y:S01]  /*71c0*/  LDL.LU R172, [R1+0x188] ;  /* 0x0001880001ac7983 */ /* 0x0001620000300800 */
[----:B------:R-:W1:Y:S01]  /*71d0*/  LDC.64 R250, c[0x0][0x430] ;  /* 0x00010c00fffa7b82 */ /* 0x000e620000000a00 */
[----:B------:R-:W-:Y:S02]  /*71e0*/  FFMA.FTZ R189, R171, R189, R166 ;  /* 0x000000bdabbd7223 */ /* 0x000fe400000100a6 */
[----:B------:R0:W5:Y:S01]  /*71f0*/  LDL.LU R171, [R1+0x184] ;  /* 0x0001840001ab7983 */ /* 0x0001620000300800 */
[----:B------:R-:W-:Y:S01]  /*7200*/  FFMA.FTZ R190, R190, R242, R161 ;  /* 0x000000f2bebe7223 */ /* 0x000fe200000100a1 */
[----:B------:R-:W-:Y:S02]  /*7210*/  FFMA.FTZ R242, R169, R170, R165 ;  /* 0x000000aaa9f27223 */ /* 0x000fe400000100a5 */
[----:B------:R-:W2:Y:S01]  /*7220*/  LDL R170, [R1+0x98] ;  /* 0x0000980001aa7983 */ /* 0x000ea20000100800 */
[----:B------:R-:W-:Y:S01]  /*7230*/  FFMA.FTZ R241, R252, R243, R167 ;  /* 0x000000f3fcf17223 */ /* 0x000fe200000100a7 */
[----:B------:R-:W-:-:S02]  /*7240*/  F2FP.BF16.F32.PACK_AB R190, R190, R240 ;  /* 0x000000f0bebe723e */ /* 0x000fc400000010ff */
[----:B------:R-:W-:Y:S01]  /*7250*/  F2FP.BF16.F32.PACK_AB R188, R242, R188 ;  /* 0x000000bcf2bc723e */ /* 0x000fe200000010ff */
[----:B------:R-:W3:Y:S01]  /*7260*/  LDL R169, [R1+0x9c] ;  /* 0x00009c0001a97983 */ /* 0x000ee20000100800 */
[----:B------:R-:W-:-:S03]  /*7270*/  F2FP.BF16.F32.PACK_AB R189, R241, R189 ;  /* 0x000000bdf1bd723e */ /* 0x000fc600000010ff */
[----:B------:R-:W4:Y:S04]  /*7280*/  LDL R252, [R1+0x1c] ;  /* 0x00001c0001fc7983 */ /* 0x000f280000100800 */
[----:B------:R-:W4:Y:S01]  /*7290*/  LDL R243, [R1+0xb4] ;  /* 0x0000b40001f37983 */ /* 0x000f220000100800 */
[----:B-1----:R-:W-:-:S04]  /*72a0*/  IMAD.WIDE.U32 R240, R2, 0x10, R250 ;  /* 0x0000001002f07825 */ /* 0x002fc800078e00fa */
[C---:B------:R-:W-:Y:S01]  /*72b0*/  FADD.FTZ R2, -R244.reuse, R236 ;  /* 0x000000ecf4027221 */ /* 0x040fe20000010100 */
[----:B------:R-:W4:Y:S04]  /*72c0*/  LDL R251, [R1+0xb0] ;  /* 0x0000b00001fb7983 */ /* 0x000f280000100800 */
[----:B------:R1:W-:Y:S04]  /*72d0*/  STG.E.128 desc[UR6][R240.64], R188 ;  /* 0x000000bcf0007986 */ /* 0x0003e8000c101d06 */
[----:B------:R-:W4:Y:S04]  /*72e0*/  LDL R250, [R1+0x20] ;  /* 0x0000200001fa7983 */ /* 0x000f280000100800 */
[----:B------:R-:W4:Y:S01]  /*72f0*/  LDL R242, [R1+0x24] ;  /* 0x0000240001f27983 */ /* 0x000f220000100800 */
[C---:B-1----:R-:W-:Y:S01]  /*7300*/  FADD.FTZ R189, -R244.reuse, R238 ;  /* 0x000000eef4bd7221 */ /* 0x042fe20000010100 */
[C---:B------:R-:W-:Y:S01]  /*7310*/  FADD.FTZ R190, -R244.reuse, R239 ;  /* 0x000000eff4be7221 */ /* 0x040fe20000010100 */
[----:B------:R-:W-:Y:S01]  /*7320*/  FADD.FTZ R188, -R244, R237 ;  /* 0x000000edf4bc7221 */ /* 0x000fe20000010100 */
[----:B------:R-:W3:Y:S01]  /*7330*/  LDL R191, [R1+0x2c] ;  /* 0x00002c0001bf7983 */ /* 0x000ee20000100800 */
[C---:B------:R-:W-:Y:S01]  /*7340*/  FMUL.FTZ R237, R3.reuse, R189 ;  /* 0x000000bd03ed7220 */ /* 0x040fe20000410000 */
[C---:B------:R-:W-:Y:S01]  /*7350*/  FMUL.FTZ R238, R3.reuse, R190 ;  /* 0x000000be03ee7220 */ /* 0x040fe20000410000 */
[C---:B------:R-:W-:Y:S01]  /*7360*/  FMUL.FTZ R236, R3.reuse, R188 ;  /* 0x000000bc03ec7220 */ /* 0x040fe20000410000 */
[----:B------:R-:W2:Y:S04]  /*7370*/  LDL R189, [R1+0x30] ;  /* 0x0000300001bd7983 */ /* 0x000ea80000100800 */
[----:B------:R-:W2:Y:S04]  /*7380*/  LDL R190, [R1+0xa0] ;  /* 0x0000a00001be7983 */ /* 0x000ea80000100800 */
[----:B------:R-:W4:Y:S04]  /*7390*/  LDL R240, [R1+0x34] ;  /* 0x0000340001f07983 */ /* 0x000f280000100800 */
[----:B------:R-:W4:Y:S04]  /*73a0*/  LDL R239, [R1+0xa4] ;  /* 0x0000a40001ef7983 */ /* 0x000f280000100800 */
[----:B------:R-:W4:Y:S01]  /*73b0*/  LDL R188, [R1+0x28] ;  /* 0x0000280001bc7983 */ /* 0x000f220000100800 */
[----:B------:R-:W-:-:S03]  /*73c0*/  FMUL.FTZ R2, R3, R2 ;  /* 0x0000000203027220 */ /* 0x000fc60000410000 */
[----:B------:R-:W4:Y:S01]  /*73d0*/  LDL R241, [R1+0xac] ;  /* 0x0000ac0001f17983 */ /* 0x000f220000100800 */
[----:B---3--:R-:W-:Y:S01]  /*73e0*/  FFMA.FTZ R191, R236, R191, R169 ;  /* 0x000000bfecbf7223 */ /* 0x008fe200000100a9 */
[----:B--2---:R-:W-:Y:S01]  /*73f0*/  FFMA.FTZ R189, R237, R189, R190 ;  /* 0x000000bdedbd7223 */ /* 0x004fe200000100be */
[----:B----4-:R-:W-:Y:S01]  /*7400*/  FFMA.FTZ R190, R238, R240, R239 ;  /* 0x000000f0eebe7223 */ /* 0x010fe200000100ef */
[----:B------:R-:W-:-:S04]  /*7410*/  FFMA.FTZ R188, R2, R188, R170 ;  /* 0x000000bc02bc7223 */ /* 0x000fc800000100aa */
[----:B------:R-:W-:Y:S01]  /*7420*/  F2FP.BF16.F32.PACK_AB R189, R190, R189 ;  /* 0x000000bdbebd723e */ /* 0x000fe200000010ff */
[C---:B------:R-:W-:Y:S01]  /*7430*/  FADD.FTZ R190, -R244.reuse, R232 ;  /* 0x000000e8f4be7221 */ /* 0x040fe20000010100 */
[----:B------:R0:W5:Y:S01]  /*7440*/  LDL.LU R170, [R1+0x180] ;  /* 0x0001800001aa7983 */ /* 0x0001620000300800 */
[----:B------:R-:W-:Y:S01]  /*7450*/  F2FP.BF16.F32.PACK_AB R188, R191, R188 ;  /* 0x000000bcbfbc723e */ /* 0x000fe200000010ff */
[C---:B------:R-:W-:Y:S01]  /*7460*/  FADD.FTZ R191, -R244.reuse, R233 ;  /* 0x000000e9f4bf7221 */ /* 0x040fe20000010100 */
[C---:B------:R-:W-:Y:S01]  /*7470*/  FADD.FTZ R232, -R244.reuse, R234 ;  /* 0x000000eaf4e87221 */ /* 0x040fe20000010100 */
[----:B------:R-:W-:Y:S01]  /*7480*/  FADD.FTZ R233, -R244, R235 ;  /* 0x000000ebf4e97221 */ /* 0x000fe20000010100 */
[----:B------:R0:W5:Y:S01]  /*7490*/  LDL.LU R169, [R1+0x17c] ;  /* 0x00017c0001a97983 */ /* 0x0001620000300800 */
[C---:B------:R-:W-:Y:S01]  /*74a0*/  FMUL.FTZ R234, R3.reuse, R190 ;  /* 0x000000be03ea7220 */ /* 0x040fe20000410000 */
[C---:B------:R-:W-:Y:S02]  /*74b0*/  FMUL.FTZ R235, R3.reuse, R191 ;  /* 0x000000bf03eb7220 */ /* 0x040fe40000410000 */
[----:B------:R-:W2:Y:S04]  /*74c0*/  LDL R190, [R1+0x18] ;  /* 0x0000180001be7983 */ /* 0x000ea80000100800 */
[----:B------:R-:W2:Y:S01]  /*74d0*/  LDL R191, [R1+0xa8] ;  /* 0x0000a80001bf7983 */ /* 0x000ea20000100800 */
[C---:B------:R-:W-:Y:S01]  /*74e0*/  FMUL.FTZ R240, R3.reuse, R232 ;  /* 0x000000e803f07220 */ /* 0x040fe20000410000 */
[----:B------:R-:W-:Y:S01]  /*74f0*/  FMUL.FTZ R239, R3, R233 ;  /* 0x000000e903ef7220 */ /* 0x000fe20000410000 */
[----:B------:R-:W-:-:S02]  /*7500*/  FFMA.FTZ R233, R235, R252, R241 ;  /* 0x000000fcebe97223 */ /* 0x000fc400000100f1 */
        /* <DEDUP_REMOVED lines=10> */
[----:B-1----:R-:W-:Y:S02]  /*75b0*/  IMAD.WIDE.U32 R232, R245, 0x10, R250 ;  /* 0x00000010f5e87825 */ /* 0x002fe400078e00fa */
[----:B------:R-:W2:Y:S04]  /*75c0*/  LDL R250, [R1+0xbc] ;  /* 0x0000bc0001fa7983 */ /* 0x000ea80000100800 */
[----:B------:R1:W-:Y:S04]  /*75d0*/  STG.E.128 desc[UR6][R232.64], R188 ;  /* 0x000000bce8007986 */ /* 0x0003e8000c101d06 */
[----:B------:R-:W2:Y:S04]  /*75e0*/  LDL R251, [R1+0xb8] ;  /* 0x0000b80001fb7983 */ /* 0x000ea80000100800 */
[----:B-1----:R-:W3:Y:S04]  /*75f0*/  LDL R232, [R1+0x8] ;  /* 0x0000080001e87983 */ /* 0x002ee80000100800 */
[----:B------:R-:W4:Y:S01]  /*7600*/  LDL R233, [R1+0x10] ;  /* 0x0000100001e97983 */ /* 0x000f220000100800 */
[----:B------:R-:W-:Y:S01]  /*7610*/  FFMA.FTZ R191, R240, R54, R154 ;  /* 0x00000036f0bf7223 */ /* 0x000fe2000001009a */
[----:B------:R-:W-:Y:S01]  /*7620*/  FFMA.FTZ R188, R239, R55, R155 ;  /* 0x00000037efbc7223 */ /* 0x000fe2000001009b */
[----:B------:R-:W-:-:S02]  /*7630*/  FFMA.FTZ R190, R234, R52, R152 ;  /* 0x00000034eabe7223 */ /* 0x000fc40000010098 */
[----:B------:R-:W2:Y:S02]  /*7640*/  LDL R234, [R1+0xd4] ;  /* 0x0000d40001ea7983 */ /* 0x000ea40000100800 */
[----:B------:R-:W-:Y:S01]  /*7650*/  F2FP.BF16.F32.PACK_AB R191, R188, R191 ;  /* 0x000000bfbcbf723e */ /* 0x000fe200000010ff */
[----:B------:R-:W-:Y:S02]  /*7660*/  FFMA.FTZ R188, R235, R53, R153 ;  /* 0x00000035ebbc7223 */ /* 0x000fe40000010099 */
[----:B------:R-:W2:Y:S03]  /*7670*/  LDL R235, [R1+0xd0] ;  /* 0x0000d00001eb7983 */ /* 0x000ea60000100800 */
[----:B------:R-:W-:Y:S01]  /*7680*/  F2FP.BF16.F32.PACK_AB R190, R188, R190 ;  /* 0x000000bebcbe723e */ /* 0x000fe200000010ff */
[----:B---3--:R-:W-:Y:S01]  /*7690*/  FFMA.FTZ R2, R2, R232, R156 ;  /* 0x000000e802027223 */ /* 0x008fe2000001009c */
[----:B------:R-:W-:-:S02]  /*76a0*/  FFMA.FTZ R232, R238, R252, R159 ;  /* 0x000000fceee87223 */ /* 0x000fc4000001009f */
[----:B------:R-:W3:Y:S01]  /*76b0*/  LDL R238, [R1+0xc8] ;  /* 0x0000c80001ee7983 */ /* 0x000ee20000100800 */
[----:B----4-:R-:W-:Y:S01]  /*76c0*/  FFMA.FTZ R189, R237, R233, R158 ;  /* 0x000000e9edbd7223 */ /* 0x010fe2000001009e */
[----:B------:R-:W-:Y:S02]  /*76d0*/  FFMA.FTZ R233, R236, R241, R157 ;  /* 0x000000f1ece97223 */ /* 0x000fe4000001009d */
[----:B------:R-:W1:Y:S01]  /*76e0*/  LDC.64 R240, c[0x0][0x430] ;  /* 0x00010c00fff07b82 */ /* 0x000e620000000a00 */
[----:B------:R-:W4:Y:S01]  /*76f0*/  LDL R237, [R1+0xcc] ;  /* 0x0000cc0001ed7983 */ /* 0x000f220000100800 */
[----:B------:R-:W-:Y:S02]  /*7700*/  F2FP.BF16.F32.PACK_AB R189, R232, R189 ;  /* 0x000000bde8bd723e */ /* 0x000fe400000010ff */
[----:B------:R-:W-:Y:S01]  /*7710*/  F2FP.BF16.F32.PACK_AB R188, R233, R2 ;  /* 0x00000002e9bc723e */ /* 0x000fe200000010ff */
[----:B------:R-:W-:Y:S01]  /*7720*/  FADD.FTZ R2, -R244, R228 ;  /* 0x000000e4f4027221 */ /* 0x000fe20000010100 */
[----:B------:R-:W4:Y:S01]  /*7730*/  LDL R252, [R1+0xe0] ;  /* 0x0000e00001fc7983 */ /* 0x000f220000100800 */
[----:B-1----:R-:W-:-:S04]  /*7740*/  IMAD.WIDE.U32 R232, R245, 0x10, R240 ;  /* 0x00000010f5e87825 */ /* 0x002fc800078e00f0 */
[----:B------:R-:W-:Y:S01]  /*7750*/  FMUL.FTZ R2, R3, R2 ;  /* 0x0000000203027220 */ /* 0x000fe20000410000 */
[----:B------:R-:W4:Y:S04]  /*7760*/  LDL R245, [R1+0xec] ;  /* 0x0000ec0001f57983 */ /* 0x000f280000100800 */
[----:B------:R1:W-:Y:S02]  /*7770*/  STG.E.128 desc[UR6][R232.64], R188 ;  /* 0x000000bce8007986 */ /* 0x0003e4000c101d06 */
[----:B-1----:R-:W-:-:S04]  /*7780*/  FADD.FTZ R188, -R244, R229 ;  /* 0x000000e5f4bc7221 */ /* 0x002fc80000010100 */
[----:B------:R-:W-:-:S04]  /*7790*/  FMUL.FTZ R228, R3, R188 ;  /* 0x000000bc03e47220 */ /* 0x000fc80000410000 */
[----:B--2---:R-:W-:Y:S02]  /*77a0*/  FFMA.FTZ R191, R228, R5, R250 ;  /* 0x00000005e4bf7223 */ /* 0x004fe400000100fa */
[----:B------:R-:W2:Y:S01]  /*77b0*/  LDL R250, [R1+0xe8] ;  /* 0x0000e80001fa7983 */ /* 0x000ea20000100800 */
[C---:B------:R-:W-:Y:S01]  /*77c0*/  FADD.FTZ R189, -R244.reuse, R230 ;  /* 0x000000e6f4bd7221 */ /* 0x040fe20000010100 */
[----:B------:R-:W-:-:S03]  /*77d0*/  FADD.FTZ R190, -R244, R231 ;  /* 0x000000e7f4be7221 */ /* 0x000fc60000010100 */
[C---:B------:R-:W-:Y:S01]  /*77e0*/  FMUL.FTZ R230, R3.reuse, R189 ;  /* 0x000000bd03e67220 */ /* 0x040fe20000410000 */
[----:B------:R-:W-:Y:S01]  /*77f0*/  FMUL.FTZ R229, R3, R190 ;  /* 0x000000be03e57220 */ /* 0x000fe20000410000 */
[----:B------:R-:W-:Y:S02]  /*7800*/  FFMA.FTZ R188, R2, R4, R251 ;  /* 0x0000000402bc7223 */ /* 0x000fe400000100fb */
[----:B------:R-:W-:Y:S01]  /*7810*/  FFMA.FTZ R189, R230, R6, R243 ;  /* 0x00000006e6bd7223 */ /* 0x000fe200000100f3 */
[----:B------:R-:W-:Y:S01]  /*7820*/  FFMA.FTZ R190, R229, R7, R242 ;  /* 0x00000007e5be7223 */ /* 0x000fe200000100f2 */
[----:B------:R-:W2:Y:S01]  /*7830*/  LDL R251, [R1+0xe4] ;  /* 0x0000e40001fb7983 */ /* 0x000ea20000100800 */
[----:B------:R-:W-:-:S03]  /*7840*/  F2FP.BF16.F32.PACK_AB R188, R191, R188 ;  /* 0x000000bcbfbc723e */ /* 0x000fc600000010ff */
[----:B------:R-:W-:Y:S01]  /*7850*/  F2FP.BF16.F32.PACK_AB R189, R190, R189 ;  /* 0x000000bdbebd723e */ /* 0x000fe200000010ff */
[C---:B------:R-:W-:Y:S01]  /*7860*/  FADD.FTZ R190, -R244.reuse, R224 ;  /* 0x000000e0f4be7221 */ /* 0x040fe20000010100 */
[C---:B------:R-:W-:Y:S01]  /*7870*/  FADD.FTZ R191, -R244.reuse, R225 ;  /* 0x000000e1f4bf7221 */ /* 0x040fe20000010100 */
[C---:B------:R-:W-:Y:S01]  /*7880*/  FADD.FTZ R225, -R244.reuse, R227 ;  /* 0x000000e3f4e17221 */ /* 0x040fe20000010100 */
[----:B------:R-:W2:Y:S01]  /*7890*/  LDL R242, [R1+0xf4] ;  /* 0x0000f40001f27983 */ /* 0x000ea20000100800 */
[C---:B------:R-:W-:Y:S01]  /*78a0*/  FMUL.FTZ R227, R3.reuse, R190 ;  /* 0x000000be03e37220 */ /* 0x040fe20000410000 */
[----:B------:R-:W-:Y:S01]  /*78b0*/  FADD.FTZ R224, -R244, R226 ;  /* 0x000000e2f4e07221 */ /* 0x000fe20000010100 */
[C---:B------:R-:W-:Y:S01]  /*78c0*/  FMUL.FTZ R226, R3.reuse, R191 ;  /* 0x000000bf03e27220 */ /* 0x040fe20000410000 */
[C---:B------:R-:W-:Y:S01]  /*78d0*/  FMUL.FTZ R232, R3.reuse, R225 ;  /* 0x000000e103e87220 */ /* 0x040fe20000410000 */
[----:B------:R-:W2:Y:S01]  /*78e0*/  LDL R243, [R1+0xf0] ;  /* 0x0000f00001f37983 */ /* 0x000ea20000100800 */
[----:B------:R-:W-:-:S02]  /*78f0*/  FMUL.FTZ R231, R3, R224 ;  /* 0x000000e003e77220 */ /* 0x000fc40000410000 */
[----:B------:R-:W-:Y:S02]  /*7900*/  FFMA.FTZ R224, R232, R11, R234 ;  /* 0x0000000be8e07223 */ /* 0x000fe400000100ea */
[----:B------:R-:W-:-:S05]  /*7910*/  FFMA.FTZ R191, R231, R10, R235 ;  /* 0x0000000ae7bf7223 */ /* 0x000fca00000100eb */
[----:B------:R-:W-:Y:S01]  /*7920*/  F2FP.BF16.F32.PACK_AB R191, R224, R191 ;  /* 0x000000bfe0bf723e */ /* 0x000fe200000010ff */
[----:B---3--:R-:W-:Y:S02]  /*7930*/  FFMA.FTZ R190, R227, R8, R238 ;  /* 0x00000008e3be7223 */ /* 0x008fe400000100ee */
[----:B------:R-:W1:Y:S01]  /*7940*/  LDC.64 R238, c[0x0][0x428] ;  /* 0x00010a00ffee7b82 */ /* 0x000e620000000a00 */
[----:B----4-:R-:W-:-:S05]  /*7950*/  FFMA.FTZ R225, R226, R9, R237 ;  /* 0x00000009e2e17223 */ /* 0x010fca00000100ed */
[----:B------:R-:W-:Y:S01]  /*7960*/  F2FP.BF16.F32.PACK_AB R190, R225, R190 ;  /* 0x000000bee1be723e */ /* 0x000fe200000010ff */
[C---:B------:R-:W-:Y:S01]  /*7970*/  FADD.FTZ R237, -R244.reuse, R208 ;  /* 0x000000d0f4ed7221 */ /* 0x040fe20000010100 */
[----:B------:R-:W-:Y:S01]  /*7980*/  FADD.FTZ R208, -R244, R192 ;  /* 0x000000c0f4d07221 */ /* 0x000fe20000010100 */
[----:B-1----:R-:W-:-:S05]  /*7990*/  IMAD.WIDE.U32 R224, R0, 0x10, R238 ;  /* 0x0000001000e07825 */ /* 0x002fca00078e00ee */
[----:B------:R1:W-:Y:S01]  /*79a0*/  STG.E.128 desc[UR6][R224.64], R188 ;  /* 0x000000bce0007986 */ /* 0x0003e2000c101d06 */
[----:B------:R-:W-:Y:S01]  /*79b0*/  FFMA.FTZ R226, R226, R61, R145 ;  /* 0x0000003de2e27223 */ /* 0x000fe20000010091 */
[----:B------:R-:W-:Y:S01]  /*79c0*/  FFMA.FTZ R192, R228, R57, R149 ;  /* 0x00000039e4c07223 */ /* 0x000fe20000010095 */
[----:B-1----:R-:W-:Y:S01]  /*79d0*/  FFMA.FTZ R188, R232, R63, R147 ;  /* 0x0000003fe8bc7223 */ /* 0x002fe20000010093 */
[C---:B------:R-:W-:Y:S01]  /*79e0*/  FADD.FTZ R232, -R244.reuse, R220 ;  /* 0x000000dcf4e87221 */ /* 0x040fe20000010100 */
[C---:B------:R-:W-:Y:S01]  /*79f0*/  FADD.FTZ R225, -R244.reuse, R213 ;  /* 0x000000d5f4e17221 */ /* 0x040fe20000010100 */
[C---:B------:R-:W-:Y:S01]  /*7a00*/  FADD.FTZ R220, -R244.reuse, R205 ;  /* 0x000000cdf4dc7221 */ /* 0x040fe20000010100 */
[----:B------:R-:W-:Y:S01]  /*7a10*/  FADD.FTZ R213, -R244, R206 ;  /* 0x000000cef4d57221 */ /* 0x000fe20000010100 */
[----:B------:R-:W-:Y:S01]  /*7a20*/  FFMA.FTZ R191, R231, R62, R146 ;  /* 0x0000003ee7bf7223 */ /* 0x000fe20000010092 */
[----:B------:R-:W3:Y:S04]  /*7a30*/  LDL R205, [R1+0xdc] ;  /* 0x0000dc0001cd7983 */ /* 0x000ee80000100800 */
[----:B------:R-:W4:Y:S01]  /*7a40*/  LDL R206, [R1+0xd8] ;  /* 0x0000d80001ce7983 */ /* 0x000f220000100800 */
[----:B------:R-:W-:Y:S01]  /*7a50*/  F2FP.BF16.F32.PACK_AB R191, R188, R191 ;  /* 0x000000bfbcbf723e */ /* 0x000fe200000010ff */
[----:B------:R-:W-:Y:S01]  /*7a60*/  FFMA.FTZ R189, R230, R58, R150 ;  /* 0x0000003ae6bd7223 */ /* 0x000fe20000010096 */
[----:B------:R-:W-:Y:S01]  /*7a70*/  FFMA.FTZ R190, R227, R60, R144 ;  /* 0x0000003ce3be7223 */ /* 0x000fe20000010090 */
[----:B------:R-:W-:Y:S01]  /*7a80*/  FFMA.FTZ R224, R229, R59, R151 ;  /* 0x0000003be5e07223 */ /* 0x000fe20000010097 */
[----:B------:R-:W-:Y:S01]  /*7a90*/  FFMA.FTZ R188, R2, R56, R148 ;  /* 0x0000003802bc7223 */ /* 0x000fe20000010094 */
[C---:B------:R-:W-:Y:S01]  /*7aa0*/  FADD.FTZ R230, -R244.reuse, R186 ;  /* 0x000000baf4e67221 */ /* 0x040fe20000010100 */
[----:B------:R-:W-:Y:S01]  /*7ab0*/  FADD.FTZ R229, -R244, R187 ;  /* 0x000000bbf4e57221 */ /* 0x000fe20000010100 */
[----:B------:R-:W-:Y:S01]  /*7ac0*/  F2FP.BF16.F32.PACK_AB R190, R226, R190 ;  /* 0x000000bee2be723e */ /* 0x000fe200000010ff */
[----:B------:R-:W-:Y:S01]  /*7ad0*/  IMAD.WIDE.U32 R186, R0, 0x10, R240 ;  /* 0x0000001000ba7825 */ /* 0x000fe200078e00f0 */
[----:B------:R-:W-:-:S02]  /*7ae0*/  F2FP.BF16.F32.PACK_AB R189, R224, R189 ;  /* 0x000000bde0bd723e */ /* 0x000fc400000010ff */
[----:B------:R-:W-:Y:S01]  /*7af0*/  F2FP.BF16.F32.PACK_AB R188, R192, R188 ;  /* 0x000000bcc0bc723e */ /* 0x000fe200000010ff */
[----:B------:R-:W-:-:S04]  /*7b00*/  FADD.FTZ R224, -R244, R212 ;  /* 0x000000d4f4e07221 */ /* 0x000fc80000010100 */
[----:B------:R1:W-:Y:S02]  /*7b10*/  STG.E.128 desc[UR6][R186.64], R188 ;  /* 0x000000bcba007986 */ /* 0x0003e4000c101d06 */
[----:B-1----:R-:W-:-:S04]  /*7b20*/  FMUL.FTZ R189, R3, R224 ;  /* 0x000000e003bd7220 */ /* 0x002fc80000410000 */
[----:B--2---:R-:W-:Y:S02]  /*7b30*/  FFMA.FTZ R191, R189, R16, R250 ;  /* 0x00000010bdbf7223 */ /* 0x004fe400000100fa */
[----:B------:R-:W2:Y:S01]  /*7b40*/  LDL R250, [R1+0x104] ;  /* 0x0001040001fa7983 */ /* 0x000ea20000100800 */
[C---:B------:R-:W-:Y:S01]  /*7b50*/  FADD.FTZ R231, -R244.reuse, R221 ;  /* 0x000000ddf4e77221 */ /* 0x040fe20000010100 */
[C---:B------:R-:W-:Y:S01]  /*7b60*/  FADD.FTZ R2, -R244.reuse, R184 ;  /* 0x000000b8f4027221 */ /* 0x040fe20000010100 */
[C---:B------:R-:W-:Y:S01]  /*7b70*/  FADD.FTZ R184, -R244.reuse, R185 ;  /* 0x000000b9f4b87221 */ /* 0x040fe20000010100 */
[C---:B------:R-:W-:Y:S01]  /*7b80*/  FMUL.FTZ R185, R3.reuse, R232 ;  /* 0x000000e803b97220 */ /* 0x040fe20000410000 */
[C---:B------:R-:W-:Y:S01]  /*7b90*/  FMUL.FTZ R186, R3.reuse, R231 ;  /* 0x000000e703ba7220 */ /* 0x040fe20000410000 */
[C---:B------:R-:W-:Y:S01]  /*7ba0*/  FADD.FTZ R226, -R244.reuse, R222 ;  /* 0x000000def4e27221 */ /* 0x040fe20000010100 */
[C---:B------:R-:W-:Y:S01]  /*7bb0*/  FADD.FTZ R223, -R244.reuse, R223 ;  /* 0x000000dff4df7221 */ /* 0x040fe20000010100 */
[C---:B------:R-:W-:Y:S01]  /*7bc0*/  FMUL.FTZ R190, R3.reuse, R225 ;  /* 0x000000e103be7220 */ /* 0x040fe20000410000 */
[C---:B------:R-:W-:Y:S01]  /*7bd0*/  FADD.FTZ R236, -R244.reuse, R209 ;  /* 0x000000d1f4ec7221 */ /* 0x040fe20000010100 */
[C---:B------:R-:W-:Y:S01]  /*7be0*/  FADD.FTZ R212, -R244.reuse, R196 ;  /* 0x000000c4f4d47221 */ /* 0x040fe20000010100 */
[----:B------:R-:W-:Y:S01]  /*7bf0*/  FADD.FTZ R209, -R244, R194 ;  /* 0x000000c2f4d17221 */ /* 0x000fe20000010100 */
[C---:B------:R-:W-:Y:S01]  /*7c00*/  FMUL.FTZ R187, R3.reuse, R226 ;  /* 0x000000e203bb7220 */ /* 0x040fe20000410000 */
[----:B------:R-:W-:Y:S01]  /*7c10*/  FMUL.FTZ R188, R3, R223 ;  /* 0x000000df03bc7220 */ /* 0x000fe20000410000 */
[----:B------:R-:W-:Y:S01]  /*7c20*/  FFMA.FTZ R194, R190, R17, R245 ;  /* 0x00000011bec27223 */ /* 0x000fe200000100f5 */
[C---:B------:R-:W-:Y:S01]  /*7c30*/  FADD.FTZ R222, -R244.reuse, R215 ;  /* 0x000000d7f4de7221 */ /* 0x040fe20000010100 */
[C---:B------:R-:W-:Y:S01]  /*7c40*/  FADD.FTZ R214, -R244.reuse, R214 ;  /* 0x000000d6f4d67221 */ /* 0x040fe20000010100 */
[C---:B------:R-:W-:Y:S01]  /*7c50*/  FADD.FTZ R234, -R244.reuse, R211 ;  /* 0x000000d3f4ea7221 */ /* 0x040fe20000010100 */
[C---:B------:R-:W-:Y:S01]  /*7c60*/  FADD.FTZ R215, -R244.reuse, R193 ;  /* 0x000000c1f4d77221 */ /* 0x040fe20000010100 */
[----:B------:R-:W-:Y:S01]  /*7c70*/  FADD.FTZ R211, -R244, R195 ;  /* 0x000000c3f4d37221 */ /* 0x000fe20000010100 */
[----:B------:R-:W-:Y:S01]  /*7c80*/  FFMA.FTZ R193, R187, R14, R252 ;  /* 0x0000000ebbc17223 */ /* 0x000fe200000100fc */
[----:B------:R-:W-:Y:S01]  /*7c90*/  FFMA.FTZ R195, R188, R15, R251 ;  /* 0x0000000fbcc37223 */ /* 0x000fe200000100fb */
[----:B------:R-:W-:Y:S01]  /*7ca0*/  F2FP.BF16.F32.PACK_AB R194, R194, R191 ;  /* 0x000000bfc2c2723e */ /* 0x000fe200000010ff */
[----:B------:R-:W-:Y:S01]  /*7cb0*/  FMUL.FTZ R191, R3, R214 ;  /* 0x000000d603bf7220 */ /* 0x000fe20000410000 */
        /* <DEDUP_REMOVED lines=20> */
[----:B------:R-:W-:Y:S01]  /*7e00*/  F2FP.BF16.F32.PACK_AB R193, R195, R193 ;  /* 0x000000c1c3c1723e */ /* 0x000fe200000010ff */
[----:B------:R-:W-:Y:S01]  /*7e10*/  FFMA.FTZ R187, R187, R66, R142 ;  /* 0x00000042bbbb7223 */ /* 0x000fe2000001008e */
[----:B------:R-:W-:Y:S01]  /*7e20*/  FFMA.FTZ R188, R188, R67, R143 ;  /* 0x00000043bcbc7223 */ /* 0x000fe2000001008f */
[C---:B------:R-:W-:Y:S01]  /*7e30*/  FFMA.FTZ R195, R191.reuse, R18, R243 ;  /* 0x00000012bfc37223 */ /* 0x040fe200000100f3 */
[----:B------:R-:W2:Y:S01]  /*7e40*/  LDL R244, [R1+0x110] ;  /* 0x0001100001f47983 */ /* 0x000ea20000100800 */
[----:B------:R-:W-:Y:S01]  /*7e50*/  FFMA.FTZ R191, R191, R70, R138 ;  /* 0x00000046bfbf7223 */ /* 0x000fe2000001008a */
[----:B------:R-:W-:-:S02]  /*7e60*/  F2FP.BF16.F32.PACK_AB R190, R190, R189 ;  /* 0x000000bdbebe723e */ /* 0x000fc400000010ff */
[----:B------:R-:W-:Y:S01]  /*7e70*/  F2FP.BF16.F32.PACK_AB R189, R188, R187 ;  /* 0x000000bbbcbd723e */ /* 0x000fe200000010ff */
[----:B------:R-:W2:Y:S01]  /*7e80*/  LDL R251, [R1+0x100] ;  /* 0x0001000001fb7983 */ /* 0x000ea20000100800 */
[C---:B------:R-:W-:Y:S01]  /*7e90*/  FMUL.FTZ R187, R3.reuse, R200 ;  /* 0x000000c803bb7220 */ /* 0x040fe20000410000 */
[----:B------:R-:W-:Y:S02]  /*7ea0*/  FMUL.FTZ R200, R3, R201 ;  /* 0x000000c903c87220 */ /* 0x000fe40000410000 */
[----:B------:R-:W2:Y:S01]  /*7eb0*/  LDL R245, [R1+0x108] ;  /* 0x0001080001f57983 */ /* 0x000ea20000100800 */
[----:B------:R-:W-:-:S04]  /*7ec0*/  IMAD.WIDE.U32 R198, R249, 0x10, R240 ;  /* 0x00000010f9c67825 */ /* 0x000fc800078e00f0 */
[C---:B------:R-:W-:Y:S01]  /*7ed0*/  FMUL.FTZ R223, R3.reuse, R234 ;  /* 0x000000ea03df7220 */ /* 0x040fe20000410000 */
[----:B------:R-:W2:Y:S01]  /*7ee0*/  LDL R243, [R1+0x10c] ;  /* 0x00010c0001f37983 */ /* 0x000ea20000100800 */
[C---:B------:R-:W-:Y:S01]  /*7ef0*/  FMUL.FTZ R231, R3.reuse, R233 ;  /* 0x000000e903e77220 */ /* 0x040fe20000410000 */
[C---:B------:R-:W-:Y:S01]  /*7f00*/  FMUL.FTZ R201, R3.reuse, R2 ;  /* 0x0000000203c97220 */ /* 0x040fe20000410000 */
[C---:B------:R-:W-:Y:S01]  /*7f10*/  FMUL.FTZ R233, R3.reuse, R202 ;  /* 0x000000ca03e97220 */ /* 0x040fe20000410000 */
[----:B------:R-:W2:Y:S01]  /*7f20*/  LDL R252, [R1+0xfc] ;  /* 0x0000fc0001fc7983 */ /* 0x000ea20000100800 */
        /* <DEDUP_REMOVED lines=16> */
[----:B---3--:R-:W-:Y:S01]  /*8030*/  FFMA.FTZ R196, R186, R13, R205 ;  /* 0x0000000dbac47223 */ /* 0x008fe200000100cd */
[----:B----4-:R-:W-:-:S05]  /*8040*/  FFMA.FTZ R192, R185, R12, R206 ;  /* 0x0000000cb9c07223 */ /* 0x010fca00000100ce */
[----:B------:R-:W-:Y:S01]  /*8050*/  F2FP.BF16.F32.PACK_AB R192, R196, R192 ;  /* 0x000000c0c4c0723e */ /* 0x000fe200000010ff */
[----:B------:R-:W-:-:S04]  /*8060*/  FMUL.FTZ R196, R3, R222 ;  /* 0x000000de03c47220 */ /* 0x000fc80000410000 */
[C---:B------:R-:W-:Y:S01]  /*8070*/  FFMA.FTZ R197, R196.reuse, R19, R242 ;  /* 0x00000013c4c57223 */ /* 0x040fe200000100f2 */
[----:B------:R-:W-:Y:S01]  /*8080*/  FFMA.FTZ R196, R196, R71, R139 ;  /* 0x00000047c4c47223 */ /* 0x000fe2000001008b */
[----:B------:R-:W3:Y:S01]  /*8090*/  LDL R242, [R1+0x114] ;  /* 0x0001140001f27983 */ /* 0x000ee20000100800 */
[----:B------:R-:W-:Y:S01]  /*80a0*/  FFMA.FTZ R185, R185, R64, R140 ;  /* 0x00000040b9b97223 */ /* 0x000fe2000001008c */
[----:B------:R-:W-:Y:S01]  /*80b0*/  FFMA.FTZ R186, R186, R65, R141 ;  /* 0x00000041baba7223 */ /* 0x000fe2000001008d */
[----:B------:R-:W-:Y:S02]  /*80c0*/  F2FP.BF16.F32.PACK_AB R195, R197, R195 ;  /* 0x000000c3c5c3723e */ /* 0x000fe400000010ff */
[----:B------:R-:W-:Y:S01]  /*80d0*/  F2FP.BF16.F32.PACK_AB R191, R196, R191 ;  /* 0x000000bfc4bf723e */ /* 0x000fe200000010ff */
[----:B------:R-:W-:Y:S01]  /*80e0*/  IMAD.WIDE.U32 R196, R249, 0x10, R238 ;  /* 0x00000010f9c47825 */ /* 0x000fe200078e00ee */
[----:B------:R-:W-:Y:S01]  /*80f0*/  F2FP.BF16.F32.PACK_AB R188, R186, R185 ;  /* 0x000000b9babc723e */ /* 0x000fe200000010ff */
[----:B------:R-:W4:Y:S02]  /*8100*/  LDL R249, [R1+0xf8] ;  /* 0x0000f80001f97983 */ /* 0x000f240000100800 */
[C---:B------:R-:W-:Y:S01]  /*8110*/  FMUL.FTZ R186, R3.reuse, R204 ;  /* 0x000000cc03ba7220 */ /* 0x040fe20000410000 */
[C---:B------:R-:W-:Y:S01]  /*8120*/  FMUL.FTZ R205, R3.reuse, R221 ;  /* 0x000000dd03cd7220 */ /* 0x040fe20000410000 */
[C---:B------:R-:W-:Y:S01]  /*8130*/  FMUL.FTZ R206, R3.reuse, R220 ;  /* 0x000000dc03ce7220 */ /* 0x040fe20000410000 */
[----:B------:R-:W-:Y:S01]  /*8140*/  FMUL.FTZ R204, R3, R229 ;  /* 0x000000e503cc7220 */ /* 0x000fe20000410000 */
[----:B------:R-:W4:Y:S04]  /*8150*/  LDL R221, [R1+0x120] ;  /* 0x0001200001dd7983 */ /* 0x000f280000100800 */
[----:B------:R-:W4:Y:S04]  /*8160*/  LDL R229, [R1+0x11c] ;  /* 0x00011c0001e57983 */ /* 0x000f280000100800 */
[----:B------:R-:W4:Y:S01]  /*8170*/  LDL R220, [R1+0x124] ;  /* 0x0001240001dc7983 */ /* 0x000f220000100800 */
[----:B--2---:R-:W-:-:S03]  /*8180*/  FFMA.FTZ R209, R223, R23, R250 ;  /* 0x00000017dfd17223 */ /* 0x004fc600000100fa */
[----:B------:R-:W2:Y:S01]  /*8190*/  LDL.LU R250, [R1] ;  /* 0x0000000001fa7983 */ /* 0x000ea20000300800 */
[----:B------:R-:W-:-:S03]  /*81a0*/  FMUL.FTZ R222, R3, R235 ;  /* 0x000000eb03de7220 */ /* 0x000fc60000410000 */
[----:B------:R1:W-:Y:S01]  /*81b0*/  STG.E.128 desc[UR6][R196.64], R192 ;  /* 0x000000c0c4007986 */ /* 0x0003e2000c101d06 */
[----:B------:R-:W-:-:S03]  /*81c0*/  FMUL.FTZ R214, R3, R237 ;  /* 0x000000ed03d67220 */ /* 0x000fc60000410000 */
[----:B------:R0:W-:Y:S01]  /*81d0*/  STG.E.128 desc[UR6][R198.64], R188 ;  /* 0x000000bcc6007986 */ /* 0x0001e2000c101d06 */
[C---:B------:R-:W-:Y:S01]  /*81e0*/  FMUL.FTZ R216, R3.reuse, R236 ;  /* 0x000000ec03d87220 */ /* 0x040fe20000410000 */
[C---:B------:R-:W-:Y:S01]  /*81f0*/  FMUL.FTZ R225, R3.reuse, R208 ;  /* 0x000000d003e17220 */ /* 0x040fe20000410000 */
[C---:B------:R-:W-:Y:S01]  /*8200*/  FMUL.FTZ R185, R3.reuse, R212 ;  /* 0x000000d403b97220 */ /* 0x040fe20000410000 */
[C---:B------:R-:W-:Y:S01]  /*8210*/  FMUL.FTZ R224, R3.reuse, R210 ;  /* 0x000000d203e07220 */ /* 0x040fe20000410000 */
[----:B------:R-:W-:Y:S01]  /*8220*/  FFMA.FTZ R212, R216, R73, R133 ;  /* 0x00000049d8d47223 */ /* 0x000fe20000010085 */
[C---:B------:R-:W-:Y:S01]  /*8230*/  FMUL.FTZ R228, R3.reuse, R211 ;  /* 0x000000d303e47220 */ /* 0x040fe20000410000 */
[----:B------:R-:W2:Y:S01]  /*8240*/  LDL R237, [R1+0x14c] ;  /* 0x00014c0001ed7983 */ /* 0x000ea20000100800 */
[----:B------:R-:W-:-:S03]  /*8250*/  FMUL.FTZ R0, R3, R0 ;  /* 0x0000000003007220 */ /* 0x000fc60000410000 */
[----:B------:R-:W2:Y:S01]  /*8260*/  LDL R236, [R1+0x154] ;  /* 0x0001540001ec7983 */ /* 0x000ea20000100800 */
[----:B-1----:R-:W-:Y:S01]  /*8270*/  FFMA.FTZ R193, R222, R74, R134 ;  /* 0x0000004adec17223 */ /* 0x002fe20000010086 */
[----:B------:R-:W-:Y:S01]  /*8280*/  FFMA.FTZ R194, R231, R76, R128 ;  /* 0x0000004ce7c27223 */ /* 0x000fe20000010080 */
[----:B------:R-:W-:Y:S01]  /*8290*/  FFMA.FTZ R195, R233, R78, R130 ;  /* 0x0000004ee9c37223 */ /* 0x000fe20000010082 */
[----:B------:R-:W-:Y:S01]  /*82a0*/  FFMA.FTZ R196, R234, R79, R131 ;  /* 0x0000004feac47223 */ /* 0x000fe20000010083 */
[----:B------:R-:W-:Y:S01]  /*82b0*/  FFMA.FTZ R197, R232, R77, R129 ;  /* 0x0000004de8c57223 */ /* 0x000fe20000010081 */
[----:B0-----:R-:W-:Y:S01]  /*82c0*/  FFMA.FTZ R198, R223, R75, R135 ;  /* 0x0000004bdfc67223 */ /* 0x001fe20000010087 */
[C---:B------:R-:W-:Y:S01]  /*82d0*/  FMUL.FTZ R180, R3.reuse, R180 ;  /* 0x000000b403b47220 */ /* 0x040fe20000410000 */
[----:B------:R-:W-:Y:S01]  /*82e0*/  FMUL.FTZ R182, R3, R182 ;  /* 0x000000b603b67220 */ /* 0x000fe20000410000 */
[----:B------:R-:W-:Y:S01]  /*82f0*/  F2FP.BF16.F32.PACK_AB R195, R196, R195 ;  /* 0x000000c3c4c3723e */ /* 0x000fe200000010ff */
[----:B------:R-:W2:Y:S01]  /*8300*/  LDL R235, [R1+0x158] ;  /* 0x0001580001eb7983 */ /* 0x000ea20000100800 */
[----:B------:R-:W-:Y:S01]  /*8310*/  F2FP.BF16.F32.PACK_AB R194, R197, R194 ;  /* 0x000000c2c5c2723e */ /* 0x000fe200000010ff */
[----:B------:R-:W-:Y:S01]  /*8320*/  FFMA.FTZ R191, R233, R26, R244 ;  /* 0x0000001ae9bf7223 */ /* 0x000fe200000100f4 */
[----:B------:R-:W-:Y:S01]  /*8330*/  FFMA.FTZ R208, R222, R22, R251 ;  /* 0x00000016ded07223 */ /* 0x000fe200000100fb */
[----:B------:R-:W-:Y:S01]  /*8340*/  FFMA.FTZ R190, R231, R24, R245 ;  /* 0x00000018e7be7223 */ /* 0x000fe200000100f5 */
[----:B------:R-:W-:-:S03]  /*8350*/  FFMA.FTZ R199, R232, R25, R243 ;  /* 0x00000019e8c77223 */ /* 0x000fc600000100f3 */
[----:B------:R-:W-:Y:S01]  /*8360*/  F2FP.BF16.F32.PACK_AB R189, R209, R208 ;  /* 0x000000d0d1bd723e */ /* 0x000fe200000010ff */
[----:B------:R-:W2:Y:S01]  /*8370*/  LDL R243, [R1+0x138] ;  /* 0x0001380001f37983 */ /* 0x000ea20000100800 */
[----:B------:R-:W-:Y:S01]  /*8380*/  FFMA.FTZ R211, R216, R21, R252 ;  /* 0x00000015d8d37223 */ /* 0x000fe200000100fc */
[----:B------:R-:W-:Y:S01]  /*8390*/  F2FP.BF16.F32.PACK_AB R190, R199, R190 ;  /* 0x000000bec7be723e */ /* 0x000fe200000010ff */
[----:B------:R-:W-:Y:S01]  /*83a0*/  IMAD.WIDE.U32 R222, R248, 0x10, R240 ;  /* 0x00000010f8de7825 */ /* 0x000fe200078e00f0 */
[----:B------:R-:W-:-:S03]  /*83b0*/  F2FP.BF16.F32.PACK_AB R193, R198, R193 ;  /* 0x000000c1c6c1723e */ /* 0x000fc600000010ff */
[----:B------:R-:W-:Y:S01]  /*83c0*/  FMUL.FTZ R3, R3, R219 ;  /* 0x000000db03037220 */ /* 0x000fe20000410000 */
[----:B------:R-:W2:Y:S04]  /*83d0*/  LDL R233, [R1+0x160] ;  /* 0x0001600001e97983 */ /* 0x000ea80000100800 */
[----:B------:R-:W2:Y:S01]  /*83e0*/  LDL R232, [R1+0x164] ;  /* 0x0001640001e87983 */ /* 0x000ea20000100800 */
[----:B------:R-:W-:-:S03]  /*83f0*/  FFMA.FTZ R196, R205, R28, R230 ;  /* 0x0000001ccdc47223 */ /* 0x000fc600000100e6 */
[----:B------:R-:W2:Y:S01]  /*8400*/  LDL R231, [R1+0x168] ;  /* 0x0001680001e77983 */ /* 0x000ea20000100800 */
[----:B------:R-:W-:Y:S01]  /*8410*/  FFMA.FTZ R198, R225, R32, R218 ;  /* 0x00000020e1c67223 */ /* 0x000fe200000100da */
[----:B------:R-:W-:Y:S01]  /*8420*/  FFMA.FTZ R209, R226, R33, R217 ;  /* 0x00000021e2d17223 */ /* 0x000fe200000100d9 */
[----:B------:R-:W-:Y:S01]  /*8430*/  FFMA.FTZ R199, R227, R34, R215 ;  /* 0x00000022e3c77223 */ /* 0x000fe200000100d7 */
[----:B------:R-:W-:-:S03]  /*8440*/  FFMA.FTZ R208, R228, R35, R213 ;  /* 0x00000023e4d07223 */ /* 0x000fc600000100d5 */
[----:B------:R-:W-:Y:S01]  /*8450*/  F2FP.BF16.F32.PACK_AB R198, R209, R198 ;  /* 0x000000c6d1c6723e */ /* 0x000fe200000010ff */
[----:B------:R-:W-:Y:S01]  /*8460*/  IMAD.WIDE.U32 R218, R248, 0x10, R238 ;  /* 0x00000010f8da7825 */ /* 0x000fe200078e00ee */
[----:B------:R-:W2:Y:S01]  /*8470*/  LDL R230, [R1+0x16c] ;  /* 0x00016c0001e67983 */ /* 0x000ea20000100800 */
[----:B------:R-:W-:Y:S02]  /*8480*/  F2FP.BF16.F32.PACK_AB R199, R208, R199 ;  /* 0x000000c7d0c7723e */ /* 0x000fe400000010ff */
[----:B---3--:R-:W-:Y:S02]  /*8490*/  FFMA.FTZ R192, R234, R27, R242 ;  /* 0x0000001beac07223 */ /* 0x008fe400000100f2 */
[----:B------:R-:W3:Y:S03]  /*84a0*/  LDL R242, [R1+0x13c] ;  /* 0x00013c0001f27983 */ /* 0x000ee60000100800 */
[----:B------:R-:W-:Y:S01]  /*84b0*/  F2FP.BF16.F32.PACK_AB R191, R192, R191 ;  /* 0x000000bfc0bf723e */ /* 0x000fe200000010ff */
[C---:B------:R-:W-:Y:S01]  /*84c0*/  FFMA.FTZ R192, R214.reuse, R72, R132 ;  /* 0x00000048d6c07223 */ /* 0x040fe20000010084 */
[----:B------:R-:W3:Y:S01]  /*84d0*/  LDL R234, [R1+0x15c] ;  /* 0x00015c0001ea7983 */ /* 0x000ee20000100800 */
[----:B----4-:R-:W-:Y:S01]  /*84e0*/  FFMA.FTZ R210, R214, R20, R249 ;  /* 0x00000014d6d27223 */ /* 0x010fe200000100f9 */
[----:B------:R-:W-:-:S02]  /*84f0*/  IMAD.WIDE.U32 R214, R246, 0x10, R240 ;  /* 0x00000010f6d67825 */ /* 0x000fc400078e00f0 */
[----:B------:R-:W-:Y:S02]  /*8500*/  F2FP.BF16.F32.PACK_AB R192, R212, R192 ;  /* 0x000000c0d4c0723e */ /* 0x000fe400000010ff */
[----:B------:R-:W-:Y:S01]  /*8510*/  IMAD.WIDE.U32 R212, R247, 0x10, R240 ;  /* 0x00000010f7d47825 */ /* 0x000fe200078e00f0 */
[----:B------:R-:W-:-:S03]  /*8520*/  F2FP.BF16.F32.PACK_AB R188, R211, R210 ;  /* 0x000000d2d3bc723e */ /* 0x000fc600000010ff */
[----:B------:R-:W-:Y:S01]  /*8530*/  FFMA.FTZ R197, R207, R30, R221 ;  /* 0x0000001ecfc57223 */ /* 0x000fe200000100dd */
[----:B------:R-:W-:Y:S01]  /*8540*/  FFMA.FTZ R211, R206, R29, R229 ;  /* 0x0000001dced37223 */ /* 0x000fe200000100e5 */
[----:B------:R-:W-:-:S04]  /*8550*/  FFMA.FTZ R210, R224, R31, R220 ;  /* 0x0000001fe0d27223 */ /* 0x000fc800000100dc */
[----:B------:R-:W-:Y:S01]  /*8560*/  F2FP.BF16.F32.PACK_AB R196, R211, R196 ;  /* 0x000000c4d3c4723e */ /* 0x000fe200000010ff */
[----:B------:R-:W-:-:S04]  /*8570*/  IMAD.WIDE.U32 R220, R247, 0x10, R238 ;  /* 0x00000010f7dc7825 */ /* 0x000fc800078e00ee */
[----:B--2---:R-:W-:-:S04]  /*8580*/  IMAD.WIDE.U32 R216, R250, 0x10, R240 ;  /* 0x00000010fad87825 */ /* 0x004fc800078e00f0 */
[--C-:B------:R-:W-:Y:S01]  /*8590*/  IMAD.WIDE.U32 R208, R250, 0x10, R238.reuse ;  /* 0x00000010fad07825 */ /* 0x100fe200078e00ee */
[----:B------:R-:W2:Y:S04]  /*85a0*/  LDL R241, [R1+0x148] ;  /* 0x0001480001f17983 */ /* 0x000ea80000100800 */
[----:B------:R-:W4:Y:S01]  /*85b0*/  LDL R240, [R1+0x150] ;  /* 0x0001500001f07983 */ /* 0x000f220000100800 */
[----:B------:R-:W-:Y:S01]  /*85c0*/  F2FP.BF16.F32.PACK_AB R197, R210, R197 ;  /* 0x000000c5d2c5723e */ /* 0x000fe200000010ff */
[----:B------:R-:W-:Y:S02]  /*85d0*/  IMAD.WIDE.U32 R210, R246, 0x10, R238 ;  /* 0x00000010f6d27825 */ /* 0x000fe400078e00ee */
[----:B------:R-:W4:Y:S04]  /*85e0*/  LDL R239, [R1+0x140] ;  /* 0x0001400001ef7983 */ /* 0x000f280000100800 */
[----:B------:R0:W-:Y:S04]  /*85f0*/  STG.E.128 desc[UR6][R218.64], R188 ;  /* 0x000000bcda007986 */ /* 0x0001e8000c101d06 */
[----:B------:R1:W-:Y:S04]  /*8600*/  STG.E.128 desc[UR6][R222.64], R192 ;  /* 0x000000c0de007986 */ /* 0x0003e8000c101d06 */
[----:B------:R1:W-:Y:S04]  /*8610*/  STG.E.128 desc[UR6][R220.64], R196 ;  /* 0x000000c4dc007986 */ /* 0x0003e8000c101d06 */
[----:B------:R-:W4:Y:S04]  /*8620*/  LDL R238, [R1+0x144] ;  /* 0x0001440001ee7983 */ /* 0x000f280000100800 */
[----:B------:R-:W4:Y:S01]  /*8630*/  LDL R229, [R1+0x170] ;  /* 0x0001700001e57983 */ /* 0x000f220000100800 */
[----:B0-----:R-:W-:Y:S01]  /*8640*/  FFMA.FTZ R188, R205, R80, R124 ;  /* 0x00000050cdbc7223 */ /* 0x001fe2000001007c */
[----:B------:R-:W-:Y:S01]  /*8650*/  FFMA.FTZ R189, R207, R82, R126 ;  /* 0x00000052cfbd7223 */ /* 0x000fe2000001007e */
[----:B------:R-:W-:Y:S01]  /*8660*/  FFMA.FTZ R190, R225, R84, R120 ;  /* 0x00000054e1be7223 */ /* 0x000fe20000010078 */
[----:B------:R-:W-:Y:S01]  /*8670*/  FFMA.FTZ R191, R227, R86, R122 ;  /* 0x00000056e3bf7223 */ /* 0x000fe2000001007a */
[----:B-1----:R-:W-:Y:S01]  /*8680*/  FFMA.FTZ R192, R206, R81, R125 ;  /* 0x00000051cec07223 */ /* 0x002fe2000001007d */
[----:B------:R-:W-:Y:S01]  /*8690*/  FFMA.FTZ R195, R228, R87, R123 ;  /* 0x00000057e4c37223 */ /* 0x000fe2000001007b */
[----:B------:R-:W4:Y:S01]  /*86a0*/  LDL R205, [R1+0x174] ;  /* 0x0001740001cd7983 */ /* 0x000f220000100800 */
[----:B------:R-:W-:Y:S01]  /*86b0*/  FFMA.FTZ R196, R226, R85, R121 ;  /* 0x00000055e2c47223 */ /* 0x000fe20000010079 */
[----:B------:R-:W-:Y:S01]  /*86c0*/  FFMA.FTZ R197, R224, R83, R127 ;  /* 0x00000053e0c57223 */ /* 0x000fe2000001007f */
[----:B------:R-:W-:Y:S01]  /*86d0*/  F2FP.BF16.F32.PACK_AB R188, R192, R188 ;  /* 0x000000bcc0bc723e */ /* 0x000fe200000010ff */
[----:B------:R-:W-:Y:S01]  /*86e0*/  FFMA.FTZ R198, R201, R92, R112 ;  /* 0x0000005cc9c67223 */ /* 0x000fe20000010070 */
[----:B------:R-:W-:Y:S01]  /*86f0*/  F2FP.BF16.F32.PACK_AB R191, R195, R191 ;  /* 0x000000bfc3bf723e */ /* 0x000fe200000010ff */
[----:B------:R-:W-:Y:S01]  /*8700*/  FFMA.FTZ R199, R203, R94, R114 ;  /* 0x0000005ecbc77223 */ /* 0x000fe20000010072 */
[----:B------:R-:W-:Y:S01]  /*8710*/  F2FP.BF16.F32.PACK_AB R190, R196, R190 ;  /* 0x000000bec4be723e */ /* 0x000fe200000010ff */
[C---:B------:R-:W-:Y:S01]  /*8720*/  FFMA.FTZ R196, R204.reuse, R43, R236 ;  /* 0x0000002bccc47223 */ /* 0x040fe200000100ec */
[----:B------:R-:W-:Y:S01]  /*8730*/  F2FP.BF16.F32.PACK_AB R189, R197, R189 ;  /* 0x000000bdc5bd723e */ /* 0x000fe200000010ff */
[----:B------:R-:W-:Y:S01]  /*8740*/  FFMA.FTZ R197, R204, R95, R115 ;  /* 0x0000005fccc57223 */ /* 0x000fe20000010073 */
[----:B------:R-:W-:-:S04]  /*8750*/  FFMA.FTZ R193, R185, R36, R243 ;  /* 0x00000024b9c17223 */ /* 0x000fc800000100f3 */
[----:B------:R-:W-:Y:S01]  /*8760*/  F2FP.BF16.F32.PACK_AB R199, R197, R199 ;  /* 0x000000c7c5c7723e */ /* 0x000fe200000010ff */
[----:B------:R-:W-:Y:S01]  /*8770*/  FFMA.FTZ R197, R187, R90, R118 ;  /* 0x0000005abbc57223 */ /* 0x000fe20000010076 */
[----:B---3--:R-:W-:-:S05]  /*8780*/  FFMA.FTZ R194, R186, R37, R242 ;  /* 0x00000025bac27223 */ /* 0x008fca00000100f2 */
[----:B------:R-:W-:Y:S01]  /*8790*/  F2FP.BF16.F32.PACK_AB R192, R194, R193 ;  /* 0x000000c1c2c0723e */ /* 0x000fe200000010ff */
[----:B--2---:R-:W-:Y:S01]  /*87a0*/  FFMA.FTZ R194, R201, R40, R241 ;  /* 0x00000028c9c27223 */ /* 0x004fe200000100f1 */
[C---:B------:R-:W-:Y:S01]  /*87b0*/  FFMA.FTZ R201, R202.reuse, R41, R237 ;  /* 0x00000029cac97223 */ /* 0x040fe200000100ed */
[----:B------:R-:W-:Y:S01]  /*87c0*/  FFMA.FTZ R202, R202, R93, R113 ;  /* 0x0000005dcaca7223 */ /* 0x000fe20000010071 */
[----:B----4-:R-:W-:-:S03]  /*87d0*/  FFMA.FTZ R195, R203, R42, R240 ;  /* 0x0000002acbc37223 */ /* 0x010fc600000100f0 */
        /* <DEDUP_REMOVED lines=9> */
[----:B------:R-:W-:Y:S02]  /*8870*/  F2FP.BF16.F32.PACK_AB R201, R202, R201 ;  /* 0x000000c9cac9723e */ /* 0x000fe400000010ff */
[----:B------:R-:W-:Y:S02]  /*8880*/  F2FP.BF16.F32.PACK_AB R202, R187, R186 ;  /* 0x000000babbca723e */ /* 0x000fe400000010ff */
[----:B------:R-:W0:Y:S02]  /*8890*/  LDC.64 R186, c[0x0][0x380] ;  /* 0x0000e000ffba7b82 */ /* 0x000e240000000a00 */
[----:B0-----:R-:W-:-:S04]  /*88a0*/  LEA R168, R186, R168, 0x2 ;  /* 0x000000a8baa87211 */ /* 0x001fc800078e10ff */
[----:B------:R-:W-:Y:S01]  /*88b0*/  ISETP.GE.AND P0, PT, R168, R187, PT ;  /* 0x000000bba800720c */ /* 0x000fe20003f06270 */
[----:B------:R0:W-:Y:S04]  /*88c0*/  STL [R1+0x4], R168 ;  /* 0x000004a801007387 */ /* 0x0001e80000100800 */
[----:B0-----:R0:W5:Y:S01]  /*88d0*/  LDL.LU R168, [R1+0x178] ;  /* 0x0001780001a87983 */ /* 0x0011620000300800 */
[C---:B------:R-:W-:Y:S01]  /*88e0*/  FFMA.FTZ R203, R200.reuse, R39, R238 ;  /* 0x00000027c8cb7223 */ /* 0x040fe200000100ee */
[----:B------:R-:W-:Y:S01]  /*88f0*/  FFMA.FTZ R204, R200, R91, R119 ;  /* 0x0000005bc8cc7223 */ /* 0x000fe20000010077 */
[----:B------:R-:W-:Y:S01]  /*8900*/  FFMA.FTZ R185, R185, R88, R116 ;  /* 0x00000058b9b97223 */ /* 0x000fe20000010074 */
[----:B------:R-:W-:Y:S02]  /*8910*/  FFMA.FTZ R200, R0, R44, R235 ;  /* 0x0000002c00c87223 */ /* 0x000fe400000100eb */
        /* <DEDUP_REMOVED lines=23> */
[----:B------:R0:W-:Y:S04]  /*8a90*/  STG.E.128 desc[UR6][R208.64], R200 ;  /* 0x000000c8d0007986 */ /* 0x0001e8000c101d06 */
[----:B------:R0:W-:Y:S01]  /*8aa0*/  STG.E.128 desc[UR6][R216.64], R180 ;  /* 0x000000b4d8007986 */ /* 0x0001e2000c101d06 */
[----:B------:R-:W-:Y:S05]  /*8ab0*/  @!P0 BRA `(.L_x_17479) ;  /* 0xffffff9400308947 */ /* 0x000fea000383ffff */
[----:B------:R-:W-:Y:S05]  /*8ac0*/  EXIT ;  /* 0x000000000000794d */ /* 0x000fea0003800000 */
.L_x_17478:
[----:B------:R-:W-:Y:S01]  /*8ad0*/  HFMA2 R244, -RZ, RZ, 0, 5.9604644775390625e-08 ;  /* 0x00000001fff47431 */ /* 0x000fe200000001ff */
[----:B------:R-:W-:Y:S01]  /*8ae0*/  BSSY B0, `(.L_x_17480) ;  /* 0x0000006000007945 */ /* 0x000fe20003800000 */
[----:B------:R-:W-:Y:S02]  /*8af0*/  MOV R251, 0x1f ;  /* 0x0000001f00fb7802 */ /* 0x000fe40000000f00 */
[----:B------:R-:W-:-:S07]  /*8b00*/  MOV R252, 0xffffffff ;  /* 0xffffffff00fc7802 */ /* 0x000fce0000000f00 */
[----:B------:R-:W-:Y:S05]  /*8b10*/  WARPSYNC.COLLECTIVE R252, `(.L_x_17481) ;  /* 0x00000000fc087348 */ /* 0x000fea0003c00000 */
[----:B------:R0:W1:Y:S02]  /*8b20*/  SHFL.BFLY P2, R244, R3, R244, R251 ;  /* 0x0c0000f403f47389 */ /* 0x00006400000400fb */
[----:B01----:R-:W-:Y:S05]  /*8b30*/  ENDCOLLECTIVE ;  /* 0x000000000000791b */ /* 0x003fea0003800000 */
.L_x_17481:
[----:B------:R-:W-:Y:S05]  /*8b40*/  BSYNC B0 ;  /* 0x0000000000007941 */ /* 0x000fea0003800000 */
.L_x_17480:
[----:B------:R-:W-:Y:S01]  /*8b50*/  FADD.FTZ R3, R3, R244 ;  /* 0x000000f403037221 */ /* 0x000fe20000010000 */
[----:B------:R-:W-:Y:S01]  /*8b60*/  HFMA2 R244, -RZ, RZ, 0, 1.1920928955078125e-07 ;  /* 0x00000002fff47431 */ /* 0x000fe200000001ff */
[----:B------:R-:W-:Y:S01]  /*8b70*/  MOV R251, 0x1f ;  /* 0x0000001f00fb7802 */ /* 0x000fe20000000f00 */
[----:B------:R-:W0:Y:S01]  /*8b80*/  LDC R250, c[0x0][0x400] ;  /* 0x00010000fffa7b82 */ /* 0x000e220000000800 */
[----:B------:R-:W-:-:S07]  /*8b90*/  MOV R252, 0xffffffff ;  /* 0xffffffff00fc7802 */ /* 0x000fce0000000f00 */
[----:B0-----:R-:W-:Y:S05]  /*8ba0*/  WARPSYNC.COLLECTIVE R252, `(.L_x_17482) ;  /* 0x00000000fc087348 */ /* 0x001fea0003c00000 */
[----:B------:R1:W2:Y:S02]  /*8bb0*/  SHFL.BFLY P2, R244, R3, R244, R251 ;  /* 0x0c0000f403f47389 */ /* 0x0002a400000400fb */
[----:B012---:R-:W-:Y:S05]  /*8bc0*/  ENDCOLLECTIVE ;  /* 0x000000000000791b */ /* 0x007fea0003800000 */
.L_x_17482:
[----:B------:R-:W-:Y:S01]  /*8bd0*/  FADD.FTZ R3, R3, R244 ;  /* 0x000000f403037221 */ /* 0x000fe20000010000 */
[----:B------:R-:W-:-:S07]  /*8be0*/  HFMA2 R244, -RZ, RZ, 0, 2.384185791015625e-07 ;  /* 0x00000004fff47431 */ /* 0x000fce00000001ff */
[----:B------:R-:W-:Y:S05]  /*8bf0*/  WARPSYNC.COLLECTIVE R252, `(.L_x_17483) ;  /* 0x00000000fc087348 */ /* 0x000fea0003c00000 */
[----:B------:R0:W1:Y:S02]  /*8c00*/  SHFL.BFLY P2, R244, R3, R244, R251 ;  /* 0x0c0000f403f47389 */ /* 0x00006400000400fb */
[----:B01----:R-:W-:Y:S05]  /*8c10*/  ENDCOLLECTIVE ;  /* 0x000000000000791b */ /* 0x003fea0003800000 */
.L_x_17483:
[----:B------:R-:W-:Y:S01]  /*8c20*/  FADD.FTZ R3, R3, R244 ;  /* 0x000000f403037221 */ /* 0x000fe20000010000 */
[----:B------:R-:W-:-:S07]  /*8c30*/  MOV R244, 0x8 ;  /* 0x0000000800f47802 */ /* 0x000fce0000000f00 */
[----:B------:R-:W-:Y:S05]  /*8c40*/  WARPSYNC.COLLECTIVE R252, `(.L_x_17484) ;  /* 0x00000000fc087348 */ /* 0x000fea0003c00000 */
[----:B------:R0:W1:Y:S02]  /*8c50*/  SHFL.BFLY P2, R244, R3, R244, R251 ;  /* 0x0c0000f403f47389 */ /* 0x00006400000400fb */
[----:B01----:R-:W-:Y:S05]  /*8c60*/  ENDCOLLECTIVE ;  /* 0x000000000000791b */ /* 0x003fea0003800000 */
.L_x_17484:
[----:B------:R-:W-:Y:S01]  /*8c70*/  FADD.FTZ R3, R3, R244 ;  /* 0x000000f403037221 */ /* 0x000fe20000010000 */
[----:B------:R-:W-:-:S07]  /*8c80*/  HFMA2 R244, -RZ, RZ, 0, 9.5367431640625e-07 ;  /* 0x00000010fff47431 */ /* 0x000fce00000001ff */
[----:B------:R-:W-:Y:S05]  /*8c90*/  WARPSYNC.COLLECTIVE R252, `(.L_x_17485) ;  /* 0x00000000fc087348 */ /* 0x000fea0003c00000 */
[----:B------:R0:W1:Y:S02]  /*8ca0*/  SHFL.BFLY P2, R244, R3, R244, R251 ;  /* 0x0c0000f403f47389 */ /* 0x00006400000400fb */
[----:B01----:R-:W-:Y:S05]  /*8cb0*/  ENDCOLLECTIVE ;  /* 0x000000000000791b */ /* 0x003fea0003800000 */
.L_x_17485:
        /* <DEDUP_REMOVED lines=130> */
[----:B------:R-:W-:-:S07]  /*94e0*/  MOV R244, 0x1 ;  /* 0x0000000100f47802 */ /* 0x000fce0000000f00 */
[----:B------:R-:W-:Y:S05]  /*94f0*/  WARPSYNC.COLLECTIVE R252, `(.L_x_17486) ;  /* 0x00000000fc087348 */ /* 0x000fea0003c00000 */
[----:B------:R0:W1:Y:S02]  /*9500*/  SHFL.BFLY P2, R244, R3, R244, R251 ;  /* 0x0c0000f403f47389 */ /* 0x00006400000400fb */
[----:B01----:R-:W-:Y:S05]  /*9510*/  ENDCOLLECTIVE ;  /* 0x000000000000791b */ /* 0x003fea0003800000 */
.L_x_17486:
[----:B------:R-:W-:Y:S01]  /*9520*/  FADD.FTZ R3, R3, R244 ;  /* 0x000000f403037221 */ /* 0x000fe20000010000 */
[----:B------:R-:W-:-:S07]  /*9530*/  HFMA2 R244, -RZ, RZ, 0, 1.1920928955078125e-07 ;  /* 0x00000002fff47431 */ /* 0x000fce00000001ff */
[----:B------:R-:W-:Y:S05]  /*9540*/  WARPSYNC.COLLECTIVE R252, `(.L_x_17487) ;  /* 0x00000000fc087348 */ /* 0x000fea0003c00000 */
[----:B------:R0:W1:Y:S02]  /*9550*/  SHFL.BFLY P2, R244, R3, R244, R251 ;  /* 0x0c0000f403f47389 */ /* 0x00006400000400fb */
[----:B01----:R-:W-:Y:S05]  /*9560*/  ENDCOLLECTIVE ;  /* 0x000000000000791b */ /* 0x003fea0003800000 */
.L_x_17487:
[----:B------:R-:W-:Y:S01]  /*9570*/  FADD.FTZ R3, R3, R244 ;  /* 0x000000f403037221 */ /* 0x000fe20000010000 */
[----:B------:R-:W-:-:S07]  /*9580*/  MOV R244, 0x4 ;  /* 0x0000000400f47802 */ /* 0x000fce0000000f00 */
[----:B------:R-:W-:Y:S05]  /*9590*/  WARPSYNC.COLLECTIVE R252, `(.L_x_17488) ;  /* 0x00000000fc087348 */ /* 0x000fea0003c00000 */
[----:B------:R0:W1:Y:S02]  /*95a0*/  SHFL.BFLY P2, R244, R3, R244, R251 ;  /* 0x0c0000f403f47389 */ /* 0x00006400000400fb */
[----:B01----:R-:W-:Y:S05]  /*95b0*/  ENDCOLLECTIVE ;  /* 0x000000000000791b */ /* 0x003fea0003800000 */
.L_x_17488:
[----:B------:R-:W-:Y:S01]  /*95c0*/  FADD.FTZ R3, R3, R244 ;  /* 0x000000f403037221 */ /* 0x000fe20000010000 */
[----:B------:R-:W-:-:S07]  /*95d0*/  HFMA2 R244, -RZ, RZ, 0, 4.76837158203125e-07 ;  /* 0x00000008fff47431 */ /* 0x000fce00000001ff */
[----:B------:R-:W-:Y:S05]  /*95e0*/  WARPSYNC.COLLECTIVE R252, `(.L_x_17489) ;  /* 0x00000000fc087348 */ /* 0x000fea0003c00000 */
[----:B------:R0:W1:Y:S02]  /*95f0*/  SHFL.BFLY P2, R244, R3, R244, R251 ;  /* 0x0c0000f403f47389 */ /* 0x00006400000400fb */
[----:B01----:R-:W-:Y:S05]  /*9600*/  ENDCOLLECTIVE ;  /* 0x000000000000791b */ /* 0x003fea0003800000 */
.L_x_17489:
[----:B------:R-:W-:Y:S01]  /*9610*/  FADD.FTZ R3, R3, R244 ;  /* 0x000000f403037221 */ /* 0x000fe20000010000 */
[----:B------:R-:W-:-:S07]  /*9620*/  MOV R244, 0x10 ;  /* 0x0000001000f47802 */ /* 0x000fce0000000f00 */
[----:B------:R-:W-:Y:S05]  /*9630*/  WARPSYNC.COLLECTIVE R252, `(.L_x_17490) ;  /* 0x00000000fc087348 */ /* 0x000fea0003c00000 */
[----:B------:R0:W1:Y:S02]  /*9640*/  SHFL.BFLY P2, R244, R3, R244, R251 ;  /* 0x0c0000f403f47389 */ /* 0x00006400000400fb */
[----:B01----:R-:W-:Y:S05]  /*9650*/  ENDCOLLECTIVE ;  /* 0x000000000000791b */ /* 0x003fea0003800000 */
.L_x_17490:
[----:B------:R-:W-:Y:S05]  /*9660*/  BRA `(.L_x_17491) ;  /* 0xffffffd400587947 */ /* 0x000fea000383ffff */
.L_x_17492:
        /* <DEDUP_REMOVED lines=9> */
.L_x_43885:


//--------------------- .text._ZN10layer_norm31ln_parallel_residual_fwd_kernelINS_13Kernel_traitsIf13__nv_bfloat16fS2_fjLj2048ELj1ELj4ELj1ELj16ENS_18Kernel_traits_baseILj2048EfS2_fS2_fjLj128EEEEELb0ELb1ELb0EEEvNS_9FwdParamsE --------------------------
	.section	.text._ZN10layer_norm31ln_parallel_residual_fwd_kernelINS_13Kernel_traitsIf13__nv_bfloat16fS2_fjLj2048ELj1ELj4ELj1ELj16ENS_18Kernel_traits_baseILj2048EfS2_fS2_fjLj128EEEEELb0ELb1ELb0EEEvNS_9FwdParamsE,"ax",@progbits
	.align	128
        .global         _ZN10layer_norm31ln_parallel_residual_fwd_kernelINS_13Kernel_traitsIf13__nv_bfloat16fS2_fjLj2048ELj1ELj4ELj1ELj16ENS_18Kernel_traits_baseILj2048EfS2_fS2_fjLj128EEEEELb0ELb1ELb0EEEvNS_9FwdParamsE
        .type           _ZN10layer_norm31ln_parallel_residual_fwd_kernelINS_13Kernel_traitsIf13__nv_bfloat16fS2_fjLj2048ELj1ELj4ELj1ELj16ENS_18Kernel_traits_baseILj2048EfS2_fS2_fjLj128EEEEELb0ELb1ELb0EEEvNS_9FwdParamsE,@function
        .size           _ZN10layer_norm31ln_parallel_residual_fwd_kernelINS_13Kernel_traitsIf13__nv_bfloat16fS2_fjLj2048ELj1ELj4ELj1ELj16ENS_18Kernel_traits_baseILj2048EfS2_fS2_fjLj128EEEEELb0ELb1ELb0EEEvNS_9FwdParamsE,(.L_x_43886 - _ZN10layer_norm31ln_parallel_residual_fwd_kernelINS_13Kernel_traitsIf13__nv_bfloat16fS2_fjLj2048ELj1ELj4ELj1ELj16ENS_18Kernel_traits_baseILj2048EfS2_fS2_fjLj128EEEEELb0ELb1ELb0EEEvNS_9FwdParamsE)
        .other          _ZN10layer_norm31ln_parallel_residual_fwd_kernelINS_13Kernel_traitsIf13__nv_bfloat16fS2_fjLj2048ELj1ELj4ELj1ELj16ENS_18Kernel_traits_baseILj2048EfS2_fS2_fjLj128EEEEELb0ELb1ELb0EEEvNS_9FwdParamsE,@"STO_CUDA_ENTRY STV_DEFAULT"
_ZN10layer_norm31ln_parallel_residual_fwd_kernelINS_13Kernel_traitsIf13__nv_bfloat16fS2_fjLj2048ELj1ELj4ELj1ELj16ENS_18Kernel_traits_baseILj2048EfS2_fS2_fjLj128EEEEELb0ELb1ELb0EEEvNS_9FwdParamsE:
.text._ZN10layer_norm31ln_parallel_residual_fwd_kernelINS_13Kernel_traitsIf13__nv_bfloat16fS2_fjLj2048ELj1ELj4ELj1ELj16ENS_18Kernel_traits_baseILj2048EfS2_fS2_fjLj128EEEEELb0ELb1ELb0EEEvNS_9FwdParamsE:
        /* <DEDUP_REMOVED lines=24> */
[----:B------:R-:W-:-:S03]  /*0180*/  ISETP.GE.U32.AND P6, PT, R3, 0xc0, PT ;  /* 0x000000c00300780c */ /* 0x000fc60003fc6070 */
[----:B------:R-:W0:Y:S08]  /*0190*/  @P5 LDC.64 R4, c[0x0][0x3d0] ;  /* 0x0000f400ff045b82 */ /* 0x000e300000000a00 */
[----:B------:R-:W1:Y:S08]  /*01a0*/  @P5 LDC.64 R6, c[0x0][0x438] ;  /* 0x00010e00ff065b82 */ /* 0x000e700000000a00 */
[----:B------:R-:W2:Y:S08]  /*01b0*/  @P1 LDC.64 R8, c[0x0][0x3d0] ;  /* 0x0000f400ff081b82 */ /* 0x000eb00000000a00 */
[----:B------:R-:W3:Y:S01]  /*01c0*/  @P1 LDC.64 R10, c[0x0][0x438] ;  /* 0x00010e00ff0a1b82 */ /* 0x000ee20000000a00 */
[----:B------:R-:W-:Y:S01]  /*01d0*/  ISETP.GE.U32.AND P0, PT, R3, 0xe0, PT ;  /* 0x000000e00300780c */ /* 0x000fe20003f06070 */
[----:B0-----:R-:W-:-:S05]  /*01e0*/  @P5 IMAD.WIDE.U32 R4, R153, 0x20, R4 ;  /* 0x0000002099045825 */ /* 0x001fca00078e0004 */
[----:B------:R-:W5:Y:S01]  /*01f0*/  @P5 LDG.E.128 R148, desc[UR6][R4.64] ;  /* 0x0000000604945981 */ /* 0x000f62000c1e1d00 */
[----:B------:R-:W0:Y:S01]  /*0200*/  @P2 LDC.64 R12, c[0x0][0x3d0] ;  /* 0x0000f400ff0c2b82 */ /* 0x000e220000000a00 */
[C---:B-1----:R-:W-:Y:S01]  /*0210*/  @P5 IMAD.WIDE.U32 R6, R153.reuse, 0x20, R6 ;  /* 0x0000002099065825 */ /* 0x042fe200078e0006 */
[----:B------:R-:W-:Y:S01]  /*0220*/  @P5 LOP3.LUT R153, R153, 0x20, RZ, 0xfc, !PT ;  /* 0x0000002099995812 */ /* 0x000fe200078efcff */
[----:B------:R1:W5:Y:S04]  /*0230*/  @P5 LDG.E.128 R144, desc[UR6][R4.64+0x10] ;  /* 0x0000100604905981 */ /* 0x000368000c1e1d00 */
[----:B------:R-:W5:Y:S01]  /*0240*/  @P5 LD.E.128 R140, desc[UR6][R6.64] ;  /* 0x00000006068c5980 */ /* 0x000f62000c101d00 */
[----:B------:R-:W4:Y:S08]  /*0250*/  @P2 LDC.64 R14, c[0x0][0x438] ;  /* 0x00010e00ff0e2b82 */ /* 0x000f300000000a00 */
[----:B------:R-:W4:Y:S08]  /*0260*/  @P3 LDC.64 R16, c[0x0][0x3d0] ;  /* 0x0000f400ff103b82 */ /* 0x000f300000000a00 */
[----:B------:R-:W4:Y:S01]  /*0270*/  @P3 LDC.64 R18, c[0x0][0x438] ;  /* 0x00010e00ff123b82 */ /* 0x000f220000000a00 */
[C---:B--2---:R-:W-:Y:S01]  /*0280*/  @P1 IMAD.WIDE.U32 R8, R153.reuse, 0x20, R8 ;  /* 0x0000002099081825 */ /* 0x044fe200078e0008 */
[----:B------:R2:W5:Y:S06]  /*0290*/  @P5 LD.E.128 R136, desc[UR6][R6.64+0x10] ;  /* 0x0000100606885980 */ /* 0x00056c000c101d00 */
[----:B------:R-:W2:Y:S01]  /*02a0*/  @P4 LDC.64 R20, c[0x0][0x3d0] ;  /* 0x0000f400ff144b82 */ /* 0x000ea20000000a00 */
[----:B---3--:R-:W-:-:S07]  /*02b0*/  @P1 IMAD.WIDE.U32 R10, R153, 0x20, R10 ;  /* 0x00000020990a1825 */ /* 0x008fce00078e000a */
[----:B------:R-:W3:Y:S01]  /*02c0*/  @P4 LDC.64 R22, c[0x0][0x438] ;  /* 0x00010e00ff164b82 */ /* 0x000ee20000000a00 */
[----:B------:R-:W-:Y:S01]  /*02d0*/  @P1 IADD3 R153, PT, PT, R153, 0x20, RZ ;  /* 0x0000002099991810 */ /* 0x000fe20007ffe0ff */
[----:B------:R2:W5:Y:S06]  /*02e0*/  @P1 LDG.E.128 R132, desc[UR6][R8.64] ;  /* 0x0000000608841981 */ /* 0x00056c000c1e1d00 */
[----:B-1----:R-:W1:Y:S01]  /*02f0*/  @P6 LDC.64 R4, c[0x0][0x3d0] ;  /* 0x0000f400ff046b82 */ /* 0x002e620000000a00 */
[C---:B0-----:R-:W-:Y:S01]  /*0300*/  @P2 IMAD.WIDE.U32 R12, R153.reuse, 0x20, R12 ;  /* 0x00000020990c2825 */ /* 0x041fe200078e000c */
[----:B------:R0:W5:Y:S06]  /*0310*/  @P1 LDG.E.128 R128, desc[UR6][R8.64+0x10] ;  /* 0x0000100608801981 */ /* 0x00016c000c1e1d00 */
[----:B------:R-:W0:Y:S01]  /*0320*/  @P6 LDC.64 R24, c[0x0][0x438] ;  /* 0x00010e00ff186b82 */ /* 0x000e220000000a00 */
[C---:B----4-:R-:W-:Y:S01]  /*0330*/  @P2 IMAD.WIDE.U32 R14, R153.reuse, 0x20, R14 ;  /* 0x00000020990e2825 */ /* 0x050fe200078e000e */
[----:B------:R-:W-:Y:S01]  /*0340*/  @P2 IADD3 R153, PT, PT, R153, 0x20, RZ ;  /* 0x0000002099992810 */ /* 0x000fe20007ffe0ff */
[----:B------:R4:W5:Y:S05]  /*0350*/  @P2 LDG.E.128 R116, desc[UR6][R12.64] ;  /* 0x000000060c742981 */ /* 0x00096a000c1e1d00 */
[----:B--2---:R-:W2:Y:S01]  /*0360*/  @P0 LDC.64 R6, c[0x0][0x3d0] ;  /* 0x0000f400ff060b82 */ /* 0x004ea20000000a00 */
[C---:B------:R-:W-:Y:S01]  /*0370*/  @P3 IMAD.WIDE.U32 R16, R153.reuse, 0x20, R16 ;  /* 0x0000002099103825 */ /* 0x040fe200078e0010 */
[----:B------:R4:W5:Y:S06]  /*0380*/  @P2 LDG.E.128 R112, desc[UR6][R12.64+0x10] ;  /* 0x000010060c702981 */ /* 0x00096c000c1e1d00 */
[----:B------:R-:W4:Y:S01]  /*0390*/  @P0 LDC.64 R26, c[0x0][0x438] ;  /* 0x00010e00ff1a0b82 */ /* 0x000f220000000a00 */
[C---:B------:R-:W-:Y:S01]  /*03a0*/  @P3 IMAD.WIDE.U32 R18, R153.reuse, 0x20, R18 ;  /* 0x0000002099123825 */ /* 0x040fe200078e0012 */
[----:B------:R-:W-:Y:S01]  /*03b0*/  @P3 IADD3 R153, PT, PT, R153, 0x20, RZ ;  /* 0x0000002099993810 */ /* 0x000fe20007ffe0ff */
[----:B------:R0:W5:Y:S04]  /*03c0*/  @P2 LD.E.128 R108, desc[UR6][R14.64] ;  /* 0x000000060e6c2980 */ /* 0x000168000c101d00 */
[C---:B------:R-:W-:Y:S01]  /*03d0*/  @P4 IMAD.WIDE.U32 R20, R153.reuse, 0x20, R20 ;  /* 0x0000002099144825 */ /* 0x040fe200078e0014 */
[----:B------:R0:W5:Y:S03]  /*03e0*/  @P2 LD.E.128 R104, desc[UR6][R14.64+0x10] ;  /* 0x000010060e682980 */ /* 0x000166000c101d00 */
[C---:B---3--:R-:W-:Y:S01]  /*03f0*/  @P4 IMAD.WIDE.U32 R22, R153.reuse, 0x20, R22 ;  /* 0x0000002099164825 */ /* 0x048fe200078e0016 */
[----:B------:R-:W-:Y:S01]  /*0400*/  @P4 IADD3 R153, PT, PT, R153, 0x20, RZ ;  /* 0x0000002099994810 */ /* 0x000fe20007ffe0ff */
[----:B------:R3:W5:Y:S04]  /*0410*/  @P3 LDG.E.128 R100, desc[UR6][R16.64] ;  /* 0x0000000610643981 */ /* 0x000768000c1e1d00 */
[C---:B-1----:R-:W-:Y:S01]  /*0420*/  @P6 IMAD.WIDE.U32 R4, R153.reuse, 0x20, R4 ;  /* 0x0000002099046825 */ /* 0x042fe200078e0004 */
[----:B------:R3:W5:Y:S03]  /*0430*/  @P3 LDG.E.128 R96, desc[UR6][R16.64+0x10] ;  /* 0x0000100610603981 */ /* 0x000766000c1e1d00 */
[C---:B0-----:R-:W-:Y:S01]  /*0440*/  @P6 IMAD.WIDE.U32 R24, R153.reuse, 0x20, R24 ;  /* 0x0000002099186825 */ /* 0x041fe200078e0018 */
[----:B------:R-:W-:Y:S01]  /*0450*/  @P6 IADD3 R153, PT, PT, R153, 0x20, RZ ;  /* 0x0000002099996810 */ /* 0x000fe20007ffe0ff */
[----:B------:R3:W5:Y:S04]  /*0460*/  @P3 LD.E.128 R92, desc[UR6][R18.64] ;  /* 0x00000006125c3980 */ /* 0x000768000c101d00 */
[C---:B--2---:R-:W-:Y:S01]  /*0470*/  @P0 IMAD.WIDE.U32 R6, R153.reuse, 0x20, R6 ;  /* 0x0000002099060825 */ /* 0x044fe200078e0006 */
[----:B------:R3:W5:Y:S03]  /*0480*/  @P3 LD.E.128 R88, desc[UR6][R18.64+0x10] ;  /* 0x0000100612583980 */ /* 0x000766000c101d00 */
[----:B----4-:R-:W-:Y:S01]  /*0490*/  @P0 IMAD.WIDE.U32 R26, R153, 0x20, R26 ;  /* 0x00000020991a0825 */ /* 0x010fe200078e001a */
        /* <DEDUP_REMOVED lines=12> */
[----:B------:R3:W5:Y:S04]  /*0560*/  @P1 LD.E.128 R124, desc[UR6][R10.64] ;  /* 0x000000060a7c1980 */ /* 0x000768000c101d00 */
[----:B------:R3:W5:Y:S01]  /*0570*/  @P1 LD.E.128 R120, desc[UR6][R10.64+0x10] ;  /* 0x000010060a781980 */ /* 0x000762000c101d00 */
[----:B------:R-:W-:-:S02]  /*0580*/  ISETP.GE.U32.AND P1, PT, R3, 0x100, PT ;  /* 0x000001000300780c */ /* 0x000fc40003f26070 */
[----:B------:R-:W-:-:S11]  /*0590*/  @P0 IADD3 R153, PT, PT, R153, 0x20, RZ ;  /* 0x0000002099990810 */ /* 0x000fd60007ffe0ff */
[----:B---3--:R-:W-:Y:S05]  /*05a0*/  @!P1 BRA `(.L_x_17495) ;  /* 0x0000000400609947 */ /* 0x008fea0003800000 */
        /* <DEDUP_REMOVED lines=9> */
.L_x_17494:
        /* <DEDUP_REMOVED lines=9> */
[----:B------:R-:W2:Y:S01]  /*06d0*/  @P4 LDC.64 R10, c[0x0][0x3d0] ;  /* 0x0000f400ff0a4b82 */ /* 0x000ea20000000a00 */
[C---:B0-----:R-:W-:Y:S01]  /*06e0*/  @P5 IMAD.WIDE.U32 R6, R153.reuse, 0x20, R4 ;  /* 0x0000002099065825 */ /* 0x041fe200078e0004 */
[----:B------:R-:W-:-:S06]  /*06f0*/  @P5 LOP3.LUT R153, R153, 0x20, RZ, 0xfc, !PT ;  /* 0x0000002099995812 */ /* 0x000fcc00078efcff */
[----:B------:R-:W0:Y:S01]  /*0700*/  @P3 LDC.64 R4, c[0x0][0x3d0] ;  /* 0x0000f400ff043b82 */ /* 0x000e220000000a00 */
[----:B------:R3:W5:Y:S01]  /*0710*/  @P5 LDG.E.128 R148, desc[UR6][R6.64] ;  /* 0x0000000606945981 */ /* 0x000762000c1e1d00 */
[----:B-1----:R-:W-:-:S06]  /*0720*/  @P6 IMAD.WIDE.U32 R8, R153, 0x20, R8 ;  /* 0x0000002099086825 */ /* 0x002fcc00078e0008 */
[----:B------:R-:W1:Y:S01]  /*0730*/  @P2 LDC.64 R14, c[0x0][0x3d0] ;  /* 0x0000f400ff0e2b82 */ /* 0x000e620000000a00 */
[----:B------:R-:W-:Y:S01]  /*0740*/  @P6 IADD3 R153, PT, PT, R153, 0x20, RZ ;  /* 0x0000002099996810 */ /* 0x000fe20007ffe0ff */
[----:B------:R3:W5:Y:S04]  /*0750*/  @P5 LDG.E.128 R144, desc[UR6][R6.64+0x10] ;  /* 0x0000100606905981 */ /* 0x000768000c1e1d00 */
[----:B------:R3:W5:Y:S02]  /*0760*/  @P6 LDG.E.128 R132, desc[UR6][R8.64] ;  /* 0x0000000608846981 */ /* 0x000764000c1e1d00 */
[----:B------:R-:W4:Y:S02]  /*0770*/  @P1 LDC.64 R16, c[0x0][0x3d0] ;  /* 0x0000f400ff101b82 */ /* 0x000f240000000a00 */
[----:B------:R3:W5:Y:S01]  /*0780*/  @P6 LDG.E.128 R128, desc[UR6][R8.64+0x10] ;  /* 0x0000100608806981 */ /* 0x000762000c1e1d00 */
[----:B------:R-:W-:Y:S01]  /*0790*/  ISETP.GE.U32.AND P6, PT, R3, 0x100, PT ;  /* 0x000001000300780c */ /* 0x000fe20003fc6070 */
[C---:B--2---:R-:W-:Y:S01]  /*07a0*/  @P4 IMAD.WIDE.U32 R10, R153.reuse, 0x20, R10 ;  /* 0x00000020990a4825 */ /* 0x044fe200078e000a */
[----:B------:R-:W-:-:S03]  /*07b0*/  @P4 IADD3 R153, PT, PT, R153, 0x20, RZ ;  /* 0x0000002099994810 */ /* 0x000fc60007ffe0ff */
[----:B------:R-:W2:Y:S01]  /*07c0*/  @P0 LDC.64 R18, c[0x0][0x3d0] ;  /* 0x0000f400ff120b82 */ /* 0x000ea20000000a00 */
[----:B------:R3:W5:Y:S01]  /*07d0*/  @P4 LDG.E.128 R116, desc[UR6][R10.64] ;  /* 0x000000060a744981 */ /* 0x000762000c1e1d00 */
[C---:B0-----:R-:W-:Y:S01]  /*07e0*/  @P3 IMAD.WIDE.U32 R12, R153.reuse, 0x20, R4 ;  /* 0x00000020990c3825 */ /* 0x041fe200078e0004 */
[----:B------:R-:W-:Y:S02]  /*07f0*/  @P3 IADD3 R153, PT, PT, R153, 0x20, RZ ;  /* 0x0000002099993810 */ /* 0x000fe40007ffe0ff */
[----:B------:R3:W5:Y:S03]  /*0800*/  @P4 LDG.E.128 R112, desc[UR6][R10.64+0x10] ;  /* 0x000010060a704981 */ /* 0x000766000c1e1d00 */
[----:B------:R-:W0:Y:S01]  /*0810*/  @P6 LDC.64 R20, c[0x0][0x3d0] ;  /* 0x0000f400ff146b82 */ /* 0x000e220000000a00 */
[C---:B-1----:R-:W-:Y:S01]  /*0820*/  @P2 IMAD.WIDE.U32 R14, R153.reuse, 0x20, R14 ;  /* 0x00000020990e2825 */ /* 0x042fe200078e000e */
[----:B------:R-:W-:Y:S01]  /*0830*/  @P2 IADD3 R153, PT, PT, R153, 0x20, RZ ;  /* 0x0000002099992810 */ /* 0x000fe20007ffe0ff */
[----:B------:R3:W5:Y:S04]  /*0840*/  @P3 LDG.E.128 R100, desc[UR6][R12.64] ;  /* 0x000000060c643981 */ /* 0x000768000c1e1d00 */
[----:B------:R3:W5:Y:S01]  /*0850*/  @P3 LDG.E.128 R96, desc[UR6][R12.64+0x10] ;  /* 0x000010060c603981 */ /* 0x000762000c1e1d00 */
[C---:B----4-:R-:W-:Y:S01]  /*0860*/  @P1 IMAD.WIDE.U32 R16, R153.reuse, 0x20, R16 ;  /* 0x0000002099101825 */ /* 0x050fe200078e0010 */
[----:B------:R-:W-:-:S02]  /*0870*/  @P1 IADD3 R153, PT, PT, R153, 0x20, RZ ;  /* 0x0000002099991810 */ /* 0x000fc40007ffe0ff */
[----:B------:R3:W5:Y:S04]  /*0880*/  @P2 LDG.E.128 R84, desc[UR6][R14.64] ;  /* 0x000000060e542981 */ /* 0x000768000c1e1d00 */
[----:B------:R3:W5:Y:S01]  /*0890*/  @P2 LDG.E.128 R80, desc[UR6][R14.64+0x10] ;  /* 0x000010060e502981 */ /* 0x000762000c1e1d00 */
[C---:B--2---:R-:W-:Y:S01]  /*08a0*/  @P0 IMAD.WIDE.U32 R18, R153.reuse, 0x20, R18 ;  /* 0x0000002099120825 */ /* 0x044fe200078e0012 */
[----:B------:R-:W-:Y:S02]  /*08b0*/  @P0 IADD3 R153, PT, PT, R153, 0x20, RZ ;  /* 0x0000002099990810 */ /* 0x000fe40007ffe0ff */
[----:B------:R3:W5:Y:S04]  /*08c0*/  @P1 LDG.E.128 R68, desc[UR6][R16.64] ;  /* 0x0000000610441981 */ /* 0x000768000c1e1d00 */
[----:B------:R3:W5:Y:S01]  /*08d0*/  @P1 LDG.E.128 R64, desc[UR6][R16.64+0x10] ;  /* 0x0000100610401981 */ /* 0x000762000c1e1d00 */
[----:B0-----:R-:W-:-:S03]  /*08e0*/  @P6 IMAD.WIDE.U32 R4, R153, 0x20, R20 ;  /* 0x0000002099046825 */ /* 0x001fc600078e0014 */
        /* <DEDUP_REMOVED lines=35> */
[----:B---3--:R-:W-:-:S07]  /*0b20*/  @P6 CS2R R28, SRZ ;  /* 0x00000000001c6805 */ /* 0x008fce000001ff00 */
.L_x_17495:
[----:B------:R-:W-:Y:S05]  /*0b30*/  BSYNC.RECONVERGENT B0 ;  /* 0x0000000000007941 */ /* 0x000fea0003800200 */
.L_x_17493:
[----:B------:R-:W1:Y:S01]  /*0b40*/  LDCU UR4, c[0x0][0x384] ;  /* 0x00007080ff0477ac */ /* 0x000e620008000800 */
[----:B------:R-:W2:Y:S01]  /*0b50*/  LDCU UR13, c[0x0][0x388] ;  /* 0x00007100ff0d77ac */ /* 0x000ea20008000800 */
[----:B------:R-:W3:Y:S01]  /*0b60*/  LDCU.U8 UR5, c[0x0][0x410] ;  /* 0x00008200ff0577ac */ /* 0x000ee20008000000 */
[----:B------:R-:W4:Y:S01]  /*0b70*/  LDCU UR12, c[0x0][0x448] ;  /* 0x00008900ff0c77ac */ /* 0x000f220008000800 */
[----:B------:R-:W0:Y:S01]  /*0b80*/  LDCU.64 UR8, c[0x0][0x398] ;  /* 0x00007300ff0877ac */ /* 0x000e220008000a00 */
[----:B-1----:R-:W-:Y:S01]  /*0b90*/  ISETP.GE.AND P0, PT, R204, UR4, PT ;  /* 0x00000004cc007c0c */ /* 0x002fe2000bf06270 */
[----:B------:R-:W1:-:S12]  /*0ba0*/  LDCU.64 UR10, c[0x0][0x3a0] ;  /* 0x00007400ff0a77ac */ /* 0x000e580008000a00 */
[----:B01234-:R-:W-:Y:S05]  /*0bb0*/  @P0 EXIT ;  /* 0x000000000000094d */ /* 0x01ffea0003800000 */
.L_x_17561:
[----:B------:R-:W-:Y:S01]  /*0bc0*/  IMAD R0, R204, UR13, RZ ;  /* 0x0000000dcc007c24 */ /* 0x000fe2000f8e02ff */
[----:B------:R-:W-:Y:S04]  /*0bd0*/  BSSY.RECONVERGENT B0, `(.L_x_17496) ;  /* 0x000008d000007945 */ /* 0x000fe80003800200 */
[----:B------:R-:W-:-:S04]  /*0be0*/  SHF.R.S32.HI R205, RZ, 0x1f, R0 ;  /* 0x0000001fffcd7819 */ /* 0x000fc80000011400 */
[----:B------:R-:W-:-:S04]  /*0bf0*/  LEA.HI R205, R205, R0, RZ, 0x3 ;  /* 0x00000000cdcd7211 */ /* 0x000fc800078f18ff */
[----:B------:R-:W-:-:S04]  /*0c00*/  LEA.HI.SX32 R205, R205, R2, 0x1d ;  /* 0x00000002cdcd7211 */ /* 0x000fc800078feaff */
[----:B------:R-:W-:Y:S01]  /*0c10*/  MOV R0, R205 ;  /* 0x000000cd00007202 */ /* 0x000fe20000000f00 */
[----:B0-234-:R-:W-:Y:S06]  /*0c20*/  @!P5 BRA `(.L_x_17497) ;  /* 0x00000008001cd947 */ /* 0x01dfec0003800000 */
        /* <DEDUP_REMOVED lines=33> */
.L_x_17499:
[C---:B-----5:R-:W-:Y:S02]  /*0e40*/  PRMT R0, R200.reuse, 0x7632, R0 ;  /* 0x00007632c8007816 */ /* 0x060fe40000000000 */
[----:B------:R-:W-:Y:S02]  /*0e50*/  SHF.L.U32 R13, R200, 0x10, RZ ;  /* 0x00000010c80d7819 */ /* 0x000fe400000006ff */
[----:B------:R-:W-:Y:S02]  /*0e60*/  PRMT R12, R201, 0x7632, R12 ;  /* 0x00007632c90c7816 */ /* 0x000fe4000000000c */
[----:B------:R-:W-:Y:S02]  /*0e70*/  PRMT R14, R202, 0x7632, R14 ;  /* 0x00007632ca0e7816 */ /* 0x000fe4000000000e */
[----:B------:R-:W-:Y:S02]  /*0e80*/  PRMT R200, R203, 0x7632, R200 ;  /* 0x00007632cbc87816 */ /* 0x000fe400000000c8 */
        /* <DEDUP_REMOVED lines=16> */
.L_x_17498:
[----:B------:R-:W-:-:S04]  /*0f90*/  UISETP.NE.U32.AND UP0, UPT, UR10, URZ, UPT ;  /* 0x000000ff0a00728c */ /* 0x000fc8000bf05070 */
[----:B------:R-:W-:-:S09]  /*0fa0*/  UISETP.NE.AND.EX UP0, UPT, UR11, URZ, UPT, UP0 ;  /* 0x000000ff0b00728c */ /* 0x000fd2000bf05300 */
[----:B------:R-:W-:Y:S05]  /*0fb0*/  BRA.U UP0, `(.L_x_17501) ;  /* 0x0000000100847547 */ /* 0x000fea000b800000 */
[C---:B-----5:R-:W-:Y:S02]  /*0fc0*/  PRMT R206, R201.reuse, 0x7632, R206 ;  /* 0x00007632c9ce7816 */ /* 0x060fe400000000ce */
[----:B------:R-:W-:Y:S02]  /*0fd0*/  SHF.L.U32 R13, R200, 0x10, RZ ;  /* 0x00000010c80d7819 */ /* 0x000fe400000006ff */
        /* <DEDUP_REMOVED lines=31> */
.L_x_17501:
        /* <DEDUP_REMOVED lines=38> */
[----:B------:R-:W-:-:S02]  /*1430*/  FADD.FTZ R201, R17, R214 ;  /* 0x000000d611c97221 */ /* 0x000fc40000010000 */
[----:B------:R-:W-:-:S07]  /*1440*/  FADD.FTZ R203, R19, R216 ;  /* 0x000000d813cb7221 */ /* 0x000fce0000010000 */
.L_x_17500:
[----:B------:R-:W0:Y:S01]  /*1450*/  LDC.64 R206, c[0x0][0x3a8] ;  /* 0x0000ea00ffce7b82 */ /* 0x000e220000000a00 */
[C---:B------:R-:W-:Y:S01]  /*1460*/  IADD3 R0, PT, PT, R205.reuse, 0x20, RZ ;  /* 0x00000020cd007810 */ /* 0x040fe20007ffe0ff */
[----:B0-----:R-:W-:-:S05]  /*1470*/  IMAD.WIDE.U32 R206, R205, 0x20, R206 ;  /* 0x00000020cdce7825 */ /* 0x001fca00078e00ce */
[----:B------:R0:W-:Y:S04]  /*1480*/  STG.E.128 desc[UR6][R206.64], R12 ;  /* 0x0000000cce007986 */ /* 0x0001e8000c101d06 */
[----:B------:R0:W-:Y:S02]  /*1490*/  STG.E.128 desc[UR6][R206.64+0x10], R200 ;  /* 0x000010c8ce007986 */ /* 0x0001e4000c101d06 */
.L_x_17497:
[----:B------:R-:W-:Y:S05]  /*14a0*/  BSYNC.RECONVERGENT B0 ;  /* 0x0000000000007941 */ /* 0x000fea0003800200 */
.L_x_17496:
        /* <DEDUP_REMOVED lines=21> */
[----:B-1---5:R-:W-:Y:S02]  /*1600*/  PRMT R8, R196, 0x7632, R8 ;  /* 0x00007632c4087816 */ /* 0x022fe40000000008 */
[----:B0-----:R-:W-:Y:S02]  /*1610*/  PRMT R206, R198, 0x7632, R206 ;  /* 0x00007632c6ce7816 */ /* 0x001fe400000000ce */
[----:B------:R-:W-:Y:S02]  /*1620*/  SHF.L.U32 R196, R196, 0x10, RZ ;  /* 0x00000010c4c47819 */ /* 0x000fe400000006ff */
[----:B------:R-:W-:Y:S02]  /*1630*/  PRMT R10, R197, 0x7632, R10 ;  /* 0x00007632c50a7816 */ /* 0x000fe4000000000a */
[----:B------:R-:W-:Y:S02]  /*1640*/  SHF.L.U32 R198, R198, 0x10, RZ ;  /* 0x00000010c6c67819 */ /* 0x000fe400000006ff */
[----:B------:R-:W-:-:S02]  /*1650*/  SHF.L.U32 R11, R208, 0x10, RZ ;  /* 0x00000010d00b7819 */ /* 0x000fc400000006ff */
[C---:B------:R-:W-:Y:S02]  /*1660*/  SHF.L.U32 R207, R210.reuse, 0x10, RZ ;  /* 0x00000010d2cf7819 */ /* 0x040fe400000006ff */
[----:B------:R-:W-:Y:S01]  /*1670*/  SHF.L.U32 R197, R197, 0x10, RZ ;  /* 0x00000010c5c57819 */ /* 0x000fe200000006ff */
[----:B------:R-:W-:Y:S01]  /*1680*/  FADD.FTZ R11, R11, R196 ;  /* 0x000000c40b0b7221 */ /* 0x000fe20000010000 */
[----:B------:R-:W-:Y:S01]  /*1690*/  SHF.L.U32 R216, R209, 0x10, RZ ;  /* 0x00000010d1d87819 */ /* 0x000fe200000006ff */
[----:B------:R-:W-:Y:S01]  /*16a0*/  FADD.FTZ R207, R207, R198 ;  /* 0x000000c6cfcf7221 */ /* 0x000fe20000010000 */
[----:B------:R-:W-:Y:S02]  /*16b0*/  PRMT R196, R209, 0x7632, R196 ;  /* 0x00007632d1c47816 */ /* 0x000fe400000000c4 */
[----:B------:R-:W-:Y:S01]  /*16c0*/  PRMT R198, R210, 0x7632, R198 ;  /* 0x00007632d2c67816 */ /* 0x000fe200000000c6 */
[----:B------:R-:W-:Y:S01]  /*16d0*/  FADD.FTZ R197, R216, R197 ;  /* 0x000000c5d8c57221 */ /* 0x000fe20000010000 */
[----:B------:R-:W-:-:S02]  /*16e0*/  PRMT R214, R199, 0x7632, R214 ;  /* 0x00007632c7d67816 */ /* 0x000fc400000000d6 */
[----:B------:R-:W-:Y:S02]  /*16f0*/  PRMT R9, R208, 0x7632, R9 ;  /* 0x00007632d0097816 */ /* 0x000fe40000000009 */
        /* <DEDUP_REMOVED lines=25> */
.L_x_17505:
[C---:B0----5:R-:W-:Y:S02]  /*1890*/  PRMT R206, R196.reuse, 0x7632, R206 ;  /* 0x00007632c4ce7816 */ /* 0x061fe400000000ce */
        /* <DEDUP_REMOVED lines=32> */
.L_x_17504:
[----:B------:R-:W-:Y:S05]  /*1aa0*/  @!P1 BRA `(.L_x_17507) ;  /* 0x0000000000549947 */ /* 0x000fea0003800000 */
[C---:B-1---5:R-:W-:Y:S02]  /*1ab0*/  PRMT R8, R196.reuse, 0x7632, R8 ;  /* 0x00007632c4087816 */ /* 0x062fe40000000008 */
[----:B------:R-:W-:Y:S02]  /*1ac0*/  SHF.L.U32 R9, R196, 0x10, RZ ;  /* 0x00000010c4097819 */ /* 0x000fe400000006ff */
[----:B------:R-:W-:Y:S02]  /*1ad0*/  PRMT R10, R197, 0x7632, R10 ;  /* 0x00007632c50a7816 */ /* 0x000fe4000000000a */
[----:B------:R-:W-:Y:S02]  /*1ae0*/  PRMT R11, R198, 0x7632, R11 ;  /* 0x00007632c60b7816 */ /* 0x000fe4000000000b */
[----:B------:R-:W-:Y:S02]  /*1af0*/  PRMT R196, R199, 0x7632, R196 ;  /* 0x00007632c7c47816 */ /* 0x000fe400000000c4 */
[----:B------:R-:W-:-:S02]  /*1b00*/  SHF.L.U32 R197, R197, 0x10, RZ ;  /* 0x00000010c5c57819 */ /* 0x000fc400000006ff */
[----:B------:R-:W-:Y:S02]  /*1b10*/  SHF.L.U32 R199, R199, 0x10, RZ ;  /* 0x00000010c7c77819 */ /* 0x000fe400000006ff */
[----:B0-----:R-:W-:Y:S02]  /*1b20*/  SHF.L.U32 R207, R198, 0x10, RZ ;  /* 0x00000010c6cf7819 */ /* 0x001fe400000006ff */
        /* <DEDUP_REMOVED lines=13> */
.L_x_17507:
[----:B-1---5:R-:W-:Y:S02]  /*1c00*/  PRMT R9, R196, 0x7632, R9 ;  /* 0x00007632c4097816 */ /* 0x022fe40000000009 */
        /* <DEDUP_REMOVED lines=11> */
.L_x_17506:
[----:B------:R-:W0:Y:S02]  /*1cc0*/  LDC.64 R206, c[0x0][0x3a8] ;  /* 0x0000ea00ffce7b82 */ /* 0x000e240000000a00 */
[C---:B0-----:R-:W-:Y:S01]  /*1cd0*/  IMAD.WIDE.U32 R206, R0.reuse, 0x20, R206 ;  /* 0x0000002000ce7825 */ /* 0x041fe200078e00ce */
[----:B------:R-:W-:-:S04]  /*1ce0*/  IADD3 R0, PT, PT, R0, 0x20, RZ ;  /* 0x0000002000007810 */ /* 0x000fc80007ffe0ff */
[----:B------:R1:W-:Y:S04]  /*1cf0*/  STG.E.128 desc[UR6][R206.64], R8 ;  /* 0x00000008ce007986 */ /* 0x0003e8000c101d06 */
[----:B------:R1:W-:Y:S02]  /*1d00*/  STG.E.128 desc[UR6][R206.64+0x10], R196 ;  /* 0x000010c4ce007986 */ /* 0x0003e4000c101d06 */
.L_x_17503:
[----:B------:R-:W-:Y:S05]  /*1d10*/  BSYNC.RECONVERGENT B0 ;  /* 0x0000000000007941 */ /* 0x000fea0003800200 */
.L_x_17502:
        /* <DEDUP_REMOVED lines=11> */
[----:B------:R-:W0:Y:S01]  /*1dd0*/  @P1 LDC.64 R192, c[0x0][0x3a0] ;  /* 0x0000e800ffc01b82 */ /* 0x000e220000000a00 */
[----:B--2---:R-:W-:-:S04]  /*1de0*/  IMAD.WIDE.U32 R4, R0, 0x10, R4 ;  /* 0x0000001000047825 */ /* 0x004fc800078e0004 */
[----:B---3--:R-:W-:-:S05]  /*1df0*/  @P0 IMAD.WIDE.U32 R6, R0, 0x10, R6 ;  /* 0x0000001000060825 */ /* 0x008fca00078e0006 */
[----:B------:R2:W5:Y:S01]  /*1e00*/  @P0 LDG.E.128 R208, desc[UR6][R6.64] ;  /* 0x0000000606d00981 */ /* 0x000562000c1e1d00 */
[----:B01----:R-:W-:-:S03]  /*1e10*/  @P1 IMAD.WIDE.U32 R206, R0, 0x20, R192 ;  /* 0x0000002000ce1825 */ /* 0x003fc600078e00c0 */
[----:B------:R2:W5:Y:S04]  /*1e20*/  LDG.E.128 R192, desc[UR6][R4.64] ;  /* 0x0000000604c07981 */ /* 0x000568000c1e1d00 */
[----:B------:R2:W5:Y:S04]  /*1e30*/  @P1 LDG.E.128 R20, desc[UR6][R206.64] ;  /* 0x00000006ce141981 */ /* 0x000568000c1e1d00 */
[----:B------:R2:W5:Y:S01]  /*1e40*/  @P1 LDG.E.128 R16, desc[UR6][R206.64+0x10] ;  /* 0x00001006ce101981 */ /* 0x000562000c1e1d00 */
[----:B------:R-:W-:Y:S05]  /*1e50*/  @!P0 BRA `(.L_x_17510) ;  /* 0x00000004002c8947 */ /* 0x000fea0003800000 */
[----:B------:R-:W-:Y:S05]  /*1e60*/  @!P1 BRA `(.L_x_17511) ;  /* 0x0000000000a49947 */ /* 0x000fea0003800000 */
[----:B--2--5:R-:W-:Y:S02]  /*1e70*/  PRMT R4, R192, 0x7632, R4 ;  /* 0x00007632c0047816 */ /* 0x024fe40000000004 */
[----:B------:R-:W-:Y:S02]  /*1e80*/  PRMT R206, R194, 0x7632, R206 ;  /* 0x00007632c2ce7816 */ /* 0x000fe400000000ce */
        /* <DEDUP_REMOVED lines=39> */
.L_x_17511:
[C---:B--2--5:R-:W-:Y:S02]  /*2100*/  PRMT R206, R192.reuse, 0x7632, R206 ;  /* 0x00007632c0ce7816 */ /* 0x064fe400000000ce */
[----:B------:R-:W-:Y:S02]  /*2110*/  SHF.L.U32 R4, R192, 0x10, RZ ;  /* 0x00000010c0047819 */ /* 0x000fe400000006ff */
        /* <DEDUP_REMOVED lines=31> */
.L_x_17510:
[----:B------:R-:W-:Y:S05]  /*2310*/  @!P1 BRA `(.L_x_17513) ;  /* 0x0000000000549947 */ /* 0x000fea0003800000 */
[C---:B--2--5:R-:W-:Y:S02]  /*2320*/  PRMT R4, R192.reuse, 0x7632, R4 ;  /* 0x00007632c0047816 */ /* 0x064fe40000000004 */
[----:B------:R-:W-:Y:S02]  /*2330*/  SHF.L.U32 R5, R192, 0x10, RZ ;  /* 0x00000010c0057819 */ /* 0x000fe400000006ff */
[----:B------:R-:W-:Y:S02]  /*2340*/  PRMT R6, R193, 0x7632, R6 ;  /* 0x00007632c1067816 */ /* 0x000fe40000000006 */
[----:B------:R-:W-:Y:S02]  /*2350*/  PRMT R7, R194, 0x7632, R7 ;  /* 0x00007632c2077816 */ /* 0x000fe40000000007 */
        /* <DEDUP_REMOVED lines=17> */
.L_x_17513:
[----:B--2--5:R-:W-:Y:S02]  /*2470*/  PRMT R5, R192, 0x7632, R5 ;  /* 0x00007632c0057816 */ /* 0x024fe40000000005 */
        /* <DEDUP_REMOVED lines=11> */
.L_x_17512:
[----:B------:R-:W0:Y:S02]  /*2530*/  LDC.64 R206, c[0x0][0x3a8] ;  /* 0x0000ea00ffce7b82 */ /* 0x000e240000000a00 */
[C---:B0-----:R-:W-:Y:S01]  /*2540*/  IMAD.WIDE.U32 R206, R0.reuse, 0x20, R206 ;  /* 0x0000002000ce7825 */ /* 0x041fe200078e00ce */
[----:B------:R-:W-:-:S04]  /*2550*/  IADD3 R0, PT, PT, R0, 0x20, RZ ;  /* 0x0000002000007810 */ /* 0x000fc80007ffe0ff */
[----:B------:R2:W-:Y:S04]  /*2560*/  STG.E.128 desc[UR6][R206.64], R4 ;  /* 0x00000004ce007986 */ /* 0x0005e8000c101d06 */
[----:B------:R2:W-:Y:S02]  /*2570*/  STG.E.128 desc[UR6][R206.64+0x10], R192 ;  /* 0x000010c0ce007986 */ /* 0x0005e4000c101d06 */
.L_x_17509:
[----:B------:R-:W-:Y:S05]  /*2580*/  BSYNC.RECONVERGENT B0 ;  /* 0x0000000000007941 */ /* 0x000fea0003800200 */
.L_x_17508:
        /* <DEDUP_REMOVED lines=12> */
[----:B---3--:R-:W-:-:S04]  /*2650*/  IMAD.WIDE.U32 R152, R0, 0x10, R152 ;  /* 0x0000001000987825 */ /* 0x008fc800078e0098 */
[----:B----4-:R-:W-:-:S05]  /*2660*/  @P0 IMAD.WIDE.U32 R154, R0, 0x10, R154 ;  /* 0x00000010009a0825 */ /* 0x010fca00078e009a */
[----:B------:R3:W5:Y:S01]  /*2670*/  @P0 LDG.E.128 R208, desc[UR6][R154.64] ;  /* 0x000000069ad00981 */ /* 0x000762000c1e1d00 */
[----:B012---:R-:W-:-:S03]  /*2680*/  @P1 IMAD.WIDE.U32 R206, R0, 0x20, R156 ;  /* 0x0000002000ce1825 */ /* 0x007fc600078e009c */
[----:B------:R3:W5:Y:S04]  /*2690*/  LDG.E.128 R156, desc[UR6][R152.64] ;  /* 0x00000006989c7981 */ /* 0x000768000c1e1d00 */
[----:B------:R3:W5:Y:S04]  /*26a0*/  @P1 LDG.E.128 R20, desc[UR6][R206.64] ;  /* 0x00000006ce141981 */ /* 0x000768000c1e1d00 */
[----:B------:R3:W5:Y:S01]  /*26b0*/  @P1 LDG.E.128 R16, desc[UR6][R206.64+0x10] ;  /* 0x00001006ce101981 */ /* 0x000762000c1e1d00 */
[----:B------:R-:W-:Y:S05]  /*26c0*/  @!P0 BRA `(.L_x_17516) ;  /* 0x00000004002c8947 */ /* 0x000fea0003800000 */
[----:B------:R-:W-:Y:S05]  /*26d0*/  @!P1 BRA `(.L_x_17517) ;  /* 0x0000000000a49947 */ /* 0x000fea0003800000 */
[----:B---3-5:R-:W-:Y:S02]  /*26e0*/  PRMT R152, R156, 0x7632, R152 ;  /* 0x000076329c987816 */ /* 0x028fe40000000098 */
        /* <DEDUP_REMOVED lines=40> */
.L_x_17517:
[C---:B---3-5:R-:W-:Y:S02]  /*2970*/  PRMT R206, R156.reuse, 0x7632, R206 ;  /* 0x000076329cce7816 */ /* 0x068fe400000000ce */
        /* <DEDUP_REMOVED lines=32> */
.L_x_17516:
[----:B------:R-:W-:Y:S05]  /*2b80*/  @!P1 BRA `(.L_x_17519) ;  /* 0x0000000000549947 */ /* 0x000fea0003800000 */
[C---:B---3-5:R-:W-:Y:S02]  /*2b90*/  PRMT R152, R156.reuse, 0x7632, R152 ;  /* 0x000076329c987816 */ /* 0x068fe40000000098 */
        /* <DEDUP_REMOVED lines=20> */
.L_x_17519:
[----:B---3-5:R-:W-:Y:S02]  /*2ce0*/  PRMT R153, R156, 0x7632, R153 ;  /* 0x000076329c997816 */ /* 0x028fe40000000099 */
        /* <DEDUP_REMOVED lines=11> */
.L_x_17518:
[----:B------:R-:W0:Y:S02]  /*2da0*/  LDC.64 R206, c[0x0][0x3a8] ;  /* 0x0000ea00ffce7b82 */ /* 0x000e240000000a00 */
[C---:B0-----:R-:W-:Y:S01]  /*2db0*/  IMAD.WIDE.U32 R206, R0.reuse, 0x20, R206 ;  /* 0x0000002000ce7825 */ /* 0x041fe200078e00ce */
[----:B------:R-:W-:-:S04]  /*2dc0*/  IADD3 R0, PT, PT, R0, 0x20, RZ ;  /* 0x0000002000007810 */ /* 0x000fc80007ffe0ff */
[----:B------:R3:W-:Y:S04]  /*2dd0*/  STG.E.128 desc[UR6][R206.64], R152 ;  /* 0x00000098ce007986 */ /* 0x0007e8000c101d06 */
[----:B------:R3:W-:Y:S02]  /*2de0*/  STG.E.128 desc[UR6][R206.64+0x10], R156 ;  /* 0x0000109cce007986 */ /* 0x0007e4000c101d06 */
.L_x_17515:
[----:B------:R-:W-:Y:S05]  /*2df0*/  BSYNC.RECONVERGENT B0 ;  /* 0x0000000000007941 */ /* 0x000fea0003800200 */
.L_x_17514:
        /* <DEDUP_REMOVED lines=12> */
[----:B----4-:R-:W-:-:S04]  /*2ec0*/  IMAD.WIDE.U32 R160, R0, 0x10, R160 ;  /* 0x0000001000a07825 */ /* 0x010fc800078e00a0 */
[----:B0-----:R-:W-:-:S05]  /*2ed0*/  @P0 IMAD.WIDE.U32 R162, R0, 0x10, R162 ;  /* 0x0000001000a20825 */ /* 0x001fca00078e00a2 */
[----:B------:R0:W5:Y:S01]  /*2ee0*/  @P0 LDG.E.128 R208, desc[UR6][R162.64] ;  /* 0x00000006a2d00981 */ /* 0x000162000c1e1d00 */
[----:B-123--:R-:W-:-:S03]  /*2ef0*/  @P1 IMAD.WIDE.U32 R206, R0, 0x20, R164 ;  /* 0x0000002000ce1825 */ /* 0x00efc600078e00a4 */
[----:B------:R0:W5:Y:S04]  /*2f00*/  LDG.E.128 R164, desc[UR6][R160.64] ;  /* 0x00000006a0a47981 */ /* 0x000168000c1e1d00 */
[----:B------:R0:W5:Y:S04]  /*2f10*/  @P1 LDG.E.128 R20, desc[UR6][R206.64] ;  /* 0x00000006ce141981 */ /* 0x000168000c1e1d00 */
[----:B------:R0:W5:Y:S01]  /*2f20*/  @P1 LDG.E.128 R16, desc[UR6][R206.64+0x10] ;  /* 0x00001006ce101981 */ /* 0x000162000c1e1d00 */
[----:B------:R-:W-:Y:S05]  /*2f30*/  @!P0 BRA `(.L_x_17522) ;  /* 0x00000004002c8947 */ /* 0x000fea0003800000 */
[----:B------:R-:W-:Y:S05]  /*2f40*/  @!P1 BRA `(.L_x_17523) ;  /* 0x0000000000a49947 */ /* 0x000fea0003800000 */
[----:B0----5:R-:W-:Y:S02]  /*2f50*/  PRMT R160, R164, 0x7632, R160 ;  /* 0x00007632a4a07816 */ /* 0x021fe400000000a0 */
        /* <DEDUP_REMOVED lines=40> */
.L_x_17523:
[C---:B0----5:R-:W-:Y:S02]  /*31e0*/  PRMT R206, R164.reuse, 0x7632, R206 ;  /* 0x00007632a4ce7816 */ /* 0x061fe400000000ce */
        /* <DEDUP_REMOVED lines=32> */
.L_x_17522:
[----:B------:R-:W-:Y:S05]  /*33f0*/  @!P1 BRA `(.L_x_17525) ;  /* 0x0000000000549947 */ /* 0x000fea0003800000 */
[C---:B0----5:R-:W-:Y:S02]  /*3400*/  PRMT R160, R164.reuse, 0x7632, R160 ;  /* 0x00007632a4a07816 */ /* 0x061fe400000000a0 */
        /* <DEDUP_REMOVED lines=20> */
.L_x_17525:
[----:B0----5:R-:W-:Y:S02]  /*3550*/  PRMT R161, R164, 0x7632, R161 ;  /* 0x00007632a4a17816 */ /* 0x021fe400000000a1 */
        /* <DEDUP_REMOVED lines=11> */
.L_x_17524:
[----:B------:R-:W0:Y:S02]  /*3610*/  LDC.64 R206, c[0x0][0x3a8] ;  /* 0x0000ea00ffce7b82 */ /* 0x000e240000000a00 */
[C---:B0-----:R-:W-:Y:S01]  /*3620*/  IMAD.WIDE.U32 R206, R0.reuse, 0x20, R206 ;  /* 0x0000002000ce7825 */ /* 0x041fe200078e00ce */
[----:B------:R-:W-:-:S04]  /*3630*/  IADD3 R0, PT, PT, R0, 0x20, RZ ;  /* 0x0000002000007810 */ /* 0x000fc80007ffe0ff */
[----:B------:R4:W-:Y:S04]  /*3640*/  STG.E.128 desc[UR6][R206.64], R160 ;  /* 0x000000a0ce007986 */ /* 0x0009e8000c101d06 */
[----:B------:R4:W-:Y:S02]  /*3650*/  STG.E.128 desc[UR6][R206.64+0x10], R164 ;  /* 0x000010a4ce007986 */ /* 0x0009e4000c101d06 */
.L_x_17521:
[----:B------:R-:W-:Y:S05]  /*3660*/  BSYNC.RECONVERGENT B0 ;  /* 0x0000000000007941 */ /* 0x000fea0003800200 */
.L_x_17520:
        /* <DEDUP_REMOVED lines=12> */
[----:B0-----:R-:W-:-:S04]  /*3730*/  IMAD.WIDE.U32 R168, R0, 0x10, R168 ;  /* 0x0000001000a87825 */ /* 0x001fc800078e00a8 */
[----:B-1----:R-:W-:-:S05]  /*3740*/  @P1 IMAD.WIDE.U32 R170, R0, 0x10, R170 ;  /* 0x0000001000aa1825 */ /* 0x002fca00078e00aa */
[----:B------:R0:W5:Y:S01]  /*3750*/  @P1 LDG.E.128 R208, desc[UR6][R170.64] ;  /* 0x00000006aad01981 */ /* 0x000162000c1e1d00 */
[----:B--234-:R-:W-:-:S03]  /*3760*/  @P0 IMAD.WIDE.U32 R206, R0, 0x20, R172 ;  /* 0x0000002000ce0825 */ /* 0x01cfc600078e00ac */
        /* <DEDUP_REMOVED lines=46> */
.L_x_17529:
        /* <DEDUP_REMOVED lines=33> */
.L_x_17528:
        /* <DEDUP_REMOVED lines=22> */
.L_x_17531:
        /* <DEDUP_REMOVED lines=12> */
.L_x_17530:
[----:B------:R-:W0:Y:S02]  /*3e80*/  LDC.64 R206, c[0x0][0x3a8] ;  /* 0x0000ea00ffce7b82 */ /* 0x000e240000000a00 */
[C---:B0-----:R-:W-:Y:S01]  /*3e90*/  IMAD.WIDE.U32 R206, R0.reuse, 0x20, R206 ;  /* 0x0000002000ce7825 */ /* 0x041fe200078e00ce */
[----:B------:R-:W-:-:S04]  /*3ea0*/  IADD3 R0, PT, PT, R0, 0x20, RZ ;  /* 0x0000002000007810 */ /* 0x000fc80007ffe0ff */
[----:B------:R0:W-:Y:S04]  /*3eb0*/  STG.E.128 desc[UR6][R206.64], R168 ;  /* 0x000000a8ce007986 */ /* 0x0001e8000c101d06 */
[----:B------:R0:W-:Y:S02]  /*3ec0*/  STG.E.128 desc[UR6][R206.64+0x10], R172 ;  /* 0x000010acce007986 */ /* 0x0001e4000c101d06 */
.L_x_17527:
[----:B------:R-:W-:Y:S05]  /*3ed0*/  BSYNC.RECONVERGENT B0 ;  /* 0x0000000000007941 */ /* 0x000fea0003800200 */
.L_x_17526:
        /* <DEDUP_REMOVED lines=62> */
.L_x_17535:
        /* <DEDUP_REMOVED lines=33> */
.L_x_17534:
        /* <DEDUP_REMOVED lines=22> */
.L_x_17537:
        /* <DEDUP_REMOVED lines=12> */
.L_x_17536:
[----:B------:R-:W0:Y:S02]  /*46f0*/  LDC.64 R206, c[0x0][0x3a8] ;  /* 0x0000ea00ffce7b82 */ /* 0x000e240000000a00 */
[C---:B0-----:R-:W-:Y:S01]  /*4700*/  IMAD.WIDE.U32 R206, R0.reuse, 0x20, R206 ;  /* 0x0000002000ce7825 */ /* 0x041fe200078e00ce */
[----:B------:R-:W-:-:S04]  /*4710*/  IADD3 R0, PT, PT, R0, 0x20, RZ ;  /* 0x0000002000007810 */ /* 0x000fc80007ffe0ff */
[----:B------:R0:W-:Y:S04]  /*4720*/  STG.E.128 desc[UR6][R206.64], R176 ;  /* 0x000000b0ce007986 */ /* 0x0001e8000c101d06 */
[----:B------:R0:W-:Y:S02]  /*4730*/  STG.E.128 desc[UR6][R206.64+0x10], R180 ;  /* 0x000010b4ce007986 */ /* 0x0001e4000c101d06 */
.L_x_17533:
[----:B------:R-:W-:Y:S05]  /*4740*/  BSYNC.RECONVERGENT B0 ;  /* 0x0000000000007941 */ /* 0x000fea0003800200 */
.L_x_17532:
        /* <DEDUP_REMOVED lines=62> */
.L_x_17541:
[C---:B---345:R-:W-:Y:S02]  /*4b30*/  PRMT R206, R188.reuse, 0x7632, R206 ;  /* 0x00007632bcce7816 */ /* 0x078fe400000000ce */
[----:B0-----:R-:W-:Y:S02]  /*4b40*/  SHF.L.U32 R184, R188, 0x10, RZ ;  /* 0x00000010bcb87819 */ /* 0x001fe400000006ff */
        /* <DEDUP_REMOVED lines=31> */
.L_x_17540:
        /* <DEDUP_REMOVED lines=22> */
.L_x_17543:
[----:B0----5:R-:W-:Y:S02]  /*4ea0*/  PRMT R185, R188, 0x7632, R185 ;  /* 0x00007632bcb97816 */ /* 0x021fe400000000b9 */
        /* <DEDUP_REMOVED lines=11> */
.L_x_17542:
[----:B------:R-:W0:Y:S02]  /*4f60*/  LDC.64 R206, c[0x0][0x3a8] ;  /* 0x0000ea00ffce7b82 */ /* 0x000e240000000a00 */
[----:B0-----:R-:W-:-:S05]  /*4f70*/  IMAD.WIDE.U32 R206, R0, 0x20, R206 ;  /* 0x0000002000ce7825 */ /* 0x001fca00078e00ce */
[----:B------:R0:W-:Y:S04]  /*4f80*/  STG.E.128 desc[UR6][R206.64], R184 ;  /* 0x000000b8ce007986 */ /* 0x0001e8000c101d06 */
[----:B------:R0:W-:Y:S02]  /*4f90*/  STG.E.128 desc[UR6][R206.64+0x10], R188 ;  /* 0x000010bcce007986 */ /* 0x0001e4000c101d06 */
.L_x_17539:
[----:B------:R-:W-:Y:S05]  /*4fa0*/  BSYNC.RECONVERGENT B0 ;  /* 0x0000000000007941 */ /* 0x000fea0003800200 */
.L_x_17538:
[----:B------:R-:W-:Y:S01]  /*4fb0*/  FADD.FTZ R0, RZ, R12 ;  /* 0x0000000cff007221 */ /* 0x000fe20000010000 */
[C---:B------:R-:W-:Y:S01]  /*4fc0*/  ISETP.GE.U32.AND P5, PT, R3.reuse, 0x20, PT ;  /* 0x000000200300780c */ /* 0x040fe20003fa6070 */
[----:B------:R-:W0:Y:S01]  /*4fd0*/  S2R R218, SR_TID.X ;  /* 0x0000000000da7919 */ /* 0x000e220000002100 */
[----:B------:R-:W-:Y:S01]  /*4fe0*/  ISETP.GT.U32.AND P4, PT, R3, 0x3f, PT ;  /* 0x0000003f0300780c */ /* 0x000fe20003f84070 */
[----:B01234-:R-:W-:Y:S01]  /*4ff0*/  FADD.FTZ R207, R13, R0 ;  /* 0x000000000dcf7221 */ /* 0x01ffe20000010000 */
        /* <DEDUP_REMOVED lines=75> */
[----:B------:R-:W-:-:S13]  /*54b0*/  LOP3.LUT P6, RZ, R218, 0x1f, RZ, 0xc0, !PT ;  /* 0x0000001fdaff7812 */ /* 0x000fda00078cc0ff */
        /* <DEDUP_REMOVED lines=154> */
.L_x_17573:
        /* <DEDUP_REMOVED lines=11> */
[----:B0-----:R-:W0:Y:S01]  /*5f10*/  @!P1 LDC.64 R216, c[0x0][0x3c8] ;  /* 0x0000f200ffd89b82 */ /* 0x001e220000000a00 */
        /* <DEDUP_REMOVED lines=37> */
.L_x_17546:
[----:B------:R-:W-:Y:S05]  /*6170*/  BSYNC.RECONVERGENT B0 ;  /* 0x0000000000007941 */ /* 0x000fea0003800200 */
.L_x_17545:
        /* <DEDUP_REMOVED lines=35> */
.L_x_17548:
[----:B------:R-:W-:Y:S05]  /*63b0*/  BSYNC.RECONVERGENT B0 ;  /* 0x0000000000007941 */ /* 0x000fea0003800200 */
.L_x_17547:
        /* <DEDUP_REMOVED lines=35> */
.L_x_17550:
[----:B------:R-:W-:Y:S05]  /*65f0*/  BSYNC.RECONVERGENT B0 ;  /* 0x0000000000007941 */ /* 0x000fea0003800200 */
.L_x_17549:
        /* <DEDUP_REMOVED lines=35> */
.L_x_17552:
[----:B------:R-:W-:Y:S05]  /*6830*/  BSYNC.RECONVERGENT B0 ;  /* 0x0000000000007941 */ /* 0x000fea0003800200 */
.L_x_17551:
        /* <DEDUP_REMOVED lines=35> */
.L_x_17554:
[----:B------:R-:W-:Y:S05]  /*6a70*/  BSYNC.RECONVERGENT B0 ;  /* 0x0000000000007941 */ /* 0x000fea0003800200 */
.L_x_17553:
        /* <DEDUP_REMOVED lines=35> */
.L_x_17556:
[----:B------:R-:W-:Y:S05]  /*6cb0*/  BSYNC.RECONVERGENT B0 ;  /* 0x0000000000007941 */ /* 0x000fea0003800200 */
.L_x_17555:
        /* <DEDUP_REMOVED lines=35> */
.L_x_17558:
[----:B------:R-:W-:Y:S05]  /*6ef0*/  BSYNC.RECONVERGENT B0 ;  /* 0x0000000000007941 */ /* 0x000fea0003800200 */
.L_x_17557:
        /* <DEDUP_REMOVED lines=32> */
[----:B------:R-:W-:-:S05]  /*7100*/  F2FP.BF16.F32.PACK_AB R216, R0, R207 ;  /* 0x000000cf00d8723e */ /* 0x000fca00000010ff */
[----:B------:R0:W-:Y:S02]  /*7110*/  STG.E.128 desc[UR6][R214.64], R216 ;  /* 0x000000d8d6007986 */ /* 0x0001e4000c101d06 */
.L_x_17560:
[----:B------:R-:W-:Y:S05]  /*7120*/  BSYNC.RECONVERGENT B0 ;  /* 0x0000000000007941 */ /* 0x000fea0003800200 */
.L_x_17559:
[----:B-1----:R-:W1:Y:S02]  /*7130*/  LDC.64 R206, c[0x0][0x380] ;  /* 0x0000e000ffce7b82 */ /* 0x002e640000000a00 */
[----:B-1----:R-:W-:-:S04]  /*7140*/  LEA R204, R206, R204, 0x2 ;  /* 0x000000cccecc7211 */ /* 0x002fc800078e10ff */
[----:B------:R-:W-:-:S13]  /*7150*/  ISETP.GE.AND P0, PT, R204, R207, PT ;  /* 0x000000cfcc00720c */ /* 0x000fda0003f06270 */
[----:B------:R-:W-:Y:S05]  /*7160*/  @!P0 BRA `(.L_x_17561) ;  /* 0xffffff9800948947 */ /* 0x000fea000383ffff */
[----:B------:R-:W-:Y:S05]  /*7170*/  EXIT ;  /* 0x000000000000794d */ /* 0x000fea0003800000 */
.L_x_17544:
        /* <DEDUP_REMOVED lines=8> */
.L_x_17563:
[----:B------:R-:W-:Y:S05]  /*7200*/  BSYNC B0 ;  /* 0x0000000000007941 */ /* 0x000fea0003800000 */
.L_x_17562:
        /* <DEDUP_REMOVED lines=10> */
.L_x_17564:
[----:B------:R-:W-:Y:S01]  /*72b0*/  HFMA2 R221, -RZ, RZ, 0, 2.384185791015625e-07 ;  /* 0x00000004ffdd7431 */ /* 0x000fe200000001ff */
[----:B------:R-:W-:-:S05]  /*72c0*/  MOV R0, R217 ;  /* 0x000000d900007202 */ /* 0x000fca0000000f00 */
[----:B------:R-:W-:-:S05]  /*72d0*/  FADD.FTZ R214, R213, R0 ;  /* 0x00000000d5d67221 */ /* 0x000fca0000010000 */
[----:B------:R-:W-:-:S07]  /*72e0*/  MOV R220, R214 ;  /* 0x000000d600dc7202 */ /* 0x000fce0000000f00 */
[----:B------:R-:W-:Y:S05]  /*72f0*/  WARPSYNC.COLLECTIVE R219, `(.L_x_17565) ;  /* 0x00000000db087348 */ /* 0x000fea0003c00000 */
[----:B------:R0:W1:Y:S02]  /*7300*/  SHFL.BFLY P6, R217, R220, R221, R222 ;  /* 0x0c0000dddcd97389 */ /* 0x00006400000c00de */
[----:B01----:R-:W-:Y:S05]  /*7310*/  ENDCOLLECTIVE ;  /* 0x000000000000791b */ /* 0x003fea0003800000 */
.L_x_17565:
[----:B------:R-:W-:Y:S01]  /*7320*/  HFMA2 R221, -RZ, RZ, 0, 4.76837158203125e-07 ;  /* 0x00000008ffdd7431 */ /* 0x000fe200000001ff */
[----:B------:R-:W-:-:S05]  /*7330*/  MOV R215, R217 ;  /* 0x000000d900d77202 */ /* 0x000fca0000000f00 */
[----:B------:R-:W-:-:S05]  /*7340*/  FADD.FTZ R215, R214, R215 ;  /* 0x000000d7d6d77221 */ /* 0x000fca0000010000 */
[----:B------:R-:W-:-:S07]  /*7350*/  MOV R220, R215 ;  /* 0x000000d700dc7202 */ /* 0x000fce0000000f00 */
[----:B------:R-:W-:Y:S05]  /*7360*/  WARPSYNC.COLLECTIVE R219, `(.L_x_17566) ;  /* 0x00000000db087348 */ /* 0x000fea0003c00000 */
[----:B------:R0:W1:Y:S02]  /*7370*/  SHFL.BFLY P6, R217, R220, R221, R222 ;  /* 0x0c0000dddcd97389 */ /* 0x00006400000c00de */
[----:B01----:R-:W-:Y:S05]  /*7380*/  ENDCOLLECTIVE ;  /* 0x000000000000791b */ /* 0x003fea0003800000 */
.L_x_17566:
[----:B------:R-:W-:Y:S01]  /*7390*/  HFMA2 R221, -RZ, RZ, 0, 9.5367431640625e-07 ;  /* 0x00000010ffdd7431 */ /* 0x000fe200000001ff */
[----:B------:R-:W-:-:S05]  /*73a0*/  MOV R0, R217 ;  /* 0x000000d900007202 */ /* 0x000fca0000000f00 */
[----:B------:R-:W-:-:S05]  /*73b0*/  FADD.FTZ R216, R215, R0 ;  /* 0x00000000d7d87221 */ /* 0x000fca0000010000 */
[----:B------:R-:W-:-:S07]  /*73c0*/  MOV R220, R216 ;  /* 0x000000d800dc7202 */ /* 0x000fce0000000f00 */
[----:B------:R-:W-:Y:S05]  /*73d0*/  WARPSYNC.COLLECTIVE R219, `(.L_x_17567) ;  /* 0x00000000db087348 */ /* 0x000fea0003c00000 */
[----:B------:R0:W1:Y:S02]  /*73e0*/  SHFL.BFLY P6, R217, R220, R221, R222 ;  /* 0x0c0000dddcd97389 */ /* 0x00006400000c00de */
[----:B01----:R-:W-:Y:S05]  /*73f0*/  ENDCOLLECTIVE ;  /* 0x000000000000791b */ /* 0x003fea0003800000 */
.L_x_17567:
[----:B------:R-:W-:Y:S02]  /*7400*/  HFMA2 R221, -RZ, RZ, 0, 5.9604644775390625e-08 ;  /* 0x00000001ffdd7431 */ /* 0x000fe400000001ff */
[----:B------:R-:W-:Y:S01]  /*7410*/  FADD.FTZ R207, R216, R217 ;  /* 0x000000d9d8cf7221 */ /* 0x000fe20000010000 */
[----:B------:R-:W-:-:S03]  /*7420*/  ISETP.GT.U32.AND P6, PT, R3, 0xdf, PT ;  /* 0x000000df0300780c */ /* 0x000fc60003fc4070 */
        /* <DEDUP_REMOVED lines=135> */
.L_x_17568:
[----:B------:R-:W-:Y:S01]  /*7ca0*/  HFMA2 R221, -RZ, RZ, 0, 1.1920928955078125e-07 ;  /* 0x00000002ffdd7431 */ /* 0x000fe200000001ff */
[----:B------:R-:W-:-:S05]  /*7cb0*/  MOV R213, R217 ;  /* 0x000000d900d57202 */ /* 0x000fca0000000f00 */
[----:B------:R-:W-:-:S05]  /*7cc0*/  FADD.FTZ R213, R0, R213 ;  /* 0x000000d500d57221 */ /* 0x000fca0000010000 */
[----:B------:R-:W-:-:S07]  /*7cd0*/  MOV R220, R213 ;  /* 0x000000d500dc7202 */ /* 0x000fce0000000f00 */
[----:B------:R-:W-:Y:S05]  /*7ce0*/  WARPSYNC.COLLECTIVE R219, `(.L_x_17569) ;  /* 0x00000000db087348 */ /* 0x000fea0003c00000 */
[----:B------:R0:W1:Y:S02]  /*7cf0*/  SHFL.BFLY P6, R217, R220, R221, R222 ;  /* 0x0c0000dddcd97389 */ /* 0x00006400000c00de */
[----:B01----:R-:W-:Y:S05]  /*7d00*/  ENDCOLLECTIVE ;  /* 0x000000000000791b */ /* 0x003fea0003800000 */
.L_x_17569:
[----:B------:R-:W-:Y:S01]  /*7d10*/  HFMA2 R221, -RZ, RZ, 0, 2.384185791015625e-07 ;  /* 0x00000004ffdd7431 */ /* 0x000fe200000001ff */
[----:B------:R-:W-:-:S05]  /*7d20*/  MOV R214, R217 ;  /* 0x000000d900d67202 */ /* 0x000fca0000000f00 */
[----:B------:R-:W-:-:S05]  /*7d30*/  FADD.FTZ R214, R213, R214 ;  /* 0x000000d6d5d67221 */ /* 0x000fca0000010000 */
[----:B------:R-:W-:-:S07]  /*7d40*/  MOV R220, R214 ;  /* 0x000000d600dc7202 */ /* 0x000fce0000000f00 */
[----:B------:R-:W-:Y:S05]  /*7d50*/  WARPSYNC.COLLECTIVE R219, `(.L_x_17570) ;  /* 0x00000000db087348 */ /* 0x000fea0003c00000 */
[----:B------:R0:W1:Y:S02]  /*7d60*/  SHFL.BFLY P6, R217, R220, R221, R222 ;  /* 0x0c0000dddcd97389 */ /* 0x00006400000c00de */
[----:B01----:R-:W-:Y:S05]  /*7d70*/  ENDCOLLECTIVE ;  /* 0x000000000000791b */ /* 0x003fea0003800000 */
.L_x_17570:
[----:B------:R-:W-:Y:S01]  /*7d80*/  HFMA2 R221, -RZ, RZ, 0, 4.76837158203125e-07 ;  /* 0x00000008ffdd7431 */ /* 0x000fe200000001ff */
[----:B------:R-:W-:-:S05]  /*7d90*/  MOV R215, R217 ;  /* 0x000000d900d77202 */ /* 0x000fca0000000f00 */
[----:B------:R-:W-:-:S05]  /*7da0*/  FADD.FTZ R215, R214, R215 ;  /* 0x000000d7d6d77221 */ /* 0x000fca0000010000 */
[----:B------:R-:W-:-:S07]  /*7db0*/  MOV R220, R215 ;  /* 0x000000d700dc7202 */ /* 0x000fce0000000f00 */
[----:B------:R-:W-:Y:S05]  /*7dc0*/  WARPSYNC.COLLECTIVE R219, `(.L_x_17571) ;  /* 0x00000000db087348 */ /* 0x000fea0003c00000 */
[----:B------:R0:W1:Y:S02]  /*7dd0*/  SHFL.BFLY P6, R217, R220, R221, R222 ;  /* 0x0c0000dddcd97389 */ /* 0x00006400000c00de */
[----:B01----:R-:W-:Y:S05]  /*7de0*/  ENDCOLLECTIVE ;  /* 0x000000000000791b */ /* 0x003fea0003800000 */
.L_x_17571:
[----:B------:R-:W-:Y:S01]  /*7df0*/  HFMA2 R221, -RZ, RZ, 0, 9.5367431640625e-07 ;  /* 0x00000010ffdd7431 */ /* 0x000fe200000001ff */
[----:B------:R-:W-:-:S05]  /*7e00*/  MOV R216, R217 ;  /* 0x000000d900d87202 */ /* 0x000fca0000000f00 */
[----:B------:R-:W-:-:S05]  /*7e10*/  FADD.FTZ R216, R215, R216 ;  /* 0x000000d8d7d87221 */ /* 0x000fca0000010000 */
[----:B------:R-:W-:-:S07]  /*7e20*/  MOV R220, R216 ;  /* 0x000000d800dc7202 */ /* 0x000fce0000000f00 */
[----:B------:R-:W-:Y:S05]  /*7e30*/  WARPSYNC.COLLECTIVE R219, `(.L_x_17572) ;  /* 0x00000000db087348 */ /* 0x000fea0003c00000 */
[----:B------:R0:W1:Y:S02]  /*7e40*/  SHFL.BFLY P6, R217, R220, R221, R222 ;  /* 0x0c0000dddcd97389 */ /* 0x00006400000c00de */
[----:B01----:R-:W-:Y:S05]  /*7e50*/  ENDCOLLECTIVE ;  /* 0x000000000000791b */ /* 0x003fea0003800000 */
.L_x_17572:
[----:B------:R-:W-:Y:S05]  /*7e60*/  BRA `(.L_x_17573) ;  /* 0xffffffdc00fc7947 */ /* 0x000fea000383ffff */
.L_x_17574:
        /* <DEDUP_REMOVED lines=9> */
.L_x_43886:


//--------------------- .text._ZN10layer_norm31ln_parallel_residual_fwd_kernelINS_13Kernel_traitsIf13__nv_bfloat16fS2_fjLj2048ELj1ELj4ELj1ELj16ENS_18Kernel_traits_baseILj2048EfS2_fS2_fjLj128EEEEELb0ELb1ELb1EEEvNS_9FwdParamsE --------------------------
	.section	.text._ZN10layer_norm31ln_parallel_residual_fwd_kernelINS_13Kernel_traitsIf13__nv_bfloat16fS2_fjLj2048ELj1ELj4ELj1ELj16ENS_18Kernel_traits_baseILj2048EfS2_fS2_fjLj128EEEEELb0ELb1ELb1EEEvNS_9FwdParamsE,"ax",@progbits
	.align	128
        .global         _ZN10layer_norm31ln_parallel_residual_fwd_kernelINS_13Kernel_traitsIf13__nv_bfloat16fS2_fjLj2048ELj1ELj4ELj1ELj16ENS_18Kernel_traits_baseILj2048EfS2_fS2_fjLj128EEEEELb0ELb1ELb1EEEvNS_9FwdParamsE
        .type           _ZN10layer_norm31ln_parallel_residual_fwd_kernelINS_13Kernel_traitsIf13__nv_bfloat16fS2_fjLj2048ELj1ELj4ELj1ELj16ENS_18Kernel_traits_baseILj2048EfS2_fS2_fjLj128EEEEELb0ELb1ELb1EEEvNS_9FwdParamsE,@function
        .size           _ZN10layer_norm31ln_parallel_residual_fwd_kernelINS_13Kernel_traitsIf13__nv_bfloat16fS2_fjLj2048ELj1ELj4ELj1ELj16ENS_18Kernel_traits_baseILj2048EfS2_fS2_fjLj128EEEEELb0ELb1ELb1EEEvNS_9FwdParamsE,(.L_x_43887 - _ZN10layer_norm31ln_parallel_residual_fwd_kernelINS_13Kernel_traitsIf13__nv_bfloat16fS2_fjLj2048ELj1ELj4ELj1ELj16ENS_18Kernel_traits_baseILj2048EfS2_fS2_fjLj128EEEEELb0ELb1ELb1EEEvNS_9FwdParamsE)
        .other          _ZN10layer_norm31ln_parallel_residual_fwd_kernelINS_13Kernel_traitsIf13__nv_bfloat16fS2_fjLj2048ELj1ELj4ELj1ELj16ENS_18Kernel_traits_baseILj2048EfS2_fS2_fjLj128EEEEELb0ELb1ELb1EEEvNS_9FwdParamsE,@"STO_CUDA_ENTRY STV_DEFAULT"
_ZN10layer_norm31ln_parallel_residual_fwd_kernelINS_13Kernel_traitsIf13__nv_bfloat16fS2_fjLj2048ELj1ELj4ELj1ELj16ENS_18Kernel_traits_baseILj2048EfS2_fS2_fjLj128EEEEELb0ELb1ELb1EEEvNS_9FwdParamsE:
.text._ZN10layer_norm31ln_parallel_residual_fwd_kernelINS_13Kernel_traitsIf13__nv_bfloat16fS2_fjLj2048ELj1ELj4ELj1ELj16ENS_18Kernel_traits_baseILj2048EfS2_fS2_fjLj128EEEEELb0ELb1ELb1EEEvNS_9FwdParamsE:
        /* <DEDUP_REMOVED lines=49> */
.L_x_17575:
        /* <DEDUP_REMOVED lines=50> */
.L_x_17576:
[----:B------:R-:W1:Y:S02]  /*0630*/  LDCU UR4, c[0x0][0x384] ;  /* 0x00007080ff0477ac */ /* 0x000e640008000800 */
[----:B-1----:R-:W-:-:S13]  /*0640*/  ISETP.GE.AND P0, PT, R3, UR4, PT ;  /* 0x0000000403007c0c */ /* 0x002fda000bf06270 */
[----:B------:R-:W-:Y:S05]  /*0650*/  @P0 EXIT ;  /* 0x000000000000094d */ /* 0x000fea0003800000 */
[----:B------:R-:W1:Y:S01]  /*0660*/  LDCU.64 UR4, c[0x0][0x398] ;  /* 0x00007300ff0477ac */ /* 0x000e620008000a00 */
[----:B------:R-:W2:Y:S01]  /*0670*/  LDCU UR8, c[0x0][0x388] ;  /* 0x00007100ff0877ac */ /* 0x000ea20008000800 */
[----:B------:R-:W3:Y:S01]  /*0680*/  LDCU.U8 UR12, c[0x0][0x410] ;  /* 0x00008200ff0c77ac */ /* 0x000ee20008000000 */
[----:B------:R-:W4:Y:S01]  /*0690*/  LDCU UR9, c[0x0][0x448] ;  /* 0x00008900ff0977ac */ /* 0x000f220008000800 */
[----:B------:R-:W0:Y:S01]  /*06a0*/  LDCU.64 UR10, c[0x0][0x398] ;  /* 0x00007300ff0a77ac */ /* 0x000e220008000a00 */
[----:B-1----:R-:W-:-:S04]  /*06b0*/  UISETP.NE.U32.AND UP0, UPT, UR4, URZ, UPT ;  /* 0x000000ff0400728c */ /* 0x002fc8000bf05070 */
[----:B------:R-:W-:Y:S01]  /*06c0*/  UISETP.NE.AND.EX UP0, UPT, UR5, URZ, UPT, UP0 ;  /* 0x000000ff0500728c */ /* 0x000fe2000bf05300 */
[----:B------:R-:W1:Y:S05]  /*06d0*/  LDCU.64 UR4, c[0x0][0x3a0] ;  /* 0x00007400ff0477ac */ /* 0x000e6a0008000a00 */
[----:B0-234-:R-:W-:-:S13]  /*06e0*/  PLOP3.LUT P1, PT, PT, PT, UP0, 0x80, 0x8 ;  /* 0x000000000008781c */ /* 0x01dfda0003f2f008 */
.L_x_17610:
[----:B-1----:R-:W-:Y:S01]  /*06f0*/  ISETP.NE.U32.AND P0, PT, RZ, UR4, PT ;  /* 0x00000004ff007c0c */ /* 0x002fe2000bf05070 */
        /* <DEDUP_REMOVED lines=9> */
[----:B-----5:R-:W5:Y:S01]  /*0790*/  LDG.E.128 R4, desc[UR6][R4.64] ;  /* 0x0000000604047981 */ /* 0x020f62000c1e1d00 */
        /* <DEDUP_REMOVED lines=24> */
.L_x_17578:
        /* <DEDUP_REMOVED lines=21> */
.L_x_17577:
        /* <DEDUP_REMOVED lines=11> */
[----:B------:R-:W-:Y:S02]  /*0b20*/  PRMT R14, R7, 0x7632, R14 ;  /* 0x00007632070e7816 */ /* 0x000fe4000000000e */
[----:B------:R-:W-:Y:S02]  /*0b30*/  PRMT R2, R36, 0x7632, R2 ;  /* 0x0000763224027816 */ /* 0x000fe40000000002 */
[----:B------:R-:W-:Y:S02]  /*0b40*/  PRMT R4, R37, 0x7632, R4 ;  /* 0x0000763225047816 */ /* 0x000fe40000000004 */
[----:B------:R-:W-:Y:S02]  /*0b50*/  PRMT R5, R38, 0x7632, R5 ;  /* 0x0000763226057816 */ /* 0x000fe40000000005 */
        /* <DEDUP_REMOVED lines=21> */
.L_x_17580:
[----:B-----5:R-:W-:Y:S02]  /*0cb0*/  PRMT R8, R4, 0x7632, R8 ;  /* 0x0000763204087816 */ /* 0x020fe40000000008 */
        /* <DEDUP_REMOVED lines=35> */
[----:B------:R-:W-:-:S03]  /*0ef0*/  FADD.FTZ R27, R35, R4 ;  /* 0x00000004231b7221 */ /* 0x000fc60000010000 */
[----:B------:R-:W-:Y:S01]  /*0f00*/  FADD.FTZ R8, R8, R7 ;  /* 0x0000000708087221 */ /* 0x000fe20000010000 */
[----:B------:R-:W-:-:S03]  /*0f10*/  FADD.FTZ R21, R29, R6 ;  /* 0x000000061d157221 */ /* 0x000fc60000010000 */
[----:B------:R-:W-:-:S07]  /*0f20*/  FADD.FTZ R23, R31, R8 ;  /* 0x000000081f177221 */ /* 0x000fce0000010000 */
.L_x_17579:
        /* <DEDUP_REMOVED lines=19> */
[----:B-----5:R-:W-:Y:S02]  /*1060*/  PRMT R2, R12, 0x7632, R2 ;  /* 0x000076320c027816 */ /* 0x020fe40000000002 */
[C---:B0-----:R-:W-:Y:S02]  /*1070*/  PRMT R6, R13.reuse, 0x7632, R6 ;  /* 0x000076320d067816 */ /* 0x041fe40000000006 */
[----:B------:R-:W-:Y:S02]  /*1080*/  PRMT R16, R14, 0x7632, R16 ;  /* 0x000076320e107816 */ /* 0x000fe40000000010 */
[----:B------:R-:W-:Y:S02]  /*1090*/  SHF.L.U32 R12, R12, 0x10, RZ ;  /* 0x000000100c0c7819 */ /* 0x000fe400000006ff */
[----:B------:R-:W-:Y:S02]  /*10a0*/  SHF.L.U32 R13, R13, 0x10, RZ ;  /* 0x000000100d0d7819 */ /* 0x000fe400000006ff */
[----:B------:R-:W-:-:S02]  /*10b0*/  SHF.L.U32 R14, R14, 0x10, RZ ;  /* 0x000000100e0e7819 */ /* 0x000fc400000006ff */
[----:B------:R-:W-:Y:S02]  /*10c0*/  SHF.L.U32 R7, R36, 0x10, RZ ;  /* 0x0000001024077819 */ /* 0x000fe400000006ff */
[----:B------:R-:W-:Y:S02]  /*10d0*/  SHF.L.U32 R4, R37, 0x10, RZ ;  /* 0x0000001025047819 */ /* 0x000fe400000006ff */
[----:B------:R-:W-:Y:S01]  /*10e0*/  SHF.L.U32 R9, R38, 0x10, RZ ;  /* 0x0000001026097819 */ /* 0x000fe200000006ff */
[----:B------:R-:W-:Y:S01]  /*10f0*/  FADD.FTZ R7, R7, R12 ;  /* 0x0000000c07077221 */ /* 0x000fe20000010000 */
[C---:B------:R-:W-:Y:S01]  /*1100*/  PRMT R18, R15.reuse, 0x7632, R18 ;  /* 0x000076320f127816 */ /* 0x040fe20000000012 */
        /* <DEDUP_REMOVED lines=30> */
.L_x_17582:
[C---:B0----5:R-:W-:Y:S02]  /*12f0*/  PRMT R8, R12.reuse, 0x7632, R8 ;  /* 0x000076320c087816 */ /* 0x061fe40000000008 */
        /* <DEDUP_REMOVED lines=29> */
[----:B------:R-:W-:-:S04]  /*14d0*/  FADD.FTZ R13, R11, R6 ;  /* 0x000000060b0d7221 */ /* 0x000fc80000010000 */
[----:B------:R-:W-:Y:S01]  /*14e0*/  FADD.FTZ R15, R8, R7 ;  /* 0x00000007080f7221 */ /* 0x000fe20000010000 */
[----:B------:R-:W-:Y:S06]  /*14f0*/  BRA `(.L_x_17583) ;  /* 0x0000000000887947 */ /* 0x000fec0003800000 */
.L_x_17581:
[----:B------:R-:W-:Y:S05]  /*1500*/  @!P0 BRA `(.L_x_17584) ;  /* 0x0000000000548947 */ /* 0x000fea0003800000 */
[----:B-----5:R-:W-:Y:S02]  /*1510*/  PRMT R2, R12, 0x7632, R2 ;  /* 0x000076320c027816 */ /* 0x020fe40000000002 */
[----:B------:R-:W-:Y:S02]  /*1520*/  PRMT R4, R13, 0x7632, R4 ;  /* 0x000076320d047816 */ /* 0x000fe40000000004 */
[----:B0-----:R-:W-:Y:S02]  /*1530*/  PRMT R6, R14, 0x7632, R6 ;  /* 0x000076320e067816 */ /* 0x001fe40000000006 */
        /* <DEDUP_REMOVED lines=18> */
.L_x_17584:
        /* <DEDUP_REMOVED lines=12> */
.L_x_17583:
        /* <DEDUP_REMOVED lines=15> */
[C---:B-----5:R-:W-:Y:S02]  /*1810*/  PRMT R2, R172.reuse, 0x7632, R2 ;  /* 0x00007632ac027816 */ /* 0x060fe40000000002 */
[C---:B-1----:R-:W-:Y:S02]  /*1820*/  PRMT R6, R173.reuse, 0x7632, R6 ;  /* 0x00007632ad067816 */ /* 0x042fe40000000006 */
[----:B------:R-:W-:Y:S02]  /*1830*/  SHF.L.U32 R172, R172, 0x10, RZ ;  /* 0x00000010acac7819 */ /* 0x000fe400000006ff */
[----:B------:R-:W-:Y:S02]  /*1840*/  SHF.L.U32 R173, R173, 0x10, RZ ;  /* 0x00000010adad7819 */ /* 0x000fe400000006ff */
[----:B------:R-:W-:Y:S02]  /*1850*/  SHF.L.U32 R7, R36, 0x10, RZ ;  /* 0x0000001024077819 */ /* 0x000fe400000006ff */
[----:B------:R-:W-:-:S02]  /*1860*/  SHF.L.U32 R4, R37, 0x10, RZ ;  /* 0x0000001025047819 */ /* 0x000fc400000006ff */
[C---:B------:R-:W-:Y:S01]  /*1870*/  PRMT R168, R174.reuse, 0x7632, R168 ;  /* 0x00007632aea87816 */ /* 0x040fe200000000a8 */
[----:B------:R-:W-:Y:S01]  /*1880*/  FADD.FTZ R7, R7, R172 ;  /* 0x000000ac07077221 */ /* 0x000fe20000010000 */
[----:B------:R-:W-:Y:S01]  /*1890*/  SHF.L.U32 R174, R174, 0x10, RZ ;  /* 0x00000010aeae7819 */ /* 0x000fe200000006ff */
[----:B------:R-:W-:Y:S01]  /*18a0*/  FADD.FTZ R173, R4, R173 ;  /* 0x000000ad04ad7221 */ /* 0x000fe20000010000 */
[----:B------:R-:W-:Y:S02]  /*18b0*/  SHF.L.U32 R171, R38, 0x10, RZ ;  /* 0x0000001026ab7819 */ /* 0x000fe400000006ff */
        /* <DEDUP_REMOVED lines=30> */
.L_x_17586:
[----:B-1---5:R-:W-:Y:S02]  /*1aa0*/  SHF.L.U32 R168, R172, 0x10, RZ ;  /* 0x00000010aca87819 */ /* 0x022fe400000006ff */
[----:B------:R-:W-:Y:S02]  /*1ab0*/  SHF.L.U32 R7, R36, 0x10, RZ ;  /* 0x0000001024077819 */ /* 0x000fe400000006ff */
[----:B------:R-:W-:Y:S02]  /*1ac0*/  PRMT R8, R172, 0x7632, R8 ;  /* 0x00007632ac087816 */ /* 0x000fe40000000008 */
[----:B------:R-:W-:Y:S01]  /*1ad0*/  SHF.L.U32 R172, R174, 0x10, RZ ;  /* 0x00000010aeac7819 */ /* 0x000fe200000006ff */
[----:B------:R-:W-:Y:S01]  /*1ae0*/  FADD.FTZ R168, R7, R168 ;  /* 0x000000a807a87221 */ /* 0x000fe20000010000 */
[----:B------:R-:W-:Y:S02]  /*1af0*/  SHF.L.U32 R169, R38, 0x10, RZ ;  /* 0x0000001026a97819 */ /* 0x000fe400000006ff */
[----:B------:R-:W-:-:S02]  /*1b00*/  PRMT R171, R174, 0x7632, R171 ;  /* 0x00007632aeab7816 */ /* 0x000fc400000000ab */
[----:B------:R-:W-:Y:S01]  /*1b10*/  PRMT R9, R173, 0x7632, R9 ;  /* 0x00007632ad097816 */ /* 0x000fe20000000009 */
[----:B------:R-:W-:Y:S01]  /*1b20*/  FADD.FTZ R172, R169, R172 ;  /* 0x000000aca9ac7221 */ /* 0x000fe20000010000 */
[----:B------:R-:W-:Y:S02]  /*1b30*/  PRMT R174, R175, 0x7632, R174 ;  /* 0x00007632afae7816 */ /* 0x000fe400000000ae */
        /* <DEDUP_REMOVED lines=20> */
[----:B------:R-:W-:-:S04]  /*1c80*/  FADD.FTZ R173, R173, R6 ;  /* 0x00000006adad7221 */ /* 0x000fc80000010000 */
[----:B------:R-:W-:Y:S01]  /*1c90*/  FADD.FTZ R175, R8, R7 ;  /* 0x0000000708af7221 */ /* 0x000fe20000010000 */
[----:B------:R-:W-:Y:S06]  /*1ca0*/  BRA `(.L_x_17587) ;  /* 0x0000000000887947 */ /* 0x000fec0003800000 */
.L_x_17585:
[----:B------:R-:W-:Y:S05]  /*1cb0*/  @!P0 BRA `(.L_x_17588) ;  /* 0x0000000000548947 */ /* 0x000fea0003800000 */
[----:B-----5:R-:W-:Y:S02]  /*1cc0*/  PRMT R2, R172, 0x7632, R2 ;  /* 0x00007632ac027816 */ /* 0x020fe40000000002 */
[----:B------:R-:W-:Y:S02]  /*1cd0*/  PRMT R4, R173, 0x7632, R4 ;  /* 0x00007632ad047816 */ /* 0x000fe40000000004 */
[----:B-1----:R-:W-:Y:S02]  /*1ce0*/  PRMT R6, R174, 0x7632, R6 ;  /* 0x00007632ae067816 */ /* 0x002fe40000000006 */
        /* <DEDUP_REMOVED lines=18> */
.L_x_17588:
        /* <DEDUP_REMOVED lines=12> */
.L_x_17587:
        /* <DEDUP_REMOVED lines=54> */
[----:B------:R-:W-:Y:S01]  /*2230*/  FADD.FTZ R183, R31, R184 ;  /* 0x000000b81fb77221 */ /* 0x000fe20000010000 */
[----:B------:R-:W-:Y:S06]  /*2240*/  BRA `(.L_x_17591) ;  /* 0x00000004000c7947 */ /* 0x000fec0003800000 */
.L_x_17590:
[----:B-1---5:R-:W-:Y:S02]  /*2250*/  SHF.L.U32 R176, R180, 0x10, RZ ;  /* 0x00000010b4b07819 */ /* 0x022fe400000006ff */
[----:B------:R-:W-:Y:S02]  /*2260*/  SHF.L.U32 R7, R36, 0x10, RZ ;  /* 0x0000001024077819 */ /* 0x000fe400000006ff */
[----:B------:R-:W-:Y:S02]  /*2270*/  PRMT R8, R180, 0x7632, R8 ;  /* 0x00007632b4087816 */ /* 0x000fe40000000008 */
        /* <DEDUP_REMOVED lines=30> */
.L_x_17589:
        /* <DEDUP_REMOVED lines=22> */
.L_x_17592:
        /* <DEDUP_REMOVED lines=12> */
.L_x_17591:
        /* <DEDUP_REMOVED lines=27> */
[----:B------:R-:W-:Y:S02]  /*2830*/  PRMT R6, R36, 0x7632, R6 ;  /* 0x0000763224067816 */ /* 0x000fe40000000006 */
[----:B------:R-:W-:-:S02]  /*2840*/  PRMT R184, R37, 0x7632, R184 ;  /* 0x0000763225b87816 */ /* 0x000fc400000000b8 */
[----:B------:R-:W-:Y:S02]  /*2850*/  PRMT R187, R38, 0x7632, R187 ;  /* 0x0000763226bb7816 */ /* 0x000fe400000000bb */
        /* <DEDUP_REMOVED lines=26> */
.L_x_17594:
        /* <DEDUP_REMOVED lines=8> */
[----:B------:R-:W-:Y:S02]  /*2a80*/  SHF.L.U32 R193, R38, 0x10, RZ ;  /* 0x0000001026c17819 */ /* 0x000fe400000006ff */
        /* <DEDUP_REMOVED lines=24> */
.L_x_17593:
[----:B------:R-:W-:Y:S05]  /*2c10*/  @!P0 BRA `(.L_x_17596) ;  /* 0x0000000000548947 */ /* 0x000fea0003800000 */
[----:B-----5:R-:W-:Y:S02]  /*2c20*/  PRMT R2, R188, 0x7632, R2 ;  /* 0x00007632bc027816 */ /* 0x020fe40000000002 */
[----:B-1----:R-:W-:Y:S02]  /*2c30*/  PRMT R6, R189, 0x7632, R6 ;  /* 0x00007632bd067816 */ /* 0x002fe40000000006 */
        /* <DEDUP_REMOVED lines=19> */
.L_x_17596:
        /* <DEDUP_REMOVED lines=12> */
.L_x_17595:
        /* <DEDUP_REMOVED lines=15> */
[----:B-----5:R-:W-:Y:S02]  /*2f20*/  PRMT R2, R196, 0x7632, R2 ;  /* 0x00007632c4027816 */ /* 0x020fe40000000002 */
[C---:B------:R-:W-:Y:S02]  /*2f30*/  PRMT R8, R197.reuse, 0x7632, R8 ;  /* 0x00007632c5087816 */ /* 0x040fe40000000008 */
[----:B-1----:R-:W-:Y:S02]  /*2f40*/  PRMT R194, R198, 0x7632, R194 ;  /* 0x00007632c6c27816 */ /* 0x002fe400000000c2 */
        /* <DEDUP_REMOVED lines=38> */
.L_x_17598:
        /* <DEDUP_REMOVED lines=33> */
.L_x_17597:
[----:B------:R-:W-:Y:S05]  /*33c0*/  @!P0 BRA `(.L_x_17600) ;  /* 0x0000000000548947 */ /* 0x000fea0003800000 */
[----:B-----5:R-:W-:Y:S02]  /*33d0*/  PRMT R2, R196, 0x7632, R2 ;  /* 0x00007632c4027816 */ /* 0x020fe40000000002 */
[----:B-1----:R-:W-:Y:S02]  /*33e0*/  PRMT R6, R197, 0x7632, R6 ;  /* 0x00007632c5067816 */ /* 0x002fe40000000006 */
[C---:B------:R-:W-:Y:S02]  /*33f0*/  PRMT R8, R198.reuse, 0x7632, R8 ;  /* 0x00007632c6087816 */ /* 0x040fe40000000008 */
        /* <DEDUP_REMOVED lines=18> */
.L_x_17600:
        /* <DEDUP_REMOVED lines=12> */
.L_x_17599:
        /* <DEDUP_REMOVED lines=56> */
.L_x_17602:
[----:B-1---5:R-:W-:Y:S02]  /*3960*/  SHF.L.U32 R200, R204, 0x10, RZ ;  /* 0x00000010ccc87819 */ /* 0x022fe400000006ff */
[----:B------:R-:W-:Y:S02]  /*3970*/  SHF.L.U32 R201, R36, 0x10, RZ ;  /* 0x0000001024c97819 */ /* 0x000fe400000006ff */
[C---:B------:R-:W-:Y:S02]  /*3980*/  PRMT R210, R205.reuse, 0x7632, R210 ;  /* 0x00007632cdd27816 */ /* 0x040fe400000000d2 */
[----:B------:R-:W-:Y:S01]  /*3990*/  SHF.L.U32 R202, R205, 0x10, RZ ;  /* 0x00000010cdca7819 */ /* 0x000fe200000006ff */
[----:B------:R-:W-:Y:S01]  /*39a0*/  FADD.FTZ R200, R201, R200 ;  /* 0x000000c8c9c87221 */ /* 0x000fe20000010000 */
[----:B------:R-:W-:Y:S02]  /*39b0*/  PRMT R203, R204, 0x7632, R203 ;  /* 0x00007632cccb7816 */ /* 0x000fe400000000cb */
        /* <DEDUP_REMOVED lines=27> */
.L_x_17601:
[----:B------:R-:W-:Y:S05]  /*3b70*/  @!P0 BRA `(.L_x_17604) ;  /* 0x0000000000548947 */ /* 0x000fea0003800000 */
[----:B-----5:R-:W-:Y:S02]  /*3b80*/  PRMT R2, R204, 0x7632, R2 ;  /* 0x00007632cc027816 */ /* 0x020fe40000000002 */
[----:B------:R-:W-:Y:S02]  /*3b90*/  PRMT R6, R205, 0x7632, R6 ;  /* 0x00007632cd067816 */ /* 0x000fe40000000006 */
[----:B------:R-:W-:Y:S02]  /*3ba0*/  PRMT R8, R206, 0x7632, R8 ;  /* 0x00007632ce087816 */ /* 0x000fe40000000008 */
[----:B-1----:R-:W-:Y:S02]  /*3bb0*/  PRMT R200, R207, 0x7632, R200 ;  /* 0x00007632cfc87816 */ /* 0x002fe400000000c8 */
        /* <DEDUP_REMOVED lines=17> */
.L_x_17604:
        /* <DEDUP_REMOVED lines=12> */
.L_x_17603:
        /* <DEDUP_REMOVED lines=56> */
.L_x_17606:
[----:B-----5:R-:W-:Y:S02]  /*4110*/  SHF.L.U32 R208, R212, 0x10, RZ ;  /* 0x00000010d4d07819 */ /* 0x020fe400000006ff */
[----:B------:R-:W-:Y:S02]  /*4120*/  SHF.L.U32 R209, R36, 0x10, RZ ;  /* 0x0000001024d17819 */ /* 0x000fe400000006ff */
[C---:B-1----:R-:W-:Y:S02]  /*4130*/  PRMT R220, R213.reuse, 0x7632, R220 ;  /* 0x00007632d5dc7816 */ /* 0x042fe400000000dc */
        /* <DEDUP_REMOVED lines=30> */
.L_x_17605:
[----:B------:R-:W-:Y:S05]  /*4320*/  @!P0 BRA `(.L_x_17608) ;  /* 0x0000000000548947 */ /* 0x000fea0003800000 */
[----:B-----5:R-:W-:Y:S02]  /*4330*/  PRMT R2, R212, 0x7632, R2 ;  /* 0x00007632d4027816 */ /* 0x020fe40000000002 */
[----:B------:R-:W-:Y:S02]  /*4340*/  PRMT R6, R213, 0x7632, R6 ;  /* 0x00007632d5067816 */ /* 0x000fe40000000006 */
[----:B------:R-:W-:Y:S02]  /*4350*/  PRMT R8, R214, 0x7632, R8 ;  /* 0x00007632d6087816 */ /* 0x000fe40000000008 */
[----:B------:R-:W-:Y:S02]  /*4360*/  PRMT R208, R215, 0x7632, R208 ;  /* 0x00007632d7d07816 */ /* 0x000fe400000000d0 */
[----:B------:R-:W-:Y:S02]  /*4370*/  SHF.L.U32 R209, R212, 0x10, RZ ;  /* 0x00000010d4d17819 */ /* 0x000fe400000006ff */
[----:B------:R-:W-:-:S02]  /*4380*/  SHF.L.U32 R213, R213, 0x10, RZ ;  /* 0x00000010d5d57819 */ /* 0x000fc400000006ff */
[----:B-1----:R-:W-:Y:S02]  /*4390*/  SHF.L.U32 R211, R214, 0x10, RZ ;  /* 0x00000010d6d37819 */ /* 0x002fe400000006ff */
        /* <DEDUP_REMOVED lines=14> */
.L_x_17608:
[----:B-----5:R-:W-:Y:S02]  /*4480*/  PRMT R209, R212, 0x7632, R209 ;  /* 0x00007632d4d17816 */ /* 0x020fe400000000d1 */
[----:B-1----:R-:W-:Y:S02]  /*4490*/  PRMT R211, R213, 0x7632, R211 ;  /* 0x00007632d5d37816 */ /* 0x002fe400000000d3 */
        /* <DEDUP_REMOVED lines=10> */
.L_x_17607:
        /* <DEDUP_REMOVED lines=220> */
.L_x_17622:
[----:B------:R-:W-:Y:S01]  /*5300*/  FMUL.FTZ R218, R8, R8 ;  /* 0x0000000808da7220 */ /* 0x000fe20000410000 */
[----:B------:R-:W-:Y:S01]  /*5310*/  ISETP.NE.AND P2, PT, RZ, UR12, PT ;  /* 0x0000000cff007c0c */ /* 0x000fe2000bf45270 */
[----:B-1----:R-:W-:-:S03]  /*5320*/  FADD.FTZ R223, R220, R223 ;  /* 0x000000dfdcdf7221 */ /* 0x002fc60000010000 */
[----:B------:R-:W-:Y:S01]  /*5330*/  FSEL R219, R218, RZ, P2 ;  /* 0x000000ffdadb7208 */ /* 0x000fe20001000000 */
[----:B------:R-:W-:Y:S01]  /*5340*/  FFMA.FTZ R2, R223, R6, UR9 ;  /* 0x00000009df027e23 */ /* 0x000fe20008010006 */
[----:B------:R-:W-:-:S03]  /*5350*/  FSEL R6, R8, RZ, !P2 ;  /* 0x000000ff08067208 */ /* 0x000fc60005000000 */
[----:B------:R-:W-:Y:S02]  /*5360*/  FADD.FTZ R2, R2, R219 ;  /* 0x000000db02027221 */ /* 0x000fe40000010000 */
[C---:B------:R-:W-:Y:S01]  /*5370*/  FADD.FTZ R218, -R6.reuse, R180 ;  /* 0x000000b406da7221 */ /* 0x040fe20000010100 */
[C---:B------:R-:W-:Y:S01]  /*5380*/  FADD.FTZ R219, -R6.reuse, R181 ;  /* 0x000000b506db7221 */ /* 0x040fe20000010100 */
[----:B------:R-:W1:Y:S01]  /*5390*/  MUFU.RSQ R223, R2 ;  /* 0x0000000200df7308 */ /* 0x000e620000001400 */
        /* <DEDUP_REMOVED lines=15> */
[----:B------:R-:W-:Y:S01]  /*5490*/  FADD.FTZ R19, -R6, R19 ;  /* 0x0000001306137221 */ /* 0x000fe20000010100 */
[----:B------:R-:W0:Y:S01]  /*54a0*/  @!P0 LDC.64 R182, c[0x0][0x3c8] ;  /* 0x0000f200ffb68b82 */ /* 0x000e220000000a00 */
[C---:B-1----:R-:W-:Y:S01]  /*54b0*/  FMUL.FTZ R203, R223.reuse, R24 ;  /* 0x00000018dfcb7220 */ /* 0x042fe20000410000 */
[C---:B------:R-:W-:Y:S01]  /*54c0*/  FMUL.FTZ R24, R223.reuse, R25 ;  /* 0x00000019df187220 */ /* 0x040fe20000410000 */
[C---:B------:R-:W-:Y:S01]  /*54d0*/  FMUL.FTZ R25, R223.reuse, R26 ;  /* 0x0000001adf197220 */ /* 0x040fe20000410000 */
[C---:B------:R-:W-:Y:S01]  /*54e0*/  FMUL.FTZ R26, R223.reuse, R27 ;  /* 0x0000001bdf1a7220 */ /* 0x040fe20000410000 */
[C---:B------:R-:W-:Y:S01]  /*54f0*/  FMUL.FTZ R27, R223.reuse, R20 ;  /* 0x00000014df1b7220 */ /* 0x040fe20000410000 */
[C---:B------:R-:W-:Y:S01]  /*5500*/  FMUL.FTZ R20, R223.reuse, R21 ;  /* 0x00000015df147220 */ /* 0x040fe20000410000 */
[C---:B------:R-:W-:Y:S01]  /*5510*/  FMUL.FTZ R21, R223.reuse, R22 ;  /* 0x00000016df157220 */ /* 0x040fe20000410000 */
[----:B------:R-:W-:Y:S01]  /*5520*/  FMUL.FTZ R22, R223, R23 ;  /* 0x00000017df167220 */ /* 0x000fe20000410000 */
[----:B--2---:R-:W-:-:S04]  /*5530*/  @!P0 IMAD.WIDE R180, R3, 0x4, R180 ;  /* 0x0000000403b48825 */ /* 0x004fc800078e02b4 */
[----:B------:R-:W-:Y:S01]  /*5540*/  FFMA.FTZ R27, R27, R160, R96 ;  /* 0x000000a01b1b7223 */ /* 0x000fe20000010060 */
[----:B------:R-:W-:Y:S01]  /*5550*/  FFMA.FTZ R21, R21, R162, R98 ;  /* 0x000000a215157223 */ /* 0x000fe20000010062 */
[----:B------:R-:W-:Y:S01]  /*5560*/  FFMA.FTZ R22, R22, R163, R99 ;  /* 0x000000a316167223 */ /* 0x000fe20000010063 */
[----:B------:R-:W-:Y:S01]  /*5570*/  FFMA.FTZ R20, R20, R161, R97 ;  /* 0x000000a114147223 */ /* 0x000fe20000010061 */
[----:B------:R1:W-:Y:S01]  /*5580*/  @!P0 STG.E desc[UR6][R180.64], R8 ;  /* 0x00000008b4008986 */ /* 0x0003e2000c101906 */
[C---:B------:R-:W-:Y:S01]  /*5590*/  FADD.FTZ R12, -R6.reuse, R12 ;  /* 0x0000000c060c7221 */ /* 0x040fe20000010100 */
[C---:B------:R-:W-:Y:S01]  /*55a0*/  FADD.FTZ R13, -R6.reuse, R13 ;  /* 0x0000000d060d7221 */ /* 0x040fe20000010100 */
[C---:B------:R-:W-:Y:S01]  /*55b0*/  FADD.FTZ R14, -R6.reuse, R14 ;  /* 0x0000000e060e7221 */ /* 0x040fe20000010100 */
[C---:B------:R-:W-:Y:S01]  /*55c0*/  FMUL.FTZ R23, R223.reuse, R16 ;  /* 0x00000010df177220 */ /* 0x040fe20000410000 */
[C---:B------:R-:W-:Y:S01]  /*55d0*/  FADD.FTZ R15, -R6.reuse, R15 ;  /* 0x0000000f060f7221 */ /* 0x040fe20000010100 */
[C---:B------:R-:W-:Y:S01]  /*55e0*/  FMUL.FTZ R16, R223.reuse, R19 ;  /* 0x00000013df107220 */ /* 0x040fe20000410000 */
[C---:B------:R-:W-:Y:S01]  /*55f0*/  FADD.FTZ R168, -R6.reuse, R168 ;  /* 0x000000a806a87221 */ /* 0x040fe20000010100 */
[C---:B------:R-:W-:Y:S01]  /*5600*/  FMUL.FTZ R19, R223.reuse, R12 ;  /* 0x0000000cdf137220 */ /* 0x040fe20000410000 */
[C---:B------:R-:W-:Y:S01]  /*5610*/  FADD.FTZ R171, -R6.reuse, R171 ;  /* 0x000000ab06ab7221 */ /* 0x040fe20000010100 */
[C---:B------:R-:W-:Y:S01]  /*5620*/  FMUL.FTZ R12, R223.reuse, R13 ;  /* 0x0000000ddf0c7220 */ /* 0x040fe20000410000 */
[----:B------:R-:W-:Y:S01]  /*5630*/  FADD.FTZ R17, -R6, R17 ;  /* 0x0000001106117221 */ /* 0x000fe20000010100 */
[C---:B-1----:R-:W-:Y:S01]  /*5640*/  FMUL.FTZ R181, R223.reuse, R174 ;  /* 0x000000aedfb57220 */ /* 0x042fe20000410000 */
[C---:B------:R-:W-:Y:S01]  /*5650*/  FMUL.FTZ R180, R223.reuse, R175 ;  /* 0x000000afdfb47220 */ /* 0x040fe20000410000 */
[----:B------:R-:W-:Y:S01]  /*5660*/  F2FP.BF16.F32.PACK_AB R175, R22, R21 ;  /* 0x0000001516af723e */ /* 0x000fe200000010ff */
[----:B------:R-:W-:Y:S01]  /*5670*/  FADD.FTZ R172, -R6, R172 ;  /* 0x000000ac06ac7221 */ /* 0x000fe20000010100 */
[----:B------:R-:W-:Y:S01]  /*5680*/  F2FP.BF16.F32.PACK_AB R174, R20, R27 ;  /* 0x0000001b14ae723e */ /* 0x000fe200000010ff */
[C---:B------:R-:W-:Y:S01]  /*5690*/  FMUL.FTZ R13, R223.reuse, R14 ;  /* 0x0000000edf0d7220 */ /* 0x040fe20000410000 */
[----:B------:R-:W1:Y:S01]  /*56a0*/  LDC.64 R20, c[0x0][0x428] ;  /* 0x00010a00ff147b82 */ /* 0x000e620000000a00 */
[C---:B------:R-:W-:Y:S01]  /*56b0*/  FADD.FTZ R18, -R6.reuse, R18 ;  /* 0x0000001206127221 */ /* 0x040fe20000010100 */
[C---:B------:R-:W-:Y:S01]  /*56c0*/  FMUL.FTZ R14, R223.reuse, R15 ;  /* 0x0000000fdf0e7220 */ /* 0x040fe20000410000 */
[C---:B------:R-:W-:Y:S01]  /*56d0*/  FADD.FTZ R169, -R6.reuse, R169 ;  /* 0x000000a906a97221 */ /* 0x040fe20000010100 */
[C---:B------:R-:W-:Y:S01]  /*56e0*/  FMUL.FTZ R15, R223.reuse, R168 ;  /* 0x000000a8df0f7220 */ /* 0x040fe20000410000 */
[C---:B------:R-:W-:Y:S01]  /*56f0*/  FADD.FTZ R170, -R6.reuse, R170 ;  /* 0x000000aa06aa7221 */ /* 0x040fe20000010100 */
[C---:B------:R-:W-:Y:S01]  /*5700*/  FMUL.FTZ R168, R223.reuse, R171 ;  /* 0x000000abdfa87220 */ /* 0x040fe20000410000 */
[----:B------:R-:W-:Y:S01]  /*5710*/  FADD.FTZ R173, -R6, R173 ;  /* 0x000000ad06ad7221 */ /* 0x000fe20000010100 */
        /* <DEDUP_REMOVED lines=9> */
[----:B------:R-:W-:Y:S01]  /*57b0*/  FFMA.FTZ R13, R13, R154, R90 ;  /* 0x0000009a0d0d7223 */ /* 0x000fe2000001005a */
[----:B------:R-:W-:Y:S01]  /*57c0*/  FFMA.FTZ R14, R14, R155, R91 ;  /* 0x0000009b0e0e7223 */ /* 0x000fe2000001005b */
[----:B------:R-:W-:Y:S01]  /*57d0*/  FFMA.FTZ R12, R12, R153, R89 ;  /* 0x000000990c0c7223 */ /* 0x000fe20000010059 */
[C---:B------:R-:W-:Y:S01]  /*57e0*/  FMUL.FTZ R169, R223.reuse, R170 ;  /* 0x000000aadfa97220 */ /* 0x040fe20000410000 */
[----:B------:R-:W-:Y:S01]  /*57f0*/  FMUL.FTZ R170, R223, R173 ;  /* 0x000000addfaa7220 */ /* 0x000fe20000410000 */
[----:B------:R-:W-:Y:S01]  /*5800*/  FADD.FTZ R184, -R6, R184 ;  /* 0x000000b806b87221 */ /* 0x000fe20000010100 */
[----:B------:R-:W-:Y:S01]  /*5810*/  F2FP.BF16.F32.PACK_AB R173, R26, R25 ;  /* 0x000000191aad723e */ /* 0x000fe200000010ff */
[----:B------:R-:W-:Y:S01]  /*5820*/  FADD.FTZ R185, -R6, R185 ;  /* 0x000000b906b97221 */ /* 0x000fe20000010100 */
[----:B------:R-:W-:Y:S01]  /*5830*/  F2FP.BF16.F32.PACK_AB R172, R27, R172 ;  /* 0x000000ac1bac723e */ /* 0x000fe200000010ff */
[----:B------:R-:W-:Y:S01]  /*5840*/  FFMA.FTZ R17, R17, R158, R94 ;  /* 0x0000009e11117223 */ /* 0x000fe2000001005e */
[----:B------:R-:W-:Y:S01]  /*5850*/  FFMA.FTZ R16, R16, R159, R95 ;  /* 0x0000009f10107223 */ /* 0x000fe2000001005f */
[----:B------:R-:W-:Y:S01]  /*5860*/  F2FP.BF16.F32.PACK_AB R27, R14, R13 ;  /* 0x0000000d0e1b723e */ /* 0x000fe200000010ff */
[----:B------:R-:W-:Y:S01]  /*5870*/  FADD.FTZ R186, -R6, R186 ;  /* 0x000000ba06ba7221 */ /* 0x000fe20000010100 */
[----:B------:R-:W-:Y:S01]  /*5880*/  F2FP.BF16.F32.PACK_AB R26, R12, R19 ;  /* 0x000000130c1a723e */ /* 0x000fe200000010ff */
[----:B------:R-:W-:Y:S01]  /*5890*/  FFMA.FTZ R14, R171, R144, R80 ;  /* 0x00000090ab0e7223 */ /* 0x000fe20000010050 */
[----:B------:R-:W-:Y:S01]  /*58a0*/  FFMA.FTZ R19, R170, R145, R81 ;  /* 0x00000091aa137223 */ /* 0x000fe20000010051 */
[C---:B------:R-:W-:Y:S01]  /*58b0*/  FADD.FTZ R187, -R6.reuse, R187 ;  /* 0x000000bb06bb7221 */ /* 0x040fe20000010100 */
[C---:B------:R-:W-:Y:S01]  /*58c0*/  FADD.FTZ R228, -R6.reuse, R209 ;  /* 0x000000d106e47221 */ /* 0x040fe20000010100 */
[----:B------:R-:W-:Y:S01]  /*58d0*/  FADD.FTZ R188, -R6, R188 ;  /* 0x000000bc06bc7221 */ /* 0x000fe20000010100 */
[----:B------:R-:W-:Y:S01]  /*58e0*/  FMUL.FTZ R209, R223, R184 ;  /* 0x000000b8dfd17220 */ /* 0x000fe20000410000 */
[----:B------:R-:W-:Y:S01]  /*58f0*/  FFMA.FTZ R23, R23, R156, R92 ;  /* 0x0000009c17177223 */ /* 0x000fe2000001005c */
[----:B------:R-:W-:Y:S01]  /*5900*/  FFMA.FTZ R8, R8, R157, R93 ;  /* 0x0000009d08087223 */ /* 0x000fe2000001005d */
[C---:B------:R-:W-:Y:S01]  /*5910*/  FADD.FTZ R189, -R6.reuse, R189 ;  /* 0x000000bd06bd7221 */ /* 0x040fe20000010100 */
[C---:B------:R-:W-:Y:S01]  /*5920*/  FMUL.FTZ R184, R223.reuse, R185 ;  /* 0x000000b9dfb87220 */ /* 0x040fe20000410000 */
[----:B------:R-:W-:Y:S01]  /*5930*/  FADD.FTZ R190, -R6, R190 ;  /* 0x000000be06be7221 */ /* 0x000fe20000010100 */
[----:B------:R-:W-:Y:S01]  /*5940*/  FMUL.FTZ R185, R223, R186 ;  /* 0x000000badfb97220 */ /* 0x000fe20000410000 */
[----:B------:R-:W-:Y:S01]  /*5950*/  F2FP.BF16.F32.PACK_AB R25, R16, R17 ;  /* 0x000000111019723e */ /* 0x000fe200000010ff */
[C---:B------:R-:W-:Y:S01]  /*5960*/  FADD.FTZ R191, -R6.reuse, R191 ;  /* 0x000000bf06bf7221 */ /* 0x040fe20000010100 */
[C---:B------:R-:W-:Y:S01]  /*5970*/  FADD.FTZ R204, -R6.reuse, R204 ;  /* 0x000000cc06cc7221 */ /* 0x040fe20000010100 */
[----:B------:R-:W-:Y:S01]  /*5980*/  FADD.FTZ R224, -R6, R205 ;  /* 0x000000cd06e07221 */ /* 0x000fe20000010100 */
[----:B0-----:R-:W-:-:S04]  /*5990*/  @!P0 IMAD.WIDE R182, R3, 0x4, R182 ;  /* 0x0000000403b68825 */ /* 0x001fc800078e02b6 */
[----:B------:R-:W-:Y:S01]  /*59a0*/  FMUL.FTZ R186, R223, R187 ;  /* 0x000000bbdfba7220 */ /* 0x000fe20000410000 */
[----:B------:R-:W-:Y:S01]  /*59b0*/  FFMA.FTZ R17, R18, R149, R85 ;  /* 0x0000009512117223 */ /* 0x000fe20000010055 */
[----:B------:R-:W-:Y:S01]  /*59c0*/  F2FP.BF16.F32.PACK_AB R14, R19, R14 ;  /* 0x0000000e130e723e */ /* 0x000fe200000010ff */
[----:B------:R-:W-:Y:S01]  /*59d0*/  FADD.FTZ R192, -R6, R192 ;  /* 0x000000c006c07221 */ /* 0x000fe20000010100 */
[----:B------:R-:W-:Y:S01]  /*59e0*/  FMUL.FTZ R187, R223, R188 ;  /* 0x000000bcdfbb7220 */ /* 0x000fe20000410000 */
[----:B-1----:R-:W-:-:S04]  /*59f0*/  IMAD.WIDE.U32 R18, R10, 0x10, R20 ;  /* 0x000000100a127825 */ /* 0x002fc800078e0014 */
[----:B------:R-:W-:Y:S01]  /*5a00*/  FADD.FTZ R193, -R6, R193 ;  /* 0x000000c106c17221 */ /* 0x000fe20000010100 */
[----:B------:R-:W-:Y:S01]  /*5a10*/  FMUL.FTZ R188, R223, R189 ;  /* 0x000000bddfbc7220 */ /* 0x000fe20000410000 */
[----:B------:R-:W-:Y:S01]  /*5a20*/  FFMA.FTZ R12, R15, R148, R84 ;  /* 0x000000940f0c7223 */ /* 0x000fe20000010054 */
[----:B------:R-:W-:Y:S01]  /*5a30*/  F2FP.BF16.F32.PACK_AB R24, R8, R23 ;  /* 0x000000170818723e */ /* 0x000fe200000010ff */
[----:B------:R-:W-:-:S04]  /*5a40*/  IMAD.WIDE.U32 R170, R5, 0x10, R20 ;  /* 0x0000001005aa7825 */ /* 0x000fc800078e0014 */
[C---:B------:R-:W-:Y:S01]  /*5a50*/  FADD.FTZ R194, -R6.reuse, R194 ;  /* 0x000000c206c27221 */ /* 0x040fe20000010100 */
[----:B------:R-:W-:Y:S01]  /*5a60*/  FADD.FTZ R230, -R6, R211 ;  /* 0x000000d306e67221 */ /* 0x000fe20000010100 */
[----:B------:R-:W-:Y:S01]  /*5a70*/  FMUL.FTZ R189, R223, R190 ;  /* 0x000000bedfbd7220 */ /* 0x000fe20000410000 */
[----:B------:R-:W-:Y:S01]  /*5a80*/  FFMA.FTZ R13, R169, R150, R86 ;  /* 0x00000096a90d7223 */ /* 0x000fe20000010056 */
[----:B------:R-:W-:Y:S01]  /*5a90*/  FFMA.FTZ R15, R181, R146, R82 ;  /* 0x00000092b50f7223 */ /* 0x000fe20000010052 */
[----:B------:R-:W-:Y:S01]  /*5aa0*/  FFMA.FTZ R180, R180, R147, R83 ;  /* 0x00000093b4b47223 */ /* 0x000fe20000010053 */
[----:B------:R-:W-:Y:S01]  /*5ab0*/  FFMA.FTZ R168, R168, R151, R87 ;  /* 0x00000097a8a87223 */ /* 0x000fe20000010057 */
[C---:B------:R-:W-:Y:S01]  /*5ac0*/  FADD.FTZ R195, -R6.reuse, R195 ;  /* 0x000000c306c37221 */ /* 0x040fe20000010100 */
[C---:B------:R-:W-:Y:S01]  /*5ad0*/  FMUL.FTZ R190, R223.reuse, R191 ;  /* 0x000000bfdfbe7220 */ /* 0x040fe20000410000 */
[C---:B------:R-:W-:Y:S01]  /*5ae0*/  FMUL.FTZ R211, R223.reuse, R204 ;  /* 0x000000ccdfd37220 */ /* 0x040fe20000410000 */
[C---:B------:R-:W-:Y:S01]  /*5af0*/  FMUL.FTZ R224, R223.reuse, R224 ;  /* 0x000000e0dfe07220 */ /* 0x040fe20000410000 */
[C---:B------:R-:W-:Y:S01]  /*5b00*/  FADD.FTZ R196, -R6.reuse, R196 ;  /* 0x000000c406c47221 */ /* 0x040fe20000010100 */
[C---:B------:R-:W-:Y:S01]  /*5b10*/  FMUL.FTZ R191, R223.reuse, R192 ;  /* 0x000000c0dfbf7220 */ /* 0x040fe20000410000 */
[----:B------:R0:W-:Y:S01]  /*5b20*/  @!P0 STG.E desc[UR6][R182.64], R223 ;  /* 0x000000dfb6008986 */ /* 0x0001e2000c101906 */
[----:B------:R-:W-:Y:S01]  /*5b30*/  FADD.FTZ R197, -R6, R197 ;  /* 0x000000c506c57221 */ /* 0x000fe20000010100 */
[C---:B------:R-:W-:Y:S01]  /*5b40*/  FMUL.FTZ R192, R223.reuse, R193 ;  /* 0x000000c1dfc07220 */ /* 0x040fe20000410000 */
[C---:B------:R-:W-:Y:S01]  /*5b50*/  FMUL.FTZ R193, R223.reuse, R194 ;  /* 0x000000c2dfc17220 */ /* 0x040fe20000410000 */
[----:B------:R1:W-:Y:S01]  /*5b60*/  STG.E.128 desc[UR6][R18.64], R172 ;  /* 0x000000ac12007986 */ /* 0x0003e2000c101d06 */
[C---:B------:R-:W-:Y:S01]  /*5b70*/  FMUL.FTZ R194, R223.reuse, R195 ;  /* 0x000000c3dfc27220 */ /* 0x040fe20000410000 */
[----:B------:R-:W-:Y:S01]  /*5b80*/  F2FP.BF16.F32.PACK_AB R15, R180, R15 ;  /* 0x0000000fb40f723e */ /* 0x000fe200000010ff */
[----:B------:R-:W-:Y:S01]  /*5b90*/  FADD.FTZ R176, -R6, R176 ;  /* 0x000000b006b07221 */ /* 0x000fe20000010100 */
[----:B------:R2:W-:Y:S01]  /*5ba0*/  STG.E.128 desc[UR6][R170.64], R24 ;  /* 0x00000018aa007986 */ /* 0x0005e2000c101d06 */
[----:B------:R-:W-:Y:S01]  /*5bb0*/  F2FP.BF16.F32.PACK_AB R13, R168, R13 ;  /* 0x0000000da80d723e */ /* 0x000fe200000010ff */
[----:B------:R-:W-:Y:S01]  /*5bc0*/  FMUL.FTZ R195, R223, R196 ;  /* 0x000000c4dfc37220 */ /* 0x000fe20000410000 */
[----:B------:R-:W-:Y:S01]  /*5bd0*/  F2FP.BF16.F32.PACK_AB R12, R17, R12 ;  /* 0x0000000c110c723e */ /* 0x000fe200000010ff */
[----:B0-----:R-:W-:-:S04]  /*5be0*/  IMAD.WIDE.U32 R182, R216, 0x10, R20 ;  /* 0x00000010d8b67825 */ /* 0x001fc800078e0014 */
[C---:B------:R-:W-:Y:S01]  /*5bf0*/  FADD.FTZ R177, -R6.reuse, R177 ;  /* 0x000000b106b17221 */ /* 0x040fe20000010100 */
[C---:B------:R-:W-:Y:S01]  /*5c00*/  FMUL.FTZ R196, R223.reuse, R197 ;  /* 0x000000c5dfc47220 */ /* 0x040fe20000410000 */
[C---:B------:R-:W-:Y:S01]  /*5c10*/  FADD.FTZ R178, -R6.reuse, R178 ;  /* 0x000000b206b27221 */ /* 0x040fe20000010100 */
[C---:B------:R-:W-:Y:S01]  /*5c20*/  FADD.FTZ R179, -R6.reuse, R179 ;  /* 0x000000b306b37221 */ /* 0x040fe20000010100 */
[C---:B------:R-:W-:Y:S01]  /*5c30*/  FADD.FTZ R198, -R6.reuse, R198 ;  /* 0x000000c606c67221 */ /* 0x040fe20000010100 */
[C---:B------:R-:W-:Y:S01]  /*5c40*/  FMUL.FTZ R205, R223.reuse, R176 ;  /* 0x000000b0dfcd7220 */ /* 0x040fe20000410000 */
[----:B------:R0:W-:Y:S01]  /*5c50*/  STG.E.128 desc[UR6][R182.64], R12 ;  /* 0x0000000cb6007986 */ /* 0x0001e2000c101d06 */
[----:B------:R-:W-:Y:S01]  /*5c60*/  FADD.FTZ R199, -R6, R199 ;  /* 0x000000c706c77221 */ /* 0x000fe20000010100 */
[C---:B------:R-:W-:Y:S01]  /*5c70*/  FMUL.FTZ R176, R223.reuse, R177 ;  /* 0x000000b1dfb07220 */ /* 0x040fe20000410000 */
[----:B-1----:R-:W-:Y:S01]  /*5c80*/  FFMA.FTZ R19, R196, R121, R57 ;  /* 0x00000079c4137223 */ /* 0x002fe20000010039 */
[C---:B------:R-:W-:Y:S01]  /*5c90*/  FADD.FTZ R200, -R6.reuse, R200 ;  /* 0x000000c806c87221 */ /* 0x040fe20000010100 */
[----:B------:R-:W-:Y:S01]  /*5ca0*/  FADD.FTZ R201, -R6, R201 ;  /* 0x000000c906c97221 */ /* 0x000fe20000010100 */
[----:B------:R-:W-:Y:S01]  /*5cb0*/  FMUL.FTZ R177, R223, R178 ;  /* 0x000000b2dfb17220 */ /* 0x000fe20000410000 */
[----:B--2---:R-:W-:Y:S01]  /*5cc0*/  FFMA.FTZ R26, R211, R112, R48 ;  /* 0x00000070d31a7223 */ /* 0x004fe20000010030 */
[----:B------:R-:W-:Y:S01]  /*5cd0*/  FFMA.FTZ R171, R224, R113, R49 ;  /* 0x00000071e0ab7223 */ /* 0x000fe20000010031 */
[C---:B------:R-:W-:Y:S01]  /*5ce0*/  FADD.FTZ R202, -R6.reuse, R202 ;  /* 0x000000ca06ca7221 */ /* 0x040fe20000010100 */
[C---:B------:R-:W-:Y:S01]  /*5cf0*/  FADD.FTZ R206, -R6.reuse, R206 ;  /* 0x000000ce06ce7221 */ /* 0x040fe20000010100 */
[C---:B------:R-:W-:Y:S01]  /*5d00*/  FADD.FTZ R226, -R6.reuse, R207 ;  /* 0x000000cf06e27221 */ /* 0x040fe20000010100 */
[C---:B------:R-:W-:Y:S01]  /*5d10*/  FADD.FTZ R208, -R6.reuse, R208 ;  /* 0x000000d006d07221 */ /* 0x040fe20000010100 */
[----:B------:R-:W-:Y:S01]  /*5d20*/  F2FP.BF16.F32.PACK_AB R26, R171, R26 ;  /* 0x0000001aab1a723e */ /* 0x000fe200000010ff */
[C---:B------:R-:W-:Y:S01]  /*5d30*/  FADD.FTZ R210, -R6.reuse, R210 ;  /* 0x000000d206d27221 */ /* 0x040fe20000010100 */
[----:B------:R-:W1:Y:S01]  /*5d40*/  LDC.64 R170, c[0x0][0x380] ;  /* 0x0000e000ffaa7b82 */ /* 0x000e620000000a00 */
[C---:B------:R-:W-:Y:S01]  /*5d50*/  FADD.FTZ R212, -R6.reuse, R212 ;  /* 0x000000d406d47221 */ /* 0x040fe20000010100 */
[C---:B------:R-:W-:Y:S01]  /*5d60*/  FADD.FTZ R2, -R6.reuse, R213 ;  /* 0x000000d506027221 */ /* 0x040fe20000010100 */
[----:B0-----:R-:W-:Y:S01]  /*5d70*/  FFMA.FTZ R14, R195, R120, R56 ;  /* 0x00000078c30e7223 */ /* 0x001fe20000010038 */
[----:B------:R-:W-:Y:S01]  /*5d80*/  FADD.FTZ R214, -R6, R214 ;  /* 0x000000d606d67221 */ /* 0x000fe20000010100 */
[C---:B------:R-:W-:Y:S01]  /*5d90*/  FMUL.FTZ R178, R223.reuse, R179 ;  /* 0x000000b3dfb27220 */ /* 0x040fe20000410000 */
[----:B------:R-:W-:Y:S01]  /*5da0*/  FMUL.FTZ R197, R223, R198 ;  /* 0x000000c6dfc57220 */ /* 0x000fe20000410000 */
[----:B------:R-:W-:-:S04]  /*5db0*/  IMAD.WIDE.U32 R22, R4, 0x10, R20 ;  /* 0x0000001004167825 */ /* 0x000fc800078e0014 */
[----:B------:R-:W-:Y:S01]  /*5dc0*/  FADD.FTZ R6, -R6, R215 ;  /* 0x000000d706067221 */ /* 0x000fe20000010100 */
[C---:B------:R-:W-:Y:S01]  /*5dd0*/  FMUL.FTZ R179, R223.reuse, R218 ;  /* 0x000000dadfb37220 */ /* 0x040fe20000410000 */
[----:B------:R-:W-:Y:S01]  /*5de0*/  FMUL.FTZ R207, R223, R220 ;  /* 0x000000dcdfcf7220 */ /* 0x000fe20000410000 */
[----:B------:R-:W-:-:S04]  /*5df0*/  IMAD.WIDE.U32 R168, R9, 0x10, R20 ;  /* 0x0000001009a87825 */ /* 0x000fc800078e0014 */
[----:B------:R-:W-:Y:S01]  /*5e00*/  FMUL.FTZ R198, R223, R199 ;  /* 0x000000c7dfc67220 */ /* 0x000fe20000410000 */
[----:B------:R-:W-:Y:S01]  /*5e10*/  FFMA.FTZ R4, R205, R140, R76 ;  /* 0x0000008ccd047223 */ /* 0x000fe2000001004c */
[----:B------:R-:W-:Y:S01]  /*5e20*/  FFMA.FTZ R9, R176, R141, R77 ;  /* 0x0000008db0097223 */ /* 0x000fe2000001004d */
[C---:B------:R-:W-:Y:S01]  /*5e30*/  FMUL.FTZ R218, R223.reuse, R219 ;  /* 0x000000dbdfda7220 */ /* 0x040fe20000410000 */
[C---:B------:R-:W-:Y:S01]  /*5e40*/  FMUL.FTZ R220, R223.reuse, R221 ;  /* 0x000000dddfdc7220 */ /* 0x040fe20000410000 */
[----:B------:R-:W-:Y:S01]  /*5e50*/  FMUL.FTZ R199, R223, R200 ;  /* 0x000000c8dfc77220 */ /* 0x000fe20000410000 */
[----:B------:R-:W-:Y:S01]  /*5e60*/  FFMA.FTZ R8, R209, R132, R68 ;  /* 0x00000084d1087223 */ /* 0x000fe20000010044 */
[----:B------:R-:W-:Y:S01]  /*5e70*/  FFMA.FTZ R13, R184, R133, R69 ;  /* 0x00000085b80d7223 */ /* 0x000fe20000010045 */
[----:B------:R-:W-:Y:S01]  /*5e80*/  F2FP.BF16.F32.PACK_AB R14, R19, R14 ;  /* 0x0000000e130e723e */ /* 0x000fe200000010ff */
[----:B------:R-:W-:Y:S01]  /*5e90*/  FMUL.FTZ R200, R223, R201 ;  /* 0x000000c9dfc87220 */ /* 0x000fe20000410000 */
[----:B------:R-:W-:Y:S01]  /*5ea0*/  FFMA.FTZ R12, R191, R124, R60 ;  /* 0x0000007cbf0c7223 */ /* 0x000fe2000001003c */
[----:B------:R-:W-:Y:S01]  /*5eb0*/  FFMA.FTZ R19, R192, R125, R61 ;  /* 0x0000007dc0137223 */ /* 0x000fe2000001003d */
[C---:B------:R-:W-:Y:S01]  /*5ec0*/  FMUL.FTZ R201, R223.reuse, R202 ;  /* 0x000000cadfc97220 */ /* 0x040fe20000410000 */
[C---:B------:R-:W-:Y:S01]  /*5ed0*/  FMUL.FTZ R222, R223.reuse, R222 ;  /* 0x000000dedfde7220 */ /* 0x040fe20000410000 */
[C---:B------:R-:W-:Y:S01]  /*5ee0*/  FMUL.FTZ R213, R223.reuse, R206 ;  /* 0x000000cedfd57220 */ /* 0x040fe20000410000 */
[C---:B------:R-:W-:Y:S01]  /*5ef0*/  FMUL.FTZ R226, R223.reuse, R226 ;  /* 0x000000e2dfe27220 */ /* 0x040fe20000410000 */
[----:B------:R-:W-:Y:S01]  /*5f00*/  FMUL.FTZ R202, R223, R6 ;  /* 0x00000006dfca7220 */ /* 0x000fe20000410000 */
[----:B------:R-:W-:-:S04]  /*5f10*/  IMAD.WIDE.U32 R16, R11, 0x10, R20 ;  /* 0x000000100b107825 */ /* 0x000fc800078e0014 */
[C---:B------:R-:W-:Y:S01]  /*5f20*/  FMUL.FTZ R215, R223.reuse, R208 ;  /* 0x000000d0dfd77220 */ /* 0x040fe20000410000 */
[C---:B------:R-:W-:Y:S01]  /*5f30*/  FMUL.FTZ R228, R223.reuse, R228 ;  /* 0x000000e4dfe47220 */ /* 0x040fe20000410000 */
[----:B------:R-:W-:Y:S01]  /*5f40*/  FMUL.FTZ R219, R223, R210 ;  /* 0x000000d2dfdb7220 */ /* 0x000fe20000410000 */
[----:B------:R-:W-:-:S04]  /*5f50*/  IMAD.WIDE.U32 R180, R7, 0x10, R20 ;  /* 0x0000001007b47825 */ /* 0x000fc800078e0014 */
        /* <DEDUP_REMOVED lines=48> */
[----:B------:R-:W-:-:S02]  /*6260*/  F2FP.BF16.F32.PACK_AB R27, R226, R27 ;  /* 0x0000001be21b723e */ /* 0x000fc400000010ff */
[----:B------:R-:W-:Y:S01]  /*6270*/  F2FP.BF16.F32.PACK_AB R25, R222, R25 ;  /* 0x00000019de19723e */ /* 0x000fe200000010ff */
[----:B------:R0:W-:Y:S01]  /*6280*/  STG.E.128 desc[UR6][R168.64], R12 ;  /* 0x0000000ca8007986 */ /* 0x0001e2000c101d06 */
[----:B------:R-:W-:Y:S02]  /*6290*/  F2FP.BF16.F32.PACK_AB R24, R19, R24 ;  /* 0x000000181318723e */ /* 0x000fe400000010ff */
[----:B------:R-:W-:Y:S02]  /*62a0*/  F2FP.BF16.F32.PACK_AB R175, R202, R225 ;  /* 0x000000e1caaf723e */ /* 0x000fe400000010ff */
[----:B------:R-:W-:Y:S01]  /*62b0*/  F2FP.BF16.F32.PACK_AB R174, R2, R221 ;  /* 0x000000dd02ae723e */ /* 0x000fe200000010ff */
[----:B------:R0:W-:Y:S01]  /*62c0*/  STG.E.128 desc[UR6][R180.64], R24 ;  /* 0x00000018b4007986 */ /* 0x0001e2000c101d06 */
[----:B------:R-:W-:Y:S02]  /*62d0*/  F2FP.BF16.F32.PACK_AB R173, R230, R219 ;  /* 0x000000dbe6ad723e */ /* 0x000fe400000010ff */
[----:B------:R-:W-:-:S02]  /*62e0*/  F2FP.BF16.F32.PACK_AB R172, R228, R215 ;  /* 0x000000d7e4ac723e */ /* 0x000fc400000010ff */
[----:B-1----:R-:W-:-:S03]  /*62f0*/  LEA R3, R170, R3, 0x2 ;  /* 0x00000003aa037211 */ /* 0x002fc600078e10ff */
[----:B------:R0:W-:Y:S01]  /*6300*/  STG.E.128 desc[UR6][R20.64], R172 ;  /* 0x000000ac14007986 */ /* 0x0001e2000c101d06 */
[----:B------:R-:W-:-:S13]  /*6310*/  ISETP.GE.AND P0, PT, R3, R171, PT ;  /* 0x000000ab0300720c */ /* 0x000fda0003f06270 */
[----:B------:R-:W-:Y:S05]  /*6320*/  @!P0 BRA `(.L_x_17610) ;  /* 0xffffffa000f08947 */ /* 0x000fea000383ffff */
[----:B------:R-:W-:Y:S05]  /*6330*/  EXIT ;  /* 0x000000000000794d */ /* 0x000fea0003800000 */
.L_x_17609:
        /* <DEDUP_REMOVED lines=8> */
.L_x_17612:
[----:B------:R-:W-:Y:S05]  /*63c0*/  BSYNC B0 ;  /* 0x0000000000007941 */ /* 0x000fea0003800000 */
.L_x_17611:
        /* <DEDUP_REMOVED lines=9> */
.L_x_17613:
[----:B------:R-:W-:Y:S01]  /*6460*/  HFMA2 R224, -RZ, RZ, 0, 2.384185791015625e-07 ;  /* 0x00000004ffe07431 */ /* 0x000fe200000001ff */
[----:B------:R-:W-:-:S05]  /*6470*/  MOV R6, R223 ;  /* 0x000000df00067202 */ /* 0x000fca0000000f00 */
[----:B------:R-:W-:-:S05]  /*6480*/  FADD.FTZ R218, R219, R6 ;  /* 0x00000006dbda7221 */ /* 0x000fca0000010000 */
[----:B------:R-:W-:-:S07]  /*6490*/  MOV R225, R218 ;  /* 0x000000da00e17202 */ /* 0x000fce0000000f00 */
[----:B------:R-:W-:Y:S05]  /*64a0*/  WARPSYNC.COLLECTIVE R222, `(.L_x_17614) ;  /* 0x00000000de087348 */ /* 0x000fea0003c00000 */
[----:B------:R0:W1:Y:S02]  /*64b0*/  SHFL.BFLY P2, R223, R225, R224, R227 ;  /* 0x0c0000e0e1df7389 */ /* 0x00006400000400e3 */
[----:B01----:R-:W-:Y:S05]  /*64c0*/  ENDCOLLECTIVE ;  /* 0x000000000000791b */ /* 0x003fea0003800000 */
.L_x_17614:
[----:B------:R-:W-:Y:S01]  /*64d0*/  HFMA2 R224, -RZ, RZ, 0, 4.76837158203125e-07 ;  /* 0x00000008ffe07431 */ /* 0x000fe200000001ff */
[----:B------:R-:W-:-:S05]  /*64e0*/  MOV R221, R223 ;  /* 0x000000df00dd7202 */ /* 0x000fca0000000f00 */
[----:B------:R-:W-:-:S05]  /*64f0*/  FADD.FTZ R221, R218, R221 ;  /* 0x000000dddadd7221 */ /* 0x000fca0000010000 */
[----:B------:R-:W-:-:S07]  /*6500*/  MOV R225, R221 ;  /* 0x000000dd00e17202 */ /* 0x000fce0000000f00 */
[----:B------:R-:W-:Y:S05]  /*6510*/  WARPSYNC.COLLECTIVE R222, `(.L_x_17615) ;  /* 0x00000000de087348 */ /* 0x000fea0003c00000 */
[----:B------:R0:W1:Y:S02]  /*6520*/  SHFL.BFLY P2, R223, R225, R224, R227 ;  /* 0x0c0000e0e1df7389 */ /* 0x00006400000400e3 */
[----:B01----:R-:W-:Y:S05]  /*6530*/  ENDCOLLECTIVE ;  /* 0x000000000000791b */ /* 0x003fea0003800000 */
.L_x_17615:
        /* <DEDUP_REMOVED lines=8> */
.L_x_17616:
        /* <DEDUP_REMOVED lines=135> */
.L_x_17617:
[----:B------:R-:W-:Y:S01]  /*6e30*/  HFMA2 R224, -RZ, RZ, 0, 1.1920928955078125e-07 ;  /* 0x00000002ffe07431 */ /* 0x000fe200000001ff */
[----:B------:R-:W-:-:S05]  /*6e40*/  MOV R219, R223 ;  /* 0x000000df00db7202 */ /* 0x000fca0000000f00 */
[----:B------:R-:W-:-:S05]  /*6e50*/  FADD.FTZ R219, R2, R219 ;  /* 0x000000db02db7221 */ /* 0x000fca0000010000 */
[----:B------:R-:W-:-:S07]  /*6e60*/  MOV R225, R219 ;  /* 0x000000db00e17202 */ /* 0x000fce0000000f00 */
[----:B------:R-:W-:Y:S05]  /*6e70*/  WARPSYNC.COLLECTIVE R222, `(.L_x_17618) ;  /* 0x00000000de087348 */ /* 0x000fea0003c00000 */
[----:B------:R0:W1:Y:S02]  /*6e80*/  SHFL.BFLY P2, R223, R225, R224, R227 ;  /* 0x0c0000e0e1df7389 */ /* 0x00006400000400e3 */
[----:B01----:R-:W-:Y:S05]  /*6e90*/  ENDCOLLECTIVE ;  /* 0x000000000000791b */ /* 0x003fea0003800000 */
.L_x_17618:
[----:B------:R-:W-:Y:S01]  /*6ea0*/  HFMA2 R224, -RZ, RZ, 0, 2.384185791015625e-07 ;  /* 0x00000004ffe07431 */ /* 0x000fe200000001ff */
[----:B------:R-:W-:-:S05]  /*6eb0*/  MOV R218, R223 ;  /* 0x000000df00da7202 */ /* 0x000fca0000000f00 */
[----:B------:R-:W-:-:S05]  /*6ec0*/  FADD.FTZ R218, R219, R218 ;  /* 0x000000dadbda7221 */ /* 0x000fca0000010000 */
[----:B------:R-:W-:-:S07]  /*6ed0*/  MOV R225, R218 ;  /* 0x000000da00e17202 */ /* 0x000fce0000000f00 */
[----:B------:R-:W-:Y:S05]  /*6ee0*/  WARPSYNC.COLLECTIVE R222, `(.L_x_17619) ;  /* 0x00000000de087348 */ /* 0x000fea0003c00000 */
[----:B------:R0:W1:Y:S02]  /*6ef0*/  SHFL.BFLY P2, R223, R225, R224, R227 ;  /* 0x0c0000e0e1df7389 */ /* 0x00006400000400e3 */
[----:B01----:R-:W-:Y:S05]  /*6f00*/  ENDCOLLECTIVE ;  /* 0x000000000000791b */ /* 0x003fea0003800000 */
.L_x_17619:
[----:B------:R-:W-:Y:S01]  /*6f10*/  HFMA2 R224, -RZ, RZ, 0, 4.76837158203125e-07 ;  /* 0x00000008ffe07431 */ /* 0x000fe200000001ff */
[----:B------:R-:W-:-:S05]  /*6f20*/  MOV R221, R223 ;  /* 0x000000df00dd7202 */ /* 0x000fca0000000f00 */
[----:B------:R-:W-:-:S05]  /*6f30*/  FADD.FTZ R221, R218, R221 ;  /* 0x000000dddadd7221 */ /* 0x000fca0000010000 */
[----:B------:R-:W-:-:S07]  /*6f40*/  MOV R225, R221 ;  /* 0x000000dd00e17202 */ /* 0x000fce0000000f00 */
[----:B------:R-:W-:Y:S05]  /*6f50*/  WARPSYNC.COLLECTIVE R222, `(.L_x_17620) ;  /* 0x00000000de087348 */ /* 0x000fea0003c00000 */
[----:B------:R0:W1:Y:S02]  /*6f60*/  SHFL.BFLY P2, R223, R225, R224, R227 ;  /* 0x0c0000e0e1df7389 */ /* 0x00006400000400e3 */
[----:B01----:R-:W-:Y:S05]  /*6f70*/  ENDCOLLECTIVE ;  /* 0x000000000000791b */ /* 0x003fea0003800000 */
.L_x_17620:
[----:B------:R-:W-:Y:S01]  /*6f80*/  HFMA2 R224, -RZ, RZ, 0, 9.5367431640625e-07 ;  /* 0x00000010ffe07431 */ /* 0x000fe200000001ff */
[----:B------:R-:W-:-:S05]  /*6f90*/  MOV R220, R223 ;  /* 0x000000df00dc7202 */ /* 0x000fca0000000f00 */
[----:B------:R-:W-:-:S05]  /*6fa0*/  FADD.FTZ R220, R221, R220 ;  /* 0x000000dcdddc7221 */ /* 0x000fca0000010000 */
[----:B------:R-:W-:-:S07]  /*6fb0*/  MOV R225, R220 ;  /* 0x000000dc00e17202 */ /* 0x000fce0000000f00 */
[----:B------:R-:W-:Y:S05]  /*6fc0*/  WARPSYNC.COLLECTIVE R222, `(.L_x_17621) ;  /* 0x00000000de087348 */ /* 0x000fea0003c00000 */
[----:B------:R0:W1:Y:S02]  /*6fd0*/  SHFL.BFLY P2, R223, R225, R224, R227 ;  /* 0x0c0000e0e1df7389 */ /* 0x00006400000400e3 */
[----:B01----:R-:W-:Y:S05]  /*6fe0*/  ENDCOLLECTIVE ;  /* 0x000000000000791b */ /* 0x003fea0003800000 */
.L_x_17621:
[----:B------:R-:W-:Y:S05]  /*6ff0*/  BRA `(.L_x_17622) ;  /* 0xffffffe000c07947 */ /* 0x000fea000383ffff */
.L_x_17623:
        /* <DEDUP_REMOVED lines=16> */
.L_x_43887:


//--------------------- .text._ZN10layer_norm31ln_parallel_residual_fwd_kernelINS_13Kernel_traitsIf13__nv_bfloat16fS2_fjLj2048ELj1ELj4ELj1ELj16ENS_18Kernel_traits_baseILj2048EfS2_fS2_fjLj128EEEEELb1ELb0ELb0EEEvNS_9FwdParamsE --------------------------
	.section	.text._ZN10layer_norm31ln_parallel_residual_fwd_kernelINS_13Kernel_traitsIf13__nv_bfloat16fS2_fjLj2048ELj1ELj4ELj1ELj16ENS_18Kernel_traits_baseILj2048EfS2_fS2_fjLj128EEEEELb1ELb0ELb0EEEvNS_9FwdParamsE,"ax",@progbits
	.align	128
        .global         _ZN10layer_norm31ln_parallel_residual_fwd_kernelINS_13Kernel_traitsIf13__nv_bfloat16fS2_fjLj2048ELj1ELj4ELj1ELj16ENS_18Kernel_traits_baseILj2048EfS2_fS2_fjLj128EEEEELb1ELb0ELb0EEEvNS_9FwdParamsE
        .type           _ZN10layer_norm31ln_parallel_residual_fwd_kernelINS_13Kernel_traitsIf13__nv_bfloat16fS2_fjLj2048ELj1ELj4ELj1ELj16ENS_18Kernel_traits_baseILj2048EfS2_fS2_fjLj128EEEEELb1ELb0ELb0EEEvNS_9FwdParamsE,@function
        .size           _ZN10layer_norm31ln_parallel_residual_fwd_kernelINS_13Kernel_traitsIf13__nv_bfloat16fS2_fjLj2048ELj1ELj4ELj1ELj16ENS_18Kernel_traits_baseILj2048EfS2_fS2_fjLj128EEEEELb1ELb0ELb0EEEvNS_9FwdParamsE,(.L_x_43888 - _ZN10layer_norm31ln_parallel_residual_fwd_kernelINS_13Kernel_traitsIf13__nv_bfloat16fS2_fjLj2048ELj1ELj4ELj1ELj16ENS_18Kernel_traits_baseILj2048EfS2_fS2_fjLj128EEEEELb1ELb0ELb0EEEvNS_9FwdParamsE)
        .other          _ZN10layer_norm31ln_parallel_residual_fwd_kernelINS_13Kernel_traitsIf13__nv_bfloat16fS2_fjLj2048ELj1ELj4ELj1ELj16ENS_18Kernel_traits_baseILj2048EfS2_fS2_fjLj128EEEEELb1ELb0ELb0EEEvNS_9FwdParamsE,@"STO_CUDA_ENTRY STV_DEFAULT"
_ZN10layer_norm31ln_parallel_residual_fwd_kernelINS_13Kernel_traitsIf13__nv_bfloat16fS2_fjLj2048ELj1ELj4ELj1ELj16ENS_18Kernel_traits_baseILj2048EfS2_fS2_fjLj128EEEEELb1ELb0ELb0EEEvNS_9FwdParamsE:
.text._ZN10layer_norm31ln_parallel_residual_fwd_kernelINS_13Kernel_traitsIf13__nv_bfloat16fS2_fjLj2048ELj1ELj4ELj1ELj16ENS_18Kernel_traits_baseILj2048EfS2_fS2_fjLj128EEEEELb1ELb0ELb0EEEvNS_9FwdParamsE:
        /* <DEDUP_REMOVED lines=22> */
[----:B------:R-:W-:Y:S01]  /*0160*/  LEA.HI R0, R0, R11, RZ, 0x3 ;  /* 0x0000000b00007211 */ /* 0x000fe200078f18ff */
[----:B0-----:R-:W-:-:S04]  /*0170*/  UISETP.NE.U32.AND UP0, UPT, UR4, URZ, UPT ;  /* 0x000000ff0400728c */ /* 0x001fc8000bf05070 */
[----:B------:R-:W-:Y:S01]  /*0180*/  UISETP.NE.AND.EX UP0, UPT, UR5, URZ, UPT, UP0 ;  /* 0x000000ff0500728c */ /* 0x000fe2000bf05300 */
[----:B--2---:R-:W-:Y:S02]  /*0190*/  @P0 IADD3 R6, P1, PT, R4, R9, RZ ;  /* 0x0000000904060210 */ /* 0x004fe40007f3e0ff */
[----:B------:R-:W-:-:S03]  /*01a0*/  LOP3.LUT R9, R3, 0x1f, RZ, 0x3c, !PT ;  /* 0x0000001f03097812 */ /* 0x000fc600078e3cff */
[----:B------:R-:W-:Y:S01]  /*01b0*/  @P0 IMAD.X R13, RZ, RZ, R5, P1 ;  /* 0x000000ffff0d0224 */ /* 0x000fe200008e0605 */
[----:B------:R-:W-:-:S04]  /*01c0*/  LEA.HI.SX32 R12, R0, R9, 0x1d ;  /* 0x00000009000c7211 */ /* 0x000fc800078feaff */
        /* <DEDUP_REMOVED lines=39> */
[C---:B------:R-:W-:Y:S01]  /*0440*/  @P0 IMAD.WIDE.U32 R16, R3.reuse, 0x20, R16 ;  /* 0x0000002003100825 */ /* 0x040fe200078e0010 */
        /* <DEDUP_REMOVED lines=16> */
[C---:B0-----:R-:W-:Y:S01]  /*0550*/  @P1 IMAD.WIDE.U32 R22, R3.reuse, 0x20, R22 ;  /* 0x0000002003161825 */ /* 0x041fe200078e0016 */
        /* <DEDUP_REMOVED lines=118> */
[----:B----4-:R-:W-:Y:S04]  /*0cc0*/  @P3 STL.64 [R1+0x90], R60 ;  /* 0x0000903c01003387 */ /* 0x010fe80000100a00 */
[----:B------:R-:W-:Y:S04]  /*0cd0*/  @P3 STL.64 [R1+0x98], R62 ;  /* 0x0000983e01003387 */ /* 0x000fe80000100a00 */
[----:B------:R-:W-:Y:S04]  /*0ce0*/  @P3 STL.64 [R1+0x80], R56 ;  /* 0x0000803801003387 */ /* 0x000fe80000100a00 */
[----:B------:R-:W-:Y:S04]  /*0cf0*/  @P3 STL.64 [R1+0x88], R58 ;  /* 0x0000883a01003387 */ /* 0x000fe80000100a00 */
[----:B------:R-:W-:Y:S04]  /*0d00*/  @P3 STL.64 [R1+0x70], R52 ;  /* 0x0000703401003387 */ /* 0x000fe80000100a00 */
[----:B------:R-:W-:Y:S04]  /*0d10*/  @P3 STL.64 [R1+0x78], R54 ;  /* 0x0000783601003387 */ /* 0x000fe80000100a00 */
[----:B---3--:R-:W-:Y:S04]  /*0d20*/  @P3 STL.64 [R1+0x60], R48 ;  /* 0x0000603001003387 */ /* 0x008fe80000100a00 */
        /* <DEDUP_REMOVED lines=49> */
[----:B------:R-:W-:Y:S01]  /*1040*/  @P1 VIADD R3, R3, 0x20 ;  /* 0x0000002003031836 */ /* 0x000fe20000000000 */
[----:B--2---:R-:W-:Y:S04]  /*1050*/  @P1 STL.64 [R1+0x50], R44 ;  /* 0x0000502c01001387 */ /* 0x004fe80000100a00 */
[----:B------:R1:W-:Y:S04]  /*1060*/  @P1 STL.64 [R1+0x58], R46 ;  /* 0x0000582e01001387 */ /* 0x0003e80000100a00 */
[----:B------:R2:W-:Y:S04]  /*1070*/  @P1 STL.64 [R1+0x40], R40 ;  /* 0x0000402801001387 */ /* 0x0005e80000100a00 */
[----:B------:R3:W-:Y:S04]  /*1080*/  @P1 STL.64 [R1+0x48], R42 ;  /* 0x0000482a01001387 */ /* 0x0007e80000100a00 */
[----:B------:R4:W-:Y:S01]  /*1090*/  @P1 STL.64 [R1+0x30], R36 ;  /* 0x0000302401001387 */ /* 0x0009e20000100a00 */
[----:B-1----:R-:W-:-:S03]  /*10a0*/  CS2R R46, SRZ ;  /* 0x00000000002e7805 */ /* 0x002fc6000001ff00 */
[----:B------:R1:W-:Y:S01]  /*10b0*/  @P1 STL.64 [R1+0x38], R38 ;  /* 0x0000382601001387 */ /* 0x0003e20000100a00 */
[----:B--2---:R-:W-:Y:S02]  /*10c0*/  CS2R R40, SRZ ;  /* 0x0000000000287805 */ /* 0x004fe4000001ff00 */
[----:B------:R-:W-:Y:S01]  /*10d0*/  CS2R R44, SRZ ;  /* 0x00000000002c7805 */ /* 0x000fe2000001ff00 */
[----:B------:R2:W-:Y:S01]  /*10e0*/  @P1 STL.64 [R1+0x20], R32 ;  /* 0x0000202001001387 */ /* 0x0005e20000100a00 */
[----:B---3--:R-:W-:-:S03]  /*10f0*/  CS2R R42, SRZ ;  /* 0x00000000002a7805 */ /* 0x008fc6000001ff00 */
[----:B------:R3:W-:Y:S01]  /*1100*/  @P1 STL.64 [R1+0x28], R34 ;  /* 0x0000282201001387 */ /* 0x0007e20000100a00 */
[----:B----4-:R-:W-:Y:S02]  /*1110*/  CS2R R36, SRZ ;  /* 0x0000000000247805 */ /* 0x010fe4000001ff00 */
[----:B-1----:R-:W-:Y:S02]  /*1120*/  CS2R R38, SRZ ;  /* 0x0000000000267805 */ /* 0x002fe4000001ff00 */
[----:B--2---:R-:W-:Y:S02]  /*1130*/  CS2R R32, SRZ ;  /* 0x0000000000207805 */ /* 0x004fe4000001ff00 */
[----:B---3--:R-:W-:Y:S01]  /*1140*/  CS2R R34, SRZ ;  /* 0x0000000000227805 */ /* 0x008fe2000001ff00 */
[----:B0-----:R-:W-:Y:S06]  /*1150*/  @!P0 BRA `(.L_x_17627) ;  /* 0x0000007c00bc8947 */ /* 0x001fec0003800000 */
[----:B------:R-:W0:Y:S08]  /*1160*/  LDC.64 R4, c[0x0][0x3d0] ;  /* 0x0000f400ff047b82 */ /* 0x000e300000000a00 */
[----:B------:R-:W1:Y:S01]  /*1170*/  LDC.64 R8, c[0x0][0x3d8] ;  /* 0x0000f600ff087b82 */ /* 0x000e620000000a00 */
[----:B0-----:R-:W-:-:S05]  /*1180*/  IMAD.WIDE.U32 R4, R3, 0x20, R4 ;  /* 0x0000002003047825 */ /* 0x001fca00078e0004 */
[----:B------:R-:W2:Y:S01]  /*1190*/  LDG.E.128 R24, desc[UR6][R4.64] ;  /* 0x0000000604187981 */ /* 0x000ea2000c1e1d00 */
[----:B-1----:R-:W-:-:S03]  /*11a0*/  IMAD.WIDE.U32 R8, R3, 0x20, R8 ;  /* 0x0000002003087825 */ /* 0x002fc600078e0008 */
[----:B------:R-:W3:Y:S04]  /*11b0*/  LDG.E.128 R16, desc[UR6][R4.64+0x10] ;  /* 0x0000100604107981 */ /* 0x000ee8000c1e1d00 */
        /* <DEDUP_REMOVED lines=64> */
[----:B--2---:R1:W-:Y:S04]  /*15c0*/  STL.64 [R1+0x10], R24 ;  /* 0x0000101801007387 */ /* 0x0043e80000100a00 */
[----:B------:R2:W-:Y:S04]  /*15d0*/  STL.64 [R1+0x18], R26 ;  /* 0x0000181a01007387 */ /* 0x0005e80000100a00 */
[----:B---3--:R0:W-:Y:S04]  /*15e0*/  STL.64 [R1], R16 ;  /* 0x0000001001007387 */ /* 0x0081e80000100a00 */
[----:B------:R0:W-:Y:S01]  /*15f0*/  STL.64 [R1+0x8], R18 ;  /* 0x0000081201007387 */ /* 0x0001e20000100a00 */
[----:B-1----:R-:W-:-:S02]  /*1600*/  CS2R R24, SRZ ;  /* 0x0000000000187805 */ /* 0x002fc4000001ff00 */
[----:B--2---:R-:W-:Y:S01]  /*1610*/  CS2R R26, SRZ ;  /* 0x00000000001a7805 */ /* 0x004fe2000001ff00 */
[----:B------:R-:W-:Y:S06]  /*1620*/  BRA `(.L_x_17627) ;  /* 0x0000007800887947 */ /* 0x000fec0003800000 */
.L_x_17626:
        /* <DEDUP_REMOVED lines=45> */
[----:B------:R-:W-:Y:S02]  /*1900*/  LOP3.LUT R10, R10, 0xfffffbff, RZ, 0xc0, !PT ;  /* 0xfffffbff0a0a7812 */ /* 0x000fe400078ec0ff */
        /* <DEDUP_REMOVED lines=9> */
[----:B------:R-:W-:Y:S02]  /*19a0*/  @P2 LOP3.LUT R3, R3, 0x20, RZ, 0xfc, !PT ;  /* 0x0000002003032812 */ /* 0x000fe400078efcff */
[----:B------:R-:W-:Y:S01]  /*19b0*/  @P2 LOP3.LUT R10, R10, 0x400, RZ, 0xfc, !PT ;  /* 0x000004000a0a2812 */ /* 0x000fe200078efcff */
[----:B------:R-:W5:Y:S01]  /*19c0*/  @P2 LD.E.128 R108, desc[UR6][R4.64] ;  /* 0x00000006046c2980 */ /* 0x000f62000c101d00 */
[----:B---3--:R-:W-:Y:S01]  /*19d0*/  IMAD.MOV.U32 R140, RZ, RZ, R139 ;  /* 0x000000ffff8c7224 */ /* 0x008fe200078e008b */
[----:B----4-:R-:W-:-:S02]  /*19e0*/  MOV R141, R138 ;  /* 0x0000008a008d7202 */ /* 0x010fc40000000f00 */
[----:B------:R-:W5:Y:S01]  /*19f0*/  @P2 LD.E.128 R104, desc[UR6][R4.64+0x10] ;  /* 0x0000100604682980 */ /* 0x000f62000c101d00 */
        /* <DEDUP_REMOVED lines=12> */
[----:B--2---:R-:W2:Y:S01]  /*1ac0*/  LDC.64 R8, c[0x0][0x3d0] ;  /* 0x0000f400ff087b82 */ /* 0x004ea20000000a00 */
[----:B------:R-:W-:Y:S01]  /*1ad0*/  IMAD.MOV.U32 R131, RZ, RZ, R127 ;  /* 0x000000ffff837224 */ /* 0x000fe200078e007f */
[----:B------:R-:W-:Y:S01]  /*1ae0*/  MOV R127, R123 ;  /* 0x0000007b007f7202 */ /* 0x000fe20000000f00 */
[----:B------:R-:W-:Y:S01]  /*1af0*/  IMAD.MOV.U32 R129, RZ, RZ, R125 ;  /* 0x000000ffff817224 */ /* 0x000fe200078e007d */
[----:B------:R-:W4:Y:S01]  /*1b00*/  LDL R123, [R1+0x174] ;  /* 0x00017400017b7983 */ /* 0x000f220000100800 */
[----:B------:R-:W-:Y:S01]  /*1b10*/  IMAD.MOV.U32 R128, RZ, RZ, R124 ;  /* 0x000000ffff807224 */ /* 0x000fe200078e007c */
[----:B------:R-:W-:Y:S01]  /*1b20*/  MOV R124, R120 ;  /* 0x00000078007c7202 */ /* 0x000fe20000000f00 */
[----:B------:R-:W-:Y:S01]  /*1b30*/  IMAD.MOV.U32 R126, RZ, RZ, R122 ;  /* 0x000000ffff7e7224 */ /* 0x000fe200078e007a */
[----:B------:R-:W2:Y:S01]  /*1b40*/  LDL R120, [R1+0x170] ;  /* 0x0001700001787983 */ /* 0x000ea20000100800 */
[----:B------:R-:W-:-:S03]  /*1b50*/  IMAD.MOV.U32 R125, RZ, RZ, R121 ;  /* 0x000000ffff7d7224 */ /* 0x000fc600078e0079 */
[----:B------:R-:W4:Y:S04]  /*1b60*/  LDL R122, [R1+0x178] ;  /* 0x00017800017a7983 */ /* 0x000f280000100800 */
[----:B------:R-:W2:Y:S04]  /*1b70*/  LDL R121, [R1+0x17c] ;  /* 0x00017c0001797983 */ /* 0x000ea80000100800 */
[----:B---3--:R3:W-:Y:S04]  /*1b80*/  @P2 STL.64 [R1+0x1c0], R140 ;  /* 0x0001c08c01002387 */ /* 0x0087e80000100a00 */
[----:B------:R1:W-:Y:S01]  /*1b90*/  @P2 STL.64 [R1+0x1c8], R142 ;  /* 0x0001c88e01002387 */ /* 0x0003e20000100a00 */
[----:B---3--:R-:W-:-:S02]  /*1ba0*/  IMAD.MOV.U32 R140, RZ, RZ, R139 ;  /* 0x000000ffff8c7224 */ /* 0x008fc400078e008b */
[----:B------:R-:W-:Y:S01]  /*1bb0*/  IMAD.MOV.U32 R141, RZ, RZ, R138 ;  /* 0x000000ffff8d7224 */ /* 0x000fe200078e008a */
[----:B-1----:R-:W-:Y:S01]  /*1bc0*/  MOV R142, R137 ;  /* 0x00000089008e7202 */ /* 0x002fe20000000f00 */
        /* <DEDUP_REMOVED lines=16> */
[----:B------:R-:W-:Y:S02]  /*1cd0*/  IMAD.MOV.U32 R127, RZ, RZ, R123 ;  /* 0x000000ffff7f7224 */ /* 0x000fe400078e007b */
[----:B--2---:R-:W-:Y:S01]  /*1ce0*/  IMAD.MOV.U32 R125, RZ, RZ, R121 ;  /* 0x000000ffff7d7224 */ /* 0x004fe200078e0079 */
[----:B------:R-:W2:Y:S01]  /*1cf0*/  LDL R123, [R1+0x164] ;  /* 0x00016400017b7983 */ /* 0x000ea20000100800 */
[----:B------:R-:W-:-:S03]  /*1d00*/  IMAD.MOV.U32 R124, RZ, RZ, R120 ;  /* 0x000000ffff7c7224 */ /* 0x000fc600078e0078 */
[----:B------:R-:W4:Y:S04]  /*1d10*/  LDL R121, [R1+0x16c] ;  /* 0x00016c0001797983 */ /* 0x000f280000100800 */
[----:B------:R-:W2:Y:S04]  /*1d20*/  LDL R120, [R1+0x160] ;  /* 0x0001600001787983 */ /* 0x000ea80000100800 */
[----:B---3--:R1:W-:Y:S04]  /*1d30*/  @P2 STL.64 [R1+0x1b0], R140 ;  /* 0x0001b08c01002387 */ /* 0x0083e80000100a00 */
[----:B------:R3:W-:Y:S01]  /*1d40*/  @P2 STL.64 [R1+0x1b8], R142 ;  /* 0x0001b88e01002387 */ /* 0x0007e20000100a00 */
[----:B-1----:R-:W-:Y:S01]  /*1d50*/  MOV R140, R139 ;  /* 0x0000008b008c7202 */ /* 0x002fe20000000f00 */
[----:B------:R-:W-:-:S02]  /*1d60*/  IMAD.MOV.U32 R141, RZ, RZ, R138 ;  /* 0x000000ffff8d7224 */ /* 0x000fc400078e008a */
[----:B---3--:R-:W-:Y:S01]  /*1d70*/  IMAD.MOV.U32 R142, RZ, RZ, R137 ;  /* 0x000000ffff8e7224 */ /* 0x008fe200078e0089 */
[----:B------:R-:W-:-:S06]  /*1d80*/  MOV R143, R136 ;  /* 0x00000088008f7202 */ /* 0x000fcc0000000f00 */
[----:B------:R1:W3:Y:S01]  /*1d90*/  @P2 LDG.E.128 R140, desc[UR6][R14.64+0x10] ;  /* 0x000010060e8c2981 */ /* 0x0002e2000c1e1d00 */
        /* <DEDUP_REMOVED lines=8> */
[----:B-1----:R-:W1:Y:S01]  /*1e20*/  LDC.64 R14, c[0x0][0x3d8] ;  /* 0x0000f600ff0e7b82 */ /* 0x002e620000000a00 */
[----:B------:R-:W-:Y:S01]  /*1e30*/  IMAD.MOV.U32 R132, RZ, RZ, R128 ;  /* 0x000000ffff847224 */ /* 0x000fe200078e0080 */
[----:B------:R-:W-:Y:S01]  /*1e40*/  MOV R128, R124 ;  /* 0x0000007c00807202 */ /* 0x000fe20000000f00 */
[----:B------:R-:W-:-:S02]  /*1e50*/  IMAD.MOV.U32 R130, RZ, RZ, R126 ;  /* 0x000000ffff827224 */ /* 0x000fc400078e007e */
[----:B------:R-:W-:Y:S01]  /*1e60*/  IMAD.MOV.U32 R129, RZ, RZ, R125 ;  /* 0x000000ffff817224 */ /* 0x000fe200078e007d */
[----:B----4-:R-:W-:Y:S01]  /*1e70*/  MOV R125, R121 ;  /* 0x00000079007d7202 */ /* 0x010fe20000000f00 */
[----:B--2---:R-:W-:Y:S01]  /*1e80*/  IMAD.MOV.U32 R127, RZ, RZ, R123 ;  /* 0x000000ffff7f7224 */ /* 0x004fe200078e007b */
[----:B------:R-:W2:Y:S01]  /*1e90*/  LDL R121, [R1+0x15c] ;  /* 0x00015c0001797983 */ /* 0x000ea20000100800 */
[----:B------:R-:W-:Y:S02]  /*1ea0*/  IMAD.MOV.U32 R126, RZ, RZ, R122 ;  /* 0x000000ffff7e7224 */ /* 0x000fe400078e007a */
[----:B------:R-:W-:Y:S01]  /*1eb0*/  IMAD.MOV.U32 R124, RZ, RZ, R120 ;  /* 0x000000ffff7c7224 */ /* 0x000fe200078e0078 */
[----:B------:R-:W4:Y:S04]  /*1ec0*/  LDL R123, [R1+0x154] ;  /* 0x00015400017b7983 */ /* 0x000f280000100800 */
[----:B------:R-:W2:Y:S04]  /*1ed0*/  LDL R122, [R1+0x158] ;  /* 0x00015800017a7983 */ /* 0x000ea80000100800 */
[----:B------:R-:W2:Y:S01]  /*1ee0*/  LDL R120, [R1+0x150] ;  /* 0x0001500001787983 */ /* 0x000ea20000100800 */
[----:B------:R-:W-:-:S03]  /*1ef0*/  @P0 IMAD.WIDE.U32 R16, R3, 0x20, R16 ;  /* 0x0000002003100825 */ /* 0x000fc600078e0010 */
[----:B---3--:R3:W-:Y:S04]  /*1f00*/  @P2 STL.64 [R1+0x1a0], R140 ;  /* 0x0001a08c01002387 */ /* 0x0087e80000100a00 */
[----:B------:R0:W-:Y:S01]  /*1f10*/  @P2 STL.64 [R1+0x1a8], R142 ;  /* 0x0001a88e01002387 */ /* 0x0001e20000100a00 */
[----:B---3--:R-:W-:Y:S01]  /*1f20*/  IMAD.MOV.U32 R140, RZ, RZ, R139 ;  /* 0x000000ffff8c7224 */ /* 0x008fe200078e008b */
[----:B------:R-:W-:Y:S01]  /*1f30*/  MOV R141, R138 ;  /* 0x0000008a008d7202 */ /* 0x000fe20000000f00 */
[----:B0-----:R-:W-:Y:S02]  /*1f40*/  IMAD.MOV.U32 R142, RZ, RZ, R137 ;  /* 0x000000ffff8e7224 */ /* 0x001fe400078e0089 */
        /* <DEDUP_REMOVED lines=13> */
[----:B--2---:R-:W-:Y:S01]  /*2020*/  MOV R127, R120 ;  /* 0x00000078007f7202 */ /* 0x004fe20000000f00 */
[----:B------:R-:W-:Y:S01]  /*2030*/  IMAD.MOV.U32 R128, RZ, RZ, R125 ;  /* 0x000000ffff807224 */ /* 0x000fe200078e007d */
[----:B------:R-:W2:Y:S01]  /*2040*/  LDL R120, [R1+0x14c] ;  /* 0x00014c0001787983 */ /* 0x000ea20000100800 */
[----:B------:R-:W-:-:S02]  /*2050*/  IMAD.MOV.U32 R131, RZ, RZ, R124 ;  /* 0x000000ffff837224 */ /* 0x000fc400078e007c */
[----:B------:R-:W-:Y:S01]  /*2060*/  IMAD.MOV.U32 R125, RZ, RZ, R122 ;  /* 0x000000ffff7d7224 */ /* 0x000fe200078e007a */
[----:B------:R-:W4:Y:S01]  /*2070*/  LDL R123, [R1+0x140] ;  /* 0x00014000017b7983 */ /* 0x000f220000100800 */
[----:B------:R-:W-:-:S03]  /*2080*/  IMAD.MOV.U32 R124, RZ, RZ, R121 ;  /* 0x000000ffff7c7224 */ /* 0x000fc600078e0079 */
[----:B------:R-:W2:Y:S04]  /*2090*/  LDL R122, [R1+0x144] ;  /* 0x00014400017a7983 */ /* 0x000ea80000100800 */
[----:B------:R-:W2:Y:S04]  /*20a0*/  LDL R121, [R1+0x148] ;  /* 0x0001480001797983 */ /* 0x000ea80000100800 */
[----:B---3--:R0:W-:Y:S04]  /*20b0*/  @P0 STL.64 [R1+0x190], R140 ;  /* 0x0001908c01000387 */ /* 0x0081e80000100a00 */
[----:B------:R3:W-:Y:S01]  /*20c0*/  @P0 STL.64 [R1+0x198], R142 ;  /* 0x0001988e01000387 */ /* 0x0007e20000100a00 */
[----:B0-----:R-:W-:Y:S01]  /*20d0*/  IMAD.MOV.U32 R140, RZ, RZ, R139 ;  /* 0x000000ffff8c7224 */ /* 0x001fe200078e008b */
[----:B------:R-:W-:Y:S01]  /*20e0*/  MOV R141, R138 ;  /* 0x0000008a008d7202 */ /* 0x000fe20000000f00 */
[----:B---3--:R-:W-:-:S02]  /*20f0*/  IMAD.MOV.U32 R142, RZ, RZ, R137 ;  /* 0x000000ffff8e7224 */ /* 0x008fc400078e0089 */
        /* <DEDUP_REMOVED lines=12> */
[C---:B------:R-:W-:Y:S01]  /*21c0*/  @P0 IMAD.WIDE.U32 R22, R3.reuse, 0x20, R22 ;  /* 0x0000002003160825 */ /* 0x040fe200078e0016 */
[----:B------:R-:W-:Y:S01]  /*21d0*/  ISETP.GE.U32.AND P2, PT, R12, 0x80, PT ;  /* 0x000000800c00780c */ /* 0x000fe20003f46070 */
[----:B0-----:R-:W0:Y:S02]  /*21e0*/  LDC.64 R16, c[0x0][0x3d0] ;  /* 0x0000f400ff107b82 */ /* 0x001e240000000a00 */
[----:B------:R-:W-:Y:S01]  /*21f0*/  IMAD.MOV.U32 R131, RZ, RZ, R127 ;  /* 0x000000ffff837224 */ /* 0x000fe200078e007f */
[----:B----4-:R-:W-:Y:S01]  /*2200*/  MOV R127, R123 ;  /* 0x0000007b007f7202 */ /* 0x010fe20000000f00 */
[----:B------:R-:W-:Y:S01]  /*2210*/  IMAD.MOV.U32 R129, RZ, RZ, R125 ;  /* 0x000000ffff817224 */ /* 0x000fe200078e007d */
[----:B------:R-:W5:Y:S01]  /*2220*/  @P0 LD.E.128 R100, desc[UR6][R22.64] ;  /* 0x0000000616640980 */ /* 0x000f62000c101d00 */
[----:B------:R-:W-:Y:S01]  /*2230*/  IMAD.MOV.U32 R128, RZ, RZ, R124 ;  /* 0x000000ffff807224 */ /* 0x000fe200078e007c */
[----:B--2---:R-:W-:Y:S01]  /*2240*/  MOV R124, R120 ;  /* 0x00000078007c7202 */ /* 0x004fe20000000f00 */
[----:B------:R-:W-:Y:S01]  /*2250*/  IMAD.MOV.U32 R126, RZ, RZ, R122 ;  /* 0x000000ffff7e7224 */ /* 0x000fe200078e007a */
[----:B------:R2:W5:Y:S01]  /*2260*/  @P0 LD.E.128 R96, desc[UR6][R22.64+0x10] ;  /* 0x0000100616600980 */ /* 0x000562000c101d00 */
[----:B------:R-:W-:Y:S01]  /*2270*/  IMAD.MOV.U32 R125, RZ, RZ, R121 ;  /* 0x000000ffff7d7224 */ /* 0x000fe200078e0079 */
[----:B------:R-:W-:Y:S01]  /*2280*/  MOV R121, R113 ;  /* 0x0000007100797202 */ /* 0x000fe20000000f00 */
[----:B------:R-:W-:Y:S01]  /*2290*/  IMAD.MOV.U32 R123, RZ, RZ, R115 ;  /* 0x000000ffff7b7224 */ /* 0x000fe200078e0073 */
[----:B------:R-:W4:Y:S01]  /*22a0*/  LDL R113, [R1+0x12c] ;  /* 0x00012c0001717983 */ /* 0x000f220000100800 */
[----:B------:R-:W-:Y:S01]  /*22b0*/  IMAD.MOV.U32 R122, RZ, RZ, R114 ;  /* 0x000000ffff7a7224 */ /* 0x000fe200078e0072 */
[----:B------:R-:W0:Y:S01]  /*22c0*/  @P2 LDC.64 R4, c[0x0][0x440] ;  /* 0x00011000ff042b82 */ /* 0x000e220000000a00 */
[----:B------:R-:W-:Y:S01]  /*22d0*/  IMAD.MOV.U32 R120, RZ, RZ, R112 ;  /* 0x000000ffff787224 */ /* 0x000fe200078e0070 */
[----:B------:R-:W4:Y:S04]  /*22e0*/  LDL R115, [R1+0x124] ;  /* 0x0001240001737983 */ /* 0x000f280000100800 */
[----:B------:R-:W4:Y:S01]  /*22f0*/  LDL R114, [R1+0x128] ;  /* 0x0001280001727983 */ /* 0x000f220000100800 */
[----:B------:R-:W-:Y:S01]  /*2300*/  @P0 VIADD R3, R3, 0x20 ;  /* 0x0000002003030836 */ /* 0x000fe20000000000 */
[----:B--2---:R-:W2:Y:S02]  /*2310*/  LDC.64 R22, c[0x0][0x3d0] ;  /* 0x0000f400ff167b82 */ /* 0x004ea40000000a00 */
[----:B------:R-:W2:Y:S04]  /*2320*/  LDL R112, [R1+0x120] ;  /* 0x0001200001707983 */ /* 0x000ea80000100800 */
[----:B---3--:R3:W-:Y:S04]  /*2330*/  @P0 STL.64 [R1+0x180], R140 ;  /* 0x0001808c01000387 */ /* 0x0087e80000100a00 */
[----:B------:R1:W-:Y:S01]  /*2340*/  @P0 STL.64 [R1+0x188], R142 ;  /* 0x0001888e01000387 */ /* 0x0003e20000100a00 */
[----:B---3--:R-:W-:Y:S01]  /*2350*/  IMAD.MOV.U32 R140, RZ, RZ, R139 ;  /* 0x000000ffff8c7224 */ /* 0x008fe200078e008b */
[----:B------:R-:W-:Y:S01]  /*2360*/  MOV R141, R138 ;  /* 0x0000008a008d7202 */ /* 0x000fe20000000f00 */
[----:B-1----:R-:W-:-:S02]  /*2370*/  IMAD.MOV.U32 R142, RZ, RZ, R137 ;  /* 0x000000ffff8e7224 */ /* 0x002fc400078e0089 */
        /* <DEDUP_REMOVED lines=17> */
[----:B------:R-:W-:Y:S01]  /*2490*/  IMAD.MOV.U32 R125, RZ, RZ, R121 ;  /* 0x000000ffff7d7224 */ /* 0x000fe200078e0079 */
[----:B----4-:R-:W-:Y:S01]  /*24a0*/  MOV R121, R113 ;  /* 0x0000007100797202 */ /* 0x010fe20000000f00 */
[----:B------:R-:W-:Y:S01]  /*24b0*/  IMAD.MOV.U32 R123, RZ, RZ, R115 ;  /* 0x000000ffff7b7224 */ /* 0x000fe200078e0073 */
[----:B------:R-:W4:Y:S01]  /*24c0*/  LDL R113, [R1+0xa8] ;  /* 0x0000a80001717983 */ /* 0x000f220000100800 */
[----:B------:R-:W-:-:S02]  /*24d0*/  IMAD.MOV.U32 R122, RZ, RZ, R114 ;  /* 0x000000ffff7a7224 */ /* 0x000fc400078e0072 */
[----:B--2---:R-:W-:Y:S01]  /*24e0*/  IMAD.MOV.U32 R120, RZ, RZ, R112 ;  /* 0x000000ffff787224 */ /* 0x004fe200078e0070 */
[----:B------:R-:W2:Y:S04]  /*24f0*/  LDL R115, [R1+0xa0] ;  /* 0x0000a00001737983 */ /* 0x000ea80000100800 */
        /* <DEDUP_REMOVED lines=18> */
[----:B-1----:R-:W1:Y:S01]  /*2620*/  @P3 LDC.64 R18, c[0x0][0x440] ;  /* 0x00011000ff123b82 */ /* 0x002e620000000a00 */
[----:B------:R-:W-:Y:S01]  /*2630*/  IMAD.MOV.U32 R131, RZ, RZ, R127 ;  /* 0x000000ffff837224 */ /* 0x000fe200078e007f */
[----:B------:R-:W-:Y:S01]  /*2640*/  MOV R127, R123 ;  /* 0x0000007b007f7202 */ /* 0x000fe20000000f00 */
[----:B------:R-:W-:Y:S01]  /*2650*/  IMAD.MOV.U32 R129, RZ, RZ, R125 ;  /* 0x000000ffff817224 */ /* 0x000fe200078e007d */
[----:B------:R-:W2:Y:S01]  /*2660*/  LDL R123, [R1+0x70] ;  /* 0x00007000017b7983 */ /* 0x000ea20000100800 */
[----:B------:R-:W-:Y:S01]  /*2670*/  IMAD.MOV.U32 R128, RZ, RZ, R124 ;  /* 0x000000ffff807224 */ /* 0x000fe200078e007c */
[----:B------:R-:W-:Y:S01]  /*2680*/  MOV R124, R120 ;  /* 0x00000078007c7202 */ /* 0x000fe20000000f00 */
[----:B------:R-:W-:Y:S01]  /*2690*/  IMAD.MOV.U32 R126, RZ, RZ, R122 ;  /* 0x000000ffff7e7224 */ /* 0x000fe200078e007a */
[----:B------:R-:W4:Y:S01]  /*26a0*/  LDL R120, [R1+0x7c] ;  /* 0x00007c0001787983 */ /* 0x000f220000100800 */
[----:B------:R-:W-:-:S03]  /*26b0*/  IMAD.MOV.U32 R125, RZ, RZ, R121 ;  /* 0x000000ffff7d7224 */ /* 0x000fc600078e0079 */
[----:B------:R-:W2:Y:S04]  /*26c0*/  LDL R121, [R1+0x78] ;  /* 0x0000780001797983 */ /* 0x000ea80000100800 */
[----:B------:R-:W2:Y:S01]  /*26d0*/  LDL R122, [R1+0x74] ;  /* 0x00007400017a7983 */ /* 0x000ea20000100800 */
[----:B------:R-:W-:-:S03]  /*26e0*/  @P1 IMAD.WIDE.U32 R24, R3, 0x20, R24 ;  /* 0x0000002003181825 */ /* 0x000fc600078e0018 */
[----:B---3--:R3:W-:Y:S04]  /*26f0*/  @P0 STL.64 [R1+0x160], R140 ;  /* 0x0001608c01000387 */ /* 0x0087e80000100a00 */
[----:B------:R0:W-:Y:S01]  /*2700*/  @P0 STL.64 [R1+0x168], R142 ;  /* 0x0001688e01000387 */ /* 0x0001e20000100a00 */
[----:B---3--:R-:W-:Y:S02]  /*2710*/  IMAD.MOV.U32 R140, RZ, RZ, R139 ;  /* 0x000000ffff8c7224 */ /* 0x008fe400078e008b */
        /* <DEDUP_REMOVED lines=37> */
[----:B--2---:R-:W-:-:S02]  /*2970*/  IMAD.MOV.U32 R131, RZ, RZ, R127 ;  /* 0x000000ffff837224 */ /* 0x004fc400078e007f */
[C---:B------:R-:W-:Y:S01]  /*2980*/  @P1 IMAD.WIDE.U32 R26, R3.reuse, 0x20, R26 ;  /* 0x00000020031a1825 */ /* 0x040fe200078e001a */
[----:B------:R-:W2:Y:S03]  /*2990*/  LDL R127, [R1+0x100] ;  /* 0x00010000017f7983 */ /* 0x000ea60000100800 */
[----:B------:R-:W-:Y:S01]  /*29a0*/  @P1 IMAD.WIDE.U32 R28, R3, 0x20, R28 ;  /* 0x00000020031c1825 */ /* 0x000fe200078e001c */
[----:B------:R-:W-:Y:S01]  /*29b0*/  ISETP.GE.U32.AND P0, PT, R12, 0xc0, PT ;  /* 0x000000c00c00780c */ /* 0x000fe20003f06070 */
[----:B0-----:R-:W0:Y:S02]  /*29c0*/  LDC.64 R24, c[0x0][0x3d8] ;  /* 0x0000f600ff187b82 */ /* 0x001e240000000a00 */
[----:B------:R-:W-:Y:S01]  /*29d0*/  IMAD.MOV.U32 R129, RZ, RZ, R125 ;  /* 0x000000ffff817224 */ /* 0x000fe200078e007d */
[----:B------:R-:W5:Y:S01]  /*29e0*/  @P1 LD.E.128 R92, desc[UR6][R28.64] ;  /* 0x000000061c5c1980 */ /* 0x000f62000c101d00 */
[----:B------:R-:W-:-:S03]  /*29f0*/  IMAD.MOV.U32 R128, RZ, RZ, R124 ;  /* 0x000000ffff807224 */ /* 0x000fc600078e007c */
[----:B------:R-:W4:Y:S04]  /*2a00*/  LDL R125, [R1+0x108] ;  /* 0x00010800017d7983 */ /* 0x000f280000100800 */
[----:B------:R-:W4:Y:S01]  /*2a10*/  LDL R124, [R1+0x10c] ;  /* 0x00010c00017c7983 */ /* 0x000f220000100800 */
[----:B------:R-:W-:Y:S01]  /*2a20*/  @P1 VIADD R3, R3, 0x20 ;  /* 0x0000002003031836 */ /* 0x000fe20000000000 */
[----:B------:R-:W0:Y:S02]  /*2a30*/  @P0 LDC.64 R32, c[0x0][0x440] ;  /* 0x00011000ff200b82 */ /* 0x000e240000000a00 */
[----:B------:R1:W5:Y:S04]  /*2a40*/  @P1 LD.E.128 R88, desc[UR6][R28.64+0x10] ;  /* 0x000010061c581980 */ /* 0x000368000c101d00 */
[----:B---3--:R3:W-:Y:S01]  /*2a50*/  @P1 STL.64 [R1+0x140], R140 ;  /* 0x0001408c01001387 */ /* 0x0087e20000100a00 */
[----:B------:R-:W-:Y:S01]  /*2a60*/  @P2 IMAD.WIDE.U32 R8, R3, 0x20, R8 ;  /* 0x0000002003082825 */ /* 0x000fe200078e0008 */
[----:B-1----:R-:W1:Y:S02]  /*2a70*/  LDC.64 R28, c[0x0][0x3d8] ;  /* 0x0000f600ff1c7b82 */ /* 0x002e640000000a00 */
[----:B------:R0:W-:Y:S01]  /*2a80*/  @P1 STL.64 [R1+0x148], R142 ;  /* 0x0001488e01001387 */ /* 0x0001e20000100a00 */
[----:B---3--:R-:W-:Y:S01]  /*2a90*/  MOV R140, R139 ;  /* 0x0000008b008c7202 */ /* 0x008fe20000000f00 */
[----:B------:R-:W-:-:S02]  /*2aa0*/  IMAD.MOV.U32 R141, RZ, RZ, R138 ;  /* 0x000000ffff8d7224 */ /* 0x000fc400078e008a */
[----:B0-----:R-:W-:Y:S01]  /*2ab0*/  IMAD.MOV.U32 R142, RZ, RZ, R137 ;  /* 0x000000ffff8e7224 */ /* 0x001fe200078e0089 */
        /* <DEDUP_REMOVED lines=8> */
[----:B--2---:R-:W-:Y:S01]  /*2b40*/  MOV R131, R127 ;  /* 0x0000007f00837202 */ /* 0x004fe20000000f00 */
[----:B------:R-:W-:Y:S01]  /*2b50*/  IMAD.MOV.U32 R133, RZ, RZ, R129 ;  /* 0x000000ffff857224 */ /* 0x000fe200078e0081 */
[----:B------:R-:W2:Y:S01]  /*2b60*/  LDL R127, [R1+0xf0] ;  /* 0x0000f000017f7983 */ /* 0x000ea20000100800 */
[----:B------:R-:W-:Y:S01]  /*2b70*/  IMAD.MOV.U32 R132, RZ, RZ, R128 ;  /* 0x000000ffff847224 */ /* 0x000fe200078e0080 */
[----:B----4-:R-:W-:Y:S01]  /*2b80*/  MOV R128, R124 ;  /* 0x0000007c00807202 */ /* 0x010fe20000000f00 */
[----:B------:R-:W-:Y:S01]  /*2b90*/  IMAD.MOV.U32 R130, RZ, RZ, R126 ;  /* 0x000000ffff827224 */ /* 0x000fe200078e007e */
[----:B------:R-:W4:Y:S01]  /*2ba0*/  LDL R124, [R1+0xfc] ;  /* 0x0000fc00017c7983 */ /* 0x000f220000100800 */
[----:B------:R-:W-:-:S03]  /*2bb0*/  IMAD.MOV.U32 R129, RZ, RZ, R125 ;  /* 0x000000ffff817224 */ /* 0x000fc600078e007d */
[----:B------:R-:W2:Y:S04]  /*2bc0*/  LDL R126, [R1+0xf4] ;  /* 0x0000f400017e7983 */ /* 0x000ea80000100800 */
[----:B------:R-:W4:Y:S04]  /*2bd0*/  LDL R125, [R1+0xf8] ;  /* 0x0000f800017d7983 */ /* 0x000f280000100800 */
        /* <DEDUP_REMOVED lines=16> */
[----:B0-----:R-:W0:Y:S01]  /*2ce0*/  LDC.64 R26, c[0x0][0x3d0] ;  /* 0x0000f400ff1a7b82 */ /* 0x001e220000000a00 */
[----:B------:R-:W-:Y:S01]  /*2cf0*/  IMAD.MOV.U32 R131, RZ, RZ, R127 ;  /* 0x000000ffff837224 */ /* 0x000fe200078e007f */
[----:B------:R-:W-:Y:S01]  /*2d00*/  MOV R127, R119 ;  /* 0x00000077007f7202 */ /* 0x000fe20000000f00 */
[----:B----4-:R-:W-:Y:S01]  /*2d10*/  IMAD.MOV.U32 R129, RZ, RZ, R125 ;  /* 0x000000ffff817224 */ /* 0x010fe200078e007d */
[----:B------:R-:W2:Y:S01]  /*2d20*/  LDL R119, [R1+0x3c] ;  /* 0x00003c0001777983 */ /* 0x000ea20000100800 */
[----:B------:R-:W-:Y:S01]  /*2d30*/  IMAD.MOV.U32 R128, RZ, RZ, R124 ;  /* 0x000000ffff807224 */ /* 0x000fe200078e007c */
[----:B------:R-:W-:Y:S01]  /*2d40*/  MOV R124, R116 ;  /* 0x00000074007c7202 */ /* 0x000fe20000000f00 */
[----:B------:R-:W-:Y:S01]  /*2d50*/  IMAD.MOV.U32 R126, RZ, RZ, R118 ;  /* 0x000000ffff7e7224 */ /* 0x000fe200078e0076 */
        /* <DEDUP_REMOVED lines=8> */
[----:B----4-:R-:W-:Y:S01]  /*2de0*/  MOV R142, R137 ;  /* 0x00000089008e7202 */ /* 0x010fe20000000f00 */
        /* <DEDUP_REMOVED lines=8> */
[----:B------:R-:W4:Y:S04]  /*2e70*/  LDL R125, [R1+0x68] ;  /* 0x00006800017d7983 */ /* 0x000f280000100800 */
[----:B------:R-:W2:Y:S01]  /*2e80*/  LDL R124, [R1+0x6c] ;  /* 0x00006c00017c7983 */ /* 0x000ea20000100800 */
[----:B------:R-:W-:Y:S01]  /*2e90*/  IMAD.MOV.U32 R139, RZ, RZ, R135 ;  /* 0x000000ffff8b7224 */ /* 0x000fe200078e0087 */
[----:B------:R-:W-:Y:S01]  /*2ea0*/  MOV R138, R134 ;  /* 0x00000086008a7202 */ /* 0x000fe20000000f00 */
[----:B------:R-:W-:Y:S01]  /*2eb0*/  IMAD.MOV.U32 R134, RZ, RZ, R130 ;  /* 0x000000ffff867224 */ /* 0x000fe200078e0082 */
[----:B------:R-:W-:Y:S01]  /*2ec0*/  MOV R135, R131 ;  /* 0x0000008300877202 */ /* 0x000fe20000000f00 */
[----:B------:R-:W-:-:S02]  /*2ed0*/  IMAD.MOV.U32 R131, RZ, RZ, R127 ;  /* 0x000000ffff837224 */ /* 0x000fc400078e007f */
[----:B------:R-:W-:Y:S01]  /*2ee0*/  IMAD.MOV.U32 R130, RZ, RZ, R126 ;  /* 0x000000ffff827224 */ /* 0x000fe200078e007e */
[----:B------:R-:W2:Y:S04]  /*2ef0*/  LDL R127, [R1+0x60] ;  /* 0x00006000017f7983 */ /* 0x000ea80000100800 */
        /* <DEDUP_REMOVED lines=9> */
[----:B------:R-:W-:Y:S02]  /*2f90*/  IMAD.MOV.U32 R138, RZ, RZ, R134 ;  /* 0x000000ffff8a7224 */ /* 0x000fe400078e0086 */
[----:B------:R-:W-:Y:S02]  /*2fa0*/  IMAD.MOV.U32 R135, RZ, RZ, R131 ;  /* 0x000000ffff877224 */ /* 0x000fe400078e0083 */
[----:B------:R-:W-:Y:S02]  /*2fb0*/  IMAD.MOV.U32 R134, RZ, RZ, R130 ;  /* 0x000000ffff867224 */ /* 0x000fe400078e0082 */
[----:B----4-:R-:W-:Y:S02]  /*2fc0*/  IMAD.MOV.U32 R130, RZ, RZ, R125 ;  /* 0x000000ffff827224 */ /* 0x010fe400078e007d */
[----:B--2---:R-:W-:Y:S01]  /*2fd0*/  IMAD.MOV.U32 R131, RZ, RZ, R124 ;  /* 0x000000ffff837224 */ /* 0x004fe200078e007c */
        /* <DEDUP_REMOVED lines=16> */
[----:B------:R-:W2:Y:S04]  /*30e0*/  LDL R115, [R1+0xc0] ;  /* 0x0000c00001737983 */ /* 0x000ea80000100800 */
[----:B------:R-:W2:Y:S01]  /*30f0*/  LDL R114, [R1+0xc4] ;  /* 0x0000c40001727983 */ /* 0x000ea20000100800 */
[----:B------:R-:W-:-:S03]  /*3100*/  @P2 IMAD.WIDE.U32 R14, R3, 0x20, R14 ;  /* 0x00000020030e2825 */ /* 0x000fc600078e000e */
        /* <DEDUP_REMOVED lines=10> */
[----:B------:R-:W-:Y:S02]  /*31b0*/  IMAD.MOV.U32 R135, RZ, RZ, R124 ;  /* 0x000000ffff877224 */ /* 0x000fe400078e007c */
[----:B------:R-:W-:Y:S02]  /*31c0*/  IMAD.MOV.U32 R125, RZ, RZ, R121 ;  /* 0x000000ffff7d7224 */ /* 0x000fe400078e0079 */
[----:B------:R-:W-:Y:S01]  /*31d0*/  IMAD.MOV.U32 R124, RZ, RZ, R120 ;  /* 0x000000ffff7c7224 */ /* 0x000fe200078e0078 */
[----:B----4-:R-:W-:Y:S01]  /*31e0*/  MOV R120, R112 ;  /* 0x0000007000787202 */ /* 0x010fe20000000f00 */
[----:B--2---:R-:W-:Y:S01]  /*31f0*/  IMAD.MOV.U32 R121, RZ, RZ, R113 ;  /* 0x000000ffff797224 */ /* 0x004fe200078e0071 */
[----:B------:R-:W2:Y:S04]  /*3200*/  LDL R112, [R1+0xdc] ;  /* 0x0000dc0001707983 */ /* 0x000ea80000100800 */
[----:B------:R-:W4:Y:S01]  /*3210*/  LDL R113, [R1+0xd8] ;  /* 0x0000d80001717983 */ /* 0x000f220000100800 */
        /* <DEDUP_REMOVED lines=17> */
[----:B------:R-:W-:Y:S01]  /*3330*/  IMAD.MOV.U32 R137, RZ, RZ, R125 ;  /* 0x000000ffff897224 */ /* 0x000fe200078e007d */
[----:B------:R-:W-:Y:S01]  /*3340*/  MOV R136, R124 ;  /* 0x0000007c00887202 */ /* 0x000fe20000000f00 */
[----:B------:R-:W-:Y:S01]  /*3350*/  IMAD.MOV.U32 R124, RZ, RZ, R120 ;  /* 0x000000ffff7c7224 */ /* 0x000fe200078e0078 */
[----:B------:R-:W-:Y:S01]  /*3360*/  MOV R125, R121 ;  /* 0x00000079007d7202 */ /* 0x000fe20000000f00 */
[----:B----4-:R-:W-:Y:S02]  /*3370*/  IMAD.MOV.U32 R121, RZ, RZ, R113 ;  /* 0x000000ffff797224 */ /* 0x010fe400078e0071 */
[----:B--2---:R-:W-:Y:S01]  /*3380*/  IMAD.MOV.U32 R120, RZ, RZ, R112 ;  /* 0x000000ffff787224 */ /* 0x004fe200078e0070 */
[----:B------:R-:W2:Y:S04]  /*3390*/  LDL R113, [R1+0xb8] ;  /* 0x0000b80001717983 */ /* 0x000ea80000100800 */
[----:B------:R-:W4:Y:S01]  /*33a0*/  LDL R112, [R1+0xbc] ;  /* 0x0000bc0001707983 */ /* 0x000f220000100800 */
        /* <DEDUP_REMOVED lines=8> */
[----:B------:R-:W4:Y:S01]  /*3430*/  LDL R13, [R1+0x80] ;  /* 0x00008000010d7983 */ /* 0x000f220000100800 */
[----:B------:R-:W-:-:S03]  /*3440*/  MOV R145, R138 ;  /* 0x0000008a00917202 */ /* 0x000fc60000000f00 */
[----:B------:R-:W4:Y:S01]  /*3450*/  LDL R0, [R1+0x84] ;  /* 0x0000840001007983 */ /* 0x000f220000100800 */
[----:B------:R-:W-:-:S03]  /*3460*/  IMAD.MOV.U32 R144, RZ, RZ, R139 ;  /* 0x000000ffff907224 */ /* 0x000fc600078e008b */
[----:B------:R-:W4:Y:S01]  /*3470*/  LDL R138, [R1+0x88] ;  /* 0x00008800018a7983 */ /* 0x000f220000100800 */
[----:B------:R-:W-:Y:S01]  /*3480*/  MOV R152, R127 ;  /* 0x0000007f00987202 */ /* 0x000fe20000000f00 */
[----:B------:R-:W-:Y:S01]  /*3490*/  IMAD.MOV.U32 R153, RZ, RZ, R126 ;  /* 0x000000ffff997224 */ /* 0x000fe200078e007e */
[----:B------:R-:W-:Y:S01]  /*34a0*/  MOV R155, R124 ;  /* 0x0000007c009b7202 */ /* 0x000fe20000000f00 */
[----:B------:R-:W-:Y:S01]  /*34b0*/  IMAD.MOV.U32 R154, RZ, RZ, R125 ;  /* 0x000000ffff9a7224 */ /* 0x000fe200078e007d */
[----:B------:R-:W-:Y:S01]  /*34c0*/  MOV R158, R121 ;  /* 0x00000079009e7202 */ /* 0x000fe20000000f00 */
[----:B------:R-:W-:Y:S02]  /*34d0*/  IMAD.MOV.U32 R156, RZ, RZ, R123 ;  /* 0x000000ffff9c7224 */ /* 0x000fe400078e007b */
[----:B------:R-:W-:Y:S02]  /*34e0*/  IMAD.MOV.U32 R157, RZ, RZ, R122 ;  /* 0x000000ffff9d7224 */ /* 0x000fe400078e007a */
[----:B------:R-:W-:Y:S01]  /*34f0*/  IMAD.MOV.U32 R159, RZ, RZ, R120 ;  /* 0x000000ffff9f7224 */ /* 0x000fe200078e0078 */
[----:B------:R-:W-:Y:S01]  /*3500*/  MOV R149, R114 ;  /* 0x0000007200957202 */ /* 0x000fe20000000f00 */
[----:B------:R-:W-:Y:S01]  /*3510*/  IMAD.MOV.U32 R148, RZ, RZ, R115 ;  /* 0x000000ffff947224 */ /* 0x000fe200078e0073 */
[----:B---3--:R1:W-:Y:S04]  /*3520*/  @P2 STL.64 [R1+0xe0], R140 ;  /* 0x0000e08c01002387 */ /* 0x0083e80000100a00 */
[----:B------:R3:W-:Y:S04]  /*3530*/  @P2 STL.64 [R1+0xe8], R142 ;  /* 0x0000e88e01002387 */ /* 0x0007e80000100a00 */
[----:B------:R-:W4:Y:S04]  /*3540*/  LDL R139, [R1+0x8c] ;  /* 0x00008c00018b7983 */ /* 0x000f280000100800 */
[----:B-1----:R-:W4:Y:S04]  /*3550*/  LDL R140, [R1+0x90] ;  /* 0x00009000018c7983 */ /* 0x002f280000100800 */
[----:B------:R-:W4:Y:S04]  /*3560*/  LDL R141, [R1+0x94] ;  /* 0x00009400018d7983 */ /* 0x000f280000100800 */
[----:B---3--:R-:W3:Y:S04]  /*3570*/  LDL R142, [R1+0x98] ;  /* 0x00009800018e7983 */ /* 0x008ee80000100800 */
[----:B------:R-:W3:Y:S04]  /*3580*/  LDL R143, [R1+0x9c] ;  /* 0x00009c00018f7983 */ /* 0x000ee80000100800 */
[----:B------:R-:W3:Y:S04]  /*3590*/  LDL R124, [R1+0x50] ;  /* 0x00005000017c7983 */ /* 0x000ee80000100800 */
[----:B------:R-:W3:Y:S04]  /*35a0*/  LDL R125, [R1+0x54] ;  /* 0x00005400017d7983 */ /* 0x000ee80000100800 */
[----:B------:R-:W3:Y:S04]  /*35b0*/  LDL R126, [R1+0x58] ;  /* 0x00005800017e7983 */ /* 0x000ee80000100800 */
[----:B------:R-:W3:Y:S01]  /*35c0*/  LDL R127, [R1+0x5c] ;  /* 0x00005c00017f7983 */ /* 0x000ee20000100800 */
[----:B--2---:R-:W-:-:S03]  /*35d0*/  IMAD.MOV.U32 R150, RZ, RZ, R113 ;  /* 0x000000ffff967224 */ /* 0x004fc600078e0071 */
[----:B------:R-:W2:Y:S01]  /*35e0*/  LDL R120, [R1+0x40] ;  /* 0x0000400001787983 */ /* 0x000ea20000100800 */
[----:B----4-:R-:W-:-:S03]  /*35f0*/  IMAD.MOV.U32 R151, RZ, RZ, R112 ;  /* 0x000000ffff977224 */ /* 0x010fc600078e0070 */
[----:B------:R-:W2:Y:S04]  /*3600*/  LDL R121, [R1+0x44] ;  /* 0x0000440001797983 */ /* 0x000ea80000100800 */
[----:B------:R-:W2:Y:S04]  /*3610*/  LDL R122, [R1+0x48] ;  /* 0x00004800017a7983 */ /* 0x000ea80000100800 */
[----:B------:R-:W2:Y:S04]  /*3620*/  LDL R123, [R1+0x4c] ;  /* 0x00004c00017b7983 */ /* 0x000ea80000100800 */
[----:B------:R-:W4:Y:S04]  /*3630*/  LDL R112, [R1+0x20] ;  /* 0x0000200001707983 */ /* 0x000f280000100800 */
[----:B------:R-:W4:Y:S04]  /*3640*/  LDL R113, [R1+0x24] ;  /* 0x0000240001717983 */ /* 0x000f280000100800 */
[----:B------:R-:W4:Y:S04]  /*3650*/  LDL R114, [R1+0x28] ;  /* 0x0000280001727983 */ /* 0x000f280000100800 */
[----:B------:R-:W4:Y:S01]  /*3660*/  LDL R115, [R1+0x2c] ;  /* 0x00002c0001737983 */ /* 0x000f220000100800 */
[----:B------:R-:W-:-:S04]  /*3670*/  @P2 IMAD.WIDE.U32 R4, R3, 0x20, R4 ;  /* 0x0000002003042825 */ /* 0x000fc800078e0004 */
[----:B------:R-:W-:Y:S01]  /*3680*/  @P2 VIADD R3, R3, 0x20 ;  /* 0x0000002003032836 */ /* 0x000fe20000000000 */
[----:B------:R-:W-:Y:S01]  /*3690*/  ISETP.GE.U32.AND P1, PT, R12, 0xe0, PT ;  /* 0x000000e00c00780c */ /* 0x000fe20003f26070 */
[----:B------:R-:W-:Y:S01]  /*36a0*/  IMAD.MOV.U32 R146, RZ, RZ, R137 ;  /* 0x000000ffff927224 */ /* 0x000fe200078e0089 */
[----:B------:R-:W5:Y:S01]  /*36b0*/  @P2 LD.E.128 R84, desc[UR6][R4.64] ;  /* 0x0000000604542980 */ /* 0x000f62000c101d00 */
[----:B------:R-:W-:-:S03]  /*36c0*/  @P3 IMAD.WIDE.U32 R16, R3, 0x20, R16 ;  /* 0x0000002003103825 */ /* 0x000fc600078e0010 */
[----:B------:R-:W5:Y:S01]  /*36d0*/  @P2 LD.E.128 R80, desc[UR6][R4.64+0x10] ;  /* 0x0000100604502980 */ /* 0x000f62000c101d00 */
[----:B------:R-:W-:-:S03]  /*36e0*/  @P3 IMAD.WIDE.U32 R30, R3, 0x20, R30 ;  /* 0x00000020031e3825 */ /* 0x000fc600078e001e */
[----:B------:R-:W4:Y:S01]  /*36f0*/  @P3 LDG.E.128 R156, desc[UR6][R16.64] ;  /* 0x00000006109c3981 */ /* 0x000f22000c1e1d00 */
[C---:B------:R-:W-:Y:S02]  /*3700*/  @P3 IMAD.WIDE.U32 R18, R3.reuse, 0x20, R18 ;  /* 0x0000002003123825 */ /* 0x040fe400078e0012 */
[----:B------:R-:W1:Y:S01]  /*3710*/  @P1 LDC.64 R34, c[0x0][0x440] ;  /* 0x00011000ff221b82 */ /* 0x000e620000000a00 */
[----:B------:R-:W4:Y:S01]  /*3720*/  @P3 LDG.E.128 R152, desc[UR6][R16.64+0x10] ;  /* 0x0000100610983981 */ /* 0x000f22000c1e1d00 */
[----:B------:R-:W-:Y:S02]  /*3730*/  @P3 VIADD R3, R3, 0x20 ;  /* 0x0000002003033836 */ /* 0x000fe40000000000 */
[----:B------:R-:W-:Y:S01]  /*3740*/  IMAD.MOV.U32 R147, RZ, RZ, R136 ;  /* 0x000000ffff937224 */ /* 0x000fe200078e0088 */
[----:B------:R-:W4:Y:S01]  /*3750*/  @P3 LDG.E.128 R148, desc[UR6][R30.64] ;  /* 0x000000061e943981 */ /* 0x000f22000c1e1d00 */
[----:B------:R-:W-:Y:S01]  /*3760*/  @P0 IMAD.WIDE.U32 R24, R3, 0x20, R24 ;  /* 0x0000002003180825 */ /* 0x000fe200078e0018 */
[----:B------:R-:W-:-:S02]  /*3770*/  MOV R136, R13 ;  /* 0x0000000d00887202 */ /* 0x000fc40000000f00 */
[----:B------:R-:W5:Y:S01]  /*3780*/  @P3 LD.E.128 R76, desc[UR6][R18.64] ;  /* 0x00000006124c3980 */ /* 0x000f62000c101d00 */
[----:B------:R-:W-:Y:S02]  /*3790*/  IMAD.MOV.U32 R137, RZ, RZ, R0 ;  /* 0x000000ffff897224 */ /* 0x000fe400078e0000 */
[C---:B------:R-:W-:Y:S01]  /*37a0*/  @P0 IMAD.WIDE.U32 R22, R3.reuse, 0x20, R22 ;  /* 0x0000002003160825 */ /* 0x040fe200078e0016 */
[----:B------:R-:W4:Y:S04]  /*37b0*/  @P0 LDG.E.128 R128, desc[UR6][R24.64+0x10] ;  /* 0x0000100618800981 */ /* 0x000f28000c1e1d00 */
[----:B------:R-:W4:Y:S01]  /*37c0*/  @P0 LDG.E.128 R132, desc[UR6][R24.64] ;  /* 0x0000000618840981 */ /* 0x000f22000c1e1d00 */
[C---:B------:R-:W-:Y:S01]  /*37d0*/  @P0 IMAD.WIDE.U32 R32, R3.reuse, 0x20, R32 ;  /* 0x0000002003200825 */ /* 0x040fe200078e0020 */
[----:B------:R-:W-:-:S02]  /*37e0*/  @P0 IADD3 R3, PT, PT, R3, 0x20, RZ ;  /* 0x0000002003030810 */ /* 0x000fc40007ffe0ff */
[----:B------:R-:W4:Y:S03]  /*37f0*/  @P3 LDG.E.128 R144, desc[UR6][R30.64+0x10] ;  /* 0x000010061e903981 */ /* 0x000f26000c1e1d00 */
[C---:B0-----:R-:W-:Y:S01]  /*3800*/  @P1 IMAD.WIDE.U32 R26, R3.reuse, 0x20, R26 ;  /* 0x00000020031a1825 */ /* 0x041fe200078e001a */
[----:B------:R-:W5:Y:S03]  /*3810*/  @P3 LD.E.128 R72, desc[UR6][R18.64+0x10] ;  /* 0x0000100612483980 */ /* 0x000f66000c101d00 */
[C---:B------:R-:W-:Y:S01]  /*3820*/  @P1 IMAD.WIDE.U32 R28, R3.reuse, 0x20, R28 ;  /* 0x00000020031c1825 */ /* 0x040fe200078e001c */
[----:B------:R-:W5:Y:S04]  /*3830*/  @P0 LD.E.128 R68, desc[UR6][R32.64] ;  /* 0x0000000620440980 */ /* 0x000f68000c101d00 */
[----:B------:R-:W4:Y:S04]  /*3840*/  @P1 LDG.E.128 R116, desc[UR6][R28.64] ;  /* 0x000000061c741981 */ /* 0x000f28000c1e1d00 */
[----:B------:R-:W5:Y:S04]  /*3850*/  @P0 LD.E.128 R64, desc[UR6][R32.64+0x10] ;  /* 0x0000100620400980 */ /* 0x000f68000c101d00 */
[----:B------:R-:W4:Y:S04]  /*3860*/  @P0 LDG.E.128 R136, desc[UR6][R22.64+0x10] ;  /* 0x0000100616880981 */ /* 0x000f28000c1e1d00 */
[----:B---3--:R-:W3:Y:S04]  /*3870*/  @P0 LDG.E.128 R140, desc[UR6][R22.64] ;  /* 0x00000006168c0981 */ /* 0x008ee8000c1e1d00 */
[----:B------:R-:W3:Y:S04]  /*3880*/  @P1 LDG.E.128 R124, desc[UR6][R26.64] ;  /* 0x000000061a7c1981 */ /* 0x000ee8000c1e1d00 */
[----:B--2---:R0:W2:Y:S04]  /*3890*/  @P1 LDG.E.128 R120, desc[UR6][R26.64+0x10] ;  /* 0x000010061a781981 */ /* 0x0040a8000c1e1d00 */
[----:B----4-:R4:W2:Y:S04]  /*38a0*/  @P1 LDG.E.128 R112, desc[UR6][R28.64+0x10] ;  /* 0x000010061c701981 */ /* 0x0108a8000c1e1d00 */
[----:B------:R0:W-:Y:S04]  /*38b0*/  @P0 STL.64 [R1+0x60], R128 ;  /* 0x0000608001000387 */ /* 0x0001e80000100a00 */
[----:B------:R0:W-:Y:S04]  /*38c0*/  @P0 STL.64 [R1+0x68], R130 ;  /* 0x0000688201000387 */ /* 0x0001e80000100a00 */
[----:B------:R0:W-:Y:S04]  /*38d0*/  @P0 STL.64 [R1+0x70], R132 ;  /* 0x0000708401000387 */ /* 0x0001e80000100a00 */
[----:B------:R0:W-:Y:S01]  /*38e0*/  @P0 STL.64 [R1+0x78], R134 ;  /* 0x0000788601000387 */ /* 0x0001e20000100a00 */
[----:B-1----:R-:W-:Y:S01]  /*38f0*/  @P1 IMAD.WIDE.U32 R34, R3, 0x20, R34 ;  /* 0x0000002003221825 */ /* 0x002fe200078e0022 */
[----:B------:R-:W-:-:S02]  /*3900*/  CS2R R218, SRZ ;  /* 0x0000000000da7805 */ /* 0x000fc4000001ff00 */
[----:B------:R-:W-:Y:S02]  /*3910*/  CS2R R216, SRZ ;  /* 0x0000000000d87805 */ /* 0x000fe4000001ff00 */
[----:B------:R-:W-:Y:S02]  /*3920*/  CS2R R214, SRZ ;  /* 0x0000000000d67805 */ /* 0x000fe4000001ff00 */
[----:B------:R-:W-:Y:S01]  /*3930*/  CS2R R212, SRZ ;  /* 0x0000000000d47805 */ /* 0x000fe2000001ff00 */
[----:B------:R-:W5:Y:S01]  /*3940*/  @P1 LD.E.128 R60, desc[UR6][R34.64] ;  /* 0x00000006223c1980 */ /* 0x000f62000c101d00 */
[----:B------:R-:W-:Y:S02]  /*3950*/  CS2R R210, SRZ ;  /* 0x0000000000d27805 */ /* 0x000fe4000001ff00 */
[----:B------:R-:W-:Y:S02]  /*3960*/  CS2R R208, SRZ ;  /* 0x0000000000d07805 */ /* 0x000fe4000001ff00 */
[----:B------:R-:W-:Y:S01]  /*3970*/  CS2R R206, SRZ ;  /* 0x0000000000ce7805 */ /* 0x000fe2000001ff00 */
[----:B------:R1:W5:Y:S01]  /*3980*/  @P1 LD.E.128 R56, desc[UR6][R34.64+0x10] ;  /* 0x0000100622381980 */ /* 0x000362000c101d00 */
[----:B------:R-:W-:-:S02]  /*3990*/  CS2R R204, SRZ ;  /* 0x0000000000cc7805 */ /* 0x000fc4000001ff00 */
[----:B------:R-:W-:Y:S02]  /*39a0*/  CS2R R198, SRZ ;  /* 0x0000000000c67805 */ /* 0x000fe4000001ff00 */
[----:B------:R-:W-:Y:S02]  /*39b0*/  CS2R R196, SRZ ;  /* 0x0000000000c47805 */ /* 0x000fe4000001ff00 */
[----:B------:R-:W-:Y:S02]  /*39c0*/  CS2R R194, SRZ ;  /* 0x0000000000c27805 */ /* 0x000fe4000001ff00 */
[----:B------:R-:W-:Y:S02]  /*39d0*/  CS2R R192, SRZ ;  /* 0x0000000000c07805 */ /* 0x000fe4000001ff00 */
[----:B0-----:R-:W-:Y:S02]  /*39e0*/  CS2R R26, SRZ ;  /* 0x00000000001a7805 */ /* 0x001fe4000001ff00 */
[----:B------:R-:W-:-:S02]  /*39f0*/  CS2R R24, SRZ ;  /* 0x0000000000187805 */ /* 0x000fc4000001ff00 */
[----:B------:R-:W-:Y:S02]  /*3a00*/  CS2R R30, SRZ ;  /* 0x00000000001e7805 */ /* 0x000fe4000001ff00 */
[----:B----4-:R-:W-:Y:S02]  /*3a10*/  CS2R R28, SRZ ;  /* 0x00000000001c7805 */ /* 0x010fe4000001ff00 */
        /* <DEDUP_REMOVED lines=12> */
[----:B------:R-:W-:Y:S01]  /*3ae0*/  @P1 VIADD R3, R3, 0x20 ;  /* 0x0000002003031836 */ /* 0x000fe20000000000 */
        /* <DEDUP_REMOVED lines=27> */
[----:B-1----:R-:W-:-:S03]  /*3ca0*/  IMAD.WIDE.U32 R14, R3, 0x20, R14 ;  /* 0x00000020030e7825 */ /* 0x002fc600078e000e */
[----:B------:R-:W4:Y:S04]  /*3cb0*/  LDG.E.128 R16, desc[UR6][R4.64+0x10] ;  /* 0x0000100604107981 */ /* 0x000f28000c1e1d00 */
[----:B------:R1:W5:Y:S01]  /*3cc0*/  LD.E.128 R220, desc[UR6][R14.64] ;  /* 0x000000060edc7980 */ /* 0x000362000c101d00 */
[----:B--2---:R-:W-:-:S03]  /*3cd0*/  IMAD.WIDE.U32 R8, R3, 0x20, R8 ;  /* 0x0000002003087825 */ /* 0x004fc600078e0008 */
[----:B------:R1:W5:Y:S04]  /*3ce0*/  LD.E.128 R224, desc[UR6][R14.64+0x10] ;  /* 0x000010060ee07980 */ /* 0x000368000c101d00 */
        /* <DEDUP_REMOVED lines=32> */
[----:B---3--:R0:W-:Y:S04]  /*3ef0*/  STL.64 [R1+0x10], R24 ;  /* 0x0000101801007387 */ /* 0x0081e80000100a00 */
[----:B------:R2:W-:Y:S04]  /*3f00*/  STL.64 [R1+0x18], R26 ;  /* 0x0000181a01007387 */ /* 0x0005e80000100a00 */
[----:B----4-:R1:W-:Y:S04]  /*3f10*/  STL.64 [R1], R16 ;  /* 0x0000001001007387 */ /* 0x0103e80000100a00 */
[----:B------:R1:W-:Y:S01]  /*3f20*/  STL.64 [R1+0x8], R18 ;  /* 0x0000081201007387 */ /* 0x0003e20000100a00 */
[----:B0-----:R-:W-:-:S02]  /*3f30*/  CS2R R24, SRZ ;  /* 0x0000000000187805 */ /* 0x001fc4000001ff00 */
[----:B--2---:R-:W-:Y:S01]  /*3f40*/  CS2R R26, SRZ ;  /* 0x00000000001a7805 */ /* 0x004fe2000001ff00 */
[----:B------:R-:W-:Y:S06]  /*3f50*/  BRA `(.L_x_17627) ;  /* 0x00000050003c7947 */ /* 0x000fec0003800000 */
.L_x_17625:
        /* <DEDUP_REMOVED lines=47> */
[----:B---3--:R-:W-:Y:S01]  /*4250*/  IMAD.MOV.U32 R136, RZ, RZ, R135 ;  /* 0x000000ffff887224 */ /* 0x008fe200078e0087 */
[----:B----4-:R-:W-:Y:S01]  /*4260*/  MOV R137, R134 ;  /* 0x0000008600897202 */ /* 0x010fe20000000f00 */
        /* <DEDUP_REMOVED lines=8> */
[----:B------:R-:W3:Y:S04]  /*42f0*/  LDL R19, [R1+0x188] ;  /* 0x0001880001137983 */ /* 0x000ee80000100800 */
[----:B------:R-:W4:Y:S01]  /*4300*/  LDL R18, [R1+0x18c] ;  /* 0x00018c0001127983 */ /* 0x000f220000100800 */
[----:B--2---:R-:W-:Y:S02]  /*4310*/  IMAD.MOV.U32 R138, RZ, RZ, R133 ;  /* 0x000000ffff8a7224 */ /* 0x004fe400078e0085 */
[----:B------:R-:W-:-:S06]  /*4320*/  IMAD.MOV.U32 R139, RZ, RZ, R132 ;  /* 0x000000ffff8b7224 */ /* 0x000fcc00078e0084 */
        /* <DEDUP_REMOVED lines=15> */
[----:B------:R-:W2:Y:S01]  /*4420*/  LDL R0, [R1+0x124] ;  /* 0x0001240001007983 */ /* 0x000ea20000100800 */
[----:B------:R-:W-:Y:S02]  /*4430*/  IMAD.MOV.U32 R135, RZ, RZ, R129 ;  /* 0x000000ffff877224 */ /* 0x000fe400078e0081 */
[----:B------:R-:W-:Y:S01]  /*4440*/  IMAD.MOV.U32 R134, RZ, RZ, R128 ;  /* 0x000000ffff867224 */ /* 0x000fe200078e0080 */
[----:B------:R-:W2:Y:S01]  /*4450*/  LDL R13, [R1+0x120] ;  /* 0x00012000010d7983 */ /* 0x000ea20000100800 */
[----:B------:R-:W-:-:S02]  /*4460*/  IMAD.MOV.U32 R129, RZ, RZ, R121 ;  /* 0x000000ffff817224 */ /* 0x000fc400078e0079 */
[----:B------:R-:W-:Y:S01]  /*4470*/  IMAD.MOV.U32 R128, RZ, RZ, R120 ;  /* 0x000000ffff807224 */ /* 0x000fe200078e0078 */
[----:B---3--:R-:W-:Y:S01]  /*4480*/  MOV R125, R19 ;  /* 0x00000013007d7202 */ /* 0x008fe20000000f00 */
[----:B----4-:R-:W-:Y:S02]  /*4490*/  IMAD.MOV.U32 R124, RZ, RZ, R18 ;  /* 0x000000ffff7c7224 */ /* 0x010fe400078e0012 */
[----:B-1----:R-:W-:Y:S02]  /*44a0*/  @P1 IMAD.WIDE.U32 R18, R3, 0x20, R8 ;  /* 0x0000002003121825 */ /* 0x002fe400078e0008 */
[----:B------:R-:W1:Y:S03]  /*44b0*/  LDC.64 R8, c[0x0][0x3d0] ;  /* 0x0000f400ff087b82 */ /* 0x000e660000000a00 */
[----:B------:R-:W3:Y:S04]  /*44c0*/  @P1 LDG.E.128 R140, desc[UR6][R18.64] ;  /* 0x00000006128c1981 */ /* 0x000ee8000c1e1d00 */
[----:B--2---:R2:W-:Y:S04]  /*44d0*/  @P1 STL.64 [R1+0x1c0], R136 ;  /* 0x0001c08801001387 */ /* 0x0045e80000100a00 */
[----:B------:R-:W-:Y:S04]  /*44e0*/  @P1 STL.64 [R1+0x1c8], R138 ;  /* 0x0001c88a01001387 */ /* 0x000fe80000100a00 */
[----:B------:R-:W4:Y:S04]  /*44f0*/  LDL R121, [R1+0x178] ;  /* 0x0001780001797983 */ /* 0x000f280000100800 */
[----:B------:R-:W4:Y:S01]  /*4500*/  LDL R120, [R1+0x17c] ;  /* 0x00017c0001787983 */ /* 0x000f220000100800 */
[----:B--2---:R-:W-:Y:S01]  /*4510*/  IMAD.MOV.U32 R137, RZ, RZ, R131 ;  /* 0x000000ffff897224 */ /* 0x004fe200078e0083 */
[----:B------:R-:W-:Y:S01]  /*4520*/  MOV R136, R130 ;  /* 0x0000008200887202 */ /* 0x000fe20000000f00 */
[----:B------:R-:W-:Y:S01]  /*4530*/  IMAD.MOV.U32 R131, RZ, RZ, R123 ;  /* 0x000000ffff837224 */ /* 0x000fe200078e007b */
[----:B------:R-:W-:Y:S01]  /*4540*/  MOV R130, R122 ;  /* 0x0000007a00827202 */ /* 0x000fe20000000f00 */
[----:B------:R-:W2:Y:S04]  /*4550*/  LDL R123, [R1+0x170] ;  /* 0x00017000017b7983 */ /* 0x000ea80000100800 */
[----:B------:R-:W2:Y:S04]  /*4560*/  LDL R122, [R1+0x174] ;  /* 0x00017400017a7983 */ /* 0x000ea80000100800 */
[----:B---3--:R3:W-:Y:S04]  /*4570*/  @P1 STL.64 [R1+0x1b0], R140 ;  /* 0x0001b08c01001387 */ /* 0x0087e80000100a00 */
[----:B------:R0:W-:Y:S01]  /*4580*/  @P1 STL.64 [R1+0x1b8], R142 ;  /* 0x0001b88e01001387 */ /* 0x0001e20000100a00 */
[----:B---3--:R-:W-:Y:S01]  /*4590*/  IMAD.MOV.U32 R140, RZ, RZ, R137 ;  /* 0x000000ffff8c7224 */ /* 0x008fe200078e0089 */
[----:B------:R-:W-:Y:S01]  /*45a0*/  MOV R141, R136 ;  /* 0x00000088008d7202 */ /* 0x000fe20000000f00 */
[----:B0-----:R-:W-:-:S02]  /*45b0*/  IMAD.MOV.U32 R142, RZ, RZ, R135 ;  /* 0x000000ffff8e7224 */ /* 0x001fc400078e0087 */
[----:B------:R-:W-:Y:S01]  /*45c0*/  IMAD.MOV.U32 R143, RZ, RZ, R134 ;  /* 0x000000ffff8f7224 */ /* 0x000fe200078e0086 */
[----:B------:R-:W-:Y:S01]  /*45d0*/  MOV R134, R130 ;  /* 0x0000008200867202 */ /* 0x000fe20000000f00 */
[----:B------:R-:W-:Y:S01]  /*45e0*/  IMAD.MOV.U32 R135, RZ, RZ, R131 ;  /* 0x000000ffff877224 */ /* 0x000fe200078e0083 */
[----:B------:R-:W-:Y:S01]  /*45f0*/  MOV R131, R125 ;  /* 0x0000007d00837202 */ /* 0x000fe20000000f00 */
[----:B------:R-:W-:Y:S02]  /*4600*/  IMAD.MOV.U32 R130, RZ, RZ, R124 ;  /* 0x000000ffff827224 */ /* 0x000fe400078e007c */
[----:B------:R-:W3:Y:S01]  /*4610*/  @P1 LDG.E.128 R140, desc[UR6][R18.64+0x10] ;  /* 0x00001006128c1981 */ /* 0x000ee2000c1e1d00 */
[----:B----4-:R-:W-:Y:S02]  /*4620*/  IMAD.MOV.U32 R125, RZ, RZ, R121 ;  /* 0x000000ffff7d7224 */ /* 0x010fe400078e0079 */
[----:B------:R-:W-:Y:S01]  /*4630*/  IMAD.MOV.U32 R124, RZ, RZ, R120 ;  /* 0x000000ffff7c7224 */ /* 0x000fe200078e0078 */
[----:B------:R-:W-:Y:S01]  /*4640*/  MOV R120, R22 ;  /* 0x0000001600787202 */ /* 0x000fe20000000f00 */
[----:B------:R-:W-:Y:S01]  /*4650*/  IMAD.MOV.U32 R121, RZ, RZ, R23 ;  /* 0x000000ffff797224 */ /* 0x000fe200078e0017 */
[----:B------:R-:W4:Y:S04]  /*4660*/  LDL R22, [R1+0x108] ;  /* 0x0001080001167983 */ /* 0x000f280000100800 */
[----:B------:R-:W4:Y:S01]  /*4670*/  LDL R23, [R1+0x104] ;  /* 0x0001040001177983 */ /* 0x000f220000100800 */
[----:B------:R-:W-:Y:S01]  /*4680*/  MOV R137, R133 ;  /* 0x0000008500897202 */ /* 0x000fe20000000f00 */
[----:B------:R-:W-:-:S02]  /*4690*/  IMAD.MOV.U32 R136, RZ, RZ, R132 ;  /* 0x000000ffff887224 */ /* 0x000fc400078e0084 */
[----:B------:R-:W-:Y:S02]  /*46a0*/  IMAD.MOV.U32 R133, RZ, RZ, R129 ;  /* 0x000000ffff857224 */ /* 0x000fe400078e0081 */
[----:B------:R-:W-:Y:S01]  /*46b0*/  IMAD.MOV.U32 R132, RZ, RZ, R128 ;  /* 0x000000ffff847224 */ /* 0x000fe200078e0080 */
[----:B--2---:R-:W-:Y:S01]  /*46c0*/  MOV R128, R122 ;  /* 0x0000007a00807202 */ /* 0x004fe20000000f00 */
[----:B------:R-:W-:Y:S01]  /*46d0*/  IMAD.MOV.U32 R129, RZ, RZ, R123 ;  /* 0x000000ffff817224 */ /* 0x000fe200078e007b */
[----:B------:R-:W-:Y:S01]  /*46e0*/  MOV R123, R119 ;  /* 0x00000077007b7202 */ /* 0x000fe20000000f00 */
[----:B------:R-:W-:Y:S01]  /*46f0*/  IMAD.MOV.U32 R122, RZ, RZ, R118 ;  /* 0x000000ffff7a7224 */ /* 0x000fe200078e0076 */
[----:B------:R-:W2:Y:S01]  /*4700*/  LDL R119, [R1+0x10c] ;  /* 0x00010c0001777983 */ /* 0x000ea20000100800 */
[----:B------:R-:W-:-:S03]  /*4710*/  ISETP.GE.U32.AND P0, PT, R12, 0x40, PT ;  /* 0x000000400c00780c */ /* 0x000fc60003f06070 */
[----:B------:R-:W2:Y:S01]  /*4720*/  LDL R118, [R1+0x100] ;  /* 0x0001000001767983 */ /* 0x000ea20000100800 */
[----:B------:R-:W-:Y:S01]  /*4730*/  @P1 IMAD.WIDE.U32 R14, R3, 0x20, R14 ;  /* 0x00000020030e1825 */ /* 0x000fe200078e000e */
[----:B------:R-:W-:Y:S02]  /*4740*/  MOV R138, R132 ;  /* 0x00000084008a7202 */ /* 0x000fe40000000f00 */
[----:B---3--:R-:W-:Y:S04]  /*4750*/  @P1 STL.64 [R1+0x1a0], R140 ;  /* 0x0001a08c01001387 */ /* 0x008fe80000100a00 */
[----:B------:R0:W-:Y:S01]  /*4760*/  @P1 STL.64 [R1+0x1a8], R142 ;  /* 0x0001a88e01001387 */ /* 0x0001e20000100a00 */
[----:B------:R-:W-:-:S03]  /*4770*/  IMAD.MOV.U32 R139, RZ, RZ, R133 ;  /* 0x000000ffff8b7224 */ /* 0x000fc600078e0085 */
[----:B------:R-:W5:Y:S04]  /*4780*/  @P1 LD.E.128 R52, desc[UR6][R14.64] ;  /* 0x000000060e341980 */ /* 0x000f68000c101d00 */
[----:B------:R3:W5:Y:S01]  /*4790*/  @P1 LD.E.128 R48, desc[UR6][R14.64+0x10] ;  /* 0x000010060e301980 */ /* 0x000762000c101d00 */
[----:B0-----:R-:W-:Y:S01]  /*47a0*/  MOV R142, R135 ;  /* 0x00000087008e7202 */ /* 0x001fe20000000f00 */
[----:B------:R-:W-:Y:S01]  /*47b0*/  IMAD.MOV.U32 R143, RZ, RZ, R134 ;  /* 0x000000ffff8f7224 */ /* 0x000fe200078e0086 */
[----:B------:R-:W-:Y:S01]  /*47c0*/  MOV R135, R129 ;  /* 0x0000008100877202 */ /* 0x000fe20000000f00 */
[----:B------:R-:W-:Y:S01]  /*47d0*/  IMAD.MOV.U32 R134, RZ, RZ, R128 ;  /* 0x000000ffff867224 */ /* 0x000fe200078e0080 */
[----:B------:R-:W-:Y:S01]  /*47e0*/  MOV R129, R121 ;  /* 0x0000007900817202 */ /* 0x000fe20000000f00 */
[----:B------:R-:W-:Y:S01]  /*47f0*/  IMAD.MOV.U32 R128, RZ, RZ, R120 ;  /* 0x000000ffff807224 */ /* 0x000fe200078e0078 */
[----:B----4-:R-:W-:Y:S01]  /*4800*/  MOV R120, R22 ;  /* 0x0000001600787202 */ /* 0x010fe20000000f00 */
[----:B------:R-:W-:Y:S01]  /*4810*/  IMAD.MOV.U32 R121, RZ, RZ, R23 ;  /* 0x000000ffff797224 */ /* 0x000fe200078e0017 */
[----:B------:R-:W-:Y:S01]  /*4820*/  MOV R132, R124 ;  /* 0x0000007c00847202 */ /* 0x000fe20000000f00 */
[C---:B------:R-:W-:Y:S01]  /*4830*/  @P1 IMAD.WIDE.U32 R22, R3.reuse, 0x20, R4 ;  /* 0x0000002003161825 */ /* 0x040fe200078e0004 */
[----:B------:R-:W-:Y:S01]  /*4840*/  @P1 LOP3.LUT R3, R3, 0x20, RZ, 0xfc, !PT ;  /* 0x0000002003031812 */ /* 0x000fe200078efcff */
[----:B------:R-:W4:Y:S01]  /*4850*/  LDL R124, [R1+0x114] ;  /* 0x00011400017c7983 */ /* 0x000f220000100800 */
[----:B---3--:R-:W0:Y:S01]  /*4860*/  LDC.64 R14, c[0x0][0x3d8] ;  /* 0x0000f600ff0e7b82 */ /* 0x008e220000000a00 */
[----:B------:R-:W-:-:S02]  /*4870*/  IMAD.MOV.U32 R140, RZ, RZ, R137 ;  /* 0x000000ffff8c7224 */ /* 0x000fc400078e0089 */
[----:B------:R-:W-:Y:S01]  /*4880*/  IMAD.MOV.U32 R141, RZ, RZ, R136 ;  /* 0x000000ffff8d7224 */ /* 0x000fe200078e0088 */
[----:B------:R-:W5:Y:S01]  /*4890*/  @P1 LD.E.128 R108, desc[UR6][R22.64] ;  /* 0x00000006166c1980 */ /* 0x000f62000c101d00 */
[----:B-1----:R-:W-:-:S03]  /*48a0*/  @P0 IMAD.WIDE.U32 R16, R3, 0x20, R8 ;  /* 0x0000002003100825 */ /* 0x002fc600078e0008 */
[----:B------:R0:W5:Y:S01]  /*48b0*/  @P1 LD.E.128 R104, desc[UR6][R22.64+0x10] ;  /* 0x0000100616681980 */ /* 0x000162000c101d00 */
[----:B------:R-:W-:Y:S01]  /*48c0*/  IMAD.MOV.U32 R137, RZ, RZ, R131 ;  /* 0x000000ffff897224 */ /* 0x000fe200078e0083 */
[----:B------:R-:W1:Y:S02]  /*48d0*/  @P0 LDC.64 R4, c[0x0][0x438] ;  /* 0x00010e00ff040b82 */ /* 0x000e640000000a00 */
[----:B------:R-:W3:Y:S01]  /*48e0*/  @P0 LDG.E.128 R140, desc[UR6][R16.64] ;  /* 0x00000006108c0981 */ /* 0x000ee2000c1e1d00 */
[----:B------:R-:W-:Y:S02]  /*48f0*/  IMAD.MOV.U32 R136, RZ, RZ, R130 ;  /* 0x000000ffff887224 */ /* 0x000fe400078e0082 */
[----:B------:R-:W-:Y:S02]  /*4900*/  IMAD.MOV.U32 R133, RZ, RZ, R125 ;  /* 0x000000ffff857224 */ /* 0x000fe400078e007d */
[----:B------:R-:W-:Y:S01]  /*4910*/  IMAD.MOV.U32 R131, RZ, RZ, R123 ;  /* 0x000000ffff837224 */ /* 0x000fe200078e007b */
[----:B------:R-:W2:Y:S01]  /*4920*/  LDL R125, [R1+0x110] ;  /* 0x00011000017d7983 */ /* 0x000ea20000100800 */
[----:B------:R-:W-:Y:S01]  /*4930*/  IMAD.MOV.U32 R130, RZ, RZ, R122 ;  /* 0x000000ffff827224 */ /* 0x000fe200078e007a */
[----:B------:R-:W4:Y:S02]  /*4940*/  @P0 LDC.64 R8, c[0x0][0x440] ;  /* 0x00011000ff080b82 */ /* 0x000f240000000a00 */
        /* <DEDUP_REMOVED lines=9> */
[----:B------:R-:W-:Y:S02]  /*49e0*/  IMAD.MOV.U32 R137, RZ, RZ, R133 ;  /* 0x000000ffff897224 */ /* 0x000fe400078e0085 */
[----:B------:R-:W-:Y:S01]  /*49f0*/  IMAD.MOV.U32 R136, RZ, RZ, R132 ;  /* 0x000000ffff887224 */ /* 0x000fe200078e0084 */
[----:B------:R-:W-:Y:S01]  /*4a00*/  MOV R132, R128 ;  /* 0x0000008000847202 */ /* 0x000fe20000000f00 */
[----:B------:R-:W-:Y:S01]  /*4a10*/  IMAD.MOV.U32 R133, RZ, RZ, R129 ;  /* 0x000000ffff857224 */ /* 0x000fe200078e0081 */
[----:B------:R-:W-:Y:S01]  /*4a20*/  MOV R129, R117 ;  /* 0x0000007500817202 */ /* 0x000fe20000000f00 */
[----:B------:R-:W-:Y:S02]  /*4a30*/  IMAD.MOV.U32 R128, RZ, RZ, R116 ;  /* 0x000000ffff807224 */ /* 0x000fe400078e0074 */
[----:B------:R-:W-:Y:S02]  /*4a40*/  IMAD.MOV.U32 R117, RZ, RZ, R113 ;  /* 0x000000ffff757224 */ /* 0x000fe400078e0071 */
        /* <DEDUP_REMOVED lines=11> */
[----:B------:R-:W2:Y:S04]  /*4b00*/  LDL R114, [R1+0xe0] ;  /* 0x0000e00001727983 */ /* 0x000ea80000100800 */
[----:B------:R-:W2:Y:S01]  /*4b10*/  LDL R115, [R1+0xec] ;  /* 0x0000ec0001737983 */ /* 0x000ea20000100800 */
[----:B------:R-:W-:Y:S01]  /*4b20*/  @P0 IMAD.WIDE.U32 R22, R3, 0x20, R14 ;  /* 0x0000002003160825 */ /* 0x000fe200078e000e */
[----:B------:R-:W-:Y:S01]  /*4b30*/  LOP3.LUT R10, R10, 0xfffffbff, RZ, 0xc0, !PT ;  /* 0xfffffbff0a0a7812 */ /* 0x000fe200078ec0ff */
[----:B------:R-:W0:Y:S01]  /*4b40*/  LDC.64 R14, c[0x0][0x3d8] ;  /* 0x0000f600ff0e7b82 */ /* 0x000e220000000a00 */
[----:B---3--:R3:W-:Y:S04]  /*4b50*/  @P0 STL.64 [R1+0x180], R140 ;  /* 0x0001808c01000387 */ /* 0x0087e80000100a00 */
[----:B------:R1:W-:Y:S01]  /*4b60*/  @P0 STL.64 [R1+0x188], R142 ;  /* 0x0001888e01000387 */ /* 0x0003e20000100a00 */
[----:B---3--:R-:W-:Y:S01]  /*4b70*/  MOV R140, R139 ;  /* 0x0000008b008c7202 */ /* 0x008fe20000000f00 */
[----:B------:R-:W-:-:S02]  /*4b80*/  IMAD.MOV.U32 R141, RZ, RZ, R138 ;  /* 0x000000ffff8d7224 */ /* 0x000fc400078e008a */
[----:B-1----:R-:W-:Y:S01]  /*4b90*/  IMAD.MOV.U32 R142, RZ, RZ, R137 ;  /* 0x000000ffff8e7224 */ /* 0x002fe200078e0089 */
[----:B------:R-:W-:Y:S01]  /*4ba0*/  MOV R143, R136 ;  /* 0x00000088008f7202 */ /* 0x000fe20000000f00 */
[----:B------:R-:W-:Y:S02]  /*4bb0*/  IMAD.MOV.U32 R138, RZ, RZ, R135 ;  /* 0x000000ffff8a7224 */ /* 0x000fe400078e0087 */
[----:B------:R-:W-:-:S03]  /*4bc0*/  IMAD.MOV.U32 R137, RZ, RZ, R134 ;  /* 0x000000ffff897224 */ /* 0x000fc600078e0086 */
[----:B------:R-:W3:Y:S01]  /*4bd0*/  @P0 LDG.E.128 R140, desc[UR6][R22.64] ;  /* 0x00000006168c0981 */ /* 0x000ee2000c1e1d00 */
[----:B------:R-:W-:Y:S01]  /*4be0*/  IMAD.MOV.U32 R134, RZ, RZ, R131 ;  /* 0x000000ffff867224 */ /* 0x000fe200078e0083 */
[----:B------:R-:W-:Y:S01]  /*4bf0*/  MOV R131, R116 ;  /* 0x0000007400837202 */ /* 0x000fe20000000f00 */
[----:B------:R-:W-:Y:S02]  /*4c00*/  IMAD.MOV.U32 R135, RZ, RZ, R128 ;  /* 0x000000ffff877224 */ /* 0x000fe400078e0080 */
[----:B------:R-:W-:Y:S02]  /*4c10*/  IMAD.MOV.U32 R128, RZ, RZ, R117 ;  /* 0x000000ffff807224 */ /* 0x000fe400078e0075 */
[----:B----4-:R-:W-:Y:S02]  /*4c20*/  IMAD.MOV.U32 R117, RZ, RZ, R113 ;  /* 0x000000ffff757224 */ /* 0x010fe400078e0071 */
[----:B--2---:R-:W-:Y:S01]  /*4c30*/  IMAD.MOV.U32 R116, RZ, RZ, R112 ;  /* 0x000000ffff747224 */ /* 0x004fe200078e0070 */
[----:B------:R-:W2:Y:S04]  /*4c40*/  LDL R113, [R1+0x138] ;  /* 0x0001380001717983 */ /* 0x000ea80000100800 */
[----:B------:R-:W4:Y:S01]  /*4c50*/  LDL R112, [R1+0x13c] ;  /* 0x00013c0001707983 */ /* 0x000f220000100800 */
[----:B------:R-:W-:Y:S01]  /*4c60*/  MOV R136, R133 ;  /* 0x0000008500887202 */ /* 0x000fe20000000f00 */
[----:B------:R-:W-:Y:S01]  /*4c70*/  IMAD.MOV.U32 R139, RZ, RZ, R132 ;  /* 0x000000ffff8b7224 */ /* 0x000fe200078e0084 */
[----:B------:R-:W-:Y:S01]  /*4c80*/  MOV R133, R130 ;  /* 0x0000008200857202 */ /* 0x000fe20000000f00 */
[----:B------:R-:W-:Y:S01]  /*4c90*/  IMAD.MOV.U32 R132, RZ, RZ, R129 ;  /* 0x000000ffff847224 */ /* 0x000fe200078e0081 */
[----:B------:R-:W-:Y:S01]  /*4ca0*/  MOV R130, R127 ;  /* 0x0000007f00827202 */ /* 0x000fe20000000f00 */
[----:B------:R-:W-:Y:S01]  /*4cb0*/  IMAD.MOV.U32 R129, RZ, RZ, R126 ;  /* 0x000000ffff817224 */ /* 0x000fe200078e007e */
[----:B------:R-:W2:Y:S04]  /*4cc0*/  LDL R127, [R1+0x130] ;  /* 0x00013000017f7983 */ /* 0x000ea80000100800 */
[----:B------:R-:W2:Y:S04]  /*4cd0*/  LDL R126, [R1+0x134] ;  /* 0x00013400017e7983 */ /* 0x000ea80000100800 */
[----:B---3--:R-:W-:Y:S04]  /*4ce0*/  @P0 STL.64 [R1+0x170], R140 ;  /* 0x0001708c01000387 */ /* 0x008fe80000100a00 */
[----:B------:R1:W-:Y:S02]  /*4cf0*/  @P0 STL.64 [R1+0x178], R142 ;  /* 0x0001788e01000387 */ /* 0x0003e40000100a00 */
[----:B-1----:R-:W-:Y:S01]  /*4d00*/  IMAD.MOV.U32 R142, RZ, RZ, R137 ;  /* 0x000000ffff8e7224 */ /* 0x002fe200078e0089 */
[----:B------:R-:W-:Y:S01]  /*4d10*/  MOV R143, R136 ;  /* 0x00000088008f7202 */ /* 0x000fe20000000f00 */
[----:B------:R-:W-:Y:S01]  /*4d20*/  IMAD.MOV.U32 R136, RZ, RZ, R132 ;  /* 0x000000ffff887224 */ /* 0x000fe200078e0084 */
[----:B------:R-:W-:Y:S01]  /*4d30*/  MOV R137, R133 ;  /* 0x0000008500897202 */ /* 0x000fe20000000f00 */
[----:B------:R-:W-:-:S02]  /*4d40*/  IMAD.MOV.U32 R133, RZ, RZ, R129 ;  /* 0x000000ffff857224 */ /* 0x000fc400078e0081 */
[----:B------:R-:W-:Y:S01]  /*4d50*/  IMAD.MOV.U32 R132, RZ, RZ, R128 ;  /* 0x000000ffff847224 */ /* 0x000fe200078e0080 */
[----:B----4-:R-:W-:Y:S01]  /*4d60*/  MOV R128, R112 ;  /* 0x0000007000807202 */ /* 0x010fe20000000f00 */
[----:B--2---:R-:W-:Y:S01]  /*4d70*/  IMAD.MOV.U32 R129, RZ, RZ, R113 ;  /* 0x000000ffff817224 */ /* 0x004fe200078e0071 */
[----:B------:R-:W2:Y:S04]  /*4d80*/  LDL R112, [R1+0x12c] ;  /* 0x00012c0001707983 */ /* 0x000ea80000100800 */
[----:B------:R-:W3:Y:S01]  /*4d90*/  LDL R113, [R1+0x128] ;  /* 0x0001280001717983 */ /* 0x000ee20000100800 */
[----:B------:R-:W-:Y:S02]  /*4da0*/  @P0 IMAD.WIDE.U32 R18, R3, 0x20, R4 ;  /* 0x0000002003120825 */ /* 0x000fe400078e0004 */
[----:B------:R-:W1:Y:S01]  /*4db0*/  LDC.64 R4, c[0x0][0x3d0] ;  /* 0x0000f400ff047b82 */ /* 0x000e620000000a00 */
[----:B------:R-:W-:Y:S01]  /*4dc0*/  MOV R140, R139 ;  /* 0x0000008b008c7202 */ /* 0x000fe20000000f00 */
[----:B------:R-:W-:Y:S01]  /*4dd0*/  IMAD.MOV.U32 R141, RZ, RZ, R138 ;  /* 0x000000ffff8d7224 */ /* 0x000fe200078e008a */
[----:B------:R-:W-:Y:S01]  /*4de0*/  @P1 LOP3.LUT R10, R10, 0x400, RZ, 0xfc, !PT ;  /* 0x000004000a0a1812 */ /* 0x000fe200078efcff */
[----:B------:R-:W-:Y:S01]  /*4df0*/  IMAD.MOV.U32 R139, RZ, RZ, R135 ;  /* 0x000000ffff8b7224 */ /* 0x000fe200078e0087 */
[----:B------:R-:W-:Y:S01]  /*4e00*/  ISETP.GE.U32.AND P1, PT, R12, 0x60, PT ;  /* 0x000000600c00780c */ /* 0x000fe20003f26070 */
[----:B------:R-:W-:Y:S01]  /*4e10*/  IMAD.MOV.U32 R138, RZ, RZ, R134 ;  /* 0x000000ffff8a7224 */ /* 0x000fe200078e0086 */
[----:B------:R-:W-:Y:S01]  /*4e20*/  MOV R134, R130 ;  /* 0x0000008200867202 */ /* 0x000fe20000000f00 */
[----:B------:R-:W-:Y:S01]  /*4e30*/  IMAD.MOV.U32 R135, RZ, RZ, R131 ;  /* 0x000000ffff877224 */ /* 0x000fe200078e0083 */
[----:B------:R-:W-:Y:S01]  /*4e40*/  MOV R131, R127 ;  /* 0x0000007f00837202 */ /* 0x000fe20000000f00 */
[----:B------:R-:W-:Y:S01]  /*4e50*/  IMAD.MOV.U32 R130, RZ, RZ, R126 ;  /* 0x000000ffff827224 */ /* 0x000fe200078e007e */
[----:B------:R-:W-:Y:S01]  /*4e60*/  MOV R147, R136 ;  /* 0x0000008800937202 */ /* 0x000fe20000000f00 */
[----:B------:R-:W-:Y:S01]  /*4e70*/  IMAD.MOV.U32 R146, RZ, RZ, R137 ;  /* 0x000000ffff927224 */ /* 0x000fe200078e0089 */
[----:B------:R0:W4:Y:S01]  /*4e80*/  @P0 LDG.E.128 R140, desc[UR6][R22.64+0x10] ;  /* 0x00001006168c0981 */ /* 0x000122000c1e1d00 */
[----:B------:R-:W-:Y:S01]  /*4e90*/  IMAD.MOV.U32 R137, RZ, RZ, R131 ;  /* 0x000000ffff897224 */ /* 0x000fe200078e0083 */
[----:B------:R-:W-:Y:S01]  /*4ea0*/  MOV R136, R130 ;  /* 0x0000008200887202 */ /* 0x000fe20000000f00 */
[----:B------:R-:W-:Y:S01]  /*4eb0*/  IMAD.MOV.U32 R145, RZ, RZ, R138 ;  /* 0x000000ffff917224 */ /* 0x000fe200078e008a */
[----:B------:R-:W-:Y:S01]  /*4ec0*/  MOV R144, R139 ;  /* 0x0000008b00907202 */ /* 0x000fe20000000f00 */
[----:B------:R-:W5:Y:S04]  /*4ed0*/  @P0 LD.E.128 R44, desc[UR6][R18.64] ;  /* 0x00000006122c0980 */ /* 0x000f68000c101d00 */
[----:B------:R4:W5:Y:S01]  /*4ee0*/  @P0 LD.E.128 R40, desc[UR6][R18.64+0x10] ;  /* 0x0000100612280980 */ /* 0x000962000c101d00 */
[----:B--2---:R-:W-:Y:S01]  /*4ef0*/  MOV R130, R112 ;  /* 0x0000007000827202 */ /* 0x004fe20000000f00 */
[----:B---3--:R-:W-:-:S02]  /*4f00*/  IMAD.MOV.U32 R131, RZ, RZ, R113 ;  /* 0x000000ffff837224 */ /* 0x008fc400078e0071 */
[----:B------:R-:W-:-:S04]  /*4f10*/  @P0 IMAD.WIDE.U32 R112, R3, 0x20, R8 ;  /* 0x0000002003700825 */ /* 0x000fc800078e0008 */
[----:B------:R-:W-:Y:S02]  /*4f20*/  IMAD.MOV.U32 R127, RZ, RZ, R13 ;  /* 0x000000ffff7f7224 */ /* 0x000fe400078e000d */
[----:B------:R-:W-:Y:S01]  /*4f30*/  IMAD.MOV.U32 R126, RZ, RZ, R0 ;  /* 0x000000ffff7e7224 */ /* 0x000fe200078e0000 */
[----:B------:R-:W2:Y:S01]  /*4f40*/  LDL R13, [R1+0xc0] ;  /* 0x0000c000010d7983 */ /* 0x000ea20000100800 */
[----:B------:R-:W-:Y:S01]  /*4f50*/  @P0 VIADD R3, R3, 0x20 ;  /* 0x0000002003030836 */ /* 0x000fe20000000000 */
[----:B------:R-:W-:Y:S01]  /*4f60*/  MOV R139, R133 ;  /* 0x00000085008b7202 */ /* 0x000fe20000000f00 */
[----:B------:R-:W-:Y:S01]  /*4f70*/  IMAD.MOV.U32 R138, RZ, RZ, R132 ;  /* 0x000000ffff8a7224 */ /* 0x000fe200078e0084 */
[----:B------:R-:W3:Y:S01]  /*4f80*/  LDL R0, [R1+0xc4] ;  /* 0x0000c40001007983 */ /* 0x000ee20000100800 */
[----:B-1----:R-:W-:Y:S01]  /*4f90*/  @P1 IMAD.WIDE.U32 R16, R3, 0x20, R4 ;  /* 0x0000002003101825 */ /* 0x002fe200078e0004 */
[----:B------:R-:W-:Y:S01]  /*4fa0*/  MOV R133, R127 ;  /* 0x0000007f00857202 */ /* 0x000fe20000000f00 */
[----:B------:R-:W1:Y:S01]  /*4fb0*/  @P1 LDC.64 R8, c[0x0][0x438] ;  /* 0x00010e00ff081b82 */ /* 0x000e620000000a00 */
[----:B------:R-:W5:Y:S04]  /*4fc0*/  @P0 LD.E.128 R100, desc[UR6][R112.64] ;  /* 0x0000000670640980 */ /* 0x000f68000c101d00 */
[----:B------:R-:W2:Y:S01]  /*4fd0*/  @P1 LDG.E.128 R144, desc[UR6][R16.64] ;  /* 0x0000000610901981 */ /* 0x000ea2000c1e1d00 */
[----:B------:R-:W-:-:S02]  /*4fe0*/  IMAD.MOV.U32 R132, RZ, RZ, R126 ;  /* 0x000000ffff847224 */ /* 0x000fc400078e007e */
[----:B0-----:R-:W-:Y:S01]  /*4ff0*/  @P1 IMAD.WIDE.U32 R22, R3, 0x20, R14 ;  /* 0x0000002003161825 */ /* 0x001fe200078e000e */
[----:B----4-:R0:W-:Y:S01]  /*5000*/  @P0 STL.64 [R1+0x160], R140 ;  /* 0x0001608c01000387 */ /* 0x0101e20000100a00 */
[----:B------:R-:W4:Y:S03]  /*5010*/  @P1 LDC.64 R4, c[0x0][0x440] ;  /* 0x00011000ff041b82 */ /* 0x000f260000000a00 */
[----:B------:R-:W-:Y:S04]  /*5020*/  @P0 STL.64 [R1+0x168], R142 ;  /* 0x0001688e01000387 */ /* 0x000fe80000100a00 */
[----:B------:R-:W3:Y:S01]  /*5030*/  LDL R127, [R1+0xd8] ;  /* 0x0000d800017f7983 */ /* 0x000ee20000100800 */
[----:B------:R-:W3:Y:S01]  /*5040*/  LDC.64 R14, c[0x0][0x3d8] ;  /* 0x0000f600ff0e7b82 */ /* 0x000ee20000000a00 */
[----:B0-----:R-:W-:-:S02]  /*5050*/  IMAD.MOV.U32 R141, RZ, RZ, R135 ;  /* 0x000000ffff8d7224 */ /* 0x001fc400078e0087 */
[----:B------:R-:W3:Y:S01]  /*5060*/  LDL R126, [R1+0xdc] ;  /* 0x0000dc00017e7983 */ /* 0x000ee20000100800 */
[----:B------:R-:W-:Y:S02]  /*5070*/  IMAD.MOV.U32 R140, RZ, RZ, R134 ;  /* 0x000000ffff8c7224 */ /* 0x000fe400078e0086 */
[----:B------:R-:W-:Y:S01]  /*5080*/  IMAD.MOV.U32 R135, RZ, RZ, R129 ;  /* 0x000000ffff877224 */ /* 0x000fe200078e0081 */
[----:B------:R4:W5:Y:S01]  /*5090*/  @P0 LD.E.128 R96, desc[UR6][R112.64+0x10] ;  /* 0x0000100670600980 */ /* 0x000962000c101d00 */
[----:B------:R-:W-:-:S03]  /*50a0*/  IMAD.MOV.U32 R134, RZ, RZ, R128 ;  /* 0x000000ffff867224 */ /* 0x000fc600078e0080 */
[----:B------:R-:W3:Y:S04]  /*50b0*/  LDL R128, [R1+0xd4] ;  /* 0x0000d40001807983 */ /* 0x000ee80000100800 */
        /* <DEDUP_REMOVED lines=21> */
[----:B------:R-:W-:Y:S01]  /*5210*/  IMAD.MOV.U32 R130, RZ, RZ, R122 ;  /* 0x000000ffff827224 */ /* 0x000fe200078e007a */
[----:B------:R-:W-:Y:S01]  /*5220*/  MOV R122, R118 ;  /* 0x00000076007a7202 */ /* 0x000fe20000000f00 */
[----:B------:R-:W-:Y:S01]  /*5230*/  IMAD.MOV.U32 R124, RZ, RZ, R120 ;  /* 0x000000ffff7c7224 */ /* 0x000fe200078e0078 */
[----:B------:R-:W3:Y:S01]  /*5240*/  LDL R118, [R1+0xa8] ;  /* 0x0000a80001767983 */ /* 0x000ee20000100800 */
[----:B------:R-:W-:-:S03]  /*5250*/  IMAD.MOV.U32 R123, RZ, RZ, R119 ;  /* 0x000000ffff7b7224 */ /* 0x000fc600078e0077 */
[----:B------:R-:W4:Y:S04]  /*5260*/  LDL R120, [R1+0xa0] ;  /* 0x0000a00001787983 */ /* 0x000f280000100800 */
[----:B------:R-:W3:Y:S04]  /*5270*/  LDL R119, [R1+0xa4] ;  /* 0x0000a40001777983 */ /* 0x000ee80000100800 */
        /* <DEDUP_REMOVED lines=17> */
[----:B------:R-:W-:Y:S02]  /*5390*/  IMAD.MOV.U32 R132, RZ, RZ, R124 ;  /* 0x000000ffff847224 */ /* 0x000fe400078e007c */
[----:B------:R-:W-:Y:S01]  /*53a0*/  IMAD.MOV.U32 R130, RZ, RZ, R122 ;  /* 0x000000ffff827224 */ /* 0x000fe200078e007a */
[----:B----4-:R-:W-:Y:S01]  /*53b0*/  MOV R122, R120 ;  /* 0x00000078007a7202 */ /* 0x010fe20000000f00 */
[----:B------:R-:W-:Y:S01]  /*53c0*/  IMAD.MOV.U32 R123, RZ, RZ, R121 ;  /* 0x000000ffff7b7224 */ /* 0x000fe200078e0079 */
[----:B------:R-:W4:Y:S01]  /*53d0*/  LDL R120, [R1+0xf8] ;  /* 0x0000f80001787983 */ /* 0x000f220000100800 */
[----:B---3--:R-:W-:Y:S02]  /*53e0*/  IMAD.MOV.U32 R125, RZ, RZ, R119 ;  /* 0x000000ffff7d7224 */ /* 0x008fe400078e0077 */
[----:B------:R-:W-:Y:S01]  /*53f0*/  IMAD.MOV.U32 R124, RZ, RZ, R118 ;  /* 0x000000ffff7c7224 */ /* 0x000fe200078e0076 */
[----:B------:R-:W3:Y:S04]  /*5400*/  LDL R121, [R1+0xf4] ;  /* 0x0000f40001797983 */ /* 0x000ee80000100800 */
[----:B------:R-:W4:Y:S04]  /*5410*/  LDL R119, [R1+0xfc] ;  /* 0x0000fc0001777983 */ /* 0x000f280000100800 */
[----:B------:R-:W4:Y:S04]  /*5420*/  LDL R118, [R1+0xf0] ;  /* 0x0000f00001767983 */ /* 0x000f280000100800 */
[----:B--2---:R0:W-:Y:S04]  /*5430*/  @P1 STL.64 [R1+0x130], R144 ;  /* 0x0001309001001387 */ /* 0x0041e80000100a00 */
[----:B------:R2:W-:Y:S01]  /*5440*/  @P1 STL.64 [R1+0x138], R146 ;  /* 0x0001389201001387 */ /* 0x0005e20000100a00 */
[----:B0-----:R-:W-:Y:S01]  /*5450*/  MOV R144, R141 ;  /* 0x0000008d00907202 */ /* 0x001fe20000000f00 */
[----:B------:R-:W-:-:S02]  /*5460*/  IMAD.MOV.U32 R145, RZ, RZ, R140 ;  /* 0x000000ffff917224 */ /* 0x000fc400078e008c */
[----:B--2---:R-:W-:Y:S01]  /*5470*/  IMAD.MOV.U32 R146, RZ, RZ, R139 ;  /* 0x000000ffff927224 */ /* 0x004fe200078e008b */
[----:B------:R-:W-:-:S06]  /*5480*/  MOV R147, R138 ;  /* 0x0000008a00937202 */ /* 0x000fcc0000000f00 */
[----:B------:R-:W2:Y:S01]  /*5490*/  @P1 LDG.E.128 R144, desc[UR6][R22.64+0x10] ;  /* 0x0000100616901981 */ /* 0x000ea2000c1e1d00 */
[----:B-1----:R-:W-:Y:S02]  /*54a0*/  @P1 IMAD.WIDE.U32 R18, R3, 0x20, R8 ;  /* 0x0000002003121825 */ /* 0x002fe400078e0008 */
[----:B------:R-:W0:Y:S01]  /*54b0*/  LDC.64 R8, c[0x0][0x3d0] ;  /* 0x0000f400ff087b82 */ /* 0x000e220000000a00 */
[----:B------:R-:W-:Y:S01]  /*54c0*/  ISETP.GE.U32.AND P0, PT, R12, 0x80, PT ;  /* 0x000000800c00780c */ /* 0x000fe20003f06070 */
[----:B------:R-:W-:Y:S01]  /*54d0*/  IMAD.MOV.U32 R141, RZ, RZ, R137 ;  /* 0x000000ffff8d7224 */ /* 0x000fe200078e0089 */
[----:B------:R-:W-:Y:S01]  /*54e0*/  MOV R139, R135 ;  /* 0x00000087008b7202 */ /* 0x000fe20000000f00 */
[----:B------:R-:W-:Y:S01]  /*54f0*/  IMAD.MOV.U32 R140, RZ, RZ, R136 ;  /* 0x000000ffff8c7224 */ /* 0x000fe200078e0088 */
[----:B------:R-:W-:Y:S01]  /*5500*/  MOV R136, R132 ;  /* 0x0000008400887202 */ /* 0x000fe20000000f00 */
[----:B------:R-:W-:Y:S01]  /*5510*/  IMAD.MOV.U32 R138, RZ, RZ, R134 ;  /* 0x000000ffff8a7224 */ /* 0x000fe200078e0086 */
[----:B------:R-:W5:Y:S01]  /*5520*/  @P1 LD.E.128 R36, desc[UR6][R18.64] ;  /* 0x0000000612241980 */ /* 0x000f62000c101d00 */
[----:B------:R-:W-:Y:S01]  /*5530*/  IMAD.MOV.U32 R137, RZ, RZ, R133 ;  /* 0x000000ffff897224 */ /* 0x000fe200078e0085 */
[----:B---3--:R-:W-:Y:S01]  /*5540*/  MOV R133, R121 ;  /* 0x0000007900857202 */ /* 0x008fe20000000f00 */
[----:B------:R-:W-:Y:S01]  /*5550*/  IMAD.MOV.U32 R135, RZ, RZ, R131 ;  /* 0x000000ffff877224 */ /* 0x000fe200078e0083 */
[----:B------:R1:W5:Y:S01]  /*5560*/  @P1 LD.E.128 R32, desc[UR6][R18.64+0x10] ;  /* 0x0000100612201980 */ /* 0x000362000c101d00 */
[----:B------:R-:W-:Y:S01]  /*5570*/  IMAD.MOV.U32 R134, RZ, RZ, R130 ;  /* 0x000000ffff867224 */ /* 0x000fe200078e0082 */
[----:B----4-:R-:W-:Y:S01]  /*5580*/  MOV R130, R118 ;  /* 0x0000007600827202 */ /* 0x010fe20000000f00 */
[----:B------:R-:W-:-:S02]  /*5590*/  IMAD.MOV.U32 R132, RZ, RZ, R120 ;  /* 0x000000ffff847224 */ /* 0x000fc400078e0078 */
[----:B------:R-:W-:Y:S01]  /*55a0*/  IMAD.MOV.U32 R131, RZ, RZ, R119 ;  /* 0x000000ffff837224 */ /* 0x000fe200078e0077 */
[----:B------:R-:W-:Y:S01]  /*55b0*/  MOV R119, R115 ;  /* 0x0000007300777202 */ /* 0x000fe20000000f00 */
[C---:B------:R-:W-:Y:S01]  /*55c0*/  @P1 IMAD.WIDE.U32 R112, R3.reuse, 0x20, R4 ;  /* 0x0000002003701825 */ /* 0x040fe200078e0004 */
[----:B------:R-:W-:Y:S01]  /*55d0*/  @P1 IADD3 R3, PT, PT, R3, 0x20, RZ ;  /* 0x0000002003031810 */ /* 0x000fe20007ffe0ff */
[----:B------:R-:W3:Y:S01]  /*55e0*/  LDL R115, [R1+0x7c] ;  /* 0x00007c0001737983 */ /* 0x000ee20000100800 */
[----:B------:R-:W1:Y:S01]  /*55f0*/  @P0 LDC.64 R4, c[0x0][0x438] ;  /* 0x00010e00ff040b82 */ /* 0x000e620000000a00 */
[----:B------:R-:W-:Y:S02]  /*5600*/  IMAD.MOV.U32 R121, RZ, RZ, R117 ;  /* 0x000000ffff797224 */ /* 0x000fe400078e0075 */
[----:B------:R-:W-:Y:S01]  /*5610*/  IMAD.MOV.U32 R120, RZ, RZ, R116 ;  /* 0x000000ffff787224 */ /* 0x000fe200078e0074 */
[----:B------:R-:W4:Y:S01]  /*5620*/  LDL R117, [R1+0x74] ;  /* 0x0000740001757983 */ /* 0x000f220000100800 */
[----:B------:R-:W-:-:S03]  /*5630*/  IMAD.MOV.U32 R118, RZ, RZ, R114 ;  /* 0x000000ffff767224 */ /* 0x000fc600078e0072 */
[----:B------:R-:W4:Y:S04]  /*5640*/  LDL R114, [R1+0x70] ;  /* 0x0000700001727983 */ /* 0x000f280000100800 */
[----:B------:R-:W4:Y:S01]  /*5650*/  LDL R116, [R1+0x78] ;  /* 0x0000780001747983 */ /* 0x000f220000100800 */
[----:B0-----:R-:W-:Y:S02]  /*5660*/  @P0 IMAD.WIDE.U32 R16, R3, 0x20, R8 ;  /* 0x0000002003100825 */ /* 0x001fe400078e0008 */
[----:B------:R-:W0:Y:S01]  /*5670*/  @P0 LDC.64 R8, c[0x0][0x440] ;  /* 0x00011000ff080b82 */ /* 0x000e220000000a00 */
[----:B------:R-:W5:Y:S04]  /*5680*/  @P1 LD.E.128 R92, desc[UR6][R112.64] ;  /* 0x00000006705c1980 */ /* 0x000f68000c101d00 */
[----:B------:R0:W5:Y:S04]  /*5690*/  @P1 LD.E.128 R88, desc[UR6][R112.64+0x10] ;  /* 0x0000100670581980 */ /* 0x000168000c101d00 */
[----:B--2---:R2:W-:Y:S04]  /*56a0*/  @P1 STL.64 [R1+0x120], R144 ;  /* 0x0001209001001387 */ /* 0x0045e80000100a00 */
[----:B------:R1:W-:Y:S01]  /*56b0*/  @P1 STL.64 [R1+0x128], R146 ;  /* 0x0001289201001387 */ /* 0x0003e20000100a00 */
        /* <DEDUP_REMOVED lines=14> */
[----:B------:R-:W-:-:S02]  /*57a0*/  IMAD.MOV.U32 R137, RZ, RZ, R130 ;  /* 0x000000ffff897224 */ /* 0x000fc400078e0082 */
[----:B------:R-:W-:Y:S02]  /*57b0*/  IMAD.MOV.U32 R132, RZ, RZ, R121 ;  /* 0x000000ffff847224 */ /* 0x000fe400078e0079 */
[----:B------:R-:W-:Y:S01]  /*57c0*/  IMAD.MOV.U32 R130, RZ, RZ, R119 ;  /* 0x000000ffff827224 */ /* 0x000fe200078e0077 */
[----:B------:R-:W4:Y:S01]  /*57d0*/  LDL R121, [R1+0x84] ;  /* 0x0000840001797983 */ /* 0x000f220000100800 */
[----:B------:R-:W-:-:S03]  /*57e0*/  IMAD.MOV.U32 R133, RZ, RZ, R118 ;  /* 0x000000ffff857224 */ /* 0x000fc600078e0076 */
[----:B------:R-:W3:Y:S04]  /*57f0*/  LDL R119, [R1+0x8c] ;  /* 0x00008c0001777983 */ /* 0x000ee80000100800 */
[----:B------:R-:W3:Y:S04]  /*5800*/  LDL R118, [R1+0x80] ;  /* 0x0000800001767983 */ /* 0x000ee80000100800 */
        /* <DEDUP_REMOVED lines=23> */
[----:B------:R-:W3:Y:S04]  /*5980*/  LDL R126, [R1+0xcc] ;  /* 0x0000cc00017e7983 */ /* 0x000ee80000100800 */
[----:B------:R-:W3:Y:S01]  /*5990*/  LDL R13, [R1+0x50] ;  /* 0x00005000010d7983 */ /* 0x000ee20000100800 */
[----:B------:R-:W-:-:S04]  /*59a0*/  @P0 IMAD.WIDE.U32 R22, R3, 0x20, R14 ;  /* 0x0000002003160825 */ /* 0x000fc800078e000e */
[C---:B------:R-:W-:Y:S01]  /*59b0*/  @P0 IMAD.WIDE.U32 R18, R3.reuse, 0x20, R4 ;  /* 0x0000002003120825 */ /* 0x040fe200078e0004 */
[----:B------:R-:W-:Y:S01]  /*59c0*/  ISETP.GE.U32.AND P1, PT, R12, 0xa0, PT ;  /* 0x000000a00c00780c */ /* 0x000fe20003f26070 */
[----:B------:R-:W1:Y:S02]  /*59d0*/  LDC.64 R4, c[0x0][0x3d0] ;  /* 0x0000f400ff047b82 */ /* 0x000e640000000a00 */
[C---:B0-----:R-:W-:Y:S01]  /*59e0*/  @P0 IMAD.WIDE.U32 R112, R3.reuse, 0x20, R8 ;  /* 0x0000002003700825 */ /* 0x041fe200078e0008 */
[----:B--2---:R0:W-:Y:S01]  /*59f0*/  @P0 STL.64 [R1+0x100], R144 ;  /* 0x0001009001000387 */ /* 0x0041e20000100a00 */
[----:B------:R-:W-:-:S04]  /*5a00*/  @P0 IADD3 R3, PT, PT, R3, 0x20, RZ ;  /* 0x0000002003030810 */ /* 0x000fc80007ffe0ff */
[----:B------:R-:W2:Y:S01]  /*5a10*/  LDC.64 R14, c[0x0][0x3d8] ;  /* 0x0000f600ff0e7b82 */ /* 0x000ea20000000a00 */
[----:B------:R1:W-:Y:S04]  /*5a20*/  @P0 STL.64 [R1+0x108], R146 ;  /* 0x0001089201000387 */ /* 0x0003e80000100a00 */
[----:B------:R-:W5:Y:S03]  /*5a30*/  @P0 LD.E.128 R28, desc[UR6][R18.64] ;  /* 0x00000006121c0980 */ /* 0x000f66000c101d00 */
[----:B------:R-:W2:Y:S01]  /*5a40*/  @P1 LDC.64 R8, c[0x0][0x438] ;  /* 0x00010e00ff081b82 */ /* 0x000ea20000000a00 */
[----:B0-----:R-:W-:Y:S01]  /*5a50*/  IMAD.MOV.U32 R144, RZ, RZ, R141 ;  /* 0x000000ffff907224 */ /* 0x001fe200078e008d */
[----:B------:R0:W5:Y:S01]  /*5a60*/  @P0 LD.E.128 R24, desc[UR6][R18.64+0x10] ;  /* 0x0000100612180980 */ /* 0x000162000c101d00 */
[----:B------:R-:W-:Y:S01]  /*5a70*/  IMAD.MOV.U32 R145, RZ, RZ, R140 ;  /* 0x000000ffff917224 */ /* 0x000fe200078e008c */
[----:B-1----:R-:W-:Y:S01]  /*5a80*/  MOV R146, R139 ;  /* 0x0000008b00927202 */ /* 0x002fe20000000f00 */
[----:B------:R-:W-:Y:S01]  /*5a90*/  IMAD.MOV.U32 R147, RZ, RZ, R138 ;  /* 0x000000ffff937224 */ /* 0x000fe200078e008a */
[----:B------:R-:W5:Y:S04]  /*5aa0*/  @P0 LD.E.128 R84, desc[UR6][R112.64] ;  /* 0x0000000670540980 */ /* 0x000f68000c101d00 */
[----:B------:R1:W5:Y:S04]  /*5ab0*/  @P0 LD.E.128 R80, desc[UR6][R112.64+0x10] ;  /* 0x0000100670500980 */ /* 0x000368000c101d00 */
[----:B------:R-:W2:Y:S01]  /*5ac0*/  @P0 LDG.E.128 R144, desc[UR6][R22.64] ;  /* 0x0000000616900981 */ /* 0x000ea2000c1e1d00 */
        /* <DEDUP_REMOVED lines=12> */
[----:B---3--:R-:W-:Y:S01]  /*5b90*/  IMAD.MOV.U32 R130, RZ, RZ, R126 ;  /* 0x000000ffff827224 */ /* 0x008fe200078e007e */
[----:B------:R-:W3:Y:S04]  /*5ba0*/  LDL R129, [R1+0xb0] ;  /* 0x0000b00001817983 */ /* 0x000ee80000100800 */
[----:B------:R-:W4:Y:S04]  /*5bb0*/  LDL R128, [R1+0xb4] ;  /* 0x0000b40001807983 */ /* 0x000f280000100800 */
[----:B------:R-:W3:Y:S04]  /*5bc0*/  LDL R126, [R1+0xbc] ;  /* 0x0000bc00017e7983 */ /* 0x000ee80000100800 */
[----:B--2---:R2:W-:Y:S04]  /*5bd0*/  @P0 STL.64 [R1+0xf0], R144 ;  /* 0x0000f09001000387 */ /* 0x0045e80000100a00 */
[----:B------:R0:W-:Y:S01]  /*5be0*/  @P0 STL.64 [R1+0xf8], R146 ;  /* 0x0000f89201000387 */ /* 0x0001e20000100a00 */
[----:B--2---:R-:W-:Y:S01]  /*5bf0*/  IMAD.MOV.U32 R144, RZ, RZ, R141 ;  /* 0x000000ffff907224 */ /* 0x004fe200078e008d */
[----:B------:R-:W-:Y:S01]  /*5c00*/  MOV R145, R140 ;  /* 0x0000008c00917202 */ /* 0x000fe20000000f00 */
[----:B0-----:R-:W-:-:S02]  /*5c10*/  IMAD.MOV.U32 R146, RZ, RZ, R139 ;  /* 0x000000ffff927224 */ /* 0x001fc400078e008b */
        /* <DEDUP_REMOVED lines=10> */
[----:B------:R-:W-:-:S02]  /*5cc0*/  IMAD.MOV.U32 R134, RZ, RZ, R130 ;  /* 0x000000ffff867224 */ /* 0x000fc400078e0082 */
[----:B---3--:R-:W-:Y:S01]  /*5cd0*/  IMAD.MOV.U32 R133, RZ, RZ, R129 ;  /* 0x000000ffff857224 */ /* 0x008fe200078e0081 */
        /* <DEDUP_REMOVED lines=9> */
[----:B------:R-:W4:Y:S01]  /*5d70*/  LDL R123, [R1+0x6c] ;  /* 0x00006c00017b7983 */ /* 0x000f220000100800 */
[----:B------:R-:W-:Y:S02]  /*5d80*/  @P1 IMAD.WIDE.U32 R16, R3, 0x20, R4 ;  /* 0x0000002003101825 */ /* 0x000fe400078e0004 */
[----:B------:R-:W1:Y:S01]  /*5d90*/  @P1 LDC.64 R4, c[0x0][0x440] ;  /* 0x00011000ff041b82 */ /* 0x000e620000000a00 */
        /* <DEDUP_REMOVED lines=46> */
[----:B------:R-:W-:Y:S02]  /*6080*/  IMAD.MOV.U32 R130, RZ, RZ, R126 ;  /* 0x000000ffff827224 */ /* 0x000fe400078e007e */
[----:B----4-:R-:W-:Y:S01]  /*6090*/  IMAD.MOV.U32 R129, RZ, RZ, R125 ;  /* 0x000000ffff817224 */ /* 0x010fe200078e007d */
        /* <DEDUP_REMOVED lines=10> */
[----:B------:R-:W-:Y:S01]  /*6140*/  IMAD.MOV.U32 R118, RZ, RZ, R114 ;  /* 0x000000ffff767224 */ /* 0x000fe200078e0072 */
[----:B------:R-:W4:Y:S04]  /*6150*/  LDL R117, [R1+0x24] ;  /* 0x0000240001757983 */ /* 0x000f280000100800 */
[----:B------:R-:W3:Y:S04]  /*6160*/  LDL R116, [R1+0x28] ;  /* 0x0000280001747983 */ /* 0x000ee80000100800 */
[----:B------:R-:W4:Y:S01]  /*6170*/  LDL R114, [R1+0x20] ;  /* 0x0000200001727983 */ /* 0x000f220000100800 */
[----:B------:R-:W-:-:S04]  /*6180*/  @P1 IMAD.WIDE.U32 R22, R3, 0x20, R14 ;  /* 0x0000002003161825 */ /* 0x000fc800078e000e */
[C---:B------:R-:W-:Y:S01]  /*6190*/  @P1 IMAD.WIDE.U32 R18, R3.reuse, 0x20, R8 ;  /* 0x0000002003121825 */ /* 0x040fe200078e0008 */
[----:B------:R-:W-:Y:S01]  /*61a0*/  ISETP.GE.U32.AND P0, PT, R12, 0xc0, PT ;  /* 0x000000c00c00780c */ /* 0x000fe20003f06070 */
[----:B------:R-:W0:Y:S02]  /*61b0*/  LDC.64 R8, c[0x0][0x3d0] ;  /* 0x0000f400ff087b82 */ /* 0x000e240000000a00 */
[C---:B-1----:R-:W-:Y:S01]  /*61c0*/  @P1 IMAD.WIDE.U32 R112, R3.reuse, 0x20, R4 ;  /* 0x0000002003701825 */ /* 0x042fe200078e0004 */
[----:B------:R-:W5:Y:S04]  /*61d0*/  @P1 LD.E.128 R192, desc[UR6][R18.64] ;  /* 0x0000000612c01980 */ /* 0x000f68000c101d00 */
[----:B--2---:R1:W-:Y:S01]  /*61e0*/  @P1 STL.64 [R1+0xc0], R144 ;  /* 0x0000c09001001387 */ /* 0x0043e20000100a00 */
[----:B------:R-:W-:-:S04]  /*61f0*/  @P1 VIADD R3, R3, 0x20 ;  /* 0x0000002003031836 */ /* 0x000fc80000000000 */
[----:B------:R-:W2:Y:S01]  /*6200*/  @P0 LDC.64 R4, c[0x0][0x438] ;  /* 0x00010e00ff040b82 */ /* 0x000ea20000000a00 */
[----:B------:R0:W-:Y:S04]  /*6210*/  @P1 STL.64 [R1+0xc8], R146 ;  /* 0x0000c89201001387 */ /* 0x0001e80000100a00 */
[----:B------:R-:W5:Y:S03]  /*6220*/  @P1 LD.E.128 R76, desc[UR6][R112.64] ;  /* 0x00000006704c1980 */ /* 0x000f66000c101d00 */
[----:B------:R-:W2:Y:S01]  /*6230*/  LDC.64 R14, c[0x0][0x3d8] ;  /* 0x0000f600ff0e7b82 */ /* 0x000ea20000000a00 */
[----:B-1----:R-:W-:Y:S01]  /*6240*/  IMAD.MOV.U32 R144, RZ, RZ, R141 ;  /* 0x000000ffff907224 */ /* 0x002fe200078e008d */
[----:B------:R-:W-:Y:S01]  /*6250*/  MOV R145, R140 ;  /* 0x0000008c00917202 */ /* 0x000fe20000000f00 */
[----:B------:R1:W5:Y:S01]  /*6260*/  @P1 LD.E.128 R72, desc[UR6][R112.64+0x10] ;  /* 0x0000100670481980 */ /* 0x000362000c101d00 */
[----:B0-----:R-:W-:-:S02]  /*6270*/  IMAD.MOV.U32 R146, RZ, RZ, R139 ;  /* 0x000000ffff927224 */ /* 0x001fc400078e008b */
[----:B------:R-:W-:Y:S01]  /*6280*/  IMAD.MOV.U32 R147, RZ, RZ, R138 ;  /* 0x000000ffff937224 */ /* 0x000fe200078e008a */
[----:B------:R2:W5:Y:S05]  /*6290*/  @P1 LD.E.128 R196, desc[UR6][R18.64+0x10] ;  /* 0x0000100612c41980 */ /* 0x00056a000c101d00 */
[----:B------:R-:W2:Y:S01]  /*62a0*/  @P1 LDG.E.128 R144, desc[UR6][R22.64] ;  /* 0x0000000616901981 */ /* 0x000ea2000c1e1d00 */
        /* <DEDUP_REMOVED lines=19> */
[----:B---3--:R-:W-:Y:S01]  /*63e0*/  IMAD.MOV.U32 R118, RZ, RZ, R116 ;  /* 0x000000ffff767224 */ /* 0x008fe200078e0074 */
[----:B----4-:R-:W-:Y:S01]  /*63f0*/  MOV R116, R114 ;  /* 0x0000007200747202 */ /* 0x010fe20000000f00 */
        /* <DEDUP_REMOVED lines=22> */
[----:B----4-:R-:W-:Y:S01]  /*6560*/  MOV R125, R120 ;  /* 0x00000078007d7202 */ /* 0x010fe20000000f00 */
[----:B------:R-:W-:-:S02]  /*6570*/  IMAD.MOV.U32 R128, RZ, RZ, R124 ;  /* 0x000000ffff807224 */ /* 0x000fc400078e007c */
[----:B------:R-:W-:Y:S02]  /*6580*/  IMAD.MOV.U32 R126, RZ, RZ, R122 ;  /* 0x000000ffff7e7224 */ /* 0x000fe400078e007a */
[----:B------:R-:W-:Y:S01]  /*6590*/  IMAD.MOV.U32 R124, RZ, RZ, R121 ;  /* 0x000000ffff7c7224 */ /* 0x000fe200078e0079 */
[----:B------:R-:W-:Y:S01]  /*65a0*/  MOV R121, R13 ;  /* 0x0000000d00797202 */ /* 0x000fe20000000f00 */
[----:B---3--:R-:W-:Y:S01]  /*65b0*/  IMAD.MOV.U32 R123, RZ, RZ, R115 ;  /* 0x000000ffff7b7224 */ /* 0x008fe200078e0073 */
[----:B------:R-:W3:Y:S01]  /*65c0*/  LDL R13, [R1+0x30] ;  /* 0x00003000010d7983 */ /* 0x000ee20000100800 */
[----:B------:R-:W-:Y:S02]  /*65d0*/  IMAD.MOV.U32 R122, RZ, RZ, R114 ;  /* 0x000000ffff7a7224 */ /* 0x000fe400078e0072 */
[----:B------:R-:W-:Y:S01]  /*65e0*/  IMAD.MOV.U32 R120, RZ, RZ, R0 ;  /* 0x000000ffff787224 */ /* 0x000fe200078e0000 */
[----:B------:R-:W4:Y:S04]  /*65f0*/  LDL R115, [R1+0x58] ;  /* 0x0000580001737983 */ /* 0x000f280000100800 */
[----:B------:R-:W4:Y:S04]  /*6600*/  LDL R114, [R1+0x5c] ;  /* 0x00005c0001727983 */ /* 0x000f280000100800 */
[----:B------:R-:W3:Y:S01]  /*6610*/  LDL R0, [R1+0x34] ;  /* 0x0000340001007983 */ /* 0x000ee20000100800 */
[----:B------:R-:W-:-:S02]  /*6620*/  @P0 IMAD.WIDE.U32 R16, R3, 0x20, R8 ;  /* 0x0000002003100825 */ /* 0x000fc400078e0008 */
[----:B------:R-:W1:Y:S01]  /*6630*/  @P0 LDC.64 R8, c[0x0][0x440] ;  /* 0x00011000ff080b82 */ /* 0x000e620000000a00 */
[----:B--2---:R-:W-:Y:S04]  /*6640*/  @P1 STL.64 [R1+0xa0], R144 ;  /* 0x0000a09001001387 */ /* 0x004fe80000100a00 */
[----:B------:R0:W-:Y:S02]  /*6650*/  @P1 STL.64 [R1+0xa8], R146 ;  /* 0x0000a89201001387 */ /* 0x0001e40000100a00 */
[----:B0-----:R-:W-:Y:S02]  /*6660*/  IMAD.MOV.U32 R146, RZ, RZ, R139 ;  /* 0x000000ffff927224 */ /* 0x001fe400078e008b */
[----:B------:R-:W-:Y:S01]  /*6670*/  IMAD.MOV.U32 R147, RZ, RZ, R138 ;  /* 0x000000ffff937224 */ /* 0x000fe200078e008a */
[----:B------:R-:W-:Y:S01]  /*6680*/  MOV R138, R127 ;  /* 0x0000007f008a7202 */ /* 0x000fe20000000f00 */
[----:B------:R-:W-:Y:S01]  /*6690*/  IMAD.MOV.U32 R139, RZ, RZ, R126 ;  /* 0x000000ffff8b7224 */ /* 0x000fe200078e007e */
[----:B------:R-:W-:Y:S01]  /*66a0*/  MOV R127, R122 ;  /* 0x0000007a007f7202 */ /* 0x000fe20000000f00 */
[----:B------:R-:W-:Y:S01]  /*66b0*/  IMAD.MOV.U32 R126, RZ, RZ, R123 ;  /* 0x000000ffff7e7224 */ /* 0x000fe200078e007b */
[----:B------:R-:W2:Y:S04]  /*66c0*/  LDL R122, [R1+0x38] ;  /* 0x00003800017a7983 */ /* 0x000ea80000100800 */
[----:B------:R-:W2:Y:S01]  /*66d0*/  LDL R123, [R1+0x3c] ;  /* 0x00003c00017b7983 */ /* 0x000ea20000100800 */
[----:B-1----:R-:W-:-:S02]  /*66e0*/  @P0 IMAD.WIDE.U32 R112, R3, 0x20, R8 ;  /* 0x0000002003700825 */ /* 0x002fc400078e0008 */
[----:B------:R-:W0:Y:S02]  /*66f0*/  LDC.64 R8, c[0x0][0x3d8] ;  /* 0x0000f600ff087b82 */ /* 0x000e240000000a00 */
[C---:B------:R-:W-:Y:S01]  /*6700*/  @P0 IMAD.WIDE.U32 R18, R3.reuse, 0x20, R4 ;  /* 0x0000002003120825 */ /* 0x040fe200078e0004 */
[----:B------:R-:W-:Y:S01]  /*6710*/  ISETP.GE.U32.AND P1, PT, R12, 0xe0, PT ;  /* 0x000000e00c00780c */ /* 0x000fe20003f26070 */
[----:B------:R-:W5:Y:S04]  /*6720*/  @P0 LD.E.128 R68, desc[UR6][R112.64] ;  /* 0x0000000670440980 */ /* 0x000f68000c101d00 */
[----:B------:R-:W1:Y:S01]  /*6730*/  LDC.64 R4, c[0x0][0x3d0] ;  /* 0x0000f400ff047b82 */ /* 0x000e620000000a00 */
[----:B------:R-:W-:Y:S01]  /*6740*/  @P0 IMAD.WIDE.U32 R22, R3, 0x20, R14 ;  /* 0x0000002003160825 */ /* 0x000fe200078e000e */
[----:B------:R-:W-:Y:S01]  /*6750*/  MOV R145, R140 ;  /* 0x0000008c00917202 */ /* 0x000fe20000000f00 */
[----:B------:R-:W5:Y:S01]  /*6760*/  @P0 LD.E.128 R204, desc[UR6][R18.64] ;  /* 0x0000000612cc0980 */ /* 0x000f62000c101d00 */
[----:B------:R-:W-:Y:S01]  /*6770*/  MOV R140, R137 ;  /* 0x00000089008c7202 */ /* 0x000fe20000000f00 */
[----:B------:R-:W-:-:S02]  /*6780*/  IMAD.MOV.U32 R144, RZ, RZ, R141 ;  /* 0x000000ffff907224 */ /* 0x000fc400078e008d */
[----:B------:R-:W-:Y:S01]  /*6790*/  IMAD.MOV.U32 R141, RZ, RZ, R136 ;  /* 0x000000ffff8d7224 */ /* 0x000fe200078e0088 */
[----:B------:R-:W-:Y:S01]  /*67a0*/  MOV R143, R130 ;  /* 0x00000082008f7202 */ /* 0x000fe20000000f00 */
[----:B------:R-:W-:Y:S01]  /*67b0*/  IMAD.MOV.U32 R136, RZ, RZ, R129 ;  /* 0x000000ffff887224 */ /* 0x000fe200078e0081 */
[----:B------:R-:W2:Y:S01]  /*67c0*/  @P0 LDG.E.128 R132, desc[UR6][R22.64+0x10] ;  /* 0x0000100616840981 */ /* 0x000ea2000c1e1d00 */
[----:B------:R-:W-:Y:S01]  /*67d0*/  IMAD.MOV.U32 R137, RZ, RZ, R128 ;  /* 0x000000ffff897224 */ /* 0x000fe200078e0080 */
[----:B------:R-:W1:Y:S01]  /*67e0*/  @P1 LDC.64 R14, c[0x0][0x438] ;  /* 0x00010e00ff0e1b82 */ /* 0x000e620000000a00 */
[----:B------:R-:W-:Y:S01]  /*67f0*/  IMAD.MOV.U32 R142, RZ, RZ, R131 ;  /* 0x000000ffff8e7224 */ /* 0x000fe200078e0083 */
[----:B------:R-:W2:Y:S01]  /*6800*/  @P0 LDG.E.128 R144, desc[UR6][R16.64] ;  /* 0x0000000610900981 */ /* 0x000ea2000c1e1d00 */
[----:B------:R-:W-:Y:S02]  /*6810*/  @P0 VIADD R3, R3, 0x20 ;  /* 0x0000002003030836 */ /* 0x000fe40000000000 */
[----:B------:R-:W-:Y:S01]  /*6820*/  IMAD.MOV.U32 R128, RZ, RZ, R121 ;  /* 0x000000ffff807224 */ /* 0x000fe200078e0079 */
[----:B---3--:R-:W-:Y:S01]  /*6830*/  MOV R121, R0 ;  /* 0x0000000000797202 */ /* 0x008fe20000000f00 */
[----:B------:R-:W-:Y:S01]  /*6840*/  IMAD.MOV.U32 R129, RZ, RZ, R120 ;  /* 0x000000ffff817224 */ /* 0x000fe200078e0078 */
[----:B------:R-:W3:Y:S01]  /*6850*/  @P0 LDG.E.128 R136, desc[UR6][R22.64] ;  /* 0x0000000616880981 */ /* 0x000ee2000c1e1d00 */
[----:B0-----:R-:W-:-:S03]  /*6860*/  @P1 IMAD.WIDE.U32 R8, R3, 0x20, R8 ;  /* 0x0000002003081825 */ /* 0x001fc600078e0008 */
[----:B------:R1:W3:Y:S01]  /*6870*/  @P0 LDG.E.128 R140, desc[UR6][R16.64+0x10] ;  /* 0x00001006108c0981 */ /* 0x0002e2000c1e1d00 */
[----:B------:R-:W-:Y:S01]  /*6880*/  IMAD.MOV.U32 R120, RZ, RZ, R13 ;  /* 0x000000ffff787224 */ /* 0x000fe200078e000d */
[----:B----4-:R-:W-:Y:S01]  /*6890*/  MOV R130, R115 ;  /* 0x0000007300827202 */ /* 0x010fe20000000f00 */
[----:B------:R-:W-:Y:S01]  /*68a0*/  IMAD.MOV.U32 R131, RZ, RZ, R114 ;  /* 0x000000ffff837224 */ /* 0x000fe200078e0072 */
[----:B------:R-:W4:Y:S04]  /*68b0*/  @P1 LDG.E.128 R116, desc[UR6][R8.64+0x10] ;  /* 0x0000100608741981 */ /* 0x000f28000c1e1d00 */
[----:B------:R0:W5:Y:S01]  /*68c0*/  @P0 LD.E.128 R208, desc[UR6][R18.64+0x10] ;  /* 0x0000100612d00980 */ /* 0x000162000c101d00 */
[C---:B-1----:R-:W-:Y:S02]  /*68d0*/  @P1 IMAD.WIDE.U32 R16, R3.reuse, 0x20, R4 ;  /* 0x0000002003101825 */ /* 0x042fe400078e0004 */
[----:B------:R-:W1:Y:S01]  /*68e0*/  @P1 LDC.64 R4, c[0x0][0x440] ;  /* 0x00011000ff041b82 */ /* 0x000e620000000a00 */
[----:B------:R0:W5:Y:S04]  /*68f0*/  @P0 LD.E.128 R64, desc[UR6][R112.64+0x10] ;  /* 0x0000100670400980 */ /* 0x000168000c101d00 */
[----:B------:R-:W4:Y:S04]  /*6900*/  @P1 LDG.E.128 R124, desc[UR6][R16.64+0x10] ;  /* 0x00001006107c1981 */ /* 0x000f28000c1e1d00 */
[----:B------:R-:W4:Y:S01]  /*6910*/  @P1 LDG.E.128 R128, desc[UR6][R16.64] ;  /* 0x0000000610801981 */ /* 0x000f22000c1e1d00 */
[----:B------:R-:W-:-:S05]  /*6920*/  @P1 IMAD.WIDE.U32 R14, R3, 0x20, R14 ;  /* 0x00000020030e1825 */ /* 0x000fca00078e000e */
[----:B------:R0:W5:Y:S04]  /*6930*/  @P1 LD.E.128 R212, desc[UR6][R14.64] ;  /* 0x000000060ed41980 */ /* 0x000168000c101d00 */
[----:B------:R0:W5:Y:S01]  /*6940*/  @P1 LD.E.128 R216, desc[UR6][R14.64+0x10] ;  /* 0x000010060ed81980 */ /* 0x000162000c101d00 */
[----:B-1----:R-:W-:-:S05]  /*6950*/  @P1 IMAD.WIDE.U32 R4, R3, 0x20, R4 ;  /* 0x0000002003041825 */ /* 0x002fca00078e0004 */
[----:B------:R0:W5:Y:S04]  /*6960*/  @P1 LD.E.128 R60, desc[UR6][R4.64] ;  /* 0x00000006043c1980 */ /* 0x000168000c101d00 */
[----:B------:R0:W5:Y:S04]  /*6970*/  @P1 LD.E.128 R56, desc[UR6][R4.64+0x10] ;  /* 0x0000100604381980 */ /* 0x000168000c101d00 */
[----:B--2---:R-:W2:Y:S04]  /*6980*/  @P1 LDG.E.128 R120, desc[UR6][R8.64] ;  /* 0x0000000608781981 */ /* 0x004ea8000c1e1d00 */
        /* <DEDUP_REMOVED lines=8> */
[----:B----4-:R0:W-:Y:S04]  /*6a10*/  @P1 STL.64 [R1+0x20], R116 ;  /* 0x0000207401001387 */ /* 0x0101e80000100a00 */
[----:B------:R0:W-:Y:S01]  /*6a20*/  @P1 STL.64 [R1+0x28], R118 ;  /* 0x0000287601001387 */ /* 0x0001e20000100a00 */
[----:B------:R-:W-:-:S02]  /*6a30*/  ISETP.GE.U32.AND P0, PT, R12, 0x100, PT ;  /* 0x000001000c00780c */ /* 0x000fc40003f06070 */
[----:B------:R-:W-:Y:S01]  /*6a40*/  @P1 IADD3 R3, PT, PT, R3, 0x20, RZ ;  /* 0x0000002003031810 */ /* 0x000fe20007ffe0ff */
[----:B--2---:R0:W-:Y:S04]  /*6a50*/  @P1 STL.64 [R1+0x30], R120 ;  /* 0x0000307801001387 */ /* 0x0041e80000100a00 */
        /* <DEDUP_REMOVED lines=8> */
[----:B------:R-:W2:Y:S01]  /*6ae0*/  LDC.64 R8, c[0x0][0x438] ;  /* 0x00010e00ff087b82 */ /* 0x000ea20000000a00 */
[----:B0-----:R-:W-:-:S07]  /*6af0*/  IMAD.WIDE.U32 R14, R3, 0x20, R14 ;  /* 0x00000020030e7825 */ /* 0x001fce00078e000e */
[----:B------:R-:W0:Y:S01]  /*6b00*/  LDC.64 R4, c[0x0][0x3d8] ;  /* 0x0000f600ff047b82 */ /* 0x000e220000000a00 */
[----:B------:R-:W3:Y:S01]  /*6b10*/  LDG.E.128 R16, desc[UR6][R14.64+0x10] ;  /* 0x000010060e107981 */ /* 0x000ee2000c1e1d00 */
[----:B-1----:R-:W-:-:S03]  /*6b20*/  IMAD.WIDE.U32 R224, R3, 0x20, R224 ;  /* 0x0000002003e07825 */ /* 0x002fc600078e00e0 */
[----:B------:R-:W4:Y:S04]  /*6b30*/  LDG.E.128 R112, desc[UR6][R14.64] ;  /* 0x000000060e707981 */ /* 0x000f28000c1e1d00 */
[----:B------:R1:W5:Y:S01]  /*6b40*/  LD.E.128 R220, desc[UR6][R224.64] ;  /* 0x00000006e0dc7980 */ /* 0x000362000c101d00 */
[----:B--2---:R-:W-:-:S05]  /*6b50*/  IMAD.WIDE.U32 R8, R3, 0x20, R8 ;  /* 0x0000002003087825 */ /* 0x004fca00078e0008 */
[----:B------:R1:W5:Y:S01]  /*6b60*/  LD.E.128 R232, desc[UR6][R8.64] ;  /* 0x0000000608e87980 */ /* 0x000362000c101d00 */
[----:B0-----:R-:W-:-:S03]  /*6b70*/  IMAD.WIDE.U32 R4, R3, 0x20, R4 ;  /* 0x0000002003047825 */ /* 0x001fc600078e0004 */
[----:B------:R-:W5:Y:S04]  /*6b80*/  LD.E.128 R224, desc[UR6][R224.64+0x10] ;  /* 0x00001006e0e07980 */ /* 0x000f68000c101d00 */
[----:B------:R1:W5:Y:S04]  /*6b90*/  LD.E.128 R236, desc[UR6][R8.64+0x10] ;  /* 0x0000100608ec7980 */ /* 0x000368000c101d00 */
[----:B------:R1:W5:Y:S04]  /*6ba0*/  LDG.E.128 R244, desc[UR6][R4.64] ;  /* 0x0000000604f47981 */ /* 0x000368000c1e1d00 */
[----:B------:R1:W5:Y:S04]  /*6bb0*/  LDG.E.128 R240, desc[UR6][R4.64+0x10] ;  /* 0x0000100604f07981 */ /* 0x000368000c1e1d00 */
[----:B---3--:R1:W-:Y:S04]  /*6bc0*/  STL.64 [R1], R16 ;  /* 0x0000001001007387 */ /* 0x0083e80000100a00 */
[----:B------:R1:W-:Y:S04]  /*6bd0*/  STL.64 [R1+0x8], R18 ;  /* 0x0000081201007387 */ /* 0x0003e80000100a00 */
[----:B----4-:R1:W-:Y:S04]  /*6be0*/  STL.64 [R1+0x10], R112 ;  /* 0x0000107001007387 */ /* 0x0103e80000100a00 */
[----:B------:R1:W-:Y:S01]  /*6bf0*/  STL.64 [R1+0x18], R114 ;  /* 0x0000187201007387 */ /* 0x0003e20000100a00 */
[----:B------:R-:W-:Y:S05]  /*6c00*/  BRA `(.L_x_17627) ;  /* 0x0000002400107947 */ /* 0x000fea0003800000 */
.L_x_17628:
        /* <DEDUP_REMOVED lines=45> */
[----:B------:R-:W-:Y:S02]  /*6ee0*/  ISETP.GE.U32.AND P2, PT, R12, 0x80, PT ;  /* 0x000000800c00780c */ /* 0x000fe40003f46070 */
[----:B------:R-:W-:-:S05]  /*6ef0*/  LOP3.LUT R10, R10, 0xfffffbff, RZ, 0xc0, !PT ;  /* 0xfffffbff0a0a7812 */ /* 0x000fca00078ec0ff */
        /* <DEDUP_REMOVED lines=13> */
[----:B---3--:R-:W-:-:S03]  /*6fd0*/  IMAD.MOV.U32 R140, RZ, RZ, R139 ;  /* 0x000000ffff8c7224 */ /* 0x008fc600078e008b */
[----:B------:R2:W5:Y:S01]  /*6fe0*/  @P3 LD.E.128 R48, desc[UR6][R8.64+0x10] ;  /* 0x0000100608303980 */ /* 0x000562000c101d00 */
        /* <DEDUP_REMOVED lines=11> */
[----:B--2---:R-:W2:Y:S01]  /*70a0*/  @P2 LDC.64 R8, c[0x0][0x438] ;  /* 0x00010e00ff082b82 */ /* 0x004ea20000000a00 */
[----:B------:R-:W-:Y:S01]  /*70b0*/  IMAD.MOV.U32 R133, RZ, RZ, R129 ;  /* 0x000000ffff857224 */ /* 0x000fe200078e0081 */
[----:B------:R-:W-:Y:S01]  /*70c0*/  MOV R129, R113 ;  /* 0x0000007100817202 */ /* 0x000fe20000000f00 */
[----:B------:R-:W-:Y:S01]  /*70d0*/  IMAD.MOV.U32 R131, RZ, RZ, R115 ;  /* 0x000000ffff837224 */ /* 0x000fe200078e0073 */
[----:B------:R-:W2:Y:S01]  /*70e0*/  LDL R113, [R1+0x188] ;  /* 0x0001880001717983 */ /* 0x000ea20000100800 */
[----:B------:R-:W-:Y:S01]  /*70f0*/  IMAD.MOV.U32 R130, RZ, RZ, R114 ;  /* 0x000000ffff827224 */ /* 0x000fe200078e0072 */
[----:B------:R-:W-:Y:S01]  /*7100*/  MOV R114, R0 ;  /* 0x0000000000727202 */ /* 0x000fe20000000f00 */
[----:B------:R-:W-:Y:S01]  /*7110*/  IMAD.MOV.U32 R128, RZ, RZ, R112 ;  /* 0x000000ffff807224 */ /* 0x000fe200078e0070 */
[----:B------:R-:W2:Y:S01]  /*7120*/  LDL R0, [R1+0xe4] ;  /* 0x0000e40001007983 */ /* 0x000ea20000100800 */
[----:B------:R-:W-:Y:S01]  /*7130*/  IMAD.MOV.U32 R115, RZ, RZ, R13 ;  /* 0x000000ffff737224 */ /* 0x000fe200078e000d */
[----:B---3--:R-:W3:Y:S02]  /*7140*/  LDC.64 R4, c[0x0][0x3d0] ;  /* 0x0000f400ff047b82 */ /* 0x008ee40000000a00 */
[----:B------:R-:W3:Y:S04]  /*7150*/  LDL R112, [R1+0x18c] ;  /* 0x00018c0001707983 */ /* 0x000ee80000100800 */
[----:B------:R-:W3:Y:S04]  /*7160*/  LDL R13, [R1+0xe0] ;  /* 0x0000e000010d7983 */ /* 0x000ee80000100800 */
[----:B----4-:R4:W-:Y:S04]  /*7170*/  @P3 STL.64 [R1+0x1c0], R140 ;  /* 0x0001c08c01003387 */ /* 0x0109e80000100a00 */
[----:B------:R1:W-:Y:S01]  /*7180*/  @P3 STL.64 [R1+0x1c8], R142 ;  /* 0x0001c88e01003387 */ /* 0x0003e20000100a00 */
[----:B----4-:R-:W-:-:S02]  /*7190*/  IMAD.MOV.U32 R140, RZ, RZ, R139 ;  /* 0x000000ffff8c7224 */ /* 0x010fc400078e008b */
[----:B------:R-:W-:Y:S01]  /*71a0*/  IMAD.MOV.U32 R141, RZ, RZ, R138 ;  /* 0x000000ffff8d7224 */ /* 0x000fe200078e008a */
[----:B-1----:R-:W-:Y:S01]  /*71b0*/  MOV R142, R137 ;  /* 0x00000089008e7202 */ /* 0x002fe20000000f00 */
        /* <DEDUP_REMOVED lines=13> */
[----:B------:R-:W-:-:S02]  /*7290*/  IMAD.MOV.U32 R130, RZ, RZ, R114 ;  /* 0x000000ffff827224 */ /* 0x000fc400078e0072 */
[----:B---3--:R-:W-:Y:S01]  /*72a0*/  IMAD.MOV.U32 R128, RZ, RZ, R112 ;  /* 0x000000ffff807224 */ /* 0x008fe200078e0070 */
[----:B------:R-:W3:Y:S04]  /*72b0*/  LDL R114, [R1+0x124] ;  /* 0x0001240001727983 */ /* 0x000ee80000100800 */
[----:B------:R-:W2:Y:S04]  /*72c0*/  LDL R112, [R1+0x12c] ;  /* 0x00012c0001707983 */ /* 0x000ea80000100800 */
[----:B------:R-:W3:Y:S04]  /*72d0*/  LDL R115, [R1+0x120] ;  /* 0x0001200001737983 */ /* 0x000ee80000100800 */
[----:B----4-:R1:W-:Y:S04]  /*72e0*/  @P3 STL.64 [R1+0x1b0], R140 ;  /* 0x0001b08c01003387 */ /* 0x0103e80000100a00 */
[----:B------:R4:W-:Y:S01]  /*72f0*/  @P3 STL.64 [R1+0x1b8], R142 ;  /* 0x0001b88e01003387 */ /* 0x0009e20000100a00 */
[----:B-1----:R-:W-:Y:S01]  /*7300*/  IMAD.MOV.U32 R140, RZ, RZ, R139 ;  /* 0x000000ffff8c7224 */ /* 0x002fe200078e008b */
[----:B------:R-:W-:Y:S01]  /*7310*/  MOV R141, R138 ;  /* 0x0000008a008d7202 */ /* 0x000fe20000000f00 */
[----:B----4-:R-:W-:-:S02]  /*7320*/  IMAD.MOV.U32 R142, RZ, RZ, R137 ;  /* 0x000000ffff8e7224 */ /* 0x010fc400078e0089 */
[----:B------:R-:W-:-:S06]  /*7330*/  IMAD.MOV.U32 R143, RZ, RZ, R136 ;  /* 0x000000ffff8f7224 */ /* 0x000fcc00078e0088 */
[----:B------:R1:W4:Y:S01]  /*7340*/  @P3 LDG.E.128 R140, desc[UR6][R14.64+0x10] ;  /* 0x000010060e8c3981 */ /* 0x000322000c1e1d00 */
        /* <DEDUP_REMOVED lines=12> */
[----:B------:R-:W-:Y:S01]  /*7410*/  IMAD.MOV.U32 R129, RZ, RZ, R125 ;  /* 0x000000ffff817224 */ /* 0x000fe200078e007d */
[----:B------:R-:W2:Y:S01]  /*7420*/  LDL R123, [R1+0x150] ;  /* 0x00015000017b7983 */ /* 0x000ea20000100800 */
[----:B------:R-:W-:Y:S01]  /*7430*/  IMAD.MOV.U32 R128, RZ, RZ, R124 ;  /* 0x000000ffff807224 */ /* 0x000fe200078e007c */
[----:B------:R-:W-:Y:S01]  /*7440*/  MOV R124, R120 ;  /* 0x00000078007c7202 */ /* 0x000fe20000000f00 */
[----:B------:R-:W-:Y:S01]  /*7450*/  IMAD.MOV.U32 R126, RZ, RZ, R122 ;  /* 0x000000ffff7e7224 */ /* 0x000fe200078e007a */
[----:B------:R-:W3:Y:S01]  /*7460*/  LDL R120, [R1+0x15c] ;  /* 0x00015c0001787983 */ /* 0x000ee20000100800 */
[----:B------:R-:W-:-:S03]  /*7470*/  IMAD.MOV.U32 R125, RZ, RZ, R121 ;  /* 0x000000ffff7d7224 */ /* 0x000fc600078e0079 */
[----:B------:R-:W2:Y:S04]  /*7480*/  LDL R122, [R1+0x154] ;  /* 0x00015400017a7983 */ /* 0x000ea80000100800 */
[----:B------:R-:W3:Y:S01]  /*7490*/  LDL R121, [R1+0x158] ;  /* 0x0001580001797983 */ /* 0x000ee20000100800 */
[----:B------:R-:W-:-:S03]  /*74a0*/  @P0 IMAD.WIDE.U32 R16, R3, 0x20, R16 ;  /* 0x0000002003100825 */ /* 0x000fc600078e0010 */
[----:B----4-:R4:W-:Y:S04]  /*74b0*/  @P3 STL.64 [R1+0x1a0], R140 ;  /* 0x0001a08c01003387 */ /* 0x0109e80000100a00 */
[----:B------:R0:W-:Y:S01]  /*74c0*/  @P3 STL.64 [R1+0x1a8], R142 ;  /* 0x0001a88e01003387 */ /* 0x0001e20000100a00 */
[----:B----4-:R-:W-:Y:S02]  /*74d0*/  IMAD.MOV.U32 R140, RZ, RZ, R139 ;  /* 0x000000ffff8c7224 */ /* 0x010fe400078e008b */
[----:B------:R-:W-:Y:S01]  /*74e0*/  IMAD.MOV.U32 R141, RZ, RZ, R138 ;  /* 0x000000ffff8d7224 */ /* 0x000fe200078e008a */
[----:B0-----:R-:W-:Y:S01]  /*74f0*/  MOV R142, R137 ;  /* 0x00000089008e7202 */ /* 0x001fe20000000f00 */
        /* <DEDUP_REMOVED lines=16> */
[----:B------:R-:W-:Y:S02]  /*7600*/  IMAD.MOV.U32 R127, RZ, RZ, R123 ;  /* 0x000000ffff7f7224 */ /* 0x000fe400078e007b */
[----:B---3--:R-:W-:Y:S01]  /*7610*/  IMAD.MOV.U32 R125, RZ, RZ, R121 ;  /* 0x000000ffff7d7224 */ /* 0x008fe200078e0079 */
[----:B------:R-:W3:Y:S01]  /*7620*/  LDL R123, [R1+0x140] ;  /* 0x00014000017b7983 */ /* 0x000ee20000100800 */
[----:B------:R-:W-:-:S03]  /*7630*/  IMAD.MOV.U32 R124, RZ, RZ, R120 ;  /* 0x000000ffff7c7224 */ /* 0x000fc600078e0078 */
[----:B------:R-:W3:Y:S04]  /*7640*/  LDL R121, [R1+0x148] ;  /* 0x0001480001797983 */ /* 0x000ee80000100800 */
[----:B------:R-:W3:Y:S04]  /*7650*/  LDL R120, [R1+0x14c] ;  /* 0x00014c0001787983 */ /* 0x000ee80000100800 */
[----:B----4-:R0:W-:Y:S04]  /*7660*/  @P0 STL.64 [R1+0x190], R140 ;  /* 0x0001908c01000387 */ /* 0x0101e80000100a00 */
[----:B------:R4:W-:Y:S01]  /*7670*/  @P0 STL.64 [R1+0x198], R142 ;  /* 0x0001988e01000387 */ /* 0x0009e20000100a00 */
[----:B0-----:R-:W-:-:S02]  /*7680*/  IMAD.MOV.U32 R140, RZ, RZ, R139 ;  /* 0x000000ffff8c7224 */ /* 0x001fc400078e008b */
        /* <DEDUP_REMOVED lines=15> */
[----:B------:R-:W-:Y:S01]  /*7780*/  @P0 IMAD.WIDE.U32 R18, R3, 0x20, R18 ;  /* 0x0000002003120825 */ /* 0x000fe200078e0012 */
[----:B------:R-:W-:Y:S01]  /*7790*/  ISETP.GE.U32.AND P3, PT, R12, 0xa0, PT ;  /* 0x000000a00c00780c */ /* 0x000fe20003f66070 */
[----:B0-----:R-:W0:Y:S02]  /*77a0*/  LDC.64 R16, c[0x0][0x3d0] ;  /* 0x0000f400ff107b82 */ /* 0x001e240000000a00 */
[----:B------:R-:W-:Y:S01]  /*77b0*/  IMAD.MOV.U32 R130, RZ, RZ, R126 ;  /* 0x000000ffff827224 */ /* 0x000fe200078e007e */
[----:B--2---:R-:W-:Y:S01]  /*77c0*/  MOV R126, R122 ;  /* 0x0000007a007e7202 */ /* 0x004fe20000000f00 */
[----:B------:R-:W-:Y:S02]  /*77d0*/  IMAD.MOV.U32 R128, RZ, RZ, R124 ;  /* 0x000000ffff807224 */ /* 0x000fe400078e007c */
[----:B---3--:R-:W-:Y:S02]  /*77e0*/  IMAD.MOV.U32 R127, RZ, RZ, R123 ;  /* 0x000000ffff7f7224 */ /* 0x008fe400078e007b */
[----:B------:R-:W-:Y:S01]  /*77f0*/  IMAD.MOV.U32 R125, RZ, RZ, R121 ;  /* 0x000000ffff7d7224 */ /* 0x000fe200078e0079 */
[----:B------:R-:W-:Y:S01]  /*7800*/  MOV R121, R119 ;  /* 0x0000007700797202 */ /* 0x000fe20000000f00 */
[----:B------:R-:W-:Y:S01]  /*7810*/  IMAD.MOV.U32 R124, RZ, RZ, R120 ;  /* 0x000000ffff7c7224 */ /* 0x000fe200078e0078 */
[----:B------:R-:W-:Y:S01]  /*7820*/  MOV R120, R116 ;  /* 0x0000007400787202 */ /* 0x000fe20000000f00 */
[----:B------:R-:W-:Y:S01]  /*7830*/  IMAD.MOV.U32 R122, RZ, RZ, R118 ;  /* 0x000000ffff7a7224 */ /* 0x000fe200078e0076 */
[----:B------:R-:W2:Y:S01]  /*7840*/  LDL R119, [R1+0x3c] ;  /* 0x00003c0001777983 */ /* 0x000ea20000100800 */
[----:B------:R-:W-:-:S03]  /*7850*/  IMAD.MOV.U32 R123, RZ, RZ, R117 ;  /* 0x000000ffff7b7224 */ /* 0x000fc600078e0075 */
[----:B------:R-:W2:Y:S04]  /*7860*/  LDL R117, [R1+0x34] ;  /* 0x0000340001757983 */ /* 0x000ea80000100800 */
[----:B------:R-:W2:Y:S04]  /*7870*/  LDL R118, [R1+0x38] ;  /* 0x0000380001767983 */ /* 0x000ea80000100800 */
[----:B------:R-:W2:Y:S01]  /*7880*/  LDL R116, [R1+0x30] ;  /* 0x0000300001747983 */ /* 0x000ea20000100800 */
[----:B------:R-:W-:-:S03]  /*7890*/  @P0 IADD3 R3, PT, PT, R3, 0x20, RZ ;  /* 0x0000002003030810 */ /* 0x000fc60007ffe0ff */
[----:B------:R-:W5:Y:S04]  /*78a0*/  @P0 LD.E.128 R44, desc[UR6][R18.64] ;  /* 0x00000006122c0980 */ /* 0x000f68000c101d00 */
[----:B------:R3:W5:Y:S04]  /*78b0*/  @P0 LD.E.128 R40, desc[UR6][R18.64+0x10] ;  /* 0x0000100612280980 */ /* 0x000768000c101d00 */
[----:B----4-:R4:W-:Y:S01]  /*78c0*/  @P0 STL.64 [R1+0x180], R140 ;  /* 0x0001808c01000387 */ /* 0x0109e20000100a00 */
[----:B------:R-:W-:Y:S01]  /*78d0*/  @P1 IMAD.WIDE.U32 R56, R3, 0x20, R56 ;  /* 0x0000002003381825 */ /* 0x000fe200078e0038 */
[----:B---3--:R-:W3:Y:S02]  /*78e0*/  @P3 LDC.64 R18, c[0x0][0x438] ;  /* 0x00010e00ff123b82 */ /* 0x008ee40000000a00 */
        /* <DEDUP_REMOVED lines=16> */
[----:B------:R-:W2:Y:S01]  /*79f0*/  LDL R125, [R1+0x138] ;  /* 0x00013800017d7983 */ /* 0x000ea20000100800 */
[----:B------:R-:W-:-:S02]  /*7a00*/  IMAD.MOV.U32 R130, RZ, RZ, R126 ;  /* 0x000000ffff827224 */ /* 0x000fc400078e007e */
[----:B------:R-:W-:Y:S01]  /*7a10*/  IMAD.MOV.U32 R128, RZ, RZ, R124 ;  /* 0x000000ffff807224 */ /* 0x000fe200078e007c */
        /* <DEDUP_REMOVED lines=19> */
[----:B-1----:R-:W1:Y:S01]  /*7b50*/  LDC.64 R22, c[0x0][0x3d0] ;  /* 0x0000f400ff167b82 */ /* 0x002e620000000a00 */
[----:B---3--:R-:W-:Y:S01]  /*7b60*/  IMAD.MOV.U32 R131, RZ, RZ, R127 ;  /* 0x000000ffff837224 */ /* 0x008fe200078e007f */
        /* <DEDUP_REMOVED lines=9> */
[----:B------:R-:W3:Y:S04]  /*7c00*/  LDL R113, [R1+0xbc] ;  /* 0x0000bc0001717983 */ /* 0x000ee80000100800 */
[----:B----4-:R4:W-:Y:S04]  /*7c10*/  @P0 STL.64 [R1+0x160], R140 ;  /* 0x0001608c01000387 */ /* 0x0109e80000100a00 */
[----:B------:R0:W-:Y:S01]  /*7c20*/  @P0 STL.64 [R1+0x168], R142 ;  /* 0x0001688e01000387 */ /* 0x0001e20000100a00 */
[----:B----4-:R-:W-:-:S02]  /*7c30*/  IMAD.MOV.U32 R140, RZ, RZ, R139 ;  /* 0x000000ffff8c7224 */ /* 0x010fc400078e008b */
        /* <DEDUP_REMOVED lines=22> */
[----:B------:R-:W2:Y:S04]  /*7da0*/  LDL R113, [R1+0x118] ;  /* 0x0001180001717983 */ /* 0x000ea80000100800 */
[----:B------:R-:W3:Y:S04]  /*7db0*/  LDL R112, [R1+0x11c] ;  /* 0x00011c0001707983 */ /* 0x000ee80000100800 */
[----:B----4-:R0:W-:Y:S04]  /*7dc0*/  @P1 STL.64 [R1+0x150], R140 ;  /* 0x0001508c01001387 */ /* 0x0101e80000100a00 */
[----:B------:R4:W-:Y:S01]  /*7dd0*/  @P1 STL.64 [R1+0x158], R142 ;  /* 0x0001588e01001387 */ /* 0x0009e20000100a00 */
[----:B0-----:R-:W-:Y:S01]  /*7de0*/  MOV R140, R139 ;  /* 0x0000008b008c7202 */ /* 0x001fe20000000f00 */
[----:B------:R-:W-:-:S02]  /*7df0*/  IMAD.MOV.U32 R141, RZ, RZ, R138 ;  /* 0x000000ffff8d7224 */ /* 0x000fc400078e008a */
        /* <DEDUP_REMOVED lines=15> */
[----:B--2---:R-:W-:Y:S01]  /*7ef0*/  MOV R125, R113 ;  /* 0x00000071007d7202 */ /* 0x004fe20000000f00 */
[----:B---3--:R-:W-:Y:S01]  /*7f00*/  IMAD.MOV.U32 R127, RZ, RZ, R115 ;  /* 0x000000ffff7f7224 */ /* 0x008fe200078e0073 */
[----:B------:R-:W2:Y:S01]  /*7f10*/  LDL R113, [R1+0x108] ;  /* 0x0001080001717983 */ /* 0x000ea20000100800 */
[----:B------:R-:W-:Y:S02]  /*7f20*/  IMAD.MOV.U32 R126, RZ, RZ, R114 ;  /* 0x000000ffff7e7224 */ /* 0x000fe400078e0072 */
[----:B------:R-:W-:Y:S01]  /*7f30*/  IMAD.MOV.U32 R124, RZ, RZ, R112 ;  /* 0x000000ffff7c7224 */ /* 0x000fe200078e0070 */
        /* <DEDUP_REMOVED lines=8> */
[----:B----4-:R-:W-:Y:S02]  /*7fc0*/  IMAD.MOV.U32 R142, RZ, RZ, R137 ;  /* 0x000000ffff8e7224 */ /* 0x010fe400078e0089 */
[----:B------:R-:W-:-:S06]  /*7fd0*/  IMAD.MOV.U32 R143, RZ, RZ, R136 ;  /* 0x000000ffff8f7224 */ /* 0x000fcc00078e0088 */
[----:B------:R-:W4:Y:S01]  /*7fe0*/  @P1 LDG.E.128 R140, desc[UR6][R60.64] ;  /* 0x000000063c8c1981 */ /* 0x000f22000c1e1d00 */
        /* <DEDUP_REMOVED lines=10> */
[----:B---3--:R-:W-:-:S02]  /*8090*/  IMAD.MOV.U32 R127, RZ, RZ, R115 ;  /* 0x000000ffff7f7224 */ /* 0x008fc400078e0073 */
[----:B------:R-:W-:Y:S01]  /*80a0*/  IMAD.MOV.U32 R125, RZ, RZ, R113 ;  /* 0x000000ffff7d7224 */ /* 0x000fe200078e0071 */
[----:B------:R-:W2:Y:S01]  /*80b0*/  LDL R115, [R1+0x2c] ;  /* 0x00002c0001737983 */ /* 0x000ea20000100800 */
[----:B------:R-:W-:-:S03]  /*80c0*/  IMAD.MOV.U32 R124, RZ, RZ, R112 ;  /* 0x000000ffff7c7224 */ /* 0x000fc600078e0070 */
[----:B------:R-:W2:Y:S04]  /*80d0*/  LDL R112, [R1+0x20] ;  /* 0x0000200001707983 */ /* 0x000ea80000100800 */
[----:B------:R-:W2:Y:S04]  /*80e0*/  LDL R113, [R1+0x24] ;  /* 0x0000240001717983 */ /* 0x000ea80000100800 */
[----:B----4-:R0:W-:Y:S04]  /*80f0*/  @P1 STL.64 [R1+0x130], R140 ;  /* 0x0001308c01001387 */ /* 0x0101e80000100a00 */
[----:B------:R3:W-:Y:S01]  /*8100*/  @P1 STL.64 [R1+0x138], R142 ;  /* 0x0001388e01001387 */ /* 0x0007e20000100a00 */
[----:B0-----:R-:W-:-:S02]  /*8110*/  IMAD.MOV.U32 R140, RZ, RZ, R139 ;  /* 0x000000ffff8c7224 */ /* 0x001fc400078e008b */
[----:B------:R-:W-:Y:S01]  /*8120*/  IMAD.MOV.U32 R141, RZ, RZ, R138 ;  /* 0x000000ffff8d7224 */ /* 0x000fe200078e008a */
[----:B---3--:R-:W-:Y:S01]  /*8130*/  MOV R142, R137 ;  /* 0x00000089008e7202 */ /* 0x008fe20000000f00 */
[----:B------:R-:W-:-:S06]  /*8140*/  IMAD.MOV.U32 R143, RZ, RZ, R136 ;  /* 0x000000ffff8f7224 */ /* 0x000fcc00078e0088 */
[----:B------:R-:W3:Y:S01]  /*8150*/  @P1 LDG.E.128 R140, desc[UR6][R60.64+0x10] ;  /* 0x000010063c8c1981 */ /* 0x000ee2000c1e1d00 */
[C---:B------:R-:W-:Y:S01]  /*8160*/  @P1 IMAD.WIDE.U32 R58, R3.reuse, 0x20, R58 ;  /* 0x00000020033a1825 */ /* 0x040fe200078e003a */
[----:B------:R-:W-:Y:S02]  /*8170*/  MOV R138, R134 ;  /* 0x00000086008a7202 */ /* 0x000fe40000000f00 */
[----:B------:R-:W-:Y:S01]  /*8180*/  @P1 IADD3 R3, PT, PT, R3, 0x20, RZ ;  /* 0x0000002003031810 */ /* 0x000fe20007ffe0ff */
        /* <DEDUP_REMOVED lines=8> */
[----:B------:R-:W-:-:S03]  /*8210*/  IMAD.MOV.U32 R133, RZ, RZ, R125 ;  /* 0x000000ffff857224 */ /* 0x000fc600078e007d */
[----:B------:R-:W4:Y:S04]  /*8220*/  LDL R125, [R1+0x54] ;  /* 0x00005400017d7983 */ /* 0x000f280000100800 */
[----:B------:R-:W4:Y:S01]  /*8230*/  LDL R126, [R1+0x58] ;  /* 0x00005800017e7983 */ /* 0x000f220000100800 */
[C---:B------:R-:W-:Y:S01]  /*8240*/  @P2 IMAD.WIDE.U32 R4, R3.reuse, 0x20, R4 ;  /* 0x0000002003042825 */ /* 0x040fe200078e0004 */
[----:B------:R-:W-:Y:S02]  /*8250*/  ISETP.GE.U32.AND P0, PT, R12, 0xc0, PT ;  /* 0x000000c00c00780c */ /* 0x000fe40003f06070 */
[----:B------:R-:W5:Y:S01]  /*8260*/  @P1 LD.E.128 R36, desc[UR6][R58.64] ;  /* 0x000000063a241980 */ /* 0x000f62000c101d00 */
[----:B------:R-:W-:-:S03]  /*8270*/  @P2 IMAD.WIDE.U32 R8, R3, 0x20, R8 ;  /* 0x0000002003082825 */ /* 0x000fc600078e0008 */
[----:B------:R0:W5:Y:S01]  /*8280*/  @P1 LD.E.128 R32, desc[UR6][R58.64+0x10] ;  /* 0x000010063a201980 */ /* 0x000162000c101d00 */
[----:B------:R-:W-:-:S03]  /*8290*/  @P2 IMAD.WIDE.U32 R14, R3, 0x20, R14 ;  /* 0x00000020030e2825 */ /* 0x000fc600078e000e */
[----:B---3--:R3:W-:Y:S03]  /*82a0*/  @P1 STL.64 [R1+0x120], R140 ;  /* 0x0001208c01001387 */ /* 0x0087e60000100a00 */
[----:B------:R-:W2:Y:S01]  /*82b0*/  @P0 LDC.64 R56, c[0x0][0x438] ;  /* 0x00010e00ff380b82 */ /* 0x000ea20000000a00 */
[----:B------:R1:W-:Y:S04]  /*82c0*/  @P1 STL.64 [R1+0x128], R142 ;  /* 0x0001288e01001387 */ /* 0x0003e80000100a00 */
[----:B------:R-:W5:Y:S03]  /*82d0*/  @P2 LD.E.128 R28, desc[UR6][R8.64] ;  /* 0x00000006081c2980 */ /* 0x000f66000c101d00 */
[----:B0-----:R-:W0:Y:S01]  /*82e0*/  LDC.64 R58, c[0x0][0x3d0] ;  /* 0x0000f400ff3a7b82 */ /* 0x001e220000000a00 */
[----:B---3--:R-:W-:Y:S01]  /*82f0*/  IMAD.MOV.U32 R140, RZ, RZ, R139 ;  /* 0x000000ffff8c7224 */ /* 0x008fe200078e008b */
[----:B------:R3:W5:Y:S01]  /*8300*/  @P2 LD.E.128 R24, desc[UR6][R8.64+0x10] ;  /* 0x0000100608182980 */ /* 0x000762000c101d00 */
[----:B------:R-:W-:Y:S01]  /*8310*/  IMAD.MOV.U32 R141, RZ, RZ, R138 ;  /* 0x000000ffff8d7224 */ /* 0x000fe200078e008a */
[----:B-1----:R-:W-:Y:S01]  /*8320*/  MOV R142, R137 ;  /* 0x00000089008e7202 */ /* 0x002fe20000000f00 */
[----:B------:R-:W-:-:S06]  /*8330*/  IMAD.MOV.U32 R143, RZ, RZ, R136 ;  /* 0x000000ffff8f7224 */ /* 0x000fcc00078e0088 */
[----:B------:R-:W4:Y:S01]  /*8340*/  @P2 LDG.E.128 R140, desc[UR6][R4.64] ;  /* 0x00000006048c2981 */ /* 0x000f22000c1e1d00 */
[----:B------:R-:W-:Y:S02]  /*8350*/  IMAD.MOV.U32 R137, RZ, RZ, R133 ;  /* 0x000000ffff897224 */ /* 0x000fe400078e0085 */
[----:B------:R-:W-:Y:S01]  /*8360*/  IMAD.MOV.U32 R136, RZ, RZ, R132 ;  /* 0x000000ffff887224 */ /* 0x000fe200078e0084 */
[----:B------:R-:W3:Y:S04]  /*8370*/  LDL R133, [R1+0x88] ;  /* 0x0000880001857983 */ /* 0x000ee80000100800 */
[----:B------:R-:W2:Y:S01]  /*8380*/  LDL R132, [R1+0x8c] ;  /* 0x00008c0001847983 */ /* 0x000ea20000100800 */
[----:B------:R-:W-:Y:S01]  /*8390*/  IMAD.MOV.U32 R139, RZ, RZ, R135 ;  /* 0x000000ffff8b7224 */ /* 0x000fe200078e0087 */
[----:B------:R-:W-:-:S02]  /*83a0*/  MOV R138, R134 ;  /* 0x00000086008a7202 */ /* 0x000fc40000000f00 */
[----:B------:R-:W3:Y:S04]  /*83b0*/  LDL R135, [R1+0x80] ;  /* 0x0000800001877983 */ /* 0x000ee80000100800 */
[----:B------:R-:W3:Y:S04]  /*83c0*/  LDL R134, [R1+0x84] ;  /* 0x0000840001867983 */ /* 0x000ee80000100800 */
[----:B----4-:R1:W-:Y:S04]  /*83d0*/  @P2 STL.64 [R1+0x110], R140 ;  /* 0x0001108c01002387 */ /* 0x0103e80000100a00 */
[----:B------:R4:W-:Y:S04]  /*83e0*/  @P2 STL.64 [R1+0x118], R142 ;  /* 0x0001188e01002387 */ /* 0x0009e80000100a00 */
[----:B------:R-:W3:Y:S01]  /*83f0*/  LDL R166, [R1+0xf8] ;  /* 0x0000f80001a67983 */ /* 0x000ee20000100800 */
[----:B-1----:R-:W-:Y:S01]  /*8400*/  MOV R140, R139 ;  /* 0x0000008b008c7202 */ /* 0x002fe20000000f00 */
[----:B------:R-:W-:-:S02]  /*8410*/  IMAD.MOV.U32 R141, RZ, RZ, R138 ;  /* 0x000000ffff8d7224 */ /* 0x000fc400078e008a */
[----:B----4-:R-:W-:Y:S01]  /*8420*/  IMAD.MOV.U32 R142, RZ, RZ, R137 ;  /* 0x000000ffff8e7224 */ /* 0x010fe200078e0089 */
[----:B------:R-:W-:Y:S01]  /*8430*/  MOV R143, R136 ;  /* 0x00000088008f7202 */ /* 0x000fe20000000f00 */
[----:B--2---:R-:W-:Y:S01]  /*8440*/  IMAD.MOV.U32 R139, RZ, RZ, R132 ;  /* 0x000000ffff8b7224 */ /* 0x004fe200078e0084 */
[----:B---3--:R-:W-:Y:S01]  /*8450*/  MOV R138, R133 ;  /* 0x00000085008a7202 */ /* 0x008fe20000000f00 */
[----:B------:R-:W-:Y:S02]  /*8460*/  IMAD.MOV.U32 R133, RZ, RZ, R129 ;  /* 0x000000ffff857224 */ /* 0x000fe400078e0081 */
[----:B------:R-:W-:Y:S01]  /*8470*/  IMAD.MOV.U32 R132, RZ, RZ, R128 ;  /* 0x000000ffff847224 */ /* 0x000fe200078e0080 */
[----:B------:R-:W2:Y:S04]  /*8480*/  @P2 LDG.E.128 R140, desc[UR6][R4.64+0x10] ;  /* 0x00001006048c2981 */ /* 0x000ea8000c1e1d00 */
[----:B------:R-:W3:Y:S04]  /*8490*/  LDL R129, [R1+0xe8] ;  /* 0x0000e80001817983 */ /* 0x000ee80000100800 */
[----:B------:R-:W4:Y:S01]  /*84a0*/  LDL R128, [R1+0xec] ;  /* 0x0000ec0001807983 */ /* 0x000f220000100800 */
[----:B------:R-:W-:-:S02]  /*84b0*/  IMAD.MOV.U32 R136, RZ, RZ, R135 ;  /* 0x000000ffff887224 */ /* 0x000fc400078e0087 */
[----:B------:R-:W-:Y:S01]  /*84c0*/  IMAD.MOV.U32 R137, RZ, RZ, R134 ;  /* 0x000000ffff897224 */ /* 0x000fe200078e0086 */
[----:B------:R-:W-:Y:S01]  /*84d0*/  MOV R134, R130 ;  /* 0x0000008200867202 */ /* 0x000fe20000000f00 */
[----:B------:R-:W-:Y:S01]  /*84e0*/  IMAD.MOV.U32 R135, RZ, RZ, R131 ;  /* 0x000000ffff877224 */ /* 0x000fe200078e0083 */
[----:B------:R-:W-:Y:S01]  /*84f0*/  MOV R131, R13 ;  /* 0x0000000d00837202 */ /* 0x000fe20000000f00 */
[----:B------:R-:W-:Y:S01]  /*8500*/  IMAD.MOV.U32 R130, RZ, RZ, R0 ;  /* 0x000000ffff827224 */ /* 0x000fe200078e0000 */
[----:B------:R-:W4:Y:S04]  /*8510*/  LDL R13, [R1+0xf0] ;  /* 0x0000f000010d7983 */ /* 0x000f280000100800 */
[----:B------:R-:W4:Y:S01]  /*8520*/  LDL R0, [R1+0xf4] ;  /* 0x0000f40001007983 */ /* 0x000f220000100800 */
[----:B------:R-:W-:Y:S01]  /*8530*/  MOV R160, R131 ;  /* 0x0000008300a07202 */ /* 0x000fe20000000f00 */
[----:B------:R-:W-:Y:S01]  /*8540*/  IMAD.MOV.U32 R161, RZ, RZ, R130 ;  /* 0x000000ffffa17224 */ /* 0x000fe200078e0082 */
[----:B------:R-:W-:Y:S01]  /*8550*/  MOV R149, R134 ;  /* 0x0000008600957202 */ /* 0x000fe20000000f00 */
[----:B------:R-:W-:-:S02]  /*8560*/  IMAD.MOV.U32 R148, RZ, RZ, R135 ;  /* 0x000000ffff947224 */ /* 0x000fc400078e0087 */
[----:B------:R-:W-:Y:S02]  /*8570*/  IMAD.MOV.U32 R150, RZ, RZ, R133 ;  /* 0x000000ffff967224 */ /* 0x000fe400078e0085 */
[----:B------:R-:W-:Y:S01]  /*8580*/  IMAD.MOV.U32 R151, RZ, RZ, R132 ;  /* 0x000000ffff977224 */ /* 0x000fe200078e0084 */
[----:B--2---:R1:W-:Y:S01]  /*8590*/  @P2 STL.64 [R1+0x100], R140 ;  /* 0x0001008c01002387 */ /* 0x0043e20000100a00 */
[----:B---3--:R-:W-:-:S03]  /*85a0*/  IMAD.MOV.U32 R162, RZ, RZ, R129 ;  /* 0x000000ffffa27224 */ /* 0x008fc600078e0081 */
[----:B------:R2:W-:Y:S01]  /*85b0*/  @P2 STL.64 [R1+0x108], R142 ;  /* 0x0001088e01002387 */ /* 0x0005e20000100a00 */
[----:B----4-:R-:W-:-:S03]  /*85c0*/  MOV R163, R128 ;  /* 0x0000008000a37202 */ /* 0x010fc60000000f00 */
[----:B------:R-:W3:Y:S04]  /*85d0*/  LDL R129, [R1+0x64] ;  /* 0x0000640001817983 */ /* 0x000ee80000100800 */
[----:B------:R-:W3:Y:S04]  /*85e0*/  LDL R128, [R1+0x60] ;  /* 0x0000600001807983 */ /* 0x000ee80000100800 */
[----:B------:R-:W3:Y:S04]  /*85f0*/  LDL R130, [R1+0x68] ;  /* 0x0000680001827983 */ /* 0x000ee80000100800 */
[----:B------:R-:W3:Y:S04]  /*8600*/  LDL R131, [R1+0x6c] ;  /* 0x00006c0001837983 */ /* 0x000ee80000100800 */
[----:B------:R-:W4:Y:S04]  /*8610*/  LDL R167, [R1+0xfc] ;  /* 0x0000fc0001a77983 */ /* 0x000f280000100800 */
[----:B------:R-:W4:Y:S04]  /*8620*/  LDL R132, [R1+0x70] ;  /* 0x0000700001847983 */ /* 0x000f280000100800 */
[----:B------:R-:W4:Y:S04]  /*8630*/  LDL R133, [R1+0x74] ;  /* 0x0000740001857983 */ /* 0x000f280000100800 */
[----:B------:R-:W4:Y:S04]  /*8640*/  LDL R134, [R1+0x78] ;  /* 0x0000780001867983 */ /* 0x000f280000100800 */
[----:B------:R-:W4:Y:S04]  /*8650*/  LDL R135, [R1+0x7c] ;  /* 0x00007c0001877983 */ /* 0x000f280000100800 */
[----:B-1----:R-:W4:Y:S04]  /*8660*/  LDL R140, [R1+0x90] ;  /* 0x00009000018c7983 */ /* 0x002f280000100800 */
[----:B------:R-:W4:Y:S04]  /*8670*/  LDL R141, [R1+0x94] ;  /* 0x00009400018d7983 */ /* 0x000f280000100800 */
[----:B--2---:R-:W2:Y:S04]  /*8680*/  LDL R142, [R1+0x98] ;  /* 0x00009800018e7983 */ /* 0x004ea80000100800 */
[----:B------:R-:W2:Y:S04]  /*8690*/  LDL R143, [R1+0x9c] ;  /* 0x00009c00018f7983 */ /* 0x000ea80000100800 */
        /* <DEDUP_REMOVED lines=11> */
[----:B------:R-:W2:Y:S01]  /*8750*/  LDL R147, [R1+0xac] ;  /* 0x0000ac0001937983 */ /* 0x000ea20000100800 */
[----:B------:R-:W-:Y:S01]  /*8760*/  @P2 IADD3 R3, PT, PT, R3, 0x20, RZ ;  /* 0x0000002003032810 */ /* 0x000fe20007ffe0ff */
[----:B------:R-:W-:-:S02]  /*8770*/  IMAD.MOV.U32 R164, RZ, RZ, R13 ;  /* 0x000000ffffa47224 */ /* 0x000fc400078e000d */
[----:B------:R-:W-:Y:S01]  /*8780*/  IMAD.MOV.U32 R165, RZ, RZ, R0 ;  /* 0x000000ffffa57224 */ /* 0x000fe200078e0000 */
[----:B------:R-:W-:Y:S01]  /*8790*/  ISETP.GE.U32.AND P1, PT, R12, 0xe0, PT ;  /* 0x000000e00c00780c */ /* 0x000fe20003f26070 */
[C---:B------:R-:W-:Y:S01]  /*87a0*/  @P3 IMAD.WIDE.U32 R16, R3.reuse, 0x20, R16 ;  /* 0x0000002003103825 */ /* 0x040fe200078e0010 */
[----:B------:R-:W2:Y:S03]  /*87b0*/  @P2 LDG.E.128 R160, desc[UR6][R14.64+0x10] ;  /* 0x000010060ea02981 */ /* 0x000ea6000c1e1d00 */
[----:B------:R-:W-:-:S04]  /*87c0*/  @P3 IMAD.WIDE.U32 R18, R3, 0x20, R18 ;  /* 0x0000002003123825 */ /* 0x000fc800078e0012 */
[C---:B------:R-:W-:Y:S01]  /*87d0*/  @P3 IMAD.WIDE.U32 R62, R3.reuse, 0x20, R62 ;  /* 0x00000020033e3825 */ /* 0x040fe200078e003e */
[----:B------:R-:W5:Y:S03]  /*87e0*/  @P3 LD.E.128 R192, desc[UR6][R18.64] ;  /* 0x0000000612c03980 */ /* 0x000f66000c101d00 */
[----:B------:R-:W-:Y:S01]  /*87f0*/  @P3 VIADD R3, R3, 0x20 ;  /* 0x0000002003033836 */ /* 0x000fe20000000000 */
[----:B------:R-:W2:Y:S01]  /*8800*/  @P3 LDG.E.128 R148, desc[UR6][R62.64] ;  /* 0x000000063e943981 */ /* 0x000ea2000c1e1d00 */
[----:B------:R-:W1:Y:S02]  /*8810*/  @P1 LDC.64 R60, c[0x0][0x438] ;  /* 0x00010e00ff3c1b82 */ /* 0x000e640000000a00 */
[C---:B------:R-:W-:Y:S01]  /*8820*/  @P0 IMAD.WIDE.U32 R64, R3.reuse, 0x20, R64 ;  /* 0x0000002003400825 */ /* 0x040fe200078e0040 */
[----:B------:R-:W5:Y:S03]  /*8830*/  @P3 LD.E.128 R196, desc[UR6][R18.64+0x10] ;  /* 0x0000100612c43980 */ /* 0x000f66000c101d00 */
[----:B------:R-:W-:-:S05]  /*8840*/  @P0 IMAD.WIDE.U32 R22, R3, 0x20, R22 ;  /* 0x0000002003160825 */ /* 0x000fca00078e0016 */
[----:B------:R-:W2:Y:S01]  /*8850*/  @P0 LDG.E.128 R136, desc[UR6][R22.64+0x10] ;  /* 0x0000100616880981 */ /* 0x000ea2000c1e1d00 */
[----:B------:R-:W-:-:S04]  /*8860*/  @P0 IMAD.WIDE.U32 R56, R3, 0x20, R56 ;  /* 0x0000002003380825 */ /* 0x000fc800078e0038 */
[----:B------:R-:W-:Y:S01]  /*8870*/  @P0 VIADD R3, R3, 0x20 ;  /* 0x0000002003030836 */ /* 0x000fe20000000000 */
[----:B------:R-:W5:Y:S03]  /*8880*/  @P0 LD.E.128 R204, desc[UR6][R56.64] ;  /* 0x0000000638cc0980 */ /* 0x000f66000c101d00 */
[C---:B0-----:R-:W-:Y:S01]  /*8890*/  @P1 IMAD.WIDE.U32 R4, R3.reuse, 0x20, R58 ;  /* 0x0000002003041825 */ /* 0x041fe200078e003a */
[----:B------:R-:W5:Y:S04]  /*88a0*/  @P0 LD.E.128 R208, desc[UR6][R56.64+0x10] ;  /* 0x0000100638d00980 */ /* 0x000f68000c101d00 */
[----:B------:R-:W2:Y:S04]  /*88b0*/  @P1 LDG.E.128 R124, desc[UR6][R4.64] ;  /* 0x00000006047c1981 */ /* 0x000ea8000c1e1d00 */
[----:B------:R-:W2:Y:S01]  /*88c0*/  @P1 LDG.E.128 R120, desc[UR6][R4.64+0x10] ;  /* 0x0000100604781981 */ /* 0x000ea2000c1e1d00 */
[----:B-1----:R-:W-:-:S05]  /*88d0*/  @P1 IMAD.WIDE.U32 R8, R3, 0x20, R60 ;  /* 0x0000002003081825 */ /* 0x002fca00078e003c */
[----:B------:R-:W5:Y:S04]  /*88e0*/  @P1 LD.E.128 R212, desc[UR6][R8.64] ;  /* 0x0000000608d41980 */ /* 0x000f68000c101d00 */
[----:B------:R-:W5:Y:S04]  /*88f0*/  @P1 LD.E.128 R216, desc[UR6][R8.64+0x10] ;  /* 0x0000100608d81980 */ /* 0x000f68000c101d00 */
[----:B---3--:R-:W3:Y:S04]  /*8900*/  @P0 LDG.E.128 R128, desc[UR6][R64.64+0x10] ;  /* 0x0000100640800981 */ /* 0x008ee8000c1e1d00 */
[----:B----4-:R0:W4:Y:S04]  /*8910*/  @P2 LDG.E.128 R164, desc[UR6][R14.64] ;  /* 0x000000060ea42981 */ /* 0x010128000c1e1d00 */
[----:B------:R1:W4:Y:S01]  /*8920*/  @P0 LDG.E.128 R132, desc[UR6][R64.64] ;  /* 0x0000000640840981 */ /* 0x000322000c1e1d00 */
[----:B0-----:R-:W-:-:S05]  /*8930*/  @P1 IMAD.WIDE.U32 R14, R3, 0x20, R66 ;  /* 0x00000020030e1825 */ /* 0x001fca00078e0042 */
[----:B------:R-:W4:Y:S04]  /*8940*/  @P1 LDG.E.128 R116, desc[UR6][R14.64] ;  /* 0x000000060e741981 */ /* 0x000f28000c1e1d00 */
[----:B------:R-:W4:Y:S04]  /*8950*/  @P1 LDG.E.128 R112, desc[UR6][R14.64+0x10] ;  /* 0x000010060e701981 */ /* 0x000f28000c1e1d00 */
[----:B--2---:R-:W2:Y:S04]  /*8960*/  @P0 LDG.E.128 R140, desc[UR6][R22.64] ;  /* 0x00000006168c0981 */ /* 0x004ea8000c1e1d00 */
[----:B------:R-:W2:Y:S04]  /*8970*/  @P3 LDG.E.128 R156, desc[UR6][R16.64] ;  /* 0x00000006109c3981 */ /* 0x000ea8000c1e1d00 */
[----:B------:R-:W2:Y:S04]  /*8980*/  @P3 LDG.E.128 R152, desc[UR6][R16.64+0x10] ;  /* 0x0000100610983981 */ /* 0x000ea8000c1e1d00 */
[----:B------:R0:W2:Y:S01]  /*8990*/  @P3 LDG.E.128 R144, desc[UR6][R62.64+0x10] ;  /* 0x000010063e903981 */ /* 0x0000a2000c1e1d00 */
        /* <DEDUP_REMOVED lines=61> */
[----:B------:R-:W2:Y:S01]  /*8d70*/  LDC.64 R8, c[0x0][0x438] ;  /* 0x00010e00ff087b82 */ /* 0x000ea20000000a00 */
[----:B0-----:R-:W-:-:S05]  /*8d80*/  IMAD.WIDE.U32 R4, R3, 0x20, R4 ;  /* 0x0000002003047825 */ /* 0x001fca00078e0004 */
[----:B------:R-:W3:Y:S01]  /*8d90*/  LDG.E.128 R76, desc[UR6][R4.64] ;  /* 0x00000006044c7981 */ /* 0x000ee2000c1e1d00 */
[----:B-1----:R-:W-:-:S03]  /*8da0*/  IMAD.WIDE.U32 R14, R3, 0x20, R14 ;  /* 0x00000020030e7825 */ /* 0x002fc600078e000e */
[----:B------:R-:W4:Y:S04]  /*8db0*/  LDG.E.128 R16, desc[UR6][R4.64+0x10] ;  /* 0x0000100604107981 */ /* 0x000f28000c1e1d00 */
        /* <DEDUP_REMOVED lines=39> */
[----:B-1----:R-:W-:-:S02]  /*9030*/  CS2R R76, SRZ ;  /* 0x00000000004c7805 */ /* 0x002fc4000001ff00 */
[----:B--2---:R-:W-:-:S07]  /*9040*/  CS2R R78, SRZ ;  /* 0x00000000004e7805 */ /* 0x004fce000001ff00 */
.L_x_17627:
[----:B------:R-:W-:Y:S05]  /*9050*/  BSYNC.RECONVERGENT B0 ;  /* 0x0000000000007941 */ /* 0x000fea0003800200 */
.L_x_17624:
        /* <DEDUP_REMOVED lines=9> */
[----:B------:R-:W-:Y:S01]  /*90f0*/  LOP3.LUT R6, R6, 0x3, RZ, 0xc0, !PT ;  /* 0x0000000306067812 */ /* 0x000fe200078ec0ff */
[----:B------:R-:W1:Y:S02]  /*9100*/  LDCU UR10, c[0x0][0x408] ;  /* 0x00008100ff0a77ac */ /* 0x000e640008000800 */
[----:B-----5:R-:W-:Y:S01]  /*9110*/  VIADD R13, R21, 0xbb67ae85 ;  /* 0xbb67ae85150d7836 */ /* 0x020fe20000000000 */
[----:B------:R-:W-:Y:S01]  /*9120*/  LOP3.LUT R0, R0, R21, RZ, 0x3c, !PT ;  /* 0x0000001500007212 */ /* 0x000fe200078e3cff */
[----:B------:R-:W-:Y:S01]  /*9130*/  IMAD.MOV.U32 R201, RZ, RZ, R4 ;  /* 0x000000ffffc97224 */ /* 0x000fe200078e0004 */
[----:B------:R-:W2:Y:S01]  /*9140*/  LDCU UR13, c[0x0][0x388] ;  /* 0x00007100ff0d77ac */ /* 0x000ea20008000800 */
[----:B------:R-:W3:Y:S01]  /*9150*/  LDCU.U8 UR11, c[0x0][0x410] ;  /* 0x00008200ff0b77ac */ /* 0x000ee20008000000 */
[----:B------:R-:W4:Y:S01]  /*9160*/  LDCU UR12, c[0x0][0x448] ;  /* 0x00008900ff0c77ac */ /* 0x000f220008000800 */
[----:B------:R-:W0:Y:S02]  /*9170*/  LDCU.64 UR8, c[0x0][0x3a0] ;  /* 0x00007400ff0877ac */ /* 0x000e240008000a00 */
[----:B0-----:R-:W-:Y:S01]  /*9180*/  IMAD R9, R3, UR5, R7 ;  /* 0x0000000503097c24 */ /* 0x001fe2000f8e0207 */
[----:B------:R-:W0:Y:S01]  /*9190*/  LDCU.64 UR4, c[0x0][0x398] ;  /* 0x00007300ff0477ac */ /* 0x000e220008000a00 */
[----:B------:R-:W-:-:S04]  /*91a0*/  IMAD.HI.U32 R3, R0, -0x326172a9, RZ ;  /* 0xcd9e8d5700037827 */ /* 0x000fc800078e00ff */
[----:B------:R-:W-:Y:S02]  /*91b0*/  IMAD R5, R9, -0x326172a9, RZ ;  /* 0xcd9e8d5709057824 */ /* 0x000fe400078e02ff */
[----:B------:R-:W-:Y:S02]  /*91c0*/  VIADD R7, R20, 0x9e3779b9 ;  /* 0x9e3779b914077836 */ /* 0x000fe40000000000 */
[----:B------:R-:W-:-:S03]  /*91d0*/  IMAD R0, R0, -0x326172a9, RZ ;  /* 0xcd9e8d5700007824 */ /* 0x000fc600078e02ff */
[----:B------:R-:W-:Y:S01]  /*91e0*/  LOP3.LUT R5, R7, R5, R3, 0x96, !PT ;  /* 0x0000000507057212 */ /* 0x000fe200078e9603 */
[----:B------:R-:W-:-:S04]  /*91f0*/  IMAD.HI.U32 R3, R9, -0x326172a9, RZ ;  /* 0xcd9e8d5709037827 */ /* 0x000fc800078e00ff */
[----:B------:R-:W-:Y:S01]  /*9200*/  IMAD R7, R11, -0x2daee0ad, RZ ;  /* 0xd2511f530b077824 */ /* 0x000fe200078e02ff */
[----:B------:R-:W-:-:S05]  /*9210*/  LOP3.LUT R3, R2, R3, R20, 0x96, !PT ;  /* 0x0000000302037212 */ /* 0x000fca00078e9614 */
[----:B------:R-:W-:-:S04]  /*9220*/  IMAD.HI.U32 R8, R3, -0x2daee0ad, RZ ;  /* 0xd2511f5303087827 */ /* 0x000fc800078e00ff */
[----:B------:R-:W-:Y:S01]  /*9230*/  IMAD R3, R3, -0x2daee0ad, RZ ;  /* 0xd2511f5303037824 */ /* 0x000fe200078e02ff */
        /* <DEDUP_REMOVED lines=49> */
[----:B------:R-:W-:-:S03]  /*9550*/  IADD3 R13, PT, PT, R20, -0xe443238, RZ ;  /* 0xf1bbcdc8140d7810 */ /* 0x000fc60007ffe0ff */
[----:B------:R-:W-:-:S04]  /*9560*/  IMAD.HI.U32 R8, R5, -0x326172a9, RZ ;  /* 0xcd9e8d5705087827 */ /* 0x000fc800078e00ff */
[----:B------:R-:W-:Y:S01]  /*9570*/  IMAD R5, R5, -0x326172a9, RZ ;  /* 0xcd9e8d5705057824 */ /* 0x000fe200078e02ff */
[----:B------:R-:W-:Y:S01]  /*9580*/  LOP3.LUT R3, R13, R3, R8, 0x96, !PT ;  /* 0x000000030d037212 */ /* 0x000fe200078e9608 */
[----:B------:R-:W-:-:S04]  /*9590*/  IMAD.HI.U32 R8, R7, -0x2daee0ad, RZ ;  /* 0xd2511f5307087827 */ /* 0x000fc800078e00ff */
[----:B------:R-:W-:Y:S02]  /*95a0*/  VIADD R13, R21, 0xdb3d7428 ;  /* 0xdb3d7428150d7836 */ /* 0x000fe40000000000 */
[----:B------:R-:W-:-:S03]  /*95b0*/  IMAD R7, R7, -0x2daee0ad, RZ ;  /* 0xd2511f5307077824 */ /* 0x000fc600078e02ff */
[----:B------:R-:W-:Y:S01]  /*95c0*/  LOP3.LUT R0, R13, R0, R8, 0x96, !PT ;  /* 0x000000000d007212 */ /* 0x000fe200078e9608 */
[----:B------:R-:W-:-:S04]  /*95d0*/  IMAD.HI.U32 R8, R3, -0x2daee0ad, RZ ;  /* 0xd2511f5303087827 */ /* 0x000fc800078e00ff */
[----:B------:R-:W-:Y:S02]  /*95e0*/  VIADD R13, R21, 0x96a522ad ;  /* 0x96a522ad150d7836 */ /* 0x000fe40000000000 */
[C---:B------:R-:W-:Y:S02]  /*95f0*/  IMAD R4, R0.reuse, -0x326172a9, RZ ;  /* 0xcd9e8d5700047824 */ /* 0x040fe400078e02ff */
[----:B------:R-:W-:Y:S01]  /*9600*/  IMAD R3, R3, -0x2daee0ad, RZ ;  /* 0xd2511f5303037824 */ /* 0x000fe200078e02ff */
[----:B------:R-:W-:Y:S01]  /*9610*/  LOP3.LUT R8, R13, R7, R8, 0x96, !PT ;  /* 0x000000070d087212 */ /* 0x000fe200078e9608 */
[----:B------:R-:W-:Y:S01]  /*9620*/  IMAD.HI.U32 R7, R0, -0x326172a9, RZ ;  /* 0xcd9e8d5700077827 */ /* 0x000fe200078e00ff */
[----:B------:R-:W-:-:S04]  /*9630*/  IADD3 R13, PT, PT, R20, -0x700cb87f, RZ ;  /* 0x8ff34781140d7810 */ /* 0x000fc80007ffe0ff */
[----:B------:R-:W-:Y:S01]  /*9640*/  LOP3.LUT R7, R13, R5, R7, 0x96, !PT ;  /* 0x000000050d077212 */ /* 0x000fe200078e9607 */
[----:B------:R-:W-:Y:S02]  /*9650*/  IMAD.MOV.U32 R5, RZ, RZ, R2 ;  /* 0x000000ffff057224 */ /* 0x000fe400078e0002 */
[----:B01234-:R-:W-:-:S07]  /*9660*/  HFMA2 R2, -RZ, RZ, 0, 0 ;  /* 0x00000000ff027431 */ /* 0x01ffce00000001ff */
.L_x_18645:
        /* <DEDUP_REMOVED lines=41> */
.L_x_17634:
        /* <DEDUP_REMOVED lines=13> */
.L_x_17636:
[----:B------:R-:W-:Y:S05]  /*99d0*/  BSYNC.RECONVERGENT B2 ;  /* 0x0000000000027941 */ /* 0x000fea0003800200 */
.L_x_17635:
[----:B------:R-:W-:Y:S01]  /*99e0*/  LOP3.LUT R6, R2, R127, R21, 0x96, !PT ;  /* 0x0000007f02067212 */ /* 0x000fe200078e9615 */
[----:B------:R-:W-:Y:S01]  /*99f0*/  IMAD.WIDE.U32 R124, R9, -0x326172a9, RZ ;  /* 0xcd9e8d57097c7825 */ /* 0x000fe200078e00ff */
[----:B------:R-:W-:-:S03]  /*9a00*/  IADD3 R8, PT, PT, R20, -0x61c88647, RZ ;  /* 0x9e3779b914087810 */ /* 0x000fc60007ffe0ff */
[----:B------:R-:W-:Y:S01]  /*9a10*/  IMAD.WIDE.U32 R6, R6, -0x326172a9, RZ ;  /* 0xcd9e8d5706067825 */ /* 0x000fe200078e00ff */
[----:B------:R-:W-:-:S04]  /*9a20*/  LOP3.LUT R4, R5, R125, R20, 0x96, !PT ;  /* 0x0000007d05047212 */ /* 0x000fc800078e9614 */
[----:B------:R-:W-:Y:S01]  /*9a30*/  LOP3.LUT R7, R8, R124, R7, 0x96, !PT ;  /* 0x0000007c08077212 */ /* 0x000fe200078e9607 */
[----:B------:R-:W-:-:S04]  /*9a40*/  IMAD.WIDE.U32 R124, R4, -0x2daee0ad, RZ ;  /* 0xd2511f53047c7825 */ /* 0x000fc800078e00ff */
[----:B------:R-:W-:Y:S02]  /*9a50*/  VIADD R4, R21, 0xbb67ae85 ;  /* 0xbb67ae8515047836 */ /* 0x000fe40000000000 */
        /* <DEDUP_REMOVED lines=47> */
[----:B------:R-:W-:Y:S02]  /*9d50*/  VIADD R4, R21, 0x96a522ad ;  /* 0x96a522ad15047836 */ /* 0x000fe40000000000 */
[----:B------:R-:W-:Y:S02]  /*9d60*/  IMAD.MOV.U32 R23, RZ, RZ, R124 ;  /* 0x000000ffff177224 */ /* 0x000fe400078e007c */
[----:B------:R-:W-:Y:S01]  /*9d70*/  HFMA2 R124, -RZ, RZ, 0, 0 ;  /* 0x00000000ff7c7431 */ /* 0x000fe200000001ff */
[----:B------:R-:W-:Y:S01]  /*9d80*/  LOP3.LUT R8, R4, R126, R125, 0x96, !PT ;  /* 0x0000007e04087212 */ /* 0x000fe200078e967d */
[----:B------:R-:W-:Y:S01]  /*9d90*/  IMAD.MOV.U32 R125, RZ, RZ, R3 ;  /* 0x000000ffff7d7224 */ /* 0x000fe200078e0003 */
[----:B------:R-:W-:-:S07]  /*9da0*/  MOV R4, R6 ;  /* 0x0000000600047202 */ /* 0x000fce0000000f00 */
.L_x_17633:
[----:B------:R-:W-:Y:S05]  /*9db0*/  BSYNC.RECONVERGENT B1 ;  /* 0x0000000000017941 */ /* 0x000fea0003800200 */
.L_x_17632:
[----:B------:R-:W0:Y:S01]  /*9dc0*/  LDC R200, c[0x0][0x404] ;  /* 0x00010100ffc87b82 */ /* 0x000e220000000800 */
[----:B------:R-:W-:Y:S01]  /*9dd0*/  I2FP.F32.U32 R3, R125 ;  /* 0x0000007d00037245 */ /* 0x000fe20000201000 */
[----:B------:R-:W-:Y:S01]  /*9de0*/  IMAD.MOV.U32 R202, RZ, RZ, 0x2f800000 ;  /* 0x2f800000ffca7424 */ /* 0x000fe200078e00ff */
[----:B------:R-:W-:Y:S01]  /*9df0*/  ISETP.NE.AND P2, PT, R124, 0x1, PT ;  /* 0x000000017c00780c */ /* 0x000fe20003f45270 */
[----:B------:R-:W-:Y:S01]  /*9e00*/  BSSY.RECONVERGENT B1, `(.L_x_17637) ;  /* 0x000005d000017945 */ /* 0x000fe20003800200 */
[----:B------:R-:W-:Y:S01]  /*9e10*/  LOP3.LUT R10, R10, 0xffffffef, RZ, 0xc0, !PT ;  /* 0xffffffef0a0a7812 */ /* 0x000fe200078ec0ff */
[----:B------:R-:W-:Y:S01]  /*9e20*/  FFMA.FTZ R3, R3, R202, 1.1641532182693481445e-10 ;  /* 0x2f00000003037423 */ /* 0x000fe200000100ca */
[----:B------:R-:W-:Y:S01]  /*9e30*/  MOV R6, 0x2 ;  /* 0x0000000200067802 */ /* 0x000fe20000000f00 */
[----:B------:R-:W-:-:S03]  /*9e40*/  IMAD.MOV.U32 R125, RZ, RZ, R4 ;  /* 0x000000ffff7d7224 */ /* 0x000fc600078e0004 */
[----:B0-----:R-:W-:Y:S01]  /*9e50*/  FSETP.LE.FTZ.AND P3, PT, R3, R200, PT ;  /* 0x000000c80300720b */ /* 0x001fe20003f73000 */
        /* <DEDUP_REMOVED lines=12> */
.L_x_17639:
        /* <DEDUP_REMOVED lines=13> */
.L_x_17641:
[----:B------:R-:W-:Y:S05]  /*9ff0*/  BSYNC.RECONVERGENT B2 ;  /* 0x0000000000027941 */ /* 0x000fea0003800200 */
.L_x_17640:
[----:B------:R-:W-:Y:S01]  /*a000*/  LOP3.LUT R6, R2, R127, R21, 0x96, !PT ;  /* 0x0000007f02067212 */ /* 0x000fe200078e9615 */
[----:B------:R-:W-:-:S04]  /*a010*/  IMAD.WIDE.U32 R124, R9, -0x326172a9, RZ ;  /* 0xcd9e8d57097c7825 */ /* 0x000fc800078e00ff */
[----:B------:R-:W-:Y:S01]  /*a020*/  VIADD R8, R20, 0x9e3779b9 ;  /* 0x9e3779b914087836 */ /* 0x000fe20000000000 */
[----:B------:R-:W-:Y:S01]  /*a030*/  LOP3.LUT R4, R5, R125, R20, 0x96, !PT ;  /* 0x0000007d05047212 */ /* 0x000fe200078e9614 */
[----:B------:R-:W-:-:S05]  /*a040*/  IMAD.WIDE.U32 R6, R6, -0x326172a9, RZ ;  /* 0xcd9e8d5706067825 */ /* 0x000fca00078e00ff */
[----:B------:R-:W-:Y:S01]  /*a050*/  LOP3.LUT R7, R8, R124, R7, 0x96, !PT ;  /* 0x0000007c08077212 */ /* 0x000fe200078e9607 */
[----:B------:R-:W-:-:S04]  /*a060*/  IMAD.WIDE.U32 R124, R4, -0x2daee0ad, RZ ;  /* 0xd2511f53047c7825 */ /* 0x000fc800078e00ff */
[----:B------:R-:W-:Y:S02]  /*a070*/  VIADD R4, R21, 0xbb67ae85 ;  /* 0xbb67ae8515047836 */ /* 0x000fe40000000000 */
[----:B------:R-:W-:-:S03]  /*a080*/  VIADD R8, R20, 0xdaa66d2b ;  /* 0xdaa66d2b14087836 */ /* 0x000fc60000000000 */
[----:B------:R-:W-:Y:S01]  /*a090*/  LOP3.LUT R4, R4, R126, R125, 0x96, !PT ;  /* 0x0000007e04047212 */ /* 0x000fe200078e967d */
[----:B------:R-:W-:Y:S01]  /*a0a0*/  IMAD.WIDE.U32 R126, R7, -0x2daee0ad, RZ ;  /* 0xd2511f53077e7825 */ /* 0x000fe200078e00ff */
[----:B------:R-:W-:-:S04]  /*a0b0*/  IADD3 R7, PT, PT, R21, 0x76cf5d0a, RZ ;  /* 0x76cf5d0a15077810 */ /* 0x000fc80007ffe0ff */
[----:B------:R-:W-:Y:S01]  /*a0c0*/  LOP3.LUT R7, R7, R124, R127, 0x96, !PT ;  /* 0x0000007c07077212 */ /* 0x000fe200078e967f */
[----:B------:R-:W-:-:S04]  /*a0d0*/  IMAD.WIDE.U32 R124, R4, -0x326172a9, RZ ;  /* 0xcd9e8d57047c7825 */ /* 0x000fc800078e00ff */
[----:B------:R-:W-:-:S05]  /*a0e0*/  VIADD R4, R20, 0x3c6ef372 ;  /* 0x3c6ef37214047836 */ /* 0x000fca0000000000 */
[----:B------:R-:W-:Y:S01]  /*a0f0*/  LOP3.LUT R4, R4, R6, R125, 0x96, !PT ;  /* 0x0000000604047212 */ /* 0x000fe200078e967d */
        /* <DEDUP_REMOVED lines=31> */
[----:B------:R-:W-:-:S04]  /*a2f0*/  IADD3 R4, PT, PT, R20, -0xe443238, RZ ;  /* 0xf1bbcdc814047810 */ /* 0x000fc80007ffe0ff */
        /* <DEDUP_REMOVED lines=8> */
[----:B------:R-:W-:Y:S01]  /*a380*/  LOP3.LUT R8, R4, R126, R125, 0x96, !PT ;  /* 0x0000007e04087212 */ /* 0x000fe200078e967d */
[----:B------:R-:W-:Y:S02]  /*a390*/  IMAD.MOV.U32 R4, RZ, RZ, R6 ;  /* 0x000000ffff047224 */ /* 0x000fe400078e0006 */
[----:B------:R-:W-:Y:S01]  /*a3a0*/  IMAD.MOV.U32 R125, RZ, RZ, R23 ;  /* 0x000000ffff7d7224 */ /* 0x000fe200078e0017 */
[----:B------:R-:W-:Y:S01]  /*a3b0*/  MOV R23, R124 ;  /* 0x0000007c00177202 */ /* 0x000fe20000000f00 */
[----:B------:R-:W-:-:S07]  /*a3c0*/  IMAD.MOV.U32 R6, RZ, RZ, RZ ;  /* 0x000000ffff067224 */ /* 0x000fce00078e00ff */
.L_x_17638:
[----:B------:R-:W-:Y:S05]  /*a3d0*/  BSYNC.RECONVERGENT B1 ;  /* 0x0000000000017941 */ /* 0x000fea0003800200 */
.L_x_17637:
        /* <DEDUP_REMOVED lines=8> */
[----:B------:R-:W-:-:S12]  /*a460*/  IMAD.U32 R124, R128, 0x10000, RZ ;  /* 0x00010000807c7824 */ /* 0x000fd800078e00ff */
        /* <DEDUP_REMOVED lines=10> */
.L_x_17644:
        /* <DEDUP_REMOVED lines=13> */
.L_x_17646:
[----:B------:R-:W-:Y:S05]  /*a5e0*/  BSYNC.RECONVERGENT B2 ;  /* 0x0000000000027941 */ /* 0x000fea0003800200 */
.L_x_17645:
[----:B------:R-:W-:Y:S01]  /*a5f0*/  LOP3.LUT R6, R2, R189, R21, 0x96, !PT ;  /* 0x000000bd02067212 */ /* 0x000fe200078e9615 */
[----:B------:R-:W-:-:S04]  /*a600*/  IMAD.WIDE.U32 R126, R9, -0x326172a9, RZ ;  /* 0xcd9e8d57097e7825 */ /* 0x000fc800078e00ff */
[----:B------:R-:W-:Y:S01]  /*a610*/  VIADD R8, R20, 0x9e3779b9 ;  /* 0x9e3779b914087836 */ /* 0x000fe20000000000 */
[----:B------:R-:W-:Y:S01]  /*a620*/  LOP3.LUT R4, R5, R127, R20, 0x96, !PT ;  /* 0x0000007f05047212 */ /* 0x000fe200078e9614 */
[----:B------:R-:W-:-:S04]  /*a630*/  IMAD.WIDE.U32 R6, R6, -0x326172a9, RZ ;  /* 0xcd9e8d5706067825 */ /* 0x000fc800078e00ff */
[----:B------:R-:W-:Y:S01]  /*a640*/  IMAD.MOV.U32 R125, RZ, RZ, R23 ;  /* 0x000000ffff7d7224 */ /* 0x000fe200078e0017 */
        /* <DEDUP_REMOVED lines=55> */
.L_x_17643:
[----:B------:R-:W-:Y:S05]  /*a9c0*/  BSYNC.RECONVERGENT B1 ;  /* 0x0000000000017941 */ /* 0x000fea0003800200 */
.L_x_17642:
        /* <DEDUP_REMOVED lines=8> */
[----:B------:R-:W-:-:S02]  /*aa50*/  FSETP.LE.FTZ.AND P3, PT, R6, R200, PT ;  /* 0x000000c80600720b */ /* 0x000fc40003f73000 */
        /* <DEDUP_REMOVED lines=11> */
.L_x_17649:
        /* <DEDUP_REMOVED lines=13> */
.L_x_17651:
[----:B------:R-:W-:Y:S05]  /*abe0*/  BSYNC.RECONVERGENT B2 ;  /* 0x0000000000027941 */ /* 0x000fea0003800200 */
.L_x_17650:
        /* <DEDUP_REMOVED lines=61> */
.L_x_17648:
[----:B------:R-:W-:Y:S05]  /*afc0*/  BSYNC.RECONVERGENT B1 ;  /* 0x0000000000017941 */ /* 0x000fea0003800200 */
.L_x_17647:
[----:B------:R-:W-:Y:S01]  /*afd0*/  I2FP.F32.U32 R126, R128 ;  /* 0x00000080007e7245 */ /* 0x000fe20000201000 */
[----:B------:R-:W-:Y:S01]  /*afe0*/  BSSY.RECONVERGENT B1, `(.L_x_17652) ;  /* 0x000005d000017945 */ /* 0x000fe20003800200 */
[----:B------:R-:W-:Y:S01]  /*aff0*/  LOP3.LUT R10, R10, 0xfffffffd, RZ, 0xc0, !PT ;  /* 0xfffffffd0a0a7812 */ /* 0x000fe200078ec0ff */
[----:B------:R-:W-:Y:S02]  /*b000*/  HFMA2 R128, -RZ, RZ, 0, 1.1920928955078125e-07 ;  /* 0x00000002ff807431 */ /* 0x000fe400000001ff */
[----:B------:R-:W-:-:S05]  /*b010*/  FFMA.FTZ R126, R126, R202, 1.1641532182693481445e-10 ;  /* 0x2f0000007e7e7423 */ /* 0x000fca00000100ca */
[----:B------:R-:W-:Y:S01]  /*b020*/  FSETP.LE.FTZ.AND P2, PT, R126, R200, PT ;  /* 0x000000c87e00720b */ /* 0x000fe20003f53000 */
[----:B------:R-:W-:Y:S02]  /*b030*/  IMAD.U32 R126, R6, 0x10000, RZ ;  /* 0x00010000067e7824 */ /* 0x000fe400078e00ff */
[----:B------:R-:W-:-:S10]  /*b040*/  IMAD.MOV.U32 R6, RZ, RZ, R4 ;  /* 0x000000ffff067224 */ /* 0x000fd400078e0004 */
        /* <DEDUP_REMOVED lines=11> */
.L_x_17654:
        /* <DEDUP_REMOVED lines=13> */
.L_x_17656:
[----:B------:R-:W-:Y:S05]  /*b1d0*/  BSYNC.RECONVERGENT B2 ;  /* 0x0000000000027941 */ /* 0x000fea0003800200 */
.L_x_17655:
        /* <DEDUP_REMOVED lines=61> */
.L_x_17653:
[----:B------:R-:W-:Y:S05]  /*b5b0*/  BSYNC.RECONVERGENT B1 ;  /* 0x0000000000017941 */ /* 0x000fea0003800200 */
.L_x_17652:
[----:B------:R-:W-:Y:S01]  /*b5c0*/  ISETP.NE.AND P3, PT, R128, 0x1, PT ;  /* 0x000000018000780c */ /* 0x000fe20003f65270 */
[----:B------:R-:W-:Y:S01]  /*b5d0*/  BSSY.RECONVERGENT B1, `(.L_x_17657) ;  /* 0x000005c000017945 */ /* 0x000fe20003800200 */
[----:B------:R-:W-:Y:S01]  /*b5e0*/  I2FP.F32.U32 R6, R6 ;  /* 0x0000000600067245 */ /* 0x000fe20000201000 */
[----:B------:R-:W-:Y:S02]  /*b5f0*/  HFMA2 R129, -RZ, RZ, 0, 1.1920928955078125e-07 ;  /* 0x00000002ff817431 */ /* 0x000fe400000001ff */
[----:B------:R-:W-:Y:S02]  /*b600*/  IMAD.U32 R127, R130, 0x10000, RZ ;  /* 0x00010000827f7824 */ /* 0x000fe400078e00ff */
[----:B------:R-:W-:-:S05]  /*b610*/  FFMA.FTZ R6, R6, R202, 1.1641532182693481445e-10 ;  /* 0x2f00000006067423 */ /* 0x000fca00000100ca */
[----:B------:R-:W-:Y:S02]  /*b620*/  FSETP.LE.FTZ.AND P2, PT, R6, R200, PT ;  /* 0x000000c80600720b */ /* 0x000fe40003f53000 */
[----:B------:R-:W-:Y:S01]  /*b630*/  PRMT R6, R130, 0x7632, R6 ;  /* 0x0000763282067816 */ /* 0x000fe20000000006 */
[----:B------:R-:W-:Y:S01]  /*b640*/  IMAD.MOV.U32 R130, RZ, RZ, R4 ;  /* 0x000000ffff827224 */ /* 0x000fe200078e0004 */
[----:B------:R-:W-:Y:S09]  /*b650*/  @!P3 BRA `(.L_x_17658) ;  /* 0x00000004004cb947 */ /* 0x000ff20003800000 */
        /* <DEDUP_REMOVED lines=8> */
.L_x_17659:
        /* <DEDUP_REMOVED lines=13> */
.L_x_17661:
[----:B------:R-:W-:Y:S05]  /*b7b0*/  BSYNC.RECONVERGENT B2 ;  /* 0x0000000000027941 */ /* 0x000fea0003800200 */
.L_x_17660:
        /* <DEDUP_REMOVED lines=60> */
[----:B------:R-:W-:-:S07]  /*bb80*/  IMAD.MOV.U32 R129, RZ, RZ, RZ ;  /* 0x000000ffff817224 */ /* 0x000fce00078e00ff */
.L_x_17658:
[----:B------:R-:W-:Y:S05]  /*bb90*/  BSYNC.RECONVERGENT B1 ;  /* 0x0000000000017941 */ /* 0x000fea0003800200 */
.L_x_17657:
[----:B------:R-:W-:Y:S01]  /*bba0*/  ISETP.NE.AND P4, PT, R129, 0x1, PT ;  /* 0x000000018100780c */ /* 0x000fe20003f85270 */
[----:B------:R-:W-:Y:S01]  /*bbb0*/  BSSY.RECONVERGENT B1, `(.L_x_17662) ;  /* 0x000005b000017945 */ /* 0x000fe20003800200 */
[----:B------:R-:W-:Y:S01]  /*bbc0*/  I2FP.F32.U32 R128, R130 ;  /* 0x0000008200807245 */ /* 0x000fe20000201000 */
[----:B------:R-:W-:-:S04]  /*bbd0*/  HFMA2 R130, -RZ, RZ, 0, 1.1920928955078125e-07 ;  /* 0x00000002ff827431 */ /* 0x000fc800000001ff */
[----:B------:R-:W-:-:S05]  /*bbe0*/  FFMA.FTZ R128, R128, R202, 1.1641532182693481445e-10 ;  /* 0x2f00000080807423 */ /* 0x000fca00000100ca */
[----:B------:R-:W-:Y:S01]  /*bbf0*/  FSETP.LE.FTZ.AND P3, PT, R128, R200, PT ;  /* 0x000000c88000720b */ /* 0x000fe20003f73000 */
[----:B------:R-:W-:Y:S02]  /*bc00*/  IMAD.U32 R128, R6, 0x10000, RZ ;  /* 0x0001000006807824 */ /* 0x000fe400078e00ff */
        /* <DEDUP_REMOVED lines=10> */
.L_x_17664:
        /* <DEDUP_REMOVED lines=13> */
.L_x_17666:
[----:B------:R-:W-:Y:S05]  /*bd80*/  BSYNC.RECONVERGENT B2 ;  /* 0x0000000000027941 */ /* 0x000fea0003800200 */
.L_x_17665:
        /* <DEDUP_REMOVED lines=60> */
[----:B------:R-:W-:-:S07]  /*c150*/  MOV R23, R188 ;  /* 0x000000bc00177202 */ /* 0x000fce0000000f00 */
.L_x_17663:
[----:B------:R-:W-:Y:S05]  /*c160*/  BSYNC.RECONVERGENT B1 ;  /* 0x0000000000017941 */ /* 0x000fea0003800200 */
.L_x_17662:
        /* <DEDUP_REMOVED lines=18> */
.L_x_17669:
        /* <DEDUP_REMOVED lines=13> */
.L_x_17671:
[----:B------:R-:W-:Y:S05]  /*c360*/  BSYNC.RECONVERGENT B2 ;  /* 0x0000000000027941 */ /* 0x000fea0003800200 */
.L_x_17670:
        /* <DEDUP_REMOVED lines=61> */
.L_x_17668:
[----:B------:R-:W-:Y:S05]  /*c740*/  BSYNC.RECONVERGENT B1 ;  /* 0x0000000000017941 */ /* 0x000fea0003800200 */
.L_x_17667:
[----:B------:R-:W-:Y:S01]  /*c750*/  LOP3.LUT R10, R10, 0xffff7fff, RZ, 0xc0, !PT ;  /* 0xffff7fff0a0a7812 */ /* 0x000fe200078ec0ff */
[----:B------:R-:W-:Y:S01]  /*c760*/  FMUL.FTZ R188, R124, UR10 ;  /* 0x0000000a7cbc7c20 */ /* 0x000fe20008410000 */
[----:B------:R-:W-:Y:S01]  /*c770*/  I2FP.F32.U32 R130, R131 ;  /* 0x0000008300827245 */ /* 0x000fe20000201000 */
[----:B------:R-:W-:Y:S01]  /*c780*/  FMUL.FTZ R131, R126, UR10 ;  /* 0x0000000a7e837c20 */ /* 0x000fe20008410000 */
[----:B------:R-:W-:Y:S01]  /*c790*/  @P2 LOP3.LUT R10, R10, 0x8000, RZ, 0xfc, !PT ;  /* 0x000080000a0a2812 */ /* 0x000fe200078efcff */
[----:B------:R-:W-:Y:S01]  /*c7a0*/  FMUL.FTZ R126, R125, UR10 ;  /* 0x0000000a7d7e7c20 */ /* 0x000fe20008410000 */
[----:B------:R-:W-:Y:S01]  /*c7b0*/  FMUL.FTZ R125, R3, UR10 ;  /* 0x0000000a037d7c20 */ /* 0x000fe20008410000 */
[----:B------:R-:W-:Y:S01]  /*c7c0*/  FFMA.FTZ R130, R130, R202, 1.1641532182693481445e-10 ;  /* 0x2f00000082827423 */ /* 0x000fe200000100ca */
[C---:B------:R-:W-:Y:S01]  /*c7d0*/  LOP3.LUT P2, RZ, R10.reuse, 0x10, RZ, 0xc0, !PT ;  /* 0x000000100aff7812 */ /* 0x040fe2000784c0ff */
[----:B------:R-:W-:Y:S01]  /*c7e0*/  FMUL.FTZ R129, R129, UR10 ;  /* 0x0000000a81817c20 */ /* 0x000fe20008410000 */
[----:B------:R-:W-:Y:S01]  /*c7f0*/  LOP3.LUT R10, R10, 0xffffbfff, RZ, 0xc0, !PT ;  /* 0xffffbfff0a0a7812 */ /* 0x000fe200078ec0ff */
[----:B------:R-:W-:Y:S01]  /*c800*/  FMUL.FTZ R128, R128, UR10 ;  /* 0x0000000a80807c20 */ /* 0x000fe20008410000 */
[----:B------:R-:W-:Y:S01]  /*c810*/  FSETP.GTU.FTZ.AND P5, PT, R130, R200, PT ;  /* 0x000000c88200720b */ /* 0x000fe20003fbc000 */
[----:B------:R-:W-:Y:S01]  /*c820*/  IMAD.U32 R130, R190, 0x10000, RZ ;  /* 0x00010000be827824 */ /* 0x000fe200078e00ff */
[----:B------:R-:W-:Y:S01]  /*c830*/  @P1 LOP3.LUT R10, R10, 0x4000, RZ, 0xfc, !PT ;  /* 0x000040000a0a1812 */ /* 0x000fe200078efcff */
[----:B------:R-:W-:Y:S01]  /*c840*/  FMUL.FTZ R127, R127, UR10 ;  /* 0x0000000a7f7f7c20 */ /* 0x000fe20008410000 */
[----:B------:R-:W-:Y:S01]  /*c850*/  FSEL R124, R125, RZ, P2 ;  /* 0x000000ff7d7c7208 */ /* 0x000fe20001000000 */
[----:B------:R-:W-:Y:S01]  /*c860*/  FMUL.FTZ R3, R130, UR10 ;  /* 0x0000000a82037c20 */ /* 0x000fe20008410000 */
[----:B------:R-:W-:-:S02]  /*c870*/  LOP3.LUT P1, RZ, R10, 0x8, RZ, 0xc0, !PT ;  /* 0x000000080aff7812 */ /* 0x000fc4000782c0ff */
[----:B------:R-:W-:Y:S02]  /*c880*/  LOP3.LUT R10, R10, 0xffffdfff, RZ, 0xc0, !PT ;  /* 0xffffdfff0a0a7812 */ /* 0x000fe400078ec0ff */
[----:B------:R-:W-:Y:S02]  /*c890*/  FSEL R125, R188, RZ, P1 ;  /* 0x000000ffbc7d7208 */ /* 0x000fe40000800000 */
[----:B------:R-:W-:Y:S02]  /*c8a0*/  @P0 LOP3.LUT R10, R10, 0x2000, RZ, 0xfc, !PT ;  /* 0x000020000a0a0812 */ /* 0x000fe400078efcff */
[----:B------:R-:W-:Y:S02]  /*c8b0*/  FSEL R130, R129, RZ, P4 ;  /* 0x000000ff81827208 */ /* 0x000fe40002000000 */
[C---:B------:R-:W-:Y:S02]  /*c8c0*/  LOP3.LUT P1, RZ, R10.reuse, 0x4000, RZ, 0xc0, !PT ;  /* 0x000040000aff7812 */ /* 0x040fe4000782c0ff */
[----:B------:R-:W-:-:S02]  /*c8d0*/  LOP3.LUT P2, RZ, R10, 0x8000, RZ, 0xc0, !PT ;  /* 0x000080000aff7812 */ /* 0x000fc4000784c0ff */
        /* <DEDUP_REMOVED lines=15> */
[----:B------:R-:W-:Y:S01]  /*c9d0*/  @P1 FADD.FTZ R131, R123, R131 ;  /* 0x000000837b831221 */ /* 0x000fe20000010000 */
[----:B------:R-:W-:Y:S01]  /*c9e0*/  PLOP3.LUT P5, PT, P5, PT, PT, 0x8, 0x80 ;  /* 0x000000000080781c */ /* 0x000fe20002fae170 */
[----:B------:R-:W-:-:S12]  /*c9f0*/  BRA `(.L_x_17672) ;  /* 0x0000006000a07947 */ /* 0x000fd80003800000 */
.L_x_17631:
        /* <DEDUP_REMOVED lines=16> */
.L_x_17675:
        /* <DEDUP_REMOVED lines=13> */
.L_x_17677:
[----:B------:R-:W-:Y:S05]  /*cbd0*/  BSYNC.RECONVERGENT B2 ;  /* 0x0000000000027941 */ /* 0x000fea0003800200 */
.L_x_17676:
        /* <DEDUP_REMOVED lines=60> */
[----:B------:R-:W-:-:S07]  /*cfa0*/  MOV R14, R3 ;  /* 0x00000003000e7202 */ /* 0x000fce0000000f00 */
.L_x_17674:
[----:B------:R-:W-:Y:S05]  /*cfb0*/  BSYNC.RECONVERGENT B1 ;  /* 0x0000000000017941 */ /* 0x000fea0003800200 */
.L_x_17673:
        /* <DEDUP_REMOVED lines=10> */
[----:B------:R-:W-:Y:S01]  /*d060*/  IMAD.MOV.U32 R16, RZ, RZ, R4 ;  /* 0x000000ffff107224 */ /* 0x000fe200078e0004 */
[----:B0-----:R-:W-:-:S02]  /*d070*/  FSETP.LE.FTZ.AND P4, PT, R6, R3, PT ;  /* 0x000000030600720b */ /* 0x001fc40003f93000 */
[----:B------:R-:W-:-:S05]  /*d080*/  SHF.L.U32 R6, R128, 0x10, RZ ;  /* 0x0000001080067819 */ /* 0x000fca00000006ff */
        /* <DEDUP_REMOVED lines=11> */
.L_x_17680:
        /* <DEDUP_REMOVED lines=13> */
.L_x_17682:
[----:B------:R-:W-:Y:S05]  /*d210*/  BSYNC.RECONVERGENT B2 ;  /* 0x0000000000027941 */ /* 0x000fea0003800200 */
.L_x_17681:
        /* <DEDUP_REMOVED lines=61> */
.L_x_17679:
[----:B------:R-:W-:Y:S05]  /*d5f0*/  BSYNC.RECONVERGENT B1 ;  /* 0x0000000000017941 */ /* 0x000fea0003800200 */
.L_x_17678:
[----:B------:R-:W-:Y:S01]  /*d600*/  I2FP.F32.U32 R13, R16 ;  /* 0x00000010000d7245 */ /* 0x000fe20000201000 */
[----:B------:R-:W-:Y:S01]  /*d610*/  BSSY.RECONVERGENT B1, `(.L_x_17683) ;  /* 0x0000062000017945 */ /* 0x000fe20003800200 */
[----:B------:R-:W-:Y:S01]  /*d620*/  ISETP.NE.AND P3, PT, R15, 0x1, PT ;  /* 0x000000010f00780c */ /* 0x000fe20003f65270 */
[----:B------:R-:W-:Y:S01]  /*d630*/  IMAD.MOV.U32 R14, RZ, RZ, 0x2 ;  /* 0x00000002ff0e7424 */ /* 0x000fe200078e00ff */
[----:B------:R-:W-:Y:S01]  /*d640*/  FSEL R6, R6, RZ, P4 ;  /* 0x000000ff06067208 */ /* 0x000fe20002000000 */
[----:B------:R-:W-:-:S05]  /*d650*/  FFMA.FTZ R13, R13, R200, 1.1641532182693481445e-10 ;  /* 0x2f0000000d0d7423 */ /* 0x000fca00000100c8 */
[----:B------:R-:W-:Y:S02]  /*d660*/  FSETP.GTU.FTZ.AND P2, PT, R13, R3, PT ;  /* 0x000000030d00720b */ /* 0x000fe40003f5c000 */
[----:B------:R-:W-:-:S05]  /*d670*/  SHF.L.U32 R13, R112, 0x10, RZ ;  /* 0x00000010700d7819 */ /* 0x000fca00000006ff */
[----:B------:R-:W-:-:S05]  /*d680*/  FMUL.FTZ R13, R13, R22 ;  /* 0x000000160d0d7220 */ /* 0x000fca0000410000 */
[----:B------:R-:W-:-:S05]  /*d690*/  FSEL R13, R13, RZ, !P2 ;  /* 0x000000ff0d0d7208 */ /* 0x000fca0005000000 */
[----:B------:R-:W-:Y:S01]  /*d6a0*/  FADD.FTZ R124, R13, R6 ;  /* 0x000000060d7c7221 */ /* 0x000fe20000010000 */
[----:B------:R-:W-:-:S03]  /*d6b0*/  SEL R6, RZ, 0x1, P2 ;  /* 0x00000001ff067807 */ /* 0x000fc60001000000 */
[----:B------:R-:W-:Y:S01]  /*d6c0*/  @P1 FADD.FTZ R124, R116, R124 ;  /* 0x0000007c747c1221 */ /* 0x000fe20000010000 */
        /* <DEDUP_REMOVED lines=11> */
.L_x_17685:
        /* <DEDUP_REMOVED lines=13> */
.L_x_17687:
[----:B------:R-:W-:Y:S05]  /*d850*/  BSYNC.RECONVERGENT B2 ;  /* 0x0000000000027941 */ /* 0x000fea0003800200 */
.L_x_17686:
[----:B------:R-:W-:Y:S01]  /*d860*/  LOP3.LUT R6, R2, R17, R21, 0x96, !PT ;  /* 0x0000001102067212 */ /* 0x000fe200078e9615 */
[----:B------:R-:W-:-:S04]  /*d870*/  IMAD.WIDE.U32 R14, R9, -0x326172a9, RZ ;  /* 0xcd9e8d57090e7825 */ /* 0x000fc800078e00ff */
[----:B------:R-:W-:Y:S01]  /*d880*/  VIADD R8, R20, 0x9e3779b9 ;  /* 0x9e3779b914087836 */ /* 0x000fe20000000000 */
[----:B------:R-:W-:Y:S01]  /*d890*/  LOP3.LUT R4, R5, R15, R20, 0x96, !PT ;  /* 0x0000000f05047212 */ /* 0x000fe200078e9614 */
[----:B------:R-:W-:-:S05]  /*d8a0*/  IMAD.WIDE.U32 R6, R6, -0x326172a9, RZ ;  /* 0xcd9e8d5706067825 */ /* 0x000fca00078e00ff */
[----:B------:R-:W-:Y:S01]  /*d8b0*/  LOP3.LUT R7, R8, R14, R7, 0x96, !PT ;  /* 0x0000000e08077212 */ /* 0x000fe200078e9607 */
[----:B------:R-:W-:Y:S01]  /*d8c0*/  IMAD.WIDE.U32 R14, R4, -0x2daee0ad, RZ ;  /* 0xd2511f53040e7825 */ /* 0x000fe200078e00ff */
[----:B------:R-:W-:Y:S02]  /*d8d0*/  IADD3 R4, PT, PT, R21, -0x4498517b, RZ ;  /* 0xbb67ae8515047810 */ /* 0x000fe40007ffe0ff */
[----:B------:R-:W-:Y:S02]  /*d8e0*/  IADD3 R8, PT, PT, R20, -0x255992d5, RZ ;  /* 0xdaa66d2b14087810 */ /* 0x000fe40007ffe0ff */
        /* <DEDUP_REMOVED lines=52> */
.L_x_17684:
[----:B------:R-:W-:Y:S05]  /*dc30*/  BSYNC.RECONVERGENT B1 ;  /* 0x0000000000017941 */ /* 0x000fea0003800200 */
.L_x_17683:
[----:B------:R-:W-:Y:S01]  /*dc40*/  I2FP.F32.U32 R6, R6 ;  /* 0x0000000600067245 */ /* 0x000fe20000201000 */
[----:B------:R-:W-:Y:S01]  /*dc50*/  BSSY.RECONVERGENT B1, `(.L_x_17688) ;  /* 0x000005e000017945 */ /* 0x000fe20003800200 */
[----:B------:R-:W-:Y:S01]  /*dc60*/  ISETP.NE.AND P2, PT, R14, 0x1, PT ;  /* 0x000000010e00780c */ /* 0x000fe20003f45270 */
[----:B------:R-:W-:Y:S01]  /*dc70*/  IMAD.MOV.U32 R15, RZ, RZ, 0x2 ;  /* 0x00000002ff0f7424 */ /* 0x000fe200078e00ff */
[----:B------:R-:W-:Y:S01]  /*dc80*/  LOP3.LUT R10, R10, 0xfffffff7, RZ, 0xc0, !PT ;  /* 0xfffffff70a0a7812 */ /* 0x000fe200078ec0ff */
[----:B------:R-:W-:-:S05]  /*dc90*/  FFMA.FTZ R6, R6, R200, 1.1641532182693481445e-10 ;  /* 0x2f00000006067423 */ /* 0x000fca00000100c8 */
[----:B------:R-:W-:Y:S02]  /*dca0*/  FSETP.LE.FTZ.AND P4, PT, R6, R3, PT ;  /* 0x000000030600720b */ /* 0x000fe40003f93000 */
[----:B------:R-:W-:-:S05]  /*dcb0*/  SHF.L.U32 R6, R18, 0x10, RZ ;  /* 0x0000001012067819 */ /* 0x000fca00000006ff */
[----:B------:R-:W-:Y:S01]  /*dcc0*/  FMUL.FTZ R18, R6, R22 ;  /* 0x0000001606127220 */ /* 0x000fe20000410000 */
[----:B------:R-:W-:-:S05]  /*dcd0*/  IMAD.MOV.U32 R6, RZ, RZ, R4 ;  /* 0x000000ffff067224 */ /* 0x000fca00078e0004 */
        /* <DEDUP_REMOVED lines=10> */
.L_x_17690:
        /* <DEDUP_REMOVED lines=13> */
.L_x_17692:
[----:B------:R-:W-:Y:S05]  /*de50*/  BSYNC.RECONVERGENT B2 ;  /* 0x0000000000027941 */ /* 0x000fea0003800200 */
.L_x_17691:
        /* <DEDUP_REMOVED lines=61> */
.L_x_17689:
[----:B------:R-:W-:Y:S05]  /*e230*/  BSYNC.RECONVERGENT B1 ;  /* 0x0000000000017941 */ /* 0x000fea0003800200 */
.L_x_17688:
        /* <DEDUP_REMOVED lines=25> */
.L_x_17695:
        /* <DEDUP_REMOVED lines=13> */
.L_x_17697:
[----:B------:R-:W-:Y:S05]  /*e4a0*/  BSYNC.RECONVERGENT B2 ;  /* 0x0000000000027941 */ /* 0x000fea0003800200 */
.L_x_17696:
        /* <DEDUP_REMOVED lines=61> */
.L_x_17694:
[----:B------:R-:W-:Y:S05]  /*e880*/  BSYNC.RECONVERGENT B1 ;  /* 0x0000000000017941 */ /* 0x000fea0003800200 */
.L_x_17693:
        /* <DEDUP_REMOVED lines=21> */
.L_x_17700:
        /* <DEDUP_REMOVED lines=13> */
.L_x_17702:
[----:B------:R-:W-:Y:S05]  /*eab0*/  BSYNC.RECONVERGENT B2 ;  /* 0x0000000000027941 */ /* 0x000fea0003800200 */
.L_x_17701:
        /* <DEDUP_REMOVED lines=56> */
[----:B------:R-:W-:Y:S02]  /*ee40*/  VIADD R4, R21, 0x96a522ad ;  /* 0x96a522ad15047836 */ /* 0x000fe40000000000 */
[----:B------:R-:W-:-:S03]  /*ee50*/  IMAD.MOV.U32 R23, RZ, RZ, R16 ;  /* 0x000000ffff177224 */ /* 0x000fc600078e0010 */
[----:B------:R-:W-:Y:S01]  /*ee60*/  LOP3.LUT R8, R4, R128, R17, 0x96, !PT ;  /* 0x0000008004087212 */ /* 0x000fe200078e9611 */
[----:B------:R-:W-:Y:S02]  /*ee70*/  IMAD.MOV.U32 R4, RZ, RZ, R18 ;  /* 0x000000ffff047224 */ /* 0x000fe400078e0012 */
[----:B------:R-:W-:-:S07]  /*ee80*/  IMAD.MOV.U32 R17, RZ, RZ, RZ ;  /* 0x000000ffff117224 */ /* 0x000fce00078e00ff */
.L_x_17699:
[----:B------:R-:W-:Y:S05]  /*ee90*/  BSYNC.RECONVERGENT B1 ;  /* 0x0000000000017941 */ /* 0x000fea0003800200 */
.L_x_17698:
        /* <DEDUP_REMOVED lines=13> */
[----:B------:R-:W-:Y:S01]  /*ef70*/  PRMT R15, R6, 0x7610, R15 ;  /* 0x00007610060f7816 */ /* 0x000fe2000000000f */
[----:B------:R-:W-:-:S10]  /*ef80*/  IMAD.MOV.U32 R6, RZ, RZ, R4 ;  /* 0x000000ffff067224 */ /* 0x000fd400078e0004 */
        /* <DEDUP_REMOVED lines=9> */
.L_x_17705:
        /* <DEDUP_REMOVED lines=13> */
.L_x_17707:
[----:B------:R-:W-:Y:S05]  /*f0f0*/  BSYNC.RECONVERGENT B2 ;  /* 0x0000000000027941 */ /* 0x000fea0003800200 */
.L_x_17706:
        /* <DEDUP_REMOVED lines=61> */
.L_x_17704:
[----:B------:R-:W-:Y:S05]  /*f4d0*/  BSYNC.RECONVERGENT B1 ;  /* 0x0000000000017941 */ /* 0x000fea0003800200 */
.L_x_17703:
        /* <DEDUP_REMOVED lines=20> */
.L_x_17710:
        /* <DEDUP_REMOVED lines=13> */
.L_x_17712:
[----:B------:R-:W-:Y:S05]  /*f6f0*/  BSYNC.RECONVERGENT B2 ;  /* 0x0000000000027941 */ /* 0x000fea0003800200 */
.L_x_17711:
        /* <DEDUP_REMOVED lines=61> */
.L_x_17709:
[----:B------:R-:W-:Y:S05]  /*fad0*/  BSYNC.RECONVERGENT B1 ;  /* 0x0000000000017941 */ /* 0x000fea0003800200 */
.L_x_17708:
        /* <DEDUP_REMOVED lines=25> */
.L_x_17715:
        /* <DEDUP_REMOVED lines=13> */
.L_x_17717:
[----:B------:R-:W-:Y:S05]  /*fd40*/  BSYNC.RECONVERGENT B2 ;  /* 0x0000000000027941 */ /* 0x000fea0003800200 */
.L_x_17716:
        /* <DEDUP_REMOVED lines=61> */
.L_x_17714:
[----:B------:R-:W-:Y:S05]  /*10120*/  BSYNC.RECONVERGENT B1 ;  /* 0x0000000000017941 */ /* 0x000fea0003800200 */
.L_x_17713:
        /* <DEDUP_REMOVED lines=8> */
[----:B------:R-:W-:Y:S02]  /*101b0*/  FSETP.LE.FTZ.AND P2, PT, R6, R3, PT ;  /* 0x000000030600720b */ /* 0x000fe40003f53000 */
[----:B------:R-:W-:Y:S01]  /*101c0*/  PRMT R6, R130, 0x7632, R6 ;  /* 0x0000763282067816 */ /* 0x000fe20000000006 */
        /* <DEDUP_REMOVED lines=9> */
.L_x_17720:
        /* <DEDUP_REMOVED lines=13> */
.L_x_17722:
[----:B------:R-:W-:Y:S05]  /*10330*/  BSYNC.RECONVERGENT B2 ;  /* 0x0000000000027941 */ /* 0x000fea0003800200 */
.L_x_17721:
        /* <DEDUP_REMOVED lines=61> */
.L_x_17719:
[----:B------:R-:W-:Y:S05]  /*10710*/  BSYNC.RECONVERGENT B1 ;  /* 0x0000000000017941 */ /* 0x000fea0003800200 */
.L_x_17718:
        /* <DEDUP_REMOVED lines=23> */
.L_x_17725:
        /* <DEDUP_REMOVED lines=13> */
.L_x_17727:
[----:B------:R-:W-:Y:S05]  /*10960*/  BSYNC.RECONVERGENT B2 ;  /* 0x0000000000027941 */ /* 0x000fea0003800200 */
.L_x_17726:
        /* <DEDUP_REMOVED lines=61> */
.L_x_17724:
[----:B------:R-:W-:Y:S05]  /*10d40*/  BSYNC.RECONVERGENT B1 ;  /* 0x0000000000017941 */ /* 0x000fea0003800200 */
.L_x_17723:
[----:B------:R-:W-:Y:S01]  /*10d50*/  ISETP.NE.AND P4, PT, R18, 0x1, PT ;  /* 0x000000011200780c */ /* 0x000fe20003f85270 */
[----:B------:R-:W-:Y:S01]  /*10d60*/  BSSY.RECONVERGENT B1, `(.L_x_17728) ;  /* 0x000005c000017945 */ /* 0x000fe20003800200 */
[----:B------:R-:W-:Y:S01]  /*10d70*/  I2FP.F32.U32 R19, R19 ;  /* 0x0000001300137245 */ /* 0x000fe20000201000 */
[----:B------:R-:W-:Y:S01]  /*10d80*/  IMAD.MOV.U32 R129, RZ, RZ, R4 ;  /* 0x000000ffff817224 */ /* 0x000fe200078e0004 */
[----:B------:R-:W-:-:S03]  /*10d90*/  SHF.L.U32 R6, R6, 0x10, RZ ;  /* 0x0000001006067819 */ /* 0x000fc600000006ff */
        /* <DEDUP_REMOVED lines=13> */
.L_x_17730:
        /* <DEDUP_REMOVED lines=13> */
.L_x_17732:
[----:B------:R-:W-:Y:S05]  /*10f40*/  BSYNC.RECONVERGENT B2 ;  /* 0x0000000000027941 */ /* 0x000fea0003800200 */
.L_x_17731:
        /* <DEDUP_REMOVED lines=61> */
.L_x_17729:
[----:B------:R-:W-:Y:S05]  /*11320*/  BSYNC.RECONVERGENT B1 ;  /* 0x0000000000017941 */ /* 0x000fea0003800200 */
.L_x_17728:
        /* <DEDUP_REMOVED lines=25> */
.L_x_17735:
        /* <DEDUP_REMOVED lines=13> */
.L_x_17737:
[----:B------:R-:W-:Y:S05]  /*11590*/  BSYNC.RECONVERGENT B2 ;  /* 0x0000000000027941 */ /* 0x000fea0003800200 */
.L_x_17736:
        /* <DEDUP_REMOVED lines=60> */
[----:B------:R-:W-:-:S07]  /*11960*/  IMAD.MOV.U32 R23, RZ, RZ, R188 ;  /* 0x000000ffff177224 */ /* 0x000fce00078e00bc */
.L_x_17734:
[----:B------:R-:W-:Y:S05]  /*11970*/  BSYNC.RECONVERGENT B1 ;  /* 0x0000000000017941 */ /* 0x000fea0003800200 */
.L_x_17733:
[----:B------:R-:W-:Y:S01]  /*11980*/  I2FP.F32.U32 R6, R6 ;  /* 0x0000000600067245 */ /* 0x000fe20000201000 */
[----:B------:R-:W-:Y:S01]  /*11990*/  BSSY.RECONVERGENT B1, `(.L_x_17738) ;  /* 0x000005d000017945 */ /* 0x000fe20003800200 */
[----:B------:R-:W-:Y:S01]  /*119a0*/  ISETP.NE.AND P5, PT, R130, 0x1, PT ;  /* 0x000000018200780c */ /* 0x000fe20003fa5270 */
[----:B------:R-:W-:Y:S02]  /*119b0*/  IMAD.MOV.U32 R189, RZ, RZ, 0x2 ;  /* 0x00000002ffbd7424 */ /* 0x000fe400078e00ff */
[----:B------:R-:W-:-:S05]  /*119c0*/  FFMA.FTZ R6, R6, R200, 1.1641532182693481445e-10 ;  /* 0x2f00000006067423 */ /* 0x000fca00000100c8 */
[----:B------:R-:W-:Y:S02]  /*119d0*/  FSETP.LE.FTZ.AND P4, PT, R6, R3, PT ;  /* 0x000000030600720b */ /* 0x000fe40003f93000 */
[C---:B------:R-:W-:Y:S02]  /*119e0*/  SHF.L.U32 R6, R131.reuse, 0x10, RZ ;  /* 0x0000001083067819 */ /* 0x040fe400000006ff */
[----:B------:R-:W-:-:S03]  /*119f0*/  PRMT R131, R131, 0x7632, R131 ;  /* 0x0000763283837816 */ /* 0x000fc60000000083 */
[----:B------:R-:W-:Y:S01]  /*11a00*/  FMUL.FTZ R19, R22, R6 ;  /* 0x0000000616137220 */ /* 0x000fe20000410000 */
        /* <DEDUP_REMOVED lines=10> */
.L_x_17740:
        /* <DEDUP_REMOVED lines=13> */
.L_x_17742:
[----:B------:R-:W-:Y:S05]  /*11b80*/  BSYNC.RECONVERGENT B2 ;  /* 0x0000000000027941 */ /* 0x000fea0003800200 */
.L_x_17741:
        /* <DEDUP_REMOVED lines=61> */
.L_x_17739:
[----:B------:R-:W-:Y:S05]  /*11f60*/  BSYNC.RECONVERGENT B1 ;  /* 0x0000000000017941 */ /* 0x000fea0003800200 */
.L_x_17738:
        /* <DEDUP_REMOVED lines=24> */
.L_x_17745:
        /* <DEDUP_REMOVED lines=13> */
.L_x_17747:
[----:B------:R-:W-:Y:S05]  /*121c0*/  BSYNC.RECONVERGENT B2 ;  /* 0x0000000000027941 */ /* 0x000fea0003800200 */
.L_x_17746:
        /* <DEDUP_REMOVED lines=61> */
.L_x_17744:
[----:B------:R-:W-:Y:S05]  /*125a0*/  BSYNC.RECONVERGENT B1 ;  /* 0x0000000000017941 */ /* 0x000fea0003800200 */
.L_x_17743:
[----:B------:R-:W-:Y:S01]  /*125b0*/  I2FP.F32.U32 R6, R6 ;  /* 0x0000000600067245 */ /* 0x000fe20000201000 */
[----:B------:R-:W-:Y:S01]  /*125c0*/  BSSY.RECONVERGENT B1, `(.L_x_17748) ;  /* 0x000005f000017945 */ /* 0x000fe20003800200 */
[----:B------:R-:W-:Y:S01]  /*125d0*/  ISETP.NE.AND P6, PT, R188, 0x1, PT ;  /* 0x00000001bc00780c */ /* 0x000fe20003fc5270 */
[----:B------:R-:W-:Y:S02]  /*125e0*/  IMAD.MOV.U32 R189, RZ, RZ, R4 ;  /* 0x000000ffffbd7224 */ /* 0x000fe400078e0004 */
[----:B------:R-:W-:-:S05]  /*125f0*/  FFMA.FTZ R6, R6, R200, 1.1641532182693481445e-10 ;  /* 0x2f00000006067423 */ /* 0x000fca00000100c8 */
[----:B------:R-:W-:Y:S02]  /*12600*/  FSETP.LE.FTZ.AND P5, PT, R6, R3, PT ;  /* 0x000000030600720b */ /* 0x000fe40003fb3000 */
[----:B------:R-:W-:-:S05]  /*12610*/  SHF.L.U32 R6, R131, 0x10, RZ ;  /* 0x0000001083067819 */ /* 0x000fca00000006ff */
[----:B------:R-:W-:Y:S01]  /*12620*/  FMUL.FTZ R131, R6, R22 ;  /* 0x0000001606837220 */ /* 0x000fe20000410000 */
[----:B------:R-:W-:Y:S01]  /*12630*/  IMAD.MOV.U32 R6, RZ, RZ, 0x2 ;  /* 0x00000002ff067424 */ /* 0x000fe200078e00ff */
        /* <DEDUP_REMOVED lines=9> */
.L_x_17750:
        /* <DEDUP_REMOVED lines=16> */
.L_x_17752:
[----:B------:R-:W-:Y:S05]  /*127d0*/  BSYNC.RECONVERGENT B2 ;  /* 0x0000000000027941 */ /* 0x000fea0003800200 */
.L_x_17751:
        /* <DEDUP_REMOVED lines=61> */
.L_x_17749:
[----:B------:R-:W-:Y:S05]  /*12bb0*/  BSYNC.RECONVERGENT B1 ;  /* 0x0000000000017941 */ /* 0x000fea0003800200 */
.L_x_17748:
[----:B------:R-:W-:Y:S02]  /*12bc0*/  I2FP.F32.U32 R188, R189 ;  /* 0x000000bd00bc7245 */ /* 0x000fe40000201000 */
[----:B------:R-:W-:-:S03]  /*12bd0*/  FSEL R131, R131, RZ, P5 ;  /* 0x000000ff83837208 */ /* 0x000fc60002800000 */
[----:B------:R-:W-:-:S05]  /*12be0*/  FFMA.FTZ R188, R188, R200, 1.1641532182693481445e-10 ;  /* 0x2f000000bcbc7423 */ /* 0x000fca00000100c8 */
[----:B------:R-:W-:Y:S02]  /*12bf0*/  FSETP.GTU.FTZ.AND P6, PT, R188, R3, PT ;  /* 0x00000003bc00720b */ /* 0x000fe40003fdc000 */
[----:B------:R-:W-:-:S04]  /*12c00*/  PRMT R3, R115, 0x7632, R3 ;  /* 0x0000763273037816 */ /* 0x000fc80000000003 */
[----:B------:R-:W-:-:S05]  /*12c10*/  SHF.L.U32 R3, R3, 0x10, RZ ;  /* 0x0000001003037819 */ /* 0x000fca00000006ff */
[----:B------:R-:W-:-:S05]  /*12c20*/  FMUL.FTZ R3, R3, R22 ;  /* 0x0000001603037220 */ /* 0x000fca0000410000 */
[----:B------:R-:W-:Y:S02]  /*12c30*/  FSEL R22, R3, RZ, !P6 ;  /* 0x000000ff03167208 */ /* 0x000fe40007000000 */
[----:B------:R-:W-:-:S03]  /*12c40*/  SEL R3, RZ, 0x1, P6 ;  /* 0x00000001ff037807 */ /* 0x000fc60003000000 */
[----:B------:R-:W-:Y:S01]  /*12c50*/  FADD.FTZ R131, R22, R131 ;  /* 0x0000008316837221 */ /* 0x000fe20000010000 */
[----:B------:R-:W-:-:S03]  /*12c60*/  PRMT R22, R3, 0x7610, R22 ;  /* 0x0000761003167816 */ /* 0x000fc60000000016 */
[----:B------:R-:W-:-:S07]  /*12c70*/  @P1 FADD.FTZ R131, R123, R131 ;  /* 0x000000837b831221 */ /* 0x000fce0000010000 */
.L_x_17672:
        /* <DEDUP_REMOVED lines=13> */
[----:B------:R-:W-:-:S04]  /*12d50*/  SEL R188, RZ, 0x1, !P2 ;  /* 0x00000001ffbc7807 */ /* 0x000fc80005000000 */
[----:B------:R-:W-:Y:S02]  /*12d60*/  LOP3.LUT R189, R3, R188, RZ, 0xfc, !PT ;  /* 0x000000bc03bd7212 */ /* 0x000fe400078efcff */
[----:B------:R-:W-:Y:S02]  /*12d70*/  SEL R3, RZ, 0x1000000, !P4 ;  /* 0x01000000ff037807 */ /* 0x000fe40006000000 */
        /* <DEDUP_REMOVED lines=28> */
.L_x_17753:
[----:B------:R-:W-:Y:S01]  /*12f40*/  IMAD.MOV.U32 R3, RZ, RZ, R23 ;  /* 0x000000ffff037224 */ /* 0x000fe200078e0017 */
[----:B------:R-:W-:-:S07]  /*12f50*/  IADD3 R23, PT, PT, R0, 0x20, RZ ;  /* 0x0000002000177810 */ /* 0x000fce0007ffe0ff */
.L_x_17630:
[----:B------:R-:W-:Y:S05]  /*12f60*/  BSYNC.RECONVERGENT B0 ;  /* 0x0000000000007941 */ /* 0x000fea0003800200 */
.L_x_17629:
        /* <DEDUP_REMOVED lines=20> */
[----:B------:R-:W-:Y:S01]  /*130b0*/  ISETP.NE.AND P2, PT, R6, 0x1, PT ;  /* 0x000000010600780c */ /* 0x000fe20003f45270 */
[----:B------:R-:W-:Y:S01]  /*130c0*/  BSSY.RECONVERGENT B1, `(.L_x_17757) ;  /* 0x000005a000017945 */ /* 0x000fe20003800200 */
[----:B------:R-:W-:Y:S01]  /*130d0*/  IMAD.MOV.U32 R14, RZ, RZ, 0x2 ;  /* 0x00000002ff0e7424 */ /* 0x000fe200078e00ff */
        /* <DEDUP_REMOVED lines=13> */
.L_x_17759:
        /* <DEDUP_REMOVED lines=13> */
.L_x_17761:
[----:B------:R-:W-:Y:S05]  /*13280*/  BSYNC.RECONVERGENT B2 ;  /* 0x0000000000027941 */ /* 0x000fea0003800200 */
.L_x_17760:
[----:B------:R-:W-:Y:S01]  /*13290*/  LOP3.LUT R6, R2, R17, R21, 0x96, !PT ;  /* 0x0000001102067212 */ /* 0x000fe200078e9615 */
[----:B------:R-:W-:-:S04]  /*132a0*/  IMAD.WIDE.U32 R14, R9, -0x326172a9, RZ ;  /* 0xcd9e8d57090e7825 */ /* 0x000fc800078e00ff */
[----:B------:R-:W-:Y:S01]  /*132b0*/  VIADD R8, R20, 0x9e3779b9 ;  /* 0x9e3779b914087836 */ /* 0x000fe20000000000 */
[----:B------:R-:W-:Y:S01]  /*132c0*/  LOP3.LUT R4, R5, R15, R20, 0x96, !PT ;  /* 0x0000000f05047212 */ /* 0x000fe200078e9614 */
[----:B------:R-:W-:-:S04]  /*132d0*/  IMAD.WIDE.U32 R6, R6, -0x326172a9, RZ ;  /* 0xcd9e8d5706067825 */ /* 0x000fc800078e00ff */
[----:B------:R-:W-:Y:S01]  /*132e0*/  IMAD.MOV.U32 R13, RZ, RZ, R3 ;  /* 0x000000ffff0d7224 */ /* 0x000fe200078e0003 */
        /* <DEDUP_REMOVED lines=50> */
[----:B------:R-:W-:Y:S01]  /*13610*/  VIADD R4, R21, 0x96a522ad ;  /* 0x96a522ad15047836 */ /* 0x000fe20000000000 */
[----:B------:R-:W-:Y:S01]  /*13620*/  MOV R188, R14 ;  /* 0x0000000e00bc7202 */ /* 0x000fe20000000f00 */
[----:B------:R-:W-:-:S03]  /*13630*/  IMAD.MOV.U32 R14, RZ, RZ, RZ ;  /* 0x000000ffff0e7224 */ /* 0x000fc600078e00ff */
[----:B------:R-:W-:Y:S01]  /*13640*/  LOP3.LUT R8, R4, R16, R15, 0x96, !PT ;  /* 0x0000001004087212 */ /* 0x000fe200078e960f */
[----:B------:R-:W-:-:S07]  /*13650*/  IMAD.MOV.U32 R4, RZ, RZ, R6 ;  /* 0x000000ffff047224 */ /* 0x000fce00078e0006 */
.L_x_17758:
[----:B------:R-:W-:Y:S05]  /*13660*/  BSYNC.RECONVERGENT B1 ;  /* 0x0000000000017941 */ /* 0x000fea0003800200 */
.L_x_17757:
        /* <DEDUP_REMOVED lines=9> */
[----:B------:R-:W-:Y:S01]  /*13700*/  IMAD.MOV.U32 R16, RZ, RZ, 0x2 ;  /* 0x00000002ff107424 */ /* 0x000fe200078e00ff */
[----:B------:R-:W-:-:S02]  /*13710*/  MOV R15, R4 ;  /* 0x00000004000f7202 */ /* 0x000fc40000000f00 */
[----:B0-----:R-:W-:Y:S02]  /*13720*/  FSETP.LE.FTZ.AND P4, PT, R6, R189, PT ;  /* 0x000000bd0600720b */ /* 0x001fe40003f93000 */
[----:B------:R-:W-:Y:S01]  /*13730*/  PRMT R6, R136, 0x7632, R6 ;  /* 0x0000763288067816 */ /* 0x000fe20000000006 */
        /* <DEDUP_REMOVED lines=11> */
.L_x_17764:
        /* <DEDUP_REMOVED lines=13> */
.L_x_17766:
[----:B------:R-:W-:Y:S05]  /*138c0*/  BSYNC.RECONVERGENT B2 ;  /* 0x0000000000027941 */ /* 0x000fea0003800200 */
.L_x_17765:
        /* <DEDUP_REMOVED lines=59> */
[----:B------:R-:W-:Y:S02]  /*13c80*/  HFMA2 R16, -RZ, RZ, 0, 0 ;  /* 0x00000000ff107431 */ /* 0x000fe400000001ff */
[----:B------:R-:W-:-:S07]  /*13c90*/  IMAD.MOV.U32 R188, RZ, RZ, R14 ;  /* 0x000000ffffbc7224 */ /* 0x000fce00078e000e */
.L_x_17763:
[----:B------:R-:W-:Y:S05]  /*13ca0*/  BSYNC.RECONVERGENT B1 ;  /* 0x0000000000017941 */ /* 0x000fea0003800200 */
.L_x_17762:
[----:B------:R-:W-:Y:S01]  /*13cb0*/  I2FP.F32.U32 R14, R15 ;  /* 0x0000000f000e7245 */ /* 0x000fe20000201000 */
[----:B------:R-:W-:Y:S01]  /*13cc0*/  BSSY.RECONVERGENT B1, `(.L_x_17767) ;  /* 0x0000061000017945 */ /* 0x000fe20003800200 */
[----:B------:R-:W-:Y:S02]  /*13cd0*/  ISETP.NE.AND P3, PT, R16, 0x1, PT ;  /* 0x000000011000780c */ /* 0x000fe40003f65270 */
[----:B------:R-:W-:Y:S01]  /*13ce0*/  FSEL R13, R13, RZ, P4 ;  /* 0x000000ff0d0d7208 */ /* 0x000fe20002000000 */
[----:B------:R-:W-:Y:S01]  /*13cf0*/  FFMA.FTZ R14, R14, R200, 1.1641532182693481445e-10 ;  /* 0x2f0000000e0e7423 */ /* 0x000fe200000100c8 */
[----:B------:R-:W-:-:S04]  /*13d00*/  MOV R15, R4 ;  /* 0x00000004000f7202 */ /* 0x000fc80000000f00 */
[----:B------:R-:W-:Y:S01]  /*13d10*/  FSETP.GTU.FTZ.AND P2, PT, R14, R189, PT ;  /* 0x000000bd0e00720b */ /* 0x000fe20003f5c000 */
[----:B------:R-:W-:-:S04]  /*13d20*/  IMAD.U32 R14, R112, 0x10000, RZ ;  /* 0x00010000700e7824 */ /* 0x000fc800078e00ff */
[----:B------:R-:W-:-:S05]  /*13d30*/  FMUL.FTZ R14, R14, R3 ;  /* 0x000000030e0e7220 */ /* 0x000fca0000410000 */
[----:B------:R-:W-:-:S05]  /*13d40*/  FSEL R14, R14, RZ, !P2 ;  /* 0x000000ff0e0e7208 */ /* 0x000fca0005000000 */
[----:B--2---:R-:W-:Y:S01]  /*13d50*/  FADD.FTZ R132, R14, R13 ;  /* 0x0000000d0e847221 */ /* 0x004fe20000010000 */
[----:B------:R-:W-:Y:S01]  /*13d60*/  SEL R13, RZ, 0x1, P2 ;  /* 0x00000001ff0d7807 */ /* 0x000fe20001000000 */
[----:B------:R-:W-:Y:S02]  /*13d70*/  IMAD.MOV.U32 R14, RZ, RZ, 0x2 ;  /* 0x00000002ff0e7424 */ /* 0x000fe400078e00ff */
        /* <DEDUP_REMOVED lines=10> */
.L_x_17769:
        /* <DEDUP_REMOVED lines=13> */
.L_x_17771:
[----:B------:R-:W-:Y:S05]  /*13ef0*/  BSYNC.RECONVERGENT B2 ;  /* 0x0000000000027941 */ /* 0x000fea0003800200 */
.L_x_17770:
        /* <DEDUP_REMOVED lines=61> */
.L_x_17768:
[----:B------:R-:W-:Y:S05]  /*142d0*/  BSYNC.RECONVERGENT B1 ;  /* 0x0000000000017941 */ /* 0x000fea0003800200 */
.L_x_17767:
        /* <DEDUP_REMOVED lines=20> */
.L_x_17774:
        /* <DEDUP_REMOVED lines=13> */
.L_x_17776:
[----:B------:R-:W-:Y:S05]  /*144f0*/  BSYNC.RECONVERGENT B2 ;  /* 0x0000000000027941 */ /* 0x000fea0003800200 */
.L_x_17775:
        /* <DEDUP_REMOVED lines=57> */
[----:B------:R-:W-:Y:S01]  /*14890*/  HFMA2 R15, -RZ, RZ, 0, 0 ;  /* 0x00000000ff0f7431 */ /* 0x000fe200000001ff */
[----:B------:R-:W-:Y:S01]  /*148a0*/  MOV R4, R16 ;  /* 0x0000001000047202 */ /* 0x000fe20000000f00 */
[----:B------:R-:W-:Y:S02]  /*148b0*/  IMAD.MOV.U32 R16, RZ, RZ, R188 ;  /* 0x000000ffff107224 */ /* 0x000fe400078e00bc */
[----:B------:R-:W-:-:S07]  /*148c0*/  IMAD.MOV.U32 R188, RZ, RZ, R14 ;  /* 0x000000ffffbc7224 */ /* 0x000fce00078e000e */
.L_x_17773:
[----:B------:R-:W-:Y:S05]  /*148d0*/  BSYNC.RECONVERGENT B1 ;  /* 0x0000000000017941 */ /* 0x000fea0003800200 */
.L_x_17772:
        /* <DEDUP_REMOVED lines=14> */
[----:B------:R-:W-:Y:S02]  /*149c0*/  PRMT R14, R6, 0x7610, R14 ;  /* 0x00007610060e7816 */ /* 0x000fe4000000000e */
        /* <DEDUP_REMOVED lines=10> */
.L_x_17779:
        /* <DEDUP_REMOVED lines=13> */
.L_x_17781:
[----:B------:R-:W-:Y:S05]  /*14b40*/  BSYNC.RECONVERGENT B2 ;  /* 0x0000000000027941 */ /* 0x000fea0003800200 */
.L_x_17780:
        /* <DEDUP_REMOVED lines=56> */
[----:B------:R-:W-:Y:S02]  /*14ed0*/  LOP3.LUT R8, R4, R18, R17, 0x96, !PT ;  /* 0x0000001204087212 */ /* 0x000fe400078e9611 */
[----:B------:R-:W-:Y:S01]  /*14ee0*/  MOV R4, R6 ;  /* 0x0000000600047202 */ /* 0x000fe20000000f00 */
[----:B------:R-:W-:Y:S02]  /*14ef0*/  IMAD.MOV.U32 R6, RZ, RZ, R188 ;  /* 0x000000ffff067224 */ /* 0x000fe400078e00bc */
[----:B------:R-:W-:Y:S02]  /*14f00*/  IMAD.MOV.U32 R188, RZ, RZ, R16 ;  /* 0x000000ffffbc7224 */ /* 0x000fe400078e0010 */
[----:B------:R-:W-:-:S07]  /*14f10*/  HFMA2 R16, -RZ, RZ, 0, 0 ;  /* 0x00000000ff107431 */ /* 0x000fce00000001ff */
.L_x_17778:
[----:B------:R-:W-:Y:S05]  /*14f20*/  BSYNC.RECONVERGENT B1 ;  /* 0x0000000000017941 */ /* 0x000fea0003800200 */
.L_x_17777:
        /* <DEDUP_REMOVED lines=21> */
.L_x_17784:
        /* <DEDUP_REMOVED lines=13> */
.L_x_17786:
[----:B------:R-:W-:Y:S05]  /*15150*/  BSYNC.RECONVERGENT B2 ;  /* 0x0000000000027941 */ /* 0x000fea0003800200 */
.L_x_17785:
        /* <DEDUP_REMOVED lines=61> */
.L_x_17783:
[----:B------:R-:W-:Y:S05]  /*15530*/  BSYNC.RECONVERGENT B1 ;  /* 0x0000000000017941 */ /* 0x000fea0003800200 */
.L_x_17782:
[----:B------:R-:W-:Y:S01]  /*15540*/  I2FP.F32.U32 R16, R17 ;  /* 0x0000001100107245 */ /* 0x000fe20000201000 */
[----:B------:R-:W-:Y:S01]  /*15550*/  BSSY.RECONVERGENT B1, `(.L_x_17787) ;  /* 0x0000061000017945 */ /* 0x000fe20003800200 */
[----:B------:R-:W-:Y:S02]  /*15560*/  FSEL R15, R15, RZ, P4 ;  /* 0x000000ff0f0f7208 */ /* 0x000fe40002000000 */
[----:B------:R-:W-:Y:S01]  /*15570*/  MOV R17, R4 ;  /* 0x0000000400117202 */ /* 0x000fe20000000f00 */
        /* <DEDUP_REMOVED lines=19> */
.L_x_17789:
        /* <DEDUP_REMOVED lines=13> */
.L_x_17791:
[----:B------:R-:W-:Y:S05]  /*15780*/  BSYNC.RECONVERGENT B2 ;  /* 0x0000000000027941 */ /* 0x000fea0003800200 */
.L_x_17790:
        /* <DEDUP_REMOVED lines=61> */
.L_x_17788:
[----:B------:R-:W-:Y:S05]  /*15b60*/  BSYNC.RECONVERGENT B1 ;  /* 0x0000000000017941 */ /* 0x000fea0003800200 */
.L_x_17787:
        /* <DEDUP_REMOVED lines=20> */
.L_x_17794:
        /* <DEDUP_REMOVED lines=13> */
.L_x_17796:
[----:B------:R-:W-:Y:S05]  /*15d80*/  BSYNC.RECONVERGENT B2 ;  /* 0x0000000000027941 */ /* 0x000fea0003800200 */
.L_x_17795:
        /* <DEDUP_REMOVED lines=61> */
.L_x_17793:
[----:B------:R-:W-:Y:S05]  /*16160*/  BSYNC.RECONVERGENT B1 ;  /* 0x0000000000017941 */ /* 0x000fea0003800200 */
.L_x_17792:
        /* <DEDUP_REMOVED lines=25> */
.L_x_17799:
        /* <DEDUP_REMOVED lines=13> */
.L_x_17801:
[----:B------:R-:W-:Y:S05]  /*163d0*/  BSYNC.RECONVERGENT B2 ;  /* 0x0000000000027941 */ /* 0x000fea0003800200 */
.L_x_17800:
        /* <DEDUP_REMOVED lines=61> */
.L_x_17798:
[----:B------:R-:W-:Y:S05]  /*167b0*/  BSYNC.RECONVERGENT B1 ;  /* 0x0000000000017941 */ /* 0x000fea0003800200 */
.L_x_17797:
        /* <DEDUP_REMOVED lines=19> */
.L_x_17804:
        /* <DEDUP_REMOVED lines=13> */
.L_x_17806:
[----:B------:R-:W-:Y:S05]  /*169c0*/  BSYNC.RECONVERGENT B2 ;  /* 0x0000000000027941 */ /* 0x000fea0003800200 */
.L_x_17805:
        /* <DEDUP_REMOVED lines=56> */
[----:B------:R-:W-:Y:S02]  /*16d50*/  VIADD R4, R21, 0x96a522ad ;  /* 0x96a522ad15047836 */ /* 0x000fe40000000000 */
[----:B------:R-:W-:-:S03]  /*16d60*/  IMAD.MOV.U32 R188, RZ, RZ, R18 ;  /* 0x000000ffffbc7224 */ /* 0x000fc600078e0012 */
[----:B------:R-:W-:Y:S01]  /*16d70*/  LOP3.LUT R8, R4, R190, R19, 0x96, !PT ;  /* 0x000000be04087212 */ /* 0x000fe200078e9613 */
[----:B------:R-:W-:Y:S01]  /*16d80*/  HFMA2 R19, -RZ, RZ, 0, 0 ;  /* 0x00000000ff137431 */ /* 0x000fe200000001ff */
[----:B------:R-:W-:-:S07]  /*16d90*/  MOV R4, R136 ;  /* 0x0000008800047202 */ /* 0x000fce0000000f00 */
.L_x_17803:
[----:B------:R-:W-:Y:S05]  /*16da0*/  BSYNC.RECONVERGENT B1 ;  /* 0x0000000000017941 */ /* 0x000fea0003800200 */
.L_x_17802:
        /* <DEDUP_REMOVED lines=24> */
.L_x_17809:
        /* <DEDUP_REMOVED lines=13> */
.L_x_17811:
[----:B------:R-:W-:Y:S05]  /*17000*/  BSYNC.RECONVERGENT B2 ;  /* 0x0000000000027941 */ /* 0x000fea0003800200 */
.L_x_17810:
        /* <DEDUP_REMOVED lines=61> */
.L_x_17808:
[----:B------:R-:W-:Y:S05]  /*173e0*/  BSYNC.RECONVERGENT B1 ;  /* 0x0000000000017941 */ /* 0x000fea0003800200 */
.L_x_17807:
[----:B------:R-:W-:Y:S01]  /*173f0*/  I2FP.F32.U32 R6, R6 ;  /* 0x0000000600067245 */ /* 0x000fe20000201000 */
[----:B------:R-:W-:Y:S01]  /*17400*/  BSSY.RECONVERGENT B1, `(.L_x_17812) ;  /* 0x000005c000017945 */ /* 0x000fe20003800200 */
[----:B------:R-:W-:Y:S01]  /*17410*/  ISETP.NE.AND P4, PT, R18, 0x1, PT ;  /* 0x000000011200780c */ /* 0x000fe20003f85270 */
[----:B------:R-:W-:Y:S02]  /*17420*/  IMAD.MOV.U32 R19, RZ, RZ, 0x2 ;  /* 0x00000002ff137424 */ /* 0x000fe400078e00ff */
[----:B------:R-:W-:-:S05]  /*17430*/  FFMA.FTZ R6, R6, R200, 1.1641532182693481445e-10 ;  /* 0x2f00000006067423 */ /* 0x000fca00000100c8 */
[----:B------:R-:W-:Y:S01]  /*17440*/  FSETP.LE.FTZ.AND P3, PT, R6, R189, PT ;  /* 0x000000bd0600720b */ /* 0x000fe20003f73000 */
[----:B------:R-:W-:-:S04]  /*17450*/  IMAD.U32 R6, R22, 0x10000, RZ ;  /* 0x0001000016067824 */ /* 0x000fc800078e00ff */
[----:B------:R-:W-:Y:S01]  /*17460*/  FMUL.FTZ R22, R6, R3 ;  /* 0x0000000306167220 */ /* 0x000fe20000410000 */
[----:B------:R-:W-:Y:S01]  /*17470*/  MOV R6, R4 ;  /* 0x0000000400067202 */ /* 0x000fe20000000f00 */
        /* <DEDUP_REMOVED lines=9> */
.L_x_17814:
        /* <DEDUP_REMOVED lines=13> */
.L_x_17816:
[----:B------:R-:W-:Y:S05]  /*175e0*/  BSYNC.RECONVERGENT B2 ;  /* 0x0000000000027941 */ /* 0x000fea0003800200 */
.L_x_17815:
        /* <DEDUP_REMOVED lines=61> */
.L_x_17813:
[----:B------:R-:W-:Y:S05]  /*179c0*/  BSYNC.RECONVERGENT B1 ;  /* 0x0000000000017941 */ /* 0x000fea0003800200 */
.L_x_17812:
        /* <DEDUP_REMOVED lines=10> */
[--C-:B------:R-:W-:Y:S01]  /*17a70*/  FADD.FTZ R137, R6, R18.reuse ;  /* 0x0000001206897221 */ /* 0x100fe20000010000 */
        /* <DEDUP_REMOVED lines=14> */
.L_x_17819:
        /* <DEDUP_REMOVED lines=13> */
.L_x_17821:
[----:B------:R-:W-:Y:S05]  /*17c30*/  BSYNC.RECONVERGENT B2 ;  /* 0x0000000000027941 */ /* 0x000fea0003800200 */
.L_x_17820:
        /* <DEDUP_REMOVED lines=60> */
[----:B------:R-:W-:-:S07]  /*18000*/  IMAD.MOV.U32 R188, RZ, RZ, R190 ;  /* 0x000000ffffbc7224 */ /* 0x000fce00078e00be */
.L_x_17818:
[----:B------:R-:W-:Y:S05]  /*18010*/  BSYNC.RECONVERGENT B1 ;  /* 0x0000000000017941 */ /* 0x000fea0003800200 */
.L_x_17817:
[----:B------:R-:W-:Y:S01]  /*18020*/  I2FP.F32.U32 R6, R6 ;  /* 0x0000000600067245 */ /* 0x000fe20000201000 */
[----:B------:R-:W-:Y:S01]  /*18030*/  BSSY.RECONVERGENT B1, `(.L_x_17822) ;  /* 0x000005d000017945 */ /* 0x000fe20003800200 */
[----:B------:R-:W-:Y:S02]  /*18040*/  ISETP.NE.AND P5, PT, R138, 0x1, PT ;  /* 0x000000018a00780c */ /* 0x000fe40003fa5270 */
[----:B------:R-:W-:Y:S01]  /*18050*/  PRMT R22, R139, 0x7632, R22 ;  /* 0x000076328b167816 */ /* 0x000fe20000000016 */
[----:B------:R-:W-:-:S05]  /*18060*/  FFMA.FTZ R6, R6, R200, 1.1641532182693481445e-10 ;  /* 0x2f00000006067423 */ /* 0x000fca00000100c8 */
[----:B------:R-:W-:Y:S01]  /*18070*/  FSETP.LE.FTZ.AND P4, PT, R6, R189, PT ;  /* 0x000000bd0600720b */ /* 0x000fe20003f93000 */
[----:B------:R-:W-:Y:S02]  /*18080*/  IMAD.U32 R6, R139, 0x10000, RZ ;  /* 0x000100008b067824 */ /* 0x000fe400078e00ff */
[----:B------:R-:W-:Y:S02]  /*18090*/  IMAD.MOV.U32 R139, RZ, RZ, 0x2 ;  /* 0x00000002ff8b7424 */ /* 0x000fe400078e00ff */
        /* <DEDUP_REMOVED lines=11> */
.L_x_17824:
        /* <DEDUP_REMOVED lines=13> */
.L_x_17826:
[----:B------:R-:W-:Y:S05]  /*18220*/  BSYNC.RECONVERGENT B2 ;  /* 0x0000000000027941 */ /* 0x000fea0003800200 */
.L_x_17825:
        /* <DEDUP_REMOVED lines=61> */
.L_x_17823:
[----:B------:R-:W-:Y:S05]  /*18600*/  BSYNC.RECONVERGENT B1 ;  /* 0x0000000000017941 */ /* 0x000fea0003800200 */
.L_x_17822:
        /* <DEDUP_REMOVED lines=24> */
.L_x_17829:
        /* <DEDUP_REMOVED lines=13> */
.L_x_17831:
[----:B------:R-:W-:Y:S05]  /*18860*/  BSYNC.RECONVERGENT B2 ;  /* 0x0000000000027941 */ /* 0x000fea0003800200 */
.L_x_17830:
        /* <DEDUP_REMOVED lines=61> */
.L_x_17828:
[----:B------:R-:W-:Y:S05]  /*18c40*/  BSYNC.RECONVERGENT B1 ;  /* 0x0000000000017941 */ /* 0x000fea0003800200 */
.L_x_17827:
[----:B------:R-:W-:Y:S01]  /*18c50*/  I2FP.F32.U32 R6, R6 ;  /* 0x0000000600067245 */ /* 0x000fe20000201000 */
[----:B------:R-:W-:Y:S01]  /*18c60*/  BSSY.RECONVERGENT B1, `(.L_x_17832) ;  /* 0x000005f000017945 */ /* 0x000fe20003800200 */
[----:B------:R-:W-:Y:S02]  /*18c70*/  ISETP.NE.AND P6, PT, R190, 0x1, PT ;  /* 0x00000001be00780c */ /* 0x000fe40003fc5270 */
[----:B------:R-:W-:Y:S01]  /*18c80*/  MOV R139, R4 ;  /* 0x00000004008b7202 */ /* 0x000fe20000000f00 */
[----:B------:R-:W-:-:S05]  /*18c90*/  FFMA.FTZ R6, R6, R200, 1.1641532182693481445e-10 ;  /* 0x2f00000006067423 */ /* 0x000fca00000100c8 */
[----:B------:R-:W-:Y:S01]  /*18ca0*/  FSETP.LE.FTZ.AND P5, PT, R6, R189, PT ;  /* 0x000000bd0600720b */ /* 0x000fe20003fb3000 */
[----:B------:R-:W-:-:S04]  /*18cb0*/  IMAD.U32 R6, R22, 0x10000, RZ ;  /* 0x0001000016067824 */ /* 0x000fc800078e00ff */
[----:B------:R-:W-:Y:S01]  /*18cc0*/  FMUL.FTZ R22, R6, R3 ;  /* 0x0000000306167220 */ /* 0x000fe20000410000 */
[----:B------:R-:W-:Y:S01]  /*18cd0*/  IMAD.MOV.U32 R6, RZ, RZ, 0x2 ;  /* 0x00000002ff067424 */ /* 0x000fe200078e00ff */
        /* <DEDUP_REMOVED lines=9> */
.L_x_17834:
        /* <DEDUP_REMOVED lines=16> */
.L_x_17836:
[----:B------:R-:W-:Y:S05]  /*18e70*/  BSYNC.RECONVERGENT B2 ;  /* 0x0000000000027941 */ /* 0x000fea0003800200 */
.L_x_17835:
        /* <DEDUP_REMOVED lines=60> */
[----:B------:R-:W-:-:S07]  /*19240*/  HFMA2 R6, -RZ, RZ, 0, 0 ;  /* 0x00000000ff067431 */ /* 0x000fce00000001ff */
.L_x_17833:
[----:B------:R-:W-:Y:S05]  /*19250*/  BSYNC.RECONVERGENT B1 ;  /* 0x0000000000017941 */ /* 0x000fea0003800200 */
.L_x_17832:
        /* <DEDUP_REMOVED lines=9> */
[--C-:B------:R-:W-:Y:S01]  /*192f0*/  FADD.FTZ R139, R139, R22.reuse ;  /* 0x000000168b8b7221 */ /* 0x100fe20000010000 */
[----:B------:R-:W-:-:S03]  /*19300*/  PRMT R22, R3, 0x7610, R22 ;  /* 0x0000761003167816 */ /* 0x000fc60000000016 */
[----:B------:R-:W-:Y:S01]  /*19310*/  @P1 FADD.FTZ R139, R123, R139 ;  /* 0x0000008b7b8b1221 */ /* 0x000fe20000010000 */
[----:B------:R-:W-:Y:S06]  /*19320*/  BRA `(.L_x_17837) ;  /* 0x00000030007c7947 */ /* 0x000fec0003800000 */
.L_x_17756:
        /* <DEDUP_REMOVED lines=16> */
.L_x_17840:
        /* <DEDUP_REMOVED lines=13> */
.L_x_17842:
[----:B------:R-:W-:Y:S05]  /*19500*/  BSYNC.RECONVERGENT B2 ;  /* 0x0000000000027941 */ /* 0x000fea0003800200 */
.L_x_17841:
        /* <DEDUP_REMOVED lines=61> */
.L_x_17839:
[----:B------:R-:W-:Y:S05]  /*198e0*/  BSYNC.RECONVERGENT B1 ;  /* 0x0000000000017941 */ /* 0x000fea0003800200 */
.L_x_17838:
[----:B------:R-:W0:Y:S01]  /*198f0*/  LDC R200, c[0x0][0x404] ;  /* 0x00010100ffc87b82 */ /* 0x000e220000000800 */
[----:B------:R-:W-:Y:S01]  /*19900*/  I2FP.F32.U32 R3, R133 ;  /* 0x0000008500037245 */ /* 0x000fe20000201000 */
[----:B------:R-:W-:Y:S01]  /*19910*/  IMAD.MOV.U32 R228, RZ, RZ, 0x2f800000 ;  /* 0x2f800000ffe47424 */ /* 0x000fe200078e00ff */
[----:B------:R-:W-:Y:S01]  /*19920*/  ISETP.NE.AND P2, PT, R132, 0x1, PT ;  /* 0x000000018400780c */ /* 0x000fe20003f45270 */
[----:B------:R-:W-:Y:S01]  /*19930*/  BSSY.RECONVERGENT B1, `(.L_x_17843) ;  /* 0x000005d000017945 */ /* 0x000fe20003800200 */
[----:B------:R-:W-:Y:S01]  /*19940*/  LOP3.LUT R10, R10, 0xffffffef, RZ, 0xc0, !PT ;  /* 0xffffffef0a0a7812 */ /* 0x000fe200078ec0ff */
[----:B------:R-:W-:Y:S01]  /*19950*/  FFMA.FTZ R3, R3, R228, 1.1641532182693481445e-10 ;  /* 0x2f00000003037423 */ /* 0x000fe200000100e4 */
[C---:B-----5:R-:W-:Y:S01]  /*19960*/  PRMT R6, R136.reuse, 0x7632, R6 ;  /* 0x0000763288067816 */ /* 0x060fe20000000006 */
[----:B------:R-:W-:Y:S01]  /*19970*/  IMAD.MOV.U32 R134, RZ, RZ, R4 ;  /* 0x000000ffff867224 */ /* 0x000fe200078e0004 */
[----:B------:R-:W-:Y:S02]  /*19980*/  MOV R133, 0x2 ;  /* 0x0000000200857802 */ /* 0x000fe40000000f00 */
[----:B0-----:R-:W-:Y:S01]  /*19990*/  FSETP.LE.FTZ.AND P3, PT, R3, R200, PT ;  /* 0x000000c80300720b */ /* 0x001fe20003f73000 */
        /* <DEDUP_REMOVED lines=11> */
.L_x_17845:
        /* <DEDUP_REMOVED lines=13> */
.L_x_17847:
[----:B------:R-:W-:Y:S05]  /*19b20*/  BSYNC.RECONVERGENT B2 ;  /* 0x0000000000027941 */ /* 0x000fea0003800200 */
.L_x_17846:
        /* <DEDUP_REMOVED lines=61> */
.L_x_17844:
[----:B------:R-:W-:Y:S05]  /*19f00*/  BSYNC.RECONVERGENT B1 ;  /* 0x0000000000017941 */ /* 0x000fea0003800200 */
.L_x_17843:
[----:B------:R-:W-:Y:S01]  /*19f10*/  I2FP.F32.U32 R132, R134 ;  /* 0x0000008600847245 */ /* 0x000fe20000201000 */
[----:B------:R-:W-:Y:S01]  /*19f20*/  BSSY.RECONVERGENT B1, `(.L_x_17848) ;  /* 0x000005d000017945 */ /* 0x000fe20003800200 */
[----:B------:R-:W-:Y:S01]  /*19f30*/  ISETP.NE.AND P2, PT, R133, 0x1, PT ;  /* 0x000000018500780c */ /* 0x000fe20003f45270 */
[----:B------:R-:W-:Y:S01]  /*19f40*/  HFMA2 R134, -RZ, RZ, 0, 1.1920928955078125e-07 ;  /* 0x00000002ff867431 */ /* 0x000fe200000001ff */
[----:B------:R-:W-:Y:S01]  /*19f50*/  LOP3.LUT R10, R10, 0xfffffff7, RZ, 0xc0, !PT ;  /* 0xfffffff70a0a7812 */ /* 0x000fe200078ec0ff */
[----:B------:R-:W-:-:S05]  /*19f60*/  FFMA.FTZ R132, R132, R228, 1.1641532182693481445e-10 ;  /* 0x2f00000084847423 */ /* 0x000fca00000100e4 */
[----:B------:R-:W-:Y:S01]  /*19f70*/  FSETP.LE.FTZ.AND P3, PT, R132, R200, PT ;  /* 0x000000c88400720b */ /* 0x000fe20003f73000 */
[----:B------:R-:W-:Y:S02]  /*19f80*/  IMAD.U32 R132, R6, 0x10000, RZ ;  /* 0x0001000006847824 */ /* 0x000fe400078e00ff */
[----:B------:R-:W-:-:S10]  /*19f90*/  IMAD.MOV.U32 R6, RZ, RZ, R4 ;  /* 0x000000ffff067224 */ /* 0x000fd400078e0004 */
        /* <DEDUP_REMOVED lines=10> */
.L_x_17850:
        /* <DEDUP_REMOVED lines=13> */
.L_x_17852:
[----:B------:R-:W-:Y:S05]  /*1a110*/  BSYNC.RECONVERGENT B2 ;  /* 0x0000000000027941 */ /* 0x000fea0003800200 */
.L_x_17851:
        /* <DEDUP_REMOVED lines=61> */
.L_x_17849:
[----:B------:R-:W-:Y:S05]  /*1a4f0*/  BSYNC.RECONVERGENT B1 ;  /* 0x0000000000017941 */ /* 0x000fea0003800200 */
.L_x_17848:
[----:B------:R-:W-:Y:S01]  /*1a500*/  I2FP.F32.U32 R6, R6 ;  /* 0x0000000600067245 */ /* 0x000fe20000201000 */
[----:B------:R-:W-:Y:S01]  /*1a510*/  BSSY.RECONVERGENT B1, `(.L_x_17853) ;  /* 0x000005e000017945 */ /* 0x000fe20003800200 */
[----:B------:R-:W-:Y:S01]  /*1a520*/  LOP3.LUT R10, R10, 0xfffffffb, RZ, 0xc0, !PT ;  /* 0xfffffffb0a0a7812 */ /* 0x000fe200078ec0ff */
[----:B------:R-:W-:Y:S02]  /*1a530*/  HFMA2 R135, -RZ, RZ, 0, 1.1920928955078125e-07 ;  /* 0x00000002ff877431 */ /* 0x000fe400000001ff */
[C---:B------:R-:W-:Y:S02]  /*1a540*/  IMAD.U32 R133, R137.reuse, 0x10000, RZ ;  /* 0x0001000089857824 */ /* 0x040fe400078e00ff */
[----:B------:R-:W-:Y:S01]  /*1a550*/  FFMA.FTZ R6, R6, R228, 1.1641532182693481445e-10 ;  /* 0x2f00000006067423 */ /* 0x000fe200000100e4 */
[----:B------:R-:W-:-:S04]  /*1a560*/  PRMT R189, R137, 0x7632, R189 ;  /* 0x0000763289bd7816 */ /* 0x000fc800000000bd */
        /* <DEDUP_REMOVED lines=13> */
.L_x_17855:
        /* <DEDUP_REMOVED lines=13> */
.L_x_17857:
[----:B------:R-:W-:Y:S05]  /*1a710*/  BSYNC.RECONVERGENT B2 ;  /* 0x0000000000027941 */ /* 0x000fea0003800200 */
.L_x_17856:
        /* <DEDUP_REMOVED lines=61> */
.L_x_17854:
[----:B------:R-:W-:Y:S05]  /*1aaf0*/  BSYNC.RECONVERGENT B1 ;  /* 0x0000000000017941 */ /* 0x000fea0003800200 */
.L_x_17853:
[----:B------:R-:W-:Y:S01]  /*1ab00*/  I2FP.F32.U32 R6, R6 ;  /* 0x0000000600067245 */ /* 0x000fe20000201000 */
[----:B------:R-:W-:Y:S01]  /*1ab10*/  BSSY.RECONVERGENT B1, `(.L_x_17858) ;  /* 0x000005d000017945 */ /* 0x000fe20003800200 */
[----:B------:R-:W-:Y:S01]  /*1ab20*/  LOP3.LUT R10, R10, 0xfffffffd, RZ, 0xc0, !PT ;  /* 0xfffffffd0a0a7812 */ /* 0x000fe200078ec0ff */
[----:B------:R-:W-:Y:S02]  /*1ab30*/  HFMA2 R136, -RZ, RZ, 0, 1.1920928955078125e-07 ;  /* 0x00000002ff887431 */ /* 0x000fe400000001ff */
[----:B------:R-:W-:Y:S02]  /*1ab40*/  IMAD.U32 R134, R189, 0x10000, RZ ;  /* 0x00010000bd867824 */ /* 0x000fe400078e00ff */
        /* <DEDUP_REMOVED lines=14> */
.L_x_17860:
        /* <DEDUP_REMOVED lines=13> */
.L_x_17862:
[----:B------:R-:W-:Y:S05]  /*1ad00*/  BSYNC.RECONVERGENT B2 ;  /* 0x0000000000027941 */ /* 0x000fea0003800200 */
.L_x_17861:
        /* <DEDUP_REMOVED lines=61> */
.L_x_17859:
[----:B------:R-:W-:Y:S05]  /*1b0e0*/  BSYNC.RECONVERGENT B1 ;  /* 0x0000000000017941 */ /* 0x000fea0003800200 */
.L_x_17858:
[----:B------:R-:W-:Y:S01]  /*1b0f0*/  ISETP.NE.AND P3, PT, R136, 0x1, PT ;  /* 0x000000018800780c */ /* 0x000fe20003f65270 */
[----:B------:R-:W-:Y:S01]  /*1b100*/  BSSY.RECONVERGENT B1, `(.L_x_17863) ;  /* 0x000005c000017945 */ /* 0x000fe20003800200 */
[----:B------:R-:W-:Y:S01]  /*1b110*/  I2FP.F32.U32 R6, R6 ;  /* 0x0000000600067245 */ /* 0x000fe20000201000 */
[----:B------:R-:W-:Y:S02]  /*1b120*/  HFMA2 R137, -RZ, RZ, 0, 1.1920928955078125e-07 ;  /* 0x00000002ff897431 */ /* 0x000fe400000001ff */
[C---:B------:R-:W-:Y:S01]  /*1b130*/  IMAD.U32 R135, R138.reuse, 0x10000, RZ ;  /* 0x000100008a877824 */ /* 0x040fe200078e00ff */
[----:B------:R-:W-:Y:S01]  /*1b140*/  PRMT R138, R138, 0x7632, R138 ;  /* 0x000076328a8a7816 */ /* 0x000fe2000000008a */
        /* <DEDUP_REMOVED lines=12> */
.L_x_17865:
        /* <DEDUP_REMOVED lines=13> */
.L_x_17867:
[----:B------:R-:W-:Y:S05]  /*1b2e0*/  BSYNC.RECONVERGENT B2 ;  /* 0x0000000000027941 */ /* 0x000fea0003800200 */
.L_x_17866:
        /* <DEDUP_REMOVED lines=61> */
.L_x_17864:
[----:B------:R-:W-:Y:S05]  /*1b6c0*/  BSYNC.RECONVERGENT B1 ;  /* 0x0000000000017941 */ /* 0x000fea0003800200 */
.L_x_17863:
        /* <DEDUP_REMOVED lines=17> */
.L_x_17870:
        /* <DEDUP_REMOVED lines=13> */
.L_x_17872:
[----:B------:R-:W-:Y:S05]  /*1b8b0*/  BSYNC.RECONVERGENT B2 ;  /* 0x0000000000027941 */ /* 0x000fea0003800200 */
.L_x_17871:
        /* <DEDUP_REMOVED lines=61> */
.L_x_17869:
[----:B------:R-:W-:Y:S05]  /*1bc90*/  BSYNC.RECONVERGENT B1 ;  /* 0x0000000000017941 */ /* 0x000fea0003800200 */
.L_x_17868:
        /* <DEDUP_REMOVED lines=18> */
.L_x_17875:
        /* <DEDUP_REMOVED lines=13> */
.L_x_17877:
[----:B------:R-:W-:Y:S05]  /*1be90*/  BSYNC.RECONVERGENT B2 ;  /* 0x0000000000027941 */ /* 0x000fea0003800200 */
.L_x_17876:
        /* <DEDUP_REMOVED lines=61> */
.L_x_17874:
[----:B------:R-:W-:Y:S05]  /*1c270*/  BSYNC.RECONVERGENT B1 ;  /* 0x0000000000017941 */ /* 0x000fea0003800200 */
.L_x_17873:
        /* <DEDUP_REMOVED lines=8> */
[C---:B------:R-:W-:Y:S02]  /*1c300*/  LOP3.LUT P2, RZ, R10.reuse, 0x10, RZ, 0xc0, !PT ;  /* 0x000000100aff7812 */ /* 0x040fe4000784c0ff */
[----:B------:R-:W-:-:S02]  /*1c310*/  LOP3.LUT R10, R10, 0xffffbfff, RZ, 0xc0, !PT ;  /* 0xffffbfff0a0a7812 */ /* 0x000fc400078ec0ff */
[----:B------:R-:W-:Y:S01]  /*1c320*/  FSETP.GTU.FTZ.AND P5, PT, R138, R200, PT ;  /* 0x000000c88a00720b */ /* 0x000fe20003fbc000 */
[----:B------:R-:W-:Y:S01]  /*1c330*/  IMAD.U32 R138, R139, 0x10000, RZ ;  /* 0x000100008b8a7824 */ /* 0x000fe200078e00ff */
[----:B------:R-:W-:Y:S01]  /*1c340*/  @P1 LOP3.LUT R10, R10, 0x4000, RZ, 0xfc, !PT ;  /* 0x000040000a0a1812 */ /* 0x000fe200078efcff */
[----:B------:R-:W-:Y:S01]  /*1c350*/  FMUL.FTZ R139, R134, UR10 ;  /* 0x0000000a868b7c20 */ /* 0x000fe20008410000 */
[----:B------:R-:W-:Y:S01]  /*1c360*/  FMUL.FTZ R134, R133, UR10 ;  /* 0x0000000a85867c20 */ /* 0x000fe20008410000 */
[----:B------:R-:W-:Y:S01]  /*1c370*/  FMUL.FTZ R133, R3, UR10 ;  /* 0x0000000a03857c20 */ /* 0x000fe20008410000 */
[----:B------:R-:W-:Y:S01]  /*1c380*/  LOP3.LUT P1, RZ, R10, 0x8, RZ, 0xc0, !PT ;  /* 0x000000080aff7812 */ /* 0x000fe2000782c0ff */
[----:B------:R-:W-:Y:S01]  /*1c390*/  FMUL.FTZ R3, R138, UR10 ;  /* 0x0000000a8a037c20 */ /* 0x000fe20008410000 */
[----:B------:R-:W-:Y:S02]  /*1c3a0*/  LOP3.LUT R10, R10, 0xffffdfff, RZ, 0xc0, !PT ;  /* 0xffffdfff0a0a7812 */ /* 0x000fe400078ec0ff */
[----:B------:R-:W-:-:S02]  /*1c3b0*/  FSEL R132, R133, RZ, P2 ;  /* 0x000000ff85847208 */ /* 0x000fc40001000000 */
[----:B------:R-:W-:Y:S02]  /*1c3c0*/  @P0 LOP3.LUT R10, R10, 0x2000, RZ, 0xfc, !PT ;  /* 0x000020000a0a0812 */ /* 0x000fe400078efcff */
[----:B------:R-:W-:Y:S02]  /*1c3d0*/  FSEL R133, R189, RZ, P1 ;  /* 0x000000ffbd857208 */ /* 0x000fe40000800000 */
[C---:B------:R-:W-:Y:S02]  /*1c3e0*/  LOP3.LUT P1, RZ, R10.reuse, 0x4000, RZ, 0xc0, !PT ;  /* 0x000040000aff7812 */ /* 0x040fe4000782c0ff */
[C---:B------:R-:W-:Y:S02]  /*1c3f0*/  LOP3.LUT P2, RZ, R10.reuse, 0x8000, RZ, 0xc0, !PT ;  /* 0x000080000aff7812 */ /* 0x040fe4000784c0ff */
[C---:B------:R-:W-:Y:S02]  /*1c400*/  LOP3.LUT P6, RZ, R10.reuse, 0x2, RZ, 0xc0, !PT ;  /* 0x000000020aff7812 */ /* 0x040fe400078cc0ff */
[----:B------:R-:W-:-:S02]  /*1c410*/  LOP3.LUT P0, RZ, R10, 0x4, RZ, 0xc0, !PT ;  /* 0x000000040aff7812 */ /* 0x000fc4000780c0ff */
        /* <DEDUP_REMOVED lines=16> */
.L_x_17837:
        /* <DEDUP_REMOVED lines=12> */
[----:B0-----:R-:W-:-:S04]  /*1c5e0*/  SEL R190, RZ, 0x100, !P3 ;  /* 0x00000100ffbe7807 */ /* 0x001fc80005800000 */
[----:B------:R-:W-:Y:S02]  /*1c5f0*/  LOP3.LUT R3, R190, R3, R189, 0xfe, !PT ;  /* 0x00000003be037212 */ /* 0x000fe400078efebd */
[----:B------:R-:W-:Y:S02]  /*1c600*/  SEL R190, RZ, 0x1, !P2 ;  /* 0x00000001ffbe7807 */ /* 0x000fe40005000000 */
[----:B------:R-:W-:Y:S02]  /*1c610*/  SEL R189, RZ, 0x10000, !P5 ;  /* 0x00010000ffbd7807 */ /* 0x000fe40006800000 */
[----:B------:R-:W-:Y:S02]  /*1c620*/  LOP3.LUT R191, R3, R190, RZ, 0xfc, !PT ;  /* 0x000000be03bf7212 */ /* 0x000fe400078efcff */
[----:B------:R-:W-:Y:S02]  /*1c630*/  SEL R3, RZ, 0x1000000, !P4 ;  /* 0x01000000ff037807 */ /* 0x000fe40006000000 */
[----:B------:R-:W-:-:S04]  /*1c640*/  SEL R190, RZ, 0x100, !P6 ;  /* 0x00000100ffbe7807 */ /* 0x000fc80007000000 */
[----:B------:R-:W-:Y:S02]  /*1c650*/  LOP3.LUT R3, R190, R3, R189, 0xfe, !PT ;  /* 0x00000003be037212 */ /* 0x000fe400078efebd */
[----:B------:R-:W-:-:S04]  /*1c660*/  SEL R189, RZ, 0x1, !P1 ;  /* 0x00000001ffbd7807 */ /* 0x000fc80004800000 */
[----:B------:R-:W-:-:S05]  /*1c670*/  LOP3.LUT R190, R3, R189, RZ, 0xfc, !PT ;  /* 0x000000bd03be7212 */ /* 0x000fca00078efcff */
[----:B------:R0:W-:Y:S01]  /*1c680*/  STG.E.64 desc[UR6][R202.64], R190 ;  /* 0x000000beca007986 */ /* 0x0001e2000c101b06 */
[----:B------:R-:W-:Y:S05]  /*1c690*/  @!P0 BRA `(.L_x_17878) ;  /* 0x0000000000508947 */ /* 0x000fea0003800000 */
[----:B------:R-:W-:Y:S02]  /*1c6a0*/  SHF.L.U32 R3, R19, 0x10, RZ ;  /* 0x0000001013037819 */ /* 0x000fe400000006ff */
[----:B------:R-:W-:Y:S02]  /*1c6b0*/  LOP3.LUT R189, R22, 0xffff, RZ, 0xc0, !PT ;  /* 0x0000ffff16bd7812 */ /* 0x000fe400078ec0ff */
[----:B------:R-:W-:Y:S02]  /*1c6c0*/  LOP3.LUT R3, R3, 0xff0000, RZ, 0xc0, !PT ;  /* 0x00ff000003037812 */ /* 0x000fe400078ec0ff */
[----:B0-----:R-:W-:Y:S02]  /*1c6d0*/  LOP3.LUT R190, R16, 0xff, RZ, 0xc0, !PT ;  /* 0x000000ff10be7812 */ /* 0x001fe400078ec0ff */
        /* <DEDUP_REMOVED lines=16> */
.L_x_17878:
[----:B------:R-:W-:Y:S02]  /*1c7e0*/  IMAD.MOV.U32 R3, RZ, RZ, R188 ;  /* 0x000000ffff037224 */ /* 0x000fe400078e00bc */
[----:B------:R-:W-:-:S07]  /*1c7f0*/  VIADD R23, R23, 0x20 ;  /* 0x0000002017177836 */ /* 0x000fce0000000000 */
.L_x_17755:
[----:B------:R-:W-:Y:S05]  /*1c800*/  BSYNC.RECONVERGENT B0 ;  /* 0x0000000000007941 */ /* 0x000fea0003800200 */
.L_x_17754:
        /* <DEDUP_REMOVED lines=22> */
[----:B------:R-:W-:Y:S02]  /*1c970*/  HFMA2 R14, -RZ, RZ, 0, 1.1920928955078125e-07 ;  /* 0x00000002ff0e7431 */ /* 0x000fe400000001ff */
[----:B------:R-:W-:Y:S02]  /*1c980*/  IMAD.MOV.U32 R13, RZ, RZ, R4 ;  /* 0x000000ffff0d7224 */ /* 0x000fe400078e0004 */
[----:B01----:R-:W-:-:S07]  /*1c990*/  IMAD.MOV.U32 R188, RZ, RZ, R3 ;  /* 0x000000ffffbc7224 */ /* 0x003fce00078e0003 */
        /* <DEDUP_REMOVED lines=11> */
.L_x_17884:
        /* <DEDUP_REMOVED lines=13> */
.L_x_17886:
[----:B------:R-:W-:Y:S05]  /*1cb20*/  BSYNC.RECONVERGENT B2 ;  /* 0x0000000000027941 */ /* 0x000fea0003800200 */
.L_x_17885:
[----:B------:R-:W-:Y:S01]  /*1cb30*/  LOP3.LUT R6, R2, R17, R21, 0x96, !PT ;  /* 0x0000001102067212 */ /* 0x000fe200078e9615 */
[----:B------:R-:W-:Y:S01]  /*1cb40*/  IMAD.WIDE.U32 R14, R9, -0x326172a9, RZ ;  /* 0xcd9e8d57090e7825 */ /* 0x000fe200078e00ff */
[----:B------:R-:W-:-:S03]  /*1cb50*/  MOV R13, R3 ;  /* 0x00000003000d7202 */ /* 0x000fc60000000f00 */
        /* <DEDUP_REMOVED lines=56> */
[----:B------:R-:W-:Y:S02]  /*1cee0*/  IMAD.MOV.U32 R4, RZ, RZ, R6 ;  /* 0x000000ffff047224 */ /* 0x000fe400078e0006 */
[----:B------:R-:W-:-:S07]  /*1cef0*/  IMAD.MOV.U32 R14, RZ, RZ, RZ ;  /* 0x000000ffff0e7224 */ /* 0x000fce00078e00ff */
.L_x_17883:
[----:B------:R-:W-:Y:S05]  /*1cf00*/  BSYNC.RECONVERGENT B1 ;  /* 0x0000000000017941 */ /* 0x000fea0003800200 */
.L_x_17882:
        /* <DEDUP_REMOVED lines=9> */
[----:B------:R-:W-:Y:S02]  /*1cfa0*/  IMAD.MOV.U32 R16, RZ, RZ, 0x2 ;  /* 0x00000002ff107424 */ /* 0x000fe400078e00ff */
[----:B------:R-:W-:Y:S01]  /*1cfb0*/  IMAD.MOV.U32 R15, RZ, RZ, R4 ;  /* 0x000000ffff0f7224 */ /* 0x000fe200078e0004 */
[----:B0-----:R-:W-:-:S02]  /*1cfc0*/  FSETP.LE.FTZ.AND P4, PT, R6, R189, PT ;  /* 0x000000bd0600720b */ /* 0x001fc40003f93000 */
[----:B------:R-:W-:Y:S01]  /*1cfd0*/  PRMT R6, R144, 0x7632, R6 ;  /* 0x0000763290067816 */ /* 0x000fe20000000006 */
[----:B-1----:R-:W-:-:S10]  /*1cfe0*/  FMUL.FTZ R13, R13, R3 ;  /* 0x000000030d0d7220 */ /* 0x002fd40000410000 */
        /* <DEDUP_REMOVED lines=10> */
.L_x_17889:
        /* <DEDUP_REMOVED lines=13> */
.L_x_17891:
[----:B------:R-:W-:Y:S05]  /*1d160*/  BSYNC.RECONVERGENT B2 ;  /* 0x0000000000027941 */ /* 0x000fea0003800200 */
.L_x_17890:
        /* <DEDUP_REMOVED lines=61> */
.L_x_17888:
[----:B------:R-:W-:Y:S05]  /*1d540*/  BSYNC.RECONVERGENT B1 ;  /* 0x0000000000017941 */ /* 0x000fea0003800200 */
.L_x_17887:
        /* <DEDUP_REMOVED lines=9> */
[----:B--2---:R-:W-:Y:S01]  /*1d5e0*/  FADD.FTZ R140, R14, R13 ;  /* 0x0000000d0e8c7221 */ /* 0x004fe20000010000 */
        /* <DEDUP_REMOVED lines=13> */
.L_x_17894:
        /* <DEDUP_REMOVED lines=13> */
.L_x_17896:
[----:B------:R-:W-:Y:S05]  /*1d790*/  BSYNC.RECONVERGENT B2 ;  /* 0x0000000000027941 */ /* 0x000fea0003800200 */
.L_x_17895:
        /* <DEDUP_REMOVED lines=61> */
.L_x_17893:
[----:B------:R-:W-:Y:S05]  /*1db70*/  BSYNC.RECONVERGENT B1 ;  /* 0x0000000000017941 */ /* 0x000fea0003800200 */
.L_x_17892:
        /* <DEDUP_REMOVED lines=20> */
.L_x_17899:
        /* <DEDUP_REMOVED lines=13> */
.L_x_17901:
[----:B------:R-:W-:Y:S05]  /*1dd90*/  BSYNC.RECONVERGENT B2 ;  /* 0x0000000000027941 */ /* 0x000fea0003800200 */
.L_x_17900:
        /* <DEDUP_REMOVED lines=61> */
.L_x_17898:
[----:B------:R-:W-:Y:S05]  /*1e170*/  BSYNC.RECONVERGENT B1 ;  /* 0x0000000000017941 */ /* 0x000fea0003800200 */
.L_x_17897:
        /* <DEDUP_REMOVED lines=25> */
.L_x_17904:
        /* <DEDUP_REMOVED lines=13> */
.L_x_17906:
[----:B------:R-:W-:Y:S05]  /*1e3e0*/  BSYNC.RECONVERGENT B2 ;  /* 0x0000000000027941 */ /* 0x000fea0003800200 */
.L_x_17905:
        /* <DEDUP_REMOVED lines=61> */
.L_x_17903:
[----:B------:R-:W-:Y:S05]  /*1e7c0*/  BSYNC.RECONVERGENT B1 ;  /* 0x0000000000017941 */ /* 0x000fea0003800200 */
.L_x_17902:
        /* <DEDUP_REMOVED lines=9> */
[----:B------:R-:W-:-:S02]  /*1e860*/  FSETP.LE.FTZ.AND P4, PT, R6, R189, PT ;  /* 0x000000bd0600720b */ /* 0x000fc40003f93000 */
[----:B------:R-:W-:-:S11]  /*1e870*/  PRMT R6, R145, 0x7632, R6 ;  /* 0x0000763291067816 */ /* 0x000fd60000000006 */
        /* <DEDUP_REMOVED lines=10> */
.L_x_17909:
        /* <DEDUP_REMOVED lines=13> */
.L_x_17911:
[----:B------:R-:W-:Y:S05]  /*1e9f0*/  BSYNC.RECONVERGENT B2 ;  /* 0x0000000000027941 */ /* 0x000fea0003800200 */
.L_x_17910:
        /* <DEDUP_REMOVED lines=61> */
.L_x_17908:
[----:B------:R-:W-:Y:S05]  /*1edd0*/  BSYNC.RECONVERGENT B1 ;  /* 0x0000000000017941 */ /* 0x000fea0003800200 */
.L_x_17907:
        /* <DEDUP_REMOVED lines=23> */
.L_x_17914:
        /* <DEDUP_REMOVED lines=13> */
.L_x_17916:
[----:B------:R-:W-:Y:S05]  /*1f020*/  BSYNC.RECONVERGENT B2 ;  /* 0x0000000000027941 */ /* 0x000fea0003800200 */
.L_x_17915:
        /* <DEDUP_REMOVED lines=61> */
.L_x_17913:
[----:B------:R-:W-:Y:S05]  /*1f400*/  BSYNC.RECONVERGENT B1 ;  /* 0x0000000000017941 */ /* 0x000fea0003800200 */
.L_x_17912:
        /* <DEDUP_REMOVED lines=20> */
.L_x_17919:
        /* <DEDUP_REMOVED lines=13> */
.L_x_17921:
[----:B------:R-:W-:Y:S05]  /*1f620*/  BSYNC.RECONVERGENT B2 ;  /* 0x0000000000027941 */ /* 0x000fea0003800200 */
.L_x_17920:
        /* <DEDUP_REMOVED lines=61> */
.L_x_17918:
[----:B------:R-:W-:Y:S05]  /*1fa00*/  BSYNC.RECONVERGENT B1 ;  /* 0x0000000000017941 */ /* 0x000fea0003800200 */
.L_x_17917:
        /* <DEDUP_REMOVED lines=25> */
.L_x_17924:
        /* <DEDUP_REMOVED lines=13> */
.L_x_17926:
[----:B------:R-:W-:Y:S05]  /*1fc70*/  BSYNC.RECONVERGENT B2 ;  /* 0x0000000000027941 */ /* 0x000fea0003800200 */
.L_x_17925:
        /* <DEDUP_REMOVED lines=61> */
.L_x_17923:
[----:B------:R-:W-:Y:S05]  /*20050*/  BSYNC.RECONVERGENT B1 ;  /* 0x0000000000017941 */ /* 0x000fea0003800200 */
.L_x_17922:
[----:B------:R-:W-:Y:S01]  /*20060*/  I2FP.F32.U32 R6, R6 ;  /* 0x0000000600067245 */ /* 0x000fe20000201000 */
[----:B------:R-:W-:Y:S01]  /*20070*/  BSSY.RECONVERGENT B1, `(.L_x_17927) ;  /* 0x000005d000017945 */ /* 0x000fe20003800200 */
[----:B------:R-:W-:Y:S01]  /*20080*/  ISETP.NE.AND P3, PT, R18, 0x1, PT ;  /* 0x000000011200780c */ /* 0x000fe20003f65270 */
[----:B------:R-:W-:Y:S01]  /*20090*/  IMAD.MOV.U32 R19, RZ, RZ, 0x2 ;  /* 0x00000002ff137424 */ /* 0x000fe200078e00ff */
[----:B------:R-:W-:Y:S01]  /*200a0*/  PRMT R22, R146, 0x7632, R22 ;  /* 0x0000763292167816 */ /* 0x000fe20000000016 */
        /* <DEDUP_REMOVED lines=14> */
.L_x_17929:
        /* <DEDUP_REMOVED lines=13> */
.L_x_17931:
[----:B------:R-:W-:Y:S05]  /*20260*/  BSYNC.RECONVERGENT B2 ;  /* 0x0000000000027941 */ /* 0x000fea0003800200 */
.L_x_17930:
        /* <DEDUP_REMOVED lines=61> */
.L_x_17928:
[----:B------:R-:W-:Y:S05]  /*20640*/  BSYNC.RECONVERGENT B1 ;  /* 0x0000000000017941 */ /* 0x000fea0003800200 */
.L_x_17927:
        /* <DEDUP_REMOVED lines=24> */
.L_x_17934:
        /* <DEDUP_REMOVED lines=13> */
.L_x_17936:
[----:B------:R-:W-:Y:S05]  /*208a0*/  BSYNC.RECONVERGENT B2 ;  /* 0x0000000000027941 */ /* 0x000fea0003800200 */
.L_x_17935:
        /* <DEDUP_REMOVED lines=61> */
.L_x_17933:
[----:B------:R-:W-:Y:S05]  /*20c80*/  BSYNC.RECONVERGENT B1 ;  /* 0x0000000000017941 */ /* 0x000fea0003800200 */
.L_x_17932:
[----:B------:R-:W-:Y:S01]  /*20c90*/  I2FP.F32.U32 R6, R6 ;  /* 0x0000000600067245 */ /* 0x000fe20000201000 */
[----:B------:R-:W-:Y:S01]  /*20ca0*/  BSSY.RECONVERGENT B1, `(.L_x_17937) ;  /* 0x000005c000017945 */ /* 0x000fe20003800200 */
[----:B------:R-:W-:Y:S01]  /*20cb0*/  ISETP.NE.AND P4, PT, R18, 0x1, PT ;  /* 0x000000011200780c */ /* 0x000fe20003f85270 */
[----:B------:R-:W-:Y:S02]  /*20cc0*/  IMAD.MOV.U32 R19, RZ, RZ, 0x2 ;  /* 0x00000002ff137424 */ /* 0x000fe400078e00ff */
[----:B------:R-:W-:-:S05]  /*20cd0*/  FFMA.FTZ R6, R6, R200, 1.1641532182693481445e-10 ;  /* 0x2f00000006067423 */ /* 0x000fca00000100c8 */
[----:B------:R-:W-:Y:S02]  /*20ce0*/  FSETP.LE.FTZ.AND P3, PT, R6, R189, PT ;  /* 0x000000bd0600720b */ /* 0x000fe40003f73000 */
[----:B------:R-:W-:-:S05]  /*20cf0*/  SHF.L.U32 R6, R22, 0x10, RZ ;  /* 0x0000001016067819 */ /* 0x000fca00000006ff */
        /* <DEDUP_REMOVED lines=11> */
.L_x_17939:
        /* <DEDUP_REMOVED lines=13> */
.L_x_17941:
[----:B------:R-:W-:Y:S05]  /*20e80*/  BSYNC.RECONVERGENT B2 ;  /* 0x0000000000027941 */ /* 0x000fea0003800200 */
.L_x_17940:
        /* <DEDUP_REMOVED lines=61> */
.L_x_17938:
[----:B------:R-:W-:Y:S05]  /*21260*/  BSYNC.RECONVERGENT B1 ;  /* 0x0000000000017941 */ /* 0x000fea0003800200 */
.L_x_17937:
        /* <DEDUP_REMOVED lines=25> */
.L_x_17944:
        /* <DEDUP_REMOVED lines=13> */
.L_x_17946:
[----:B------:R-:W-:Y:S05]  /*214d0*/  BSYNC.RECONVERGENT B2 ;  /* 0x0000000000027941 */ /* 0x000fea0003800200 */
.L_x_17945:
        /* <DEDUP_REMOVED lines=61> */
.L_x_17943:
[----:B------:R-:W-:Y:S05]  /*218b0*/  BSYNC.RECONVERGENT B1 ;  /* 0x0000000000017941 */ /* 0x000fea0003800200 */
.L_x_17942:
[----:B------:R-:W-:Y:S01]  /*218c0*/  I2FP.F32.U32 R6, R6 ;  /* 0x0000000600067245 */ /* 0x000fe20000201000 */
[----:B------:R-:W-:Y:S01]  /*218d0*/  BSSY.RECONVERGENT B1, `(.L_x_17947) ;  /* 0x000005d000017945 */ /* 0x000fe20003800200 */
[----:B------:R-:W-:Y:S02]  /*218e0*/  ISETP.NE.AND P5, PT, R146, 0x1, PT ;  /* 0x000000019200780c */ /* 0x000fe40003fa5270 */
[----:B------:R-:W-:Y:S01]  /*218f0*/  PRMT R22, R147, 0x7632, R22 ;  /* 0x0000763293167816 */ /* 0x000fe20000000016 */
[----:B------:R-:W-:-:S05]  /*21900*/  FFMA.FTZ R6, R6, R200, 1.1641532182693481445e-10 ;  /* 0x2f00000006067423 */ /* 0x000fca00000100c8 */
[----:B------:R-:W-:Y:S02]  /*21910*/  FSETP.LE.FTZ.AND P4, PT, R6, R189, PT ;  /* 0x000000bd0600720b */ /* 0x000fe40003f93000 */
[----:B------:R-:W-:Y:S01]  /*21920*/  SHF.L.U32 R6, R147, 0x10, RZ ;  /* 0x0000001093067819 */ /* 0x000fe200000006ff */
[----:B------:R-:W-:-:S04]  /*21930*/  IMAD.MOV.U32 R147, RZ, RZ, 0x2 ;  /* 0x00000002ff937424 */ /* 0x000fc800078e00ff */
        /* <DEDUP_REMOVED lines=11> */
.L_x_17949:
        /* <DEDUP_REMOVED lines=13> */
.L_x_17951:
[----:B------:R-:W-:Y:S05]  /*21ac0*/  BSYNC.RECONVERGENT B2 ;  /* 0x0000000000027941 */ /* 0x000fea0003800200 */
.L_x_17950:
        /* <DEDUP_REMOVED lines=61> */
.L_x_17948:
[----:B------:R-:W-:Y:S05]  /*21ea0*/  BSYNC.RECONVERGENT B1 ;  /* 0x0000000000017941 */ /* 0x000fea0003800200 */
.L_x_17947:
        /* <DEDUP_REMOVED lines=24> */
.L_x_17954:
        /* <DEDUP_REMOVED lines=13> */
.L_x_17956:
[----:B------:R-:W-:Y:S05]  /*22100*/  BSYNC.RECONVERGENT B2 ;  /* 0x0000000000027941 */ /* 0x000fea0003800200 */
.L_x_17955:
        /* <DEDUP_REMOVED lines=61> */
.L_x_17953:
[----:B------:R-:W-:Y:S05]  /*224e0*/  BSYNC.RECONVERGENT B1 ;  /* 0x0000000000017941 */ /* 0x000fea0003800200 */
.L_x_17952:
        /* <DEDUP_REMOVED lines=18> */
.L_x_17959:
        /* <DEDUP_REMOVED lines=16> */
.L_x_17961:
[----:B------:R-:W-:Y:S05]  /*22710*/  BSYNC.RECONVERGENT B2 ;  /* 0x0000000000027941 */ /* 0x000fea0003800200 */
.L_x_17960:
[----:B------:R-:W-:Y:S01]  /*22720*/  LOP3.LUT R6, R2, R203, R21, 0x96, !PT ;  /* 0x000000cb02067212 */ /* 0x000fe200078e9615 */
[----:B------:R-:W-:Y:S01]  /*22730*/  IMAD.WIDE.U32 R190, R9, -0x326172a9, RZ ;  /* 0xcd9e8d5709be7825 */ /* 0x000fe200078e00ff */
[----:B------:R-:W-:-:S03]  /*22740*/  MOV R147, R188 ;  /* 0x000000bc00937202 */ /* 0x000fc60000000f00 */
        /* <DEDUP_REMOVED lines=54> */
[----:B------:R-:W-:-:S03]  /*22ab0*/  IMAD.MOV.U32 R188, RZ, RZ, R190 ;  /* 0x000000ffffbc7224 */ /* 0x000fc600078e00be */
[----:B------:R-:W-:Y:S01]  /*22ac0*/  LOP3.LUT R8, R4, R202, R191, 0x96, !PT ;  /* 0x000000ca04087212 */ /* 0x000fe200078e96bf */
[----:B------:R-:W-:Y:S02]  /*22ad0*/  IMAD.MOV.U32 R4, RZ, RZ, R6 ;  /* 0x000000ffff047224 */ /* 0x000fe400078e0006 */
[----:B------:R-:W-:-:S07]  /*22ae0*/  IMAD.MOV.U32 R6, RZ, RZ, RZ ;  /* 0x000000ffff067224 */ /* 0x000fce00078e00ff */
.L_x_17958:
[----:B------:R-:W-:Y:S05]  /*22af0*/  BSYNC.RECONVERGENT B1 ;  /* 0x0000000000017941 */ /* 0x000fea0003800200 */
.L_x_17957:
        /* <DEDUP_REMOVED lines=9> */
[--C-:B------:R-:W-:Y:S01]  /*22b90*/  FADD.FTZ R147, R147, R22.reuse ;  /* 0x0000001693937221 */ /* 0x100fe20000010000 */
[----:B------:R-:W-:-:S03]  /*22ba0*/  PRMT R22, R3, 0x7610, R22 ;  /* 0x0000761003167816 */ /* 0x000fc60000000016 */
[----:B------:R-:W-:Y:S01]  /*22bb0*/  @P1 FADD.FTZ R147, R123, R147 ;  /* 0x000000937b931221 */ /* 0x000fe20000010000 */
[----:B------:R-:W-:Y:S06]  /*22bc0*/  BRA `(.L_x_17962) ;  /* 0x00000030007c7947 */ /* 0x000fec0003800000 */
.L_x_17881:
        /* <DEDUP_REMOVED lines=16> */
.L_x_17965:
        /* <DEDUP_REMOVED lines=13> */
.L_x_17967:
[----:B------:R-:W-:Y:S05]  /*22da0*/  BSYNC.RECONVERGENT B2 ;  /* 0x0000000000027941 */ /* 0x000fea0003800200 */
.L_x_17966:
        /* <DEDUP_REMOVED lines=59> */
[----:B------:R-:W-:Y:S02]  /*23160*/  IMAD.MOV.U32 R4, RZ, RZ, R6 ;  /* 0x000000ffff047224 */ /* 0x000fe400078e0006 */
[----:B------:R-:W-:-:S07]  /*23170*/  IMAD.MOV.U32 R141, RZ, RZ, R3 ;  /* 0x000000ffff8d7224 */ /* 0x000fce00078e0003 */
.L_x_17964:
[----:B------:R-:W-:Y:S05]  /*23180*/  BSYNC.RECONVERGENT B1 ;  /* 0x0000000000017941 */ /* 0x000fea0003800200 */
.L_x_17963:
        /* <DEDUP_REMOVED lines=8> */
[----:B-----5:R-:W-:Y:S02]  /*23210*/  PRMT R6, R144, 0x7632, R6 ;  /* 0x0000763290067816 */ /* 0x020fe40000000006 */
[----:B------:R-:W-:-:S02]  /*23220*/  MOV R142, R4 ;  /* 0x00000004008e7202 */ /* 0x000fc40000000f00 */
        /* <DEDUP_REMOVED lines=12> */
.L_x_17970:
        /* <DEDUP_REMOVED lines=13> */
.L_x_17972:
[----:B------:R-:W-:Y:S05]  /*233c0*/  BSYNC.RECONVERGENT B2 ;  /* 0x0000000000027941 */ /* 0x000fea0003800200 */
.L_x_17971:
        /* <DEDUP_REMOVED lines=61> */
.L_x_17969:
[----:B------:R-:W-:Y:S05]  /*237a0*/  BSYNC.RECONVERGENT B1 ;  /* 0x0000000000017941 */ /* 0x000fea0003800200 */
.L_x_17968:
[----:B------:R-:W-:Y:S01]  /*237b0*/  I2FP.F32.U32 R140, R142 ;  /* 0x0000008e008c7245 */ /* 0x000fe20000201000 */
[----:B------:R-:W-:Y:S01]  /*237c0*/  BSSY.RECONVERGENT B1, `(.L_x_17973) ;  /* 0x000005d000017945 */ /* 0x000fe20003800200 */
[----:B------:R-:W-:Y:S01]  /*237d0*/  LOP3.LUT R10, R10, 0xfffffff7, RZ, 0xc0, !PT ;  /* 0xfffffff70a0a7812 */ /* 0x000fe200078ec0ff */
[----:B------:R-:W-:Y:S02]  /*237e0*/  IMAD.MOV.U32 R142, RZ, RZ, 0x2 ;  /* 0x00000002ff8e7424 */ /* 0x000fe400078e00ff */
[----:B------:R-:W-:-:S05]  /*237f0*/  FFMA.FTZ R140, R140, R228, 1.1641532182693481445e-10 ;  /* 0x2f0000008c8c7423 */ /* 0x000fca00000100e4 */
[----:B------:R-:W-:Y:S01]  /*23800*/  FSETP.LE.FTZ.AND P2, PT, R140, R200, PT ;  /* 0x000000c88c00720b */ /* 0x000fe20003f53000 */
[----:B------:R-:W-:Y:S01]  /*23810*/  IMAD.U32 R140, R6, 0x10000, RZ ;  /* 0x00010000068c7824 */ /* 0x000fe200078e00ff */
        /* <DEDUP_REMOVED lines=12> */
.L_x_17975:
        /* <DEDUP_REMOVED lines=13> */
.L_x_17977:
[----:B------:R-:W-:Y:S05]  /*239b0*/  BSYNC.RECONVERGENT B2 ;  /* 0x0000000000027941 */ /* 0x000fea0003800200 */
.L_x_17976:
        /* <DEDUP_REMOVED lines=61> */
.L_x_17974:
[----:B------:R-:W-:Y:S05]  /*23d90*/  BSYNC.RECONVERGENT B1 ;  /* 0x0000000000017941 */ /* 0x000fea0003800200 */
.L_x_17973:
[----:B------:R-:W-:Y:S01]  /*23da0*/  I2FP.F32.U32 R6, R6 ;  /* 0x0000000600067245 */ /* 0x000fe20000201000 */
[----:B------:R-:W-:Y:S01]  /*23db0*/  BSSY.RECONVERGENT B1, `(.L_x_17978) ;  /* 0x000005e000017945 */ /* 0x000fe20003800200 */
[----:B------:R-:W-:Y:S01]  /*23dc0*/  LOP3.LUT R10, R10, 0xfffffffb, RZ, 0xc0, !PT ;  /* 0xfffffffb0a0a7812 */ /* 0x000fe200078ec0ff */
[C---:B------:R-:W-:Y:S01]  /*23dd0*/  IMAD.U32 R141, R145.reuse, 0x10000, RZ ;  /* 0x00010000918d7824 */ /* 0x040fe200078e00ff */
[----:B------:R-:W-:Y:S01]  /*23de0*/  PRMT R189, R145, 0x7632, R189 ;  /* 0x0000763291bd7816 */ /* 0x000fe200000000bd */
        /* <DEDUP_REMOVED lines=15> */
.L_x_17980:
        /* <DEDUP_REMOVED lines=13> */
.L_x_17982:
[----:B------:R-:W-:Y:S05]  /*23fb0*/  BSYNC.RECONVERGENT B2 ;  /* 0x0000000000027941 */ /* 0x000fea0003800200 */
.L_x_17981:
        /* <DEDUP_REMOVED lines=61> */
.L_x_17979:
[----:B------:R-:W-:Y:S05]  /*24390*/  BSYNC.RECONVERGENT B1 ;  /* 0x0000000000017941 */ /* 0x000fea0003800200 */
.L_x_17978:
        /* <DEDUP_REMOVED lines=19> */
.L_x_17985:
        /* <DEDUP_REMOVED lines=13> */
.L_x_17987:
[----:B------:R-:W-:Y:S05]  /*245a0*/  BSYNC.RECONVERGENT B2 ;  /* 0x0000000000027941 */ /* 0x000fea0003800200 */
.L_x_17986:
        /* <DEDUP_REMOVED lines=61> */
.L_x_17984:
[----:B------:R-:W-:Y:S05]  /*24980*/  BSYNC.RECONVERGENT B1 ;  /* 0x0000000000017941 */ /* 0x000fea0003800200 */
.L_x_17983:
        /* <DEDUP_REMOVED lines=18> */
.L_x_17990:
        /* <DEDUP_REMOVED lines=13> */
.L_x_17992:
[----:B------:R-:W-:Y:S05]  /*24b80*/  BSYNC.RECONVERGENT B2 ;  /* 0x0000000000027941 */ /* 0x000fea0003800200 */
.L_x_17991:
        /* <DEDUP_REMOVED lines=61> */
.L_x_17989:
[----:B------:R-:W-:Y:S05]  /*24f60*/  BSYNC.RECONVERGENT B1 ;  /* 0x0000000000017941 */ /* 0x000fea0003800200 */
.L_x_17988:
        /* <DEDUP_REMOVED lines=17> */
.L_x_17995:
        /* <DEDUP_REMOVED lines=13> */
.L_x_17997:
[----:B------:R-:W-:Y:S05]  /*25150*/  BSYNC.RECONVERGENT B2 ;  /* 0x0000000000027941 */ /* 0x000fea0003800200 */
.L_x_17996:
        /* <DEDUP_REMOVED lines=61> */
.L_x_17994:
[----:B------:R-:W-:Y:S05]  /*25530*/  BSYNC.RECONVERGENT B1 ;  /* 0x0000000000017941 */ /* 0x000fea0003800200 */
.L_x_17993:
        /* <DEDUP_REMOVED lines=18> */
.L_x_18000:
        /* <DEDUP_REMOVED lines=13> */
.L_x_18002:
[----:B------:R-:W-:Y:S05]  /*25730*/  BSYNC.RECONVERGENT B2 ;  /* 0x0000000000027941 */ /* 0x000fea0003800200 */
.L_x_18001:
        /* <DEDUP_REMOVED lines=61> */
.L_x_17999:
[----:B------:R-:W-:Y:S05]  /*25b10*/  BSYNC.RECONVERGENT B1 ;  /* 0x0000000000017941 */ /* 0x000fea0003800200 */
.L_x_17998:
        /* <DEDUP_REMOVED lines=42> */
.L_x_17962:
        /* <DEDUP_REMOVED lines=44> */
.L_x_18003:
[----:B------:R-:W-:Y:S01]  /*26080*/  MOV R3, R188 ;  /* 0x000000bc00037202 */ /* 0x000fe20000000f00 */
[----:B------:R-:W-:-:S07]  /*26090*/  VIADD R23, R23, 0x20 ;  /* 0x0000002017177836 */ /* 0x000fce0000000000 */
.L_x_17880:
[----:B------:R-:W-:Y:S05]  /*260a0*/  BSYNC.RECONVERGENT B0 ;  /* 0x0000000000007941 */ /* 0x000fea0003800200 */
.L_x_17879:
        /* <DEDUP_REMOVED lines=36> */
.L_x_18009:
        /* <DEDUP_REMOVED lines=13> */
.L_x_18011:
[----:B------:R-:W-:Y:S05]  /*263c0*/  BSYNC.RECONVERGENT B2 ;  /* 0x0000000000027941 */ /* 0x000fea0003800200 */
.L_x_18010:
        /* <DEDUP_REMOVED lines=59> */
[----:B------:R-:W-:Y:S02]  /*26780*/  LOP3.LUT R8, R4, R16, R15, 0x96, !PT ;  /* 0x0000001004087212 */ /* 0x000fe400078e960f */
[----:B------:R-:W-:-:S07]  /*26790*/  MOV R4, R6 ;  /* 0x0000000600047202 */ /* 0x000fce0000000f00 */
.L_x_18008:
[----:B------:R-:W-:Y:S05]  /*267a0*/  BSYNC.RECONVERGENT B1 ;  /* 0x0000000000017941 */ /* 0x000fea0003800200 */
.L_x_18007:
        /* <DEDUP_REMOVED lines=9> */
[----:B------:R-:W-:Y:S01]  /*26840*/  MOV R16, 0x2 ;  /* 0x0000000200107802 */ /* 0x000fe20000000f00 */
        /* <DEDUP_REMOVED lines=14> */
.L_x_18014:
        /* <DEDUP_REMOVED lines=13> */
.L_x_18016:
[----:B------:R-:W-:Y:S05]  /*26a00*/  BSYNC.RECONVERGENT B2 ;  /* 0x0000000000027941 */ /* 0x000fea0003800200 */
.L_x_18015:
        /* <DEDUP_REMOVED lines=61> */
.L_x_18013:
[----:B------:R-:W-:Y:S05]  /*26de0*/  BSYNC.RECONVERGENT B1 ;  /* 0x0000000000017941 */ /* 0x000fea0003800200 */
.L_x_18012:
        /* <DEDUP_REMOVED lines=9> */
[----:B--2---:R-:W-:Y:S01]  /*26e80*/  FADD.FTZ R148, R14, R13 ;  /* 0x0000000d0e947221 */ /* 0x004fe20000010000 */
        /* <DEDUP_REMOVED lines=13> */
.L_x_18019:
        /* <DEDUP_REMOVED lines=13> */
.L_x_18021:
[----:B------:R-:W-:Y:S05]  /*27030*/  BSYNC.RECONVERGENT B2 ;  /* 0x0000000000027941 */ /* 0x000fea0003800200 */
.L_x_18020:
        /* <DEDUP_REMOVED lines=61> */
.L_x_18018:
[----:B------:R-:W-:Y:S05]  /*27410*/  BSYNC.RECONVERGENT B1 ;  /* 0x0000000000017941 */ /* 0x000fea0003800200 */
.L_x_18017:
        /* <DEDUP_REMOVED lines=20> */
.L_x_18024:
        /* <DEDUP_REMOVED lines=13> */
.L_x_18026:
[----:B------:R-:W-:Y:S05]  /*27630*/  BSYNC.RECONVERGENT B2 ;  /* 0x0000000000027941 */ /* 0x000fea0003800200 */
.L_x_18025:
        /* <DEDUP_REMOVED lines=61> */
.L_x_18023:
[----:B------:R-:W-:Y:S05]  /*27a10*/  BSYNC.RECONVERGENT B1 ;  /* 0x0000000000017941 */ /* 0x000fea0003800200 */
.L_x_18022:
        /* <DEDUP_REMOVED lines=25> */
.L_x_18029:
        /* <DEDUP_REMOVED lines=13> */
.L_x_18031:
[----:B------:R-:W-:Y:S05]  /*27c80*/  BSYNC.RECONVERGENT B2 ;  /* 0x0000000000027941 */ /* 0x000fea0003800200 */
.L_x_18030:
        /* <DEDUP_REMOVED lines=61> */
.L_x_18028:
[----:B------:R-:W-:Y:S05]  /*28060*/  BSYNC.RECONVERGENT B1 ;  /* 0x0000000000017941 */ /* 0x000fea0003800200 */
.L_x_18027:
        /* <DEDUP_REMOVED lines=21> */
.L_x_18034:
        /* <DEDUP_REMOVED lines=13> */
.L_x_18036:
[----:B------:R-:W-:Y:S05]  /*28290*/  BSYNC.RECONVERGENT B2 ;  /* 0x0000000000027941 */ /* 0x000fea0003800200 */
.L_x_18035:
        /* <DEDUP_REMOVED lines=61> */
.L_x_18033:
[----:B------:R-:W-:Y:S05]  /*28670*/  BSYNC.RECONVERGENT B1 ;  /* 0x0000000000017941 */ /* 0x000fea0003800200 */
.L_x_18032:
        /* <DEDUP_REMOVED lines=23> */
.L_x_18039:
        /* <DEDUP_REMOVED lines=13> */
.L_x_18041:
[----:B------:R-:W-:Y:S05]  /*288c0*/  BSYNC.RECONVERGENT B2 ;  /* 0x0000000000027941 */ /* 0x000fea0003800200 */
.L_x_18040:
        /* <DEDUP_REMOVED lines=61> */
.L_x_18038:
[----:B------:R-:W-:Y:S05]  /*28ca0*/  BSYNC.RECONVERGENT B1 ;  /* 0x0000000000017941 */ /* 0x000fea0003800200 */
.L_x_18037:
        /* <DEDUP_REMOVED lines=20> */
.L_x_18044:
        /* <DEDUP_REMOVED lines=13> */
.L_x_18046:
[----:B------:R-:W-:Y:S05]  /*28ec0*/  BSYNC.RECONVERGENT B2 ;  /* 0x0000000000027941 */ /* 0x000fea0003800200 */
.L_x_18045:
        /* <DEDUP_REMOVED lines=61> */
.L_x_18043:
[----:B------:R-:W-:Y:S05]  /*292a0*/  BSYNC.RECONVERGENT B1 ;  /* 0x0000000000017941 */ /* 0x000fea0003800200 */
.L_x_18042:
        /* <DEDUP_REMOVED lines=25> */
.L_x_18049:
        /* <DEDUP_REMOVED lines=13> */
.L_x_18051:
[----:B------:R-:W-:Y:S05]  /*29510*/  BSYNC.RECONVERGENT B2 ;  /* 0x0000000000027941 */ /* 0x000fea0003800200 */
.L_x_18050:
        /* <DEDUP_REMOVED lines=61> */
.L_x_18048:
[----:B------:R-:W-:Y:S05]  /*298f0*/  BSYNC.RECONVERGENT B1 ;  /* 0x0000000000017941 */ /* 0x000fea0003800200 */
.L_x_18047:
        /* <DEDUP_REMOVED lines=19> */
.L_x_18054:
        /* <DEDUP_REMOVED lines=13> */
.L_x_18056:
[----:B------:R-:W-:Y:S05]  /*29b00*/  BSYNC.RECONVERGENT B2 ;  /* 0x0000000000027941 */ /* 0x000fea0003800200 */
.L_x_18055:
        /* <DEDUP_REMOVED lines=61> */
.L_x_18053:
[----:B------:R-:W-:Y:S05]  /*29ee0*/  BSYNC.RECONVERGENT B1 ;  /* 0x0000000000017941 */ /* 0x000fea0003800200 */
.L_x_18052:
[----:B------:R-:W-:Y:S01]  /*29ef0*/  I2FP.F32.U32 R17, R17 ;  /* 0x0000001100117245 */ /* 0x000fe20000201000 */
[----:B------:R-:W-:Y:S01]  /*29f00*/  BSSY.RECONVERGENT B1, `(.L_x_18057) ;  /* 0x0000062000017945 */ /* 0x000fe20003800200 */
[----:B------:R-:W-:Y:S01]  /*29f10*/  FSEL R6, R6, RZ, P2 ;  /* 0x000000ff06067208 */ /* 0x000fe20001000000 */
[----:B------:R-:W-:Y:S02]  /*29f20*/  HFMA2 R18, -RZ, RZ, 0, 1.1920928955078125e-07 ;  /* 0x00000002ff127431 */ /* 0x000fe400000001ff */
        /* <DEDUP_REMOVED lines=20> */
.L_x_18059:
        /* <DEDUP_REMOVED lines=13> */
.L_x_18061:
[----:B------:R-:W-:Y:S05]  /*2a140*/  BSYNC.RECONVERGENT B2 ;  /* 0x0000000000027941 */ /* 0x000fea0003800200 */
.L_x_18060:
        /* <DEDUP_REMOVED lines=61> */
.L_x_18058:
[----:B------:R-:W-:Y:S05]  /*2a520*/  BSYNC.RECONVERGENT B1 ;  /* 0x0000000000017941 */ /* 0x000fea0003800200 */
.L_x_18057:
[----:B------:R-:W-:Y:S01]  /*2a530*/  I2FP.F32.U32 R6, R6 ;  /* 0x0000000600067245 */ /* 0x000fe20000201000 */
[----:B------:R-:W-:Y:S01]  /*2a540*/  BSSY.RECONVERGENT B1, `(.L_x_18062) ;  /* 0x000005c000017945 */ /* 0x000fe20003800200 */
[----:B------:R-:W-:Y:S01]  /*2a550*/  ISETP.NE.AND P4, PT, R18, 0x1, PT ;  /* 0x000000011200780c */ /* 0x000fe20003f85270 */
[----:B------:R-:W-:Y:S02]  /*2a560*/  HFMA2 R19, -RZ, RZ, 0, 1.1920928955078125e-07 ;  /* 0x00000002ff137431 */ /* 0x000fe400000001ff */
[----:B------:R-:W-:-:S05]  /*2a570*/  FFMA.FTZ R6, R6, R200, 1.1641532182693481445e-10 ;  /* 0x2f00000006067423 */ /* 0x000fca00000100c8 */
[----:B------:R-:W-:Y:S01]  /*2a580*/  FSETP.LE.FTZ.AND P3, PT, R6, R189, PT ;  /* 0x000000bd0600720b */ /* 0x000fe20003f73000 */
[----:B------:R-:W-:-:S04]  /*2a590*/  IMAD.U32 R6, R22, 0x10000, RZ ;  /* 0x0001000016067824 */ /* 0x000fc800078e00ff */
[----:B------:R-:W-:Y:S01]  /*2a5a0*/  FMUL.FTZ R22, R6, R3 ;  /* 0x0000000306167220 */ /* 0x000fe20000410000 */
[----:B------:R-:W-:Y:S01]  /*2a5b0*/  IMAD.MOV.U32 R6, RZ, RZ, R4 ;  /* 0x000000ffff067224 */ /* 0x000fe200078e0004 */
        /* <DEDUP_REMOVED lines=9> */
.L_x_18064:
        /* <DEDUP_REMOVED lines=13> */
.L_x_18066:
[----:B------:R-:W-:Y:S05]  /*2a720*/  BSYNC.RECONVERGENT B2 ;  /* 0x0000000000027941 */ /* 0x000fea0003800200 */
.L_x_18065:
        /* <DEDUP_REMOVED lines=61> */
.L_x_18063:
[----:B------:R-:W-:Y:S05]  /*2ab00*/  BSYNC.RECONVERGENT B1 ;  /* 0x0000000000017941 */ /* 0x000fea0003800200 */
.L_x_18062:
        /* <DEDUP_REMOVED lines=25> */
.L_x_18069:
        /* <DEDUP_REMOVED lines=13> */
.L_x_18071:
[----:B------:R-:W-:Y:S05]  /*2ad70*/  BSYNC.RECONVERGENT B2 ;  /* 0x0000000000027941 */ /* 0x000fea0003800200 */
.L_x_18070:
        /* <DEDUP_REMOVED lines=61> */
.L_x_18068:
[----:B------:R-:W-:Y:S05]  /*2b150*/  BSYNC.RECONVERGENT B1 ;  /* 0x0000000000017941 */ /* 0x000fea0003800200 */
.L_x_18067:
[----:B------:R-:W-:Y:S01]  /*2b160*/  I2FP.F32.U32 R6, R6 ;  /* 0x0000000600067245 */ /* 0x000fe20000201000 */
[----:B------:R-:W-:Y:S01]  /*2b170*/  BSSY.RECONVERGENT B1, `(.L_x_18072) ;  /* 0x000005d000017945 */ /* 0x000fe20003800200 */
[----:B------:R-:W-:Y:S02]  /*2b180*/  ISETP.NE.AND P5, PT, R154, 0x1, PT ;  /* 0x000000019a00780c */ /* 0x000fe40003fa5270 */
[----:B------:R-:W-:Y:S01]  /*2b190*/  PRMT R22, R155, 0x7632, R22 ;  /* 0x000076329b167816 */ /* 0x000fe20000000016 */
[----:B------:R-:W-:-:S05]  /*2b1a0*/  FFMA.FTZ R6, R6, R200, 1.1641532182693481445e-10 ;  /* 0x2f00000006067423 */ /* 0x000fca00000100c8 */
[----:B------:R-:W-:Y:S01]  /*2b1b0*/  FSETP.LE.FTZ.AND P4, PT, R6, R189, PT ;  /* 0x000000bd0600720b */ /* 0x000fe20003f93000 */
[----:B------:R-:W-:Y:S02]  /*2b1c0*/  IMAD.U32 R6, R155, 0x10000, RZ ;  /* 0x000100009b067824 */ /* 0x000fe400078e00ff */
[----:B------:R-:W-:Y:S02]  /*2b1d0*/  HFMA2 R155, -RZ, RZ, 0, 1.1920928955078125e-07 ;  /* 0x00000002ff9b7431 */ /* 0x000fe400000001ff */
        /* <DEDUP_REMOVED lines=11> */
.L_x_18074:
        /* <DEDUP_REMOVED lines=13> */
.L_x_18076:
[----:B------:R-:W-:Y:S05]  /*2b360*/  BSYNC.RECONVERGENT B2 ;  /* 0x0000000000027941 */ /* 0x000fea0003800200 */
.L_x_18075:
        /* <DEDUP_REMOVED lines=61> */
.L_x_18073:
[----:B------:R-:W-:Y:S05]  /*2b740*/  BSYNC.RECONVERGENT B1 ;  /* 0x0000000000017941 */ /* 0x000fea0003800200 */
.L_x_18072:
        /* <DEDUP_REMOVED lines=24> */
.L_x_18079:
        /* <DEDUP_REMOVED lines=13> */
.L_x_18081:
[----:B------:R-:W-:Y:S05]  /*2b9a0*/  BSYNC.RECONVERGENT B2 ;  /* 0x0000000000027941 */ /* 0x000fea0003800200 */
.L_x_18080:
        /* <DEDUP_REMOVED lines=61> */
.L_x_18078:
[----:B------:R-:W-:Y:S05]  /*2bd80*/  BSYNC.RECONVERGENT B1 ;  /* 0x0000000000017941 */ /* 0x000fea0003800200 */
.L_x_18077:
[----:B------:R-:W-:Y:S01]  /*2bd90*/  I2FP.F32.U32 R6, R6 ;  /* 0x0000000600067245 */ /* 0x000fe20000201000 */
[----:B------:R-:W-:Y:S01]  /*2bda0*/  BSSY.RECONVERGENT B1, `(.L_x_18082) ;  /* 0x000005f000017945 */ /* 0x000fe20003800200 */
[----:B------:R-:W-:Y:S01]  /*2bdb0*/  ISETP.NE.AND P6, PT, R190, 0x1, PT ;  /* 0x00000001be00780c */ /* 0x000fe20003fc5270 */
[----:B------:R-:W-:Y:S02]  /*2bdc0*/  IMAD.MOV.U32 R155, RZ, RZ, R4 ;  /* 0x000000ffff9b7224 */ /* 0x000fe400078e0004 */
[----:B------:R-:W-:-:S05]  /*2bdd0*/  FFMA.FTZ R6, R6, R200, 1.1641532182693481445e-10 ;  /* 0x2f00000006067423 */ /* 0x000fca00000100c8 */
[----:B------:R-:W-:Y:S01]  /*2bde0*/  FSETP.LE.FTZ.AND P5, PT, R6, R189, PT ;  /* 0x000000bd0600720b */ /* 0x000fe20003fb3000 */
[----:B------:R-:W-:-:S04]  /*2bdf0*/  IMAD.U32 R6, R22, 0x10000, RZ ;  /* 0x0001000016067824 */ /* 0x000fc800078e00ff */
[----:B------:R-:W-:Y:S01]  /*2be00*/  FMUL.FTZ R22, R6, R3 ;  /* 0x0000000306167220 */ /* 0x000fe20000410000 */
[----:B------:R-:W-:Y:S01]  /*2be10*/  HFMA2 R6, -RZ, RZ, 0, 1.1920928955078125e-07 ;  /* 0x00000002ff067431 */ /* 0x000fe200000001ff */
        /* <DEDUP_REMOVED lines=9> */
.L_x_18084:
        /* <DEDUP_REMOVED lines=16> */
.L_x_18086:
[----:B------:R-:W-:Y:S05]  /*2bfb0*/  BSYNC.RECONVERGENT B2 ;  /* 0x0000000000027941 */ /* 0x000fea0003800200 */
.L_x_18085:
        /* <DEDUP_REMOVED lines=61> */
.L_x_18083:
[----:B------:R-:W-:Y:S05]  /*2c390*/  BSYNC.RECONVERGENT B1 ;  /* 0x0000000000017941 */ /* 0x000fea0003800200 */
.L_x_18082:
        /* <DEDUP_REMOVED lines=13> */
.L_x_18006:
[----:B------:R-:W-:Y:S01]  /*2c470*/  ISETP.NE.AND P2, PT, R6, 0x1, PT ;  /* 0x000000010600780c */ /* 0x000fe20003f45270 */
[----:B------:R-:W-:Y:S01]  /*2c480*/  BSSY.RECONVERGENT B1, `(.L_x_18088) ;  /* 0x000005a000017945 */ /* 0x000fe20003800200 */
[----:B--2---:R-:W-:Y:S02]  /*2c490*/  HFMA2 R148, -RZ, RZ, 0, 1.1920928955078125e-07 ;  /* 0x00000002ff947431 */ /* 0x004fe400000001ff */
        /* <DEDUP_REMOVED lines=13> */
.L_x_18090:
        /* <DEDUP_REMOVED lines=13> */
.L_x_18092:
[----:B------:R-:W-:Y:S05]  /*2c640*/  BSYNC.RECONVERGENT B2 ;  /* 0x0000000000027941 */ /* 0x000fea0003800200 */
.L_x_18091:
        /* <DEDUP_REMOVED lines=61> */
.L_x_18089:
[----:B------:R-:W-:Y:S05]  /*2ca20*/  BSYNC.RECONVERGENT B1 ;  /* 0x0000000000017941 */ /* 0x000fea0003800200 */
.L_x_18088:
[----:B------:R-:W0:Y:S01]  /*2ca30*/  LDC R200, c[0x0][0x404] ;  /* 0x00010100ffc87b82 */ /* 0x000e220000000800 */
[----:B------:R-:W-:Y:S01]  /*2ca40*/  I2FP.F32.U32 R3, R149 ;  /* 0x0000009500037245 */ /* 0x000fe20000201000 */
[----:B------:R-:W-:Y:S01]  /*2ca50*/  IMAD.MOV.U32 R228, RZ, RZ, 0x2f800000 ;  /* 0x2f800000ffe47424 */ /* 0x000fe200078e00ff */
[----:B------:R-:W-:Y:S01]  /*2ca60*/  LOP3.LUT R10, R10, 0xffffffef, RZ, 0xc0, !PT ;  /* 0xffffffef0a0a7812 */ /* 0x000fe200078ec0ff */
[----:B------:R-:W-:Y:S01]  /*2ca70*/  BSSY.RECONVERGENT B1, `(.L_x_18093) ;  /* 0x000005d000017945 */ /* 0x000fe20003800200 */
[----:B-----5:R-:W-:Y:S01]  /*2ca80*/  PRMT R6, R152, 0x7632, R6 ;  /* 0x0000763298067816 */ /* 0x020fe20000000006 */
[----:B------:R-:W-:Y:S01]  /*2ca90*/  FFMA.FTZ R3, R3, R228, 1.1641532182693481445e-10 ;  /* 0x2f00000003037423 */ /* 0x000fe200000100e4 */
[----:B------:R-:W-:Y:S02]  /*2caa0*/  IMAD.MOV.U32 R149, RZ, RZ, 0x2 ;  /* 0x00000002ff957424 */ /* 0x000fe400078e00ff */
[----:B------:R-:W-:Y:S02]  /*2cab0*/  IMAD.MOV.U32 R150, RZ, RZ, R4 ;  /* 0x000000ffff967224 */ /* 0x000fe400078e0004 */
[----:B0-----:R-:W-:-:S02]  /*2cac0*/  FSETP.LE.FTZ.AND P2, PT, R3, R200, PT ;  /* 0x000000c80300720b */ /* 0x001fc40003f53000 */
        /* <DEDUP_REMOVED lines=12> */
.L_x_18095:
        /* <DEDUP_REMOVED lines=13> */
.L_x_18097:
[----:B------:R-:W-:Y:S05]  /*2cc60*/  BSYNC.RECONVERGENT B2 ;  /* 0x0000000000027941 */ /* 0x000fea0003800200 */
.L_x_18096:
        /* <DEDUP_REMOVED lines=61> */
.L_x_18094:
[----:B------:R-:W-:Y:S05]  /*2d040*/  BSYNC.RECONVERGENT B1 ;  /* 0x0000000000017941 */ /* 0x000fea0003800200 */
.L_x_18093:
[----:B------:R-:W-:Y:S01]  /*2d050*/  I2FP.F32.U32 R148, R150 ;  /* 0x0000009600947245 */ /* 0x000fe20000201000 */
[----:B------:R-:W-:Y:S01]  /*2d060*/  BSSY.RECONVERGENT B1, `(.L_x_18098) ;  /* 0x000005d000017945 */ /* 0x000fe20003800200 */
[----:B------:R-:W-:Y:S01]  /*2d070*/  LOP3.LUT R10, R10, 0xfffffff7, RZ, 0xc0, !PT ;  /* 0xfffffff70a0a7812 */ /* 0x000fe200078ec0ff */
[----:B------:R-:W-:Y:S02]  /*2d080*/  IMAD.MOV.U32 R150, RZ, RZ, 0x2 ;  /* 0x00000002ff967424 */ /* 0x000fe400078e00ff */
[----:B------:R-:W-:-:S05]  /*2d090*/  FFMA.FTZ R148, R148, R228, 1.1641532182693481445e-10 ;  /* 0x2f00000094947423 */ /* 0x000fca00000100e4 */
[----:B------:R-:W-:Y:S02]  /*2d0a0*/  FSETP.LE.FTZ.AND P2, PT, R148, R200, PT ;  /* 0x000000c89400720b */ /* 0x000fe40003f53000 */
[----:B------:R-:W-:Y:S01]  /*2d0b0*/  SHF.L.U32 R148, R6, 0x10, RZ ;  /* 0x0000001006947819 */ /* 0x000fe200000006ff */
[----:B------:R-:W-:-:S10]  /*2d0c0*/  IMAD.MOV.U32 R6, RZ, RZ, R4 ;  /* 0x000000ffff067224 */ /* 0x000fd400078e0004 */
        /* <DEDUP_REMOVED lines=11> */
.L_x_18100:
        /* <DEDUP_REMOVED lines=13> */
.L_x_18102:
[----:B------:R-:W-:Y:S05]  /*2d250*/  BSYNC.RECONVERGENT B2 ;  /* 0x0000000000027941 */ /* 0x000fea0003800200 */
.L_x_18101:
        /* <DEDUP_REMOVED lines=61> */
.L_x_18099:
[----:B------:R-:W-:Y:S05]  /*2d630*/  BSYNC.RECONVERGENT B1 ;  /* 0x0000000000017941 */ /* 0x000fea0003800200 */
.L_x_18098:
[----:B------:R-:W-:Y:S01]  /*2d640*/  I2FP.F32.U32 R6, R6 ;  /* 0x0000000600067245 */ /* 0x000fe20000201000 */
[----:B------:R-:W-:Y:S01]  /*2d650*/  BSSY.RECONVERGENT B1, `(.L_x_18103) ;  /* 0x000005e000017945 */ /* 0x000fe20003800200 */
[----:B------:R-:W-:Y:S01]  /*2d660*/  LOP3.LUT R10, R10, 0xfffffffb, RZ, 0xc0, !PT ;  /* 0xfffffffb0a0a7812 */ /* 0x000fe200078ec0ff */
[----:B------:R-:W-:Y:S01]  /*2d670*/  IMAD.MOV.U32 R151, RZ, RZ, 0x2 ;  /* 0x00000002ff977424 */ /* 0x000fe200078e00ff */
[C---:B------:R-:W-:Y:S01]  /*2d680*/  SHF.L.U32 R149, R153.reuse, 0x10, RZ ;  /* 0x0000001099957819 */ /* 0x040fe200000006ff */
        /* <DEDUP_REMOVED lines=15> */
.L_x_18105:
        /* <DEDUP_REMOVED lines=13> */
.L_x_18107:
[----:B------:R-:W-:Y:S05]  /*2d850*/  BSYNC.RECONVERGENT B2 ;  /* 0x0000000000027941 */ /* 0x000fea0003800200 */
.L_x_18106:
        /* <DEDUP_REMOVED lines=61> */
.L_x_18104:
[----:B------:R-:W-:Y:S05]  /*2dc30*/  BSYNC.RECONVERGENT B1 ;  /* 0x0000000000017941 */ /* 0x000fea0003800200 */
.L_x_18103:
[----:B------:R-:W-:Y:S01]  /*2dc40*/  I2FP.F32.U32 R6, R6 ;  /* 0x0000000600067245 */ /* 0x000fe20000201000 */
[----:B------:R-:W-:Y:S01]  /*2dc50*/  BSSY.RECONVERGENT B1, `(.L_x_18108) ;  /* 0x000005d000017945 */ /* 0x000fe20003800200 */
[----:B------:R-:W-:Y:S01]  /*2dc60*/  LOP3.LUT R10, R10, 0xfffffffd, RZ, 0xc0, !PT ;  /* 0xfffffffd0a0a7812 */ /* 0x000fe200078ec0ff */
[----:B------:R-:W-:Y:S01]  /*2dc70*/  IMAD.MOV.U32 R152, RZ, RZ, 0x2 ;  /* 0x00000002ff987424 */ /* 0x000fe200078e00ff */
[----:B------:R-:W-:Y:S01]  /*2dc80*/  SHF.L.U32 R150, R189, 0x10, RZ ;  /* 0x00000010bd967819 */ /* 0x000fe200000006ff */
        /* <DEDUP_REMOVED lines=14> */
.L_x_18110:
        /* <DEDUP_REMOVED lines=13> */
.L_x_18112:
[----:B------:R-:W-:Y:S05]  /*2de40*/  BSYNC.RECONVERGENT B2 ;  /* 0x0000000000027941 */ /* 0x000fea0003800200 */
.L_x_18111:
        /* <DEDUP_REMOVED lines=61> */
.L_x_18109:
[----:B------:R-:W-:Y:S05]  /*2e220*/  BSYNC.RECONVERGENT B1 ;  /* 0x0000000000017941 */ /* 0x000fea0003800200 */
.L_x_18108:
[----:B------:R-:W-:Y:S01]  /*2e230*/  ISETP.NE.AND P3, PT, R152, 0x1, PT ;  /* 0x000000019800780c */ /* 0x000fe20003f65270 */
[----:B------:R-:W-:Y:S01]  /*2e240*/  BSSY.RECONVERGENT B1, `(.L_x_18113) ;  /* 0x000005c000017945 */ /* 0x000fe20003800200 */
[----:B------:R-:W-:Y:S01]  /*2e250*/  I2FP.F32.U32 R6, R6 ;  /* 0x0000000600067245 */ /* 0x000fe20000201000 */
[----:B------:R-:W-:Y:S01]  /*2e260*/  IMAD.MOV.U32 R153, RZ, RZ, 0x2 ;  /* 0x00000002ff997424 */ /* 0x000fe200078e00ff */
[C---:B------:R-:W-:Y:S02]  /*2e270*/  SHF.L.U32 R151, R154.reuse, 0x10, RZ ;  /* 0x000000109a977819 */ /* 0x040fe400000006ff */
        /* <DEDUP_REMOVED lines=13> */
.L_x_18115:
        /* <DEDUP_REMOVED lines=13> */
.L_x_18117:
[----:B------:R-:W-:Y:S05]  /*2e420*/  BSYNC.RECONVERGENT B2 ;  /* 0x0000000000027941 */ /* 0x000fea0003800200 */
.L_x_18116:
        /* <DEDUP_REMOVED lines=61> */
.L_x_18114:
[----:B------:R-:W-:Y:S05]  /*2e800*/  BSYNC.RECONVERGENT B1 ;  /* 0x0000000000017941 */ /* 0x000fea0003800200 */
.L_x_18113:
        /* <DEDUP_REMOVED lines=17> */
.L_x_18120:
        /* <DEDUP_REMOVED lines=13> */
.L_x_18122:
[----:B------:R-:W-:Y:S05]  /*2e9f0*/  BSYNC.RECONVERGENT B2 ;  /* 0x0000000000027941 */ /* 0x000fea0003800200 */
.L_x_18121:
        /* <DEDUP_REMOVED lines=61> */
.L_x_18119:
[----:B------:R-:W-:Y:S05]  /*2edd0*/  BSYNC.RECONVERGENT B1 ;  /* 0x0000000000017941 */ /* 0x000fea0003800200 */
.L_x_18118:
        /* <DEDUP_REMOVED lines=18> */
.L_x_18125:
        /* <DEDUP_REMOVED lines=13> */
.L_x_18127:
[----:B------:R-:W-:Y:S05]  /*2efd0*/  BSYNC.RECONVERGENT B2 ;  /* 0x0000000000027941 */ /* 0x000fea0003800200 */
.L_x_18126:
        /* <DEDUP_REMOVED lines=61> */
.L_x_18124:
[----:B------:R-:W-:Y:S05]  /*2f3b0*/  BSYNC.RECONVERGENT B1 ;  /* 0x0000000000017941 */ /* 0x000fea0003800200 */
.L_x_18123:
        /* <DEDUP_REMOVED lines=10> */
[----:B------:R-:W-:Y:S02]  /*2f460*/  FSETP.GTU.FTZ.AND P5, PT, R154, R200, PT ;  /* 0x000000c89a00720b */ /* 0x000fe40003fbc000 */
[----:B------:R-:W-:Y:S02]  /*2f470*/  @P1 LOP3.LUT R10, R10, 0x4000, RZ, 0xfc, !PT ;  /* 0x000040000a0a1812 */ /* 0x000fe400078efcff */
[----:B------:R-:W-:Y:S01]  /*2f480*/  SHF.L.U32 R154, R155, 0x10, RZ ;  /* 0x000000109b9a7819 */ /* 0x000fe200000006ff */
[----:B------:R-:W-:Y:S01]  /*2f490*/  FMUL.FTZ R155, R150, UR10 ;  /* 0x0000000a969b7c20 */ /* 0x000fe20008410000 */
[C---:B------:R-:W-:Y:S01]  /*2f4a0*/  LOP3.LUT P1, RZ, R10.reuse, 0x8, RZ, 0xc0, !PT ;  /* 0x000000080aff7812 */ /* 0x040fe2000782c0ff */
[----:B------:R-:W-:Y:S01]  /*2f4b0*/  FMUL.FTZ R150, R149, UR10 ;  /* 0x0000000a95967c20 */ /* 0x000fe20008410000 */
[----:B------:R-:W-:Y:S01]  /*2f4c0*/  LOP3.LUT R10, R10, 0xffffdfff, RZ, 0xc0, !PT ;  /* 0xffffdfff0a0a7812 */ /* 0x000fe200078ec0ff */
[----:B------:R-:W-:Y:S01]  /*2f4d0*/  FMUL.FTZ R149, R3, UR10 ;  /* 0x0000000a03957c20 */ /* 0x000fe20008410000 */
[----:B------:R-:W-:Y:S01]  /*2f4e0*/  FMUL.FTZ R3, R154, UR10 ;  /* 0x0000000a9a037c20 */ /* 0x000fe20008410000 */
[----:B------:R-:W-:-:S02]  /*2f4f0*/  FSEL R154, R153, RZ, P4 ;  /* 0x000000ff999a7208 */ /* 0x000fc40002000000 */
[----:B------:R-:W-:Y:S02]  /*2f500*/  @P0 LOP3.LUT R10, R10, 0x2000, RZ, 0xfc, !PT ;  /* 0x000020000a0a0812 */ /* 0x000fe400078efcff */
[----:B------:R-:W-:Y:S02]  /*2f510*/  FSEL R148, R149, RZ, P2 ;  /* 0x000000ff95947208 */ /* 0x000fe40001000000 */
[----:B------:R-:W-:Y:S02]  /*2f520*/  FSEL R149, R189, RZ, P1 ;  /* 0x000000ffbd957208 */ /* 0x000fe40000800000 */
[C---:B------:R-:W-:Y:S02]  /*2f530*/  LOP3.LUT P1, RZ, R10.reuse, 0x4000, RZ, 0xc0, !PT ;  /* 0x000040000aff7812 */ /* 0x040fe4000782c0ff */
[C---:B------:R-:W-:Y:S02]  /*2f540*/  LOP3.LUT P2, RZ, R10.reuse, 0x8000, RZ, 0xc0, !PT ;  /* 0x000080000aff7812 */ /* 0x040fe4000784c0ff */
[----:B------:R-:W-:-:S02]  /*2f550*/  LOP3.LUT P6, RZ, R10, 0x2, RZ, 0xc0, !PT ;  /* 0x000000020aff7812 */ /* 0x000fc400078cc0ff */
        /* <DEDUP_REMOVED lines=15> */
[----:B------:R-:W-:-:S13]  /*2f650*/  PLOP3.LUT P5, PT, P5, PT, PT, 0x8, 0x80 ;  /* 0x000000000080781c */ /* 0x000fda0002fae170 */
.L_x_18087:
        /* <DEDUP_REMOVED lines=44> */
.L_x_18128:
[----:B------:R-:W-:Y:S01]  /*2f920*/  IMAD.MOV.U32 R3, RZ, RZ, R188 ;  /* 0x000000ffff037224 */ /* 0x000fe200078e00bc */
[----:B------:R-:W-:-:S07]  /*2f930*/  IADD3 R23, PT, PT, R23, 0x20, RZ ;  /* 0x0000002017177810 */ /* 0x000fce0007ffe0ff */
.L_x_18005:
[----:B------:R-:W-:Y:S05]  /*2f940*/  BSYNC.RECONVERGENT B0 ;  /* 0x0000000000007941 */ /* 0x000fea0003800200 */
.L_x_18004:
        /* <DEDUP_REMOVED lines=31> */
[----:B------:R-:W-:Y:S01]  /*2fb40*/  @P2 VIADD R14, R6, 0x1 ;  /* 0x00000001060e2836 */ /* 0x000fe20000000000 */
[----:B------:R-:W-:Y:S01]  /*2fb50*/  @!P2 MOV R13, R8 ;  /* 0x00000008000da202 */ /* 0x000fe20000000f00 */
[----:B------:R-:W-:Y:S02]  /*2fb60*/  @P2 IMAD.MOV.U32 R188, RZ, RZ, R3 ;  /* 0x000000ffffbc2224 */ /* 0x000fe400078e0003 */
[----:B------:R-:W-:Y:S01]  /*2fb70*/  @P2 IMAD.MOV.U32 R13, RZ, RZ, R7 ;  /* 0x000000ffff0d2224 */ /* 0x000fe200078e0007 */
[----:B------:R-:W-:Y:S06]  /*2fb80*/  BRA `(.L_x_18133) ;  /* 0x00000004002c7947 */ /* 0x000fec0003800000 */
.L_x_18134:
        /* <DEDUP_REMOVED lines=13> */
.L_x_18136:
[----:B------:R-:W-:Y:S05]  /*2fc60*/  BSYNC.RECONVERGENT B2 ;  /* 0x0000000000027941 */ /* 0x000fea0003800200 */
.L_x_18135:
        /* <DEDUP_REMOVED lines=8> */
[----:B------:R-:W-:-:S03]  /*2fcf0*/  IADD3 R4, PT, PT, R21, -0x4498517b, RZ ;  /* 0xbb67ae8515047810 */ /* 0x000fc60007ffe0ff */
        /* <DEDUP_REMOVED lines=47> */
[----:B------:R-:W-:Y:S02]  /*2fff0*/  IADD3 R4, PT, PT, R21, -0x695add53, RZ ;  /* 0x96a522ad15047810 */ /* 0x000fe40007ffe0ff */
[----:B------:R-:W-:Y:S01]  /*30000*/  MOV R188, R14 ;  /* 0x0000000e00bc7202 */ /* 0x000fe20000000f00 */
[----:B------:R-:W-:Y:S01]  /*30010*/  HFMA2 R14, -RZ, RZ, 0, 0 ;  /* 0x00000000ff0e7431 */ /* 0x000fe200000001ff */
[----:B------:R-:W-:Y:S01]  /*30020*/  LOP3.LUT R8, R4, R16, R15, 0x96, !PT ;  /* 0x0000001004087212 */ /* 0x000fe200078e960f */
[----:B------:R-:W-:-:S07]  /*30030*/  IMAD.MOV.U32 R4, RZ, RZ, R6 ;  /* 0x000000ffff047224 */ /* 0x000fce00078e0006 */
.L_x_18133:
[----:B------:R-:W-:Y:S05]  /*30040*/  BSYNC.RECONVERGENT B1 ;  /* 0x0000000000017941 */ /* 0x000fea0003800200 */
.L_x_18132:
        /* <DEDUP_REMOVED lines=10> */
[----:B------:R-:W-:Y:S01]  /*300f0*/  IMAD.MOV.U32 R16, RZ, RZ, 0x2 ;  /* 0x00000002ff107424 */ /* 0x000fe200078e00ff */
[----:B0-----:R-:W-:Y:S01]  /*30100*/  FSETP.LE.FTZ.AND P4, PT, R13, R189, PT ;  /* 0x000000bd0d00720b */ /* 0x001fe20003f93000 */
[----:B-1----:R-:W-:Y:S01]  /*30110*/  FMUL.FTZ R13, R15, R3 ;  /* 0x000000030f0d7220 */ /* 0x002fe20000410000 */
        /* <DEDUP_REMOVED lines=11> */
.L_x_18139:
        /* <DEDUP_REMOVED lines=13> */
.L_x_18141:
[----:B------:R-:W-:Y:S05]  /*302a0*/  BSYNC.RECONVERGENT B2 ;  /* 0x0000000000027941 */ /* 0x000fea0003800200 */
.L_x_18140:
        /* <DEDUP_REMOVED lines=61> */
.L_x_18138:
[----:B------:R-:W-:Y:S05]  /*30680*/  BSYNC.RECONVERGENT B1 ;  /* 0x0000000000017941 */ /* 0x000fea0003800200 */
.L_x_18137:
[----:B------:R-:W-:Y:S01]  /*30690*/  I2FP.F32.U32 R14, R15 ;  /* 0x0000000f000e7245 */ /* 0x000fe20000201000 */
[----:B------:R-:W-:Y:S01]  /*306a0*/  BSSY.RECONVERGENT B1, `(.L_x_18142) ;  /* 0x0000061000017945 */ /* 0x000fe20003800200 */
[----:B------:R-:W-:Y:S02]  /*306b0*/  FSEL R13, R13, RZ, P4 ;  /* 0x000000ff0d0d7208 */ /* 0x000fe40002000000 */
[----:B------:R-:W-:Y:S01]  /*306c0*/  MOV R15, R4 ;  /* 0x00000004000f7202 */ /* 0x000fe20000000f00 */
        /* <DEDUP_REMOVED lines=19> */
.L_x_18144:
        /* <DEDUP_REMOVED lines=13> */
.L_x_18146:
[----:B------:R-:W-:Y:S05]  /*308d0*/  BSYNC.RECONVERGENT B2 ;  /* 0x0000000000027941 */ /* 0x000fea0003800200 */
.L_x_18145:
        /* <DEDUP_REMOVED lines=61> */
.L_x_18143:
[----:B------:R-:W-:Y:S05]  /*30cb0*/  BSYNC.RECONVERGENT B1 ;  /* 0x0000000000017941 */ /* 0x000fea0003800200 */
.L_x_18142:
        /* <DEDUP_REMOVED lines=20> */
.L_x_18149:
        /* <DEDUP_REMOVED lines=13> */
.L_x_18151:
[----:B------:R-:W-:Y:S05]  /*30ed0*/  BSYNC.RECONVERGENT B2 ;  /* 0x0000000000027941 */ /* 0x000fea0003800200 */
.L_x_18150:
        /* <DEDUP_REMOVED lines=57> */
[----:B------:R-:W-:Y:S01]  /*31270*/  IMAD.MOV.U32 R15, RZ, RZ, RZ ;  /* 0x000000ffff0f7224 */ /* 0x000fe200078e00ff */
[----:B------:R-:W-:Y:S01]  /*31280*/  MOV R4, R16 ;  /* 0x0000001000047202 */ /* 0x000fe20000000f00 */
[----:B------:R-:W-:Y:S01]  /*31290*/  IMAD.MOV.U32 R16, RZ, RZ, R188 ;  /* 0x000000ffff107224 */ /* 0x000fe200078e00bc */
[----:B------:R-:W-:-:S07]  /*312a0*/  MOV R188, R14 ;  /* 0x0000000e00bc7202 */ /* 0x000fce0000000f00 */
.L_x_18148:
[----:B------:R-:W-:Y:S05]  /*312b0*/  BSYNC.RECONVERGENT B1 ;  /* 0x0000000000017941 */ /* 0x000fea0003800200 */
.L_x_18147:
        /* <DEDUP_REMOVED lines=25> */
.L_x_18154:
        /* <DEDUP_REMOVED lines=13> */
.L_x_18156:
[----:B------:R-:W-:Y:S05]  /*31520*/  BSYNC.RECONVERGENT B2 ;  /* 0x0000000000027941 */ /* 0x000fea0003800200 */
.L_x_18155:
[----:B------:R-:W-:Y:S01]  /*31530*/  LOP3.LUT R6, R2, R19, R21, 0x96, !PT ;  /* 0x0000001302067212 */ /* 0x000fe200078e9615 */
[----:B------:R-:W-:Y:S01]  /*31540*/  IMAD.WIDE.U32 R16, R9, -0x326172a9, RZ ;  /* 0xcd9e8d5709107825 */ /* 0x000fe200078e00ff */
[----:B------:R-:W-:-:S03]  /*31550*/  IADD3 R8, PT, PT, R20, -0x61c88647, RZ ;  /* 0x9e3779b914087810 */ /* 0x000fc60007ffe0ff */
[----:B------:R-:W-:Y:S01]  /*31560*/  IMAD.WIDE.U32 R6, R6, -0x326172a9, RZ ;  /* 0xcd9e8d5706067825 */ /* 0x000fe200078e00ff */
[----:B------:R-:W-:-:S04]  /*31570*/  LOP3.LUT R4, R5, R17, R20, 0x96, !PT ;  /* 0x0000001105047212 */ /* 0x000fc800078e9614 */
[----:B------:R-:W-:Y:S01]  /*31580*/  LOP3.LUT R7, R8, R16, R7, 0x96, !PT ;  /* 0x0000001008077212 */ /* 0x000fe200078e9607 */
[----:B------:R-:W-:Y:S01]  /*31590*/  IMAD.WIDE.U32 R16, R4, -0x2daee0ad, RZ ;  /* 0xd2511f5304107825 */ /* 0x000fe200078e00ff */
[----:B------:R-:W-:-:S03]  /*315a0*/  IADD3 R8, PT, PT, R20, -0x255992d5, RZ ;  /* 0xdaa66d2b14087810 */ /* 0x000fc60007ffe0ff */
        /* <DEDUP_REMOVED lines=49> */
[----:B------:R-:W-:Y:S01]  /*318c0*/  MOV R4, R6 ;  /* 0x0000000600047202 */ /* 0x000fe20000000f00 */
[----:B------:R-:W-:Y:S01]  /*318d0*/  IMAD.MOV.U32 R6, RZ, RZ, R188 ;  /* 0x000000ffff067224 */ /* 0x000fe200078e00bc */
[----:B------:R-:W-:Y:S01]  /*318e0*/  MOV R188, R16 ;  /* 0x0000001000bc7202 */ /* 0x000fe20000000f00 */
[----:B------:R-:W-:-:S07]  /*318f0*/  IMAD.MOV.U32 R16, RZ, RZ, RZ ;  /* 0x000000ffff107224 */ /* 0x000fce00078e00ff */
.L_x_18153:
[----:B------:R-:W-:Y:S05]  /*31900*/  BSYNC.RECONVERGENT B1 ;  /* 0x0000000000017941 */ /* 0x000fea0003800200 */
.L_x_18152:
[----:B------:R-:W-:Y:S01]  /*31910*/  I2FP.F32.U32 R6, R6 ;  /* 0x0000000600067245 */ /* 0x000fe20000201000 */
[----:B------:R-:W-:Y:S01]  /*31920*/  BSSY.RECONVERGENT B1, `(.L_x_18157) ;  /* 0x000005f000017945 */ /* 0x000fe20003800200 */
[----:B------:R-:W-:Y:S01]  /*31930*/  ISETP.NE.AND P2, PT, R16, 0x1, PT ;  /* 0x000000011000780c */ /* 0x000fe20003f45270 */
[----:B------:R-:W-:Y:S01]  /*31940*/  IMAD.MOV.U32 R18, RZ, RZ, 0x2 ;  /* 0x00000002ff127424 */ /* 0x000fe200078e00ff */
[----:B------:R-:W-:Y:S01]  /*31950*/  SHF.L.U32 R15, R161, 0x10, RZ ;  /* 0x00000010a10f7819 */ /* 0x000fe200000006ff */
[----:B------:R-:W-:Y:S01]  /*31960*/  FFMA.FTZ R6, R6, R200, 1.1641532182693481445e-10 ;  /* 0x2f00000006067423 */ /* 0x000fe200000100c8 */
[----:B------:R-:W-:Y:S02]  /*31970*/  LOP3.LUT R10, R10, 0xfffffffb, RZ, 0xc0, !PT ;  /* 0xfffffffb0a0a7812 */ /* 0x000fe400078ec0ff */
[----:B------:R-:W-:Y:S01]  /*31980*/  MOV R17, R4 ;  /* 0x0000000400117202 */ /* 0x000fe20000000f00 */
        /* <DEDUP_REMOVED lines=13> */
.L_x_18159:
        /* <DEDUP_REMOVED lines=13> */
.L_x_18161:
[----:B------:R-:W-:Y:S05]  /*31b30*/  BSYNC.RECONVERGENT B2 ;  /* 0x0000000000027941 */ /* 0x000fea0003800200 */
.L_x_18160:
        /* <DEDUP_REMOVED lines=61> */
.L_x_18158:
[----:B------:R-:W-:Y:S05]  /*31f10*/  BSYNC.RECONVERGENT B1 ;  /* 0x0000000000017941 */ /* 0x000fea0003800200 */
.L_x_18157:
        /* <DEDUP_REMOVED lines=23> */
.L_x_18164:
        /* <DEDUP_REMOVED lines=13> */
.L_x_18166:
[----:B------:R-:W-:Y:S05]  /*32160*/  BSYNC.RECONVERGENT B2 ;  /* 0x0000000000027941 */ /* 0x000fea0003800200 */
.L_x_18165:
        /* <DEDUP_REMOVED lines=61> */
.L_x_18163:
[----:B------:R-:W-:Y:S05]  /*32540*/  BSYNC.RECONVERGENT B1 ;  /* 0x0000000000017941 */ /* 0x000fea0003800200 */
.L_x_18162:
        /* <DEDUP_REMOVED lines=20> */
.L_x_18169:
        /* <DEDUP_REMOVED lines=13> */
.L_x_18171:
[----:B------:R-:W-:Y:S05]  /*32760*/  BSYNC.RECONVERGENT B2 ;  /* 0x0000000000027941 */ /* 0x000fea0003800200 */
.L_x_18170:
        /* <DEDUP_REMOVED lines=61> */
.L_x_18168:
[----:B------:R-:W-:Y:S05]  /*32b40*/  BSYNC.RECONVERGENT B1 ;  /* 0x0000000000017941 */ /* 0x000fea0003800200 */
.L_x_18167:
        /* <DEDUP_REMOVED lines=25> */
.L_x_18174:
        /* <DEDUP_REMOVED lines=13> */
.L_x_18176:
[----:B------:R-:W-:Y:S05]  /*32db0*/  BSYNC.RECONVERGENT B2 ;  /* 0x0000000000027941 */ /* 0x000fea0003800200 */
.L_x_18175:
        /* <DEDUP_REMOVED lines=61> */
.L_x_18173:
[----:B------:R-:W-:Y:S05]  /*33190*/  BSYNC.RECONVERGENT B1 ;  /* 0x0000000000017941 */ /* 0x000fea0003800200 */
.L_x_18172:
[----:B------:R-:W-:Y:S01]  /*331a0*/  I2FP.F32.U32 R6, R6 ;  /* 0x0000000600067245 */ /* 0x000fe20000201000 */
[----:B------:R-:W-:Y:S01]  /*331b0*/  BSSY.RECONVERGENT B1, `(.L_x_18177) ;  /* 0x000005d000017945 */ /* 0x000fe20003800200 */
[----:B------:R-:W-:Y:S01]  /*331c0*/  ISETP.NE.AND P3, PT, R18, 0x1, PT ;  /* 0x000000011200780c */ /* 0x000fe20003f65270 */
[----:B------:R-:W-:Y:S01]  /*331d0*/  IMAD.MOV.U32 R19, RZ, RZ, 0x2 ;  /* 0x00000002ff137424 */ /* 0x000fe200078e00ff */
[----:B------:R-:W-:Y:S01]  /*331e0*/  PRMT R22, R162, 0x7632, R22 ;  /* 0x00007632a2167816 */ /* 0x000fe20000000016 */
[----:B------:R-:W-:Y:S01]  /*331f0*/  FFMA.FTZ R6, R6, R200, 1.1641532182693481445e-10 ;  /* 0x2f00000006067423 */ /* 0x000fe200000100c8 */
[----:B------:R-:W-:-:S04]  /*33200*/  MOV R17, R4 ;  /* 0x0000000400117202 */ /* 0x000fc80000000f00 */
[----:B------:R-:W-:Y:S02]  /*33210*/  FSETP.LE.FTZ.AND P2, PT, R6, R189, PT ;  /* 0x000000bd0600720b */ /* 0x000fe40003f53000 */
[----:B------:R-:W-:-:S05]  /*33220*/  SHF.L.U32 R6, R162, 0x10, RZ ;  /* 0x00000010a2067819 */ /* 0x000fca00000006ff */
[----:B------:R-:W-:Y:S01]  /*33230*/  FMUL.FTZ R6, R6, R3 ;  /* 0x0000000306067220 */ /* 0x000fe20000410000 */
        /* <DEDUP_REMOVED lines=9> */
.L_x_18179:
        /* <DEDUP_REMOVED lines=13> */
.L_x_18181:
[----:B------:R-:W-:Y:S05]  /*333a0*/  BSYNC.RECONVERGENT B2 ;  /* 0x0000000000027941 */ /* 0x000fea0003800200 */
.L_x_18180:
        /* <DEDUP_REMOVED lines=56> */
[----:B------:R-:W-:Y:S01]  /*33730*/  VIADD R4, R21, 0x96a522ad ;  /* 0x96a522ad15047836 */ /* 0x000fe20000000000 */
[----:B------:R-:W-:-:S04]  /*33740*/  MOV R188, R18 ;  /* 0x0000001200bc7202 */ /* 0x000fc80000000f00 */
[----:B------:R-:W-:Y:S01]  /*33750*/  LOP3.LUT R8, R4, R190, R19, 0x96, !PT ;  /* 0x000000be04087212 */ /* 0x000fe200078e9613 */
[----:B------:R-:W-:Y:S01]  /*33760*/  IMAD.MOV.U32 R19, RZ, RZ, RZ ;  /* 0x000000ffff137224 */ /* 0x000fe200078e00ff */
[----:B------:R-:W-:-:S07]  /*33770*/  MOV R4, R160 ;  /* 0x000000a000047202 */ /* 0x000fce0000000f00 */
.L_x_18178:
[----:B------:R-:W-:Y:S05]  /*33780*/  BSYNC.RECONVERGENT B1 ;  /* 0x0000000000017941 */ /* 0x000fea0003800200 */
.L_x_18177:
        /* <DEDUP_REMOVED lines=24> */
.L_x_18184:
        /* <DEDUP_REMOVED lines=13> */
.L_x_18186:
[----:B------:R-:W-:Y:S05]  /*339e0*/  BSYNC.RECONVERGENT B2 ;  /* 0x0000000000027941 */ /* 0x000fea0003800200 */
.L_x_18185:
        /* <DEDUP_REMOVED lines=61> */
.L_x_18183:
[----:B------:R-:W-:Y:S05]  /*33dc0*/  BSYNC.RECONVERGENT B1 ;  /* 0x0000000000017941 */ /* 0x000fea0003800200 */
.L_x_18182:
        /* <DEDUP_REMOVED lines=18> */
.L_x_18189:
        /* <DEDUP_REMOVED lines=13> */
.L_x_18191:
[----:B------:R-:W-:Y:S05]  /*33fc0*/  BSYNC.RECONVERGENT B2 ;  /* 0x0000000000027941 */ /* 0x000fea0003800200 */
.L_x_18190:
        /* <DEDUP_REMOVED lines=61> */
.L_x_18188:
[----:B------:R-:W-:Y:S05]  /*343a0*/  BSYNC.RECONVERGENT B1 ;  /* 0x0000000000017941 */ /* 0x000fea0003800200 */
.L_x_18187:
        /* <DEDUP_REMOVED lines=25> */
.L_x_18194:
        /* <DEDUP_REMOVED lines=13> */
.L_x_18196:
[----:B------:R-:W-:Y:S05]  /*34610*/  BSYNC.RECONVERGENT B2 ;  /* 0x0000000000027941 */ /* 0x000fea0003800200 */
.L_x_18195:
[----:B------:R-:W-:Y:S01]  /*34620*/  LOP3.LUT R6, R2, R203, R21, 0x96, !PT ;  /* 0x000000cb02067212 */ /* 0x000fe200078e9615 */
[----:B------:R-:W-:Y:S01]  /*34630*/  IMAD.WIDE.U32 R190, R9, -0x326172a9, RZ ;  /* 0xcd9e8d5709be7825 */ /* 0x000fe200078e00ff */
[----:B------:R-:W-:-:S03]  /*34640*/  IADD3 R8, PT, PT, R20, -0x61c88647, RZ ;  /* 0x9e3779b914087810 */ /* 0x000fc60007ffe0ff */
[----:B------:R-:W-:Y:S01]  /*34650*/  IMAD.WIDE.U32 R6, R6, -0x326172a9, RZ ;  /* 0xcd9e8d5706067825 */ /* 0x000fe200078e00ff */
[----:B------:R-:W-:-:S03]  /*34660*/  LOP3.LUT R4, R5, R191, R20, 0x96, !PT ;  /* 0x000000bf05047212 */ /* 0x000fc600078e9614 */
[----:B------:R-:W-:Y:S01]  /*34670*/  IMAD.MOV.U32 R162, RZ, RZ, RZ ;  /* 0x000000ffffa27224 */ /* 0x000fe200078e00ff */
        /* <DEDUP_REMOVED lines=54> */
[----:B------:R-:W-:-:S07]  /*349e0*/  MOV R188, R190 ;  /* 0x000000be00bc7202 */ /* 0x000fce0000000f00 */
.L_x_18193:
[----:B------:R-:W-:Y:S05]  /*349f0*/  BSYNC.RECONVERGENT B1 ;  /* 0x0000000000017941 */ /* 0x000fea0003800200 */
.L_x_18192:
        /* <DEDUP_REMOVED lines=19> */
.L_x_18199:
        /* <DEDUP_REMOVED lines=13> */
.L_x_18201:
[----:B------:R-:W-:Y:S05]  /*34c00*/  BSYNC.RECONVERGENT B2 ;  /* 0x0000000000027941 */ /* 0x000fea0003800200 */
.L_x_18200:
        /* <DEDUP_REMOVED lines=61> */
.L_x_18198:
[----:B------:R-:W-:Y:S05]  /*34fe0*/  BSYNC.RECONVERGENT B1 ;  /* 0x0000000000017941 */ /* 0x000fea0003800200 */
.L_x_18197:
        /* <DEDUP_REMOVED lines=24> */
.L_x_18204:
        /* <DEDUP_REMOVED lines=13> */
.L_x_18206:
[----:B------:R-:W-:Y:S05]  /*35240*/  BSYNC.RECONVERGENT B2 ;  /* 0x0000000000027941 */ /* 0x000fea0003800200 */
.L_x_18205:
        /* <DEDUP_REMOVED lines=61> */
.L_x_18203:
[----:B------:R-:W-:Y:S05]  /*35620*/  BSYNC.RECONVERGENT B1 ;  /* 0x0000000000017941 */ /* 0x000fea0003800200 */
.L_x_18202:
[----:B------:R-:W-:Y:S01]  /*35630*/  I2FP.F32.U32 R6, R6 ;  /* 0x0000000600067245 */ /* 0x000fe20000201000 */
[----:B------:R-:W-:Y:S01]  /*35640*/  BSSY.RECONVERGENT B1, `(.L_x_18207) ;  /* 0x000005f000017945 */ /* 0x000fe20003800200 */
[----:B------:R-:W-:Y:S02]  /*35650*/  ISETP.NE.AND P6, PT, R190, 0x1, PT ;  /* 0x00000001be00780c */ /* 0x000fe40003fc5270 */
[----:B------:R-:W-:Y:S01]  /*35660*/  MOV R163, R4 ;  /* 0x0000000400a37202 */ /* 0x000fe20000000f00 */
        /* <DEDUP_REMOVED lines=14> */
.L_x_18209:
        /* <DEDUP_REMOVED lines=16> */
.L_x_18211:
[----:B------:R-:W-:Y:S05]  /*35850*/  BSYNC.RECONVERGENT B2 ;  /* 0x0000000000027941 */ /* 0x000fea0003800200 */
.L_x_18210:
[----:B------:R-:W-:Y:S01]  /*35860*/  LOP3.LUT R6, R2, R203, R21, 0x96, !PT ;  /* 0x000000cb02067212 */ /* 0x000fe200078e9615 */
[----:B------:R-:W-:Y:S01]  /*35870*/  IMAD.WIDE.U32 R190, R9, -0x326172a9, RZ ;  /* 0xcd9e8d5709be7825 */ /* 0x000fe200078e00ff */
[----:B------:R-:W-:-:S03]  /*35880*/  IADD3 R8, PT, PT, R20, -0x61c88647, RZ ;  /* 0x9e3779b914087810 */ /* 0x000fc60007ffe0ff */
[----:B------:R-:W-:Y:S01]  /*35890*/  IMAD.WIDE.U32 R6, R6, -0x326172a9, RZ ;  /* 0xcd9e8d5706067825 */ /* 0x000fe200078e00ff */
[----:B------:R-:W-:-:S03]  /*358a0*/  LOP3.LUT R4, R5, R191, R20, 0x96, !PT ;  /* 0x000000bf05047212 */ /* 0x000fc600078e9614 */
[----:B------:R-:W-:Y:S01]  /*358b0*/  IMAD.MOV.U32 R163, RZ, RZ, R188 ;  /* 0x000000ffffa37224 */ /* 0x000fe200078e00bc */
        /* <DEDUP_REMOVED lines=51> */
[----:B------:R-:W-:-:S04]  /*35bf0*/  MOV R188, R190 ;  /* 0x000000be00bc7202 */ /* 0x000fc80000000f00 */
[----:B------:R-:W-:Y:S02]  /*35c00*/  LOP3.LUT R8, R4, R202, R191, 0x96, !PT ;  /* 0x000000ca04087212 */ /* 0x000fe400078e96bf */
[----:B------:R-:W-:Y:S01]  /*35c10*/  MOV R4, R6 ;  /* 0x0000000600047202 */ /* 0x000fe20000000f00 */
[----:B------:R-:W-:-:S07]  /*35c20*/  IMAD.MOV.U32 R6, RZ, RZ, RZ ;  /* 0x000000ffff067224 */ /* 0x000fce00078e00ff */
.L_x_18208:
[----:B------:R-:W-:Y:S05]  /*35c30*/  BSYNC.RECONVERGENT B1 ;  /* 0x0000000000017941 */ /* 0x000fea0003800200 */
.L_x_18207:
        /* <DEDUP_REMOVED lines=13> */
.L_x_18131:
        /* <DEDUP_REMOVED lines=16> */
.L_x_18215:
        /* <DEDUP_REMOVED lines=13> */
.L_x_18217:
[----:B------:R-:W-:Y:S05]  /*35ee0*/  BSYNC.RECONVERGENT B2 ;  /* 0x0000000000027941 */ /* 0x000fea0003800200 */
.L_x_18216:
[----:B------:R-:W-:Y:S01]  /*35ef0*/  LOP3.LUT R6, R2, R159, R21, 0x96, !PT ;  /* 0x0000009f02067212 */ /* 0x000fe200078e9615 */
[----:B------:R-:W-:-:S04]  /*35f00*/  IMAD.WIDE.U32 R156, R9, -0x326172a9, RZ ;  /* 0xcd9e8d57099c7825 */ /* 0x000fc800078e00ff */
[----:B------:R-:W-:Y:S01]  /*35f10*/  VIADD R8, R20, 0x9e3779b9 ;  /* 0x9e3779b914087836 */ /* 0x000fe20000000000 */
        /* <DEDUP_REMOVED lines=56> */
[----:B------:R-:W-:Y:S02]  /*362a0*/  IMAD.MOV.U32 R4, RZ, RZ, R6 ;  /* 0x000000ffff047224 */ /* 0x000fe400078e0006 */
[----:B------:R-:W-:-:S07]  /*362b0*/  IMAD.MOV.U32 R157, RZ, RZ, R3 ;  /* 0x000000ffff9d7224 */ /* 0x000fce00078e0003 */
.L_x_18214:
[----:B------:R-:W-:Y:S05]  /*362c0*/  BSYNC.RECONVERGENT B1 ;  /* 0x0000000000017941 */ /* 0x000fea0003800200 */
.L_x_18213:
        /* <DEDUP_REMOVED lines=22> */
.L_x_18220:
        /* <DEDUP_REMOVED lines=13> */
.L_x_18222:
[----:B------:R-:W-:Y:S05]  /*36500*/  BSYNC.RECONVERGENT B2 ;  /* 0x0000000000027941 */ /* 0x000fea0003800200 */
.L_x_18221:
        /* <DEDUP_REMOVED lines=61> */
.L_x_18219:
[----:B------:R-:W-:Y:S05]  /*368e0*/  BSYNC.RECONVERGENT B1 ;  /* 0x0000000000017941 */ /* 0x000fea0003800200 */
.L_x_18218:
[----:B------:R-:W-:Y:S01]  /*368f0*/  I2FP.F32.U32 R156, R158 ;  /* 0x0000009e009c7245 */ /* 0x000fe20000201000 */
[----:B------:R-:W-:Y:S01]  /*36900*/  BSSY.RECONVERGENT B1, `(.L_x_18223) ;  /* 0x000005d000017945 */ /* 0x000fe20003800200 */
[----:B------:R-:W-:Y:S01]  /*36910*/  LOP3.LUT R10, R10, 0xfffffff7, RZ, 0xc0, !PT ;  /* 0xfffffff70a0a7812 */ /* 0x000fe200078ec0ff */
[----:B------:R-:W-:Y:S02]  /*36920*/  IMAD.MOV.U32 R158, RZ, RZ, 0x2 ;  /* 0x00000002ff9e7424 */ /* 0x000fe400078e00ff */
[----:B------:R-:W-:-:S05]  /*36930*/  FFMA.FTZ R156, R156, R228, 1.1641532182693481445e-10 ;  /* 0x2f0000009c9c7423 */ /* 0x000fca00000100e4 */
[----:B------:R-:W-:Y:S02]  /*36940*/  FSETP.LE.FTZ.AND P2, PT, R156, R200, PT ;  /* 0x000000c89c00720b */ /* 0x000fe40003f53000 */
[----:B------:R-:W-:Y:S02]  /*36950*/  SHF.L.U32 R156, R6, 0x10, RZ ;  /* 0x00000010069c7819 */ /* 0x000fe400000006ff */
[----:B------:R-:W-:-:S09]  /*36960*/  MOV R6, R4 ;  /* 0x0000000400067202 */ /* 0x000fd20000000f00 */
        /* <DEDUP_REMOVED lines=11> */
.L_x_18225:
        /* <DEDUP_REMOVED lines=13> */
.L_x_18227:
[----:B------:R-:W-:Y:S05]  /*36af0*/  BSYNC.RECONVERGENT B2 ;  /* 0x0000000000027941 */ /* 0x000fea0003800200 */
.L_x_18226:
        /* <DEDUP_REMOVED lines=61> */
.L_x_18224:
[----:B------:R-:W-:Y:S05]  /*36ed0*/  BSYNC.RECONVERGENT B1 ;  /* 0x0000000000017941 */ /* 0x000fea0003800200 */
.L_x_18223:
[----:B------:R-:W-:Y:S01]  /*36ee0*/  I2FP.F32.U32 R6, R6 ;  /* 0x0000000600067245 */ /* 0x000fe20000201000 */
[----:B------:R-:W-:Y:S01]  /*36ef0*/  BSSY.RECONVERGENT B1, `(.L_x_18228) ;  /* 0x000005e000017945 */ /* 0x000fe20003800200 */
[----:B------:R-:W-:Y:S01]  /*36f00*/  LOP3.LUT R10, R10, 0xfffffffb, RZ, 0xc0, !PT ;  /* 0xfffffffb0a0a7812 */ /* 0x000fe200078ec0ff */
[----:B------:R-:W-:Y:S01]  /*36f10*/  IMAD.MOV.U32 R159, RZ, RZ, 0x2 ;  /* 0x00000002ff9f7424 */ /* 0x000fe200078e00ff */
[C---:B------:R-:W-:Y:S01]  /*36f20*/  SHF.L.U32 R157, R161.reuse, 0x10, RZ ;  /* 0x00000010a19d7819 */ /* 0x040fe200000006ff */
[----:B------:R-:W-:Y:S01]  /*36f30*/  FFMA.FTZ R6, R6, R228, 1.1641532182693481445e-10 ;  /* 0x2f00000006067423 */ /* 0x000fe200000100e4 */
[----:B------:R-:W-:-:S04]  /*36f40*/  PRMT R189, R161, 0x7632, R189 ;  /* 0x00007632a1bd7816 */ /* 0x000fc800000000bd */
        /* <DEDUP_REMOVED lines=13> */
.L_x_18230:
        /* <DEDUP_REMOVED lines=13> */
.L_x_18232:
[----:B------:R-:W-:Y:S05]  /*370f0*/  BSYNC.RECONVERGENT B2 ;  /* 0x0000000000027941 */ /* 0x000fea0003800200 */
.L_x_18231:
        /* <DEDUP_REMOVED lines=61> */
.L_x_18229:
[----:B------:R-:W-:Y:S05]  /*374d0*/  BSYNC.RECONVERGENT B1 ;  /* 0x0000000000017941 */ /* 0x000fea0003800200 */
.L_x_18228:
        /* <DEDUP_REMOVED lines=19> */
.L_x_18235:
        /* <DEDUP_REMOVED lines=13> */
.L_x_18237:
[----:B------:R-:W-:Y:S05]  /*376e0*/  BSYNC.RECONVERGENT B2 ;  /* 0x0000000000027941 */ /* 0x000fea0003800200 */
.L_x_18236:
        /* <DEDUP_REMOVED lines=61> */
.L_x_18234:
[----:B------:R-:W-:Y:S05]  /*37ac0*/  BSYNC.RECONVERGENT B1 ;  /* 0x0000000000017941 */ /* 0x000fea0003800200 */
.L_x_18233:
[----:B------:R-:W-:Y:S01]  /*37ad0*/  ISETP.NE.AND P3, PT, R160, 0x1, PT ;  /* 0x00000001a000780c */ /* 0x000fe20003f65270 */
[----:B------:R-:W-:Y:S01]  /*37ae0*/  BSSY.RECONVERGENT B1, `(.L_x_18238) ;  /* 0x000005c000017945 */ /* 0x000fe20003800200 */
[----:B------:R-:W-:Y:S01]  /*37af0*/  I2FP.F32.U32 R6, R6 ;  /* 0x0000000600067245 */ /* 0x000fe20000201000 */
[----:B------:R-:W-:Y:S01]  /*37b00*/  IMAD.MOV.U32 R161, RZ, RZ, 0x2 ;  /* 0x00000002ffa17424 */ /* 0x000fe200078e00ff */
[C---:B------:R-:W-:Y:S02]  /*37b10*/  SHF.L.U32 R159, R162.reuse, 0x10, RZ ;  /* 0x00000010a29f7819 */ /* 0x040fe400000006ff */
[----:B------:R-:W-:Y:S01]  /*37b20*/  PRMT R162, R162, 0x7632, R162 ;  /* 0x00007632a2a27816 */ /* 0x000fe200000000a2 */
        /* <DEDUP_REMOVED lines=12> */
.L_x_18240:
        /* <DEDUP_REMOVED lines=13> */
.L_x_18242:
[----:B------:R-:W-:Y:S05]  /*37cc0*/  BSYNC.RECONVERGENT B2 ;  /* 0x0000000000027941 */ /* 0x000fea0003800200 */
.L_x_18241:
        /* <DEDUP_REMOVED lines=61> */
.L_x_18239:
[----:B------:R-:W-:Y:S05]  /*380a0*/  BSYNC.RECONVERGENT B1 ;  /* 0x0000000000017941 */ /* 0x000fea0003800200 */
.L_x_18238:
        /* <DEDUP_REMOVED lines=17> */
.L_x_18245:
        /* <DEDUP_REMOVED lines=13> */
.L_x_18247:
[----:B------:R-:W-:Y:S05]  /*38290*/  BSYNC.RECONVERGENT B2 ;  /* 0x0000000000027941 */ /* 0x000fea0003800200 */
.L_x_18246:
        /* <DEDUP_REMOVED lines=61> */
.L_x_18244:
[----:B------:R-:W-:Y:S05]  /*38670*/  BSYNC.RECONVERGENT B1 ;  /* 0x0000000000017941 */ /* 0x000fea0003800200 */
.L_x_18243:
        /* <DEDUP_REMOVED lines=18> */
.L_x_18250:
        /* <DEDUP_REMOVED lines=13> */
.L_x_18252:
[----:B------:R-:W-:Y:S05]  /*38870*/  BSYNC.RECONVERGENT B2 ;  /* 0x0000000000027941 */ /* 0x000fea0003800200 */
.L_x_18251:
        /* <DEDUP_REMOVED lines=61> */
.L_x_18249:
[----:B------:R-:W-:Y:S05]  /*38c50*/  BSYNC.RECONVERGENT B1 ;  /* 0x0000000000017941 */ /* 0x000fea0003800200 */
.L_x_18248:
        /* <DEDUP_REMOVED lines=42> */
.L_x_18212:
        /* <DEDUP_REMOVED lines=44> */
.L_x_18253:
[----:B------:R-:W-:Y:S01]  /*391c0*/  MOV R3, R188 ;  /* 0x000000bc00037202 */ /* 0x000fe20000000f00 */
[----:B------:R-:W-:-:S07]  /*391d0*/  VIADD R23, R23, 0x20 ;  /* 0x0000002017177836 */ /* 0x000fce0000000000 */
.L_x_18130:
[----:B------:R-:W-:Y:S05]  /*391e0*/  BSYNC.RECONVERGENT B0 ;  /* 0x0000000000007941 */ /* 0x000fea0003800200 */
.L_x_18129:
        /* <DEDUP_REMOVED lines=23> */
[----:B------:R-:W-:Y:S01]  /*39360*/  IMAD.MOV.U32 R13, RZ, RZ, R4 ;  /* 0x000000ffff0d7224 */ /* 0x000fe200078e0004 */
[----:B01----:R-:W-:-:S08]  /*39370*/  MOV R188, R3 ;  /* 0x0000000300bc7202 */ /* 0x003fd00000000f00 */
        /* <DEDUP_REMOVED lines=11> */
.L_x_18259:
        /* <DEDUP_REMOVED lines=13> */
.L_x_18261:
[----:B------:R-:W-:Y:S05]  /*39500*/  BSYNC.RECONVERGENT B2 ;  /* 0x0000000000027941 */ /* 0x000fea0003800200 */
.L_x_18260:
[----:B------:R-:W-:Y:S01]  /*39510*/  LOP3.LUT R6, R2, R17, R21, 0x96, !PT ;  /* 0x0000001102067212 */ /* 0x000fe200078e9615 */
[----:B------:R-:W-:Y:S01]  /*39520*/  IMAD.WIDE.U32 R14, R9, -0x326172a9, RZ ;  /* 0xcd9e8d57090e7825 */ /* 0x000fe200078e00ff */
[----:B------:R-:W-:Y:S02]  /*39530*/  IADD3 R8, PT, PT, R20, -0x61c88647, RZ ;  /* 0x9e3779b914087810 */ /* 0x000fe40007ffe0ff */
[----:B------:R-:W-:Y:S01]  /*39540*/  MOV R13, R3 ;  /* 0x00000003000d7202 */ /* 0x000fe20000000f00 */
        /* <DEDUP_REMOVED lines=56> */
[----:B------:R-:W-:-:S07]  /*398d0*/  MOV R4, R6 ;  /* 0x0000000600047202 */ /* 0x000fce0000000f00 */
.L_x_18258:
[----:B------:R-:W-:Y:S05]  /*398e0*/  BSYNC.RECONVERGENT B1 ;  /* 0x0000000000017941 */ /* 0x000fea0003800200 */
.L_x_18257:
        /* <DEDUP_REMOVED lines=10> */
[----:B------:R-:W-:-:S02]  /*39990*/  MOV R16, 0x2 ;  /* 0x0000000200107802 */ /* 0x000fc40000000f00 */
[----:B0-----:R-:W-:Y:S01]  /*399a0*/  FSETP.LE.FTZ.AND P4, PT, R13, R189, PT ;  /* 0x000000bd0d00720b */ /* 0x001fe20003f93000 */
[----:B-1----:R-:W-:Y:S01]  /*399b0*/  FMUL.FTZ R13, R15, R3 ;  /* 0x000000030f0d7220 */ /* 0x002fe20000410000 */
[----:B------:R-:W-:-:S11]  /*399c0*/  IMAD.MOV.U32 R15, RZ, RZ, R4 ;  /* 0x000000ffff0f7224 */ /* 0x000fd600078e0004 */
        /* <DEDUP_REMOVED lines=10> */
.L_x_18264:
        /* <DEDUP_REMOVED lines=13> */
.L_x_18266:
[----:B------:R-:W-:Y:S05]  /*39b40*/  BSYNC.RECONVERGENT B2 ;  /* 0x0000000000027941 */ /* 0x000fea0003800200 */
.L_x_18265:
        /* <DEDUP_REMOVED lines=58> */
[----:B------:R-:W-:Y:S01]  /*39ef0*/  HFMA2 R16, -RZ, RZ, 0, 0 ;  /* 0x00000000ff107431 */ /* 0x000fe200000001ff */
[----:B------:R-:W-:Y:S01]  /*39f00*/  MOV R15, R188 ;  /* 0x000000bc000f7202 */ /* 0x000fe20000000f00 */
[----:B------:R-:W-:-:S07]  /*39f10*/  IMAD.MOV.U32 R188, RZ, RZ, R14 ;  /* 0x000000ffffbc7224 */ /* 0x000fce00078e000e */
.L_x_18263:
[----:B------:R-:W-:Y:S05]  /*39f20*/  BSYNC.RECONVERGENT B1 ;  /* 0x0000000000017941 */ /* 0x000fea0003800200 */
.L_x_18262:
        /* <DEDUP_REMOVED lines=10> */
[----:B------:R-:W-:Y:S02]  /*39fd0*/  SEL R13, RZ, 0x1, P2 ;  /* 0x00000001ff0d7807 */ /* 0x000fe40001000000 */
[----:B------:R-:W-:Y:S01]  /*39fe0*/  ISETP.NE.AND P2, PT, R16, 0x1, PT ;  /* 0x000000011000780c */ /* 0x000fe20003f45270 */
[----:B------:R-:W-:Y:S01]  /*39ff0*/  @P1 FADD.FTZ R164, R116, R164 ;  /* 0x000000a474a41221 */ /* 0x000fe20000010000 */
[----:B------:R-:W-:-:S11]  /*3a000*/  MOV R14, 0x2 ;  /* 0x00000002000e7802 */ /* 0x000fd60000000f00 */
        /* <DEDUP_REMOVED lines=9> */
.L_x_18269:
        /* <DEDUP_REMOVED lines=13> */
.L_x_18271:
[----:B------:R-:W-:Y:S05]  /*3a170*/  BSYNC.RECONVERGENT B2 ;  /* 0x0000000000027941 */ /* 0x000fea0003800200 */
.L_x_18270:
        /* <DEDUP_REMOVED lines=61> */
.L_x_18268:
[----:B------:R-:W-:Y:S05]  /*3a550*/  BSYNC.RECONVERGENT B1 ;  /* 0x0000000000017941 */ /* 0x000fea0003800200 */
.L_x_18267:
        /* <DEDUP_REMOVED lines=20> */
.L_x_18274:
        /* <DEDUP_REMOVED lines=13> */
.L_x_18276:
[----:B------:R-:W-:Y:S05]  /*3a770*/  BSYNC.RECONVERGENT B2 ;  /* 0x0000000000027941 */ /* 0x000fea0003800200 */
.L_x_18275:
        /* <DEDUP_REMOVED lines=61> */
.L_x_18273:
[----:B------:R-:W-:Y:S05]  /*3ab50*/  BSYNC.RECONVERGENT B1 ;  /* 0x0000000000017941 */ /* 0x000fea0003800200 */
.L_x_18272:
[----:B------:R-:W-:Y:S01]  /*3ab60*/  I2FP.F32.U32 R14, R16 ;  /* 0x00000010000e7245 */ /* 0x000fe20000201000 */
[----:B------:R-:W-:Y:S01]  /*3ab70*/  BSSY.RECONVERGENT B1, `(.L_x_18277) ;  /* 0x0000063000017945 */ /* 0x000fe20003800200 */
[----:B------:R-:W-:Y:S02]  /*3ab80*/  FSEL R6, R6, RZ, P4 ;  /* 0x000000ff06067208 */ /* 0x000fe40002000000 */
        /* <DEDUP_REMOVED lines=22> */
.L_x_18279:
        /* <DEDUP_REMOVED lines=13> */
.L_x_18281:
[----:B------:R-:W-:Y:S05]  /*3adc0*/  BSYNC.RECONVERGENT B2 ;  /* 0x0000000000027941 */ /* 0x000fea0003800200 */
.L_x_18280:
        /* <DEDUP_REMOVED lines=61> */
.L_x_18278:
[----:B------:R-:W-:Y:S05]  /*3b1a0*/  BSYNC.RECONVERGENT B1 ;  /* 0x0000000000017941 */ /* 0x000fea0003800200 */
.L_x_18277:
[----:B------:R-:W-:Y:S01]  /*3b1b0*/  I2FP.F32.U32 R6, R6 ;  /* 0x0000000600067245 */ /* 0x000fe20000201000 */
[----:B------:R-:W-:Y:S01]  /*3b1c0*/  IMAD.U32 R15, R169, 0x10000, RZ ;  /* 0x00010000a90f7824 */ /* 0x000fe200078e00ff */
[----:B------:R-:W-:Y:S01]  /*3b1d0*/  ISETP.NE.AND P2, PT, R16, 0x1, PT ;  /* 0x000000011000780c */ /* 0x000fe20003f45270 */
[----:B------:R-:W-:Y:S01]  /*3b1e0*/  BSSY.RECONVERGENT B1, `(.L_x_18282) ;  /* 0x000005d000017945 */ /* 0x000fe20003800200 */
[----:B------:R-:W-:Y:S01]  /*3b1f0*/  LOP3.LUT R10, R10, 0xfffffffb, RZ, 0xc0, !PT ;  /* 0xfffffffb0a0a7812 */ /* 0x000fe200078ec0ff */
[----:B------:R-:W-:Y:S01]  /*3b200*/  FFMA.FTZ R6, R6, R200, 1.1641532182693481445e-10 ;  /* 0x2f00000006067423 */ /* 0x000fe200000100c8 */
[----:B------:R-:W-:Y:S01]  /*3b210*/  FMUL.FTZ R15, R15, R3 ;  /* 0x000000030f0f7220 */ /* 0x000fe20000410000 */
[----:B------:R-:W-:Y:S01]  /*3b220*/  MOV R18, 0x2 ;  /* 0x0000000200127802 */ /* 0x000fe20000000f00 */
        /* <DEDUP_REMOVED lines=13> */
.L_x_18284:
        /* <DEDUP_REMOVED lines=13> */
.L_x_18286:
[----:B------:R-:W-:Y:S05]  /*3b3d0*/  BSYNC.RECONVERGENT B2 ;  /* 0x0000000000027941 */ /* 0x000fea0003800200 */
.L_x_18285:
        /* <DEDUP_REMOVED lines=61> */
.L_x_18283:
[----:B------:R-:W-:Y:S05]  /*3b7b0*/  BSYNC.RECONVERGENT B1 ;  /* 0x0000000000017941 */ /* 0x000fea0003800200 */
.L_x_18282:
        /* <DEDUP_REMOVED lines=23> */
.L_x_18289:
        /* <DEDUP_REMOVED lines=13> */
.L_x_18291:
[----:B------:R-:W-:Y:S05]  /*3ba00*/  BSYNC.RECONVERGENT B2 ;  /* 0x0000000000027941 */ /* 0x000fea0003800200 */
.L_x_18290:
        /* <DEDUP_REMOVED lines=61> */
.L_x_18288:
[----:B------:R-:W-:Y:S05]  /*3bde0*/  BSYNC.RECONVERGENT B1 ;  /* 0x0000000000017941 */ /* 0x000fea0003800200 */
.L_x_18287:
        /* <DEDUP_REMOVED lines=20> */
.L_x_18294:
        /* <DEDUP_REMOVED lines=13> */
.L_x_18296:
[----:B------:R-:W-:Y:S05]  /*3c000*/  BSYNC.RECONVERGENT B2 ;  /* 0x0000000000027941 */ /* 0x000fea0003800200 */
.L_x_18295:
        /* <DEDUP_REMOVED lines=61> */
.L_x_18293:
[----:B------:R-:W-:Y:S05]  /*3c3e0*/  BSYNC.RECONVERGENT B1 ;  /* 0x0000000000017941 */ /* 0x000fea0003800200 */
.L_x_18292:
        /* <DEDUP_REMOVED lines=25> */
.L_x_18299:
        /* <DEDUP_REMOVED lines=13> */
.L_x_18301:
[----:B------:R-:W-:Y:S05]  /*3c650*/  BSYNC.RECONVERGENT B2 ;  /* 0x0000000000027941 */ /* 0x000fea0003800200 */
.L_x_18300:
        /* <DEDUP_REMOVED lines=61> */
.L_x_18298:
[----:B------:R-:W-:Y:S05]  /*3ca30*/  BSYNC.RECONVERGENT B1 ;  /* 0x0000000000017941 */ /* 0x000fea0003800200 */
.L_x_18297:
[----:B------:R-:W-:Y:S01]  /*3ca40*/  I2FP.F32.U32 R6, R6 ;  /* 0x0000000600067245 */ /* 0x000fe20000201000 */
[----:B------:R-:W-:Y:S01]  /*3ca50*/  BSSY.RECONVERGENT B1, `(.L_x_18302) ;  /* 0x000005d000017945 */ /* 0x000fe20003800200 */
[----:B------:R-:W-:Y:S01]  /*3ca60*/  ISETP.NE.AND P3, PT, R18, 0x1, PT ;  /* 0x000000011200780c */ /* 0x000fe20003f65270 */
[----:B------:R-:W-:Y:S01]  /*3ca70*/  IMAD.MOV.U32 R17, RZ, RZ, R4 ;  /* 0x000000ffff117224 */ /* 0x000fe200078e0004 */
[----:B------:R-:W-:Y:S01]  /*3ca80*/  PRMT R22, R170, 0x7632, R22 ;  /* 0x00007632aa167816 */ /* 0x000fe20000000016 */
[----:B------:R-:W-:Y:S01]  /*3ca90*/  FFMA.FTZ R6, R6, R200, 1.1641532182693481445e-10 ;  /* 0x2f00000006067423 */ /* 0x000fe200000100c8 */
[----:B------:R-:W-:-:S04]  /*3caa0*/  MOV R19, 0x2 ;  /* 0x0000000200137802 */ /* 0x000fc80000000f00 */
[----:B------:R-:W-:Y:S01]  /*3cab0*/  FSETP.LE.FTZ.AND P2, PT, R6, R189, PT ;  /* 0x000000bd0600720b */ /* 0x000fe20003f53000 */
[----:B------:R-:W-:-:S04]  /*3cac0*/  IMAD.U32 R6, R170, 0x10000, RZ ;  /* 0x00010000aa067824 */ /* 0x000fc800078e00ff */
[----:B------:R-:W-:Y:S01]  /*3cad0*/  FMUL.FTZ R6, R6, R3 ;  /* 0x0000000306067220 */ /* 0x000fe20000410000 */
[----:B------:R-:W-:Y:S07]  /*3cae0*/  @!P3 BRA `(.L_x_18303) ;  /* 0x00000004004cb947 */ /* 0x000fee0003800000 */
        /* <DEDUP_REMOVED lines=8> */
.L_x_18304:
        /* <DEDUP_REMOVED lines=13> */
.L_x_18306:
[----:B------:R-:W-:Y:S05]  /*3cc40*/  BSYNC.RECONVERGENT B2 ;  /* 0x0000000000027941 */ /* 0x000fea0003800200 */
.L_x_18305:
        /* <DEDUP_REMOVED lines=56> */
[----:B------:R-:W-:-:S03]  /*3cfd0*/  IADD3 R4, PT, PT, R21, -0x695add53, RZ ;  /* 0x96a522ad15047810 */ /* 0x000fc60007ffe0ff */
[----:B------:R-:W-:Y:S01]  /*3cfe0*/  IMAD.MOV.U32 R188, RZ, RZ, R18 ;  /* 0x000000ffffbc7224 */ /* 0x000fe200078e0012 */
[----:B------:R-:W-:Y:S01]  /*3cff0*/  LOP3.LUT R8, R4, R190, R19, 0x96, !PT ;  /* 0x000000be04087212 */ /* 0x000fe200078e9613 */
[----:B------:R-:W-:Y:S02]  /*3d000*/  HFMA2 R19, -RZ, RZ, 0, 0 ;  /* 0x00000000ff137431 */ /* 0x000fe400000001ff */
[----:B------:R-:W-:-:S07]  /*3d010*/  IMAD.MOV.U32 R4, RZ, RZ, R168 ;  /* 0x000000ffff047224 */ /* 0x000fce00078e00a8 */
.L_x_18303:
[----:B------:R-:W-:Y:S05]  /*3d020*/  BSYNC.RECONVERGENT B1 ;  /* 0x0000000000017941 */ /* 0x000fea0003800200 */
.L_x_18302:
        /* <DEDUP_REMOVED lines=24> */
.L_x_18309:
        /* <DEDUP_REMOVED lines=13> */
.L_x_18311:
[----:B------:R-:W-:Y:S05]  /*3d280*/  BSYNC.RECONVERGENT B2 ;  /* 0x0000000000027941 */ /* 0x000fea0003800200 */
.L_x_18310:
        /* <DEDUP_REMOVED lines=61> */
.L_x_18308:
[----:B------:R-:W-:Y:S05]  /*3d660*/  BSYNC.RECONVERGENT B1 ;  /* 0x0000000000017941 */ /* 0x000fea0003800200 */
.L_x_18307:
[----:B------:R-:W-:Y:S01]  /*3d670*/  I2FP.F32.U32 R6, R6 ;  /* 0x0000000600067245 */ /* 0x000fe20000201000 */
[----:B------:R-:W-:Y:S01]  /*3d680*/  BSSY.RECONVERGENT B1, `(.L_x_18312) ;  /* 0x000005c000017945 */ /* 0x000fe20003800200 */
[----:B------:R-:W-:Y:S02]  /*3d690*/  ISETP.NE.AND P4, PT, R18, 0x1, PT ;  /* 0x000000011200780c */ /* 0x000fe40003f85270 */
[----:B------:R-:W-:Y:S01]  /*3d6a0*/  MOV R19, 0x2 ;  /* 0x0000000200137802 */ /* 0x000fe20000000f00 */
        /* <DEDUP_REMOVED lines=14> */
.L_x_18314:
        /* <DEDUP_REMOVED lines=13> */
.L_x_18316:
[----:B------:R-:W-:Y:S05]  /*3d860*/  BSYNC.RECONVERGENT B2 ;  /* 0x0000000000027941 */ /* 0x000fea0003800200 */
.L_x_18315:
        /* <DEDUP_REMOVED lines=61> */
.L_x_18313:
[----:B------:R-:W-:Y:S05]  /*3dc40*/  BSYNC.RECONVERGENT B1 ;  /* 0x0000000000017941 */ /* 0x000fea0003800200 */
.L_x_18312:
        /* <DEDUP_REMOVED lines=25> */
.L_x_18319:
        /* <DEDUP_REMOVED lines=13> */
.L_x_18321:
[----:B------:R-:W-:Y:S05]  /*3deb0*/  BSYNC.RECONVERGENT B2 ;  /* 0x0000000000027941 */ /* 0x000fea0003800200 */
.L_x_18320:
        /* <DEDUP_REMOVED lines=60> */
[----:B------:R-:W-:-:S07]  /*3e280*/  IMAD.MOV.U32 R188, RZ, RZ, R190 ;  /* 0x000000ffffbc7224 */ /* 0x000fce00078e00be */
.L_x_18318:
[----:B------:R-:W-:Y:S05]  /*3e290*/  BSYNC.RECONVERGENT B1 ;  /* 0x0000000000017941 */ /* 0x000fea0003800200 */
.L_x_18317:
[----:B------:R-:W-:Y:S01]  /*3e2a0*/  I2FP.F32.U32 R6, R6 ;  /* 0x0000000600067245 */ /* 0x000fe20000201000 */
[----:B------:R-:W-:Y:S01]  /*3e2b0*/  BSSY.RECONVERGENT B1, `(.L_x_18322) ;  /* 0x000005d000017945 */ /* 0x000fe20003800200 */
[----:B------:R-:W-:Y:S02]  /*3e2c0*/  ISETP.NE.AND P5, PT, R170, 0x1, PT ;  /* 0x00000001aa00780c */ /* 0x000fe40003fa5270 */
[----:B------:R-:W-:Y:S01]  /*3e2d0*/  PRMT R22, R171, 0x7632, R22 ;  /* 0x00007632ab167816 */ /* 0x000fe20000000016 */
[----:B------:R-:W-:-:S05]  /*3e2e0*/  FFMA.FTZ R6, R6, R200, 1.1641532182693481445e-10 ;  /* 0x2f00000006067423 */ /* 0x000fca00000100c8 */
[----:B------:R-:W-:Y:S01]  /*3e2f0*/  FSETP.LE.FTZ.AND P4, PT, R6, R189, PT ;  /* 0x000000bd0600720b */ /* 0x000fe20003f93000 */
[----:B------:R-:W-:Y:S01]  /*3e300*/  IMAD.U32 R6, R171, 0x10000, RZ ;  /* 0x00010000ab067824 */ /* 0x000fe200078e00ff */
[----:B------:R-:W-:-:S03]  /*3e310*/  MOV R171, 0x2 ;  /* 0x0000000200ab7802 */ /* 0x000fc60000000f00 */
        /* <DEDUP_REMOVED lines=11> */
.L_x_18324:
        /* <DEDUP_REMOVED lines=13> */
.L_x_18326:
[----:B------:R-:W-:Y:S05]  /*3e4a0*/  BSYNC.RECONVERGENT B2 ;  /* 0x0000000000027941 */ /* 0x000fea0003800200 */
.L_x_18325:
        /* <DEDUP_REMOVED lines=61> */
.L_x_18323:
[----:B------:R-:W-:Y:S05]  /*3e880*/  BSYNC.RECONVERGENT B1 ;  /* 0x0000000000017941 */ /* 0x000fea0003800200 */
.L_x_18322:
        /* <DEDUP_REMOVED lines=24> */
.L_x_18329:
        /* <DEDUP_REMOVED lines=13> */
.L_x_18331:
[----:B------:R-:W-:Y:S05]  /*3eae0*/  BSYNC.RECONVERGENT B2 ;  /* 0x0000000000027941 */ /* 0x000fea0003800200 */
.L_x_18330:
        /* <DEDUP_REMOVED lines=61> */
.L_x_18328:
[----:B------:R-:W-:Y:S05]  /*3eec0*/  BSYNC.RECONVERGENT B1 ;  /* 0x0000000000017941 */ /* 0x000fea0003800200 */
.L_x_18327:
        /* <DEDUP_REMOVED lines=8> */
[----:B------:R-:W-:Y:S01]  /*3ef50*/  MOV R6, 0x2 ;  /* 0x0000000200067802 */ /* 0x000fe20000000f00 */
        /* <DEDUP_REMOVED lines=9> */
.L_x_18334:
        /* <DEDUP_REMOVED lines=16> */
.L_x_18336:
[----:B------:R-:W-:Y:S05]  /*3f0f0*/  BSYNC.RECONVERGENT B2 ;  /* 0x0000000000027941 */ /* 0x000fea0003800200 */
.L_x_18335:
        /* <DEDUP_REMOVED lines=60> */
[----:B------:R-:W-:-:S07]  /*3f4c0*/  HFMA2 R6, -RZ, RZ, 0, 0 ;  /* 0x00000000ff067431 */ /* 0x000fce00000001ff */
.L_x_18333:
[----:B------:R-:W-:Y:S05]  /*3f4d0*/  BSYNC.RECONVERGENT B1 ;  /* 0x0000000000017941 */ /* 0x000fea0003800200 */
.L_x_18332:
        /* <DEDUP_REMOVED lines=13> */
.L_x_18256:
[----:B------:R-:W-:Y:S01]  /*3f5b0*/  ISETP.NE.AND P2, PT, R6, 0x1, PT ;  /* 0x000000010600780c */ /* 0x000fe20003f45270 */
[----:B------:R-:W-:Y:S01]  /*3f5c0*/  BSSY.RECONVERGENT B1, `(.L_x_18338) ;  /* 0x000005a000017945 */ /* 0x000fe20003800200 */
[----:B--2---:R-:W-:Y:S01]  /*3f5d0*/  MOV R164, 0x2 ;  /* 0x0000000200a47802 */ /* 0x004fe20000000f00 */
        /* <DEDUP_REMOVED lines=13> */
.L_x_18340:
        /* <DEDUP_REMOVED lines=13> */
.L_x_18342:
[----:B------:R-:W-:Y:S05]  /*3f780*/  BSYNC.RECONVERGENT B2 ;  /* 0x0000000000027941 */ /* 0x000fea0003800200 */
.L_x_18341:
        /* <DEDUP_REMOVED lines=59> */
[----:B------:R-:W-:Y:S02]  /*3fb40*/  MOV R4, R6 ;  /* 0x0000000600047202 */ /* 0x000fe40000000f00 */
[----:B------:R-:W-:-:S07]  /*3fb50*/  MOV R165, R3 ;  /* 0x0000000300a57202 */ /* 0x000fce0000000f00 */
.L_x_18339:
[----:B------:R-:W-:Y:S05]  /*3fb60*/  BSYNC.RECONVERGENT B1 ;  /* 0x0000000000017941 */ /* 0x000fea0003800200 */
.L_x_18338:
[----:B------:R-:W0:Y:S01]  /*3fb70*/  LDC R200, c[0x0][0x404] ;  /* 0x00010100ffc87b82 */ /* 0x000e220000000800 */
[----:B------:R-:W-:Y:S01]  /*3fb80*/  I2FP.F32.U32 R3, R165 ;  /* 0x000000a500037245 */ /* 0x000fe20000201000 */
[----:B------:R-:W-:Y:S01]  /*3fb90*/  HFMA2 R228, -RZ, RZ, 0.1171875, 0 ;  /* 0x2f800000ffe47431 */ /* 0x000fe200000001ff */
[----:B------:R-:W-:Y:S01]  /*3fba0*/  ISETP.NE.AND P2, PT, R164, 0x1, PT ;  /* 0x00000001a400780c */ /* 0x000fe20003f45270 */
[----:B------:R-:W-:Y:S01]  /*3fbb0*/  BSSY.RECONVERGENT B1, `(.L_x_18343) ;  /* 0x000005d000017945 */ /* 0x000fe20003800200 */
[----:B------:R-:W-:Y:S01]  /*3fbc0*/  LOP3.LUT R10, R10, 0xffffffef, RZ, 0xc0, !PT ;  /* 0xffffffef0a0a7812 */ /* 0x000fe200078ec0ff */
[----:B------:R-:W-:Y:S02]  /*3fbd0*/  IMAD.MOV.U32 R166, RZ, RZ, R4 ;  /* 0x000000ffffa67224 */ /* 0x000fe400078e0004 */
[----:B------:R-:W-:Y:S01]  /*3fbe0*/  FFMA.FTZ R167, R3, R228, 1.1641532182693481445e-10 ;  /* 0x2f00000003a77423 */ /* 0x000fe200000100e4 */
[C---:B-----5:R-:W-:Y:S01]  /*3fbf0*/  IMAD.U32 R3, R168.reuse, 0x10000, RZ ;  /* 0x00010000a8037824 */ /* 0x060fe200078e00ff */
[----:B------:R-:W-:-:S02]  /*3fc00*/  PRMT R6, R168, 0x7632, R6 ;  /* 0x00007632a8067816 */ /* 0x000fc40000000006 */
[----:B------:R-:W-:Y:S02]  /*3fc10*/  MOV R165, 0x2 ;  /* 0x0000000200a57802 */ /* 0x000fe40000000f00 */
        /* <DEDUP_REMOVED lines=11> */
.L_x_18345:
        /* <DEDUP_REMOVED lines=13> */
.L_x_18347:
[----:B------:R-:W-:Y:S05]  /*3fda0*/  BSYNC.RECONVERGENT B2 ;  /* 0x0000000000027941 */ /* 0x000fea0003800200 */
.L_x_18346:
        /* <DEDUP_REMOVED lines=61> */
.L_x_18344:
[----:B------:R-:W-:Y:S05]  /*40180*/  BSYNC.RECONVERGENT B1 ;  /* 0x0000000000017941 */ /* 0x000fea0003800200 */
.L_x_18343:
[----:B------:R-:W-:Y:S01]  /*40190*/  I2FP.F32.U32 R164, R166 ;  /* 0x000000a600a47245 */ /* 0x000fe20000201000 */
[----:B------:R-:W-:Y:S01]  /*401a0*/  BSSY.RECONVERGENT B1, `(.L_x_18348) ;  /* 0x000005d000017945 */ /* 0x000fe20003800200 */
[----:B------:R-:W-:Y:S02]  /*401b0*/  LOP3.LUT R10, R10, 0xfffffff7, RZ, 0xc0, !PT ;  /* 0xfffffff70a0a7812 */ /* 0x000fe400078ec0ff */
[----:B------:R-:W-:Y:S01]  /*401c0*/  MOV R166, 0x2 ;  /* 0x0000000200a67802 */ /* 0x000fe20000000f00 */
        /* <DEDUP_REMOVED lines=15> */
.L_x_18350:
        /* <DEDUP_REMOVED lines=13> */
.L_x_18352:
[----:B------:R-:W-:Y:S05]  /*40390*/  BSYNC.RECONVERGENT B2 ;  /* 0x0000000000027941 */ /* 0x000fea0003800200 */
.L_x_18351:
        /* <DEDUP_REMOVED lines=61> */
.L_x_18349:
[----:B------:R-:W-:Y:S05]  /*40770*/  BSYNC.RECONVERGENT B1 ;  /* 0x0000000000017941 */ /* 0x000fea0003800200 */
.L_x_18348:
[----:B------:R-:W-:Y:S01]  /*40780*/  I2FP.F32.U32 R6, R6 ;  /* 0x0000000600067245 */ /* 0x000fe20000201000 */
[----:B------:R-:W-:Y:S01]  /*40790*/  BSSY.RECONVERGENT B1, `(.L_x_18353) ;  /* 0x000005e000017945 */ /* 0x000fe20003800200 */
[----:B------:R-:W-:Y:S01]  /*407a0*/  LOP3.LUT R10, R10, 0xfffffffb, RZ, 0xc0, !PT ;  /* 0xfffffffb0a0a7812 */ /* 0x000fe200078ec0ff */
[C---:B------:R-:W-:Y:S01]  /*407b0*/  IMAD.U32 R165, R169.reuse, 0x10000, RZ ;  /* 0x00010000a9a57824 */ /* 0x040fe200078e00ff */
[----:B------:R-:W-:Y:S01]  /*407c0*/  PRMT R189, R169, 0x7632, R189 ;  /* 0x00007632a9bd7816 */ /* 0x000fe200000000bd */
[----:B------:R-:W-:Y:S01]  /*407d0*/  FFMA.FTZ R6, R6, R228, 1.1641532182693481445e-10 ;  /* 0x2f00000006067423 */ /* 0x000fe200000100e4 */
[----:B------:R-:W-:-:S04]  /*407e0*/  MOV R167, 0x2 ;  /* 0x0000000200a77802 */ /* 0x000fc80000000f00 */
        /* <DEDUP_REMOVED lines=13> */
.L_x_18355:
        /* <DEDUP_REMOVED lines=13> */
.L_x_18357:
[----:B------:R-:W-:Y:S05]  /*40990*/  BSYNC.RECONVERGENT B2 ;  /* 0x0000000000027941 */ /* 0x000fea0003800200 */
.L_x_18356:
        /* <DEDUP_REMOVED lines=61> */
.L_x_18354:
[----:B------:R-:W-:Y:S05]  /*40d70*/  BSYNC.RECONVERGENT B1 ;  /* 0x0000000000017941 */ /* 0x000fea0003800200 */
.L_x_18353:
        /* <DEDUP_REMOVED lines=19> */
.L_x_18360:
        /* <DEDUP_REMOVED lines=13> */
.L_x_18362:
[----:B------:R-:W-:Y:S05]  /*40f80*/  BSYNC.RECONVERGENT B2 ;  /* 0x0000000000027941 */ /* 0x000fea0003800200 */
.L_x_18361:
        /* <DEDUP_REMOVED lines=61> */
.L_x_18359:
[----:B------:R-:W-:Y:S05]  /*41360*/  BSYNC.RECONVERGENT B1 ;  /* 0x0000000000017941 */ /* 0x000fea0003800200 */
.L_x_18358:
[----:B------:R-:W-:Y:S01]  /*41370*/  ISETP.NE.AND P3, PT, R168, 0x1, PT ;  /* 0x00000001a800780c */ /* 0x000fe20003f65270 */
[----:B------:R-:W-:Y:S01]  /*41380*/  BSSY.RECONVERGENT B1, `(.L_x_18363) ;  /* 0x000005c000017945 */ /* 0x000fe20003800200 */
[----:B------:R-:W-:Y:S01]  /*41390*/  I2FP.F32.U32 R6, R6 ;  /* 0x0000000600067245 */ /* 0x000fe20000201000 */
[C---:B------:R-:W-:Y:S01]  /*413a0*/  IMAD.U32 R167, R170.reuse, 0x10000, RZ ;  /* 0x00010000aaa77824 */ /* 0x040fe200078e00ff */
[----:B------:R-:W-:Y:S02]  /*413b0*/  PRMT R170, R170, 0x7632, R170 ;  /* 0x00007632aaaa7816 */ /* 0x000fe400000000aa */
[----:B------:R-:W-:Y:S01]  /*413c0*/  MOV R169, 0x2 ;  /* 0x0000000200a97802 */ /* 0x000fe20000000f00 */
        /* <DEDUP_REMOVED lines=12> */
.L_x_18365:
        /* <DEDUP_REMOVED lines=13> */
.L_x_18367:
[----:B------:R-:W-:Y:S05]  /*41560*/  BSYNC.RECONVERGENT B2 ;  /* 0x0000000000027941 */ /* 0x000fea0003800200 */
.L_x_18366:
        /* <DEDUP_REMOVED lines=61> */
.L_x_18364:
[----:B------:R-:W-:Y:S05]  /*41940*/  BSYNC.RECONVERGENT B1 ;  /* 0x0000000000017941 */ /* 0x000fea0003800200 */
.L_x_18363:
        /* <DEDUP_REMOVED lines=17> */
.L_x_18370:
        /* <DEDUP_REMOVED lines=13> */
.L_x_18372:
[----:B------:R-:W-:Y:S05]  /*41b30*/  BSYNC.RECONVERGENT B2 ;  /* 0x0000000000027941 */ /* 0x000fea0003800200 */
.L_x_18371:
        /* <DEDUP_REMOVED lines=61> */
.L_x_18369:
[----:B------:R-:W-:Y:S05]  /*41f10*/  BSYNC.RECONVERGENT B1 ;  /* 0x0000000000017941 */ /* 0x000fea0003800200 */
.L_x_18368:
        /* <DEDUP_REMOVED lines=18> */
.L_x_18375:
        /* <DEDUP_REMOVED lines=13> */
.L_x_18377:
[----:B------:R-:W-:Y:S05]  /*42110*/  BSYNC.RECONVERGENT B2 ;  /* 0x0000000000027941 */ /* 0x000fea0003800200 */
.L_x_18376:
        /* <DEDUP_REMOVED lines=61> */
.L_x_18374:
[----:B------:R-:W-:Y:S05]  /*424f0*/  BSYNC.RECONVERGENT B1 ;  /* 0x0000000000017941 */ /* 0x000fea0003800200 */
.L_x_18373:
        /* <DEDUP_REMOVED lines=42> */
.L_x_18337:
        /* <DEDUP_REMOVED lines=44> */
.L_x_18378:
[----:B------:R-:W-:Y:S01]  /*42a60*/  IMAD.MOV.U32 R3, RZ, RZ, R188 ;  /* 0x000000ffff037224 */ /* 0x000fe200078e00bc */
[----:B------:R-:W-:-:S07]  /*42a70*/  IADD3 R23, PT, PT, R23, 0x20, RZ ;  /* 0x0000002017177810 */ /* 0x000fce0007ffe0ff */
.L_x_18255:
[----:B------:R-:W-:Y:S05]  /*42a80*/  BSYNC.RECONVERGENT B0 ;  /* 0x0000000000007941 */ /* 0x000fea0003800200 */
.L_x_18254:
        /* <DEDUP_REMOVED lines=36> */
.L_x_18384:
        /* <DEDUP_REMOVED lines=13> */
.L_x_18386:
[----:B------:R-:W-:Y:S05]  /*42da0*/  BSYNC.RECONVERGENT B2 ;  /* 0x0000000000027941 */ /* 0x000fea0003800200 */
.L_x_18385:
        /* <DEDUP_REMOVED lines=61> */
.L_x_18383:
[----:B------:R-:W-:Y:S05]  /*43180*/  BSYNC.RECONVERGENT B1 ;  /* 0x0000000000017941 */ /* 0x000fea0003800200 */
.L_x_18382:
        /* <DEDUP_REMOVED lines=24> */
.L_x_18389:
        /* <DEDUP_REMOVED lines=13> */
.L_x_18391:
[----:B------:R-:W-:Y:S05]  /*433e0*/  BSYNC.RECONVERGENT B2 ;  /* 0x0000000000027941 */ /* 0x000fea0003800200 */
.L_x_18390:
        /* <DEDUP_REMOVED lines=61> */
.L_x_18388:
[----:B------:R-:W-:Y:S05]  /*437c0*/  BSYNC.RECONVERGENT B1 ;  /* 0x0000000000017941 */ /* 0x000fea0003800200 */
.L_x_18387:
        /* <DEDUP_REMOVED lines=23> */
.L_x_18394:
        /* <DEDUP_REMOVED lines=13> */
.L_x_18396:
[----:B------:R-:W-:Y:S05]  /*43a10*/  BSYNC.RECONVERGENT B2 ;  /* 0x0000000000027941 */ /* 0x000fea0003800200 */
.L_x_18395:
        /* <DEDUP_REMOVED lines=61> */
.L_x_18393:
[----:B------:R-:W-:Y:S05]  /*43df0*/  BSYNC.RECONVERGENT B1 ;  /* 0x0000000000017941 */ /* 0x000fea0003800200 */
.L_x_18392:
        /* <DEDUP_REMOVED lines=20> */
.L_x_18399:
        /* <DEDUP_REMOVED lines=13> */
.L_x_18401:
[----:B------:R-:W-:Y:S05]  /*44010*/  BSYNC.RECONVERGENT B2 ;  /* 0x0000000000027941 */ /* 0x000fea0003800200 */
.L_x_18400:
        /* <DEDUP_REMOVED lines=61> */
.L_x_18398:
[----:B------:R-:W-:Y:S05]  /*443f0*/  BSYNC.RECONVERGENT B1 ;  /* 0x0000000000017941 */ /* 0x000fea0003800200 */
.L_x_18397:
        /* <DEDUP_REMOVED lines=25> */
.L_x_18404:
        /* <DEDUP_REMOVED lines=13> */
.L_x_18406:
[----:B------:R-:W-:Y:S05]  /*44660*/  BSYNC.RECONVERGENT B2 ;  /* 0x0000000000027941 */ /* 0x000fea0003800200 */
.L_x_18405:
        /* <DEDUP_REMOVED lines=61> */
.L_x_18403:
[----:B------:R-:W-:Y:S05]  /*44a40*/  BSYNC.RECONVERGENT B1 ;  /* 0x0000000000017941 */ /* 0x000fea0003800200 */
.L_x_18402:
        /* <DEDUP_REMOVED lines=21> */
.L_x_18409:
        /* <DEDUP_REMOVED lines=13> */
.L_x_18411:
[----:B------:R-:W-:Y:S05]  /*44c70*/  BSYNC.RECONVERGENT B2 ;  /* 0x0000000000027941 */ /* 0x000fea0003800200 */
.L_x_18410:
        /* <DEDUP_REMOVED lines=61> */
.L_x_18408:
[----:B------:R-:W-:Y:S05]  /*45050*/  BSYNC.RECONVERGENT B1 ;  /* 0x0000000000017941 */ /* 0x000fea0003800200 */
.L_x_18407:
        /* <DEDUP_REMOVED lines=23> */
.L_x_18414:
        /* <DEDUP_REMOVED lines=13> */
.L_x_18416:
[----:B------:R-:W-:Y:S05]  /*452a0*/  BSYNC.RECONVERGENT B2 ;  /* 0x0000000000027941 */ /* 0x000fea0003800200 */
.L_x_18415:
        /* <DEDUP_REMOVED lines=61> */
.L_x_18413:
[----:B------:R-:W-:Y:S05]  /*45680*/  BSYNC.RECONVERGENT B1 ;  /* 0x0000000000017941 */ /* 0x000fea0003800200 */
.L_x_18412:
        /* <DEDUP_REMOVED lines=20> */
.L_x_18419:
        /* <DEDUP_REMOVED lines=13> */
.L_x_18421:
[----:B------:R-:W-:Y:S05]  /*458a0*/  BSYNC.RECONVERGENT B2 ;  /* 0x0000000000027941 */ /* 0x000fea0003800200 */
.L_x_18420:
        /* <DEDUP_REMOVED lines=61> */
.L_x_18418:
[----:B------:R-:W-:Y:S05]  /*45c80*/  BSYNC.RECONVERGENT B1 ;  /* 0x0000000000017941 */ /* 0x000fea0003800200 */
.L_x_18417:
        /* <DEDUP_REMOVED lines=25> */
.L_x_18424:
        /* <DEDUP_REMOVED lines=13> */
.L_x_18426:
[----:B------:R-:W-:Y:S05]  /*45ef0*/  BSYNC.RECONVERGENT B2 ;  /* 0x0000000000027941 */ /* 0x000fea0003800200 */
.L_x_18425:
        /* <DEDUP_REMOVED lines=61> */
.L_x_18423:
[----:B------:R-:W-:Y:S05]  /*462d0*/  BSYNC.RECONVERGENT B1 ;  /* 0x0000000000017941 */ /* 0x000fea0003800200 */
.L_x_18422:
        /* <DEDUP_REMOVED lines=19> */
.L_x_18429:
        /* <DEDUP_REMOVED lines=13> */
.L_x_18431:
[----:B------:R-:W-:Y:S05]  /*464e0*/  BSYNC.RECONVERGENT B2 ;  /* 0x0000000000027941 */ /* 0x000fea0003800200 */
.L_x_18430:
        /* <DEDUP_REMOVED lines=61> */
.L_x_18428:
[----:B------:R-:W-:Y:S05]  /*468c0*/  BSYNC.RECONVERGENT B1 ;  /* 0x0000000000017941 */ /* 0x000fea0003800200 */
.L_x_18427:
        /* <DEDUP_REMOVED lines=24> */
.L_x_18434:
        /* <DEDUP_REMOVED lines=13> */
.L_x_18436:
[----:B------:R-:W-:Y:S05]  /*46b20*/  BSYNC.RECONVERGENT B2 ;  /* 0x0000000000027941 */ /* 0x000fea0003800200 */
.L_x_18435:
        /* <DEDUP_REMOVED lines=61> */
.L_x_18433:
[----:B------:R-:W-:Y:S05]  /*46f00*/  BSYNC.RECONVERGENT B1 ;  /* 0x0000000000017941 */ /* 0x000fea0003800200 */
.L_x_18432:
        /* <DEDUP_REMOVED lines=18> */
.L_x_18439:
        /* <DEDUP_REMOVED lines=13> */
.L_x_18441:
[----:B------:R-:W-:Y:S05]  /*47100*/  BSYNC.RECONVERGENT B2 ;  /* 0x0000000000027941 */ /* 0x000fea0003800200 */
.L_x_18440:
        /* <DEDUP_REMOVED lines=61> */
.L_x_18438:
[----:B------:R-:W-:Y:S05]  /*474e0*/  BSYNC.RECONVERGENT B1 ;  /* 0x0000000000017941 */ /* 0x000fea0003800200 */
.L_x_18437:
        /* <DEDUP_REMOVED lines=25> */
.L_x_18444:
        /* <DEDUP_REMOVED lines=13> */
.L_x_18446:
[----:B------:R-:W-:Y:S05]  /*47750*/  BSYNC.RECONVERGENT B2 ;  /* 0x0000000000027941 */ /* 0x000fea0003800200 */
.L_x_18445:
        /* <DEDUP_REMOVED lines=61> */
.L_x_18443:
[----:B------:R-:W-:Y:S05]  /*47b30*/  BSYNC.RECONVERGENT B1 ;  /* 0x0000000000017941 */ /* 0x000fea0003800200 */
.L_x_18442:
        /* <DEDUP_REMOVED lines=19> */
.L_x_18449:
        /* <DEDUP_REMOVED lines=13> */
.L_x_18451:
[----:B------:R-:W-:Y:S05]  /*47d40*/  BSYNC.RECONVERGENT B2 ;  /* 0x0000000000027941 */ /* 0x000fea0003800200 */
.L_x_18450:
        /* <DEDUP_REMOVED lines=61> */
.L_x_18448:
[----:B------:R-:W-:Y:S05]  /*48120*/  BSYNC.RECONVERGENT B1 ;  /* 0x0000000000017941 */ /* 0x000fea0003800200 */
.L_x_18447:
        /* <DEDUP_REMOVED lines=24> */
.L_x_18454:
        /* <DEDUP_REMOVED lines=13> */
.L_x_18456:
[----:B------:R-:W-:Y:S05]  /*48380*/  BSYNC.RECONVERGENT B2 ;  /* 0x0000000000027941 */ /* 0x000fea0003800200 */
.L_x_18455:
        /* <DEDUP_REMOVED lines=61> */
.L_x_18453:
[----:B------:R-:W-:Y:S05]  /*48760*/  BSYNC.RECONVERGENT B1 ;  /* 0x0000000000017941 */ /* 0x000fea0003800200 */
.L_x_18452:
        /* <DEDUP_REMOVED lines=18> */
.L_x_18459:
        /* <DEDUP_REMOVED lines=16> */
.L_x_18461:
[----:B------:R-:W-:Y:S05]  /*48990*/  BSYNC.RECONVERGENT B2 ;  /* 0x0000000000027941 */ /* 0x000fea0003800200 */
.L_x_18460:
        /* <DEDUP_REMOVED lines=61> */
.L_x_18458:
[----:B------:R-:W-:Y:S05]  /*48d70*/  BSYNC.RECONVERGENT B1 ;  /* 0x0000000000017941 */ /* 0x000fea0003800200 */
.L_x_18457:
        /* <DEDUP_REMOVED lines=13> */
.L_x_18381:
        /* <DEDUP_REMOVED lines=16> */
.L_x_18465:
        /* <DEDUP_REMOVED lines=13> */
.L_x_18467:
[----:B------:R-:W-:Y:S05]  /*49020*/  BSYNC.RECONVERGENT B2 ;  /* 0x0000000000027941 */ /* 0x000fea0003800200 */
.L_x_18466:
        /* <DEDUP_REMOVED lines=61> */
.L_x_18464:
[----:B------:R-:W-:Y:S05]  /*49400*/  BSYNC.RECONVERGENT B1 ;  /* 0x0000000000017941 */ /* 0x000fea0003800200 */
.L_x_18463:
        /* <DEDUP_REMOVED lines=22> */
.L_x_18470:
        /* <DEDUP_REMOVED lines=13> */
.L_x_18472:
[----:B------:R-:W-:Y:S05]  /*49640*/  BSYNC.RECONVERGENT B2 ;  /* 0x0000000000027941 */ /* 0x000fea0003800200 */
.L_x_18471:
        /* <DEDUP_REMOVED lines=61> */
.L_x_18469:
[----:B------:R-:W-:Y:S05]  /*49a20*/  BSYNC.RECONVERGENT B1 ;  /* 0x0000000000017941 */ /* 0x000fea0003800200 */
.L_x_18468:
        /* <DEDUP_REMOVED lines=19> */
.L_x_18475:
        /* <DEDUP_REMOVED lines=13> */
.L_x_18477:
[----:B------:R-:W-:Y:S05]  /*49c30*/  BSYNC.RECONVERGENT B2 ;  /* 0x0000000000027941 */ /* 0x000fea0003800200 */
.L_x_18476:
        /* <DEDUP_REMOVED lines=61> */
.L_x_18474:
[----:B------:R-:W-:Y:S05]  /*4a010*/  BSYNC.RECONVERGENT B1 ;  /* 0x0000000000017941 */ /* 0x000fea0003800200 */
.L_x_18473:
        /* <DEDUP_REMOVED lines=20> */
.L_x_18480:
        /* <DEDUP_REMOVED lines=13> */
.L_x_18482:
[----:B------:R-:W-:Y:S05]  /*4a230*/  BSYNC.RECONVERGENT B2 ;  /* 0x0000000000027941 */ /* 0x000fea0003800200 */
.L_x_18481:
        /* <DEDUP_REMOVED lines=61> */
.L_x_18479:
[----:B------:R-:W-:Y:S05]  /*4a610*/  BSYNC.RECONVERGENT B1 ;  /* 0x0000000000017941 */ /* 0x000fea0003800200 */
.L_x_18478:
        /* <DEDUP_REMOVED lines=19> */
.L_x_18485:
        /* <DEDUP_REMOVED lines=13> */
.L_x_18487:
[----:B------:R-:W-:Y:S05]  /*4a820*/  BSYNC.RECONVERGENT B2 ;  /* 0x0000000000027941 */ /* 0x000fea0003800200 */
.L_x_18486:
        /* <DEDUP_REMOVED lines=61> */
.L_x_18484:
[----:B------:R-:W-:Y:S05]  /*4ac00*/  BSYNC.RECONVERGENT B1 ;  /* 0x0000000000017941 */ /* 0x000fea0003800200 */
.L_x_18483:
        /* <DEDUP_REMOVED lines=18> */
.L_x_18490:
        /* <DEDUP_REMOVED lines=13> */
.L_x_18492:
[----:B------:R-:W-:Y:S05]  /*4ae00*/  BSYNC.RECONVERGENT B2 ;  /* 0x0000000000027941 */ /* 0x000fea0003800200 */
.L_x_18491:
        /* <DEDUP_REMOVED lines=61> */
.L_x_18489:
[----:B------:R-:W-:Y:S05]  /*4b1e0*/  BSYNC.RECONVERGENT B1 ;  /* 0x0000000000017941 */ /* 0x000fea0003800200 */
.L_x_18488:
        /* <DEDUP_REMOVED lines=17> */
.L_x_18495:
        /* <DEDUP_REMOVED lines=13> */
.L_x_18497:
[----:B------:R-:W-:Y:S05]  /*4b3d0*/  BSYNC.RECONVERGENT B2 ;  /* 0x0000000000027941 */ /* 0x000fea0003800200 */
.L_x_18496:
        /* <DEDUP_REMOVED lines=61> */
.L_x_18494:
[----:B------:R-:W-:Y:S05]  /*4b7b0*/  BSYNC.RECONVERGENT B1 ;  /* 0x0000000000017941 */ /* 0x000fea0003800200 */
.L_x_18493:
        /* <DEDUP_REMOVED lines=18> */
.L_x_18500:
        /* <DEDUP_REMOVED lines=13> */
.L_x_18502:
[----:B------:R-:W-:Y:S05]  /*4b9b0*/  BSYNC.RECONVERGENT B2 ;  /* 0x0000000000027941 */ /* 0x000fea0003800200 */
.L_x_18501:
        /* <DEDUP_REMOVED lines=61> */
.L_x_18499:
[----:B------:R-:W-:Y:S05]  /*4bd90*/  BSYNC.RECONVERGENT B1 ;  /* 0x0000000000017941 */ /* 0x000fea0003800200 */
.L_x_18498:
        /* <DEDUP_REMOVED lines=42> */
.L_x_18462:
        /* <DEDUP_REMOVED lines=44> */
.L_x_18503:
[----:B------:R-:W-:Y:S01]  /*4c300*/  MOV R3, R188 ;  /* 0x000000bc00037202 */ /* 0x000fe20000000f00 */
[----:B------:R-:W-:-:S07]  /*4c310*/  VIADD R23, R23, 0x20 ;  /* 0x0000002017177836 */ /* 0x000fce0000000000 */
.L_x_18380:
[----:B------:R-:W-:Y:S05]  /*4c320*/  BSYNC.RECONVERGENT B0 ;  /* 0x0000000000007941 */ /* 0x000fea0003800200 */
.L_x_18379:
        /* <DEDUP_REMOVED lines=36> */
.L_x_18509:
        /* <DEDUP_REMOVED lines=13> */
.L_x_18511:
[----:B------:R-:W-:Y:S05]  /*4c640*/  BSYNC.RECONVERGENT B2 ;  /* 0x0000000000027941 */ /* 0x000fea0003800200 */
.L_x_18510:
        /* <DEDUP_REMOVED lines=61> */
.L_x_18508:
[----:B------:R-:W-:Y:S05]  /*4ca20*/  BSYNC.RECONVERGENT B1 ;  /* 0x0000000000017941 */ /* 0x000fea0003800200 */
.L_x_18507:
        /* <DEDUP_REMOVED lines=24> */
.L_x_18514:
        /* <DEDUP_REMOVED lines=13> */
.L_x_18516:
[----:B------:R-:W-:Y:S05]  /*4cc80*/  BSYNC.RECONVERGENT B2 ;  /* 0x0000000000027941 */ /* 0x000fea0003800200 */
.L_x_18515:
        /* <DEDUP_REMOVED lines=61> */
.L_x_18513:
[----:B------:R-:W-:Y:S05]  /*4d060*/  BSYNC.RECONVERGENT B1 ;  /* 0x0000000000017941 */ /* 0x000fea0003800200 */
.L_x_18512:
        /* <DEDUP_REMOVED lines=23> */
.L_x_18519:
        /* <DEDUP_REMOVED lines=13> */
.L_x_18521:
[----:B------:R-:W-:Y:S05]  /*4d2b0*/  BSYNC.RECONVERGENT B2 ;  /* 0x0000000000027941 */ /* 0x000fea0003800200 */
.L_x_18520:
        /* <DEDUP_REMOVED lines=61> */
.L_x_18518:
[----:B------:R-:W-:Y:S05]  /*4d690*/  BSYNC.RECONVERGENT B1 ;  /* 0x0000000000017941 */ /* 0x000fea0003800200 */
.L_x_18517:
        /* <DEDUP_REMOVED lines=20> */
.L_x_18524:
        /* <DEDUP_REMOVED lines=13> */
.L_x_18526:
[----:B------:R-:W-:Y:S05]  /*4d8b0*/  BSYNC.RECONVERGENT B2 ;  /* 0x0000000000027941 */ /* 0x000fea0003800200 */
.L_x_18525:
        /* <DEDUP_REMOVED lines=61> */
.L_x_18523:
[----:B------:R-:W-:Y:S05]  /*4dc90*/  BSYNC.RECONVERGENT B1 ;  /* 0x0000000000017941 */ /* 0x000fea0003800200 */
.L_x_18522:
        /* <DEDUP_REMOVED lines=25> */
.L_x_18529:
        /* <DEDUP_REMOVED lines=13> */
.L_x_18531:
[----:B------:R-:W-:Y:S05]  /*4df00*/  BSYNC.RECONVERGENT B2 ;  /* 0x0000000000027941 */ /* 0x000fea0003800200 */
.L_x_18530:
        /* <DEDUP_REMOVED lines=61> */
.L_x_18528:
[----:B------:R-:W-:Y:S05]  /*4e2e0*/  BSYNC.RECONVERGENT B1 ;  /* 0x0000000000017941 */ /* 0x000fea0003800200 */
.L_x_18527:
        /* <DEDUP_REMOVED lines=21> */
.L_x_18534:
        /* <DEDUP_REMOVED lines=13> */
.L_x_18536:
[----:B------:R-:W-:Y:S05]  /*4e510*/  BSYNC.RECONVERGENT B2 ;  /* 0x0000000000027941 */ /* 0x000fea0003800200 */
.L_x_18535:
        /* <DEDUP_REMOVED lines=61> */
.L_x_18533:
[----:B------:R-:W-:Y:S05]  /*4e8f0*/  BSYNC.RECONVERGENT B1 ;  /* 0x0000000000017941 */ /* 0x000fea0003800200 */
.L_x_18532:
        /* <DEDUP_REMOVED lines=23> */
.L_x_18539:
        /* <DEDUP_REMOVED lines=13> */
.L_x_18541:
[----:B------:R-:W-:Y:S05]  /*4eb40*/  BSYNC.RECONVERGENT B2 ;  /* 0x0000000000027941 */ /* 0x000fea0003800200 */
.L_x_18540:
        /* <DEDUP_REMOVED lines=61> */
.L_x_18538:
[----:B------:R-:W-:Y:S05]  /*4ef20*/  BSYNC.RECONVERGENT B1 ;  /* 0x0000000000017941 */ /* 0x000fea0003800200 */
.L_x_18537:
        /* <DEDUP_REMOVED lines=20> */
.L_x_18544:
        /* <DEDUP_REMOVED lines=13> */
.L_x_18546:
[----:B------:R-:W-:Y:S05]  /*4f140*/  BSYNC.RECONVERGENT B2 ;  /* 0x0000000000027941 */ /* 0x000fea0003800200 */
.L_x_18545:
        /* <DEDUP_REMOVED lines=61> */
.L_x_18543:
[----:B------:R-:W-:Y:S05]  /*4f520*/  BSYNC.RECONVERGENT B1 ;  /* 0x0000000000017941 */ /* 0x000fea0003800200 */
.L_x_18542:
        /* <DEDUP_REMOVED lines=25> */
.L_x_18549:
        /* <DEDUP_REMOVED lines=13> */
.L_x_18551:
[----:B------:R-:W-:Y:S05]  /*4f790*/  BSYNC.RECONVERGENT B2 ;  /* 0x0000000000027941 */ /* 0x000fea0003800200 */
.L_x_18550:
        /* <DEDUP_REMOVED lines=61> */
.L_x_18548:
[----:B------:R-:W-:Y:S05]  /*4fb70*/  BSYNC.RECONVERGENT B1 ;  /* 0x0000000000017941 */ /* 0x000fea0003800200 */
.L_x_18547:
        /* <DEDUP_REMOVED lines=19> */
.L_x_18554:
        /* <DEDUP_REMOVED lines=13> */
.L_x_18556:
[----:B------:R-:W-:Y:S05]  /*4fd80*/  BSYNC.RECONVERGENT B2 ;  /* 0x0000000000027941 */ /* 0x000fea0003800200 */
.L_x_18555:
        /* <DEDUP_REMOVED lines=61> */
.L_x_18553:
[----:B------:R-:W-:Y:S05]  /*50160*/  BSYNC.RECONVERGENT B1 ;  /* 0x0000000000017941 */ /* 0x000fea0003800200 */
.L_x_18552:
        /* <DEDUP_REMOVED lines=24> */
.L_x_18559:
        /* <DEDUP_REMOVED lines=13> */
.L_x_18561:
[----:B------:R-:W-:Y:S05]  /*503c0*/  BSYNC.RECONVERGENT B2 ;  /* 0x0000000000027941 */ /* 0x000fea0003800200 */
.L_x_18560:
        /* <DEDUP_REMOVED lines=61> */
.L_x_18558:
[----:B------:R-:W-:Y:S05]  /*507a0*/  BSYNC.RECONVERGENT B1 ;  /* 0x0000000000017941 */ /* 0x000fea0003800200 */
.L_x_18557:
        /* <DEDUP_REMOVED lines=18> */
.L_x_18564:
        /* <DEDUP_REMOVED lines=13> */
.L_x_18566:
[----:B------:R-:W-:Y:S05]  /*509a0*/  BSYNC.RECONVERGENT B2 ;  /* 0x0000000000027941 */ /* 0x000fea0003800200 */
.L_x_18565:
        /* <DEDUP_REMOVED lines=61> */
.L_x_18563:
[----:B------:R-:W-:Y:S05]  /*50d80*/  BSYNC.RECONVERGENT B1 ;  /* 0x0000000000017941 */ /* 0x000fea0003800200 */
.L_x_18562:
        /* <DEDUP_REMOVED lines=25> */
.L_x_18569:
        /* <DEDUP_REMOVED lines=13> */
.L_x_18571:
[----:B------:R-:W-:Y:S05]  /*50ff0*/  BSYNC.RECONVERGENT B2 ;  /* 0x0000000000027941 */ /* 0x000fea0003800200 */
.L_x_18570:
        /* <DEDUP_REMOVED lines=61> */
.L_x_18568:
[----:B------:R-:W-:Y:S05]  /*513d0*/  BSYNC.RECONVERGENT B1 ;  /* 0x0000000000017941 */ /* 0x000fea0003800200 */
.L_x_18567:
        /* <DEDUP_REMOVED lines=19> */
.L_x_18574:
        /* <DEDUP_REMOVED lines=13> */
.L_x_18576:
[----:B------:R-:W-:Y:S05]  /*515e0*/  BSYNC.RECONVERGENT B2 ;  /* 0x0000000000027941 */ /* 0x000fea0003800200 */
.L_x_18575:
        /* <DEDUP_REMOVED lines=61> */
.L_x_18573:
[----:B------:R-:W-:Y:S05]  /*519c0*/  BSYNC.RECONVERGENT B1 ;  /* 0x0000000000017941 */ /* 0x000fea0003800200 */
.L_x_18572:
        /* <DEDUP_REMOVED lines=24> */
.L_x_18579:
        /* <DEDUP_REMOVED lines=13> */
.L_x_18581:
[----:B------:R-:W-:Y:S05]  /*51c20*/  BSYNC.RECONVERGENT B2 ;  /* 0x0000000000027941 */ /* 0x000fea0003800200 */
.L_x_18580:
        /* <DEDUP_REMOVED lines=61> */
.L_x_18578:
[----:B------:R-:W-:Y:S05]  /*52000*/  BSYNC.RECONVERGENT B1 ;  /* 0x0000000000017941 */ /* 0x000fea0003800200 */
.L_x_18577:
        /* <DEDUP_REMOVED lines=18> */
.L_x_18584:
        /* <DEDUP_REMOVED lines=16> */
.L_x_18586:
[----:B------:R-:W-:Y:S05]  /*52230*/  BSYNC.RECONVERGENT B2 ;  /* 0x0000000000027941 */ /* 0x000fea0003800200 */
.L_x_18585:
        /* <DEDUP_REMOVED lines=61> */
.L_x_18583:
[----:B------:R-:W-:Y:S05]  /*52610*/  BSYNC.RECONVERGENT B1 ;  /* 0x0000000000017941 */ /* 0x000fea0003800200 */
.L_x_18582:
        /* <DEDUP_REMOVED lines=13> */
.L_x_18506:
        /* <DEDUP_REMOVED lines=16> */
.L_x_18590:
        /* <DEDUP_REMOVED lines=13> */
.L_x_18592:
[----:B------:R-:W-:Y:S05]  /*528c0*/  BSYNC.RECONVERGENT B2 ;  /* 0x0000000000027941 */ /* 0x000fea0003800200 */
.L_x_18591:
        /* <DEDUP_REMOVED lines=61> */
.L_x_18589:
[----:B------:R-:W-:Y:S05]  /*52ca0*/  BSYNC.RECONVERGENT B1 ;  /* 0x0000000000017941 */ /* 0x000fea0003800200 */
.L_x_18588:
        /* <DEDUP_REMOVED lines=22> */
.L_x_18595:
        /* <DEDUP_REMOVED lines=13> */
.L_x_18597:
[----:B------:R-:W-:Y:S05]  /*52ee0*/  BSYNC.RECONVERGENT B2 ;  /* 0x0000000000027941 */ /* 0x000fea0003800200 */
.L_x_18596:
        /* <DEDUP_REMOVED lines=61> */
.L_x_18594:
[----:B------:R-:W-:Y:S05]  /*532c0*/  BSYNC.RECONVERGENT B1 ;  /* 0x0000000000017941 */ /* 0x000fea0003800200 */
.L_x_18593:
        /* <DEDUP_REMOVED lines=19> */
.L_x_18600:
        /* <DEDUP_REMOVED lines=13> */
.L_x_18602:
[----:B------:R-:W-:Y:S05]  /*534d0*/  BSYNC.RECONVERGENT B2 ;  /* 0x0000000000027941 */ /* 0x000fea0003800200 */
.L_x_18601:
        /* <DEDUP_REMOVED lines=61> */
.L_x_18599:
[----:B------:R-:W-:Y:S05]  /*538b0*/  BSYNC.RECONVERGENT B1 ;  /* 0x0000000000017941 */ /* 0x000fea0003800200 */
.L_x_18598:
        /* <DEDUP_REMOVED lines=20> */
.L_x_18605:
        /* <DEDUP_REMOVED lines=13> */
.L_x_18607:
[----:B------:R-:W-:Y:S05]  /*53ad0*/  BSYNC.RECONVERGENT B2 ;  /* 0x0000000000027941 */ /* 0x000fea0003800200 */
.L_x_18606:
        /* <DEDUP_REMOVED lines=61> */
.L_x_18604:
[----:B------:R-:W-:Y:S05]  /*53eb0*/  BSYNC.RECONVERGENT B1 ;  /* 0x0000000000017941 */ /* 0x000fea0003800200 */
.L_x_18603:
        /* <DEDUP_REMOVED lines=19> */
.L_x_18610:
        /* <DEDUP_REMOVED lines=13> */
.L_x_18612:
[----:B------:R-:W-:Y:S05]  /*540c0*/  BSYNC.RECONVERGENT B2 ;  /* 0x0000000000027941 */ /* 0x000fea0003800200 */
.L_x_18611:
        /* <DEDUP_REMOVED lines=61> */
.L_x_18609:
[----:B------:R-:W-:Y:S05]  /*544a0*/  BSYNC.RECONVERGENT B1 ;  /* 0x0000000000017941 */ /* 0x000fea0003800200 */
.L_x_18608:
        /* <DEDUP_REMOVED lines=18> */
.L_x_18615:
        /* <DEDUP_REMOVED lines=13> */
.L_x_18617:
[----:B------:R-:W-:Y:S05]  /*546a0*/  BSYNC.RECONVERGENT B2 ;  /* 0x0000000000027941 */ /* 0x000fea0003800200 */
.L_x_18616:
        /* <DEDUP_REMOVED lines=61> */
.L_x_18614:
[----:B------:R-:W-:Y:S05]  /*54a80*/  BSYNC.RECONVERGENT B1 ;  /* 0x0000000000017941 */ /* 0x000fea0003800200 */
.L_x_18613:
        /* <DEDUP_REMOVED lines=17> */
.L_x_18620:
        /* <DEDUP_REMOVED lines=13> */
.L_x_18622:
[----:B------:R-:W-:Y:S05]  /*54c70*/  BSYNC.RECONVERGENT B2 ;  /* 0x0000000000027941 */ /* 0x000fea0003800200 */
.L_x_18621:
        /* <DEDUP_REMOVED lines=61> */
.L_x_18619:
[----:B------:R-:W-:Y:S05]  /*55050*/  BSYNC.RECONVERGENT B1 ;  /* 0x0000000000017941 */ /* 0x000fea0003800200 */
.L_x_18618:
        /* <DEDUP_REMOVED lines=18> */
.L_x_18625:
        /* <DEDUP_REMOVED lines=13> */
.L_x_18627:
[----:B------:R-:W-:Y:S05]  /*55250*/  BSYNC.RECONVERGENT B2 ;  /* 0x0000000000027941 */ /* 0x000fea0003800200 */
.L_x_18626:
        /* <DEDUP_REMOVED lines=61> */
.L_x_18624:
[----:B------:R-:W-:Y:S05]  /*55630*/  BSYNC.RECONVERGENT B1 ;  /* 0x0000000000017941 */ /* 0x000fea0003800200 */
.L_x_18623:
        /* <DEDUP_REMOVED lines=42> */
.L_x_18587:
        /* <DEDUP_REMOVED lines=21> */
[----:B------:R-:W-:Y:S02]  /*55a30*/  LOP3.LUT R190, R3, R189, RZ, 0xfc, !PT ;  /* 0x000000bd03be7212 */ /* 0x000fe400078efcff */
[----:B------:R-:W-:-:S03]  /*55a40*/  MOV R3, R188 ;  /* 0x000000bc00037202 */ /* 0x000fc60000000f00 */
[----:B------:R2:W-:Y:S01]  /*55a50*/  STG.E.64 desc[UR6][R202.64], R190 ;  /* 0x000000beca007986 */ /* 0x0005e2000c101b06 */
[----:B------:R-:W-:Y:S05]  /*55a60*/  @!P0 BRA `(.L_x_18505) ;  /* 0x0000000000508947 */ /* 0x000fea0003800000 */
[----:B------:R-:W-:Y:S01]  /*55a70*/  IMAD.U32 R188, R19, 0x10000, RZ ;  /* 0x0001000013bc7824 */ /* 0x000fe200078e00ff */
[----:B------:R-:W-:Y:S02]  /*55a80*/  LOP3.LUT R189, R22, 0xffff, RZ, 0xc0, !PT ;  /* 0x0000ffff16bd7812 */ /* 0x000fe400078ec0ff */
[----:B--2---:R-:W-:Y:S02]  /*55a90*/  LOP3.LUT R190, R15, 0xff, RZ, 0xc0, !PT ;  /* 0x000000ff0fbe7812 */ /* 0x004fe400078ec0ff */
        /* <DEDUP_REMOVED lines=17> */
.L_x_18505:
[----:B------:R-:W-:Y:S05]  /*55bb0*/  BSYNC.RECONVERGENT B0 ;  /* 0x0000000000007941 */ /* 0x000fea0003800200 */
.L_x_18504:
        /* <DEDUP_REMOVED lines=20> */
[----:B---3--:R-:W-:-:S05]  /*55d00*/  FSEL R190, R23, RZ, P5 ;  /* 0x000000ff17be7208 */ /* 0x008fca0002800000 */
        /* <DEDUP_REMOVED lines=214> */
.L_x_18657:
        /* <DEDUP_REMOVED lines=21> */
[----:B------:R-:W5:Y:S04]  /*56bc0*/  LDL R251, [R1+0x1c0] ;  /* 0x0001c00001fb7983 */ /* 0x000f680000100800 */
[----:B------:R-:W5:Y:S01]  /*56bd0*/  LDL R250, [R1+0x1c4] ;  /* 0x0001c40001fa7983 */ /* 0x000f620000100800 */
[--C-:B-1----:R-:W-:Y:S01]  /*56be0*/  FADD.FTZ R188, R124, -R200.reuse ;  /* 0x800000c87cbc7221 */ /* 0x102fe20000010000 */
[--C-:B0-----:R-:W-:Y:S01]  /*56bf0*/  FADD.FTZ R190, R125, -R200.reuse ;  /* 0x800000c87dbe7221 */ /* 0x101fe20000010000 */
[----:B------:R-:W-:-:S02]  /*56c00*/  FADD.FTZ R189, R126, -R200 ;  /* 0x800000c87ebd7221 */ /* 0x000fc40000010000 */
[----:B------:R-:W-:Y:S01]  /*56c10*/  FMUL.FTZ R230, R23, R188 ;  /* 0x000000bc17e67220 */ /* 0x000fe20000410000 */
[----:B------:R-:W-:Y:S01]  /*56c20*/  FADD.FTZ R188, R127, -R200 ;  /* 0x800000c87fbc7221 */ /* 0x000fe20000010000 */
[C---:B------:R-:W-:Y:S01]  /*56c30*/  FMUL.FTZ R229, R23.reuse, R190 ;  /* 0x000000be17e57220 */ /* 0x040fe20000410000 */
[C---:B------:R-:W-:Y:S02]  /*56c40*/  FMUL.FTZ R231, R23.reuse, R189 ;  /* 0x000000bd17e77220 */ /* 0x040fe40000410000 */
[----:B------:R-:W-:Y:S01]  /*56c50*/  FMUL.FTZ R228, R23, R188 ;  /* 0x000000bc17e47220 */ /* 0x000fe20000410000 */
[----:B--2---:R-:W-:Y:S01]  /*56c60*/  FFMA.FTZ R188, R230, R202, R52 ;  /* 0x000000cae6bc7223 */ /* 0x004fe20000010034 */
[--C-:B------:R-:W-:Y:S01]  /*56c70*/  FADD.FTZ R202, R131, -R200.reuse ;  /* 0x800000c883ca7221 */ /* 0x100fe20000010000 */
[----:B---3--:R-:W-:Y:S01]  /*56c80*/  FFMA.FTZ R191, R229, R203, R53 ;  /* 0x000000cbe5bf7223 */ /* 0x008fe20000010035 */
[----:B------:R-:W-:Y:S01]  /*56c90*/  FADD.FTZ R203, R130, -R200 ;  /* 0x800000c882cb7221 */ /* 0x000fe20000010000 */
[----:B----4-:R-:W-:-:S03]  /*56ca0*/  FFMA.FTZ R189, R231, R249, R54 ;  /* 0x000000f9e7bd7223 */ /* 0x010fc60000010036 */
[----:B------:R-:W-:Y:S01]  /*56cb0*/  F2FP.BF16.F32.PACK_AB R188, R191, R188 ;  /* 0x000000bcbfbc723e */ /* 0x000fe200000010ff */
[----:B------:R-:W-:Y:S01]  /*56cc0*/  FADD.FTZ R191, R128, -R200 ;  /* 0x800000c880bf7221 */ /* 0x000fe20000010000 */
[----:B-----5:R-:W-:-:S03]  /*56cd0*/  FFMA.FTZ R190, R228, R248, R55 ;  /* 0x000000f8e4be7223 */ /* 0x020fc60000010037 */
[----:B------:R-:W-:Y:S02]  /*56ce0*/  FMUL.FTZ R248, R23, R191 ;  /* 0x000000bf17f87220 */ /* 0x000fe40000410000 */
[----:B------:R-:W-:Y:S01]  /*56cf0*/  F2FP.BF16.F32.PACK_AB R189, R190, R189 ;  /* 0x000000bdbebd723e */ /* 0x000fe200000010ff */
[----:B------:R-:W-:-:S04]  /*56d00*/  FADD.FTZ R190, R129, -R200 ;  /* 0x800000c881be7221 */ /* 0x000fc80000010000 */
[C---:B------:R-:W-:Y:S01]  /*56d10*/  FMUL.FTZ R249, R23.reuse, R190 ;  /* 0x000000be17f97220 */ /* 0x040fe20000410000 */
[----:B------:R-:W-:Y:S01]  /*56d20*/  FFMA.FTZ R190, R248, R251, R48 ;  /* 0x000000fbf8be7223 */ /* 0x000fe20000010030 */
[----:B------:R-:W-:Y:S02]  /*56d30*/  FMUL.FTZ R251, R23, R202 ;  /* 0x000000ca17fb7220 */ /* 0x000fe40000410000 */
[----:B------:R-:W-:Y:S01]  /*56d40*/  FFMA.FTZ R191, R249, R250, R49 ;  /* 0x000000faf9bf7223 */ /* 0x000fe20000010031 */
[----:B------:R-:W-:Y:S01]  /*56d50*/  FMUL.FTZ R250, R23, R203 ;  /* 0x000000cb17fa7220 */ /* 0x000fe20000410000 */
[----:B------:R-:W2:Y:S04]  /*56d60*/  LDL R202, [R1+0x1c8] ;  /* 0x0001c80001ca7983 */ /* 0x000ea80000100800 */
[----:B------:R-:W3:Y:S01]  /*56d70*/  LDL R203, [R1+0x1cc] ;  /* 0x0001cc0001cb7983 */ /* 0x000ee20000100800 */
[----:B------:R-:W-:Y:S01]  /*56d80*/  F2FP.BF16.F32.PACK_AB R190, R191, R190 ;  /* 0x000000bebfbe723e */ /* 0x000fe200000010ff */
        /* <DEDUP_REMOVED lines=9> */
[----:B------:R-:W5:Y:S04]  /*56e20*/  LDL R190, [R1+0x1a0] ;  /* 0x0001a00001be7983 */ /* 0x000f680000100800 */
[----:B------:R-:W5:Y:S04]  /*56e30*/  LDL R202, [R1+0x1a4] ;  /* 0x0001a40001ca7983 */ /* 0x000f680000100800 */
[----:B------:R-:W5:Y:S01]  /*56e40*/  LDL R203, [R1+0x1bc] ;  /* 0x0001bc0001cb7983 */ /* 0x000f620000100800 */
[----:B--2---:R-:W-:-:S03]  /*56e50*/  FFMA.FTZ R191, R250, R191, R106 ;  /* 0x000000bffabf7223 */ /* 0x004fc6000001006a */
[----:B------:R-:W2:Y:S01]  /*56e60*/  LDL R250, [R1+0x1b4] ;  /* 0x0001b40001fa7983 */ /* 0x000ea20000100800 */
[----:B---3--:R-:W-:-:S03]  /*56e70*/  FFMA.FTZ R188, R251, R188, R107 ;  /* 0x000000bcfbbc7223 */ /* 0x008fc6000001006b */
[----:B------:R-:W3:Y:S02]  /*56e80*/  LDL R251, [R1+0x1b0] ;  /* 0x0001b00001fb7983 */ /* 0x000ee40000100800 */
[----:B------:R-:W-:Y:S01]  /*56e90*/  F2FP.BF16.F32.PACK_AB R191, R188, R191 ;  /* 0x000000bfbcbf723e */ /* 0x000fe200000010ff */
[----:B----4-:R-:W-:Y:S01]  /*56ea0*/  FFMA.FTZ R189, R231, R189, R110 ;  /* 0x000000bde7bd7223 */ /* 0x010fe2000001006e */
[----:B-----5:R-:W-:Y:S01]  /*56eb0*/  FFMA.FTZ R190, R248, R190, R104 ;  /* 0x000000bef8be7223 */ /* 0x020fe20000010068 */
[----:B------:R-:W-:Y:S01]  /*56ec0*/  FFMA.FTZ R202, R249, R202, R105 ;  /* 0x000000caf9ca7223 */ /* 0x000fe20000010069 */
[----:B------:R-:W-:-:S04]  /*56ed0*/  FFMA.FTZ R203, R228, R203, R111 ;  /* 0x000000cbe4cb7223 */ /* 0x000fc8000001006f */
[----:B------:R-:W-:Y:S02]  /*56ee0*/  F2FP.BF16.F32.PACK_AB R190, R202, R190 ;  /* 0x000000becabe723e */ /* 0x000fe400000010ff */
[----:B------:R-:W-:Y:S01]  /*56ef0*/  F2FP.BF16.F32.PACK_AB R189, R203, R189 ;  /* 0x000000bdcbbd723e */ /* 0x000fe200000010ff */
[----:B--2---:R-:W-:Y:S01]  /*56f00*/  FFMA.FTZ R229, R229, R250, R109 ;  /* 0x000000fae5e57223 */ /* 0x004fe2000001006d */
[----:B---3--:R-:W-:Y:S02]  /*56f10*/  FFMA.FTZ R188, R230, R251, R108 ;  /* 0x000000fbe6bc7223 */ /* 0x008fe4000001006c */
[----:B------:R-:W0:Y:S03]  /*56f20*/  LDC.64 R250, c[0x0][0x430] ;  /* 0x00010c00fffa7b82 */ /* 0x000e260000000a00 */
[----:B------:R-:W-:Y:S01]  /*56f30*/  F2FP.BF16.F32.PACK_AB R188, R229, R188 ;  /* 0x000000bce5bc723e */ /* 0x000fe200000010ff */
[----:B0-----:R-:W-:-:S05]  /*56f40*/  IMAD.WIDE.U32 R202, R0, 0x10, R250 ;  /* 0x0000001000ca7825 */ /* 0x001fca00078e00fa */
[----:B------:R2:W-:Y:S01]  /*56f50*/  STG.E.128 desc[UR6][R202.64], R188 ;  /* 0x000000bcca007986 */ /* 0x0005e2000c101d06 */
[----:B------:R-:W-:-:S07]  /*56f60*/  IADD3 R0, PT, PT, R0, 0x20, RZ ;  /* 0x0000002000007810 */ /* 0x000fce0007ffe0ff */
.L_x_18630:
[----:B------:R-:W-:Y:S05]  /*56f70*/  BSYNC.RECONVERGENT B0 ;  /* 0x0000000000007941 */ /* 0x000fea0003800200 */
.L_x_18629:
[----:B------:R-:W-:Y:S01]  /*56f80*/  LOP3.LUT P0, RZ, R10, 0x1000, RZ, 0xc0, !PT ;  /* 0x000010000aff7812 */ /* 0x000fe2000780c0ff */
[----:B------:R-:W-:-:S12]  /*56f90*/  BSSY.RECONVERGENT B0, `(.L_x_18631) ;  /* 0x0000041000007945 */ /* 0x000fd80003800200 */
[----:B------:R-:W-:Y:S05]  /*56fa0*/  @!P0 BRA `(.L_x_18632) ;  /* 0x0000000000fc8947 */ /* 0x000fea0003800000 */
[----:B------:R-:W3:Y:S04]  /*56fb0*/  LDL R248, [R1+0x190] ;  /* 0x0001900001f87983 */ /* 0x000ee80000100800 */
[----:B--2---:R-:W2:Y:S04]  /*56fc0*/  LDL R191, [R1+0x194] ;  /* 0x0001940001bf7983 */ /* 0x004ea80000100800 */
        /* <DEDUP_REMOVED lines=12> */
[----:B---3--:R-:W-:Y:S01]  /*57090*/  FFMA.FTZ R188, R230, R248, R44 ;  /* 0x000000f8e6bc7223 */ /* 0x008fe2000001002c */
[----:B--2---:R-:W-:Y:S01]  /*570a0*/  FFMA.FTZ R191, R229, R191, R45 ;  /* 0x000000bfe5bf7223 */ /* 0x004fe2000001002d */
[----:B----4-:R-:W-:-:S04]  /*570b0*/  FFMA.FTZ R189, R231, R203, R46 ;  /* 0x000000cbe7bd7223 */ /* 0x010fc8000001002e */
[----:B------:R-:W-:Y:S01]  /*570c0*/  F2FP.BF16.F32.PACK_AB R188, R191, R188 ;  /* 0x000000bcbfbc723e */ /* 0x000fe200000010ff */
[--C-:B------:R-:W-:Y:S01]  /*570d0*/  FADD.FTZ R191, R136, -R200.reuse ;  /* 0x800000c888bf7221 */ /* 0x100fe20000010000 */
[--C-:B------:R-:W-:Y:S01]  /*570e0*/  FADD.FTZ R203, R138, -R200.reuse ;  /* 0x800000c88acb7221 */ /* 0x100fe20000010000 */
[----:B-----5:R-:W-:Y:S01]  /*570f0*/  FFMA.FTZ R190, R228, R202, R47 ;  /* 0x000000cae4be7223 */ /* 0x020fe2000001002f */
[----:B------:R-:W-:Y:S01]  /*57100*/  FADD.FTZ R202, R139, -R200 ;  /* 0x800000c88bca7221 */ /* 0x000fe20000010000 */
[----:B------:R-:W-:-:S03]  /*57110*/  FMUL.FTZ R248, R23, R191 ;  /* 0x000000bf17f87220 */ /* 0x000fc60000410000 */
        /* <DEDUP_REMOVED lines=39> */
[----:B------:R-:W-:-:S07]  /*57390*/  VIADD R0, R0, 0x20 ;  /* 0x0000002000007836 */ /* 0x000fce0000000000 */
.L_x_18632:
[----:B------:R-:W-:Y:S05]  /*573a0*/  BSYNC.RECONVERGENT B0 ;  /* 0x0000000000007941 */ /* 0x000fea0003800200 */
.L_x_18631:
[----:B------:R-:W-:Y:S01]  /*573b0*/  LOP3.LUT P0, RZ, R10, 0x800, RZ, 0xc0, !PT ;  /* 0x000008000aff7812 */ /* 0x000fe2000780c0ff */
[----:B------:R-:W-:-:S12]  /*573c0*/  BSSY.RECONVERGENT B0, `(.L_x_18633) ;  /* 0x0000041000007945 */ /* 0x000fd80003800200 */
[----:B------:R-:W-:Y:S05]  /*573d0*/  @!P0 BRA `(.L_x_18634) ;  /* 0x0000000000fc8947 */ /* 0x000fea0003800000 */
[----:B------:R-:W4:Y:S04]  /*573e0*/  LDL R248, [R1+0x150] ;  /* 0x0001500001f87983 */ /* 0x000f280000100800 */
[----:B--23--:R-:W2:Y:S04]  /*573f0*/  LDL R191, [R1+0x154] ;  /* 0x0001540001bf7983 */ /* 0x00cea80000100800 */
[----:B------:R-:W3:Y:S04]  /*57400*/  LDL R203, [R1+0x158] ;  /* 0x0001580001cb7983 */ /* 0x000ee80000100800 */
        /* <DEDUP_REMOVED lines=11> */
[----:B----4-:R-:W-:Y:S01]  /*574c0*/  FFMA.FTZ R188, R230, R248, R36 ;  /* 0x000000f8e6bc7223 */ /* 0x010fe20000010024 */
[----:B--2---:R-:W-:Y:S01]  /*574d0*/  FFMA.FTZ R191, R229, R191, R37 ;  /* 0x000000bfe5bf7223 */ /* 0x004fe20000010025 */
[----:B---3--:R-:W-:-:S04]  /*574e0*/  FFMA.FTZ R189, R231, R203, R38 ;  /* 0x000000cbe7bd7223 */ /* 0x008fc80000010026 */
        /* <DEDUP_REMOVED lines=46> */
.L_x_18634:
[----:B------:R-:W-:Y:S05]  /*577d0*/  BSYNC.RECONVERGENT B0 ;  /* 0x0000000000007941 */ /* 0x000fea0003800200 */
.L_x_18633:
[----:B------:R-:W-:Y:S01]  /*577e0*/  LOP3.LUT P0, RZ, R10, 0x200, RZ, 0xc0, !PT ;  /* 0x000002000aff7812 */ /* 0x000fe2000780c0ff */
[----:B------:R-:W-:-:S12]  /*577f0*/  BSSY.RECONVERGENT B0, `(.L_x_18635) ;  /* 0x0000041000007945 */ /* 0x000fd80003800200 */
[----:B------:R-:W-:Y:S05]  /*57800*/  @!P0 BRA `(.L_x_18636) ;  /* 0x0000000000fc8947 */ /* 0x000fea0003800000 */
[----:B------:R-:W5:Y:S04]  /*57810*/  LDL R248, [R1+0x110] ;  /* 0x0001100001f87983 */ /* 0x000f680000100800 */
[----:B--234-:R-:W2:Y:S04]  /*57820*/  LDL R191, [R1+0x114] ;  /* 0x0001140001bf7983 */ /* 0x01cea80000100800 */
[----:B------:R-:W3:Y:S04]  /*57830*/  LDL R203, [R1+0x118] ;  /* 0x0001180001cb7983 */ /* 0x000ee80000100800 */
[----:B------:R-:W4:Y:S04]  /*57840*/  LDL R202, [R1+0x11c] ;  /* 0x00011c0001ca7983 */ /* 0x000f280000100800 */
[----:B------:R-:W4:Y:S04]  /*57850*/  LDL R251, [R1+0x100] ;  /* 0x0001000001fb7983 */ /* 0x000f280000100800 */
[----:B------:R-:W4:Y:S01]  /*57860*/  LDL R250, [R1+0x104] ;  /* 0x0001040001fa7983 */ /* 0x000f220000100800 */
        /* <DEDUP_REMOVED lines=12> */
[--C-:B------:R-:W-:Y:S01]  /*57930*/  FADD.FTZ R191, R152, -R200.reuse ;  /* 0x800000c898bf7221 */ /* 0x100fe20000010000 */
[--C-:B------:R-:W-:Y:S01]  /*57940*/  FADD.FTZ R203, R154, -R200.reuse ;  /* 0x800000c89acb7221 */ /* 0x100fe20000010000 */
[----:B----4-:R-:W-:Y:S01]  /*57950*/  FFMA.FTZ R190, R228, R202, R31 ;  /* 0x000000cae4be7223 */ /* 0x010fe2000001001f */
        /* <DEDUP_REMOVED lines=42> */
.L_x_18636:
[----:B------:R-:W-:Y:S05]  /*57c00*/  BSYNC.RECONVERGENT B0 ;  /* 0x0000000000007941 */ /* 0x000fea0003800200 */
.L_x_18635:
[----:B------:R-:W-:Y:S01]  /*57c10*/  LOP3.LUT P0, RZ, R10, 0x100, RZ, 0xc0, !PT ;  /* 0x000001000aff7812 */ /* 0x000fe2000780c0ff */
[----:B------:R-:W-:-:S12]  /*57c20*/  BSSY.RECONVERGENT B0, `(.L_x_18637) ;  /* 0x0000041000007945 */ /* 0x000fd80003800200 */
[----:B------:R-:W-:Y:S05]  /*57c30*/  @!P0 BRA `(.L_x_18638) ;  /* 0x0000000000fc8947 */ /* 0x000fea0003800000 */
[----:B------:R-:W5:Y:S04]  /*57c40*/  LDL R248, [R1+0xd0] ;  /* 0x0000d00001f87983 */ /* 0x000f680000100800 */
[----:B0-234-:R-:W2:Y:S04]  /*57c50*/  LDL R191, [R1+0xd4] ;  /* 0x0000d40001bf7983 */ /* 0x01dea80000100800 */
[----:B------:R-:W3:Y:S04]  /*57c60*/  LDL R203, [R1+0xd8] ;  /* 0x0000d80001cb7983 */ /* 0x000ee80000100800 */
[----:B------:R-:W4:Y:S04]  /*57c70*/  LDL R202, [R1+0xdc] ;  /* 0x0000dc0001ca7983 */ /* 0x000f280000100800 */
[----:B------:R-:W4:Y:S04]  /*57c80*/  LDL R251, [R1+0xc0] ;  /* 0x0000c00001fb7983 */ /* 0x000f280000100800 */
[----:B------:R-:W4:Y:S01]  /*57c90*/  LDL R250, [R1+0xc4] ;  /* 0x0000c40001fa7983 */ /* 0x000f220000100800 */
[--C-:B-1----:R-:W-:Y:S01]  /*57ca0*/  FADD.FTZ R188, R156, -R200.reuse ;  /* 0x800000c89cbc7221 */ /* 0x102fe20000010000 */
        /* <DEDUP_REMOVED lines=56> */
.L_x_18638:
[----:B------:R-:W-:Y:S05]  /*58030*/  BSYNC.RECONVERGENT B0 ;  /* 0x0000000000007941 */ /* 0x000fea0003800200 */
.L_x_18637:
        /* <DEDUP_REMOVED lines=66> */
.L_x_18640:
[----:B------:R-:W-:Y:S05]  /*58460*/  BSYNC.RECONVERGENT B0 ;  /* 0x0000000000007941 */ /* 0x000fea0003800200 */
.L_x_18639:
        /* <DEDUP_REMOVED lines=66> */
.L_x_18642:
[----:B------:R-:W-:Y:S05]  /*58890*/  BSYNC.RECONVERGENT B0 ;  /* 0x0000000000007941 */ /* 0x000fea0003800200 */
.L_x_18641:
[----:B------:R-:W-:Y:S01]  /*588a0*/  LOP3.LUT P0, RZ, R10, 0x20, RZ, 0xc0, !PT ;  /* 0x000000200aff7812 */ /* 0x000fe2000780c0ff */
[----:B------:R-:W-:-:S12]  /*588b0*/  BSSY.RECONVERGENT B0, `(.L_x_18643) ;  /* 0x0000038000007945 */ /* 0x000fd80003800200 */
[----:B------:R-:W-:Y:S05]  /*588c0*/  @!P0 BRA `(.L_x_18644) ;  /* 0x0000000000d88947 */ /* 0x000fea0003800000 */
[--C-:B------:R-:W-:Y:S01]  /*588d0*/  FADD.FTZ R229, R180, -R200.reuse ;  /* 0x800000c8b4e57221 */ /* 0x100fe20000010000 */
[--C-:B------:R-:W-:Y:S01]  /*588e0*/  FADD.FTZ R228, R181, -R200.reuse ;  /* 0x800000c8b5e47221 */ /* 0x100fe20000010000 */
[--C-:B0-234-:R-:W-:Y:S01]  /*588f0*/  FADD.FTZ R203, R182, -R200.reuse ;  /* 0x800000c8b6cb7221 */ /* 0x11dfe20000010000 */
        /* <DEDUP_REMOVED lines=14> */
[----:B------:R-:W3:Y:S04]  /*589e0*/  LDL R190, [R1+0x1c] ;  /* 0x00001c0001be7983 */ /* 0x000ee80000100800 */
[----:B------:R-:W4:Y:S04]  /*589f0*/  LDL R188, [R1+0x10] ;  /* 0x0000100001bc7983 */ /* 0x000f280000100800 */
[----:B------:R-:W5:Y:S04]  /*58a00*/  LDL R189, [R1+0x18] ;  /* 0x0000180001bd7983 */ /* 0x000f680000100800 */
[----:B------:R-:W5:Y:S04]  /*58a10*/  LDL R203, [R1+0x4] ;  /* 0x0000040001cb7983 */ /* 0x000f680000100800 */
[----:B------:R-:W5:Y:S04]  /*58a20*/  LDL R202, [R1] ;  /* 0x0000000001ca7983 */ /* 0x000f680000100800 */
[----:B------:R-:W5:Y:S04]  /*58a30*/  LDL R251, [R1+0x8] ;  /* 0x0000080001fb7983 */ /* 0x000f680000100800 */
[----:B------:R-:W5:Y:S01]  /*58a40*/  LDL R250, [R1+0xc] ;  /* 0x00000c0001fa7983 */ /* 0x000f620000100800 */
[----:B--2---:R-:W-:Y:S01]  /*58a50*/  FFMA.FTZ R191, R228, R191, R233 ;  /* 0x000000bfe4bf7223 */ /* 0x004fe200000100e9 */
[----:B---3--:R-:W-:Y:S01]  /*58a60*/  FFMA.FTZ R190, R230, R190, R235 ;  /* 0x000000bee6be7223 */ /* 0x008fe200000100eb */
[----:B----4-:R-:W-:Y:S01]  /*58a70*/  FFMA.FTZ R188, R200, R188, R232 ;  /* 0x000000bcc8bc7223 */ /* 0x010fe200000100e8 */
[----:B-----5:R-:W-:-:S04]  /*58a80*/  FFMA.FTZ R189, R229, R189, R234 ;  /* 0x000000bde5bd7223 */ /* 0x020fc800000100ea */
        /* <DEDUP_REMOVED lines=9> */
[----:B------:R-:W1:Y:S01]  /*58b20*/  LDC.64 R202, c[0x0][0x428] ;  /* 0x00010a00ffca7b82 */ /* 0x000e620000000a00 */
[----:B------:R-:W-:Y:S01]  /*58b30*/  FFMA.FTZ R23, R23, R243, R227 ;  /* 0x000000f317177223 */ /* 0x000fe200000100e3 */
[----:B-1----:R-:W-:-:S05]  /*58b40*/  IMAD.WIDE.U32 R202, R0, 0x10, R202 ;  /* 0x0000001000ca7825 */ /* 0x002fca00078e00ca */
[----:B------:R1:W-:Y:S02]  /*58b50*/  STG.E.128 desc[UR6][R202.64], R188 ;  /* 0x000000bcca007986 */ /* 0x0003e4000c101d06 */
[----:B-1----:R-:W-:Y:S01]  /*58b60*/  FFMA.FTZ R191, R249, R242, R226 ;  /* 0x000000f2f9bf7223 */ /* 0x002fe200000100e2 */
[----:B------:R-:W-:Y:S01]  /*58b70*/  FFMA.FTZ R190, R231, R240, R224 ;  /* 0x000000f0e7be7223 */ /* 0x000fe200000100e0 */
[----:B------:R-:W-:Y:S01]  /*58b80*/  FFMA.FTZ R188, R248, R241, R225 ;  /* 0x000000f1f8bc7223 */ /* 0x000fe200000100e1 */
[----:B------:R-:W-:Y:S02]  /*58b90*/  FFMA.FTZ R202, R228, R245, R221 ;  /* 0x000000f5e4ca7223 */ /* 0x000fe400000100dd */
[----:B------:R-:W-:Y:S01]  /*58ba0*/  F2FP.BF16.F32.PACK_AB R191, R23, R191 ;  /* 0x000000bf17bf723e */ /* 0x000fe200000010ff */
[----:B------:R-:W-:Y:S01]  /*58bb0*/  FFMA.FTZ R23, R200, R244, R220 ;  /* 0x000000f4c8177223 */ /* 0x000fe200000100dc */
[----:B------:R-:W-:Y:S01]  /*58bc0*/  FFMA.FTZ R189, R229, R246, R222 ;  /* 0x000000f6e5bd7223 */ /* 0x000fe200000100de */
[----:B------:R-:W-:Y:S01]  /*58bd0*/  FFMA.FTZ R200, R230, R247, R223 ;  /* 0x000000f7e6c87223 */ /* 0x000fe200000100df */
[----:B------:R-:W-:-:S02]  /*58be0*/  F2FP.BF16.F32.PACK_AB R190, R188, R190 ;  /* 0x000000bebcbe723e */ /* 0x000fc400000010ff */
[----:B------:R-:W-:Y:S01]  /*58bf0*/  F2FP.BF16.F32.PACK_AB R188, R202, R23 ;  /* 0x00000017cabc723e */ /* 0x000fe200000010ff */
[----:B0-----:R-:W-:Y:S01]  /*58c00*/  IMAD.WIDE.U32 R202, R0, 0x10, R250 ;  /* 0x0000001000ca7825 */ /* 0x001fe200078e00fa */
[----:B------:R-:W-:-:S05]  /*58c10*/  F2FP.BF16.F32.PACK_AB R189, R200, R189 ;  /* 0x000000bdc8bd723e */ /* 0x000fca00000010ff */
[----:B------:R0:W-:Y:S02]  /*58c20*/  STG.E.128 desc[UR6][R202.64], R188 ;  /* 0x000000bcca007986 */ /* 0x0001e4000c101d06 */
.L_x_18644:
[----:B------:R-:W-:Y:S05]  /*58c30*/  BSYNC.RECONVERGENT B0 ;  /* 0x0000000000007941 */ /* 0x000fea0003800200 */
.L_x_18643:
[----:B01234-:R-:W0:Y:S02]  /*58c40*/  LDC.64 R188, c[0x0][0x380] ;  /* 0x0000e000ffbc7b82 */ /* 0x01fe240000000a00 */
[----:B0-----:R-:W-:-:S05]  /*58c50*/  IMAD R201, R188, 0x4, R201 ;  /* 0x00000004bcc97824 */ /* 0x001fca00078e02c9 */
[----:B------:R-:W-:-:S13]  /*58c60*/  ISETP.GE.AND P0, PT, R201, R189, PT ;  /* 0x000000bdc900720c */ /* 0x000fda0003f06270 */
[----:B------:R-:W-:Y:S05]  /*58c70*/  @!P0 BRA `(.L_x_18645) ;  /* 0xfffffb08007c8947 */ /* 0x000fea000383ffff */
[----:B------:R-:W-:Y:S05]  /*58c80*/  EXIT ;  /* 0x000000000000794d */ /* 0x000fea0003800000 */
.L_x_18628:
[----:B------:R-:W-:Y:S01]  /*58c90*/  HFMA2 R188, -RZ, RZ, 0, 1.847743988037109375e-06 ;  /* 0x0000001fffbc7431 */ /* 0x000fe200000001ff */
[----:B------:R-:W-:Y:S01]  /*58ca0*/  BSSY B0, `(.L_x_18646) ;  /* 0x0000007000007945 */ /* 0x000fe20003800000 */
[----:B------:R-:W-:Y:S01]  /*58cb0*/  MOV R200, R190 ;  /* 0x000000be00c87202 */ /* 0x000fe20000000f00 */
[----:B------:R-:W-:Y:S02]  /*58cc0*/  IMAD.MOV.U32 R23, RZ, RZ, 0x1 ;  /* 0x00000001ff177424 */ /* 0x000fe400078e00ff */
[----:B------:R-:W-:-:S07]  /*58cd0*/  IMAD.MOV.U32 R189, RZ, RZ, -0x1 ;  /* 0xffffffffffbd7424 */ /* 0x000fce00078e00ff */
[----:B------:R-:W-:Y:S05]  /*58ce0*/  WARPSYNC.COLLECTIVE R189, `(.L_x_18647) ;  /* 0x00000000bd087348 */ /* 0x000fea0003c00000 */
[----:B------:R0:W1:Y:S02]  /*58cf0*/  SHFL.BFLY P6, R23, R200, R23, R188 ;  /* 0x0c000017c8177389 */ /* 0x00006400000c00bc */
[----:B01----:R-:W-:Y:S05]  /*58d00*/  ENDCOLLECTIVE ;  /* 0x000000000000791b */ /* 0x003fea0003800000 */
.L_x_18647:
[----:B------:R-:W-:Y:S05]  /*58d10*/  BSYNC B0 ;  /* 0x0000000000007941 */ /* 0x000fea0003800000 */
.L_x_18646:
        /* <DEDUP_REMOVED lines=9> */
.L_x_18648:
[----:B------:R-:W-:Y:S01]  /*58db0*/  FADD.FTZ R190, R190, R23 ;  /* 0x00000017bebe7221 */ /* 0x000fe20000010000 */
[----:B------:R-:W-:-:S04]  /*58dc0*/  IMAD.MOV.U32 R23, RZ, RZ, 0x4 ;  /* 0x00000004ff177424 */ /* 0x000fc800078e00ff */
[----:B------:R-:W-:-:S07]  /*58dd0*/  MOV R200, R190 ;  /* 0x000000be00c87202 */ /* 0x000fce0000000f00 */
[----:B------:R-:W-:Y:S05]  /*58de0*/  WARPSYNC.COLLECTIVE R189, `(.L_x_18649) ;  /* 0x00000000bd087348 */ /* 0x000fea0003c00000 */
[----:B------:R0:W1:Y:S02]  /*58df0*/  SHFL.BFLY P6, R23, R200, R23, R188 ;  /* 0x0c000017c8177389 */ /* 0x00006400000c00bc */
[----:B01----:R-:W-:Y:S05]  /*58e00*/  ENDCOLLECTIVE ;  /* 0x000000000000791b */ /* 0x003fea0003800000 */
.L_x_18649:
[----:B------:R-:W-:Y:S01]  /*58e10*/  FADD.FTZ R190, R190, R23 ;  /* 0x00000017bebe7221 */ /* 0x000fe20000010000 */
[----:B------:R-:W-:-:S04]  /*58e20*/  IMAD.MOV.U32 R23, RZ, RZ, 0x8 ;  /* 0x00000008ff177424 */ /* 0x000fc800078e00ff */
[----:B------:R-:W-:-:S07]  /*58e30*/  MOV R200, R190 ;  /* 0x000000be00c87202 */ /* 0x000fce0000000f00 */
[----:B------:R-:W-:Y:S05]  /*58e40*/  WARPSYNC.COLLECTIVE R189, `(.L_x_18650) ;  /* 0x00000000bd087348 */ /* 0x000fea0003c00000 */
[----:B------:R0:W1:Y:S02]  /*58e50*/  SHFL.BFLY P6, R23, R200, R23, R188 ;  /* 0x0c000017c8177389 */ /* 0x00006400000c00bc */
[----:B01----:R-:W-:Y:S05]  /*58e60*/  ENDCOLLECTIVE ;  /* 0x000000000000791b */ /* 0x003fea0003800000 */
.L_x_18650:
[----:B------:R-:W-:Y:S01]  /*58e70*/  FADD.FTZ R190, R190, R23 ;  /* 0x00000017bebe7221 */ /* 0x000fe20000010000 */
[----:B------:R-:W-:-:S04]  /*58e80*/  IMAD.MOV.U32 R23, RZ, RZ, 0x10 ;  /* 0x00000010ff177424 */ /* 0x000fc800078e00ff */
[----:B------:R-:W-:-:S07]  /*58e90*/  MOV R200, R190 ;  /* 0x000000be00c87202 */ /* 0x000fce0000000f00 */
[----:B------:R-:W-:Y:S05]  /*58ea0*/  WARPSYNC.COLLECTIVE R189, `(.L_x_18651) ;  /* 0x00000000bd087348 */ /* 0x000fea0003c00000 */
[----:B------:R0:W1:Y:S02]  /*58eb0*/  SHFL.BFLY P6, R23, R200, R23, R188 ;  /* 0x0c000017c8177389 */ /* 0x00006400000c00bc */
[----:B01----:R-:W-:Y:S05]  /*58ec0*/  ENDCOLLECTIVE ;  /* 0x000000000000791b */ /* 0x003fea0003800000 */
.L_x_18651:
        /* <DEDUP_REMOVED lines=139> */
.L_x_18652:
[----:B------:R-:W-:Y:S01]  /*59780*/  FADD.FTZ R190, R190, R23 ;  /* 0x00000017bebe7221 */ /* 0x000fe20000010000 */
[----:B------:R-:W-:-:S03]  /*59790*/  MOV R23, 0x2 ;  /* 0x0000000200177802 */ /* 0x000fc60000000f00 */
[----:B------:R-:W-:-:S07]  /*597a0*/  IMAD.MOV.U32 R200, RZ, RZ, R190 ;  /* 0x000000ffffc87224 */ /* 0x000fce00078e00be */
[----:B------:R-:W-:Y:S05]  /*597b0*/  WARPSYNC.COLLECTIVE R189, `(.L_x_18653) ;  /* 0x00000000bd087348 */ /* 0x000fea0003c00000 */
[----:B------:R0:W1:Y:S02]  /*597c0*/  SHFL.BFLY P6, R23, R200, R23, R188 ;  /* 0x0c000017c8177389 */ /* 0x00006400000c00bc */
[----:B01----:R-:W-:Y:S05]  /*597d0*/  ENDCOLLECTIVE ;  /* 0x000000000000791b */ /* 0x003fea0003800000 */
.L_x_18653:
[----:B------:R-:W-:Y:S01]  /*597e0*/  FADD.FTZ R190, R190, R23 ;  /* 0x00000017bebe7221 */ /* 0x000fe20000010000 */
[----:B------:R-:W-:-:S03]  /*597f0*/  HFMA2 R23, -RZ, RZ, 0, 2.384185791015625e-07 ;  /* 0x00000004ff177431 */ /* 0x000fc600000001ff */
[----:B------:R-:W-:-:S07]  /*59800*/  IMAD.MOV.U32 R200, RZ, RZ, R190 ;  /* 0x000000ffffc87224 */ /* 0x000fce00078e00be */
[----:B------:R-:W-:Y:S05]  /*59810*/  WARPSYNC.COLLECTIVE R189, `(.L_x_18654) ;  /* 0x00000000bd087348 */ /* 0x000fea0003c00000 */
[----:B------:R0:W1:Y:S02]  /*59820*/  SHFL.BFLY P6, R23, R200, R23, R188 ;  /* 0x0c000017c8177389 */ /* 0x00006400000c00bc */
[----:B01----:R-:W-:Y:S05]  /*59830*/  ENDCOLLECTIVE ;  /* 0x000000000000791b */ /* 0x003fea0003800000 */
.L_x_18654:
[----:B------:R-:W-:Y:S01]  /*59840*/  FADD.FTZ R190, R190, R23 ;  /* 0x00000017bebe7221 */ /* 0x000fe20000010000 */
[----:B------:R-:W-:-:S03]  /*59850*/  MOV R23, 0x8 ;  /* 0x0000000800177802 */ /* 0x000fc60000000f00 */
[----:B------:R-:W-:-:S07]  /*59860*/  IMAD.MOV.U32 R200, RZ, RZ, R190 ;  /* 0x000000ffffc87224 */ /* 0x000fce00078e00be */
[----:B------:R-:W-:Y:S05]  /*59870*/  WARPSYNC.COLLECTIVE R189, `(.L_x_18655) ;  /* 0x00000000bd087348 */ /* 0x000fea0003c00000 */
[----:B------:R0:W1:Y:S02]  /*59880*/  SHFL.BFLY P6, R23, R200, R23, R188 ;  /* 0x0c000017c8177389 */ /* 0x00006400000c00bc */
[----:B01----:R-:W-:Y:S05]  /*59890*/  ENDCOLLECTIVE ;  /* 0x000000000000791b */ /* 0x003fea0003800000 */
.L_x_18655:
[----:B------:R-:W-:Y:S01]  /*598a0*/  FADD.FTZ R190, R190, R23 ;  /* 0x00000017bebe7221 */ /* 0x000fe20000010000 */
[----:B------:R-:W-:-:S03]  /*598b0*/  HFMA2 R23, -RZ, RZ, 0, 9.5367431640625e-07 ;  /* 0x00000010ff177431 */ /* 0x000fc600000001ff */
[----:B------:R-:W-:-:S07]  /*598c0*/  IMAD.MOV.U32 R200, RZ, RZ, R190 ;  /* 0x000000ffffc87224 */ /* 0x000fce00078e00be */
[----:B------:R-:W-:Y:S05]  /*598d0*/  WARPSYNC.COLLECTIVE R189, `(.L_x_18656) ;  /* 0x00000000bd087348 */ /* 0x000fea0003c00000 */
[----:B------:R0:W1:Y:S02]  /*598e0*/  SHFL.BFLY P6, R23, R200, R23, R188 ;  /* 0x0c000017c8177389 */ /* 0x00006400000c00bc */
[----:B01----:R-:W-:Y:S05]  /*598f0*/  ENDCOLLECTIVE ;  /* 0x000000000000791b */ /* 0x003fea0003800000 */
.L_x_18656:
[----:B------:R-:W-:Y:S05]  /*59900*/  BRA `(.L_x_18657) ;  /* 0xffffffd000587947 */ /* 0x000fea000383ffff */
.L_x_18658:
        /* <DEDUP_REMOVED lines=15> */
.L_x_43888:


//--------------------- .text._ZN10layer_norm31ln_parallel_residual_fwd_kernelINS_13Kernel_traitsIf13__nv_bfloat16fS2_fjLj2048ELj1ELj4ELj1ELj16ENS_18Kernel_traits_baseILj2048EfS2_fS2_fjLj128EEEEELb1ELb0ELb1EEEvNS_9FwdParamsE --------------------------
	.section	.text._ZN10layer_norm31ln_parallel_residual_fwd_kernelINS_13Kernel_traitsIf13__nv_bfloat16fS2_fjLj2048ELj1ELj4ELj1ELj16ENS_18Kernel_traits_baseILj2048EfS2_fS2_fjLj128EEEEELb1ELb0ELb1EEEvNS_9FwdParamsE,"ax",@progbits
	.align	128
        .global         _ZN10layer_norm31ln_parallel_residual_fwd_kernelINS_13Kernel_traitsIf13__nv_bfloat16fS2_fjLj2048ELj1ELj4ELj1ELj16ENS_18Kernel_traits_baseILj2048EfS2_fS2_fjLj128EEEEELb1ELb0ELb1EEEvNS_9FwdParamsE
        .type           _ZN10layer_norm31ln_parallel_residual_fwd_kernelINS_13Kernel_traitsIf13__nv_bfloat16fS2_fjLj2048ELj1ELj4ELj1ELj16ENS_18Kernel_traits_baseILj2048EfS2_fS2_fjLj128EEEEELb1ELb0ELb1EEEvNS_9FwdParamsE,@function
        .size           _ZN10layer_norm31ln_parallel_residual_fwd_kernelINS_13Kernel_traitsIf13__nv_bfloat16fS2_fjLj2048ELj1ELj4ELj1ELj16ENS_18Kernel_traits_baseILj2048EfS2_fS2_fjLj128EEEEELb1ELb0ELb1EEEvNS_9FwdParamsE,(.L_x_43889 - _ZN10layer_norm31ln_parallel_residual_fwd_kernelINS_13Kernel_traitsIf13__nv_bfloat16fS2_fjLj2048ELj1ELj4ELj1ELj16ENS_18Kernel_traits_baseILj2048EfS2_fS2_fjLj128EEEEELb1ELb0ELb1EEEvNS_9FwdParamsE)
        .other          _ZN10layer_norm31ln_parallel_residual_fwd_kernelINS_13Kernel_traitsIf13__nv_bfloat16fS2_fjLj2048ELj1ELj4ELj1ELj16ENS_18Kernel_traits_baseILj2048EfS2_fS2_fjLj128EEEEELb1ELb0ELb1EEEvNS_9FwdParamsE,@"STO_CUDA_ENTRY STV_DEFAULT"
_ZN10layer_norm31ln_parallel_residual_fwd_kernelINS_13Kernel_traitsIf13__nv_bfloat16fS2_fjLj2048ELj1ELj4ELj1ELj16ENS_18Kernel_traits_baseILj2048EfS2_fS2_fjLj128EEEEELb1ELb0ELb1EEEvNS_9FwdParamsE:
.text._ZN10layer_norm31ln_parallel_residual_fwd_kernelINS_13Kernel_traitsIf13__nv_bfloat16fS2_fjLj2048ELj1ELj4ELj1ELj16ENS_18Kernel_traits_baseILj2048EfS2_fS2_fjLj128EEEEELb1ELb0ELb1EEEvNS_9FwdParamsE:
        /* <DEDUP_REMOVED lines=197> */
.L_x_18660:
        /* <DEDUP_REMOVED lines=54> */
[----:B----4-:R1:W-:Y:S04]  /*0fb0*/  STL.64 [R1+0xd0], R60 ;  /* 0x0000d03c01007387 */ /* 0x0103e80000100a00 */
[----:B------:R1:W-:Y:S04]  /*0fc0*/  STL.64 [R1+0xd8], R62 ;  /* 0x0000d83e01007387 */ /* 0x0003e80000100a00 */
[----:B--2---:R1:W-:Y:S04]  /*0fd0*/  STL.64 [R1+0xc0], R56 ;  /* 0x0000c03801007387 */ /* 0x0043e80000100a00 */
[----:B------:R1:W-:Y:S04]  /*0fe0*/  STL.64 [R1+0xc8], R58 ;  /* 0x0000c83a01007387 */ /* 0x0003e80000100a00 */
        /* <DEDUP_REMOVED lines=25> */
.L_x_18659:
[----:B------:R-:W0:Y:S02]  /*1180*/  LDCU.64 UR6, c[0x0][0x440] ;  /* 0x00008800ff0677ac */ /* 0x000e240008000a00 */
[----:B0-----:R-:W-:-:S04]  /*1190*/  UISETP.NE.U32.AND UP0, UPT, UR6, URZ, UPT ;  /* 0x000000ff0600728c */ /* 0x001fc8000bf05070 */
[----:B------:R-:W-:-:S09]  /*11a0*/  UISETP.NE.AND.EX UP0, UPT, UR7, URZ, UPT, UP0 ;  /* 0x000000ff0700728c */ /* 0x000fd2000bf05300 */
[----:B------:R-:W-:Y:S05]  /*11b0*/  BRA.U !UP0, `(.L_x_18662) ;  /* 0x0000000908207547 */ /* 0x000fea000b800000 */
[----:B------:R-:W0:Y:S01]  /*11c0*/  LDCU.128 UR16, c[0x0][0x3d0] ;  /* 0x00007a00ff1077ac */ /* 0x000e220008000c00 */
[----:B------:R-:W-:-:S05]  /*11d0*/  IMAD.SHL.U32 R0, R214, 0x20, RZ ;  /* 0x00000020d6007824 */ /* 0x000fca00078e00ff */
[----:B------:R-:W-:-:S04]  /*11e0*/  LOP3.LUT R0, R0, 0x3e0, RZ, 0xc0, !PT ;  /* 0x000003e000007812 */ /* 0x000fc800078ec0ff */
[C---:B------:R-:W-:Y:S02]  /*11f0*/  IADD3 R6, P1, PT, R0.reuse, UR14, RZ ;  /* 0x0000000e00067c10 */ /* 0x040fe4000ff3e0ff */
[----:B------:R-:W-:-:S03]  /*1200*/  IADD3 R2, P3, PT, R0, UR6, RZ ;  /* 0x0000000600027c10 */ /* 0x000fc6000ff7e0ff */
[----:B------:R-:W-:Y:S02]  /*1210*/  IMAD.X R7, RZ, RZ, UR15, P1 ;  /* 0x0000000fff077e24 */ /* 0x000fe400088e06ff */
[----:B------:R-:W-:Y:S01]  /*1220*/  IMAD.X R3, RZ, RZ, UR7, P3 ;  /* 0x00000007ff037e24 */ /* 0x000fe200098e06ff */
[C---:B0-----:R-:W-:Y:S02]  /*1230*/  IADD3 R4, P0, PT, R0.reuse, UR16, RZ ;  /* 0x0000001000047c10 */ /* 0x041fe4000ff1e0ff */
[----:B------:R-:W2:Y:S01]  /*1240*/  LDG.E.128 R92, desc[UR8][R6.64] ;  /* 0x00000008065c7981 */ /* 0x000ea2000c1e1d00 */
[----:B------:R-:W-:Y:S02]  /*1250*/  IADD3 R8, P2, PT, R0, UR18, RZ ;  /* 0x0000001200087c10 */ /* 0x000fe4000ff5e0ff */
[----:B------:R-:W-:Y:S01]  /*1260*/  IADD3.X R5, PT, PT, RZ, UR17, RZ, P0, !PT ;  /* 0x00000011ff057c10 */ /* 0x000fe200087fe4ff */
[----:B------:R-:W3:Y:S02]  /*1270*/  LDG.E.128 R88, desc[UR8][R6.64+0x10] ;  /* 0x0000100806587981 */ /* 0x000ee4000c1e1d00 */
[----:B------:R-:W-:-:S02]  /*1280*/  IMAD.X R9, RZ, RZ, UR19, P2 ;  /* 0x00000013ff097e24 */ /* 0x000fc400090e06ff */
[----:B------:R-:W4:Y:S04]  /*1290*/  LDG.E.128 R32, desc[UR8][R4.64] ;  /* 0x0000000804207981 */ /* 0x000f28000c1e1d00 */
        /* <DEDUP_REMOVED lines=54> */
[----:B-1----:R-:W4:Y:S04]  /*1600*/  LDG.E.128 R32, desc[UR8][R6.64+0x1c10] ;  /* 0x001c100806207981 */ /* 0x002f28000c1e1d00 */
[----:B---3--:R-:W-:Y:S04]  /*1610*/  STL.64 [R1+0x90], R24 ;  /* 0x0000901801007387 */ /* 0x008fe80000100a00 */
[----:B--2---:R-:W2:Y:S04]  /*1620*/  LDG.E.128 R28, desc[UR8][R8.64] ;  /* 0x00000008081c7981 */ /* 0x004ea8000c1e1d00 */
[----:B------:R1:W-:Y:S04]  /*1630*/  STL.64 [R1+0x98], R26 ;  /* 0x0000981a01007387 */ /* 0x0003e80000100a00 */
[----:B------:R-:W-:Y:S04]  /*1640*/  STL.64 [R1+0x80], R20 ;  /* 0x0000801401007387 */ /* 0x000fe80000100a00 */
[----:B------:R3:W-:Y:S04]  /*1650*/  STL.64 [R1+0x88], R22 ;  /* 0x0000881601007387 */ /* 0x0007e80000100a00 */
[----:B-1----:R-:W2:Y:S04]  /*1660*/  LDG.E.128 R24, desc[UR8][R8.64+0x10] ;  /* 0x0000100808187981 */ /* 0x002ea8000c1e1d00 */
[----:B------:R-:W2:Y:S04]  /*1670*/  LDG.E.128 R4, desc[UR8][R8.64+0x810] ;  /* 0x0008100808047981 */ /* 0x000ea8000c1e1d00 */
[----:B---3--:R-:W3:Y:S04]  /*1680*/  LDG.E.128 R20, desc[UR8][R8.64+0x400] ;  /* 0x0004000808147981 */ /* 0x008ee8000c1e1d00 */
[----:B------:R-:W-:Y:S04]  /*1690*/  STL.64 [R1+0x50], R16 ;  /* 0x0000501001007387 */ /* 0x000fe80000100a00 */
[----:B------:R1:W-:Y:S04]  /*16a0*/  STL.64 [R1+0x58], R18 ;  /* 0x0000581201007387 */ /* 0x0003e80000100a00 */
[----:B------:R-:W-:Y:S04]  /*16b0*/  STL.64 [R1+0x40], R12 ;  /* 0x0000400c01007387 */ /* 0x000fe80000100a00 */
[----:B------:R0:W-:Y:S04]  /*16c0*/  STL.64 [R1+0x48], R14 ;  /* 0x0000480e01007387 */ /* 0x0001e80000100a00 */
[----:B-1----:R-:W3:Y:S04]  /*16d0*/  LDG.E.128 R16, desc[UR8][R8.64+0x410] ;  /* 0x0004100808107981 */ /* 0x002ee8000c1e1d00 */
[----:B0-----:R-:W3:Y:S04]  /*16e0*/  LDG.E.128 R12, desc[UR8][R8.64+0x800] ;  /* 0x00080008080c7981 */ /* 0x001ee8000c1e1d00 */
[----:B------:R-:W-:Y:S04]  /*16f0*/  STL.64 [R1+0x10], R100 ;  /* 0x0000106401007387 */ /* 0x000fe80000100a00 */
[----:B------:R-:W-:Y:S04]  /*1700*/  STL.64 [R1+0x18], R102 ;  /* 0x0000186601007387 */ /* 0x000fe80000100a00 */
[----:B------:R-:W-:Y:S04]  /*1710*/  STL.64 [R1], R96 ;  /* 0x0000006001007387 */ /* 0x000fe80000100a00 */
[----:B------:R-:W-:Y:S04]  /*1720*/  STL.64 [R1+0x8], R98 ;  /* 0x0000086201007387 */ /* 0x000fe80000100a00 */
[----:B------:R-:W-:Y:S04]  /*1730*/  STL.64 [R1+0xe0], R92 ;  /* 0x0000e05c01007387 */ /* 0x000fe80000100a00 */
[----:B------:R0:W-:Y:S04]  /*1740*/  STL.64 [R1+0xe8], R94 ;  /* 0x0000e85e01007387 */ /* 0x0001e80000100a00 */
[----:B------:R-:W-:Y:S04]  /*1750*/  STL.64 [R1+0xf0], R88 ;  /* 0x0000f05801007387 */ /* 0x000fe80000100a00 */
[----:B------:R1:W-:Y:S04]  /*1760*/  STL.64 [R1+0xf8], R90 ;  /* 0x0000f85a01007387 */ /* 0x0003e80000100a00 */
[----:B0-----:R0:W5:Y:S04]  /*1770*/  LDG.E.128 R92, desc[UR8][R2.64+0x10] ;  /* 0x00001008025c7981 */ /* 0x001168000c1e1d00 */
[----:B------:R0:W5:Y:S04]  /*1780*/  LDG.E.128 R96, desc[UR8][R2.64+0x400] ;  /* 0x0004000802607981 */ /* 0x000168000c1e1d00 */
[----:B-1----:R0:W5:Y:S04]  /*1790*/  LDG.E.128 R88, desc[UR8][R2.64] ;  /* 0x0000000802587981 */ /* 0x002168000c1e1d00 */
        /* <DEDUP_REMOVED lines=27> */
[----:B----4-:R0:W-:Y:S04]  /*1950*/  STL.64 [R1+0x1d0], R32 ;  /* 0x0001d02001007387 */ /* 0x0101e80000100a00 */
[----:B------:R0:W-:Y:S04]  /*1960*/  STL.64 [R1+0x1d8], R34 ;  /* 0x0001d82201007387 */ /* 0x0001e80000100a00 */
[----:B--2---:R0:W-:Y:S04]  /*1970*/  STL.64 [R1+0xb0], R28 ;  /* 0x0000b01c01007387 */ /* 0x0041e80000100a00 */
[----:B------:R0:W-:Y:S04]  /*1980*/  STL.64 [R1+0xb8], R30 ;  /* 0x0000b81e01007387 */ /* 0x0001e80000100a00 */
        /* <DEDUP_REMOVED lines=9> */
[----:B------:R0:W-:Y:S01]  /*1a20*/  STL.64 [R1+0x38], R14 ;  /* 0x0000380e01007387 */ /* 0x0001e20000100a00 */
[----:B------:R-:W-:Y:S05]  /*1a30*/  BRA `(.L_x_18661) ;  /* 0x0000000800487947 */ /* 0x000fea0003800000 */
.L_x_18662:
        /* <DEDUP_REMOVED lines=146> */
.L_x_18661:
        /* <DEDUP_REMOVED lines=13> */
[----:B------:R-:W-:Y:S01]  /*2430*/  IMAD.MOV.U32 R230, RZ, RZ, R3 ;  /* 0x000000ffffe67224 */ /* 0x000fe200078e0003 */
[----:B------:R-:W-:Y:S01]  /*2440*/  UIADD3 UR16, UPT, UPT, UR11, -0x695add53, URZ ;  /* 0x96a522ad0b107890 */ /* 0x000fe2000fffe0ff */
[----:B----4-:R-:W-:Y:S01]  /*2450*/  IMAD.MOV.U32 R14, RZ, RZ, RZ ;  /* 0x000000ffff0e7224 */ /* 0x010fe200078e00ff */
[----:B------:R-:W-:Y:S01]  /*2460*/  UIADD3 UR17, UPT, UPT, UR10, -0x700cb87f, URZ ;  /* 0x8ff347810a117890 */ /* 0x000fe2000fffe0ff */
[----:B------:R-:W-:Y:S01]  /*2470*/  IMAD.U32 R13, RZ, RZ, UR5 ;  /* 0x00000005ff0d7e24 */ /* 0x000fe2000f8e00ff */
[----:B------:R-:W-:Y:S01]  /*2480*/  ULOP3.LUT UR4, UR4, 0x3, URZ, 0xc0, !UPT ;  /* 0x0000000304047892 */ /* 0x000fe2000f8ec0ff */
[----:B------:R-:W2:Y:S05]  /*2490*/  LDCU UR14, c[0x0][0x388] ;  /* 0x00007100ff0e77ac */ /* 0x000eaa0008000800 */
[----:B------:R-:W-:Y:S01]  /*24a0*/  MOV R228, UR4 ;  /* 0x0000000400e47c02 */ /* 0x000fe20008000f00 */
        /* <DEDUP_REMOVED lines=74> */
[----:B------:R-:W-:Y:S01]  /*2950*/  IMAD.HI.U32 R6, R0, -0x2daee0ad, RZ ;  /* 0xd2511f5300067827 */ /* 0x000fe200078e00ff */
[----:B------:R-:W4:Y:S03]  /*2960*/  LDCU.64 UR6, c[0x0][0x3a0] ;  /* 0x00007400ff0677ac */ /* 0x000f260008000a00 */
[C---:B------:R-:W-:Y:S01]  /*2970*/  IMAD R212, R2.reuse, -0x326172a9, RZ ;  /* 0xcd9e8d5702d47824 */ /* 0x040fe200078e02ff */
[----:B------:R-:W-:Y:S01]  /*2980*/  LOP3.LUT R213, R5, UR16, R6, 0x96, !PT ;  /* 0x0000001005d57c12 */ /* 0x000fe2000f8e9606 */
[----:B------:R-:W-:Y:S01]  /*2990*/  IMAD.HI.U32 R5, R2, -0x326172a9, RZ ;  /* 0xcd9e8d5702057827 */ /* 0x000fe200078e00ff */
[----:B------:R-:W0:Y:S03]  /*29a0*/  LDCU UR16, c[0x0][0x448] ;  /* 0x00008900ff1077ac */ /* 0x000e260008000800 */
[----:B------:R-:W-:Y:S01]  /*29b0*/  IMAD R219, R0, -0x2daee0ad, RZ ;  /* 0xd2511f5300db7824 */ /* 0x000fe200078e02ff */
[----:B-123--:R-:W-:-:S07]  /*29c0*/  LOP3.LUT R15, R4, UR17, R5, 0x96, !PT ;  /* 0x00000011040f7c12 */ /* 0x00efce000f8e9605 */
.L_x_19648:
[----:B----4-:R-:W-:Y:S01]  /*29d0*/  ISETP.NE.U32.AND P1, PT, RZ, UR6, PT ;  /* 0x00000006ff007c0c */ /* 0x010fe2000bf25070 */
[----:B-1----:R-:W1:Y:S01]  /*29e0*/  @P0 LDC.64 R16, c[0x0][0x398] ;  /* 0x0000e600ff100b82 */ /* 0x002e620000000a00 */
[----:B------:R-:W-:Y:S02]  /*29f0*/  IMAD R0, R230, UR14, RZ ;  /* 0x0000000ee6007c24 */ /* 0x000fe4000f8e02ff */
[----:B------:R-:W-:-:S03]  /*2a00*/  ISETP.NE.AND.EX P1, PT, RZ, UR7, PT, P1 ;  /* 0x00000007ff007c0c */ /* 0x000fc6000bf25310 */
[----:B------:R-:W-:Y:S02]  /*2a10*/  SHF.R.S32.HI R18, RZ, 0x1f, R0 ;  /* 0x0000001fff127819 */ /* 0x000fe40000011400 */
[----:B------:R-:W2:Y:S02]  /*2a20*/  LDC.64 R232, c[0x0][0x390] ;  /* 0x0000e400ffe87b82 */ /* 0x000ea40000000a00 */
[----:B------:R-:W-:-:S04]  /*2a30*/  LEA.HI R0, R18, R0, RZ, 0x3 ;  /* 0x0000000012007211 */ /* 0x000fc800078f18ff */
[----:B------:R-:W-:Y:S02]  /*2a40*/  LEA.HI.SX32 R221, R0, R252, 0x1d ;  /* 0x000000fc00dd7211 */ /* 0x000fe400078feaff */
[----:B------:R-:W3:Y:S03]  /*2a50*/  @P1 LDC.64 R2, c[0x0][0x3a0] ;  /* 0x0000e800ff021b82 */ /* 0x000ee60000000a00 */
[----:B-1----:R-:W-:-:S05]  /*2a60*/  @P0 IMAD.WIDE.U32 R16, R221, 0x10, R16 ;  /* 0x00000010dd100825 */ /* 0x002fca00078e0010 */
[----:B-----5:R-:W5:Y:S01]  /*2a70*/  @P0 LDG.E.128 R84, desc[UR8][R16.64] ;  /* 0x0000000810540981 */ /* 0x020f62000c1e1d00 */
[----:B---3--:R-:W-:-:S05]  /*2a80*/  @P1 IMAD.WIDE.U32 R2, R221, 0x20, R2 ;  /* 0x00000020dd021825 */ /* 0x008fca00078e0002 */
[----:B------:R-:W5:Y:S04]  /*2a90*/  @P1 LDG.E.128 R80, desc[UR8][R2.64] ;  /* 0x0000000802501981 */ /* 0x000f68000c1e1d00 */
[----:B------:R2:W5:Y:S02]  /*2aa0*/  @P1 LDG.E.128 R76, desc[UR8][R2.64+0x10] ;  /* 0x00001008024c1981 */ /* 0x000564000c1e1d00 */
[----:B--2---:R-:W-:-:S05]  /*2ab0*/  IMAD.WIDE.U32 R2, R221, 0x10, R232 ;  /* 0x00000010dd027825 */ /* 0x004fca00078e00e8 */
[----:B------:R1:W5:Y:S01]  /*2ac0*/  LDG.E.128 R16, desc[UR8][R2.64] ;  /* 0x0000000802107981 */ /* 0x000362000c1e1d00 */
[----:B------:R-:W-:Y:S01]  /*2ad0*/  IMAD.MOV.U32 R222, RZ, RZ, 0x2f800000 ;  /* 0x2f800000ffde7424 */ /* 0x000fe200078e00ff */
[----:B-1----:R-:W1:Y:S02]  /*2ae0*/  LDC.64 R2, c[0x0][0x398] ;  /* 0x0000e600ff027b82 */ /* 0x002e640000000a00 */
[----:B-1----:R-:W-:-:S04]  /*2af0*/  ISETP.NE.U32.AND P0, PT, R2, RZ, PT ;  /* 0x000000ff0200720c */ /* 0x002fc80003f05070 */
        /* <DEDUP_REMOVED lines=18> */
.L_x_18666:
        /* <DEDUP_REMOVED lines=12> */
.L_x_18668:
[----:B0-----:R-:W-:Y:S05]  /*2ce0*/  BSYNC.RECONVERGENT B1 ;  /* 0x0000000000017941 */ /* 0x001fea0003800200 */
.L_x_18667:
        /* <DEDUP_REMOVED lines=62> */
.L_x_18665:
[----:B0-----:R-:W-:Y:S05]  /*30d0*/  BSYNC.RECONVERGENT B0 ;  /* 0x0000000000007941 */ /* 0x001fea0003800200 */
.L_x_18664:
[----:B------:R-:W-:Y:S01]  /*30e0*/  I2FP.F32.U32 R20, R20 ;  /* 0x0000001400147245 */ /* 0x000fe20000201000 */
[----:B------:R-:W-:Y:S01]  /*30f0*/  IMAD.U32 R223, RZ, RZ, UR12 ;  /* 0x0000000cffdf7e24 */ /* 0x000fe2000f8e00ff */
[----:B------:R-:W-:Y:S01]  /*3100*/  ISETP.NE.AND P0, PT, R22, 0x1, PT ;  /* 0x000000011600780c */ /* 0x000fe20003f05270 */
[----:B------:R-:W-:Y:S01]  /*3110*/  BSSY.RECONVERGENT B0, `(.L_x_18669) ;  /* 0x000005d000007945 */ /* 0x000fe20003800200 */
[----:B------:R-:W-:Y:S01]  /*3120*/  LOP3.LUT R12, R12, 0xfffffff7, RZ, 0xc0, !PT ;  /* 0xfffffff70c0c7812 */ /* 0x000fe200078ec0ff */
[----:B------:R-:W-:Y:S01]  /*3130*/  FFMA.FTZ R20, R20, R222, 1.1641532182693481445e-10 ;  /* 0x2f00000014147423 */ /* 0x000fe200000100de */
[----:B------:R-:W-:Y:S02]  /*3140*/  HFMA2 R24, -RZ, RZ, 0, 1.1920928955078125e-07 ;  /* 0x00000002ff187431 */ /* 0x000fe400000001ff */
[----:B------:R-:W-:Y:S02]  /*3150*/  IMAD.MOV.U32 R21, RZ, RZ, R212 ;  /* 0x000000ffff157224 */ /* 0x000fe400078e00d4 */
        /* <DEDUP_REMOVED lines=13> */
.L_x_18671:
        /* <DEDUP_REMOVED lines=12> */
.L_x_18673:
[----:B------:R-:W-:Y:S05]  /*32f0*/  BSYNC.RECONVERGENT B1 ;  /* 0x0000000000017941 */ /* 0x000fea0003800200 */
.L_x_18672:
        /* <DEDUP_REMOVED lines=62> */
.L_x_18670:
[----:B------:R-:W-:Y:S05]  /*36e0*/  BSYNC.RECONVERGENT B0 ;  /* 0x0000000000007941 */ /* 0x000fea0003800200 */
.L_x_18669:
[----:B------:R-:W-:Y:S01]  /*36f0*/  I2FP.F32.U32 R21, R21 ;  /* 0x0000001500157245 */ /* 0x000fe20000201000 */
[----:B------:R-:W-:Y:S01]  /*3700*/  BSSY.RECONVERGENT B0, `(.L_x_18674) ;  /* 0x000005d000007945 */ /* 0x000fe20003800200 */
[----:B------:R-:W-:Y:S01]  /*3710*/  ISETP.NE.AND P0, PT, R24, 0x1, PT ;  /* 0x000000011800780c */ /* 0x000fe20003f05270 */
[----:B------:R-:W-:Y:S01]  /*3720*/  IMAD.U32 R16, R16, 0x10000, RZ ;  /* 0x0001000010107824 */ /* 0x000fe200078e00ff */
[----:B------:R-:W-:Y:S01]  /*3730*/  LOP3.LUT R12, R12, 0xfffffffd, RZ, 0xc0, !PT ;  /* 0xfffffffd0c0c7812 */ /* 0x000fe200078ec0ff */
[----:B------:R-:W-:Y:S01]  /*3740*/  FFMA.FTZ R21, R21, R222, 1.1641532182693481445e-10 ;  /* 0x2f00000015157423 */ /* 0x000fe200000100de */
[----:B------:R-:W-:-:S04]  /*3750*/  IMAD.MOV.U32 R23, RZ, RZ, 0x2 ;  /* 0x00000002ff177424 */ /* 0x000fc800078e00ff */
        /* <DEDUP_REMOVED lines=12> */
.L_x_18676:
        /* <DEDUP_REMOVED lines=12> */
.L_x_18678:
[----:B------:R-:W-:Y:S05]  /*38e0*/  BSYNC.RECONVERGENT B1 ;  /* 0x0000000000017941 */ /* 0x000fea0003800200 */
.L_x_18677:
        /* <DEDUP_REMOVED lines=62> */
.L_x_18675:
[----:B------:R-:W-:Y:S05]  /*3cd0*/  BSYNC.RECONVERGENT B0 ;  /* 0x0000000000007941 */ /* 0x000fea0003800200 */
.L_x_18674:
        /* <DEDUP_REMOVED lines=18> */
.L_x_18681:
        /* <DEDUP_REMOVED lines=12> */
.L_x_18683:
[----:B------:R-:W-:Y:S05]  /*3ec0*/  BSYNC.RECONVERGENT B1 ;  /* 0x0000000000017941 */ /* 0x000fea0003800200 */
.L_x_18682:
        /* <DEDUP_REMOVED lines=62> */
.L_x_18680:
[----:B------:R-:W-:Y:S05]  /*42b0*/  BSYNC.RECONVERGENT B0 ;  /* 0x0000000000007941 */ /* 0x000fea0003800200 */
.L_x_18679:
        /* <DEDUP_REMOVED lines=17> */
.L_x_18686:
        /* <DEDUP_REMOVED lines=12> */
.L_x_18688:
[----:B------:R-:W-:Y:S05]  /*4490*/  BSYNC.RECONVERGENT B1 ;  /* 0x0000000000017941 */ /* 0x000fea0003800200 */
.L_x_18687:
        /* <DEDUP_REMOVED lines=62> */
.L_x_18685:
[----:B------:R-:W-:Y:S05]  /*4880*/  BSYNC.RECONVERGENT B0 ;  /* 0x0000000000007941 */ /* 0x000fea0003800200 */
.L_x_18684:
        /* <DEDUP_REMOVED lines=20> */
.L_x_18691:
        /* <DEDUP_REMOVED lines=12> */
.L_x_18693:
[----:B------:R-:W-:Y:S05]  /*4a90*/  BSYNC.RECONVERGENT B1 ;  /* 0x0000000000017941 */ /* 0x000fea0003800200 */
.L_x_18692:
        /* <DEDUP_REMOVED lines=62> */
.L_x_18690:
[----:B------:R-:W-:Y:S05]  /*4e80*/  BSYNC.RECONVERGENT B0 ;  /* 0x0000000000007941 */ /* 0x000fea0003800200 */
.L_x_18689:
[----:B------:R-:W-:Y:S01]  /*4e90*/  ISETP.NE.AND P4, PT, R24, 0x1, PT ;  /* 0x000000011800780c */ /* 0x000fe20003f85270 */
[----:B------:R-:W-:Y:S01]  /*4ea0*/  BSSY.RECONVERGENT B0, `(.L_x_18694) ;  /* 0x000005b000007945 */ /* 0x000fe20003800200 */
[----:B------:R-:W-:Y:S01]  /*4eb0*/  I2FP.F32.U32 R23, R23 ;  /* 0x0000001700177245 */ /* 0x000fe20000201000 */
[----:B------:R-:W-:Y:S02]  /*4ec0*/  IMAD.U32 R18, R18, 0x10000, RZ ;  /* 0x0001000012127824 */ /* 0x000fe400078e00ff */
[----:B------:R-:W-:Y:S02]  /*4ed0*/  IMAD.MOV.U32 R25, RZ, RZ, 0x2 ;  /* 0x00000002ff197424 */ /* 0x000fe400078e00ff */
        /* <DEDUP_REMOVED lines=12> */
.L_x_18696:
        /* <DEDUP_REMOVED lines=12> */
.L_x_18698:
[----:B------:R-:W-:Y:S05]  /*5060*/  BSYNC.RECONVERGENT B1 ;  /* 0x0000000000017941 */ /* 0x000fea0003800200 */
.L_x_18697:
        /* <DEDUP_REMOVED lines=62> */
.L_x_18695:
[----:B------:R-:W-:Y:S05]  /*5450*/  BSYNC.RECONVERGENT B0 ;  /* 0x0000000000007941 */ /* 0x000fea0003800200 */
.L_x_18694:
        /* <DEDUP_REMOVED lines=18> */
.L_x_18701:
        /* <DEDUP_REMOVED lines=12> */
.L_x_18703:
[----:B------:R-:W-:Y:S05]  /*5640*/  BSYNC.RECONVERGENT B1 ;  /* 0x0000000000017941 */ /* 0x000fea0003800200 */
.L_x_18702:
        /* <DEDUP_REMOVED lines=62> */
.L_x_18700:
[----:B------:R-:W-:Y:S05]  /*5a30*/  BSYNC.RECONVERGENT B0 ;  /* 0x0000000000007941 */ /* 0x000fea0003800200 */
.L_x_18699:
[----:B------:R-:W-:Y:S01]  /*5a40*/  LOP3.LUT R12, R12, 0xffffffbf, RZ, 0xc0, !PT ;  /* 0xffffffbf0c0c7812 */ /* 0x000fe200078ec0ff */
[----:B------:R-:W-:Y:S01]  /*5a50*/  IMAD.U32 R224, RZ, RZ, UR13 ;  /* 0x0000000dffe07e24 */ /* 0x000fe2000f8e00ff */
[----:B------:R-:W-:Y:S01]  /*5a60*/  I2FP.F32.U32 R25, R27 ;  /* 0x0000001b00197245 */ /* 0x000fe20000201000 */
[----:B------:R-:W-:Y:S01]  /*5a70*/  IMAD.U32 R19, R19, 0x10000, RZ ;  /* 0x0001000013137824 */ /* 0x000fe200078e00ff */
[----:B------:R-:W-:Y:S01]  /*5a80*/  @P0 LOP3.LUT R12, R12, 0x40, RZ, 0xfc, !PT ;  /* 0x000000400c0c0812 */ /* 0x000fe200078efcff */
[-C--:B------:R-:W-:Y:S01]  /*5a90*/  FMUL.FTZ R20, R20, R224.reuse ;  /* 0x000000e014147220 */ /* 0x080fe20000410000 */
[----:B------:R-:W-:Y:S01]  /*5aa0*/  FMUL.FTZ R22, R22, R224 ;  /* 0x000000e016167220 */ /* 0x000fe20000410000 */
[----:B------:R-:W-:Y:S01]  /*5ab0*/  FFMA.FTZ R25, R25, R222, 1.1641532182693481445e-10 ;  /* 0x2f00000019197423 */ /* 0x000fe200000100de */
[C---:B------:R-:W-:Y:S01]  /*5ac0*/  LOP3.LUT P0, RZ, R12.reuse, 0x4, RZ, 0xc0, !PT ;  /* 0x000000040cff7812 */ /* 0x040fe2000780c0ff */
[-C--:B------:R-:W-:Y:S01]  /*5ad0*/  FMUL.FTZ R23, R23, R224.reuse ;  /* 0x000000e017177220 */ /* 0x080fe20000410000 */
[----:B------:R-:W-:Y:S01]  /*5ae0*/  LOP3.LUT R12, R12, 0xffffffdf, RZ, 0xc0, !PT ;  /* 0xffffffdf0c0c7812 */ /* 0x000fe200078ec0ff */
[-C--:B------:R-:W-:Y:S01]  /*5af0*/  FMUL.FTZ R18, R18, R224.reuse ;  /* 0x000000e012127220 */ /* 0x080fe20000410000 */
[----:B------:R-:W-:Y:S01]  /*5b00*/  FSETP.GTU.FTZ.AND P5, PT, R25, R223, PT ;  /* 0x000000df1900720b */ /* 0x000fe20003fbc000 */
[-C--:B------:R-:W-:Y:S01]  /*5b10*/  FMUL.FTZ R25, R17, R224.reuse ;  /* 0x000000e011197220 */ /* 0x080fe20000410000 */
[----:B------:R-:W-:Y:S01]  /*5b20*/  @P1 LOP3.LUT R12, R12, 0x20, RZ, 0xfc, !PT ;  /* 0x000000200c0c1812 */ /* 0x000fe200078efcff */
[-C--:B------:R-:W-:Y:S01]  /*5b30*/  FMUL.FTZ R17, R21, R224.reuse ;  /* 0x000000e015117220 */ /* 0x080fe20000410000 */
[-C--:B------:R-:W-:Y:S01]  /*5b40*/  FMUL.FTZ R16, R16, R224.reuse ;  /* 0x000000e010107220 */ /* 0x080fe20000410000 */
[----:B------:R-:W-:Y:S01]  /*5b50*/  FMUL.FTZ R19, R19, R224 ;  /* 0x000000e013137220 */ /* 0x000fe20000410000 */
[----:B------:R-:W-:-:S02]  /*5b60*/  LOP3.LUT P1, RZ, R12, 0x8, RZ, 0xc0, !PT ;  /* 0x000000080cff7812 */ /* 0x000fc4000782c0ff */
[----:B------:R-:W-:Y:S02]  /*5b70*/  FSEL R72, R22, RZ, P0 ;  /* 0x000000ff16487208 */ /* 0x000fe40000000000 */
[----:B------:R-:W-:Y:S02]  /*5b80*/  FSEL R68, R20, RZ, P1 ;  /* 0x000000ff14447208 */ /* 0x000fe40000800000 */
[C---:B------:R-:W-:Y:S02]  /*5b90*/  LOP3.LUT P1, RZ, R12.reuse, 0x20, RZ, 0xc0, !PT ;  /* 0x000000200cff7812 */ /* 0x040fe4000782c0ff */
[C---:B------:R-:W-:Y:S02]  /*5ba0*/  LOP3.LUT P6, RZ, R12.reuse, 0x2, RZ, 0xc0, !PT ;  /* 0x000000020cff7812 */ /* 0x040fe400078cc0ff */
[----:B------:R-:W-:Y:S02]  /*5bb0*/  LOP3.LUT P0, RZ, R12, 0x40, RZ, 0xc0, !PT ;  /* 0x000000400cff7812 */ /* 0x000fe4000780c0ff */
[----:B------:R-:W-:-:S02]  /*5bc0*/  FSEL R74, R23, RZ, P4 ;  /* 0x000000ff174a7208 */ /* 0x000fc40002000000 */
        /* <DEDUP_REMOVED lines=13> */
[----:B------:R-:W-:Y:S01]  /*5ca0*/  @P1 FADD.FTZ R75, R79, R75 ;  /* 0x0000004b4f4b1221 */ /* 0x000fe20000010000 */
[----:B------:R-:W-:Y:S07]  /*5cb0*/  BRA `(.L_x_18704) ;  /* 0x0000006000887947 */ /* 0x000fee0003800000 */
.L_x_18663:
        /* <DEDUP_REMOVED lines=16> */
.L_x_18707:
        /* <DEDUP_REMOVED lines=12> */
.L_x_18709:
[----:B0-----:R-:W-:Y:S05]  /*5e80*/  BSYNC.RECONVERGENT B1 ;  /* 0x0000000000017941 */ /* 0x001fea0003800200 */
.L_x_18708:
        /* <DEDUP_REMOVED lines=62> */
.L_x_18706:
[----:B0-----:R-:W-:Y:S05]  /*6270*/  BSYNC.RECONVERGENT B0 ;  /* 0x0000000000007941 */ /* 0x001fea0003800200 */
.L_x_18705:
[----:B------:R-:W-:Y:S01]  /*6280*/  I2FP.F32.U32 R4, R4 ;  /* 0x0000000400047245 */ /* 0x000fe20000201000 */
[----:B------:R-:W-:Y:S01]  /*6290*/  IMAD.U32 R223, RZ, RZ, UR12 ;  /* 0x0000000cffdf7e24 */ /* 0x000fe2000f8e00ff */
[----:B------:R-:W-:Y:S01]  /*62a0*/  ISETP.NE.AND P0, PT, R6, 0x1, PT ;  /* 0x000000010600780c */ /* 0x000fe20003f05270 */
[----:B------:R-:W-:Y:S01]  /*62b0*/  IMAD.U32 R224, RZ, RZ, UR13 ;  /* 0x0000000dffe07e24 */ /* 0x000fe2000f8e00ff */
[----:B-----5:R-:W-:Y:S01]  /*62c0*/  SHF.L.U32 R5, R16, 0x10, RZ ;  /* 0x0000001010057819 */ /* 0x020fe200000006ff */
[----:B------:R-:W-:Y:S01]  /*62d0*/  FFMA.FTZ R4, R4, R222, 1.1641532182693481445e-10 ;  /* 0x2f00000004047423 */ /* 0x000fe200000100de */
[----:B------:R-:W-:Y:S01]  /*62e0*/  LOP3.LUT R12, R12, 0xfffffff7, RZ, 0xc0, !PT ;  /* 0xfffffff70c0c7812 */ /* 0x000fe200078ec0ff */
[----:B------:R-:W-:Y:S01]  /*62f0*/  BSSY.RECONVERGENT B0, `(.L_x_18710) ;  /* 0x000005b000007945 */ /* 0x000fe20003800200 */
[----:B------:R-:W-:Y:S02]  /*6300*/  IMAD.MOV.U32 R7, RZ, RZ, 0x2 ;  /* 0x00000002ff077424 */ /* 0x000fe400078e00ff */
[----:B------:R-:W-:Y:S01]  /*6310*/  FMUL.FTZ R5, R224, R5 ;  /* 0x00000005e0057220 */ /* 0x000fe20000410000 */
[----:B------:R-:W-:Y:S01]  /*6320*/  FSETP.LE.FTZ.AND P3, PT, R4, R223, PT ;  /* 0x000000df0400720b */ /* 0x000fe20003f73000 */
[----:B------:R-:W-:Y:S01]  /*6330*/  IMAD.MOV.U32 R9, RZ, RZ, R212 ;  /* 0x000000ffff097224 */ /* 0x000fe200078e00d4 */
[----:B------:R-:W-:-:S11]  /*6340*/  PRMT R4, R16, 0x7632, R4 ;  /* 0x0000763210047816 */ /* 0x000fd60000000004 */
        /* <DEDUP_REMOVED lines=10> */
.L_x_18712:
        /* <DEDUP_REMOVED lines=12> */
.L_x_18714:
[----:B------:R-:W-:Y:S05]  /*64b0*/  BSYNC.RECONVERGENT B1 ;  /* 0x0000000000017941 */ /* 0x000fea0003800200 */
.L_x_18713:
        /* <DEDUP_REMOVED lines=62> */
.L_x_18711:
[----:B------:R-:W-:Y:S05]  /*68a0*/  BSYNC.RECONVERGENT B0 ;  /* 0x0000000000007941 */ /* 0x000fea0003800200 */
.L_x_18710:
        /* <DEDUP_REMOVED lines=12> */
[----:B------:R-:W-:Y:S02]  /*6970*/  HFMA2 R6, -RZ, RZ, 0, 1.1920928955078125e-07 ;  /* 0x00000002ff067431 */ /* 0x000fe400000001ff */
[----:B------:R-:W-:Y:S01]  /*6980*/  @P1 FADD.FTZ R68, R80, R68 ;  /* 0x0000004450441221 */ /* 0x000fe20000010000 */
[----:B------:R-:W-:Y:S01]  /*6990*/  PRMT R11, R5, 0x7610, R11 ;  /* 0x00007610050b7816 */ /* 0x000fe2000000000b */
        /* <DEDUP_REMOVED lines=9> */
.L_x_18717:
        /* <DEDUP_REMOVED lines=12> */
.L_x_18719:
[----:B------:R-:W-:Y:S05]  /*6af0*/  BSYNC.RECONVERGENT B1 ;  /* 0x0000000000017941 */ /* 0x000fea0003800200 */
.L_x_18718:
        /* <DEDUP_REMOVED lines=62> */
.L_x_18716:
[----:B------:R-:W-:Y:S05]  /*6ee0*/  BSYNC.RECONVERGENT B0 ;  /* 0x0000000000007941 */ /* 0x000fea0003800200 */
.L_x_18715:
        /* <DEDUP_REMOVED lines=20> */
.L_x_18722:
        /* <DEDUP_REMOVED lines=12> */
.L_x_18724:
[----:B------:R-:W-:Y:S05]  /*70f0*/  BSYNC.RECONVERGENT B1 ;  /* 0x0000000000017941 */ /* 0x000fea0003800200 */
.L_x_18723:
        /* <DEDUP_REMOVED lines=62> */
.L_x_18721:
[----:B------:R-:W-:Y:S05]  /*74e0*/  BSYNC.RECONVERGENT B0 ;  /* 0x0000000000007941 */ /* 0x000fea0003800200 */
.L_x_18720:
[----:B------:R-:W-:Y:S01]  /*74f0*/  I2FP.F32.U32 R6, R9 ;  /* 0x0000000900067245 */ /* 0x000fe20000201000 */
[----:B------:R-:W-:Y:S01]  /*7500*/  BSSY.RECONVERGENT B0, `(.L_x_18725) ;  /* 0x0000063000007945 */ /* 0x000fe20003800200 */
[----:B------:R-:W-:Y:S01]  /*7510*/  ISETP.NE.AND P2, PT, R5, 0x1, PT ;  /* 0x000000010500780c */ /* 0x000fe20003f45270 */
[----:B------:R-:W-:Y:S01]  /*7520*/  IMAD.MOV.U32 R7, RZ, RZ, R212 ;  /* 0x000000ffff077224 */ /* 0x000fe200078e00d4 */
        /* <DEDUP_REMOVED lines=21> */
.L_x_18727:
        /* <DEDUP_REMOVED lines=12> */
.L_x_18729:
[----:B------:R-:W-:Y:S05]  /*7740*/  BSYNC.RECONVERGENT B1 ;  /* 0x0000000000017941 */ /* 0x000fea0003800200 */
.L_x_18728:
        /* <DEDUP_REMOVED lines=62> */
.L_x_18726:
[----:B------:R-:W-:Y:S05]  /*7b30*/  BSYNC.RECONVERGENT B0 ;  /* 0x0000000000007941 */ /* 0x000fea0003800200 */
.L_x_18725:
[----:B------:R-:W-:Y:S01]  /*7b40*/  ISETP.NE.AND P2, PT, R6, 0x1, PT ;  /* 0x000000010600780c */ /* 0x000fe20003f45270 */
[----:B------:R-:W-:Y:S01]  /*7b50*/  IMAD.U32 R5, R17, 0x10000, RZ ;  /* 0x0001000011057824 */ /* 0x000fe200078e00ff */
[----:B------:R-:W-:Y:S01]  /*7b60*/  I2FP.F32.U32 R4, R7 ;  /* 0x0000000700047245 */ /* 0x000fe20000201000 */
[----:B------:R-:W-:Y:S01]  /*7b70*/  BSSY.RECONVERGENT B0, `(.L_x_18730) ;  /* 0x000005b000007945 */ /* 0x000fe20003800200 */
[----:B------:R-:W-:Y:S02]  /*7b80*/  IMAD.MOV.U32 R7, RZ, RZ, 0x2 ;  /* 0x00000002ff077424 */ /* 0x000fe400078e00ff */
[----:B------:R-:W-:Y:S01]  /*7b90*/  FMUL.FTZ R5, R224, R5 ;  /* 0x00000005e0057220 */ /* 0x000fe20000410000 */
[----:B------:R-:W-:Y:S02]  /*7ba0*/  IMAD.MOV.U32 R9, RZ, RZ, R212 ;  /* 0x000000ffff097224 */ /* 0x000fe400078e00d4 */
[----:B------:R-:W-:-:S05]  /*7bb0*/  FFMA.FTZ R4, R4, R222, 1.1641532182693481445e-10 ;  /* 0x2f00000004047423 */ /* 0x000fca00000100de */
[----:B------:R-:W-:Y:S02]  /*7bc0*/  FSETP.LE.FTZ.AND P0, PT, R4, R223, PT ;  /* 0x000000df0400720b */ /* 0x000fe40003f13000 */
[----:B------:R-:W-:Y:S01]  /*7bd0*/  PRMT R4, R17, 0x7632, R4 ;  /* 0x0000763211047816 */ /* 0x000fe20000000004 */
[----:B------:R-:W-:Y:S10]  /*7be0*/  @!P2 BRA `(.L_x_18731) ;  /* 0x00000004004ca947 */ /* 0x000ff40003800000 */
        /* <DEDUP_REMOVED lines=8> */
.L_x_18732:
        /* <DEDUP_REMOVED lines=12> */
.L_x_18734:
[----:B------:R-:W-:Y:S05]  /*7d30*/  BSYNC.RECONVERGENT B1 ;  /* 0x0000000000017941 */ /* 0x000fea0003800200 */
.L_x_18733:
        /* <DEDUP_REMOVED lines=62> */
.L_x_18731:
[----:B------:R-:W-:Y:S05]  /*8120*/  BSYNC.RECONVERGENT B0 ;  /* 0x0000000000007941 */ /* 0x000fea0003800200 */
.L_x_18730:
[----:B------:R-:W-:Y:S01]  /*8130*/  I2FP.F32.U32 R6, R9 ;  /* 0x0000000900067245 */ /* 0x000fe20000201000 */
[----:B------:R-:W-:Y:S01]  /*8140*/  BSSY.RECONVERGENT B0, `(.L_x_18735) ;  /* 0x0000062000007945 */ /* 0x000fe20003800200 */
[----:B------:R-:W-:Y:S02]  /*8150*/  ISETP.NE.AND P3, PT, R7, 0x1, PT ;  /* 0x000000010700780c */ /* 0x000fe40003f65270 */
        /* <DEDUP_REMOVED lines=11> */
[----:B------:R-:W-:Y:S01]  /*8210*/  IMAD.MOV.U32 R5, RZ, RZ, R212 ;  /* 0x000000ffff057224 */ /* 0x000fe200078e00d4 */
        /* <DEDUP_REMOVED lines=9> */
.L_x_18737:
        /* <DEDUP_REMOVED lines=12> */
.L_x_18739:
[----:B------:R-:W-:Y:S05]  /*8370*/  BSYNC.RECONVERGENT B1 ;  /* 0x0000000000017941 */ /* 0x000fea0003800200 */
.L_x_18738:
        /* <DEDUP_REMOVED lines=62> */
.L_x_18736:
[----:B------:R-:W-:Y:S05]  /*8760*/  BSYNC.RECONVERGENT B0 ;  /* 0x0000000000007941 */ /* 0x000fea0003800200 */
.L_x_18735:
[----:B------:R-:W-:Y:S01]  /*8770*/  ISETP.NE.AND P3, PT, R6, 0x1, PT ;  /* 0x000000010600780c */ /* 0x000fe20003f65270 */
[----:B------:R-:W-:Y:S01]  /*8780*/  IMAD.U32 R4, R4, 0x10000, RZ ;  /* 0x0001000004047824 */ /* 0x000fe200078e00ff */
[----:B------:R-:W-:Y:S01]  /*8790*/  I2FP.F32.U32 R5, R5 ;  /* 0x0000000500057245 */ /* 0x000fe20000201000 */
[----:B------:R-:W-:Y:S01]  /*87a0*/  BSSY.RECONVERGENT B0, `(.L_x_18740) ;  /* 0x000005a000007945 */ /* 0x000fe20003800200 */
[----:B------:R-:W-:Y:S02]  /*87b0*/  IMAD.MOV.U32 R16, RZ, RZ, 0x2 ;  /* 0x00000002ff107424 */ /* 0x000fe400078e00ff */
[----:B------:R-:W-:Y:S01]  /*87c0*/  FMUL.FTZ R4, R4, R224 ;  /* 0x000000e004047220 */ /* 0x000fe20000410000 */
        /* <DEDUP_REMOVED lines=12> */
.L_x_18742:
        /* <DEDUP_REMOVED lines=12> */
.L_x_18744:
[----:B------:R-:W-:Y:S05]  /*8950*/  BSYNC.RECONVERGENT B1 ;  /* 0x0000000000017941 */ /* 0x000fea0003800200 */
.L_x_18743:
        /* <DEDUP_REMOVED lines=62> */
.L_x_18741:
[----:B------:R-:W-:Y:S05]  /*8d40*/  BSYNC.RECONVERGENT B0 ;  /* 0x0000000000007941 */ /* 0x000fea0003800200 */
.L_x_18740:
        /* <DEDUP_REMOVED lines=25> */
.L_x_18747:
        /* <DEDUP_REMOVED lines=12> */
.L_x_18749:
[----:B------:R-:W-:Y:S05]  /*8fa0*/  BSYNC.RECONVERGENT B1 ;  /* 0x0000000000017941 */ /* 0x000fea0003800200 */
.L_x_18748:
        /* <DEDUP_REMOVED lines=62> */
.L_x_18746:
[----:B------:R-:W-:Y:S05]  /*9390*/  BSYNC.RECONVERGENT B0 ;  /* 0x0000000000007941 */ /* 0x000fea0003800200 */
.L_x_18745:
        /* <DEDUP_REMOVED lines=9> */
[----:B------:R-:W-:Y:S01]  /*9430*/  PRMT R4, R18, 0x7632, R4 ;  /* 0x0000763212047816 */ /* 0x000fe20000000004 */
[----:B------:R-:W-:-:S10]  /*9440*/  IMAD.MOV.U32 R18, RZ, RZ, 0x2 ;  /* 0x00000002ff127424 */ /* 0x000fd400078e00ff */
        /* <DEDUP_REMOVED lines=10> */
.L_x_18752:
        /* <DEDUP_REMOVED lines=12> */
.L_x_18754:
[----:B------:R-:W-:Y:S05]  /*95b0*/  BSYNC.RECONVERGENT B1 ;  /* 0x0000000000017941 */ /* 0x000fea0003800200 */
.L_x_18753:
        /* <DEDUP_REMOVED lines=62> */
.L_x_18751:
[----:B------:R-:W-:Y:S05]  /*99a0*/  BSYNC.RECONVERGENT B0 ;  /* 0x0000000000007941 */ /* 0x000fea0003800200 */
.L_x_18750:
[----:B------:R-:W-:Y:S01]  /*99b0*/  I2FP.F32.U32 R6, R17 ;  /* 0x0000001100067245 */ /* 0x000fe20000201000 */
[----:B------:R-:W-:Y:S01]  /*99c0*/  BSSY.RECONVERGENT B0, `(.L_x_18755) ;  /* 0x0000061000007945 */ /* 0x000fe20003800200 */
[----:B------:R-:W-:Y:S01]  /*99d0*/  FSEL R5, R5, RZ, P5 ;  /* 0x000000ff05057208 */ /* 0x000fe20002800000 */
[----:B------:R-:W-:Y:S02]  /*99e0*/  HFMA2 R16, -RZ, RZ, 0, 1.1920928955078125e-07 ;  /* 0x00000002ff107431 */ /* 0x000fe400000001ff */
        /* <DEDUP_REMOVED lines=19> */
.L_x_18757:
        /* <DEDUP_REMOVED lines=12> */
.L_x_18759:
[----:B------:R-:W-:Y:S05]  /*9be0*/  BSYNC.RECONVERGENT B1 ;  /* 0x0000000000017941 */ /* 0x000fea0003800200 */
.L_x_18758:
        /* <DEDUP_REMOVED lines=62> */
.L_x_18756:
[----:B------:R-:W-:Y:S05]  /*9fd0*/  BSYNC.RECONVERGENT B0 ;  /* 0x0000000000007941 */ /* 0x000fea0003800200 */
.L_x_18755:
[----:B------:R-:W-:Y:S01]  /*9fe0*/  ISETP.NE.AND P4, PT, R16, 0x1, PT ;  /* 0x000000011000780c */ /* 0x000fe20003f85270 */
[----:B------:R-:W-:Y:S01]  /*9ff0*/  IMAD.U32 R4, R4, 0x10000, RZ ;  /* 0x0001000004047824 */ /* 0x000fe200078e00ff */
[----:B------:R-:W-:Y:S01]  /*a000*/  I2FP.F32.U32 R5, R6 ;  /* 0x0000000600057245 */ /* 0x000fe20000201000 */
[----:B------:R-:W-:Y:S01]  /*a010*/  BSSY.RECONVERGENT B0, `(.L_x_18760) ;  /* 0x000005a000007945 */ /* 0x000fe20003800200 */
[----:B------:R-:W-:Y:S02]  /*a020*/  IMAD.MOV.U32 R6, RZ, RZ, R212 ;  /* 0x000000ffff067224 */ /* 0x000fe400078e00d4 */
[----:B------:R-:W-:Y:S01]  /*a030*/  FMUL.FTZ R4, R4, R224 ;  /* 0x000000e004047220 */ /* 0x000fe20000410000 */
        /* <DEDUP_REMOVED lines=12> */
.L_x_18762:
        /* <DEDUP_REMOVED lines=12> */
.L_x_18764:
[----:B------:R-:W-:Y:S05]  /*a1c0*/  BSYNC.RECONVERGENT B1 ;  /* 0x0000000000017941 */ /* 0x000fea0003800200 */
.L_x_18763:
        /* <DEDUP_REMOVED lines=62> */
.L_x_18761:
[----:B------:R-:W-:Y:S05]  /*a5b0*/  BSYNC.RECONVERGENT B0 ;  /* 0x0000000000007941 */ /* 0x000fea0003800200 */
.L_x_18760:
        /* <DEDUP_REMOVED lines=24> */
.L_x_18767:
        /* <DEDUP_REMOVED lines=12> */
.L_x_18769:
[----:B------:R-:W-:Y:S05]  /*a800*/  BSYNC.RECONVERGENT B1 ;  /* 0x0000000000017941 */ /* 0x000fea0003800200 */
.L_x_18768:
        /* <DEDUP_REMOVED lines=62> */
.L_x_18766:
[----:B------:R-:W-:Y:S05]  /*abf0*/  BSYNC.RECONVERGENT B0 ;  /* 0x0000000000007941 */ /* 0x000fea0003800200 */
.L_x_18765:
        /* <DEDUP_REMOVED lines=19> */
.L_x_18772:
        /* <DEDUP_REMOVED lines=12> */
.L_x_18774:
[----:B------:R-:W-:Y:S05]  /*adf0*/  BSYNC.RECONVERGENT B1 ;  /* 0x0000000000017941 */ /* 0x000fea0003800200 */
.L_x_18773:
        /* <DEDUP_REMOVED lines=62> */
.L_x_18771:
[----:B------:R-:W-:Y:S05]  /*b1e0*/  BSYNC.RECONVERGENT B0 ;  /* 0x0000000000007941 */ /* 0x000fea0003800200 */
.L_x_18770:
        /* <DEDUP_REMOVED lines=23> */
.L_x_18777:
        /* <DEDUP_REMOVED lines=12> */
.L_x_18779:
[----:B------:R-:W-:Y:S05]  /*b420*/  BSYNC.RECONVERGENT B1 ;  /* 0x0000000000017941 */ /* 0x000fea0003800200 */
.L_x_18778:
        /* <DEDUP_REMOVED lines=62> */
.L_x_18776:
[----:B------:R-:W-:Y:S05]  /*b810*/  BSYNC.RECONVERGENT B0 ;  /* 0x0000000000007941 */ /* 0x000fea0003800200 */
.L_x_18775:
        /* <DEDUP_REMOVED lines=18> */
.L_x_18782:
        /* <DEDUP_REMOVED lines=15> */
.L_x_18784:
[----:B------:R-:W-:Y:S05]  /*ba30*/  BSYNC.RECONVERGENT B1 ;  /* 0x0000000000017941 */ /* 0x000fea0003800200 */
.L_x_18783:
        /* <DEDUP_REMOVED lines=62> */
.L_x_18781:
[----:B------:R-:W-:Y:S05]  /*be20*/  BSYNC.RECONVERGENT B0 ;  /* 0x0000000000007941 */ /* 0x000fea0003800200 */
.L_x_18780:
[----:B------:R-:W-:Y:S02]  /*be30*/  I2FP.F32.U32 R16, R19 ;  /* 0x0000001300107245 */ /* 0x000fe40000201000 */
[----:B------:R-:W-:-:S03]  /*be40*/  FSEL R4, R4, RZ, P5 ;  /* 0x000000ff04047208 */ /* 0x000fc60002800000 */
[----:B------:R-:W-:-:S05]  /*be50*/  FFMA.FTZ R16, R16, R222, 1.1641532182693481445e-10 ;  /* 0x2f00000010107423 */ /* 0x000fca00000100de */
[----:B------:R-:W-:Y:S02]  /*be60*/  FSETP.GTU.FTZ.AND P6, PT, R16, R223, PT ;  /* 0x000000df1000720b */ /* 0x000fe40003fdc000 */
[----:B------:R-:W-:-:S05]  /*be70*/  PRMT R16, R87, 0x7632, R16 ;  /* 0x0000763257107816 */ /* 0x000fca0000000010 */
[----:B------:R-:W-:-:S04]  /*be80*/  IMAD.U32 R16, R16, 0x10000, RZ ;  /* 0x0001000010107824 */ /* 0x000fc800078e00ff */
[----:B------:R-:W-:-:S05]  /*be90*/  FMUL.FTZ R16, R16, R224 ;  /* 0x000000e010107220 */ /* 0x000fca0000410000 */
[----:B------:R-:W-:-:S05]  /*bea0*/  FSEL R16, R16, RZ, !P6 ;  /* 0x000000ff10107208 */ /* 0x000fca0007000000 */
[----:B------:R-:W-:Y:S01]  /*beb0*/  FADD.FTZ R75, R16, R4 ;  /* 0x00000004104b7221 */ /* 0x000fe20000010000 */
[----:B------:R-:W-:-:S03]  /*bec0*/  SEL R4, RZ, 0x1, P6 ;  /* 0x00000001ff047807 */ /* 0x000fc60003000000 */
[----:B------:R-:W-:-:S07]  /*bed0*/  @P1 FADD.FTZ R75, R79, R75 ;  /* 0x0000004b4f4b1221 */ /* 0x000fce0000010000 */
.L_x_18704:
[----:B------:R-:W0:Y:S01]  /*bee0*/  LDC.64 R234, c[0x0][0x3a8] ;  /* 0x0000ea00ffea7b82 */ /* 0x000e220000000a00 */
[----:B------:R-:W-:Y:S02]  /*bef0*/  SEL R18, RZ, 0x1000000, !P5 ;  /* 0x01000000ff127807 */ /* 0x000fe40006800000 */
[C---:B------:R-:W-:Y:S02]  /*bf00*/  LOP3.LUT P5, RZ, R12.reuse, 0x4, RZ, 0xc0, !PT ;  /* 0x000000040cff7812 */ /* 0x040fe400078ac0ff */
[----:B------:R-:W-:Y:S02]  /*bf10*/  SEL R19, RZ, 0x10000, !P4 ;  /* 0x00010000ff137807 */ /* 0x000fe40006000000 */
[C---:B------:R-:W-:Y:S01]  /*bf20*/  LOP3.LUT P4, RZ, R12.reuse, 0x2, RZ, 0xc0, !PT ;  /* 0x000000020cff7812 */ /* 0x040fe2000788c0ff */
[----:B------:R-:W1:Y:S01]  /*bf30*/  LDC.64 R210, c[0x0][0x3b0] ;  /* 0x0000ec00ffd27b82 */ /* 0x000e620000000a00 */
[----:B------:R-:W-:Y:S01]  /*bf40*/  LOP3.LUT P6, RZ, R12, 0x8, RZ, 0xc0, !PT ;  /* 0x000000080cff7812 */ /* 0x000fe200078cc0ff */
[----:B0-----:R-:W-:-:S05]  /*bf50*/  IMAD.WIDE.U32 R16, R221, 0x20, R234 ;  /* 0x00000020dd107825 */ /* 0x001fca00078e00ea */
[----:B------:R-:W-:Y:S04]  /*bf60*/  STG.E.128 desc[UR8][R16.64], R68 ;  /* 0x0000004410007986 */ /* 0x000fe8000c101d08 */
[----:B------:R0:W-:Y:S02]  /*bf70*/  STG.E.128 desc[UR8][R16.64+0x10], R72 ;  /* 0x0000104810007986 */ /* 0x0001e4000c101d08 */
[----:B0-----:R-:W-:Y:S02]  /*bf80*/  SEL R16, RZ, 0x100, !P3 ;  /* 0x00000100ff107807 */ /* 0x001fe40005800000 */
[----:B------:R-:W-:Y:S02]  /*bf90*/  ISETP.NE.U32.AND P3, PT, R2, RZ, PT ;  /* 0x000000ff0200720c */ /* 0x000fe40003f65070 */
[----:B------:R-:W-:-:S02]  /*bfa0*/  SEL R17, RZ, 0x10000, !P0 ;  /* 0x00010000ff117807 */ /* 0x000fc40004000000 */
[----:B------:R-:W-:Y:S02]  /*bfb0*/  ISETP.NE.AND.EX P0, PT, R3, RZ, PT, P3 ;  /* 0x000000ff0300720c */ /* 0x000fe40003f05330 */
[----:B------:R-:W-:Y:S02]  /*bfc0*/  LOP3.LUT R16, R16, R18, R19, 0xfe, !PT ;  /* 0x0000001210107212 */ /* 0x000fe400078efe13 */
[----:B------:R-:W-:Y:S02]  /*bfd0*/  SEL R3, RZ, 0x1, !P5 ;  /* 0x00000001ff037807 */ /* 0x000fe40006800000 */
[----:B------:R-:W-:Y:S02]  /*bfe0*/  SEL R2, RZ, 0x1000000, !P2 ;  /* 0x01000000ff027807 */ /* 0x000fe40005000000 */
[----:B------:R-:W-:Y:S02]  /*bff0*/  SEL R18, RZ, 0x100, !P4 ;  /* 0x00000100ff127807 */ /* 0x000fe40006000000 */
[----:B------:R-:W-:-:S02]  /*c000*/  LOP3.LUT R3, R16, R3, RZ, 0xfc, !PT ;  /* 0x0000000310037212 */ /* 0x000fc400078efcff */
[----:B------:R-:W-:Y:S02]  /*c010*/  LOP3.LUT R2, R18, R2, R17, 0xfe, !PT ;  /* 0x0000000212027212 */ /* 0x000fe400078efe11 */
[----:B------:R-:W-:-:S04]  /*c020*/  SEL R16, RZ, 0x1, !P6 ;  /* 0x00000001ff107807 */ /* 0x000fc80007000000 */
[----:B------:R-:W-:Y:S01]  /*c030*/  LOP3.LUT R2, R2, R16, RZ, 0xfc, !PT ;  /* 0x0000001002027212 */ /* 0x000fe200078efcff */
[----:B-1----:R-:W-:-:S05]  /*c040*/  IMAD.WIDE.U32 R16, R221, 0x8, R210 ;  /* 0x00000008dd107825 */ /* 0x002fca00078e00d2 */
        /* <DEDUP_REMOVED lines=22> */
.L_x_18785:
        /* <DEDUP_REMOVED lines=27> */
.L_x_18789:
        /* <DEDUP_REMOVED lines=12> */
.L_x_18791:
[----:B------:R-:W-:Y:S05]  /*c420*/  BSYNC.RECONVERGENT B1 ;  /* 0x0000000000017941 */ /* 0x000fea0003800200 */
.L_x_18790:
        /* <DEDUP_REMOVED lines=58> */
[----:B------:R-:W-:Y:S02]  /*c7d0*/  HFMA2 R4, -RZ, RZ, 0, 0 ;  /* 0x00000000ff047431 */ /* 0x000fe400000001ff */
[----:B------:R-:W-:Y:S01]  /*c7e0*/  IMAD.MOV.U32 R3, RZ, RZ, R0 ;  /* 0x000000ffff037224 */ /* 0x000fe200078e0000 */
[----:B------:R-:W-:-:S07]  /*c7f0*/  LOP3.LUT R15, R6, UR4, R5, 0x96, !PT ;  /* 0x00000004060f7c12 */ /* 0x000fce000f8e9605 */
.L_x_18788:
[----:B------:R-:W-:Y:S05]  /*c800*/  BSYNC.RECONVERGENT B0 ;  /* 0x0000000000007941 */ /* 0x000fea0003800200 */
.L_x_18787:
[----:B------:R-:W-:Y:S01]  /*c810*/  I2FP.F32.U32 R0, R3 ;  /* 0x0000000300007245 */ /* 0x000fe20000201000 */
[----:B-----5:R-:W-:Y:S01]  /*c820*/  IMAD.U32 R3, R16, 0x10000, RZ ;  /* 0x0001000010037824 */ /* 0x020fe200078e00ff */
[----:B------:R-:W-:Y:S01]  /*c830*/  ISETP.NE.AND P2, PT, R4, 0x1, PT ;  /* 0x000000010400780c */ /* 0x000fe20003f45270 */
[----:B------:R-:W-:Y:S01]  /*c840*/  BSSY.RECONVERGENT B0, `(.L_x_18792) ;  /* 0x000005d000007945 */ /* 0x000fe20003800200 */
[----:B------:R-:W-:Y:S01]  /*c850*/  LOP3.LUT R12, R12, 0xffffffef, RZ, 0xc0, !PT ;  /* 0xffffffef0c0c7812 */ /* 0x000fe200078ec0ff */
[----:B------:R-:W-:Y:S01]  /*c860*/  FFMA.FTZ R0, R0, R222, 1.1641532182693481445e-10 ;  /* 0x2f00000000007423 */ /* 0x000fe200000100de */
[----:B------:R-:W-:Y:S01]  /*c870*/  FMUL.FTZ R3, R3, R224 ;  /* 0x000000e003037220 */ /* 0x000fe20000410000 */
[----:B------:R-:W-:Y:S02]  /*c880*/  IMAD.MOV.U32 R5, RZ, RZ, 0x2 ;  /* 0x00000002ff057424 */ /* 0x000fe400078e00ff */
        /* <DEDUP_REMOVED lines=13> */
.L_x_18794:
        /* <DEDUP_REMOVED lines=12> */
.L_x_18796:
[----:B------:R-:W-:Y:S05]  /*ca20*/  BSYNC.RECONVERGENT B1 ;  /* 0x0000000000017941 */ /* 0x000fea0003800200 */
.L_x_18795:
        /* <DEDUP_REMOVED lines=62> */
.L_x_18793:
[----:B------:R-:W-:Y:S05]  /*ce10*/  BSYNC.RECONVERGENT B0 ;  /* 0x0000000000007941 */ /* 0x000fea0003800200 */
.L_x_18792:
        /* <DEDUP_REMOVED lines=24> */
.L_x_18799:
        /* <DEDUP_REMOVED lines=12> */
.L_x_18801:
[----:B------:R-:W-:Y:S05]  /*d060*/  BSYNC.RECONVERGENT B1 ;  /* 0x0000000000017941 */ /* 0x000fea0003800200 */
.L_x_18800:
        /* <DEDUP_REMOVED lines=62> */
.L_x_18798:
[----:B------:R-:W-:Y:S05]  /*d450*/  BSYNC.RECONVERGENT B0 ;  /* 0x0000000000007941 */ /* 0x000fea0003800200 */
.L_x_18797:
        /* <DEDUP_REMOVED lines=20> */
.L_x_18804:
        /* <DEDUP_REMOVED lines=12> */
.L_x_18806:
[----:B------:R-:W-:Y:S05]  /*d660*/  BSYNC.RECONVERGENT B1 ;  /* 0x0000000000017941 */ /* 0x000fea0003800200 */
.L_x_18805:
        /* <DEDUP_REMOVED lines=62> */
.L_x_18803:
[----:B------:R-:W-:Y:S05]  /*da50*/  BSYNC.RECONVERGENT B0 ;  /* 0x0000000000007941 */ /* 0x000fea0003800200 */
.L_x_18802:
        /* <DEDUP_REMOVED lines=15> */
[----:B------:R-:W-:Y:S01]  /*db50*/  PRMT R10, R0, 0x7610, R10 ;  /* 0x00007610000a7816 */ /* 0x000fe2000000000a */
        /* <DEDUP_REMOVED lines=9> */
.L_x_18809:
        /* <DEDUP_REMOVED lines=12> */
.L_x_18811:
[----:B------:R-:W-:Y:S05]  /*dcb0*/  BSYNC.RECONVERGENT B1 ;  /* 0x0000000000017941 */ /* 0x000fea0003800200 */
.L_x_18810:
        /* <DEDUP_REMOVED lines=62> */
.L_x_18808:
[----:B------:R-:W-:Y:S05]  /*e0a0*/  BSYNC.RECONVERGENT B0 ;  /* 0x0000000000007941 */ /* 0x000fea0003800200 */
.L_x_18807:
        /* <DEDUP_REMOVED lines=21> */
.L_x_18814:
        /* <DEDUP_REMOVED lines=12> */
.L_x_18816:
[----:B------:R-:W-:Y:S05]  /*e2c0*/  BSYNC.RECONVERGENT B1 ;  /* 0x0000000000017941 */ /* 0x000fea0003800200 */
.L_x_18815:
        /* <DEDUP_REMOVED lines=62> */
.L_x_18813:
[----:B------:R-:W-:Y:S05]  /*e6b0*/  BSYNC.RECONVERGENT B0 ;  /* 0x0000000000007941 */ /* 0x000fea0003800200 */
.L_x_18812:
        /* <DEDUP_REMOVED lines=24> */
.L_x_18819:
        /* <DEDUP_REMOVED lines=12> */
.L_x_18821:
[----:B------:R-:W-:Y:S05]  /*e900*/  BSYNC.RECONVERGENT B1 ;  /* 0x0000000000017941 */ /* 0x000fea0003800200 */
.L_x_18820:
        /* <DEDUP_REMOVED lines=62> */
.L_x_18818:
[----:B------:R-:W-:Y:S05]  /*ecf0*/  BSYNC.RECONVERGENT B0 ;  /* 0x0000000000007941 */ /* 0x000fea0003800200 */
.L_x_18817:
        /* <DEDUP_REMOVED lines=20> */
.L_x_18824:
        /* <DEDUP_REMOVED lines=12> */
.L_x_18826:
[----:B------:R-:W-:Y:S05]  /*ef00*/  BSYNC.RECONVERGENT B1 ;  /* 0x0000000000017941 */ /* 0x000fea0003800200 */
.L_x_18825:
        /* <DEDUP_REMOVED lines=62> */
.L_x_18823:
[----:B------:R-:W-:Y:S05]  /*f2f0*/  BSYNC.RECONVERGENT B0 ;  /* 0x0000000000007941 */ /* 0x000fea0003800200 */
.L_x_18822:
[----:B------:R-:W-:Y:S01]  /*f300*/  I2FP.F32.U32 R4, R7 ;  /* 0x0000000700047245 */ /* 0x000fe20000201000 */
[----:B------:R-:W-:Y:S01]  /*f310*/  BSSY.RECONVERGENT B0, `(.L_x_18827) ;  /* 0x0000063000007945 */ /* 0x000fe20003800200 */
[----:B------:R-:W-:-:S03]  /*f320*/  FSEL R0, R0, RZ, P4 ;  /* 0x000000ff00007208 */ /* 0x000fc60002000000 */
        /* <DEDUP_REMOVED lines=8> */
[----:B------:R-:W-:Y:S01]  /*f3b0*/  IMAD.MOV.U32 R4, RZ, RZ, 0x2 ;  /* 0x00000002ff047424 */ /* 0x000fe200078e00ff */
        /* <DEDUP_REMOVED lines=13> */
.L_x_18829:
        /* <DEDUP_REMOVED lines=12> */
.L_x_18831:
[----:B------:R-:W-:Y:S05]  /*f550*/  BSYNC.RECONVERGENT B1 ;  /* 0x0000000000017941 */ /* 0x000fea0003800200 */
.L_x_18830:
        /* <DEDUP_REMOVED lines=62> */
.L_x_18828:
[----:B------:R-:W-:Y:S05]  /*f940*/  BSYNC.RECONVERGENT B0 ;  /* 0x0000000000007941 */ /* 0x000fea0003800200 */
.L_x_18827:
        /* <DEDUP_REMOVED lines=19> */
.L_x_18834:
        /* <DEDUP_REMOVED lines=12> */
.L_x_18836:
[----:B------:R-:W-:Y:S05]  /*fb40*/  BSYNC.RECONVERGENT B1 ;  /* 0x0000000000017941 */ /* 0x000fea0003800200 */
.L_x_18835:
        /* <DEDUP_REMOVED lines=62> */
.L_x_18833:
[----:B------:R-:W-:Y:S05]  /*ff30*/  BSYNC.RECONVERGENT B0 ;  /* 0x0000000000007941 */ /* 0x000fea0003800200 */
.L_x_18832:
        /* <DEDUP_REMOVED lines=14> */
[----:B------:R-:W-:-:S11]  /*10020*/  PRMT R7, R3, 0x7610, R7 ;  /* 0x0000761003077816 */ /* 0x000fd60000000007 */
        /* <DEDUP_REMOVED lines=9> */
.L_x_18839:
        /* <DEDUP_REMOVED lines=12> */
.L_x_18841:
[----:B------:R-:W-:Y:S05]  /*10180*/  BSYNC.RECONVERGENT B1 ;  /* 0x0000000000017941 */ /* 0x000fea0003800200 */
.L_x_18840:
        /* <DEDUP_REMOVED lines=62> */
.L_x_18838:
[----:B------:R-:W-:Y:S05]  /*10570*/  BSYNC.RECONVERGENT B0 ;  /* 0x0000000000007941 */ /* 0x000fea0003800200 */
.L_x_18837:
[----:B------:R-:W-:Y:S01]  /*10580*/  ISETP.NE.AND P4, PT, R4, 0x1, PT ;  /* 0x000000010400780c */ /* 0x000fe20003f85270 */
[----:B------:R-:W-:Y:S01]  /*10590*/  BSSY.RECONVERGENT B0, `(.L_x_18842) ;  /* 0x000005c000007945 */ /* 0x000fe20003800200 */
[----:B------:R-:W-:Y:S01]  /*105a0*/  I2FP.F32.U32 R3, R6 ;  /* 0x0000000600037245 */ /* 0x000fe20000201000 */
[----:B------:R-:W-:Y:S01]  /*105b0*/  IMAD.MOV.U32 R5, RZ, RZ, 0x2 ;  /* 0x00000002ff057424 */ /* 0x000fe200078e00ff */
[----:B------:R-:W-:-:S03]  /*105c0*/  SHF.L.U32 R0, R0, 0x10, RZ ;  /* 0x0000001000007819 */ /* 0x000fc600000006ff */
[----:B------:R-:W-:Y:S02]  /*105d0*/  FFMA.FTZ R3, R3, R222, 1.1641532182693481445e-10 ;  /* 0x2f00000003037423 */ /* 0x000fe400000100de */
[----:B------:R-:W-:-:S03]  /*105e0*/  FMUL.FTZ R0, R0, R224 ;  /* 0x000000e000007220 */ /* 0x000fc60000410000 */
        /* <DEDUP_REMOVED lines=11> */
.L_x_18844:
        /* <DEDUP_REMOVED lines=12> */
.L_x_18846:
[----:B------:R-:W-:Y:S05]  /*10760*/  BSYNC.RECONVERGENT B1 ;  /* 0x0000000000017941 */ /* 0x000fea0003800200 */
.L_x_18845:
        /* <DEDUP_REMOVED lines=62> */
.L_x_18843:
[----:B------:R-:W-:Y:S05]  /*10b50*/  BSYNC.RECONVERGENT B0 ;  /* 0x0000000000007941 */ /* 0x000fea0003800200 */
.L_x_18842:
        /* <DEDUP_REMOVED lines=25> */
.L_x_18849:
        /* <DEDUP_REMOVED lines=12> */
.L_x_18851:
[----:B------:R-:W-:Y:S05]  /*10db0*/  BSYNC.RECONVERGENT B1 ;  /* 0x0000000000017941 */ /* 0x000fea0003800200 */
.L_x_18850:
        /* <DEDUP_REMOVED lines=62> */
.L_x_18848:
[----:B------:R-:W-:Y:S05]  /*111a0*/  BSYNC.RECONVERGENT B0 ;  /* 0x0000000000007941 */ /* 0x000fea0003800200 */
.L_x_18847:
        /* <DEDUP_REMOVED lines=19> */
.L_x_18854:
        /* <DEDUP_REMOVED lines=12> */
.L_x_18856:
[----:B------:R-:W-:Y:S05]  /*113a0*/  BSYNC.RECONVERGENT B1 ;  /* 0x0000000000017941 */ /* 0x000fea0003800200 */
.L_x_18855:
        /* <DEDUP_REMOVED lines=62> */
.L_x_18853:
[----:B------:R-:W-:Y:S05]  /*11790*/  BSYNC.RECONVERGENT B0 ;  /* 0x0000000000007941 */ /* 0x000fea0003800200 */
.L_x_18852:
        /* <DEDUP_REMOVED lines=24> */
.L_x_18859:
        /* <DEDUP_REMOVED lines=12> */
.L_x_18861:
[----:B------:R-:W-:Y:S05]  /*119e0*/  BSYNC.RECONVERGENT B1 ;  /* 0x0000000000017941 */ /* 0x000fea0003800200 */
.L_x_18860:
        /* <DEDUP_REMOVED lines=62> */
.L_x_18858:
[----:B------:R-:W-:Y:S05]  /*11dd0*/  BSYNC.RECONVERGENT B0 ;  /* 0x0000000000007941 */ /* 0x000fea0003800200 */
.L_x_18857:
        /* <DEDUP_REMOVED lines=18> */
.L_x_18864:
        /* <DEDUP_REMOVED lines=15> */
.L_x_18866:
[----:B------:R-:W-:Y:S05]  /*11ff0*/  BSYNC.RECONVERGENT B1 ;  /* 0x0000000000017941 */ /* 0x000fea0003800200 */
.L_x_18865:
        /* <DEDUP_REMOVED lines=62> */
.L_x_18863:
[----:B------:R-:W-:Y:S05]  /*123e0*/  BSYNC.RECONVERGENT B0 ;  /* 0x0000000000007941 */ /* 0x000fea0003800200 */
.L_x_18862:
[----:B------:R-:W-:Y:S02]  /*123f0*/  I2FP.F32.U32 R3, R3 ;  /* 0x0000000300037245 */ /* 0x000fe40000201000 */
        /* <DEDUP_REMOVED lines=11> */
[----:B------:R-:W-:Y:S06]  /*124b0*/  BRA `(.L_x_18867) ;  /* 0x0000003000707947 */ /* 0x000fec0003800000 */
.L_x_18786:
        /* <DEDUP_REMOVED lines=16> */
.L_x_18870:
        /* <DEDUP_REMOVED lines=12> */
.L_x_18872:
[----:B------:R-:W-:Y:S05]  /*12680*/  BSYNC.RECONVERGENT B1 ;  /* 0x0000000000017941 */ /* 0x000fea0003800200 */
.L_x_18871:
        /* <DEDUP_REMOVED lines=56> */
[----:B------:R-:W-:Y:S01]  /*12a10*/  IMAD.WIDE.U32 R20, R15, -0x326172a9, RZ ;  /* 0xcd9e8d570f147825 */ /* 0x000fe200078e00ff */
[----:B------:R-:W-:-:S03]  /*12a20*/  MOV R3, R0 ;  /* 0x0000000000037202 */ /* 0x000fc60000000f00 */
[----:B------:R-:W-:Y:S01]  /*12a30*/  IMAD.MOV.U32 R212, RZ, RZ, R20 ;  /* 0x000000ffffd47224 */ /* 0x000fe200078e0014 */
[----:B------:R-:W-:Y:S01]  /*12a40*/  LOP3.LUT R15, R22, UR4, R21, 0x96, !PT ;  /* 0x00000004160f7c12 */ /* 0x000fe2000f8e9615 */
[----:B------:R-:W-:-:S07]  /*12a50*/  IMAD.MOV.U32 R20, RZ, RZ, RZ ;  /* 0x000000ffff147224 */ /* 0x000fce00078e00ff */
.L_x_18869:
[----:B------:R-:W-:Y:S05]  /*12a60*/  BSYNC.RECONVERGENT B0 ;  /* 0x0000000000007941 */ /* 0x000fea0003800200 */
.L_x_18868:
[----:B------:R-:W-:Y:S01]  /*12a70*/  I2FP.F32.U32 R0, R3 ;  /* 0x0000000300007245 */ /* 0x000fe20000201000 */
[----:B------:R-:W-:Y:S01]  /*12a80*/  BSSY.RECONVERGENT B0, `(.L_x_18873) ;  /* 0x000005e000007945 */ /* 0x000fe20003800200 */
[----:B------:R-:W-:Y:S01]  /*12a90*/  ISETP.NE.AND P2, PT, R20, 0x1, PT ;  /* 0x000000011400780c */ /* 0x000fe20003f45270 */
[----:B------:R-:W-:Y:S01]  /*12aa0*/  HFMA2 R22, -RZ, RZ, 0, 1.1920928955078125e-07 ;  /* 0x00000002ff167431 */ /* 0x000fe200000001ff */
[----:B------:R-:W-:Y:S01]  /*12ab0*/  LOP3.LUT R12, R12, 0xffffffef, RZ, 0xc0, !PT ;  /* 0xffffffef0c0c7812 */ /* 0x000fe200078ec0ff */
[----:B------:R-:W-:Y:S01]  /*12ac0*/  FFMA.FTZ R0, R0, R222, 1.1641532182693481445e-10 ;  /* 0x2f00000000007423 */ /* 0x000fe200000100de */
[----:B-----5:R-:W-:-:S04]  /*12ad0*/  PRMT R3, R16, 0x7632, R3 ;  /* 0x0000763210037816 */ /* 0x020fc80000000003 */
        /* <DEDUP_REMOVED lines=13> */
.L_x_18875:
        /* <DEDUP_REMOVED lines=12> */
.L_x_18877:
[----:B------:R-:W-:Y:S05]  /*12c70*/  BSYNC.RECONVERGENT B1 ;  /* 0x0000000000017941 */ /* 0x000fea0003800200 */
.L_x_18876:
        /* <DEDUP_REMOVED lines=62> */
.L_x_18874:
[----:B------:R-:W-:Y:S05]  /*13060*/  BSYNC.RECONVERGENT B0 ;  /* 0x0000000000007941 */ /* 0x000fea0003800200 */
.L_x_18873:
        /* <DEDUP_REMOVED lines=19> */
.L_x_18880:
        /* <DEDUP_REMOVED lines=12> */
.L_x_18882:
[----:B------:R-:W-:Y:S05]  /*13260*/  BSYNC.RECONVERGENT B1 ;  /* 0x0000000000017941 */ /* 0x000fea0003800200 */
.L_x_18881:
        /* <DEDUP_REMOVED lines=62> */
.L_x_18879:
[----:B------:R-:W-:Y:S05]  /*13650*/  BSYNC.RECONVERGENT B0 ;  /* 0x0000000000007941 */ /* 0x000fea0003800200 */
.L_x_18878:
        /* <DEDUP_REMOVED lines=20> */
.L_x_18885:
        /* <DEDUP_REMOVED lines=12> */
.L_x_18887:
[----:B------:R-:W-:Y:S05]  /*13860*/  BSYNC.RECONVERGENT B1 ;  /* 0x0000000000017941 */ /* 0x000fea0003800200 */
.L_x_18886:
        /* <DEDUP_REMOVED lines=62> */
.L_x_18884:
[----:B------:R-:W-:Y:S05]  /*13c50*/  BSYNC.RECONVERGENT B0 ;  /* 0x0000000000007941 */ /* 0x000fea0003800200 */
.L_x_18883:
        /* <DEDUP_REMOVED lines=19> */
.L_x_18890:
        /* <DEDUP_REMOVED lines=12> */
.L_x_18892:
[----:B------:R-:W-:Y:S05]  /*13e50*/  BSYNC.RECONVERGENT B1 ;  /* 0x0000000000017941 */ /* 0x000fea0003800200 */
.L_x_18891:
        /* <DEDUP_REMOVED lines=62> */
.L_x_18889:
[----:B------:R-:W-:Y:S05]  /*14240*/  BSYNC.RECONVERGENT B0 ;  /* 0x0000000000007941 */ /* 0x000fea0003800200 */
.L_x_18888:
        /* <DEDUP_REMOVED lines=18> */
.L_x_18895:
        /* <DEDUP_REMOVED lines=12> */
.L_x_18897:
[----:B------:R-:W-:Y:S05]  /*14430*/  BSYNC.RECONVERGENT B1 ;  /* 0x0000000000017941 */ /* 0x000fea0003800200 */
.L_x_18896:
        /* <DEDUP_REMOVED lines=62> */
.L_x_18894:
[----:B------:R-:W-:Y:S05]  /*14820*/  BSYNC.RECONVERGENT B0 ;  /* 0x0000000000007941 */ /* 0x000fea0003800200 */
.L_x_18893:
        /* <DEDUP_REMOVED lines=17> */
.L_x_18900:
        /* <DEDUP_REMOVED lines=12> */
.L_x_18902:
[----:B------:R-:W-:Y:S05]  /*14a00*/  BSYNC.RECONVERGENT B1 ;  /* 0x0000000000017941 */ /* 0x000fea0003800200 */
.L_x_18901:
        /* <DEDUP_REMOVED lines=62> */
.L_x_18899:
[----:B------:R-:W-:Y:S05]  /*14df0*/  BSYNC.RECONVERGENT B0 ;  /* 0x0000000000007941 */ /* 0x000fea0003800200 */
.L_x_18898:
        /* <DEDUP_REMOVED lines=18> */
.L_x_18905:
        /* <DEDUP_REMOVED lines=12> */
.L_x_18907:
[----:B------:R-:W-:Y:S05]  /*14fe0*/  BSYNC.RECONVERGENT B1 ;  /* 0x0000000000017941 */ /* 0x000fea0003800200 */
.L_x_18906:
        /* <DEDUP_REMOVED lines=62> */
.L_x_18904:
[----:B------:R-:W-:Y:S05]  /*153d0*/  BSYNC.RECONVERGENT B0 ;  /* 0x0000000000007941 */ /* 0x000fea0003800200 */
.L_x_18903:
[----:B------:R-:W-:Y:S01]  /*153e0*/  LOP3.LUT R12, R12, 0xffffff7f, RZ, 0xc0, !PT ;  /* 0xffffff7f0c0c7812 */ /* 0x000fe200078ec0ff */
[-C--:B------:R-:W-:Y:S01]  /*153f0*/  FMUL.FTZ R3, R3, R224.reuse ;  /* 0x000000e003037220 */ /* 0x080fe20000410000 */
[----:B------:R-:W-:Y:S01]  /*15400*/  I2FP.F32.U32 R23, R23 ;  /* 0x0000001700177245 */ /* 0x000fe20000201000 */
[----:B------:R-:W-:Y:S01]  /*15410*/  IMAD.U32 R19, R19, 0x10000, RZ ;  /* 0x0001000013137824 */ /* 0x000fe200078e00ff */
[----:B------:R-:W-:Y:S01]  /*15420*/  @P2 LOP3.LUT R12, R12, 0x80, RZ, 0xfc, !PT ;  /* 0x000000800c0c2812 */ /* 0x000fe200078efcff */
[-C--:B------:R-:W-:Y:S01]  /*15430*/  FMUL.FTZ R22, R22, R224.reuse ;  /* 0x000000e016167220 */ /* 0x080fe20000410000 */
[----:B------:R-:W-:Y:S01]  /*15440*/  FMUL.FTZ R17, R17, R224 ;  /* 0x000000e011117220 */ /* 0x000fe20000410000 */
        /* <DEDUP_REMOVED lines=9> */
[----:B------:R-:W-:-:S02]  /*154e0*/  FSETP.GTU.FTZ.AND P5, PT, R24, R223, PT ;  /* 0x000000df1800720b */ /* 0x000fc40003fbc000 */
        /* <DEDUP_REMOVED lines=25> */
.L_x_18867:
        /* <DEDUP_REMOVED lines=9> */
[----:B------:R-:W-:Y:S01]  /*15710*/  LOP3.LUT R3, R18, R0, R3, 0xfe, !PT ;  /* 0x0000000012037212 */ /* 0x000fe200078efe03 */
[----:B------:R-:W-:Y:S01]  /*15720*/  IMAD.WIDE.U32 R18, R217, 0x8, R210 ;  /* 0x00000008d9127825 */ /* 0x000fe200078e00d2 */
        /* <DEDUP_REMOVED lines=31> */
.L_x_18908:
        /* <DEDUP_REMOVED lines=27> */
.L_x_18912:
        /* <DEDUP_REMOVED lines=12> */
.L_x_18914:
[----:B------:R-:W-:Y:S05]  /*15b90*/  BSYNC.RECONVERGENT B1 ;  /* 0x0000000000017941 */ /* 0x000fea0003800200 */
.L_x_18913:
        /* <DEDUP_REMOVED lines=62> */
.L_x_18911:
[----:B------:R-:W-:Y:S05]  /*15f80*/  BSYNC.RECONVERGENT B0 ;  /* 0x0000000000007941 */ /* 0x000fea0003800200 */
.L_x_18910:
[----:B------:R-:W-:Y:S01]  /*15f90*/  I2FP.F32.U32 R2, R4 ;  /* 0x0000000400027245 */ /* 0x000fe20000201000 */
[----:B-----5:R-:W-:Y:S01]  /*15fa0*/  IMAD.U32 R4, R16, 0x10000, RZ ;  /* 0x0001000010047824 */ /* 0x020fe200078e00ff */
        /* <DEDUP_REMOVED lines=19> */
.L_x_18917:
        /* <DEDUP_REMOVED lines=12> */
.L_x_18919:
[----:B------:R-:W-:Y:S05]  /*161a0*/  BSYNC.RECONVERGENT B1 ;  /* 0x0000000000017941 */ /* 0x000fea0003800200 */
.L_x_18918:
        /* <DEDUP_REMOVED lines=62> */
.L_x_18916:
[----:B------:R-:W-:Y:S05]  /*16590*/  BSYNC.RECONVERGENT B0 ;  /* 0x0000000000007941 */ /* 0x000fea0003800200 */
.L_x_18915:
        /* <DEDUP_REMOVED lines=24> */
.L_x_18922:
        /* <DEDUP_REMOVED lines=12> */
.L_x_18924:
[----:B------:R-:W-:Y:S05]  /*167e0*/  BSYNC.RECONVERGENT B1 ;  /* 0x0000000000017941 */ /* 0x000fea0003800200 */
.L_x_18923:
        /* <DEDUP_REMOVED lines=62> */
.L_x_18921:
[----:B------:R-:W-:Y:S05]  /*16bd0*/  BSYNC.RECONVERGENT B0 ;  /* 0x0000000000007941 */ /* 0x000fea0003800200 */
.L_x_18920:
        /* <DEDUP_REMOVED lines=20> */
.L_x_18927:
        /* <DEDUP_REMOVED lines=12> */
.L_x_18929:
[----:B------:R-:W-:Y:S05]  /*16de0*/  BSYNC.RECONVERGENT B1 ;  /* 0x0000000000017941 */ /* 0x000fea0003800200 */
.L_x_18928:
        /* <DEDUP_REMOVED lines=62> */
.L_x_18926:
[----:B------:R-:W-:Y:S05]  /*171d0*/  BSYNC.RECONVERGENT B0 ;  /* 0x0000000000007941 */ /* 0x000fea0003800200 */
.L_x_18925:
[----:B------:R-:W-:Y:S01]  /*171e0*/  I2FP.F32.U32 R5, R7 ;  /* 0x0000000700057245 */ /* 0x000fe20000201000 */
[----:B------:R-:W-:Y:S01]  /*171f0*/  BSSY.RECONVERGENT B0, `(.L_x_18930) ;  /* 0x0000063000007945 */ /* 0x000fe20003800200 */
[----:B------:R-:W-:Y:S02]  /*17200*/  ISETP.NE.AND P3, PT, R4, 0x1, PT ;  /* 0x000000010400780c */ /* 0x000fe40003f65270 */
        /* <DEDUP_REMOVED lines=9> */
[----:B------:R-:W-:Y:S02]  /*172a0*/  IMAD.MOV.U32 R5, RZ, RZ, 0x2 ;  /* 0x00000002ff057424 */ /* 0x000fe400078e00ff */
[----:B------:R-:W-:Y:S01]  /*172b0*/  @P1 FADD.FTZ R57, R81, R57 ;  /* 0x0000003951391221 */ /* 0x000fe20000010000 */
[----:B------:R-:W-:Y:S02]  /*172c0*/  PRMT R10, R2, 0x7610, R10 ;  /* 0x00007610020a7816 */ /* 0x000fe4000000000a */
        /* <DEDUP_REMOVED lines=10> */
.L_x_18932:
        /* <DEDUP_REMOVED lines=12> */
.L_x_18934:
[----:B------:R-:W-:Y:S05]  /*17430*/  BSYNC.RECONVERGENT B1 ;  /* 0x0000000000017941 */ /* 0x000fea0003800200 */
.L_x_18933:
        /* <DEDUP_REMOVED lines=61> */
[----:B------:R-:W-:-:S07]  /*17810*/  HFMA2 R5, -RZ, RZ, 0, 0 ;  /* 0x00000000ff057431 */ /* 0x000fce00000001ff */
.L_x_18931:
[----:B------:R-:W-:Y:S05]  /*17820*/  BSYNC.RECONVERGENT B0 ;  /* 0x0000000000007941 */ /* 0x000fea0003800200 */
.L_x_18930:
        /* <DEDUP_REMOVED lines=21> */
.L_x_18937:
        /* <DEDUP_REMOVED lines=12> */
.L_x_18939:
[----:B------:R-:W-:Y:S05]  /*17a40*/  BSYNC.RECONVERGENT B1 ;  /* 0x0000000000017941 */ /* 0x000fea0003800200 */
.L_x_18938:
        /* <DEDUP_REMOVED lines=62> */
.L_x_18936:
[----:B------:R-:W-:Y:S05]  /*17e30*/  BSYNC.RECONVERGENT B0 ;  /* 0x0000000000007941 */ /* 0x000fea0003800200 */
.L_x_18935:
        /* <DEDUP_REMOVED lines=24> */
.L_x_18942:
        /* <DEDUP_REMOVED lines=12> */
.L_x_18944:
[----:B------:R-:W-:Y:S05]  /*18080*/  BSYNC.RECONVERGENT B1 ;  /* 0x0000000000017941 */ /* 0x000fea0003800200 */
.L_x_18943:
        /* <DEDUP_REMOVED lines=62> */
.L_x_18941:
[----:B------:R-:W-:Y:S05]  /*18470*/  BSYNC.RECONVERGENT B0 ;  /* 0x0000000000007941 */ /* 0x000fea0003800200 */
.L_x_18940:
        /* <DEDUP_REMOVED lines=20> */
.L_x_18947:
        /* <DEDUP_REMOVED lines=12> */
.L_x_18949:
[----:B------:R-:W-:Y:S05]  /*18680*/  BSYNC.RECONVERGENT B1 ;  /* 0x0000000000017941 */ /* 0x000fea0003800200 */
.L_x_18948:
        /* <DEDUP_REMOVED lines=62> */
.L_x_18946:
[----:B------:R-:W-:Y:S05]  /*18a70*/  BSYNC.RECONVERGENT B0 ;  /* 0x0000000000007941 */ /* 0x000fea0003800200 */
.L_x_18945:
        /* <DEDUP_REMOVED lines=15> */
[----:B------:R-:W-:-:S11]  /*18b70*/  PRMT R8, R2, 0x7610, R8 ;  /* 0x0000761002087816 */ /* 0x000fd60000000008 */
        /* <DEDUP_REMOVED lines=9> */
.L_x_18952:
        /* <DEDUP_REMOVED lines=12> */
.L_x_18954:
[----:B------:R-:W-:Y:S05]  /*18cd0*/  BSYNC.RECONVERGENT B1 ;  /* 0x0000000000017941 */ /* 0x000fea0003800200 */
.L_x_18953:
        /* <DEDUP_REMOVED lines=62> */
.L_x_18951:
[----:B------:R-:W-:Y:S05]  /*190c0*/  BSYNC.RECONVERGENT B0 ;  /* 0x0000000000007941 */ /* 0x000fea0003800200 */
.L_x_18950:
[----:B------:R-:W-:Y:S01]  /*190d0*/  ISETP.NE.AND P3, PT, R16, 0x1, PT ;  /* 0x000000011000780c */ /* 0x000fe20003f65270 */
[----:B------:R-:W-:Y:S01]  /*190e0*/  IMAD.U32 R4, R18, 0x10000, RZ ;  /* 0x0001000012047824 */ /* 0x000fe200078e00ff */
[----:B------:R-:W-:Y:S01]  /*190f0*/  I2FP.F32.U32 R2, R7 ;  /* 0x0000000700027245 */ /* 0x000fe20000201000 */
[----:B------:R-:W-:Y:S01]  /*19100*/  BSSY.RECONVERGENT B0, `(.L_x_18955) ;  /* 0x000005b000007945 */ /* 0x000fe20003800200 */
[----:B------:R-:W-:Y:S02]  /*19110*/  IMAD.MOV.U32 R6, RZ, RZ, 0x2 ;  /* 0x00000002ff067424 */ /* 0x000fe400078e00ff */
[----:B------:R-:W-:Y:S01]  /*19120*/  FMUL.FTZ R4, R4, R224 ;  /* 0x000000e004047220 */ /* 0x000fe20000410000 */
[----:B------:R-:W-:Y:S01]  /*19130*/  MOV R5, R212 ;  /* 0x000000d400057202 */ /* 0x000fe20000000f00 */
        /* <DEDUP_REMOVED lines=12> */
.L_x_18957:
        /* <DEDUP_REMOVED lines=12> */
.L_x_18959:
[----:B------:R-:W-:Y:S05]  /*192c0*/  BSYNC.RECONVERGENT B1 ;  /* 0x0000000000017941 */ /* 0x000fea0003800200 */
.L_x_18958:
        /* <DEDUP_REMOVED lines=62> */
.L_x_18956:
[----:B------:R-:W-:Y:S05]  /*196b0*/  BSYNC.RECONVERGENT B0 ;  /* 0x0000000000007941 */ /* 0x000fea0003800200 */
.L_x_18955:
[----:B------:R-:W-:Y:S01]  /*196c0*/  I2FP.F32.U32 R5, R5 ;  /* 0x0000000500057245 */ /* 0x000fe20000201000 */
[----:B------:R-:W-:Y:S01]  /*196d0*/  BSSY.RECONVERGENT B0, `(.L_x_18960) ;  /* 0x0000061000007945 */ /* 0x000fe20003800200 */
[----:B------:R-:W-:Y:S02]  /*196e0*/  FSEL R4, R4, RZ, P2 ;  /* 0x000000ff04047208 */ /* 0x000fe40001000000 */
        /* <DEDUP_REMOVED lines=20> */
.L_x_18962:
        /* <DEDUP_REMOVED lines=12> */
.L_x_18964:
[----:B------:R-:W-:Y:S05]  /*198f0*/  BSYNC.RECONVERGENT B1 ;  /* 0x0000000000017941 */ /* 0x000fea0003800200 */
.L_x_18963:
        /* <DEDUP_REMOVED lines=62> */
.L_x_18961:
[----:B------:R-:W-:Y:S05]  /*19ce0*/  BSYNC.RECONVERGENT B0 ;  /* 0x0000000000007941 */ /* 0x000fea0003800200 */
.L_x_18960:
        /* <DEDUP_REMOVED lines=18> */
.L_x_18967:
        /* <DEDUP_REMOVED lines=12> */
.L_x_18969:
[----:B------:R-:W-:Y:S05]  /*19ed0*/  BSYNC.RECONVERGENT B1 ;  /* 0x0000000000017941 */ /* 0x000fea0003800200 */
.L_x_18968:
        /* <DEDUP_REMOVED lines=62> */
.L_x_18966:
[----:B------:R-:W-:Y:S05]  /*1a2c0*/  BSYNC.RECONVERGENT B0 ;  /* 0x0000000000007941 */ /* 0x000fea0003800200 */
.L_x_18965:
[----:B------:R-:W-:Y:S01]  /*1a2d0*/  I2FP.F32.U32 R5, R17 ;  /* 0x0000001100057245 */ /* 0x000fe20000201000 */
[----:B------:R-:W-:Y:S01]  /*1a2e0*/  BSSY.RECONVERGENT B0, `(.L_x_18970) ;  /* 0x0000063000007945 */ /* 0x000fe20003800200 */
        /* <DEDUP_REMOVED lines=9> */
[----:B------:R-:W-:Y:S01]  /*1a380*/  IMAD.MOV.U32 R5, RZ, RZ, 0x2 ;  /* 0x00000002ff057424 */ /* 0x000fe200078e00ff */
        /* <DEDUP_REMOVED lines=13> */
.L_x_18972:
        /* <DEDUP_REMOVED lines=12> */
.L_x_18974:
[----:B------:R-:W-:Y:S05]  /*1a520*/  BSYNC.RECONVERGENT B1 ;  /* 0x0000000000017941 */ /* 0x000fea0003800200 */
.L_x_18973:
        /* <DEDUP_REMOVED lines=62> */
.L_x_18971:
[----:B------:R-:W-:Y:S05]  /*1a910*/  BSYNC.RECONVERGENT B0 ;  /* 0x0000000000007941 */ /* 0x000fea0003800200 */
.L_x_18970:
        /* <DEDUP_REMOVED lines=8> */
[----:B------:R-:W-:Y:S02]  /*1a9a0*/  PRMT R2, R19, 0x7632, R2 ;  /* 0x0000763213027816 */ /* 0x000fe40000000002 */
[----:B------:R-:W-:Y:S01]  /*1a9b0*/  MOV R19, R212 ;  /* 0x000000d400137202 */ /* 0x000fe20000000f00 */
        /* <DEDUP_REMOVED lines=9> */
.L_x_18977:
        /* <DEDUP_REMOVED lines=12> */
.L_x_18979:
[----:B------:R-:W-:Y:S05]  /*1ab10*/  BSYNC.RECONVERGENT B1 ;  /* 0x0000000000017941 */ /* 0x000fea0003800200 */
.L_x_18978:
        /* <DEDUP_REMOVED lines=62> */
.L_x_18976:
[----:B------:R-:W-:Y:S05]  /*1af00*/  BSYNC.RECONVERGENT B0 ;  /* 0x0000000000007941 */ /* 0x000fea0003800200 */
.L_x_18975:
        /* <DEDUP_REMOVED lines=23> */
.L_x_18982:
        /* <DEDUP_REMOVED lines=12> */
.L_x_18984:
[----:B------:R-:W-:Y:S05]  /*1b140*/  BSYNC.RECONVERGENT B1 ;  /* 0x0000000000017941 */ /* 0x000fea0003800200 */
.L_x_18983:
        /* <DEDUP_REMOVED lines=62> */
.L_x_18981:
[----:B------:R-:W-:Y:S05]  /*1b530*/  BSYNC.RECONVERGENT B0 ;  /* 0x0000000000007941 */ /* 0x000fea0003800200 */
.L_x_18980:
        /* <DEDUP_REMOVED lines=18> */
.L_x_18987:
        /* <DEDUP_REMOVED lines=15> */
.L_x_18989:
[----:B------:R-:W-:Y:S05]  /*1b750*/  BSYNC.RECONVERGENT B1 ;  /* 0x0000000000017941 */ /* 0x000fea0003800200 */
.L_x_18988:
        /* <DEDUP_REMOVED lines=62> */
.L_x_18986:
[----:B------:R-:W-:Y:S05]  /*1bb40*/  BSYNC.RECONVERGENT B0 ;  /* 0x0000000000007941 */ /* 0x000fea0003800200 */
.L_x_18985:
        /* <DEDUP_REMOVED lines=12> */
[----:B------:R-:W-:Y:S06]  /*1bc10*/  BRA `(.L_x_18990) ;  /* 0x0000003000747947 */ /* 0x000fec0003800000 */
.L_x_18909:
        /* <DEDUP_REMOVED lines=16> */
.L_x_18993:
        /* <DEDUP_REMOVED lines=12> */
.L_x_18995:
[----:B------:R-:W-:Y:S05]  /*1bde0*/  BSYNC.RECONVERGENT B1 ;  /* 0x0000000000017941 */ /* 0x000fea0003800200 */
.L_x_18994:
        /* <DEDUP_REMOVED lines=60> */
[----:B------:R-:W-:Y:S02]  /*1c1b0*/  HFMA2 R21, -RZ, RZ, 0, 0 ;  /* 0x00000000ff157431 */ /* 0x000fe400000001ff */
[----:B------:R-:W-:-:S07]  /*1c1c0*/  IMAD.MOV.U32 R22, RZ, RZ, R2 ;  /* 0x000000ffff167224 */ /* 0x000fce00078e0002 */
.L_x_18992:
[----:B------:R-:W-:Y:S05]  /*1c1d0*/  BSYNC.RECONVERGENT B0 ;  /* 0x0000000000007941 */ /* 0x000fea0003800200 */
.L_x_18991:
        /* <DEDUP_REMOVED lines=20> */
.L_x_18998:
        /* <DEDUP_REMOVED lines=12> */
.L_x_19000:
[----:B------:R-:W-:Y:S05]  /*1c3e0*/  BSYNC.RECONVERGENT B1 ;  /* 0x0000000000017941 */ /* 0x000fea0003800200 */
.L_x_18999:
        /* <DEDUP_REMOVED lines=62> */
.L_x_18997:
[----:B------:R-:W-:Y:S05]  /*1c7d0*/  BSYNC.RECONVERGENT B0 ;  /* 0x0000000000007941 */ /* 0x000fea0003800200 */
.L_x_18996:
        /* <DEDUP_REMOVED lines=19> */
.L_x_19003:
        /* <DEDUP_REMOVED lines=12> */
.L_x_19005:
[----:B------:R-:W-:Y:S05]  /*1c9d0*/  BSYNC.RECONVERGENT B1 ;  /* 0x0000000000017941 */ /* 0x000fea0003800200 */
.L_x_19004:
        /* <DEDUP_REMOVED lines=62> */
.L_x_19002:
[----:B------:R-:W-:Y:S05]  /*1cdc0*/  BSYNC.RECONVERGENT B0 ;  /* 0x0000000000007941 */ /* 0x000fea0003800200 */
.L_x_19001:
        /* <DEDUP_REMOVED lines=20> */
.L_x_19008:
        /* <DEDUP_REMOVED lines=12> */
.L_x_19010:
[----:B------:R-:W-:Y:S05]  /*1cfd0*/  BSYNC.RECONVERGENT B1 ;  /* 0x0000000000017941 */ /* 0x000fea0003800200 */
.L_x_19009:
        /* <DEDUP_REMOVED lines=62> */
.L_x_19007:
[----:B------:R-:W-:Y:S05]  /*1d3c0*/  BSYNC.RECONVERGENT B0 ;  /* 0x0000000000007941 */ /* 0x000fea0003800200 */
.L_x_19006:
        /* <DEDUP_REMOVED lines=19> */
.L_x_19013:
        /* <DEDUP_REMOVED lines=12> */
.L_x_19015:
[----:B------:R-:W-:Y:S05]  /*1d5c0*/  BSYNC.RECONVERGENT B1 ;  /* 0x0000000000017941 */ /* 0x000fea0003800200 */
.L_x_19014:
        /* <DEDUP_REMOVED lines=62> */
.L_x_19012:
[----:B------:R-:W-:Y:S05]  /*1d9b0*/  BSYNC.RECONVERGENT B0 ;  /* 0x0000000000007941 */ /* 0x000fea0003800200 */
.L_x_19011:
        /* <DEDUP_REMOVED lines=18> */
.L_x_19018:
        /* <DEDUP_REMOVED lines=12> */
.L_x_19020:
[----:B------:R-:W-:Y:S05]  /*1dba0*/  BSYNC.RECONVERGENT B1 ;  /* 0x0000000000017941 */ /* 0x000fea0003800200 */
.L_x_19019:
        /* <DEDUP_REMOVED lines=62> */
.L_x_19017:
[----:B------:R-:W-:Y:S05]  /*1df90*/  BSYNC.RECONVERGENT B0 ;  /* 0x0000000000007941 */ /* 0x000fea0003800200 */
.L_x_19016:
        /* <DEDUP_REMOVED lines=17> */
.L_x_19023:
        /* <DEDUP_REMOVED lines=12> */
.L_x_19025:
[----:B------:R-:W-:Y:S05]  /*1e170*/  BSYNC.RECONVERGENT B1 ;  /* 0x0000000000017941 */ /* 0x000fea0003800200 */
.L_x_19024:
        /* <DEDUP_REMOVED lines=62> */
.L_x_19022:
[----:B------:R-:W-:Y:S05]  /*1e560*/  BSYNC.RECONVERGENT B0 ;  /* 0x0000000000007941 */ /* 0x000fea0003800200 */
.L_x_19021:
        /* <DEDUP_REMOVED lines=18> */
.L_x_19028:
        /* <DEDUP_REMOVED lines=12> */
.L_x_19030:
[----:B------:R-:W-:Y:S05]  /*1e750*/  BSYNC.RECONVERGENT B1 ;  /* 0x0000000000017941 */ /* 0x000fea0003800200 */
.L_x_19029:
        /* <DEDUP_REMOVED lines=55> */
[----:B------:R-:W-:Y:S02]  /*1ead0*/  HFMA2 R23, -RZ, RZ, 0, 0 ;  /* 0x00000000ff177431 */ /* 0x000fe400000001ff */
[----:B------:R-:W-:Y:S01]  /*1eae0*/  IMAD.MOV.U32 R0, RZ, RZ, R24 ;  /* 0x000000ffff007224 */ /* 0x000fe200078e0018 */
[----:B------:R-:W-:Y:S01]  /*1eaf0*/  LOP3.LUT R213, R28, UR4, R25, 0x96, !PT ;  /* 0x000000041cd57c12 */ /* 0x000fe2000f8e9619 */
[----:B------:R-:W-:Y:S01]  /*1eb00*/  UIADD3 UR4, UPT, UPT, UR10, -0x700cb87f, URZ ;  /* 0x8ff347810a047890 */ /* 0x000fe2000fffe0ff */
[----:B------:R-:W-:-:S04]  /*1eb10*/  IMAD.WIDE.U32 R24, R15, -0x326172a9, RZ ;  /* 0xcd9e8d570f187825 */ /* 0x000fc800078e00ff */
[----:B------:R-:W-:Y:S01]  /*1eb20*/  IMAD.MOV.U32 R212, RZ, RZ, R24 ;  /* 0x000000ffffd47224 */ /* 0x000fe200078e0018 */
[----:B------:R-:W-:-:S07]  /*1eb30*/  LOP3.LUT R15, R26, UR4, R25, 0x96, !PT ;  /* 0x000000041a0f7c12 */ /* 0x000fce000f8e9619 */
.L_x_19027:
[----:B------:R-:W-:Y:S05]  /*1eb40*/  BSYNC.RECONVERGENT B0 ;  /* 0x0000000000007941 */ /* 0x000fea0003800200 */
.L_x_19026:
[----:B------:R-:W-:Y:S01]  /*1eb50*/  LOP3.LUT R12, R12, 0xffffff7f, RZ, 0xc0, !PT ;  /* 0xffffff7f0c0c7812 */ /* 0x000fe200078ec0ff */
[-C--:B------:R-:W-:Y:S01]  /*1eb60*/  FMUL.FTZ R24, R18, R224.reuse ;  /* 0x000000e012187220 */ /* 0x080fe20000410000 */
[----:B------:R-:W-:Y:S01]  /*1eb70*/  I2FP.F32.U32 R25, R27 ;  /* 0x0000001b00197245 */ /* 0x000fe20000201000 */
[-C--:B------:R-:W-:Y:S01]  /*1eb80*/  FMUL.FTZ R18, R21, R224.reuse ;  /* 0x000000e015127220 */ /* 0x080fe20000410000 */
[----:B------:R-:W-:Y:S01]  /*1eb90*/  @P2 LOP3.LUT R12, R12, 0x80, RZ, 0xfc, !PT ;  /* 0x000000800c0c2812 */ /* 0x000fe200078efcff */
[-C--:B------:R-:W-:Y:S01]  /*1eba0*/  FMUL.FTZ R16, R16, R224.reuse ;  /* 0x000000e010107220 */ /* 0x080fe20000410000 */
[----:B------:R-:W-:Y:S02]  /*1ebb0*/  IMAD.U32 R21, R19, 0x10000, RZ ;  /* 0x0001000013157824 */ /* 0x000fe400078e00ff */
[-C--:B------:R-:W-:Y:S01]  /*1ebc0*/  FMUL.FTZ R19, R17, R224.reuse ;  /* 0x000000e011137220 */ /* 0x080fe20000410000 */
[----:B------:R-:W-:Y:S01]  /*1ebd0*/  LOP3.LUT P2, RZ, R12, 0x10, RZ, 0xc0, !PT ;  /* 0x000000100cff7812 */ /* 0x000fe2000784c0ff */
[-C--:B------:R-:W-:Y:S01]  /*1ebe0*/  FMUL.FTZ R17, R20, R224.reuse ;  /* 0x000000e014117220 */ /* 0x080fe20000410000 */
[----:B------:R-:W-:Y:S01]  /*1ebf0*/  LOP3.LUT R12, R12, 0xffffffbf, RZ, 0xc0, !PT ;  /* 0xffffffbf0c0c7812 */ /* 0x000fe200078ec0ff */
[----:B------:R-:W-:Y:S01]  /*1ec00*/  FMUL.FTZ R20, R2, R224 ;  /* 0x000000e002147220 */ /* 0x000fe20000410000 */
[----:B------:R-:W-:Y:S01]  /*1ec10*/  FFMA.FTZ R25, R25, R222, 1.1641532182693481445e-10 ;  /* 0x2f00000019197423 */ /* 0x000fe200000100de */
        /* <DEDUP_REMOVED lines=29> */
.L_x_18990:
        /* <DEDUP_REMOVED lines=16> */
[----:B------:R-:W-:Y:S01]  /*1eef0*/  LOP3.LUT R17, R18, R16, RZ, 0xfc, !PT ;  /* 0x0000001012117212 */ /* 0x000fe200078efcff */
[----:B------:R-:W-:Y:S01]  /*1ef00*/  IMAD.WIDE.U32 R18, R3, 0x8, R210 ;  /* 0x0000000803127825 */ /* 0x000fe200078e00d2 */
        /* <DEDUP_REMOVED lines=24> */
.L_x_19031:
        /* <DEDUP_REMOVED lines=27> */
.L_x_19035:
        /* <DEDUP_REMOVED lines=12> */
.L_x_19037:
[----:B------:R-:W-:Y:S05]  /*1f300*/  BSYNC.RECONVERGENT B1 ;  /* 0x0000000000017941 */ /* 0x000fea0003800200 */
.L_x_19036:
        /* <DEDUP_REMOVED lines=62> */
.L_x_19034:
[----:B------:R-:W-:Y:S05]  /*1f6f0*/  BSYNC.RECONVERGENT B0 ;  /* 0x0000000000007941 */ /* 0x000fea0003800200 */
.L_x_19033:
[----:B------:R-:W-:Y:S01]  /*1f700*/  I2FP.F32.U32 R0, R4 ;  /* 0x0000000400007245 */ /* 0x000fe20000201000 */
[----:B------:R-:W-:Y:S01]  /*1f710*/  BSSY.RECONVERGENT B0, `(.L_x_19038) ;  /* 0x000005f000007945 */ /* 0x000fe20003800200 */
[----:B------:R-:W-:Y:S01]  /*1f720*/  ISETP.NE.AND P2, PT, R5, 0x1, PT ;  /* 0x000000010500780c */ /* 0x000fe20003f45270 */
[----:B------:R-:W-:Y:S01]  /*1f730*/  IMAD.MOV.U32 R6, RZ, RZ, 0x2 ;  /* 0x00000002ff067424 */ /* 0x000fe200078e00ff */
[----:B-----5:R-:W-:Y:S01]  /*1f740*/  SHF.L.U32 R4, R16, 0x10, RZ ;  /* 0x0000001010047819 */ /* 0x020fe200000006ff */
        /* <DEDUP_REMOVED lines=16> */
.L_x_19040:
        /* <DEDUP_REMOVED lines=12> */
.L_x_19042:
[----:B------:R-:W-:Y:S05]  /*1f910*/  BSYNC.RECONVERGENT B1 ;  /* 0x0000000000017941 */ /* 0x000fea0003800200 */
.L_x_19041:
        /* <DEDUP_REMOVED lines=62> */
.L_x_19039:
[----:B------:R-:W-:Y:S05]  /*1fd00*/  BSYNC.RECONVERGENT B0 ;  /* 0x0000000000007941 */ /* 0x000fea0003800200 */
.L_x_19038:
        /* <DEDUP_REMOVED lines=24> */
.L_x_19045:
        /* <DEDUP_REMOVED lines=12> */
.L_x_19047:
[----:B------:R-:W-:Y:S05]  /*1ff50*/  BSYNC.RECONVERGENT B1 ;  /* 0x0000000000017941 */ /* 0x000fea0003800200 */
.L_x_19046:
        /* <DEDUP_REMOVED lines=62> */
.L_x_19044:
[----:B------:R-:W-:Y:S05]  /*20340*/  BSYNC.RECONVERGENT B0 ;  /* 0x0000000000007941 */ /* 0x000fea0003800200 */
.L_x_19043:
        /* <DEDUP_REMOVED lines=20> */
.L_x_19050:
        /* <DEDUP_REMOVED lines=12> */
.L_x_19052:
[----:B------:R-:W-:Y:S05]  /*20550*/  BSYNC.RECONVERGENT B1 ;  /* 0x0000000000017941 */ /* 0x000fea0003800200 */
.L_x_19051:
        /* <DEDUP_REMOVED lines=62> */
.L_x_19049:
[----:B------:R-:W-:Y:S05]  /*20940*/  BSYNC.RECONVERGENT B0 ;  /* 0x0000000000007941 */ /* 0x000fea0003800200 */
.L_x_19048:
        /* <DEDUP_REMOVED lines=25> */
.L_x_19055:
        /* <DEDUP_REMOVED lines=12> */
.L_x_19057:
[----:B------:R-:W-:Y:S05]  /*20ba0*/  BSYNC.RECONVERGENT B1 ;  /* 0x0000000000017941 */ /* 0x000fea0003800200 */
.L_x_19056:
        /* <DEDUP_REMOVED lines=62> */
.L_x_19054:
[----:B------:R-:W-:Y:S05]  /*20f90*/  BSYNC.RECONVERGENT B0 ;  /* 0x0000000000007941 */ /* 0x000fea0003800200 */
.L_x_19053:
        /* <DEDUP_REMOVED lines=21> */
.L_x_19060:
        /* <DEDUP_REMOVED lines=12> */
.L_x_19062:
[----:B------:R-:W-:Y:S05]  /*211b0*/  BSYNC.RECONVERGENT B1 ;  /* 0x0000000000017941 */ /* 0x000fea0003800200 */
.L_x_19061:
        /* <DEDUP_REMOVED lines=62> */
.L_x_19059:
[----:B------:R-:W-:Y:S05]  /*215a0*/  BSYNC.RECONVERGENT B0 ;  /* 0x0000000000007941 */ /* 0x000fea0003800200 */
.L_x_19058:
        /* <DEDUP_REMOVED lines=24> */
.L_x_19065:
        /* <DEDUP_REMOVED lines=12> */
.L_x_19067:
[----:B------:R-:W-:Y:S05]  /*217f0*/  BSYNC.RECONVERGENT B1 ;  /* 0x0000000000017941 */ /* 0x000fea0003800200 */
.L_x_19066:
        /* <DEDUP_REMOVED lines=62> */
.L_x_19064:
[----:B------:R-:W-:Y:S05]  /*21be0*/  BSYNC.RECONVERGENT B0 ;  /* 0x0000000000007941 */ /* 0x000fea0003800200 */
.L_x_19063:
        /* <DEDUP_REMOVED lines=20> */
.L_x_19070:
        /* <DEDUP_REMOVED lines=12> */
.L_x_19072:
[----:B------:R-:W-:Y:S05]  /*21df0*/  BSYNC.RECONVERGENT B1 ;  /* 0x0000000000017941 */ /* 0x000fea0003800200 */
.L_x_19071:
        /* <DEDUP_REMOVED lines=62> */
.L_x_19069:
[----:B------:R-:W-:Y:S05]  /*221e0*/  BSYNC.RECONVERGENT B0 ;  /* 0x0000000000007941 */ /* 0x000fea0003800200 */
.L_x_19068:
        /* <DEDUP_REMOVED lines=25> */
.L_x_19075:
        /* <DEDUP_REMOVED lines=12> */
.L_x_19077:
[----:B------:R-:W-:Y:S05]  /*22440*/  BSYNC.RECONVERGENT B1 ;  /* 0x0000000000017941 */ /* 0x000fea0003800200 */
.L_x_19076:
        /* <DEDUP_REMOVED lines=62> */
.L_x_19074:
[----:B------:R-:W-:Y:S05]  /*22830*/  BSYNC.RECONVERGENT B0 ;  /* 0x0000000000007941 */ /* 0x000fea0003800200 */
.L_x_19073:
        /* <DEDUP_REMOVED lines=19> */
.L_x_19080:
        /* <DEDUP_REMOVED lines=12> */
.L_x_19082:
[----:B------:R-:W-:Y:S05]  /*22a30*/  BSYNC.RECONVERGENT B1 ;  /* 0x0000000000017941 */ /* 0x000fea0003800200 */
.L_x_19081:
        /* <DEDUP_REMOVED lines=62> */
.L_x_19079:
[----:B------:R-:W-:Y:S05]  /*22e20*/  BSYNC.RECONVERGENT B0 ;  /* 0x0000000000007941 */ /* 0x000fea0003800200 */
.L_x_19078:
[----:B------:R-:W-:Y:S01]  /*22e30*/  I2FP.F32.U32 R5, R17 ;  /* 0x0000001100057245 */ /* 0x000fe20000201000 */
[----:B------:R-:W-:Y:S01]  /*22e40*/  BSSY.RECONVERGENT B0, `(.L_x_19083) ;  /* 0x0000061000007945 */ /* 0x000fe20003800200 */
[----:B------:R-:W-:Y:S01]  /*22e50*/  FSEL R4, R4, RZ, P2 ;  /* 0x000000ff04047208 */ /* 0x000fe20001000000 */
[----:B------:R-:W-:Y:S02]  /*22e60*/  IMAD.MOV.U32 R6, RZ, RZ, R212 ;  /* 0x000000ffff067224 */ /* 0x000fe400078e00d4 */
[----:B------:R-:W-:-:S05]  /*22e70*/  FFMA.FTZ R5, R5, R222, 1.1641532182693481445e-10 ;  /* 0x2f00000005057423 */ /* 0x000fca00000100de */
[----:B------:R-:W-:Y:S02]  /*22e80*/  FSETP.GTU.FTZ.AND P3, PT, R5, R223, PT ;  /* 0x000000df0500720b */ /* 0x000fe40003f7c000 */
[----:B------:R-:W-:Y:S02]  /*22e90*/  SHF.L.U32 R5, R86, 0x10, RZ ;  /* 0x0000001056057819 */ /* 0x000fe400000006ff */
[----:B------:R-:W-:-:S03]  /*22ea0*/  SEL R7, RZ, 0x1, P3 ;  /* 0x00000001ff077807 */ /* 0x000fc60001800000 */
        /* <DEDUP_REMOVED lines=15> */
.L_x_19085:
        /* <DEDUP_REMOVED lines=12> */
.L_x_19087:
[----:B------:R-:W-:Y:S05]  /*23060*/  BSYNC.RECONVERGENT B1 ;  /* 0x0000000000017941 */ /* 0x000fea0003800200 */
.L_x_19086:
        /* <DEDUP_REMOVED lines=62> */
.L_x_19084:
[----:B------:R-:W-:Y:S05]  /*23450*/  BSYNC.RECONVERGENT B0 ;  /* 0x0000000000007941 */ /* 0x000fea0003800200 */
.L_x_19083:
        /* <DEDUP_REMOVED lines=18> */
.L_x_19090:
        /* <DEDUP_REMOVED lines=12> */
.L_x_19092:
[----:B------:R-:W-:Y:S05]  /*23640*/  BSYNC.RECONVERGENT B1 ;  /* 0x0000000000017941 */ /* 0x000fea0003800200 */
.L_x_19091:
        /* <DEDUP_REMOVED lines=62> */
.L_x_19089:
[----:B------:R-:W-:Y:S05]  /*23a30*/  BSYNC.RECONVERGENT B0 ;  /* 0x0000000000007941 */ /* 0x000fea0003800200 */
.L_x_19088:
        /* <DEDUP_REMOVED lines=25> */
.L_x_19095:
        /* <DEDUP_REMOVED lines=12> */
.L_x_19097:
[----:B------:R-:W-:Y:S05]  /*23c90*/  BSYNC.RECONVERGENT B1 ;  /* 0x0000000000017941 */ /* 0x000fea0003800200 */
.L_x_19096:
        /* <DEDUP_REMOVED lines=62> */
.L_x_19094:
[----:B------:R-:W-:Y:S05]  /*24080*/  BSYNC.RECONVERGENT B0 ;  /* 0x0000000000007941 */ /* 0x000fea0003800200 */
.L_x_19093:
        /* <DEDUP_REMOVED lines=19> */
.L_x_19100:
        /* <DEDUP_REMOVED lines=12> */
.L_x_19102:
[----:B------:R-:W-:Y:S05]  /*24280*/  BSYNC.RECONVERGENT B1 ;  /* 0x0000000000017941 */ /* 0x000fea0003800200 */
.L_x_19101:
        /* <DEDUP_REMOVED lines=62> */
.L_x_19099:
[----:B------:R-:W-:Y:S05]  /*24670*/  BSYNC.RECONVERGENT B0 ;  /* 0x0000000000007941 */ /* 0x000fea0003800200 */
.L_x_19098:
        /* <DEDUP_REMOVED lines=23> */
.L_x_19105:
        /* <DEDUP_REMOVED lines=12> */
.L_x_19107:
[----:B------:R-:W-:Y:S05]  /*248b0*/  BSYNC.RECONVERGENT B1 ;  /* 0x0000000000017941 */ /* 0x000fea0003800200 */
.L_x_19106:
        /* <DEDUP_REMOVED lines=62> */
.L_x_19104:
[----:B------:R-:W-:Y:S05]  /*24ca0*/  BSYNC.RECONVERGENT B0 ;  /* 0x0000000000007941 */ /* 0x000fea0003800200 */
.L_x_19103:
        /* <DEDUP_REMOVED lines=18> */
.L_x_19110:
        /* <DEDUP_REMOVED lines=15> */
.L_x_19112:
[----:B------:R-:W-:Y:S05]  /*24ec0*/  BSYNC.RECONVERGENT B1 ;  /* 0x0000000000017941 */ /* 0x000fea0003800200 */
.L_x_19111:
        /* <DEDUP_REMOVED lines=62> */
.L_x_19109:
[----:B------:R-:W-:Y:S05]  /*252b0*/  BSYNC.RECONVERGENT B0 ;  /* 0x0000000000007941 */ /* 0x000fea0003800200 */
.L_x_19108:
        /* <DEDUP_REMOVED lines=13> */
.L_x_19032:
        /* <DEDUP_REMOVED lines=16> */
.L_x_19116:
        /* <DEDUP_REMOVED lines=12> */
.L_x_19118:
[----:B------:R-:W-:Y:S05]  /*25550*/  BSYNC.RECONVERGENT B1 ;  /* 0x0000000000017941 */ /* 0x000fea0003800200 */
.L_x_19117:
        /* <DEDUP_REMOVED lines=61> */
.L_x_19115:
[----:B------:R-:W-:Y:S05]  /*25930*/  BSYNC.RECONVERGENT B0 ;  /* 0x0000000000007941 */ /* 0x000fea0003800200 */
.L_x_19114:
        /* <DEDUP_REMOVED lines=20> */
.L_x_19121:
        /* <DEDUP_REMOVED lines=12> */
.L_x_19123:
[----:B------:R-:W-:Y:S05]  /*25b40*/  BSYNC.RECONVERGENT B1 ;  /* 0x0000000000017941 */ /* 0x000fea0003800200 */
.L_x_19122:
        /* <DEDUP_REMOVED lines=62> */
.L_x_19120:
[----:B------:R-:W-:Y:S05]  /*25f30*/  BSYNC.RECONVERGENT B0 ;  /* 0x0000000000007941 */ /* 0x000fea0003800200 */
.L_x_19119:
        /* <DEDUP_REMOVED lines=19> */
.L_x_19126:
        /* <DEDUP_REMOVED lines=12> */
.L_x_19128:
[----:B------:R-:W-:Y:S05]  /*26130*/  BSYNC.RECONVERGENT B1 ;  /* 0x0000000000017941 */ /* 0x000fea0003800200 */
.L_x_19127:
        /* <DEDUP_REMOVED lines=62> */
.L_x_19125:
[----:B------:R-:W-:Y:S05]  /*26520*/  BSYNC.RECONVERGENT B0 ;  /* 0x0000000000007941 */ /* 0x000fea0003800200 */
.L_x_19124:
        /* <DEDUP_REMOVED lines=20> */
.L_x_19131:
        /* <DEDUP_REMOVED lines=12> */
.L_x_19133:
[----:B------:R-:W-:Y:S05]  /*26730*/  BSYNC.RECONVERGENT B1 ;  /* 0x0000000000017941 */ /* 0x000fea0003800200 */
.L_x_19132:
        /* <DEDUP_REMOVED lines=62> */
.L_x_19130:
[----:B------:R-:W-:Y:S05]  /*26b20*/  BSYNC.RECONVERGENT B0 ;  /* 0x0000000000007941 */ /* 0x000fea0003800200 */
.L_x_19129:
        /* <DEDUP_REMOVED lines=19> */
.L_x_19136:
        /* <DEDUP_REMOVED lines=12> */
.L_x_19138:
[----:B------:R-:W-:Y:S05]  /*26d20*/  BSYNC.RECONVERGENT B1 ;  /* 0x0000000000017941 */ /* 0x000fea0003800200 */
.L_x_19137:
        /* <DEDUP_REMOVED lines=62> */
.L_x_19135:
[----:B------:R-:W-:Y:S05]  /*27110*/  BSYNC.RECONVERGENT B0 ;  /* 0x0000000000007941 */ /* 0x000fea0003800200 */
.L_x_19134:
        /* <DEDUP_REMOVED lines=18> */
.L_x_19141:
        /* <DEDUP_REMOVED lines=12> */
.L_x_19143:
[----:B------:R-:W-:Y:S05]  /*27300*/  BSYNC.RECONVERGENT B1 ;  /* 0x0000000000017941 */ /* 0x000fea0003800200 */
.L_x_19142:
        /* <DEDUP_REMOVED lines=62> */
.L_x_19140:
[----:B------:R-:W-:Y:S05]  /*276f0*/  BSYNC.RECONVERGENT B0 ;  /* 0x0000000000007941 */ /* 0x000fea0003800200 */
.L_x_19139:
        /* <DEDUP_REMOVED lines=17> */
.L_x_19146:
        /* <DEDUP_REMOVED lines=12> */
.L_x_19148:
[----:B------:R-:W-:Y:S05]  /*278d0*/  BSYNC.RECONVERGENT B1 ;  /* 0x0000000000017941 */ /* 0x000fea0003800200 */
.L_x_19147:
        /* <DEDUP_REMOVED lines=62> */
.L_x_19145:
[----:B------:R-:W-:Y:S05]  /*27cc0*/  BSYNC.RECONVERGENT B0 ;  /* 0x0000000000007941 */ /* 0x000fea0003800200 */
.L_x_19144:
        /* <DEDUP_REMOVED lines=18> */
.L_x_19151:
        /* <DEDUP_REMOVED lines=12> */
.L_x_19153:
[----:B------:R-:W-:Y:S05]  /*27eb0*/  BSYNC.RECONVERGENT B1 ;  /* 0x0000000000017941 */ /* 0x000fea0003800200 */
.L_x_19152:
        /* <DEDUP_REMOVED lines=62> */
.L_x_19150:
[----:B------:R-:W-:Y:S05]  /*282a0*/  BSYNC.RECONVERGENT B0 ;  /* 0x0000000000007941 */ /* 0x000fea0003800200 */
.L_x_19149:
        /* <DEDUP_REMOVED lines=9> */
[----:B------:R-:W-:Y:S01]  /*28340*/  FMUL.FTZ R21, R0, R224 ;  /* 0x000000e000157220 */ /* 0x000fe20000410000 */
[----:B------:R-:W-:Y:S01]  /*28350*/  LOP3.LUT R12, R12, 0xffffffbf, RZ, 0xc0, !PT ;  /* 0xffffffbf0c0c7812 */ /* 0x000fe200078ec0ff */
[----:B------:R-:W-:Y:S01]  /*28360*/  FFMA.FTZ R26, R26, R222, 1.1641532182693481445e-10 ;  /* 0x2f0000001a1a7423 */ /* 0x000fe200000100de */
        /* <DEDUP_REMOVED lines=30> */
.L_x_19113:
        /* <DEDUP_REMOVED lines=42> */
.L_x_19154:
        /* <DEDUP_REMOVED lines=27> */
.L_x_19158:
        /* <DEDUP_REMOVED lines=12> */
.L_x_19160:
[----:B------:R-:W-:Y:S05]  /*28a60*/  BSYNC.RECONVERGENT B1 ;  /* 0x0000000000017941 */ /* 0x000fea0003800200 */
.L_x_19159:
        /* <DEDUP_REMOVED lines=62> */
.L_x_19157:
[----:B------:R-:W-:Y:S05]  /*28e50*/  BSYNC.RECONVERGENT B0 ;  /* 0x0000000000007941 */ /* 0x000fea0003800200 */
.L_x_19156:
        /* <DEDUP_REMOVED lines=21> */
.L_x_19163:
        /* <DEDUP_REMOVED lines=12> */
.L_x_19165:
[----:B------:R-:W-:Y:S05]  /*29070*/  BSYNC.RECONVERGENT B1 ;  /* 0x0000000000017941 */ /* 0x000fea0003800200 */
.L_x_19164:
        /* <DEDUP_REMOVED lines=62> */
.L_x_19162:
[----:B------:R-:W-:Y:S05]  /*29460*/  BSYNC.RECONVERGENT B0 ;  /* 0x0000000000007941 */ /* 0x000fea0003800200 */
.L_x_19161:
        /* <DEDUP_REMOVED lines=24> */
.L_x_19168:
        /* <DEDUP_REMOVED lines=12> */
.L_x_19170:
[----:B------:R-:W-:Y:S05]  /*296b0*/  BSYNC.RECONVERGENT B1 ;  /* 0x0000000000017941 */ /* 0x000fea0003800200 */
.L_x_19169:
        /* <DEDUP_REMOVED lines=62> */
.L_x_19167:
[----:B------:R-:W-:Y:S05]  /*29aa0*/  BSYNC.RECONVERGENT B0 ;  /* 0x0000000000007941 */ /* 0x000fea0003800200 */
.L_x_19166:
        /* <DEDUP_REMOVED lines=20> */
.L_x_19173:
        /* <DEDUP_REMOVED lines=12> */
.L_x_19175:
[----:B------:R-:W-:Y:S05]  /*29cb0*/  BSYNC.RECONVERGENT B1 ;  /* 0x0000000000017941 */ /* 0x000fea0003800200 */
.L_x_19174:
        /* <DEDUP_REMOVED lines=62> */
.L_x_19172:
[----:B------:R-:W-:Y:S05]  /*2a0a0*/  BSYNC.RECONVERGENT B0 ;  /* 0x0000000000007941 */ /* 0x000fea0003800200 */
.L_x_19171:
[----:B------:R-:W-:Y:S01]  /*2a0b0*/  I2FP.F32.U32 R6, R9 ;  /* 0x0000000900067245 */ /* 0x000fe20000201000 */
[----:B------:R-:W-:Y:S01]  /*2a0c0*/  BSSY.RECONVERGENT B0, `(.L_x_19176) ;  /* 0x0000063000007945 */ /* 0x000fe20003800200 */
[----:B------:R-:W-:Y:S02]  /*2a0d0*/  ISETP.NE.AND P3, PT, R5, 0x1, PT ;  /* 0x000000010500780c */ /* 0x000fe40003f65270 */
        /* <DEDUP_REMOVED lines=22> */
.L_x_19178:
        /* <DEDUP_REMOVED lines=12> */
.L_x_19180:
[----:B------:R-:W-:Y:S05]  /*2a300*/  BSYNC.RECONVERGENT B1 ;  /* 0x0000000000017941 */ /* 0x000fea0003800200 */
.L_x_19179:
        /* <DEDUP_REMOVED lines=62> */
.L_x_19177:
[----:B------:R-:W-:Y:S05]  /*2a6f0*/  BSYNC.RECONVERGENT B0 ;  /* 0x0000000000007941 */ /* 0x000fea0003800200 */
.L_x_19176:
        /* <DEDUP_REMOVED lines=21> */
.L_x_19183:
        /* <DEDUP_REMOVED lines=12> */
.L_x_19185:
[----:B------:R-:W-:Y:S05]  /*2a910*/  BSYNC.RECONVERGENT B1 ;  /* 0x0000000000017941 */ /* 0x000fea0003800200 */
.L_x_19184:
        /* <DEDUP_REMOVED lines=62> */
.L_x_19182:
[----:B------:R-:W-:Y:S05]  /*2ad00*/  BSYNC.RECONVERGENT B0 ;  /* 0x0000000000007941 */ /* 0x000fea0003800200 */
.L_x_19181:
        /* <DEDUP_REMOVED lines=24> */
.L_x_19188:
        /* <DEDUP_REMOVED lines=12> */
.L_x_19190:
[----:B------:R-:W-:Y:S05]  /*2af50*/  BSYNC.RECONVERGENT B1 ;  /* 0x0000000000017941 */ /* 0x000fea0003800200 */
.L_x_19189:
        /* <DEDUP_REMOVED lines=62> */
.L_x_19187:
[----:B------:R-:W-:Y:S05]  /*2b340*/  BSYNC.RECONVERGENT B0 ;  /* 0x0000000000007941 */ /* 0x000fea0003800200 */
.L_x_19186:
        /* <DEDUP_REMOVED lines=20> */
.L_x_19193:
        /* <DEDUP_REMOVED lines=12> */
.L_x_19195:
[----:B------:R-:W-:Y:S05]  /*2b550*/  BSYNC.RECONVERGENT B1 ;  /* 0x0000000000017941 */ /* 0x000fea0003800200 */
.L_x_19194:
        /* <DEDUP_REMOVED lines=62> */
.L_x_19192:
[----:B------:R-:W-:Y:S05]  /*2b940*/  BSYNC.RECONVERGENT B0 ;  /* 0x0000000000007941 */ /* 0x000fea0003800200 */
.L_x_19191:
        /* <DEDUP_REMOVED lines=25> */
.L_x_19198:
        /* <DEDUP_REMOVED lines=12> */
.L_x_19200:
[----:B------:R-:W-:Y:S05]  /*2bba0*/  BSYNC.RECONVERGENT B1 ;  /* 0x0000000000017941 */ /* 0x000fea0003800200 */
.L_x_19199:
        /* <DEDUP_REMOVED lines=62> */
.L_x_19197:
[----:B------:R-:W-:Y:S05]  /*2bf90*/  BSYNC.RECONVERGENT B0 ;  /* 0x0000000000007941 */ /* 0x000fea0003800200 */
.L_x_19196:
[----:B------:R-:W-:Y:S01]  /*2bfa0*/  ISETP.NE.AND P3, PT, R6, 0x1, PT ;  /* 0x000000010600780c */ /* 0x000fe20003f65270 */
[----:B------:R-:W-:Y:S01]  /*2bfb0*/  IMAD.U32 R5, R18, 0x10000, RZ ;  /* 0x0001000012057824 */ /* 0x000fe200078e00ff */
[----:B------:R-:W-:Y:S01]  /*2bfc0*/  I2FP.F32.U32 R4, R7 ;  /* 0x0000000700047245 */ /* 0x000fe20000201000 */
[----:B------:R-:W-:Y:S01]  /*2bfd0*/  BSSY.RECONVERGENT B0, `(.L_x_19201) ;  /* 0x000005b000007945 */ /* 0x000fe20003800200 */
[----:B------:R-:W-:Y:S01]  /*2bfe0*/  MOV R17, R212 ;  /* 0x000000d400117202 */ /* 0x000fe20000000f00 */
[----:B------:R-:W-:Y:S02]  /*2bff0*/  FMUL.FTZ R5, R5, R224 ;  /* 0x000000e005057220 */ /* 0x000fe40000410000 */
        /* <DEDUP_REMOVED lines=13> */
.L_x_19203:
        /* <DEDUP_REMOVED lines=12> */
.L_x_19205:
[----:B------:R-:W-:Y:S05]  /*2c190*/  BSYNC.RECONVERGENT B1 ;  /* 0x0000000000017941 */ /* 0x000fea0003800200 */
.L_x_19204:
        /* <DEDUP_REMOVED lines=62> */
.L_x_19202:
[----:B------:R-:W-:Y:S05]  /*2c580*/  BSYNC.RECONVERGENT B0 ;  /* 0x0000000000007941 */ /* 0x000fea0003800200 */
.L_x_19201:
[----:B------:R-:W-:Y:S01]  /*2c590*/  I2FP.F32.U32 R6, R17 ;  /* 0x0000001100067245 */ /* 0x000fe20000201000 */
[----:B------:R-:W-:Y:S01]  /*2c5a0*/  BSSY.RECONVERGENT B0, `(.L_x_19206) ;  /* 0x0000061000007945 */ /* 0x000fe20003800200 */
[----:B------:R-:W-:Y:S01]  /*2c5b0*/  FSEL R5, R5, RZ, P2 ;  /* 0x000000ff05057208 */ /* 0x000fe20001000000 */
[----:B------:R-:W-:Y:S02]  /*2c5c0*/  IMAD.MOV.U32 R16, RZ, RZ, 0x2 ;  /* 0x00000002ff107424 */ /* 0x000fe400078e00ff */
        /* <DEDUP_REMOVED lines=19> */
.L_x_19208:
        /* <DEDUP_REMOVED lines=12> */
.L_x_19210:
[----:B------:R-:W-:Y:S05]  /*2c7c0*/  BSYNC.RECONVERGENT B1 ;  /* 0x0000000000017941 */ /* 0x000fea0003800200 */
.L_x_19209:
        /* <DEDUP_REMOVED lines=57> */
[----:B------:R-:W-:Y:S01]  /*2cb60*/  IMAD.WIDE.U32 R16, R5, -0x326172a9, RZ ;  /* 0xcd9e8d5705107825 */ /* 0x000fe200078e00ff */
[----:B------:R-:W-:-:S03]  /*2cb70*/  UIADD3 UR4, UPT, UPT, UR10, -0x700cb87f, URZ ;  /* 0x8ff347810a047890 */ /* 0x000fc6000fffe0ff */
[----:B------:R-:W-:Y:S02]  /*2cb80*/  IMAD.MOV.U32 R212, RZ, RZ, R16 ;  /* 0x000000ffffd47224 */ /* 0x000fe400078e0010 */
[----:B------:R-:W-:Y:S01]  /*2cb90*/  HFMA2 R16, -RZ, RZ, 0, 0 ;  /* 0x00000000ff107431 */ /* 0x000fe200000001ff */
[----:B------:R-:W-:-:S07]  /*2cba0*/  LOP3.LUT R15, R22, UR4, R17, 0x96, !PT ;  /* 0x00000004160f7c12 */ /* 0x000fce000f8e9611 */
.L_x_19207:
[----:B------:R-:W-:Y:S05]  /*2cbb0*/  BSYNC.RECONVERGENT B0 ;  /* 0x0000000000007941 */ /* 0x000fea0003800200 */
.L_x_19206:
        /* <DEDUP_REMOVED lines=18> */
.L_x_19213:
        /* <DEDUP_REMOVED lines=12> */
.L_x_19215:
[----:B------:R-:W-:Y:S05]  /*2cda0*/  BSYNC.RECONVERGENT B1 ;  /* 0x0000000000017941 */ /* 0x000fea0003800200 */
.L_x_19214:
        /* <DEDUP_REMOVED lines=62> */
.L_x_19212:
[----:B------:R-:W-:Y:S05]  /*2d190*/  BSYNC.RECONVERGENT B0 ;  /* 0x0000000000007941 */ /* 0x000fea0003800200 */
.L_x_19211:
        /* <DEDUP_REMOVED lines=24> */
.L_x_19218:
        /* <DEDUP_REMOVED lines=12> */
.L_x_19220:
[----:B------:R-:W-:Y:S05]  /*2d3e0*/  BSYNC.RECONVERGENT B1 ;  /* 0x0000000000017941 */ /* 0x000fea0003800200 */
.L_x_19219:
        /* <DEDUP_REMOVED lines=62> */
.L_x_19217:
[----:B------:R-:W-:Y:S05]  /*2d7d0*/  BSYNC.RECONVERGENT B0 ;  /* 0x0000000000007941 */ /* 0x000fea0003800200 */
.L_x_19216:
        /* <DEDUP_REMOVED lines=19> */
.L_x_19223:
        /* <DEDUP_REMOVED lines=12> */
.L_x_19225:
[----:B------:R-:W-:Y:S05]  /*2d9d0*/  BSYNC.RECONVERGENT B1 ;  /* 0x0000000000017941 */ /* 0x000fea0003800200 */
.L_x_19224:
        /* <DEDUP_REMOVED lines=62> */
.L_x_19222:
[----:B------:R-:W-:Y:S05]  /*2ddc0*/  BSYNC.RECONVERGENT B0 ;  /* 0x0000000000007941 */ /* 0x000fea0003800200 */
.L_x_19221:
        /* <DEDUP_REMOVED lines=23> */
.L_x_19228:
        /* <DEDUP_REMOVED lines=12> */
.L_x_19230:
[----:B------:R-:W-:Y:S05]  /*2e000*/  BSYNC.RECONVERGENT B1 ;  /* 0x0000000000017941 */ /* 0x000fea0003800200 */
.L_x_19229:
        /* <DEDUP_REMOVED lines=62> */
.L_x_19227:
[----:B------:R-:W-:Y:S05]  /*2e3f0*/  BSYNC.RECONVERGENT B0 ;  /* 0x0000000000007941 */ /* 0x000fea0003800200 */
.L_x_19226:
        /* <DEDUP_REMOVED lines=18> */
.L_x_19233:
        /* <DEDUP_REMOVED lines=15> */
.L_x_19235:
[----:B------:R-:W-:Y:S05]  /*2e610*/  BSYNC.RECONVERGENT B1 ;  /* 0x0000000000017941 */ /* 0x000fea0003800200 */
.L_x_19234:
        /* <DEDUP_REMOVED lines=62> */
.L_x_19232:
[----:B------:R-:W-:Y:S05]  /*2ea00*/  BSYNC.RECONVERGENT B0 ;  /* 0x0000000000007941 */ /* 0x000fea0003800200 */
.L_x_19231:
        /* <DEDUP_REMOVED lines=11> */
[----:B------:R-:W-:Y:S06]  /*2eac0*/  BRA `(.L_x_19236) ;  /* 0x0000003000747947 */ /* 0x000fec0003800000 */
.L_x_19155:
        /* <DEDUP_REMOVED lines=16> */
.L_x_19239:
        /* <DEDUP_REMOVED lines=12> */
.L_x_19241:
[----:B------:R-:W-:Y:S05]  /*2ec90*/  BSYNC.RECONVERGENT B1 ;  /* 0x0000000000017941 */ /* 0x000fea0003800200 */
.L_x_19240:
        /* <DEDUP_REMOVED lines=62> */
.L_x_19238:
[----:B------:R-:W-:Y:S05]  /*2f080*/  BSYNC.RECONVERGENT B0 ;  /* 0x0000000000007941 */ /* 0x000fea0003800200 */
.L_x_19237:
        /* <DEDUP_REMOVED lines=20> */
.L_x_19244:
        /* <DEDUP_REMOVED lines=12> */
.L_x_19246:
[----:B------:R-:W-:Y:S05]  /*2f290*/  BSYNC.RECONVERGENT B1 ;  /* 0x0000000000017941 */ /* 0x000fea0003800200 */
.L_x_19245:
        /* <DEDUP_REMOVED lines=62> */
.L_x_19243:
[----:B------:R-:W-:Y:S05]  /*2f680*/  BSYNC.RECONVERGENT B0 ;  /* 0x0000000000007941 */ /* 0x000fea0003800200 */
.L_x_19242:
        /* <DEDUP_REMOVED lines=19> */
.L_x_19249:
        /* <DEDUP_REMOVED lines=12> */
.L_x_19251:
[----:B------:R-:W-:Y:S05]  /*2f880*/  BSYNC.RECONVERGENT B1 ;  /* 0x0000000000017941 */ /* 0x000fea0003800200 */
.L_x_19250:
        /* <DEDUP_REMOVED lines=62> */
.L_x_19248:
[----:B------:R-:W-:Y:S05]  /*2fc70*/  BSYNC.RECONVERGENT B0 ;  /* 0x0000000000007941 */ /* 0x000fea0003800200 */
.L_x_19247:
        /* <DEDUP_REMOVED lines=20> */
.L_x_19254:
        /* <DEDUP_REMOVED lines=12> */
.L_x_19256:
[----:B------:R-:W-:Y:S05]  /*2fe80*/  BSYNC.RECONVERGENT B1 ;  /* 0x0000000000017941 */ /* 0x000fea0003800200 */
.L_x_19255:
        /* <DEDUP_REMOVED lines=62> */
.L_x_19253:
[----:B------:R-:W-:Y:S05]  /*30270*/  BSYNC.RECONVERGENT B0 ;  /* 0x0000000000007941 */ /* 0x000fea0003800200 */
.L_x_19252:
        /* <DEDUP_REMOVED lines=19> */
.L_x_19259:
        /* <DEDUP_REMOVED lines=12> */
.L_x_19261:
[----:B------:R-:W-:Y:S05]  /*30470*/  BSYNC.RECONVERGENT B1 ;  /* 0x0000000000017941 */ /* 0x000fea0003800200 */
.L_x_19260:
        /* <DEDUP_REMOVED lines=62> */
.L_x_19258:
[----:B------:R-:W-:Y:S05]  /*30860*/  BSYNC.RECONVERGENT B0 ;  /* 0x0000000000007941 */ /* 0x000fea0003800200 */
.L_x_19257:
        /* <DEDUP_REMOVED lines=18> */
.L_x_19264:
        /* <DEDUP_REMOVED lines=12> */
.L_x_19266:
[----:B------:R-:W-:Y:S05]  /*30a50*/  BSYNC.RECONVERGENT B1 ;  /* 0x0000000000017941 */ /* 0x000fea0003800200 */
.L_x_19265:
        /* <DEDUP_REMOVED lines=62> */
.L_x_19263:
[----:B------:R-:W-:Y:S05]  /*30e40*/  BSYNC.RECONVERGENT B0 ;  /* 0x0000000000007941 */ /* 0x000fea0003800200 */
.L_x_19262:
[----:B------:R-:W-:Y:S01]  /*30e50*/  ISETP.NE.AND P4, PT, R25, 0x1, PT ;  /* 0x000000011900780c */ /* 0x000fe20003f85270 */
[----:B------:R-:W-:Y:S01]  /*30e60*/  BSSY.RECONVERGENT B0, `(.L_x_19267) ;  /* 0x000005b000007945 */ /* 0x000fe20003800200 */
[----:B------:R-:W-:Y:S01]  /*30e70*/  I2FP.F32.U32 R24, R27 ;  /* 0x0000001b00187245 */ /* 0x000fe20000201000 */
[----:B------:R-:W-:-:S04]  /*30e80*/  IMAD.MOV.U32 R26, RZ, RZ, 0x2 ;  /* 0x00000002ff1a7424 */ /* 0x000fc800078e00ff */
[----:B------:R-:W-:-:S05]  /*30e90*/  FFMA.FTZ R24, R24, R222, 1.1641532182693481445e-10 ;  /* 0x2f00000018187423 */ /* 0x000fca00000100de */
[----:B------:R-:W-:Y:S01]  /*30ea0*/  FSETP.LE.FTZ.AND P3, PT, R24, R223, PT ;  /* 0x000000df1800720b */ /* 0x000fe20003f73000 */
[----:B------:R-:W-:Y:S01]  /*30eb0*/  IMAD.U32 R24, R18, 0x10000, RZ ;  /* 0x0001000012187824 */ /* 0x000fe200078e00ff */
        /* <DEDUP_REMOVED lines=10> */
.L_x_19269:
        /* <DEDUP_REMOVED lines=12> */
.L_x_19271:
[----:B------:R-:W-:Y:S05]  /*31020*/  BSYNC.RECONVERGENT B1 ;  /* 0x0000000000017941 */ /* 0x000fea0003800200 */
.L_x_19270:
        /* <DEDUP_REMOVED lines=62> */
.L_x_19268:
[----:B------:R-:W-:Y:S05]  /*31410*/  BSYNC.RECONVERGENT B0 ;  /* 0x0000000000007941 */ /* 0x000fea0003800200 */
.L_x_19267:
        /* <DEDUP_REMOVED lines=18> */
.L_x_19274:
        /* <DEDUP_REMOVED lines=12> */
.L_x_19276:
[----:B------:R-:W-:Y:S05]  /*31600*/  BSYNC.RECONVERGENT B1 ;  /* 0x0000000000017941 */ /* 0x000fea0003800200 */
.L_x_19275:
        /* <DEDUP_REMOVED lines=62> */
.L_x_19273:
[----:B------:R-:W-:Y:S05]  /*319f0*/  BSYNC.RECONVERGENT B0 ;  /* 0x0000000000007941 */ /* 0x000fea0003800200 */
.L_x_19272:
[----:B------:R-:W-:Y:S01]  /*31a00*/  LOP3.LUT R12, R12, 0xffffff7f, RZ, 0xc0, !PT ;  /* 0xffffff7f0c0c7812 */ /* 0x000fe200078ec0ff */
[-C--:B------:R-:W-:Y:S01]  /*31a10*/  FMUL.FTZ R26, R18, R224.reuse ;  /* 0x000000e0121a7220 */ /* 0x080fe20000410000 */
[-C--:B------:R-:W-:Y:S01]  /*31a20*/  FMUL.FTZ R18, R23, R224.reuse ;  /* 0x000000e017127220 */ /* 0x080fe20000410000 */
[----:B------:R-:W-:Y:S01]  /*31a30*/  IMAD.U32 R23, R19, 0x10000, RZ ;  /* 0x0001000013177824 */ /* 0x000fe200078e00ff */
[----:B------:R-:W-:Y:S01]  /*31a40*/  @P2 LOP3.LUT R12, R12, 0x80, RZ, 0xfc, !PT ;  /* 0x000000800c0c2812 */ /* 0x000fe200078efcff */
[-C--:B------:R-:W-:Y:S01]  /*31a50*/  FMUL.FTZ R19, R17, R224.reuse ;  /* 0x000000e011137220 */ /* 0x080fe20000410000 */
[-C--:B------:R-:W-:Y:S01]  /*31a60*/  FMUL.FTZ R17, R22, R224.reuse ;  /* 0x000000e016117220 */ /* 0x080fe20000410000 */
[----:B------:R-:W-:Y:S01]  /*31a70*/  I2FP.F32.U32 R27, R29 ;  /* 0x0000001d001b7245 */ /* 0x000fe20000201000 */
[-C--:B------:R-:W-:Y:S01]  /*31a80*/  FMUL.FTZ R22, R16, R224.reuse ;  /* 0x000000e010167220 */ /* 0x080fe20000410000 */
[----:B------:R-:W-:Y:S01]  /*31a90*/  LOP3.LUT P2, RZ, R12, 0x10, RZ, 0xc0, !PT ;  /* 0x000000100cff7812 */ /* 0x000fe2000784c0ff */
[----:B------:R-:W-:Y:S01]  /*31aa0*/  FMUL.FTZ R20, R20, R224 ;  /* 0x000000e014147220 */ /* 0x000fe20000410000 */
[----:B------:R-:W-:Y:S01]  /*31ab0*/  LOP3.LUT R12, R12, 0xffffffbf, RZ, 0xc0, !PT ;  /* 0xffffffbf0c0c7812 */ /* 0x000fe200078ec0ff */
[----:B------:R-:W-:Y:S01]  /*31ac0*/  FFMA.FTZ R27, R27, R222, 1.1641532182693481445e-10 ;  /* 0x2f0000001b1b7423 */ /* 0x000fe200000100de */
[-C--:B------:R-:W-:Y:S01]  /*31ad0*/  FMUL.FTZ R24, R24, R224.reuse ;  /* 0x000000e018187220 */ /* 0x080fe20000410000 */
[----:B------:R-:W-:Y:S01]  /*31ae0*/  FMUL.FTZ R16, R23, R224 ;  /* 0x000000e017107220 */ /* 0x000fe20000410000 */
[----:B------:R-:W-:-:S02]  /*31af0*/  @P1 LOP3.LUT R12, R12, 0x40, RZ, 0xfc, !PT ;  /* 0x000000400c0c1812 */ /* 0x000fc400078efcff */
[----:B------:R-:W-:Y:S02]  /*31b00*/  FSEL R40, R20, RZ, P2 ;  /* 0x000000ff14287208 */ /* 0x000fe40001000000 */
        /* <DEDUP_REMOVED lines=25> */
.L_x_19236:
        /* <DEDUP_REMOVED lines=42> */
.L_x_19277:
        /* <DEDUP_REMOVED lines=27> */
.L_x_19281:
        /* <DEDUP_REMOVED lines=12> */
.L_x_19283:
[----:B------:R-:W-:Y:S05]  /*321b0*/  BSYNC.RECONVERGENT B1 ;  /* 0x0000000000017941 */ /* 0x000fea0003800200 */
.L_x_19282:
        /* <DEDUP_REMOVED lines=62> */
.L_x_19280:
[----:B------:R-:W-:Y:S05]  /*325a0*/  BSYNC.RECONVERGENT B0 ;  /* 0x0000000000007941 */ /* 0x000fea0003800200 */
.L_x_19279:
        /* <DEDUP_REMOVED lines=21> */
.L_x_19286:
        /* <DEDUP_REMOVED lines=12> */
.L_x_19288:
[----:B------:R-:W-:Y:S05]  /*327c0*/  BSYNC.RECONVERGENT B1 ;  /* 0x0000000000017941 */ /* 0x000fea0003800200 */
.L_x_19287:
        /* <DEDUP_REMOVED lines=62> */
.L_x_19285:
[----:B------:R-:W-:Y:S05]  /*32bb0*/  BSYNC.RECONVERGENT B0 ;  /* 0x0000000000007941 */ /* 0x000fea0003800200 */
.L_x_19284:
[----:B------:R-:W-:Y:S01]  /*32bc0*/  I2FP.F32.U32 R6, R9 ;  /* 0x0000000900067245 */ /* 0x000fe20000201000 */
[----:B------:R-:W-:Y:S01]  /*32bd0*/  BSSY.RECONVERGENT B0, `(.L_x_19289) ;  /* 0x0000062000007945 */ /* 0x000fe20003800200 */
[----:B------:R-:W-:Y:S02]  /*32be0*/  ISETP.NE.AND P3, PT, R7, 0x1, PT ;  /* 0x000000010700780c */ /* 0x000fe40003f65270 */
        /* <DEDUP_REMOVED lines=21> */
.L_x_19291:
        /* <DEDUP_REMOVED lines=12> */
.L_x_19293:
[----:B------:R-:W-:Y:S05]  /*32e00*/  BSYNC.RECONVERGENT B1 ;  /* 0x0000000000017941 */ /* 0x000fea0003800200 */
.L_x_19292:
        /* <DEDUP_REMOVED lines=62> */
.L_x_19290:
[----:B------:R-:W-:Y:S05]  /*331f0*/  BSYNC.RECONVERGENT B0 ;  /* 0x0000000000007941 */ /* 0x000fea0003800200 */
.L_x_19289:
        /* <DEDUP_REMOVED lines=20> */
.L_x_19296:
        /* <DEDUP_REMOVED lines=12> */
.L_x_19298:
[----:B------:R-:W-:Y:S05]  /*33400*/  BSYNC.RECONVERGENT B1 ;  /* 0x0000000000017941 */ /* 0x000fea0003800200 */
.L_x_19297:
        /* <DEDUP_REMOVED lines=62> */
.L_x_19295:
[----:B------:R-:W-:Y:S05]  /*337f0*/  BSYNC.RECONVERGENT B0 ;  /* 0x0000000000007941 */ /* 0x000fea0003800200 */
.L_x_19294:
        /* <DEDUP_REMOVED lines=25> */
.L_x_19301:
        /* <DEDUP_REMOVED lines=12> */
.L_x_19303:
[----:B------:R-:W-:Y:S05]  /*33a50*/  BSYNC.RECONVERGENT B1 ;  /* 0x0000000000017941 */ /* 0x000fea0003800200 */
.L_x_19302:
        /* <DEDUP_REMOVED lines=62> */
.L_x_19300:
[----:B------:R-:W-:Y:S05]  /*33e40*/  BSYNC.RECONVERGENT B0 ;  /* 0x0000000000007941 */ /* 0x000fea0003800200 */
.L_x_19299:
        /* <DEDUP_REMOVED lines=21> */
.L_x_19306:
        /* <DEDUP_REMOVED lines=12> */
.L_x_19308:
[----:B------:R-:W-:Y:S05]  /*34060*/  BSYNC.RECONVERGENT B1 ;  /* 0x0000000000017941 */ /* 0x000fea0003800200 */
.L_x_19307:
        /* <DEDUP_REMOVED lines=62> */
.L_x_19305:
[----:B------:R-:W-:Y:S05]  /*34450*/  BSYNC.RECONVERGENT B0 ;  /* 0x0000000000007941 */ /* 0x000fea0003800200 */
.L_x_19304:
        /* <DEDUP_REMOVED lines=24> */
.L_x_19311:
        /* <DEDUP_REMOVED lines=12> */
.L_x_19313:
[----:B------:R-:W-:Y:S05]  /*346a0*/  BSYNC.RECONVERGENT B1 ;  /* 0x0000000000017941 */ /* 0x000fea0003800200 */
.L_x_19312:
        /* <DEDUP_REMOVED lines=62> */
.L_x_19310:
[----:B------:R-:W-:Y:S05]  /*34a90*/  BSYNC.RECONVERGENT B0 ;  /* 0x0000000000007941 */ /* 0x000fea0003800200 */
.L_x_19309:
        /* <DEDUP_REMOVED lines=20> */
.L_x_19316:
        /* <DEDUP_REMOVED lines=12> */
.L_x_19318:
[----:B------:R-:W-:Y:S05]  /*34ca0*/  BSYNC.RECONVERGENT B1 ;  /* 0x0000000000017941 */ /* 0x000fea0003800200 */
.L_x_19317:
        /* <DEDUP_REMOVED lines=62> */
.L_x_19315:
[----:B------:R-:W-:Y:S05]  /*35090*/  BSYNC.RECONVERGENT B0 ;  /* 0x0000000000007941 */ /* 0x000fea0003800200 */
.L_x_19314:
[----:B------:R-:W-:Y:S01]  /*350a0*/  I2FP.F32.U32 R6, R8 ;  /* 0x0000000800067245 */ /* 0x000fe20000201000 */
[----:B------:R-:W-:Y:S01]  /*350b0*/  BSSY.RECONVERGENT B0, `(.L_x_19319) ;  /* 0x0000063000007945 */ /* 0x000fe20003800200 */
[----:B------:R-:W-:Y:S01]  /*350c0*/  FSEL R4, R4, RZ, P4 ;  /* 0x000000ff04047208 */ /* 0x000fe20002000000 */
[----:B------:R-:W-:Y:S02]  /*350d0*/  IMAD.MOV.U32 R7, RZ, RZ, R212 ;  /* 0x000000ffff077224 */ /* 0x000fe400078e00d4 */
        /* <DEDUP_REMOVED lines=21> */
.L_x_19321:
        /* <DEDUP_REMOVED lines=12> */
.L_x_19323:
[----:B------:R-:W-:Y:S05]  /*352f0*/  BSYNC.RECONVERGENT B1 ;  /* 0x0000000000017941 */ /* 0x000fea0003800200 */
.L_x_19322:
        /* <DEDUP_REMOVED lines=62> */
.L_x_19320:
[----:B------:R-:W-:Y:S05]  /*356e0*/  BSYNC.RECONVERGENT B0 ;  /* 0x0000000000007941 */ /* 0x000fea0003800200 */
.L_x_19319:
[----:B------:R-:W-:Y:S01]  /*356f0*/  ISETP.NE.AND P3, PT, R6, 0x1, PT ;  /* 0x000000010600780c */ /* 0x000fe20003f65270 */
[----:B------:R-:W-:Y:S01]  /*35700*/  BSSY.RECONVERGENT B0, `(.L_x_19324) ;  /* 0x000005d000007945 */ /* 0x000fe20003800200 */
[----:B------:R-:W-:Y:S01]  /*35710*/  I2FP.F32.U32 R4, R7 ;  /* 0x0000000700047245 */ /* 0x000fe20000201000 */
[----:B------:R-:W-:Y:S01]  /*35720*/  IMAD.MOV.U32 R17, RZ, RZ, R212 ;  /* 0x000000ffff117224 */ /* 0x000fe200078e00d4 */
[----:B------:R-:W-:-:S03]  /*35730*/  SHF.L.U32 R5, R18, 0x10, RZ ;  /* 0x0000001012057819 */ /* 0x000fc600000006ff */
[----:B------:R-:W-:Y:S02]  /*35740*/  FFMA.FTZ R4, R4, R222, 1.1641532182693481445e-10 ;  /* 0x2f00000004047423 */ /* 0x000fe400000100de */
[----:B------:R-:W-:-:S03]  /*35750*/  FMUL.FTZ R5, R5, R224 ;  /* 0x000000e005057220 */ /* 0x000fc60000410000 */
        /* <DEDUP_REMOVED lines=12> */
.L_x_19326:
        /* <DEDUP_REMOVED lines=12> */
.L_x_19328:
[----:B------:R-:W-:Y:S05]  /*358e0*/  BSYNC.RECONVERGENT B1 ;  /* 0x0000000000017941 */ /* 0x000fea0003800200 */
.L_x_19327:
        /* <DEDUP_REMOVED lines=62> */
.L_x_19325:
[----:B------:R-:W-:Y:S05]  /*35cd0*/  BSYNC.RECONVERGENT B0 ;  /* 0x0000000000007941 */ /* 0x000fea0003800200 */
.L_x_19324:
[----:B------:R-:W-:Y:S01]  /*35ce0*/  I2FP.F32.U32 R6, R17 ;  /* 0x0000001100067245 */ /* 0x000fe20000201000 */
[----:B------:R-:W-:Y:S01]  /*35cf0*/  BSSY.RECONVERGENT B0, `(.L_x_19329) ;  /* 0x0000061000007945 */ /* 0x000fe20003800200 */
[----:B------:R-:W-:Y:S01]  /*35d00*/  FSEL R5, R5, RZ, P2 ;  /* 0x000000ff05057208 */ /* 0x000fe20001000000 */
[----:B------:R-:W-:Y:S02]  /*35d10*/  IMAD.MOV.U32 R16, RZ, RZ, 0x2 ;  /* 0x00000002ff107424 */ /* 0x000fe400078e00ff */
        /* <DEDUP_REMOVED lines=19> */
.L_x_19331:
        /* <DEDUP_REMOVED lines=12> */
.L_x_19333:
[----:B------:R-:W-:Y:S05]  /*35f10*/  BSYNC.RECONVERGENT B1 ;  /* 0x0000000000017941 */ /* 0x000fea0003800200 */
.L_x_19332:
        /* <DEDUP_REMOVED lines=62> */
.L_x_19330:
[----:B------:R-:W-:Y:S05]  /*36300*/  BSYNC.RECONVERGENT B0 ;  /* 0x0000000000007941 */ /* 0x000fea0003800200 */
.L_x_19329:
        /* <DEDUP_REMOVED lines=18> */
.L_x_19336:
        /* <DEDUP_REMOVED lines=12> */
.L_x_19338:
[----:B------:R-:W-:Y:S05]  /*364f0*/  BSYNC.RECONVERGENT B1 ;  /* 0x0000000000017941 */ /* 0x000fea0003800200 */
.L_x_19337:
        /* <DEDUP_REMOVED lines=61> */
[----:B------:R-:W-:-:S07]  /*368d0*/  LOP3.LUT R15, R22, UR4, R17, 0x96, !PT ;  /* 0x00000004160f7c12 */ /* 0x000fce000f8e9611 */
.L_x_19335:
[----:B------:R-:W-:Y:S05]  /*368e0*/  BSYNC.RECONVERGENT B0 ;  /* 0x0000000000007941 */ /* 0x000fea0003800200 */
.L_x_19334:
[----:B------:R-:W-:Y:S01]  /*368f0*/  I2FP.F32.U32 R5, R5 ;  /* 0x0000000500057245 */ /* 0x000fe20000201000 */
[----:B------:R-:W-:Y:S01]  /*36900*/  BSSY.RECONVERGENT B0, `(.L_x_19339) ;  /* 0x0000062000007945 */ /* 0x000fe20003800200 */
[----:B------:R-:W-:Y:S01]  /*36910*/  FSEL R4, R4, RZ, P3 ;  /* 0x000000ff04047208 */ /* 0x000fe20001800000 */
[----:B------:R-:W-:Y:S02]  /*36920*/  IMAD.MOV.U32 R16, RZ, RZ, 0x2 ;  /* 0x00000002ff107424 */ /* 0x000fe400078e00ff */
[----:B------:R-:W-:Y:S01]  /*36930*/  FFMA.FTZ R5, R5, R222, 1.1641532182693481445e-10 ;  /* 0x2f00000005057423 */ /* 0x000fe200000100de */
[----:B------:R-:W-:-:S04]  /*36940*/  IMAD.MOV.U32 R17, RZ, RZ, R212 ;  /* 0x000000ffff117224 */ /* 0x000fc800078e00d4 */
        /* <DEDUP_REMOVED lines=18> */
.L_x_19341:
        /* <DEDUP_REMOVED lines=12> */
.L_x_19343:
[----:B------:R-:W-:Y:S05]  /*36b30*/  BSYNC.RECONVERGENT B1 ;  /* 0x0000000000017941 */ /* 0x000fea0003800200 */
.L_x_19342:
        /* <DEDUP_REMOVED lines=62> */
.L_x_19340:
[----:B------:R-:W-:Y:S05]  /*36f20*/  BSYNC.RECONVERGENT B0 ;  /* 0x0000000000007941 */ /* 0x000fea0003800200 */
.L_x_19339:
[----:B------:R-:W-:Y:S01]  /*36f30*/  ISETP.NE.AND P5, PT, R16, 0x1, PT ;  /* 0x000000011000780c */ /* 0x000fe20003fa5270 */
[----:B------:R-:W-:Y:S01]  /*36f40*/  BSSY.RECONVERGENT B0, `(.L_x_19344) ;  /* 0x000005d000007945 */ /* 0x000fe20003800200 */
[----:B------:R-:W-:Y:S01]  /*36f50*/  I2FP.F32.U32 R4, R17 ;  /* 0x0000001100047245 */ /* 0x000fe20000201000 */
[----:B------:R-:W-:Y:S01]  /*36f60*/  IMAD.MOV.U32 R17, RZ, RZ, 0x2 ;  /* 0x00000002ff117424 */ /* 0x000fe200078e00ff */
[----:B------:R-:W-:-:S03]  /*36f70*/  SHF.L.U32 R5, R19, 0x10, RZ ;  /* 0x0000001013057819 */ /* 0x000fc600000006ff */
[----:B------:R-:W-:Y:S02]  /*36f80*/  FFMA.FTZ R4, R4, R222, 1.1641532182693481445e-10 ;  /* 0x2f00000004047423 */ /* 0x000fe400000100de */
[----:B------:R-:W-:-:S03]  /*36f90*/  FMUL.FTZ R5, R5, R224 ;  /* 0x000000e005057220 */ /* 0x000fc60000410000 */
        /* <DEDUP_REMOVED lines=12> */
.L_x_19346:
        /* <DEDUP_REMOVED lines=12> */
.L_x_19348:
[----:B------:R-:W-:Y:S05]  /*37120*/  BSYNC.RECONVERGENT B1 ;  /* 0x0000000000017941 */ /* 0x000fea0003800200 */
.L_x_19347:
        /* <DEDUP_REMOVED lines=62> */
.L_x_19345:
[----:B------:R-:W-:Y:S05]  /*37510*/  BSYNC.RECONVERGENT B0 ;  /* 0x0000000000007941 */ /* 0x000fea0003800200 */
.L_x_19344:
        /* <DEDUP_REMOVED lines=23> */
.L_x_19351:
        /* <DEDUP_REMOVED lines=12> */
.L_x_19353:
[----:B------:R-:W-:Y:S05]  /*37750*/  BSYNC.RECONVERGENT B1 ;  /* 0x0000000000017941 */ /* 0x000fea0003800200 */
.L_x_19352:
        /* <DEDUP_REMOVED lines=62> */
.L_x_19350:
[----:B------:R-:W-:Y:S05]  /*37b40*/  BSYNC.RECONVERGENT B0 ;  /* 0x0000000000007941 */ /* 0x000fea0003800200 */
.L_x_19349:
        /* <DEDUP_REMOVED lines=18> */
.L_x_19356:
        /* <DEDUP_REMOVED lines=15> */
.L_x_19358:
[----:B------:R-:W-:Y:S05]  /*37d60*/  BSYNC.RECONVERGENT B1 ;  /* 0x0000000000017941 */ /* 0x000fea0003800200 */
.L_x_19357:
        /* <DEDUP_REMOVED lines=62> */
.L_x_19355:
[----:B------:R-:W-:Y:S05]  /*38150*/  BSYNC.RECONVERGENT B0 ;  /* 0x0000000000007941 */ /* 0x000fea0003800200 */
.L_x_19354:
        /* <DEDUP_REMOVED lines=11> */
[----:B------:R-:W-:Y:S06]  /*38210*/  BRA `(.L_x_19359) ;  /* 0x0000003000747947 */ /* 0x000fec0003800000 */
.L_x_19278:
        /* <DEDUP_REMOVED lines=16> */
.L_x_19362:
        /* <DEDUP_REMOVED lines=12> */
.L_x_19364:
[----:B------:R-:W-:Y:S05]  /*383e0*/  BSYNC.RECONVERGENT B1 ;  /* 0x0000000000017941 */ /* 0x000fea0003800200 */
.L_x_19363:
        /* <DEDUP_REMOVED lines=62> */
.L_x_19361:
[----:B------:R-:W-:Y:S05]  /*387d0*/  BSYNC.RECONVERGENT B0 ;  /* 0x0000000000007941 */ /* 0x000fea0003800200 */
.L_x_19360:
[----:B------:R-:W-:Y:S01]  /*387e0*/  I2FP.F32.U32 R21, R22 ;  /* 0x0000001600157245 */ /* 0x000fe20000201000 */
[----:B------:R-:W-:Y:S01]  /*387f0*/  BSSY.RECONVERGENT B0, `(.L_x_19365) ;  /* 0x000005e000007945 */ /* 0x000fe20003800200 */
[----:B------:R-:W-:Y:S01]  /*38800*/  ISETP.NE.AND P2, PT, R23, 0x1, PT ;  /* 0x000000011700780c */ /* 0x000fe20003f45270 */
[----:B------:R-:W-:Y:S01]  /*38810*/  IMAD.MOV.U32 R24, RZ, RZ, 0x2 ;  /* 0x00000002ff187424 */ /* 0x000fe200078e00ff */
[----:B------:R-:W-:Y:S01]  /*38820*/  LOP3.LUT R12, R12, 0xffffffef, RZ, 0xc0, !PT ;  /* 0xffffffef0c0c7812 */ /* 0x000fe200078ec0ff */
[----:B------:R-:W-:Y:S01]  /*38830*/  FFMA.FTZ R21, R21, R222, 1.1641532182693481445e-10 ;  /* 0x2f00000015157423 */ /* 0x000fe200000100de */
[C---:B-----5:R-:W-:Y:S02]  /*38840*/  SHF.L.U32 R22, R16.reuse, 0x10, RZ ;  /* 0x0000001010167819 */ /* 0x060fe400000006ff */
[----:B------:R-:W-:Y:S02]  /*38850*/  PRMT R16, R16, 0x7632, R16 ;  /* 0x0000763210107816 */ /* 0x000fe40000000010 */
        /* <DEDUP_REMOVED lines=12> */
.L_x_19367:
        /* <DEDUP_REMOVED lines=12> */
.L_x_19369:
[----:B------:R-:W-:Y:S05]  /*389e0*/  BSYNC.RECONVERGENT B1 ;  /* 0x0000000000017941 */ /* 0x000fea0003800200 */
.L_x_19368:
        /* <DEDUP_REMOVED lines=62> */
.L_x_19366:
[----:B------:R-:W-:Y:S05]  /*38dd0*/  BSYNC.RECONVERGENT B0 ;  /* 0x0000000000007941 */ /* 0x000fea0003800200 */
.L_x_19365:
        /* <DEDUP_REMOVED lines=19> */
.L_x_19372:
        /* <DEDUP_REMOVED lines=12> */
.L_x_19374:
[----:B------:R-:W-:Y:S05]  /*38fd0*/  BSYNC.RECONVERGENT B1 ;  /* 0x0000000000017941 */ /* 0x000fea0003800200 */
.L_x_19373:
        /* <DEDUP_REMOVED lines=62> */
.L_x_19371:
[----:B------:R-:W-:Y:S05]  /*393c0*/  BSYNC.RECONVERGENT B0 ;  /* 0x0000000000007941 */ /* 0x000fea0003800200 */
.L_x_19370:
[----:B------:R-:W-:Y:S01]  /*393d0*/  I2FP.F32.U32 R21, R21 ;  /* 0x0000001500157245 */ /* 0x000fe20000201000 */
[----:B------:R-:W-:Y:S01]  /*393e0*/  BSSY.RECONVERGENT B0, `(.L_x_19375) ;  /* 0x000005e000007945 */ /* 0x000fe20003800200 */
[----:B------:R-:W-:Y:S01]  /*393f0*/  ISETP.NE.AND P2, PT, R25, 0x1, PT ;  /* 0x000000011900780c */ /* 0x000fe20003f45270 */
[----:B------:R-:W-:Y:S01]  /*39400*/  IMAD.MOV.U32 R24, RZ, RZ, 0x2 ;  /* 0x00000002ff187424 */ /* 0x000fe200078e00ff */
[----:B------:R-:W-:Y:S01]  /*39410*/  LOP3.LUT R12, R12, 0xfffffffb, RZ, 0xc0, !PT ;  /* 0xfffffffb0c0c7812 */ /* 0x000fe200078ec0ff */
[----:B------:R-:W-:Y:S01]  /*39420*/  FFMA.FTZ R21, R21, R222, 1.1641532182693481445e-10 ;  /* 0x2f00000015157423 */ /* 0x000fe200000100de */
[C---:B------:R-:W-:Y:S02]  /*39430*/  SHF.L.U32 R23, R17.reuse, 0x10, RZ ;  /* 0x0000001011177819 */ /* 0x040fe400000006ff */
        /* <DEDUP_REMOVED lines=13> */
.L_x_19377:
        /* <DEDUP_REMOVED lines=12> */
.L_x_19379:
[----:B------:R-:W-:Y:S05]  /*395d0*/  BSYNC.RECONVERGENT B1 ;  /* 0x0000000000017941 */ /* 0x000fea0003800200 */
.L_x_19378:
        /* <DEDUP_REMOVED lines=62> */
.L_x_19376:
[----:B------:R-:W-:Y:S05]  /*399c0*/  BSYNC.RECONVERGENT B0 ;  /* 0x0000000000007941 */ /* 0x000fea0003800200 */
.L_x_19375:
        /* <DEDUP_REMOVED lines=19> */
.L_x_19382:
        /* <DEDUP_REMOVED lines=12> */
.L_x_19384:
[----:B------:R-:W-:Y:S05]  /*39bc0*/  BSYNC.RECONVERGENT B1 ;  /* 0x0000000000017941 */ /* 0x000fea0003800200 */
.L_x_19383:
        /* <DEDUP_REMOVED lines=62> */
.L_x_19381:
[----:B------:R-:W-:Y:S05]  /*39fb0*/  BSYNC.RECONVERGENT B0 ;  /* 0x0000000000007941 */ /* 0x000fea0003800200 */
.L_x_19380:
        /* <DEDUP_REMOVED lines=18> */
.L_x_19387:
        /* <DEDUP_REMOVED lines=12> */
.L_x_19389:
[----:B------:R-:W-:Y:S05]  /*3a1a0*/  BSYNC.RECONVERGENT B1 ;  /* 0x0000000000017941 */ /* 0x000fea0003800200 */
.L_x_19388:
        /* <DEDUP_REMOVED lines=62> */
.L_x_19386:
[----:B------:R-:W-:Y:S05]  /*3a590*/  BSYNC.RECONVERGENT B0 ;  /* 0x0000000000007941 */ /* 0x000fea0003800200 */
.L_x_19385:
        /* <DEDUP_REMOVED lines=17> */
.L_x_19392:
        /* <DEDUP_REMOVED lines=12> */
.L_x_19394:
[----:B------:R-:W-:Y:S05]  /*3a770*/  BSYNC.RECONVERGENT B1 ;  /* 0x0000000000017941 */ /* 0x000fea0003800200 */
.L_x_19393:
        /* <DEDUP_REMOVED lines=62> */
.L_x_19391:
[----:B------:R-:W-:Y:S05]  /*3ab60*/  BSYNC.RECONVERGENT B0 ;  /* 0x0000000000007941 */ /* 0x000fea0003800200 */
.L_x_19390:
        /* <DEDUP_REMOVED lines=18> */
.L_x_19397:
        /* <DEDUP_REMOVED lines=12> */
.L_x_19399:
[----:B------:R-:W-:Y:S05]  /*3ad50*/  BSYNC.RECONVERGENT B1 ;  /* 0x0000000000017941 */ /* 0x000fea0003800200 */
.L_x_19398:
        /* <DEDUP_REMOVED lines=55> */
[----:B------:R-:W-:Y:S01]  /*3b0d0*/  IMAD.MOV.U32 R21, RZ, RZ, RZ ;  /* 0x000000ffff157224 */ /* 0x000fe200078e00ff */
[----:B------:R-:W-:Y:S01]  /*3b0e0*/  LOP3.LUT R213, R30, UR4, R27, 0x96, !PT ;  /* 0x000000041ed57c12 */ /* 0x000fe2000f8e961b */
[----:B------:R-:W-:Y:S01]  /*3b0f0*/  UIADD3 UR4, UPT, UPT, UR10, -0x700cb87f, URZ ;  /* 0x8ff347810a047890 */ /* 0x000fe2000fffe0ff */
[----:B------:R-:W-:Y:S01]  /*3b100*/  MOV R20, R26 ;  /* 0x0000001a00147202 */ /* 0x000fe20000000f00 */
[----:B------:R-:W-:-:S04]  /*3b110*/  IMAD.WIDE.U32 R26, R15, -0x326172a9, RZ ;  /* 0xcd9e8d570f1a7825 */ /* 0x000fc800078e00ff */
[----:B------:R-:W-:Y:S01]  /*3b120*/  IMAD.MOV.U32 R212, RZ, RZ, R26 ;  /* 0x000000ffffd47224 */ /* 0x000fe200078e001a */
[----:B------:R-:W-:-:S07]  /*3b130*/  LOP3.LUT R15, R28, UR4, R27, 0x96, !PT ;  /* 0x000000041c0f7c12 */ /* 0x000fce000f8e961b */
.L_x_19396:
[----:B------:R-:W-:Y:S05]  /*3b140*/  BSYNC.RECONVERGENT B0 ;  /* 0x0000000000007941 */ /* 0x000fea0003800200 */
.L_x_19395:
[----:B------:R-:W-:Y:S01]  /*3b150*/  LOP3.LUT R12, R12, 0xffffff7f, RZ, 0xc0, !PT ;  /* 0xffffff7f0c0c7812 */ /* 0x000fe200078ec0ff */
[-C--:B------:R-:W-:Y:S01]  /*3b160*/  FMUL.FTZ R26, R18, R224.reuse ;  /* 0x000000e0121a7220 */ /* 0x080fe20000410000 */
[-C--:B------:R-:W-:Y:S01]  /*3b170*/  FMUL.FTZ R18, R24, R224.reuse ;  /* 0x000000e018127220 */ /* 0x080fe20000410000 */
[----:B------:R-:W-:Y:S01]  /*3b180*/  SHF.L.U32 R24, R19, 0x10, RZ ;  /* 0x0000001013187819 */ /* 0x000fe200000006ff */
[-C--:B------:R-:W-:Y:S01]  /*3b190*/  FMUL.FTZ R19, R23, R224.reuse ;  /* 0x000000e017137220 */ /* 0x080fe20000410000 */
[----:B------:R-:W-:Y:S01]  /*3b1a0*/  @P2 LOP3.LUT R12, R12, 0x80, RZ, 0xfc, !PT ;  /* 0x000000800c0c2812 */ /* 0x000fe200078efcff */
[-C--:B------:R-:W-:Y:S01]  /*3b1b0*/  FMUL.FTZ R23, R16, R224.reuse ;  /* 0x000000e010177220 */ /* 0x080fe20000410000 */
[----:B------:R-:W-:Y:S01]  /*3b1c0*/  I2FP.F32.U32 R27, R29 ;  /* 0x0000001d001b7245 */ /* 0x000fe20000201000 */
[-C--:B------:R-:W-:Y:S01]  /*3b1d0*/  FMUL.FTZ R22, R22, R224.reuse ;  /* 0x000000e016167220 */ /* 0x080fe20000410000 */
[C---:B------:R-:W-:Y:S01]  /*3b1e0*/  LOP3.LUT P2, RZ, R12.reuse, 0x10, RZ, 0xc0, !PT ;  /* 0x000000100cff7812 */ /* 0x040fe2000784c0ff */
        /* <DEDUP_REMOVED lines=32> */
.L_x_19359:
        /* <DEDUP_REMOVED lines=42> */
.L_x_19400:
        /* <DEDUP_REMOVED lines=27> */
.L_x_19404:
        /* <DEDUP_REMOVED lines=12> */
.L_x_19406:
[----:B------:R-:W-:Y:S05]  /*3b900*/  BSYNC.RECONVERGENT B1 ;  /* 0x0000000000017941 */ /* 0x000fea0003800200 */
.L_x_19405:
        /* <DEDUP_REMOVED lines=62> */
.L_x_19403:
[----:B------:R-:W-:Y:S05]  /*3bcf0*/  BSYNC.RECONVERGENT B0 ;  /* 0x0000000000007941 */ /* 0x000fea0003800200 */
.L_x_19402:
[----:B------:R-:W-:Y:S01]  /*3bd00*/  I2FP.F32.U32 R4, R4 ;  /* 0x0000000400047245 */ /* 0x000fe20000201000 */
[----:B-----5:R-:W-:Y:S01]  /*3bd10*/  IMAD.U32 R5, R16, 0x10000, RZ ;  /* 0x0001000010057824 */ /* 0x020fe200078e00ff */
        /* <DEDUP_REMOVED lines=19> */
.L_x_19409:
        /* <DEDUP_REMOVED lines=12> */
.L_x_19411:
[----:B------:R-:W-:Y:S05]  /*3bf10*/  BSYNC.RECONVERGENT B1 ;  /* 0x0000000000017941 */ /* 0x000fea0003800200 */
.L_x_19410:
        /* <DEDUP_REMOVED lines=62> */
.L_x_19408:
[----:B------:R-:W-:Y:S05]  /*3c300*/  BSYNC.RECONVERGENT B0 ;  /* 0x0000000000007941 */ /* 0x000fea0003800200 */
.L_x_19407:
        /* <DEDUP_REMOVED lines=24> */
.L_x_19414:
        /* <DEDUP_REMOVED lines=12> */
.L_x_19416:
[----:B------:R-:W-:Y:S05]  /*3c550*/  BSYNC.RECONVERGENT B1 ;  /* 0x0000000000017941 */ /* 0x000fea0003800200 */
.L_x_19415:
        /* <DEDUP_REMOVED lines=62> */
.L_x_19413:
[----:B------:R-:W-:Y:S05]  /*3c940*/  BSYNC.RECONVERGENT B0 ;  /* 0x0000000000007941 */ /* 0x000fea0003800200 */
.L_x_19412:
        /* <DEDUP_REMOVED lines=20> */
.L_x_19419:
        /* <DEDUP_REMOVED lines=12> */
.L_x_19421:
[----:B------:R-:W-:Y:S05]  /*3cb50*/  BSYNC.RECONVERGENT B1 ;  /* 0x0000000000017941 */ /* 0x000fea0003800200 */
.L_x_19420:
        /* <DEDUP_REMOVED lines=62> */
.L_x_19418:
[----:B------:R-:W-:Y:S05]  /*3cf40*/  BSYNC.RECONVERGENT B0 ;  /* 0x0000000000007941 */ /* 0x000fea0003800200 */
.L_x_19417:
        /* <DEDUP_REMOVED lines=25> */
.L_x_19424:
        /* <DEDUP_REMOVED lines=12> */
.L_x_19426:
[----:B------:R-:W-:Y:S05]  /*3d1a0*/  BSYNC.RECONVERGENT B1 ;  /* 0x0000000000017941 */ /* 0x000fea0003800200 */
.L_x_19425:
        /* <DEDUP_REMOVED lines=62> */
.L_x_19423:
[----:B------:R-:W-:Y:S05]  /*3d590*/  BSYNC.RECONVERGENT B0 ;  /* 0x0000000000007941 */ /* 0x000fea0003800200 */
.L_x_19422:
        /* <DEDUP_REMOVED lines=21> */
.L_x_19429:
        /* <DEDUP_REMOVED lines=12> */
.L_x_19431:
[----:B------:R-:W-:Y:S05]  /*3d7b0*/  BSYNC.RECONVERGENT B1 ;  /* 0x0000000000017941 */ /* 0x000fea0003800200 */
.L_x_19430:
        /* <DEDUP_REMOVED lines=62> */
.L_x_19428:
[----:B------:R-:W-:Y:S05]  /*3dba0*/  BSYNC.RECONVERGENT B0 ;  /* 0x0000000000007941 */ /* 0x000fea0003800200 */
.L_x_19427:
        /* <DEDUP_REMOVED lines=24> */
.L_x_19434:
        /* <DEDUP_REMOVED lines=12> */
.L_x_19436:
[----:B------:R-:W-:Y:S05]  /*3ddf0*/  BSYNC.RECONVERGENT B1 ;  /* 0x0000000000017941 */ /* 0x000fea0003800200 */
.L_x_19435:
        /* <DEDUP_REMOVED lines=62> */
.L_x_19433:
[----:B------:R-:W-:Y:S05]  /*3e1e0*/  BSYNC.RECONVERGENT B0 ;  /* 0x0000000000007941 */ /* 0x000fea0003800200 */
.L_x_19432:
[----:B------:R-:W-:Y:S01]  /*3e1f0*/  I2FP.F32.U32 R5, R5 ;  /* 0x0000000500057245 */ /* 0x000fe20000201000 */
[----:B------:R-:W-:Y:S01]  /*3e200*/  IMAD.U32 R4, R4, 0x10000, RZ ;  /* 0x0001000004047824 */ /* 0x000fe200078e00ff */
[----:B------:R-:W-:Y:S01]  /*3e210*/  ISETP.NE.AND P2, PT, R6, 0x1, PT ;  /* 0x000000010600780c */ /* 0x000fe20003f45270 */
[----:B------:R-:W-:Y:S01]  /*3e220*/  BSSY.RECONVERGENT B0, `(.L_x_19437) ;  /* 0x000005c000007945 */ /* 0x000fe20003800200 */
[----:B------:R-:W-:Y:S01]  /*3e230*/  LOP3.LUT R12, R12, 0xfffffffd, RZ, 0xc0, !PT ;  /* 0xfffffffd0c0c7812 */ /* 0x000fe200078ec0ff */
[----:B------:R-:W-:Y:S01]  /*3e240*/  FFMA.FTZ R5, R5, R222, 1.1641532182693481445e-10 ;  /* 0x2f00000005057423 */ /* 0x000fe200000100de */
[----:B------:R-:W-:Y:S02]  /*3e250*/  HFMA2 R16, -RZ, RZ, 0, 1.1920928955078125e-07 ;  /* 0x00000002ff107431 */ /* 0x000fe400000001ff */
[----:B------:R-:W-:Y:S02]  /*3e260*/  FMUL.FTZ R4, R4, R224 ;  /* 0x000000e004047220 */ /* 0x000fe40000410000 */
        /* <DEDUP_REMOVED lines=12> */
.L_x_19439:
        /* <DEDUP_REMOVED lines=12> */
.L_x_19441:
[----:B------:R-:W-:Y:S05]  /*3e3f0*/  BSYNC.RECONVERGENT B1 ;  /* 0x0000000000017941 */ /* 0x000fea0003800200 */
.L_x_19440:
        /* <DEDUP_REMOVED lines=62> */
.L_x_19438:
[----:B------:R-:W-:Y:S05]  /*3e7e0*/  BSYNC.RECONVERGENT B0 ;  /* 0x0000000000007941 */ /* 0x000fea0003800200 */
.L_x_19437:
        /* <DEDUP_REMOVED lines=25> */
.L_x_19444:
        /* <DEDUP_REMOVED lines=12> */
.L_x_19446:
[----:B------:R-:W-:Y:S05]  /*3ea40*/  BSYNC.RECONVERGENT B1 ;  /* 0x0000000000017941 */ /* 0x000fea0003800200 */
.L_x_19445:
        /* <DEDUP_REMOVED lines=62> */
.L_x_19443:
[----:B------:R-:W-:Y:S05]  /*3ee30*/  BSYNC.RECONVERGENT B0 ;  /* 0x0000000000007941 */ /* 0x000fea0003800200 */
.L_x_19442:
        /* <DEDUP_REMOVED lines=8> */
[----:B------:R-:W-:Y:S01]  /*3eec0*/  PRMT R4, R18, 0x7632, R4 ;  /* 0x0000763212047816 */ /* 0x000fe20000000004 */
[----:B------:R-:W-:Y:S01]  /*3eed0*/  HFMA2 R18, -RZ, RZ, 0, 1.1920928955078125e-07 ;  /* 0x00000002ff127431 */ /* 0x000fe200000001ff */
        /* <DEDUP_REMOVED lines=9> */
.L_x_19449:
        /* <DEDUP_REMOVED lines=12> */
.L_x_19451:
[----:B------:R-:W-:Y:S05]  /*3f030*/  BSYNC.RECONVERGENT B1 ;  /* 0x0000000000017941 */ /* 0x000fea0003800200 */
.L_x_19450:
        /* <DEDUP_REMOVED lines=62> */
.L_x_19448:
[----:B------:R-:W-:Y:S05]  /*3f420*/  BSYNC.RECONVERGENT B0 ;  /* 0x0000000000007941 */ /* 0x000fea0003800200 */
.L_x_19447:
        /* <DEDUP_REMOVED lines=23> */
.L_x_19454:
        /* <DEDUP_REMOVED lines=12> */
.L_x_19456:
[----:B------:R-:W-:Y:S05]  /*3f660*/  BSYNC.RECONVERGENT B1 ;  /* 0x0000000000017941 */ /* 0x000fea0003800200 */
.L_x_19455:
        /* <DEDUP_REMOVED lines=62> */
.L_x_19453:
[----:B------:R-:W-:Y:S05]  /*3fa50*/  BSYNC.RECONVERGENT B0 ;  /* 0x0000000000007941 */ /* 0x000fea0003800200 */
.L_x_19452:
        /* <DEDUP_REMOVED lines=18> */
.L_x_19459:
        /* <DEDUP_REMOVED lines=12> */
.L_x_19461:
[----:B------:R-:W-:Y:S05]  /*3fc40*/  BSYNC.RECONVERGENT B1 ;  /* 0x0000000000017941 */ /* 0x000fea0003800200 */
.L_x_19460:
        /* <DEDUP_REMOVED lines=62> */
.L_x_19458:
[----:B------:R-:W-:Y:S05]  /*40030*/  BSYNC.RECONVERGENT B0 ;  /* 0x0000000000007941 */ /* 0x000fea0003800200 */
.L_x_19457:
        /* <DEDUP_REMOVED lines=24> */
.L_x_19464:
        /* <DEDUP_REMOVED lines=12> */
.L_x_19466:
[----:B------:R-:W-:Y:S05]  /*40280*/  BSYNC.RECONVERGENT B1 ;  /* 0x0000000000017941 */ /* 0x000fea0003800200 */
.L_x_19465:
        /* <DEDUP_REMOVED lines=62> */
.L_x_19463:
[----:B------:R-:W-:Y:S05]  /*40670*/  BSYNC.RECONVERGENT B0 ;  /* 0x0000000000007941 */ /* 0x000fea0003800200 */
.L_x_19462:
[----:B------:R-:W-:Y:S01]  /*40680*/  ISETP.NE.AND P5, PT, R16, 0x1, PT ;  /* 0x000000011000780c */ /* 0x000fe20003fa5270 */
[----:B------:R-:W-:Y:S01]  /*40690*/  IMAD.U32 R5, R19, 0x10000, RZ ;  /* 0x0001000013057824 */ /* 0x000fe200078e00ff */
[----:B------:R-:W-:Y:S01]  /*406a0*/  I2FP.F32.U32 R4, R17 ;  /* 0x0000001100047245 */ /* 0x000fe20000201000 */
[----:B------:R-:W-:Y:S01]  /*406b0*/  BSSY.RECONVERGENT B0, `(.L_x_19467) ;  /* 0x000005b000007945 */ /* 0x000fe20003800200 */
[----:B------:R-:W-:Y:S02]  /*406c0*/  HFMA2 R17, -RZ, RZ, 0, 1.1920928955078125e-07 ;  /* 0x00000002ff117431 */ /* 0x000fe400000001ff */
        /* <DEDUP_REMOVED lines=14> */
.L_x_19469:
        /* <DEDUP_REMOVED lines=12> */
.L_x_19471:
[----:B------:R-:W-:Y:S05]  /*40870*/  BSYNC.RECONVERGENT B1 ;  /* 0x0000000000017941 */ /* 0x000fea0003800200 */
.L_x_19470:
        /* <DEDUP_REMOVED lines=62> */
.L_x_19468:
[----:B------:R-:W-:Y:S05]  /*40c60*/  BSYNC.RECONVERGENT B0 ;  /* 0x0000000000007941 */ /* 0x000fea0003800200 */
.L_x_19467:
        /* <DEDUP_REMOVED lines=23> */
.L_x_19474:
        /* <DEDUP_REMOVED lines=12> */
.L_x_19476:
[----:B------:R-:W-:Y:S05]  /*40ea0*/  BSYNC.RECONVERGENT B1 ;  /* 0x0000000000017941 */ /* 0x000fea0003800200 */
.L_x_19475:
        /* <DEDUP_REMOVED lines=62> */
.L_x_19473:
[----:B------:R-:W-:Y:S05]  /*41290*/  BSYNC.RECONVERGENT B0 ;  /* 0x0000000000007941 */ /* 0x000fea0003800200 */
.L_x_19472:
        /* <DEDUP_REMOVED lines=18> */
.L_x_19479:
        /* <DEDUP_REMOVED lines=15> */
.L_x_19481:
[----:B------:R-:W-:Y:S05]  /*414b0*/  BSYNC.RECONVERGENT B1 ;  /* 0x0000000000017941 */ /* 0x000fea0003800200 */
.L_x_19480:
        /* <DEDUP_REMOVED lines=62> */
.L_x_19478:
[----:B------:R-:W-:Y:S05]  /*418a0*/  BSYNC.RECONVERGENT B0 ;  /* 0x0000000000007941 */ /* 0x000fea0003800200 */
.L_x_19477:
        /* <DEDUP_REMOVED lines=12> */
.L_x_19401:
        /* <DEDUP_REMOVED lines=16> */
.L_x_19485:
        /* <DEDUP_REMOVED lines=12> */
.L_x_19487:
[----:B------:R-:W-:Y:S05]  /*41b30*/  BSYNC.RECONVERGENT B1 ;  /* 0x0000000000017941 */ /* 0x000fea0003800200 */
.L_x_19486:
        /* <DEDUP_REMOVED lines=62> */
.L_x_19484:
[----:B------:R-:W-:Y:S05]  /*41f20*/  BSYNC.RECONVERGENT B0 ;  /* 0x0000000000007941 */ /* 0x000fea0003800200 */
.L_x_19483:
        /* <DEDUP_REMOVED lines=20> */
.L_x_19490:
        /* <DEDUP_REMOVED lines=12> */
.L_x_19492:
[----:B------:R-:W-:Y:S05]  /*42130*/  BSYNC.RECONVERGENT B1 ;  /* 0x0000000000017941 */ /* 0x000fea0003800200 */
.L_x_19491:
        /* <DEDUP_REMOVED lines=62> */
.L_x_19489:
[----:B------:R-:W-:Y:S05]  /*42520*/  BSYNC.RECONVERGENT B0 ;  /* 0x0000000000007941 */ /* 0x000fea0003800200 */
.L_x_19488:
        /* <DEDUP_REMOVED lines=19> */
.L_x_19495:
        /* <DEDUP_REMOVED lines=12> */
.L_x_19497:
[----:B------:R-:W-:Y:S05]  /*42720*/  BSYNC.RECONVERGENT B1 ;  /* 0x0000000000017941 */ /* 0x000fea0003800200 */
.L_x_19496:
        /* <DEDUP_REMOVED lines=62> */
.L_x_19494:
[----:B------:R-:W-:Y:S05]  /*42b10*/  BSYNC.RECONVERGENT B0 ;  /* 0x0000000000007941 */ /* 0x000fea0003800200 */
.L_x_19493:
        /* <DEDUP_REMOVED lines=20> */
.L_x_19500:
        /* <DEDUP_REMOVED lines=12> */
.L_x_19502:
[----:B------:R-:W-:Y:S05]  /*42d20*/  BSYNC.RECONVERGENT B1 ;  /* 0x0000000000017941 */ /* 0x000fea0003800200 */
.L_x_19501:
        /* <DEDUP_REMOVED lines=62> */
.L_x_19499:
[----:B------:R-:W-:Y:S05]  /*43110*/  BSYNC.RECONVERGENT B0 ;  /* 0x0000000000007941 */ /* 0x000fea0003800200 */
.L_x_19498:
        /* <DEDUP_REMOVED lines=19> */
.L_x_19505:
        /* <DEDUP_REMOVED lines=12> */
.L_x_19507:
[----:B------:R-:W-:Y:S05]  /*43310*/  BSYNC.RECONVERGENT B1 ;  /* 0x0000000000017941 */ /* 0x000fea0003800200 */
.L_x_19506:
        /* <DEDUP_REMOVED lines=62> */
.L_x_19504:
[----:B------:R-:W-:Y:S05]  /*43700*/  BSYNC.RECONVERGENT B0 ;  /* 0x0000000000007941 */ /* 0x000fea0003800200 */
.L_x_19503:
        /* <DEDUP_REMOVED lines=18> */
.L_x_19510:
        /* <DEDUP_REMOVED lines=12> */
.L_x_19512:
[----:B------:R-:W-:Y:S05]  /*438f0*/  BSYNC.RECONVERGENT B1 ;  /* 0x0000000000017941 */ /* 0x000fea0003800200 */
.L_x_19511:
        /* <DEDUP_REMOVED lines=62> */
.L_x_19509:
[----:B------:R-:W-:Y:S05]  /*43ce0*/  BSYNC.RECONVERGENT B0 ;  /* 0x0000000000007941 */ /* 0x000fea0003800200 */
.L_x_19508:
        /* <DEDUP_REMOVED lines=17> */
.L_x_19515:
        /* <DEDUP_REMOVED lines=12> */
.L_x_19517:
[----:B------:R-:W-:Y:S05]  /*43ec0*/  BSYNC.RECONVERGENT B1 ;  /* 0x0000000000017941 */ /* 0x000fea0003800200 */
.L_x_19516:
        /* <DEDUP_REMOVED lines=62> */
.L_x_19514:
[----:B------:R-:W-:Y:S05]  /*442b0*/  BSYNC.RECONVERGENT B0 ;  /* 0x0000000000007941 */ /* 0x000fea0003800200 */
.L_x_19513:
        /* <DEDUP_REMOVED lines=18> */
.L_x_19520:
        /* <DEDUP_REMOVED lines=12> */
.L_x_19522:
[----:B------:R-:W-:Y:S05]  /*444a0*/  BSYNC.RECONVERGENT B1 ;  /* 0x0000000000017941 */ /* 0x000fea0003800200 */
.L_x_19521:
        /* <DEDUP_REMOVED lines=62> */
.L_x_19519:
[----:B------:R-:W-:Y:S05]  /*44890*/  BSYNC.RECONVERGENT B0 ;  /* 0x0000000000007941 */ /* 0x000fea0003800200 */
.L_x_19518:
[----:B------:R-:W-:Y:S01]  /*448a0*/  LOP3.LUT R12, R12, 0xffffff7f, RZ, 0xc0, !PT ;  /* 0xffffff7f0c0c7812 */ /* 0x000fe200078ec0ff */
[-C--:B------:R-:W-:Y:S01]  /*448b0*/  FMUL.FTZ R24, R18, R224.reuse ;  /* 0x000000e012187220 */ /* 0x080fe20000410000 */
[-C--:B------:R-:W-:Y:S01]  /*448c0*/  FMUL.FTZ R18, R21, R224.reuse ;  /* 0x000000e015127220 */ /* 0x080fe20000410000 */
[----:B------:R-:W-:Y:S01]  /*448d0*/  IMAD.U32 R21, R19, 0x10000, RZ ;  /* 0x0001000013157824 */ /* 0x000fe200078e00ff */
[----:B------:R-:W-:Y:S01]  /*448e0*/  @P2 LOP3.LUT R12, R12, 0x80, RZ, 0xfc, !PT ;  /* 0x000000800c0c2812 */ /* 0x000fe200078efcff */
[-C--:B------:R-:W-:Y:S01]  /*448f0*/  FMUL.FTZ R19, R17, R224.reuse ;  /* 0x000000e011137220 */ /* 0x080fe20000410000 */
[-C--:B------:R-:W-:Y:S01]  /*44900*/  FMUL.FTZ R25, R22, R224.reuse ;  /* 0x000000e016197220 */ /* 0x080fe20000410000 */
[-C--:B------:R-:W-:Y:S01]  /*44910*/  FMUL.FTZ R17, R20, R224.reuse ;  /* 0x000000e014117220 */ /* 0x080fe20000410000 */
[----:B------:R-:W-:Y:S01]  /*44920*/  LOP3.LUT P2, RZ, R12, 0x10, RZ, 0xc0, !PT ;  /* 0x000000100cff7812 */ /* 0x000fe2000784c0ff */
[-C--:B------:R-:W-:Y:S01]  /*44930*/  FMUL.FTZ R20, R16, R224.reuse ;  /* 0x000000e010147220 */ /* 0x080fe20000410000 */
[----:B------:R-:W-:Y:S01]  /*44940*/  LOP3.LUT R12, R12, 0xffffffbf, RZ, 0xc0, !PT ;  /* 0xffffffbf0c0c7812 */ /* 0x000fe200078ec0ff */
[-C--:B------:R-:W-:Y:S01]  /*44950*/  FMUL.FTZ R16, R21, R224.reuse ;  /* 0x000000e015107220 */ /* 0x080fe20000410000 */
[----:B------:R-:W-:Y:S01]  /*44960*/  I2FP.F32.U32 R26, R27 ;  /* 0x0000001b001a7245 */ /* 0x000fe20000201000 */
[----:B------:R-:W-:Y:S01]  /*44970*/  FMUL.FTZ R23, R23, R224 ;  /* 0x000000e017177220 */ /* 0x000fe20000410000 */
[----:B------:R-:W-:-:S02]  /*44980*/  @P1 LOP3.LUT R12, R12, 0x40, RZ, 0xfc, !PT ;  /* 0x000000400c0c1812 */ /* 0x000fc400078efcff */
[----:B------:R-:W-:Y:S01]  /*44990*/  FSEL R21, R25, RZ, P3 ;  /* 0x000000ff19157208 */ /* 0x000fe20001800000 */
[----:B------:R-:W-:Y:S01]  /*449a0*/  FFMA.FTZ R26, R26, R222, 1.1641532182693481445e-10 ;  /* 0x2f0000001a1a7423 */ /* 0x000fe200000100de */
[C---:B------:R-:W-:Y:S02]  /*449b0*/  LOP3.LUT P1, RZ, R12.reuse, 0x8, RZ, 0xc0, !PT ;  /* 0x000000080cff7812 */ /* 0x040fe4000782c0ff */
[----:B------:R-:W-:Y:S02]  /*449c0*/  LOP3.LUT R12, R12, 0xffffffdf, RZ, 0xc0, !PT ;  /* 0xffffffdf0c0c7812 */ /* 0x000fe400078ec0ff */
[----:B------:R-:W-:Y:S02]  /*449d0*/  FSEL R25, R20, RZ, P1 ;  /* 0x000000ff14197208 */ /* 0x000fe40000800000 */
[----:B------:R-:W-:Y:S02]  /*449e0*/  @P0 LOP3.LUT R12, R12, 0x20, RZ, 0xfc, !PT ;  /* 0x000000200c0c0812 */ /* 0x000fe400078efcff */
[----:B------:R-:W-:-:S02]  /*449f0*/  FSEL R22, R24, RZ, P4 ;  /* 0x000000ff18167208 */ /* 0x000fc40002000000 */
[C---:B------:R-:W-:Y:S02]  /*44a00*/  LOP3.LUT P1, RZ, R12.reuse, 0x40, RZ, 0xc0, !PT ;  /* 0x000000400cff7812 */ /* 0x040fe4000782c0ff */
[----:B------:R-:W-:Y:S02]  /*44a10*/  FSEL R24, R23, RZ, P2 ;  /* 0x000000ff17187208 */ /* 0x000fe40001000000 */
[C---:B------:R-:W-:Y:S02]  /*44a20*/  LOP3.LUT P0, RZ, R12.reuse, 0x2, RZ, 0xc0, !PT ;  /* 0x000000020cff7812 */ /* 0x040fe4000780c0ff */
[----:B------:R-:W-:Y:S02]  /*44a30*/  LOP3.LUT P6, RZ, R12, 0x4, RZ, 0xc0, !PT ;  /* 0x000000040cff7812 */ /* 0x000fe400078cc0ff */
[----:B------:R-:W-:Y:S02]  /*44a40*/  FSETP.GTU.FTZ.AND P5, PT, R26, R223, PT ;  /* 0x000000df1a00720b */ /* 0x000fe40003fbc000 */
[----:B------:R-:W-:-:S02]  /*44a50*/  LOP3.LUT P2, RZ, R12, 0x80, RZ, 0xc0, !PT ;  /* 0x000000800cff7812 */ /* 0x000fc4000784c0ff */
        /* <DEDUP_REMOVED lines=14> */
.L_x_19482:
        /* <DEDUP_REMOVED lines=42> */
.L_x_19523:
        /* <DEDUP_REMOVED lines=27> */
.L_x_19527:
        /* <DEDUP_REMOVED lines=12> */
.L_x_19529:
[----:B------:R-:W-:Y:S05]  /*45050*/  BSYNC.RECONVERGENT B1 ;  /* 0x0000000000017941 */ /* 0x000fea0003800200 */
.L_x_19528:
        /* <DEDUP_REMOVED lines=62> */
.L_x_19526:
[----:B------:R-:W-:Y:S05]  /*45440*/  BSYNC.RECONVERGENT B0 ;  /* 0x0000000000007941 */ /* 0x000fea0003800200 */
.L_x_19525:
        /* <DEDUP_REMOVED lines=21> */
.L_x_19532:
        /* <DEDUP_REMOVED lines=12> */
.L_x_19534:
[----:B------:R-:W-:Y:S05]  /*45660*/  BSYNC.RECONVERGENT B1 ;  /* 0x0000000000017941 */ /* 0x000fea0003800200 */
.L_x_19533:
        /* <DEDUP_REMOVED lines=62> */
.L_x_19531:
[----:B------:R-:W-:Y:S05]  /*45a50*/  BSYNC.RECONVERGENT B0 ;  /* 0x0000000000007941 */ /* 0x000fea0003800200 */
.L_x_19530:
        /* <DEDUP_REMOVED lines=24> */
.L_x_19537:
        /* <DEDUP_REMOVED lines=12> */
.L_x_19539:
[----:B------:R-:W-:Y:S05]  /*45ca0*/  BSYNC.RECONVERGENT B1 ;  /* 0x0000000000017941 */ /* 0x000fea0003800200 */
.L_x_19538:
        /* <DEDUP_REMOVED lines=62> */
.L_x_19536:
[----:B------:R-:W-:Y:S05]  /*46090*/  BSYNC.RECONVERGENT B0 ;  /* 0x0000000000007941 */ /* 0x000fea0003800200 */
.L_x_19535:
        /* <DEDUP_REMOVED lines=20> */
.L_x_19542:
        /* <DEDUP_REMOVED lines=12> */
.L_x_19544:
[----:B------:R-:W-:Y:S05]  /*462a0*/  BSYNC.RECONVERGENT B1 ;  /* 0x0000000000017941 */ /* 0x000fea0003800200 */
.L_x_19543:
        /* <DEDUP_REMOVED lines=62> */
.L_x_19541:
[----:B------:R-:W-:Y:S05]  /*46690*/  BSYNC.RECONVERGENT B0 ;  /* 0x0000000000007941 */ /* 0x000fea0003800200 */
.L_x_19540:
        /* <DEDUP_REMOVED lines=25> */
.L_x_19547:
        /* <DEDUP_REMOVED lines=12> */
.L_x_19549:
[----:B------:R-:W-:Y:S05]  /*468f0*/  BSYNC.RECONVERGENT B1 ;  /* 0x0000000000017941 */ /* 0x000fea0003800200 */
.L_x_19548:
        /* <DEDUP_REMOVED lines=62> */
.L_x_19546:
[----:B------:R-:W-:Y:S05]  /*46ce0*/  BSYNC.RECONVERGENT B0 ;  /* 0x0000000000007941 */ /* 0x000fea0003800200 */
.L_x_19545:
        /* <DEDUP_REMOVED lines=21> */
.L_x_19552:
        /* <DEDUP_REMOVED lines=12> */
.L_x_19554:
[----:B------:R-:W-:Y:S05]  /*46f00*/  BSYNC.RECONVERGENT B1 ;  /* 0x0000000000017941 */ /* 0x000fea0003800200 */
.L_x_19553:
        /* <DEDUP_REMOVED lines=62> */
.L_x_19551:
[----:B------:R-:W-:Y:S05]  /*472f0*/  BSYNC.RECONVERGENT B0 ;  /* 0x0000000000007941 */ /* 0x000fea0003800200 */
.L_x_19550:
        /* <DEDUP_REMOVED lines=24> */
.L_x_19557:
        /* <DEDUP_REMOVED lines=12> */
.L_x_19559:
[----:B------:R-:W-:Y:S05]  /*47540*/  BSYNC.RECONVERGENT B1 ;  /* 0x0000000000017941 */ /* 0x000fea0003800200 */
.L_x_19558:
        /* <DEDUP_REMOVED lines=62> */
.L_x_19556:
[----:B------:R-:W-:Y:S05]  /*47930*/  BSYNC.RECONVERGENT B0 ;  /* 0x0000000000007941 */ /* 0x000fea0003800200 */
.L_x_19555:
        /* <DEDUP_REMOVED lines=20> */
.L_x_19562:
        /* <DEDUP_REMOVED lines=12> */
.L_x_19564:
[----:B------:R-:W-:Y:S05]  /*47b40*/  BSYNC.RECONVERGENT B1 ;  /* 0x0000000000017941 */ /* 0x000fea0003800200 */
.L_x_19563:
        /* <DEDUP_REMOVED lines=62> */
.L_x_19561:
[----:B------:R-:W-:Y:S05]  /*47f30*/  BSYNC.RECONVERGENT B0 ;  /* 0x0000000000007941 */ /* 0x000fea0003800200 */
.L_x_19560:
[----:B------:R-:W-:Y:S01]  /*47f40*/  I2FP.F32.U32 R6, R8 ;  /* 0x0000000800067245 */ /* 0x000fe20000201000 */
[----:B------:R-:W-:Y:S01]  /*47f50*/  BSSY.RECONVERGENT B0, `(.L_x_19565) ;  /* 0x0000063000007945 */ /* 0x000fe20003800200 */
[----:B------:R-:W-:Y:S02]  /*47f60*/  FSEL R4, R4, RZ, P4 ;  /* 0x000000ff04047208 */ /* 0x000fe40002000000 */
        /* <DEDUP_REMOVED lines=22> */
.L_x_19567:
        /* <DEDUP_REMOVED lines=12> */
.L_x_19569:
[----:B------:R-:W-:Y:S05]  /*48190*/  BSYNC.RECONVERGENT B1 ;  /* 0x0000000000017941 */ /* 0x000fea0003800200 */
.L_x_19568:
        /* <DEDUP_REMOVED lines=62> */
.L_x_19566:
[----:B------:R-:W-:Y:S05]  /*48580*/  BSYNC.RECONVERGENT B0 ;  /* 0x0000000000007941 */ /* 0x000fea0003800200 */
.L_x_19565:
        /* <DEDUP_REMOVED lines=19> */
.L_x_19572:
        /* <DEDUP_REMOVED lines=12> */
.L_x_19574:
[----:B------:R-:W-:Y:S05]  /*48780*/  BSYNC.RECONVERGENT B1 ;  /* 0x0000000000017941 */ /* 0x000fea0003800200 */
.L_x_19573:
        /* <DEDUP_REMOVED lines=62> */
.L_x_19571:
[----:B------:R-:W-:Y:S05]  /*48b70*/  BSYNC.RECONVERGENT B0 ;  /* 0x0000000000007941 */ /* 0x000fea0003800200 */
.L_x_19570:
[----:B------:R-:W-:Y:S01]  /*48b80*/  I2FP.F32.U32 R6, R209 ;  /* 0x000000d100067245 */ /* 0x000fe20000201000 */
[----:B------:R-:W-:Y:S01]  /*48b90*/  BSSY.RECONVERGENT B0, `(.L_x_19575) ;  /* 0x0000061000007945 */ /* 0x000fe20003800200 */
[----:B------:R-:W-:-:S03]  /*48ba0*/  FSEL R5, R5, RZ, P2 ;  /* 0x000000ff05057208 */ /* 0x000fc60001000000 */
        /* <DEDUP_REMOVED lines=8> */
[----:B------:R-:W-:Y:S01]  /*48c30*/  IMAD.MOV.U32 R6, RZ, RZ, 0x2 ;  /* 0x00000002ff067424 */ /* 0x000fe200078e00ff */
[----:B------:R-:W-:Y:S02]  /*48c40*/  MOV R5, R212 ;  /* 0x000000d400057202 */ /* 0x000fe40000000f00 */
        /* <DEDUP_REMOVED lines=10> */
.L_x_19577:
        /* <DEDUP_REMOVED lines=12> */
.L_x_19579:
[----:B------:R-:W-:Y:S05]  /*48db0*/  BSYNC.RECONVERGENT B1 ;  /* 0x0000000000017941 */ /* 0x000fea0003800200 */
.L_x_19578:
        /* <DEDUP_REMOVED lines=59> */
[----:B------:R-:W-:Y:S01]  /*49170*/  HFMA2 R6, -RZ, RZ, 0, 0 ;  /* 0x00000000ff067431 */ /* 0x000fe200000001ff */
[----:B------:R-:W-:Y:S01]  /*49180*/  LOP3.LUT R15, R212, UR4, R227, 0x96, !PT ;  /* 0x00000004d40f7c12 */ /* 0x000fe2000f8e96e3 */
[----:B------:R-:W-:-:S07]  /*49190*/  IMAD.MOV.U32 R212, RZ, RZ, R226 ;  /* 0x000000ffffd47224 */ /* 0x000fce00078e00e2 */
.L_x_19576:
[----:B------:R-:W-:Y:S05]  /*491a0*/  BSYNC.RECONVERGENT B0 ;  /* 0x0000000000007941 */ /* 0x000fea0003800200 */
.L_x_19575:
        /* <DEDUP_REMOVED lines=18> */
.L_x_19582:
        /* <DEDUP_REMOVED lines=12> */
.L_x_19584:
[----:B------:R-:W-:Y:S05]  /*49390*/  BSYNC.RECONVERGENT B1 ;  /* 0x0000000000017941 */ /* 0x000fea0003800200 */
.L_x_19583:
        /* <DEDUP_REMOVED lines=59> */
[----:B------:R-:W-:-:S05]  /*49750*/  IMAD.WIDE.U32 R226, R6, -0x326172a9, RZ ;  /* 0xcd9e8d5706e27825 */ /* 0x000fca00078e00ff */
[----:B------:R-:W-:Y:S01]  /*49760*/  LOP3.LUT R15, R212, UR4, R227, 0x96, !PT ;  /* 0x00000004d40f7c12 */ /* 0x000fe2000f8e96e3 */
[----:B------:R-:W-:-:S07]  /*49770*/  IMAD.MOV.U32 R212, RZ, RZ, R226 ;  /* 0x000000ffffd47224 */ /* 0x000fce00078e00e2 */
.L_x_19581:
[----:B------:R-:W-:Y:S05]  /*49780*/  BSYNC.RECONVERGENT B0 ;  /* 0x0000000000007941 */ /* 0x000fea0003800200 */
.L_x_19580:
[----:B------:R-:W-:Y:S01]  /*49790*/  I2FP.F32.U32 R5, R5 ;  /* 0x0000000500057245 */ /* 0x000fe20000201000 */
[----:B------:R-:W-:Y:S01]  /*497a0*/  BSSY.RECONVERGENT B0, `(.L_x_19585) ;  /* 0x0000062000007945 */ /* 0x000fe20003800200 */
[----:B------:R-:W-:Y:S01]  /*497b0*/  FSEL R4, R4, RZ, P3 ;  /* 0x000000ff04047208 */ /* 0x000fe20001800000 */
[----:B------:R-:W-:Y:S01]  /*497c0*/  IMAD.MOV.U32 R226, RZ, RZ, 0x2 ;  /* 0x00000002ffe27424 */ /* 0x000fe200078e00ff */
[----:B------:R-:W-:Y:S01]  /*497d0*/  MOV R210, R212 ;  /* 0x000000d400d27202 */ /* 0x000fe20000000f00 */
        /* <DEDUP_REMOVED lines=19> */
.L_x_19587:
        /* <DEDUP_REMOVED lines=12> */
.L_x_19589:
[----:B------:R-:W-:Y:S05]  /*499d0*/  BSYNC.RECONVERGENT B1 ;  /* 0x0000000000017941 */ /* 0x000fea0003800200 */
.L_x_19588:
        /* <DEDUP_REMOVED lines=59> */
[----:B------:R-:W-:Y:S01]  /*49d90*/  HFMA2 R226, -RZ, RZ, 0, 0 ;  /* 0x00000000ffe27431 */ /* 0x000fe200000001ff */
[----:B------:R-:W-:Y:S01]  /*49da0*/  LOP3.LUT R15, R212, UR4, R5, 0x96, !PT ;  /* 0x00000004d40f7c12 */ /* 0x000fe2000f8e9605 */
[----:B------:R-:W-:-:S07]  /*49db0*/  IMAD.MOV.U32 R212, RZ, RZ, R4 ;  /* 0x000000ffffd47224 */ /* 0x000fce00078e0004 */
.L_x_19586:
[----:B------:R-:W-:Y:S05]  /*49dc0*/  BSYNC.RECONVERGENT B0 ;  /* 0x0000000000007941 */ /* 0x000fea0003800200 */
.L_x_19585:
        /* <DEDUP_REMOVED lines=19> */
.L_x_19592:
        /* <DEDUP_REMOVED lines=12> */
.L_x_19594:
[----:B------:R-:W-:Y:S05]  /*49fc0*/  BSYNC.RECONVERGENT B1 ;  /* 0x0000000000017941 */ /* 0x000fea0003800200 */
.L_x_19593:
        /* <DEDUP_REMOVED lines=62> */
.L_x_19591:
[----:B------:R-:W-:Y:S05]  /*4a3b0*/  BSYNC.RECONVERGENT B0 ;  /* 0x0000000000007941 */ /* 0x000fea0003800200 */
.L_x_19590:
        /* <DEDUP_REMOVED lines=23> */
.L_x_19597:
        /* <DEDUP_REMOVED lines=12> */
.L_x_19599:
[----:B------:R-:W-:Y:S05]  /*4a5f0*/  BSYNC.RECONVERGENT B1 ;  /* 0x0000000000017941 */ /* 0x000fea0003800200 */
.L_x_19598:
        /* <DEDUP_REMOVED lines=60> */
[----:B------:R-:W-:Y:S02]  /*4a9c0*/  IMAD.MOV.U32 R212, RZ, RZ, R226 ;  /* 0x000000ffffd47224 */ /* 0x000fe400078e00e2 */
[----:B------:R-:W-:-:S07]  /*4a9d0*/  HFMA2 R226, -RZ, RZ, 0, 0 ;  /* 0x00000000ffe27431 */ /* 0x000fce00000001ff */
.L_x_19596:
[----:B------:R-:W-:Y:S05]  /*4a9e0*/  BSYNC.RECONVERGENT B0 ;  /* 0x0000000000007941 */ /* 0x000fea0003800200 */
.L_x_19595:
        /* <DEDUP_REMOVED lines=18> */
.L_x_19602:
        /* <DEDUP_REMOVED lines=15> */
.L_x_19604:
[----:B------:R-:W-:Y:S05]  /*4ac00*/  BSYNC.RECONVERGENT B1 ;  /* 0x0000000000017941 */ /* 0x000fea0003800200 */
.L_x_19603:
        /* <DEDUP_REMOVED lines=62> */
.L_x_19601:
[----:B------:R-:W-:Y:S05]  /*4aff0*/  BSYNC.RECONVERGENT B0 ;  /* 0x0000000000007941 */ /* 0x000fea0003800200 */
.L_x_19600:
        /* <DEDUP_REMOVED lines=9> */
[--C-:B------:R-:W-:Y:S01]  /*4b090*/  FADD.FTZ R211, R211, R4.reuse ;  /* 0x00000004d3d37221 */ /* 0x100fe20000010000 */
[----:B------:R-:W-:-:S03]  /*4b0a0*/  PRMT R4, R222, 0x7610, R4 ;  /* 0x00007610de047816 */ /* 0x000fc60000000004 */
[----:B------:R-:W-:Y:S01]  /*4b0b0*/  @P1 FADD.FTZ R211, R79, R211 ;  /* 0x000000d34fd31221 */ /* 0x000fe20000010000 */
[----:B------:R-:W-:Y:S06]  /*4b0c0*/  BRA `(.L_x_19605) ;  /* 0x0000003000687947 */ /* 0x000fec0003800000 */
.L_x_19524:
        /* <DEDUP_REMOVED lines=16> */
.L_x_19608:
        /* <DEDUP_REMOVED lines=12> */
.L_x_19610:
[----:B------:R-:W-:Y:S05]  /*4b290*/  BSYNC.RECONVERGENT B1 ;  /* 0x0000000000017941 */ /* 0x000fea0003800200 */
.L_x_19609:
        /* <DEDUP_REMOVED lines=62> */
.L_x_19607:
[----:B------:R-:W-:Y:S05]  /*4b680*/  BSYNC.RECONVERGENT B0 ;  /* 0x0000000000007941 */ /* 0x000fea0003800200 */
.L_x_19606:
        /* <DEDUP_REMOVED lines=20> */
.L_x_19613:
        /* <DEDUP_REMOVED lines=12> */
.L_x_19615:
[----:B------:R-:W-:Y:S05]  /*4b890*/  BSYNC.RECONVERGENT B1 ;  /* 0x0000000000017941 */ /* 0x000fea0003800200 */
.L_x_19614:
        /* <DEDUP_REMOVED lines=62> */
.L_x_19612:
[----:B------:R-:W-:Y:S05]  /*4bc80*/  BSYNC.RECONVERGENT B0 ;  /* 0x0000000000007941 */ /* 0x000fea0003800200 */
.L_x_19611:
        /* <DEDUP_REMOVED lines=19> */
.L_x_19618:
        /* <DEDUP_REMOVED lines=12> */
.L_x_19620:
[----:B------:R-:W-:Y:S05]  /*4be80*/  BSYNC.RECONVERGENT B1 ;  /* 0x0000000000017941 */ /* 0x000fea0003800200 */
.L_x_19619:
        /* <DEDUP_REMOVED lines=62> */
.L_x_19617:
[----:B------:R-:W-:Y:S05]  /*4c270*/  BSYNC.RECONVERGENT B0 ;  /* 0x0000000000007941 */ /* 0x000fea0003800200 */
.L_x_19616:
        /* <DEDUP_REMOVED lines=20> */
.L_x_19623:
        /* <DEDUP_REMOVED lines=12> */
.L_x_19625:
[----:B------:R-:W-:Y:S05]  /*4c480*/  BSYNC.RECONVERGENT B1 ;  /* 0x0000000000017941 */ /* 0x000fea0003800200 */
.L_x_19624:
        /* <DEDUP_REMOVED lines=62> */
.L_x_19622:
[----:B------:R-:W-:Y:S05]  /*4c870*/  BSYNC.RECONVERGENT B0 ;  /* 0x0000000000007941 */ /* 0x000fea0003800200 */
.L_x_19621:
        /* <DEDUP_REMOVED lines=19> */
.L_x_19628:
        /* <DEDUP_REMOVED lines=12> */
.L_x_19630:
[----:B------:R-:W-:Y:S05]  /*4ca70*/  BSYNC.RECONVERGENT B1 ;  /* 0x0000000000017941 */ /* 0x000fea0003800200 */
.L_x_19629:
        /* <DEDUP_REMOVED lines=62> */
.L_x_19627:
[----:B------:R-:W-:Y:S05]  /*4ce60*/  BSYNC.RECONVERGENT B0 ;  /* 0x0000000000007941 */ /* 0x000fea0003800200 */
.L_x_19626:
        /* <DEDUP_REMOVED lines=18> */
.L_x_19633:
        /* <DEDUP_REMOVED lines=12> */
.L_x_19635:
[----:B------:R-:W-:Y:S05]  /*4d050*/  BSYNC.RECONVERGENT B1 ;  /* 0x0000000000017941 */ /* 0x000fea0003800200 */
.L_x_19634:
        /* <DEDUP_REMOVED lines=62> */
.L_x_19632:
[----:B------:R-:W-:Y:S05]  /*4d440*/  BSYNC.RECONVERGENT B0 ;  /* 0x0000000000007941 */ /* 0x000fea0003800200 */
.L_x_19631:
        /* <DEDUP_REMOVED lines=17> */
.L_x_19638:
        /* <DEDUP_REMOVED lines=12> */
.L_x_19640:
[----:B------:R-:W-:Y:S05]  /*4d620*/  BSYNC.RECONVERGENT B1 ;  /* 0x0000000000017941 */ /* 0x000fea0003800200 */
.L_x_19639:
        /* <DEDUP_REMOVED lines=62> */
.L_x_19637:
[----:B------:R-:W-:Y:S05]  /*4da10*/  BSYNC.RECONVERGENT B0 ;  /* 0x0000000000007941 */ /* 0x000fea0003800200 */
.L_x_19636:
        /* <DEDUP_REMOVED lines=18> */
.L_x_19643:
        /* <DEDUP_REMOVED lines=12> */
.L_x_19645:
[----:B------:R-:W-:Y:S05]  /*4dc00*/  BSYNC.RECONVERGENT B1 ;  /* 0x0000000000017941 */ /* 0x000fea0003800200 */
.L_x_19644:
        /* <DEDUP_REMOVED lines=62> */
.L_x_19642:
[----:B------:R-:W-:Y:S05]  /*4dff0*/  BSYNC.RECONVERGENT B0 ;  /* 0x0000000000007941 */ /* 0x000fea0003800200 */
.L_x_19641:
[----:B------:R-:W-:Y:S01]  /*4e000*/  LOP3.LUT R12, R12, 0xffffffbf, RZ, 0xc0, !PT ;  /* 0xffffffbf0c0c7812 */ /* 0x000fe200078ec0ff */
[-C--:B------:R-:W-:Y:S01]  /*4e010*/  FMUL.FTZ R208, R229, R224.reuse ;  /* 0x000000e0e5d07220 */ /* 0x080fe20000410000 */
[----:B------:R-:W-:Y:S01]  /*4e020*/  I2FP.F32.U32 R18, R209 ;  /* 0x000000d100127245 */ /* 0x000fe20000201000 */
[-C--:B------:R-:W-:Y:S01]  /*4e030*/  FMUL.FTZ R19, R226, R224.reuse ;  /* 0x000000e0e2137220 */ /* 0x080fe20000410000 */
[----:B------:R-:W-:Y:S01]  /*4e040*/  @P1 LOP3.LUT R12, R12, 0x40, RZ, 0xfc, !PT ;  /* 0x000000400c0c1812 */ /* 0x000fe200078efcff */
[----:B------:R-:W-:Y:S02]  /*4e050*/  IMAD.U32 R17, R17, 0x10000, RZ ;  /* 0x0001000011117824 */ /* 0x000fe400078e00ff */
        /* <DEDUP_REMOVED lines=12> */
[----:B------:R-:W-:Y:S02]  /*4e120*/  LOP3.LUT P5, RZ, R12, 0x2, RZ, 0xc0, !PT ;  /* 0x000000020cff7812 */ /* 0x000fe400078ac0ff */
[----:B------:R-:W-:Y:S02]  /*4e130*/  FSEL R16, R225, RZ, P1 ;  /* 0x000000ffe1107208 */ /* 0x000fe40000800000 */
[----:B------:R-:W-:Y:S02]  /*4e140*/  FSEL R210, R18, RZ, P4 ;  /* 0x000000ff12d27208 */ /* 0x000fe40002000000 */
[----:B------:R-:W-:Y:S02]  /*4e150*/  LOP3.LUT P1, RZ, R12, 0x40, RZ, 0xc0, !PT ;  /* 0x000000400cff7812 */ /* 0x000fe4000782c0ff */
[----:B------:R-:W-:-:S02]  /*4e160*/  FSEL R18, R208, RZ, P6 ;  /* 0x000000ffd0127208 */ /* 0x000fc40003000000 */
[----:B------:R-:W-:Y:S02]  /*4e170*/  FSEL R208, R19, RZ, P2 ;  /* 0x000000ff13d07208 */ /* 0x000fe40001000000 */
[----:B------:R-:W-:Y:S02]  /*4e180*/  FSEL R19, R222, RZ, P5 ;  /* 0x000000ffde137208 */ /* 0x000fe40002800000 */
[----:B------:R-:W-:Y:S02]  /*4e190*/  LOP3.LUT P0, RZ, R12, 0x8, RZ, 0xc0, !PT ;  /* 0x000000080cff7812 */ /* 0x000fe4000780c0ff */
[----:B------:R-:W-:Y:S02]  /*4e1a0*/  FSETP.GTU.FTZ.AND P5, PT, R211, R223, PT ;  /* 0x000000dfd300720b */ /* 0x000fe40003fbc000 */
        /* <DEDUP_REMOVED lines=10> */
[----:B------:R-:W-:Y:S01]  /*4e250*/  @P1 FADD.FTZ R211, R79, R211 ;  /* 0x000000d34fd31221 */ /* 0x000fe20000010000 */
[----:B------:R-:W-:-:S13]  /*4e260*/  PLOP3.LUT P5, PT, P5, PT, PT, 0x8, 0x80 ;  /* 0x000000000080781c */ /* 0x000fda0002fae170 */
.L_x_19605:
[----:B------:R-:W-:Y:S01]  /*4e270*/  IMAD.WIDE.U32 R222, R220, 0x20, R234 ;  /* 0x00000020dcde7825 */ /* 0x000fe200078e00ea */
[----:B------:R-:W0:Y:S01]  /*4e280*/  LDC.64 R226, c[0x0][0x3b0] ;  /* 0x0000ec00ffe27b82 */ /* 0x000e220000000a00 */
[----:B------:R-:W-:Y:S02]  /*4e290*/  SEL R224, RZ, 0x100, !P3 ;  /* 0x00000100ffe07807 */ /* 0x000fe40005800000 */
[C---:B------:R-:W-:Y:S01]  /*4e2a0*/  LOP3.LUT P6, RZ, R12.reuse, 0x8, RZ, 0xc0, !PT ;  /* 0x000000080cff7812 */ /* 0x040fe200078cc0ff */
[----:B------:R-:W-:Y:S01]  /*4e2b0*/  STG.E.128 desc[UR8][R222.64], R16 ;  /* 0x00000010de007986 */ /* 0x000fe2000c101d08 */
[----:B------:R-:W-:Y:S02]  /*4e2c0*/  LOP3.LUT P1, RZ, R12, 0x10, RZ, 0xc0, !PT ;  /* 0x000000100cff7812 */ /* 0x000fe4000782c0ff */
[----:B------:R-:W-:Y:S01]  /*4e2d0*/  SEL R225, RZ, 0x100, !P6 ;  /* 0x00000100ffe17807 */ /* 0x000fe20007000000 */
[----:B------:R1:W-:Y:S02]  /*4e2e0*/  STG.E.128 desc[UR8][R222.64+0x10], R208 ;  /* 0x000010d0de007986 */ /* 0x0003e4000c101d08 */
[----:B-1----:R-:W-:-:S02]  /*4e2f0*/  SEL R222, RZ, 0x1000000, !P5 ;  /* 0x01000000ffde7807 */ /* 0x002fc40006800000 */
[----:B------:R-:W-:Y:S02]  /*4e300*/  SEL R223, RZ, 0x10000, !P4 ;  /* 0x00010000ffdf7807 */ /* 0x000fe40006000000 */
[----:B------:R-:W-:Y:S02]  /*4e310*/  LOP3.LUT P5, RZ, R12, 0x4, RZ, 0xc0, !PT ;  /* 0x000000040cff7812 */ /* 0x000fe400078ac0ff */
[----:B------:R-:W-:Y:S02]  /*4e320*/  LOP3.LUT R222, R224, R222, R223, 0xfe, !PT ;  /* 0x000000dee0de7212 */ /* 0x000fe400078efedf */
[----:B------:R-:W-:Y:S02]  /*4e330*/  SEL R223, RZ, 0x1, !P2 ;  /* 0x00000001ffdf7807 */ /* 0x000fe40005000000 */
[----:B------:R-:W-:Y:S02]  /*4e340*/  LOP3.LUT P4, RZ, R12, 0x2, RZ, 0xc0, !PT ;  /* 0x000000020cff7812 */ /* 0x000fe4000788c0ff */
[----:B------:R-:W-:-:S02]  /*4e350*/  LOP3.LUT R223, R222, R223, RZ, 0xfc, !PT ;  /* 0x000000dfdedf7212 */ /* 0x000fc400078efcff */
[----:B------:R-:W-:Y:S02]  /*4e360*/  SEL R222, RZ, 0x1000000, !P4 ;  /* 0x01000000ffde7807 */ /* 0x000fe40006000000 */
[----:B------:R-:W-:-:S04]  /*4e370*/  SEL R224, RZ, 0x10000, !P5 ;  /* 0x00010000ffe07807 */ /* 0x000fc80006800000 */
[----:B------:R-:W-:Y:S02]  /*4e380*/  LOP3.LUT R222, R225, R222, R224, 0xfe, !PT ;  /* 0x000000dee1de7212 */ /* 0x000fe400078efee0 */
[----:B------:R-:W-:-:S04]  /*4e390*/  SEL R224, RZ, 0x1, !P1 ;  /* 0x00000001ffe07807 */ /* 0x000fc80004800000 */
[----:B------:R-:W-:Y:S01]  /*4e3a0*/  LOP3.LUT R222, R222, R224, RZ, 0xfc, !PT ;  /* 0x000000e0dede7212 */ /* 0x000fe200078efcff */
        /* <DEDUP_REMOVED lines=23> */
.L_x_19646:
        /* <DEDUP_REMOVED lines=217> */
.L_x_19660:
[----:B-1----:R-:W-:Y:S01]  /*4f2b0*/  FADD.FTZ R222, R226, R222 ;  /* 0x000000dee2de7221 */ /* 0x002fe20000010000 */
[----:B0-----:R-:W-:Y:S01]  /*4f2c0*/  FMUL.FTZ R226, R225, R225 ;  /* 0x000000e1e1e27220 */ /* 0x001fe20000410000 */
[----:B------:R-:W-:Y:S01]  /*4f2d0*/  ISETP.NE.AND P2, PT, RZ, UR15, PT ;  /* 0x0000000fff007c0c */ /* 0x000fe2000bf45270 */
[----:B------:R0:W-:Y:S01]  /*4f2e0*/  STL [R1+0x1ec], R7 ;  /* 0x0001ec0701007387 */ /* 0x0001e20000100800 */
[----:B------:R-:W-:Y:S02]  /*4f2f0*/  FFMA.FTZ R224, R222, R229, UR16 ;  /* 0x00000010dee07e23 */ /* 0x000fe400080100e5 */
[----:B------:R-:W1:Y:S01]  /*4f300*/  @!P1 LDC.64 R222, c[0x0][0x3c0] ;  /* 0x0000f000ffde9b82 */ /* 0x000e620000000a00 */
[----:B------:R-:W-:Y:S01]  /*4f310*/  FSEL R229, R226, RZ, P2 ;  /* 0x000000ffe2e57208 */ /* 0x000fe20001000000 */
[----:B0-----:R-:W2:Y:S06]  /*4f320*/  LDL R7, [R1+0xe0] ;  /* 0x0000e00001077983 */ /* 0x001eac0000100800 */
[----:B------:R-:W0:Y:S01]  /*4f330*/  @!P1 LDC.64 R226, c[0x0][0x3c8] ;  /* 0x0000f200ffe29b82 */ /* 0x000e220000000a00 */
[----:B------:R-:W-:Y:S01]  /*4f340*/  FADD.FTZ R224, R224, R229 ;  /* 0x000000e5e0e07221 */ /* 0x000fe20000010000 */
[----:B------:R3:W-:Y:S05]  /*4f350*/  STL [R1+0x1e8], R6 ;  /* 0x0001e80601007387 */ /* 0x0007ea0000100800 */
[----:B------:R-:W4:Y:S01]  /*4f360*/  MUFU.RSQ R224, R224 ;  /* 0x000000e000e07308 */ /* 0x000f220000001400 */
[----:B------:R-:W2:Y:S04]  /*4f370*/  LDL R231, [R1+0xdc] ;  /* 0x0000dc0001e77983 */ /* 0x000ea80000100800 */
[----:B------:R-:W2:Y:S01]  /*4f380*/  LDL R252, [R1+0xc4] ;  /* 0x0000c40001fc7983 */ /* 0x000ea20000100800 */
[----:B-1----:R-:W-:-:S03]  /*4f390*/  @!P1 IMAD.WIDE R222, R230, 0x4, R222 ;  /* 0x00000004e6de9825 */ /* 0x002fc600078e02de */
[----:B---3--:R-:W3:Y:S04]  /*4f3a0*/  LDL R6, [R1+0xe4] ;  /* 0x0000e40001067983 */ /* 0x008ee80000100800 */
[----:B------:R0:W-:Y:S04]  /*4f3b0*/  @!P1 STG.E desc[UR8][R222.64], R225 ;  /* 0x000000e1de009986 */ /* 0x0001e8000c101908 */
[----:B------:R-:W3:Y:S04]  /*4f3c0*/  LDL R235, [R1+0xf8] ;  /* 0x0000f80001eb7983 */ /* 0x000ee80000100800 */
[----:B------:R-:W3:Y:S01]  /*4f3d0*/  LDL R234, [R1+0xc8] ;  /* 0x0000c80001ea7983 */ /* 0x000ee20000100800 */
[----:B0-----:R-:W-:-:S03]  /*4f3e0*/  @!P1 IMAD.WIDE R222, R230, 0x4, R226 ;  /* 0x00000004e6de9825 */ /* 0x001fc600078e02e2 */
[----:B------:R-:W3:Y:S04]  /*4f3f0*/  LDL R233, [R1+0xfc] ;  /* 0x0000fc0001e97983 */ /* 0x000ee80000100800 */
[----:B----4-:R0:W-:Y:S04]  /*4f400*/  @!P1 STG.E desc[UR8][R222.64], R224 ;  /* 0x000000e0de009986 */ /* 0x0101e8000c101908 */
[----:B------:R-:W4:Y:S01]  /*4f410*/  LDL R232, [R1+0xcc] ;  /* 0x0000cc0001e87983 */ /* 0x000f220000100800 */
[----:B0-----:R-:W-:-:S03]  /*4f420*/  FSEL R222, R225, RZ, !P2 ;  /* 0x000000ffe1de7208 */ /* 0x001fc60005000000 */
[----:B------:R0:W-:Y:S02]  /*4f430*/  STL [R1+0x1e4], R5 ;  /* 0x0001e40501007387 */ /* 0x0001e40000100800 */
[C---:B------:R-:W-:Y:S01]  /*4f440*/  FADD.FTZ R69, -R222.reuse, R69 ;  /* 0x00000045de457221 */ /* 0x040fe20000010100 */
[----:B------:R-:W-:-:S03]  /*4f450*/  FADD.FTZ R70, -R222, R70 ;  /* 0x00000046de467221 */ /* 0x000fc60000010100 */
[C---:B------:R-:W-:Y:S01]  /*4f460*/  FMUL.FTZ R225, R224.reuse, R69 ;  /* 0x00000045e0e17220 */ /* 0x040fe20000410000 */
[----:B------:R-:W-:Y:S01]  /*4f470*/  FMUL.FTZ R227, R224, R70 ;  /* 0x00000046e0e37220 */ /* 0x000fe20000410000 */
[----:B0-----:R-:W4:Y:S04]  /*4f480*/  LDL R5, [R1+0xf4] ;  /* 0x0000f40001057983 */ /* 0x001f280000100800 */
[----:B------:R0:W-:Y:S04]  /*4f490*/  STL [R1+0x1e0], R4 ;  /* 0x0001e00401007387 */ /* 0x0001e80000100800 */
[----:B------:R-:W2:Y:S04]  /*4f4a0*/  LDL R69, [R1+0xd8] ;  /* 0x0000d80001457983 */ /* 0x000ea80000100800 */
[----:B------:R-:W2:Y:S01]  /*4f4b0*/  LDL R70, [R1+0xe8] ;  /* 0x0000e80001467983 */ /* 0x000ea20000100800 */
[----:B------:R-:W-:-:S03]  /*4f4c0*/  FADD.FTZ R68, -R222, R68 ;  /* 0x00000044de447221 */ /* 0x000fc60000010100 */
[----:B------:R-:W3:Y:S01]  /*4f4d0*/  LDL R229, [R1+0xec] ;  /* 0x0000ec0001e57983 */ /* 0x000ee20000100800 */
[----:B------:R-:W-:Y:S01]  /*4f4e0*/  FADD.FTZ R71, -R222, R71 ;  /* 0x00000047de477221 */ /* 0x000fe20000010100 */
[C---:B------:R-:W-:Y:S02]  /*4f4f0*/  FMUL.FTZ R226, R224.reuse, R68 ;  /* 0x00000044e0e27220 */ /* 0x040fe40000410000 */
[----:B------:R-:W4:Y:S01]  /*4f500*/  LDL R68, [R1+0xd0] ;  /* 0x0000d00001447983 */ /* 0x000f220000100800 */
[----:B------:R-:W-:-:S03]  /*4f510*/  FMUL.FTZ R223, R224, R71 ;  /* 0x00000047e0df7220 */ /* 0x000fc60000410000 */
[----:B------:R-:W4:Y:S04]  /*4f520*/  LDL R71, [R1+0xd4] ;  /* 0x0000d40001477983 */ /* 0x000f280000100800 */
[----:B0-----:R-:W4:Y:S01]  /*4f530*/  LDL R4, [R1+0xc0] ;  /* 0x0000c00001047983 */ /* 0x001f220000100800 */
[----:B--2---:R-:W-:Y:S01]  /*4f540*/  FFMA.FTZ R69, R227, R69, R70 ;  /* 0x00000045e3457223 */ /* 0x004fe20000010046 */
[----:B---3--:R-:W-:-:S05]  /*4f550*/  FFMA.FTZ R70, R223, R231, R229 ;  /* 0x000000e7df467223 */ /* 0x008fca00000100e5 */
[----:B------:R-:W-:Y:S01]  /*4f560*/  F2FP.BF16.F32.PACK_AB R69, R70, R69 ;  /* 0x000000454645723e */ /* 0x000fe200000010ff */
[----:B------:R-:W-:Y:S01]  /*4f570*/  FADD.FTZ R70, -R222, R72 ;  /* 0x00000048de467221 */ /* 0x000fe20000010100 */
[----:B----4-:R-:W-:Y:S01]  /*4f580*/  FFMA.FTZ R68, R226, R68, R7 ;  /* 0x00000044e2447223 */ /* 0x010fe20000010007 */
[----:B------:R-:W-:Y:S01]  /*4f590*/  FFMA.FTZ R71, R225, R71, R6 ;  /* 0x00000047e1477223 */ /* 0x000fe20000010006 */
[----:B------:R1:W5:Y:S01]  /*4f5a0*/  LDL.LU R7, [R1+0x1ec] ;  /* 0x0001ec0001077983 */ /* 0x0003620000300800 */
[----:B------:R-:W-:Y:S01]  /*4f5b0*/  FADD.FTZ R72, -R222, R74 ;  /* 0x0000004ade487221 */ /* 0x000fe20000010100 */
[----:B------:R-:W-:Y:S02]  /*4f5c0*/  FMUL.FTZ R74, R224, R70 ;  /* 0x00000046e04a7220 */ /* 0x000fe40000410000 */
[----:B------:R1:W5:Y:S04]  /*4f5d0*/  LDL.LU R6, [R1+0x1e8] ;  /* 0x0001e80001067983 */ /* 0x0003680000300800 */
[----:B------:R-:W2:Y:S01]  /*4f5e0*/  LDL R70, [R1+0xf0] ;  /* 0x0000f00001467983 */ /* 0x000ea20000100800 */
[----:B------:R-:W-:Y:S01]  /*4f5f0*/  F2FP.BF16.F32.PACK_AB R68, R71, R68 ;  /* 0x000000444744723e */ /* 0x000fe200000010ff */
[C---:B------:R-:W-:Y:S01]  /*4f600*/  FADD.FTZ R71, -R222.reuse, R73 ;  /* 0x00000049de477221 */ /* 0x040fe20000010100 */
[----:B------:R-:W-:Y:S01]  /*4f610*/  FADD.FTZ R73, -R222, R75 ;  /* 0x0000004bde497221 */ /* 0x000fe20000010100 */
[----:B------:R-:W-:-:S03]  /*4f620*/  FMUL.FTZ R229, R224, R72 ;  /* 0x00000048e0e57220 */ /* 0x000fc60000410000 */
[----:B------:R-:W-:-:S04]  /*4f630*/  FMUL.FTZ R231, R224, R73 ;  /* 0x00000049e0e77220 */ /* 0x000fc80000410000 */
[----:B------:R-:W-:Y:S02]  /*4f640*/  FFMA.FTZ R72, R231, R232, R233 ;  /* 0x000000e8e7487223 */ /* 0x000fe400000100e9 */
[----:B------:R-:W0:Y:S01]  /*4f650*/  LDC.64 R232, c[0x0][0x428] ;  /* 0x00010a00ffe87b82 */ /* 0x000e220000000a00 */
[----:B------:R-:W-:Y:S01]  /*4f660*/  FMUL.FTZ R75, R224, R71 ;  /* 0x00000047e04b7220 */ /* 0x000fe20000410000 */
[----:B------:R-:W-:-:S03]  /*4f670*/  FFMA.FTZ R71, R229, R234, R235 ;  /* 0x000000eae5477223 */ /* 0x000fc600000100eb */
[----:B------:R-:W-:Y:S02]  /*4f680*/  FFMA.FTZ R73, R75, R252, R5 ;  /* 0x000000fc4b497223 */ /* 0x000fe40000010005 */
[----:B------:R-:W-:Y:S01]  /*4f690*/  F2FP.BF16.F32.PACK_AB R71, R72, R71 ;  /* 0x000000474847723e */ /* 0x000fe200000010ff */
[----:B------:R-:W3:Y:S01]  /*4f6a0*/  LDL R252, [R1+0x98] ;  /* 0x0000980001fc7983 */ /* 0x000ee20000100800 */
[----:B------:R-:W4:Y:S03]  /*4f6b0*/  LDC.64 R234, c[0x0][0x430] ;  /* 0x00010c00ffea7b82 */ /* 0x000f260000000a00 */
[----:B------:R-:W3:Y:S01]  /*4f6c0*/  LDL R5, [R1+0x10c] ;  /* 0x00010c0001057983 */ /* 0x000ee20000100800 */
[----:B--2---:R-:W-:-:S03]  /*4f6d0*/  FFMA.FTZ R70, R74, R4, R70 ;  /* 0x000000044a467223 */ /* 0x004fc60000010046 */
[----:B------:R-:W2:Y:S02]  /*4f6e0*/  LDL R4, [R1+0x9c] ;  /* 0x00009c0001047983 */ /* 0x000ea40000100800 */
[----:B------:R-:W-:Y:S01]  /*4f6f0*/  F2FP.BF16.F32.PACK_AB R70, R73, R70 ;  /* 0x000000464946723e */ /* 0x000fe200000010ff */
[----:B0-----:R-:W-:-:S05]  /*4f700*/  IMAD.WIDE.U32 R72, R221, 0x10, R232 ;  /* 0x00000010dd487825 */ /* 0x001fca00078e00e8 */
[----:B------:R0:W-:Y:S04]  /*4f710*/  STG.E.128 desc[UR8][R72.64], R68 ;  /* 0x0000004448007986 */ /* 0x0001e8000c101d08 */
[----:B0-----:R-:W4:Y:S04]  /*4f720*/  LDL R71, [R1+0xa8] ;  /* 0x0000a80001477983 */ /* 0x001f280000100800 */
[----:B------:R-:W3:Y:S04]  /*4f730*/  LDL R68, [R1+0xac] ;  /* 0x0000ac0001447983 */ /* 0x000ee80000100800 */
[----:B------:R-:W2:Y:S04]  /*4f740*/  LDL R69, [R1+0xb8] ;  /* 0x0000b80001457983 */ /* 0x000ea80000100800 */
[----:B------:R-:W2:Y:S04]  /*4f750*/  LDL R70, [R1+0xa0] ;  /* 0x0000a00001467983 */ /* 0x000ea80000100800 */
[----:B------:R-:W2:Y:S04]  /*4f760*/  LDL R72, [R1+0xbc] ;  /* 0x0000bc0001487983 */ /* 0x000ea80000100800 */
[----:B------:R-:W2:Y:S01]  /*4f770*/  LDL R73, [R1+0xb4] ;  /* 0x0000b40001497983 */ /* 0x000ea20000100800 */
[----:B----4-:R-:W-:-:S03]  /*4f780*/  FFMA.FTZ R71, R229, R71, R94 ;  /* 0x00000047e5477223 */ /* 0x010fc6000001005e */
[----:B------:R-:W4:Y:S01]  /*4f790*/  LDL R229, [R1+0x108] ;  /* 0x0001080001e57983 */ /* 0x000f220000100800 */
[----:B---3--:R-:W-:-:S03]  /*4f7a0*/  FFMA.FTZ R68, R231, R68, R95 ;  /* 0x00000044e7447223 */ /* 0x008fc6000001005f */
[----:B------:R-:W3:Y:S02]  /*4f7b0*/  LDL R231, [R1+0xa4] ;  /* 0x0000a40001e77983 */ /* 0x000ee40000100800 */
[----:B------:R-:W-:Y:S02]  /*4f7c0*/  F2FP.BF16.F32.PACK_AB R71, R68, R71 ;  /* 0x000000474447723e */ /* 0x000fe400000010ff */
[----:B------:R-:W4:Y:S01]  /*4f7d0*/  LDL R68, [R1+0xb0] ;  /* 0x0000b00001447983 */ /* 0x000f220000100800 */
[----:B--2---:R-:W-:Y:S01]  /*4f7e0*/  FFMA.FTZ R69, R227, R69, R90 ;  /* 0x00000045e3457223 */ /* 0x004fe2000001005a */
[----:B------:R-:W-:Y:S02]  /*4f7f0*/  FFMA.FTZ R70, R74, R70, R92 ;  /* 0x000000464a467223 */ /* 0x000fe4000001005c */
[----:B------:R-:W2:Y:S04]  /*4f800*/  LDL R227, [R1+0x90] ;  /* 0x0000900001e37983 */ /* 0x000ea80000100800 */
[----:B------:R-:W2:Y:S01]  /*4f810*/  LDL R74, [R1+0x94] ;  /* 0x00009400014a7983 */ /* 0x000ea20000100800 */
[----:B------:R-:W-:Y:S01]  /*4f820*/  FFMA.FTZ R72, R223, R72, R91 ;  /* 0x00000048df487223 */ /* 0x000fe2000001005b */
[----:B------:R-:W-:Y:S01]  /*4f830*/  FFMA.FTZ R73, R225, R73, R89 ;  /* 0x00000049e1497223 */ /* 0x000fe20000010059 */
[C---:B------:R-:W-:Y:S01]  /*4f840*/  FADD.FTZ R66, -R222.reuse, R66 ;  /* 0x00000042de427221 */ /* 0x040fe20000010100 */
[C---:B------:R-:W-:Y:S01]  /*4f850*/  FADD.FTZ R67, -R222.reuse, R67 ;  /* 0x00000043de437221 */ /* 0x040fe20000010100 */
[----:B------:R-:W-:Y:S01]  /*4f860*/  FADD.FTZ R65, -R222, R65 ;  /* 0x00000041de417221 */ /* 0x000fe20000010100 */
[----:B---3--:R-:W-:Y:S01]  /*4f870*/  FFMA.FTZ R75, R75, R231, R93 ;  /* 0x000000e74b4b7223 */ /* 0x008fe2000001005d */
[----:B----4-:R-:W-:Y:S01]  /*4f880*/  FFMA.FTZ R68, R226, R68, R88 ;  /* 0x00000044e2447223 */ /* 0x010fe20000010058 */
[----:B------:R-:W2:Y:S04]  /*4f890*/  LDL R231, [R1+0x100] ;  /* 0x0001000001e77983 */ /* 0x000ea80000100800 */
[----:B------:R-:W3:Y:S01]  /*4f8a0*/  LDL R226, [R1+0x104] ;  /* 0x0001040001e27983 */ /* 0x000ee20000100800 */
[----:B------:R-:W-:-:S02]  /*4f8b0*/  F2FP.BF16.F32.PACK_AB R69, R72, R69 ;  /* 0x000000454845723e */ /* 0x000fc400000010ff */
[----:B------:R-:W-:Y:S01]  /*4f8c0*/  F2FP.BF16.F32.PACK_AB R68, R73, R68 ;  /* 0x000000444944723e */ /* 0x000fe200000010ff */
[----:B------:R-:W-:Y:S01]  /*4f8d0*/  IMAD.WIDE.U32 R72, R221, 0x10, R234 ;  /* 0x00000010dd487825 */ /* 0x000fe200078e00ea */
[----:B------:R-:W-:-:S03]  /*4f8e0*/  F2FP.BF16.F32.PACK_AB R70, R75, R70 ;  /* 0x000000464b46723e */ /* 0x000fc600000010ff */
[C---:B------:R-:W-:Y:S01]  /*4f8f0*/  FADD.FTZ R64, -R222.reuse, R64 ;  /* 0x00000040de407221 */ /* 0x040fe20000010100 */
[C---:B------:R-:W-:Y:S01]  /*4f900*/  FADD.FTZ R60, -R222.reuse, R60 ;  /* 0x0000003cde3c7221 */ /* 0x040fe20000010100 */
[----:B------:R-:W-:Y:S01]  /*4f910*/  FADD.FTZ R61, -R222, R61 ;  /* 0x0000003dde3d7221 */ /* 0x000fe20000010100 */
[----:B------:R-:W4:Y:S04]  /*4f920*/  LDL R225, [R1+0x78] ;  /* 0x0000780001e17983 */ /* 0x000f280000100800 */
[----:B------:R0:W-:Y:S04]  /*4f930*/  STG.E.128 desc[UR8][R72.64], R68 ;  /* 0x0000004448007986 */ /* 0x0001e8000c101d08 */
[----:B------:R-:W4:Y:S04]  /*4f940*/  LDL R223, [R1+0x60] ;  /* 0x0000600001df7983 */ /* 0x000f280000100800 */
[----:B------:R-:W4:Y:S04]  /*4f950*/  LDL R221, [R1+0x64] ;  /* 0x0000640001dd7983 */ /* 0x000f280000100800 */
[----:B------:R-:W4:Y:S01]  /*4f960*/  LDL R75, [R1+0x7c] ;  /* 0x00007c00014b7983 */ /* 0x000f220000100800 */
[C---:B0-----:R-:W-:Y:S01]  /*4f970*/  FMUL.FTZ R70, R224.reuse, R66 ;  /* 0x00000042e0467220 */ /* 0x041fe20000410000 */
[C---:B------:R-:W-:Y:S01]  /*4f980*/  FMUL.FTZ R71, R224.reuse, R67 ;  /* 0x00000043e0477220 */ /* 0x040fe20000410000 */
[----:B------:R-:W-:-:S02]  /*4f990*/  FMUL.FTZ R69, R224, R65 ;  /* 0x00000041e0457220 */ /* 0x000fc40000410000 */
[----:B------:R-:W-:Y:S01]  /*4f9a0*/  FFMA.FTZ R65, R70, R252, R229 ;  /* 0x000000fc46417223 */ /* 0x000fe200000100e5 */
[----:B------:R-:W-:Y:S01]  /*4f9b0*/  FFMA.FTZ R66, R71, R4, R5 ;  /* 0x0000000447427223 */ /* 0x000fe20000010005 */
[----:B------:R-:W-:Y:S01]  /*4f9c0*/  FMUL.FTZ R68, R224, R64 ;  /* 0x00000040e0447220 */ /* 0x000fe20000410000 */
[----:B------:R-:W4:Y:S03]  /*4f9d0*/  LDL R5, [R1+0x110] ;  /* 0x0001100001057983 */ /* 0x000f260000100800 */
[----:B------:R-:W-:Y:S01]  /*4f9e0*/  F2FP.BF16.F32.PACK_AB R65, R66, R65 ;  /* 0x000000414241723e */ /* 0x000fe200000010ff */
[----:B------:R-:W-:Y:S01]  /*4f9f0*/  FADD.FTZ R66, -R222, R62 ;  /* 0x0000003ede427221 */ /* 0x000fe20000010100 */
[----:B------:R-:W4:Y:S01]  /*4fa00*/  LDL R4, [R1+0x114] ;  /* 0x0001140001047983 */ /* 0x000f220000100800 */
[C---:B------:R-:W-:Y:S01]  /*4fa10*/  FMUL.FTZ R62, R224.reuse, R60 ;  /* 0x0000003ce03e7220 */ /* 0x040fe20000410000 */
[C---:B------:R-:W-:Y:S01]  /*4fa20*/  FMUL.FTZ R72, R224.reuse, R61 ;  /* 0x0000003de0487220 */ /* 0x040fe20000410000 */
[----:B------:R-:W-:Y:S01]  /*4fa30*/  FMUL.FTZ R73, R224, R66 ;  /* 0x00000042e0497220 */ /* 0x000fe20000410000 */
[----:B------:R-:W4:Y:S04]  /*4fa40*/  LDL R252, [R1+0x118] ;  /* 0x0001180001fc7983 */ /* 0x000f280000100800 */
[----:B------:R-:W4:Y:S04]  /*4fa50*/  LDL R66, [R1+0x80] ;  /* 0x0000800001427983 */ /* 0x000f280000100800 */
[----:B------:R-:W4:Y:S04]  /*4fa60*/  LDL R60, [R1+0x88] ;  /* 0x00008800013c7983 */ /* 0x000f280000100800 */
[----:B------:R-:W4:Y:S04]  /*4fa70*/  LDL R61, [R1+0x11c] ;  /* 0x00011c00013d7983 */ /* 0x000f280000100800 */
[----:B------:R-:W4:Y:S01]  /*4fa80*/  LDL R229, [R1+0x68] ;  /* 0x0000680001e57983 */ /* 0x000f220000100800 */
[----:B--2---:R-:W-:-:S03]  /*4fa90*/  FFMA.FTZ R64, R68, R227, R231 ;  /* 0x000000e344407223 */ /* 0x004fc600000100e7 */
[----:B------:R-:W2:Y:S01]  /*4faa0*/  LDL R231, [R1+0x8c] ;  /* 0x00008c0001e77983 */ /* 0x000ea20000100800 */
[----:B---3--:R-:W-:-:S03]  /*4fab0*/  FFMA.FTZ R67, R69, R74, R226 ;  /* 0x0000004a45437223 */ /* 0x008fc600000100e2 */
[----:B------:R-:W3:Y:S02]  /*4fac0*/  LDL R227, [R1+0x6c] ;  /* 0x00006c0001e37983 */ /* 0x000ee40000100800 */
[----:B------:R-:W-:Y:S02]  /*4fad0*/  F2FP.BF16.F32.PACK_AB R64, R67, R64 ;  /* 0x000000404340723e */ /* 0x000fe400000010ff */
[----:B------:R-:W3:Y:S04]  /*4fae0*/  LDL R226, [R1+0x70] ;  /* 0x0000700001e27983 */ /* 0x000ee80000100800 */
[----:B------:R-:W3:Y:S04]  /*4faf0*/  LDL R67, [R1+0x84] ;  /* 0x0000840001437983 */ /* 0x000ee80000100800 */
[----:B------:R-:W3:Y:S01]  /*4fb00*/  LDL R74, [R1+0x74] ;  /* 0x00007400014a7983 */ /* 0x000ee20000100800 */
[----:B------:R-:W-:-:S04]  /*4fb10*/  FADD.FTZ R63, -R222, R63 ;  /* 0x0000003fde3f7221 */ /* 0x000fc80000010100 */
[----:B------:R-:W-:Y:S01]  /*4fb20*/  FMUL.FTZ R63, R224, R63 ;  /* 0x0000003fe03f7220 */ /* 0x000fe20000410000 */
[C---:B------:R-:W-:Y:S01]  /*4fb30*/  FADD.FTZ R56, -R222.reuse, R56 ;  /* 0x00000038de387221 */ /* 0x040fe20000010100 */
[C---:B------:R-:W-:Y:S01]  /*4fb40*/  FADD.FTZ R59, -R222.reuse, R59 ;  /* 0x0000003bde3b7221 */ /* 0x040fe20000010100 */
[C---:B------:R-:W-:Y:S01]  /*4fb50*/  FADD.FTZ R57, -R222.reuse, R57 ;  /* 0x00000039de397221 */ /* 0x040fe20000010100 */
[----:B------:R-:W-:Y:S01]  /*4fb60*/  FADD.FTZ R58, -R222, R58 ;  /* 0x0000003ade3a7221 */ /* 0x000fe20000010100 */
[C---:B----4-:R-:W-:Y:S01]  /*4fb70*/  FFMA.FTZ R66, R62.reuse, R66, R5 ;  /* 0x000000423e427223 */ /* 0x050fe20000010005 */
[----:B------:R-:W-:Y:S01]  /*4fb80*/  FFMA.FTZ R60, R73, R60, R252 ;  /* 0x0000003c493c7223 */ /* 0x000fe200000100fc */
[----:B------:R-:W-:Y:S01]  /*4fb90*/  FFMA.FTZ R62, R62, R223, R100 ;  /* 0x000000df3e3e7223 */ /* 0x000fe20000010064 */
[----:B------:R1:W5:Y:S01]  /*4fba0*/  LDL.LU R5, [R1+0x1e4] ;  /* 0x0001e40001057983 */ /* 0x0003620000300800 */
[C---:B--2---:R-:W-:Y:S01]  /*4fbb0*/  FFMA.FTZ R61, R63.reuse, R231, R61 ;  /* 0x000000e73f3d7223 */ /* 0x044fe2000001003d */
[----:B---3--:R-:W-:Y:S01]  /*4fbc0*/  FFMA.FTZ R67, R72, R67, R4 ;  /* 0x0000004348437223 */ /* 0x008fe20000010004 */
[----:B------:R-:W-:Y:S01]  /*4fbd0*/  FFMA.FTZ R63, R63, R227, R103 ;  /* 0x000000e33f3f7223 */ /* 0x000fe20000010067 */
[----:B------:R1:W5:Y:S03]  /*4fbe0*/  LDL.LU R4, [R1+0x1e0] ;  /* 0x0001e00001047983 */ /* 0x0003660000300800 */
[----:B------:R-:W-:Y:S01]  /*4fbf0*/  F2FP.BF16.F32.PACK_AB R66, R67, R66 ;  /* 0x000000424342723e */ /* 0x000fe200000010ff */
[----:B------:R-:W2:Y:S01]  /*4fc00*/  LDL R231, [R1+0x40] ;  /* 0x0000400001e77983 */ /* 0x000ea20000100800 */
[----:B------:R-:W-:Y:S01]  /*4fc10*/  F2FP.BF16.F32.PACK_AB R67, R61, R60 ;  /* 0x0000003c3d43723e */ /* 0x000fe200000010ff */
[----:B------:R-:W-:-:S02]  /*4fc20*/  IMAD.WIDE.U32 R60, R217, 0x10, R232 ;  /* 0x00000010d93c7825 */ /* 0x000fc400078e00e8 */
[----:B------:R-:W3:Y:S04]  /*4fc30*/  LDL R227, [R1+0x44] ;  /* 0x0000440001e37983 */ /* 0x000ee80000100800 */
[----:B------:R0:W-:Y:S04]  /*4fc40*/  STG.E.128 desc[UR8][R60.64], R64 ;  /* 0x000000403c007986 */ /* 0x0001e8000c101d08 */
[----:B------:R-:W4:Y:S01]  /*4fc50*/  LDL R223, [R1+0x13c] ;  /* 0x00013c0001df7983 */ /* 0x000f220000100800 */
[----:B0-----:R-:W-:Y:S01]  /*4fc60*/  FFMA.FTZ R60, R73, R229, R102 ;  /* 0x000000e5493c7223 */ /* 0x001fe20000010066 */
[----:B------:R-:W-:Y:S01]  /*4fc70*/  FFMA.FTZ R61, R70, R225, R98 ;  /* 0x000000e1463d7223 */ /* 0x000fe20000010062 */
[----:B------:R-:W-:Y:S01]  /*4fc80*/  FFMA.FTZ R64, R72, R221, R101 ;  /* 0x000000dd48407223 */ /* 0x000fe20000010065 */
[----:B------:R-:W-:Y:S01]  /*4fc90*/  FFMA.FTZ R65, R71, R75, R99 ;  /* 0x0000004b47417223 */ /* 0x000fe20000010063 */
[----:B------:R-:W-:Y:S01]  /*4fca0*/  FFMA.FTZ R66, R69, R74, R97 ;  /* 0x0000004a45427223 */ /* 0x000fe20000010061 */
[----:B------:R-:W-:Y:S01]  /*4fcb0*/  F2FP.BF16.F32.PACK_AB R63, R63, R60 ;  /* 0x0000003c3f3f723e */ /* 0x000fe200000010ff */
[----:B------:R-:W-:Y:S01]  /*4fcc0*/  FFMA.FTZ R60, R68, R226, R96 ;  /* 0x000000e2443c7223 */ /* 0x000fe20000010060 */
[----:B------:R-:W-:Y:S01]  /*4fcd0*/  F2FP.BF16.F32.PACK_AB R62, R64, R62 ;  /* 0x0000003e403e723e */ /* 0x000fe200000010ff */
[----:B------:R-:W2:Y:S01]  /*4fce0*/  LDL R69, [R1+0x130] ;  /* 0x0001300001457983 */ /* 0x000ea20000100800 */
[----:B------:R-:W-:Y:S01]  /*4fcf0*/  F2FP.BF16.F32.PACK_AB R61, R65, R61 ;  /* 0x0000003d413d723e */ /* 0x000fe200000010ff */
[----:B------:R-:W-:Y:S01]  /*4fd00*/  IMAD.WIDE.U32 R64, R217, 0x10, R234 ;  /* 0x00000010d9407825 */ /* 0x000fe200078e00ea */
[----:B------:R-:W-:Y:S01]  /*4fd10*/  F2FP.BF16.F32.PACK_AB R60, R66, R60 ;  /* 0x0000003c423c723e */ /* 0x000fe200000010ff */
[----:B------:R-:W3:Y:S04]  /*4fd20*/  LDL R217, [R1+0x12c] ;  /* 0x00012c0001d97983 */ /* 0x000ee80000100800 */
[----:B------:R0:W-:Y:S04]  /*4fd30*/  STG.E.128 desc[UR8][R64.64], R60 ;  /* 0x0000003c40007986 */ /* 0x0001e8000c101d08 */
[----:B------:R-:W3:Y:S04]  /*4fd40*/  LDL R66, [R1+0x5c] ;  /* 0x00005c0001427983 */ /* 0x000ee80000100800 */
[----:B------:R-:W4:Y:S04]  /*4fd50*/  LDL R229, [R1+0x134] ;  /* 0x0001340001e57983 */ /* 0x000f280000100800 */
[----:B------:R-:W4:Y:S04]  /*4fd60*/  LDL R226, [R1+0x138] ;  /* 0x0001380001e27983 */ /* 0x000f280000100800 */
[----:B------:R-:W4:Y:S01]  /*4fd70*/  LDL R225, [R1+0x48] ;  /* 0x0000480001e17983 */ /* 0x000f220000100800 */
[C---:B0-----:R-:W-:Y:S01]  /*4fd80*/  FMUL.FTZ R62, R224.reuse, R56 ;  /* 0x00000038e03e7220 */ /* 0x041fe20000410000 */
[----:B------:R-:W-:-:S02]  /*4fd90*/  FMUL.FTZ R60, R224, R59 ;  /* 0x0000003be03c7220 */ /* 0x000fc40000410000 */
[----:B------:R-:W2:Y:S01]  /*4fda0*/  LDL R56, [R1+0x50] ;  /* 0x0000500001387983 */ /* 0x000ea20000100800 */
[C---:B------:R-:W-:Y:S01]  /*4fdb0*/  FMUL.FTZ R61, R224.reuse, R57 ;  /* 0x00000039e03d7220 */ /* 0x040fe20000410000 */
[----:B------:R-:W-:Y:S02]  /*4fdc0*/  FMUL.FTZ R63, R224, R58 ;  /* 0x0000003ae03f7220 */ /* 0x000fe40000410000 */
[----:B------:R-:W2:Y:S04]  /*4fdd0*/  LDL R59, [R1+0x120] ;  /* 0x00012000013b7983 */ /* 0x000ea80000100800 */
        /* <DEDUP_REMOVED lines=12> */
[C---:B------:R-:W-:Y:S01]  /*4fea0*/  FADD.FTZ R52, -R222.reuse, R52 ;  /* 0x00000034de347221 */ /* 0x040fe20000010100 */
[C---:B------:R-:W-:Y:S01]  /*4feb0*/  FADD.FTZ R53, -R222.reuse, R53 ;  /* 0x00000035de357221 */ /* 0x040fe20000010100 */
[----:B------:R-:W-:Y:S01]  /*4fec0*/  FADD.FTZ R55, -R222, R55 ;  /* 0x00000037de377221 */ /* 0x000fe20000010100 */
[----:B------:R-:W4:Y:S03]  /*4fed0*/  LDL R70, [R1+0x24] ;  /* 0x0000240001467983 */ /* 0x000f260000100800 */
[----:B------:R-:W-:Y:S01]  /*4fee0*/  FMUL.FTZ R55, R224, R55 ;  /* 0x00000037e0377220 */ /* 0x000fe20000410000 */
[----:B--2---:R-:W-:Y:S01]  /*4fef0*/  FFMA.FTZ R56, R62, R56, R59 ;  /* 0x000000383e387223 */ /* 0x004fe2000001003b */
[----:B---3--:R-:W-:Y:S01]  /*4ff00*/  FFMA.FTZ R59, R61, R57, R58 ;  /* 0x000000393d3b7223 */ /* 0x008fe2000001003a */
[----:B------:R-:W-:-:S02]  /*4ff10*/  FFMA.FTZ R58, R60, R66, R217 ;  /* 0x000000423c3a7223 */ /* 0x000fc400000100d9 */
[----:B------:R-:W2:Y:S01]  /*4ff20*/  LDL R217, [R1+0x154] ;  /* 0x0001540001d97983 */ /* 0x000ea20000100800 */
[----:B----4-:R-:W-:Y:S01]  /*4ff30*/  FFMA.FTZ R57, R63, R65, R64 ;  /* 0x000000413f397223 */ /* 0x010fe20000010040 */
[----:B------:R-:W-:-:S04]  /*4ff40*/  FMUL.FTZ R64, R224, R53 ;  /* 0x00000035e0407220 */ /* 0x000fc80000410000 */
[----:B------:R-:W-:Y:S01]  /*4ff50*/  F2FP.BF16.F32.PACK_AB R57, R58, R57 ;  /* 0x000000393a39723e */ /* 0x000fe200000010ff */
[----:B------:R-:W-:Y:S01]  /*4ff60*/  FADD.FTZ R58, -R222, R54 ;  /* 0x00000036de3a7221 */ /* 0x000fe20000010100 */
[C---:B------:R-:W-:Y:S01]  /*4ff70*/  FMUL.FTZ R54, R224.reuse, R52 ;  /* 0x00000034e0367220 */ /* 0x040fe20000410000 */
[----:B------:R-:W-:Y:S02]  /*4ff80*/  F2FP.BF16.F32.PACK_AB R56, R59, R56 ;  /* 0x000000383b38723e */ /* 0x000fe400000010ff */
[----:B------:R-:W-:Y:S01]  /*4ff90*/  FMUL.FTZ R65, R224, R58 ;  /* 0x0000003ae0417220 */ /* 0x000fe20000410000 */
[----:B------:R-:W-:Y:S01]  /*4ffa0*/  FFMA.FTZ R58, R54, R231, R69 ;  /* 0x000000e7363a7223 */ /* 0x000fe20000010045 */
[----:B------:R-:W-:Y:S01]  /*4ffb0*/  FFMA.FTZ R59, R64, R227, R229 ;  /* 0x000000e3403b7223 */ /* 0x000fe200000100e5 */
[----:B------:R-:W-:Y:S01]  /*4ffc0*/  FFMA.FTZ R53, R55, R221, R223 ;  /* 0x000000dd37357223 */ /* 0x000fe200000100df */
[----:B------:R-:W-:Y:S01]  /*4ffd0*/  FFMA.FTZ R52, R65, R225, R226 ;  /* 0x000000e141347223 */ /* 0x000fe200000100e2 */
[----:B------:R-:W-:Y:S01]  /*4ffe0*/  FADD.FTZ R69, -R222, R210 ;  /* 0x000000d2de457221 */ /* 0x000fe20000010100 */
[----:B------:R-:W3:Y:S01]  /*4fff0*/  LDL R231, [R1+0x14] ;  /* 0x0000140001e77983 */ /* 0x000ee20000100800 */
[----:B------:R-:W-:-:S02]  /*50000*/  F2FP.BF16.F32.PACK_AB R58, R59, R58 ;  /* 0x0000003a3b3a723e */ /* 0x000fc400000010ff */
[----:B------:R-:W-:Y:S01]  /*50010*/  F2FP.BF16.F32.PACK_AB R59, R53, R52 ;  /* 0x00000034353b723e */ /* 0x000fe200000010ff */
[----:B------:R-:W-:-:S04]  /*50020*/  IMAD.WIDE.U32 R52, R3, 0x10, R232 ;  /* 0x0000001003347825 */ /* 0x000fc800078e00e8 */
[----:B------:R-:W-:Y:S01]  /*50030*/  FFMA.FTZ R55, R55, R74, R111 ;  /* 0x0000004a37377223 */ /* 0x000fe2000001006f */
[----:B------:R-:W4:Y:S04]  /*50040*/  LDL R223, [R1+0x150] ;  /* 0x0001500001df7983 */ /* 0x000f280000100800 */
[----:B------:R0:W-:Y:S04]  /*50050*/  STG.E.128 desc[UR8][R52.64], R56 ;  /* 0x0000003834007986 */ /* 0x0001e8000c101d08 */
[----:B------:R-:W4:Y:S04]  /*50060*/  LDL R221, [R1] ;  /* 0x0000000001dd7983 */ /* 0x000f280000100800 */
[----:B------:R-:W3:Y:S04]  /*50070*/  LDL R74, [R1+0x158] ;  /* 0x00015800014a7983 */ /* 0x000ee80000100800 */
[----:B------:R-:W3:Y:S01]  /*50080*/  LDL R210, [R1+0x140] ;  /* 0x0001400001d27983 */ /* 0x000ee20000100800 */
[----:B------:R-:W-:-:S03]  /*50090*/  FFMA.FTZ R54, R54, R71, R108 ;  /* 0x0000004736367223 */ /* 0x000fc6000001006c */
[----:B------:R-:W3:Y:S01]  /*500a0*/  LDL R71, [R1+0xc] ;  /* 0x00000c0001477983 */ /* 0x000ee20000100800 */
[----:B0-----:R-:W-:-:S03]  /*500b0*/  FFMA.FTZ R52, R65, R75, R110 ;  /* 0x0000004b41347223 */ /* 0x001fc6000001006e */
[----:B------:R-:W2:Y:S01]  /*500c0*/  LDL R75, [R1+0x4] ;  /* 0x00000400014b7983 */ /* 0x000ea20000100800 */
[----:B------:R-:W-:Y:S01]  /*500d0*/  FFMA.FTZ R57, R60, R68, R107 ;  /* 0x000000443c397223 */ /* 0x000fe2000001006b */
[----:B------:R-:W-:Y:S01]  /*500e0*/  FFMA.FTZ R58, R61, R67, R105 ;  /* 0x000000433d3a7223 */ /* 0x000fe20000010069 */
[----:B------:R-:W-:Y:S01]  /*500f0*/  F2FP.BF16.F32.PACK_AB R55, R55, R52 ;  /* 0x000000343737723e */ /* 0x000fe200000010ff */
[----:B------:R-:W-:Y:S01]  /*50100*/  FFMA.FTZ R52, R62, R73, R104 ;  /* 0x000000493e347223 */ /* 0x000fe20000010068 */
[C---:B------:R-:W-:Y:S01]  /*50110*/  FADD.FTZ R68, -R222.reuse, R209 ;  /* 0x000000d1de447221 */ /* 0x040fe20000010100 */
[----:B------:R-:W3:Y:S01]  /*50120*/  LDL R73, [R1+0x8] ;  /* 0x0000080001497983 */ /* 0x000ee20000100800 */
[----:B------:R-:W-:-:S03]  /*50130*/  FADD.FTZ R67, -R222, R208 ;  /* 0x000000d0de437221 */ /* 0x000fc60000010100 */
[----:B------:R-:W3:Y:S04]  /*50140*/  LDL R209, [R1+0x10] ;  /* 0x0000100001d17983 */ /* 0x000ee80000100800 */
[----:B------:R-:W3:Y:S01]  /*50150*/  LDL R208, [R1+0x144] ;  /* 0x0001440001d07983 */ /* 0x000ee20000100800 */
[----:B------:R-:W-:-:S03]  /*50160*/  FFMA.FTZ R53, R63, R72, R106 ;  /* 0x000000483f357223 */ /* 0x000fc6000001006a */
[----:B------:R-:W3:Y:S01]  /*50170*/  LDL R72, [R1+0x15c] ;  /* 0x00015c0001487983 */ /* 0x000ee20000100800 */
[----:B------:R-:W-:Y:S01]  /*50180*/  FFMA.FTZ R56, R64, R70, R109 ;  /* 0x0000004640387223 */ /* 0x000fe2000001006d */
[----:B------:R-:W-:Y:S01]  /*50190*/  F2FP.BF16.F32.PACK_AB R52, R58, R52 ;  /* 0x000000343a34723e */ /* 0x000fe200000010ff */
[C---:B------:R-:W-:Y:S01]  /*501a0*/  FADD.FTZ R58, -R222.reuse, R33 ;  /* 0x00000021de3a7221 */ /* 0x040fe20000010100 */
[C---:B------:R-:W-:Y:S01]  /*501b0*/  FADD.FTZ R59, -R222.reuse, R32 ;  /* 0x00000020de3b7221 */ /* 0x040fe20000010100 */
[C---:B------:R-:W-:Y:S01]  /*501c0*/  FADD.FTZ R33, -R222.reuse, R29 ;  /* 0x0000001dde217221 */ /* 0x040fe20000010100 */
[C---:B------:R-:W-:Y:S01]  /*501d0*/  FADD.FTZ R29, -R222.reuse, R31 ;  /* 0x0000001fde1d7221 */ /* 0x040fe20000010100 */
[C---:B------:R-:W-:Y:S01]  /*501e0*/  FADD.FTZ R32, -R222.reuse, R24 ;  /* 0x00000018de207221 */ /* 0x040fe20000010100 */
[----:B------:R-:W3:Y:S01]  /*501f0*/  LDL R229, [R1+0x148] ;  /* 0x0001480001e57983 */ /* 0x000ee20000100800 */
[C---:B------:R-:W-:Y:S01]  /*50200*/  FADD.FTZ R24, -R222.reuse, R20 ;  /* 0x00000014de187221 */ /* 0x040fe20000010100 */
[----:B------:R-:W-:Y:S01]  /*50210*/  FADD.FTZ R31, -R222, R21 ;  /* 0x00000015de1f7221 */ /* 0x000fe20000010100 */
[----:B------:R-:W-:Y:S01]  /*50220*/  F2FP.BF16.F32.PACK_AB R54, R56, R54 ;  /* 0x000000363836723e */ /* 0x000fe200000010ff */
[----:B------:R-:W3:Y:S01]  /*50230*/  LDL R227, [R1+0x18] ;  /* 0x0000180001e37983 */ /* 0x000ee20000100800 */
[----:B------:R-:W-:Y:S01]  /*50240*/  F2FP.BF16.F32.PACK_AB R53, R57, R53 ;  /* 0x000000353935723e */ /* 0x000fe200000010ff */
[----:B------:R-:W-:-:S02]  /*50250*/  IMAD.WIDE.U32 R20, R3, 0x10, R234 ;  /* 0x0000001003147825 */ /* 0x000fc400078e00ea */
[----:B------:R-:W3:Y:S02]  /*50260*/  LDL R226, [R1+0x14c] ;  /* 0x00014c0001e27983 */ /* 0x000ee40000100800 */
[C---:B------:R-:W-:Y:S02]  /*50270*/  FADD.FTZ R44, -R222.reuse, R44 ;  /* 0x0000002cde2c7221 */ /* 0x040fe40000010100 */
[----:B------:R-:W3:Y:S01]  /*50280*/  LDL R225, [R1+0x1c] ;  /* 0x00001c0001e17983 */ /* 0x000ee20000100800 */
[C---:B------:R-:W-:Y:S01]  /*50290*/  FADD.FTZ R45, -R222.reuse, R45 ;  /* 0x0000002dde2d7221 */ /* 0x040fe20000010100 */
[C---:B------:R-:W-:Y:S01]  /*502a0*/  FADD.FTZ R28, -R222.reuse, R28 ;  /* 0x0000001cde1c7221 */ /* 0x040fe20000010100 */
[C---:B------:R-:W-:Y:S01]  /*502b0*/  FADD.FTZ R18, -R222.reuse, R18 ;  /* 0x00000012de127221 */ /* 0x040fe20000010100 */
[----:B------:R-:W-:Y:S01]  /*502c0*/  FADD.FTZ R19, -R222, R19 ;  /* 0x00000013de137221 */ /* 0x000fe20000010100 */
[----:B------:R0:W-:Y:S01]  /*502d0*/  STG.E.128 desc[UR8][R20.64], R52 ;  /* 0x0000003414007986 */ /* 0x0001e2000c101d08 */
[----:B------:R-:W-:Y:S01]  /*502e0*/  FMUL.FTZ R63, R224, R28 ;  /* 0x0000001ce03f7220 */ /* 0x000fe20000410000 */
[C---:B------:R-:W-:Y:S01]  /*502f0*/  FADD.FTZ R48, -R222.reuse, R48 ;  /* 0x00000030de307221 */ /* 0x040fe20000010100 */
[----:B------:R-:W-:Y:S01]  /*50300*/  FADD.FTZ R46, -R222, R46 ;  /* 0x0000002ede2e7221 */ /* 0x000fe20000010100 */
[C---:B------:R-:W-:Y:S01]  /*50310*/  FMUL.FTZ R64, R224.reuse, R33 ;  /* 0x00000021e0407220 */ /* 0x040fe20000410000 */
[----:B------:R-:W-:Y:S01]  /*50320*/  FMUL.FTZ R28, R224, R32 ;  /* 0x00000020e01c7220 */ /* 0x000fe20000410000 */
[----:B------:R-:W-:Y:S01]  /*50330*/  FADD.FTZ R49, -R222, R49 ;  /* 0x00000031de317221 */ /* 0x000fe20000010100 */
[C---:B------:R-:W-:Y:S01]  /*50340*/  FMUL.FTZ R32, R224.reuse, R18 ;  /* 0x00000012e0207220 */ /* 0x040fe20000410000 */
[----:B------:R-:W-:Y:S01]  /*50350*/  FMUL.FTZ R33, R224, R19 ;  /* 0x00000013e0217220 */ /* 0x000fe20000410000 */
[C---:B------:R-:W-:Y:S01]  /*50360*/  FADD.FTZ R16, -R222.reuse, R16 ;  /* 0x00000010de107221 */ /* 0x040fe20000010100 */
[----:B------:R-:W-:Y:S01]  /*50370*/  FADD.FTZ R23, -R222, R23 ;  /* 0x00000017de177221 */ /* 0x000fe20000010100 */
[C---:B------:R-:W-:Y:S01]  /*50380*/  FMUL.FTZ R46, R224.reuse, R46 ;  /* 0x0000002ee02e7220 */ /* 0x040fe20000410000 */
[C---:B0-----:R-:W-:Y:S01]  /*50390*/  FMUL.FTZ R52, R224.reuse, R44 ;  /* 0x0000002ce0347220 */ /* 0x041fe20000410000 */
[C---:B------:R-:W-:Y:S01]  /*503a0*/  FMUL.FTZ R53, R224.reuse, R45 ;  /* 0x0000002de0357220 */ /* 0x040fe20000410000 */
[C---:B------:R-:W-:Y:S01]  /*503b0*/  FMUL.FTZ R20, R224.reuse, R48 ;  /* 0x00000030e0147220 */ /* 0x040fe20000410000 */
[----:B------:R-:W-:Y:S01]  /*503c0*/  FMUL.FTZ R21, R224, R49 ;  /* 0x00000031e0157220 */ /* 0x000fe20000410000 */
[----:B------:R-:W-:Y:S01]  /*503d0*/  FADD.FTZ R47, -R222, R47 ;  /* 0x0000002fde2f7221 */ /* 0x000fe20000010100 */
[C---:B------:R-:W-:Y:S01]  /*503e0*/  FMUL.FTZ R60, R224.reuse, R58 ;  /* 0x0000003ae03c7220 */ /* 0x040fe20000410000 */
[----:B------:R-:W-:Y:S01]  /*503f0*/  FMUL.FTZ R3, R224, R16 ;  /* 0x00000010e0037220 */ /* 0x000fe20000410000 */
[----:B------:R-:W-:Y:S01]  /*50400*/  FADD.FTZ R70, -R222, R211 ;  /* 0x000000d3de467221 */ /* 0x000fe20000010100 */
[----:B------:R-:W-:Y:S01]  /*50410*/  FMUL.FTZ R58, R224, R23 ;  /* 0x00000017e03a7220 */ /* 0x000fe20000410000 */
[C---:B------:R-:W-:Y:S01]  /*50420*/  FADD.FTZ R41, -R222.reuse, R41 ;  /* 0x00000029de297221 */ /* 0x040fe20000010100 */
[----:B------:R-:W3:Y:S01]  /*50430*/  LDL R211, [R1+0x160] ;  /* 0x0001600001d37983 */ /* 0x000ee20000100800 */
[C---:B------:R-:W-:Y:S01]  /*50440*/  FADD.FTZ R37, -R222.reuse, R37 ;  /* 0x00000025de257221 */ /* 0x040fe20000010100 */
[----:B------:R-:W-:Y:S01]  /*50450*/  FADD.FTZ R25, -R222, R25 ;  /* 0x00000019de197221 */ /* 0x000fe20000010100 */
[----:B------:R-:W-:Y:S01]  /*50460*/  FMUL.FTZ R47, R224, R47 ;  /* 0x0000002fe02f7220 */ /* 0x000fe20000410000 */
[----:B------:R-:W-:Y:S01]  /*50470*/  FADD.FTZ R57, -R222, R39 ;  /* 0x00000027de397221 */ /* 0x000fe20000010100 */
[C---:B------:R-:W-:Y:S01]  /*50480*/  FMUL.FTZ R39, R224.reuse, R41 ;  /* 0x00000029e0277220 */ /* 0x040fe20000410000 */
[C---:B------:R-:W-:Y:S01]  /*50490*/  FMUL.FTZ R66, R224.reuse, R29 ;  /* 0x0000001de0427220 */ /* 0x040fe20000410000 */
[C---:B------:R-:W-:Y:S01]  /*504a0*/  FMUL.FTZ R41, R224.reuse, R37 ;  /* 0x00000025e0297220 */ /* 0x040fe20000410000 */
[C---:B------:R-:W-:Y:S01]  /*504b0*/  FMUL.FTZ R29, R224.reuse, R25 ;  /* 0x00000019e01d7220 */ /* 0x040fe20000410000 */
[----:B------:R-:W-:Y:S01]  /*504c0*/  FMUL.FTZ R37, R224, R70 ;  /* 0x00000046e0257220 */ /* 0x000fe20000410000 */
[C---:B------:R-:W-:Y:S01]  /*504d0*/  FADD.FTZ R40, -R222.reuse, R40 ;  /* 0x00000028de287221 */ /* 0x040fe20000010100 */
[----:B------:R-:W3:Y:S01]  /*504e0*/  LDL R70, [R1+0x184] ;  /* 0x0001840001467983 */ /* 0x000ee20000100800 */
[C---:B------:R-:W-:Y:S01]  /*504f0*/  FADD.FTZ R36, -R222.reuse, R36 ;  /* 0x00000024de247221 */ /* 0x040fe20000010100 */
[C---:B------:R-:W-:Y:S01]  /*50500*/  FADD.FTZ R35, -R222.reuse, R35 ;  /* 0x00000023de237221 */ /* 0x040fe20000010100 */
[----:B------:R-:W-:Y:S01]  /*50510*/  FADD.FTZ R56, -R222, R38 ;  /* 0x00000026de387221 */ /* 0x000fe20000010100 */
[C---:B------:R-:W-:Y:S01]  /*50520*/  FMUL.FTZ R38, R224.reuse, R40 ;  /* 0x00000028e0267220 */ /* 0x040fe20000410000 */
[C---:B------:R-:W-:Y:S01]  /*50530*/  FMUL.FTZ R40, R224.reuse, R36 ;  /* 0x00000024e0287220 */ /* 0x040fe20000410000 */
[C---:B------:R-:W-:Y:S01]  /*50540*/  FMUL.FTZ R62, R224.reuse, R35 ;  /* 0x00000023e03e7220 */ /* 0x040fe20000410000 */
[C---:B------:R-:W-:Y:S01]  /*50550*/  FMUL.FTZ R35, R224.reuse, R68 ;  /* 0x00000044e0237220 */ /* 0x040fe20000410000 */
[----:B------:R-:W-:Y:S01]  /*50560*/  FMUL.FTZ R36, R224, R69 ;  /* 0x00000045e0247220 */ /* 0x000fe20000410000 */
[----:B------:R-:W3:Y:S01]  /*50570*/  LDL R68, [R1+0x18c] ;  /* 0x00018c0001447983 */ /* 0x000ee20000100800 */
[----:B------:R-:W-:-:S03]  /*50580*/  FADD.FTZ R34, -R222, R34 ;  /* 0x00000022de227221 */ /* 0x000fc60000010100 */
[----:B------:R-:W3:Y:S01]  /*50590*/  LDL R69, [R1+0x188] ;  /* 0x0001880001457983 */ /* 0x000ee20000100800 */
[C---:B------:R-:W-:Y:S01]  /*505a0*/  FMUL.FTZ R61, R224.reuse, R34 ;  /* 0x00000022e03d7220 */ /* 0x040fe20000410000 */
[----:B------:R-:W-:Y:S02]  /*505b0*/  FMUL.FTZ R34, R224, R67 ;  /* 0x00000043e0227220 */ /* 0x000fe40000410000 */
[----:B------:R-:W3:Y:S01]  /*505c0*/  LDL R67, [R1+0x190] ;  /* 0x0001900001437983 */ /* 0x000ee20000100800 */
[C---:B------:R-:W-:Y:S01]  /*505d0*/  FADD.FTZ R50, -R222.reuse, R50 ;  /* 0x00000032de327221 */ /* 0x040fe20000010100 */
[C---:B------:R-:W-:Y:S01]  /*505e0*/  FADD.FTZ R51, -R222.reuse, R51 ;  /* 0x00000033de337221 */ /* 0x040fe20000010100 */
[C---:B------:R-:W-:Y:S01]  /*505f0*/  FADD.FTZ R22, -R222.reuse, R22 ;  /* 0x00000016de167221 */ /* 0x040fe20000010100 */
[C---:B------:R-:W-:Y:S01]  /*50600*/  FADD.FTZ R17, -R222.reuse, R17 ;  /* 0x00000011de117221 */ /* 0x040fe20000010100 */
[C---:B------:R-:W-:Y:S01]  /*50610*/  FADD.FTZ R30, -R222.reuse, R30 ;  /* 0x0000001ede1e7221 */ /* 0x040fe20000010100 */
[C---:B------:R-:W-:Y:S01]  /*50620*/  FADD.FTZ R26, -R222.reuse, R26 ;  /* 0x0000001ade1a7221 */ /* 0x040fe20000010100 */
[----:B------:R-:W-:Y:S01]  /*50630*/  FADD.FTZ R27, -R222, R27 ;  /* 0x0000001bde1b7221 */ /* 0x000fe20000010100 */
[----:B------:R-:W3:Y:S04]  /*50640*/  LDL R55, [R1+0x194] ;  /* 0x0001940001377983 */ /* 0x000ee80000100800 */
[----:B------:R-:W3:Y:S01]  /*50650*/  LDL R54, [R1+0x198] ;  /* 0x0001980001367983 */ /* 0x000ee20000100800 */
[----:B----4-:R-:W-:Y:S01]  /*50660*/  FFMA.FTZ R18, R52, R221, R223 ;  /* 0x000000dd34127223 */ /* 0x010fe200000100df */
[----:B--2---:R-:W-:Y:S01]  /*50670*/  FFMA.FTZ R19, R53, R75, R217 ;  /* 0x0000004b35137223 */ /* 0x004fe200000100d9 */
[----:B---3--:R-:W-:-:S04]  /*50680*/  FFMA.FTZ R16, R20, R209, R210 ;  /* 0x000000d114107223 */ /* 0x008fc800000100d2 */
[----:B------:R-:W-:Y:S01]  /*50690*/  F2FP.BF16.F32.PACK_AB R18, R19, R18 ;  /* 0x000000121312723e */ /* 0x000fe200000010ff */
[----:B------:R-:W-:Y:S01]  /*506a0*/  FFMA.FTZ R19, R46, R73, R74 ;  /* 0x000000492e137223 */ /* 0x000fe2000001004a */
[----:B------:R-:W2:Y:S01]  /*506b0*/  LDL R210, [R1+0x164] ;  /* 0x0001640001d27983 */ /* 0x000ea20000100800 */
[----:B------:R-:W-:-:S03]  /*506c0*/  FFMA.FTZ R23, R21, R231, R208 ;  /* 0x000000e715177223 */ /* 0x000fc600000100d0 */
[----:B------:R-:W3:Y:S04]  /*506d0*/  LDL R74, [R1+0x178] ;  /* 0x00017800014a7983 */ /* 0x000ee80000100800 */
[----:B------:R-:W4:Y:S04]  /*506e0*/  LDL R209, [R1+0x168] ;  /* 0x0001680001d17983 */ /* 0x000f280000100800 */
[----:B------:R-:W4:Y:S01]  /*506f0*/  LDL R208, [R1+0x16c] ;  /* 0x00016c0001d07983 */ /* 0x000f220000100800 */
[----:B------:R-:W-:-:S03]  /*50700*/  FFMA.FTZ R25, R47, R71, R72 ;  /* 0x000000472f197223 */ /* 0x000fc60000010048 */
[----:B------:R-:W4:Y:S04]  /*50710*/  LDL R75, [R1+0x170] ;  /* 0x00017000014b7983 */ /* 0x000f280000100800 */
[----:B------:R-:W4:Y:S04]  /*50720*/  LDL R73, [R1+0x174] ;  /* 0x0001740001497983 */ /* 0x000f280000100800 */
[----:B------:R-:W4:Y:S04]  /*50730*/  LDL R72, [R1+0x17c] ;  /* 0x00017c0001487983 */ /* 0x000f280000100800 */
[----:B------:R-:W4:Y:S01]  /*50740*/  LDL R71, [R1+0x180] ;  /* 0x0001800001477983 */ /* 0x000f220000100800 */
        /* <DEDUP_REMOVED lines=9> */
[----:B------:R-:W-:Y:S01]  /*507e0*/  F2FP.BF16.F32.PACK_AB R16, R23, R16 ;  /* 0x000000101710723e */ /* 0x000fe200000010ff */
[C---:B------:R-:W-:Y:S01]  /*507f0*/  FMUL.FTZ R65, R224.reuse, R30 ;  /* 0x0000001ee0417220 */ /* 0x040fe20000410000 */
[----:B------:R-:W-:Y:S01]  /*50800*/  FMUL.FTZ R49, R224, R24 ;  /* 0x00000018e0317220 */ /* 0x000fe20000410000 */
[----:B------:R-:W-:Y:S01]  /*50810*/  FFMA.FTZ R23, R46, R246, R118 ;  /* 0x000000f62e177223 */ /* 0x000fe20000010076 */
[----:B------:R-:W-:Y:S01]  /*50820*/  F2FP.BF16.F32.PACK_AB R17, R22, R17 ;  /* 0x000000111611723e */ /* 0x000fe200000010ff */
[C---:B------:R-:W-:Y:S01]  /*50830*/  FMUL.FTZ R30, R224.reuse, R26 ;  /* 0x0000001ae01e7220 */ /* 0x040fe20000410000 */
[----:B------:R-:W-:Y:S01]  /*50840*/  FMUL.FTZ R48, R224, R27 ;  /* 0x0000001be0307220 */ /* 0x000fe20000410000 */
[----:B------:R-:W-:Y:S01]  /*50850*/  FFMA.FTZ R24, R50, R250, R114 ;  /* 0x000000fa32187223 */ /* 0x000fe20000010072 */
[----:B------:R-:W-:Y:S01]  /*50860*/  FFMA.FTZ R22, R52, R244, R116 ;  /* 0x000000f434167223 */ /* 0x000fe20000010074 */
[----:B------:R-:W-:Y:S01]  /*50870*/  FFMA.FTZ R46, R51, R251, R115 ;  /* 0x000000fb332e7223 */ /* 0x000fe20000010073 */
[----:B------:R-:W4:Y:S01]  /*50880*/  LDL R52, [R1+0x19c] ;  /* 0x00019c0001347983 */ /* 0x000f220000100800 */
[----:B------:R-:W-:Y:S01]  /*50890*/  FFMA.FTZ R26, R47, R247, R119 ;  /* 0x000000f72f1a7223 */ /* 0x000fe20000010077 */
[----:B------:R-:W-:Y:S01]  /*508a0*/  FFMA.FTZ R27, R53, R245, R117 ;  /* 0x000000f5351b7223 */ /* 0x000fe20000010075 */
[----:B------:R-:W-:Y:S01]  /*508b0*/  FFMA.FTZ R20, R20, R248, R112 ;  /* 0x000000f814147223 */ /* 0x000fe20000010070 */
[----:B------:R-:W-:Y:S01]  /*508c0*/  FFMA.FTZ R47, R21, R249, R113 ;  /* 0x000000f9152f7223 */ /* 0x000fe20000010071 */
[C---:B------:R-:W-:Y:S01]  /*508d0*/  FADD.FTZ R42, -R222.reuse, R42 ;  /* 0x0000002ade2a7221 */ /* 0x040fe20000010100 */
[----:B------:R-:W-:Y:S01]  /*508e0*/  FADD.FTZ R43, -R222, R43 ;  /* 0x0000002bde2b7221 */ /* 0x000fe20000010100 */
[----:B------:R-:W-:Y:S01]  /*508f0*/  F2FP.BF16.F32.PACK_AB R19, R25, R19 ;  /* 0x000000131913723e */ /* 0x000fe200000010ff */
[----:B------:R-:W4:Y:S01]  /*50900*/  LDL R221, [R1+0x1a0] ;  /* 0x0001a00001dd7983 */ /* 0x000f220000100800 */
[----:B------:R-:W-:Y:S01]  /*50910*/  F2FP.BF16.F32.PACK_AB R21, R46, R24 ;  /* 0x000000182e15723e */ /* 0x000fe200000010ff */
[----:B------:R-:W-:Y:S01]  /*50920*/  IMAD.WIDE.U32 R24, R2, 0x10, R232 ;  /* 0x0000001002187825 */ /* 0x000fe200078e00e8 */
[----:B------:R-:W-:Y:S01]  /*50930*/  F2FP.BF16.F32.PACK_AB R23, R26, R23 ;  /* 0x000000171a17723e */ /* 0x000fe200000010ff */
[----:B------:R-:W4:Y:S01]  /*50940*/  LDL R217, [R1+0x1a4] ;  /* 0x0001a40001d97983 */ /* 0x000f220000100800 */
[----:B------:R-:W-:Y:S01]  /*50950*/  F2FP.BF16.F32.PACK_AB R22, R27, R22 ;  /* 0x000000161b16723e */ /* 0x000fe200000010ff */
[----:B------:R-:W-:Y:S01]  /*50960*/  IMAD.WIDE.U32 R26, R2, 0x10, R234 ;  /* 0x00000010021a7825 */ /* 0x000fe200078e00ea */
[----:B------:R-:W-:-:S03]  /*50970*/  F2FP.BF16.F32.PACK_AB R20, R47, R20 ;  /* 0x000000142f14723e */ /* 0x000fc600000010ff */
[C---:B------:R-:W-:Y:S01]  /*50980*/  FMUL.FTZ R42, R224.reuse, R42 ;  /* 0x0000002ae02a7220 */ /* 0x040fe20000410000 */
[----:B------:R-:W-:Y:S01]  /*50990*/  FMUL.FTZ R43, R224, R43 ;  /* 0x0000002be02b7220 */ /* 0x000fe20000410000 */
[----:B------:R0:W-:Y:S01]  /*509a0*/  STG.E.128 desc[UR8][R24.64], R16 ;  /* 0x0000001018007986 */ /* 0x0001e2000c101d08 */
[----:B------:R-:W-:-:S03]  /*509b0*/  FFMA.FTZ R47, R38, R240, R211 ;  /* 0x000000f0262f7223 */ /* 0x000fc600000100d3 */
[----:B------:R1:W-:Y:S01]  /*509c0*/  STG.E.128 desc[UR8][R26.64], R20 ;  /* 0x000000141a007986 */ /* 0x0003e2000c101d08 */
[----:B------:R-:W-:-:S03]  /*509d0*/  FMUL.FTZ R59, R224, R59 ;  /* 0x0000003be03b7220 */ /* 0x000fc60000410000 */
[----:B------:R-:W4:Y:S01]  /*509e0*/  LDL R211, [R1+0x1b0] ;  /* 0x0001b00001d37983 */ /* 0x000f220000100800 */
[----:B0-----:R-:W-:Y:S01]  /*509f0*/  FFMA.FTZ R24, R41, R177, R125 ;  /* 0x000000b129187223 */ /* 0x001fe2000001007d */
[----:B-1----:R-:W-:Y:S01]  /*50a00*/  FFMA.FTZ R22, R40, R176, R124 ;  /* 0x000000b028167223 */ /* 0x002fe2000001007c */
[----:B------:R-:W-:Y:S01]  /*50a10*/  FFMA.FTZ R23, R44, R178, R126 ;  /* 0x000000b22c177223 */ /* 0x000fe2000001007e */
[----:B------:R-:W-:-:S03]  /*50a20*/  FFMA.FTZ R21, R45, R179, R127 ;  /* 0x000000b32d157223 */ /* 0x000fc6000001007f */
[----:B------:R-:W-:Y:S01]  /*50a30*/  F2FP.BF16.F32.PACK_AB R22, R24, R22 ;  /* 0x000000161816723e */ /* 0x000fe200000010ff */
[----:B------:R-:W-:Y:S01]  /*50a40*/  FFMA.FTZ R25, R43, R183, R123 ;  /* 0x000000b72b197223 */ /* 0x000fe2000001007b */
[----:B------:R-:W-:Y:S01]  /*50a50*/  F2FP.BF16.F32.PACK_AB R23, R21, R23 ;  /* 0x000000171517723e */ /* 0x000fe200000010ff */
[----:B--2---:R-:W-:Y:S02]  /*50a60*/  FFMA.FTZ R50, R39, R241, R210 ;  /* 0x000000f127327223 */ /* 0x004fe400000100d2 */
[----:B------:R-:W2:Y:S01]  /*50a70*/  LDL R210, [R1+0x1b8] ;  /* 0x0001b80001d27983 */ /* 0x000ea20000100800 */
[----:B---3--:R-:W-:-:S03]  /*50a80*/  FFMA.FTZ R19, R44, R238, R74 ;  /* 0x000000ee2c137223 */ /* 0x008fc6000001004a */
[----:B------:R-:W3:Y:S01]  /*50a90*/  LDL R74, [R1+0x1bc] ;  /* 0x0001bc00014a7983 */ /* 0x000ee20000100800 */
[----:B----4-:R-:W-:-:S03]  /*50aa0*/  FFMA.FTZ R2, R42, R242, R209 ;  /* 0x000000f22a027223 */ /* 0x010fc600000100d1 */
[----:B------:R-:W4:Y:S01]  /*50ab0*/  LDL R209, [R1+0x1a8] ;  /* 0x0001a80001d17983 */ /* 0x000f220000100800 */
[----:B------:R-:W-:-:S03]  /*50ac0*/  FFMA.FTZ R46, R43, R243, R208 ;  /* 0x000000f32b2e7223 */ /* 0x000fc600000100d0 */
[----:B------:R-:W4:Y:S01]  /*50ad0*/  LDL R208, [R1+0x1ac] ;  /* 0x0001ac0001d07983 */ /* 0x000f220000100800 */
[----:B------:R-:W-:Y:S01]  /*50ae0*/  FFMA.FTZ R18, R40, R236, R75 ;  /* 0x000000ec28127223 */ /* 0x000fe2000001004b */
[----:B------:R-:W-:Y:S01]  /*50af0*/  FFMA.FTZ R40, R60, R205, R70 ;  /* 0x000000cd3c287223 */ /* 0x000fe20000010046 */
[----:B------:R-:W-:Y:S01]  /*50b00*/  F2FP.BF16.F32.PACK_AB R17, R46, R2 ;  /* 0x000000022e11723e */ /* 0x000fe200000010ff */
[----:B------:R-:W4:Y:S01]  /*50b10*/  LDL R70, [R1+0x1cc] ;  /* 0x0001cc0001467983 */ /* 0x000f220000100800 */
[----:B------:R-:W-:Y:S01]  /*50b20*/  FFMA.FTZ R26, R41, R237, R73 ;  /* 0x000000ed291a7223 */ /* 0x000fe20000010049 */
[----:B------:R-:W-:Y:S02]  /*50b30*/  FFMA.FTZ R2, R42, R182, R122 ;  /* 0x000000b62a027223 */ /* 0x000fe4000001007a */
        /* <DEDUP_REMOVED lines=8> */
[----:B------:R-:W-:Y:S01]  /*50bc0*/  FFMA.FTZ R25, R61, R206, R69 ;  /* 0x000000ce3d197223 */ /* 0x000fe20000010045 */
[----:B------:R-:W-:Y:S01]  /*50bd0*/  FFMA.FTZ R39, R62, R207, R68 ;  /* 0x000000cf3e277223 */ /* 0x000fe20000010044 */
[----:B------:R-:W4:Y:S01]  /*50be0*/  LDL R69, [R1+0x1d0] ;  /* 0x0001d00001457983 */ /* 0x000f220000100800 */
[----:B------:R-:W-:Y:S01]  /*50bf0*/  F2FP.BF16.F32.PACK_AB R16, R50, R47 ;  /* 0x0000002f3210723e */ /* 0x000fe200000010ff */
[----:B------:R-:W-:-:S02]  /*50c00*/  IMAD.WIDE.U32 R50, R0, 0x10, R232 ;  /* 0x0000001000327825 */ /* 0x000fc400078e00e8 */
[----:B------:R-:W4:Y:S01]  /*50c10*/  LDL R68, [R1+0x1d4] ;  /* 0x0001d40001447983 */ /* 0x000f220000100800 */
[----:B------:R-:W-:Y:S02]  /*50c20*/  F2FP.BF16.F32.PACK_AB R18, R26, R18 ;  /* 0x000000121a12723e */ /* 0x000fe400000010ff */
[----:B------:R-:W-:Y:S01]  /*50c30*/  F2FP.BF16.F32.PACK_AB R19, R20, R19 ;  /* 0x000000131413723e */ /* 0x000fe200000010ff */
[----:B------:R-:W-:Y:S02]  /*50c40*/  FFMA.FTZ R26, R63, R200, R67 ;  /* 0x000000c83f1a7223 */ /* 0x000fe40000010043 */
[----:B------:R-:W4:Y:S04]  /*50c50*/  LDL R67, [R1+0x1d8] ;  /* 0x0001d80001437983 */ /* 0x000f280000100800 */
[----:B------:R0:W-:Y:S04]  /*50c60*/  STG.E.128 desc[UR8][R50.64], R16 ;  /* 0x0000001032007986 */ /* 0x0001e8000c101d08 */
[----:B0-----:R-:W4:Y:S01]  /*50c70*/  LDL R51, [R1+0x1dc] ;  /* 0x0001dc0001337983 */ /* 0x001f220000100800 */
[----:B------:R-:W-:Y:S01]  /*50c80*/  FFMA.FTZ R20, R38, R180, R120 ;  /* 0x000000b426147223 */ /* 0x000fe20000010078 */
[----:B------:R-:W-:Y:S01]  /*50c90*/  FFMA.FTZ R38, R64, R201, R55 ;  /* 0x000000c940267223 */ /* 0x000fe20000010037 */
[----:B------:R-:W-:Y:S01]  /*50ca0*/  FFMA.FTZ R2, R65, R202, R54 ;  /* 0x000000ca41027223 */ /* 0x000fe20000010036 */
[----:B------:R-:W-:Y:S01]  /*50cb0*/  FFMA.FTZ R27, R66, R203, R52 ;  /* 0x000000cb421b7223 */ /* 0x000fe20000010034 */
[----:B------:R-:W-:Y:S01]  /*50cc0*/  IMAD.WIDE.U32 R54, R0, 0x10, R234 ;  /* 0x0000001000367825 */ /* 0x000fe200078e00ea */
[----:B------:R-:W-:-:S03]  /*50cd0*/  F2FP.BF16.F32.PACK_AB R20, R41, R20 ;  /* 0x000000142914723e */ /* 0x000fc600000010ff */
[----:B------:R-:W-:Y:S01]  /*50ce0*/  FFMA.FTZ R19, R65, R170, R134 ;  /* 0x000000aa41137223 */ /* 0x000fe20000010086 */
[----:B------:R-:W-:Y:S01]  /*50cf0*/  FFMA.FTZ R16, R66, R171, R135 ;  /* 0x000000ab42107223 */ /* 0x000fe20000010087 */
[----:B------:R-:W-:Y:S01]  /*50d00*/  F2FP.BF16.F32.PACK_AB R27, R27, R2 ;  /* 0x000000021b1b723e */ /* 0x000fe200000010ff */
[----:B------:R-:W-:Y:S01]  /*50d10*/  IMAD.WIDE.U32 R52, R216, 0x10, R232 ;  /* 0x00000010d8347825 */ /* 0x000fe200078e00e8 */
[----:B------:R0:W-:Y:S01]  /*50d20*/  STG.E.128 desc[UR8][R54.64], R20 ;  /* 0x0000001436007986 */ /* 0x0001e2000c101d08 */
[----:B------:R-:W-:Y:S02]  /*50d30*/  F2FP.BF16.F32.PACK_AB R24, R40, R24 ;  /* 0x000000182818723e */ /* 0x000fe400000010ff */
[----:B------:R-:W-:Y:S01]  /*50d40*/  FFMA.FTZ R0, R59, R172, R128 ;  /* 0x000000ac3b007223 */ /* 0x000fe20000010080 */
[----:B------:R-:W-:Y:S01]  /*50d50*/  F2FP.BF16.F32.PACK_AB R25, R39, R25 ;  /* 0x000000192719723e */ /* 0x000fe200000010ff */
[----:B------:R-:W-:Y:S01]  /*50d60*/  FFMA.FTZ R2, R60, R173, R129 ;  /* 0x000000ad3c027223 */ /* 0x000fe20000010081 */
[----:B------:R-:W-:Y:S01]  /*50d70*/  F2FP.BF16.F32.PACK_AB R26, R38, R26 ;  /* 0x0000001a261a723e */ /* 0x000fe200000010ff */
[----:B------:R-:W-:Y:S01]  /*50d80*/  FFMA.FTZ R17, R61, R174, R130 ;  /* 0x000000ae3d117223 */ /* 0x000fe20000010082 */
[----:B------:R-:W-:Y:S01]  /*50d90*/  FFMA.FTZ R18, R63, R168, R132 ;  /* 0x000000a83f127223 */ /* 0x000fe20000010084 */
[----:B------:R-:W-:-:S02]  /*50da0*/  F2FP.BF16.F32.PACK_AB R19, R16, R19 ;  /* 0x000000131013723e */ /* 0x000fc400000010ff */
[----:B------:R1:W-:Y:S01]  /*50db0*/  STG.E.128 desc[UR8][R52.64], R24 ;  /* 0x0000001834007986 */ /* 0x0003e2000c101d08 */
[----:B------:R-:W-:Y:S01]  /*50dc0*/  F2FP.BF16.F32.PACK_AB R16, R2, R0 ;  /* 0x000000000210723e */ /* 0x000fe200000010ff */
[----:B------:R-:W-:Y:S01]  /*50dd0*/  FFMA.FTZ R0, R49, R160, R140 ;  /* 0x000000a031007223 */ /* 0x000fe2000001008c */
[----:B0-----:R-:W-:Y:S01]  /*50de0*/  FFMA.FTZ R22, R64, R169, R133 ;  /* 0x000000a940167223 */ /* 0x001fe20000010085 */
[----:B------:R-:W-:Y:S01]  /*50df0*/  FFMA.FTZ R23, R62, R175, R131 ;  /* 0x000000af3e177223 */ /* 0x000fe20000010083 */
[----:B------:R-:W-:Y:S01]  /*50e00*/  FFMA.FTZ R20, R28, R196, R221 ;  /* 0x000000c41c147223 */ /* 0x000fe200000100dd */
[----:B------:R-:W-:Y:S02]  /*50e10*/  FFMA.FTZ R21, R29, R197, R217 ;  /* 0x000000c51d157223 */ /* 0x000fe400000100d9 */
[----:B------:R-:W-:Y:S01]  /*50e20*/  F2FP.BF16.F32.PACK_AB R18, R22, R18 ;  /* 0x000000121612723e */ /* 0x000fe200000010ff */
[----:B------:R-:W-:Y:S01]  /*50e30*/  FFMA.FTZ R22, R49, R192, R211 ;  /* 0x000000c031167223 */ /* 0x000fe200000100d3 */
[----:B------:R-:W-:-:S02]  /*50e40*/  F2FP.BF16.F32.PACK_AB R17, R23, R17 ;  /* 0x000000111711723e */ /* 0x000fc400000010ff */
[----:B------:R-:W-:Y:S01]  /*50e50*/  F2FP.BF16.F32.PACK_AB R20, R21, R20 ;  /* 0x000000141514723e */ /* 0x000fe200000010ff */
[----:B-1----:R-:W-:Y:S01]  /*50e60*/  FFMA.FTZ R26, R56, R161, R141 ;  /* 0x000000a1381a7223 */ /* 0x002fe2000001008d */
[----:B------:R-:W-:-:S04]  /*50e70*/  FFMA.FTZ R50, R48, R167, R139 ;  /* 0x000000a730327223 */ /* 0x000fc8000001008b */
[----:B------:R-:W-:Y:S01]  /*50e80*/  F2FP.BF16.F32.PACK_AB R26, R26, R0 ;  /* 0x000000001a1a723e */ /* 0x000fe200000010ff */
[----:B------:R-:W-:Y:S01]  /*50e90*/  FFMA.FTZ R0, R28, R164, R136 ;  /* 0x000000a41c007223 */ /* 0x000fe20000010088 */
[----:B------:R-:W-:Y:S01]  /*50ea0*/  FFMA.FTZ R2, R57, R162, R142 ;  /* 0x000000a239027223 */ /* 0x000fe2000001008e */
[----:B------:R-:W-:-:S05]  /*50eb0*/  FFMA.FTZ R27, R58, R163, R143 ;  /* 0x000000a33a1b7223 */ /* 0x000fca000001008f */
[----:B------:R-:W-:Y:S01]  /*50ec0*/  F2FP.BF16.F32.PACK_AB R27, R27, R2 ;  /* 0x000000021b1b723e */ /* 0x000fe200000010ff */
[----:B------:R-:W0:Y:S01]  /*50ed0*/  S2R R252, SR_TID.X ;  /* 0x0000000000fc7919 */ /* 0x000e220000002100 */
[----:B------:R-:W-:-:S04]  /*50ee0*/  IMAD.WIDE.U32 R42, R216, 0x10, R234 ;  /* 0x00000010d82a7825 */ /* 0x000fc800078e00ea */
[C---:B------:R-:W-:Y:S01]  /*50ef0*/  IMAD.WIDE.U32 R38, R218.reuse, 0x10, R232 ;  /* 0x00000010da267825 */ /* 0x040fe200078e00e8 */
[----:B------:R1:W-:Y:S03]  /*50f00*/  STG.E.128 desc[UR8][R42.64], R16 ;  /* 0x000000102a007986 */ /* 0x0003e6000c101d08 */
[----:B------:R-:W-:-:S04]  /*50f10*/  IMAD.WIDE.U32 R44, R218, 0x10, R234 ;  /* 0x00000010da2c7825 */ /* 0x000fc800078e00ea */
[----:B------:R-:W-:-:S04]  /*50f20*/  IMAD.WIDE.U32 R40, R220, 0x10, R232 ;  /* 0x00000010dc287825 */ /* 0x000fc800078e00e8 */
[----:B------:R-:W-:Y:S01]  /*50f30*/  IMAD.WIDE.U32 R46, R220, 0x10, R234 ;  /* 0x00000010dc2e7825 */ /* 0x000fe200078e00ea */
[----:B0-----:R-:W-:-:S03]  /*50f40*/  LOP3.LUT R252, R252, 0x1f, RZ, 0xc0, !PT ;  /* 0x0000001ffcfc7812 */ /* 0x001fc600078ec0ff */
[----:B--2---:R-:W-:Y:S01]  /*50f50*/  FFMA.FTZ R23, R57, R194, R210 ;  /* 0x000000c239177223 */ /* 0x004fe200000100d2 */
[----:B---3--:R-:W-:Y:S01]  /*50f60*/  FFMA.FTZ R24, R58, R195, R74 ;  /* 0x000000c33a187223 */ /* 0x008fe2000001004a */
[----:B----4-:R-:W-:Y:S01]  /*50f70*/  FFMA.FTZ R21, R30, R198, R209 ;  /* 0x000000c61e157223 */ /* 0x010fe200000100d1 */
[----:B------:R-:W-:-:S03]  /*50f80*/  FFMA.FTZ R49, R48, R199, R208 ;  /* 0x000000c730317223 */ /* 0x000fc600000100d0 */
[----:B------:R-:W-:Y:S01]  /*50f90*/  F2FP.BF16.F32.PACK_AB R23, R24, R23 ;  /* 0x000000171817723e */ /* 0x000fe200000010ff */
[----:B------:R-:W-:Y:S01]  /*50fa0*/  FFMA.FTZ R24, R29, R165, R137 ;  /* 0x000000a51d187223 */ /* 0x000fe20000010089 */
[----:B------:R-:W-:Y:S01]  /*50fb0*/  F2FP.BF16.F32.PACK_AB R21, R49, R21 ;  /* 0x000000153115723e */ /* 0x000fe200000010ff */
[----:B------:R-:W-:Y:S01]  /*50fc0*/  FFMA.FTZ R48, R33, R191, R70 ;  /* 0x000000bf21307223 */ /* 0x000fe20000010046 */
[----:B------:R-:W-:Y:S01]  /*50fd0*/  FFMA.FTZ R28, R3, R188, R73 ;  /* 0x000000bc031c7223 */ /* 0x000fe20000010049 */
[----:B------:R-:W-:Y:S01]  /*50fe0*/  FFMA.FTZ R49, R31, R189, R72 ;  /* 0x000000bd1f317223 */ /* 0x000fe20000010048 */
[----:B------:R-:W-:-:S04]  /*50ff0*/  FFMA.FTZ R29, R32, R190, R71 ;  /* 0x000000be201d7223 */ /* 0x000fc80000010047 */
[----:B------:R-:W-:Y:S01]  /*51000*/  F2FP.BF16.F32.PACK_AB R28, R49, R28 ;  /* 0x0000001c311c723e */ /* 0x000fe200000010ff */
[----:B------:R-:W-:Y:S01]  /*51010*/  FFMA.FTZ R25, R56, R193, R75 ;  /* 0x000000c138197223 */ /* 0x000fe2000001004b */
[----:B------:R-:W-:Y:S02]  /*51020*/  F2FP.BF16.F32.PACK_AB R29, R48, R29 ;  /* 0x0000001d301d723e */ /* 0x000fe400000010ff */
[----:B------:R-:W0:Y:S02]  /*51030*/  LDC.64 R48, c[0x0][0x380] ;  /* 0x0000e000ff307b82 */ /* 0x000e240000000a00 */
[----:B------:R-:W-:Y:S01]  /*51040*/  F2FP.BF16.F32.PACK_AB R22, R25, R22 ;  /* 0x000000161916723e */ /* 0x000fe200000010ff */
[----:B------:R-:W-:Y:S01]  /*51050*/  FFMA.FTZ R25, R30, R166, R138 ;  /* 0x000000a61e197223 */ /* 0x000fe2000001008a */
[----:B------:R-:W-:Y:S01]  /*51060*/  FFMA.FTZ R2, R34, R184, R69 ;  /* 0x000000b822027223 */ /* 0x000fe20000010045 */
[----:B------:R-:W-:Y:S01]  /*51070*/  FFMA.FTZ R30, R35, R185, R68 ;  /* 0x000000b9231e7223 */ /* 0x000fe20000010044 */
[----:B------:R-:W-:Y:S01]  /*51080*/  F2FP.BF16.F32.PACK_AB R24, R24, R0 ;  /* 0x000000001818723e */ /* 0x000fe200000010ff */
[----:B------:R-:W-:Y:S01]  /*51090*/  FFMA.FTZ R0, R32, R158, R146 ;  /* 0x0000009e20007223 */ /* 0x000fe20000010092 */
[----:B------:R-:W-:-:S02]  /*510a0*/  FFMA.FTZ R32, R36, R154, R150 ;  /* 0x0000009a24207223 */ /* 0x000fc40000010096 */
[----:B------:R-:W-:Y:S01]  /*510b0*/  F2FP.BF16.F32.PACK_AB R30, R30, R2 ;  /* 0x000000021e1e723e */ /* 0x000fe200000010ff */
[----:B------:R-:W-:Y:S01]  /*510c0*/  FFMA.FTZ R2, R34, R152, R148 ;  /* 0x0000009822027223 */ /* 0x000fe20000010094 */
[----:B------:R-:W-:Y:S01]  /*510d0*/  FFMA.FTZ R34, R36, R186, R67 ;  /* 0x000000ba24227223 */ /* 0x000fe20000010043 */
[----:B------:R-:W-:Y:S01]  /*510e0*/  F2FP.BF16.F32.PACK_AB R25, R50, R25 ;  /* 0x000000193219723e */ /* 0x000fe200000010ff */
[----:B------:R-:W-:Y:S01]  /*510f0*/  FFMA.FTZ R3, R3, R156, R144 ;  /* 0x0000009c03037223 */ /* 0x000fe20000010090 */
[----:B------:R-:W-:Y:S01]  /*51100*/  FFMA.FTZ R50, R35, R153, R149 ;  /* 0x0000009923327223 */ /* 0x000fe20000010095 */
[----:B------:R-:W-:Y:S01]  /*51110*/  FFMA.FTZ R33, R33, R159, R147 ;  /* 0x0000009f21217223 */ /* 0x000fe20000010093 */
[----:B------:R1:W-:Y:S04]  /*51120*/  STG.E.128 desc[UR8][R38.64], R20 ;  /* 0x0000001426007986 */ /* 0x0003e8000c101d08 */
[----:B------:R-:W-:Y:S01]  /*51130*/  F2FP.BF16.F32.PACK_AB R33, R33, R0 ;  /* 0x000000002121723e */ /* 0x000fe200000010ff */
[----:B------:R1:W-:Y:S01]  /*51140*/  STG.E.128 desc[UR8][R44.64], R24 ;  /* 0x000000182c007986 */ /* 0x0003e2000c101d08 */
[C---:B------:R-:W-:Y:S01]  /*51150*/  FFMA.FTZ R36, R37.reuse, R187, R51 ;  /* 0x000000bb25247223 */ /* 0x040fe20000010033 */
[----:B------:R-:W-:Y:S01]  /*51160*/  FFMA.FTZ R37, R37, R155, R151 ;  /* 0x0000009b25257223 */ /* 0x000fe20000010097 */
[----:B------:R-:W-:-:S03]  /*51170*/  FFMA.FTZ R51, R31, R157, R145 ;  /* 0x0000009d1f337223 */ /* 0x000fc60000010091 */
[----:B------:R-:W-:Y:S02]  /*51180*/  F2FP.BF16.F32.PACK_AB R31, R36, R34 ;  /* 0x00000022241f723e */ /* 0x000fe400000010ff */
[----:B------:R-:W-:Y:S02]  /*51190*/  F2FP.BF16.F32.PACK_AB R35, R37, R32 ;  /* 0x000000202523723e */ /* 0x000fe400000010ff */
[----:B------:R-:W-:Y:S02]  /*511a0*/  F2FP.BF16.F32.PACK_AB R34, R50, R2 ;  /* 0x000000023222723e */ /* 0x000fe400000010ff */
[----:B------:R-:W-:Y:S01]  /*511b0*/  F2FP.BF16.F32.PACK_AB R32, R51, R3 ;  /* 0x000000033320723e */ /* 0x000fe200000010ff */
[----:B------:R1:W-:Y:S01]  /*511c0*/  STG.E.128 desc[UR8][R40.64], R28 ;  /* 0x0000001c28007986 */ /* 0x0003e2000c101d08 */
[----:B0-----:R-:W-:-:S03]  /*511d0*/  LEA R230, R48, R230, 0x2 ;  /* 0x000000e630e67211 */ /* 0x001fc600078e10ff */
[----:B------:R1:W-:Y:S01]  /*511e0*/  STG.E.128 desc[UR8][R46.64], R32 ;  /* 0x000000202e007986 */ /* 0x0003e2000c101d08 */
[----:B------:R-:W-:-:S13]  /*511f0*/  ISETP.GE.AND P1, PT, R230, R49, PT ;  /* 0x00000031e600720c */ /* 0x000fda0003f26270 */
[----:B------:R-:W-:Y:S05]  /*51200*/  @!P1 BRA `(.L_x_19648) ;  /* 0xfffffb1400f09947 */ /* 0x000fea000383ffff */
[----:B------:R-:W-:Y:S05]  /*51210*/  EXIT ;  /* 0x000000000000794d */ /* 0x000fea0003800000 */
.L_x_19647:
        /* <DEDUP_REMOVED lines=8> */
.L_x_19650:
[----:B------:R-:W-:Y:S05]  /*512a0*/  BSYNC B0 ;  /* 0x0000000000007941 */ /* 0x000fea0003800000 */
.L_x_19649:
        /* <DEDUP_REMOVED lines=9> */
.L_x_19651:
[----:B------:R-:W-:Y:S01]  /*51340*/  FADD.FTZ R225, R225, R222 ;  /* 0x000000dee1e17221 */ /* 0x000fe20000010000 */
[----:B------:R-:W-:-:S04]  /*51350*/  IMAD.MOV.U32 R222, RZ, RZ, 0x4 ;  /* 0x00000004ffde7424 */ /* 0x000fc800078e00ff */
[----:B------:R-:W-:-:S07]  /*51360*/  MOV R227, R225 ;  /* 0x000000e100e37202 */ /* 0x000fce0000000f00 */
[----:B------:R-:W-:Y:S05]  /*51370*/  WARPSYNC.COLLECTIVE R224, `(.L_x_19652) ;  /* 0x00000000e0087348 */ /* 0x000fea0003c00000 */
[----:B------:R0:W1:Y:S02]  /*51380*/  SHFL.BFLY P2, R222, R227, R222, R223 ;  /* 0x0c0000dee3de7389 */ /* 0x00006400000400df */
[----:B01----:R-:W-:Y:S05]  /*51390*/  ENDCOLLECTIVE ;  /* 0x000000000000791b */ /* 0x003fea0003800000 */
.L_x_19652:
[----:B------:R-:W-:Y:S01]  /*513a0*/  FADD.FTZ R225, R225, R222 ;  /* 0x000000dee1e17221 */ /* 0x000fe20000010000 */
[----:B------:R-:W-:-:S03]  /*513b0*/  HFMA2 R222, -RZ, RZ, 0, 4.76837158203125e-07 ;  /* 0x00000008ffde7431 */ /* 0x000fc600000001ff */
[----:B------:R-:W-:-:S07]  /*513c0*/  IMAD.MOV.U32 R227, RZ, RZ, R225 ;  /* 0x000000ffffe37224 */ /* 0x000fce00078e00e1 */
[----:B------:R-:W-:Y:S05]  /*513d0*/  WARPSYNC.COLLECTIVE R224, `(.L_x_19653) ;  /* 0x00000000e0087348 */ /* 0x000fea0003c00000 */
[----:B------:R0:W1:Y:S02]  /*513e0*/  SHFL.BFLY P2, R222, R227, R222, R223 ;  /* 0x0c0000dee3de7389 */ /* 0x00006400000400df */
[----:B01----:R-:W-:Y:S05]  /*513f0*/  ENDCOLLECTIVE ;  /* 0x000000000000791b */ /* 0x003fea0003800000 */
.L_x_19653:
[----:B------:R-:W-:Y:S01]  /*51400*/  FADD.FTZ R225, R225, R222 ;  /* 0x000000dee1e17221 */ /* 0x000fe20000010000 */
[----:B------:R-:W-:-:S03]  /*51410*/  IMAD.MOV.U32 R222, RZ, RZ, 0x10 ;  /* 0x00000010ffde7424 */ /* 0x000fc600078e00ff */
[----:B------:R-:W-:-:S07]  /*51420*/  IMAD.MOV.U32 R227, RZ, RZ, R225 ;  /* 0x000000ffffe37224 */ /* 0x000fce00078e00e1 */
[----:B------:R-:W-:Y:S05]  /*51430*/  WARPSYNC.COLLECTIVE R224, `(.L_x_19654) ;  /* 0x00000000e0087348 */ /* 0x000fea0003c00000 */
[----:B------:R0:W1:Y:S02]  /*51440*/  SHFL.BFLY P2, R222, R227, R222, R223 ;  /* 0x0c0000dee3de7389 */ /* 0x00006400000400df */
[----:B01----:R-:W-:Y:S05]  /*51450*/  ENDCOLLECTIVE ;  /* 0x000000000000791b */ /* 0x003fea0003800000 */
.L_x_19654:
        /* <DEDUP_REMOVED lines=130> */
[----:B------:R-:W-:Y:S02]  /*51c80*/  IMAD.MOV.U32 R222, RZ, RZ, 0x1 ;  /* 0x00000001ffde7424 */ /* 0x000fe400078e00ff */
[----:B------:R-:W-:Y:S02]  /*51c90*/  IMAD.MOV.U32 R223, RZ, RZ, 0x1f ;  /* 0x0000001fffdf7424 */ /* 0x000fe400078e00ff */
[----:B------:R-:W-:-:S07]  /*51ca0*/  MOV R227, R226 ;  /* 0x000000e200e37202 */ /* 0x000fce0000000f00 */
[----:B------:R-:W-:Y:S05]  /*51cb0*/  WARPSYNC.COLLECTIVE R224, `(.L_x_19655) ;  /* 0x00000000e0087348 */ /* 0x000fea0003c00000 */
[----:B------:R0:W1:Y:S02]  /*51cc0*/  SHFL.BFLY P2, R222, R227, R222, R223 ;  /* 0x0c0000dee3de7389 */ /* 0x00006400000400df */
[----:B01----:R-:W-:Y:S05]  /*51cd0*/  ENDCOLLECTIVE ;  /* 0x000000000000791b */ /* 0x003fea0003800000 */
.L_x_19655:
[----:B------:R-:W-:Y:S01]  /*51ce0*/  FADD.FTZ R226, R226, R222 ;  /* 0x000000dee2e27221 */ /* 0x000fe20000010000 */
[----:B------:R-:W-:-:S04]  /*51cf0*/  IMAD.MOV.U32 R222, RZ, RZ, 0x2 ;  /* 0x00000002ffde7424 */ /* 0x000fc800078e00ff */
[----:B------:R-:W-:-:S07]  /*51d00*/  MOV R227, R226 ;  /* 0x000000e200e37202 */ /* 0x000fce0000000f00 */
[----:B------:R-:W-:Y:S05]  /*51d10*/  WARPSYNC.COLLECTIVE R224, `(.L_x_19656) ;  /* 0x00000000e0087348 */ /* 0x000fea0003c00000 */
[----:B------:R0:W1:Y:S02]  /*51d20*/  SHFL.BFLY P2, R222, R227, R222, R223 ;  /* 0x0c0000dee3de7389 */ /* 0x00006400000400df */
[----:B01----:R-:W-:Y:S05]  /*51d30*/  ENDCOLLECTIVE ;  /* 0x000000000000791b */ /* 0x003fea0003800000 */
.L_x_19656:
[----:B------:R-:W-:Y:S01]  /*51d40*/  FADD.FTZ R226, R226, R222 ;  /* 0x000000dee2e27221 */ /* 0x000fe20000010000 */
[----:B------:R-:W-:-:S03]  /*51d50*/  HFMA2 R222, -RZ, RZ, 0, 2.384185791015625e-07 ;  /* 0x00000004ffde7431 */ /* 0x000fc600000001ff */
[----:B------:R-:W-:-:S07]  /*51d60*/  IMAD.MOV.U32 R227, RZ, RZ, R226 ;  /* 0x000000ffffe37224 */ /* 0x000fce00078e00e2 */
[----:B------:R-:W-:Y:S05]  /*51d70*/  WARPSYNC.COLLECTIVE R224, `(.L_x_19657) ;  /* 0x00000000e0087348 */ /* 0x000fea0003c00000 */
[----:B------:R0:W1:Y:S02]  /*51d80*/  SHFL.BFLY P2, R222, R227, R222, R223 ;  /* 0x0c0000dee3de7389 */ /* 0x00006400000400df */
[----:B01----:R-:W-:Y:S05]  /*51d90*/  ENDCOLLECTIVE ;  /* 0x000000000000791b */ /* 0x003fea0003800000 */
.L_x_19657:
[----:B------:R-:W-:Y:S01]  /*51da0*/  FADD.FTZ R226, R226, R222 ;  /* 0x000000dee2e27221 */ /* 0x000fe20000010000 */
[----:B------:R-:W-:-:S03]  /*51db0*/  IMAD.MOV.U32 R222, RZ, RZ, 0x8 ;  /* 0x00000008ffde7424 */ /* 0x000fc600078e00ff */
[----:B------:R-:W-:-:S07]  /*51dc0*/  IMAD.MOV.U32 R227, RZ, RZ, R226 ;  /* 0x000000ffffe37224 */ /* 0x000fce00078e00e2 */
[----:B------:R-:W-:Y:S05]  /*51dd0*/  WARPSYNC.COLLECTIVE R224, `(.L_x_19658) ;  /* 0x00000000e0087348 */ /* 0x000fea0003c00000 */
[----:B------:R0:W1:Y:S02]  /*51de0*/  SHFL.BFLY P2, R222, R227, R222, R223 ;  /* 0x0c0000dee3de7389 */ /* 0x00006400000400df */
[----:B01----:R-:W-:Y:S05]  /*51df0*/  ENDCOLLECTIVE ;  /* 0x000000000000791b */ /* 0x003fea0003800000 */
.L_x_19658:
[----:B------:R-:W-:Y:S01]  /*51e00*/  FADD.FTZ R226, R226, R222 ;  /* 0x000000dee2e27221 */ /* 0x000fe20000010000 */
[----:B------:R-:W-:-:S04]  /*51e10*/  IMAD.MOV.U32 R222, RZ, RZ, 0x10 ;  /* 0x00000010ffde7424 */ /* 0x000fc800078e00ff */
[----:B------:R-:W-:-:S07]  /*51e20*/  MOV R227, R226 ;  /* 0x000000e200e37202 */ /* 0x000fce0000000f00 */
[----:B------:R-:W-:Y:S05]  /*51e30*/  WARPSYNC.COLLECTIVE R224, `(.L_x_19659) ;  /* 0x00000000e0087348 */ /* 0x000fea0003c00000 */
[----:B------:R0:W1:Y:S02]  /*51e40*/  SHFL.BFLY P2, R222, R227, R222, R223 ;  /* 0x0c0000dee3de7389 */ /* 0x00006400000400df */
[----:B01----:R-:W-:Y:S05]  /*51e50*/  ENDCOLLECTIVE ;  /* 0x000000000000791b */ /* 0x003fea0003800000 */
.L_x_19659:
[----:B------:R-:W-:Y:S05]  /*51e60*/  BRA `(.L_x_19660) ;  /* 0xffffffd400107947 */ /* 0x000fea000383ffff */
.L_x_19661:
        /* <DEDUP_REMOVED lines=9> */
.L_x_43889:


//--------------------- .text._ZN10layer_norm31ln_parallel_residual_fwd_kernelINS_13Kernel_traitsIf13__nv_bfloat16fS2_fjLj2048ELj1ELj4ELj1ELj16ENS_18Kernel_traits_baseILj2048EfS2_fS2_fjLj128EEEEELb1ELb1ELb0EEEvNS_9FwdParamsE --------------------------
	.section	.text._ZN10layer_norm31ln_parallel_residual_fwd_kernelINS_13Kernel_traitsIf13__nv_bfloat16fS2_fjLj2048ELj1ELj4ELj1ELj16ENS_18Kernel_traits_baseILj2048EfS2_fS2_fjLj128EEEEELb1ELb1ELb0EEEvNS_9FwdParamsE,"ax",@progbits
	.align	128
        .global         _ZN10layer_norm31ln_parallel_residual_fwd_kernelINS_13Kernel_traitsIf13__nv_bfloat16fS2_fjLj2048ELj1ELj4ELj1ELj16ENS_18Kernel_traits_baseILj2048EfS2_fS2_fjLj128EEEEELb1ELb1ELb0EEEvNS_9FwdParamsE
        .type           _ZN10layer_norm31ln_parallel_residual_fwd_kernelINS_13Kernel_traitsIf13__nv_bfloat16fS2_fjLj2048ELj1ELj4ELj1ELj16ENS_18Kernel_traits_baseILj2048EfS2_fS2_fjLj128EEEEELb1ELb1ELb0EEEvNS_9FwdParamsE,@function
        .size           _ZN10layer_norm31ln_parallel_residual_fwd_kernelINS_13Kernel_traitsIf13__nv_bfloat16fS2_fjLj2048ELj1ELj4ELj1ELj16ENS_18Kernel_traits_baseILj2048EfS2_fS2_fjLj128EEEEELb1ELb1ELb0EEEvNS_9FwdParamsE,(.L_x_43890 - _ZN10layer_norm31ln_parallel_residual_fwd_kernelINS_13Kernel_traitsIf13__nv_bfloat16fS2_fjLj2048ELj1ELj4ELj1ELj16ENS_18Kernel_traits_baseILj2048EfS2_fS2_fjLj128EEEEELb1ELb1ELb0EEEvNS_9FwdParamsE)
        .other          _ZN10layer_norm31ln_parallel_residual_fwd_kernelINS_13Kernel_traitsIf13__nv_bfloat16fS2_fjLj2048ELj1ELj4ELj1ELj16ENS_18Kernel_traits_baseILj2048EfS2_fS2_fjLj128EEEEELb1ELb1ELb0EEEvNS_9FwdParamsE,@"STO_CUDA_ENTRY STV_DEFAULT"
_ZN10layer_norm31ln_parallel_residual_fwd_kernelINS_13Kernel_traitsIf13__nv_bfloat16fS2_fjLj2048ELj1ELj4ELj1ELj16ENS_18Kernel_traits_baseILj2048EfS2_fS2_fjLj128EEEEELb1ELb1ELb0EEEvNS_9FwdParamsE:
.text._ZN10layer_norm31ln_parallel_residual_fwd_kernelINS_13Kernel_traitsIf13__nv_bfloat16fS2_fjLj2048ELj1ELj4ELj1ELj16ENS_18Kernel_traits_baseILj2048EfS2_fS2_fjLj128EEEEELb1ELb1ELb0EEEvNS_9FwdParamsE:
        /* <DEDUP_REMOVED lines=18> */
[----:B------:R-:W-:Y:S01]  /*0120*/  UISETP.NE.AND.EX UP0, UPT, UR11, URZ, UPT, UP0 ;  /* 0x000000ff0b00728c */ /* 0x000fe2000bf05300 */
[----:B----4-:R-:W-:-:S02]  /*0130*/  LOP3.LUT R228, R227, 0x1f, RZ, 0xc0, !PT ;  /* 0x0000001fe3e47812 */ /* 0x010fc400078ec0ff */
[----:B------:R-:W-:-:S03]  /*0140*/  SHF.R.S32.HI R0, RZ, 0x1f, R9 ;  /* 0x0000001fff007819 */ /* 0x000fc60000011409 */
[----:B------:R-:W-:Y:S01]  /*0150*/  IMAD.MOV.U32 R141, RZ, RZ, R228 ;  /* 0x000000ffff8d7224 */ /* 0x000fe200078e00e4 */
[----:B------:R-:W3:Y:S01]  /*0160*/  LDC R226, c[0x0][0x360] ;  /* 0x0000d800ffe27b82 */ /* 0x000ee20000000800 */
[----:B------:R-:W-:-:S03]  /*0170*/  LEA.HI R0, R0, R9, RZ, 0x3 ;  /* 0x0000000900007211 */ /* 0x000fc600078f18ff */
[----:B------:R-:W-:-:S04]  /*0180*/  LOP3.LUT R11, R141, 0x1f, RZ, 0x3c, !PT ;  /* 0x0000001f8d0b7812 */ /* 0x000fc800078e3cff */
[----:B------:R-:W-:Y:S01]  /*0190*/  LEA.HI.SX32 R11, R0, R11, 0x1d ;  /* 0x0000000b000b7211 */ /* 0x000fe200078feaff */
[----:B-1----:R-:W-:Y:S02]  /*01a0*/  USHF.L.U32 UR8, UR9, 0x2, URZ ;  /* 0x0000000209087899 */ /* 0x002fe400080006ff */
[--C-:B---3--:R-:W-:Y:S01]  /*01b0*/  IMAD R226, R226, UR9, R227.reuse ;  /* 0x00000009e2e27c24 */ /* 0x108fe2000f8e02e3 */
[----:B------:R-:W-:-:S04]  /*01c0*/  SHF.R.U32.HI R227, RZ, 0x5, R227 ;  /* 0x00000005ffe37819 */ /* 0x000fc800000116e3 */
[----:B------:R-:W-:Y:S02]  /*01d0*/  LOP3.LUT R227, R227, UR8, RZ, 0xfc, !PT ;  /* 0x00000008e3e37c12 */ /* 0x000fe4000f8efcff */
[----:B--2---:R-:W-:Y:S02]  /*01e0*/  @P0 R2UR UR4, R2 ;  /* 0x00000000020402ca */ /* 0x004fe400000e0000 */
[----:B------:R-:W-:Y:S02]  /*01f0*/  @P0 R2UR UR5, R3 ;  /* 0x00000000030502ca */ /* 0x000fe400000e0000 */
[----:B0-----:R-:W-:-:S04]  /*0200*/  @P0 IADD3 R220, P1, PT, R4, R7, RZ ;  /* 0x0000000704dc0210 */ /* 0x001fc80007f3e0ff */
[----:B------:R-:W-:-:S04]  /*0210*/  @P0 IADD3.X R221, PT, PT, RZ, R5, RZ, P1, !PT ;  /* 0x00000005ffdd0210 */ /* 0x000fc80000ffe4ff */
[--C-:B------:R-:W-:Y:S01]  /*0220*/  SHF.R.U64 R225, R220, 0x2, R221.reuse ;  /* 0x00000002dce17819 */ /* 0x100fe200000012dd */
[----:B------:R-:W-:Y:S01]  /*0230*/  UIADD3 UR12, UPT, UPT, UR4, -0x61c88647, URZ ;  /* 0x9e3779b9040c7890 */ /* 0x000fe2000fffe0ff */
[----:B------:R-:W-:Y:S01]  /*0240*/  SHF.R.U32.HI R10, RZ, 0x2, R221 ;  /* 0x00000002ff0a7819 */ /* 0x000fe200000116dd */
[----:B------:R-:W-:Y:S02]  /*0250*/  UIADD3 UR13, UPT, UPT, UR5, -0x4498517b, URZ ;  /* 0xbb67ae85050d7890 */ /* 0x000fe4000fffe0ff */
[----:B------:R-:W-:Y:S02]  /*0260*/  UIADD3 UR14, UPT, UPT, UR4, 0x3c6ef372, URZ ;  /* 0x3c6ef372040e7890 */ /* 0x000fe4000fffe0ff */
        /* <DEDUP_REMOVED lines=99> */
.L_x_19663:
        /* <DEDUP_REMOVED lines=18> */
[----:B------:R-:W5:Y:S01]  /*09c0*/  @P6 LDG.E.128 R12, desc[UR6][R4.64] ;  /* 0x00000006040c6981 */ /* 0x000f62000c1e1d00 */
[----:B-1----:R-:W-:-:S03]  /*09d0*/  @P5 IMAD.WIDE.U32 R6, R141, 0x20, R6 ;  /* 0x000000208d065825 */ /* 0x002fc600078e0006 */
[----:B------:R-:W5:Y:S03]  /*09e0*/  @P6 LDG.E.128 R16, desc[UR6][R4.64+0x10] ;  /* 0x0000100604106981 */ /* 0x000f66000c1e1d00 */
[----:B------:R-:W1:Y:S01]  /*09f0*/  @P2 LDC.64 R22, c[0x0][0x3d0] ;  /* 0x0000f400ff162b82 */ /* 0x000e620000000a00 */
[----:B------:R-:W-:Y:S01]  /*0a00*/  @P5 VIADD R141, R141, 0x20 ;  /* 0x000000208d8d5836 */ /* 0x000fe20000000000 */
[----:B------:R-:W5:Y:S04]  /*0a10*/  @P5 LDG.E.128 R28, desc[UR6][R6.64] ;  /* 0x00000006061c5981 */ /* 0x000f68000c1e1d00 */
[----:B------:R-:W5:Y:S01]  /*0a20*/  @P5 LDG.E.128 R32, desc[UR6][R6.64+0x10] ;  /* 0x0000100606205981 */ /* 0x000f62000c1e1d00 */
[----:B------:R-:W-:Y:S01]  /*0a30*/  ISETP.GE.U32.AND P5, PT, R11, 0x100, PT ;  /* 0x000001000b00780c */ /* 0x000fe20003fa6070 */
[----:B------:R-:W3:Y:S01]  /*0a40*/  @P1 LDC.64 R24, c[0x0][0x3d0] ;  /* 0x0000f400ff181b82 */ /* 0x000ee20000000a00 */
[C---:B--2---:R-:W-:Y:S01]  /*0a50*/  @P4 IMAD.WIDE.U32 R8, R141.reuse, 0x20, R8 ;  /* 0x000000208d084825 */ /* 0x044fe200078e0008 */
[----:B------:R-:W-:-:S04]  /*0a60*/  @P4 IADD3 R141, PT, PT, R141, 0x20, RZ ;  /* 0x000000208d8d4810 */ /* 0x000fc80007ffe0ff */
[----:B------:R-:W5:Y:S01]  /*0a70*/  @P4 LDG.E.128 R44, desc[UR6][R8.64] ;  /* 0x00000006082c4981 */ /* 0x000f62000c1e1d00 */
[C---:B0-----:R-:W-:Y:S01]  /*0a80*/  @P3 IMAD.WIDE.U32 R20, R141.reuse, 0x20, R2 ;  /* 0x000000208d143825 */ /* 0x041fe200078e0002 */
[----:B------:R-:W0:Y:S02]  /*0a90*/  @P0 LDC.64 R26, c[0x0][0x3d0] ;  /* 0x0000f400ff1a0b82 */ /* 0x000e240000000a00 */
[----:B------:R-:W5:Y:S01]  /*0aa0*/  @P4 LDG.E.128 R48, desc[UR6][R8.64+0x10] ;  /* 0x0000100608304981 */ /* 0x000f62000c1e1d00 */
[----:B------:R-:W-:Y:S01]  /*0ab0*/  @P3 VIADD R141, R141, 0x20 ;  /* 0x000000208d8d3836 */ /* 0x000fe20000000000 */
[----:B------:R-:W-:Y:S02]  /*0ac0*/  CS2R R116, SRZ ;  /* 0x0000000000747805 */ /* 0x000fe4000001ff00 */
[----:B------:R-:W-:Y:S01]  /*0ad0*/  CS2R R106, SRZ ;  /* 0x00000000006a7805 */ /* 0x000fe2000001ff00 */
[----:B------:R-:W5:Y:S01]  /*0ae0*/  @P3 LDG.E.128 R60, desc[UR6][R20.64] ;  /* 0x00000006143c3981 */ /* 0x000f62000c1e1d00 */
[C---:B-1----:R-:W-:Y:S01]  /*0af0*/  @P2 IMAD.WIDE.U32 R22, R141.reuse, 0x20, R22 ;  /* 0x000000208d162825 */ /* 0x042fe200078e0016 */
[----:B------:R-:W1:Y:S01]  /*0b00*/  @P5 LDC.64 R36, c[0x0][0x3d0] ;  /* 0x0000f400ff245b82 */ /* 0x000e620000000a00 */
[----:B------:R-:W-:Y:S01]  /*0b10*/  CS2R R104, SRZ ;  /* 0x0000000000687805 */ /* 0x000fe2000001ff00 */
[----:B------:R-:W5:Y:S01]  /*0b20*/  @P3 LDG.E.128 R64, desc[UR6][R20.64+0x10] ;  /* 0x0000100614403981 */ /* 0x000f62000c1e1d00 */
[----:B------:R-:W-:Y:S01]  /*0b30*/  @P2 VIADD R141, R141, 0x20 ;  /* 0x000000208d8d2836 */ /* 0x000fe20000000000 */
[----:B------:R-:W-:-:S02]  /*0b40*/  CS2R R102, SRZ ;  /* 0x0000000000667805 */ /* 0x000fc4000001ff00 */
[----:B------:R-:W-:Y:S01]  /*0b50*/  CS2R R100, SRZ ;  /* 0x0000000000647805 */ /* 0x000fe2000001ff00 */
[----:B------:R-:W5:Y:S01]  /*0b60*/  @P2 LDG.E.128 R76, desc[UR6][R22.64] ;  /* 0x00000006164c2981 */ /* 0x000f62000c1e1d00 */
[C---:B---3--:R-:W-:Y:S01]  /*0b70*/  @P1 IMAD.WIDE.U32 R24, R141.reuse, 0x20, R24 ;  /* 0x000000208d181825 */ /* 0x048fe200078e0018 */
[----:B------:R-:W-:Y:S02]  /*0b80*/  CS2R R90, SRZ ;  /* 0x00000000005a7805 */ /* 0x000fe4000001ff00 */
[----:B------:R-:W5:Y:S01]  /*0b90*/  @P2 LDG.E.128 R80, desc[UR6][R22.64+0x10] ;  /* 0x0000100616502981 */ /* 0x000f62000c1e1d00 */
[----:B------:R-:W-:Y:S01]  /*0ba0*/  @P1 VIADD R141, R141, 0x20 ;  /* 0x000000208d8d1836 */ /* 0x000fe20000000000 */
[----:B------:R-:W-:Y:S02]  /*0bb0*/  CS2R R88, SRZ ;  /* 0x0000000000587805 */ /* 0x000fe4000001ff00 */
[----:B------:R-:W5:Y:S01]  /*0bc0*/  @P1 LDG.E.128 R92, desc[UR6][R24.64] ;  /* 0x00000006185c1981 */ /* 0x000f62000c1e1d00 */
[C---:B0-----:R-:W-:Y:S01]  /*0bd0*/  @P0 IMAD.WIDE.U32 R26, R141.reuse, 0x20, R26 ;  /* 0x000000208d1a0825 */ /* 0x041fe200078e001a */
[----:B------:R-:W-:-:S02]  /*0be0*/  @P0 IADD3 R141, PT, PT, R141, 0x20, RZ ;  /* 0x000000208d8d0810 */ /* 0x000fc40007ffe0ff */
[----:B------:R-:W5:Y:S01]  /*0bf0*/  @P1 LDG.E.128 R96, desc[UR6][R24.64+0x10] ;  /* 0x0000100618601981 */ /* 0x000f62000c1e1d00 */
[----:B------:R-:W-:Y:S02]  /*0c00*/  CS2R R86, SRZ ;  /* 0x0000000000567805 */ /* 0x000fe4000001ff00 */
[----:B------:R-:W-:Y:S02]  /*0c10*/  CS2R R84, SRZ ;  /* 0x0000000000547805 */ /* 0x000fe4000001ff00 */
[----:B------:R-:W-:Y:S01]  /*0c20*/  CS2R R74, SRZ ;  /* 0x00000000004a7805 */ /* 0x000fe2000001ff00 */
[----:B------:R-:W5:Y:S01]  /*0c30*/  @P0 LDG.E.128 R108, desc[UR6][R26.64] ;  /* 0x000000061a6c0981 */ /* 0x000f62000c1e1d00 */
[----:B-1----:R-:W-:Y:S01]  /*0c40*/  @P5 IMAD.WIDE.U32 R2, R141, 0x20, R36 ;  /* 0x000000208d025825 */ /* 0x002fe200078e0024 */
[----:B------:R-:W-:Y:S02]  /*0c50*/  CS2R R72, SRZ ;  /* 0x0000000000487805 */ /* 0x000fe4000001ff00 */
        /* <DEDUP_REMOVED lines=13> */
[----:B0-----:R-:W-:Y:S02]  /*0d30*/  CS2R R26, SRZ ;  /* 0x00000000001a7805 */ /* 0x001fe4000001ff00 */
[----:B------:R-:W-:Y:S02]  /*0d40*/  CS2R R24, SRZ ;  /* 0x0000000000187805 */ /* 0x000fe4000001ff00 */
[----:B------:R-:W-:-:S02]  /*0d50*/  CS2R R22, SRZ ;  /* 0x0000000000167805 */ /* 0x000fc4000001ff00 */
[----:B------:R-:W-:Y:S02]  /*0d60*/  CS2R R20, SRZ ;  /* 0x0000000000147805 */ /* 0x000fe4000001ff00 */
[----:B------:R-:W-:Y:S02]  /*0d70*/  @P5 CS2R R138, SRZ ;  /* 0x00000000008a5805 */ /* 0x000fe4000001ff00 */
[----:B------:R-:W-:Y:S02]  /*0d80*/  @P5 CS2R R136, SRZ ;  /* 0x0000000000885805 */ /* 0x000fe4000001ff00 */
[----:B------:R-:W-:Y:S02]  /*0d90*/  @P5 CS2R R134, SRZ ;  /* 0x0000000000865805 */ /* 0x000fe4000001ff00 */
[----:B-1----:R-:W-:-:S07]  /*0da0*/  @P5 CS2R R132, SRZ ;  /* 0x0000000000845805 */ /* 0x002fce000001ff00 */
.L_x_19664:
[----:B------:R-:W-:Y:S05]  /*0db0*/  BSYNC.RECONVERGENT B0 ;  /* 0x0000000000007941 */ /* 0x000fea0003800200 */
.L_x_19662:
[----:B------:R-:W1:Y:S02]  /*0dc0*/  LDCU UR8, c[0x0][0x384] ;  /* 0x00007080ff0877ac */ /* 0x000e640008000800 */
[----:B-1----:R-:W-:-:S13]  /*0dd0*/  ISETP.GE.AND P0, PT, R227, UR8, PT ;  /* 0x00000008e3007c0c */ /* 0x002fda000bf06270 */
[----:B------:R-:W-:Y:S05]  /*0de0*/  @P0 EXIT ;  /* 0x000000000000094d */ /* 0x000fea0003800000 */
[----:B0-----:R-:W-:Y:S01]  /*0df0*/  IMAD.HI.U32 R3, R226, -0x326172a9, RZ ;  /* 0xcd9e8d57e2037827 */ /* 0x001fe200078e00ff */
[----:B------:R-:W-:Y:S01]  /*0e00*/  BSSY B0, `(.L_x_19665) ;  /* 0x0004266000007945 */ /* 0x000fe20003800000 */
[----:B------:R-:W-:Y:S01]  /*0e10*/  LOP3.LUT R220, R220, 0x3, RZ, 0xc0, !PT ;  /* 0x00000003dcdc7812 */ /* 0x000fe200078ec0ff */
[----:B------:R-:W0:Y:S01]  /*0e20*/  LDCU UR28, c[0x0][0x388] ;  /* 0x00007100ff1c77ac */ /* 0x000e220008000800 */
[C---:B------:R-:W-:Y:S01]  /*0e30*/  IMAD.HI.U32 R0, R225.reuse, -0x2daee0ad, RZ ;  /* 0xd2511f53e1007827 */ /* 0x040fe200078e00ff */
[----:B------:R-:W-:Y:S01]  /*0e40*/  LOP3.LUT R3, R10, UR4, R3, 0x96, !PT ;  /* 0x000000040a037c12 */ /* 0x000fe2000f8e9603 */
[----:B------:R-:W1:Y:S02]  /*0e50*/  LDCU.U8 UR29, c[0x0][0x410] ;  /* 0x00008200ff1d77ac */ /* 0x000e640008000000 */
[----:B------:R-:W-:Y:S01]  /*0e60*/  IMAD R5, R226, -0x326172a9, RZ ;  /* 0xcd9e8d57e2057824 */ /* 0x000fe200078e02ff */
[----:B------:R-:W-:Y:S01]  /*0e70*/  LOP3.LUT R0, R0, UR5, RZ, 0x3c, !PT ;  /* 0x0000000500007c12 */ /* 0x000fe2000f8e3cff */
[----:B------:R-:W-:Y:S01]  /*0e80*/  IMAD R7, R225, -0x2daee0ad, RZ ;  /* 0xd2511f53e1077824 */ /* 0x000fe200078e02ff */
[----:B------:R-:W2:Y:S01]  /*0e90*/  LDCU UR30, c[0x0][0x448] ;  /* 0x00008900ff1e77ac */ /* 0x000ea20008000800 */
[----:B------:R-:W-:Y:S01]  /*0ea0*/  IMAD.HI.U32 R4, R3, -0x2daee0ad, RZ ;  /* 0xd2511f5303047827 */ /* 0x000fe200078e00ff */
[----:B------:R-:W3:Y:S03]  /*0eb0*/  LDCU.64 UR8, c[0x0][0x398] ;  /* 0x00007300ff0877ac */ /* 0x000ee60008000a00 */
        /* <DEDUP_REMOVED lines=52> */
[----:B------:R-:W-:Y:S01]  /*1200*/  IMAD.MOV.U32 R9, RZ, RZ, RZ ;  /* 0x000000ffff097224 */ /* 0x000fe200078e00ff */
[----:B------:R-:W-:Y:S01]  /*1210*/  LOP3.LUT R223, R4, UR25, R223, 0x96, !PT ;  /* 0x0000001904df7c12 */ /* 0x000fe2000f8e96df */
[----:B------:R-:W-:Y:S02]  /*1220*/  IMAD R221, R0, -0x2daee0ad, RZ ;  /* 0xd2511f5300dd7824 */ /* 0x000fe400078e02ff */
[----:B01234-:R-:W-:-:S07]  /*1230*/  IMAD R222, R5, -0x326172a9, RZ ;  /* 0xcd9e8d5705de7824 */ /* 0x01ffce00078e02ff */
.L_x_20682:
        /* <DEDUP_REMOVED lines=41> */
.L_x_19671:
        /* <DEDUP_REMOVED lines=13> */
.L_x_19673:
[----:B------:R-:W-:Y:S05]  /*15a0*/  BSYNC.RECONVERGENT B3 ;  /* 0x0000000000037941 */ /* 0x000fea0003800200 */
.L_x_19672:
[----:B------:R-:W-:Y:S01]  /*15b0*/  IMAD.WIDE.U32 R218, R226, -0x326172a9, RZ ;  /* 0xcd9e8d57e2da7825 */ /* 0x000fe200078e00ff */
[----:B------:R-:W-:Y:S01]  /*15c0*/  LOP3.LUT R152, R9, UR5, R217, 0x96, !PT ;  /* 0x0000000509987c12 */ /* 0x000fe2000f8e96d9 */
[----:B------:R-:W-:Y:S02]  /*15d0*/  UIADD3 UR32, UPT, UPT, UR5, -0x126145ec, URZ ;  /* 0xed9eba1405207890 */ /* 0x000fe4000fffe0ff */
[----:B------:R-:W-:Y:S02]  /*15e0*/  UIADD3 UR31, UPT, UPT, UR4, 0x78dde6e4, URZ ;  /* 0x78dde6e4041f7890 */ /* 0x000fe4000fffe0ff */
        /* <DEDUP_REMOVED lines=41> */
.L_x_19670:
[----:B------:R-:W-:Y:S05]  /*1880*/  BSYNC.RECONVERGENT B2 ;  /* 0x0000000000027941 */ /* 0x000fea0003800200 */
.L_x_19669:
        /* <DEDUP_REMOVED lines=8> */
[----:B------:R-:W-:Y:S02]  /*1910*/  IMAD.MOV.U32 R155, RZ, RZ, R222 ;  /* 0x000000ffff9b7224 */ /* 0x000fe400078e00de */
        /* <DEDUP_REMOVED lines=13> */
.L_x_19676:
        /* <DEDUP_REMOVED lines=13> */
.L_x_19678:
[----:B------:R-:W-:Y:S05]  /*1ac0*/  BSYNC.RECONVERGENT B3 ;  /* 0x0000000000037941 */ /* 0x000fea0003800200 */
.L_x_19677:
        /* <DEDUP_REMOVED lines=43> */
[----:B------:R-:W-:Y:S02]  /*1d80*/  IMAD.MOV.U32 R216, RZ, RZ, R154 ;  /* 0x000000ffffd87224 */ /* 0x000fe400078e009a */
[----:B------:R-:W-:-:S07]  /*1d90*/  IMAD.MOV.U32 R218, RZ, RZ, RZ ;  /* 0x000000ffffda7224 */ /* 0x000fce00078e00ff */
.L_x_19675:
[----:B------:R-:W-:Y:S05]  /*1da0*/  BSYNC.RECONVERGENT B2 ;  /* 0x0000000000027941 */ /* 0x000fea0003800200 */
.L_x_19674:
[----:B------:R-:W-:Y:S01]  /*1db0*/  I2FP.F32.U32 R154, R155 ;  /* 0x0000009b009a7245 */ /* 0x000fe20000201000 */
[----:B------:R-:W-:Y:S01]  /*1dc0*/  BSSY.RECONVERGENT B2, `(.L_x_19679) ;  /* 0x000004d000027945 */ /* 0x000fe20003800200 */
[----:B------:R-:W-:Y:S02]  /*1dd0*/  ISETP.NE.AND P2, PT, R218, 0x1, PT ;  /* 0x00000001da00780c */ /* 0x000fe40003f45270 */
[----:B------:R-:W-:Y:S01]  /*1de0*/  LOP3.LUT R229, R229, 0xfffffff7, RZ, 0xc0, !PT ;  /* 0xfffffff7e5e57812 */ /* 0x000fe200078ec0ff */
[----:B------:R-:W-:Y:S01]  /*1df0*/  FFMA.FTZ R154, R154, R153, 1.1641532182693481445e-10 ;  /* 0x2f0000009a9a7423 */ /* 0x000fe20000010099 */
[----:B------:R-:W-:Y:S01]  /*1e00*/  SHF.L.U32 R155, R156, 0x10, RZ ;  /* 0x000000109c9b7819 */ /* 0x000fe200000006ff */
[----:B------:R-:W-:-:S03]  /*1e10*/  IMAD.MOV.U32 R156, RZ, RZ, 0x2 ;  /* 0x00000002ff9c7424 */ /* 0x000fc600078e00ff */
        /* <DEDUP_REMOVED lines=12> */
.L_x_19681:
        /* <DEDUP_REMOVED lines=13> */
.L_x_19683:
[----:B------:R-:W-:Y:S05]  /*1fb0*/  BSYNC.RECONVERGENT B3 ;  /* 0x0000000000037941 */ /* 0x000fea0003800200 */
.L_x_19682:
[----:B------:R-:W-:Y:S01]  /*1fc0*/  IMAD.WIDE.U32 R220, R226, -0x326172a9, RZ ;  /* 0xcd9e8d57e2dc7825 */ /* 0x000fe200078e00ff */
[----:B------:R-:W-:Y:S01]  /*1fd0*/  LOP3.LUT R218, R9, UR5, R233, 0x96, !PT ;  /* 0x0000000509da7c12 */ /* 0x000fe2000f8e96e9 */
[----:B------:R-:W-:Y:S02]  /*1fe0*/  UIADD3 UR32, UPT, UPT, UR5, -0x126145ec, URZ ;  /* 0xed9eba1405207890 */ /* 0x000fe4000fffe0ff */
[----:B------:R-:W-:Y:S01]  /*1ff0*/  HFMA2 R156, -RZ, RZ, 0, 0 ;  /* 0x00000000ff9c7431 */ /* 0x000fe200000001ff */
[----:B------:R-:W-:Y:S02]  /*2000*/  UIADD3 UR31, UPT, UPT, UR4, 0x78dde6e4, URZ ;  /* 0x78dde6e4041f7890 */ /* 0x000fe4000fffe0ff */
        /* <DEDUP_REMOVED lines=40> */
.L_x_19680:
[----:B------:R-:W-:Y:S05]  /*2290*/  BSYNC.RECONVERGENT B2 ;  /* 0x0000000000027941 */ /* 0x000fea0003800200 */
.L_x_19679:
[----:B------:R-:W-:Y:S01]  /*22a0*/  I2FP.F32.U32 R154, R154 ;  /* 0x0000009a009a7245 */ /* 0x000fe20000201000 */
[----:B------:R-:W-:Y:S01]  /*22b0*/  BSSY.RECONVERGENT B2, `(.L_x_19684) ;  /* 0x000004e000027945 */ /* 0x000fe20003800200 */
[----:B------:R-:W-:Y:S01]  /*22c0*/  ISETP.NE.AND P2, PT, R156, 0x1, PT ;  /* 0x000000019c00780c */ /* 0x000fe20003f45270 */
[----:B------:R-:W-:Y:S01]  /*22d0*/  IMAD.MOV.U32 R218, RZ, RZ, 0x2 ;  /* 0x00000002ffda7424 */ /* 0x000fe200078e00ff */
[----:B------:R-:W-:Y:S01]  /*22e0*/  LOP3.LUT R229, R229, 0xfffffffb, RZ, 0xc0, !PT ;  /* 0xfffffffbe5e57812 */ /* 0x000fe200078ec0ff */
[----:B------:R-:W-:Y:S01]  /*22f0*/  FFMA.FTZ R154, R154, R153, 1.1641532182693481445e-10 ;  /* 0x2f0000009a9a7423 */ /* 0x000fe20000010099 */
[----:B------:R-:W-:-:S04]  /*2300*/  PRMT R232, R157, 0x7632, R232 ;  /* 0x000076329de87816 */ /* 0x000fc800000000e8 */
        /* <DEDUP_REMOVED lines=13> */
.L_x_19686:
        /* <DEDUP_REMOVED lines=13> */
.L_x_19688:
[----:B------:R-:W-:Y:S05]  /*24b0*/  BSYNC.RECONVERGENT B3 ;  /* 0x0000000000037941 */ /* 0x000fea0003800200 */
.L_x_19687:
        /* <DEDUP_REMOVED lines=43> */
[----:B------:R-:W-:Y:S01]  /*2770*/  MOV R216, R156 ;  /* 0x0000009c00d87202 */ /* 0x000fe20000000f00 */
[----:B------:R-:W-:-:S07]  /*2780*/  IMAD.MOV.U32 R218, RZ, RZ, RZ ;  /* 0x000000ffffda7224 */ /* 0x000fce00078e00ff */
.L_x_19685:
[----:B------:R-:W-:Y:S05]  /*2790*/  BSYNC.RECONVERGENT B2 ;  /* 0x0000000000027941 */ /* 0x000fea0003800200 */
.L_x_19684:
        /* <DEDUP_REMOVED lines=19> */
.L_x_19691:
        /* <DEDUP_REMOVED lines=13> */
.L_x_19693:
[----:B------:R-:W-:Y:S05]  /*29a0*/  BSYNC.RECONVERGENT B3 ;  /* 0x0000000000037941 */ /* 0x000fea0003800200 */
.L_x_19692:
        /* <DEDUP_REMOVED lines=42> */
[----:B------:R-:W-:Y:S02]  /*2c50*/  LOP3.LUT R224, R218, UR26, R157, 0x96, !PT ;  /* 0x0000001adae07c12 */ /* 0x000fe4000f8e969d */
[----:B------:R-:W-:Y:S01]  /*2c60*/  MOV R157, R216 ;  /* 0x000000d8009d7202 */ /* 0x000fe20000000f00 */
[----:B------:R-:W-:-:S07]  /*2c70*/  IMAD.MOV.U32 R216, RZ, RZ, R156 ;  /* 0x000000ffffd87224 */ /* 0x000fce00078e009c */
.L_x_19690:
[----:B------:R-:W-:Y:S05]  /*2c80*/  BSYNC.RECONVERGENT B2 ;  /* 0x0000000000027941 */ /* 0x000fea0003800200 */
.L_x_19689:
[----:B------:R-:W-:Y:S01]  /*2c90*/  ISETP.NE.AND P3, PT, R219, 0x1, PT ;  /* 0x00000001db00780c */ /* 0x000fe20003f65270 */
[C---:B------:R-:W-:Y:S01]  /*2ca0*/  IMAD.U32 R231, R158.reuse, 0x10000, RZ ;  /* 0x000100009ee77824 */ /* 0x040fe200078e00ff */
[----:B------:R-:W-:Y:S01]  /*2cb0*/  I2FP.F32.U32 R156, R157 ;  /* 0x0000009d009c7245 */ /* 0x000fe20000201000 */
[----:B------:R-:W-:Y:S01]  /*2cc0*/  BSSY.RECONVERGENT B2, `(.L_x_19694) ;  /* 0x000004a000027945 */ /* 0x000fe20003800200 */
[----:B------:R-:W-:Y:S01]  /*2cd0*/  PRMT R233, R158, 0x7632, R233 ;  /* 0x000076329ee97816 */ /* 0x000fe200000000e9 */
[----:B------:R-:W-:Y:S02]  /*2ce0*/  HFMA2 R158, -RZ, RZ, 0, 1.1920928955078125e-07 ;  /* 0x00000002ff9e7431 */ /* 0x000fe400000001ff */
        /* <DEDUP_REMOVED lines=12> */
.L_x_19696:
        /* <DEDUP_REMOVED lines=13> */
.L_x_19698:
[----:B------:R-:W-:Y:S05]  /*2e80*/  BSYNC.RECONVERGENT B3 ;  /* 0x0000000000037941 */ /* 0x000fea0003800200 */
.L_x_19697:
[----:B------:R-:W-:Y:S01]  /*2e90*/  IMAD.WIDE.U32 R218, R226, -0x326172a9, RZ ;  /* 0xcd9e8d57e2da7825 */ /* 0x000fe200078e00ff */
[----:B------:R-:W-:Y:S01]  /*2ea0*/  LOP3.LUT R156, R9, UR5, R221, 0x96, !PT ;  /* 0x00000005099c7c12 */ /* 0x000fe2000f8e96dd */
[----:B------:R-:W-:Y:S02]  /*2eb0*/  UIADD3 UR32, UPT, UPT, UR5, -0x126145ec, URZ ;  /* 0xed9eba1405207890 */ /* 0x000fe4000fffe0ff */
[----:B------:R-:W-:Y:S02]  /*2ec0*/  UIADD3 UR31, UPT, UPT, UR4, 0x78dde6e4, URZ ;  /* 0x78dde6e4041f7890 */ /* 0x000fe4000fffe0ff */
        /* <DEDUP_REMOVED lines=41> */
.L_x_19695:
[----:B------:R-:W-:Y:S05]  /*3160*/  BSYNC.RECONVERGENT B2 ;  /* 0x0000000000027941 */ /* 0x000fea0003800200 */
.L_x_19694:
        /* <DEDUP_REMOVED lines=17> */
.L_x_19701:
        /* <DEDUP_REMOVED lines=13> */
.L_x_19703:
[----:B------:R-:W-:Y:S05]  /*3350*/  BSYNC.RECONVERGENT B3 ;  /* 0x0000000000037941 */ /* 0x000fea0003800200 */
.L_x_19702:
        /* <DEDUP_REMOVED lines=42> */
[----:B------:R-:W-:Y:S02]  /*3600*/  HFMA2 R218, -RZ, RZ, 0, 0 ;  /* 0x00000000ffda7431 */ /* 0x000fe400000001ff */
[----:B------:R-:W-:Y:S02]  /*3610*/  IMAD.MOV.U32 R157, RZ, RZ, R216 ;  /* 0x000000ffff9d7224 */ /* 0x000fe400078e00d8 */
[----:B------:R-:W-:-:S07]  /*3620*/  IMAD.MOV.U32 R216, RZ, RZ, R156 ;  /* 0x000000ffffd87224 */ /* 0x000fce00078e009c */
.L_x_19700:
[----:B------:R-:W-:Y:S05]  /*3630*/  BSYNC.RECONVERGENT B2 ;  /* 0x0000000000027941 */ /* 0x000fea0003800200 */
.L_x_19699:
[----:B------:R-:W-:Y:S01]  /*3640*/  ISETP.NE.AND P5, PT, R218, 0x1, PT ;  /* 0x00000001da00780c */ /* 0x000fe20003fa5270 */
[----:B------:R-:W-:Y:S01]  /*3650*/  BSSY.RECONVERGENT B2, `(.L_x_19704) ;  /* 0x000004c000027945 */ /* 0x000fe20003800200 */
[----:B------:R-:W-:Y:S01]  /*3660*/  I2FP.F32.U32 R156, R157 ;  /* 0x0000009d009c7245 */ /* 0x000fe20000201000 */
[C---:B------:R-:W-:Y:S01]  /*3670*/  IMAD.U32 R234, R159.reuse, 0x10000, RZ ;  /* 0x000100009fea7824 */ /* 0x040fe200078e00ff */
[----:B------:R-:W-:Y:S01]  /*3680*/  PRMT R235, R159, 0x7632, R235 ;  /* 0x000076329feb7816 */ /* 0x000fe200000000eb */
        /* <DEDUP_REMOVED lines=13> */
.L_x_19706:
        /* <DEDUP_REMOVED lines=13> */
.L_x_19708:
[----:B------:R-:W-:Y:S05]  /*3830*/  BSYNC.RECONVERGENT B3 ;  /* 0x0000000000037941 */ /* 0x000fea0003800200 */
.L_x_19707:
        /* <DEDUP_REMOVED lines=45> */
.L_x_19705:
[----:B------:R-:W-:Y:S05]  /*3b10*/  BSYNC.RECONVERGENT B2 ;  /* 0x0000000000027941 */ /* 0x000fea0003800200 */
.L_x_19704:
[----:B------:R-:W-:Y:S01]  /*3b20*/  P2R R159, PR, RZ, 0x2 ;  /* 0x00000002ff9f7803 */ /* 0x000fe20000000000 */
[----:B------:R-:W-:Y:S01]  /*3b30*/  FMUL.FTZ R152, R152, UR27 ;  /* 0x0000001b98987c20 */ /* 0x000fe20008410000 */
[----:B------:R-:W-:Y:S01]  /*3b40*/  I2FP.F32.U32 R156, R157 ;  /* 0x0000009d009c7245 */ /* 0x000fe20000201000 */
[----:B------:R-:W-:Y:S01]  /*3b50*/  FMUL.FTZ R155, R155, UR27 ;  /* 0x0000001b9b9b7c20 */ /* 0x000fe20008410000 */
[C---:B------:R-:W-:Y:S01]  /*3b60*/  LOP3.LUT P1, RZ, R229.reuse, 0x10, RZ, 0xc0, !PT ;  /* 0x00000010e5ff7812 */ /* 0x040fe2000782c0ff */
[----:B------:R-:W-:Y:S01]  /*3b70*/  FMUL.FTZ R232, R232, UR27 ;  /* 0x0000001be8e87c20 */ /* 0x000fe20008410000 */
[----:B------:R-:W-:Y:S01]  /*3b80*/  P2R R219, PR, RZ, 0x1 ;  /* 0x00000001ffdb7803 */ /* 0x000fe20000000000 */
[----:B------:R-:W-:Y:S01]  /*3b90*/  FFMA.FTZ R218, R156, R153, 1.1641532182693481445e-10 ;  /* 0x2f0000009cda7423 */ /* 0x000fe20000010099 */
        /* <DEDUP_REMOVED lines=10> */
[----:B------:R-:W-:Y:S01]  /*3c40*/  FMUL.FTZ R235, R235, UR27 ;  /* 0x0000001bebeb7c20 */ /* 0x000fe20008410000 */
[----:B------:R-:W-:-:S02]  /*3c50*/  FSEL R155, R232, RZ, P5 ;  /* 0x000000ffe89b7208 */ /* 0x000fc40002800000 */
[----:B------:R-:W-:Y:S02]  /*3c60*/  LOP3.LUT P6, RZ, R229, 0x4, RZ, 0xc0, !PT ;  /* 0x00000004e5ff7812 */ /* 0x000fe400078cc0ff */
[----:B------:R-:W-:Y:S02]  /*3c70*/  FSETP.GTU.FTZ.AND P5, PT, R218, R217, PT ;  /* 0x000000d9da00720b */ /* 0x000fe40003fbc000 */
        /* <DEDUP_REMOVED lines=11> */
[----:B------:R-:W-:Y:S01]  /*3d30*/  @P1 FADD.FTZ R157, R149, R157 ;  /* 0x0000009d959d1221 */ /* 0x000fe20000010000 */
[----:B------:R-:W-:Y:S01]  /*3d40*/  @P1 FADD.FTZ R158, R150, R158 ;  /* 0x0000009e969e1221 */ /* 0x000fe20000010000 */
[----:B------:R-:W-:Y:S01]  /*3d50*/  @P1 FADD.FTZ R159, R151, R159 ;  /* 0x0000009f979f1221 */ /* 0x000fe20000010000 */
[----:B------:R-:W-:Y:S01]  /*3d60*/  PLOP3.LUT P5, PT, P5, PT, PT, 0x8, 0x80 ;  /* 0x000000000080781c */ /* 0x000fe20002fae170 */
[----:B------:R-:W-:-:S12]  /*3d70*/  BRA `(.L_x_19709) ;  /* 0x0000005000907947 */ /* 0x000fd80003800000 */
.L_x_19668:
        /* <DEDUP_REMOVED lines=16> */
.L_x_19712:
        /* <DEDUP_REMOVED lines=13> */
.L_x_19714:
[----:B------:R-:W-:Y:S05]  /*3f50*/  BSYNC.RECONVERGENT B3 ;  /* 0x0000000000037941 */ /* 0x000fea0003800200 */
.L_x_19713:
        /* <DEDUP_REMOVED lines=43> */
[----:B------:R-:W-:-:S07]  /*4210*/  IMAD.MOV.U32 R2, RZ, RZ, R221 ;  /* 0x000000ffff027224 */ /* 0x000fce00078e00dd */
.L_x_19711:
[----:B------:R-:W-:Y:S05]  /*4220*/  BSYNC.RECONVERGENT B2 ;  /* 0x0000000000027941 */ /* 0x000fea0003800200 */
.L_x_19710:
        /* <DEDUP_REMOVED lines=8> */
[----:B------:R-:W1:Y:S01]  /*42b0*/  LDC R217, c[0x0][0x408] ;  /* 0x00010200ffd97b82 */ /* 0x000e620000000800 */
[----:B------:R-:W-:Y:S01]  /*42c0*/  PRMT R156, R156, 0x7632, R156 ;  /* 0x000076329c9c7816 */ /* 0x000fe2000000009c */
[----:B------:R-:W-:Y:S01]  /*42d0*/  IMAD.MOV.U32 R5, RZ, RZ, 0x2 ;  /* 0x00000002ff057424 */ /* 0x000fe200078e00ff */
[----:B0-----:R-:W-:-:S02]  /*42e0*/  FSETP.LE.FTZ.AND P4, PT, R3, R0, PT ;  /* 0x000000000300720b */ /* 0x001fc40003f93000 */
[----:B------:R-:W-:Y:S01]  /*42f0*/  MOV R3, R222 ;  /* 0x000000de00037202 */ /* 0x000fe20000000f00 */
[----:B-1----:R-:W-:-:S10]  /*4300*/  FMUL.FTZ R2, R217, R2 ;  /* 0x00000002d9027220 */ /* 0x002fd40000410000 */
        /* <DEDUP_REMOVED lines=10> */
.L_x_19717:
        /* <DEDUP_REMOVED lines=13> */
.L_x_19719:
[----:B------:R-:W-:Y:S05]  /*4480*/  BSYNC.RECONVERGENT B3 ;  /* 0x0000000000037941 */ /* 0x000fea0003800200 */
.L_x_19718:
[----:B------:R-:W-:Y:S01]  /*4490*/  IMAD.WIDE.U32 R6, R226, -0x326172a9, RZ ;  /* 0xcd9e8d57e2067825 */ /* 0x000fe200078e00ff */
[----:B------:R-:W-:Y:S01]  /*44a0*/  LOP3.LUT R154, R9, UR5, R5, 0x96, !PT ;  /* 0x00000005099a7c12 */ /* 0x000fe2000f8e9605 */
[----:B------:R-:W-:Y:S01]  /*44b0*/  UIADD3 UR32, UPT, UPT, UR5, -0x126145ec, URZ ;  /* 0xed9eba1405207890 */ /* 0x000fe2000fffe0ff */
[----:B------:R-:W-:Y:S01]  /*44c0*/  MOV R3, R216 ;  /* 0x000000d800037202 */ /* 0x000fe20000000f00 */
        /* <DEDUP_REMOVED lines=41> */
.L_x_19716:
[----:B------:R-:W-:Y:S05]  /*4760*/  BSYNC.RECONVERGENT B2 ;  /* 0x0000000000027941 */ /* 0x000fea0003800200 */
.L_x_19715:
[----:B------:R-:W-:Y:S01]  /*4770*/  I2FP.F32.U32 R4, R3 ;  /* 0x0000000300047245 */ /* 0x000fe20000201000 */
[----:B------:R-:W-:Y:S01]  /*4780*/  IMAD.U32 R6, R140, 0x10000, RZ ;  /* 0x000100008c067824 */ /* 0x000fe200078e00ff */
[----:B------:R-:W-:Y:S01]  /*4790*/  ISETP.NE.AND P3, PT, R5, 0x1, PT ;  /* 0x000000010500780c */ /* 0x000fe20003f65270 */
[----:B------:R-:W-:Y:S02]  /*47a0*/  BSSY.RECONVERGENT B2, `(.L_x_19720) ;  /* 0x000004f000027945 */ /* 0x000fe40003800200 */
[----:B------:R-:W-:Y:S01]  /*47b0*/  FFMA.FTZ R3, R4, R231, 1.1641532182693481445e-10 ;  /* 0x2f00000004037423 */ /* 0x000fe200000100e7 */
[----:B------:R-:W-:Y:S01]  /*47c0*/  FMUL.FTZ R6, R6, R217 ;  /* 0x000000d906067220 */ /* 0x000fe20000410000 */
[----:B------:R-:W-:-:S03]  /*47d0*/  HFMA2 R4, -RZ, RZ, 0, 1.1920928955078125e-07 ;  /* 0x00000002ff047431 */ /* 0x000fc600000001ff */
[----:B------:R-:W-:Y:S02]  /*47e0*/  FSETP.GTU.FTZ.AND P2, PT, R3, R0, PT ;  /* 0x000000000300720b */ /* 0x000fe40003f5c000 */
[----:B------:R-:W-:Y:S01]  /*47f0*/  FSEL R3, R2, RZ, P4 ;  /* 0x000000ff02037208 */ /* 0x000fe20002000000 */
[----:B------:R-:W-:Y:S01]  /*4800*/  IMAD.MOV.U32 R2, RZ, RZ, R222 ;  /* 0x000000ffff027224 */ /* 0x000fe200078e00de */
        /* <DEDUP_REMOVED lines=13> */
.L_x_19722:
        /* <DEDUP_REMOVED lines=13> */
.L_x_19724:
[----:B------:R-:W-:Y:S05]  /*49b0*/  BSYNC.RECONVERGENT B3 ;  /* 0x0000000000037941 */ /* 0x000fea0003800200 */
.L_x_19723:
        /* <DEDUP_REMOVED lines=43> */
[----:B------:R-:W-:Y:S02]  /*4c70*/  IMAD.MOV.U32 R2, RZ, RZ, R216 ;  /* 0x000000ffff027224 */ /* 0x000fe400078e00d8 */
[----:B------:R-:W-:-:S07]  /*4c80*/  IMAD.MOV.U32 R216, RZ, RZ, R6 ;  /* 0x000000ffffd87224 */ /* 0x000fce00078e0006 */
.L_x_19721:
[----:B------:R-:W-:Y:S05]  /*4c90*/  BSYNC.RECONVERGENT B2 ;  /* 0x0000000000027941 */ /* 0x000fea0003800200 */
.L_x_19720:
        /* <DEDUP_REMOVED lines=8> */
[----:B------:R-:W-:Y:S02]  /*4d20*/  IMAD.MOV.U32 R3, RZ, RZ, R222 ;  /* 0x000000ffff037224 */ /* 0x000fe400078e00de */
[----:B------:R-:W-:-:S10]  /*4d30*/  FMUL.FTZ R2, R2, R217 ;  /* 0x000000d902027220 */ /* 0x000fd40000410000 */
        /* <DEDUP_REMOVED lines=10> */
.L_x_19727:
        /* <DEDUP_REMOVED lines=13> */
.L_x_19729:
[----:B------:R-:W-:Y:S05]  /*4eb0*/  BSYNC.RECONVERGENT B3 ;  /* 0x0000000000037941 */ /* 0x000fea0003800200 */
.L_x_19728:
        /* <DEDUP_REMOVED lines=45> */
.L_x_19726:
[----:B------:R-:W-:Y:S05]  /*5190*/  BSYNC.RECONVERGENT B2 ;  /* 0x0000000000027941 */ /* 0x000fea0003800200 */
.L_x_19725:
[----:B------:R-:W-:Y:S01]  /*51a0*/  I2FP.F32.U32 R4, R3 ;  /* 0x0000000300047245 */ /* 0x000fe20000201000 */
[----:B------:R-:W-:Y:S01]  /*51b0*/  BSSY.RECONVERGENT B2, `(.L_x_19730) ;  /* 0x0000052000027945 */ /* 0x000fe20003800200 */
[----:B------:R-:W-:Y:S02]  /*51c0*/  PRMT R3, R140, 0x7632, R3 ;  /* 0x000076328c037816 */ /* 0x000fe40000000003 */
[----:B------:R-:W-:Y:S02]  /*51d0*/  ISETP.NE.AND P3, PT, R5, 0x1, PT ;  /* 0x000000010500780c */ /* 0x000fe40003f65270 */
[----:B------:R-:W-:Y:S01]  /*51e0*/  FSEL R153, R2, RZ, P4 ;  /* 0x000000ff02997208 */ /* 0x000fe20002000000 */
[----:B------:R-:W-:Y:S02]  /*51f0*/  IMAD.U32 R6, R3, 0x10000, RZ ;  /* 0x0001000003067824 */ /* 0x000fe400078e00ff */
[----:B------:R-:W-:Y:S01]  /*5200*/  FFMA.FTZ R3, R4, R231, 1.1641532182693481445e-10 ;  /* 0x2f00000004037423 */ /* 0x000fe200000100e7 */
[----:B------:R-:W-:-:S02]  /*5210*/  IMAD.MOV.U32 R4, RZ, RZ, 0x2 ;  /* 0x00000002ff047424 */ /* 0x000fc400078e00ff */
[----:B------:R-:W-:Y:S01]  /*5220*/  FMUL.FTZ R6, R6, R217 ;  /* 0x000000d906067220 */ /* 0x000fe20000410000 */
[----:B------:R-:W-:Y:S01]  /*5230*/  IMAD.MOV.U32 R2, RZ, RZ, R222 ;  /* 0x000000ffff027224 */ /* 0x000fe200078e00de */
[----:B------:R-:W-:-:S04]  /*5240*/  FSETP.GTU.FTZ.AND P2, PT, R3, R0, PT ;  /* 0x000000000300720b */ /* 0x000fc80003f5c000 */
        /* <DEDUP_REMOVED lines=13> */
.L_x_19732:
        /* <DEDUP_REMOVED lines=13> */
.L_x_19734:
[----:B------:R-:W-:Y:S05]  /*53f0*/  BSYNC.RECONVERGENT B3 ;  /* 0x0000000000037941 */ /* 0x000fea0003800200 */
.L_x_19733:
        /* <DEDUP_REMOVED lines=45> */
.L_x_19731:
[----:B------:R-:W-:Y:S05]  /*56d0*/  BSYNC.RECONVERGENT B2 ;  /* 0x0000000000027941 */ /* 0x000fea0003800200 */
.L_x_19730:
[----:B------:R-:W-:Y:S01]  /*56e0*/  I2FP.F32.U32 R2, R2 ;  /* 0x0000000200027245 */ /* 0x000fe20000201000 */
[----:B------:R-:W-:Y:S01]  /*56f0*/  BSSY.RECONVERGENT B2, `(.L_x_19735) ;  /* 0x000004f000027945 */ /* 0x000fe20003800200 */
[----:B------:R-:W-:Y:S01]  /*5700*/  ISETP.NE.AND P2, PT, R4, 0x1, PT ;  /* 0x000000010400780c */ /* 0x000fe20003f45270 */
[----:B------:R-:W-:Y:S01]  /*5710*/  IMAD.MOV.U32 R5, RZ, RZ, 0x2 ;  /* 0x00000002ff057424 */ /* 0x000fe200078e00ff */
[----:B------:R-:W-:Y:S01]  /*5720*/  LOP3.LUT R229, R229, 0xfffffffb, RZ, 0xc0, !PT ;  /* 0xfffffffbe5e57812 */ /* 0x000fe200078ec0ff */
[----:B------:R-:W-:Y:S01]  /*5730*/  FFMA.FTZ R3, R2, R231, 1.1641532182693481445e-10 ;  /* 0x2f00000002037423 */ /* 0x000fe200000100e7 */
[C---:B------:R-:W-:Y:S01]  /*5740*/  IMAD.U32 R2, R157.reuse, 0x10000, RZ ;  /* 0x000100009d027824 */ /* 0x040fe200078e00ff */
[----:B------:R-:W-:-:S03]  /*5750*/  PRMT R157, R157, 0x7632, R157 ;  /* 0x000076329d9d7816 */ /* 0x000fc6000000009d */
[----:B------:R-:W-:Y:S01]  /*5760*/  FSETP.LE.FTZ.AND P4, PT, R3, R0, PT ;  /* 0x000000000300720b */ /* 0x000fe20003f93000 */
[----:B------:R-:W-:Y:S01]  /*5770*/  FMUL.FTZ R2, R217, R2 ;  /* 0x00000002d9027220 */ /* 0x000fe20000410000 */
[----:B------:R-:W-:-:S11]  /*5780*/  MOV R3, R222 ;  /* 0x000000de00037202 */ /* 0x000fd60000000f00 */
        /* <DEDUP_REMOVED lines=10> */
.L_x_19737:
        /* <DEDUP_REMOVED lines=13> */
.L_x_19739:
[----:B------:R-:W-:Y:S05]  /*5900*/  BSYNC.RECONVERGENT B3 ;  /* 0x0000000000037941 */ /* 0x000fea0003800200 */
.L_x_19738:
        /* <DEDUP_REMOVED lines=45> */
.L_x_19736:
[----:B------:R-:W-:Y:S05]  /*5be0*/  BSYNC.RECONVERGENT B2 ;  /* 0x0000000000027941 */ /* 0x000fea0003800200 */
.L_x_19735:
[----:B------:R-:W-:Y:S01]  /*5bf0*/  I2FP.F32.U32 R4, R3 ;  /* 0x0000000300047245 */ /* 0x000fe20000201000 */
[----:B------:R-:W-:Y:S01]  /*5c00*/  IMAD.U32 R6, R141, 0x10000, RZ ;  /* 0x000100008d067824 */ /* 0x000fe200078e00ff */
[----:B------:R-:W-:Y:S03]  /*5c10*/  BSSY.RECONVERGENT B2, `(.L_x_19740) ;  /* 0x0000050000027945 */ /* 0x000fe60003800200 */
[----:B------:R-:W-:Y:S01]  /*5c20*/  FFMA.FTZ R3, R4, R231, 1.1641532182693481445e-10 ;  /* 0x2f00000004037423 */ /* 0x000fe200000100e7 */
[----:B------:R-:W-:Y:S01]  /*5c30*/  FMUL.FTZ R6, R6, R217 ;  /* 0x000000d906067220 */ /* 0x000fe20000410000 */
[----:B------:R-:W-:-:S03]  /*5c40*/  HFMA2 R4, -RZ, RZ, 0, 1.1920928955078125e-07 ;  /* 0x00000002ff047431 */ /* 0x000fc600000001ff */
[----:B------:R-:W-:Y:S02]  /*5c50*/  FSETP.GTU.FTZ.AND P2, PT, R3, R0, PT ;  /* 0x000000000300720b */ /* 0x000fe40003f5c000 */
[----:B------:R-:W-:Y:S01]  /*5c60*/  FSEL R3, R2, RZ, P4 ;  /* 0x000000ff02037208 */ /* 0x000fe20002000000 */
[----:B------:R-:W-:Y:S01]  /*5c70*/  IMAD.MOV.U32 R2, RZ, RZ, R222 ;  /* 0x000000ffff027224 */ /* 0x000fe200078e00de */
        /* <DEDUP_REMOVED lines=14> */
.L_x_19742:
        /* <DEDUP_REMOVED lines=13> */
.L_x_19744:
[----:B------:R-:W-:Y:S05]  /*5e30*/  BSYNC.RECONVERGENT B3 ;  /* 0x0000000000037941 */ /* 0x000fea0003800200 */
.L_x_19743:
        /* <DEDUP_REMOVED lines=45> */
.L_x_19741:
[----:B------:R-:W-:Y:S05]  /*6110*/  BSYNC.RECONVERGENT B2 ;  /* 0x0000000000027941 */ /* 0x000fea0003800200 */
.L_x_19740:
        /* <DEDUP_REMOVED lines=20> */
.L_x_19747:
        /* <DEDUP_REMOVED lines=13> */
.L_x_19749:
[----:B------:R-:W-:Y:S05]  /*6330*/  BSYNC.RECONVERGENT B3 ;  /* 0x0000000000037941 */ /* 0x000fea0003800200 */
.L_x_19748:
        /* <DEDUP_REMOVED lines=45> */
.L_x_19746:
[----:B------:R-:W-:Y:S05]  /*6610*/  BSYNC.RECONVERGENT B2 ;  /* 0x0000000000027941 */ /* 0x000fea0003800200 */
.L_x_19745:
[----:B------:R-:W-:Y:S01]  /*6620*/  I2FP.F32.U32 R4, R3 ;  /* 0x0000000300047245 */ /* 0x000fe20000201000 */
[----:B------:R-:W-:Y:S01]  /*6630*/  BSSY.RECONVERGENT B2, `(.L_x_19750) ;  /* 0x0000052000027945 */ /* 0x000fe20003800200 */
[----:B------:R-:W-:Y:S02]  /*6640*/  PRMT R3, R141, 0x7632, R3 ;  /* 0x000076328d037816 */ /* 0x000fe40000000003 */
[----:B------:R-:W-:Y:S01]  /*6650*/  FSEL R155, R2, RZ, P4 ;  /* 0x000000ff029b7208 */ /* 0x000fe20002000000 */
[----:B------:R-:W-:Y:S02]  /*6660*/  IMAD.MOV.U32 R2, RZ, RZ, R222 ;  /* 0x000000ffff027224 */ /* 0x000fe400078e00de */
        /* <DEDUP_REMOVED lines=19> */
.L_x_19752:
        /* <DEDUP_REMOVED lines=13> */
.L_x_19754:
[----:B------:R-:W-:Y:S05]  /*6870*/  BSYNC.RECONVERGENT B3 ;  /* 0x0000000000037941 */ /* 0x000fea0003800200 */
.L_x_19753:
        /* <DEDUP_REMOVED lines=45> */
.L_x_19751:
[----:B------:R-:W-:Y:S05]  /*6b50*/  BSYNC.RECONVERGENT B2 ;  /* 0x0000000000027941 */ /* 0x000fea0003800200 */
.L_x_19750:
        /* <DEDUP_REMOVED lines=19> */
.L_x_19757:
        /* <DEDUP_REMOVED lines=13> */
.L_x_19759:
[----:B------:R-:W-:Y:S05]  /*6d60*/  BSYNC.RECONVERGENT B3 ;  /* 0x0000000000037941 */ /* 0x000fea0003800200 */
.L_x_19758:
        /* <DEDUP_REMOVED lines=46> */
.L_x_19756:
[----:B------:R-:W-:Y:S05]  /*7050*/  BSYNC.RECONVERGENT B2 ;  /* 0x0000000000027941 */ /* 0x000fea0003800200 */
.L_x_19755:
        /* <DEDUP_REMOVED lines=12> */
[----:B------:R-:W-:Y:S01]  /*7120*/  IMAD.MOV.U32 R3, RZ, RZ, R222 ;  /* 0x000000ffff037224 */ /* 0x000fe200078e00de */
[----:B------:R-:W-:-:S02]  /*7130*/  PRMT R4, R2, 0x7610, R4 ;  /* 0x0000761002047816 */ /* 0x000fc40000000004 */
        /* <DEDUP_REMOVED lines=10> */
.L_x_19762:
        /* <DEDUP_REMOVED lines=13> */
.L_x_19764:
[----:B------:R-:W-:Y:S05]  /*72b0*/  BSYNC.RECONVERGENT B3 ;  /* 0x0000000000037941 */ /* 0x000fea0003800200 */
.L_x_19763:
        /* <DEDUP_REMOVED lines=46> */
.L_x_19761:
[----:B------:R-:W-:Y:S05]  /*75a0*/  BSYNC.RECONVERGENT B2 ;  /* 0x0000000000027941 */ /* 0x000fea0003800200 */
.L_x_19760:
        /* <DEDUP_REMOVED lines=18> */
.L_x_19767:
        /* <DEDUP_REMOVED lines=13> */
.L_x_19769:
[----:B------:R-:W-:Y:S05]  /*77a0*/  BSYNC.RECONVERGENT B3 ;  /* 0x0000000000037941 */ /* 0x000fea0003800200 */
.L_x_19768:
        /* <DEDUP_REMOVED lines=46> */
.L_x_19766:
[----:B------:R-:W-:Y:S05]  /*7a90*/  BSYNC.RECONVERGENT B2 ;  /* 0x0000000000027941 */ /* 0x000fea0003800200 */
.L_x_19765:
[----:B------:R-:W-:Y:S01]  /*7aa0*/  I2FP.F32.U32 R2, R2 ;  /* 0x0000000200027245 */ /* 0x000fe20000201000 */
[----:B------:R-:W-:Y:S01]  /*7ab0*/  BSSY.RECONVERGENT B2, `(.L_x_19770) ;  /* 0x0000052000027945 */ /* 0x000fe20003800200 */
[----:B------:R-:W-:Y:S01]  /*7ac0*/  PRMT R3, R142, 0x7632, R3 ;  /* 0x000076328e037816 */ /* 0x000fe20000000003 */
[----:B------:R-:W-:Y:S01]  /*7ad0*/  IMAD.MOV.U32 R220, RZ, RZ, 0x2 ;  /* 0x00000002ffdc7424 */ /* 0x000fe200078e00ff */
        /* <DEDUP_REMOVED lines=20> */
.L_x_19772:
        /* <DEDUP_REMOVED lines=13> */
.L_x_19774:
[----:B------:R-:W-:Y:S05]  /*7cf0*/  BSYNC.RECONVERGENT B3 ;  /* 0x0000000000037941 */ /* 0x000fea0003800200 */
.L_x_19773:
        /* <DEDUP_REMOVED lines=45> */
.L_x_19771:
[----:B------:R-:W-:Y:S05]  /*7fd0*/  BSYNC.RECONVERGENT B2 ;  /* 0x0000000000027941 */ /* 0x000fea0003800200 */
.L_x_19770:
[----:B------:R-:W-:Y:S01]  /*7fe0*/  ISETP.NE.AND P5, PT, R220, 0x1, PT ;  /* 0x00000001dc00780c */ /* 0x000fe20003fa5270 */
[C---:B------:R-:W-:Y:S01]  /*7ff0*/  IMAD.U32 R218, R159.reuse, 0x10000, RZ ;  /* 0x000100009fda7824 */ /* 0x040fe200078e00ff */
[----:B------:R-:W-:Y:S01]  /*8000*/  I2FP.F32.U32 R2, R2 ;  /* 0x0000000200027245 */ /* 0x000fe20000201000 */
[----:B------:R-:W-:Y:S01]  /*8010*/  BSSY.RECONVERGENT B2, `(.L_x_19775) ;  /* 0x000004b000027945 */ /* 0x000fe20003800200 */
[----:B------:R-:W-:Y:S01]  /*8020*/  PRMT R159, R159, 0x7632, R159 ;  /* 0x000076329f9f7816 */ /* 0x000fe2000000009f */
[----:B------:R-:W-:Y:S02]  /*8030*/  IMAD.MOV.U32 R221, RZ, RZ, 0x2 ;  /* 0x00000002ffdd7424 */ /* 0x000fe400078e00ff */
        /* <DEDUP_REMOVED lines=13> */
.L_x_19777:
        /* <DEDUP_REMOVED lines=13> */
.L_x_19779:
[----:B------:R-:W-:Y:S05]  /*81e0*/  BSYNC.RECONVERGENT B3 ;  /* 0x0000000000037941 */ /* 0x000fea0003800200 */
.L_x_19778:
        /* <DEDUP_REMOVED lines=44> */
[----:B------:R-:W-:-:S07]  /*84b0*/  MOV R216, R218 ;  /* 0x000000da00d87202 */ /* 0x000fce0000000f00 */
.L_x_19776:
[----:B------:R-:W-:Y:S05]  /*84c0*/  BSYNC.RECONVERGENT B2 ;  /* 0x0000000000027941 */ /* 0x000fea0003800200 */
.L_x_19775:
[----:B------:R-:W-:Y:S01]  /*84d0*/  I2FP.F32.U32 R158, R158 ;  /* 0x0000009e009e7245 */ /* 0x000fe20000201000 */
[----:B------:R-:W-:Y:S01]  /*84e0*/  IMAD.U32 R218, R143, 0x10000, RZ ;  /* 0x000100008fda7824 */ /* 0x000fe200078e00ff */
[----:B------:R-:W-:Y:S01]  /*84f0*/  BSSY.RECONVERGENT B2, `(.L_x_19780) ;  /* 0x0000051000027945 */ /* 0x000fe20003800200 */
[----:B------:R-:W-:Y:S02]  /*8500*/  IMAD.MOV.U32 R233, RZ, RZ, 0x2 ;  /* 0x00000002ffe97424 */ /* 0x000fe400078e00ff */
[----:B------:R-:W-:Y:S01]  /*8510*/  FFMA.FTZ R219, R158, R231, 1.1641532182693481445e-10 ;  /* 0x2f0000009edb7423 */ /* 0x000fe200000100e7 */
[----:B------:R-:W-:-:S04]  /*8520*/  FMUL.FTZ R218, R218, R217 ;  /* 0x000000d9dada7220 */ /* 0x000fc80000410000 */
[----:B------:R-:W-:Y:S02]  /*8530*/  FSETP.GTU.FTZ.AND P5, PT, R219, R0, PT ;  /* 0x00000000db00720b */ /* 0x000fe40003fbc000 */
[----:B------:R-:W-:Y:S02]  /*8540*/  FSEL R219, R2, RZ, P4 ;  /* 0x000000ff02db7208 */ /* 0x000fe40002000000 */
[----:B------:R-:W-:Y:S02]  /*8550*/  FSEL R158, R218, RZ, !P5 ;  /* 0x000000ffda9e7208 */ /* 0x000fe40006800000 */
[----:B------:R-:W-:Y:S02]  /*8560*/  SEL R218, RZ, 0x1, P5 ;  /* 0x00000001ffda7807 */ /* 0x000fe40002800000 */
[----:B------:R-:W-:Y:S01]  /*8570*/  ISETP.NE.AND P5, PT, R221, 0x1, PT ;  /* 0x00000001dd00780c */ /* 0x000fe20003fa5270 */
[----:B------:R-:W-:Y:S01]  /*8580*/  FADD.FTZ R158, R158, R219 ;  /* 0x000000db9e9e7221 */ /* 0x000fe20000010000 */
[----:B------:R-:W-:-:S02]  /*8590*/  MOV R219, R222 ;  /* 0x000000de00db7202 */ /* 0x000fc40000000f00 */
[----:B------:R-:W-:Y:S01]  /*85a0*/  PRMT R2, R218, 0x7610, R2 ;  /* 0x00007610da027816 */ /* 0x000fe20000000002 */
        /* <DEDUP_REMOVED lines=10> */
.L_x_19782:
        /* <DEDUP_REMOVED lines=13> */
.L_x_19784:
[----:B------:R-:W-:Y:S05]  /*8720*/  BSYNC.RECONVERGENT B3 ;  /* 0x0000000000037941 */ /* 0x000fea0003800200 */
.L_x_19783:
        /* <DEDUP_REMOVED lines=43> */
[----:B------:R-:W-:Y:S01]  /*89e0*/  MOV R219, R216 ;  /* 0x000000d800db7202 */ /* 0x000fe20000000f00 */
[----:B------:R-:W-:-:S07]  /*89f0*/  IMAD.MOV.U32 R216, RZ, RZ, R218 ;  /* 0x000000ffffd87224 */ /* 0x000fce00078e00da */
.L_x_19781:
[----:B------:R-:W-:Y:S05]  /*8a00*/  BSYNC.RECONVERGENT B2 ;  /* 0x0000000000027941 */ /* 0x000fea0003800200 */
.L_x_19780:
        /* <DEDUP_REMOVED lines=18> */
.L_x_19787:
        /* <DEDUP_REMOVED lines=15> */
.L_x_19789:
[----:B------:R-:W-:Y:S05]  /*8c20*/  BSYNC.RECONVERGENT B3 ;  /* 0x0000000000037941 */ /* 0x000fea0003800200 */
.L_x_19788:
        /* <DEDUP_REMOVED lines=44> */
[----:B------:R-:W-:-:S07]  /*8ef0*/  IMAD.MOV.U32 R220, RZ, RZ, RZ ;  /* 0x000000ffffdc7224 */ /* 0x000fce00078e00ff */
.L_x_19786:
[----:B------:R-:W-:Y:S05]  /*8f00*/  BSYNC.RECONVERGENT B2 ;  /* 0x0000000000027941 */ /* 0x000fea0003800200 */
.L_x_19785:
        /* <DEDUP_REMOVED lines=10> */
[----:B------:R-:W-:-:S07]  /*8fb0*/  @P1 FADD.FTZ R159, R151, R159 ;  /* 0x0000009f979f1221 */ /* 0x000fce0000010000 */
.L_x_19709:
        /* <DEDUP_REMOVED lines=44> */
.L_x_19790:
[----:B------:R-:W-:Y:S02]  /*9280*/  IMAD.MOV.U32 R221, RZ, RZ, R216 ;  /* 0x000000ffffdd7224 */ /* 0x000fe400078e00d8 */
[----:B------:R-:W-:-:S07]  /*9290*/  VIADD R216, R230, 0x20 ;  /* 0x00000020e6d87836 */ /* 0x000fce0000000000 */
.L_x_19667:
[----:B------:R-:W-:Y:S05]  /*92a0*/  BSYNC.RECONVERGENT B1 ;  /* 0x0000000000017941 */ /* 0x000fea0003800200 */
.L_x_19666:
        /* <DEDUP_REMOVED lines=11> */
[----:B01----:R-:W0:Y:S01]  /*9360*/  @P1 LDC.64 R218, c[0x0][0x3a0] ;  /* 0x0000e800ffda1b82 */ /* 0x003e220000000a00 */
[----:B--2---:R-:W-:-:S05]  /*9370*/  IMAD.WIDE.U32 R160, R216, 0x10, R160 ;  /* 0x00000010d8a07825 */ /* 0x004fca00078e00a0 */
[----:B------:R1:W5:Y:S01]  /*9380*/  LDG.E.128 R164, desc[UR6][R160.64] ;  /* 0x00000006a0a47981 */ /* 0x000362000c1e1d00 */
[----:B---3--:R-:W-:-:S05]  /*9390*/  @P0 IMAD.WIDE.U32 R162, R216, 0x10, R162 ;  /* 0x00000010d8a20825 */ /* 0x008fca00078e00a2 */
[----:B------:R1:W5:Y:S01]  /*93a0*/  @P0 LDG.E.128 R140, desc[UR6][R162.64] ;  /* 0x00000006a28c0981 */ /* 0x000362000c1e1d00 */
[----:B0-----:R-:W-:-:S05]  /*93b0*/  @P1 IMAD.WIDE.U32 R218, R216, 0x20, R218 ;  /* 0x00000020d8da1825 */ /* 0x001fca00078e00da */
[----:B------:R1:W5:Y:S04]  /*93c0*/  @P1 LDG.E.128 R144, desc[UR6][R218.64] ;  /* 0x00000006da901981 */ /* 0x000368000c1e1d00 */
[----:B------:R1:W5:Y:S01]  /*93d0*/  @P1 LDG.E.128 R148, desc[UR6][R218.64+0x10] ;  /* 0x00001006da941981 */ /* 0x000362000c1e1d00 */
        /* <DEDUP_REMOVED lines=17> */
.L_x_19796:
        /* <DEDUP_REMOVED lines=13> */
.L_x_19798:
[----:B------:R-:W-:Y:S05]  /*95c0*/  BSYNC.RECONVERGENT B3 ;  /* 0x0000000000037941 */ /* 0x000fea0003800200 */
.L_x_19797:
        /* <DEDUP_REMOVED lines=44> */
.L_x_19795:
[----:B------:R-:W-:Y:S05]  /*9890*/  BSYNC.RECONVERGENT B2 ;  /* 0x0000000000027941 */ /* 0x000fea0003800200 */
.L_x_19794:
        /* <DEDUP_REMOVED lines=9> */
[----:B------:R-:W-:Y:S01]  /*9930*/  HFMA2 R5, -RZ, RZ, 0, 1.1920928955078125e-07 ;  /* 0x00000002ff057431 */ /* 0x000fe200000001ff */
[----:B------:R-:W-:-:S02]  /*9940*/  PRMT R164, R164, 0x7632, R164 ;  /* 0x00007632a4a47816 */ /* 0x000fc400000000a4 */
[----:B0-----:R-:W-:Y:S01]  /*9950*/  FSETP.LE.FTZ.AND P4, PT, R3, R0, PT ;  /* 0x000000000300720b */ /* 0x001fe20003f93000 */
[----:B------:R-:W-:Y:S02]  /*9960*/  IMAD.MOV.U32 R3, RZ, RZ, R222 ;  /* 0x000000ffff037224 */ /* 0x000fe400078e00de */
        /* <DEDUP_REMOVED lines=11> */
.L_x_19801:
        /* <DEDUP_REMOVED lines=13> */
.L_x_19803:
[----:B------:R-:W-:Y:S05]  /*9af0*/  BSYNC.RECONVERGENT B3 ;  /* 0x0000000000037941 */ /* 0x000fea0003800200 */
.L_x_19802:
        /* <DEDUP_REMOVED lines=45> */
.L_x_19800:
[----:B------:R-:W-:Y:S05]  /*9dd0*/  BSYNC.RECONVERGENT B2 ;  /* 0x0000000000027941 */ /* 0x000fea0003800200 */
.L_x_19799:
[----:B------:R-:W-:Y:S01]  /*9de0*/  I2FP.F32.U32 R4, R3 ;  /* 0x0000000300047245 */ /* 0x000fe20000201000 */
[----:B------:R-:W-:Y:S01]  /*9df0*/  BSSY.RECONVERGENT B2, `(.L_x_19804) ;  /* 0x0000051000027945 */ /* 0x000fe20003800200 */
[----:B------:R-:W-:Y:S02]  /*9e00*/  SHF.L.U32 R6, R140, 0x10, RZ ;  /* 0x000000108c067819 */ /* 0x000fe400000006ff */
[----:B------:R-:W-:Y:S01]  /*9e10*/  ISETP.NE.AND P3, PT, R5, 0x1, PT ;  /* 0x000000010500780c */ /* 0x000fe20003f65270 */
[----:B------:R-:W-:Y:S01]  /*9e20*/  FFMA.FTZ R3, R4, R219, 1.1641532182693481445e-10 ;  /* 0x2f00000004037423 */ /* 0x000fe200000100db */
[----:B------:R-:W-:Y:S02]  /*9e30*/  IMAD.MOV.U32 R4, RZ, RZ, 0x2 ;  /* 0x00000002ff047424 */ /* 0x000fe400078e00ff */
[----:B------:R-:W-:Y:S02]  /*9e40*/  FMUL.FTZ R6, R6, R217 ;  /* 0x000000d906067220 */ /* 0x000fe40000410000 */
[----:B------:R-:W-:-:S02]  /*9e50*/  FSETP.GTU.FTZ.AND P2, PT, R3, R0, PT ;  /* 0x000000000300720b */ /* 0x000fc40003f5c000 */
        /* <DEDUP_REMOVED lines=15> */
.L_x_19806:
        /* <DEDUP_REMOVED lines=13> */
.L_x_19808:
[----:B------:R-:W-:Y:S05]  /*a020*/  BSYNC.RECONVERGENT B3 ;  /* 0x0000000000037941 */ /* 0x000fea0003800200 */
.L_x_19807:
        /* <DEDUP_REMOVED lines=45> */
.L_x_19805:
[----:B------:R-:W-:Y:S05]  /*a300*/  BSYNC.RECONVERGENT B2 ;  /* 0x0000000000027941 */ /* 0x000fea0003800200 */
.L_x_19804:
[----:B------:R-:W-:Y:S01]  /*a310*/  I2FP.F32.U32 R2, R3 ;  /* 0x0000000300027245 */ /* 0x000fe20000201000 */
[----:B------:R-:W-:Y:S01]  /*a320*/  BSSY.RECONVERGENT B2, `(.L_x_19809) ;  /* 0x000004e000027945 */ /* 0x000fe20003800200 */
[----:B------:R-:W-:Y:S01]  /*a330*/  ISETP.NE.AND P2, PT, R4, 0x1, PT ;  /* 0x000000010400780c */ /* 0x000fe20003f45270 */
[----:B------:R-:W-:Y:S01]  /*a340*/  IMAD.MOV.U32 R5, RZ, RZ, 0x2 ;  /* 0x00000002ff057424 */ /* 0x000fe200078e00ff */
[----:B------:R-:W-:Y:S01]  /*a350*/  LOP3.LUT R229, R229, 0xfffffff7, RZ, 0xc0, !PT ;  /* 0xfffffff7e5e57812 */ /* 0x000fe200078ec0ff */
[----:B------:R-:W-:Y:S01]  /*a360*/  FFMA.FTZ R3, R2, R219, 1.1641532182693481445e-10 ;  /* 0x2f00000002037423 */ /* 0x000fe200000100db */
[----:B------:R-:W-:-:S04]  /*a370*/  IMAD.U32 R2, R164, 0x10000, RZ ;  /* 0x00010000a4027824 */ /* 0x000fc800078e00ff */
        /* <DEDUP_REMOVED lines=13> */
.L_x_19811:
        /* <DEDUP_REMOVED lines=13> */
.L_x_19813:
[----:B------:R-:W-:Y:S05]  /*a520*/  BSYNC.RECONVERGENT B3 ;  /* 0x0000000000037941 */ /* 0x000fea0003800200 */
.L_x_19812:
        /* <DEDUP_REMOVED lines=45> */
.L_x_19810:
[----:B------:R-:W-:Y:S05]  /*a800*/  BSYNC.RECONVERGENT B2 ;  /* 0x0000000000027941 */ /* 0x000fea0003800200 */
.L_x_19809:
[----:B------:R-:W-:Y:S01]  /*a810*/  I2FP.F32.U32 R4, R3 ;  /* 0x0000000300047245 */ /* 0x000fe20000201000 */
[----:B------:R-:W-:Y:S01]  /*a820*/  BSSY.RECONVERGENT B2, `(.L_x_19814) ;  /* 0x0000052000027945 */ /* 0x000fe20003800200 */
[----:B------:R-:W-:Y:S02]  /*a830*/  PRMT R3, R140, 0x7632, R3 ;  /* 0x000076328c037816 */ /* 0x000fe40000000003 */
[----:B------:R-:W-:-:S03]  /*a840*/  FSEL R161, R2, RZ, P4 ;  /* 0x000000ff02a17208 */ /* 0x000fc60002000000 */
[----:B------:R-:W-:Y:S02]  /*a850*/  IMAD.U32 R6, R3, 0x10000, RZ ;  /* 0x0001000003067824 */ /* 0x000fe400078e00ff */
[----:B------:R-:W-:Y:S01]  /*a860*/  FFMA.FTZ R3, R4, R219, 1.1641532182693481445e-10 ;  /* 0x2f00000004037423 */ /* 0x000fe200000100db */
[----:B------:R-:W-:Y:S02]  /*a870*/  IMAD.MOV.U32 R4, RZ, RZ, 0x2 ;  /* 0x00000002ff047424 */ /* 0x000fe400078e00ff */
[----:B------:R-:W-:Y:S02]  /*a880*/  FMUL.FTZ R6, R6, R217 ;  /* 0x000000d906067220 */ /* 0x000fe40000410000 */
[----:B------:R-:W-:Y:S02]  /*a890*/  FSETP.GTU.FTZ.AND P2, PT, R3, R0, PT ;  /* 0x000000000300720b */ /* 0x000fe40003f5c000 */
[----:B------:R-:W-:Y:S02]  /*a8a0*/  MOV R3, R222 ;  /* 0x000000de00037202 */ /* 0x000fe40000000f00 */
[----:B------:R-:W-:-:S02]  /*a8b0*/  FSEL R6, R6, RZ, !P2 ;  /* 0x000000ff06067208 */ /* 0x000fc40005000000 */
        /* <DEDUP_REMOVED lines=13> */
.L_x_19816:
        /* <DEDUP_REMOVED lines=13> */
.L_x_19818:
[----:B------:R-:W-:Y:S05]  /*aa60*/  BSYNC.RECONVERGENT B3 ;  /* 0x0000000000037941 */ /* 0x000fea0003800200 */
.L_x_19817:
        /* <DEDUP_REMOVED lines=43> */
[----:B------:R-:W-:Y:S01]  /*ad20*/  MOV R3, R218 ;  /* 0x000000da00037202 */ /* 0x000fe20000000f00 */
[----:B------:R-:W-:-:S07]  /*ad30*/  IMAD.MOV.U32 R218, RZ, RZ, R2 ;  /* 0x000000ffffda7224 */ /* 0x000fce00078e0002 */
.L_x_19815:
[----:B------:R-:W-:Y:S05]  /*ad40*/  BSYNC.RECONVERGENT B2 ;  /* 0x0000000000027941 */ /* 0x000fea0003800200 */
.L_x_19814:
[----:B------:R-:W-:Y:S01]  /*ad50*/  I2FP.F32.U32 R2, R3 ;  /* 0x0000000300027245 */ /* 0x000fe20000201000 */
[----:B------:R-:W-:Y:S01]  /*ad60*/  BSSY.RECONVERGENT B2, `(.L_x_19819) ;  /* 0x000004f000027945 */ /* 0x000fe20003800200 */
[----:B------:R-:W-:Y:S01]  /*ad70*/  ISETP.NE.AND P2, PT, R4, 0x1, PT ;  /* 0x000000010400780c */ /* 0x000fe20003f45270 */
[----:B------:R-:W-:Y:S01]  /*ad80*/  HFMA2 R5, -RZ, RZ, 0, 1.1920928955078125e-07 ;  /* 0x00000002ff057431 */ /* 0x000fe200000001ff */
[----:B------:R-:W-:Y:S01]  /*ad90*/  LOP3.LUT R229, R229, 0xfffffffb, RZ, 0xc0, !PT ;  /* 0xfffffffbe5e57812 */ /* 0x000fe200078ec0ff */
[----:B------:R-:W-:Y:S01]  /*ada0*/  FFMA.FTZ R3, R2, R219, 1.1641532182693481445e-10 ;  /* 0x2f00000002037423 */ /* 0x000fe200000100db */
[C---:B------:R-:W-:Y:S01]  /*adb0*/  IMAD.U32 R2, R165.reuse, 0x10000, RZ ;  /* 0x00010000a5027824 */ /* 0x040fe200078e00ff */
[----:B------:R-:W-:-:S03]  /*adc0*/  PRMT R165, R165, 0x7632, R165 ;  /* 0x00007632a5a57816 */ /* 0x000fc600000000a5 */
        /* <DEDUP_REMOVED lines=13> */
.L_x_19821:
        /* <DEDUP_REMOVED lines=13> */
.L_x_19823:
[----:B------:R-:W-:Y:S05]  /*af70*/  BSYNC.RECONVERGENT B3 ;  /* 0x0000000000037941 */ /* 0x000fea0003800200 */
.L_x_19822:
        /* <DEDUP_REMOVED lines=45> */
.L_x_19820:
[----:B------:R-:W-:Y:S05]  /*b250*/  BSYNC.RECONVERGENT B2 ;  /* 0x0000000000027941 */ /* 0x000fea0003800200 */
.L_x_19819:
[----:B------:R-:W-:Y:S01]  /*b260*/  I2FP.F32.U32 R4, R3 ;  /* 0x0000000300047245 */ /* 0x000fe20000201000 */
[----:B------:R-:W-:Y:S01]  /*b270*/  BSSY.RECONVERGENT B2, `(.L_x_19824) ;  /* 0x0000051000027945 */ /* 0x000fe20003800200 */
[----:B------:R-:W-:Y:S01]  /*b280*/  SHF.L.U32 R6, R141, 0x10, RZ ;  /* 0x000000108d067819 */ /* 0x000fe200000006ff */
[----:B------:R-:W-:Y:S02]  /*b290*/  IMAD.MOV.U32 R163, RZ, RZ, 0x2 ;  /* 0x00000002ffa37424 */ /* 0x000fe400078e00ff */
[----:B------:R-:W-:Y:S02]  /*b2a0*/  FFMA.FTZ R3, R4, R219, 1.1641532182693481445e-10 ;  /* 0x2f00000004037423 */ /* 0x000fe400000100db */
[----:B------:R-:W-:-:S03]  /*b2b0*/  FMUL.FTZ R6, R6, R217 ;  /* 0x000000d906067220 */ /* 0x000fc60000410000 */
        /* <DEDUP_REMOVED lines=17> */
.L_x_19826:
        /* <DEDUP_REMOVED lines=13> */
.L_x_19828:
[----:B------:R-:W-:Y:S05]  /*b4a0*/  BSYNC.RECONVERGENT B3 ;  /* 0x0000000000037941 */ /* 0x000fea0003800200 */
.L_x_19827:
        /* <DEDUP_REMOVED lines=45> */
.L_x_19825:
[----:B------:R-:W-:Y:S05]  /*b780*/  BSYNC.RECONVERGENT B2 ;  /* 0x0000000000027941 */ /* 0x000fea0003800200 */
.L_x_19824:
[----:B------:R-:W-:Y:S01]  /*b790*/  I2FP.F32.U32 R2, R2 ;  /* 0x0000000200027245 */ /* 0x000fe20000201000 */
[----:B------:R-:W-:Y:S01]  /*b7a0*/  IMAD.U32 R4, R165, 0x10000, RZ ;  /* 0x00010000a5047824 */ /* 0x000fe200078e00ff */
[----:B------:R-:W-:Y:S01]  /*b7b0*/  ISETP.NE.AND P2, PT, R163, 0x1, PT ;  /* 0x00000001a300780c */ /* 0x000fe20003f45270 */
[----:B------:R-:W-:Y:S01]  /*b7c0*/  BSSY.RECONVERGENT B2, `(.L_x_19829) ;  /* 0x000004c000027945 */ /* 0x000fe20003800200 */
[----:B------:R-:W-:Y:S01]  /*b7d0*/  LOP3.LUT R229, R229, 0xfffffffd, RZ, 0xc0, !PT ;  /* 0xfffffffde5e57812 */ /* 0x000fe200078ec0ff */
[----:B------:R-:W-:Y:S01]  /*b7e0*/  FFMA.FTZ R3, R2, R219, 1.1641532182693481445e-10 ;  /* 0x2f00000002037423 */ /* 0x000fe200000100db */
[----:B------:R-:W-:Y:S02]  /*b7f0*/  IMAD.MOV.U32 R165, RZ, RZ, 0x2 ;  /* 0x00000002ffa57424 */ /* 0x000fe400078e00ff */
        /* <DEDUP_REMOVED lines=13> */
.L_x_19831:
        /* <DEDUP_REMOVED lines=13> */
.L_x_19833:
[----:B------:R-:W-:Y:S05]  /*b9a0*/  BSYNC.RECONVERGENT B3 ;  /* 0x0000000000037941 */ /* 0x000fea0003800200 */
.L_x_19832:
        /* <DEDUP_REMOVED lines=43> */
[----:B------:R-:W-:Y:S01]  /*bc60*/  IMAD.MOV.U32 R165, RZ, RZ, RZ ;  /* 0x000000ffffa57224 */ /* 0x000fe200078e00ff */
[----:B------:R-:W-:-:S07]  /*bc70*/  MOV R218, R164 ;  /* 0x000000a400da7202 */ /* 0x000fce0000000f00 */
.L_x_19830:
[----:B------:R-:W-:Y:S05]  /*bc80*/  BSYNC.RECONVERGENT B2 ;  /* 0x0000000000027941 */ /* 0x000fea0003800200 */
.L_x_19829:
[----:B------:R-:W-:Y:S01]  /*bc90*/  PRMT R3, R141, 0x7632, R3 ;  /* 0x000076328d037816 */ /* 0x000fe20000000003 */
[----:B------:R-:W-:Y:S01]  /*bca0*/  BSSY.RECONVERGENT B2, `(.L_x_19834) ;  /* 0x0000052000027945 */ /* 0x000fe20003800200 */
[----:B------:R-:W-:Y:S02]  /*bcb0*/  I2FP.F32.U32 R4, R5 ;  /* 0x0000000500047245 */ /* 0x000fe40000201000 */
[----:B------:R-:W-:Y:S01]  /*bcc0*/  FSEL R163, R2, RZ, P4 ;  /* 0x000000ff02a37208 */ /* 0x000fe20002000000 */
[----:B------:R-:W-:Y:S01]  /*bcd0*/  IMAD.U32 R164, R3, 0x10000, RZ ;  /* 0x0001000003a47824 */ /* 0x000fe200078e00ff */
        /* <DEDUP_REMOVED lines=19> */
.L_x_19836:
        /* <DEDUP_REMOVED lines=13> */
.L_x_19838:
[----:B------:R-:W-:Y:S05]  /*bee0*/  BSYNC.RECONVERGENT B3 ;  /* 0x0000000000037941 */ /* 0x000fea0003800200 */
.L_x_19837:
        /* <DEDUP_REMOVED lines=43> */
[----:B------:R-:W-:Y:S02]  /*c1a0*/  IMAD.MOV.U32 R218, RZ, RZ, R164 ;  /* 0x000000ffffda7224 */ /* 0x000fe400078e00a4 */
[----:B------:R-:W-:-:S07]  /*c1b0*/  IMAD.MOV.U32 R164, RZ, RZ, RZ ;  /* 0x000000ffffa47224 */ /* 0x000fce00078e00ff */
.L_x_19835:
[----:B------:R-:W-:Y:S05]  /*c1c0*/  BSYNC.RECONVERGENT B2 ;  /* 0x0000000000027941 */ /* 0x000fea0003800200 */
.L_x_19834:
        /* <DEDUP_REMOVED lines=19> */
.L_x_19841:
        /* <DEDUP_REMOVED lines=13> */
.L_x_19843:
[----:B------:R-:W-:Y:S05]  /*c3d0*/  BSYNC.RECONVERGENT B3 ;  /* 0x0000000000037941 */ /* 0x000fea0003800200 */
.L_x_19842:
        /* <DEDUP_REMOVED lines=46> */
.L_x_19840:
[----:B------:R-:W-:Y:S05]  /*c6c0*/  BSYNC.RECONVERGENT B2 ;  /* 0x0000000000027941 */ /* 0x000fea0003800200 */
.L_x_19839:
        /* <DEDUP_REMOVED lines=24> */
.L_x_19846:
        /* <DEDUP_REMOVED lines=13> */
.L_x_19848:
[----:B------:R-:W-:Y:S05]  /*c920*/  BSYNC.RECONVERGENT B3 ;  /* 0x0000000000037941 */ /* 0x000fea0003800200 */
.L_x_19847:
        /* <DEDUP_REMOVED lines=45> */
.L_x_19845:
[----:B------:R-:W-:Y:S05]  /*cc00*/  BSYNC.RECONVERGENT B2 ;  /* 0x0000000000027941 */ /* 0x000fea0003800200 */
.L_x_19844:
        /* <DEDUP_REMOVED lines=18> */
.L_x_19851:
        /* <DEDUP_REMOVED lines=13> */
.L_x_19853:
[----:B------:R-:W-:Y:S05]  /*ce00*/  BSYNC.RECONVERGENT B3 ;  /* 0x0000000000037941 */ /* 0x000fea0003800200 */
.L_x_19852:
        /* <DEDUP_REMOVED lines=45> */
.L_x_19850:
[----:B------:R-:W-:Y:S05]  /*d0e0*/  BSYNC.RECONVERGENT B2 ;  /* 0x0000000000027941 */ /* 0x000fea0003800200 */
.L_x_19849:
[----:B------:R-:W-:Y:S01]  /*d0f0*/  PRMT R3, R142, 0x7632, R3 ;  /* 0x000076328e037816 */ /* 0x000fe20000000003 */
[----:B------:R-:W-:Y:S01]  /*d100*/  BSSY.RECONVERGENT B2, `(.L_x_19854) ;  /* 0x0000052000027945 */ /* 0x000fe20003800200 */
[----:B------:R-:W-:Y:S01]  /*d110*/  I2FP.F32.U32 R2, R220 ;  /* 0x000000dc00027245 */ /* 0x000fe20000201000 */
[----:B------:R-:W-:Y:S01]  /*d120*/  HFMA2 R220, -RZ, RZ, 0, 1.1920928955078125e-07 ;  /* 0x00000002ffdc7431 */ /* 0x000fe200000001ff */
        /* <DEDUP_REMOVED lines=20> */
.L_x_19856:
        /* <DEDUP_REMOVED lines=13> */
.L_x_19858:
[----:B------:R-:W-:Y:S05]  /*d340*/  BSYNC.RECONVERGENT B3 ;  /* 0x0000000000037941 */ /* 0x000fea0003800200 */
.L_x_19857:
        /* <DEDUP_REMOVED lines=45> */
.L_x_19855:
[----:B------:R-:W-:Y:S05]  /*d620*/  BSYNC.RECONVERGENT B2 ;  /* 0x0000000000027941 */ /* 0x000fea0003800200 */
.L_x_19854:
        /* <DEDUP_REMOVED lines=19> */
.L_x_19861:
        /* <DEDUP_REMOVED lines=13> */
.L_x_19863:
[----:B------:R-:W-:Y:S05]  /*d830*/  BSYNC.RECONVERGENT B3 ;  /* 0x0000000000037941 */ /* 0x000fea0003800200 */
.L_x_19862:
        /* <DEDUP_REMOVED lines=45> */
.L_x_19860:
[----:B------:R-:W-:Y:S05]  /*db10*/  BSYNC.RECONVERGENT B2 ;  /* 0x0000000000027941 */ /* 0x000fea0003800200 */
.L_x_19859:
        /* <DEDUP_REMOVED lines=24> */
.L_x_19866:
        /* <DEDUP_REMOVED lines=13> */
.L_x_19868:
[----:B------:R-:W-:Y:S05]  /*dd70*/  BSYNC.RECONVERGENT B3 ;  /* 0x0000000000037941 */ /* 0x000fea0003800200 */
.L_x_19867:
        /* <DEDUP_REMOVED lines=45> */
.L_x_19865:
[----:B------:R-:W-:Y:S05]  /*e050*/  BSYNC.RECONVERGENT B2 ;  /* 0x0000000000027941 */ /* 0x000fea0003800200 */
.L_x_19864:
        /* <DEDUP_REMOVED lines=18> */
.L_x_19871:
        /* <DEDUP_REMOVED lines=15> */
.L_x_19873:
[----:B------:R-:W-:Y:S05]  /*e270*/  BSYNC.RECONVERGENT B3 ;  /* 0x0000000000037941 */ /* 0x000fea0003800200 */
.L_x_19872:
        /* <DEDUP_REMOVED lines=45> */
.L_x_19870:
[----:B------:R-:W-:Y:S05]  /*e550*/  BSYNC.RECONVERGENT B2 ;  /* 0x0000000000027941 */ /* 0x000fea0003800200 */
.L_x_19869:
        /* <DEDUP_REMOVED lines=12> */
.L_x_19793:
        /* <DEDUP_REMOVED lines=16> */
.L_x_19877:
        /* <DEDUP_REMOVED lines=13> */
.L_x_19879:
[----:B------:R-:W-:Y:S05]  /*e7f0*/  BSYNC.RECONVERGENT B3 ;  /* 0x0000000000037941 */ /* 0x000fea0003800200 */
.L_x_19878:
        /* <DEDUP_REMOVED lines=45> */
.L_x_19876:
[----:B------:R-:W-:Y:S05]  /*ead0*/  BSYNC.RECONVERGENT B2 ;  /* 0x0000000000027941 */ /* 0x000fea0003800200 */
.L_x_19875:
        /* <DEDUP_REMOVED lines=22> */
.L_x_19882:
        /* <DEDUP_REMOVED lines=13> */
.L_x_19884:
[----:B------:R-:W-:Y:S05]  /*ed10*/  BSYNC.RECONVERGENT B3 ;  /* 0x0000000000037941 */ /* 0x000fea0003800200 */
.L_x_19883:
        /* <DEDUP_REMOVED lines=45> */
.L_x_19881:
[----:B------:R-:W-:Y:S05]  /*eff0*/  BSYNC.RECONVERGENT B2 ;  /* 0x0000000000027941 */ /* 0x000fea0003800200 */
.L_x_19880:
        /* <DEDUP_REMOVED lines=19> */
.L_x_19887:
        /* <DEDUP_REMOVED lines=13> */
.L_x_19889:
[----:B------:R-:W-:Y:S05]  /*f200*/  BSYNC.RECONVERGENT B3 ;  /* 0x0000000000037941 */ /* 0x000fea0003800200 */
.L_x_19888:
        /* <DEDUP_REMOVED lines=45> */
.L_x_19886:
[----:B------:R-:W-:Y:S05]  /*f4e0*/  BSYNC.RECONVERGENT B2 ;  /* 0x0000000000027941 */ /* 0x000fea0003800200 */
.L_x_19885:
[----:B------:R-:W-:Y:S01]  /*f4f0*/  I2FP.F32.U32 R162, R162 ;  /* 0x000000a200a27245 */ /* 0x000fe20000201000 */
[----:B------:R-:W-:Y:S01]  /*f500*/  BSSY.RECONVERGENT B2, `(.L_x_19890) ;  /* 0x000004e000027945 */ /* 0x000fe20003800200 */
[----:B------:R-:W-:Y:S01]  /*f510*/  LOP3.LUT R229, R229, 0xfffffffb, RZ, 0xc0, !PT ;  /* 0xfffffffbe5e57812 */ /* 0x000fe200078ec0ff */
[----:B------:R-:W-:Y:S01]  /*f520*/  IMAD.MOV.U32 R221, RZ, RZ, 0x2 ;  /* 0x00000002ffdd7424 */ /* 0x000fe200078e00ff */
[C---:B------:R-:W-:Y:S01]  /*f530*/  PRMT R219, R165.reuse, 0x7632, R219 ;  /* 0x00007632a5db7816 */ /* 0x040fe200000000db */
[----:B------:R-:W-:Y:S01]  /*f540*/  FFMA.FTZ R164, R162, R161, 1.1641532182693481445e-10 ;  /* 0x2f000000a2a47423 */ /* 0x000fe200000100a1 */
[----:B------:R-:W-:Y:S01]  /*f550*/  IMAD.U32 R162, R165, 0x10000, RZ ;  /* 0x00010000a5a27824 */ /* 0x000fe200078e00ff */
        /* <DEDUP_REMOVED lines=13> */
.L_x_19892:
        /* <DEDUP_REMOVED lines=13> */
.L_x_19894:
[----:B------:R-:W-:Y:S05]  /*f700*/  BSYNC.RECONVERGENT B3 ;  /* 0x0000000000037941 */ /* 0x000fea0003800200 */
.L_x_19893:
        /* <DEDUP_REMOVED lines=45> */
.L_x_19891:
[----:B------:R-:W-:Y:S05]  /*f9e0*/  BSYNC.RECONVERGENT B2 ;  /* 0x0000000000027941 */ /* 0x000fea0003800200 */
.L_x_19890:
        /* <DEDUP_REMOVED lines=19> */
.L_x_19897:
        /* <DEDUP_REMOVED lines=13> */
.L_x_19899:
[----:B------:R-:W-:Y:S05]  /*fbf0*/  BSYNC.RECONVERGENT B3 ;  /* 0x0000000000037941 */ /* 0x000fea0003800200 */
.L_x_19898:
        /* <DEDUP_REMOVED lines=45> */
.L_x_19896:
[----:B------:R-:W-:Y:S05]  /*fed0*/  BSYNC.RECONVERGENT B2 ;  /* 0x0000000000027941 */ /* 0x000fea0003800200 */
.L_x_19895:
        /* <DEDUP_REMOVED lines=18> */
.L_x_19902:
        /* <DEDUP_REMOVED lines=13> */
.L_x_19904:
[----:B------:R-:W-:Y:S05]  /*100d0*/  BSYNC.RECONVERGENT B3 ;  /* 0x0000000000037941 */ /* 0x000fea0003800200 */
.L_x_19903:
        /* <DEDUP_REMOVED lines=43> */
[----:B------:R-:W-:Y:S02]  /*10390*/  IMAD.MOV.U32 R165, RZ, RZ, R218 ;  /* 0x000000ffffa57224 */ /* 0x000fe400078e00da */
[----:B------:R-:W-:-:S07]  /*103a0*/  IMAD.MOV.U32 R218, RZ, RZ, R164 ;  /* 0x000000ffffda7224 */ /* 0x000fce00078e00a4 */
.L_x_19901:
[----:B------:R-:W-:Y:S05]  /*103b0*/  BSYNC.RECONVERGENT B2 ;  /* 0x0000000000027941 */ /* 0x000fea0003800200 */
.L_x_19900:
        /* <DEDUP_REMOVED lines=17> */
.L_x_19907:
        /* <DEDUP_REMOVED lines=13> */
.L_x_19909:
[----:B------:R-:W-:Y:S05]  /*105a0*/  BSYNC.RECONVERGENT B3 ;  /* 0x0000000000037941 */ /* 0x000fea0003800200 */
.L_x_19908:
        /* <DEDUP_REMOVED lines=45> */
.L_x_19906:
[----:B------:R-:W-:Y:S05]  /*10880*/  BSYNC.RECONVERGENT B2 ;  /* 0x0000000000027941 */ /* 0x000fea0003800200 */
.L_x_19905:
        /* <DEDUP_REMOVED lines=18> */
.L_x_19912:
        /* <DEDUP_REMOVED lines=13> */
.L_x_19914:
[----:B------:R-:W-:Y:S05]  /*10a80*/  BSYNC.RECONVERGENT B3 ;  /* 0x0000000000037941 */ /* 0x000fea0003800200 */
.L_x_19913:
        /* <DEDUP_REMOVED lines=45> */
.L_x_19911:
[----:B------:R-:W-:Y:S05]  /*10d60*/  BSYNC.RECONVERGENT B2 ;  /* 0x0000000000027941 */ /* 0x000fea0003800200 */
.L_x_19910:
[----:B------:R-:W-:Y:S01]  /*10d70*/  P2R R167, PR, RZ, 0x2 ;  /* 0x00000002ffa77803 */ /* 0x000fe20000000000 */
[----:B------:R-:W-:Y:S01]  /*10d80*/  FMUL.FTZ R160, R160, UR27 ;  /* 0x0000001ba0a07c20 */ /* 0x000fe20008410000 */
[----:B------:R-:W-:Y:S01]  /*10d90*/  I2FP.F32.U32 R164, R165 ;  /* 0x000000a500a47245 */ /* 0x000fe20000201000 */
[----:B------:R-:W-:Y:S01]  /*10da0*/  FMUL.FTZ R163, R163, UR27 ;  /* 0x0000001ba3a37c20 */ /* 0x000fe20008410000 */
[----:B------:R-:W-:Y:S01]  /*10db0*/  LOP3.LUT P1, RZ, R229, 0x10, RZ, 0xc0, !PT ;  /* 0x00000010e5ff7812 */ /* 0x000fe2000782c0ff */
[----:B------:R-:W-:Y:S01]  /*10dc0*/  FMUL.FTZ R219, R219, UR27 ;  /* 0x0000001bdbdb7c20 */ /* 0x000fe20008410000 */
[----:B------:R-:W-:Y:S01]  /*10dd0*/  P2R R221, PR, RZ, 0x1 ;  /* 0x00000001ffdd7803 */ /* 0x000fe20000000000 */
[----:B------:R-:W-:Y:S01]  /*10de0*/  FFMA.FTZ R236, R164, R161, 1.1641532182693481445e-10 ;  /* 0x2f000000a4ec7423 */ /* 0x000fe200000100a1 */
[C---:B------:R-:W-:Y:S01]  /*10df0*/  LOP3.LUT P0, RZ, R229.reuse, 0x8, RZ, 0xc0, !PT ;  /* 0x00000008e5ff7812 */ /* 0x040fe2000780c0ff */
        /* <DEDUP_REMOVED lines=27> */
[----:B------:R-:W-:-:S13]  /*10fb0*/  PLOP3.LUT P5, PT, P5, PT, PT, 0x8, 0x80 ;  /* 0x000000000080781c */ /* 0x000fda0002fae170 */
.L_x_19874:
        /* <DEDUP_REMOVED lines=44> */
.L_x_19915:
[----:B------:R-:W-:Y:S02]  /*11280*/  IMAD.MOV.U32 R221, RZ, RZ, R218 ;  /* 0x000000ffffdd7224 */ /* 0x000fe400078e00da */
[----:B------:R-:W-:-:S07]  /*11290*/  VIADD R216, R216, 0x20 ;  /* 0x00000020d8d87836 */ /* 0x000fce0000000000 */
.L_x_19792:
[----:B------:R-:W-:Y:S05]  /*112a0*/  BSYNC.RECONVERGENT B1 ;  /* 0x0000000000017941 */ /* 0x000fea0003800200 */
.L_x_19791:
        /* <DEDUP_REMOVED lines=20> */
[----:B------:R-:W-:Y:S01]  /*113f0*/  ISETP.NE.AND P2, PT, R220, 0x1, PT ;  /* 0x00000001dc00780c */ /* 0x000fe20003f45270 */
[----:B------:R-:W-:Y:S01]  /*11400*/  BSSY.RECONVERGENT B2, `(.L_x_19919) ;  /* 0x0000049000027945 */ /* 0x000fe20003800200 */
[----:B------:R-:W-:Y:S01]  /*11410*/  IMAD.MOV.U32 R4, RZ, RZ, 0x2 ;  /* 0x00000002ff047424 */ /* 0x000fe200078e00ff */
[----:B------:R-:W-:Y:S01]  /*11420*/  MOV R2, R222 ;  /* 0x000000de00027202 */ /* 0x000fe20000000f00 */
[----:B--2---:R-:W-:-:S09]  /*11430*/  IMAD.MOV.U32 R218, RZ, RZ, R221 ;  /* 0x000000ffffda7224 */ /* 0x004fd200078e00dd */
        /* <DEDUP_REMOVED lines=11> */
.L_x_19921:
        /* <DEDUP_REMOVED lines=13> */
.L_x_19923:
[----:B------:R-:W-:Y:S05]  /*115c0*/  BSYNC.RECONVERGENT B3 ;  /* 0x0000000000037941 */ /* 0x000fea0003800200 */
.L_x_19922:
        /* <DEDUP_REMOVED lines=44> */
.L_x_19920:
[----:B------:R-:W-:Y:S05]  /*11890*/  BSYNC.RECONVERGENT B2 ;  /* 0x0000000000027941 */ /* 0x000fea0003800200 */
.L_x_19919:
        /* <DEDUP_REMOVED lines=24> */
.L_x_19926:
        /* <DEDUP_REMOVED lines=13> */
.L_x_19928:
[----:B------:R-:W-:Y:S05]  /*11af0*/  BSYNC.RECONVERGENT B3 ;  /* 0x0000000000037941 */ /* 0x000fea0003800200 */
.L_x_19927:
        /* <DEDUP_REMOVED lines=45> */
.L_x_19925:
[----:B------:R-:W-:Y:S05]  /*11dd0*/  BSYNC.RECONVERGENT B2 ;  /* 0x0000000000027941 */ /* 0x000fea0003800200 */
.L_x_19924:
[----:B------:R-:W-:Y:S01]  /*11de0*/  I2FP.F32.U32 R4, R3 ;  /* 0x0000000300047245 */ /* 0x000fe20000201000 */
[----:B------:R-:W-:Y:S01]  /*11df0*/  IMAD.U32 R6, R140, 0x10000, RZ ;  /* 0x000100008c067824 */ /* 0x000fe200078e00ff */
[----:B------:R-:W-:Y:S03]  /*11e00*/  BSSY.RECONVERGENT B2, `(.L_x_19929) ;  /* 0x0000050000027945 */ /* 0x000fe60003800200 */
[----:B------:R-:W-:Y:S01]  /*11e10*/  FFMA.FTZ R3, R4, R219, 1.1641532182693481445e-10 ;  /* 0x2f00000004037423 */ /* 0x000fe200000100db */
[----:B------:R-:W-:Y:S01]  /*11e20*/  FMUL.FTZ R6, R6, R217 ;  /* 0x000000d906067220 */ /* 0x000fe20000410000 */
[----:B------:R-:W-:-:S03]  /*11e30*/  HFMA2 R4, -RZ, RZ, 0, 1.1920928955078125e-07 ;  /* 0x00000002ff047431 */ /* 0x000fc600000001ff */
        /* <DEDUP_REMOVED lines=17> */
.L_x_19931:
        /* <DEDUP_REMOVED lines=13> */
.L_x_19933:
[----:B------:R-:W-:Y:S05]  /*12020*/  BSYNC.RECONVERGENT B3 ;  /* 0x0000000000037941 */ /* 0x000fea0003800200 */
.L_x_19932:
        /* <DEDUP_REMOVED lines=45> */
.L_x_19930:
[----:B------:R-:W-:Y:S05]  /*12300*/  BSYNC.RECONVERGENT B2 ;  /* 0x0000000000027941 */ /* 0x000fea0003800200 */
.L_x_19929:
        /* <DEDUP_REMOVED lines=20> */
.L_x_19936:
        /* <DEDUP_REMOVED lines=13> */
.L_x_19938:
[----:B------:R-:W-:Y:S05]  /*12520*/  BSYNC.RECONVERGENT B3 ;  /* 0x0000000000037941 */ /* 0x000fea0003800200 */
.L_x_19937:
        /* <DEDUP_REMOVED lines=45> */
.L_x_19935:
[----:B------:R-:W-:Y:S05]  /*12800*/  BSYNC.RECONVERGENT B2 ;  /* 0x0000000000027941 */ /* 0x000fea0003800200 */
.L_x_19934:
[----:B------:R-:W-:Y:S01]  /*12810*/  I2FP.F32.U32 R4, R3 ;  /* 0x0000000300047245 */ /* 0x000fe20000201000 */
[----:B------:R-:W-:Y:S01]  /*12820*/  BSSY.RECONVERGENT B2, `(.L_x_19939) ;  /* 0x0000052000027945 */ /* 0x000fe20003800200 */
[----:B------:R-:W-:Y:S02]  /*12830*/  PRMT R3, R140, 0x7632, R3 ;  /* 0x000076328c037816 */ /* 0x000fe40000000003 */
[----:B------:R-:W-:-:S03]  /*12840*/  FSEL R169, R2, RZ, P4 ;  /* 0x000000ff02a97208 */ /* 0x000fc60002000000 */
[----:B------:R-:W-:Y:S02]  /*12850*/  IMAD.U32 R6, R3, 0x10000, RZ ;  /* 0x0001000003067824 */ /* 0x000fe400078e00ff */
[----:B------:R-:W-:Y:S02]  /*12860*/  FFMA.FTZ R3, R4, R219, 1.1641532182693481445e-10 ;  /* 0x2f00000004037423 */ /* 0x000fe400000100db */
[----:B------:R-:W-:-:S03]  /*12870*/  FMUL.FTZ R6, R6, R217 ;  /* 0x000000d906067220 */ /* 0x000fc60000410000 */
[----:B------:R-:W-:Y:S01]  /*12880*/  FSETP.GTU.FTZ.AND P2, PT, R3, R0, PT ;  /* 0x000000000300720b */ /* 0x000fe20003f5c000 */
[----:B------:R-:W-:-:S03]  /*12890*/  IMAD.MOV.U32 R3, RZ, RZ, R222 ;  /* 0x000000ffff037224 */ /* 0x000fc600078e00de */
        /* <DEDUP_REMOVED lines=15> */
.L_x_19941:
        /* <DEDUP_REMOVED lines=13> */
.L_x_19943:
[----:B------:R-:W-:Y:S05]  /*12a60*/  BSYNC.RECONVERGENT B3 ;  /* 0x0000000000037941 */ /* 0x000fea0003800200 */
.L_x_19942:
        /* <DEDUP_REMOVED lines=45> */
.L_x_19940:
[----:B------:R-:W-:Y:S05]  /*12d40*/  BSYNC.RECONVERGENT B2 ;  /* 0x0000000000027941 */ /* 0x000fea0003800200 */
.L_x_19939:
        /* <DEDUP_REMOVED lines=21> */
.L_x_19946:
        /* <DEDUP_REMOVED lines=13> */
.L_x_19948:
[----:B------:R-:W-:Y:S05]  /*12f70*/  BSYNC.RECONVERGENT B3 ;  /* 0x0000000000037941 */ /* 0x000fea0003800200 */
.L_x_19947:
        /* <DEDUP_REMOVED lines=44> */
[----:B------:R-:W-:-:S07]  /*13240*/  IMAD.MOV.U32 R171, RZ, RZ, RZ ;  /* 0x000000ffffab7224 */ /* 0x000fce00078e00ff */
.L_x_19945:
[----:B------:R-:W-:Y:S05]  /*13250*/  BSYNC.RECONVERGENT B2 ;  /* 0x0000000000027941 */ /* 0x000fea0003800200 */
.L_x_19944:
[----:B------:R-:W-:Y:S01]  /*13260*/  I2FP.F32.U32 R4, R5 ;  /* 0x0000000500047245 */ /* 0x000fe20000201000 */
[----:B------:R-:W-:Y:S01]  /*13270*/  IMAD.U32 R6, R141, 0x10000, RZ ;  /* 0x000100008d067824 */ /* 0x000fe200078e00ff */
[----:B------:R-:W-:Y:S01]  /*13280*/  BSSY.RECONVERGENT B2, `(.L_x_19949) ;  /* 0x0000050000027945 */ /* 0x000fe20003800200 */
[----:B------:R-:W-:Y:S02]  /*13290*/  HFMA2 R172, -RZ, RZ, 0, 1.1920928955078125e-07 ;  /* 0x00000002ffac7431 */ /* 0x000fe400000001ff */
[----:B------:R-:W-:Y:S01]  /*132a0*/  FFMA.FTZ R3, R4, R219, 1.1641532182693481445e-10 ;  /* 0x2f00000004037423 */ /* 0x000fe200000100db */
[----:B------:R-:W-:-:S04]  /*132b0*/  FMUL.FTZ R6, R6, R217 ;  /* 0x000000d906067220 */ /* 0x000fc80000410000 */
        /* <DEDUP_REMOVED lines=17> */
.L_x_19951:
        /* <DEDUP_REMOVED lines=13> */
.L_x_19953:
[----:B------:R-:W-:Y:S05]  /*134a0*/  BSYNC.RECONVERGENT B3 ;  /* 0x0000000000037941 */ /* 0x000fea0003800200 */
.L_x_19952:
        /* <DEDUP_REMOVED lines=45> */
.L_x_19950:
[----:B------:R-:W-:Y:S05]  /*13780*/  BSYNC.RECONVERGENT B2 ;  /* 0x0000000000027941 */ /* 0x000fea0003800200 */
.L_x_19949:
[----:B------:R-:W-:Y:S01]  /*13790*/  I2FP.F32.U32 R2, R2 ;  /* 0x0000000200027245 */ /* 0x000fe20000201000 */
[----:B------:R-:W-:Y:S01]  /*137a0*/  BSSY.RECONVERGENT B2, `(.L_x_19954) ;  /* 0x000004e000027945 */ /* 0x000fe20003800200 */
[----:B------:R-:W-:Y:S01]  /*137b0*/  ISETP.NE.AND P2, PT, R172, 0x1, PT ;  /* 0x00000001ac00780c */ /* 0x000fe20003f45270 */
[----:B------:R-:W-:Y:S01]  /*137c0*/  IMAD.MOV.U32 R5, RZ, RZ, R222 ;  /* 0x000000ffff057224 */ /* 0x000fe200078e00de */
[----:B------:R-:W-:Y:S01]  /*137d0*/  SHF.L.U32 R4, R173, 0x10, RZ ;  /* 0x00000010ad047819 */ /* 0x000fe200000006ff */
[----:B------:R-:W-:Y:S01]  /*137e0*/  FFMA.FTZ R3, R2, R219, 1.1641532182693481445e-10 ;  /* 0x2f00000002037423 */ /* 0x000fe200000100db */
[----:B------:R-:W-:Y:S01]  /*137f0*/  LOP3.LUT R229, R229, 0xfffffffd, RZ, 0xc0, !PT ;  /* 0xfffffffde5e57812 */ /* 0x000fe200078ec0ff */
[----:B------:R-:W-:Y:S02]  /*13800*/  IMAD.MOV.U32 R173, RZ, RZ, 0x2 ;  /* 0x00000002ffad7424 */ /* 0x000fe400078e00ff */
        /* <DEDUP_REMOVED lines=12> */
.L_x_19956:
        /* <DEDUP_REMOVED lines=13> */
.L_x_19958:
[----:B------:R-:W-:Y:S05]  /*139a0*/  BSYNC.RECONVERGENT B3 ;  /* 0x0000000000037941 */ /* 0x000fea0003800200 */
.L_x_19957:
        /* <DEDUP_REMOVED lines=44> */
[----:B------:R-:W-:-:S07]  /*13c70*/  HFMA2 R173, -RZ, RZ, 0, 0 ;  /* 0x00000000ffad7431 */ /* 0x000fce00000001ff */
.L_x_19955:
[----:B------:R-:W-:Y:S05]  /*13c80*/  BSYNC.RECONVERGENT B2 ;  /* 0x0000000000027941 */ /* 0x000fea0003800200 */
.L_x_19954:
        /* <DEDUP_REMOVED lines=24> */
.L_x_19961:
        /* <DEDUP_REMOVED lines=13> */
.L_x_19963:
[----:B------:R-:W-:Y:S05]  /*13ee0*/  BSYNC.RECONVERGENT B3 ;  /* 0x0000000000037941 */ /* 0x000fea0003800200 */
.L_x_19962:
        /* <DEDUP_REMOVED lines=45> */
.L_x_19960:
[----:B------:R-:W-:Y:S05]  /*141c0*/  BSYNC.RECONVERGENT B2 ;  /* 0x0000000000027941 */ /* 0x000fea0003800200 */
.L_x_19959:
        /* <DEDUP_REMOVED lines=19> */
.L_x_19966:
        /* <DEDUP_REMOVED lines=13> */
.L_x_19968:
[----:B------:R-:W-:Y:S05]  /*143d0*/  BSYNC.RECONVERGENT B3 ;  /* 0x0000000000037941 */ /* 0x000fea0003800200 */
.L_x_19967:
        /* <DEDUP_REMOVED lines=46> */
.L_x_19965:
[----:B------:R-:W-:Y:S05]  /*146c0*/  BSYNC.RECONVERGENT B2 ;  /* 0x0000000000027941 */ /* 0x000fea0003800200 */
.L_x_19964:
        /* <DEDUP_REMOVED lines=24> */
.L_x_19971:
        /* <DEDUP_REMOVED lines=13> */
.L_x_19973:
[----:B------:R-:W-:Y:S05]  /*14920*/  BSYNC.RECONVERGENT B3 ;  /* 0x0000000000037941 */ /* 0x000fea0003800200 */
.L_x_19972:
        /* <DEDUP_REMOVED lines=45> */
.L_x_19970:
[----:B------:R-:W-:Y:S05]  /*14c00*/  BSYNC.RECONVERGENT B2 ;  /* 0x0000000000027941 */ /* 0x000fea0003800200 */
.L_x_19969:
        /* <DEDUP_REMOVED lines=18> */
.L_x_19976:
        /* <DEDUP_REMOVED lines=13> */
.L_x_19978:
[----:B------:R-:W-:Y:S05]  /*14e00*/  BSYNC.RECONVERGENT B3 ;  /* 0x0000000000037941 */ /* 0x000fea0003800200 */
.L_x_19977:
        /* <DEDUP_REMOVED lines=45> */
.L_x_19975:
[----:B------:R-:W-:Y:S05]  /*150e0*/  BSYNC.RECONVERGENT B2 ;  /* 0x0000000000027941 */ /* 0x000fea0003800200 */
.L_x_19974:
[----:B------:R-:W-:Y:S01]  /*150f0*/  PRMT R3, R142, 0x7632, R3 ;  /* 0x000076328e037816 */ /* 0x000fe20000000003 */
[----:B------:R-:W-:Y:S01]  /*15100*/  BSSY.RECONVERGENT B2, `(.L_x_19979) ;  /* 0x0000052000027945 */ /* 0x000fe20003800200 */
[----:B------:R-:W-:Y:S01]  /*15110*/  I2FP.F32.U32 R2, R220 ;  /* 0x000000dc00027245 */ /* 0x000fe20000201000 */
[----:B------:R-:W-:Y:S01]  /*15120*/  IMAD.MOV.U32 R220, RZ, RZ, 0x2 ;  /* 0x00000002ffdc7424 */ /* 0x000fe200078e00ff */
        /* <DEDUP_REMOVED lines=20> */
.L_x_19981:
        /* <DEDUP_REMOVED lines=13> */
.L_x_19983:
[----:B------:R-:W-:Y:S05]  /*15340*/  BSYNC.RECONVERGENT B3 ;  /* 0x0000000000037941 */ /* 0x000fea0003800200 */
.L_x_19982:
        /* <DEDUP_REMOVED lines=45> */
.L_x_19980:
[----:B------:R-:W-:Y:S05]  /*15620*/  BSYNC.RECONVERGENT B2 ;  /* 0x0000000000027941 */ /* 0x000fea0003800200 */
.L_x_19979:
        /* <DEDUP_REMOVED lines=19> */
.L_x_19986:
        /* <DEDUP_REMOVED lines=13> */
.L_x_19988:
[----:B------:R-:W-:Y:S05]  /*15830*/  BSYNC.RECONVERGENT B3 ;  /* 0x0000000000037941 */ /* 0x000fea0003800200 */
.L_x_19987:
        /* <DEDUP_REMOVED lines=45> */
.L_x_19985:
[----:B------:R-:W-:Y:S05]  /*15b10*/  BSYNC.RECONVERGENT B2 ;  /* 0x0000000000027941 */ /* 0x000fea0003800200 */
.L_x_19984:
[----:B------:R-:W-:Y:S01]  /*15b20*/  I2FP.F32.U32 R174, R231 ;  /* 0x000000e700ae7245 */ /* 0x000fe20000201000 */
[----:B------:R-:W-:Y:S01]  /*15b30*/  IMAD.U32 R220, R143, 0x10000, RZ ;  /* 0x000100008fdc7824 */ /* 0x000fe200078e00ff */
[----:B------:R-:W-:Y:S01]  /*15b40*/  BSSY.RECONVERGENT B2, `(.L_x_19989) ;  /* 0x0000051000027945 */ /* 0x000fe20003800200 */
[----:B------:R-:W-:Y:S02]  /*15b50*/  HFMA2 R233, -RZ, RZ, 0, 1.1920928955078125e-07 ;  /* 0x00000002ffe97431 */ /* 0x000fe400000001ff */
        /* <DEDUP_REMOVED lines=20> */
.L_x_19991:
        /* <DEDUP_REMOVED lines=13> */
.L_x_19993:
[----:B------:R-:W-:Y:S05]  /*15d70*/  BSYNC.RECONVERGENT B3 ;  /* 0x0000000000037941 */ /* 0x000fea0003800200 */
.L_x_19992:
        /* <DEDUP_REMOVED lines=45> */
.L_x_19990:
[----:B------:R-:W-:Y:S05]  /*16050*/  BSYNC.RECONVERGENT B2 ;  /* 0x0000000000027941 */ /* 0x000fea0003800200 */
.L_x_19989:
        /* <DEDUP_REMOVED lines=18> */
.L_x_19996:
        /* <DEDUP_REMOVED lines=15> */
.L_x_19998:
[----:B------:R-:W-:Y:S05]  /*16270*/  BSYNC.RECONVERGENT B3 ;  /* 0x0000000000037941 */ /* 0x000fea0003800200 */
.L_x_19997:
        /* <DEDUP_REMOVED lines=45> */
.L_x_19995:
[----:B------:R-:W-:Y:S05]  /*16550*/  BSYNC.RECONVERGENT B2 ;  /* 0x0000000000027941 */ /* 0x000fea0003800200 */
.L_x_19994:
        /* <DEDUP_REMOVED lines=12> */
.L_x_19918:
        /* <DEDUP_REMOVED lines=16> */
.L_x_20002:
        /* <DEDUP_REMOVED lines=13> */
.L_x_20004:
[----:B------:R-:W-:Y:S05]  /*167f0*/  BSYNC.RECONVERGENT B3 ;  /* 0x0000000000037941 */ /* 0x000fea0003800200 */
.L_x_20003:
        /* <DEDUP_REMOVED lines=45> */
.L_x_20001:
[----:B------:R-:W-:Y:S05]  /*16ad0*/  BSYNC.RECONVERGENT B2 ;  /* 0x0000000000027941 */ /* 0x000fea0003800200 */
.L_x_20000:
        /* <DEDUP_REMOVED lines=22> */
.L_x_20007:
        /* <DEDUP_REMOVED lines=13> */
.L_x_20009:
[----:B------:R-:W-:Y:S05]  /*16d10*/  BSYNC.RECONVERGENT B3 ;  /* 0x0000000000037941 */ /* 0x000fea0003800200 */
.L_x_20008:
        /* <DEDUP_REMOVED lines=45> */
.L_x_20006:
[----:B------:R-:W-:Y:S05]  /*16ff0*/  BSYNC.RECONVERGENT B2 ;  /* 0x0000000000027941 */ /* 0x000fea0003800200 */
.L_x_20005:
        /* <DEDUP_REMOVED lines=19> */
.L_x_20012:
        /* <DEDUP_REMOVED lines=13> */
.L_x_20014:
[----:B------:R-:W-:Y:S05]  /*17200*/  BSYNC.RECONVERGENT B3 ;  /* 0x0000000000037941 */ /* 0x000fea0003800200 */
.L_x_20013:
        /* <DEDUP_REMOVED lines=45> */
.L_x_20011:
[----:B------:R-:W-:Y:S05]  /*174e0*/  BSYNC.RECONVERGENT B2 ;  /* 0x0000000000027941 */ /* 0x000fea0003800200 */
.L_x_20010:
        /* <DEDUP_REMOVED lines=20> */
.L_x_20017:
        /* <DEDUP_REMOVED lines=13> */
.L_x_20019:
[----:B------:R-:W-:Y:S05]  /*17700*/  BSYNC.RECONVERGENT B3 ;  /* 0x0000000000037941 */ /* 0x000fea0003800200 */
.L_x_20018:
        /* <DEDUP_REMOVED lines=45> */
.L_x_20016:
[----:B------:R-:W-:Y:S05]  /*179e0*/  BSYNC.RECONVERGENT B2 ;  /* 0x0000000000027941 */ /* 0x000fea0003800200 */
.L_x_20015:
        /* <DEDUP_REMOVED lines=19> */
.L_x_20022:
        /* <DEDUP_REMOVED lines=13> */
.L_x_20024:
[----:B------:R-:W-:Y:S05]  /*17bf0*/  BSYNC.RECONVERGENT B3 ;  /* 0x0000000000037941 */ /* 0x000fea0003800200 */
.L_x_20023:
        /* <DEDUP_REMOVED lines=45> */
.L_x_20021:
[----:B------:R-:W-:Y:S05]  /*17ed0*/  BSYNC.RECONVERGENT B2 ;  /* 0x0000000000027941 */ /* 0x000fea0003800200 */
.L_x_20020:
        /* <DEDUP_REMOVED lines=18> */
.L_x_20027:
        /* <DEDUP_REMOVED lines=13> */
.L_x_20029:
[----:B------:R-:W-:Y:S05]  /*180d0*/  BSYNC.RECONVERGENT B3 ;  /* 0x0000000000037941 */ /* 0x000fea0003800200 */
.L_x_20028:
        /* <DEDUP_REMOVED lines=45> */
.L_x_20026:
[----:B------:R-:W-:Y:S05]  /*183b0*/  BSYNC.RECONVERGENT B2 ;  /* 0x0000000000027941 */ /* 0x000fea0003800200 */
.L_x_20025:
        /* <DEDUP_REMOVED lines=17> */
.L_x_20032:
        /* <DEDUP_REMOVED lines=13> */
.L_x_20034:
[----:B------:R-:W-:Y:S05]  /*185a0*/  BSYNC.RECONVERGENT B3 ;  /* 0x0000000000037941 */ /* 0x000fea0003800200 */
.L_x_20033:
        /* <DEDUP_REMOVED lines=45> */
.L_x_20031:
[----:B------:R-:W-:Y:S05]  /*18880*/  BSYNC.RECONVERGENT B2 ;  /* 0x0000000000027941 */ /* 0x000fea0003800200 */
.L_x_20030:
        /* <DEDUP_REMOVED lines=18> */
.L_x_20037:
        /* <DEDUP_REMOVED lines=13> */
.L_x_20039:
[----:B------:R-:W-:Y:S05]  /*18a80*/  BSYNC.RECONVERGENT B3 ;  /* 0x0000000000037941 */ /* 0x000fea0003800200 */
.L_x_20038:
        /* <DEDUP_REMOVED lines=45> */
.L_x_20036:
[----:B------:R-:W-:Y:S05]  /*18d60*/  BSYNC.RECONVERGENT B2 ;  /* 0x0000000000027941 */ /* 0x000fea0003800200 */
.L_x_20035:
        /* <DEDUP_REMOVED lines=37> */
.L_x_19999:
        /* <DEDUP_REMOVED lines=44> */
.L_x_20040:
[----:B------:R-:W-:Y:S02]  /*19280*/  IMAD.MOV.U32 R221, RZ, RZ, R218 ;  /* 0x000000ffffdd7224 */ /* 0x000fe400078e00da */
[----:B------:R-:W-:-:S07]  /*19290*/  VIADD R216, R216, 0x20 ;  /* 0x00000020d8d87836 */ /* 0x000fce0000000000 */
.L_x_19917:
[----:B------:R-:W-:Y:S05]  /*192a0*/  BSYNC.RECONVERGENT B1 ;  /* 0x0000000000017941 */ /* 0x000fea0003800200 */
.L_x_19916:
        /* <DEDUP_REMOVED lines=36> */
.L_x_20046:
        /* <DEDUP_REMOVED lines=13> */
.L_x_20048:
[----:B------:R-:W-:Y:S05]  /*195c0*/  BSYNC.RECONVERGENT B3 ;  /* 0x0000000000037941 */ /* 0x000fea0003800200 */
.L_x_20047:
        /* <DEDUP_REMOVED lines=44> */
.L_x_20045:
[----:B------:R-:W-:Y:S05]  /*19890*/  BSYNC.RECONVERGENT B2 ;  /* 0x0000000000027941 */ /* 0x000fea0003800200 */
.L_x_20044:
        /* <DEDUP_REMOVED lines=11> */
[----:B0-----:R-:W-:Y:S02]  /*19950*/  FSETP.LE.FTZ.AND P4, PT, R3, R0, PT ;  /* 0x000000000300720b */ /* 0x001fe40003f93000 */
[----:B------:R-:W-:Y:S01]  /*19960*/  MOV R3, R222 ;  /* 0x000000de00037202 */ /* 0x000fe20000000f00 */
        /* <DEDUP_REMOVED lines=11> */
.L_x_20051:
        /* <DEDUP_REMOVED lines=13> */
.L_x_20053:
[----:B------:R-:W-:Y:S05]  /*19af0*/  BSYNC.RECONVERGENT B3 ;  /* 0x0000000000037941 */ /* 0x000fea0003800200 */
.L_x_20052:
        /* <DEDUP_REMOVED lines=45> */
.L_x_20050:
[----:B------:R-:W-:Y:S05]  /*19dd0*/  BSYNC.RECONVERGENT B2 ;  /* 0x0000000000027941 */ /* 0x000fea0003800200 */
.L_x_20049:
[----:B------:R-:W-:Y:S01]  /*19de0*/  I2FP.F32.U32 R4, R3 ;  /* 0x0000000300047245 */ /* 0x000fe20000201000 */
[----:B------:R-:W-:Y:S01]  /*19df0*/  BSSY.RECONVERGENT B2, `(.L_x_20054) ;  /* 0x0000051000027945 */ /* 0x000fe20003800200 */
[----:B------:R-:W-:-:S03]  /*19e00*/  SHF.L.U32 R6, R140, 0x10, RZ ;  /* 0x000000108c067819 */ /* 0x000fc600000006ff */
[----:B------:R-:W-:Y:S01]  /*19e10*/  FFMA.FTZ R3, R4, R219, 1.1641532182693481445e-10 ;  /* 0x2f00000004037423 */ /* 0x000fe200000100db */
[----:B------:R-:W-:Y:S02]  /*19e20*/  IMAD.MOV.U32 R4, RZ, RZ, 0x2 ;  /* 0x00000002ff047424 */ /* 0x000fe400078e00ff */
[----:B------:R-:W-:Y:S02]  /*19e30*/  FMUL.FTZ R6, R6, R217 ;  /* 0x000000d906067220 */ /* 0x000fe40000410000 */
[----:B------:R-:W-:Y:S02]  /*19e40*/  FSETP.GTU.FTZ.AND P2, PT, R3, R0, PT ;  /* 0x000000000300720b */ /* 0x000fe40003f5c000 */
[----:B------:R-:W-:Y:S02]  /*19e50*/  FSEL R3, R2, RZ, P4 ;  /* 0x000000ff02037208 */ /* 0x000fe40002000000 */
[----:B------:R-:W-:Y:S02]  /*19e60*/  FSEL R176, R6, RZ, !P2 ;  /* 0x000000ff06b07208 */ /* 0x000fe40005000000 */
[----:B------:R-:W-:-:S02]  /*19e70*/  SEL R8, RZ, 0x1, P2 ;  /* 0x00000001ff087807 */ /* 0x000fc40001000000 */
        /* <DEDUP_REMOVED lines=13> */
.L_x_20056:
        /* <DEDUP_REMOVED lines=13> */
.L_x_20058:
[----:B------:R-:W-:Y:S05]  /*1a020*/  BSYNC.RECONVERGENT B3 ;  /* 0x0000000000037941 */ /* 0x000fea0003800200 */
.L_x_20057:
        /* <DEDUP_REMOVED lines=45> */
.L_x_20055:
[----:B------:R-:W-:Y:S05]  /*1a300*/  BSYNC.RECONVERGENT B2 ;  /* 0x0000000000027941 */ /* 0x000fea0003800200 */
.L_x_20054:
        /* <DEDUP_REMOVED lines=20> */
.L_x_20061:
        /* <DEDUP_REMOVED lines=13> */
.L_x_20063:
[----:B------:R-:W-:Y:S05]  /*1a520*/  BSYNC.RECONVERGENT B3 ;  /* 0x0000000000037941 */ /* 0x000fea0003800200 */
.L_x_20062:
        /* <DEDUP_REMOVED lines=43> */
[----:B------:R-:W-:Y:S02]  /*1a7e0*/  IMAD.MOV.U32 R5, RZ, RZ, R218 ;  /* 0x000000ffff057224 */ /* 0x000fe400078e00da */
[----:B------:R-:W-:-:S07]  /*1a7f0*/  IMAD.MOV.U32 R218, RZ, RZ, R4 ;  /* 0x000000ffffda7224 */ /* 0x000fce00078e0004 */
.L_x_20060:
[----:B------:R-:W-:Y:S05]  /*1a800*/  BSYNC.RECONVERGENT B2 ;  /* 0x0000000000027941 */ /* 0x000fea0003800200 */
.L_x_20059:
[----:B------:R-:W-:Y:S01]  /*1a810*/  PRMT R3, R140, 0x7632, R3 ;  /* 0x000076328c037816 */ /* 0x000fe20000000003 */
[----:B------:R-:W-:Y:S01]  /*1a820*/  BSSY.RECONVERGENT B2, `(.L_x_20064) ;  /* 0x0000052000027945 */ /* 0x000fe20003800200 */
[----:B------:R-:W-:Y:S02]  /*1a830*/  I2FP.F32.U32 R4, R5 ;  /* 0x0000000500047245 */ /* 0x000fe40000201000 */
[----:B------:R-:W-:Y:S01]  /*1a840*/  FSEL R177, R2, RZ, P4 ;  /* 0x000000ff02b17208 */ /* 0x000fe20002000000 */
[----:B------:R-:W-:Y:S02]  /*1a850*/  IMAD.U32 R6, R3, 0x10000, RZ ;  /* 0x0001000003067824 */ /* 0x000fe400078e00ff */
[----:B------:R-:W-:Y:S02]  /*1a860*/  FFMA.FTZ R3, R4, R219, 1.1641532182693481445e-10 ;  /* 0x2f00000004037423 */ /* 0x000fe400000100db */
[----:B------:R-:W-:-:S03]  /*1a870*/  FMUL.FTZ R6, R6, R217 ;  /* 0x000000d906067220 */ /* 0x000fc60000410000 */
[----:B------:R-:W-:Y:S02]  /*1a880*/  FSETP.GTU.FTZ.AND P2, PT, R3, R0, PT ;  /* 0x000000000300720b */ /* 0x000fe40003f5c000 */
[----:B------:R-:W-:Y:S02]  /*1a890*/  MOV R3, R222 ;  /* 0x000000de00037202 */ /* 0x000fe40000000f00 */
        /* <DEDUP_REMOVED lines=15> */
.L_x_20066:
        /* <DEDUP_REMOVED lines=13> */
.L_x_20068:
[----:B------:R-:W-:Y:S05]  /*1aa60*/  BSYNC.RECONVERGENT B3 ;  /* 0x0000000000037941 */ /* 0x000fea0003800200 */
.L_x_20067:
        /* <DEDUP_REMOVED lines=45> */
.L_x_20065:
[----:B------:R-:W-:Y:S05]  /*1ad40*/  BSYNC.RECONVERGENT B2 ;  /* 0x0000000000027941 */ /* 0x000fea0003800200 */
.L_x_20064:
        /* <DEDUP_REMOVED lines=21> */
.L_x_20071:
        /* <DEDUP_REMOVED lines=13> */
.L_x_20073:
[----:B------:R-:W-:Y:S05]  /*1af70*/  BSYNC.RECONVERGENT B3 ;  /* 0x0000000000037941 */ /* 0x000fea0003800200 */
.L_x_20072:
        /* <DEDUP_REMOVED lines=45> */
.L_x_20070:
[----:B------:R-:W-:Y:S05]  /*1b250*/  BSYNC.RECONVERGENT B2 ;  /* 0x0000000000027941 */ /* 0x000fea0003800200 */
.L_x_20069:
        /* <DEDUP_REMOVED lines=23> */
.L_x_20076:
        /* <DEDUP_REMOVED lines=13> */
.L_x_20078:
[----:B------:R-:W-:Y:S05]  /*1b4a0*/  BSYNC.RECONVERGENT B3 ;  /* 0x0000000000037941 */ /* 0x000fea0003800200 */
.L_x_20077:
        /* <DEDUP_REMOVED lines=45> */
.L_x_20075:
[----:B------:R-:W-:Y:S05]  /*1b780*/  BSYNC.RECONVERGENT B2 ;  /* 0x0000000000027941 */ /* 0x000fea0003800200 */
.L_x_20074:
        /* <DEDUP_REMOVED lines=20> */
.L_x_20081:
        /* <DEDUP_REMOVED lines=13> */
.L_x_20083:
[----:B------:R-:W-:Y:S05]  /*1b9a0*/  BSYNC.RECONVERGENT B3 ;  /* 0x0000000000037941 */ /* 0x000fea0003800200 */
.L_x_20082:
        /* <DEDUP_REMOVED lines=45> */
.L_x_20080:
[----:B------:R-:W-:Y:S05]  /*1bc80*/  BSYNC.RECONVERGENT B2 ;  /* 0x0000000000027941 */ /* 0x000fea0003800200 */
.L_x_20079:
[----:B------:R-:W-:Y:S01]  /*1bc90*/  I2FP.F32.U32 R4, R5 ;  /* 0x0000000500047245 */ /* 0x000fe20000201000 */
[----:B------:R-:W-:Y:S01]  /*1bca0*/  BSSY.RECONVERGENT B2, `(.L_x_20084) ;  /* 0x0000052000027945 */ /* 0x000fe20003800200 */
[----:B------:R-:W-:Y:S02]  /*1bcb0*/  PRMT R3, R141, 0x7632, R3 ;  /* 0x000076328d037816 */ /* 0x000fe40000000003 */
[----:B------:R-:W-:Y:S01]  /*1bcc0*/  FSEL R179, R2, RZ, P4 ;  /* 0x000000ff02b37208 */ /* 0x000fe20002000000 */
[----:B------:R-:W-:Y:S01]  /*1bcd0*/  IMAD.MOV.U32 R2, RZ, RZ, R222 ;  /* 0x000000ffff027224 */ /* 0x000fe200078e00de */
[----:B------:R-:W-:Y:S01]  /*1bce0*/  SHF.L.U32 R180, R3, 0x10, RZ ;  /* 0x0000001003b47819 */ /* 0x000fe200000006ff */
[----:B------:R-:W-:-:S04]  /*1bcf0*/  FFMA.FTZ R3, R4, R219, 1.1641532182693481445e-10 ;  /* 0x2f00000004037423 */ /* 0x000fc800000100db */
        /* <DEDUP_REMOVED lines=17> */
.L_x_20086:
        /* <DEDUP_REMOVED lines=13> */
.L_x_20088:
[----:B------:R-:W-:Y:S05]  /*1bee0*/  BSYNC.RECONVERGENT B3 ;  /* 0x0000000000037941 */ /* 0x000fea0003800200 */
.L_x_20087:
        /* <DEDUP_REMOVED lines=45> */
.L_x_20085:
[----:B------:R-:W-:Y:S05]  /*1c1c0*/  BSYNC.RECONVERGENT B2 ;  /* 0x0000000000027941 */ /* 0x000fea0003800200 */
.L_x_20084:
        /* <DEDUP_REMOVED lines=19> */
.L_x_20091:
        /* <DEDUP_REMOVED lines=13> */
.L_x_20093:
[----:B------:R-:W-:Y:S05]  /*1c3d0*/  BSYNC.RECONVERGENT B3 ;  /* 0x0000000000037941 */ /* 0x000fea0003800200 */
.L_x_20092:
        /* <DEDUP_REMOVED lines=46> */
.L_x_20090:
[----:B------:R-:W-:Y:S05]  /*1c6c0*/  BSYNC.RECONVERGENT B2 ;  /* 0x0000000000027941 */ /* 0x000fea0003800200 */
.L_x_20089:
        /* <DEDUP_REMOVED lines=24> */
.L_x_20096:
        /* <DEDUP_REMOVED lines=13> */
.L_x_20098:
[----:B------:R-:W-:Y:S05]  /*1c920*/  BSYNC.RECONVERGENT B3 ;  /* 0x0000000000037941 */ /* 0x000fea0003800200 */
.L_x_20097:
        /* <DEDUP_REMOVED lines=45> */
.L_x_20095:
[----:B------:R-:W-:Y:S05]  /*1cc00*/  BSYNC.RECONVERGENT B2 ;  /* 0x0000000000027941 */ /* 0x000fea0003800200 */
.L_x_20094:
        /* <DEDUP_REMOVED lines=18> */
.L_x_20101:
        /* <DEDUP_REMOVED lines=13> */
.L_x_20103:
[----:B------:R-:W-:Y:S05]  /*1ce00*/  BSYNC.RECONVERGENT B3 ;  /* 0x0000000000037941 */ /* 0x000fea0003800200 */
.L_x_20102:
        /* <DEDUP_REMOVED lines=45> */
.L_x_20100:
[----:B------:R-:W-:Y:S05]  /*1d0e0*/  BSYNC.RECONVERGENT B2 ;  /* 0x0000000000027941 */ /* 0x000fea0003800200 */
.L_x_20099:
        /* <DEDUP_REMOVED lines=24> */
.L_x_20106:
        /* <DEDUP_REMOVED lines=13> */
.L_x_20108:
[----:B------:R-:W-:Y:S05]  /*1d340*/  BSYNC.RECONVERGENT B3 ;  /* 0x0000000000037941 */ /* 0x000fea0003800200 */
.L_x_20107:
        /* <DEDUP_REMOVED lines=45> */
.L_x_20105:
[----:B------:R-:W-:Y:S05]  /*1d620*/  BSYNC.RECONVERGENT B2 ;  /* 0x0000000000027941 */ /* 0x000fea0003800200 */
.L_x_20104:
        /* <DEDUP_REMOVED lines=19> */
.L_x_20111:
        /* <DEDUP_REMOVED lines=13> */
.L_x_20113:
[----:B------:R-:W-:Y:S05]  /*1d830*/  BSYNC.RECONVERGENT B3 ;  /* 0x0000000000037941 */ /* 0x000fea0003800200 */
.L_x_20112:
        /* <DEDUP_REMOVED lines=45> */
.L_x_20110:
[----:B------:R-:W-:Y:S05]  /*1db10*/  BSYNC.RECONVERGENT B2 ;  /* 0x0000000000027941 */ /* 0x000fea0003800200 */
.L_x_20109:
        /* <DEDUP_REMOVED lines=24> */
.L_x_20116:
        /* <DEDUP_REMOVED lines=13> */
.L_x_20118:
[----:B------:R-:W-:Y:S05]  /*1dd70*/  BSYNC.RECONVERGENT B3 ;  /* 0x0000000000037941 */ /* 0x000fea0003800200 */
.L_x_20117:
        /* <DEDUP_REMOVED lines=45> */
.L_x_20115:
[----:B------:R-:W-:Y:S05]  /*1e050*/  BSYNC.RECONVERGENT B2 ;  /* 0x0000000000027941 */ /* 0x000fea0003800200 */
.L_x_20114:
        /* <DEDUP_REMOVED lines=18> */
.L_x_20121:
        /* <DEDUP_REMOVED lines=15> */
.L_x_20123:
[----:B------:R-:W-:Y:S05]  /*1e270*/  BSYNC.RECONVERGENT B3 ;  /* 0x0000000000037941 */ /* 0x000fea0003800200 */
.L_x_20122:
        /* <DEDUP_REMOVED lines=45> */
.L_x_20120:
[----:B------:R-:W-:Y:S05]  /*1e550*/  BSYNC.RECONVERGENT B2 ;  /* 0x0000000000027941 */ /* 0x000fea0003800200 */
.L_x_20119:
        /* <DEDUP_REMOVED lines=12> */
.L_x_20043:
        /* <DEDUP_REMOVED lines=16> */
.L_x_20127:
        /* <DEDUP_REMOVED lines=13> */
.L_x_20129:
[----:B------:R-:W-:Y:S05]  /*1e7f0*/  BSYNC.RECONVERGENT B3 ;  /* 0x0000000000037941 */ /* 0x000fea0003800200 */
.L_x_20128:
        /* <DEDUP_REMOVED lines=45> */
.L_x_20126:
[----:B------:R-:W-:Y:S05]  /*1ead0*/  BSYNC.RECONVERGENT B2 ;  /* 0x0000000000027941 */ /* 0x000fea0003800200 */
.L_x_20125:
[----:B------:R-:W0:Y:S01]  /*1eae0*/  LDC R217, c[0x0][0x404] ;  /* 0x00010100ffd97b82 */ /* 0x000e220000000800 */
[----:B------:R-:W-:Y:S01]  /*1eaf0*/  I2FP.F32.U32 R176, R176 ;  /* 0x000000b000b07245 */ /* 0x000fe20000201000 */
[----:B------:R-:W-:Y:S01]  /*1eb00*/  IMAD.MOV.U32 R177, RZ, RZ, 0x2f800000 ;  /* 0x2f800000ffb17424 */ /* 0x000fe200078e00ff */
[----:B------:R-:W-:Y:S01]  /*1eb10*/  LOP3.LUT R229, R229, 0xffffffef, RZ, 0xc0, !PT ;  /* 0xffffffefe5e57812 */ /* 0x000fe200078ec0ff */
[----:B------:R-:W-:Y:S01]  /*1eb20*/  BSSY.RECONVERGENT B2, `(.L_x_20130) ;  /* 0x000004d000027945 */ /* 0x000fe20003800200 */
[----:B------:R-:W-:Y:S01]  /*1eb30*/  MOV R220, 0x2 ;  /* 0x0000000200dc7802 */ /* 0x000fe20000000f00 */
[----:B------:R-:W-:Y:S01]  /*1eb40*/  FFMA.FTZ R178, R176, R177, 1.1641532182693481445e-10 ;  /* 0x2f000000b0b27423 */ /* 0x000fe200000100b1 */
[C---:B-----5:R-:W-:Y:S01]  /*1eb50*/  IMAD.U32 R176, R180.reuse, 0x10000, RZ ;  /* 0x00010000b4b07824 */ /* 0x060fe200078e00ff */
[----:B------:R-:W-:Y:S01]  /*1eb60*/  PRMT R180, R180, 0x7632, R180 ;  /* 0x00007632b4b47816 */ /* 0x000fe200000000b4 */
[----:B------:R-:W-:Y:S02]  /*1eb70*/  IMAD.MOV.U32 R179, RZ, RZ, R222 ;  /* 0x000000ffffb37224 */ /* 0x000fe400078e00de */
[----:B0-----:R-:W-:-:S13]  /*1eb80*/  FSETP.LE.FTZ.AND P2, PT, R178, R217, PT ;  /* 0x000000d9b200720b */ /* 0x001fda0003f53000 */
        /* <DEDUP_REMOVED lines=11> */
.L_x_20132:
        /* <DEDUP_REMOVED lines=13> */
.L_x_20134:
[----:B------:R-:W-:Y:S05]  /*1ed10*/  BSYNC.RECONVERGENT B3 ;  /* 0x0000000000037941 */ /* 0x000fea0003800200 */
.L_x_20133:
        /* <DEDUP_REMOVED lines=45> */
.L_x_20131:
[----:B------:R-:W-:Y:S05]  /*1eff0*/  BSYNC.RECONVERGENT B2 ;  /* 0x0000000000027941 */ /* 0x000fea0003800200 */
.L_x_20130:
        /* <DEDUP_REMOVED lines=19> */
.L_x_20137:
        /* <DEDUP_REMOVED lines=13> */
.L_x_20139:
[----:B------:R-:W-:Y:S05]  /*1f200*/  BSYNC.RECONVERGENT B3 ;  /* 0x0000000000037941 */ /* 0x000fea0003800200 */
.L_x_20138:
        /* <DEDUP_REMOVED lines=45> */
.L_x_20136:
[----:B------:R-:W-:Y:S05]  /*1f4e0*/  BSYNC.RECONVERGENT B2 ;  /* 0x0000000000027941 */ /* 0x000fea0003800200 */
.L_x_20135:
        /* <DEDUP_REMOVED lines=20> */
.L_x_20142:
        /* <DEDUP_REMOVED lines=13> */
.L_x_20144:
[----:B------:R-:W-:Y:S05]  /*1f700*/  BSYNC.RECONVERGENT B3 ;  /* 0x0000000000037941 */ /* 0x000fea0003800200 */
.L_x_20143:
        /* <DEDUP_REMOVED lines=45> */
.L_x_20141:
[----:B------:R-:W-:Y:S05]  /*1f9e0*/  BSYNC.RECONVERGENT B2 ;  /* 0x0000000000027941 */ /* 0x000fea0003800200 */
.L_x_20140:
        /* <DEDUP_REMOVED lines=19> */
.L_x_20147:
        /* <DEDUP_REMOVED lines=13> */
.L_x_20149:
[----:B------:R-:W-:Y:S05]  /*1fbf0*/  BSYNC.RECONVERGENT B3 ;  /* 0x0000000000037941 */ /* 0x000fea0003800200 */
.L_x_20148:
        /* <DEDUP_REMOVED lines=45> */
.L_x_20146:
[----:B------:R-:W-:Y:S05]  /*1fed0*/  BSYNC.RECONVERGENT B2 ;  /* 0x0000000000027941 */ /* 0x000fea0003800200 */
.L_x_20145:
        /* <DEDUP_REMOVED lines=18> */
.L_x_20152:
        /* <DEDUP_REMOVED lines=13> */
.L_x_20154:
[----:B------:R-:W-:Y:S05]  /*200d0*/  BSYNC.RECONVERGENT B3 ;  /* 0x0000000000037941 */ /* 0x000fea0003800200 */
.L_x_20153:
        /* <DEDUP_REMOVED lines=45> */
.L_x_20151:
[----:B------:R-:W-:Y:S05]  /*203b0*/  BSYNC.RECONVERGENT B2 ;  /* 0x0000000000027941 */ /* 0x000fea0003800200 */
.L_x_20150:
[----:B------:R-:W-:Y:S01]  /*203c0*/  ISETP.NE.AND P4, PT, R220, 0x1, PT ;  /* 0x00000001dc00780c */ /* 0x000fe20003f85270 */
[----:B------:R-:W-:Y:S01]  /*203d0*/  BSSY.RECONVERGENT B2, `(.L_x_20155) ;  /* 0x000004b000027945 */ /* 0x000fe20003800200 */
[----:B------:R-:W-:Y:S01]  /*203e0*/  I2FP.F32.U32 R180, R181 ;  /* 0x000000b500b47245 */ /* 0x000fe20000201000 */
[----:B------:R-:W-:Y:S01]  /*203f0*/  IMAD.MOV.U32 R181, RZ, RZ, R222 ;  /* 0x000000ffffb57224 */ /* 0x000fe200078e00de */
[----:B------:R-:W-:Y:S01]  /*20400*/  SHF.L.U32 R232, R182, 0x10, RZ ;  /* 0x00000010b6e87819 */ /* 0x000fe200000006ff */
[----:B------:R-:W-:Y:S02]  /*20410*/  IMAD.MOV.U32 R182, RZ, RZ, 0x2 ;  /* 0x00000002ffb67424 */ /* 0x000fe400078e00ff */
        /* <DEDUP_REMOVED lines=11> */
.L_x_20157:
        /* <DEDUP_REMOVED lines=13> */
.L_x_20159:
[----:B------:R-:W-:Y:S05]  /*205a0*/  BSYNC.RECONVERGENT B3 ;  /* 0x0000000000037941 */ /* 0x000fea0003800200 */
.L_x_20158:
        /* <DEDUP_REMOVED lines=45> */
.L_x_20156:
[----:B------:R-:W-:Y:S05]  /*20880*/  BSYNC.RECONVERGENT B2 ;  /* 0x0000000000027941 */ /* 0x000fea0003800200 */
.L_x_20155:
        /* <DEDUP_REMOVED lines=18> */
.L_x_20162:
        /* <DEDUP_REMOVED lines=13> */
.L_x_20164:
[----:B------:R-:W-:Y:S05]  /*20a80*/  BSYNC.RECONVERGENT B3 ;  /* 0x0000000000037941 */ /* 0x000fea0003800200 */
.L_x_20163:
        /* <DEDUP_REMOVED lines=45> */
.L_x_20161:
[----:B------:R-:W-:Y:S05]  /*20d60*/  BSYNC.RECONVERGENT B2 ;  /* 0x0000000000027941 */ /* 0x000fea0003800200 */
.L_x_20160:
        /* <DEDUP_REMOVED lines=37> */
.L_x_20124:
        /* <DEDUP_REMOVED lines=25> */
[----:B------:R-:W-:Y:S01]  /*21150*/  LOP3.LUT R217, R0, 0xffff, RZ, 0xc0, !PT ;  /* 0x0000ffff00d97812 */ /* 0x000fe200078ec0ff */
[----:B0-----:R-:W0:Y:S01]  /*21160*/  LDC.64 R232, c[0x0][0x3b8] ;  /* 0x0000ee00ffe87b82 */ /* 0x001e220000000a00 */
        /* <DEDUP_REMOVED lines=11> */
[----:B------:R-:W-:Y:S01]  /*21220*/  LOP3.LUT R217, R237, R217, R239, 0xfe, !PT ;  /* 0x000000d9edd97212 */ /* 0x000fe200078efeef */
[----:B0-----:R-:W-:Y:S01]  /*21230*/  IMAD.WIDE.U32 R232, R216, 0x8, R232 ;  /* 0x00000008d8e87825 */ /* 0x001fe200078e00e8 */
[----:B------:R-:W-:Y:S02]  /*21240*/  LOP3.LUT R237, R234, R238, R236, 0xfe, !PT ;  /* 0x000000eeeaed7212 */ /* 0x000fe400078efeec */
[----:B------:R-:W-:Y:S02]  /*21250*/  LOP3.LUT R235, R217, R235, RZ, 0xfc, !PT ;  /* 0x000000ebd9eb7212 */ /* 0x000fe400078efcff */
[----:B------:R-:W-:-:S05]  /*21260*/  LOP3.LUT R234, R237, 0xff, R8, 0xf8, !PT ;  /* 0x000000ffedea7812 */ /* 0x000fca00078ef808 */
[----:B------:R1:W-:Y:S02]  /*21270*/  STG.E.64 desc[UR6][R232.64], R234 ;  /* 0x000000eae8007986 */ /* 0x0003e4000c101b06 */
.L_x_20165:
[----:B------:R-:W-:Y:S01]  /*21280*/  MOV R221, R218 ;  /* 0x000000da00dd7202 */ /* 0x000fe20000000f00 */
[----:B------:R-:W-:-:S07]  /*21290*/  VIADD R216, R216, 0x20 ;  /* 0x00000020d8d87836 */ /* 0x000fce0000000000 */
.L_x_20042:
[----:B------:R-:W-:Y:S05]  /*212a0*/  BSYNC.RECONVERGENT B1 ;  /* 0x0000000000017941 */ /* 0x000fea0003800200 */
.L_x_20041:
        /* <DEDUP_REMOVED lines=36> */
.L_x_20171:
        /* <DEDUP_REMOVED lines=13> */
.L_x_20173:
[----:B------:R-:W-:Y:S05]  /*215c0*/  BSYNC.RECONVERGENT B3 ;  /* 0x0000000000037941 */ /* 0x000fea0003800200 */
.L_x_20172:
        /* <DEDUP_REMOVED lines=44> */
.L_x_20170:
[----:B------:R-:W-:Y:S05]  /*21890*/  BSYNC.RECONVERGENT B2 ;  /* 0x0000000000027941 */ /* 0x000fea0003800200 */
.L_x_20169:
        /* <DEDUP_REMOVED lines=24> */
.L_x_20176:
        /* <DEDUP_REMOVED lines=13> */
.L_x_20178:
[----:B------:R-:W-:Y:S05]  /*21af0*/  BSYNC.RECONVERGENT B3 ;  /* 0x0000000000037941 */ /* 0x000fea0003800200 */
.L_x_20177:
        /* <DEDUP_REMOVED lines=43> */
[----:B------:R-:W-:Y:S02]  /*21db0*/  LOP3.LUT R224, R4, UR26, R185, 0x96, !PT ;  /* 0x0000001a04e07c12 */ /* 0x000fe4000f8e96b9 */
[----:B------:R-:W-:-:S07]  /*21dc0*/  MOV R218, R184 ;  /* 0x000000b800da7202 */ /* 0x000fce0000000f00 */
.L_x_20175:
[----:B------:R-:W-:Y:S05]  /*21dd0*/  BSYNC.RECONVERGENT B2 ;  /* 0x0000000000027941 */ /* 0x000fea0003800200 */
.L_x_20174:
[----:B------:R-:W-:Y:S01]  /*21de0*/  I2FP.F32.U32 R4, R5 ;  /* 0x0000000500047245 */ /* 0x000fe20000201000 */
[----:B------:R-:W-:Y:S01]  /*21df0*/  IMAD.U32 R3, R140, 0x10000, RZ ;  /* 0x000100008c037824 */ /* 0x000fe200078e00ff */
[----:B------:R-:W-:Y:S01]  /*21e00*/  BSSY.RECONVERGENT B2, `(.L_x_20179) ;  /* 0x0000050000027945 */ /* 0x000fe20003800200 */
[----:B------:R-:W-:Y:S02]  /*21e10*/  HFMA2 R6, -RZ, RZ, 0, 1.1920928955078125e-07 ;  /* 0x00000002ff067431 */ /* 0x000fe400000001ff */
        /* <DEDUP_REMOVED lines=8> */
[----:B------:R-:W-:-:S03]  /*21ea0*/  IMAD.MOV.U32 R3, RZ, RZ, R222 ;  /* 0x000000ffff037224 */ /* 0x000fc600078e00de */
[----:B------:R-:W-:Y:S02]  /*21eb0*/  @P1 FADD.FTZ R184, R144, R184 ;  /* 0x000000b890b81221 */ /* 0x000fe40000010000 */
        /* <DEDUP_REMOVED lines=9> */
.L_x_20181:
        /* <DEDUP_REMOVED lines=13> */
.L_x_20183:
[----:B------:R-:W-:Y:S05]  /*22020*/  BSYNC.RECONVERGENT B3 ;  /* 0x0000000000037941 */ /* 0x000fea0003800200 */
.L_x_20182:
        /* <DEDUP_REMOVED lines=45> */
.L_x_20180:
[----:B------:R-:W-:Y:S05]  /*22300*/  BSYNC.RECONVERGENT B2 ;  /* 0x0000000000027941 */ /* 0x000fea0003800200 */
.L_x_20179:
        /* <DEDUP_REMOVED lines=20> */
.L_x_20186:
        /* <DEDUP_REMOVED lines=13> */
.L_x_20188:
[----:B------:R-:W-:Y:S05]  /*22520*/  BSYNC.RECONVERGENT B3 ;  /* 0x0000000000037941 */ /* 0x000fea0003800200 */
.L_x_20187:
        /* <DEDUP_REMOVED lines=45> */
.L_x_20185:
[----:B------:R-:W-:Y:S05]  /*22800*/  BSYNC.RECONVERGENT B2 ;  /* 0x0000000000027941 */ /* 0x000fea0003800200 */
.L_x_20184:
        /* <DEDUP_REMOVED lines=24> */
.L_x_20191:
        /* <DEDUP_REMOVED lines=13> */
.L_x_20193:
[----:B------:R-:W-:Y:S05]  /*22a60*/  BSYNC.RECONVERGENT B3 ;  /* 0x0000000000037941 */ /* 0x000fea0003800200 */
.L_x_20192:
        /* <DEDUP_REMOVED lines=45> */
.L_x_20190:
[----:B------:R-:W-:Y:S05]  /*22d40*/  BSYNC.RECONVERGENT B2 ;  /* 0x0000000000027941 */ /* 0x000fea0003800200 */
.L_x_20189:
        /* <DEDUP_REMOVED lines=21> */
.L_x_20196:
        /* <DEDUP_REMOVED lines=13> */
.L_x_20198:
[----:B------:R-:W-:Y:S05]  /*22f70*/  BSYNC.RECONVERGENT B3 ;  /* 0x0000000000037941 */ /* 0x000fea0003800200 */
.L_x_20197:
        /* <DEDUP_REMOVED lines=45> */
.L_x_20195:
[----:B------:R-:W-:Y:S05]  /*23250*/  BSYNC.RECONVERGENT B2 ;  /* 0x0000000000027941 */ /* 0x000fea0003800200 */
.L_x_20194:
        /* <DEDUP_REMOVED lines=10> */
[----:B------:R-:W-:Y:S02]  /*23300*/  FSEL R3, R2, RZ, P4 ;  /* 0x000000ff02037208 */ /* 0x000fe40002000000 */
[----:B------:R-:W-:-:S03]  /*23310*/  MOV R2, R222 ;  /* 0x000000de00027202 */ /* 0x000fc60000000f00 */
[----:B------:R-:W-:-:S04]  /*23320*/  FADD.FTZ R186, R186, R3 ;  /* 0x00000003baba7221 */ /* 0x000fc80000010000 */
        /* <DEDUP_REMOVED lines=10> */
.L_x_20201:
        /* <DEDUP_REMOVED lines=13> */
.L_x_20203:
[----:B------:R-:W-:Y:S05]  /*234a0*/  BSYNC.RECONVERGENT B3 ;  /* 0x0000000000037941 */ /* 0x000fea0003800200 */
.L_x_20202:
        /* <DEDUP_REMOVED lines=45> */
.L_x_20200:
[----:B------:R-:W-:Y:S05]  /*23780*/  BSYNC.RECONVERGENT B2 ;  /* 0x0000000000027941 */ /* 0x000fea0003800200 */
.L_x_20199:
        /* <DEDUP_REMOVED lines=20> */
.L_x_20206:
        /* <DEDUP_REMOVED lines=13> */
.L_x_20208:
[----:B------:R-:W-:Y:S05]  /*239a0*/  BSYNC.RECONVERGENT B3 ;  /* 0x0000000000037941 */ /* 0x000fea0003800200 */
.L_x_20207:
        /* <DEDUP_REMOVED lines=45> */
.L_x_20205:
[----:B------:R-:W-:Y:S05]  /*23c80*/  BSYNC.RECONVERGENT B2 ;  /* 0x0000000000027941 */ /* 0x000fea0003800200 */
.L_x_20204:
        /* <DEDUP_REMOVED lines=24> */
.L_x_20211:
        /* <DEDUP_REMOVED lines=13> */
.L_x_20213:
[----:B------:R-:W-:Y:S05]  /*23ee0*/  BSYNC.RECONVERGENT B3 ;  /* 0x0000000000037941 */ /* 0x000fea0003800200 */
.L_x_20212:
        /* <DEDUP_REMOVED lines=45> */
.L_x_20210:
[----:B------:R-:W-:Y:S05]  /*241c0*/  BSYNC.RECONVERGENT B2 ;  /* 0x0000000000027941 */ /* 0x000fea0003800200 */
.L_x_20209:
        /* <DEDUP_REMOVED lines=19> */
.L_x_20216:
        /* <DEDUP_REMOVED lines=13> */
.L_x_20218:
[----:B------:R-:W-:Y:S05]  /*243d0*/  BSYNC.RECONVERGENT B3 ;  /* 0x0000000000037941 */ /* 0x000fea0003800200 */
.L_x_20217:
        /* <DEDUP_REMOVED lines=46> */
.L_x_20215:
[----:B------:R-:W-:Y:S05]  /*246c0*/  BSYNC.RECONVERGENT B2 ;  /* 0x0000000000027941 */ /* 0x000fea0003800200 */
.L_x_20214:
        /* <DEDUP_REMOVED lines=11> */
[----:B------:R-:W-:-:S03]  /*24780*/  PRMT R4, R2, 0x7610, R4 ;  /* 0x0000761002047816 */ /* 0x000fc60000000004 */
        /* <DEDUP_REMOVED lines=12> */
.L_x_20221:
        /* <DEDUP_REMOVED lines=13> */
.L_x_20223:
[----:B------:R-:W-:Y:S05]  /*24920*/  BSYNC.RECONVERGENT B3 ;  /* 0x0000000000037941 */ /* 0x000fea0003800200 */
.L_x_20222:
        /* <DEDUP_REMOVED lines=45> */
.L_x_20220:
[----:B------:R-:W-:Y:S05]  /*24c00*/  BSYNC.RECONVERGENT B2 ;  /* 0x0000000000027941 */ /* 0x000fea0003800200 */
.L_x_20219:
[----:B------:R-:W-:Y:S01]  /*24c10*/  ISETP.NE.AND P4, PT, R220, 0x1, PT ;  /* 0x00000001dc00780c */ /* 0x000fe20003f85270 */
[----:B------:R-:W-:Y:S01]  /*24c20*/  BSSY.RECONVERGENT B2, `(.L_x_20224) ;  /* 0x000004c000027945 */ /* 0x000fe20003800200 */
[----:B------:R-:W-:Y:S01]  /*24c30*/  I2FP.F32.U32 R2, R3 ;  /* 0x0000000300027245 */ /* 0x000fe20000201000 */
[----:B------:R-:W-:Y:S01]  /*24c40*/  IMAD.MOV.U32 R3, RZ, RZ, R222 ;  /* 0x000000ffff037224 */ /* 0x000fe200078e00de */
[----:B------:R-:W-:Y:S01]  /*24c50*/  SHF.L.U32 R189, R190, 0x10, RZ ;  /* 0x00000010bebd7819 */ /* 0x000fe200000006ff */
[----:B------:R-:W-:Y:S02]  /*24c60*/  IMAD.MOV.U32 R190, RZ, RZ, 0x2 ;  /* 0x00000002ffbe7424 */ /* 0x000fe400078e00ff */
        /* <DEDUP_REMOVED lines=12> */
.L_x_20226:
        /* <DEDUP_REMOVED lines=13> */
.L_x_20228:
[----:B------:R-:W-:Y:S05]  /*24e00*/  BSYNC.RECONVERGENT B3 ;  /* 0x0000000000037941 */ /* 0x000fea0003800200 */
.L_x_20227:
        /* <DEDUP_REMOVED lines=45> */
.L_x_20225:
[----:B------:R-:W-:Y:S05]  /*250e0*/  BSYNC.RECONVERGENT B2 ;  /* 0x0000000000027941 */ /* 0x000fea0003800200 */
.L_x_20224:
        /* <DEDUP_REMOVED lines=8> */
[----:B------:R-:W-:-:S05]  /*25170*/  FMUL.FTZ R3, R3, R0 ;  /* 0x0000000003037220 */ /* 0x000fca0000410000 */
        /* <DEDUP_REMOVED lines=15> */
.L_x_20231:
        /* <DEDUP_REMOVED lines=13> */
.L_x_20233:
[----:B------:R-:W-:Y:S05]  /*25340*/  BSYNC.RECONVERGENT B3 ;  /* 0x0000000000037941 */ /* 0x000fea0003800200 */
.L_x_20232:
        /* <DEDUP_REMOVED lines=45> */
.L_x_20230:
[----:B------:R-:W-:Y:S05]  /*25620*/  BSYNC.RECONVERGENT B2 ;  /* 0x0000000000027941 */ /* 0x000fea0003800200 */
.L_x_20229:
        /* <DEDUP_REMOVED lines=19> */
.L_x_20236:
        /* <DEDUP_REMOVED lines=13> */
.L_x_20238:
[----:B------:R-:W-:Y:S05]  /*25830*/  BSYNC.RECONVERGENT B3 ;  /* 0x0000000000037941 */ /* 0x000fea0003800200 */
.L_x_20237:
        /* <DEDUP_REMOVED lines=45> */
.L_x_20235:
[----:B------:R-:W-:Y:S05]  /*25b10*/  BSYNC.RECONVERGENT B2 ;  /* 0x0000000000027941 */ /* 0x000fea0003800200 */
.L_x_20234:
[----:B------:R-:W-:Y:S01]  /*25b20*/  I2FP.F32.U32 R190, R231 ;  /* 0x000000e700be7245 */ /* 0x000fe20000201000 */
[----:B------:R-:W-:Y:S01]  /*25b30*/  BSSY.RECONVERGENT B2, `(.L_x_20239) ;  /* 0x0000052000027945 */ /* 0x000fe20003800200 */
[----:B------:R-:W-:Y:S01]  /*25b40*/  SHF.L.U32 R221, R143, 0x10, RZ ;  /* 0x000000108fdd7819 */ /* 0x000fe200000006ff */
[----:B------:R-:W-:Y:S02]  /*25b50*/  IMAD.MOV.U32 R231, RZ, RZ, 0x2 ;  /* 0x00000002ffe77424 */ /* 0x000fe400078e00ff */
[----:B------:R-:W-:Y:S02]  /*25b60*/  FFMA.FTZ R190, R190, R219, 1.1641532182693481445e-10 ;  /* 0x2f000000bebe7423 */ /* 0x000fe400000100db */
[----:B------:R-:W-:-:S03]  /*25b70*/  FMUL.FTZ R221, R221, R0 ;  /* 0x00000000dddd7220 */ /* 0x000fc60000410000 */
[----:B------:R-:W-:-:S04]  /*25b80*/  FSETP.GTU.FTZ.AND P5, PT, R190, R217, PT ;  /* 0x000000d9be00720b */ /* 0x000fc80003fbc000 */
[----:B------:R-:W-:Y:S02]  /*25b90*/  FSEL R190, R221, RZ, !P5 ;  /* 0x000000ffddbe7208 */ /* 0x000fe40006800000 */
[----:B------:R-:W-:Y:S02]  /*25ba0*/  SEL R220, RZ, 0x1, P5 ;  /* 0x00000001ffdc7807 */ /* 0x000fe40002800000 */
[----:B------:R-:W-:Y:S02]  /*25bb0*/  ISETP.NE.AND P5, PT, R232, 0x1, PT ;  /* 0x00000001e800780c */ /* 0x000fe40003fa5270 */
[----:B------:R-:W-:Y:S02]  /*25bc0*/  FSEL R221, R2, RZ, P4 ;  /* 0x000000ff02dd7208 */ /* 0x000fe40002000000 */
[----:B------:R-:W-:-:S03]  /*25bd0*/  PRMT R2, R220, 0x7610, R2 ;  /* 0x00007610dc027816 */ /* 0x000fc60000000002 */
[----:B------:R-:W-:Y:S01]  /*25be0*/  FADD.FTZ R190, R190, R221 ;  /* 0x000000ddbebe7221 */ /* 0x000fe20000010000 */
[----:B------:R-:W-:-:S03]  /*25bf0*/  IMAD.MOV.U32 R221, RZ, RZ, R222 ;  /* 0x000000ffffdd7224 */ /* 0x000fc600078e00de */
[----:B------:R-:W-:Y:S02]  /*25c00*/  @P1 FADD.FTZ R190, R150, R190 ;  /* 0x000000be96be1221 */ /* 0x000fe40000010000 */
        /* <DEDUP_REMOVED lines=9> */
.L_x_20241:
        /* <DEDUP_REMOVED lines=13> */
.L_x_20243:
[----:B------:R-:W-:Y:S05]  /*25d70*/  BSYNC.RECONVERGENT B3 ;  /* 0x0000000000037941 */ /* 0x000fea0003800200 */
.L_x_20242:
        /* <DEDUP_REMOVED lines=45> */
.L_x_20240:
[----:B------:R-:W-:Y:S05]  /*26050*/  BSYNC.RECONVERGENT B2 ;  /* 0x0000000000027941 */ /* 0x000fea0003800200 */
.L_x_20239:
[----:B------:R-:W-:Y:S01]  /*26060*/  ISETP.NE.AND P6, PT, R231, 0x1, PT ;  /* 0x00000001e700780c */ /* 0x000fe20003fc5270 */
[----:B------:R-:W-:Y:S01]  /*26070*/  IMAD.U32 R191, R191, 0x10000, RZ ;  /* 0x00010000bfbf7824 */ /* 0x000fe200078e00ff */
[----:B------:R-:W-:Y:S01]  /*26080*/  I2FP.F32.U32 R220, R221 ;  /* 0x000000dd00dc7245 */ /* 0x000fe20000201000 */
[----:B------:R-:W-:Y:S01]  /*26090*/  BSSY.RECONVERGENT B2, `(.L_x_20244) ;  /* 0x000004c000027945 */ /* 0x000fe20003800200 */
[----:B------:R-:W-:Y:S02]  /*260a0*/  IMAD.MOV.U32 R221, RZ, RZ, R222 ;  /* 0x000000ffffdd7224 */ /* 0x000fe400078e00de */
[----:B------:R-:W-:Y:S01]  /*260b0*/  FMUL.FTZ R191, R191, R0 ;  /* 0x00000000bfbf7220 */ /* 0x000fe20000410000 */
[----:B------:R-:W-:Y:S01]  /*260c0*/  FFMA.FTZ R232, R220, R219, 1.1641532182693481445e-10 ;  /* 0x2f000000dce87423 */ /* 0x000fe200000100db */
[----:B------:R-:W-:-:S04]  /*260d0*/  HFMA2 R220, -RZ, RZ, 0, 1.1920928955078125e-07 ;  /* 0x00000002ffdc7431 */ /* 0x000fc800000001ff */
        /* <DEDUP_REMOVED lines=10> */
.L_x_20246:
        /* <DEDUP_REMOVED lines=15> */
.L_x_20248:
[----:B------:R-:W-:Y:S05]  /*26270*/  BSYNC.RECONVERGENT B3 ;  /* 0x0000000000037941 */ /* 0x000fea0003800200 */
.L_x_20247:
        /* <DEDUP_REMOVED lines=44> */
[----:B------:R-:W-:-:S07]  /*26540*/  HFMA2 R220, -RZ, RZ, 0, 0 ;  /* 0x00000000ffdc7431 */ /* 0x000fce00000001ff */
.L_x_20245:
[----:B------:R-:W-:Y:S05]  /*26550*/  BSYNC.RECONVERGENT B2 ;  /* 0x0000000000027941 */ /* 0x000fea0003800200 */
.L_x_20244:
        /* <DEDUP_REMOVED lines=12> */
.L_x_20168:
        /* <DEDUP_REMOVED lines=16> */
.L_x_20252:
        /* <DEDUP_REMOVED lines=13> */
.L_x_20254:
[----:B------:R-:W-:Y:S05]  /*267f0*/  BSYNC.RECONVERGENT B3 ;  /* 0x0000000000037941 */ /* 0x000fea0003800200 */
.L_x_20253:
        /* <DEDUP_REMOVED lines=44> */
[----:B------:R-:W-:-:S07]  /*26ac0*/  IMAD.MOV.U32 R219, RZ, RZ, RZ ;  /* 0x000000ffffdb7224 */ /* 0x000fce00078e00ff */
.L_x_20251:
[----:B------:R-:W-:Y:S05]  /*26ad0*/  BSYNC.RECONVERGENT B2 ;  /* 0x0000000000027941 */ /* 0x000fea0003800200 */
.L_x_20250:
        /* <DEDUP_REMOVED lines=8> */
[C---:B-----5:R-:W-:Y:S01]  /*26b60*/  IMAD.U32 R184, R188.reuse, 0x10000, RZ ;  /* 0x00010000bcb87824 */ /* 0x060fe200078e00ff */
[----:B------:R-:W-:-:S02]  /*26b70*/  PRMT R188, R188, 0x7632, R188 ;  /* 0x00007632bcbc7816 */ /* 0x000fc400000000bc */
[----:B------:R-:W-:Y:S02]  /*26b80*/  MOV R187, R222 ;  /* 0x000000de00bb7202 */ /* 0x000fe40000000f00 */
        /* <DEDUP_REMOVED lines=11> */
.L_x_20257:
        /* <DEDUP_REMOVED lines=13> */
.L_x_20259:
[----:B------:R-:W-:Y:S05]  /*26d10*/  BSYNC.RECONVERGENT B3 ;  /* 0x0000000000037941 */ /* 0x000fea0003800200 */
.L_x_20258:
        /* <DEDUP_REMOVED lines=45> */
.L_x_20256:
[----:B------:R-:W-:Y:S05]  /*26ff0*/  BSYNC.RECONVERGENT B2 ;  /* 0x0000000000027941 */ /* 0x000fea0003800200 */
.L_x_20255:
        /* <DEDUP_REMOVED lines=19> */
.L_x_20262:
        /* <DEDUP_REMOVED lines=13> */
.L_x_20264:
[----:B------:R-:W-:Y:S05]  /*27200*/  BSYNC.RECONVERGENT B3 ;  /* 0x0000000000037941 */ /* 0x000fea0003800200 */
.L_x_20263:
        /* <DEDUP_REMOVED lines=45> */
.L_x_20261:
[----:B------:R-:W-:Y:S05]  /*274e0*/  BSYNC.RECONVERGENT B2 ;  /* 0x0000000000027941 */ /* 0x000fea0003800200 */
.L_x_20260:
        /* <DEDUP_REMOVED lines=20> */
.L_x_20267:
        /* <DEDUP_REMOVED lines=13> */
.L_x_20269:
[----:B------:R-:W-:Y:S05]  /*27700*/  BSYNC.RECONVERGENT B3 ;  /* 0x0000000000037941 */ /* 0x000fea0003800200 */
.L_x_20268:
        /* <DEDUP_REMOVED lines=45> */
.L_x_20266:
[----:B------:R-:W-:Y:S05]  /*279e0*/  BSYNC.RECONVERGENT B2 ;  /* 0x0000000000027941 */ /* 0x000fea0003800200 */
.L_x_20265:
        /* <DEDUP_REMOVED lines=19> */
.L_x_20272:
        /* <DEDUP_REMOVED lines=13> */
.L_x_20274:
[----:B------:R-:W-:Y:S05]  /*27bf0*/  BSYNC.RECONVERGENT B3 ;  /* 0x0000000000037941 */ /* 0x000fea0003800200 */
.L_x_20273:
        /* <DEDUP_REMOVED lines=45> */
.L_x_20271:
[----:B------:R-:W-:Y:S05]  /*27ed0*/  BSYNC.RECONVERGENT B2 ;  /* 0x0000000000027941 */ /* 0x000fea0003800200 */
.L_x_20270:
        /* <DEDUP_REMOVED lines=18> */
.L_x_20277:
        /* <DEDUP_REMOVED lines=13> */
.L_x_20279:
[----:B------:R-:W-:Y:S05]  /*280d0*/  BSYNC.RECONVERGENT B3 ;  /* 0x0000000000037941 */ /* 0x000fea0003800200 */
.L_x_20278:
        /* <DEDUP_REMOVED lines=45> */
.L_x_20276:
[----:B------:R-:W-:Y:S05]  /*283b0*/  BSYNC.RECONVERGENT B2 ;  /* 0x0000000000027941 */ /* 0x000fea0003800200 */
.L_x_20275:
[----:B------:R-:W-:Y:S01]  /*283c0*/  ISETP.NE.AND P4, PT, R220, 0x1, PT ;  /* 0x00000001dc00780c */ /* 0x000fe20003f85270 */
[----:B------:R-:W-:Y:S01]  /*283d0*/  IMAD.U32 R232, R190, 0x10000, RZ ;  /* 0x00010000bee87824 */ /* 0x000fe200078e00ff */
[----:B------:R-:W-:Y:S01]  /*283e0*/  I2FP.F32.U32 R188, R189 ;  /* 0x000000bd00bc7245 */ /* 0x000fe20000201000 */
[----:B------:R-:W-:Y:S01]  /*283f0*/  BSSY.RECONVERGENT B2, `(.L_x_20280) ;  /* 0x0000049000027945 */ /* 0x000fe20003800200 */
        /* <DEDUP_REMOVED lines=13> */
.L_x_20282:
        /* <DEDUP_REMOVED lines=13> */
.L_x_20284:
[----:B------:R-:W-:Y:S05]  /*285a0*/  BSYNC.RECONVERGENT B3 ;  /* 0x0000000000037941 */ /* 0x000fea0003800200 */
.L_x_20283:
        /* <DEDUP_REMOVED lines=45> */
.L_x_20281:
[----:B------:R-:W-:Y:S05]  /*28880*/  BSYNC.RECONVERGENT B2 ;  /* 0x0000000000027941 */ /* 0x000fea0003800200 */
.L_x_20280:
        /* <DEDUP_REMOVED lines=18> */
.L_x_20287:
        /* <DEDUP_REMOVED lines=13> */
.L_x_20289:
[----:B------:R-:W-:Y:S05]  /*28a80*/  BSYNC.RECONVERGENT B3 ;  /* 0x0000000000037941 */ /* 0x000fea0003800200 */
.L_x_20288:
        /* <DEDUP_REMOVED lines=45> */
.L_x_20286:
[----:B------:R-:W-:Y:S05]  /*28d60*/  BSYNC.RECONVERGENT B2 ;  /* 0x0000000000027941 */ /* 0x000fea0003800200 */
.L_x_20285:
        /* <DEDUP_REMOVED lines=19> */
[----:B------:R-:W-:Y:S02]  /*28ea0*/  FSEL R187, R219, RZ, P5 ;  /* 0x000000ffdbbb7208 */ /* 0x000fe40002800000 */
        /* <DEDUP_REMOVED lines=17> */
.L_x_20249:
        /* <DEDUP_REMOVED lines=44> */
.L_x_20290:
[----:B------:R-:W-:Y:S01]  /*29280*/  IMAD.MOV.U32 R221, RZ, RZ, R218 ;  /* 0x000000ffffdd7224 */ /* 0x000fe200078e00da */
[----:B------:R-:W-:-:S07]  /*29290*/  IADD3 R216, PT, PT, R216, 0x20, RZ ;  /* 0x00000020d8d87810 */ /* 0x000fce0007ffe0ff */
.L_x_20167:
[----:B------:R-:W-:Y:S05]  /*292a0*/  BSYNC.RECONVERGENT B1 ;  /* 0x0000000000017941 */ /* 0x000fea0003800200 */
.L_x_20166:
        /* <DEDUP_REMOVED lines=23> */
[----:B--2---:R-:W-:Y:S01]  /*29420*/  MOV R218, R221 ;  /* 0x000000dd00da7202 */ /* 0x004fe20000000f00 */
        /* <DEDUP_REMOVED lines=12> */
.L_x_20296:
        /* <DEDUP_REMOVED lines=13> */
.L_x_20298:
[----:B------:R-:W-:Y:S05]  /*295c0*/  BSYNC.RECONVERGENT B3 ;  /* 0x0000000000037941 */ /* 0x000fea0003800200 */
.L_x_20297:
        /* <DEDUP_REMOVED lines=43> */
[----:B------:R-:W-:-:S07]  /*29880*/  IMAD.MOV.U32 R2, RZ, RZ, R221 ;  /* 0x000000ffff027224 */ /* 0x000fce00078e00dd */
.L_x_20295:
[----:B------:R-:W-:Y:S05]  /*29890*/  BSYNC.RECONVERGENT B2 ;  /* 0x0000000000027941 */ /* 0x000fea0003800200 */
.L_x_20294:
        /* <DEDUP_REMOVED lines=24> */
.L_x_20301:
        /* <DEDUP_REMOVED lines=13> */
.L_x_20303:
[----:B------:R-:W-:Y:S05]  /*29af0*/  BSYNC.RECONVERGENT B3 ;  /* 0x0000000000037941 */ /* 0x000fea0003800200 */
.L_x_20302:
        /* <DEDUP_REMOVED lines=42> */
[----:B------:R-:W-:-:S03]  /*29da0*/  LOP3.LUT R223, R6, UR25, R223, 0x96, !PT ;  /* 0x0000001906df7c12 */ /* 0x000fc6000f8e96df */
[----:B------:R-:W-:Y:S01]  /*29db0*/  IMAD.MOV.U32 R218, RZ, RZ, R192 ;  /* 0x000000ffffda7224 */ /* 0x000fe200078e00c0 */
[----:B------:R-:W-:-:S07]  /*29dc0*/  LOP3.LUT R224, R4, UR26, R193, 0x96, !PT ;  /* 0x0000001a04e07c12 */ /* 0x000fce000f8e96c1 */
.L_x_20300:
[----:B------:R-:W-:Y:S05]  /*29dd0*/  BSYNC.RECONVERGENT B2 ;  /* 0x0000000000027941 */ /* 0x000fea0003800200 */
.L_x_20299:
        /* <DEDUP_REMOVED lines=23> */
.L_x_20306:
        /* <DEDUP_REMOVED lines=13> */
.L_x_20308:
[----:B------:R-:W-:Y:S05]  /*2a020*/  BSYNC.RECONVERGENT B3 ;  /* 0x0000000000037941 */ /* 0x000fea0003800200 */
.L_x_20307:
        /* <DEDUP_REMOVED lines=45> */
.L_x_20305:
[----:B------:R-:W-:Y:S05]  /*2a300*/  BSYNC.RECONVERGENT B2 ;  /* 0x0000000000027941 */ /* 0x000fea0003800200 */
.L_x_20304:
        /* <DEDUP_REMOVED lines=20> */
.L_x_20311:
        /* <DEDUP_REMOVED lines=13> */
.L_x_20313:
[----:B------:R-:W-:Y:S05]  /*2a520*/  BSYNC.RECONVERGENT B3 ;  /* 0x0000000000037941 */ /* 0x000fea0003800200 */
.L_x_20312:
        /* <DEDUP_REMOVED lines=45> */
.L_x_20310:
[----:B------:R-:W-:Y:S05]  /*2a800*/  BSYNC.RECONVERGENT B2 ;  /* 0x0000000000027941 */ /* 0x000fea0003800200 */
.L_x_20309:
        /* <DEDUP_REMOVED lines=24> */
.L_x_20316:
        /* <DEDUP_REMOVED lines=13> */
.L_x_20318:
[----:B------:R-:W-:Y:S05]  /*2aa60*/  BSYNC.RECONVERGENT B3 ;  /* 0x0000000000037941 */ /* 0x000fea0003800200 */
.L_x_20317:
        /* <DEDUP_REMOVED lines=45> */
.L_x_20315:
[----:B------:R-:W-:Y:S05]  /*2ad40*/  BSYNC.RECONVERGENT B2 ;  /* 0x0000000000027941 */ /* 0x000fea0003800200 */
.L_x_20314:
        /* <DEDUP_REMOVED lines=21> */
.L_x_20321:
        /* <DEDUP_REMOVED lines=13> */
.L_x_20323:
[----:B------:R-:W-:Y:S05]  /*2af70*/  BSYNC.RECONVERGENT B3 ;  /* 0x0000000000037941 */ /* 0x000fea0003800200 */
.L_x_20322:
        /* <DEDUP_REMOVED lines=45> */
.L_x_20320:
[----:B------:R-:W-:Y:S05]  /*2b250*/  BSYNC.RECONVERGENT B2 ;  /* 0x0000000000027941 */ /* 0x000fea0003800200 */
.L_x_20319:
        /* <DEDUP_REMOVED lines=10> */
[----:B------:R-:W-:Y:S01]  /*2b300*/  FSEL R3, R2, RZ, P4 ;  /* 0x000000ff02037208 */ /* 0x000fe20002000000 */
[----:B------:R-:W-:-:S04]  /*2b310*/  IMAD.MOV.U32 R2, RZ, RZ, R222 ;  /* 0x000000ffff027224 */ /* 0x000fc800078e00de */
[----:B------:R-:W-:-:S04]  /*2b320*/  FADD.FTZ R194, R194, R3 ;  /* 0x00000003c2c27221 */ /* 0x000fc80000010000 */
        /* <DEDUP_REMOVED lines=10> */
.L_x_20326:
        /* <DEDUP_REMOVED lines=13> */
.L_x_20328:
[----:B------:R-:W-:Y:S05]  /*2b4a0*/  BSYNC.RECONVERGENT B3 ;  /* 0x0000000000037941 */ /* 0x000fea0003800200 */
.L_x_20327:
        /* <DEDUP_REMOVED lines=45> */
.L_x_20325:
[----:B------:R-:W-:Y:S05]  /*2b780*/  BSYNC.RECONVERGENT B2 ;  /* 0x0000000000027941 */ /* 0x000fea0003800200 */
.L_x_20324:
        /* <DEDUP_REMOVED lines=20> */
.L_x_20331:
        /* <DEDUP_REMOVED lines=13> */
.L_x_20333:
[----:B------:R-:W-:Y:S05]  /*2b9a0*/  BSYNC.RECONVERGENT B3 ;  /* 0x0000000000037941 */ /* 0x000fea0003800200 */
.L_x_20332:
        /* <DEDUP_REMOVED lines=45> */
.L_x_20330:
[----:B------:R-:W-:Y:S05]  /*2bc80*/  BSYNC.RECONVERGENT B2 ;  /* 0x0000000000027941 */ /* 0x000fea0003800200 */
.L_x_20329:
        /* <DEDUP_REMOVED lines=24> */
.L_x_20336:
        /* <DEDUP_REMOVED lines=13> */
.L_x_20338:
[----:B------:R-:W-:Y:S05]  /*2bee0*/  BSYNC.RECONVERGENT B3 ;  /* 0x0000000000037941 */ /* 0x000fea0003800200 */
.L_x_20337:
        /* <DEDUP_REMOVED lines=45> */
.L_x_20335:
[----:B------:R-:W-:Y:S05]  /*2c1c0*/  BSYNC.RECONVERGENT B2 ;  /* 0x0000000000027941 */ /* 0x000fea0003800200 */
.L_x_20334:
        /* <DEDUP_REMOVED lines=19> */
.L_x_20341:
        /* <DEDUP_REMOVED lines=13> */
.L_x_20343:
[----:B------:R-:W-:Y:S05]  /*2c3d0*/  BSYNC.RECONVERGENT B3 ;  /* 0x0000000000037941 */ /* 0x000fea0003800200 */
.L_x_20342:
        /* <DEDUP_REMOVED lines=46> */
.L_x_20340:
[----:B------:R-:W-:Y:S05]  /*2c6c0*/  BSYNC.RECONVERGENT B2 ;  /* 0x0000000000027941 */ /* 0x000fea0003800200 */
.L_x_20339:
        /* <DEDUP_REMOVED lines=24> */
.L_x_20346:
        /* <DEDUP_REMOVED lines=13> */
.L_x_20348:
[----:B------:R-:W-:Y:S05]  /*2c920*/  BSYNC.RECONVERGENT B3 ;  /* 0x0000000000037941 */ /* 0x000fea0003800200 */
.L_x_20347:
        /* <DEDUP_REMOVED lines=45> */
.L_x_20345:
[----:B------:R-:W-:Y:S05]  /*2cc00*/  BSYNC.RECONVERGENT B2 ;  /* 0x0000000000027941 */ /* 0x000fea0003800200 */
.L_x_20344:
        /* <DEDUP_REMOVED lines=18> */
.L_x_20351:
        /* <DEDUP_REMOVED lines=13> */
.L_x_20353:
[----:B------:R-:W-:Y:S05]  /*2ce00*/  BSYNC.RECONVERGENT B3 ;  /* 0x0000000000037941 */ /* 0x000fea0003800200 */
.L_x_20352:
        /* <DEDUP_REMOVED lines=45> */
.L_x_20350:
[----:B------:R-:W-:Y:S05]  /*2d0e0*/  BSYNC.RECONVERGENT B2 ;  /* 0x0000000000027941 */ /* 0x000fea0003800200 */
.L_x_20349:
        /* <DEDUP_REMOVED lines=24> */
.L_x_20356:
        /* <DEDUP_REMOVED lines=13> */
.L_x_20358:
[----:B------:R-:W-:Y:S05]  /*2d340*/  BSYNC.RECONVERGENT B3 ;  /* 0x0000000000037941 */ /* 0x000fea0003800200 */
.L_x_20357:
        /* <DEDUP_REMOVED lines=45> */
.L_x_20355:
[----:B------:R-:W-:Y:S05]  /*2d620*/  BSYNC.RECONVERGENT B2 ;  /* 0x0000000000027941 */ /* 0x000fea0003800200 */
.L_x_20354:
        /* <DEDUP_REMOVED lines=19> */
.L_x_20361:
        /* <DEDUP_REMOVED lines=13> */
.L_x_20363:
[----:B------:R-:W-:Y:S05]  /*2d830*/  BSYNC.RECONVERGENT B3 ;  /* 0x0000000000037941 */ /* 0x000fea0003800200 */
.L_x_20362:
        /* <DEDUP_REMOVED lines=45> */
.L_x_20360:
[----:B------:R-:W-:Y:S05]  /*2db10*/  BSYNC.RECONVERGENT B2 ;  /* 0x0000000000027941 */ /* 0x000fea0003800200 */
.L_x_20359:
        /* <DEDUP_REMOVED lines=24> */
.L_x_20366:
        /* <DEDUP_REMOVED lines=13> */
.L_x_20368:
[----:B------:R-:W-:Y:S05]  /*2dd70*/  BSYNC.RECONVERGENT B3 ;  /* 0x0000000000037941 */ /* 0x000fea0003800200 */
.L_x_20367:
        /* <DEDUP_REMOVED lines=45> */
.L_x_20365:
[----:B------:R-:W-:Y:S05]  /*2e050*/  BSYNC.RECONVERGENT B2 ;  /* 0x0000000000027941 */ /* 0x000fea0003800200 */
.L_x_20364:
        /* <DEDUP_REMOVED lines=18> */
.L_x_20371:
        /* <DEDUP_REMOVED lines=15> */
.L_x_20373:
[----:B------:R-:W-:Y:S05]  /*2e270*/  BSYNC.RECONVERGENT B3 ;  /* 0x0000000000037941 */ /* 0x000fea0003800200 */
.L_x_20372:
        /* <DEDUP_REMOVED lines=45> */
.L_x_20370:
[----:B------:R-:W-:Y:S05]  /*2e550*/  BSYNC.RECONVERGENT B2 ;  /* 0x0000000000027941 */ /* 0x000fea0003800200 */
.L_x_20369:
[----:B------:R-:W-:Y:S02]  /*2e560*/  I2FP.F32.U32 R232, R221 ;  /* 0x000000dd00e87245 */ /* 0x000fe40000201000 */
[----:B------:R-:W-:-:S03]  /*2e570*/  PRMT R221, R143, 0x7632, R221 ;  /* 0x000076328fdd7816 */ /* 0x000fc600000000dd */
[----:B------:R-:W-:Y:S01]  /*2e580*/  FFMA.FTZ R232, R232, R219, 1.1641532182693481445e-10 ;  /* 0x2f000000e8e87423 */ /* 0x000fe200000100db */
[----:B------:R-:W-:-:S04]  /*2e590*/  SHF.L.U32 R221, R221, 0x10, RZ ;  /* 0x00000010dddd7819 */ /* 0x000fc800000006ff */
        /* <DEDUP_REMOVED lines=8> */
.L_x_20293:
        /* <DEDUP_REMOVED lines=16> */
.L_x_20377:
        /* <DEDUP_REMOVED lines=13> */
.L_x_20379:
[----:B------:R-:W-:Y:S05]  /*2e7f0*/  BSYNC.RECONVERGENT B3 ;  /* 0x0000000000037941 */ /* 0x000fea0003800200 */
.L_x_20378:
        /* <DEDUP_REMOVED lines=45> */
.L_x_20376:
[----:B------:R-:W-:Y:S05]  /*2ead0*/  BSYNC.RECONVERGENT B2 ;  /* 0x0000000000027941 */ /* 0x000fea0003800200 */
.L_x_20375:
        /* <DEDUP_REMOVED lines=22> */
.L_x_20382:
        /* <DEDUP_REMOVED lines=13> */
.L_x_20384:
[----:B------:R-:W-:Y:S05]  /*2ed10*/  BSYNC.RECONVERGENT B3 ;  /* 0x0000000000037941 */ /* 0x000fea0003800200 */
.L_x_20383:
        /* <DEDUP_REMOVED lines=45> */
.L_x_20381:
[----:B------:R-:W-:Y:S05]  /*2eff0*/  BSYNC.RECONVERGENT B2 ;  /* 0x0000000000027941 */ /* 0x000fea0003800200 */
.L_x_20380:
        /* <DEDUP_REMOVED lines=19> */
.L_x_20387:
        /* <DEDUP_REMOVED lines=13> */
.L_x_20389:
[----:B------:R-:W-:Y:S05]  /*2f200*/  BSYNC.RECONVERGENT B3 ;  /* 0x0000000000037941 */ /* 0x000fea0003800200 */
.L_x_20388:
        /* <DEDUP_REMOVED lines=45> */
.L_x_20386:
[----:B------:R-:W-:Y:S05]  /*2f4e0*/  BSYNC.RECONVERGENT B2 ;  /* 0x0000000000027941 */ /* 0x000fea0003800200 */
.L_x_20385:
        /* <DEDUP_REMOVED lines=20> */
.L_x_20392:
        /* <DEDUP_REMOVED lines=13> */
.L_x_20394:
[----:B------:R-:W-:Y:S05]  /*2f700*/  BSYNC.RECONVERGENT B3 ;  /* 0x0000000000037941 */ /* 0x000fea0003800200 */
.L_x_20393:
        /* <DEDUP_REMOVED lines=45> */
.L_x_20391:
[----:B------:R-:W-:Y:S05]  /*2f9e0*/  BSYNC.RECONVERGENT B2 ;  /* 0x0000000000027941 */ /* 0x000fea0003800200 */
.L_x_20390:
        /* <DEDUP_REMOVED lines=19> */
.L_x_20397:
        /* <DEDUP_REMOVED lines=13> */
.L_x_20399:
[----:B------:R-:W-:Y:S05]  /*2fbf0*/  BSYNC.RECONVERGENT B3 ;  /* 0x0000000000037941 */ /* 0x000fea0003800200 */
.L_x_20398:
        /* <DEDUP_REMOVED lines=45> */
.L_x_20396:
[----:B------:R-:W-:Y:S05]  /*2fed0*/  BSYNC.RECONVERGENT B2 ;  /* 0x0000000000027941 */ /* 0x000fea0003800200 */
.L_x_20395:
        /* <DEDUP_REMOVED lines=18> */
.L_x_20402:
        /* <DEDUP_REMOVED lines=13> */
.L_x_20404:
[----:B------:R-:W-:Y:S05]  /*300d0*/  BSYNC.RECONVERGENT B3 ;  /* 0x0000000000037941 */ /* 0x000fea0003800200 */
.L_x_20403:
        /* <DEDUP_REMOVED lines=45> */
.L_x_20401:
[----:B------:R-:W-:Y:S05]  /*303b0*/  BSYNC.RECONVERGENT B2 ;  /* 0x0000000000027941 */ /* 0x000fea0003800200 */
.L_x_20400:
        /* <DEDUP_REMOVED lines=17> */
.L_x_20407:
        /* <DEDUP_REMOVED lines=13> */
.L_x_20409:
[----:B------:R-:W-:Y:S05]  /*305a0*/  BSYNC.RECONVERGENT B3 ;  /* 0x0000000000037941 */ /* 0x000fea0003800200 */
.L_x_20408:
        /* <DEDUP_REMOVED lines=45> */
.L_x_20406:
[----:B------:R-:W-:Y:S05]  /*30880*/  BSYNC.RECONVERGENT B2 ;  /* 0x0000000000027941 */ /* 0x000fea0003800200 */
.L_x_20405:
        /* <DEDUP_REMOVED lines=18> */
.L_x_20412:
        /* <DEDUP_REMOVED lines=13> */
.L_x_20414:
[----:B------:R-:W-:Y:S05]  /*30a80*/  BSYNC.RECONVERGENT B3 ;  /* 0x0000000000037941 */ /* 0x000fea0003800200 */
.L_x_20413:
        /* <DEDUP_REMOVED lines=45> */
.L_x_20411:
[----:B------:R-:W-:Y:S05]  /*30d60*/  BSYNC.RECONVERGENT B2 ;  /* 0x0000000000027941 */ /* 0x000fea0003800200 */
.L_x_20410:
        /* <DEDUP_REMOVED lines=37> */
.L_x_20374:
        /* <DEDUP_REMOVED lines=44> */
.L_x_20415:
[----:B------:R-:W-:Y:S02]  /*31280*/  IMAD.MOV.U32 R221, RZ, RZ, R218 ;  /* 0x000000ffffdd7224 */ /* 0x000fe400078e00da */
[----:B------:R-:W-:-:S07]  /*31290*/  VIADD R216, R216, 0x20 ;  /* 0x00000020d8d87836 */ /* 0x000fce0000000000 */
.L_x_20292:
[----:B------:R-:W-:Y:S05]  /*312a0*/  BSYNC.RECONVERGENT B1 ;  /* 0x0000000000017941 */ /* 0x000fea0003800200 */
.L_x_20291:
        /* <DEDUP_REMOVED lines=36> */
.L_x_20421:
        /* <DEDUP_REMOVED lines=13> */
.L_x_20423:
[----:B------:R-:W-:Y:S05]  /*315c0*/  BSYNC.RECONVERGENT B3 ;  /* 0x0000000000037941 */ /* 0x000fea0003800200 */
.L_x_20422:
        /* <DEDUP_REMOVED lines=43> */
[----:B------:R-:W-:-:S07]  /*31880*/  IMAD.MOV.U32 R2, RZ, RZ, R221 ;  /* 0x000000ffff027224 */ /* 0x000fce00078e00dd */
.L_x_20420:
[----:B------:R-:W-:Y:S05]  /*31890*/  BSYNC.RECONVERGENT B2 ;  /* 0x0000000000027941 */ /* 0x000fea0003800200 */
.L_x_20419:
        /* <DEDUP_REMOVED lines=24> */
.L_x_20426:
        /* <DEDUP_REMOVED lines=13> */
.L_x_20428:
[----:B------:R-:W-:Y:S05]  /*31af0*/  BSYNC.RECONVERGENT B3 ;  /* 0x0000000000037941 */ /* 0x000fea0003800200 */
.L_x_20427:
        /* <DEDUP_REMOVED lines=45> */
.L_x_20425:
[----:B------:R-:W-:Y:S05]  /*31dd0*/  BSYNC.RECONVERGENT B2 ;  /* 0x0000000000027941 */ /* 0x000fea0003800200 */
.L_x_20424:
        /* <DEDUP_REMOVED lines=23> */
.L_x_20431:
        /* <DEDUP_REMOVED lines=13> */
.L_x_20433:
[----:B------:R-:W-:Y:S05]  /*32020*/  BSYNC.RECONVERGENT B3 ;  /* 0x0000000000037941 */ /* 0x000fea0003800200 */
.L_x_20432:
        /* <DEDUP_REMOVED lines=45> */
.L_x_20430:
[----:B------:R-:W-:Y:S05]  /*32300*/  BSYNC.RECONVERGENT B2 ;  /* 0x0000000000027941 */ /* 0x000fea0003800200 */
.L_x_20429:
        /* <DEDUP_REMOVED lines=20> */
.L_x_20436:
        /* <DEDUP_REMOVED lines=13> */
.L_x_20438:
[----:B------:R-:W-:Y:S05]  /*32520*/  BSYNC.RECONVERGENT B3 ;  /* 0x0000000000037941 */ /* 0x000fea0003800200 */
.L_x_20437:
        /* <DEDUP_REMOVED lines=45> */
.L_x_20435:
[----:B------:R-:W-:Y:S05]  /*32800*/  BSYNC.RECONVERGENT B2 ;  /* 0x0000000000027941 */ /* 0x000fea0003800200 */
.L_x_20434:
        /* <DEDUP_REMOVED lines=24> */
.L_x_20441:
        /* <DEDUP_REMOVED lines=13> */
.L_x_20443:
[----:B------:R-:W-:Y:S05]  /*32a60*/  BSYNC.RECONVERGENT B3 ;  /* 0x0000000000037941 */ /* 0x000fea0003800200 */
.L_x_20442:
        /* <DEDUP_REMOVED lines=45> */
.L_x_20440:
[----:B------:R-:W-:Y:S05]  /*32d40*/  BSYNC.RECONVERGENT B2 ;  /* 0x0000000000027941 */ /* 0x000fea0003800200 */
.L_x_20439:
        /* <DEDUP_REMOVED lines=21> */
.L_x_20446:
        /* <DEDUP_REMOVED lines=13> */
.L_x_20448:
[----:B------:R-:W-:Y:S05]  /*32f70*/  BSYNC.RECONVERGENT B3 ;  /* 0x0000000000037941 */ /* 0x000fea0003800200 */
.L_x_20447:
        /* <DEDUP_REMOVED lines=45> */
.L_x_20445:
[----:B------:R-:W-:Y:S05]  /*33250*/  BSYNC.RECONVERGENT B2 ;  /* 0x0000000000027941 */ /* 0x000fea0003800200 */
.L_x_20444:
        /* <DEDUP_REMOVED lines=23> */
.L_x_20451:
        /* <DEDUP_REMOVED lines=13> */
.L_x_20453:
[----:B------:R-:W-:Y:S05]  /*334a0*/  BSYNC.RECONVERGENT B3 ;  /* 0x0000000000037941 */ /* 0x000fea0003800200 */
.L_x_20452:
        /* <DEDUP_REMOVED lines=45> */
.L_x_20450:
[----:B------:R-:W-:Y:S05]  /*33780*/  BSYNC.RECONVERGENT B2 ;  /* 0x0000000000027941 */ /* 0x000fea0003800200 */
.L_x_20449:
        /* <DEDUP_REMOVED lines=20> */
.L_x_20456:
        /* <DEDUP_REMOVED lines=13> */
.L_x_20458:
[----:B------:R-:W-:Y:S05]  /*339a0*/  BSYNC.RECONVERGENT B3 ;  /* 0x0000000000037941 */ /* 0x000fea0003800200 */
.L_x_20457:
        /* <DEDUP_REMOVED lines=45> */
.L_x_20455:
[----:B------:R-:W-:Y:S05]  /*33c80*/  BSYNC.RECONVERGENT B2 ;  /* 0x0000000000027941 */ /* 0x000fea0003800200 */
.L_x_20454:
        /* <DEDUP_REMOVED lines=24> */
.L_x_20461:
        /* <DEDUP_REMOVED lines=13> */
.L_x_20463:
[----:B------:R-:W-:Y:S05]  /*33ee0*/  BSYNC.RECONVERGENT B3 ;  /* 0x0000000000037941 */ /* 0x000fea0003800200 */
.L_x_20462:
        /* <DEDUP_REMOVED lines=45> */
.L_x_20460:
[----:B------:R-:W-:Y:S05]  /*341c0*/  BSYNC.RECONVERGENT B2 ;  /* 0x0000000000027941 */ /* 0x000fea0003800200 */
.L_x_20459:
        /* <DEDUP_REMOVED lines=19> */
.L_x_20466:
        /* <DEDUP_REMOVED lines=13> */
.L_x_20468:
[----:B------:R-:W-:Y:S05]  /*343d0*/  BSYNC.RECONVERGENT B3 ;  /* 0x0000000000037941 */ /* 0x000fea0003800200 */
.L_x_20467:
        /* <DEDUP_REMOVED lines=46> */
.L_x_20465:
[----:B------:R-:W-:Y:S05]  /*346c0*/  BSYNC.RECONVERGENT B2 ;  /* 0x0000000000027941 */ /* 0x000fea0003800200 */
.L_x_20464:
        /* <DEDUP_REMOVED lines=24> */
.L_x_20471:
        /* <DEDUP_REMOVED lines=13> */
.L_x_20473:
[----:B------:R-:W-:Y:S05]  /*34920*/  BSYNC.RECONVERGENT B3 ;  /* 0x0000000000037941 */ /* 0x000fea0003800200 */
.L_x_20472:
        /* <DEDUP_REMOVED lines=45> */
.L_x_20470:
[----:B------:R-:W-:Y:S05]  /*34c00*/  BSYNC.RECONVERGENT B2 ;  /* 0x0000000000027941 */ /* 0x000fea0003800200 */
.L_x_20469:
        /* <DEDUP_REMOVED lines=18> */
.L_x_20476:
        /* <DEDUP_REMOVED lines=13> */
.L_x_20478:
[----:B------:R-:W-:Y:S05]  /*34e00*/  BSYNC.RECONVERGENT B3 ;  /* 0x0000000000037941 */ /* 0x000fea0003800200 */
.L_x_20477:
        /* <DEDUP_REMOVED lines=45> */
.L_x_20475:
[----:B------:R-:W-:Y:S05]  /*350e0*/  BSYNC.RECONVERGENT B2 ;  /* 0x0000000000027941 */ /* 0x000fea0003800200 */
.L_x_20474:
        /* <DEDUP_REMOVED lines=24> */
.L_x_20481:
        /* <DEDUP_REMOVED lines=13> */
.L_x_20483:
[----:B------:R-:W-:Y:S05]  /*35340*/  BSYNC.RECONVERGENT B3 ;  /* 0x0000000000037941 */ /* 0x000fea0003800200 */
.L_x_20482:
        /* <DEDUP_REMOVED lines=45> */
.L_x_20480:
[----:B------:R-:W-:Y:S05]  /*35620*/  BSYNC.RECONVERGENT B2 ;  /* 0x0000000000027941 */ /* 0x000fea0003800200 */
.L_x_20479:
        /* <DEDUP_REMOVED lines=19> */
.L_x_20486:
        /* <DEDUP_REMOVED lines=13> */
.L_x_20488:
[----:B------:R-:W-:Y:S05]  /*35830*/  BSYNC.RECONVERGENT B3 ;  /* 0x0000000000037941 */ /* 0x000fea0003800200 */
.L_x_20487:
        /* <DEDUP_REMOVED lines=45> */
.L_x_20485:
[----:B------:R-:W-:Y:S05]  /*35b10*/  BSYNC.RECONVERGENT B2 ;  /* 0x0000000000027941 */ /* 0x000fea0003800200 */
.L_x_20484:
        /* <DEDUP_REMOVED lines=24> */
.L_x_20491:
        /* <DEDUP_REMOVED lines=13> */
.L_x_20493:
[----:B------:R-:W-:Y:S05]  /*35d70*/  BSYNC.RECONVERGENT B3 ;  /* 0x0000000000037941 */ /* 0x000fea0003800200 */
.L_x_20492:
        /* <DEDUP_REMOVED lines=45> */
.L_x_20490:
[----:B------:R-:W-:Y:S05]  /*36050*/  BSYNC.RECONVERGENT B2 ;  /* 0x0000000000027941 */ /* 0x000fea0003800200 */
.L_x_20489:
        /* <DEDUP_REMOVED lines=18> */
.L_x_20496:
        /* <DEDUP_REMOVED lines=15> */
.L_x_20498:
[----:B------:R-:W-:Y:S05]  /*36270*/  BSYNC.RECONVERGENT B3 ;  /* 0x0000000000037941 */ /* 0x000fea0003800200 */
.L_x_20497:
        /* <DEDUP_REMOVED lines=45> */
.L_x_20495:
[----:B------:R-:W-:Y:S05]  /*36550*/  BSYNC.RECONVERGENT B2 ;  /* 0x0000000000027941 */ /* 0x000fea0003800200 */
.L_x_20494:
        /* <DEDUP_REMOVED lines=12> */
.L_x_20418:
        /* <DEDUP_REMOVED lines=16> */
.L_x_20502:
        /* <DEDUP_REMOVED lines=13> */
.L_x_20504:
[----:B------:R-:W-:Y:S05]  /*367f0*/  BSYNC.RECONVERGENT B3 ;  /* 0x0000000000037941 */ /* 0x000fea0003800200 */
.L_x_20503:
        /* <DEDUP_REMOVED lines=45> */
.L_x_20501:
[----:B------:R-:W-:Y:S05]  /*36ad0*/  BSYNC.RECONVERGENT B2 ;  /* 0x0000000000027941 */ /* 0x000fea0003800200 */
.L_x_20500:
        /* <DEDUP_REMOVED lines=22> */
.L_x_20507:
        /* <DEDUP_REMOVED lines=13> */
.L_x_20509:
[----:B------:R-:W-:Y:S05]  /*36d10*/  BSYNC.RECONVERGENT B3 ;  /* 0x0000000000037941 */ /* 0x000fea0003800200 */
.L_x_20508:
        /* <DEDUP_REMOVED lines=45> */
.L_x_20506:
[----:B------:R-:W-:Y:S05]  /*36ff0*/  BSYNC.RECONVERGENT B2 ;  /* 0x0000000000027941 */ /* 0x000fea0003800200 */
.L_x_20505:
        /* <DEDUP_REMOVED lines=19> */
.L_x_20512:
        /* <DEDUP_REMOVED lines=13> */
.L_x_20514:
[----:B------:R-:W-:Y:S05]  /*37200*/  BSYNC.RECONVERGENT B3 ;  /* 0x0000000000037941 */ /* 0x000fea0003800200 */
.L_x_20513:
        /* <DEDUP_REMOVED lines=45> */
.L_x_20511:
[----:B------:R-:W-:Y:S05]  /*374e0*/  BSYNC.RECONVERGENT B2 ;  /* 0x0000000000027941 */ /* 0x000fea0003800200 */
.L_x_20510:
        /* <DEDUP_REMOVED lines=20> */
.L_x_20517:
        /* <DEDUP_REMOVED lines=13> */
.L_x_20519:
[----:B------:R-:W-:Y:S05]  /*37700*/  BSYNC.RECONVERGENT B3 ;  /* 0x0000000000037941 */ /* 0x000fea0003800200 */
.L_x_20518:
        /* <DEDUP_REMOVED lines=45> */
.L_x_20516:
[----:B------:R-:W-:Y:S05]  /*379e0*/  BSYNC.RECONVERGENT B2 ;  /* 0x0000000000027941 */ /* 0x000fea0003800200 */
.L_x_20515:
        /* <DEDUP_REMOVED lines=19> */
.L_x_20522:
        /* <DEDUP_REMOVED lines=13> */
.L_x_20524:
[----:B------:R-:W-:Y:S05]  /*37bf0*/  BSYNC.RECONVERGENT B3 ;  /* 0x0000000000037941 */ /* 0x000fea0003800200 */
.L_x_20523:
        /* <DEDUP_REMOVED lines=45> */
.L_x_20521:
[----:B------:R-:W-:Y:S05]  /*37ed0*/  BSYNC.RECONVERGENT B2 ;  /* 0x0000000000027941 */ /* 0x000fea0003800200 */
.L_x_20520:
        /* <DEDUP_REMOVED lines=18> */
.L_x_20527:
        /* <DEDUP_REMOVED lines=13> */
.L_x_20529:
[----:B------:R-:W-:Y:S05]  /*380d0*/  BSYNC.RECONVERGENT B3 ;  /* 0x0000000000037941 */ /* 0x000fea0003800200 */
.L_x_20528:
        /* <DEDUP_REMOVED lines=45> */
.L_x_20526:
[----:B------:R-:W-:Y:S05]  /*383b0*/  BSYNC.RECONVERGENT B2 ;  /* 0x0000000000027941 */ /* 0x000fea0003800200 */
.L_x_20525:
        /* <DEDUP_REMOVED lines=17> */
.L_x_20532:
        /* <DEDUP_REMOVED lines=13> */
.L_x_20534:
[----:B------:R-:W-:Y:S05]  /*385a0*/  BSYNC.RECONVERGENT B3 ;  /* 0x0000000000037941 */ /* 0x000fea0003800200 */
.L_x_20533:
        /* <DEDUP_REMOVED lines=45> */
.L_x_20531:
[----:B------:R-:W-:Y:S05]  /*38880*/  BSYNC.RECONVERGENT B2 ;  /* 0x0000000000027941 */ /* 0x000fea0003800200 */
.L_x_20530:
        /* <DEDUP_REMOVED lines=18> */
.L_x_20537:
        /* <DEDUP_REMOVED lines=13> */
.L_x_20539:
[----:B------:R-:W-:Y:S05]  /*38a80*/  BSYNC.RECONVERGENT B3 ;  /* 0x0000000000037941 */ /* 0x000fea0003800200 */
.L_x_20538:
        /* <DEDUP_REMOVED lines=45> */
.L_x_20536:
[----:B------:R-:W-:Y:S05]  /*38d60*/  BSYNC.RECONVERGENT B2 ;  /* 0x0000000000027941 */ /* 0x000fea0003800200 */
.L_x_20535:
        /* <DEDUP_REMOVED lines=37> */
.L_x_20499:
        /* <DEDUP_REMOVED lines=44> */
.L_x_20540:
[----:B------:R-:W-:Y:S01]  /*39280*/  MOV R221, R218 ;  /* 0x000000da00dd7202 */ /* 0x000fe20000000f00 */
[----:B------:R-:W-:-:S07]  /*39290*/  VIADD R216, R216, 0x20 ;  /* 0x00000020d8d87836 */ /* 0x000fce0000000000 */
.L_x_20417:
[----:B------:R-:W-:Y:S05]  /*392a0*/  BSYNC.RECONVERGENT B1 ;  /* 0x0000000000017941 */ /* 0x000fea0003800200 */
.L_x_20416:
        /* <DEDUP_REMOVED lines=36> */
.L_x_20546:
        /* <DEDUP_REMOVED lines=13> */
.L_x_20548:
[----:B------:R-:W-:Y:S05]  /*395c0*/  BSYNC.RECONVERGENT B3 ;  /* 0x0000000000037941 */ /* 0x000fea0003800200 */
.L_x_20547:
        /* <DEDUP_REMOVED lines=44> */
.L_x_20545:
[----:B------:R-:W-:Y:S05]  /*39890*/  BSYNC.RECONVERGENT B2 ;  /* 0x0000000000027941 */ /* 0x000fea0003800200 */
.L_x_20544:
        /* <DEDUP_REMOVED lines=24> */
.L_x_20551:
        /* <DEDUP_REMOVED lines=13> */
.L_x_20553:
[----:B------:R-:W-:Y:S05]  /*39af0*/  BSYNC.RECONVERGENT B3 ;  /* 0x0000000000037941 */ /* 0x000fea0003800200 */
.L_x_20552:
        /* <DEDUP_REMOVED lines=45> */
.L_x_20550:
[----:B------:R-:W-:Y:S05]  /*39dd0*/  BSYNC.RECONVERGENT B2 ;  /* 0x0000000000027941 */ /* 0x000fea0003800200 */
.L_x_20549:
        /* <DEDUP_REMOVED lines=23> */
.L_x_20556:
        /* <DEDUP_REMOVED lines=13> */
.L_x_20558:
[----:B------:R-:W-:Y:S05]  /*3a020*/  BSYNC.RECONVERGENT B3 ;  /* 0x0000000000037941 */ /* 0x000fea0003800200 */
.L_x_20557:
        /* <DEDUP_REMOVED lines=45> */
.L_x_20555:
[----:B------:R-:W-:Y:S05]  /*3a300*/  BSYNC.RECONVERGENT B2 ;  /* 0x0000000000027941 */ /* 0x000fea0003800200 */
.L_x_20554:
        /* <DEDUP_REMOVED lines=20> */
.L_x_20561:
        /* <DEDUP_REMOVED lines=13> */
.L_x_20563:
[----:B------:R-:W-:Y:S05]  /*3a520*/  BSYNC.RECONVERGENT B3 ;  /* 0x0000000000037941 */ /* 0x000fea0003800200 */
.L_x_20562:
        /* <DEDUP_REMOVED lines=45> */
.L_x_20560:
[----:B------:R-:W-:Y:S05]  /*3a800*/  BSYNC.RECONVERGENT B2 ;  /* 0x0000000000027941 */ /* 0x000fea0003800200 */
.L_x_20559:
        /* <DEDUP_REMOVED lines=24> */
.L_x_20566:
        /* <DEDUP_REMOVED lines=13> */
.L_x_20568:
[----:B------:R-:W-:Y:S05]  /*3aa60*/  BSYNC.RECONVERGENT B3 ;  /* 0x0000000000037941 */ /* 0x000fea0003800200 */
.L_x_20567:
        /* <DEDUP_REMOVED lines=45> */
.L_x_20565:
[----:B------:R-:W-:Y:S05]  /*3ad40*/  BSYNC.RECONVERGENT B2 ;  /* 0x0000000000027941 */ /* 0x000fea0003800200 */
.L_x_20564:
        /* <DEDUP_REMOVED lines=21> */
.L_x_20571:
        /* <DEDUP_REMOVED lines=13> */
.L_x_20573:
[----:B------:R-:W-:Y:S05]  /*3af70*/  BSYNC.RECONVERGENT B3 ;  /* 0x0000000000037941 */ /* 0x000fea0003800200 */
.L_x_20572:
        /* <DEDUP_REMOVED lines=45> */
.L_x_20570:
[----:B------:R-:W-:Y:S05]  /*3b250*/  BSYNC.RECONVERGENT B2 ;  /* 0x0000000000027941 */ /* 0x000fea0003800200 */
.L_x_20569:
        /* <DEDUP_REMOVED lines=23> */
.L_x_20576:
        /* <DEDUP_REMOVED lines=13> */
.L_x_20578:
[----:B------:R-:W-:Y:S05]  /*3b4a0*/  BSYNC.RECONVERGENT B3 ;  /* 0x0000000000037941 */ /* 0x000fea0003800200 */
.L_x_20577:
        /* <DEDUP_REMOVED lines=45> */
.L_x_20575:
[----:B------:R-:W-:Y:S05]  /*3b780*/  BSYNC.RECONVERGENT B2 ;  /* 0x0000000000027941 */ /* 0x000fea0003800200 */
.L_x_20574:
        /* <DEDUP_REMOVED lines=20> */
.L_x_20581:
        /* <DEDUP_REMOVED lines=13> */
.L_x_20583:
[----:B------:R-:W-:Y:S05]  /*3b9a0*/  BSYNC.RECONVERGENT B3 ;  /* 0x0000000000037941 */ /* 0x000fea0003800200 */
.L_x_20582:
        /* <DEDUP_REMOVED lines=45> */
.L_x_20580:
[----:B------:R-:W-:Y:S05]  /*3bc80*/  BSYNC.RECONVERGENT B2 ;  /* 0x0000000000027941 */ /* 0x000fea0003800200 */
.L_x_20579:
        /* <DEDUP_REMOVED lines=24> */
.L_x_20586:
        /* <DEDUP_REMOVED lines=13> */
.L_x_20588:
[----:B------:R-:W-:Y:S05]  /*3bee0*/  BSYNC.RECONVERGENT B3 ;  /* 0x0000000000037941 */ /* 0x000fea0003800200 */
.L_x_20587:
        /* <DEDUP_REMOVED lines=45> */
.L_x_20585:
[----:B------:R-:W-:Y:S05]  /*3c1c0*/  BSYNC.RECONVERGENT B2 ;  /* 0x0000000000027941 */ /* 0x000fea0003800200 */
.L_x_20584:
        /* <DEDUP_REMOVED lines=19> */
.L_x_20591:
        /* <DEDUP_REMOVED lines=13> */
.L_x_20593:
[----:B------:R-:W-:Y:S05]  /*3c3d0*/  BSYNC.RECONVERGENT B3 ;  /* 0x0000000000037941 */ /* 0x000fea0003800200 */
.L_x_20592:
        /* <DEDUP_REMOVED lines=46> */
.L_x_20590:
[----:B------:R-:W-:Y:S05]  /*3c6c0*/  BSYNC.RECONVERGENT B2 ;  /* 0x0000000000027941 */ /* 0x000fea0003800200 */
.L_x_20589:
        /* <DEDUP_REMOVED lines=24> */
.L_x_20596:
        /* <DEDUP_REMOVED lines=13> */
.L_x_20598:
[----:B------:R-:W-:Y:S05]  /*3c920*/  BSYNC.RECONVERGENT B3 ;  /* 0x0000000000037941 */ /* 0x000fea0003800200 */
.L_x_20597:
        /* <DEDUP_REMOVED lines=45> */
.L_x_20595:
[----:B------:R-:W-:Y:S05]  /*3cc00*/  BSYNC.RECONVERGENT B2 ;  /* 0x0000000000027941 */ /* 0x000fea0003800200 */
.L_x_20594:
        /* <DEDUP_REMOVED lines=18> */
.L_x_20601:
        /* <DEDUP_REMOVED lines=13> */
.L_x_20603:
[----:B------:R-:W-:Y:S05]  /*3ce00*/  BSYNC.RECONVERGENT B3 ;  /* 0x0000000000037941 */ /* 0x000fea0003800200 */
.L_x_20602:
        /* <DEDUP_REMOVED lines=45> */
.L_x_20600:
[----:B------:R-:W-:Y:S05]  /*3d0e0*/  BSYNC.RECONVERGENT B2 ;  /* 0x0000000000027941 */ /* 0x000fea0003800200 */
.L_x_20599:
        /* <DEDUP_REMOVED lines=24> */
.L_x_20606:
        /* <DEDUP_REMOVED lines=13> */
.L_x_20608:
[----:B------:R-:W-:Y:S05]  /*3d340*/  BSYNC.RECONVERGENT B3 ;  /* 0x0000000000037941 */ /* 0x000fea0003800200 */
.L_x_20607:
        /* <DEDUP_REMOVED lines=45> */
.L_x_20605:
[----:B------:R-:W-:Y:S05]  /*3d620*/  BSYNC.RECONVERGENT B2 ;  /* 0x0000000000027941 */ /* 0x000fea0003800200 */
.L_x_20604:
        /* <DEDUP_REMOVED lines=19> */
.L_x_20611:
        /* <DEDUP_REMOVED lines=13> */
.L_x_20613:
[----:B------:R-:W-:Y:S05]  /*3d830*/  BSYNC.RECONVERGENT B3 ;  /* 0x0000000000037941 */ /* 0x000fea0003800200 */
.L_x_20612:
        /* <DEDUP_REMOVED lines=45> */
.L_x_20610:
[----:B------:R-:W-:Y:S05]  /*3db10*/  BSYNC.RECONVERGENT B2 ;  /* 0x0000000000027941 */ /* 0x000fea0003800200 */
.L_x_20609:
        /* <DEDUP_REMOVED lines=24> */
.L_x_20616:
        /* <DEDUP_REMOVED lines=13> */
.L_x_20618:
[----:B------:R-:W-:Y:S05]  /*3dd70*/  BSYNC.RECONVERGENT B3 ;  /* 0x0000000000037941 */ /* 0x000fea0003800200 */
.L_x_20617:
        /* <DEDUP_REMOVED lines=45> */
.L_x_20615:
[----:B------:R-:W-:Y:S05]  /*3e050*/  BSYNC.RECONVERGENT B2 ;  /* 0x0000000000027941 */ /* 0x000fea0003800200 */
.L_x_20614:
        /* <DEDUP_REMOVED lines=18> */
.L_x_20621:
        /* <DEDUP_REMOVED lines=15> */
.L_x_20623:
[----:B------:R-:W-:Y:S05]  /*3e270*/  BSYNC.RECONVERGENT B3 ;  /* 0x0000000000037941 */ /* 0x000fea0003800200 */
.L_x_20622:
        /* <DEDUP_REMOVED lines=45> */
.L_x_20620:
[----:B------:R-:W-:Y:S05]  /*3e550*/  BSYNC.RECONVERGENT B2 ;  /* 0x0000000000027941 */ /* 0x000fea0003800200 */
.L_x_20619:
        /* <DEDUP_REMOVED lines=12> */
.L_x_20543:
        /* <DEDUP_REMOVED lines=16> */
.L_x_20627:
        /* <DEDUP_REMOVED lines=13> */
.L_x_20629:
[----:B------:R-:W-:Y:S05]  /*3e7f0*/  BSYNC.RECONVERGENT B3 ;  /* 0x0000000000037941 */ /* 0x000fea0003800200 */
.L_x_20628:
        /* <DEDUP_REMOVED lines=45> */
.L_x_20626:
[----:B------:R-:W-:Y:S05]  /*3ead0*/  BSYNC.RECONVERGENT B2 ;  /* 0x0000000000027941 */ /* 0x000fea0003800200 */
.L_x_20625:
        /* <DEDUP_REMOVED lines=22> */
.L_x_20632:
        /* <DEDUP_REMOVED lines=13> */
.L_x_20634:
[----:B------:R-:W-:Y:S05]  /*3ed10*/  BSYNC.RECONVERGENT B3 ;  /* 0x0000000000037941 */ /* 0x000fea0003800200 */
.L_x_20633:
        /* <DEDUP_REMOVED lines=45> */
.L_x_20631:
[----:B------:R-:W-:Y:S05]  /*3eff0*/  BSYNC.RECONVERGENT B2 ;  /* 0x0000000000027941 */ /* 0x000fea0003800200 */
.L_x_20630:
        /* <DEDUP_REMOVED lines=19> */
.L_x_20637:
        /* <DEDUP_REMOVED lines=13> */
.L_x_20639:
[----:B------:R-:W-:Y:S05]  /*3f200*/  BSYNC.RECONVERGENT B3 ;  /* 0x0000000000037941 */ /* 0x000fea0003800200 */
.L_x_20638:
        /* <DEDUP_REMOVED lines=45> */
.L_x_20636:
[----:B------:R-:W-:Y:S05]  /*3f4e0*/  BSYNC.RECONVERGENT B2 ;  /* 0x0000000000027941 */ /* 0x000fea0003800200 */
.L_x_20635:
        /* <DEDUP_REMOVED lines=20> */
.L_x_20642:
        /* <DEDUP_REMOVED lines=13> */
.L_x_20644:
[----:B------:R-:W-:Y:S05]  /*3f700*/  BSYNC.RECONVERGENT B3 ;  /* 0x0000000000037941 */ /* 0x000fea0003800200 */
.L_x_20643:
        /* <DEDUP_REMOVED lines=45> */
.L_x_20641:
[----:B------:R-:W-:Y:S05]  /*3f9e0*/  BSYNC.RECONVERGENT B2 ;  /* 0x0000000000027941 */ /* 0x000fea0003800200 */
.L_x_20640:
        /* <DEDUP_REMOVED lines=19> */
.L_x_20647:
        /* <DEDUP_REMOVED lines=13> */
.L_x_20649:
[----:B------:R-:W-:Y:S05]  /*3fbf0*/  BSYNC.RECONVERGENT B3 ;  /* 0x0000000000037941 */ /* 0x000fea0003800200 */
.L_x_20648:
        /* <DEDUP_REMOVED lines=45> */
.L_x_20646:
[----:B------:R-:W-:Y:S05]  /*3fed0*/  BSYNC.RECONVERGENT B2 ;  /* 0x0000000000027941 */ /* 0x000fea0003800200 */
.L_x_20645:
        /* <DEDUP_REMOVED lines=18> */
.L_x_20652:
        /* <DEDUP_REMOVED lines=13> */
.L_x_20654:
[----:B------:R-:W-:Y:S05]  /*400d0*/  BSYNC.RECONVERGENT B3 ;  /* 0x0000000000037941 */ /* 0x000fea0003800200 */
.L_x_20653:
        /* <DEDUP_REMOVED lines=45> */
.L_x_20651:
[----:B------:R-:W-:Y:S05]  /*403b0*/  BSYNC.RECONVERGENT B2 ;  /* 0x0000000000027941 */ /* 0x000fea0003800200 */
.L_x_20650:
        /* <DEDUP_REMOVED lines=17> */
.L_x_20657:
        /* <DEDUP_REMOVED lines=13> */
.L_x_20659:
[----:B------:R-:W-:Y:S05]  /*405a0*/  BSYNC.RECONVERGENT B3 ;  /* 0x0000000000037941 */ /* 0x000fea0003800200 */
.L_x_20658:
        /* <DEDUP_REMOVED lines=45> */
.L_x_20656:
[----:B------:R-:W-:Y:S05]  /*40880*/  BSYNC.RECONVERGENT B2 ;  /* 0x0000000000027941 */ /* 0x000fea0003800200 */
.L_x_20655:
        /* <DEDUP_REMOVED lines=18> */
.L_x_20662:
        /* <DEDUP_REMOVED lines=13> */
.L_x_20664:
[----:B------:R-:W-:Y:S05]  /*40a80*/  BSYNC.RECONVERGENT B3 ;  /* 0x0000000000037941 */ /* 0x000fea0003800200 */
.L_x_20663:
        /* <DEDUP_REMOVED lines=45> */
.L_x_20661:
[----:B------:R-:W-:Y:S05]  /*40d60*/  BSYNC.RECONVERGENT B2 ;  /* 0x0000000000027941 */ /* 0x000fea0003800200 */
.L_x_20660:
        /* <DEDUP_REMOVED lines=37> */
.L_x_20624:
        /* <DEDUP_REMOVED lines=26> */
[----:B------:R-:W-:Y:S02]  /*41160*/  LOP3.LUT R217, R0, 0xffff, RZ, 0xc0, !PT ;  /* 0x0000ffff00d97812 */ /* 0x000fe400078ec0ff */
[----:B--2---:R-:W-:Y:S02]  /*41170*/  PRMT R234, R3, 0x7104, RZ ;  /* 0x0000710403ea7816 */ /* 0x004fe400000000ff */
        /* <DEDUP_REMOVED lines=10> */
[----:B------:R-:W-:-:S05]  /*41220*/  IMAD.WIDE.U32 R234, R234, 0x10000, RZ ;  /* 0x00010000eaea7825 */ /* 0x000fca00078e00ff */
[----:B------:R-:W-:Y:S02]  /*41230*/  LOP3.LUT R217, R235, R217, R237, 0xfe, !PT ;  /* 0x000000d9ebd97212 */ /* 0x000fe400078efeed */
[----:B------:R-:W-:Y:S02]  /*41240*/  LOP3.LUT R235, R232, R236, R234, 0xfe, !PT ;  /* 0x000000ece8eb7212 */ /* 0x000fe400078efeea */
[----:B------:R-:W-:Y:S01]  /*41250*/  LOP3.LUT R233, R217, R233, RZ, 0xfc, !PT ;  /* 0x000000e9d9e97212 */ /* 0x000fe200078efcff */
[----:B0-----:R-:W-:Y:S01]  /*41260*/  IMAD.WIDE.U32 R218, R216, 0x8, R218 ;  /* 0x00000008d8da7825 */ /* 0x001fe200078e00da */
[----:B------:R-:W-:-:S05]  /*41270*/  LOP3.LUT R232, R235, 0xff, R8, 0xf8, !PT ;  /* 0x000000ffebe87812 */ /* 0x000fca00078ef808 */
[----:B------:R3:W-:Y:S02]  /*41280*/  STG.E.64 desc[UR6][R218.64], R232 ;  /* 0x000000e8da007986 */ /* 0x0007e4000c101b06 */
.L_x_20542:
[----:B------:R-:W-:Y:S05]  /*41290*/  BSYNC.RECONVERGENT B1 ;  /* 0x0000000000017941 */ /* 0x000fea0003800200 */
.L_x_20541:
[----:B------:R-:W-:Y:S01]  /*412a0*/  FADD.FTZ R216, RZ, R152 ;  /* 0x00000098ffd87221 */ /* 0x000fe20000010000 */
[C---:B------:R-:W-:Y:S01]  /*412b0*/  ISETP.GE.U32.AND P5, PT, R11.reuse, 0x20, PT ;  /* 0x000000200b00780c */ /* 0x040fe20003fa6070 */
[----:B012---:R-:W0:Y:S01]  /*412c0*/  S2R R235, SR_TID.X ;  /* 0x0000000000eb7919 */ /* 0x007e220000002100 */
        /* <DEDUP_REMOVED lines=232> */
.L_x_20694:
        /* <DEDUP_REMOVED lines=18> */
[--C-:B------:R-:W-:Y:S01]  /*42270*/  FADD.FTZ R219, R153, -R231.reuse ;  /* 0x800000e799db7221 */ /* 0x100fe20000010000 */
[----:B0-----:R-:W0:Y:S01]  /*42280*/  LDC.64 R234, c[0x0][0x428] ;  /* 0x00010a00ffea7b82 */ /* 0x001e220000000a00 */
[--C-:B------:R-:W-:Y:S01]  /*42290*/  FADD.FTZ R233, R155, -R231.reuse ;  /* 0x800000e79be97221 */ /* 0x100fe20000010000 */
[C---:B------:R-:W-:Y:S01]  /*422a0*/  FMUL.FTZ R217, R232.reuse, R217 ;  /* 0x000000d9e8d97220 */ /* 0x040fe20000410000 */
[----:B------:R-:W-:Y:S01]  /*422b0*/  FMUL.FTZ R218, R232, R219 ;  /* 0x000000dbe8da7220 */ /* 0x000fe20000410000 */
[--C-:B------:R-:W-:Y:S01]  /*422c0*/  FADD.FTZ R219, R154, -R231.reuse ;  /* 0x800000e79adb7221 */ /* 0x100fe20000010000 */
[----:B------:R-:W-:Y:S01]  /*422d0*/  FADD.FTZ R237, R158, -R231 ;  /* 0x800000e79eed7221 */ /* 0x000fe20000010000 */
[----:B-----5:R-:W-:Y:S01]  /*422e0*/  FFMA.FTZ R216, R217, R12, R20 ;  /* 0x0000000cd9d87223 */ /* 0x020fe20000010014 */
[----:B------:R-:W-:Y:S01]  /*422f0*/  FFMA.FTZ R217, R218, R13, R21 ;  /* 0x0000000ddad97223 */ /* 0x000fe20000010015 */
[C---:B------:R-:W-:Y:S01]  /*42300*/  FMUL.FTZ R218, R232.reuse, R233 ;  /* 0x000000e9e8da7220 */ /* 0x040fe20000410000 */
[--C-:B------:R-:W-:Y:S01]  /*42310*/  FADD.FTZ R239, R159, -R231.reuse ;  /* 0x800000e79fef7221 */ /* 0x100fe20000010000 */
[C---:B------:R-:W-:Y:S01]  /*42320*/  FMUL.FTZ R219, R232.reuse, R219 ;  /* 0x000000dbe8db7220 */ /* 0x040fe20000410000 */
[----:B------:R-:W-:Y:S01]  /*42330*/  FMUL.FTZ R237, R232, R237 ;  /* 0x000000ede8ed7220 */ /* 0x000fe20000410000 */
[----:B------:R-:W-:Y:S01]  /*42340*/  F2FP.BF16.F32.PACK_AB R216, R217, R216 ;  /* 0x000000d8d9d8723e */ /* 0x000fe200000010ff */
[----:B------:R-:W-:Y:S01]  /*42350*/  FADD.FTZ R217, R156, -R231 ;  /* 0x800000e79cd97221 */ /* 0x000fe20000010000 */
[----:B------:R-:W-:Y:S01]  /*42360*/  FMUL.FTZ R238, R232, R239 ;  /* 0x000000efe8ee7220 */ /* 0x000fe20000410000 */
[----:B------:R-:W-:-:S02]  /*42370*/  FFMA.FTZ R218, R218, R15, R23 ;  /* 0x0000000fdada7223 */ /* 0x000fc40000010017 */
[----:B------:R-:W-:Y:S01]  /*42380*/  FMUL.FTZ R233, R232, R217 ;  /* 0x000000d9e8e97220 */ /* 0x000fe20000410000 */
[----:B------:R-:W-:Y:S01]  /*42390*/  FADD.FTZ R217, R157, -R231 ;  /* 0x800000e79dd97221 */ /* 0x000fe20000010000 */
[----:B------:R-:W-:Y:S02]  /*423a0*/  FFMA.FTZ R238, R238, R19, R27 ;  /* 0x00000013eeee7223 */ /* 0x000fe4000001001b */
[----:B------:R-:W-:Y:S01]  /*423b0*/  FFMA.FTZ R233, R233, R16, R24 ;  /* 0x00000010e9e97223 */ /* 0x000fe20000010018 */
[----:B------:R-:W-:Y:S01]  /*423c0*/  FMUL.FTZ R236, R232, R217 ;  /* 0x000000d9e8ec7220 */ /* 0x000fe20000410000 */
[----:B------:R-:W-:Y:S01]  /*423d0*/  FFMA.FTZ R217, R219, R14, R22 ;  /* 0x0000000edbd97223 */ /* 0x000fe20000010016 */
[----:B------:R-:W-:Y:S01]  /*423e0*/  FFMA.FTZ R219, R237, R18, R26 ;  /* 0x00000012eddb7223 */ /* 0x000fe2000001001a */
[----:B0-----:R-:W-:-:S04]  /*423f0*/  IMAD.WIDE.U32 R234, R230, 0x10, R234 ;  /* 0x00000010e6ea7825 */ /* 0x001fc800078e00ea */
[----:B------:R-:W-:Y:S01]  /*42400*/  FFMA.FTZ R236, R236, R17, R25 ;  /* 0x00000011ecec7223 */ /* 0x000fe20000010019 */
[----:B------:R-:W-:Y:S02]  /*42410*/  IADD3 R230, PT, PT, R230, 0x20, RZ ;  /* 0x00000020e6e67810 */ /* 0x000fe40007ffe0ff */
[----:B------:R-:W-:Y:S02]  /*42420*/  F2FP.BF16.F32.PACK_AB R217, R218, R217 ;  /* 0x000000d9dad9723e */ /* 0x000fe400000010ff */
[----:B------:R-:W-:Y:S02]  /*42430*/  F2FP.BF16.F32.PACK_AB R218, R236, R233 ;  /* 0x000000e9ecda723e */ /* 0x000fe400000010ff */
[----:B------:R-:W-:-:S05]  /*42440*/  F2FP.BF16.F32.PACK_AB R219, R238, R219 ;  /* 0x000000dbeedb723e */ /* 0x000fca00000010ff */
[----:B------:R2:W-:Y:S02]  /*42450*/  STG.E.128 desc[UR6][R234.64], R216 ;  /* 0x000000d8ea007986 */ /* 0x0005e4000c101d06 */
.L_x_20667:
[----:B------:R-:W-:Y:S05]  /*42460*/  BSYNC.RECONVERGENT B1 ;  /* 0x0000000000017941 */ /* 0x000fea0003800200 */
.L_x_20666:
[----:B------:R-:W-:Y:S01]  /*42470*/  LOP3.LUT P0, RZ, R229, 0x800, RZ, 0xc0, !PT ;  /* 0x00000800e5ff7812 */ /* 0x000fe2000780c0ff */
[----:B------:R-:W-:-:S12]  /*42480*/  BSSY.RECONVERGENT B1, `(.L_x_20668) ;  /* 0x0000022000017945 */ /* 0x000fd80003800200 */
[----:B------:R-:W-:Y:S05]  /*42490*/  @!P0 BRA `(.L_x_20669) ;  /* 0x0000000000808947 */ /* 0x000fea0003800000 */
[--C-:B-12---:R-:W-:Y:S01]  /*424a0*/  FADD.FTZ R217, R160, -R231.reuse ;  /* 0x800000e7a0d97221 */ /* 0x106fe20000010000 */
        /* <DEDUP_REMOVED lines=26> */
[----:B------:R-:W-:Y:S01]  /*42650*/  F2FP.BF16.F32.PACK_AB R217, R218, R217 ;  /* 0x000000d9dad9723e */ /* 0x000fe200000010ff */
[----:B------:R-:W-:Y:S01]  /*42660*/  VIADD R230, R230, 0x20 ;  /* 0x00000020e6e67836 */ /* 0x000fe20000000000 */
[----:B------:R-:W-:Y:S02]  /*42670*/  F2FP.BF16.F32.PACK_AB R219, R238, R219 ;  /* 0x000000dbeedb723e */ /* 0x000fe400000010ff */
[----:B------:R-:W-:-:S05]  /*42680*/  F2FP.BF16.F32.PACK_AB R218, R236, R233 ;  /* 0x000000e9ecda723e */ /* 0x000fca00000010ff */
[----:B------:R3:W-:Y:S02]  /*42690*/  STG.E.128 desc[UR6][R234.64], R216 ;  /* 0x000000d8ea007986 */ /* 0x0007e4000c101d06 */
.L_x_20669:
[----:B------:R-:W-:Y:S05]  /*426a0*/  BSYNC.RECONVERGENT B1 ;  /* 0x0000000000017941 */ /* 0x000fea0003800200 */
.L_x_20668:
[----:B------:R-:W-:Y:S01]  /*426b0*/  LOP3.LUT P0, RZ, R229, 0x400, RZ, 0xc0, !PT ;  /* 0x00000400e5ff7812 */ /* 0x000fe2000780c0ff */
[----:B------:R-:W-:-:S12]  /*426c0*/  BSSY.RECONVERGENT B1, `(.L_x_20670) ;  /* 0x0000022000017945 */ /* 0x000fd80003800200 */
[----:B------:R-:W-:Y:S05]  /*426d0*/  @!P0 BRA `(.L_x_20671) ;  /* 0x0000000000808947 */ /* 0x000fea0003800000 */
[--C-:B-123--:R-:W-:Y:S01]  /*426e0*/  FADD.FTZ R217, R168, -R231.reuse ;  /* 0x800000e7a8d97221 */ /* 0x10efe20000010000 */
        /* <DEDUP_REMOVED lines=31> */
.L_x_20671:
[----:B------:R-:W-:Y:S05]  /*428e0*/  BSYNC.RECONVERGENT B1 ;  /* 0x0000000000017941 */ /* 0x000fea0003800200 */
.L_x_20670:
[----:B------:R-:W-:Y:S01]  /*428f0*/  LOP3.LUT P0, RZ, R229, 0x200, RZ, 0xc0, !PT ;  /* 0x00000200e5ff7812 */ /* 0x000fe2000780c0ff */
[----:B------:R-:W-:-:S12]  /*42900*/  BSSY.RECONVERGENT B1, `(.L_x_20672) ;  /* 0x0000022000017945 */ /* 0x000fd80003800200 */
[----:B------:R-:W-:Y:S05]  /*42910*/  @!P0 BRA `(.L_x_20673) ;  /* 0x0000000000808947 */ /* 0x000fea0003800000 */
[--C-:B-1234-:R-:W-:Y:S01]  /*42920*/  FADD.FTZ R217, R176, -R231.reuse ;  /* 0x800000e7b0d97221 */ /* 0x11efe20000010000 */
        /* <DEDUP_REMOVED lines=31> */
.L_x_20673:
[----:B------:R-:W-:Y:S05]  /*42b20*/  BSYNC.RECONVERGENT B1 ;  /* 0x0000000000017941 */ /* 0x000fea0003800200 */
.L_x_20672:
[----:B------:R-:W-:Y:S01]  /*42b30*/  LOP3.LUT P0, RZ, R229, 0x100, RZ, 0xc0, !PT ;  /* 0x00000100e5ff7812 */ /* 0x000fe2000780c0ff */
[----:B------:R-:W-:-:S12]  /*42b40*/  BSSY.RECONVERGENT B1, `(.L_x_20674) ;  /* 0x0000022000017945 */ /* 0x000fd80003800200 */
[----:B------:R-:W-:Y:S05]  /*42b50*/  @!P0 BRA `(.L_x_20675) ;  /* 0x0000000000808947 */ /* 0x000fea0003800000 */
[--C-:B01234-:R-:W-:Y:S01]  /*42b60*/  FADD.FTZ R217, R184, -R231.reuse ;  /* 0x800000e7b8d97221 */ /* 0x11ffe20000010000 */
[--C-:B------:R-:W-:Y:S01]  /*42b70*/  FADD.FTZ R219, R185, -R231.reuse ;  /* 0x800000e7b9db7221 */ /* 0x100fe20000010000 */
[----:B------:R-:W0:Y:S01]  /*42b80*/  LDC.64 R234, c[0x0][0x428] ;  /* 0x00010a00ffea7b82 */ /* 0x000e220000000a00 */
        /* <DEDUP_REMOVED lines=29> */
.L_x_20675:
[----:B------:R-:W-:Y:S05]  /*42d60*/  BSYNC.RECONVERGENT B1 ;  /* 0x0000000000017941 */ /* 0x000fea0003800200 */
.L_x_20674:
        /* <DEDUP_REMOVED lines=35> */
.L_x_20677:
[----:B------:R-:W-:Y:S05]  /*42fa0*/  BSYNC.RECONVERGENT B1 ;  /* 0x0000000000017941 */ /* 0x000fea0003800200 */
.L_x_20676:
        /* <DEDUP_REMOVED lines=35> */
.L_x_20679:
[----:B------:R-:W-:Y:S05]  /*431e0*/  BSYNC.RECONVERGENT B1 ;  /* 0x0000000000017941 */ /* 0x000fea0003800200 */
.L_x_20678:
        /* <DEDUP_REMOVED lines=8> */
[----:B------:R-:W-:Y:S01]  /*43270*/  FMUL.FTZ R234, R232, R245 ;  /* 0x000000f5e8ea7220 */ /* 0x000fe20000410000 */
[--C-:B------:R-:W-:Y:S01]  /*43280*/  FADD.FTZ R237, R211, -R231.reuse ;  /* 0x800000e7d3ed7221 */ /* 0x100fe20000010000 */
[--C-:B------:R-:W-:Y:S01]  /*43290*/  FADD.FTZ R243, R214, -R231.reuse ;  /* 0x800000e7d6f37221 */ /* 0x100fe20000010000 */
[--C-:B------:R-:W-:Y:S01]  /*432a0*/  FADD.FTZ R239, R212, -R231.reuse ;  /* 0x800000e7d4ef7221 */ /* 0x100fe20000010000 */
[----:B------:R-:W-:Y:S01]  /*432b0*/  FADD.FTZ R241, R213, -R231 ;  /* 0x800000e7d5f17221 */ /* 0x000fe20000010000 */
[----:B-----5:R-:W-:Y:S01]  /*432c0*/  FFMA.FTZ R238, R234, R131, R139 ;  /* 0x00000083eaee7223 */ /* 0x020fe2000001008b */
        /* <DEDUP_REMOVED lines=20> */
.L_x_20681:
[----:B------:R-:W-:Y:S05]  /*43410*/  BSYNC.RECONVERGENT B1 ;  /* 0x0000000000017941 */ /* 0x000fea0003800200 */
.L_x_20680:
[----:B01234-:R-:W0:Y:S02]  /*43420*/  LDC.64 R216, c[0x0][0x380] ;  /* 0x0000e000ffd87b82 */ /* 0x01fe240000000a00 */
[----:B0-----:R-:W-:-:S05]  /*43430*/  IMAD R227, R216, 0x4, R227 ;  /* 0x00000004d8e37824 */ /* 0x001fca00078e02e3 */
[----:B------:R-:W-:-:S13]  /*43440*/  ISETP.GE.AND P0, PT, R227, R217, PT ;  /* 0x000000d9e300720c */ /* 0x000fda0003f06270 */
[----:B------:R-:W-:Y:S05]  /*43450*/  @!P0 BRA `(.L_x_20682) ;  /* 0xfffffbdc00788947 */ /* 0x000fea000383ffff */
[----:B------:R-:W-:Y:S05]  /*43460*/  BSYNC B0 ;  /* 0x0000000000007941 */ /* 0x000fea0003800000 */
.L_x_19665:
[----:B------:R-:W-:Y:S05]  /*43470*/  EXIT ;  /* 0x000000000000794d */ /* 0x000fea0003800000 */
.L_x_20665:
        /* <DEDUP_REMOVED lines=8> */
.L_x_20684:
[----:B------:R-:W-:Y:S05]  /*43500*/  BSYNC B1 ;  /* 0x0000000000017941 */ /* 0x000fea0003800000 */
.L_x_20683:
        /* <DEDUP_REMOVED lines=10> */
.L_x_20685:
[----:B------:R-:W-:Y:S02]  /*435b0*/  IMAD.MOV.U32 R238, RZ, RZ, 0x4 ;  /* 0x00000004ffee7424 */ /* 0x000fe400078e00ff */
[----:B------:R-:W-:-:S04]  /*435c0*/  IMAD.MOV.U32 R219, RZ, RZ, R237 ;  /* 0x000000ffffdb7224 */ /* 0x000fc800078e00ed */
[----:B------:R-:W-:-:S05]  /*435d0*/  FADD.FTZ R219, R218, R219 ;  /* 0x000000dbdadb7221 */ /* 0x000fca0000010000 */
[----:B------:R-:W-:-:S07]  /*435e0*/  MOV R239, R219 ;  /* 0x000000db00ef7202 */ /* 0x000fce0000000f00 */
[----:B------:R-:W-:Y:S05]  /*435f0*/  WARPSYNC.COLLECTIVE R236, `(.L_x_20686) ;  /* 0x00000000ec087348 */ /* 0x000fea0003c00000 */
[----:B------:R0:W1:Y:S02]  /*43600*/  SHFL.BFLY P6, R237, R239, R238, R241 ;  /* 0x0c0000eeefed7389 */ /* 0x00006400000c00f1 */
[----:B01----:R-:W-:Y:S05]  /*43610*/  ENDCOLLECTIVE ;  /* 0x000000000000791b */ /* 0x003fea0003800000 */
.L_x_20686:
[----:B------:R-:W-:Y:S02]  /*43620*/  IMAD.MOV.U32 R238, RZ, RZ, 0x8 ;  /* 0x00000008ffee7424 */ /* 0x000fe400078e00ff */
[----:B------:R-:W-:-:S04]  /*43630*/  IMAD.MOV.U32 R216, RZ, RZ, R237 ;  /* 0x000000ffffd87224 */ /* 0x000fc800078e00ed */
[----:B------:R-:W-:-:S05]  /*43640*/  FADD.FTZ R231, R219, R216 ;  /* 0x000000d8dbe77221 */ /* 0x000fca0000010000 */
[----:B------:R-:W-:-:S07]  /*43650*/  MOV R239, R231 ;  /* 0x000000e700ef7202 */ /* 0x000fce0000000f00 */
[----:B------:R-:W-:Y:S05]  /*43660*/  WARPSYNC.COLLECTIVE R236, `(.L_x_20687) ;  /* 0x00000000ec087348 */ /* 0x000fea0003c00000 */
[----:B------:R0:W1:Y:S02]  /*43670*/  SHFL.BFLY P6, R237, R239, R238, R241 ;  /* 0x0c0000eeefed7389 */ /* 0x00006400000c00f1 */
[----:B01----:R-:W-:Y:S05]  /*43680*/  ENDCOLLECTIVE ;  /* 0x000000000000791b */ /* 0x003fea0003800000 */
.L_x_20687:
[----:B------:R-:W-:Y:S02]  /*43690*/  IMAD.MOV.U32 R238, RZ, RZ, 0x10 ;  /* 0x00000010ffee7424 */ /* 0x000fe400078e00ff */
[----:B------:R-:W-:-:S04]  /*436a0*/  IMAD.MOV.U32 R216, RZ, RZ, R237 ;  /* 0x000000ffffd87224 */ /* 0x000fc800078e00ed */
[----:B------:R-:W-:-:S05]  /*436b0*/  FADD.FTZ R234, R231, R216 ;  /* 0x000000d8e7ea7221 */ /* 0x000fca0000010000 */
[----:B------:R-:W-:-:S07]  /*436c0*/  MOV R239, R234 ;  /* 0x000000ea00ef7202 */ /* 0x000fce0000000f00 */
[----:B------:R-:W-:Y:S05]  /*436d0*/  WARPSYNC.COLLECTIVE R236, `(.L_x_20688) ;  /* 0x00000000ec087348 */ /* 0x000fea0003c00000 */
[----:B------:R0:W1:Y:S02]  /*436e0*/  SHFL.BFLY P6, R237, R239, R238, R241 ;  /* 0x0c0000eeefed7389 */ /* 0x00006400000c00f1 */
[----:B01----:R-:W-:Y:S05]  /*436f0*/  ENDCOLLECTIVE ;  /* 0x000000000000791b */ /* 0x003fea0003800000 */
.L_x_20688:
        /* <DEDUP_REMOVED lines=139> */
.L_x_20689:
[----:B------:R-:W-:Y:S02]  /*43fb0*/  IMAD.MOV.U32 R238, RZ, RZ, 0x2 ;  /* 0x00000002ffee7424 */ /* 0x000fe400078e00ff */
[----:B------:R-:W-:-:S04]  /*43fc0*/  IMAD.MOV.U32 R217, RZ, RZ, R237 ;  /* 0x000000ffffd97224 */ /* 0x000fc800078e00ed */
[----:B------:R-:W-:-:S05]  /*43fd0*/  FADD.FTZ R217, R216, R217 ;  /* 0x000000d9d8d97221 */ /* 0x000fca0000010000 */
[----:B------:R-:W-:-:S07]  /*43fe0*/  MOV R239, R217 ;  /* 0x000000d900ef7202 */ /* 0x000fce0000000f00 */
[----:B------:R-:W-:Y:S05]  /*43ff0*/  WARPSYNC.COLLECTIVE R236, `(.L_x_20690) ;  /* 0x00000000ec087348 */ /* 0x000fea0003c00000 */
[----:B------:R0:W1:Y:S02]  /*44000*/  SHFL.BFLY P6, R237, R239, R238, R241 ;  /* 0x0c0000eeefed7389 */ /* 0x00006400000c00f1 */
[----:B01----:R-:W-:Y:S05]  /*44010*/  ENDCOLLECTIVE ;  /* 0x000000000000791b */ /* 0x003fea0003800000 */
.L_x_20690:
[----:B------:R-:W-:Y:S02]  /*44020*/  IMAD.MOV.U32 R238, RZ, RZ, 0x4 ;  /* 0x00000004ffee7424 */ /* 0x000fe400078e00ff */
[----:B------:R-:W-:-:S04]  /*44030*/  IMAD.MOV.U32 R218, RZ, RZ, R237 ;  /* 0x000000ffffda7224 */ /* 0x000fc800078e00ed */
[----:B------:R-:W-:-:S05]  /*44040*/  FADD.FTZ R218, R217, R218 ;  /* 0x000000dad9da7221 */ /* 0x000fca0000010000 */
[----:B------:R-:W-:-:S07]  /*44050*/  MOV R239, R218 ;  /* 0x000000da00ef7202 */ /* 0x000fce0000000f00 */
[----:B------:R-:W-:Y:S05]  /*44060*/  WARPSYNC.COLLECTIVE R236, `(.L_x_20691) ;  /* 0x00000000ec087348 */ /* 0x000fea0003c00000 */
[----:B------:R0:W1:Y:S02]  /*44070*/  SHFL.BFLY P6, R237, R239, R238, R241 ;  /* 0x0c0000eeefed7389 */ /* 0x00006400000c00f1 */
[----:B01----:R-:W-:Y:S05]  /*44080*/  ENDCOLLECTIVE ;  /* 0x000000000000791b */ /* 0x003fea0003800000 */
.L_x_20691:
[----:B------:R-:W-:Y:S02]  /*44090*/  IMAD.MOV.U32 R238, RZ, RZ, 0x8 ;  /* 0x00000008ffee7424 */ /* 0x000fe400078e00ff */
[----:B------:R-:W-:-:S04]  /*440a0*/  IMAD.MOV.U32 R219, RZ, RZ, R237 ;  /* 0x000000ffffdb7224 */ /* 0x000fc800078e00ed */
[----:B------:R-:W-:-:S05]  /*440b0*/  FADD.FTZ R219, R218, R219 ;  /* 0x000000dbdadb7221 */ /* 0x000fca0000010000 */
[----:B------:R-:W-:-:S07]  /*440c0*/  MOV R239, R219 ;  /* 0x000000db00ef7202 */ /* 0x000fce0000000f00 */
[----:B------:R-:W-:Y:S05]  /*440d0*/  WARPSYNC.COLLECTIVE R236, `(.L_x_20692) ;  /* 0x00000000ec087348 */ /* 0x000fea0003c00000 */
[----:B------:R0:W1:Y:S02]  /*440e0*/  SHFL.BFLY P6, R237, R239, R238, R241 ;  /* 0x0c0000eeefed7389 */ /* 0x00006400000c00f1 */
[----:B01----:R-:W-:Y:S05]  /*440f0*/  ENDCOLLECTIVE ;  /* 0x000000000000791b */ /* 0x003fea0003800000 */
.L_x_20692:
[----:B------:R-:W-:Y:S02]  /*44100*/  IMAD.MOV.U32 R238, RZ, RZ, 0x10 ;  /* 0x00000010ffee7424 */ /* 0x000fe400078e00ff */
[----:B------:R-:W-:-:S04]  /*44110*/  IMAD.MOV.U32 R234, RZ, RZ, R237 ;  /* 0x000000ffffea7224 */ /* 0x000fc800078e00ed */
[----:B------:R-:W-:-:S05]  /*44120*/  FADD.FTZ R234, R219, R234 ;  /* 0x000000eadbea7221 */ /* 0x000fca0000010000 */
[----:B------:R-:W-:-:S07]  /*44130*/  MOV R239, R234 ;  /* 0x000000ea00ef7202 */ /* 0x000fce0000000f00 */
[----:B------:R-:W-:Y:S05]  /*44140*/  WARPSYNC.COLLECTIVE R236, `(.L_x_20693) ;  /* 0x00000000ec087348 */ /* 0x000fea0003c00000 */
[----:B------:R0:W1:Y:S02]  /*44150*/  SHFL.BFLY P6, R237, R239, R238, R241 ;  /* 0x0c0000eeefed7389 */ /* 0x00006400000c00f1 */
[----:B01----:R-:W-:Y:S05]  /*44160*/  ENDCOLLECTIVE ;  /* 0x000000000000791b */ /* 0x003fea0003800000 */
.L_x_20693:
[----:B------:R-:W-:Y:S05]  /*44170*/  BRA `(.L_x_20694) ;  /* 0xffffffdc00f47947 */ /* 0x000fea000383ffff */
.L_x_20695:
        /* <DEDUP_REMOVED lines=16> */
.L_x_43890:


//--------------------- .text._ZN10layer_norm31ln_parallel_residual_fwd_kernelINS_13Kernel_traitsIf13__nv_bfloat16fS2_fjLj2048ELj1ELj4ELj1ELj16ENS_18Kernel_traits_baseILj2048EfS2_fS2_fjLj128EEEEELb1ELb1ELb1EEEvNS_9FwdParamsE --------------------------
	.section	.text._ZN10layer_norm31ln_parallel_residual_fwd_kernelINS_13Kernel_traitsIf13__nv_bfloat16fS2_fjLj2048ELj1ELj4ELj1ELj16ENS_18Kernel_traits_baseILj2048EfS2_fS2_fjLj128EEEEELb1ELb1ELb1EEEvNS_9FwdParamsE,"ax",@progbits
	.align	128
        .global         _ZN10layer_norm31ln_parallel_residual_fwd_kernelINS_13Kernel_traitsIf13__nv_bfloat16fS2_fjLj2048ELj1ELj4ELj1ELj16ENS_18Kernel_traits_baseILj2048EfS2_fS2_fjLj128EEEEELb1ELb1ELb1EEEvNS_9FwdParamsE
        .type           _ZN10layer_norm31ln_parallel_residual_fwd_kernelINS_13Kernel_traitsIf13__nv_bfloat16fS2_fjLj2048ELj1ELj4ELj1ELj16ENS_18Kernel_traits_baseILj2048EfS2_fS2_fjLj128EEEEELb1ELb1ELb1EEEvNS_9FwdParamsE,@function
        .size           _ZN10layer_norm31ln_parallel_residual_fwd_kernelINS_13Kernel_traitsIf13__nv_bfloat16fS2_fjLj2048ELj1ELj4ELj1ELj16ENS_18Kernel_traits_baseILj2048EfS2_fS2_fjLj128EEEEELb1ELb1ELb1EEEvNS_9FwdParamsE,(.L_x_43891 - _ZN10layer_norm31ln_parallel_residual_fwd_kernelINS_13Kernel_traitsIf13__nv_bfloat16fS2_fjLj2048ELj1ELj4ELj1ELj16ENS_18Kernel_traits_baseILj2048EfS2_fS2_fjLj128EEEEELb1ELb1ELb1EEEvNS_9FwdParamsE)
        .other          _ZN10layer_norm31ln_parallel_residual_fwd_kernelINS_13Kernel_traitsIf13__nv_bfloat16fS2_fjLj2048ELj1ELj4ELj1ELj16ENS_18Kernel_traits_baseILj2048EfS2_fS2_fjLj128EEEEELb1ELb1ELb1EEEvNS_9FwdParamsE,@"STO_CUDA_ENTRY STV_DEFAULT"
_ZN10layer_norm31ln_parallel_residual_fwd_kernelINS_13Kernel_traitsIf13__nv_bfloat16fS2_fjLj2048ELj1ELj4ELj1ELj16ENS_18Kernel_traits_baseILj2048EfS2_fS2_fjLj128EEEEELb1ELb1ELb1EEEvNS_9FwdParamsE:
.text._ZN10layer_norm31ln_parallel_residual_fwd_kernelINS_13Kernel_traitsIf13__nv_bfloat16fS2_fjLj2048ELj1ELj4ELj1ELj16ENS_18Kernel_traits_baseILj2048EfS2_fS2_fjLj128EEEEELb1ELb1ELb1EEEvNS_9FwdParamsE:
        /* <DEDUP_REMOVED lines=10> */
[----:B-1----:R-:W-:Y:S01]  /*00a0*/  @P0 MOV R4, R237 ;  /* 0x000000ed00040202 */ /* 0x002fe20000000f00 */
[----:B---3--:R-:W2:Y:S01]  /*00b0*/  @P0 LDG.E.64 R2, desc[UR8][R2.64] ;  /* 0x0000000802020981 */ /* 0x008ea2000c1e1b00 */
[----:B----4-:R-:W-:Y:S01]  /*00c0*/  @P0 IMAD.MOV.U32 R5, RZ, RZ, R0 ;  /* 0x000000ffff050224 */ /* 0x010fe200078e0000 */
        /* <DEDUP_REMOVED lines=74> */
.L_x_20696:
        /* <DEDUP_REMOVED lines=50> */
.L_x_20697:
[----:B------:R-:W1:Y:S02]  /*0890*/  LDCU UR4, c[0x0][0x384] ;  /* 0x00007080ff0477ac */ /* 0x000e640008000800 */
[----:B-1----:R-:W-:-:S13]  /*08a0*/  ISETP.GE.AND P0, PT, R221, UR4, PT ;  /* 0x00000004dd007c0c */ /* 0x002fda000bf06270 */
[----:B------:R-:W-:Y:S05]  /*08b0*/  @P0 EXIT ;  /* 0x000000000000094d */ /* 0x000fea0003800000 */
[----:B------:R-:W-:Y:S01]  /*08c0*/  IMAD.HI.U32 R0, R223, -0x326172a9, RZ ;  /* 0xcd9e8d57df007827 */ /* 0x000fe200078e00ff */
[----:B------:R-:W1:Y:S03]  /*08d0*/  LDCU.64 UR4, c[0x0][0x398] ;  /* 0x00007300ff0477ac */ /* 0x000e660008000a00 */
[----:B------:R-:W-:Y:S01]  /*08e0*/  HFMA2 R11, -RZ, RZ, 0, 0 ;  /* 0x00000000ff0b7431 */ /* 0x000fe200000001ff */
[----:B------:R-:W-:Y:S01]  /*08f0*/  BSSY B0, `(.L_x_20698) ;  /* 0x0003fe6000007945 */ /* 0x000fe20003800000 */
[C---:B0-----:R-:W-:Y:S01]  /*0900*/  IMAD.HI.U32 R2, R220.reuse, -0x2daee0ad, RZ ;  /* 0xd2511f53dc027827 */ /* 0x041fe200078e00ff */
[----:B------:R-:W-:Y:S01]  /*0910*/  LOP3.LUT R0, R13, UR6, R0, 0x96, !PT ;  /* 0x000000060d007c12 */ /* 0x000fe2000f8e9600 */
[----:B------:R-:W0:Y:S01]  /*0920*/  LDCU UR30, c[0x0][0x404] ;  /* 0x00008080ff1e77ac */ /* 0x000e220008000800 */
[----:B------:R-:W-:Y:S01]  /*0930*/  LOP3.LUT R237, R237, 0x3, RZ, 0xc0, !PT ;  /* 0x00000003eded7812 */ /* 0x000fe200078ec0ff */
        /* <DEDUP_REMOVED lines=64> */
[----:B01234-:R-:W-:-:S07]  /*0d40*/  IMAD R12, R2, -0x326172a9, RZ ;  /* 0xcd9e8d57020c7824 */ /* 0x01ffce00078e02ff */
.L_x_21684:
[----:B-1----:R-:W0:Y:S01]  /*0d50*/  @P0 LDC.64 R22, c[0x0][0x398] ;  /* 0x0000e600ff160b82 */ /* 0x002e220000000a00 */
        /* <DEDUP_REMOVED lines=12> */
[----:B-----5:R-:W5:Y:S01]  /*0e20*/  LDG.E.128 R16, desc[UR8][R16.64] ;  /* 0x0000000810107981 */ /* 0x020f62000c1e1d00 */
[----:B--2---:R-:W-:-:S04]  /*0e30*/  ISETP.NE.U32.AND P0, PT, R20, RZ, PT ;  /* 0x000000ff1400720c */ /* 0x004fc80003f05070 */
[----:B------:R-:W-:Y:S01]  /*0e40*/  ISETP.NE.AND.EX P0, PT, R21, RZ, PT, P0 ;  /* 0x000000ff1500720c */ /* 0x000fe20003f05300 */
[----:B------:R-:W-:Y:S02]  /*0e50*/  IMAD.U32 R227, RZ, RZ, UR7 ;  /* 0x00000007ffe37e24 */ /* 0x000fe4000f8e00ff */
[----:B------:R-:W-:Y:S02]  /*0e60*/  IMAD.U32 R226, RZ, RZ, UR7 ;  /* 0x00000007ffe27e24 */ /* 0x000fe4000f8e00ff */
[----:B0-----:R-:W-:Y:S01]  /*0e70*/  @P1 IMAD.WIDE.U32 R24, R10, 0x20, R24 ;  /* 0x000000200a181825 */ /* 0x001fe200078e0018 */
[----:B------:R-:W-:-:S03]  /*0e80*/  MOV R229, 0x2f800000 ;  /* 0x2f80000000e57802 */ /* 0x000fc60000000f00 */
[----:B------:R-:W-:Y:S01]  /*0e90*/  VIADD R227, R227, 0x96a522ad ;  /* 0x96a522ade3e37836 */ /* 0x000fe20000000000 */
[----:B------:R-:W5:Y:S01]  /*0ea0*/  @P1 LDG.E.128 R80, desc[UR8][R24.64] ;  /* 0x0000000818501981 */ /* 0x000f62000c1e1d00 */
[----:B------:R-:W-:-:S03]  /*0eb0*/  VIADD R226, R226, 0xa9066899 ;  /* 0xa9066899e2e27836 */ /* 0x000fc60000000000 */
[----:B------:R0:W5:Y:S01]  /*0ec0*/  @P1 LDG.E.128 R76, desc[UR8][R24.64+0x10] ;  /* 0x00001008184c1981 */ /* 0x000162000c1e1d00 */
[----:B---3--:R-:W-:Y:S02]  /*0ed0*/  PRMT R0, R87, 0x7632, R0 ;  /* 0x0000763257007816 */ /* 0x008fe40000000000 */
[----:B------:R-:W-:Y:S02]  /*0ee0*/  PRMT R23, R86, 0x7632, R23 ;  /* 0x0000763256177816 */ /* 0x000fe40000000017 */
[----:B0-----:R-:W-:Y:S02]  /*0ef0*/  PRMT R24, R85, 0x7632, R24 ;  /* 0x0000763255187816 */ /* 0x001fe40000000018 */
[----:B------:R-:W-:Y:S01]  /*0f00*/  PRMT R25, R84, 0x7632, R25 ;  /* 0x0000763254197816 */ /* 0x000fe20000000019 */
[----:B------:R-:W-:Y:S06]  /*0f10*/  @P0 BRA `(.L_x_20699) ;  /* 0x00000028000c0947 */ /* 0x000fec0003800000 */
        /* <DEDUP_REMOVED lines=16> */
.L_x_20702:
        /* <DEDUP_REMOVED lines=13> */
.L_x_20704:
[----:B------:R-:W-:Y:S05]  /*10f0*/  BSYNC.RECONVERGENT B2 ;  /* 0x0000000000027941 */ /* 0x000fea0003800200 */
.L_x_20703:
        /* <DEDUP_REMOVED lines=40> */
[----:B------:R-:W-:Y:S01]  /*1380*/  LOP3.LUT R15, R227, R22, R25, 0x96, !PT ;  /* 0x00000016e30f7212 */ /* 0x000fe200078e9619 */
[----:B------:R-:W-:Y:S02]  /*1390*/  IMAD.MOV.U32 R22, RZ, RZ, R24 ;  /* 0x000000ffff167224 */ /* 0x000fe400078e0018 */
[----:B------:R-:W-:-:S07]  /*13a0*/  IMAD.MOV.U32 R24, RZ, RZ, RZ ;  /* 0x000000ffff187224 */ /* 0x000fce00078e00ff */
.L_x_20701:
[----:B------:R-:W-:Y:S05]  /*13b0*/  BSYNC.RECONVERGENT B1 ;  /* 0x0000000000017941 */ /* 0x000fea0003800200 */
.L_x_20700:
[----:B------:R-:W-:Y:S01]  /*13c0*/  ISETP.NE.AND P0, PT, R24, 0x1, PT ;  /* 0x000000011800780c */ /* 0x000fe20003f05270 */
[----:B------:R-:W-:Y:S01]  /*13d0*/  IMAD.U32 R228, RZ, RZ, UR30 ;  /* 0x0000001effe47e24 */ /* 0x000fe2000f8e00ff */
[----:B------:R-:W-:Y:S01]  /*13e0*/  I2FP.F32.U32 R0, R0 ;  /* 0x0000000000007245 */ /* 0x000fe20000201000 */
[----:B------:R-:W-:Y:S01]  /*13f0*/  BSSY.RECONVERGENT B1, `(.L_x_20705) ;  /* 0x000004a000017945 */ /* 0x000fe20003800200 */
[----:B------:R-:W-:-:S03]  /*1400*/  IMAD.MOV.U32 R25, RZ, RZ, 0x2 ;  /* 0x00000002ff197424 */ /* 0x000fc600078e00ff */
[----:B------:R-:W-:Y:S01]  /*1410*/  FFMA.FTZ R23, R0, R229, 1.1641532182693481445e-10 ;  /* 0x2f00000000177423 */ /* 0x000fe200000100e5 */
[C---:B-----5:R-:W-:Y:S02]  /*1420*/  SHF.L.U32 R0, R16.reuse, 0x10, RZ ;  /* 0x0000001010007819 */ /* 0x060fe400000006ff */
[----:B------:R-:W-:Y:S02]  /*1430*/  PRMT R16, R16, 0x7632, R16 ;  /* 0x0000763210107816 */ /* 0x000fe40000000010 */
        /* <DEDUP_REMOVED lines=12> */
.L_x_20707:
        /* <DEDUP_REMOVED lines=13> */
.L_x_20709:
[----:B------:R-:W-:Y:S05]  /*15d0*/  BSYNC.RECONVERGENT B2 ;  /* 0x0000000000027941 */ /* 0x000fea0003800200 */
.L_x_20708:
        /* <DEDUP_REMOVED lines=41> */
[----:B------:R-:W-:Y:S01]  /*1870*/  LOP3.LUT R15, R227, R24, R27, 0x96, !PT ;  /* 0x00000018e30f7212 */ /* 0x000fe200078e961b */
[----:B------:R-:W-:-:S07]  /*1880*/  IMAD.MOV.U32 R22, RZ, RZ, R26 ;  /* 0x000000ffff167224 */ /* 0x000fce00078e001a */
.L_x_20706:
[----:B------:R-:W-:Y:S05]  /*1890*/  BSYNC.RECONVERGENT B1 ;  /* 0x0000000000017941 */ /* 0x000fea0003800200 */
.L_x_20705:
[----:B------:R-:W-:Y:S01]  /*18a0*/  ISETP.NE.AND P0, PT, R25, 0x1, PT ;  /* 0x000000011900780c */ /* 0x000fe20003f05270 */
[----:B------:R-:W-:Y:S01]  /*18b0*/  BSSY.RECONVERGENT B1, `(.L_x_20710) ;  /* 0x000004a000017945 */ /* 0x000fe20003800200 */
[----:B------:R-:W-:Y:S01]  /*18c0*/  I2FP.F32.U32 R24, R23 ;  /* 0x0000001700187245 */ /* 0x000fe20000201000 */
[----:B------:R-:W-:Y:S01]  /*18d0*/  IMAD.MOV.U32 R26, RZ, RZ, 0x2 ;  /* 0x00000002ff1a7424 */ /* 0x000fe200078e00ff */
[----:B------:R-:W-:-:S03]  /*18e0*/  SHF.L.U32 R16, R16, 0x10, RZ ;  /* 0x0000001010107819 */ /* 0x000fc600000006ff */
        /* <DEDUP_REMOVED lines=13> */
.L_x_20712:
        /* <DEDUP_REMOVED lines=13> */
.L_x_20714:
[----:B------:R-:W-:Y:S05]  /*1a90*/  BSYNC.RECONVERGENT B2 ;  /* 0x0000000000027941 */ /* 0x000fea0003800200 */
.L_x_20713:
        /* <DEDUP_REMOVED lines=43> */
.L_x_20711:
[----:B------:R-:W-:Y:S05]  /*1d50*/  BSYNC.RECONVERGENT B1 ;  /* 0x0000000000017941 */ /* 0x000fea0003800200 */
.L_x_20710:
[----:B------:R-:W-:Y:S01]  /*1d60*/  ISETP.NE.AND P0, PT, R26, 0x1, PT ;  /* 0x000000011a00780c */ /* 0x000fe20003f05270 */
[----:B------:R-:W-:Y:S01]  /*1d70*/  BSSY.RECONVERGENT B1, `(.L_x_20715) ;  /* 0x000004b000017945 */ /* 0x000fe20003800200 */
[----:B------:R-:W-:Y:S01]  /*1d80*/  I2FP.F32.U32 R24, R23 ;  /* 0x0000001700187245 */ /* 0x000fe20000201000 */
[----:B------:R-:W-:-:S04]  /*1d90*/  IMAD.MOV.U32 R27, RZ, RZ, 0x2 ;  /* 0x00000002ff1b7424 */ /* 0x000fc800078e00ff */
[----:B------:R-:W-:Y:S01]  /*1da0*/  FFMA.FTZ R23, R24, R229, 1.1641532182693481445e-10 ;  /* 0x2f00000018177423 */ /* 0x000fe200000100e5 */
[C---:B------:R-:W-:Y:S02]  /*1db0*/  SHF.L.U32 R24, R17.reuse, 0x10, RZ ;  /* 0x0000001011187819 */ /* 0x040fe400000006ff */
        /* <DEDUP_REMOVED lines=13> */
.L_x_20717:
        /* <DEDUP_REMOVED lines=13> */
.L_x_20719:
[----:B------:R-:W-:Y:S05]  /*1f60*/  BSYNC.RECONVERGENT B2 ;  /* 0x0000000000027941 */ /* 0x000fea0003800200 */
.L_x_20718:
        /* <DEDUP_REMOVED lines=43> */
.L_x_20716:
[----:B------:R-:W-:Y:S05]  /*2220*/  BSYNC.RECONVERGENT B1 ;  /* 0x0000000000017941 */ /* 0x000fea0003800200 */
.L_x_20715:
[----:B------:R-:W-:Y:S01]  /*2230*/  ISETP.NE.AND P0, PT, R27, 0x1, PT ;  /* 0x000000011b00780c */ /* 0x000fe20003f05270 */
[----:B------:R-:W-:Y:S01]  /*2240*/  BSSY.RECONVERGENT B1, `(.L_x_20720) ;  /* 0x0000049000017945 */ /* 0x000fe20003800200 */
[----:B------:R-:W-:-:S05]  /*2250*/  I2FP.F32.U32 R26, R23 ;  /* 0x00000017001a7245 */ /* 0x000fca0000201000 */
[----:B------:R-:W-:Y:S01]  /*2260*/  FFMA.FTZ R23, R26, R229, 1.1641532182693481445e-10 ;  /* 0x2f0000001a177423 */ /* 0x000fe200000100e5 */
[----:B------:R-:W-:Y:S01]  /*2270*/  SHF.L.U32 R26, R17, 0x10, RZ ;  /* 0x00000010111a7819 */ /* 0x000fe200000006ff */
[----:B------:R-:W-:-:S03]  /*2280*/  IMAD.MOV.U32 R17, RZ, RZ, R12 ;  /* 0x000000ffff117224 */ /* 0x000fc600078e000c */
        /* <DEDUP_REMOVED lines=11> */
.L_x_20722:
        /* <DEDUP_REMOVED lines=13> */
.L_x_20724:
[----:B------:R-:W-:Y:S05]  /*2410*/  BSYNC.RECONVERGENT B2 ;  /* 0x0000000000027941 */ /* 0x000fea0003800200 */
.L_x_20723:
        /* <DEDUP_REMOVED lines=42> */
[----:B------:R-:W-:-:S07]  /*26c0*/  IMAD.MOV.U32 R22, RZ, RZ, R32 ;  /* 0x000000ffff167224 */ /* 0x000fce00078e0020 */
.L_x_20721:
[----:B------:R-:W-:Y:S05]  /*26d0*/  BSYNC.RECONVERGENT B1 ;  /* 0x0000000000017941 */ /* 0x000fea0003800200 */
.L_x_20720:
        /* <DEDUP_REMOVED lines=18> */
.L_x_20727:
        /* <DEDUP_REMOVED lines=13> */
.L_x_20729:
[----:B------:R-:W-:Y:S05]  /*28d0*/  BSYNC.RECONVERGENT B2 ;  /* 0x0000000000027941 */ /* 0x000fea0003800200 */
.L_x_20728:
        /* <DEDUP_REMOVED lines=43> */
.L_x_20726:
[----:B------:R-:W-:Y:S05]  /*2b90*/  BSYNC.RECONVERGENT B1 ;  /* 0x0000000000017941 */ /* 0x000fea0003800200 */
.L_x_20725:
        /* <DEDUP_REMOVED lines=17> */
.L_x_20732:
        /* <DEDUP_REMOVED lines=13> */
.L_x_20734:
[----:B------:R-:W-:Y:S05]  /*2d80*/  BSYNC.RECONVERGENT B2 ;  /* 0x0000000000027941 */ /* 0x000fea0003800200 */
.L_x_20733:
        /* <DEDUP_REMOVED lines=43> */
.L_x_20731:
[----:B------:R-:W-:Y:S05]  /*3040*/  BSYNC.RECONVERGENT B1 ;  /* 0x0000000000017941 */ /* 0x000fea0003800200 */
.L_x_20730:
        /* <DEDUP_REMOVED lines=18> */
.L_x_20737:
        /* <DEDUP_REMOVED lines=13> */
.L_x_20739:
[----:B------:R-:W-:Y:S05]  /*3240*/  BSYNC.RECONVERGENT B2 ;  /* 0x0000000000027941 */ /* 0x000fea0003800200 */
.L_x_20738:
        /* <DEDUP_REMOVED lines=43> */
.L_x_20736:
[----:B------:R-:W-:Y:S05]  /*3500*/  BSYNC.RECONVERGENT B1 ;  /* 0x0000000000017941 */ /* 0x000fea0003800200 */
.L_x_20735:
[----:B------:R-:W-:Y:S01]  /*3510*/  MOV R225, UR31 ;  /* 0x0000001f00e17c02 */ /* 0x000fe20008000f00 */
[----:B------:R-:W-:Y:S01]  /*3520*/  IMAD.U32 R34, R19, 0x10000, RZ ;  /* 0x0001000013227824 */ /* 0x000fe200078e00ff */
[----:B------:R-:W-:Y:S02]  /*3530*/  P2R R27, PR, RZ, 0x2 ;  /* 0x00000002ff1b7803 */ /* 0x000fe40000000000 */
        /* <DEDUP_REMOVED lines=33> */
.L_x_20699:
        /* <DEDUP_REMOVED lines=16> */
.L_x_20743:
        /* <DEDUP_REMOVED lines=13> */
.L_x_20745:
[----:B------:R-:W-:Y:S05]  /*3920*/  BSYNC.RECONVERGENT B2 ;  /* 0x0000000000027941 */ /* 0x000fea0003800200 */
.L_x_20744:
        /* <DEDUP_REMOVED lines=41> */
[----:B------:R-:W-:Y:S01]  /*3bc0*/  LOP3.LUT R15, R227, R2, R5, 0x96, !PT ;  /* 0x00000002e30f7212 */ /* 0x000fe200078e9605 */
[----:B------:R-:W-:-:S07]  /*3bd0*/  IMAD.MOV.U32 R2, RZ, RZ, R236 ;  /* 0x000000ffff027224 */ /* 0x000fce00078e00ec */
.L_x_20742:
[----:B------:R-:W-:Y:S05]  /*3be0*/  BSYNC.RECONVERGENT B1 ;  /* 0x0000000000017941 */ /* 0x000fea0003800200 */
.L_x_20741:
[----:B------:R-:W-:Y:S01]  /*3bf0*/  ISETP.NE.AND P0, PT, R4, 0x1, PT ;  /* 0x000000010400780c */ /* 0x000fe20003f05270 */
[----:B------:R-:W-:Y:S01]  /*3c00*/  IMAD.U32 R228, RZ, RZ, UR30 ;  /* 0x0000001effe47e24 */ /* 0x000fe2000f8e00ff */
[----:B------:R-:W-:Y:S01]  /*3c10*/  I2FP.F32.U32 R2, R2 ;  /* 0x0000000200027245 */ /* 0x000fe20000201000 */
[C---:B-----5:R-:W-:Y:S01]  /*3c20*/  IMAD.U32 R26, R16.reuse, 0x10000, RZ ;  /* 0x00010000101a7824 */ /* 0x060fe200078e00ff */
[----:B------:R-:W-:Y:S01]  /*3c30*/  MOV R225, UR31 ;  /* 0x0000001f00e17c02 */ /* 0x000fe20008000f00 */
[----:B------:R-:W-:Y:S01]  /*3c40*/  BSSY.RECONVERGENT B1, `(.L_x_20746) ;  /* 0x000004a000017945 */ /* 0x000fe20003800200 */
[----:B------:R-:W-:Y:S01]  /*3c50*/  PRMT R16, R16, 0x7632, R16 ;  /* 0x0000763210107816 */ /* 0x000fe20000000010 */
[----:B------:R-:W-:Y:S01]  /*3c60*/  FFMA.FTZ R3, R2, R229, 1.1641532182693481445e-10 ;  /* 0x2f00000002037423 */ /* 0x000fe200000100e5 */
[----:B------:R-:W-:Y:S02]  /*3c70*/  IMAD.MOV.U32 R5, RZ, RZ, 0x2 ;  /* 0x00000002ff057424 */ /* 0x000fe400078e00ff */
[----:B------:R-:W-:Y:S01]  /*3c80*/  FMUL.FTZ R26, R225, R26 ;  /* 0x0000001ae11a7220 */ /* 0x000fe20000410000 */
[----:B------:R-:W-:Y:S01]  /*3c90*/  IMAD.MOV.U32 R2, RZ, RZ, R12 ;  /* 0x000000ffff027224 */ /* 0x000fe200078e000c */
[----:B------:R-:W-:-:S04]  /*3ca0*/  FSETP.LE.FTZ.AND P3, PT, R3, R228, PT ;  /* 0x000000e40300720b */ /* 0x000fc80003f73000 */
        /* <DEDUP_REMOVED lines=10> */
.L_x_20748:
        /* <DEDUP_REMOVED lines=13> */
.L_x_20750:
[----:B------:R-:W-:Y:S05]  /*3e20*/  BSYNC.RECONVERGENT B2 ;  /* 0x0000000000027941 */ /* 0x000fea0003800200 */
.L_x_20749:
        /* <DEDUP_REMOVED lines=40> */
[----:B------:R-:W-:Y:S01]  /*40b0*/  IMAD.MOV.U32 R5, RZ, RZ, RZ ;  /* 0x000000ffff057224 */ /* 0x000fe200078e00ff */
[----:B------:R-:W-:Y:S01]  /*40c0*/  MOV R2, R22 ;  /* 0x0000001600027202 */ /* 0x000fe20000000f00 */
[----:B------:R-:W-:-:S07]  /*40d0*/  IMAD.MOV.U32 R22, RZ, RZ, R4 ;  /* 0x000000ffff167224 */ /* 0x000fce00078e0004 */
.L_x_20747:
[----:B------:R-:W-:Y:S05]  /*40e0*/  BSYNC.RECONVERGENT B1 ;  /* 0x0000000000017941 */ /* 0x000fea0003800200 */
.L_x_20746:
[----:B------:R-:W-:Y:S01]  /*40f0*/  I2FP.F32.U32 R2, R2 ;  /* 0x0000000200027245 */ /* 0x000fe20000201000 */
[----:B------:R-:W-:Y:S01]  /*4100*/  BSSY.RECONVERGENT B1, `(.L_x_20751) ;  /* 0x000004f000017945 */ /* 0x000fe20003800200 */
[----:B------:R-:W-:Y:S02]  /*4110*/  SHF.L.U32 R4, R84, 0x10, RZ ;  /* 0x0000001054047819 */ /* 0x000fe400000006ff */
[----:B------:R-:W-:Y:S01]  /*4120*/  ISETP.NE.AND P2, PT, R5, 0x1, PT ;  /* 0x000000010500780c */ /* 0x000fe20003f45270 */
[----:B------:R-:W-:Y:S01]  /*4130*/  FFMA.FTZ R3, R2, R229, 1.1641532182693481445e-10 ;  /* 0x2f00000002037423 */ /* 0x000fe200000100e5 */
[----:B------:R-:W-:Y:S02]  /*4140*/  IMAD.MOV.U32 R2, RZ, RZ, R12 ;  /* 0x000000ffff027224 */ /* 0x000fe400078e000c */
[----:B------:R-:W-:Y:S02]  /*4150*/  FMUL.FTZ R4, R4, R225 ;  /* 0x000000e104047220 */ /* 0x000fe40000410000 */
[----:B------:R-:W-:-:S02]  /*4160*/  FSETP.GTU.FTZ.AND P0, PT, R3, R228, PT ;  /* 0x000000e40300720b */ /* 0x000fc40003f1c000 */
[----:B------:R-:W-:Y:S02]  /*4170*/  FSEL R3, R26, RZ, P3 ;  /* 0x000000ff1a037208 */ /* 0x000fe40001800000 */
[----:B------:R-:W-:Y:S02]  /*4180*/  FSEL R4, R4, RZ, !P0 ;  /* 0x000000ff04047208 */ /* 0x000fe40004000000 */
[----:B------:R-:W-:-:S03]  /*4190*/  SEL R9, RZ, 0x1, P0 ;  /* 0x00000001ff097807 */ /* 0x000fc60000000000 */
[----:B------:R-:W-:Y:S01]  /*41a0*/  FADD.FTZ R68, R4, R3 ;  /* 0x0000000304447221 */ /* 0x000fe20000010000 */
[----:B------:R-:W-:-:S03]  /*41b0*/  IMAD.MOV.U32 R4, RZ, RZ, 0x2 ;  /* 0x00000002ff047424 */ /* 0x000fc600078e00ff */
        /* <DEDUP_REMOVED lines=10> */
.L_x_20753:
        /* <DEDUP_REMOVED lines=13> */
.L_x_20755:
[----:B------:R-:W-:Y:S05]  /*4330*/  BSYNC.RECONVERGENT B2 ;  /* 0x0000000000027941 */ /* 0x000fea0003800200 */
.L_x_20754:
        /* <DEDUP_REMOVED lines=43> */
.L_x_20752:
[----:B------:R-:W-:Y:S05]  /*45f0*/  BSYNC.RECONVERGENT B1 ;  /* 0x0000000000017941 */ /* 0x000fea0003800200 */
.L_x_20751:
        /* <DEDUP_REMOVED lines=19> */
.L_x_20758:
        /* <DEDUP_REMOVED lines=13> */
.L_x_20760:
[----:B------:R-:W-:Y:S05]  /*4800*/  BSYNC.RECONVERGENT B2 ;  /* 0x0000000000027941 */ /* 0x000fea0003800200 */
.L_x_20759:
        /* <DEDUP_REMOVED lines=43> */
.L_x_20757:
[----:B------:R-:W-:Y:S05]  /*4ac0*/  BSYNC.RECONVERGENT B1 ;  /* 0x0000000000017941 */ /* 0x000fea0003800200 */
.L_x_20756:
[----:B------:R-:W-:Y:S01]  /*4ad0*/  I2FP.F32.U32 R2, R2 ;  /* 0x0000000200027245 */ /* 0x000fe20000201000 */
[----:B------:R-:W-:Y:S01]  /*4ae0*/  BSSY.RECONVERGENT B1, `(.L_x_20761) ;  /* 0x000004f000017945 */ /* 0x000fe20003800200 */
[----:B------:R-:W-:Y:S02]  /*4af0*/  SHF.L.U32 R4, R25, 0x10, RZ ;  /* 0x0000001019047819 */ /* 0x000fe400000006ff */
[----:B------:R-:W-:Y:S01]  /*4b00*/  ISETP.NE.AND P2, PT, R5, 0x1, PT ;  /* 0x000000010500780c */ /* 0x000fe20003f45270 */
[----:B------:R-:W-:Y:S01]  /*4b10*/  FFMA.FTZ R3, R2, R229, 1.1641532182693481445e-10 ;  /* 0x2f00000002037423 */ /* 0x000fe200000100e5 */
[----:B------:R-:W-:Y:S01]  /*4b20*/  FSEL R69, R16, RZ, P3 ;  /* 0x000000ff10457208 */ /* 0x000fe20001800000 */
[----:B------:R-:W-:Y:S01]  /*4b30*/  FMUL.FTZ R4, R4, R225 ;  /* 0x000000e104047220 */ /* 0x000fe20000410000 */
[----:B------:R-:W-:Y:S02]  /*4b40*/  IMAD.MOV.U32 R2, RZ, RZ, R12 ;  /* 0x000000ffff027224 */ /* 0x000fe400078e000c */
[----:B------:R-:W-:-:S04]  /*4b50*/  FSETP.GTU.FTZ.AND P0, PT, R3, R228, PT ;  /* 0x000000e40300720b */ /* 0x000fc80003f1c000 */
        /* <DEDUP_REMOVED lines=14> */
.L_x_20763:
        /* <DEDUP_REMOVED lines=13> */
.L_x_20765:
[----:B------:R-:W-:Y:S05]  /*4d10*/  BSYNC.RECONVERGENT B2 ;  /* 0x0000000000027941 */ /* 0x000fea0003800200 */
.L_x_20764:
        /* <DEDUP_REMOVED lines=43> */
.L_x_20762:
[----:B------:R-:W-:Y:S05]  /*4fd0*/  BSYNC.RECONVERGENT B1 ;  /* 0x0000000000017941 */ /* 0x000fea0003800200 */
.L_x_20761:
        /* <DEDUP_REMOVED lines=20> */
.L_x_20768:
        /* <DEDUP_REMOVED lines=13> */
.L_x_20770:
[----:B------:R-:W-:Y:S05]  /*51f0*/  BSYNC.RECONVERGENT B2 ;  /* 0x0000000000027941 */ /* 0x000fea0003800200 */
.L_x_20769:
        /* <DEDUP_REMOVED lines=43> */
.L_x_20767:
[----:B------:R-:W-:Y:S05]  /*54b0*/  BSYNC.RECONVERGENT B1 ;  /* 0x0000000000017941 */ /* 0x000fea0003800200 */
.L_x_20766:
        /* <DEDUP_REMOVED lines=23> */
.L_x_20773:
        /* <DEDUP_REMOVED lines=13> */
.L_x_20775:
[----:B------:R-:W-:Y:S05]  /*5700*/  BSYNC.RECONVERGENT B2 ;  /* 0x0000000000027941 */ /* 0x000fea0003800200 */
.L_x_20774:
        /* <DEDUP_REMOVED lines=43> */
.L_x_20772:
[----:B------:R-:W-:Y:S05]  /*59c0*/  BSYNC.RECONVERGENT B1 ;  /* 0x0000000000017941 */ /* 0x000fea0003800200 */
.L_x_20771:
        /* <DEDUP_REMOVED lines=18> */
.L_x_20778:
        /* <DEDUP_REMOVED lines=13> */
.L_x_20780:
[----:B------:R-:W-:Y:S05]  /*5bc0*/  BSYNC.RECONVERGENT B2 ;  /* 0x0000000000027941 */ /* 0x000fea0003800200 */
.L_x_20779:
        /* <DEDUP_REMOVED lines=43> */
.L_x_20777:
[----:B------:R-:W-:Y:S05]  /*5e80*/  BSYNC.RECONVERGENT B1 ;  /* 0x0000000000017941 */ /* 0x000fea0003800200 */
.L_x_20776:
[----:B------:R-:W-:Y:S01]  /*5e90*/  I2FP.F32.U32 R2, R3 ;  /* 0x0000000300027245 */ /* 0x000fe20000201000 */
[----:B------:R-:W-:Y:S01]  /*5ea0*/  BSSY.RECONVERGENT B1, `(.L_x_20781) ;  /* 0x000004f000017945 */ /* 0x000fe20003800200 */
[----:B------:R-:W-:Y:S01]  /*5eb0*/  SHF.L.U32 R24, R24, 0x10, RZ ;  /* 0x0000001018187819 */ /* 0x000fe200000006ff */
[----:B------:R-:W-:Y:S01]  /*5ec0*/  IMAD.MOV.U32 R4, RZ, RZ, 0x2 ;  /* 0x00000002ff047424 */ /* 0x000fe200078e00ff */
        /* <DEDUP_REMOVED lines=19> */
.L_x_20783:
        /* <DEDUP_REMOVED lines=13> */
.L_x_20785:
[----:B------:R-:W-:Y:S05]  /*60d0*/  BSYNC.RECONVERGENT B2 ;  /* 0x0000000000027941 */ /* 0x000fea0003800200 */
.L_x_20784:
        /* <DEDUP_REMOVED lines=43> */
.L_x_20782:
[----:B------:R-:W-:Y:S05]  /*6390*/  BSYNC.RECONVERGENT B1 ;  /* 0x0000000000017941 */ /* 0x000fea0003800200 */
.L_x_20781:
        /* <DEDUP_REMOVED lines=19> */
.L_x_20788:
        /* <DEDUP_REMOVED lines=13> */
.L_x_20790:
[----:B------:R-:W-:Y:S05]  /*65a0*/  BSYNC.RECONVERGENT B2 ;  /* 0x0000000000027941 */ /* 0x000fea0003800200 */
.L_x_20789:
        /* <DEDUP_REMOVED lines=39> */
[----:B------:R-:W-:Y:S02]  /*6820*/  LOP3.LUT R15, R227, R2, R17, 0x96, !PT ;  /* 0x00000002e30f7212 */ /* 0x000fe400078e9611 */
[----:B------:R-:W-:Y:S01]  /*6830*/  MOV R2, R22 ;  /* 0x0000001600027202 */ /* 0x000fe20000000f00 */
[----:B------:R-:W-:Y:S02]  /*6840*/  IMAD.MOV.U32 R22, RZ, RZ, R16 ;  /* 0x000000ffff167224 */ /* 0x000fe400078e0010 */
[----:B------:R-:W-:-:S07]  /*6850*/  IMAD.MOV.U32 R16, RZ, RZ, RZ ;  /* 0x000000ffff107224 */ /* 0x000fce00078e00ff */
.L_x_20787:
[----:B------:R-:W-:Y:S05]  /*6860*/  BSYNC.RECONVERGENT B1 ;  /* 0x0000000000017941 */ /* 0x000fea0003800200 */
.L_x_20786:
        /* <DEDUP_REMOVED lines=23> */
.L_x_20793:
        /* <DEDUP_REMOVED lines=13> */
.L_x_20795:
[----:B------:R-:W-:Y:S05]  /*6ab0*/  BSYNC.RECONVERGENT B2 ;  /* 0x0000000000027941 */ /* 0x000fea0003800200 */
.L_x_20794:
        /* <DEDUP_REMOVED lines=42> */
[----:B------:R-:W-:-:S07]  /*6d60*/  IMAD.MOV.U32 R22, RZ, RZ, R16 ;  /* 0x000000ffff167224 */ /* 0x000fce00078e0010 */
.L_x_20792:
[----:B------:R-:W-:Y:S05]  /*6d70*/  BSYNC.RECONVERGENT B1 ;  /* 0x0000000000017941 */ /* 0x000fea0003800200 */
.L_x_20791:
        /* <DEDUP_REMOVED lines=18> */
.L_x_20798:
        /* <DEDUP_REMOVED lines=13> */
.L_x_20800:
[----:B------:R-:W-:Y:S05]  /*6f70*/  BSYNC.RECONVERGENT B2 ;  /* 0x0000000000027941 */ /* 0x000fea0003800200 */
.L_x_20799:
        /* <DEDUP_REMOVED lines=43> */
.L_x_20797:
[----:B------:R-:W-:Y:S05]  /*7230*/  BSYNC.RECONVERGENT B1 ;  /* 0x0000000000017941 */ /* 0x000fea0003800200 */
.L_x_20796:
        /* <DEDUP_REMOVED lines=23> */
.L_x_20803:
        /* <DEDUP_REMOVED lines=13> */
.L_x_20805:
[----:B------:R-:W-:Y:S05]  /*7480*/  BSYNC.RECONVERGENT B2 ;  /* 0x0000000000027941 */ /* 0x000fea0003800200 */
.L_x_20804:
        /* <DEDUP_REMOVED lines=43> */
.L_x_20802:
[----:B------:R-:W-:Y:S05]  /*7740*/  BSYNC.RECONVERGENT B1 ;  /* 0x0000000000017941 */ /* 0x000fea0003800200 */
.L_x_20801:
        /* <DEDUP_REMOVED lines=19> */
.L_x_20808:
        /* <DEDUP_REMOVED lines=13> */
.L_x_20810:
[----:B------:R-:W-:Y:S05]  /*7950*/  BSYNC.RECONVERGENT B2 ;  /* 0x0000000000027941 */ /* 0x000fea0003800200 */
.L_x_20809:
        /* <DEDUP_REMOVED lines=43> */
.L_x_20807:
[----:B------:R-:W-:Y:S05]  /*7c10*/  BSYNC.RECONVERGENT B1 ;  /* 0x0000000000017941 */ /* 0x000fea0003800200 */
.L_x_20806:
[----:B------:R-:W-:Y:S01]  /*7c20*/  I2FP.F32.U32 R2, R2 ;  /* 0x0000000200027245 */ /* 0x000fe20000201000 */
[----:B------:R-:W-:Y:S01]  /*7c30*/  BSSY.RECONVERGENT B1, `(.L_x_20811) ;  /* 0x000004f000017945 */ /* 0x000fe20003800200 */
[----:B------:R-:W-:Y:S02]  /*7c40*/  SHF.L.U32 R16, R87, 0x10, RZ ;  /* 0x0000001057107819 */ /* 0x000fe400000006ff */
[----:B------:R-:W-:Y:S01]  /*7c50*/  FSEL R17, R18, RZ, P4 ;  /* 0x000000ff12117208 */ /* 0x000fe20002000000 */
[----:B------:R-:W-:Y:S01]  /*7c60*/  FFMA.FTZ R3, R2, R229, 1.1641532182693481445e-10 ;  /* 0x2f00000002037423 */ /* 0x000fe200000100e5 */
[----:B------:R-:W-:Y:S02]  /*7c70*/  IMAD.MOV.U32 R18, RZ, RZ, 0x2 ;  /* 0x00000002ff127424 */ /* 0x000fe400078e00ff */
[----:B------:R-:W-:Y:S01]  /*7c80*/  FMUL.FTZ R16, R16, R225 ;  /* 0x000000e110107220 */ /* 0x000fe20000410000 */
[----:B------:R-:W-:Y:S01]  /*7c90*/  IMAD.MOV.U32 R2, RZ, RZ, R12 ;  /* 0x000000ffff027224 */ /* 0x000fe200078e000c */
        /* <DEDUP_REMOVED lines=15> */
.L_x_20813:
        /* <DEDUP_REMOVED lines=13> */
.L_x_20815:
[----:B------:R-:W-:Y:S05]  /*7e60*/  BSYNC.RECONVERGENT B2 ;  /* 0x0000000000027941 */ /* 0x000fea0003800200 */
.L_x_20814:
        /* <DEDUP_REMOVED lines=43> */
.L_x_20812:
[----:B------:R-:W-:Y:S05]  /*8120*/  BSYNC.RECONVERGENT B1 ;  /* 0x0000000000017941 */ /* 0x000fea0003800200 */
.L_x_20811:
        /* <DEDUP_REMOVED lines=18> */
.L_x_20818:
        /* <DEDUP_REMOVED lines=15> */
.L_x_20820:
[----:B------:R-:W-:Y:S05]  /*8340*/  BSYNC.RECONVERGENT B2 ;  /* 0x0000000000027941 */ /* 0x000fea0003800200 */
.L_x_20819:
        /* <DEDUP_REMOVED lines=43> */
.L_x_20817:
[----:B------:R-:W-:Y:S05]  /*8600*/  BSYNC.RECONVERGENT B1 ;  /* 0x0000000000017941 */ /* 0x000fea0003800200 */
.L_x_20816:
[----:B------:R-:W-:Y:S02]  /*8610*/  I2FP.F32.U32 R2, R2 ;  /* 0x0000000200027245 */ /* 0x000fe40000201000 */
[----:B------:R-:W-:Y:S02]  /*8620*/  SHF.L.U32 R0, R0, 0x10, RZ ;  /* 0x0000001000007819 */ /* 0x000fe400000006ff */
[----:B------:R-:W-:Y:S01]  /*8630*/  FSEL R75, R75, RZ, P5 ;  /* 0x000000ff4b4b7208 */ /* 0x000fe20002800000 */
[----:B------:R-:W-:Y:S02]  /*8640*/  FFMA.FTZ R17, R2, R229, 1.1641532182693481445e-10 ;  /* 0x2f00000002117423 */ /* 0x000fe400000100e5 */
[----:B------:R-:W-:-:S03]  /*8650*/  FMUL.FTZ R0, R0, R225 ;  /* 0x000000e100007220 */ /* 0x000fc60000410000 */
[----:B------:R-:W-:-:S04]  /*8660*/  FSETP.GTU.FTZ.AND P6, PT, R17, R228, PT ;  /* 0x000000e41100720b */ /* 0x000fc80003fdc000 */
[----:B------:R-:W-:Y:S02]  /*8670*/  FSEL R0, R0, RZ, !P6 ;  /* 0x000000ff00007208 */ /* 0x000fe40007000000 */
[----:B------:R-:W-:-:S03]  /*8680*/  SEL R2, RZ, 0x1, P6 ;  /* 0x00000001ff027807 */ /* 0x000fc60003000000 */
[----:B------:R-:W-:-:S04]  /*8690*/  FADD.FTZ R75, R0, R75 ;  /* 0x0000004b004b7221 */ /* 0x000fc80000010000 */
[----:B------:R-:W-:-:S07]  /*86a0*/  @P1 FADD.FTZ R75, R79, R75 ;  /* 0x0000004b4f4b1221 */ /* 0x000fce0000010000 */
.L_x_20740:
        /* <DEDUP_REMOVED lines=18> */
[----:B------:R-:W-:Y:S01]  /*87d0*/  SEL R28, RZ, 0x1, !P3 ;  /* 0x00000001ff1c7807 */ /* 0x000fe20005800000 */
[C---:B------:R-:W-:Y:S01]  /*87e0*/  VIADD R0, R10.reuse, 0x20 ;  /* 0x000000200a007836 */ /* 0x040fe20000000000 */
[----:B------:R-:W-:Y:S01]  /*87f0*/  SEL R17, RZ, 0x1, !P6 ;  /* 0x00000001ff117807 */ /* 0x000fe20007000000 */
[----:B------:R3:W-:Y:S01]  /*8800*/  STG.E.128 desc[UR8][R18.64], R68 ;  /* 0x0000004412007986 */ /* 0x0007e2000c101d08 */
[----:B------:R-:W-:Y:S01]  /*8810*/  LOP3.LUT R29, R29, R28, RZ, 0xfc, !PT ;  /* 0x0000001c1d1d7212 */ /* 0x000fe200078efcff */
[----:B-1----:R-:W-:Y:S01]  /*8820*/  IMAD.WIDE.U32 R26, R10, 0x8, R238 ;  /* 0x000000080a1a7825 */ /* 0x002fe200078e00ee */
[----:B------:R-:W-:Y:S01]  /*8830*/  LOP3.LUT R28, R16, R17, RZ, 0xfc, !PT ;  /* 0x00000011101c7212 */ /* 0x000fe200078efcff */
[----:B------:R3:W-:Y:S02]  /*8840*/  STG.E.128 desc[UR8][R18.64+0x10], R72 ;  /* 0x0000104812007986 */ /* 0x0007e4000c101d08 */
[----:B------:R-:W-:-:S02]  /*8850*/  IMAD.WIDE.U32 R16, R0, 0x10, R216 ;  /* 0x0000001000107825 */ /* 0x000fc400078e00d8 */
[----:B------:R3:W-:Y:S02]  /*8860*/  STG.E.64 desc[UR8][R26.64], R28 ;  /* 0x0000001c1a007986 */ /* 0x0007e4000c101b08 */
[----:B--2---:R-:W-:-:S04]  /*8870*/  @P1 IMAD.WIDE.U32 R20, R0, 0x20, R20 ;  /* 0x0000002000141825 */ /* 0x004fc800078e0014 */
[----:B0-----:R-:W-:Y:S01]  /*8880*/  @P0 IMAD.WIDE.U32 R24, R0, 0x10, R24 ;  /* 0x0000001000180825 */ /* 0x001fe200078e0018 */
[----:B---3--:R-:W-:Y:S06]  /*8890*/  @!P0 BRA `(.L_x_20821) ;  /* 0x0000000000508947 */ /* 0x008fec0003800000 */
        /* <DEDUP_REMOVED lines=20> */
.L_x_20821:
[----:B------:R1:W5:Y:S04]  /*89e0*/  @P0 LDG.E.128 R84, desc[UR8][R24.64] ;  /* 0x0000000818540981 */ /* 0x000368000c1e1d00 */
[----:B------:R1:W5:Y:S04]  /*89f0*/  @P1 LDG.E.128 R80, desc[UR8][R20.64] ;  /* 0x0000000814501981 */ /* 0x000368000c1e1d00 */
[----:B------:R1:W5:Y:S04]  /*8a00*/  @P1 LDG.E.128 R76, desc[UR8][R20.64+0x10] ;  /* 0x00001008144c1981 */ /* 0x000368000c1e1d00 */
[----:B0-----:R-:W5:Y:S01]  /*8a10*/  LDG.E.128 R16, desc[UR8][R16.64] ;  /* 0x0000000810107981 */ /* 0x001f62000c1e1d00 */
[----:B------:R-:W-:Y:S05]  /*8a20*/  @!P0 BRA `(.L_x_20822) ;  /* 0x0000004c00ec8947 */ /* 0x000fea0003800000 */
[----:B------:R-:W-:Y:S01]  /*8a30*/  ISETP.NE.AND P2, PT, R33, 0x1, PT ;  /* 0x000000012100780c */ /* 0x000fe20003f45270 */
[----:B------:R-:W-:Y:S01]  /*8a40*/  BSSY.RECONVERGENT B1, `(.L_x_20823) ;  /* 0x000004b000017945 */ /* 0x000fe20003800200 */
[----:B------:R-:W-:Y:S01]  /*8a50*/  HFMA2 R8, -RZ, RZ, 0, 1.1920928955078125e-07 ;  /* 0x00000002ff087431 */ /* 0x000fe200000001ff */
[----:B-----5:R-:W-:Y:S01]  /*8a60*/  PRMT R2, R87, 0x7632, R2 ;  /* 0x0000763257027816 */ /* 0x020fe20000000002 */
[----:B------:R-:W-:Y:S01]  /*8a70*/  IMAD.MOV.U32 R6, RZ, RZ, R12 ;  /* 0x000000ffff067224 */ /* 0x000fe200078e000c */
[----:B------:R-:W-:Y:S01]  /*8a80*/  PRMT R3, R86, 0x7632, R3 ;  /* 0x0000763256037816 */ /* 0x000fe20000000003 */
[----:B-1----:R-:W-:Y:S01]  /*8a90*/  IMAD.MOV.U32 R24, RZ, RZ, R22 ;  /* 0x000000ffff187224 */ /* 0x002fe200078e0016 */
[----:B------:R-:W-:Y:S02]  /*8aa0*/  PRMT R4, R85, 0x7632, R4 ;  /* 0x0000763255047816 */ /* 0x000fe40000000004 */
[----:B------:R-:W-:-:S04]  /*8ab0*/  PRMT R5, R84, 0x7632, R5 ;  /* 0x0000763254057816 */ /* 0x000fc80000000005 */
        /* <DEDUP_REMOVED lines=11> */
.L_x_20825:
        /* <DEDUP_REMOVED lines=13> */
.L_x_20827:
[----:B------:R-:W-:Y:S05]  /*8c40*/  BSYNC.RECONVERGENT B2 ;  /* 0x0000000000027941 */ /* 0x000fea0003800200 */
.L_x_20826:
        /* <DEDUP_REMOVED lines=40> */
[----:B------:R-:W-:Y:S01]  /*8ed0*/  LOP3.LUT R15, R227, R6, R25, 0x96, !PT ;  /* 0x00000006e30f7212 */ /* 0x000fe200078e9619 */
[----:B------:R-:W-:-:S07]  /*8ee0*/  IMAD.MOV.U32 R6, RZ, RZ, R22 ;  /* 0x000000ffff067224 */ /* 0x000fce00078e0016 */
.L_x_20824:
[----:B------:R-:W-:Y:S05]  /*8ef0*/  BSYNC.RECONVERGENT B1 ;  /* 0x0000000000017941 */ /* 0x000fea0003800200 */
.L_x_20823:
        /* <DEDUP_REMOVED lines=20> */
.L_x_20830:
        /* <DEDUP_REMOVED lines=13> */
.L_x_20832:
[----:B------:R-:W-:Y:S05]  /*9110*/  BSYNC.RECONVERGENT B2 ;  /* 0x0000000000027941 */ /* 0x000fea0003800200 */
.L_x_20831:
        /* <DEDUP_REMOVED lines=38> */
[----:B------:R-:W-:Y:S02]  /*9380*/  LOP3.LUT R14, R8, UR27, R27, 0x96, !PT ;  /* 0x0000001b080e7c12 */ /* 0x000fe4000f8e961b */
[----:B------:R-:W-:Y:S01]  /*9390*/  MOV R12, R26 ;  /* 0x0000001a000c7202 */ /* 0x000fe20000000f00 */
[----:B------:R-:W-:Y:S02]  /*93a0*/  IMAD.MOV.U32 R24, RZ, RZ, R20 ;  /* 0x000000ffff187224 */ /* 0x000fe400078e0014 */
[----:B------:R-:W-:Y:S01]  /*93b0*/  HFMA2 R20, -RZ, RZ, 0, 0 ;  /* 0x00000000ff147431 */ /* 0x000fe200000001ff */
[----:B------:R-:W-:-:S07]  /*93c0*/  LOP3.LUT R15, R227, R6, R21, 0x96, !PT ;  /* 0x00000006e30f7212 */ /* 0x000fce00078e9615 */
.L_x_20829:
[----:B------:R-:W-:Y:S05]  /*93d0*/  BSYNC.RECONVERGENT B1 ;  /* 0x0000000000017941 */ /* 0x000fea0003800200 */
.L_x_20828:
[----:B------:R-:W-:Y:S01]  /*93e0*/  I2FP.F32.U32 R6, R7 ;  /* 0x0000000700067245 */ /* 0x000fe20000201000 */
[----:B------:R-:W-:Y:S01]  /*93f0*/  IMAD.U32 R8, R84, 0x10000, RZ ;  /* 0x0001000054087824 */ /* 0x000fe200078e00ff */
[----:B------:R-:W-:Y:S01]  /*9400*/  ISETP.NE.AND P3, PT, R20, 0x1, PT ;  /* 0x000000011400780c */ /* 0x000fe20003f65270 */
[----:B------:R-:W-:Y:S02]  /*9410*/  BSSY.RECONVERGENT B1, `(.L_x_20833) ;  /* 0x000004d000017945 */ /* 0x000fe40003800200 */
[----:B------:R-:W-:Y:S01]  /*9420*/  FFMA.FTZ R7, R6, R229, 1.1641532182693481445e-10 ;  /* 0x2f00000006077423 */ /* 0x000fe200000100e5 */
[----:B------:R-:W-:Y:S01]  /*9430*/  FMUL.FTZ R8, R8, R225 ;  /* 0x000000e108087220 */ /* 0x000fe20000410000 */
[----:B------:R-:W-:-:S03]  /*9440*/  MOV R6, R12 ;  /* 0x0000000c00067202 */ /* 0x000fc60000000f00 */
[----:B------:R-:W-:Y:S02]  /*9450*/  FSETP.GTU.FTZ.AND P2, PT, R7, R228, PT ;  /* 0x000000e40700720b */ /* 0x000fe40003f5c000 */
[----:B------:R-:W-:Y:S02]  /*9460*/  FSEL R7, R22, RZ, P4 ;  /* 0x000000ff16077208 */ /* 0x000fe40002000000 */
        /* <DEDUP_REMOVED lines=14> */
.L_x_20835:
        /* <DEDUP_REMOVED lines=13> */
.L_x_20837:
[----:B------:R-:W-:Y:S05]  /*9620*/  BSYNC.RECONVERGENT B2 ;  /* 0x0000000000027941 */ /* 0x000fea0003800200 */
.L_x_20836:
        /* <DEDUP_REMOVED lines=40> */
[----:B------:R-:W-:Y:S01]  /*98b0*/  LOP3.LUT R15, R227, R6, R21, 0x96, !PT ;  /* 0x00000006e30f7212 */ /* 0x000fe200078e9615 */
[----:B------:R-:W-:Y:S02]  /*98c0*/  IMAD.MOV.U32 R6, RZ, RZ, R24 ;  /* 0x000000ffff067224 */ /* 0x000fe400078e0018 */
[----:B------:R-:W-:-:S07]  /*98d0*/  IMAD.MOV.U32 R24, RZ, RZ, R20 ;  /* 0x000000ffff187224 */ /* 0x000fce00078e0014 */
.L_x_20834:
[----:B------:R-:W-:Y:S05]  /*98e0*/  BSYNC.RECONVERGENT B1 ;  /* 0x0000000000017941 */ /* 0x000fea0003800200 */
.L_x_20833:
[----:B------:R-:W-:Y:S01]  /*98f0*/  ISETP.NE.AND P2, PT, R8, 0x1, PT ;  /* 0x000000010800780c */ /* 0x000fe20003f45270 */
[----:B------:R-:W-:Y:S01]  /*9900*/  IMAD.U32 R16, R16, 0x10000, RZ ;  /* 0x0001000010107824 */ /* 0x000fe200078e00ff */
[----:B------:R-:W-:Y:S01]  /*9910*/  I2FP.F32.U32 R6, R6 ;  /* 0x0000000600067245 */ /* 0x000fe20000201000 */
[----:B------:R-:W-:Y:S02]  /*9920*/  BSSY.RECONVERGENT B1, `(.L_x_20838) ;  /* 0x0000049000017945 */ /* 0x000fe40003800200 */
[----:B------:R-:W-:Y:S02]  /*9930*/  FMUL.FTZ R16, R16, R225 ;  /* 0x000000e110107220 */ /* 0x000fe40000410000 */
[----:B------:R-:W-:Y:S01]  /*9940*/  FFMA.FTZ R7, R6, R229, 1.1641532182693481445e-10 ;  /* 0x2f00000006077423 */ /* 0x000fe200000100e5 */
[----:B------:R-:W-:-:S04]  /*9950*/  MOV R6, R12 ;  /* 0x0000000c00067202 */ /* 0x000fc80000000f00 */
        /* <DEDUP_REMOVED lines=12> */
.L_x_20840:
        /* <DEDUP_REMOVED lines=13> */
.L_x_20842:
[----:B------:R-:W-:Y:S05]  /*9af0*/  BSYNC.RECONVERGENT B2 ;  /* 0x0000000000027941 */ /* 0x000fea0003800200 */
.L_x_20841:
        /* <DEDUP_REMOVED lines=43> */
.L_x_20839:
[----:B------:R-:W-:Y:S05]  /*9db0*/  BSYNC.RECONVERGENT B1 ;  /* 0x0000000000017941 */ /* 0x000fea0003800200 */
.L_x_20838:
        /* <DEDUP_REMOVED lines=23> */
.L_x_20845:
        /* <DEDUP_REMOVED lines=13> */
.L_x_20847:
[----:B------:R-:W-:Y:S05]  /*a000*/  BSYNC.RECONVERGENT B2 ;  /* 0x0000000000027941 */ /* 0x000fea0003800200 */
.L_x_20846:
        /* <DEDUP_REMOVED lines=43> */
.L_x_20844:
[----:B------:R-:W-:Y:S05]  /*a2c0*/  BSYNC.RECONVERGENT B1 ;  /* 0x0000000000017941 */ /* 0x000fea0003800200 */
.L_x_20843:
        /* <DEDUP_REMOVED lines=20> */
.L_x_20850:
        /* <DEDUP_REMOVED lines=13> */
.L_x_20852:
[----:B------:R-:W-:Y:S05]  /*a4e0*/  BSYNC.RECONVERGENT B2 ;  /* 0x0000000000027941 */ /* 0x000fea0003800200 */
.L_x_20851:
        /* <DEDUP_REMOVED lines=41> */
[----:B------:R-:W-:Y:S01]  /*a780*/  LOP3.LUT R15, R227, R6, R21, 0x96, !PT ;  /* 0x00000006e30f7212 */ /* 0x000fe200078e9615 */
[----:B------:R-:W-:-:S07]  /*a790*/  HFMA2 R21, -RZ, RZ, 0, 0 ;  /* 0x00000000ff157431 */ /* 0x000fce00000001ff */
.L_x_20849:
[----:B------:R-:W-:Y:S05]  /*a7a0*/  BSYNC.RECONVERGENT B1 ;  /* 0x0000000000017941 */ /* 0x000fea0003800200 */
.L_x_20848:
[----:B------:R-:W-:Y:S01]  /*a7b0*/  I2FP.F32.U32 R6, R5 ;  /* 0x0000000500067245 */ /* 0x000fe20000201000 */
[----:B------:R-:W-:Y:S01]  /*a7c0*/  IMAD.U32 R20, R85, 0x10000, RZ ;  /* 0x0001000055147824 */ /* 0x000fe200078e00ff */
[----:B------:R-:W-:Y:S01]  /*a7d0*/  ISETP.NE.AND P3, PT, R21, 0x1, PT ;  /* 0x000000011500780c */ /* 0x000fe20003f65270 */
[----:B------:R-:W-:Y:S02]  /*a7e0*/  BSSY.RECONVERGENT B1, `(.L_x_20853) ;  /* 0x000004d000017945 */ /* 0x000fe40003800200 */
[----:B------:R-:W-:Y:S01]  /*a7f0*/  FFMA.FTZ R5, R6, R229, 1.1641532182693481445e-10 ;  /* 0x2f00000006057423 */ /* 0x000fe200000100e5 */
[----:B------:R-:W-:-:S04]  /*a800*/  FMUL.FTZ R20, R20, R225 ;  /* 0x000000e114147220 */ /* 0x000fc80000410000 */
[----:B------:R-:W-:Y:S02]  /*a810*/  FSETP.GTU.FTZ.AND P2, PT, R5, R228, PT ;  /* 0x000000e40500720b */ /* 0x000fe40003f5c000 */
[----:B------:R-:W-:Y:S02]  /*a820*/  FSEL R5, R16, RZ, P4 ;  /* 0x000000ff10057208 */ /* 0x000fe40002000000 */
        /* <DEDUP_REMOVED lines=15> */
.L_x_20855:
        /* <DEDUP_REMOVED lines=13> */
.L_x_20857:
[----:B------:R-:W-:Y:S05]  /*a9f0*/  BSYNC.RECONVERGENT B2 ;  /* 0x0000000000027941 */ /* 0x000fea0003800200 */
.L_x_20856:
        /* <DEDUP_REMOVED lines=43> */
.L_x_20854:
[----:B------:R-:W-:Y:S05]  /*acb0*/  BSYNC.RECONVERGENT B1 ;  /* 0x0000000000017941 */ /* 0x000fea0003800200 */
.L_x_20853:
        /* <DEDUP_REMOVED lines=19> */
.L_x_20860:
        /* <DEDUP_REMOVED lines=13> */
.L_x_20862:
[----:B------:R-:W-:Y:S05]  /*aec0*/  BSYNC.RECONVERGENT B2 ;  /* 0x0000000000027941 */ /* 0x000fea0003800200 */
.L_x_20861:
        /* <DEDUP_REMOVED lines=40> */
[----:B------:R-:W-:Y:S02]  /*b150*/  HFMA2 R21, -RZ, RZ, 0, 0 ;  /* 0x00000000ff157431 */ /* 0x000fe400000001ff */
[----:B------:R-:W-:Y:S02]  /*b160*/  IMAD.MOV.U32 R16, RZ, RZ, R24 ;  /* 0x000000ffff107224 */ /* 0x000fe400078e0018 */
[----:B------:R-:W-:-:S07]  /*b170*/  IMAD.MOV.U32 R24, RZ, RZ, R20 ;  /* 0x000000ffff187224 */ /* 0x000fce00078e0014 */
.L_x_20859:
[----:B------:R-:W-:Y:S05]  /*b180*/  BSYNC.RECONVERGENT B1 ;  /* 0x0000000000017941 */ /* 0x000fea0003800200 */
.L_x_20858:
        /* <DEDUP_REMOVED lines=23> */
.L_x_20865:
        /* <DEDUP_REMOVED lines=13> */
.L_x_20867:
[----:B------:R-:W-:Y:S05]  /*b3d0*/  BSYNC.RECONVERGENT B2 ;  /* 0x0000000000027941 */ /* 0x000fea0003800200 */
.L_x_20866:
        /* <DEDUP_REMOVED lines=41> */
[----:B------:R-:W-:Y:S02]  /*b670*/  IMAD.MOV.U32 R24, RZ, RZ, R16 ;  /* 0x000000ffff187224 */ /* 0x000fe400078e0010 */
[----:B------:R-:W-:-:S07]  /*b680*/  HFMA2 R16, -RZ, RZ, 0, 0 ;  /* 0x00000000ff107431 */ /* 0x000fce00000001ff */
.L_x_20864:
[----:B------:R-:W-:Y:S05]  /*b690*/  BSYNC.RECONVERGENT B1 ;  /* 0x0000000000017941 */ /* 0x000fea0003800200 */
.L_x_20863:
        /* <DEDUP_REMOVED lines=19> */
.L_x_20870:
        /* <DEDUP_REMOVED lines=13> */
.L_x_20872:
[----:B------:R-:W-:Y:S05]  /*b8a0*/  BSYNC.RECONVERGENT B2 ;  /* 0x0000000000027941 */ /* 0x000fea0003800200 */
.L_x_20871:
        /* <DEDUP_REMOVED lines=43> */
.L_x_20869:
[----:B------:R-:W-:Y:S05]  /*bb60*/  BSYNC.RECONVERGENT B1 ;  /* 0x0000000000017941 */ /* 0x000fea0003800200 */
.L_x_20868:
[----:B------:R-:W-:Y:S01]  /*bb70*/  I2FP.F32.U32 R16, R5 ;  /* 0x0000000500107245 */ /* 0x000fe20000201000 */
[----:B------:R-:W-:Y:S01]  /*bb80*/  IMAD.U32 R20, R86, 0x10000, RZ ;  /* 0x0001000056147824 */ /* 0x000fe200078e00ff */
[----:B------:R-:W-:Y:S01]  /*bb90*/  FSEL R17, R4, RZ, P2 ;  /* 0x000000ff04117208 */ /* 0x000fe20001000000 */
[----:B------:R-:W-:Y:S01]  /*bba0*/  BSSY.RECONVERGENT B1, `(.L_x_20873) ;  /* 0x000004d000017945 */ /* 0x000fe20003800200 */
[----:B------:R-:W-:Y:S01]  /*bbb0*/  MOV R4, R12 ;  /* 0x0000000c00047202 */ /* 0x000fe20000000f00 */
        /* <DEDUP_REMOVED lines=18> */
.L_x_20875:
        /* <DEDUP_REMOVED lines=13> */
.L_x_20877:
[----:B------:R-:W-:Y:S05]  /*bdb0*/  BSYNC.RECONVERGENT B2 ;  /* 0x0000000000027941 */ /* 0x000fea0003800200 */
.L_x_20876:
        /* <DEDUP_REMOVED lines=43> */
.L_x_20874:
[----:B------:R-:W-:Y:S05]  /*c070*/  BSYNC.RECONVERGENT B1 ;  /* 0x0000000000017941 */ /* 0x000fea0003800200 */
.L_x_20873:
[----:B------:R-:W-:Y:S01]  /*c080*/  ISETP.NE.AND P4, PT, R20, 0x1, PT ;  /* 0x000000011400780c */ /* 0x000fe20003f85270 */
[----:B------:R-:W-:Y:S01]  /*c090*/  IMAD.U32 R18, R18, 0x10000, RZ ;  /* 0x0001000012127824 */ /* 0x000fe200078e00ff */
[----:B------:R-:W-:Y:S01]  /*c0a0*/  I2FP.F32.U32 R4, R4 ;  /* 0x0000000400047245 */ /* 0x000fe20000201000 */
[----:B------:R-:W-:Y:S01]  /*c0b0*/  BSSY.RECONVERGENT B1, `(.L_x_20878) ;  /* 0x0000048000017945 */ /* 0x000fe20003800200 */
[----:B------:R-:W-:Y:S01]  /*c0c0*/  IMAD.MOV.U32 R21, RZ, RZ, 0x2 ;  /* 0x00000002ff157424 */ /* 0x000fe200078e00ff */
[----:B------:R-:W-:Y:S02]  /*c0d0*/  MOV R16, R12 ;  /* 0x0000000c00107202 */ /* 0x000fe40000000f00 */
        /* <DEDUP_REMOVED lines=12> */
.L_x_20880:
        /* <DEDUP_REMOVED lines=13> */
.L_x_20882:
[----:B------:R-:W-:Y:S05]  /*c270*/  BSYNC.RECONVERGENT B2 ;  /* 0x0000000000027941 */ /* 0x000fea0003800200 */
.L_x_20881:
        /* <DEDUP_REMOVED lines=43> */
.L_x_20879:
[----:B------:R-:W-:Y:S05]  /*c530*/  BSYNC.RECONVERGENT B1 ;  /* 0x0000000000017941 */ /* 0x000fea0003800200 */
.L_x_20878:
        /* <DEDUP_REMOVED lines=24> */
.L_x_20885:
        /* <DEDUP_REMOVED lines=13> */
.L_x_20887:
[----:B------:R-:W-:Y:S05]  /*c790*/  BSYNC.RECONVERGENT B2 ;  /* 0x0000000000027941 */ /* 0x000fea0003800200 */
.L_x_20886:
        /* <DEDUP_REMOVED lines=43> */
.L_x_20884:
[----:B------:R-:W-:Y:S05]  /*ca50*/  BSYNC.RECONVERGENT B1 ;  /* 0x0000000000017941 */ /* 0x000fea0003800200 */
.L_x_20883:
        /* <DEDUP_REMOVED lines=19> */
.L_x_20890:
        /* <DEDUP_REMOVED lines=13> */
.L_x_20892:
[----:B------:R-:W-:Y:S05]  /*cc60*/  BSYNC.RECONVERGENT B2 ;  /* 0x0000000000027941 */ /* 0x000fea0003800200 */
.L_x_20891:
        /* <DEDUP_REMOVED lines=43> */
.L_x_20889:
[----:B------:R-:W-:Y:S05]  /*cf20*/  BSYNC.RECONVERGENT B1 ;  /* 0x0000000000017941 */ /* 0x000fea0003800200 */
.L_x_20888:
        /* <DEDUP_REMOVED lines=24> */
.L_x_20895:
        /* <DEDUP_REMOVED lines=13> */
.L_x_20897:
[----:B------:R-:W-:Y:S05]  /*d180*/  BSYNC.RECONVERGENT B2 ;  /* 0x0000000000027941 */ /* 0x000fea0003800200 */
.L_x_20896:
        /* <DEDUP_REMOVED lines=43> */
.L_x_20894:
[----:B------:R-:W-:Y:S05]  /*d440*/  BSYNC.RECONVERGENT B1 ;  /* 0x0000000000017941 */ /* 0x000fea0003800200 */
.L_x_20893:
        /* <DEDUP_REMOVED lines=18> */
.L_x_20900:
        /* <DEDUP_REMOVED lines=15> */
.L_x_20902:
[----:B------:R-:W-:Y:S05]  /*d660*/  BSYNC.RECONVERGENT B2 ;  /* 0x0000000000027941 */ /* 0x000fea0003800200 */
.L_x_20901:
        /* <DEDUP_REMOVED lines=41> */
[----:B------:R-:W-:Y:S01]  /*d900*/  IMAD.MOV.U32 R24, RZ, RZ, R20 ;  /* 0x000000ffff187224 */ /* 0x000fe200078e0014 */
[----:B------:R-:W-:-:S07]  /*d910*/  LOP3.LUT R15, R227, R18, R21, 0x96, !PT ;  /* 0x00000012e30f7212 */ /* 0x000fce00078e9615 */
.L_x_20899:
[----:B------:R-:W-:Y:S05]  /*d920*/  BSYNC.RECONVERGENT B1 ;  /* 0x0000000000017941 */ /* 0x000fea0003800200 */
.L_x_20898:
[----:B------:R-:W-:Y:S01]  /*d930*/  I2FP.F32.U32 R18, R19 ;  /* 0x0000001300127245 */ /* 0x000fe20000201000 */
[----:B------:R-:W-:Y:S01]  /*d940*/  IMAD.U32 R2, R2, 0x10000, RZ ;  /* 0x0001000002027824 */ /* 0x000fe200078e00ff */
[----:B------:R-:W-:-:S03]  /*d950*/  FSEL R16, R16, RZ, P5 ;  /* 0x000000ff10107208 */ /* 0x000fc60002800000 */
[----:B------:R-:W-:Y:S01]  /*d960*/  FFMA.FTZ R17, R18, R229, 1.1641532182693481445e-10 ;  /* 0x2f00000012117423 */ /* 0x000fe200000100e5 */
[----:B------:R-:W-:-:S04]  /*d970*/  FMUL.FTZ R2, R2, R225 ;  /* 0x000000e102027220 */ /* 0x000fc80000410000 */
[----:B------:R-:W-:-:S04]  /*d980*/  FSETP.GTU.FTZ.AND P6, PT, R17, R228, PT ;  /* 0x000000e41100720b */ /* 0x000fc80003fdc000 */
[----:B------:R-:W-:Y:S02]  /*d990*/  FSEL R63, R2, RZ, !P6 ;  /* 0x000000ff023f7208 */ /* 0x000fe40007000000 */
[----:B------:R-:W-:-:S03]  /*d9a0*/  SEL R2, RZ, 0x1, P6 ;  /* 0x00000001ff027807 */ /* 0x000fc60003000000 */
[----:B------:R-:W-:-:S04]  /*d9b0*/  FADD.FTZ R63, R63, R16 ;  /* 0x000000103f3f7221 */ /* 0x000fc80000010000 */
[----:B------:R-:W-:Y:S01]  /*d9c0*/  @P1 FADD.FTZ R63, R79, R63 ;  /* 0x0000003f4f3f1221 */ /* 0x000fe20000010000 */
[----:B------:R-:W-:Y:S06]  /*d9d0*/  BRA `(.L_x_20903) ;  /* 0x00000028000c7947 */ /* 0x000fec0003800000 */
.L_x_20822:
        /* <DEDUP_REMOVED lines=16> */
.L_x_20906:
        /* <DEDUP_REMOVED lines=13> */
.L_x_20908:
[----:B------:R-:W-:Y:S05]  /*dbb0*/  BSYNC.RECONVERGENT B2 ;  /* 0x0000000000027941 */ /* 0x000fea0003800200 */
.L_x_20907:
        /* <DEDUP_REMOVED lines=41> */
[----:B------:R-:W-:-:S07]  /*de50*/  IMAD.MOV.U32 R25, RZ, RZ, RZ ;  /* 0x000000ffff197224 */ /* 0x000fce00078e00ff */
.L_x_20905:
[----:B------:R-:W-:Y:S05]  /*de60*/  BSYNC.RECONVERGENT B1 ;  /* 0x0000000000017941 */ /* 0x000fea0003800200 */
.L_x_20904:
[----:B------:R-:W-:Y:S01]  /*de70*/  ISETP.NE.AND P2, PT, R25, 0x1, PT ;  /* 0x000000011900780c */ /* 0x000fe20003f45270 */
[----:B------:R-:W-:Y:S01]  /*de80*/  BSSY.RECONVERGENT B1, `(.L_x_20909) ;  /* 0x000004b000017945 */ /* 0x000fe20003800200 */
[----:B------:R-:W-:Y:S01]  /*de90*/  I2FP.F32.U32 R20, R20 ;  /* 0x0000001400147245 */ /* 0x000fe20000201000 */
[----:B------:R-:W-:-:S04]  /*dea0*/  IMAD.MOV.U32 R26, RZ, RZ, 0x2 ;  /* 0x00000002ff1a7424 */ /* 0x000fc800078e00ff */
        /* <DEDUP_REMOVED lines=15> */
.L_x_20911:
        /* <DEDUP_REMOVED lines=13> */
.L_x_20913:
[----:B------:R-:W-:Y:S05]  /*e070*/  BSYNC.RECONVERGENT B2 ;  /* 0x0000000000027941 */ /* 0x000fea0003800200 */
.L_x_20912:
        /* <DEDUP_REMOVED lines=43> */
.L_x_20910:
[----:B------:R-:W-:Y:S05]  /*e330*/  BSYNC.RECONVERGENT B1 ;  /* 0x0000000000017941 */ /* 0x000fea0003800200 */
.L_x_20909:
        /* <DEDUP_REMOVED lines=18> */
.L_x_20916:
        /* <DEDUP_REMOVED lines=13> */
.L_x_20918:
[----:B------:R-:W-:Y:S05]  /*e530*/  BSYNC.RECONVERGENT B2 ;  /* 0x0000000000027941 */ /* 0x000fea0003800200 */
.L_x_20917:
        /* <DEDUP_REMOVED lines=43> */
.L_x_20915:
[----:B------:R-:W-:Y:S05]  /*e7f0*/  BSYNC.RECONVERGENT B1 ;  /* 0x0000000000017941 */ /* 0x000fea0003800200 */
.L_x_20914:
[----:B------:R-:W-:Y:S01]  /*e800*/  ISETP.NE.AND P2, PT, R27, 0x1, PT ;  /* 0x000000011b00780c */ /* 0x000fe20003f45270 */
[----:B------:R-:W-:Y:S01]  /*e810*/  BSSY.RECONVERGENT B1, `(.L_x_20919) ;  /* 0x000004b000017945 */ /* 0x000fe20003800200 */
[----:B------:R-:W-:Y:S02]  /*e820*/  I2FP.F32.U32 R22, R21 ;  /* 0x0000001500167245 */ /* 0x000fe40000201000 */
[----:B------:R-:W-:-:S03]  /*e830*/  PRMT R26, R17, 0x7632, R26 ;  /* 0x00007632111a7816 */ /* 0x000fc6000000001a */
[----:B------:R-:W-:Y:S01]  /*e840*/  FFMA.FTZ R21, R22, R229, 1.1641532182693481445e-10 ;  /* 0x2f00000016157423 */ /* 0x000fe200000100e5 */
[----:B------:R-:W-:Y:S01]  /*e850*/  SHF.L.U32 R22, R17, 0x10, RZ ;  /* 0x0000001011167819 */ /* 0x000fe200000006ff */
[----:B------:R-:W-:-:S03]  /*e860*/  IMAD.MOV.U32 R17, RZ, RZ, R12 ;  /* 0x000000ffff117224 */ /* 0x000fc600078e000c */
[----:B------:R-:W-:Y:S01]  /*e870*/  FSETP.LE.FTZ.AND P3, PT, R21, R228, PT ;  /* 0x000000e41500720b */ /* 0x000fe20003f73000 */
[----:B------:R-:W-:-:S03]  /*e880*/  IMAD.MOV.U32 R21, RZ, RZ, 0x2 ;  /* 0x00000002ff157424 */ /* 0x000fc600078e00ff */
        /* <DEDUP_REMOVED lines=10> */
.L_x_20921:
        /* <DEDUP_REMOVED lines=13> */
.L_x_20923:
[----:B------:R-:W-:Y:S05]  /*ea00*/  BSYNC.RECONVERGENT B2 ;  /* 0x0000000000027941 */ /* 0x000fea0003800200 */
.L_x_20922:
        /* <DEDUP_REMOVED lines=43> */
.L_x_20920:
[----:B------:R-:W-:Y:S05]  /*ecc0*/  BSYNC.RECONVERGENT B1 ;  /* 0x0000000000017941 */ /* 0x000fea0003800200 */
.L_x_20919:
        /* <DEDUP_REMOVED lines=18> */
.L_x_20926:
        /* <DEDUP_REMOVED lines=13> */
.L_x_20928:
[----:B------:R-:W-:Y:S05]  /*eec0*/  BSYNC.RECONVERGENT B2 ;  /* 0x0000000000027941 */ /* 0x000fea0003800200 */
.L_x_20927:
        /* <DEDUP_REMOVED lines=43> */
.L_x_20925:
[----:B------:R-:W-:Y:S05]  /*f180*/  BSYNC.RECONVERGENT B1 ;  /* 0x0000000000017941 */ /* 0x000fea0003800200 */
.L_x_20924:
        /* <DEDUP_REMOVED lines=18> */
.L_x_20931:
        /* <DEDUP_REMOVED lines=13> */
.L_x_20933:
[----:B------:R-:W-:Y:S05]  /*f380*/  BSYNC.RECONVERGENT B2 ;  /* 0x0000000000027941 */ /* 0x000fea0003800200 */
.L_x_20932:
        /* <DEDUP_REMOVED lines=43> */
.L_x_20930:
[----:B------:R-:W-:Y:S05]  /*f640*/  BSYNC.RECONVERGENT B1 ;  /* 0x0000000000017941 */ /* 0x000fea0003800200 */
.L_x_20929:
        /* <DEDUP_REMOVED lines=17> */
.L_x_20936:
        /* <DEDUP_REMOVED lines=13> */
.L_x_20938:
[----:B------:R-:W-:Y:S05]  /*f830*/  BSYNC.RECONVERGENT B2 ;  /* 0x0000000000027941 */ /* 0x000fea0003800200 */
.L_x_20937:
        /* <DEDUP_REMOVED lines=43> */
.L_x_20935:
[----:B------:R-:W-:Y:S05]  /*faf0*/  BSYNC.RECONVERGENT B1 ;  /* 0x0000000000017941 */ /* 0x000fea0003800200 */
.L_x_20934:
        /* <DEDUP_REMOVED lines=18> */
.L_x_20941:
        /* <DEDUP_REMOVED lines=13> */
.L_x_20943:
[----:B------:R-:W-:Y:S05]  /*fcf0*/  BSYNC.RECONVERGENT B2 ;  /* 0x0000000000027941 */ /* 0x000fea0003800200 */
.L_x_20942:
        /* <DEDUP_REMOVED lines=43> */
.L_x_20940:
[----:B------:R-:W-:Y:S05]  /*ffb0*/  BSYNC.RECONVERGENT B1 ;  /* 0x0000000000017941 */ /* 0x000fea0003800200 */
.L_x_20939:
[----:B------:R-:W-:Y:S01]  /*ffc0*/  P2R R27, PR, RZ, 0x2 ;  /* 0x00000002ff1b7803 */ /* 0x000fe20000000000 */
[----:B------:R-:W-:Y:S01]  /*ffd0*/  FMUL.FTZ R20, R20, R225 ;  /* 0x000000e114147220 */ /* 0x000fe20000410000 */
[----:B------:R-:W-:Y:S01]  /*ffe0*/  I2FP.F32.U32 R34, R21 ;  /* 0x0000001500227245 */ /* 0x000fe20000201000 */
[-C--:B------:R-:W-:Y:S01]  /*fff0*/  FMUL.FTZ R22, R22, R225.reuse ;  /* 0x000000e116167220 */ /* 0x080fe20000410000 */
[----:B------:R-:W-:Y:S01]  /*10000*/  ISETP.NE.AND P1, PT, R23, RZ, PT ;  /* 0x000000ff1700720c */ /* 0x000fe20003f25270 */
[----:B------:R-:W-:Y:S01]  /*10010*/  FMUL.FTZ R30, R30, R225 ;  /* 0x000000e11e1e7220 */ /* 0x000fe20000410000 */
[----:B------:R-:W-:Y:S01]  /*10020*/  SHF.L.U32 R36, R19, 0x10, RZ ;  /* 0x0000001013247819 */ /* 0x000fe200000006ff */
[----:B------:R-:W-:Y:S01]  /*10030*/  FFMA.FTZ R17, R34, R229, 1.1641532182693481445e-10 ;  /* 0x2f00000022117423 */ /* 0x000fe200000100e5 */
[----:B------:R-:W-:Y:S01]  /*10040*/  ISETP.NE.AND P5, PT, R29, RZ, PT ;  /* 0x000000ff1d00720c */ /* 0x000fe20003fa5270 */
        /* <DEDUP_REMOVED lines=9> */
[----:B------:R-:W-:Y:S02]  /*100e0*/  ISETP.NE.AND P0, PT, R25, RZ, PT ;  /* 0x000000ff1900720c */ /* 0x000fe40003f05270 */
        /* <DEDUP_REMOVED lines=18> */
.L_x_20903:
[----:B------:R-:W-:Y:S01]  /*10210*/  ISETP.NE.AND P6, PT, R23, RZ, PT ;  /* 0x000000ff1700720c */ /* 0x000fe20003fc5270 */
[----:B------:R-:W0:Y:S01]  /*10220*/  @P0 LDC.64 R20, c[0x0][0x398] ;  /* 0x0000e600ff140b82 */ /* 0x000e220000000a00 */
[----:B------:R-:W-:Y:S01]  /*10230*/  SEL R27, RZ, 0x1000000, !P5 ;  /* 0x01000000ff1b7807 */ /* 0x000fe20006800000 */
[----:B------:R-:W-:Y:S01]  /*10240*/  VIADD R230, R10, 0x40 ;  /* 0x000000400ae67836 */ /* 0x000fe20000000000 */
        /* <DEDUP_REMOVED lines=14> */
[----:B0-----:R-:W-:Y:S01]  /*10330*/  @P0 IMAD.WIDE.U32 R20, R230, 0x10, R20 ;  /* 0x00000010e6140825 */ /* 0x001fe200078e0014 */
[----:B------:R-:W-:Y:S01]  /*10340*/  SEL R19, RZ, 0x1, !P6 ;  /* 0x00000001ff137807 */ /* 0x000fe20007000000 */
[----:B------:R0:W-:Y:S01]  /*10350*/  STG.E.128 desc[UR8][R26.64], R64 ;  /* 0x000000401a007986 */ /* 0x0001e2000c101d08 */
[----:B------:R-:W-:-:S02]  /*10360*/  LOP3.LUT R31, R31, R30, RZ, 0xfc, !PT ;  /* 0x0000001e1f1f7212 */ /* 0x000fc400078efcff */
[----:B------:R-:W-:Y:S01]  /*10370*/  LOP3.LUT R30, R18, R19, RZ, 0xfc, !PT ;  /* 0x00000013121e7212 */ /* 0x000fe200078efcff */
[----:B------:R0:W-:Y:S01]  /*10380*/  STG.E.128 desc[UR8][R26.64+0x10], R60 ;  /* 0x0000103c1a007986 */ /* 0x0001e2000c101d08 */
[----:B------:R-:W-:-:S03]  /*10390*/  IMAD.WIDE.U32 R18, R230, 0x10, R216 ;  /* 0x00000010e6127825 */ /* 0x000fc600078e00d8 */
[----:B------:R0:W-:Y:S01]  /*103a0*/  STG.E.64 desc[UR8][R28.64], R30 ;  /* 0x0000001e1c007986 */ /* 0x0001e2000c101b08 */
[----:B-1----:R-:W-:Y:S01]  /*103b0*/  @P1 IMAD.WIDE.U32 R22, R230, 0x20, R16 ;  /* 0x00000020e6161825 */ /* 0x002fe200078e0010 */
[----:B------:R-:W-:Y:S06]  /*103c0*/  @!P0 BRA `(.L_x_20944) ;  /* 0x0000000000508947 */ /* 0x000fec0003800000 */
[----:B0-----:R-:W-:Y:S01]  /*103d0*/  IMAD.U32 R26, R3, 0x10000, RZ ;  /* 0x00010000031a7824 */ /* 0x001fe200078e00ff */
        /* <DEDUP_REMOVED lines=19> */
.L_x_20944:
[----:B------:R2:W5:Y:S04]  /*10510*/  @P0 LDG.E.128 R84, desc[UR8][R20.64] ;  /* 0x0000000814540981 */ /* 0x000568000c1e1d00 */
[----:B------:R2:W5:Y:S04]  /*10520*/  @P1 LDG.E.128 R80, desc[UR8][R22.64] ;  /* 0x0000000816501981 */ /* 0x000568000c1e1d00 */
[----:B------:R2:W5:Y:S04]  /*10530*/  @P1 LDG.E.128 R76, desc[UR8][R22.64+0x10] ;  /* 0x00001008164c1981 */ /* 0x000568000c1e1d00 */
[----:B-1----:R-:W5:Y:S01]  /*10540*/  LDG.E.128 R16, desc[UR8][R18.64] ;  /* 0x0000000812107981 */ /* 0x002f62000c1e1d00 */
[----:B------:R-:W-:Y:S05]  /*10550*/  @!P0 BRA `(.L_x_20945) ;  /* 0x0000004c00ec8947 */ /* 0x000fea0003800000 */
[----:B------:R-:W-:Y:S01]  /*10560*/  ISETP.NE.AND P2, PT, R32, 0x1, PT ;  /* 0x000000012000780c */ /* 0x000fe20003f45270 */
[----:B------:R-:W-:Y:S01]  /*10570*/  BSSY.RECONVERGENT B1, `(.L_x_20946) ;  /* 0x000004b000017945 */ /* 0x000fe20003800200 */
[----:B------:R-:W-:Y:S01]  /*10580*/  HFMA2 R8, -RZ, RZ, 0, 1.1920928955078125e-07 ;  /* 0x00000002ff087431 */ /* 0x000fe200000001ff */
[----:B-----5:R-:W-:Y:S01]  /*10590*/  PRMT R2, R87, 0x7632, R2 ;  /* 0x0000763257027816 */ /* 0x020fe20000000002 */
[----:B------:R-:W-:Y:S01]  /*105a0*/  IMAD.MOV.U32 R6, RZ, RZ, R12 ;  /* 0x000000ffff067224 */ /* 0x000fe200078e000c */
[----:B------:R-:W-:Y:S01]  /*105b0*/  PRMT R3, R86, 0x7632, R3 ;  /* 0x0000763256037816 */ /* 0x000fe20000000003 */
[----:B--2---:R-:W-:Y:S01]  /*105c0*/  IMAD.MOV.U32 R20, RZ, RZ, R24 ;  /* 0x000000ffff147224 */ /* 0x004fe200078e0018 */
        /* <DEDUP_REMOVED lines=13> */
.L_x_20948:
        /* <DEDUP_REMOVED lines=13> */
.L_x_20950:
[----:B------:R-:W-:Y:S05]  /*10770*/  BSYNC.RECONVERGENT B2 ;  /* 0x0000000000027941 */ /* 0x000fea0003800200 */
.L_x_20949:
        /* <DEDUP_REMOVED lines=42> */
.L_x_20947:
[----:B------:R-:W-:Y:S05]  /*10a20*/  BSYNC.RECONVERGENT B1 ;  /* 0x0000000000017941 */ /* 0x000fea0003800200 */
.L_x_20946:
        /* <DEDUP_REMOVED lines=20> */
.L_x_20953:
        /* <DEDUP_REMOVED lines=13> */
.L_x_20955:
[----:B------:R-:W-:Y:S05]  /*10c40*/  BSYNC.RECONVERGENT B2 ;  /* 0x0000000000027941 */ /* 0x000fea0003800200 */
.L_x_20954:
        /* <DEDUP_REMOVED lines=43> */
.L_x_20952:
[----:B------:R-:W-:Y:S05]  /*10f00*/  BSYNC.RECONVERGENT B1 ;  /* 0x0000000000017941 */ /* 0x000fea0003800200 */
.L_x_20951:
        /* <DEDUP_REMOVED lines=10> */
[----:B------:R-:W-:Y:S02]  /*10fb0*/  SEL R9, RZ, 0x1, P2 ;  /* 0x00000001ff097807 */ /* 0x000fe40001000000 */
[----:B------:R-:W-:Y:S01]  /*10fc0*/  MOV R6, R12 ;  /* 0x0000000c00067202 */ /* 0x000fe20000000f00 */
        /* <DEDUP_REMOVED lines=11> */
.L_x_20958:
        /* <DEDUP_REMOVED lines=13> */
.L_x_20960:
[----:B------:R-:W-:Y:S05]  /*11150*/  BSYNC.RECONVERGENT B2 ;  /* 0x0000000000027941 */ /* 0x000fea0003800200 */
.L_x_20959:
        /* <DEDUP_REMOVED lines=43> */
.L_x_20957:
[----:B------:R-:W-:Y:S05]  /*11410*/  BSYNC.RECONVERGENT B1 ;  /* 0x0000000000017941 */ /* 0x000fea0003800200 */
.L_x_20956:
        /* <DEDUP_REMOVED lines=19> */
.L_x_20963:
        /* <DEDUP_REMOVED lines=13> */
.L_x_20965:
[----:B------:R-:W-:Y:S05]  /*11620*/  BSYNC.RECONVERGENT B2 ;  /* 0x0000000000027941 */ /* 0x000fea0003800200 */
.L_x_20964:
[----:B------:R-:W-:Y:S01]  /*11630*/  IMAD.WIDE.U32 R24, R223, -0x326172a9, RZ ;  /* 0xcd9e8d57df187825 */ /* 0x000fe200078e00ff */
[----:B0-----:R-:W-:-:S03]  /*11640*/  LOP3.LUT R28, R11, UR7, R15, 0x96, !PT ;  /* 0x000000070b1c7c12 */ /* 0x001fc6000f8e960f */
        /* <DEDUP_REMOVED lines=40> */
[----:B------:R-:W-:-:S07]  /*118d0*/  LOP3.LUT R15, R227, R24, R27, 0x96, !PT ;  /* 0x00000018e30f7212 */ /* 0x000fce00078e961b */
.L_x_20962:
[----:B------:R-:W-:Y:S05]  /*118e0*/  BSYNC.RECONVERGENT B1 ;  /* 0x0000000000017941 */ /* 0x000fea0003800200 */
.L_x_20961:
[----:B------:R-:W-:Y:S01]  /*118f0*/  I2FP.F32.U32 R8, R7 ;  /* 0x0000000700087245 */ /* 0x000fe20000201000 */
[----:B------:R-:W-:Y:S01]  /*11900*/  IMAD.U32 R16, R5, 0x10000, RZ ;  /* 0x0001000005107824 */ /* 0x000fe200078e00ff */
[----:B------:R-:W-:Y:S01]  /*11910*/  ISETP.NE.AND P3, PT, R22, 0x1, PT ;  /* 0x000000011600780c */ /* 0x000fe20003f65270 */
[----:B------:R-:W-:Y:S01]  /*11920*/  BSSY.RECONVERGENT B1, `(.L_x_20966) ;  /* 0x000004d000017945 */ /* 0x000fe20003800200 */
[----:B------:R-:W-:Y:S01]  /*11930*/  FSEL R57, R6, RZ, P4 ;  /* 0x000000ff06397208 */ /* 0x000fe20002000000 */
[----:B------:R-:W-:Y:S01]  /*11940*/  FFMA.FTZ R5, R8, R229, 1.1641532182693481445e-10 ;  /* 0x2f00000008057423 */ /* 0x000fe200000100e5 */
[----:B------:R-:W-:-:S04]  /*11950*/  FMUL.FTZ R16, R16, R225 ;  /* 0x000000e110107220 */ /* 0x000fc80000410000 */
[----:B------:R-:W-:Y:S02]  /*11960*/  FSETP.GTU.FTZ.AND P2, PT, R5, R228, PT ;  /* 0x000000e40500720b */ /* 0x000fe40003f5c000 */
[----:B------:R-:W-:Y:S02]  /*11970*/  MOV R5, R12 ;  /* 0x0000000c00057202 */ /* 0x000fe40000000f00 */
        /* <DEDUP_REMOVED lines=14> */
.L_x_20968:
        /* <DEDUP_REMOVED lines=13> */
.L_x_20970:
[----:B------:R-:W-:Y:S05]  /*11b30*/  BSYNC.RECONVERGENT B2 ;  /* 0x0000000000027941 */ /* 0x000fea0003800200 */
.L_x_20969:
        /* <DEDUP_REMOVED lines=43> */
.L_x_20967:
[----:B------:R-:W-:Y:S05]  /*11df0*/  BSYNC.RECONVERGENT B1 ;  /* 0x0000000000017941 */ /* 0x000fea0003800200 */
.L_x_20966:
        /* <DEDUP_REMOVED lines=20> */
.L_x_20973:
        /* <DEDUP_REMOVED lines=13> */
.L_x_20975:
[----:B------:R-:W-:Y:S05]  /*12010*/  BSYNC.RECONVERGENT B2 ;  /* 0x0000000000027941 */ /* 0x000fea0003800200 */
.L_x_20974:
[----:B------:R-:W-:Y:S01]  /*12020*/  IMAD.WIDE.U32 R14, R223, -0x326172a9, RZ ;  /* 0xcd9e8d57df0e7825 */ /* 0x000fe200078e00ff */
[----:B0-----:R-:W-:-:S03]  /*12030*/  LOP3.LUT R28, R11, UR7, R7, 0x96, !PT ;  /* 0x000000070b1c7c12 */ /* 0x001fc6000f8e9607 */
        /* <DEDUP_REMOVED lines=41> */
.L_x_20972:
[----:B------:R-:W-:Y:S05]  /*122d0*/  BSYNC.RECONVERGENT B1 ;  /* 0x0000000000017941 */ /* 0x000fea0003800200 */
.L_x_20971:
        /* <DEDUP_REMOVED lines=23> */
.L_x_20978:
        /* <DEDUP_REMOVED lines=13> */
.L_x_20980:
[----:B------:R-:W-:Y:S05]  /*12520*/  BSYNC.RECONVERGENT B2 ;  /* 0x0000000000027941 */ /* 0x000fea0003800200 */
.L_x_20979:
[----:B0-----:R-:W-:Y:S01]  /*12530*/  IMAD.WIDE.U32 R26, R223, -0x326172a9, RZ ;  /* 0xcd9e8d57df1a7825 */ /* 0x001fe200078e00ff */
        /* <DEDUP_REMOVED lines=42> */
.L_x_20977:
[----:B------:R-:W-:Y:S05]  /*127e0*/  BSYNC.RECONVERGENT B1 ;  /* 0x0000000000017941 */ /* 0x000fea0003800200 */
.L_x_20976:
        /* <DEDUP_REMOVED lines=19> */
.L_x_20983:
        /* <DEDUP_REMOVED lines=13> */
.L_x_20985:
[----:B------:R-:W-:Y:S05]  /*129f0*/  BSYNC.RECONVERGENT B2 ;  /* 0x0000000000027941 */ /* 0x000fea0003800200 */
.L_x_20984:
        /* <DEDUP_REMOVED lines=43> */
.L_x_20982:
[----:B------:R-:W-:Y:S05]  /*12cb0*/  BSYNC.RECONVERGENT B1 ;  /* 0x0000000000017941 */ /* 0x000fea0003800200 */
.L_x_20981:
[----:B------:R-:W-:Y:S01]  /*12cc0*/  I2FP.F32.U32 R6, R16 ;  /* 0x0000001000067245 */ /* 0x000fe20000201000 */
[----:B------:R-:W-:Y:S01]  /*12cd0*/  IMAD.U32 R4, R4, 0x10000, RZ ;  /* 0x0001000004047824 */ /* 0x000fe200078e00ff */
[----:B------:R-:W-:Y:S01]  /*12ce0*/  FSEL R5, R5, RZ, P4 ;  /* 0x000000ff05057208 */ /* 0x000fe20002000000 */
[----:B------:R-:W-:Y:S01]  /*12cf0*/  BSSY.RECONVERGENT B1, `(.L_x_20986) ;  /* 0x000004d000017945 */ /* 0x000fe20003800200 */
[----:B------:R-:W-:Y:S02]  /*12d00*/  IMAD.MOV.U32 R16, RZ, RZ, 0x2 ;  /* 0x00000002ff107424 */ /* 0x000fe400078e00ff */
[----:B0-----:R-:W-:Y:S01]  /*12d10*/  FFMA.FTZ R27, R6, R229, 1.1641532182693481445e-10 ;  /* 0x2f000000061b7423 */ /* 0x001fe200000100e5 */
        /* <DEDUP_REMOVED lines=17> */
.L_x_20988:
        /* <DEDUP_REMOVED lines=13> */
.L_x_20990:
[----:B------:R-:W-:Y:S05]  /*12f00*/  BSYNC.RECONVERGENT B2 ;  /* 0x0000000000027941 */ /* 0x000fea0003800200 */
.L_x_20989:
        /* <DEDUP_REMOVED lines=43> */
.L_x_20987:
[----:B------:R-:W-:Y:S05]  /*131c0*/  BSYNC.RECONVERGENT B1 ;  /* 0x0000000000017941 */ /* 0x000fea0003800200 */
.L_x_20986:
        /* <DEDUP_REMOVED lines=19> */
.L_x_20993:
        /* <DEDUP_REMOVED lines=13> */
.L_x_20995:
[----:B------:R-:W-:Y:S05]  /*133d0*/  BSYNC.RECONVERGENT B2 ;  /* 0x0000000000027941 */ /* 0x000fea0003800200 */
.L_x_20994:
        /* <DEDUP_REMOVED lines=43> */
.L_x_20992:
[----:B------:R-:W-:Y:S05]  /*13690*/  BSYNC.RECONVERGENT B1 ;  /* 0x0000000000017941 */ /* 0x000fea0003800200 */
.L_x_20991:
        /* <DEDUP_REMOVED lines=23> */
.L_x_20998:
        /* <DEDUP_REMOVED lines=13> */
.L_x_21000:
[----:B------:R-:W-:Y:S05]  /*138e0*/  BSYNC.RECONVERGENT B2 ;  /* 0x0000000000027941 */ /* 0x000fea0003800200 */
.L_x_20999:
        /* <DEDUP_REMOVED lines=43> */
.L_x_20997:
[----:B------:R-:W-:Y:S05]  /*13ba0*/  BSYNC.RECONVERGENT B1 ;  /* 0x0000000000017941 */ /* 0x000fea0003800200 */
.L_x_20996:
        /* <DEDUP_REMOVED lines=18> */
.L_x_21003:
        /* <DEDUP_REMOVED lines=13> */
.L_x_21005:
[----:B------:R-:W-:Y:S05]  /*13da0*/  BSYNC.RECONVERGENT B2 ;  /* 0x0000000000027941 */ /* 0x000fea0003800200 */
.L_x_21004:
        /* <DEDUP_REMOVED lines=43> */
.L_x_21002:
[----:B------:R-:W-:Y:S05]  /*14060*/  BSYNC.RECONVERGENT B1 ;  /* 0x0000000000017941 */ /* 0x000fea0003800200 */
.L_x_21001:
        /* <DEDUP_REMOVED lines=24> */
.L_x_21008:
        /* <DEDUP_REMOVED lines=13> */
.L_x_21010:
[----:B------:R-:W-:Y:S05]  /*142c0*/  BSYNC.RECONVERGENT B2 ;  /* 0x0000000000027941 */ /* 0x000fea0003800200 */
.L_x_21009:
        /* <DEDUP_REMOVED lines=43> */
.L_x_21007:
[----:B------:R-:W-:Y:S05]  /*14580*/  BSYNC.RECONVERGENT B1 ;  /* 0x0000000000017941 */ /* 0x000fea0003800200 */
.L_x_21006:
        /* <DEDUP_REMOVED lines=19> */
.L_x_21013:
        /* <DEDUP_REMOVED lines=13> */
.L_x_21015:
[----:B------:R-:W-:Y:S05]  /*14790*/  BSYNC.RECONVERGENT B2 ;  /* 0x0000000000027941 */ /* 0x000fea0003800200 */
.L_x_21014:
        /* <DEDUP_REMOVED lines=43> */
.L_x_21012:
[----:B------:R-:W-:Y:S05]  /*14a50*/  BSYNC.RECONVERGENT B1 ;  /* 0x0000000000017941 */ /* 0x000fea0003800200 */
.L_x_21011:
        /* <DEDUP_REMOVED lines=24> */
.L_x_21018:
        /* <DEDUP_REMOVED lines=13> */
.L_x_21020:
[----:B------:R-:W-:Y:S05]  /*14cb0*/  BSYNC.RECONVERGENT B2 ;  /* 0x0000000000027941 */ /* 0x000fea0003800200 */
.L_x_21019:
        /* <DEDUP_REMOVED lines=43> */
.L_x_21017:
[----:B------:R-:W-:Y:S05]  /*14f70*/  BSYNC.RECONVERGENT B1 ;  /* 0x0000000000017941 */ /* 0x000fea0003800200 */
.L_x_21016:
        /* <DEDUP_REMOVED lines=18> */
.L_x_21023:
        /* <DEDUP_REMOVED lines=15> */
.L_x_21025:
[----:B------:R-:W-:Y:S05]  /*15190*/  BSYNC.RECONVERGENT B2 ;  /* 0x0000000000027941 */ /* 0x000fea0003800200 */
.L_x_21024:
        /* <DEDUP_REMOVED lines=43> */
.L_x_21022:
[----:B------:R-:W-:Y:S05]  /*15450*/  BSYNC.RECONVERGENT B1 ;  /* 0x0000000000017941 */ /* 0x000fea0003800200 */
.L_x_21021:
        /* <DEDUP_REMOVED lines=11> */
.L_x_20945:
        /* <DEDUP_REMOVED lines=16> */
.L_x_21029:
        /* <DEDUP_REMOVED lines=13> */
.L_x_21031:
[----:B------:R-:W-:Y:S05]  /*156e0*/  BSYNC.RECONVERGENT B2 ;  /* 0x0000000000027941 */ /* 0x000fea0003800200 */
.L_x_21030:
        /* <DEDUP_REMOVED lines=40> */
[----:B------:R-:W-:Y:S02]  /*15970*/  MOV R12, R26 ;  /* 0x0000001a000c7202 */ /* 0x000fe40000000f00 */
[----:B------:R-:W-:Y:S01]  /*15980*/  LOP3.LUT R15, R227, R20, R23, 0x96, !PT ;  /* 0x00000014e30f7212 */ /* 0x000fe200078e9617 */
[----:B------:R-:W-:-:S07]  /*15990*/  IMAD.MOV.U32 R20, RZ, RZ, R22 ;  /* 0x000000ffff147224 */ /* 0x000fce00078e0016 */
.L_x_21028:
[----:B------:R-:W-:Y:S05]  /*159a0*/  BSYNC.RECONVERGENT B1 ;  /* 0x0000000000017941 */ /* 0x000fea0003800200 */
.L_x_21027:
[----:B------:R-:W-:Y:S01]  /*159b0*/  ISETP.NE.AND P2, PT, R25, 0x1, PT ;  /* 0x000000011900780c */ /* 0x000fe20003f45270 */
[----:B------:R-:W-:Y:S01]  /*159c0*/  BSSY.RECONVERGENT B1, `(.L_x_21032) ;  /* 0x000004b000017945 */ /* 0x000fe20003800200 */
[----:B------:R-:W-:Y:S01]  /*159d0*/  I2FP.F32.U32 R22, R21 ;  /* 0x0000001500167245 */ /* 0x000fe20000201000 */
[----:B0-----:R-:W-:Y:S01]  /*159e0*/  IMAD.MOV.U32 R26, RZ, RZ, 0x2 ;  /* 0x00000002ff1a7424 */ /* 0x001fe200078e00ff */
[----:B------:R-:W-:-:S03]  /*159f0*/  MOV R23, R12 ;  /* 0x0000000c00177202 */ /* 0x000fc60000000f00 */
[----:B------:R-:W-:Y:S01]  /*15a00*/  FFMA.FTZ R21, R22, R229, 1.1641532182693481445e-10 ;  /* 0x2f00000016157423 */ /* 0x000fe200000100e5 */
[C---:B-----5:R-:W-:Y:S01]  /*15a10*/  IMAD.U32 R22, R16.reuse, 0x10000, RZ ;  /* 0x0001000010167824 */ /* 0x060fe200078e00ff */
[----:B------:R-:W-:-:S03]  /*15a20*/  PRMT R16, R16, 0x7632, R16 ;  /* 0x0000763210107816 */ /* 0x000fc60000000010 */
        /* <DEDUP_REMOVED lines=11> */
.L_x_21034:
        /* <DEDUP_REMOVED lines=13> */
.L_x_21036:
[----:B------:R-:W-:Y:S05]  /*15bb0*/  BSYNC.RECONVERGENT B2 ;  /* 0x0000000000027941 */ /* 0x000fea0003800200 */
.L_x_21035:
        /* <DEDUP_REMOVED lines=43> */
.L_x_21033:
[----:B------:R-:W-:Y:S05]  /*15e70*/  BSYNC.RECONVERGENT B1 ;  /* 0x0000000000017941 */ /* 0x000fea0003800200 */
.L_x_21032:
        /* <DEDUP_REMOVED lines=18> */
.L_x_21039:
        /* <DEDUP_REMOVED lines=13> */
.L_x_21041:
[----:B------:R-:W-:Y:S05]  /*16070*/  BSYNC.RECONVERGENT B2 ;  /* 0x0000000000027941 */ /* 0x000fea0003800200 */
.L_x_21040:
        /* <DEDUP_REMOVED lines=43> */
.L_x_21038:
[----:B------:R-:W-:Y:S05]  /*16330*/  BSYNC.RECONVERGENT B1 ;  /* 0x0000000000017941 */ /* 0x000fea0003800200 */
.L_x_21037:
[----:B------:R-:W-:Y:S01]  /*16340*/  ISETP.NE.AND P2, PT, R27, 0x1, PT ;  /* 0x000000011b00780c */ /* 0x000fe20003f45270 */
[----:B------:R-:W-:Y:S01]  /*16350*/  BSSY.RECONVERGENT B1, `(.L_x_21042) ;  /* 0x000004b000017945 */ /* 0x000fe20003800200 */
[----:B------:R-:W-:Y:S01]  /*16360*/  I2FP.F32.U32 R24, R24 ;  /* 0x0000001800187245 */ /* 0x000fe20000201000 */
[----:B------:R-:W-:Y:S01]  /*16370*/  IMAD.MOV.U32 R29, RZ, RZ, 0x2 ;  /* 0x00000002ff1d7424 */ /* 0x000fe200078e00ff */
[----:B------:R-:W-:-:S03]  /*16380*/  PRMT R26, R17, 0x7632, R26 ;  /* 0x00007632111a7816 */ /* 0x000fc6000000001a */
        /* <DEDUP_REMOVED lines=14> */
.L_x_21044:
        /* <DEDUP_REMOVED lines=13> */
.L_x_21046:
[----:B------:R-:W-:Y:S05]  /*16540*/  BSYNC.RECONVERGENT B2 ;  /* 0x0000000000027941 */ /* 0x000fea0003800200 */
.L_x_21045:
        /* <DEDUP_REMOVED lines=42> */
[----:B------:R-:W-:-:S07]  /*167f0*/  LOP3.LUT R15, R227, R28, R31, 0x96, !PT ;  /* 0x0000001ce30f7212 */ /* 0x000fce00078e961f */
.L_x_21043:
[----:B------:R-:W-:Y:S05]  /*16800*/  BSYNC.RECONVERGENT B1 ;  /* 0x0000000000017941 */ /* 0x000fea0003800200 */
.L_x_21042:
[----:B------:R-:W-:Y:S01]  /*16810*/  ISETP.NE.AND P2, PT, R29, 0x1, PT ;  /* 0x000000011d00780c */ /* 0x000fe20003f45270 */
[----:B------:R-:W-:Y:S01]  /*16820*/  BSSY.RECONVERGENT B1, `(.L_x_21047) ;  /* 0x000004a000017945 */ /* 0x000fe20003800200 */
[----:B------:R-:W-:Y:S01]  /*16830*/  I2FP.F32.U32 R28, R17 ;  /* 0x00000011001c7245 */ /* 0x000fe20000201000 */
[----:B------:R-:W-:Y:S01]  /*16840*/  IMAD.U32 R26, R26, 0x10000, RZ ;  /* 0x000100001a1a7824 */ /* 0x000fe200078e00ff */
[----:B------:R-:W-:Y:S01]  /*16850*/  MOV R27, R12 ;  /* 0x0000000c001b7202 */ /* 0x000fe20000000f00 */
[----:B------:R-:W-:Y:S02]  /*16860*/  IMAD.MOV.U32 R30, RZ, RZ, 0x2 ;  /* 0x00000002ff1e7424 */ /* 0x000fe400078e00ff */
        /* <DEDUP_REMOVED lines=12> */
.L_x_21049:
        /* <DEDUP_REMOVED lines=13> */
.L_x_21051:
[----:B------:R-:W-:Y:S05]  /*16a00*/  BSYNC.RECONVERGENT B2 ;  /* 0x0000000000027941 */ /* 0x000fea0003800200 */
.L_x_21050:
        /* <DEDUP_REMOVED lines=43> */
.L_x_21048:
[----:B------:R-:W-:Y:S05]  /*16cc0*/  BSYNC.RECONVERGENT B1 ;  /* 0x0000000000017941 */ /* 0x000fea0003800200 */
.L_x_21047:
[----:B------:R-:W-:Y:S01]  /*16cd0*/  ISETP.NE.AND P3, PT, R30, 0x1, PT ;  /* 0x000000011e00780c */ /* 0x000fe20003f65270 */
[----:B------:R-:W-:Y:S01]  /*16ce0*/  BSSY.RECONVERGENT B1, `(.L_x_21052) ;  /* 0x000004a000017945 */ /* 0x000fe20003800200 */
[----:B------:R-:W-:Y:S01]  /*16cf0*/  I2FP.F32.U32 R28, R27 ;  /* 0x0000001b001c7245 */ /* 0x000fe20000201000 */
[----:B------:R-:W-:-:S04]  /*16d00*/  IMAD.MOV.U32 R31, RZ, RZ, 0x2 ;  /* 0x00000002ff1f7424 */ /* 0x000fc800078e00ff */
[----:B------:R-:W-:Y:S01]  /*16d10*/  FFMA.FTZ R27, R28, R229, 1.1641532182693481445e-10 ;  /* 0x2f0000001c1b7423 */ /* 0x000fe200000100e5 */
[C---:B------:R-:W-:Y:S01]  /*16d20*/  IMAD.U32 R28, R18.reuse, 0x10000, RZ ;  /* 0x00010000121c7824 */ /* 0x040fe200078e00ff */
[----:B------:R-:W-:-:S03]  /*16d30*/  PRMT R18, R18, 0x7632, R18 ;  /* 0x0000763212127816 */ /* 0x000fc60000000012 */
        /* <DEDUP_REMOVED lines=11> */
.L_x_21054:
        /* <DEDUP_REMOVED lines=13> */
.L_x_21056:
[----:B------:R-:W-:Y:S05]  /*16ec0*/  BSYNC.RECONVERGENT B2 ;  /* 0x0000000000027941 */ /* 0x000fea0003800200 */
.L_x_21055:
        /* <DEDUP_REMOVED lines=43> */
.L_x_21053:
[----:B------:R-:W-:Y:S05]  /*17180*/  BSYNC.RECONVERGENT B1 ;  /* 0x0000000000017941 */ /* 0x000fea0003800200 */
.L_x_21052:
        /* <DEDUP_REMOVED lines=17> */
.L_x_21059:
        /* <DEDUP_REMOVED lines=13> */
.L_x_21061:
[----:B------:R-:W-:Y:S05]  /*17370*/  BSYNC.RECONVERGENT B2 ;  /* 0x0000000000027941 */ /* 0x000fea0003800200 */
.L_x_21060:
        /* <DEDUP_REMOVED lines=43> */
.L_x_21058:
[----:B------:R-:W-:Y:S05]  /*17630*/  BSYNC.RECONVERGENT B1 ;  /* 0x0000000000017941 */ /* 0x000fea0003800200 */
.L_x_21057:
        /* <DEDUP_REMOVED lines=18> */
.L_x_21064:
        /* <DEDUP_REMOVED lines=13> */
.L_x_21066:
[----:B------:R-:W-:Y:S05]  /*17830*/  BSYNC.RECONVERGENT B2 ;  /* 0x0000000000027941 */ /* 0x000fea0003800200 */
.L_x_21065:
        /* <DEDUP_REMOVED lines=43> */
.L_x_21063:
[----:B------:R-:W-:Y:S05]  /*17af0*/  BSYNC.RECONVERGENT B1 ;  /* 0x0000000000017941 */ /* 0x000fea0003800200 */
.L_x_21062:
[----:B------:R-:W-:Y:S01]  /*17b00*/  P2R R27, PR, RZ, 0x2 ;  /* 0x00000002ff1b7803 */ /* 0x000fe20000000000 */
[----:B------:R-:W-:Y:S01]  /*17b10*/  FMUL.FTZ R22, R22, R225 ;  /* 0x000000e116167220 */ /* 0x000fe20000410000 */
[----:B------:R-:W-:Y:S01]  /*17b20*/  I2FP.F32.U32 R30, R29 ;  /* 0x0000001d001e7245 */ /* 0x000fe20000201000 */
[----:B------:R-:W-:Y:S01]  /*17b30*/  IMAD.U32 R34, R19, 0x10000, RZ ;  /* 0x0001000013227824 */ /* 0x000fe200078e00ff */
        /* <DEDUP_REMOVED lines=33> */
.L_x_21026:
[----:B------:R-:W-:Y:S01]  /*17d50*/  SEL R26, RZ, 0x1000000, !P5 ;  /* 0x01000000ff1a7807 */ /* 0x000fe20006800000 */
[----:B------:R-:W-:Y:S01]  /*17d60*/  IMAD.WIDE.U32 R28, R230, 0x8, R238 ;  /* 0x00000008e61c7825 */ /* 0x000fe200078e00ee */
[----:B------:R-:W-:Y:S01]  /*17d70*/  SEL R24, RZ, 0x10000, !P4 ;  /* 0x00010000ff187807 */ /* 0x000fe20006000000 */
[----:B------:R-:W0:Y:S01]  /*17d80*/  @P1 LDC.64 R18, c[0x0][0x3a0] ;  /* 0x0000e800ff121b82 */ /* 0x000e220000000a00 */
[----:B------:R-:W-:Y:S01]  /*17d90*/  SEL R31, RZ, 0x100, !P3 ;  /* 0x00000100ff1f7807 */ /* 0x000fe20005800000 */
[----:B------:R-:W-:Y:S01]  /*17da0*/  VIADD R231, R10, 0x60 ;  /* 0x000000600ae77836 */ /* 0x000fe20000000000 */
[----:B------:R-:W-:Y:S02]  /*17db0*/  ISETP.NE.AND P5, PT, R23, RZ, PT ;  /* 0x000000ff1700720c */ /* 0x000fe40003fa5270 */
[----:B------:R-:W-:Y:S02]  /*17dc0*/  ISETP.NE.AND P4, PT, R25, RZ, PT ;  /* 0x000000ff1900720c */ /* 0x000fe40003f85270 */
[----:B------:R-:W-:Y:S01]  /*17dd0*/  ISETP.NE.AND P3, PT, R17, RZ, PT ;  /* 0x000000ff1100720c */ /* 0x000fe20003f65270 */
[----:B------:R-:W1:Y:S01]  /*17de0*/  @P0 LDC.64 R22, c[0x0][0x398] ;  /* 0x0000e600ff160b82 */ /* 0x000e620000000a00 */
[----:B------:R-:W-:-:S02]  /*17df0*/  ISETP.NE.AND P6, PT, R21, RZ, PT ;  /* 0x000000ff1500720c */ /* 0x000fc40003fc5270 */
[----:B------:R-:W-:Y:S02]  /*17e00*/  SEL R21, RZ, 0x1000000, !P3 ;  /* 0x01000000ff157807 */ /* 0x000fe40005800000 */
[----:B------:R-:W-:Y:S02]  /*17e10*/  SEL R17, RZ, 0x10000, !P4 ;  /* 0x00010000ff117807 */ /* 0x000fe40006000000 */
[----:B------:R-:W-:Y:S02]  /*17e20*/  SEL R16, RZ, 0x100, !P5 ;  /* 0x00000100ff107807 */ /* 0x000fe40006800000 */
[----:B------:R-:W-:Y:S01]  /*17e30*/  LOP3.LUT R31, R31, R26, R24, 0xfe, !PT ;  /* 0x0000001a1f1f7212 */ /* 0x000fe200078efe18 */
[----:B------:R-:W-:Y:S01]  /*17e40*/  IMAD.WIDE.U32 R26, R230, 0x20, R240 ;  /* 0x00000020e61a7825 */ /* 0x000fe200078e00f0 */
[----:B------:R-:W-:Y:S02]  /*17e50*/  LOP3.LUT R16, R16, R21, R17, 0xfe, !PT ;  /* 0x0000001510107212 */ /* 0x000fe400078efe11 */
[----:B------:R-:W-:-:S02]  /*17e60*/  SEL R30, RZ, 0x1, !P2 ;  /* 0x00000001ff1e7807 */ /* 0x000fc40005000000 */
[----:B------:R-:W-:Y:S01]  /*17e70*/  SEL R17, RZ, 0x1, !P6 ;  /* 0x00000001ff117807 */ /* 0x000fe20007000000 */
[----:B------:R2:W-:Y:S01]  /*17e80*/  STG.E.128 desc[UR8][R26.64], R56 ;  /* 0x000000381a007986 */ /* 0x0005e2000c101d08 */
[----:B------:R-:W-:Y:S01]  /*17e90*/  LOP3.LUT R31, R31, R30, RZ, 0xfc, !PT ;  /* 0x0000001e1f1f7212 */ /* 0x000fe200078efcff */
[C---:B0-----:R-:W-:Y:S01]  /*17ea0*/  @P1 IMAD.WIDE.U32 R24, R231.reuse, 0x20, R18 ;  /* 0x00000020e7181825 */ /* 0x041fe200078e0012 */
[----:B------:R-:W-:Y:S01]  /*17eb0*/  LOP3.LUT R30, R16, R17, RZ, 0xfc, !PT ;  /* 0x00000011101e7212 */ /* 0x000fe200078efcff */
[----:B------:R2:W-:Y:S02]  /*17ec0*/  STG.E.128 desc[UR8][R26.64+0x10], R52 ;  /* 0x000010341a007986 */ /* 0x0005e4000c101d08 */
        /* <DEDUP_REMOVED lines=24> */
.L_x_21067:
        /* <DEDUP_REMOVED lines=13> */
[----:B-1----:R-:W-:-:S03]  /*18120*/  MOV R22, R20 ;  /* 0x0000001400167202 */ /* 0x002fc60000000f00 */
        /* <DEDUP_REMOVED lines=11> */
.L_x_21071:
        /* <DEDUP_REMOVED lines=13> */
.L_x_21073:
[----:B------:R-:W-:Y:S05]  /*182b0*/  BSYNC.RECONVERGENT B2 ;  /* 0x0000000000027941 */ /* 0x000fea0003800200 */
.L_x_21072:
        /* <DEDUP_REMOVED lines=41> */
[----:B------:R-:W-:-:S07]  /*18550*/  MOV R6, R20 ;  /* 0x0000001400067202 */ /* 0x000fce0000000f00 */
.L_x_21070:
[----:B------:R-:W-:Y:S05]  /*18560*/  BSYNC.RECONVERGENT B1 ;  /* 0x0000000000017941 */ /* 0x000fea0003800200 */
.L_x_21069:
[----:B------:R-:W-:Y:S01]  /*18570*/  ISETP.NE.AND P2, PT, R8, 0x1, PT ;  /* 0x000000010800780c */ /* 0x000fe20003f45270 */
[----:B------:R-:W-:Y:S01]  /*18580*/  BSSY.RECONVERGENT B1, `(.L_x_21074) ;  /* 0x000004c000017945 */ /* 0x000fe20003800200 */
[----:B------:R-:W-:Y:S01]  /*18590*/  I2FP.F32.U32 R6, R6 ;  /* 0x0000000600067245 */ /* 0x000fe20000201000 */
[----:B------:R-:W-:-:S04]  /*185a0*/  HFMA2 R21, -RZ, RZ, 0, 1.1920928955078125e-07 ;  /* 0x00000002ff157431 */ /* 0x000fc800000001ff */
[----:B------:R-:W-:Y:S01]  /*185b0*/  FFMA.FTZ R7, R6, R229, 1.1641532182693481445e-10 ;  /* 0x2f00000006077423 */ /* 0x000fe200000100e5 */
[C---:B------:R-:W-:Y:S01]  /*185c0*/  IMAD.U32 R6, R16.reuse, 0x10000, RZ ;  /* 0x0001000010067824 */ /* 0x040fe200078e00ff */
[----:B------:R-:W-:-:S03]  /*185d0*/  PRMT R16, R16, 0x7632, R16 ;  /* 0x0000763210107816 */ /* 0x000fc60000000010 */
[----:B------:R-:W-:Y:S01]  /*185e0*/  FSETP.LE.FTZ.AND P4, PT, R7, R228, PT ;  /* 0x000000e40700720b */ /* 0x000fe20003f93000 */
[----:B------:R-:W-:Y:S02]  /*185f0*/  IMAD.MOV.U32 R7, RZ, RZ, R12 ;  /* 0x000000ffff077224 */ /* 0x000fe400078e000c */
[----:B------:R-:W-:Y:S01]  /*18600*/  FMUL.FTZ R6, R6, R225 ;  /* 0x000000e106067220 */ /* 0x000fe20000410000 */
[----:B--2---:R-:W-:Y:S01]  /*18610*/  P2R R27, PR, RZ, 0x10 ;  /* 0x00000010ff1b7803 */ /* 0x004fe20000000000 */
        /* <DEDUP_REMOVED lines=9> */
.L_x_21076:
        /* <DEDUP_REMOVED lines=13> */
.L_x_21078:
[----:B------:R-:W-:Y:S05]  /*18780*/  BSYNC.RECONVERGENT B2 ;  /* 0x0000000000027941 */ /* 0x000fea0003800200 */
.L_x_21077:
        /* <DEDUP_REMOVED lines=43> */
.L_x_21075:
[----:B------:R-:W-:Y:S05]  /*18a40*/  BSYNC.RECONVERGENT B1 ;  /* 0x0000000000017941 */ /* 0x000fea0003800200 */
.L_x_21074:
        /* <DEDUP_REMOVED lines=23> */
.L_x_21081:
        /* <DEDUP_REMOVED lines=13> */
.L_x_21083:
[----:B------:R-:W-:Y:S05]  /*18c90*/  BSYNC.RECONVERGENT B2 ;  /* 0x0000000000027941 */ /* 0x000fea0003800200 */
.L_x_21082:
        /* <DEDUP_REMOVED lines=41> */
[----:B------:R-:W-:Y:S01]  /*18f30*/  IMAD.MOV.U32 R6, RZ, RZ, R22 ;  /* 0x000000ffff067224 */ /* 0x000fe200078e0016 */
[----:B------:R-:W-:-:S07]  /*18f40*/  MOV R22, R20 ;  /* 0x0000001400167202 */ /* 0x000fce0000000f00 */
.L_x_21080:
[----:B------:R-:W-:Y:S05]  /*18f50*/  BSYNC.RECONVERGENT B1 ;  /* 0x0000000000017941 */ /* 0x000fea0003800200 */
.L_x_21079:
[----:B------:R-:W-:Y:S01]  /*18f60*/  ISETP.NE.AND P2, PT, R8, 0x1, PT ;  /* 0x000000010800780c */ /* 0x000fe20003f45270 */
[----:B------:R-:W-:Y:S01]  /*18f70*/  BSSY.RECONVERGENT B1, `(.L_x_21084) ;  /* 0x000004b000017945 */ /* 0x000fe20003800200 */
[----:B------:R-:W-:Y:S01]  /*18f80*/  I2FP.F32.U32 R6, R6 ;  /* 0x0000000600067245 */ /* 0x000fe20000201000 */
[----:B------:R-:W-:-:S04]  /*18f90*/  HFMA2 R20, -RZ, RZ, 0, 1.1920928955078125e-07 ;  /* 0x00000002ff147431 */ /* 0x000fc800000001ff */
[----:B------:R-:W-:Y:S01]  /*18fa0*/  FFMA.FTZ R7, R6, R229, 1.1641532182693481445e-10 ;  /* 0x2f00000006077423 */ /* 0x000fe200000100e5 */
[----:B------:R-:W-:-:S04]  /*18fb0*/  IMAD.U32 R6, R16, 0x10000, RZ ;  /* 0x0001000010067824 */ /* 0x000fc800078e00ff */
        /* <DEDUP_REMOVED lines=13> */
.L_x_21086:
        /* <DEDUP_REMOVED lines=13> */
.L_x_21088:
[----:B------:R-:W-:Y:S05]  /*19160*/  BSYNC.RECONVERGENT B2 ;  /* 0x0000000000027941 */ /* 0x000fea0003800200 */
.L_x_21087:
        /* <DEDUP_REMOVED lines=43> */
.L_x_21085:
[----:B------:R-:W-:Y:S05]  /*19420*/  BSYNC.RECONVERGENT B1 ;  /* 0x0000000000017941 */ /* 0x000fea0003800200 */
.L_x_21084:
[----:B------:R-:W-:Y:S01]  /*19430*/  I2FP.F32.U32 R8, R7 ;  /* 0x0000000700087245 */ /* 0x000fe20000201000 */
[----:B------:R-:W-:Y:S01]  /*19440*/  IMAD.U32 R16, R5, 0x10000, RZ ;  /* 0x0001000005107824 */ /* 0x000fe200078e00ff */
[----:B------:R-:W-:Y:S01]  /*19450*/  ISETP.NE.AND P3, PT, R20, 0x1, PT ;  /* 0x000000011400780c */ /* 0x000fe20003f65270 */
[----:B------:R-:W-:Y:S01]  /*19460*/  BSSY.RECONVERGENT B1, `(.L_x_21089) ;  /* 0x000004d000017945 */ /* 0x000fe20003800200 */
[----:B------:R-:W-:Y:S01]  /*19470*/  FSEL R49, R6, RZ, P4 ;  /* 0x000000ff06317208 */ /* 0x000fe20002000000 */
[----:B------:R-:W-:Y:S01]  /*19480*/  FFMA.FTZ R5, R8, R229, 1.1641532182693481445e-10 ;  /* 0x2f00000008057423 */ /* 0x000fe200000100e5 */
[----:B------:R-:W-:-:S04]  /*19490*/  FMUL.FTZ R16, R16, R225 ;  /* 0x000000e110107220 */ /* 0x000fc80000410000 */
[----:B------:R-:W-:Y:S01]  /*194a0*/  FSETP.GTU.FTZ.AND P2, PT, R5, R228, PT ;  /* 0x000000e40500720b */ /* 0x000fe20003f5c000 */
[----:B------:R-:W-:-:S03]  /*194b0*/  IMAD.MOV.U32 R5, RZ, RZ, R12 ;  /* 0x000000ffff057224 */ /* 0x000fc600078e000c */
[----:B------:R-:W-:Y:S02]  /*194c0*/  FSEL R16, R16, RZ, !P2 ;  /* 0x000000ff10107208 */ /* 0x000fe40005000000 */
[----:B------:R-:W-:-:S03]  /*194d0*/  SEL R8, RZ, 0x1, P2 ;  /* 0x00000001ff087807 */ /* 0x000fc60001000000 */
[----:B------:R-:W-:Y:S01]  /*194e0*/  FADD.FTZ R49, R16, R49 ;  /* 0x0000003110317221 */ /* 0x000fe20000010000 */
[----:B------:R-:W-:-:S03]  /*194f0*/  HFMA2 R16, -RZ, RZ, 0, 1.1920928955078125e-07 ;  /* 0x00000002ff107431 */ /* 0x000fc600000001ff */
        /* <DEDUP_REMOVED lines=10> */
.L_x_21091:
        /* <DEDUP_REMOVED lines=13> */
.L_x_21093:
[----:B------:R-:W-:Y:S05]  /*19670*/  BSYNC.RECONVERGENT B2 ;  /* 0x0000000000027941 */ /* 0x000fea0003800200 */
.L_x_21092:
        /* <DEDUP_REMOVED lines=42> */
[----:B------:R-:W-:-:S07]  /*19920*/  MOV R22, R20 ;  /* 0x0000001400167202 */ /* 0x000fce0000000f00 */
.L_x_21090:
[----:B------:R-:W-:Y:S05]  /*19930*/  BSYNC.RECONVERGENT B1 ;  /* 0x0000000000017941 */ /* 0x000fea0003800200 */
.L_x_21089:
        /* <DEDUP_REMOVED lines=20> */
.L_x_21096:
        /* <DEDUP_REMOVED lines=13> */
.L_x_21098:
[----:B------:R-:W-:Y:S05]  /*19b50*/  BSYNC.RECONVERGENT B2 ;  /* 0x0000000000027941 */ /* 0x000fea0003800200 */
.L_x_21097:
        /* <DEDUP_REMOVED lines=42> */
[----:B------:R-:W-:-:S07]  /*19e00*/  LOP3.LUT R15, R227, R6, R21, 0x96, !PT ;  /* 0x00000006e30f7212 */ /* 0x000fce00078e9615 */
.L_x_21095:
[----:B------:R-:W-:Y:S05]  /*19e10*/  BSYNC.RECONVERGENT B1 ;  /* 0x0000000000017941 */ /* 0x000fea0003800200 */
.L_x_21094:
[----:B------:R-:W-:Y:S01]  /*19e20*/  I2FP.F32.U32 R6, R7 ;  /* 0x0000000700067245 */ /* 0x000fe20000201000 */
[----:B------:R-:W-:Y:S01]  /*19e30*/  IMAD.U32 R16, R85, 0x10000, RZ ;  /* 0x0001000055107824 */ /* 0x000fe200078e00ff */
[----:B------:R-:W-:Y:S01]  /*19e40*/  ISETP.NE.AND P3, PT, R20, 0x1, PT ;  /* 0x000000011400780c */ /* 0x000fe20003f65270 */
[----:B------:R-:W-:Y:S01]  /*19e50*/  BSSY.RECONVERGENT B1, `(.L_x_21099) ;  /* 0x000004d000017945 */ /* 0x000fe20003800200 */
[----:B------:R-:W-:Y:S01]  /*19e60*/  FSEL R5, R5, RZ, P4 ;  /* 0x000000ff05057208 */ /* 0x000fe20002000000 */
        /* <DEDUP_REMOVED lines=18> */
.L_x_21101:
        /* <DEDUP_REMOVED lines=13> */
.L_x_21103:
[----:B------:R-:W-:Y:S05]  /*1a060*/  BSYNC.RECONVERGENT B2 ;  /* 0x0000000000027941 */ /* 0x000fea0003800200 */
.L_x_21102:
        /* <DEDUP_REMOVED lines=41> */
[----:B------:R-:W-:Y:S02]  /*1a300*/  LOP3.LUT R15, R227, R20, R25, 0x96, !PT ;  /* 0x00000014e30f7212 */ /* 0x000fe400078e9619 */
[----:B------:R-:W-:-:S07]  /*1a310*/  MOV R22, R24 ;  /* 0x0000001800167202 */ /* 0x000fce0000000f00 */
.L_x_21100:
[----:B------:R-:W-:Y:S05]  /*1a320*/  BSYNC.RECONVERGENT B1 ;  /* 0x0000000000017941 */ /* 0x000fea0003800200 */
.L_x_21099:
        /* <DEDUP_REMOVED lines=19> */
.L_x_21106:
        /* <DEDUP_REMOVED lines=13> */
.L_x_21108:
[----:B------:R-:W-:Y:S05]  /*1a530*/  BSYNC.RECONVERGENT B2 ;  /* 0x0000000000027941 */ /* 0x000fea0003800200 */
.L_x_21107:
        /* <DEDUP_REMOVED lines=41> */
[----:B------:R-:W-:Y:S01]  /*1a7d0*/  MOV R22, R24 ;  /* 0x0000001800167202 */ /* 0x000fe20000000f00 */
[----:B------:R-:W-:-:S07]  /*1a7e0*/  IMAD.MOV.U32 R20, RZ, RZ, RZ ;  /* 0x000000ffff147224 */ /* 0x000fce00078e00ff */
.L_x_21105:
[----:B------:R-:W-:Y:S05]  /*1a7f0*/  BSYNC.RECONVERGENT B1 ;  /* 0x0000000000017941 */ /* 0x000fea0003800200 */
.L_x_21104:
        /* <DEDUP_REMOVED lines=23> */
.L_x_21111:
        /* <DEDUP_REMOVED lines=13> */
.L_x_21113:
[----:B------:R-:W-:Y:S05]  /*1aa40*/  BSYNC.RECONVERGENT B2 ;  /* 0x0000000000027941 */ /* 0x000fea0003800200 */
.L_x_21112:
        /* <DEDUP_REMOVED lines=43> */
.L_x_21110:
[----:B------:R-:W-:Y:S05]  /*1ad00*/  BSYNC.RECONVERGENT B1 ;  /* 0x0000000000017941 */ /* 0x000fea0003800200 */
.L_x_21109:
        /* <DEDUP_REMOVED lines=19> */
.L_x_21116:
        /* <DEDUP_REMOVED lines=13> */
.L_x_21118:
[----:B------:R-:W-:Y:S05]  /*1af10*/  BSYNC.RECONVERGENT B2 ;  /* 0x0000000000027941 */ /* 0x000fea0003800200 */
.L_x_21117:
        /* <DEDUP_REMOVED lines=43> */
.L_x_21115:
[----:B------:R-:W-:Y:S05]  /*1b1d0*/  BSYNC.RECONVERGENT B1 ;  /* 0x0000000000017941 */ /* 0x000fea0003800200 */
.L_x_21114:
[----:B------:R-:W-:Y:S01]  /*1b1e0*/  I2FP.F32.U32 R16, R5 ;  /* 0x0000000500107245 */ /* 0x000fe20000201000 */
[----:B------:R-:W-:Y:S01]  /*1b1f0*/  IMAD.U32 R20, R86, 0x10000, RZ ;  /* 0x0001000056147824 */ /* 0x000fe200078e00ff */
[----:B------:R-:W-:Y:S01]  /*1b200*/  FSEL R17, R4, RZ, P2 ;  /* 0x000000ff04117208 */ /* 0x000fe20001000000 */
[----:B------:R-:W-:Y:S01]  /*1b210*/  BSSY.RECONVERGENT B1, `(.L_x_21119) ;  /* 0x000004d000017945 */ /* 0x000fe20003800200 */
[----:B------:R-:W-:Y:S02]  /*1b220*/  IMAD.MOV.U32 R4, RZ, RZ, R12 ;  /* 0x000000ffff047224 */ /* 0x000fe400078e000c */
        /* <DEDUP_REMOVED lines=18> */
.L_x_21121:
        /* <DEDUP_REMOVED lines=13> */
.L_x_21123:
[----:B------:R-:W-:Y:S05]  /*1b420*/  BSYNC.RECONVERGENT B2 ;  /* 0x0000000000027941 */ /* 0x000fea0003800200 */
.L_x_21122:
        /* <DEDUP_REMOVED lines=43> */
.L_x_21120:
[----:B------:R-:W-:Y:S05]  /*1b6e0*/  BSYNC.RECONVERGENT B1 ;  /* 0x0000000000017941 */ /* 0x000fea0003800200 */
.L_x_21119:
[----:B------:R-:W-:Y:S01]  /*1b6f0*/  ISETP.NE.AND P4, PT, R20, 0x1, PT ;  /* 0x000000011400780c */ /* 0x000fe20003f85270 */
[----:B------:R-:W-:Y:S01]  /*1b700*/  IMAD.U32 R18, R18, 0x10000, RZ ;  /* 0x0001000012127824 */ /* 0x000fe200078e00ff */
[----:B------:R-:W-:Y:S01]  /*1b710*/  I2FP.F32.U32 R4, R4 ;  /* 0x0000000400047245 */ /* 0x000fe20000201000 */
[----:B------:R-:W-:Y:S01]  /*1b720*/  BSSY.RECONVERGENT B1, `(.L_x_21124) ;  /* 0x0000048000017945 */ /* 0x000fe20003800200 */
[----:B------:R-:W-:Y:S02]  /*1b730*/  HFMA2 R21, -RZ, RZ, 0, 1.1920928955078125e-07 ;  /* 0x00000002ff157431 */ /* 0x000fe400000001ff */
        /* <DEDUP_REMOVED lines=13> */
.L_x_21126:
        /* <DEDUP_REMOVED lines=13> */
.L_x_21128:
[----:B------:R-:W-:Y:S05]  /*1b8e0*/  BSYNC.RECONVERGENT B2 ;  /* 0x0000000000027941 */ /* 0x000fea0003800200 */
.L_x_21127:
        /* <DEDUP_REMOVED lines=43> */
.L_x_21125:
[----:B------:R-:W-:Y:S05]  /*1bba0*/  BSYNC.RECONVERGENT B1 ;  /* 0x0000000000017941 */ /* 0x000fea0003800200 */
.L_x_21124:
        /* <DEDUP_REMOVED lines=24> */
.L_x_21131:
        /* <DEDUP_REMOVED lines=13> */
.L_x_21133:
[----:B------:R-:W-:Y:S05]  /*1be00*/  BSYNC.RECONVERGENT B2 ;  /* 0x0000000000027941 */ /* 0x000fea0003800200 */
.L_x_21132:
        /* <DEDUP_REMOVED lines=43> */
.L_x_21130:
[----:B------:R-:W-:Y:S05]  /*1c0c0*/  BSYNC.RECONVERGENT B1 ;  /* 0x0000000000017941 */ /* 0x000fea0003800200 */
.L_x_21129:
        /* <DEDUP_REMOVED lines=19> */
.L_x_21136:
        /* <DEDUP_REMOVED lines=13> */
.L_x_21138:
[----:B------:R-:W-:Y:S05]  /*1c2d0*/  BSYNC.RECONVERGENT B2 ;  /* 0x0000000000027941 */ /* 0x000fea0003800200 */
.L_x_21137:
        /* <DEDUP_REMOVED lines=43> */
.L_x_21135:
[----:B------:R-:W-:Y:S05]  /*1c590*/  BSYNC.RECONVERGENT B1 ;  /* 0x0000000000017941 */ /* 0x000fea0003800200 */
.L_x_21134:
[----:B------:R-:W-:Y:S01]  /*1c5a0*/  I2FP.F32.U32 R16, R16 ;  /* 0x0000001000107245 */ /* 0x000fe20000201000 */
[----:B------:R-:W-:Y:S01]  /*1c5b0*/  IMAD.U32 R18, R87, 0x10000, RZ ;  /* 0x0001000057127824 */ /* 0x000fe200078e00ff */
[----:B------:R-:W-:Y:S01]  /*1c5c0*/  FSEL R3, R3, RZ, P4 ;  /* 0x000000ff03037208 */ /* 0x000fe20002000000 */
[----:B------:R-:W-:Y:S02]  /*1c5d0*/  BSSY.RECONVERGENT B1, `(.L_x_21139) ;  /* 0x000004e000017945 */ /* 0x000fe40003800200 */
[----:B------:R-:W-:Y:S01]  /*1c5e0*/  FFMA.FTZ R17, R16, R229, 1.1641532182693481445e-10 ;  /* 0x2f00000010117423 */ /* 0x000fe200000100e5 */
[----:B------:R-:W-:-:S04]  /*1c5f0*/  FMUL.FTZ R18, R18, R225 ;  /* 0x000000e112127220 */ /* 0x000fc80000410000 */
[----:B------:R-:W-:Y:S01]  /*1c600*/  FSETP.GTU.FTZ.AND P5, PT, R17, R228, PT ;  /* 0x000000e41100720b */ /* 0x000fe20003fbc000 */
[----:B------:R-:W-:-:S03]  /*1c610*/  IMAD.MOV.U32 R17, RZ, RZ, R12 ;  /* 0x000000ffff117224 */ /* 0x000fc600078e000c */
[----:B------:R-:W-:Y:S01]  /*1c620*/  FSEL R46, R18, RZ, !P5 ;  /* 0x000000ff122e7208 */ /* 0x000fe20006800000 */
[----:B------:R-:W-:Y:S01]  /*1c630*/  HFMA2 R18, -RZ, RZ, 0, 1.1920928955078125e-07 ;  /* 0x00000002ff127431 */ /* 0x000fe200000001ff */
        /* <DEDUP_REMOVED lines=14> */
.L_x_21141:
        /* <DEDUP_REMOVED lines=13> */
.L_x_21143:
[----:B------:R-:W-:Y:S05]  /*1c7f0*/  BSYNC.RECONVERGENT B2 ;  /* 0x0000000000027941 */ /* 0x000fea0003800200 */
.L_x_21142:
        /* <DEDUP_REMOVED lines=41> */
[----:B------:R-:W-:Y:S02]  /*1ca90*/  LOP3.LUT R15, R227, R16, R21, 0x96, !PT ;  /* 0x00000010e30f7212 */ /* 0x000fe400078e9615 */
[----:B------:R-:W-:-:S07]  /*1caa0*/  MOV R22, R20 ;  /* 0x0000001400167202 */ /* 0x000fce0000000f00 */
.L_x_21140:
[----:B------:R-:W-:Y:S05]  /*1cab0*/  BSYNC.RECONVERGENT B1 ;  /* 0x0000000000017941 */ /* 0x000fea0003800200 */
.L_x_21139:
        /* <DEDUP_REMOVED lines=18> */
.L_x_21146:
        /* <DEDUP_REMOVED lines=15> */
.L_x_21148:
[----:B------:R-:W-:Y:S05]  /*1ccd0*/  BSYNC.RECONVERGENT B2 ;  /* 0x0000000000027941 */ /* 0x000fea0003800200 */
.L_x_21147:
        /* <DEDUP_REMOVED lines=43> */
.L_x_21145:
[----:B------:R-:W-:Y:S05]  /*1cf90*/  BSYNC.RECONVERGENT B1 ;  /* 0x0000000000017941 */ /* 0x000fea0003800200 */
.L_x_21144:
        /* <DEDUP_REMOVED lines=11> */
.L_x_21068:
        /* <DEDUP_REMOVED lines=16> */
.L_x_21152:
        /* <DEDUP_REMOVED lines=13> */
.L_x_21154:
[----:B------:R-:W-:Y:S05]  /*1d220*/  BSYNC.RECONVERGENT B2 ;  /* 0x0000000000027941 */ /* 0x000fea0003800200 */
.L_x_21153:
[----:B------:R-:W-:Y:S01]  /*1d230*/  IMAD.WIDE.U32 R22, R223, -0x326172a9, RZ ;  /* 0xcd9e8d57df167825 */ /* 0x000fe200078e00ff */
[----:B--2---:R-:W-:Y:S02]  /*1d240*/  LOP3.LUT R26, R11, UR7, R15, 0x96, !PT ;  /* 0x000000070b1a7c12 */ /* 0x004fe4000f8e960f */
        /* <DEDUP_REMOVED lines=41> */
.L_x_21151:
[----:B------:R-:W-:Y:S05]  /*1d4e0*/  BSYNC.RECONVERGENT B1 ;  /* 0x0000000000017941 */ /* 0x000fea0003800200 */
.L_x_21150:
[----:B------:R-:W-:Y:S01]  /*1d4f0*/  ISETP.NE.AND P2, PT, R23, 0x1, PT ;  /* 0x000000011700780c */ /* 0x000fe20003f45270 */
[----:B------:R-:W-:Y:S01]  /*1d500*/  BSSY.RECONVERGENT B1, `(.L_x_21155) ;  /* 0x000004b000017945 */ /* 0x000fe20003800200 */
[----:B------:R-:W-:Y:S01]  /*1d510*/  I2FP.F32.U32 R20, R21 ;  /* 0x0000001500147245 */ /* 0x000fe20000201000 */
[C---:B--2--5:R-:W-:Y:S01]  /*1d520*/  IMAD.U32 R26, R16.reuse, 0x10000, RZ ;  /* 0x00010000101a7824 */ /* 0x064fe200078e00ff */
[----:B------:R-:W-:Y:S01]  /*1d530*/  PRMT R28, R16, 0x7632, R28 ;  /* 0x00007632101c7816 */ /* 0x000fe2000000001c */
[----:B------:R-:W-:Y:S02]  /*1d540*/  IMAD.MOV.U32 R16, RZ, RZ, R12 ;  /* 0x000000ffff107224 */ /* 0x000fe400078e000c */
[----:B------:R-:W-:Y:S01]  /*1d550*/  FFMA.FTZ R21, R20, R229, 1.1641532182693481445e-10 ;  /* 0x2f00000014157423 */ /* 0x000fe200000100e5 */
[----:B------:R-:W-:-:S04]  /*1d560*/  HFMA2 R20, -RZ, RZ, 0, 1.1920928955078125e-07 ;  /* 0x00000002ff147431 */ /* 0x000fc800000001ff */
        /* <DEDUP_REMOVED lines=11> */
.L_x_21157:
        /* <DEDUP_REMOVED lines=13> */
.L_x_21159:
[----:B------:R-:W-:Y:S05]  /*1d6f0*/  BSYNC.RECONVERGENT B2 ;  /* 0x0000000000027941 */ /* 0x000fea0003800200 */
.L_x_21158:
        /* <DEDUP_REMOVED lines=43> */
.L_x_21156:
[----:B------:R-:W-:Y:S05]  /*1d9b0*/  BSYNC.RECONVERGENT B1 ;  /* 0x0000000000017941 */ /* 0x000fea0003800200 */
.L_x_21155:
        /* <DEDUP_REMOVED lines=18> */
.L_x_21162:
        /* <DEDUP_REMOVED lines=13> */
.L_x_21164:
[----:B------:R-:W-:Y:S05]  /*1dbb0*/  BSYNC.RECONVERGENT B2 ;  /* 0x0000000000027941 */ /* 0x000fea0003800200 */
.L_x_21163:
        /* <DEDUP_REMOVED lines=43> */
.L_x_21161:
[----:B------:R-:W-:Y:S05]  /*1de70*/  BSYNC.RECONVERGENT B1 ;  /* 0x0000000000017941 */ /* 0x000fea0003800200 */
.L_x_21160:
        /* <DEDUP_REMOVED lines=19> */
.L_x_21167:
        /* <DEDUP_REMOVED lines=13> */
.L_x_21169:
[----:B------:R-:W-:Y:S05]  /*1e080*/  BSYNC.RECONVERGENT B2 ;  /* 0x0000000000027941 */ /* 0x000fea0003800200 */
.L_x_21168:
        /* <DEDUP_REMOVED lines=43> */
.L_x_21166:
[----:B------:R-:W-:Y:S05]  /*1e340*/  BSYNC.RECONVERGENT B1 ;  /* 0x0000000000017941 */ /* 0x000fea0003800200 */
.L_x_21165:
        /* <DEDUP_REMOVED lines=18> */
.L_x_21172:
        /* <DEDUP_REMOVED lines=13> */
.L_x_21174:
[----:B------:R-:W-:Y:S05]  /*1e540*/  BSYNC.RECONVERGENT B2 ;  /* 0x0000000000027941 */ /* 0x000fea0003800200 */
.L_x_21173:
        /* <DEDUP_REMOVED lines=43> */
.L_x_21171:
[----:B------:R-:W-:Y:S05]  /*1e800*/  BSYNC.RECONVERGENT B1 ;  /* 0x0000000000017941 */ /* 0x000fea0003800200 */
.L_x_21170:
        /* <DEDUP_REMOVED lines=18> */
.L_x_21177:
        /* <DEDUP_REMOVED lines=13> */
.L_x_21179:
[----:B------:R-:W-:Y:S05]  /*1ea00*/  BSYNC.RECONVERGENT B2 ;  /* 0x0000000000027941 */ /* 0x000fea0003800200 */
.L_x_21178:
        /* <DEDUP_REMOVED lines=43> */
.L_x_21176:
[----:B------:R-:W-:Y:S05]  /*1ecc0*/  BSYNC.RECONVERGENT B1 ;  /* 0x0000000000017941 */ /* 0x000fea0003800200 */
.L_x_21175:
[----:B------:R-:W-:Y:S01]  /*1ecd0*/  ISETP.NE.AND P4, PT, R20, 0x1, PT ;  /* 0x000000011400780c */ /* 0x000fe20003f85270 */
[----:B------:R-:W-:Y:S01]  /*1ece0*/  IMAD.U32 R36, R18, 0x10000, RZ ;  /* 0x0001000012247824 */ /* 0x000fe200078e00ff */
[----:B------:R-:W-:Y:S01]  /*1ecf0*/  I2FP.F32.U32 R16, R16 ;  /* 0x0000001000107245 */ /* 0x000fe20000201000 */
[----:B------:R-:W-:Y:S01]  /*1ed00*/  BSSY.RECONVERGENT B1, `(.L_x_21180) ;  /* 0x0000047000017945 */ /* 0x000fe20003800200 */
[----:B------:R-:W-:-:S03]  /*1ed10*/  HFMA2 R18, -RZ, RZ, 0, 1.1920928955078125e-07 ;  /* 0x00000002ff127431 */ /* 0x000fc600000001ff */
        /* <DEDUP_REMOVED lines=12> */
.L_x_21182:
        /* <DEDUP_REMOVED lines=13> */
.L_x_21184:
[----:B------:R-:W-:Y:S05]  /*1eeb0*/  BSYNC.RECONVERGENT B2 ;  /* 0x0000000000027941 */ /* 0x000fea0003800200 */
.L_x_21183:
        /* <DEDUP_REMOVED lines=43> */
.L_x_21181:
[----:B------:R-:W-:Y:S05]  /*1f170*/  BSYNC.RECONVERGENT B1 ;  /* 0x0000000000017941 */ /* 0x000fea0003800200 */
.L_x_21180:
        /* <DEDUP_REMOVED lines=18> */
.L_x_21187:
        /* <DEDUP_REMOVED lines=13> */
.L_x_21189:
[----:B------:R-:W-:Y:S05]  /*1f370*/  BSYNC.RECONVERGENT B2 ;  /* 0x0000000000027941 */ /* 0x000fea0003800200 */
.L_x_21188:
        /* <DEDUP_REMOVED lines=43> */
.L_x_21186:
[----:B------:R-:W-:Y:S05]  /*1f630*/  BSYNC.RECONVERGENT B1 ;  /* 0x0000000000017941 */ /* 0x000fea0003800200 */
.L_x_21185:
        /* <DEDUP_REMOVED lines=37> */
.L_x_21149:
[----:B------:R-:W-:Y:S01]  /*1f890*/  ISETP.NE.AND P6, PT, R27, RZ, PT ;  /* 0x000000ff1b00720c */ /* 0x000fe20003fc5270 */
[----:B------:R-:W0:Y:S01]  /*1f8a0*/  @P0 LDC.64 R20, c[0x0][0x398] ;  /* 0x0000e600ff140b82 */ /* 0x000e220000000a00 */
[----:B------:R-:W-:Y:S02]  /*1f8b0*/  SEL R27, RZ, 0x1000000, !P5 ;  /* 0x01000000ff1b7807 */ /* 0x000fe40006800000 */
[----:B------:R-:W-:Y:S02]  /*1f8c0*/  SEL R26, RZ, 0x10000, !P4 ;  /* 0x00010000ff1a7807 */ /* 0x000fe40006000000 */
[----:B------:R-:W-:Y:S02]  /*1f8d0*/  SEL R19, RZ, 0x100, !P3 ;  /* 0x00000100ff137807 */ /* 0x000fe40005800000 */
[----:B------:R-:W-:Y:S01]  /*1f8e0*/  ISETP.NE.AND P5, PT, R29, RZ, PT ;  /* 0x000000ff1d00720c */ /* 0x000fe20003fa5270 */
[----:B------:R-:W-:Y:S01]  /*1f8f0*/  IMAD.WIDE.U32 R28, R231, 0x20, R240 ;  /* 0x00000020e71c7825 */ /* 0x000fe200078e00f0 */
[----:B------:R-:W-:Y:S01]  /*1f900*/  ISETP.NE.AND P4, PT, R23, RZ, PT ;  /* 0x000000ff1700720c */ /* 0x000fe20003f85270 */
[----:B------:R-:W1:Y:S01]  /*1f910*/  @P1 LDC.64 R24, c[0x0][0x3a0] ;  /* 0x0000e800ff181b82 */ /* 0x000e620000000a00 */
[----:B------:R-:W-:-:S02]  /*1f920*/  ISETP.NE.AND P3, PT, R31, RZ, PT ;  /* 0x000000ff1f00720c */ /* 0x000fc40003f65270 */
[----:B------:R-:W-:Y:S01]  /*1f930*/  SEL R17, RZ, 0x10000, !P4 ;  /* 0x00010000ff117807 */ /* 0x000fe20006000000 */
[----:B------:R2:W-:Y:S01]  /*1f940*/  STG.E.128 desc[UR8][R28.64], R48 ;  /* 0x000000301c007986 */ /* 0x0005e2000c101d08 */
[----:B------:R-:W-:Y:S02]  /*1f950*/  SEL R18, RZ, 0x1000000, !P3 ;  /* 0x01000000ff127807 */ /* 0x000fe40005800000 */
[----:B------:R-:W-:Y:S01]  /*1f960*/  SEL R16, RZ, 0x100, !P5 ;  /* 0x00000100ff107807 */ /* 0x000fe20006800000 */
[----:B------:R2:W-:Y:S01]  /*1f970*/  STG.E.128 desc[UR8][R28.64+0x10], R44 ;  /* 0x0000102c1c007986 */ /* 0x0005e2000c101d08 */
        /* <DEDUP_REMOVED lines=33> */
.L_x_21190:
[----:B------:R1:W5:Y:S04]  /*1fb90*/  @P0 LDG.E.128 R84, desc[UR8][R20.64] ;  /* 0x0000000814540981 */ /* 0x000368000c1e1d00 */
[----:B------:R1:W5:Y:S04]  /*1fba0*/  @P1 LDG.E.128 R80, desc[UR8][R24.64] ;  /* 0x0000000818501981 */ /* 0x000368000c1e1d00 */
[----:B------:R1:W5:Y:S04]  /*1fbb0*/  @P1 LDG.E.128 R76, desc[UR8][R24.64+0x10] ;  /* 0x00001008184c1981 */ /* 0x000368000c1e1d00 */
[----:B0-----:R-:W5:Y:S01]  /*1fbc0*/  LDG.E.128 R16, desc[UR8][R16.64] ;  /* 0x0000000810107981 */ /* 0x001f62000c1e1d00 */
        /* <DEDUP_REMOVED lines=17> */
.L_x_21194:
        /* <DEDUP_REMOVED lines=13> */
.L_x_21196:
[----:B------:R-:W-:Y:S05]  /*1fdb0*/  BSYNC.RECONVERGENT B2 ;  /* 0x0000000000027941 */ /* 0x000fea0003800200 */
.L_x_21195:
        /* <DEDUP_REMOVED lines=40> */
[----:B------:R-:W-:Y:S01]  /*20040*/  LOP3.LUT R15, R227, R2, R21, 0x96, !PT ;  /* 0x00000002e30f7212 */ /* 0x000fe200078e9615 */
[----:B------:R-:W-:-:S07]  /*20050*/  IMAD.MOV.U32 R2, RZ, RZ, R22 ;  /* 0x000000ffff027224 */ /* 0x000fce00078e0016 */
.L_x_21193:
[----:B------:R-:W-:Y:S05]  /*20060*/  BSYNC.RECONVERGENT B1 ;  /* 0x0000000000017941 */ /* 0x000fea0003800200 */
.L_x_21192:
[----:B------:R-:W-:Y:S01]  /*20070*/  ISETP.NE.AND P2, PT, R6, 0x1, PT ;  /* 0x000000010600780c */ /* 0x000fe20003f45270 */
[----:B------:R-:W-:Y:S01]  /*20080*/  BSSY.RECONVERGENT B1, `(.L_x_21197) ;  /* 0x000004c000017945 */ /* 0x000fe20003800200 */
[----:B------:R-:W-:Y:S01]  /*20090*/  I2FP.F32.U32 R2, R2 ;  /* 0x0000000200027245 */ /* 0x000fe20000201000 */
[----:B------:R-:W-:Y:S01]  /*200a0*/  IMAD.MOV.U32 R7, RZ, RZ, 0x2 ;  /* 0x00000002ff077424 */ /* 0x000fe200078e00ff */
[----:B-----5:R-:W-:Y:S01]  /*200b0*/  SHF.L.U32 R4, R16, 0x10, RZ ;  /* 0x0000001010047819 */ /* 0x020fe200000006ff */
[----:B------:R-:W-:Y:S02]  /*200c0*/  IMAD.MOV.U32 R5, RZ, RZ, R12 ;  /* 0x000000ffff057224 */ /* 0x000fe400078e000c */
[----:B------:R-:W-:Y:S01]  /*200d0*/  FFMA.FTZ R3, R2, R229, 1.1641532182693481445e-10 ;  /* 0x2f00000002037423 */ /* 0x000fe200000100e5 */
[----:B------:R-:W-:-:S04]  /*200e0*/  PRMT R2, R16, 0x7632, R2 ;  /* 0x0000763210027816 */ /* 0x000fc80000000002 */
        /* <DEDUP_REMOVED lines=12> */
.L_x_21199:
        /* <DEDUP_REMOVED lines=13> */
.L_x_21201:
[----:B------:R-:W-:Y:S05]  /*20280*/  BSYNC.RECONVERGENT B2 ;  /* 0x0000000000027941 */ /* 0x000fea0003800200 */
.L_x_21200:
        /* <DEDUP_REMOVED lines=43> */
.L_x_21198:
[----:B------:R-:W-:Y:S05]  /*20540*/  BSYNC.RECONVERGENT B1 ;  /* 0x0000000000017941 */ /* 0x000fea0003800200 */
.L_x_21197:
        /* <DEDUP_REMOVED lines=23> */
.L_x_21204:
        /* <DEDUP_REMOVED lines=13> */
.L_x_21206:
[----:B------:R-:W-:Y:S05]  /*20790*/  BSYNC.RECONVERGENT B2 ;  /* 0x0000000000027941 */ /* 0x000fea0003800200 */
.L_x_21205:
        /* <DEDUP_REMOVED lines=43> */
.L_x_21203:
[----:B------:R-:W-:Y:S05]  /*20a50*/  BSYNC.RECONVERGENT B1 ;  /* 0x0000000000017941 */ /* 0x000fea0003800200 */
.L_x_21202:
        /* <DEDUP_REMOVED lines=19> */
.L_x_21209:
        /* <DEDUP_REMOVED lines=13> */
.L_x_21211:
[----:B------:R-:W-:Y:S05]  /*20c60*/  BSYNC.RECONVERGENT B2 ;  /* 0x0000000000027941 */ /* 0x000fea0003800200 */
.L_x_21210:
        /* <DEDUP_REMOVED lines=43> */
.L_x_21208:
[----:B------:R-:W-:Y:S05]  /*20f20*/  BSYNC.RECONVERGENT B1 ;  /* 0x0000000000017941 */ /* 0x000fea0003800200 */
.L_x_21207:
[----:B------:R-:W-:Y:S01]  /*20f30*/  I2FP.F32.U32 R4, R3 ;  /* 0x0000000300047245 */ /* 0x000fe20000201000 */
[----:B------:R-:W-:Y:S01]  /*20f40*/  BSSY.RECONVERGENT B1, `(.L_x_21212) ;  /* 0x0000050000017945 */ /* 0x000fe20003800200 */
[----:B------:R-:W-:Y:S02]  /*20f50*/  PRMT R3, R84, 0x7632, R3 ;  /* 0x0000763254037816 */ /* 0x000fe40000000003 */
[----:B------:R-:W-:Y:S02]  /*20f60*/  ISETP.NE.AND P3, PT, R7, 0x1, PT ;  /* 0x000000010700780c */ /* 0x000fe40003f65270 */
[----:B------:R-:W-:Y:S01]  /*20f70*/  SHF.L.U32 R6, R3, 0x10, RZ ;  /* 0x0000001003067819 */ /* 0x000fe200000006ff */
[----:B------:R-:W-:Y:S01]  /*20f80*/  FFMA.FTZ R3, R4, R229, 1.1641532182693481445e-10 ;  /* 0x2f00000004037423 */ /* 0x000fe200000100e5 */
[----:B------:R-:W-:Y:S01]  /*20f90*/  FSEL R41, R2, RZ, P4 ;  /* 0x000000ff02297208 */ /* 0x000fe20002000000 */
[----:B------:R-:W-:Y:S02]  /*20fa0*/  IMAD.MOV.U32 R2, RZ, RZ, R12 ;  /* 0x000000ffff027224 */ /* 0x000fe400078e000c */
[----:B------:R-:W-:Y:S01]  /*20fb0*/  FMUL.FTZ R6, R6, R225 ;  /* 0x000000e106067220 */ /* 0x000fe20000410000 */
        /* <DEDUP_REMOVED lines=15> */
.L_x_21214:
        /* <DEDUP_REMOVED lines=13> */
.L_x_21216:
[----:B------:R-:W-:Y:S05]  /*21180*/  BSYNC.RECONVERGENT B2 ;  /* 0x0000000000027941 */ /* 0x000fea0003800200 */
.L_x_21215:
        /* <DEDUP_REMOVED lines=43> */
.L_x_21213:
[----:B------:R-:W-:Y:S05]  /*21440*/  BSYNC.RECONVERGENT B1 ;  /* 0x0000000000017941 */ /* 0x000fea0003800200 */
.L_x_21212:
[----:B------:R-:W-:Y:S01]  /*21450*/  ISETP.NE.AND P2, PT, R6, 0x1, PT ;  /* 0x000000010600780c */ /* 0x000fe20003f45270 */
[----:B------:R-:W-:Y:S01]  /*21460*/  BSSY.RECONVERGENT B1, `(.L_x_21217) ;  /* 0x000004c000017945 */ /* 0x000fe20003800200 */
[----:B------:R-:W-:Y:S01]  /*21470*/  I2FP.F32.U32 R2, R2 ;  /* 0x0000000200027245 */ /* 0x000fe20000201000 */
[----:B------:R-:W-:Y:S01]  /*21480*/  IMAD.MOV.U32 R22, RZ, RZ, 0x2 ;  /* 0x00000002ff167424 */ /* 0x000fe200078e00ff */
[C---:B------:R-:W-:Y:S01]  /*21490*/  SHF.L.U32 R4, R17.reuse, 0x10, RZ ;  /* 0x0000001011047819 */ /* 0x040fe200000006ff */
        /* <DEDUP_REMOVED lines=15> */
.L_x_21219:
        /* <DEDUP_REMOVED lines=13> */
.L_x_21221:
[----:B------:R-:W-:Y:S05]  /*21660*/  BSYNC.RECONVERGENT B2 ;  /* 0x0000000000027941 */ /* 0x000fea0003800200 */
.L_x_21220:
        /* <DEDUP_REMOVED lines=43> */
.L_x_21218:
[----:B------:R-:W-:Y:S05]  /*21920*/  BSYNC.RECONVERGENT B1 ;  /* 0x0000000000017941 */ /* 0x000fea0003800200 */
.L_x_21217:
        /* <DEDUP_REMOVED lines=23> */
.L_x_21224:
        /* <DEDUP_REMOVED lines=13> */
.L_x_21226:
[----:B------:R-:W-:Y:S05]  /*21b70*/  BSYNC.RECONVERGENT B2 ;  /* 0x0000000000027941 */ /* 0x000fea0003800200 */
.L_x_21225:
        /* <DEDUP_REMOVED lines=43> */
.L_x_21223:
[----:B------:R-:W-:Y:S05]  /*21e30*/  BSYNC.RECONVERGENT B1 ;  /* 0x0000000000017941 */ /* 0x000fea0003800200 */
.L_x_21222:
        /* <DEDUP_REMOVED lines=19> */
.L_x_21229:
        /* <DEDUP_REMOVED lines=13> */
.L_x_21231:
[----:B------:R-:W-:Y:S05]  /*22040*/  BSYNC.RECONVERGENT B2 ;  /* 0x0000000000027941 */ /* 0x000fea0003800200 */
.L_x_21230:
        /* <DEDUP_REMOVED lines=42> */
[----:B------:R-:W-:-:S07]  /*222f0*/  IMAD.MOV.U32 R20, RZ, RZ, R24 ;  /* 0x000000ffff147224 */ /* 0x000fce00078e0018 */
.L_x_21228:
[----:B------:R-:W-:Y:S05]  /*22300*/  BSYNC.RECONVERGENT B1 ;  /* 0x0000000000017941 */ /* 0x000fea0003800200 */
.L_x_21227:
        /* <DEDUP_REMOVED lines=24> */
.L_x_21234:
        /* <DEDUP_REMOVED lines=13> */
.L_x_21236:
[----:B------:R-:W-:Y:S05]  /*22560*/  BSYNC.RECONVERGENT B2 ;  /* 0x0000000000027941 */ /* 0x000fea0003800200 */
.L_x_21235:
        /* <DEDUP_REMOVED lines=43> */
.L_x_21233:
[----:B------:R-:W-:Y:S05]  /*22820*/  BSYNC.RECONVERGENT B1 ;  /* 0x0000000000017941 */ /* 0x000fea0003800200 */
.L_x_21232:
        /* <DEDUP_REMOVED lines=19> */
.L_x_21239:
        /* <DEDUP_REMOVED lines=13> */
.L_x_21241:
[----:B------:R-:W-:Y:S05]  /*22a30*/  BSYNC.RECONVERGENT B2 ;  /* 0x0000000000027941 */ /* 0x000fea0003800200 */
.L_x_21240:
        /* <DEDUP_REMOVED lines=43> */
.L_x_21238:
[----:B------:R-:W-:Y:S05]  /*22cf0*/  BSYNC.RECONVERGENT B1 ;  /* 0x0000000000017941 */ /* 0x000fea0003800200 */
.L_x_21237:
        /* <DEDUP_REMOVED lines=23> */
.L_x_21244:
        /* <DEDUP_REMOVED lines=13> */
.L_x_21246:
[----:B------:R-:W-:Y:S05]  /*22f40*/  BSYNC.RECONVERGENT B2 ;  /* 0x0000000000027941 */ /* 0x000fea0003800200 */
.L_x_21245:
        /* <DEDUP_REMOVED lines=43> */
.L_x_21243:
[----:B------:R-:W-:Y:S05]  /*23200*/  BSYNC.RECONVERGENT B1 ;  /* 0x0000000000017941 */ /* 0x000fea0003800200 */
.L_x_21242:
        /* <DEDUP_REMOVED lines=18> */
.L_x_21249:
        /* <DEDUP_REMOVED lines=13> */
.L_x_21251:
[----:B------:R-:W-:Y:S05]  /*23400*/  BSYNC.RECONVERGENT B2 ;  /* 0x0000000000027941 */ /* 0x000fea0003800200 */
.L_x_21250:
        /* <DEDUP_REMOVED lines=43> */
.L_x_21248:
[----:B------:R-:W-:Y:S05]  /*236c0*/  BSYNC.RECONVERGENT B1 ;  /* 0x0000000000017941 */ /* 0x000fea0003800200 */
.L_x_21247:
[----:B------:R-:W-:Y:S01]  /*236d0*/  I2FP.F32.U32 R2, R2 ;  /* 0x0000000200027245 */ /* 0x000fe20000201000 */
[----:B------:R-:W-:Y:S01]  /*236e0*/  BSSY.RECONVERGENT B1, `(.L_x_21252) ;  /* 0x0000051000017945 */ /* 0x000fe20003800200 */
[----:B------:R-:W-:Y:S01]  /*236f0*/  PRMT R3, R86, 0x7632, R3 ;  /* 0x0000763256037816 */ /* 0x000fe20000000003 */
[----:B------:R-:W-:Y:S01]  /*23700*/  IMAD.MOV.U32 R25, RZ, RZ, 0x2 ;  /* 0x00000002ff197424 */ /* 0x000fe200078e00ff */
[----:B------:R-:W-:Y:S02]  /*23710*/  FSEL R37, R4, RZ, P3 ;  /* 0x000000ff04257208 */ /* 0x000fe40001800000 */
[----:B------:R-:W-:Y:S01]  /*23720*/  SHF.L.U32 R18, R3, 0x10, RZ ;  /* 0x0000001003127819 */ /* 0x000fe200000006ff */
[----:B------:R-:W-:-:S04]  /*23730*/  FFMA.FTZ R3, R2, R229, 1.1641532182693481445e-10 ;  /* 0x2f00000002037423 */ /* 0x000fc800000100e5 */
[----:B------:R-:W-:Y:S01]  /*23740*/  FMUL.FTZ R18, R18, R225 ;  /* 0x000000e112127220 */ /* 0x000fe20000410000 */
[----:B------:R-:W-:Y:S01]  /*23750*/  FSETP.GTU.FTZ.AND P4, PT, R3, R228, PT ;  /* 0x000000e40300720b */ /* 0x000fe20003f9c000 */
[----:B------:R-:W-:-:S03]  /*23760*/  IMAD.MOV.U32 R3, RZ, RZ, R12 ;  /* 0x000000ffff037224 */ /* 0x000fc600078e000c */
        /* <DEDUP_REMOVED lines=15> */
.L_x_21254:
        /* <DEDUP_REMOVED lines=13> */
.L_x_21256:
[----:B------:R-:W-:Y:S05]  /*23930*/  BSYNC.RECONVERGENT B2 ;  /* 0x0000000000027941 */ /* 0x000fea0003800200 */
.L_x_21255:
        /* <DEDUP_REMOVED lines=43> */
.L_x_21253:
[----:B------:R-:W-:Y:S05]  /*23bf0*/  BSYNC.RECONVERGENT B1 ;  /* 0x0000000000017941 */ /* 0x000fea0003800200 */
.L_x_21252:
[----:B------:R-:W-:Y:S01]  /*23c00*/  ISETP.NE.AND P5, PT, R25, 0x1, PT ;  /* 0x000000011900780c */ /* 0x000fe20003fa5270 */
[----:B------:R-:W-:Y:S01]  /*23c10*/  BSSY.RECONVERGENT B1, `(.L_x_21257) ;  /* 0x000004b000017945 */ /* 0x000fe20003800200 */
[----:B------:R-:W-:Y:S01]  /*23c20*/  I2FP.F32.U32 R2, R3 ;  /* 0x0000000300027245 */ /* 0x000fe20000201000 */
[----:B------:R-:W-:Y:S01]  /*23c30*/  IMAD.MOV.U32 R26, RZ, RZ, 0x2 ;  /* 0x00000002ff1a7424 */ /* 0x000fe200078e00ff */
[----:B------:R-:W-:-:S03]  /*23c40*/  SHF.L.U32 R18, R19, 0x10, RZ ;  /* 0x0000001013127819 */ /* 0x000fc600000006ff */
[----:B------:R-:W-:Y:S01]  /*23c50*/  FFMA.FTZ R23, R2, R229, 1.1641532182693481445e-10 ;  /* 0x2f00000002177423 */ /* 0x000fe200000100e5 */
[----:B------:R-:W-:Y:S01]  /*23c60*/  PRMT R2, R19, 0x7632, R2 ;  /* 0x0000763213027816 */ /* 0x000fe20000000002 */
[----:B------:R-:W-:Y:S02]  /*23c70*/  IMAD.MOV.U32 R19, RZ, RZ, R12 ;  /* 0x000000ffff137224 */ /* 0x000fe400078e000c */
[----:B------:R-:W-:Y:S01]  /*23c80*/  FMUL.FTZ R3, R18, R225 ;  /* 0x000000e112037220 */ /* 0x000fe20000410000 */
        /* <DEDUP_REMOVED lines=10> */
.L_x_21259:
        /* <DEDUP_REMOVED lines=13> */
.L_x_21261:
[----:B------:R-:W-:Y:S05]  /*23e00*/  BSYNC.RECONVERGENT B2 ;  /* 0x0000000000027941 */ /* 0x000fea0003800200 */
.L_x_21260:
        /* <DEDUP_REMOVED lines=43> */
.L_x_21258:
[----:B------:R-:W-:Y:S05]  /*240c0*/  BSYNC.RECONVERGENT B1 ;  /* 0x0000000000017941 */ /* 0x000fea0003800200 */
.L_x_21257:
[----:B------:R-:W-:Y:S01]  /*240d0*/  I2FP.F32.U32 R18, R19 ;  /* 0x0000001300127245 */ /* 0x000fe20000201000 */
[----:B------:R-:W-:Y:S01]  /*240e0*/  BSSY.RECONVERGENT B1, `(.L_x_21262) ;  /* 0x0000050000017945 */ /* 0x000fe20003800200 */
[----:B------:R-:W-:Y:S02]  /*240f0*/  SHF.L.U32 R24, R87, 0x10, RZ ;  /* 0x0000001057187819 */ /* 0x000fe400000006ff */
[----:B------:R-:W-:Y:S01]  /*24100*/  FSEL R3, R3, RZ, P4 ;  /* 0x000000ff03037208 */ /* 0x000fe20002000000 */
[----:B------:R-:W-:Y:S02]  /*24110*/  FFMA.FTZ R19, R18, R229, 1.1641532182693481445e-10 ;  /* 0x2f00000012137423 */ /* 0x000fe400000100e5 */
[----:B------:R-:W-:-:S03]  /*24120*/  FMUL.FTZ R24, R24, R225 ;  /* 0x000000e118187220 */ /* 0x000fc60000410000 */
[----:B------:R-:W-:Y:S01]  /*24130*/  FSETP.GTU.FTZ.AND P5, PT, R19, R228, PT ;  /* 0x000000e41300720b */ /* 0x000fe20003fbc000 */
[----:B------:R-:W-:-:S03]  /*24140*/  IMAD.MOV.U32 R19, RZ, RZ, R12 ;  /* 0x000000ffff137224 */ /* 0x000fc600078e000c */
[----:B------:R-:W-:Y:S01]  /*24150*/  FSEL R38, R24, RZ, !P5 ;  /* 0x000000ff18267208 */ /* 0x000fe20006800000 */
[----:B------:R-:W-:Y:S01]  /*24160*/  IMAD.MOV.U32 R24, RZ, RZ, 0x2 ;  /* 0x00000002ff187424 */ /* 0x000fe200078e00ff */
        /* <DEDUP_REMOVED lines=14> */
.L_x_21264:
        /* <DEDUP_REMOVED lines=13> */
.L_x_21266:
[----:B------:R-:W-:Y:S05]  /*24320*/  BSYNC.RECONVERGENT B2 ;  /* 0x0000000000027941 */ /* 0x000fea0003800200 */
.L_x_21265:
        /* <DEDUP_REMOVED lines=43> */
.L_x_21263:
[----:B------:R-:W-:Y:S05]  /*245e0*/  BSYNC.RECONVERGENT B1 ;  /* 0x0000000000017941 */ /* 0x000fea0003800200 */
.L_x_21262:
        /* <DEDUP_REMOVED lines=18> */
.L_x_21269:
        /* <DEDUP_REMOVED lines=15> */
.L_x_21271:
[----:B------:R-:W-:Y:S05]  /*24800*/  BSYNC.RECONVERGENT B2 ;  /* 0x0000000000027941 */ /* 0x000fea0003800200 */
.L_x_21270:
        /* <DEDUP_REMOVED lines=43> */
.L_x_21268:
[----:B------:R-:W-:Y:S05]  /*24ac0*/  BSYNC.RECONVERGENT B1 ;  /* 0x0000000000017941 */ /* 0x000fea0003800200 */
.L_x_21267:
[----:B------:R-:W-:Y:S02]  /*24ad0*/  I2FP.F32.U32 R18, R23 ;  /* 0x0000001700127245 */ /* 0x000fe40000201000 */
[----:B------:R-:W-:Y:S02]  /*24ae0*/  PRMT R19, R87, 0x7632, R19 ;  /* 0x0000763257137816 */ /* 0x000fe40000000013 */
[----:B------:R-:W-:Y:S02]  /*24af0*/  FSEL R39, R2, RZ, P5 ;  /* 0x000000ff02277208 */ /* 0x000fe40002800000 */
[----:B------:R-:W-:Y:S01]  /*24b00*/  SHF.L.U32 R24, R19, 0x10, RZ ;  /* 0x0000001013187819 */ /* 0x000fe200000006ff */
[----:B------:R-:W-:-:S04]  /*24b10*/  FFMA.FTZ R19, R18, R229, 1.1641532182693481445e-10 ;  /* 0x2f00000012137423 */ /* 0x000fc800000100e5 */
[----:B------:R-:W-:Y:S01]  /*24b20*/  FMUL.FTZ R24, R24, R225 ;  /* 0x000000e118187220 */ /* 0x000fe20000410000 */
[----:B------:R-:W-:-:S04]  /*24b30*/  FSETP.GTU.FTZ.AND P6, PT, R19, R228, PT ;  /* 0x000000e41300720b */ /* 0x000fc80003fdc000 */
[----:B------:R-:W-:Y:S02]  /*24b40*/  FSEL R24, R24, RZ, !P6 ;  /* 0x000000ff18187208 */ /* 0x000fe40007000000 */
[----:B------:R-:W-:-:S03]  /*24b50*/  SEL R18, RZ, 0x1, P6 ;  /* 0x00000001ff127807 */ /* 0x000fc60003000000 */
[----:B------:R-:W-:Y:S01]  /*24b60*/  FADD.FTZ R39, R24, R39 ;  /* 0x0000002718277221 */ /* 0x000fe20000010000 */
[----:B------:R-:W-:-:S03]  /*24b70*/  PRMT R2, R18, 0x7610, R2 ;  /* 0x0000761012027816 */ /* 0x000fc60000000002 */
[----:B------:R-:W-:Y:S01]  /*24b80*/  @P1 FADD.FTZ R39, R79, R39 ;  /* 0x000000274f271221 */ /* 0x000fe20000010000 */
[----:B------:R-:W-:Y:S06]  /*24b90*/  BRA `(.L_x_21272) ;  /* 0x0000002800107947 */ /* 0x000fec0003800000 */
.L_x_21191:
        /* <DEDUP_REMOVED lines=16> */
.L_x_21275:
        /* <DEDUP_REMOVED lines=13> */
.L_x_21277:
[----:B------:R-:W-:Y:S05]  /*24d70*/  BSYNC.RECONVERGENT B2 ;  /* 0x0000000000027941 */ /* 0x000fea0003800200 */
.L_x_21276:
        /* <DEDUP_REMOVED lines=43> */
.L_x_21274:
[----:B------:R-:W-:Y:S05]  /*25030*/  BSYNC.RECONVERGENT B1 ;  /* 0x0000000000017941 */ /* 0x000fea0003800200 */
.L_x_21273:
[----:B------:R-:W-:Y:S01]  /*25040*/  ISETP.NE.AND P2, PT, R23, 0x1, PT ;  /* 0x000000011700780c */ /* 0x000fe20003f45270 */
[----:B------:R-:W-:Y:S01]  /*25050*/  BSSY.RECONVERGENT B1, `(.L_x_21278) ;  /* 0x000004b000017945 */ /* 0x000fe20003800200 */
[----:B------:R-:W-:Y:S01]  /*25060*/  I2FP.F32.U32 R22, R21 ;  /* 0x0000001500167245 */ /* 0x000fe20000201000 */
[----:B------:R-:W-:Y:S01]  /*25070*/  IMAD.MOV.U32 R25, RZ, RZ, 0x2 ;  /* 0x00000002ff197424 */ /* 0x000fe200078e00ff */
[C---:B-----5:R-:W-:Y:S02]  /*25080*/  SHF.L.U32 R24, R16.reuse, 0x10, RZ ;  /* 0x0000001010187819 */ /* 0x060fe400000006ff */
[----:B------:R-:W-:Y:S01]  /*25090*/  PRMT R32, R16, 0x7632, R32 ;  /* 0x0000763210207816 */ /* 0x000fe20000000020 */
        /* <DEDUP_REMOVED lines=13> */
.L_x_21280:
        /* <DEDUP_REMOVED lines=13> */
.L_x_21282:
[----:B------:R-:W-:Y:S05]  /*25240*/  BSYNC.RECONVERGENT B2 ;  /* 0x0000000000027941 */ /* 0x000fea0003800200 */
.L_x_21281:
        /* <DEDUP_REMOVED lines=43> */
.L_x_21279:
[----:B------:R-:W-:Y:S05]  /*25500*/  BSYNC.RECONVERGENT B1 ;  /* 0x0000000000017941 */ /* 0x000fea0003800200 */
.L_x_21278:
[----:B------:R-:W-:Y:S01]  /*25510*/  ISETP.NE.AND P2, PT, R25, 0x1, PT ;  /* 0x000000011900780c */ /* 0x000fe20003f45270 */
[----:B------:R-:W-:Y:S01]  /*25520*/  BSSY.RECONVERGENT B1, `(.L_x_21283) ;  /* 0x000004a000017945 */ /* 0x000fe20003800200 */
[----:B------:R-:W-:Y:S01]  /*25530*/  I2FP.F32.U32 R22, R21 ;  /* 0x0000001500167245 */ /* 0x000fe20000201000 */
[----:B------:R-:W-:Y:S01]  /*25540*/  IMAD.MOV.U32 R27, RZ, RZ, 0x2 ;  /* 0x00000002ff1b7424 */ /* 0x000fe200078e00ff */
[----:B------:R-:W-:Y:S01]  /*25550*/  SHF.L.U32 R32, R32, 0x10, RZ ;  /* 0x0000001020207819 */ /* 0x000fe200000006ff */
        /* <DEDUP_REMOVED lines=13> */
.L_x_21285:
        /* <DEDUP_REMOVED lines=13> */
.L_x_21287:
[----:B------:R-:W-:Y:S05]  /*25700*/  BSYNC.RECONVERGENT B2 ;  /* 0x0000000000027941 */ /* 0x000fea0003800200 */
.L_x_21286:
        /* <DEDUP_REMOVED lines=43> */
.L_x_21284:
[----:B------:R-:W-:Y:S05]  /*259c0*/  BSYNC.RECONVERGENT B1 ;  /* 0x0000000000017941 */ /* 0x000fea0003800200 */
.L_x_21283:
        /* <DEDUP_REMOVED lines=19> */
.L_x_21290:
        /* <DEDUP_REMOVED lines=13> */
.L_x_21292:
[----:B------:R-:W-:Y:S05]  /*25bd0*/  BSYNC.RECONVERGENT B2 ;  /* 0x0000000000027941 */ /* 0x000fea0003800200 */
.L_x_21291:
        /* <DEDUP_REMOVED lines=43> */
.L_x_21289:
[----:B------:R-:W-:Y:S05]  /*25e90*/  BSYNC.RECONVERGENT B1 ;  /* 0x0000000000017941 */ /* 0x000fea0003800200 */
.L_x_21288:
        /* <DEDUP_REMOVED lines=18> */
.L_x_21295:
        /* <DEDUP_REMOVED lines=13> */
.L_x_21297:
[----:B------:R-:W-:Y:S05]  /*26090*/  BSYNC.RECONVERGENT B2 ;  /* 0x0000000000027941 */ /* 0x000fea0003800200 */
.L_x_21296:
        /* <DEDUP_REMOVED lines=43> */
.L_x_21294:
[----:B------:R-:W-:Y:S05]  /*26350*/  BSYNC.RECONVERGENT B1 ;  /* 0x0000000000017941 */ /* 0x000fea0003800200 */
.L_x_21293:
        /* <DEDUP_REMOVED lines=18> */
.L_x_21300:
        /* <DEDUP_REMOVED lines=13> */
.L_x_21302:
[----:B------:R-:W-:Y:S05]  /*26550*/  BSYNC.RECONVERGENT B2 ;  /* 0x0000000000027941 */ /* 0x000fea0003800200 */
.L_x_21301:
        /* <DEDUP_REMOVED lines=43> */
.L_x_21299:
[----:B------:R-:W-:Y:S05]  /*26810*/  BSYNC.RECONVERGENT B1 ;  /* 0x0000000000017941 */ /* 0x000fea0003800200 */
.L_x_21298:
        /* <DEDUP_REMOVED lines=17> */
.L_x_21305:
        /* <DEDUP_REMOVED lines=13> */
.L_x_21307:
[----:B------:R-:W-:Y:S05]  /*26a00*/  BSYNC.RECONVERGENT B2 ;  /* 0x0000000000027941 */ /* 0x000fea0003800200 */
.L_x_21306:
        /* <DEDUP_REMOVED lines=43> */
.L_x_21304:
[----:B------:R-:W-:Y:S05]  /*26cc0*/  BSYNC.RECONVERGENT B1 ;  /* 0x0000000000017941 */ /* 0x000fea0003800200 */
.L_x_21303:
        /* <DEDUP_REMOVED lines=18> */
.L_x_21310:
        /* <DEDUP_REMOVED lines=13> */
.L_x_21312:
[----:B------:R-:W-:Y:S05]  /*26ec0*/  BSYNC.RECONVERGENT B2 ;  /* 0x0000000000027941 */ /* 0x000fea0003800200 */
.L_x_21311:
        /* <DEDUP_REMOVED lines=43> */
.L_x_21309:
[----:B------:R-:W-:Y:S05]  /*27180*/  BSYNC.RECONVERGENT B1 ;  /* 0x0000000000017941 */ /* 0x000fea0003800200 */
.L_x_21308:
[-C--:B------:R-:W-:Y:S01]  /*27190*/  FMUL.FTZ R40, R40, R225.reuse ;  /* 0x000000e128287220 */ /* 0x080fe20000410000 */
        /* <DEDUP_REMOVED lines=8> */
[----:B------:R-:W-:Y:S01]  /*27220*/  FSEL R38, R40, RZ, P4 ;  /* 0x000000ff28267208 */ /* 0x000fe20002000000 */
[-C--:B------:R-:W-:Y:S01]  /*27230*/  FMUL.FTZ R36, R36, R225.reuse ;  /* 0x000000e124247220 */ /* 0x080fe20000410000 */
[----:B------:R-:W-:Y:S01]  /*27240*/  ISETP.NE.AND P5, PT, R17, RZ, PT ;  /* 0x000000ff1100720c */ /* 0x000fe20003fa5270 */
[-C--:B------:R-:W-:Y:S01]  /*27250*/  FMUL.FTZ R34, R34, R225.reuse ;  /* 0x000000e122227220 */ /* 0x080fe20000410000 */
[----:B------:R-:W-:Y:S01]  /*27260*/  FSEL R40, R24, RZ, P1 ;  /* 0x000000ff18287208 */ /* 0x000fe20000800000 */
[-C--:B------:R-:W-:Y:S01]  /*27270*/  FMUL.FTZ R32, R32, R225.reuse ;  /* 0x000000e120207220 */ /* 0x080fe20000410000 */
[----:B------:R-:W-:Y:S01]  /*27280*/  ISETP.NE.AND P1, PT, R25, RZ, PT ;  /* 0x000000ff1900720c */ /* 0x000fe20003f25270 */
[----:B------:R-:W-:Y:S01]  /*27290*/  FMUL.FTZ R28, R28, R225 ;  /* 0x000000e11c1c7220 */ /* 0x000fe20000410000 */
[----:B------:R-:W-:-:S02]  /*272a0*/  P2R R27, PR, RZ, 0x1 ;  /* 0x00000001ff1b7803 */ /* 0x000fc40000000000 */
[----:B------:R-:W-:Y:S02]  /*272b0*/  FSEL R42, R26, RZ, P5 ;  /* 0x000000ff1a2a7208 */ /* 0x000fe40002800000 */
        /* <DEDUP_REMOVED lines=16> */
[----:B------:R-:W-:Y:S01]  /*273c0*/  @P1 FADD.FTZ R38, R78, R38 ;  /* 0x000000264e261221 */ /* 0x000fe20000010000 */
[----:B------:R-:W-:-:S11]  /*273d0*/  @P1 FADD.FTZ R39, R79, R39 ;  /* 0x000000274f271221 */ /* 0x000fd60000010000 */
.L_x_21272:
[----:B------:R-:W-:Y:S01]  /*273e0*/  SEL R23, RZ, 0x1000000, !P5 ;  /* 0x01000000ff177807 */ /* 0x000fe20006800000 */
[----:B------:R-:W0:Y:S01]  /*273f0*/  @P0 LDC.64 R28, c[0x0][0x398] ;  /* 0x0000e600ff1c0b82 */ /* 0x000e220000000a00 */
[----:B------:R-:W-:Y:S01]  /*27400*/  SEL R19, RZ, 0x10000, !P4 ;  /* 0x00010000ff137807 */ /* 0x000fe20006000000 */
[----:B------:R-:W-:Y:S01]  /*27410*/  VIADD R233, R10, 0xa0 ;  /* 0x000000a00ae97836 */ /* 0x000fe20000000000 */
[----:B------:R-:W-:Y:S02]  /*27420*/  SEL R24, RZ, 0x100, !P3 ;  /* 0x00000100ff187807 */ /* 0x000fe40005800000 */
[----:B------:R-:W-:Y:S01]  /*27430*/  ISETP.NE.AND P5, PT, R21, RZ, PT ;  /* 0x000000ff1500720c */ /* 0x000fe20003fa5270 */
[----:B------:R-:W-:Y:S01]  /*27440*/  IMAD.WIDE.U32 R30, R233, 0x10, R216 ;  /* 0x00000010e91e7825 */ /* 0x000fe200078e00d8 */
[----:B------:R-:W-:Y:S01]  /*27450*/  ISETP.NE.AND P4, PT, R17, RZ, PT ;  /* 0x000000ff1100720c */ /* 0x000fe20003f85270 */
[----:B------:R-:W1:Y:S01]  /*27460*/  @P1 LDC.64 R26, c[0x0][0x3a0] ;  /* 0x0000e800ff1a1b82 */ /* 0x000e620000000a00 */
[----:B------:R-:W-:-:S02]  /*27470*/  ISETP.NE.AND P3, PT, R22, RZ, PT ;  /* 0x000000ff1600720c */ /* 0x000fc40003f65270 */
[----:B------:R-:W-:Y:S02]  /*27480*/  ISETP.NE.AND P6, PT, R16, RZ, PT ;  /* 0x000000ff1000720c */ /* 0x000fe40003fc5270 */
        /* <DEDUP_REMOVED lines=37> */
.L_x_21313:
        /* <DEDUP_REMOVED lines=21> */
.L_x_21317:
        /* <DEDUP_REMOVED lines=13> */
.L_x_21319:
[----:B------:R-:W-:Y:S05]  /*27900*/  BSYNC.RECONVERGENT B2 ;  /* 0x0000000000027941 */ /* 0x000fea0003800200 */
.L_x_21318:
        /* <DEDUP_REMOVED lines=40> */
[----:B------:R-:W-:Y:S01]  /*27b90*/  LOP3.LUT R15, R227, R2, R237, 0x96, !PT ;  /* 0x00000002e30f7212 */ /* 0x000fe200078e96ed */
[----:B------:R-:W-:-:S07]  /*27ba0*/  IMAD.MOV.U32 R2, RZ, RZ, R20 ;  /* 0x000000ffff027224 */ /* 0x000fce00078e0014 */
.L_x_21316:
[----:B------:R-:W-:Y:S05]  /*27bb0*/  BSYNC.RECONVERGENT B1 ;  /* 0x0000000000017941 */ /* 0x000fea0003800200 */
.L_x_21315:
[----:B------:R-:W-:Y:S01]  /*27bc0*/  I2FP.F32.U32 R2, R2 ;  /* 0x0000000200027245 */ /* 0x000fe20000201000 */
[----:B------:R-:W-:Y:S01]  /*27bd0*/  BSSY.RECONVERGENT B1, `(.L_x_21320) ;  /* 0x000004d000017945 */ /* 0x000fe20003800200 */
[----:B------:R-:W-:Y:S01]  /*27be0*/  ISETP.NE.AND P2, PT, R4, 0x1, PT ;  /* 0x000000010400780c */ /* 0x000fe20003f45270 */
[----:B------:R-:W-:Y:S01]  /*27bf0*/  IMAD.MOV.U32 R5, RZ, RZ, 0x2 ;  /* 0x00000002ff057424 */ /* 0x000fe200078e00ff */
[----:B------:R-:W-:Y:S01]  /*27c00*/  LOP3.LUT R224, R224, 0xffffffef, RZ, 0xc0, !PT ;  /* 0xffffffefe0e07812 */ /* 0x000fe200078ec0ff */
[----:B------:R-:W-:Y:S01]  /*27c10*/  FFMA.FTZ R3, R2, R229, 1.1641532182693481445e-10 ;  /* 0x2f00000002037423 */ /* 0x000fe200000100e5 */
[C---:B-----5:R-:W-:Y:S01]  /*27c20*/  IMAD.U32 R2, R16.reuse, 0x10000, RZ ;  /* 0x0001000010027824 */ /* 0x060fe200078e00ff */
        /* <DEDUP_REMOVED lines=14> */
.L_x_21322:
        /* <DEDUP_REMOVED lines=13> */
.L_x_21324:
[----:B------:R-:W-:Y:S05]  /*27de0*/  BSYNC.RECONVERGENT B2 ;  /* 0x0000000000027941 */ /* 0x000fea0003800200 */
.L_x_21323:
        /* <DEDUP_REMOVED lines=43> */
.L_x_21321:
[----:B------:R-:W-:Y:S05]  /*280a0*/  BSYNC.RECONVERGENT B1 ;  /* 0x0000000000017941 */ /* 0x000fea0003800200 */
.L_x_21320:
        /* <DEDUP_REMOVED lines=23> */
.L_x_21327:
        /* <DEDUP_REMOVED lines=13> */
.L_x_21329:
[----:B------:R-:W-:Y:S05]  /*282f0*/  BSYNC.RECONVERGENT B2 ;  /* 0x0000000000027941 */ /* 0x000fea0003800200 */
.L_x_21328:
        /* <DEDUP_REMOVED lines=43> */
.L_x_21326:
[----:B------:R-:W-:Y:S05]  /*285b0*/  BSYNC.RECONVERGENT B1 ;  /* 0x0000000000017941 */ /* 0x000fea0003800200 */
.L_x_21325:
        /* <DEDUP_REMOVED lines=20> */
.L_x_21332:
        /* <DEDUP_REMOVED lines=13> */
.L_x_21334:
[----:B------:R-:W-:Y:S05]  /*287d0*/  BSYNC.RECONVERGENT B2 ;  /* 0x0000000000027941 */ /* 0x000fea0003800200 */
.L_x_21333:
        /* <DEDUP_REMOVED lines=43> */
.L_x_21331:
[----:B------:R-:W-:Y:S05]  /*28a90*/  BSYNC.RECONVERGENT B1 ;  /* 0x0000000000017941 */ /* 0x000fea0003800200 */
.L_x_21330:
        /* <DEDUP_REMOVED lines=8> */
[----:B------:R-:W-:Y:S02]  /*28b20*/  FMUL.FTZ R6, R6, R225 ;  /* 0x000000e106067220 */ /* 0x000fe40000410000 */
        /* <DEDUP_REMOVED lines=15> */
.L_x_21337:
        /* <DEDUP_REMOVED lines=13> */
.L_x_21339:
[----:B------:R-:W-:Y:S05]  /*28cf0*/  BSYNC.RECONVERGENT B2 ;  /* 0x0000000000027941 */ /* 0x000fea0003800200 */
.L_x_21338:
        /* <DEDUP_REMOVED lines=43> */
.L_x_21336:
[----:B------:R-:W-:Y:S05]  /*28fb0*/  BSYNC.RECONVERGENT B1 ;  /* 0x0000000000017941 */ /* 0x000fea0003800200 */
.L_x_21335:
        /* <DEDUP_REMOVED lines=21> */
.L_x_21342:
        /* <DEDUP_REMOVED lines=13> */
.L_x_21344:
[----:B------:R-:W-:Y:S05]  /*291e0*/  BSYNC.RECONVERGENT B2 ;  /* 0x0000000000027941 */ /* 0x000fea0003800200 */
.L_x_21343:
        /* <DEDUP_REMOVED lines=43> */
.L_x_21341:
[----:B------:R-:W-:Y:S05]  /*294a0*/  BSYNC.RECONVERGENT B1 ;  /* 0x0000000000017941 */ /* 0x000fea0003800200 */
.L_x_21340:
        /* <DEDUP_REMOVED lines=23> */
.L_x_21347:
        /* <DEDUP_REMOVED lines=13> */
.L_x_21349:
[----:B------:R-:W-:Y:S05]  /*296f0*/  BSYNC.RECONVERGENT B2 ;  /* 0x0000000000027941 */ /* 0x000fea0003800200 */
.L_x_21348:
        /* <DEDUP_REMOVED lines=43> */
.L_x_21346:
[----:B------:R-:W-:Y:S05]  /*299b0*/  BSYNC.RECONVERGENT B1 ;  /* 0x0000000000017941 */ /* 0x000fea0003800200 */
.L_x_21345:
        /* <DEDUP_REMOVED lines=19> */
.L_x_21352:
        /* <DEDUP_REMOVED lines=13> */
.L_x_21354:
[----:B------:R-:W-:Y:S05]  /*29bc0*/  BSYNC.RECONVERGENT B2 ;  /* 0x0000000000027941 */ /* 0x000fea0003800200 */
.L_x_21353:
        /* <DEDUP_REMOVED lines=43> */
.L_x_21351:
[----:B------:R-:W-:Y:S05]  /*29e80*/  BSYNC.RECONVERGENT B1 ;  /* 0x0000000000017941 */ /* 0x000fea0003800200 */
.L_x_21350:
        /* <DEDUP_REMOVED lines=24> */
.L_x_21357:
        /* <DEDUP_REMOVED lines=13> */
.L_x_21359:
[----:B------:R-:W-:Y:S05]  /*2a0e0*/  BSYNC.RECONVERGENT B2 ;  /* 0x0000000000027941 */ /* 0x000fea0003800200 */
.L_x_21358:
        /* <DEDUP_REMOVED lines=43> */
.L_x_21356:
[----:B------:R-:W-:Y:S05]  /*2a3a0*/  BSYNC.RECONVERGENT B1 ;  /* 0x0000000000017941 */ /* 0x000fea0003800200 */
.L_x_21355:
        /* <DEDUP_REMOVED lines=19> */
.L_x_21362:
        /* <DEDUP_REMOVED lines=13> */
.L_x_21364:
[----:B------:R-:W-:Y:S05]  /*2a5b0*/  BSYNC.RECONVERGENT B2 ;  /* 0x0000000000027941 */ /* 0x000fea0003800200 */
.L_x_21363:
        /* <DEDUP_REMOVED lines=40> */
[----:B------:R-:W-:Y:S01]  /*2a840*/  LOP3.LUT R15, R227, R4, R3, 0x96, !PT ;  /* 0x00000004e30f7212 */ /* 0x000fe200078e9603 */
[----:B------:R-:W-:Y:S02]  /*2a850*/  IMAD.MOV.U32 R3, RZ, RZ, R236 ;  /* 0x000000ffff037224 */ /* 0x000fe400078e00ec */
[----:B------:R-:W-:-:S07]  /*2a860*/  IMAD.MOV.U32 R236, RZ, RZ, R2 ;  /* 0x000000ffffec7224 */ /* 0x000fce00078e0002 */
.L_x_21361:
[----:B------:R-:W-:Y:S05]  /*2a870*/  BSYNC.RECONVERGENT B1 ;  /* 0x0000000000017941 */ /* 0x000fea0003800200 */
.L_x_21360:
        /* <DEDUP_REMOVED lines=9> */
[----:B--2---:R-:W-:Y:S02]  /*2a910*/  FSEL R28, R4, RZ, !P3 ;  /* 0x000000ff041c7208 */ /* 0x004fe40005800000 */
        /* <DEDUP_REMOVED lines=13> */
.L_x_21367:
        /* <DEDUP_REMOVED lines=13> */
.L_x_21369:
[----:B------:R-:W-:Y:S05]  /*2aac0*/  BSYNC.RECONVERGENT B2 ;  /* 0x0000000000027941 */ /* 0x000fea0003800200 */
.L_x_21368:
        /* <DEDUP_REMOVED lines=43> */
.L_x_21366:
[----:B------:R-:W-:Y:S05]  /*2ad80*/  BSYNC.RECONVERGENT B1 ;  /* 0x0000000000017941 */ /* 0x000fea0003800200 */
.L_x_21365:
        /* <DEDUP_REMOVED lines=18> */
.L_x_21372:
        /* <DEDUP_REMOVED lines=13> */
.L_x_21374:
[----:B------:R-:W-:Y:S05]  /*2af80*/  BSYNC.RECONVERGENT B2 ;  /* 0x0000000000027941 */ /* 0x000fea0003800200 */
.L_x_21373:
        /* <DEDUP_REMOVED lines=43> */
.L_x_21371:
[----:B------:R-:W-:Y:S05]  /*2b240*/  BSYNC.RECONVERGENT B1 ;  /* 0x0000000000017941 */ /* 0x000fea0003800200 */
.L_x_21370:
        /* <DEDUP_REMOVED lines=25> */
.L_x_21377:
        /* <DEDUP_REMOVED lines=13> */
.L_x_21379:
[----:B------:R-:W-:Y:S05]  /*2b4b0*/  BSYNC.RECONVERGENT B2 ;  /* 0x0000000000027941 */ /* 0x000fea0003800200 */
.L_x_21378:
        /* <DEDUP_REMOVED lines=43> */
.L_x_21376:
[----:B------:R-:W-:Y:S05]  /*2b770*/  BSYNC.RECONVERGENT B1 ;  /* 0x0000000000017941 */ /* 0x000fea0003800200 */
.L_x_21375:
[----:B------:R-:W-:Y:S01]  /*2b780*/  ISETP.NE.AND P5, PT, R21, 0x1, PT ;  /* 0x000000011500780c */ /* 0x000fe20003fa5270 */
[C---:B------:R-:W-:Y:S01]  /*2b790*/  IMAD.U32 R18, R19.reuse, 0x10000, RZ ;  /* 0x0001000013127824 */ /* 0x040fe200078e00ff */
[----:B------:R-:W-:Y:S01]  /*2b7a0*/  I2FP.F32.U32 R2, R3 ;  /* 0x0000000300027245 */ /* 0x000fe20000201000 */
[----:B------:R-:W-:Y:S01]  /*2b7b0*/  BSSY.RECONVERGENT B1, `(.L_x_21380) ;  /* 0x0000049000017945 */ /* 0x000fe20003800200 */
[----:B------:R-:W-:Y:S02]  /*2b7c0*/  IMAD.MOV.U32 R22, RZ, RZ, 0x2 ;  /* 0x00000002ff167424 */ /* 0x000fe400078e00ff */
[----:B------:R-:W-:Y:S01]  /*2b7d0*/  FMUL.FTZ R3, R18, R225 ;  /* 0x000000e112037220 */ /* 0x000fe20000410000 */
[----:B------:R-:W-:Y:S01]  /*2b7e0*/  FFMA.FTZ R17, R2, R229, 1.1641532182693481445e-10 ;  /* 0x2f00000002117423 */ /* 0x000fe200000100e5 */
[----:B------:R-:W-:Y:S02]  /*2b7f0*/  PRMT R2, R19, 0x7632, R2 ;  /* 0x0000763213027816 */ /* 0x000fe40000000002 */
[----:B------:R-:W-:-:S02]  /*2b800*/  MOV R19, R12 ;  /* 0x0000000c00137202 */ /* 0x000fc40000000f00 */
        /* <DEDUP_REMOVED lines=10> */
.L_x_21382:
        /* <DEDUP_REMOVED lines=13> */
.L_x_21384:
[----:B------:R-:W-:Y:S05]  /*2b980*/  BSYNC.RECONVERGENT B2 ;  /* 0x0000000000027941 */ /* 0x000fea0003800200 */
.L_x_21383:
        /* <DEDUP_REMOVED lines=43> */
.L_x_21381:
[----:B------:R-:W-:Y:S05]  /*2bc40*/  BSYNC.RECONVERGENT B1 ;  /* 0x0000000000017941 */ /* 0x000fea0003800200 */
.L_x_21380:
        /* <DEDUP_REMOVED lines=24> */
.L_x_21387:
        /* <DEDUP_REMOVED lines=13> */
.L_x_21389:
[----:B------:R-:W-:Y:S05]  /*2bea0*/  BSYNC.RECONVERGENT B2 ;  /* 0x0000000000027941 */ /* 0x000fea0003800200 */
.L_x_21388:
        /* <DEDUP_REMOVED lines=43> */
.L_x_21386:
[----:B------:R-:W-:Y:S05]  /*2c160*/  BSYNC.RECONVERGENT B1 ;  /* 0x0000000000017941 */ /* 0x000fea0003800200 */
.L_x_21385:
        /* <DEDUP_REMOVED lines=18> */
.L_x_21392:
        /* <DEDUP_REMOVED lines=15> */
.L_x_21394:
[----:B------:R-:W-:Y:S05]  /*2c380*/  BSYNC.RECONVERGENT B2 ;  /* 0x0000000000027941 */ /* 0x000fea0003800200 */
.L_x_21393:
        /* <DEDUP_REMOVED lines=43> */
.L_x_21391:
[----:B------:R-:W-:Y:S05]  /*2c640*/  BSYNC.RECONVERGENT B1 ;  /* 0x0000000000017941 */ /* 0x000fea0003800200 */
.L_x_21390:
        /* <DEDUP_REMOVED lines=9> */
[----:B------:R-:W-:Y:S01]  /*2c6e0*/  FADD.FTZ R31, R20, R31 ;  /* 0x0000001f141f7221 */ /* 0x000fe20000010000 */
[----:B------:R-:W-:-:S03]  /*2c6f0*/  PRMT R2, R17, 0x7610, R2 ;  /* 0x0000761011027816 */ /* 0x000fc60000000002 */
[----:B------:R-:W-:Y:S01]  /*2c700*/  @P1 FADD.FTZ R31, R79, R31 ;  /* 0x0000001f4f1f1221 */ /* 0x000fe20000010000 */
[----:B------:R-:W-:Y:S06]  /*2c710*/  BRA `(.L_x_21395) ;  /* 0x0000002800187947 */ /* 0x000fec0003800000 */
.L_x_21314:
        /* <DEDUP_REMOVED lines=16> */
.L_x_21398:
        /* <DEDUP_REMOVED lines=13> */
.L_x_21400:
[----:B------:R-:W-:Y:S05]  /*2c8f0*/  BSYNC.RECONVERGENT B2 ;  /* 0x0000000000027941 */ /* 0x000fea0003800200 */
.L_x_21399:
        /* <DEDUP_REMOVED lines=41> */
[----:B------:R-:W-:-:S07]  /*2cb90*/  IMAD.MOV.U32 R22, RZ, RZ, RZ ;  /* 0x000000ffff167224 */ /* 0x000fce00078e00ff */
.L_x_21397:
[----:B------:R-:W-:Y:S05]  /*2cba0*/  BSYNC.RECONVERGENT B1 ;  /* 0x0000000000017941 */ /* 0x000fea0003800200 */
.L_x_21396:
[----:B------:R-:W-:Y:S01]  /*2cbb0*/  I2FP.F32.U32 R20, R21 ;  /* 0x0000001500147245 */ /* 0x000fe20000201000 */
[----:B------:R-:W-:Y:S01]  /*2cbc0*/  BSSY.RECONVERGENT B1, `(.L_x_21401) ;  /* 0x000004c000017945 */ /* 0x000fe20003800200 */
[----:B------:R-:W-:Y:S02]  /*2cbd0*/  ISETP.NE.AND P2, PT, R22, 0x1, PT ;  /* 0x000000011600780c */ /* 0x000fe40003f45270 */
[----:B------:R-:W-:Y:S01]  /*2cbe0*/  LOP3.LUT R224, R224, 0xffffffef, RZ, 0xc0, !PT ;  /* 0xffffffefe0e07812 */ /* 0x000fe200078ec0ff */
[----:B------:R-:W-:Y:S01]  /*2cbf0*/  FFMA.FTZ R21, R20, R229, 1.1641532182693481445e-10 ;  /* 0x2f00000014157423 */ /* 0x000fe200000100e5 */
[C---:B-----5:R-:W-:Y:S01]  /*2cc00*/  SHF.L.U32 R24, R16.reuse, 0x10, RZ ;  /* 0x0000001010187819 */ /* 0x060fe200000006ff */
[----:B------:R-:W-:Y:S01]  /*2cc10*/  IMAD.MOV.U32 R20, RZ, RZ, 0x2 ;  /* 0x00000002ff147424 */ /* 0x000fe200078e00ff */
[----:B--2---:R-:W-:Y:S01]  /*2cc20*/  PRMT R28, R16, 0x7632, R28 ;  /* 0x00007632101c7816 */ /* 0x004fe2000000001c */
        /* <DEDUP_REMOVED lines=12> */
.L_x_21403:
        /* <DEDUP_REMOVED lines=13> */
.L_x_21405:
[----:B------:R-:W-:Y:S05]  /*2cdc0*/  BSYNC.RECONVERGENT B2 ;  /* 0x0000000000027941 */ /* 0x000fea0003800200 */
.L_x_21404:
        /* <DEDUP_REMOVED lines=43> */
.L_x_21402:
[----:B------:R-:W-:Y:S05]  /*2d080*/  BSYNC.RECONVERGENT B1 ;  /* 0x0000000000017941 */ /* 0x000fea0003800200 */
.L_x_21401:
        /* <DEDUP_REMOVED lines=19> */
.L_x_21408:
        /* <DEDUP_REMOVED lines=13> */
.L_x_21410:
[----:B------:R-:W-:Y:S05]  /*2d290*/  BSYNC.RECONVERGENT B2 ;  /* 0x0000000000027941 */ /* 0x000fea0003800200 */
.L_x_21409:
        /* <DEDUP_REMOVED lines=43> */
.L_x_21407:
[----:B------:R-:W-:Y:S05]  /*2d550*/  BSYNC.RECONVERGENT B1 ;  /* 0x0000000000017941 */ /* 0x000fea0003800200 */
.L_x_21406:
        /* <DEDUP_REMOVED lines=20> */
.L_x_21413:
        /* <DEDUP_REMOVED lines=13> */
.L_x_21415:
[----:B------:R-:W-:Y:S05]  /*2d770*/  BSYNC.RECONVERGENT B2 ;  /* 0x0000000000027941 */ /* 0x000fea0003800200 */
.L_x_21414:
        /* <DEDUP_REMOVED lines=43> */
.L_x_21412:
[----:B------:R-:W-:Y:S05]  /*2da30*/  BSYNC.RECONVERGENT B1 ;  /* 0x0000000000017941 */ /* 0x000fea0003800200 */
.L_x_21411:
        /* <DEDUP_REMOVED lines=18> */
.L_x_21418:
        /* <DEDUP_REMOVED lines=13> */
.L_x_21420:
[----:B------:R-:W-:Y:S05]  /*2dc30*/  BSYNC.RECONVERGENT B2 ;  /* 0x0000000000027941 */ /* 0x000fea0003800200 */
.L_x_21419:
        /* <DEDUP_REMOVED lines=43> */
.L_x_21417:
[----:B------:R-:W-:Y:S05]  /*2def0*/  BSYNC.RECONVERGENT B1 ;  /* 0x0000000000017941 */ /* 0x000fea0003800200 */
.L_x_21416:
        /* <DEDUP_REMOVED lines=18> */
.L_x_21423:
        /* <DEDUP_REMOVED lines=13> */
.L_x_21425:
[----:B------:R-:W-:Y:S05]  /*2e0f0*/  BSYNC.RECONVERGENT B2 ;  /* 0x0000000000027941 */ /* 0x000fea0003800200 */
.L_x_21424:
        /* <DEDUP_REMOVED lines=43> */
.L_x_21422:
[----:B------:R-:W-:Y:S05]  /*2e3b0*/  BSYNC.RECONVERGENT B1 ;  /* 0x0000000000017941 */ /* 0x000fea0003800200 */
.L_x_21421:
[----:B------:R-:W-:Y:S01]  /*2e3c0*/  ISETP.NE.AND P4, PT, R22, 0x1, PT ;  /* 0x000000011600780c */ /* 0x000fe20003f85270 */
[----:B------:R-:W-:Y:S01]  /*2e3d0*/  BSSY.RECONVERGENT B1, `(.L_x_21426) ;  /* 0x0000049000017945 */ /* 0x000fe20003800200 */
[----:B------:R-:W-:Y:S02]  /*2e3e0*/  I2FP.F32.U32 R20, R17 ;  /* 0x0000001100147245 */ /* 0x000fe40000201000 */
[----:B------:R-:W-:Y:S01]  /*2e3f0*/  SHF.L.U32 R34, R18, 0x10, RZ ;  /* 0x0000001012227819 */ /* 0x000fe200000006ff */
[----:B------:R-:W-:Y:S02]  /*2e400*/  IMAD.MOV.U32 R18, RZ, RZ, R12 ;  /* 0x000000ffff127224 */ /* 0x000fe400078e000c */
[----:B------:R-:W-:Y:S01]  /*2e410*/  FFMA.FTZ R17, R20, R229, 1.1641532182693481445e-10 ;  /* 0x2f00000014117423 */ /* 0x000fe200000100e5 */
[----:B------:R-:W-:-:S04]  /*2e420*/  IMAD.MOV.U32 R20, RZ, RZ, 0x2 ;  /* 0x00000002ff147424 */ /* 0x000fc800078e00ff */
        /* <DEDUP_REMOVED lines=10> */
.L_x_21428:
        /* <DEDUP_REMOVED lines=13> */
.L_x_21430:
[----:B------:R-:W-:Y:S05]  /*2e5a0*/  BSYNC.RECONVERGENT B2 ;  /* 0x0000000000027941 */ /* 0x000fea0003800200 */
.L_x_21429:
        /* <DEDUP_REMOVED lines=43> */
.L_x_21427:
[----:B------:R-:W-:Y:S05]  /*2e860*/  BSYNC.RECONVERGENT B1 ;  /* 0x0000000000017941 */ /* 0x000fea0003800200 */
.L_x_21426:
        /* <DEDUP_REMOVED lines=18> */
.L_x_21433:
        /* <DEDUP_REMOVED lines=13> */
.L_x_21435:
[----:B------:R-:W-:Y:S05]  /*2ea60*/  BSYNC.RECONVERGENT B2 ;  /* 0x0000000000027941 */ /* 0x000fea0003800200 */
.L_x_21434:
        /* <DEDUP_REMOVED lines=43> */
.L_x_21432:
[----:B------:R-:W-:Y:S05]  /*2ed20*/  BSYNC.RECONVERGENT B1 ;  /* 0x0000000000017941 */ /* 0x000fea0003800200 */
.L_x_21431:
[----:B------:R-:W-:Y:S01]  /*2ed30*/  P2R R21, PR, RZ, 0x2 ;  /* 0x00000002ff157803 */ /* 0x000fe20000000000 */
[----:B------:R-:W-:Y:S01]  /*2ed40*/  FMUL.FTZ R24, R24, R225 ;  /* 0x000000e118187220 */ /* 0x000fe20000410000 */
[----:B------:R-:W-:Y:S01]  /*2ed50*/  I2FP.F32.U32 R20, R19 ;  /* 0x0000001300147245 */ /* 0x000fe20000201000 */
[-C--:B------:R-:W-:Y:S01]  /*2ed60*/  FMUL.FTZ R34, R34, R225.reuse ;  /* 0x000000e122227220 */ /* 0x080fe20000410000 */
[----:B------:R-:W-:Y:S01]  /*2ed70*/  LOP3.LUT P1, RZ, R224, 0x10, RZ, 0xc0, !PT ;  /* 0x00000010e0ff7812 */ /* 0x000fe2000782c0ff */
[-C--:B------:R-:W-:Y:S01]  /*2ed80*/  FMUL.FTZ R35, R32, R225.reuse ;  /* 0x000000e120237220 */ /* 0x080fe20000410000 */
[----:B------:R-:W-:Y:S01]  /*2ed90*/  SHF.L.U32 R22, R17, 0x10, RZ ;  /* 0x0000001011167819 */ /* 0x000fe200000006ff */
[----:B------:R-:W-:Y:S01]  /*2eda0*/  FMUL.FTZ R26, R26, R225 ;  /* 0x000000e11a1a7220 */ /* 0x000fe20000410000 */
        /* <DEDUP_REMOVED lines=8> */
[----:B------:R-:W-:Y:S01]  /*2ee30*/  FSEL R29, R34, RZ, P3 ;  /* 0x000000ff221d7208 */ /* 0x000fe20001800000 */
[----:B------:R-:W-:Y:S01]  /*2ee40*/  FMUL.FTZ R22, R22, R225 ;  /* 0x000000e116167220 */ /* 0x000fe20000410000 */
[----:B------:R-:W-:-:S02]  /*2ee50*/  LOP3.LUT P0, RZ, R224, 0x8, RZ, 0xc0, !PT ;  /* 0x00000008e0ff7812 */ /* 0x000fc4000780c0ff */
[----:B------:R-:W-:Y:S02]  /*2ee60*/  FSEL R34, R26, RZ, P5 ;  /* 0x000000ff1a227208 */ /* 0x000fe40002800000 */
[----:B------:R-:W-:Y:S02]  /*2ee70*/  ISETP.NE.AND P6, PT, R16, RZ, PT ;  /* 0x000000ff1000720c */ /* 0x000fe40003fc5270 */
[----:B------:R-:W-:Y:S01]  /*2ee80*/  FSETP.GTU.FTZ.AND P5, PT, R17, R228, PT ;  /* 0x000000e41100720b */ /* 0x000fe20003fbc000 */
        /* <DEDUP_REMOVED lines=15> */
.L_x_21395:
[----:B------:R-:W-:Y:S01]  /*2ef80*/  SEL R20, RZ, 0x1000000, !P5 ;  /* 0x01000000ff147807 */ /* 0x000fe20006800000 */
[----:B------:R-:W0:Y:S01]  /*2ef90*/  @P0 LDC.64 R26, c[0x0][0x398] ;  /* 0x0000e600ff1a0b82 */ /* 0x000e220000000a00 */
[----:B------:R-:W-:Y:S01]  /*2efa0*/  SEL R19, RZ, 0x10000, !P4 ;  /* 0x00010000ff137807 */ /* 0x000fe20006000000 */
[----:B------:R-:W-:Y:S01]  /*2efb0*/  VIADD R234, R10, 0xc0 ;  /* 0x000000c00aea7836 */ /* 0x000fe20000000000 */
[----:B------:R-:W-:Y:S02]  /*2efc0*/  SEL R22, RZ, 0x100, !P3 ;  /* 0x00000100ff167807 */ /* 0x000fe40005800000 */
[----:B------:R-:W-:Y:S01]  /*2efd0*/  LOP3.LUT P5, RZ, R224, 0x8, RZ, 0xc0, !PT ;  /* 0x00000008e0ff7812 */ /* 0x000fe200078ac0ff */
[----:B------:R-:W-:Y:S01]  /*2efe0*/  IMAD.WIDE.U32 R218, R234, 0x10, R216 ;  /* 0x00000010eada7825 */ /* 0x000fe200078e00d8 */
[----:B------:R-:W-:Y:S01]  /*2eff0*/  LOP3.LUT P4, RZ, R224, 0x4, RZ, 0xc0, !PT ;  /* 0x00000004e0ff7812 */ /* 0x000fe2000788c0ff */
[----:B------:R-:W1:Y:S01]  /*2f000*/  @P1 LDC.64 R24, c[0x0][0x3a0] ;  /* 0x0000e800ff181b82 */ /* 0x000e620000000a00 */
[----:B------:R-:W-:-:S02]  /*2f010*/  ISETP.NE.AND P3, PT, R16, RZ, PT ;  /* 0x000000ff1000720c */ /* 0x000fc40003f65270 */
        /* <DEDUP_REMOVED lines=24> */
[----:B------:R-:W0:Y:S01]  /*2f1a0*/  LDC.64 R16, c[0x0][0x3b8] ;  /* 0x0000ee00ff107b82 */ /* 0x000e220000000a00 */
[----:B------:R-:W-:Y:S01]  /*2f1b0*/  LOP3.LUT R20, R7, 0xff, RZ, 0xc0, !PT ;  /* 0x000000ff07147812 */ /* 0x000fe200078ec0ff */
[----:B------:R-:W-:Y:S01]  /*2f1c0*/  IMAD.WIDE.U32 R22, R22, 0x1000000, RZ ;  /* 0x0100000016167825 */ /* 0x000fe200078e00ff */
[----:B------:R-:W-:-:S02]  /*2f1d0*/  LOP3.LUT R18, R18, 0xff00, R19, 0xf8, !PT ;  /* 0x0000ff0012127812 */ /* 0x000fc400078ef813 */
        /* <DEDUP_REMOVED lines=10> */
.L_x_21436:
        /* <DEDUP_REMOVED lines=21> */
.L_x_21440:
        /* <DEDUP_REMOVED lines=13> */
.L_x_21442:
[----:B------:R-:W-:Y:S05]  /*2f4a0*/  BSYNC.RECONVERGENT B2 ;  /* 0x0000000000027941 */ /* 0x000fea0003800200 */
.L_x_21441:
        /* <DEDUP_REMOVED lines=42> */
.L_x_21439:
[----:B------:R-:W-:Y:S05]  /*2f750*/  BSYNC.RECONVERGENT B1 ;  /* 0x0000000000017941 */ /* 0x000fea0003800200 */
.L_x_21438:
[----:B------:R-:W-:Y:S01]  /*2f760*/  I2FP.F32.U32 R2, R2 ;  /* 0x0000000200027245 */ /* 0x000fe20000201000 */
[----:B-----5:R-:W-:Y:S01]  /*2f770*/  IMAD.U32 R20, R16, 0x10000, RZ ;  /* 0x0001000010147824 */ /* 0x020fe200078e00ff */
        /* <DEDUP_REMOVED lines=19> */
.L_x_21445:
        /* <DEDUP_REMOVED lines=13> */
.L_x_21447:
[----:B------:R-:W-:Y:S05]  /*2f980*/  BSYNC.RECONVERGENT B2 ;  /* 0x0000000000027941 */ /* 0x000fea0003800200 */
.L_x_21446:
        /* <DEDUP_REMOVED lines=43> */
.L_x_21444:
[----:B------:R-:W-:Y:S05]  /*2fc40*/  BSYNC.RECONVERGENT B1 ;  /* 0x0000000000017941 */ /* 0x000fea0003800200 */
.L_x_21443:
        /* <DEDUP_REMOVED lines=8> */
[----:B--2---:R-:W-:Y:S01]  /*2fcd0*/  FSEL R24, R4, RZ, !P2 ;  /* 0x000000ff04187208 */ /* 0x004fe20005000000 */
        /* <DEDUP_REMOVED lines=14> */
.L_x_21450:
        /* <DEDUP_REMOVED lines=13> */
.L_x_21452:
[----:B------:R-:W-:Y:S05]  /*2fe90*/  BSYNC.RECONVERGENT B2 ;  /* 0x0000000000027941 */ /* 0x000fea0003800200 */
.L_x_21451:
        /* <DEDUP_REMOVED lines=43> */
.L_x_21449:
[----:B------:R-:W-:Y:S05]  /*30150*/  BSYNC.RECONVERGENT B1 ;  /* 0x0000000000017941 */ /* 0x000fea0003800200 */
.L_x_21448:
[----:B------:R-:W-:Y:S01]  /*30160*/  I2FP.F32.U32 R2, R3 ;  /* 0x0000000300027245 */ /* 0x000fe20000201000 */
[----:B------:R-:W-:Y:S01]  /*30170*/  IMAD.U32 R8, R16, 0x10000, RZ ;  /* 0x0001000010087824 */ /* 0x000fe200078e00ff */
[----:B------:R-:W-:Y:S01]  /*30180*/  ISETP.NE.AND P2, PT, R4, 0x1, PT ;  /* 0x000000010400780c */ /* 0x000fe20003f45270 */
[----:B------:R-:W-:Y:S01]  /*30190*/  BSSY.RECONVERGENT B1, `(.L_x_21453) ;  /* 0x000004a000017945 */ /* 0x000fe20003800200 */
[----:B------:R-:W-:Y:S01]  /*301a0*/  LOP3.LUT R224, R224, 0xfffffff7, RZ, 0xc0, !PT ;  /* 0xfffffff7e0e07812 */ /* 0x000fe200078ec0ff */
[----:B------:R-:W-:Y:S01]  /*301b0*/  FFMA.FTZ R3, R2, R229, 1.1641532182693481445e-10 ;  /* 0x2f00000002037423 */ /* 0x000fe200000100e5 */
[----:B------:R-:W-:Y:S02]  /*301c0*/  IMAD.MOV.U32 R5, RZ, RZ, 0x2 ;  /* 0x00000002ff057424 */ /* 0x000fe400078e00ff */
[----:B------:R-:W-:Y:S02]  /*301d0*/  FMUL.FTZ R8, R8, R225 ;  /* 0x000000e108087220 */ /* 0x000fe40000410000 */
[----:B------:R-:W-:-:S02]  /*301e0*/  FSETP.LE.FTZ.AND P4, PT, R3, R228, PT ;  /* 0x000000e40300720b */ /* 0x000fc40003f93000 */
        /* <DEDUP_REMOVED lines=11> */
.L_x_21455:
        /* <DEDUP_REMOVED lines=13> */
.L_x_21457:
[----:B------:R-:W-:Y:S05]  /*30370*/  BSYNC.RECONVERGENT B2 ;  /* 0x0000000000027941 */ /* 0x000fea0003800200 */
.L_x_21456:
        /* <DEDUP_REMOVED lines=43> */
.L_x_21454:
[----:B------:R-:W-:Y:S05]  /*30630*/  BSYNC.RECONVERGENT B1 ;  /* 0x0000000000017941 */ /* 0x000fea0003800200 */
.L_x_21453:
[----:B------:R-:W-:Y:S01]  /*30640*/  I2FP.F32.U32 R2, R3 ;  /* 0x0000000300027245 */ /* 0x000fe20000201000 */
[----:B------:R-:W-:Y:S01]  /*30650*/  BSSY.RECONVERGENT B1, `(.L_x_21458) ;  /* 0x0000050000017945 */ /* 0x000fe20003800200 */
[----:B------:R-:W-:Y:S02]  /*30660*/  PRMT R3, R84, 0x7632, R3 ;  /* 0x0000763254037816 */ /* 0x000fe40000000003 */
[----:B------:R-:W-:Y:S02]  /*30670*/  ISETP.NE.AND P3, PT, R5, 0x1, PT ;  /* 0x000000010500780c */ /* 0x000fe40003f65270 */
[----:B------:R-:W-:Y:S01]  /*30680*/  FSEL R25, R8, RZ, P4 ;  /* 0x000000ff08197208 */ /* 0x000fe20002000000 */
[----:B------:R-:W-:Y:S02]  /*30690*/  IMAD.U32 R4, R3, 0x10000, RZ ;  /* 0x0001000003047824 */ /* 0x000fe400078e00ff */
[----:B------:R-:W-:Y:S02]  /*306a0*/  FFMA.FTZ R3, R2, R229, 1.1641532182693481445e-10 ;  /* 0x2f00000002037423 */ /* 0x000fe400000100e5 */
[----:B------:R-:W-:-:S03]  /*306b0*/  FMUL.FTZ R4, R4, R225 ;  /* 0x000000e104047220 */ /* 0x000fc60000410000 */
        /* <DEDUP_REMOVED lines=16> */
.L_x_21460:
        /* <DEDUP_REMOVED lines=13> */
.L_x_21462:
[----:B------:R-:W-:Y:S05]  /*30890*/  BSYNC.RECONVERGENT B2 ;  /* 0x0000000000027941 */ /* 0x000fea0003800200 */
.L_x_21461:
        /* <DEDUP_REMOVED lines=43> */
.L_x_21459:
[----:B------:R-:W-:Y:S05]  /*30b50*/  BSYNC.RECONVERGENT B1 ;  /* 0x0000000000017941 */ /* 0x000fea0003800200 */
.L_x_21458:
        /* <DEDUP_REMOVED lines=21> */
.L_x_21465:
        /* <DEDUP_REMOVED lines=13> */
.L_x_21467:
[----:B------:R-:W-:Y:S05]  /*30d80*/  BSYNC.RECONVERGENT B2 ;  /* 0x0000000000027941 */ /* 0x000fea0003800200 */
.L_x_21466:
        /* <DEDUP_REMOVED lines=43> */
.L_x_21464:
[----:B------:R-:W-:Y:S05]  /*31040*/  BSYNC.RECONVERGENT B1 ;  /* 0x0000000000017941 */ /* 0x000fea0003800200 */
.L_x_21463:
        /* <DEDUP_REMOVED lines=23> */
.L_x_21470:
        /* <DEDUP_REMOVED lines=13> */
.L_x_21472:
[----:B------:R-:W-:Y:S05]  /*31290*/  BSYNC.RECONVERGENT B2 ;  /* 0x0000000000027941 */ /* 0x000fea0003800200 */
.L_x_21471:
        /* <DEDUP_REMOVED lines=43> */
.L_x_21469:
[----:B------:R-:W-:Y:S05]  /*31550*/  BSYNC.RECONVERGENT B1 ;  /* 0x0000000000017941 */ /* 0x000fea0003800200 */
.L_x_21468:
        /* <DEDUP_REMOVED lines=20> */
.L_x_21475:
        /* <DEDUP_REMOVED lines=13> */
.L_x_21477:
[----:B------:R-:W-:Y:S05]  /*31770*/  BSYNC.RECONVERGENT B2 ;  /* 0x0000000000027941 */ /* 0x000fea0003800200 */
.L_x_21476:
        /* <DEDUP_REMOVED lines=43> */
.L_x_21474:
[----:B------:R-:W-:Y:S05]  /*31a30*/  BSYNC.RECONVERGENT B1 ;  /* 0x0000000000017941 */ /* 0x000fea0003800200 */
.L_x_21473:
[----:B------:R-:W-:Y:S01]  /*31a40*/  I2FP.F32.U32 R2, R3 ;  /* 0x0000000300027245 */ /* 0x000fe20000201000 */
[----:B------:R-:W-:Y:S01]  /*31a50*/  BSSY.RECONVERGENT B1, `(.L_x_21478) ;  /* 0x0000050000017945 */ /* 0x000fe20003800200 */
[----:B------:R-:W-:Y:S02]  /*31a60*/  PRMT R3, R85, 0x7632, R3 ;  /* 0x0000763255037816 */ /* 0x000fe40000000003 */
[----:B------:R-:W-:-:S03]  /*31a70*/  FSEL R27, R6, RZ, P4 ;  /* 0x000000ff061b7208 */ /* 0x000fc60002000000 */
        /* <DEDUP_REMOVED lines=20> */
.L_x_21480:
        /* <DEDUP_REMOVED lines=13> */
.L_x_21482:
[----:B------:R-:W-:Y:S05]  /*31c90*/  BSYNC.RECONVERGENT B2 ;  /* 0x0000000000027941 */ /* 0x000fea0003800200 */
.L_x_21481:
        /* <DEDUP_REMOVED lines=43> */
.L_x_21479:
[----:B------:R-:W-:Y:S05]  /*31f50*/  BSYNC.RECONVERGENT B1 ;  /* 0x0000000000017941 */ /* 0x000fea0003800200 */
.L_x_21478:
[----:B------:R-:W-:Y:S01]  /*31f60*/  ISETP.NE.AND P3, PT, R4, 0x1, PT ;  /* 0x000000010400780c */ /* 0x000fe20003f65270 */
[C---:B------:R-:W-:Y:S01]  /*31f70*/  IMAD.U32 R20, R18.reuse, 0x10000, RZ ;  /* 0x0001000012147824 */ /* 0x040fe200078e00ff */
[----:B------:R-:W-:Y:S01]  /*31f80*/  I2FP.F32.U32 R2, R3 ;  /* 0x0000000300027245 */ /* 0x000fe20000201000 */
[----:B------:R-:W-:Y:S01]  /*31f90*/  BSSY.RECONVERGENT B1, `(.L_x_21483) ;  /* 0x0000049000017945 */ /* 0x000fe20003800200 */
[----:B------:R-:W-:Y:S01]  /*31fa0*/  PRMT R18, R18, 0x7632, R18 ;  /* 0x0000763212127816 */ /* 0x000fe20000000012 */
        /* <DEDUP_REMOVED lines=14> */
.L_x_21485:
        /* <DEDUP_REMOVED lines=13> */
.L_x_21487:
[----:B------:R-:W-:Y:S05]  /*32160*/  BSYNC.RECONVERGENT B2 ;  /* 0x0000000000027941 */ /* 0x000fea0003800200 */
.L_x_21486:
        /* <DEDUP_REMOVED lines=43> */
.L_x_21484:
[----:B------:R-:W-:Y:S05]  /*32420*/  BSYNC.RECONVERGENT B1 ;  /* 0x0000000000017941 */ /* 0x000fea0003800200 */
.L_x_21483:
        /* <DEDUP_REMOVED lines=23> */
.L_x_21490:
        /* <DEDUP_REMOVED lines=13> */
.L_x_21492:
[----:B------:R-:W-:Y:S05]  /*32670*/  BSYNC.RECONVERGENT B2 ;  /* 0x0000000000027941 */ /* 0x000fea0003800200 */
.L_x_21491:
        /* <DEDUP_REMOVED lines=43> */
.L_x_21489:
[----:B------:R-:W-:Y:S05]  /*32930*/  BSYNC.RECONVERGENT B1 ;  /* 0x0000000000017941 */ /* 0x000fea0003800200 */
.L_x_21488:
        /* <DEDUP_REMOVED lines=18> */
.L_x_21495:
        /* <DEDUP_REMOVED lines=13> */
.L_x_21497:
[----:B------:R-:W-:Y:S05]  /*32b30*/  BSYNC.RECONVERGENT B2 ;  /* 0x0000000000027941 */ /* 0x000fea0003800200 */
.L_x_21496:
        /* <DEDUP_REMOVED lines=43> */
.L_x_21494:
[----:B------:R-:W-:Y:S05]  /*32df0*/  BSYNC.RECONVERGENT B1 ;  /* 0x0000000000017941 */ /* 0x000fea0003800200 */
.L_x_21493:
        /* <DEDUP_REMOVED lines=25> */
.L_x_21500:
        /* <DEDUP_REMOVED lines=13> */
.L_x_21502:
[----:B------:R-:W-:Y:S05]  /*33060*/  BSYNC.RECONVERGENT B2 ;  /* 0x0000000000027941 */ /* 0x000fea0003800200 */
.L_x_21501:
        /* <DEDUP_REMOVED lines=43> */
.L_x_21499:
[----:B------:R-:W-:Y:S05]  /*33320*/  BSYNC.RECONVERGENT B1 ;  /* 0x0000000000017941 */ /* 0x000fea0003800200 */
.L_x_21498:
[----:B------:R-:W-:Y:S01]  /*33330*/  ISETP.NE.AND P5, PT, R22, 0x1, PT ;  /* 0x000000011600780c */ /* 0x000fe20003fa5270 */
[C---:B------:R-:W-:Y:S01]  /*33340*/  IMAD.U32 R16, R19.reuse, 0x10000, RZ ;  /* 0x0001000013107824 */ /* 0x040fe200078e00ff */
[----:B------:R-:W-:Y:S01]  /*33350*/  I2FP.F32.U32 R2, R3 ;  /* 0x0000000300027245 */ /* 0x000fe20000201000 */
[----:B------:R-:W-:Y:S01]  /*33360*/  BSSY.RECONVERGENT B1, `(.L_x_21503) ;  /* 0x0000049000017945 */ /* 0x000fe20003800200 */
[----:B------:R-:W-:Y:S01]  /*33370*/  MOV R18, R12 ;  /* 0x0000000c00127202 */ /* 0x000fe20000000f00 */
[----:B------:R-:W-:Y:S02]  /*33380*/  FMUL.FTZ R3, R16, R225 ;  /* 0x000000e110037220 */ /* 0x000fe40000410000 */
[----:B------:R-:W-:Y:S01]  /*33390*/  FFMA.FTZ R17, R2, R229, 1.1641532182693481445e-10 ;  /* 0x2f00000002117423 */ /* 0x000fe200000100e5 */
[----:B------:R-:W-:Y:S01]  /*333a0*/  PRMT R2, R19, 0x7632, R2 ;  /* 0x0000763213027816 */ /* 0x000fe20000000002 */
[----:B------:R-:W-:-:S03]  /*333b0*/  IMAD.MOV.U32 R19, RZ, RZ, 0x2 ;  /* 0x00000002ff137424 */ /* 0x000fc600078e00ff */
        /* <DEDUP_REMOVED lines=10> */
.L_x_21505:
        /* <DEDUP_REMOVED lines=13> */
.L_x_21507:
[----:B------:R-:W-:Y:S05]  /*33530*/  BSYNC.RECONVERGENT B2 ;  /* 0x0000000000027941 */ /* 0x000fea0003800200 */
.L_x_21506:
        /* <DEDUP_REMOVED lines=43> */
.L_x_21504:
[----:B------:R-:W-:Y:S05]  /*337f0*/  BSYNC.RECONVERGENT B1 ;  /* 0x0000000000017941 */ /* 0x000fea0003800200 */
.L_x_21503:
        /* <DEDUP_REMOVED lines=24> */
.L_x_21510:
        /* <DEDUP_REMOVED lines=13> */
.L_x_21512:
[----:B------:R-:W-:Y:S05]  /*33a50*/  BSYNC.RECONVERGENT B2 ;  /* 0x0000000000027941 */ /* 0x000fea0003800200 */
.L_x_21511:
        /* <DEDUP_REMOVED lines=23> */
[----:B------:R-:W-:Y:S01]  /*33bd0*/  LOP3.LUT R15, R226, R18, R15, 0x96, !PT ;  /* 0x00000012e20f7212 */ /* 0x000fe200078e960f */
        /* <DEDUP_REMOVED lines=12> */
[----:B------:R-:W-:-:S04]  /*33ca0*/  LOP3.LUT R16, R16, UR25, R15, 0x96, !PT ;  /* 0x0000001910107c12 */ /* 0x000fc8000f8e960f */
[----:B------:R-:W-:Y:S01]  /*33cb0*/  LOP3.LUT R14, R14, UR27, R219, 0x96, !PT ;  /* 0x0000001b0e0e7c12 */ /* 0x000fe2000f8e96db */
[----:B------:R-:W-:Y:S01]  /*33cc0*/  IMAD.WIDE.U32 R16, R16, -0x2daee0ad, RZ ;  /* 0xd2511f5310107825 */ /* 0x000fe200078e00ff */
[----:B------:R-:W-:-:S04]  /*33cd0*/  MOV R12, R218 ;  /* 0x000000da000c7202 */ /* 0x000fc80000000f00 */
[----:B------:R-:W-:Y:S01]  /*33ce0*/  LOP3.LUT R15, R227, R18, R17, 0x96, !PT ;  /* 0x00000012e30f7212 */ /* 0x000fe200078e9611 */
[----:B------:R-:W-:Y:S02]  /*33cf0*/  IMAD.MOV.U32 R17, RZ, RZ, R242 ;  /* 0x000000ffff117224 */ /* 0x000fe400078e00f2 */
[----:B------:R-:W-:-:S07]  /*33d00*/  IMAD.MOV.U32 R242, RZ, RZ, R16 ;  /* 0x000000fffff27224 */ /* 0x000fce00078e0010 */
.L_x_21509:
[----:B------:R-:W-:Y:S05]  /*33d10*/  BSYNC.RECONVERGENT B1 ;  /* 0x0000000000017941 */ /* 0x000fea0003800200 */
.L_x_21508:
        /* <DEDUP_REMOVED lines=18> */
.L_x_21515:
        /* <DEDUP_REMOVED lines=15> */
.L_x_21517:
[----:B------:R-:W-:Y:S05]  /*33f30*/  BSYNC.RECONVERGENT B2 ;  /* 0x0000000000027941 */ /* 0x000fea0003800200 */
.L_x_21516:
        /* <DEDUP_REMOVED lines=43> */
.L_x_21514:
[----:B------:R-:W-:Y:S05]  /*341f0*/  BSYNC.RECONVERGENT B1 ;  /* 0x0000000000017941 */ /* 0x000fea0003800200 */
.L_x_21513:
        /* <DEDUP_REMOVED lines=13> */
.L_x_21437:
        /* <DEDUP_REMOVED lines=16> */
.L_x_21521:
        /* <DEDUP_REMOVED lines=13> */
.L_x_21523:
[----:B------:R-:W-:Y:S05]  /*344a0*/  BSYNC.RECONVERGENT B2 ;  /* 0x0000000000027941 */ /* 0x000fea0003800200 */
.L_x_21522:
        /* <DEDUP_REMOVED lines=40> */
[----:B------:R-:W-:Y:S01]  /*34730*/  LOP3.LUT R15, R227, R20, R243, 0x96, !PT ;  /* 0x00000014e30f7212 */ /* 0x000fe200078e96f3 */
[----:B------:R-:W-:-:S07]  /*34740*/  IMAD.MOV.U32 R20, RZ, RZ, R236 ;  /* 0x000000ffff147224 */ /* 0x000fce00078e00ec */
.L_x_21520:
[----:B------:R-:W-:Y:S05]  /*34750*/  BSYNC.RECONVERGENT B1 ;  /* 0x0000000000017941 */ /* 0x000fea0003800200 */
.L_x_21519:
        /* <DEDUP_REMOVED lines=20> */
.L_x_21526:
[----:B------:R-:W-:Y:S01]  /*348a0*/  VIADD R220, R220, 0x1 ;  /* 0x00000001dcdc7836 */ /* 0x000fe20000000000 */
[----:B------:R-:W-:Y:S03]  /*348b0*/  BSSY.RECONVERGENT B2, `(.L_x_21527) ;  /* 0x000000c000027945 */ /* 0x000fe60003800200 */
[C---:B--2---:R-:W-:Y:S01]  /*348c0*/  IMAD.WIDE.U32 R24, R220.reuse, -0x2daee0ad, RZ ;  /* 0xd2511f53dc187825 */ /* 0x044fe200078e00ff */
        /* <DEDUP_REMOVED lines=10> */
.L_x_21528:
[----:B------:R-:W-:Y:S05]  /*34970*/  BSYNC.RECONVERGENT B2 ;  /* 0x0000000000027941 */ /* 0x000fea0003800200 */
.L_x_21527:
        /* <DEDUP_REMOVED lines=43> */
.L_x_21525:
[----:B------:R-:W-:Y:S05]  /*34c30*/  BSYNC.RECONVERGENT B1 ;  /* 0x0000000000017941 */ /* 0x000fea0003800200 */
.L_x_21524:
[----:B------:R-:W-:Y:S01]  /*34c40*/  I2FP.F32.U32 R22, R21 ;  /* 0x0000001500167245 */ /* 0x000fe20000201000 */
[----:B------:R-:W-:Y:S01]  /*34c50*/  BSSY.RECONVERGENT B1, `(.L_x_21529) ;  /* 0x000004b000017945 */ /* 0x000fe20003800200 */
[----:B------:R-:W-:Y:S01]  /*34c60*/  ISETP.NE.AND P2, PT, R23, 0x1, PT ;  /* 0x000000011700780c */ /* 0x000fe20003f45270 */
[----:B--2---:R-:W-:Y:S01]  /*34c70*/  IMAD.MOV.U32 R25, RZ, RZ, 0x2 ;  /* 0x00000002ff197424 */ /* 0x004fe200078e00ff */
        /* <DEDUP_REMOVED lines=15> */
.L_x_21531:
        /* <DEDUP_REMOVED lines=13> */
.L_x_21533:
[----:B------:R-:W-:Y:S05]  /*34e40*/  BSYNC.RECONVERGENT B2 ;  /* 0x0000000000027941 */ /* 0x000fea0003800200 */
.L_x_21532:
        /* <DEDUP_REMOVED lines=43> */
.L_x_21530:
[----:B------:R-:W-:Y:S05]  /*35100*/  BSYNC.RECONVERGENT B1 ;  /* 0x0000000000017941 */ /* 0x000fea0003800200 */
.L_x_21529:
[----:B------:R-:W-:Y:S01]  /*35110*/  I2FP.F32.U32 R16, R16 ;  /* 0x0000001000107245 */ /* 0x000fe20000201000 */
[----:B------:R-:W-:Y:S01]  /*35120*/  BSSY.RECONVERGENT B1, `(.L_x_21534) ;  /* 0x000004c000017945 */ /* 0x000fe20003800200 */
[----:B------:R-:W-:Y:S01]  /*35130*/  ISETP.NE.AND P2, PT, R25, 0x1, PT ;  /* 0x000000011900780c */ /* 0x000fe20003f45270 */
[----:B------:R-:W-:Y:S01]  /*35140*/  IMAD.MOV.U32 R23, RZ, RZ, 0x2 ;  /* 0x00000002ff177424 */ /* 0x000fe200078e00ff */
[----:B------:R-:W-:Y:S01]  /*35150*/  LOP3.LUT R224, R224, 0xfffffffb, RZ, 0xc0, !PT ;  /* 0xfffffffbe0e07812 */ /* 0x000fe200078ec0ff */
[----:B------:R-:W-:Y:S01]  /*35160*/  FFMA.FTZ R21, R16, R229, 1.1641532182693481445e-10 ;  /* 0x2f00000010157423 */ /* 0x000fe200000100e5 */
[----:B------:R-:W-:-:S04]  /*35170*/  SHF.L.U32 R22, R17, 0x10, RZ ;  /* 0x0000001011167819 */ /* 0x000fc800000006ff */
[----:B------:R-:W-:Y:S02]  /*35180*/  FSETP.LE.FTZ.AND P3, PT, R21, R228, PT ;  /* 0x000000e41500720b */ /* 0x000fe40003f73000 */
[----:B------:R-:W-:Y:S01]  /*35190*/  PRMT R21, R17, 0x7632, R21 ;  /* 0x0000763211157816 */ /* 0x000fe20000000015 */
[----:B------:R-:W-:-:S10]  /*351a0*/  IMAD.MOV.U32 R17, RZ, RZ, R12 ;  /* 0x000000ffff117224 */ /* 0x000fd400078e000c */
        /* <DEDUP_REMOVED lines=10> */
.L_x_21536:
        /* <DEDUP_REMOVED lines=13> */
.L_x_21538:
[----:B------:R-:W-:Y:S05]  /*35320*/  BSYNC.RECONVERGENT B2 ;  /* 0x0000000000027941 */ /* 0x000fea0003800200 */
.L_x_21537:
        /* <DEDUP_REMOVED lines=43> */
.L_x_21535:
[----:B------:R-:W-:Y:S05]  /*355e0*/  BSYNC.RECONVERGENT B1 ;  /* 0x0000000000017941 */ /* 0x000fea0003800200 */
.L_x_21534:
        /* <DEDUP_REMOVED lines=19> */
.L_x_21541:
        /* <DEDUP_REMOVED lines=13> */
.L_x_21543:
[----:B------:R-:W-:Y:S05]  /*357f0*/  BSYNC.RECONVERGENT B2 ;  /* 0x0000000000027941 */ /* 0x000fea0003800200 */
.L_x_21542:
        /* <DEDUP_REMOVED lines=43> */
.L_x_21540:
[----:B------:R-:W-:Y:S05]  /*35ab0*/  BSYNC.RECONVERGENT B1 ;  /* 0x0000000000017941 */ /* 0x000fea0003800200 */
.L_x_21539:
        /* <DEDUP_REMOVED lines=18> */
.L_x_21546:
        /* <DEDUP_REMOVED lines=13> */
.L_x_21548:
[----:B------:R-:W-:Y:S05]  /*35cb0*/  BSYNC.RECONVERGENT B2 ;  /* 0x0000000000027941 */ /* 0x000fea0003800200 */
.L_x_21547:
        /* <DEDUP_REMOVED lines=40> */
[----:B------:R-:W-:Y:S02]  /*35f40*/  LOP3.LUT R15, R227, R236, R17, 0x96, !PT ;  /* 0x000000ece30f7212 */ /* 0x000fe400078e9611 */
[----:B------:R-:W-:Y:S01]  /*35f50*/  MOV R17, R242 ;  /* 0x000000f200117202 */ /* 0x000fe20000000f00 */
[----:B------:R-:W-:-:S07]  /*35f60*/  IMAD.MOV.U32 R242, RZ, RZ, R16 ;  /* 0x000000fffff27224 */ /* 0x000fce00078e0010 */
.L_x_21545:
[----:B------:R-:W-:Y:S05]  /*35f70*/  BSYNC.RECONVERGENT B1 ;  /* 0x0000000000017941 */ /* 0x000fea0003800200 */
.L_x_21544:
        /* <DEDUP_REMOVED lines=17> */
.L_x_21551:
        /* <DEDUP_REMOVED lines=13> */
.L_x_21553:
[----:B------:R-:W-:Y:S05]  /*36160*/  BSYNC.RECONVERGENT B2 ;  /* 0x0000000000027941 */ /* 0x000fea0003800200 */
.L_x_21552:
[----:B------:R-:W-:Y:S01]  /*36170*/  LOP3.LUT R16, R11, UR7, R245, 0x96, !PT ;  /* 0x000000070b107c12 */ /* 0x000fe2000f8e96f5 */
[----:B------:R-:W-:Y:S01]  /*36180*/  IMAD.WIDE.U32 R14, R223, -0x326172a9, RZ ;  /* 0xcd9e8d57df0e7825 */ /* 0x000fe200078e00ff */
[----:B------:R-:W-:-:S03]  /*36190*/  MOV R18, R242 ;  /* 0x000000f200127202 */ /* 0x000fc60000000f00 */
        /* <DEDUP_REMOVED lines=37> */
[----:B------:R-:W-:-:S04]  /*363f0*/  IMAD.WIDE.U32 R16, R16, -0x2daee0ad, RZ ;  /* 0xd2511f5310107825 */ /* 0x000fc800078e00ff */
[----:B------:R-:W-:Y:S01]  /*36400*/  IMAD.MOV.U32 R242, RZ, RZ, R16 ;  /* 0x000000fffff27224 */ /* 0x000fe200078e0010 */
[----:B------:R-:W-:-:S07]  /*36410*/  LOP3.LUT R15, R227, R244, R17, 0x96, !PT ;  /* 0x000000f4e30f7212 */ /* 0x000fce00078e9611 */
.L_x_21550:
[----:B------:R-:W-:Y:S05]  /*36420*/  BSYNC.RECONVERGENT B1 ;  /* 0x0000000000017941 */ /* 0x000fea0003800200 */
.L_x_21549:
        /* <DEDUP_REMOVED lines=18> */
.L_x_21556:
        /* <DEDUP_REMOVED lines=13> */
.L_x_21558:
[----:B------:R-:W-:Y:S05]  /*36620*/  BSYNC.RECONVERGENT B2 ;  /* 0x0000000000027941 */ /* 0x000fea0003800200 */
.L_x_21557:
        /* <DEDUP_REMOVED lines=40> */
[----:B------:R-:W-:Y:S02]  /*368b0*/  LOP3.LUT R15, R227, R18, R17, 0x96, !PT ;  /* 0x00000012e30f7212 */ /* 0x000fe400078e9611 */
[----:B------:R-:W-:Y:S01]  /*368c0*/  MOV R18, R242 ;  /* 0x000000f200127202 */ /* 0x000fe20000000f00 */
[----:B------:R-:W-:-:S07]  /*368d0*/  IMAD.MOV.U32 R242, RZ, RZ, R16 ;  /* 0x000000fffff27224 */ /* 0x000fce00078e0010 */
.L_x_21555:
[----:B------:R-:W-:Y:S05]  /*368e0*/  BSYNC.RECONVERGENT B1 ;  /* 0x0000000000017941 */ /* 0x000fea0003800200 */
.L_x_21554:
[----:B------:R-:W-:Y:S01]  /*368f0*/  P2R R19, PR, RZ, 0x2 ;  /* 0x00000002ff137803 */ /* 0x000fe20000000000 */
[-C--:B------:R-:W-:Y:S01]  /*36900*/  FMUL.FTZ R20, R20, R225.reuse ;  /* 0x000000e114147220 */ /* 0x080fe20000410000 */
        /* <DEDUP_REMOVED lines=15> */
[----:B------:R-:W-:Y:S01]  /*36a00*/  FMUL.FTZ R246, R246, R225 ;  /* 0x000000e1f6f67220 */ /* 0x000fe20000410000 */
[----:B------:R-:W-:-:S02]  /*36a10*/  FSEL R20, R26, RZ, P2 ;  /* 0x000000ff1a147208 */ /* 0x000fc40001000000 */
[----:B------:R-:W-:Y:S02]  /*36a20*/  FSEL R26, R16, RZ, P5 ;  /* 0x000000ff101a7208 */ /* 0x000fe40002800000 */
[----:B------:R-:W-:Y:S02]  /*36a30*/  LOP3.LUT P6, RZ, R224, 0x2, RZ, 0xc0, !PT ;  /* 0x00000002e0ff7812 */ /* 0x000fe400078cc0ff */
[----:B------:R-:W-:Y:S01]  /*36a40*/  FSETP.GTU.FTZ.AND P5, PT, R17, R228, PT ;  /* 0x000000e41100720b */ /* 0x000fe20003fbc000 */
[----:B------:R-:W-:Y:S01]  /*36a50*/  @P1 FADD.FTZ R24, R80, R24 ;  /* 0x0000001850181221 */ /* 0x000fe20000010000 */
[----:B------:R-:W-:Y:S01]  /*36a60*/  FSEL R25, R25, RZ, P0 ;  /* 0x000000ff19197208 */ /* 0x000fe20000000000 */
[----:B------:R-:W-:Y:S01]  /*36a70*/  @P1 FADD.FTZ R26, R82, R26 ;  /* 0x0000001a521a1221 */ /* 0x000fe20000010000 */
[----:B------:R-:W-:Y:S01]  /*36a80*/  ISETP.NE.AND P0, PT, R23, RZ, PT ;  /* 0x000000ff1700720c */ /* 0x000fe20003f05270 */
[----:B------:R-:W-:Y:S01]  /*36a90*/  @P1 FADD.FTZ R20, R76, R20 ;  /* 0x000000144c141221 */ /* 0x000fe20000010000 */
[----:B------:R-:W-:Y:S01]  /*36aa0*/  FSEL R22, R244, RZ, P4 ;  /* 0x000000fff4167208 */ /* 0x000fe20002000000 */
[----:B------:R-:W-:Y:S01]  /*36ab0*/  @P1 FADD.FTZ R25, R81, R25 ;  /* 0x0000001951191221 */ /* 0x000fe20000010000 */
[----:B------:R-:W-:-:S02]  /*36ac0*/  FSEL R21, R236, RZ, P3 ;  /* 0x000000ffec157208 */ /* 0x000fc40001800000 */
[----:B------:R-:W-:Y:S01]  /*36ad0*/  FSEL R27, R218, RZ, P6 ;  /* 0x000000ffda1b7208 */ /* 0x000fe20003000000 */
[----:B------:R-:W-:Y:S01]  /*36ae0*/  @P1 FADD.FTZ R22, R78, R22 ;  /* 0x000000164e161221 */ /* 0x000fe20000010000 */
[----:B------:R-:W-:Y:S01]  /*36af0*/  FSEL R23, R246, RZ, !P5 ;  /* 0x000000fff6177208 */ /* 0x000fe20006800000 */
[----:B------:R-:W-:Y:S01]  /*36b00*/  @P1 FADD.FTZ R21, R77, R21 ;  /* 0x000000154d151221 */ /* 0x000fe20000010000 */
[----:B------:R-:W-:Y:S01]  /*36b10*/  PLOP3.LUT P5, PT, P5, PT, PT, 0x8, 0x80 ;  /* 0x000000000080781c */ /* 0x000fe20002fae170 */
[----:B------:R-:W-:Y:S02]  /*36b20*/  @P1 FADD.FTZ R27, R83, R27 ;  /* 0x0000001b531b1221 */ /* 0x000fe40000010000 */
[----:B------:R-:W-:-:S10]  /*36b30*/  @P1 FADD.FTZ R23, R79, R23 ;  /* 0x000000174f171221 */ /* 0x000fd40000010000 */
.L_x_21518:
[----:B------:R-:W-:Y:S01]  /*36b40*/  SEL R18, RZ, 0x1000000, !P5 ;  /* 0x01000000ff127807 */ /* 0x000fe20006800000 */
[----:B------:R-:W-:Y:S01]  /*36b50*/  IMAD.WIDE.U32 R16, R234, 0x20, R240 ;  /* 0x00000020ea107825 */ /* 0x000fe200078e00f0 */
[----:B------:R-:W-:Y:S01]  /*36b60*/  SEL R19, RZ, 0x10000, !P4 ;  /* 0x00010000ff137807 */ /* 0x000fe20006000000 */
[----:B------:R-:W0:Y:S01]  /*36b70*/  @P0 LDC.64 R246, c[0x0][0x398] ;  /* 0x0000e600fff60b82 */ /* 0x000e220000000a00 */
[----:B------:R-:W-:Y:S01]  /*36b80*/  SEL R236, RZ, 0x100, !P3 ;  /* 0x00000100ffec7807 */ /* 0x000fe20005800000 */
[----:B------:R-:W-:Y:S01]  /*36b90*/  VIADD R235, R10, 0xe0 ;  /* 0x000000e00aeb7836 */ /* 0x000fe20000000000 */
[C---:B------:R-:W-:Y:S01]  /*36ba0*/  LOP3.LUT P5, RZ, R224.reuse, 0x8, RZ, 0xc0, !PT ;  /* 0x00000008e0ff7812 */ /* 0x040fe200078ac0ff */
[----:B------:R-:W-:Y:S01]  /*36bb0*/  STG.E.128 desc[UR8][R16.64], R24 ;  /* 0x0000001810007986 */ /* 0x000fe2000c101d08 */
[C---:B------:R-:W-:Y:S02]  /*36bc0*/  LOP3.LUT P4, RZ, R224.reuse, 0x4, RZ, 0xc0, !PT ;  /* 0x00000004e0ff7812 */ /* 0x040fe4000788c0ff */
[----:B------:R-:W-:Y:S01]  /*36bd0*/  LOP3.LUT P3, RZ, R224, 0x2, RZ, 0xc0, !PT ;  /* 0x00000002e0ff7812 */ /* 0x000fe2000786c0ff */
[----:B------:R1:W-:Y:S01]  /*36be0*/  STG.E.128 desc[UR8][R16.64+0x10], R20 ;  /* 0x0000101410007986 */ /* 0x0003e2000c101d08 */
[----:B------:R-:W-:-:S02]  /*36bf0*/  LOP3.LUT R236, R236, R18, R19, 0xfe, !PT ;  /* 0x00000012ecec7212 */ /* 0x000fc400078efe13 */
[----:B------:R-:W-:Y:S02]  /*36c00*/  LOP3.LUT P6, RZ, R224, 0x10, RZ, 0xc0, !PT ;  /* 0x00000010e0ff7812 */ /* 0x000fe400078cc0ff */
[----:B------:R-:W-:Y:S02]  /*36c10*/  SEL R218, RZ, 0x1000000, !P3 ;  /* 0x01000000ffda7807 */ /* 0x000fe40005800000 */
[----:B------:R-:W-:Y:S02]  /*36c20*/  SEL R19, RZ, 0x10000, !P4 ;  /* 0x00010000ff137807 */ /* 0x000fe40006000000 */
[----:B------:R-:W-:Y:S02]  /*36c30*/  SEL R18, RZ, 0x100, !P5 ;  /* 0x00000100ff127807 */ /* 0x000fe40006800000 */
[----:B------:R-:W-:Y:S02]  /*36c40*/  SEL R219, RZ, 0x1, !P6 ;  /* 0x00000001ffdb7807 */ /* 0x000fe40007000000 */
[----:B------:R-:W-:-:S02]  /*36c50*/  LOP3.LUT R18, R18, R218, R19, 0xfe, !PT ;  /* 0x000000da12127212 */ /* 0x000fc400078efe13 */
[----:B------:R-:W-:Y:S01]  /*36c60*/  SEL R19, RZ, 0x1, !P2 ;  /* 0x00000001ff137807 */ /* 0x000fe20005000000 */
[----:B0-----:R-:W-:Y:S01]  /*36c70*/  @P0 IMAD.WIDE.U32 R246, R235, 0x10, R246 ;  /* 0x00000010ebf60825 */ /* 0x001fe200078e00f6 */
[----:B------:R-:W-:Y:S01]  /*36c80*/  LOP3.LUT R18, R18, R219, RZ, 0xfc, !PT ;  /* 0x000000db12127212 */ /* 0x000fe200078efcff */
[----:B-1----:R-:W0:Y:S01]  /*36c90*/  @P1 LDC.64 R16, c[0x0][0x3a0] ;  /* 0x0000e800ff101b82 */ /* 0x002e220000000a00 */
[----:B------:R-:W-:Y:S01]  /*36ca0*/  LOP3.LUT R19, R236, R19, RZ, 0xfc, !PT ;  /* 0x00000013ec137212 */ /* 0x000fe200078efcff */
[----:B------:R-:W-:-:S05]  /*36cb0*/  IMAD.WIDE.U32 R218, R234, 0x8, R238 ;  /* 0x00000008eada7825 */ /* 0x000fca00078e00ee */
[----:B------:R1:W-:Y:S01]  /*36cc0*/  STG.E.64 desc[UR8][R218.64], R18 ;  /* 0x00000012da007986 */ /* 0x0003e2000c101b08 */
[----:B------:R-:W-:Y:S05]  /*36cd0*/  @!P0 BRA `(.L_x_21559) ;  /* 0x0000000000508947 */ /* 0x000fea0003800000 */
[----:B-1----:R-:W-:Y:S01]  /*36ce0*/  IMAD.U32 R18, R3, 0x10000, RZ ;  /* 0x0001000003127824 */ /* 0x002fe200078e00ff */
[----:B------:R-:W-:Y:S02]  /*36cf0*/  PRMT R219, R4, 0x7104, RZ ;  /* 0x0000710404db7816 */ /* 0x000fe400000000ff */
[----:B------:R-:W-:Y:S02]  /*36d00*/  LOP3.LUT R244, R6, 0xff, RZ, 0xc0, !PT ;  /* 0x000000ff06f47812 */ /* 0x000fe400078ec0ff */
[----:B------:R-:W-:Y:S02]  /*36d10*/  LOP3.LUT R19, R18, 0xff0000, RZ, 0xc0, !PT ;  /* 0x00ff000012137812 */ /* 0x000fe400078ec0ff */
[----:B------:R-:W-:Y:S01]  /*36d20*/  LOP3.LUT R18, R2, 0xffff, RZ, 0xc0, !PT ;  /* 0x0000ffff02127812 */ /* 0x000fe200078ec0ff */
[----:B------:R-:W-:Y:S01]  /*36d30*/  IMAD.WIDE.U32 R244, R244, 0x1000000, RZ ;  /* 0x01000000f4f47825 */ /* 0x000fe200078e00ff */
[----:B------:R-:W-:Y:S02]  /*36d40*/  LOP3.LUT R236, R7, 0xff, RZ, 0xc0, !PT ;  /* 0x000000ff07ec7812 */ /* 0x000fe400078ec0ff */
[----:B------:R-:W-:-:S02]  /*36d50*/  PRMT R218, R19, 0x4210, R18 ;  /* 0x0000421013da7816 */ /* 0x000fc40000000012 */
[----:B------:R-:W1:Y:S01]  /*36d60*/  LDC.64 R18, c[0x0][0x3b8] ;  /* 0x0000ee00ff127b82 */ /* 0x000e620000000a00 */
        /* <DEDUP_REMOVED lines=9> */
[----:B-1----:R-:W-:-:S05]  /*36e00*/  IMAD.WIDE.U32 R18, R234, 0x8, R18 ;  /* 0x00000008ea127825 */ /* 0x002fca00078e0012 */
[----:B------:R2:W-:Y:S02]  /*36e10*/  STG.E.64 desc[UR8][R18.64], R218 ;  /* 0x000000da12007986 */ /* 0x0005e4000c101b08 */
.L_x_21559:
[C---:B------:R-:W-:Y:S01]  /*36e20*/  IMAD.WIDE.U32 R216, R235.reuse, 0x10, R216 ;  /* 0x00000010ebd87825 */ /* 0x040fe200078e00d8 */
[----:B------:R3:W5:Y:S03]  /*36e30*/  @P0 LDG.E.128 R84, desc[UR8][R246.64] ;  /* 0x00000008f6540981 */ /* 0x000766000c1e1d00 */
[----:B0-----:R-:W-:Y:S02]  /*36e40*/  @P1 IMAD.WIDE.U32 R16, R235, 0x20, R16 ;  /* 0x00000020eb101825 */ /* 0x001fe400078e0010 */
[----:B-12---:R-:W5:Y:S04]  /*36e50*/  LDG.E.128 R216, desc[UR8][R216.64] ;  /* 0x00000008d8d87981 */ /* 0x006f68000c1e1d00 */
[----:B------:R3:W5:Y:S04]  /*36e60*/  @P1 LDG.E.128 R80, desc[UR8][R16.64] ;  /* 0x0000000810501981 */ /* 0x000768000c1e1d00 */
        /* <DEDUP_REMOVED lines=18> */
.L_x_21563:
        /* <DEDUP_REMOVED lines=13> */
.L_x_21565:
[----:B------:R-:W-:Y:S05]  /*37060*/  BSYNC.RECONVERGENT B2 ;  /* 0x0000000000027941 */ /* 0x000fea0003800200 */
.L_x_21564:
        /* <DEDUP_REMOVED lines=42> */
.L_x_21562:
[----:B------:R-:W-:Y:S05]  /*37310*/  BSYNC.RECONVERGENT B1 ;  /* 0x0000000000017941 */ /* 0x000fea0003800200 */
.L_x_21561:
[----:B------:R-:W-:Y:S01]  /*37320*/  I2FP.F32.U32 R2, R2 ;  /* 0x0000000200027245 */ /* 0x000fe20000201000 */
[----:B---3-5:R-:W-:Y:S01]  /*37330*/  IMAD.U32 R16, R216, 0x10000, RZ ;  /* 0x00010000d8107824 */ /* 0x028fe200078e00ff */
[----:B------:R-:W-:Y:S01]  /*37340*/  ISETP.NE.AND P2, PT, R4, 0x1, PT ;  /* 0x000000010400780c */ /* 0x000fe20003f45270 */
[----:B------:R-:W-:Y:S01]  /*37350*/  BSSY.RECONVERGENT B1, `(.L_x_21566) ;  /* 0x000004b000017945 */ /* 0x000fe20003800200 */
[----:B------:R-:W-:Y:S01]  /*37360*/  LOP3.LUT R224, R224, 0xffffffef, RZ, 0xc0, !PT ;  /* 0xffffffefe0e07812 */ /* 0x000fe200078ec0ff */
[----:B------:R-:W-:Y:S01]  /*37370*/  FFMA.FTZ R3, R2, R229, 1.1641532182693481445e-10 ;  /* 0x2f00000002037423 */ /* 0x000fe200000100e5 */
[----:B------:R-:W-:Y:S01]  /*37380*/  PRMT R216, R216, 0x7632, R216 ;  /* 0x00007632d8d87816 */ /* 0x000fe200000000d8 */
[----:B------:R-:W-:Y:S02]  /*37390*/  IMAD.MOV.U32 R5, RZ, RZ, 0x2 ;  /* 0x00000002ff057424 */ /* 0x000fe400078e00ff */
[----:B------:R-:W-:Y:S01]  /*373a0*/  FMUL.FTZ R16, R16, R225 ;  /* 0x000000e110107220 */ /* 0x000fe20000410000 */
        /* <DEDUP_REMOVED lines=12> */
.L_x_21568:
        /* <DEDUP_REMOVED lines=13> */
.L_x_21570:
[----:B------:R-:W-:Y:S05]  /*37540*/  BSYNC.RECONVERGENT B2 ;  /* 0x0000000000027941 */ /* 0x000fea0003800200 */
.L_x_21569:
        /* <DEDUP_REMOVED lines=43> */
.L_x_21567:
[----:B------:R-:W-:Y:S05]  /*37800*/  BSYNC.RECONVERGENT B1 ;  /* 0x0000000000017941 */ /* 0x000fea0003800200 */
.L_x_21566:
        /* <DEDUP_REMOVED lines=23> */
.L_x_21573:
        /* <DEDUP_REMOVED lines=13> */
.L_x_21575:
[----:B------:R-:W-:Y:S05]  /*37a50*/  BSYNC.RECONVERGENT B2 ;  /* 0x0000000000027941 */ /* 0x000fea0003800200 */
.L_x_21574:
        /* <DEDUP_REMOVED lines=43> */
.L_x_21572:
[----:B------:R-:W-:Y:S05]  /*37d10*/  BSYNC.RECONVERGENT B1 ;  /* 0x0000000000017941 */ /* 0x000fea0003800200 */
.L_x_21571:
        /* <DEDUP_REMOVED lines=20> */
.L_x_21578:
        /* <DEDUP_REMOVED lines=13> */
.L_x_21580:
[----:B------:R-:W-:Y:S05]  /*37f30*/  BSYNC.RECONVERGENT B2 ;  /* 0x0000000000027941 */ /* 0x000fea0003800200 */
.L_x_21579:
        /* <DEDUP_REMOVED lines=43> */
.L_x_21577:
[----:B------:R-:W-:Y:S05]  /*381f0*/  BSYNC.RECONVERGENT B1 ;  /* 0x0000000000017941 */ /* 0x000fea0003800200 */
.L_x_21576:
        /* <DEDUP_REMOVED lines=24> */
.L_x_21583:
        /* <DEDUP_REMOVED lines=13> */
.L_x_21585:
[----:B------:R-:W-:Y:S05]  /*38450*/  BSYNC.RECONVERGENT B2 ;  /* 0x0000000000027941 */ /* 0x000fea0003800200 */
.L_x_21584:
        /* <DEDUP_REMOVED lines=43> */
.L_x_21582:
[----:B------:R-:W-:Y:S05]  /*38710*/  BSYNC.RECONVERGENT B1 ;  /* 0x0000000000017941 */ /* 0x000fea0003800200 */
.L_x_21581:
[----:B------:R-:W-:Y:S01]  /*38720*/  I2FP.F32.U32 R2, R3 ;  /* 0x0000000300027245 */ /* 0x000fe20000201000 */
[C---:B------:R-:W-:Y:S01]  /*38730*/  IMAD.U32 R18, R217.reuse, 0x10000, RZ ;  /* 0x00010000d9127824 */ /* 0x040fe200078e00ff */
        /* <DEDUP_REMOVED lines=19> */
.L_x_21588:
        /* <DEDUP_REMOVED lines=13> */
.L_x_21590:
[----:B------:R-:W-:Y:S05]  /*38940*/  BSYNC.RECONVERGENT B2 ;  /* 0x0000000000027941 */ /* 0x000fea0003800200 */
.L_x_21589:
        /* <DEDUP_REMOVED lines=43> */
.L_x_21587:
[----:B------:R-:W-:Y:S05]  /*38c00*/  BSYNC.RECONVERGENT B1 ;  /* 0x0000000000017941 */ /* 0x000fea0003800200 */
.L_x_21586:
[----:B------:R-:W-:Y:S01]  /*38c10*/  I2FP.F32.U32 R2, R3 ;  /* 0x0000000300027245 */ /* 0x000fe20000201000 */
[----:B------:R-:W-:Y:S01]  /*38c20*/  BSSY.RECONVERGENT B1, `(.L_x_21591) ;  /* 0x000004f000017945 */ /* 0x000fe20003800200 */
[----:B------:R-:W-:-:S03]  /*38c30*/  IMAD.MOV.U32 R4, RZ, RZ, 0x2 ;  /* 0x00000002ff047424 */ /* 0x000fc600078e00ff */
[----:B------:R-:W-:Y:S01]  /*38c40*/  FFMA.FTZ R3, R2, R229, 1.1641532182693481445e-10 ;  /* 0x2f00000002037423 */ /* 0x000fe200000100e5 */
[----:B------:R-:W-:-:S04]  /*38c50*/  IMAD.U32 R2, R85, 0x10000, RZ ;  /* 0x0001000055027824 */ /* 0x000fc800078e00ff */
[----:B------:R-:W-:Y:S01]  /*38c60*/  FMUL.FTZ R2, R2, R225 ;  /* 0x000000e102027220 */ /* 0x000fe20000410000 */
        /* <DEDUP_REMOVED lines=17> */
.L_x_21593:
        /* <DEDUP_REMOVED lines=13> */
.L_x_21595:
[----:B------:R-:W-:Y:S05]  /*38e50*/  BSYNC.RECONVERGENT B2 ;  /* 0x0000000000027941 */ /* 0x000fea0003800200 */
.L_x_21594:
        /* <DEDUP_REMOVED lines=39> */
[----:B------:R-:W-:Y:S01]  /*390d0*/  LOP3.LUT R15, R227, R4, R3, 0x96, !PT ;  /* 0x00000004e30f7212 */ /* 0x000fe200078e9603 */
[----:B------:R-:W-:Y:S02]  /*390e0*/  HFMA2 R4, -RZ, RZ, 0, 0 ;  /* 0x00000000ff047431 */ /* 0x000fe400000001ff */
[----:B------:R-:W-:Y:S02]  /*390f0*/  IMAD.MOV.U32 R3, RZ, RZ, R236 ;  /* 0x000000ffff037224 */ /* 0x000fe400078e00ec */
[----:B------:R-:W-:-:S07]  /*39100*/  IMAD.MOV.U32 R236, RZ, RZ, R2 ;  /* 0x000000ffffec7224 */ /* 0x000fce00078e0002 */
.L_x_21592:
[----:B------:R-:W-:Y:S05]  /*39110*/  BSYNC.RECONVERGENT B1 ;  /* 0x0000000000017941 */ /* 0x000fea0003800200 */
.L_x_21591:
        /* <DEDUP_REMOVED lines=20> */
.L_x_21598:
        /* <DEDUP_REMOVED lines=13> */
.L_x_21600:
[----:B------:R-:W-:Y:S05]  /*39330*/  BSYNC.RECONVERGENT B2 ;  /* 0x0000000000027941 */ /* 0x000fea0003800200 */
.L_x_21599:
        /* <DEDUP_REMOVED lines=38> */
[----:B------:R-:W-:-:S04]  /*395a0*/  IMAD.WIDE.U32 R2, R5, -0x2daee0ad, RZ ;  /* 0xd2511f5305027825 */ /* 0x000fc800078e00ff */
[----:B------:R-:W-:Y:S01]  /*395b0*/  HFMA2 R5, -RZ, RZ, 0, 0 ;  /* 0x00000000ff057431 */ /* 0x000fe200000001ff */
[----:B------:R-:W-:Y:S01]  /*395c0*/  LOP3.LUT R15, R227, R4, R3, 0x96, !PT ;  /* 0x00000004e30f7212 */ /* 0x000fe200078e9603 */
[----:B------:R-:W-:Y:S02]  /*395d0*/  IMAD.MOV.U32 R3, RZ, RZ, R236 ;  /* 0x000000ffff037224 */ /* 0x000fe400078e00ec */
[----:B------:R-:W-:-:S07]  /*395e0*/  IMAD.MOV.U32 R236, RZ, RZ, R2 ;  /* 0x000000ffffec7224 */ /* 0x000fce00078e0002 */
.L_x_21597:
[----:B------:R-:W-:Y:S05]  /*395f0*/  BSYNC.RECONVERGENT B1 ;  /* 0x0000000000017941 */ /* 0x000fea0003800200 */
.L_x_21596:
[----:B------:R-:W-:Y:S01]  /*39600*/  I2FP.F32.U32 R2, R3 ;  /* 0x0000000300027245 */ /* 0x000fe20000201000 */
[----:B------:R-:W-:Y:S01]  /*39610*/  BSSY.RECONVERGENT B1, `(.L_x_21601) ;  /* 0x0000050000017945 */ /* 0x000fe20003800200 */
[----:B------:R-:W-:Y:S02]  /*39620*/  PRMT R4, R85, 0x7632, R4 ;  /* 0x0000763255047816 */ /* 0x000fe40000000004 */
[----:B------:R-:W-:Y:S01]  /*39630*/  FSEL R19, R6, RZ, P4 ;  /* 0x000000ff06137208 */ /* 0x000fe20002000000 */
[----:B------:R-:W-:Y:S02]  /*39640*/  FFMA.FTZ R3, R2, R229, 1.1641532182693481445e-10 ;  /* 0x2f00000002037423 */ /* 0x000fe400000100e5 */
[----:B------:R-:W-:-:S03]  /*39650*/  IMAD.U32 R4, R4, 0x10000, RZ ;  /* 0x0001000004047824 */ /* 0x000fc600078e00ff */
[----:B------:R-:W-:Y:S01]  /*39660*/  FSETP.GTU.FTZ.AND P2, PT, R3, R228, PT ;  /* 0x000000e40300720b */ /* 0x000fe20003f5c000 */
[----:B------:R-:W-:Y:S01]  /*39670*/  FMUL.FTZ R4, R4, R225 ;  /* 0x000000e104047220 */ /* 0x000fe20000410000 */
[----:B------:R-:W-:Y:S02]  /*39680*/  MOV R3, R12 ;  /* 0x0000000c00037202 */ /* 0x000fe40000000f00 */
[----:B------:R-:W-:Y:S02]  /*39690*/  SEL R6, RZ, 0x1, P2 ;  /* 0x00000001ff067807 */ /* 0x000fe40001000000 */
        /* <DEDUP_REMOVED lines=14> */
.L_x_21603:
        /* <DEDUP_REMOVED lines=13> */
.L_x_21605:
[----:B------:R-:W-:Y:S05]  /*39850*/  BSYNC.RECONVERGENT B2 ;  /* 0x0000000000027941 */ /* 0x000fea0003800200 */
.L_x_21604:
        /* <DEDUP_REMOVED lines=43> */
.L_x_21602:
[----:B------:R-:W-:Y:S05]  /*39b10*/  BSYNC.RECONVERGENT B1 ;  /* 0x0000000000017941 */ /* 0x000fea0003800200 */
.L_x_21601:
[----:B------:R-:W-:Y:S01]  /*39b20*/  ISETP.NE.AND P3, PT, R4, 0x1, PT ;  /* 0x000000010400780c */ /* 0x000fe20003f65270 */
[C---:B------:R-:W-:Y:S01]  /*39b30*/  IMAD.U32 R216, R218.reuse, 0x10000, RZ ;  /* 0x00010000dad87824 */ /* 0x040fe200078e00ff */
[----:B------:R-:W-:Y:S01]  /*39b40*/  I2FP.F32.U32 R2, R3 ;  /* 0x0000000300027245 */ /* 0x000fe20000201000 */
[----:B------:R-:W-:Y:S01]  /*39b50*/  BSSY.RECONVERGENT B1, `(.L_x_21606) ;  /* 0x0000049000017945 */ /* 0x000fe20003800200 */
[----:B------:R-:W-:Y:S01]  /*39b60*/  PRMT R218, R218, 0x7632, R218 ;  /* 0x00007632dada7816 */ /* 0x000fe200000000da */
[----:B------:R-:W-:Y:S01]  /*39b70*/  FMUL.FTZ R216, R216, R225 ;  /* 0x000000e1d8d87220 */ /* 0x000fe20000410000 */
        /* <DEDUP_REMOVED lines=13> */
.L_x_21608:
        /* <DEDUP_REMOVED lines=13> */
.L_x_21610:
[----:B------:R-:W-:Y:S05]  /*39d20*/  BSYNC.RECONVERGENT B2 ;  /* 0x0000000000027941 */ /* 0x000fea0003800200 */
.L_x_21609:
        /* <DEDUP_REMOVED lines=41> */
[----:B------:R-:W-:Y:S02]  /*39fc0*/  IMAD.MOV.U32 R3, RZ, RZ, R236 ;  /* 0x000000ffff037224 */ /* 0x000fe400078e00ec */
[----:B------:R-:W-:-:S07]  /*39fd0*/  IMAD.MOV.U32 R236, RZ, RZ, R2 ;  /* 0x000000ffffec7224 */ /* 0x000fce00078e0002 */
.L_x_21607:
[----:B------:R-:W-:Y:S05]  /*39fe0*/  BSYNC.RECONVERGENT B1 ;  /* 0x0000000000017941 */ /* 0x000fea0003800200 */
.L_x_21606:
        /* <DEDUP_REMOVED lines=23> */
.L_x_21613:
        /* <DEDUP_REMOVED lines=13> */
.L_x_21615:
[----:B------:R-:W-:Y:S05]  /*3a230*/  BSYNC.RECONVERGENT B2 ;  /* 0x0000000000027941 */ /* 0x000fea0003800200 */
.L_x_21614:
        /* <DEDUP_REMOVED lines=43> */
.L_x_21612:
[----:B------:R-:W-:Y:S05]  /*3a4f0*/  BSYNC.RECONVERGENT B1 ;  /* 0x0000000000017941 */ /* 0x000fea0003800200 */
.L_x_21611:
        /* <DEDUP_REMOVED lines=18> */
.L_x_21618:
        /* <DEDUP_REMOVED lines=13> */
.L_x_21620:
[----:B------:R-:W-:Y:S05]  /*3a6f0*/  BSYNC.RECONVERGENT B2 ;  /* 0x0000000000027941 */ /* 0x000fea0003800200 */
.L_x_21619:
        /* <DEDUP_REMOVED lines=40> */
[----:B------:R-:W-:Y:S01]  /*3a980*/  IMAD.MOV.U32 R236, RZ, RZ, R2 ;  /* 0x000000ffffec7224 */ /* 0x000fe200078e0002 */
[----:B------:R-:W-:Y:S01]  /*3a990*/  LOP3.LUT R15, R227, R242, R3, 0x96, !PT ;  /* 0x000000f2e30f7212 */ /* 0x000fe200078e9603 */
[----:B------:R-:W-:-:S07]  /*3a9a0*/  HFMA2 R242, -RZ, RZ, 0, 0 ;  /* 0x00000000fff27431 */ /* 0x000fce00000001ff */
.L_x_21617:
[----:B------:R-:W-:Y:S05]  /*3a9b0*/  BSYNC.RECONVERGENT B1 ;  /* 0x0000000000017941 */ /* 0x000fea0003800200 */
.L_x_21616:
        /* <DEDUP_REMOVED lines=25> */
.L_x_21623:
        /* <DEDUP_REMOVED lines=13> */
.L_x_21625:
[----:B------:R-:W-:Y:S05]  /*3ac20*/  BSYNC.RECONVERGENT B2 ;  /* 0x0000000000027941 */ /* 0x000fea0003800200 */
.L_x_21624:
        /* <DEDUP_REMOVED lines=43> */
.L_x_21622:
[----:B------:R-:W-:Y:S05]  /*3aee0*/  BSYNC.RECONVERGENT B1 ;  /* 0x0000000000017941 */ /* 0x000fea0003800200 */
.L_x_21621:
[----:B------:R-:W-:Y:S01]  /*3aef0*/  ISETP.NE.AND P5, PT, R243, 0x1, PT ;  /* 0x00000001f300780c */ /* 0x000fe20003fa5270 */
[C---:B------:R-:W-:Y:S01]  /*3af00*/  IMAD.U32 R218, R219.reuse, 0x10000, RZ ;  /* 0x00010000dbda7824 */ /* 0x040fe200078e00ff */
[----:B------:R-:W-:Y:S01]  /*3af10*/  I2FP.F32.U32 R2, R3 ;  /* 0x0000000300027245 */ /* 0x000fe20000201000 */
[----:B------:R-:W-:Y:S01]  /*3af20*/  BSSY.RECONVERGENT B1, `(.L_x_21626) ;  /* 0x0000049000017945 */ /* 0x000fe20003800200 */
[----:B------:R-:W-:Y:S01]  /*3af30*/  PRMT R219, R219, 0x7632, R219 ;  /* 0x00007632dbdb7816 */ /* 0x000fe200000000db */
[----:B------:R-:W-:Y:S01]  /*3af40*/  FMUL.FTZ R218, R218, R225 ;  /* 0x000000e1dada7220 */ /* 0x000fe20000410000 */
        /* <DEDUP_REMOVED lines=13> */
.L_x_21628:
        /* <DEDUP_REMOVED lines=13> */
.L_x_21630:
[----:B------:R-:W-:Y:S05]  /*3b0f0*/  BSYNC.RECONVERGENT B2 ;  /* 0x0000000000027941 */ /* 0x000fea0003800200 */
.L_x_21629:
        /* <DEDUP_REMOVED lines=43> */
.L_x_21627:
[----:B------:R-:W-:Y:S05]  /*3b3b0*/  BSYNC.RECONVERGENT B1 ;  /* 0x0000000000017941 */ /* 0x000fea0003800200 */
.L_x_21626:
[----:B------:R-:W-:Y:S01]  /*3b3c0*/  I2FP.F32.U32 R2, R237 ;  /* 0x000000ed00027245 */ /* 0x000fe20000201000 */
[----:B------:R-:W-:Y:S01]  /*3b3d0*/  BSSY.RECONVERGENT B1, `(.L_x_21631) ;  /* 0x000004f000017945 */ /* 0x000fe20003800200 */
[----:B------:R-:W-:Y:S01]  /*3b3e0*/  FSEL R237, R218, RZ, P4 ;  /* 0x000000ffdaed7208 */ /* 0x000fe20002000000 */
[----:B------:R-:W-:Y:S02]  /*3b3f0*/  IMAD.MOV.U32 R244, RZ, RZ, 0x2 ;  /* 0x00000002fff47424 */ /* 0x000fe400078e00ff */
[----:B------:R-:W-:Y:S01]  /*3b400*/  FFMA.FTZ R3, R2, R229, 1.1641532182693481445e-10 ;  /* 0x2f00000002037423 */ /* 0x000fe200000100e5 */
[----:B------:R-:W-:-:S04]  /*3b410*/  IMAD.U32 R2, R87, 0x10000, RZ ;  /* 0x0001000057027824 */ /* 0x000fc800078e00ff */
[----:B------:R-:W-:Y:S01]  /*3b420*/  FMUL.FTZ R2, R2, R225 ;  /* 0x000000e102027220 */ /* 0x000fe20000410000 */
        /* <DEDUP_REMOVED lines=16> */
.L_x_21633:
        /* <DEDUP_REMOVED lines=13> */
.L_x_21635:
[----:B------:R-:W-:Y:S05]  /*3b600*/  BSYNC.RECONVERGENT B2 ;  /* 0x0000000000027941 */ /* 0x000fea0003800200 */
.L_x_21634:
        /* <DEDUP_REMOVED lines=41> */
[----:B------:R-:W-:Y:S02]  /*3b8a0*/  HFMA2 R244, -RZ, RZ, 0, 0 ;  /* 0x00000000fff47431 */ /* 0x000fe400000001ff */
[----:B------:R-:W-:-:S07]  /*3b8b0*/  IMAD.MOV.U32 R236, RZ, RZ, R242 ;  /* 0x000000ffffec7224 */ /* 0x000fce00078e00f2 */
.L_x_21632:
[----:B------:R-:W-:Y:S05]  /*3b8c0*/  BSYNC.RECONVERGENT B1 ;  /* 0x0000000000017941 */ /* 0x000fea0003800200 */
.L_x_21631:
        /* <DEDUP_REMOVED lines=18> */
.L_x_21638:
[----:B------:R-:W-:Y:S01]  /*3b9f0*/  VIADD R220, R220, 0x1 ;  /* 0x00000001dcdc7836 */ /* 0x000fe20000000000 */
[----:B------:R-:W-:Y:S04]  /*3ba00*/  BSSY.RECONVERGENT B2, `(.L_x_21639) ;  /* 0x000000d000027945 */ /* 0x000fe80003800200 */
        /* <DEDUP_REMOVED lines=12> */
.L_x_21640:
[----:B------:R-:W-:Y:S05]  /*3bad0*/  BSYNC.RECONVERGENT B2 ;  /* 0x0000000000027941 */ /* 0x000fea0003800200 */
.L_x_21639:
        /* <DEDUP_REMOVED lines=39> */
[----:B------:R-:W-:-:S04]  /*3bd50*/  IMAD.WIDE.U32 R226, R226, -0x326172a9, RZ ;  /* 0xcd9e8d57e2e27825 */ /* 0x000fc800078e00ff */
[----:B------:R-:W-:Y:S01]  /*3bd60*/  IMAD.MOV.U32 R243, RZ, RZ, R236 ;  /* 0x000000fffff37224 */ /* 0x000fe200078e00ec */
[----:B------:R-:W-:Y:S01]  /*3bd70*/  LOP3.LUT R14, R14, UR27, R227, 0x96, !PT ;  /* 0x0000001b0e0e7c12 */ /* 0x000fe2000f8e96e3 */
[----:B------:R-:W-:Y:S01]  /*3bd80*/  IMAD.MOV.U32 R236, RZ, RZ, R242 ;  /* 0x000000ffffec7224 */ /* 0x000fe200078e00f2 */
[----:B------:R-:W-:-:S07]  /*3bd90*/  MOV R12, R226 ;  /* 0x000000e2000c7202 */ /* 0x000fce0000000f00 */
.L_x_21637:
[----:B------:R-:W-:Y:S05]  /*3bda0*/  BSYNC.RECONVERGENT B1 ;  /* 0x0000000000017941 */ /* 0x000fea0003800200 */
.L_x_21636:
[----:B------:R-:W-:Y:S02]  /*3bdb0*/  I2FP.F32.U32 R226, R243 ;  /* 0x000000f300e27245 */ /* 0x000fe40000201000 */
[----:B------:R-:W-:-:S03]  /*3bdc0*/  PRMT R219, R87, 0x7632, R219 ;  /* 0x0000763257db7816 */ /* 0x000fc600000000db */
[----:B------:R-:W-:Y:S02]  /*3bdd0*/  FFMA.FTZ R229, R226, R229, 1.1641532182693481445e-10 ;  /* 0x2f000000e2e57423 */ /* 0x000fe400000100e5 */
[----:B------:R-:W-:Y:S01]  /*3bde0*/  IMAD.U32 R226, R219, 0x10000, RZ ;  /* 0x00010000dbe27824 */ /* 0x000fe200078e00ff */
[----:B------:R-:W-:Y:S02]  /*3bdf0*/  FSEL R219, R2, RZ, P5 ;  /* 0x000000ff02db7208 */ /* 0x000fe40002800000 */
[----:B------:R-:W-:Y:S01]  /*3be00*/  FSETP.GTU.FTZ.AND P6, PT, R229, R228, PT ;  /* 0x000000e4e500720b */ /* 0x000fe20003fdc000 */
[----:B------:R-:W-:-:S03]  /*3be10*/  FMUL.FTZ R226, R226, R225 ;  /* 0x000000e1e2e27220 */ /* 0x000fc60000410000 */
[----:B------:R-:W-:Y:S02]  /*3be20*/  SEL R225, RZ, 0x1, P6 ;  /* 0x00000001ffe17807 */ /* 0x000fe40003000000 */
[----:B------:R-:W-:Y:S02]  /*3be30*/  FSEL R226, R226, RZ, !P6 ;  /* 0x000000ffe2e27208 */ /* 0x000fe40007000000 */
[----:B------:R-:W-:-:S03]  /*3be40*/  PRMT R2, R225, 0x7610, R2 ;  /* 0x00007610e1027816 */ /* 0x000fc60000000002 */
[----:B------:R-:W-:-:S04]  /*3be50*/  FADD.FTZ R219, R226, R219 ;  /* 0x000000dbe2db7221 */ /* 0x000fc80000010000 */
[----:B------:R-:W-:Y:S01]  /*3be60*/  @P1 FADD.FTZ R219, R79, R219 ;  /* 0x000000db4fdb1221 */ /* 0x000fe20000010000 */
[----:B------:R-:W-:Y:S06]  /*3be70*/  BRA `(.L_x_21641) ;  /* 0x00000028001c7947 */ /* 0x000fec0003800000 */
.L_x_21560:
[----:B------:R-:W-:Y:S01]  /*3be80*/  ISETP.NE.AND P2, PT, R243, 0x1, PT ;  /* 0x00000001f300780c */ /* 0x000fe20003f45270 */
[----:B------:R-:W-:Y:S01]  /*3be90*/  BSSY.RECONVERGENT B1, `(.L_x_21642) ;  /* 0x0000047000017945 */ /* 0x000fe20003800200 */
[----:B------:R-:W-:Y:S01]  /*3bea0*/  IMAD.MOV.U32 R18, RZ, RZ, 0x2 ;  /* 0x00000002ff127424 */ /* 0x000fe200078e00ff */
[----:B---3--:R-:W-:Y:S01]  /*3beb0*/  MOV R16, R12 ;  /* 0x0000000c00107202 */ /* 0x008fe20000000f00 */
        /* <DEDUP_REMOVED lines=12> */
.L_x_21644:
        /* <DEDUP_REMOVED lines=13> */
.L_x_21646:
[----:B------:R-:W-:Y:S05]  /*3c050*/  BSYNC.RECONVERGENT B2 ;  /* 0x0000000000027941 */ /* 0x000fea0003800200 */
.L_x_21645:
        /* <DEDUP_REMOVED lines=42> */
.L_x_21643:
[----:B------:R-:W-:Y:S05]  /*3c300*/  BSYNC.RECONVERGENT B1 ;  /* 0x0000000000017941 */ /* 0x000fea0003800200 */
.L_x_21642:
        /* <DEDUP_REMOVED lines=20> */
.L_x_21649:
        /* <DEDUP_REMOVED lines=13> */
.L_x_21651:
[----:B------:R-:W-:Y:S05]  /*3c520*/  BSYNC.RECONVERGENT B2 ;  /* 0x0000000000027941 */ /* 0x000fea0003800200 */
.L_x_21650:
        /* <DEDUP_REMOVED lines=43> */
.L_x_21648:
[----:B------:R-:W-:Y:S05]  /*3c7e0*/  BSYNC.RECONVERGENT B1 ;  /* 0x0000000000017941 */ /* 0x000fea0003800200 */
.L_x_21647:
        /* <DEDUP_REMOVED lines=19> */
.L_x_21654:
        /* <DEDUP_REMOVED lines=13> */
.L_x_21656:
[----:B------:R-:W-:Y:S05]  /*3c9f0*/  BSYNC.RECONVERGENT B2 ;  /* 0x0000000000027941 */ /* 0x000fea0003800200 */
.L_x_21655:
        /* <DEDUP_REMOVED lines=39> */
[----:B------:R-:W-:Y:S01]  /*3cc70*/  LOP3.LUT R15, R227, R18, R17, 0x96, !PT ;  /* 0x00000012e30f7212 */ /* 0x000fe200078e9611 */
[----:B------:R-:W-:Y:S01]  /*3cc80*/  IMAD.MOV.U32 R18, RZ, RZ, RZ ;  /* 0x000000ffff127224 */ /* 0x000fe200078e00ff */
[----:B------:R-:W-:Y:S01]  /*3cc90*/  MOV R17, R236 ;  /* 0x000000ec00117202 */ /* 0x000fe20000000f00 */
[----:B------:R-:W-:-:S07]  /*3cca0*/  IMAD.MOV.U32 R236, RZ, RZ, R16 ;  /* 0x000000ffffec7224 */ /* 0x000fce00078e0010 */
.L_x_21653:
[----:B------:R-:W-:Y:S05]  /*3ccb0*/  BSYNC.RECONVERGENT B1 ;  /* 0x0000000000017941 */ /* 0x000fea0003800200 */
.L_x_21652:
        /* <DEDUP_REMOVED lines=20> */
.L_x_21659:
        /* <DEDUP_REMOVED lines=13> */
.L_x_21661:
[----:B------:R-:W-:Y:S05]  /*3ced0*/  BSYNC.RECONVERGENT B2 ;  /* 0x0000000000027941 */ /* 0x000fea0003800200 */
.L_x_21660:
        /* <DEDUP_REMOVED lines=43> */
.L_x_21658:
[----:B------:R-:W-:Y:S05]  /*3d190*/  BSYNC.RECONVERGENT B1 ;  /* 0x0000000000017941 */ /* 0x000fea0003800200 */
.L_x_21657:
        /* <DEDUP_REMOVED lines=19> */
.L_x_21664:
        /* <DEDUP_REMOVED lines=13> */
.L_x_21666:
[----:B------:R-:W-:Y:S05]  /*3d3a0*/  BSYNC.RECONVERGENT B2 ;  /* 0x0000000000027941 */ /* 0x000fea0003800200 */
.L_x_21665:
        /* <DEDUP_REMOVED lines=43> */
.L_x_21663:
[----:B------:R-:W-:Y:S05]  /*3d660*/  BSYNC.RECONVERGENT B1 ;  /* 0x0000000000017941 */ /* 0x000fea0003800200 */
.L_x_21662:
        /* <DEDUP_REMOVED lines=18> */
.L_x_21669:
        /* <DEDUP_REMOVED lines=13> */
.L_x_21671:
[----:B------:R-:W-:Y:S05]  /*3d860*/  BSYNC.RECONVERGENT B2 ;  /* 0x0000000000027941 */ /* 0x000fea0003800200 */
.L_x_21670:
        /* <DEDUP_REMOVED lines=43> */
.L_x_21668:
[----:B------:R-:W-:Y:S05]  /*3db20*/  BSYNC.RECONVERGENT B1 ;  /* 0x0000000000017941 */ /* 0x000fea0003800200 */
.L_x_21667:
        /* <DEDUP_REMOVED lines=17> */
.L_x_21674:
        /* <DEDUP_REMOVED lines=13> */
.L_x_21676:
[----:B------:R-:W-:Y:S05]  /*3dd10*/  BSYNC.RECONVERGENT B2 ;  /* 0x0000000000027941 */ /* 0x000fea0003800200 */
.L_x_21675:
        /* <DEDUP_REMOVED lines=43> */
.L_x_21673:
[----:B------:R-:W-:Y:S05]  /*3dfd0*/  BSYNC.RECONVERGENT B1 ;  /* 0x0000000000017941 */ /* 0x000fea0003800200 */
.L_x_21672:
        /* <DEDUP_REMOVED lines=18> */
.L_x_21679:
        /* <DEDUP_REMOVED lines=12> */
.L_x_21681:
[----:B------:R-:W-:Y:S05]  /*3e1c0*/  BSYNC.RECONVERGENT B2 ;  /* 0x0000000000027941 */ /* 0x000fea0003800200 */
.L_x_21680:
        /* <DEDUP_REMOVED lines=41> */
[----:B------:R-:W-:Y:S01]  /*3e460*/  MOV R18, R236 ;  /* 0x000000ec00127202 */ /* 0x000fe20000000f00 */
[----:B------:R-:W-:Y:S01]  /*3e470*/  IMAD.MOV.U32 R236, RZ, RZ, R16 ;  /* 0x000000ffffec7224 */ /* 0x000fe200078e0010 */
[----:B------:R-:W-:-:S07]  /*3e480*/  LOP3.LUT R14, R14, UR27, R19, 0x96, !PT ;  /* 0x0000001b0e0e7c12 */ /* 0x000fce000f8e9613 */
.L_x_21678:
[----:B------:R-:W-:Y:S05]  /*3e490*/  BSYNC.RECONVERGENT B1 ;  /* 0x0000000000017941 */ /* 0x000fea0003800200 */
.L_x_21677:
[----:B------:R-:W-:Y:S01]  /*3e4a0*/  I2FP.F32.U32 R16, R18 ;  /* 0x0000001200107245 */ /* 0x000fe20000201000 */
[-C--:B------:R-:W-:Y:S01]  /*3e4b0*/  FMUL.FTZ R242, R242, R225.reuse ;  /* 0x000000e1f2f27220 */ /* 0x080fe20000410000 */
[----:B------:R-:W-:Y:S01]  /*3e4c0*/  P2R R17, PR, RZ, 0x2 ;  /* 0x00000002ff117803 */ /* 0x000fe20000000000 */
[----:B------:R-:W-:Y:S01]  /*3e4d0*/  FMUL.FTZ R244, R244, R225 ;  /* 0x000000e1f4f47220 */ /* 0x000fe20000410000 */
[----:B------:R-:W-:Y:S01]  /*3e4e0*/  LOP3.LUT P1, RZ, R224, 0x10, RZ, 0xc0, !PT ;  /* 0x00000010e0ff7812 */ /* 0x000fe2000782c0ff */
[----:B------:R-:W-:Y:S01]  /*3e4f0*/  FFMA.FTZ R229, R16, R229, 1.1641532182693481445e-10 ;  /* 0x2f00000010e57423 */ /* 0x000fe200000100e5 */
[----:B------:R-:W-:Y:S01]  /*3e500*/  SHF.L.U32 R16, R219, 0x10, RZ ;  /* 0x00000010db107819 */ /* 0x000fe200000006ff */
[-C--:B------:R-:W-:Y:S01]  /*3e510*/  FMUL.FTZ R246, R246, R225.reuse ;  /* 0x000000e1f6f67220 */ /* 0x080fe20000410000 */
[----:B------:R-:W-:Y:S01]  /*3e520*/  P2R R19, PR, RZ, 0x1 ;  /* 0x00000001ff137803 */ /* 0x000fe20000000000 */
[-C--:B------:R-:W-:Y:S01]  /*3e530*/  FMUL.FTZ R216, R216, R225.reuse ;  /* 0x000000e1d8d87220 */ /* 0x080fe20000410000 */
[----:B------:R-:W-:Y:S01]  /*3e540*/  LOP3.LUT P0, RZ, R224, 0x8, RZ, 0xc0, !PT ;  /* 0x00000008e0ff7812 */ /* 0x000fe2000780c0ff */
        /* <DEDUP_REMOVED lines=9> */
[----:B------:R-:W-:Y:S02]  /*3e5e0*/  LOP3.LUT P6, RZ, R224, 0x4, RZ, 0xc0, !PT ;  /* 0x00000004e0ff7812 */ /* 0x000fe400078cc0ff */
[----:B------:R-:W-:Y:S02]  /*3e5f0*/  FSEL R19, R246, RZ, P5 ;  /* 0x000000fff6137208 */ /* 0x000fe40002800000 */
        /* <DEDUP_REMOVED lines=15> */
.L_x_21641:
[----:B------:R-:W-:Y:S01]  /*3e6f0*/  SEL R225, RZ, 0x1000000, !P5 ;  /* 0x01000000ffe17807 */ /* 0x000fe20006800000 */
[----:B------:R-:W-:Y:S01]  /*3e700*/  FADD.FTZ R228, RZ, R68 ;  /* 0x00000044ffe47221 */ /* 0x000fe20000010000 */
[----:B------:R-:W-:Y:S01]  /*3e710*/  SEL R226, RZ, 0x10000, !P4 ;  /* 0x00010000ffe27807 */ /* 0x000fe20006000000 */
[C---:B------:R-:W-:Y:S01]  /*3e720*/  IMAD.WIDE.U32 R240, R235.reuse, 0x20, R240 ;  /* 0x00000020ebf07825 */ /* 0x040fe200078e00f0 */
[----:B------:R-:W-:Y:S02]  /*3e730*/  SEL R229, RZ, 0x100, !P3 ;  /* 0x00000100ffe57807 */ /* 0x000fe40005800000 */
[C---:B------:R-:W-:Y:S01]  /*3e740*/  LOP3.LUT P6, RZ, R224.reuse, 0x8, RZ, 0xc0, !PT ;  /* 0x00000008e0ff7812 */ /* 0x040fe200078cc0ff */
[----:B------:R-:W-:Y:S01]  /*3e750*/  IMAD.WIDE.U32 R238, R235, 0x8, R238 ;  /* 0x00000008ebee7825 */ /* 0x000fe200078e00ee */
[C---:B------:R-:W-:Y:S01]  /*3e760*/  LOP3.LUT P5, RZ, R224.reuse, 0x4, RZ, 0xc0, !PT ;  /* 0x00000004e0ff7812 */ /* 0x040fe200078ac0ff */
[----:B------:R-:W-:Y:S01]  /*3e770*/  STG.E.128 desc[UR8][R240.64], R16 ;  /* 0x00000010f0007986 */ /* 0x000fe2000c101d08 */
[----:B------:R-:W-:-:S02]  /*3e780*/  LOP3.LUT P4, RZ, R224, 0x2, RZ, 0xc0, !PT ;  /* 0x00000002e0ff7812 */ /* 0x000fc4000788c0ff */
[----:B------:R-:W-:Y:S01]  /*3e790*/  LOP3.LUT R229, R229, R225, R226, 0xfe, !PT ;  /* 0x000000e1e5e57212 */ /* 0x000fe200078efee2 */
[----:B------:R-:W-:Y:S01]  /*3e7a0*/  STG.E.128 desc[UR8][R240.64+0x10], R216 ;  /* 0x000010d8f0007986 */ /* 0x000fe2000c101d08 */
[----:B------:R-:W-:Y:S02]  /*3e7b0*/  SEL R227, RZ, 0x1000000, !P4 ;  /* 0x01000000ffe37807 */ /* 0x000fe40006000000 */
[----:B------:R-:W-:Y:S02]  /*3e7c0*/  SEL R226, RZ, 0x10000, !P5 ;  /* 0x00010000ffe27807 */ /* 0x000fe40006800000 */
[----:B------:R-:W-:Y:S02]  /*3e7d0*/  SEL R225, RZ, 0x100, !P6 ;  /* 0x00000100ffe17807 */ /* 0x000fe40007000000 */
[----:B------:R-:W-:Y:S02]  /*3e7e0*/  LOP3.LUT P1, RZ, R224, 0x10, RZ, 0xc0, !PT ;  /* 0x00000010e0ff7812 */ /* 0x000fe4000782c0ff */
[----:B------:R-:W-:-:S02]  /*3e7f0*/  LOP3.LUT R225, R225, R227, R226, 0xfe, !PT ;  /* 0x000000e3e1e17212 */ /* 0x000fc400078efee2 */
[----:B------:R-:W-:-:S04]  /*3e800*/  SEL R226, RZ, 0x1, !P2 ;  /* 0x00000001ffe27807 */ /* 0x000fc80005000000 */
[----:B------:R-:W-:Y:S02]  /*3e810*/  LOP3.LUT R227, R229, R226, RZ, 0xfc, !PT ;  /* 0x000000e2e5e37212 */ /* 0x000fe400078efcff */
[----:B------:R-:W-:-:S04]  /*3e820*/  SEL R226, RZ, 0x1, !P1 ;  /* 0x00000001ffe27807 */ /* 0x000fc80004800000 */
[----:B------:R-:W-:Y:S01]  /*3e830*/  LOP3.LUT R226, R225, R226, RZ, 0xfc, !PT ;  /* 0x000000e2e1e27212 */ /* 0x000fe200078efcff */
[----:B------:R-:W-:-:S04]  /*3e840*/  FADD.FTZ R225, R228, R69 ;  /* 0x00000045e4e17221 */ /* 0x000fc80000010000 */
[----:B------:R-:W-:Y:S01]  /*3e850*/  FADD.FTZ R228, R225, R70 ;  /* 0x00000046e1e47221 */ /* 0x000fe20000010000 */
[----:B------:R0:W-:Y:S03]  /*3e860*/  STG.E.64 desc[UR8][R238.64], R226 ;  /* 0x000000e2ee007986 */ /* 0x0001e6000c101b08 */
[----:B------:R-:W-:-:S04]  /*3e870*/  FADD.FTZ R225, R228, R71 ;  /* 0x00000047e4e17221 */ /* 0x000fc80000010000 */
[----:B------:R-:W-:-:S04]  /*3e880*/  FADD.FTZ R228, R225, R72 ;  /* 0x00000048e1e47221 */ /* 0x000fc80000010000 */
[----:B------:R-:W-:Y:S01]  /*3e890*/  FADD.FTZ R225, R228, R73 ;  /* 0x00000049e4e17221 */ /* 0x000fe20000010000 */
[----:B0-----:R-:W0:Y:S03]  /*3e8a0*/  S2R R227, SR_TID.X ;  /* 0x0000000000e37919 */ /* 0x001e260000002100 */
        /* <DEDUP_REMOVED lines=58> */
[----:B------:R-:W-:Y:S06]  /*3ec50*/  @!P0 BRA `(.L_x_21682) ;  /* 0x0000000000508947 */ /* 0x000fec0003800000 */
[----:B------:R-:W-:Y:S01]  /*3ec60*/  IMAD.U32 R225, R3, 0x10000, RZ ;  /* 0x0001000003e17824 */ /* 0x000fe200078e00ff */
        /* <DEDUP_REMOVED lines=8> */
[----:B------:R-:W-:Y:S01]  /*3ecf0*/  LOP3.LUT R229, R8, 0xff, RZ, 0xc0, !PT ;  /* 0x000000ff08e57812 */ /* 0x000fe200078ec0ff */
[----:B------:R-:W-:Y:S01]  /*3ed00*/  IMAD.WIDE.U32 R238, R238, 0x10000, RZ ;  /* 0x00010000eeee7825 */ /* 0x000fe200078e00ff */
[----:B------:R-:W-:-:S04]  /*3ed10*/  LOP3.LUT R228, R225, 0xff00, R228, 0xf8, !PT ;  /* 0x0000ff00e1e47812 */ /* 0x000fc800078ef8e4 */
[----:B------:R-:W-:Y:S01]  /*3ed20*/  LOP3.LUT R225, R228, 0xff, R5, 0xf8, !PT ;  /* 0x000000ffe4e17812 */ /* 0x000fe200078ef805 */
[----:B------:R-:W-:-:S03]  /*3ed30*/  IMAD.WIDE.U32 R228, R229, 0x100, RZ ;  /* 0x00000100e5e47825 */ /* 0x000fc600078e00ff */
[----:B------:R-:W-:Y:S02]  /*3ed40*/  LOP3.LUT R225, R239, R225, R241, 0xfe, !PT ;  /* 0x000000e1efe17212 */ /* 0x000fe400078efef1 */
[----:B------:R-:W-:Y:S02]  /*3ed50*/  LOP3.LUT R238, R228, R240, R238, 0xfe, !PT ;  /* 0x000000f0e4ee7212 */ /* 0x000fe400078efeee */
[----:B------:R-:W-:Y:S02]  /*3ed60*/  LOP3.LUT R229, R225, R229, RZ, 0xfc, !PT ;  /* 0x000000e5e1e57212 */ /* 0x000fe400078efcff */
[----:B------:R-:W-:Y:S01]  /*3ed70*/  LOP3.LUT R228, R238, 0xff, R9, 0xf8, !PT ;  /* 0x000000ffeee47812 */ /* 0x000fe200078ef809 */
[----:B0-----:R-:W-:-:S05]  /*3ed80*/  IMAD.WIDE.U32 R226, R235, 0x8, R226 ;  /* 0x00000008ebe27825 */ /* 0x001fca00078e00e2 */
[----:B------:R0:W-:Y:S02]  /*3ed90*/  STG.E.64 desc[UR8][R226.64], R228 ;  /* 0x000000e4e2007986 */ /* 0x0001e4000c101b08 */
.L_x_21682:
[----:B------:R-:W-:Y:S01]  /*3eda0*/  UMOV UR28, 0xffffffff ;  /* 0xffffffff001c7882 */ /* 0x000fe20000000000 */
[----:B------:R-:W-:Y:S02]  /*3edb0*/  FADD.FTZ R242, R242, R219 ;  /* 0x000000dbf2f27221 */ /* 0x000fe40000010000 */
[----:B------:R-:W-:Y:S05]  /*3edc0*/  BRA.DIV UR28, `(.L_x_21683) ;  /* 0x0000001a1c687947 */ /* 0x000fea000b800000 */
        /* <DEDUP_REMOVED lines=149> */
.L_x_21696:
[----:B-1----:R-:W-:Y:S01]  /*3f720*/  FADD.FTZ R225, R229, R240 ;  /* 0x000000f0e5e17221 */ /* 0x002fe20000010000 */
[----:B------:R-:W-:Y:S01]  /*3f730*/  ISETP.NE.AND P2, PT, RZ, UR29, PT ;  /* 0x0000001dff007c0c */ /* 0x000fe2000bf45270 */
[----:B0-----:R-:W0:Y:S02]  /*3f740*/  @!P1 LDC.64 R228, c[0x0][0x3c0] ;  /* 0x0000f000ffe49b82 */ /* 0x001e240000000a00 */
[----:B------:R-:W-:Y:S01]  /*3f750*/  FFMA.FTZ R225, R225, R226, UR5 ;  /* 0x00000005e1e17e23 */ /* 0x000fe200080100e2 */
[----:B------:R-:W-:-:S05]  /*3f760*/  FMUL.FTZ R226, R239, R239 ;  /* 0x000000efefe27220 */ /* 0x000fca0000410000 */
[----:B------:R-:W-:Y:S02]  /*3f770*/  FSEL R238, R226, RZ, P2 ;  /* 0x000000ffe2ee7208 */ /* 0x000fe40001000000 */
[----:B------:R-:W1:Y:S03]  /*3f780*/  @!P1 LDC.64 R226, c[0x0][0x3c8] ;  /* 0x0000f200ffe29b82 */ /* 0x000e660000000a00 */
[----:B------:R-:W-:-:S06]  /*3f790*/  FADD.FTZ R225, R225, R238 ;  /* 0x000000eee1e17221 */ /* 0x000fcc0000010000 */
[----:B------:R-:W2:Y:S01]  /*3f7a0*/  MUFU.RSQ R225, R225 ;  /* 0x000000e100e17308 */ /* 0x000ea20000001400 */
[----:B0-----:R-:W-:-:S05]  /*3f7b0*/  @!P1 IMAD.WIDE R242, R221, 0x4, R228 ;  /* 0x00000004ddf29825 */ /* 0x001fca00078e02e4 */
[----:B------:R-:W-:Y:S01]  /*3f7c0*/  @!P1 STG.E desc[UR8][R242.64], R239 ;  /* 0x000000eff2009986 */ /* 0x000fe2000c101908 */
[----:B-1----:R-:W-:Y:S01]  /*3f7d0*/  @!P1 IMAD.WIDE R246, R221, 0x4, R226 ;  /* 0x00000004ddf69825 */ /* 0x002fe200078e02e2 */
[----:B------:R-:W-:-:S04]  /*3f7e0*/  FSEL R226, R239, RZ, !P2 ;  /* 0x000000ffefe27208 */ /* 0x000fc80005000000 */
[----:B--2---:R0:W-:Y:S01]  /*3f7f0*/  @!P1 STG.E desc[UR8][R246.64], R225 ;  /* 0x000000e1f6009986 */ /* 0x0041e2000c101908 */
[C---:B------:R-:W-:Y:S01]  /*3f800*/  FADD.FTZ R56, -R226.reuse, R56 ;  /* 0x00000038e2387221 */ /* 0x040fe20000010100 */
[C---:B------:R-:W-:Y:S01]  /*3f810*/  FADD.FTZ R59, -R226.reuse, R59 ;  /* 0x0000003be23b7221 */ /* 0x040fe20000010100 */
[C---:B------:R-:W-:Y:S01]  /*3f820*/  FADD.FTZ R52, -R226.reuse, R52 ;  /* 0x00000034e2347221 */ /* 0x040fe20000010100 */
        /* <DEDUP_REMOVED lines=21> */
[C---:B------:R-:W-:Y:S01]  /*3f980*/  FMUL.FTZ R50, R225.reuse, R51 ;  /* 0x00000033e1327220 */ /* 0x040fe20000410000 */
[C---:B------:R-:W-:Y:S01]  /*3f990*/  FADD.FTZ R40, -R226.reuse, R40 ;  /* 0x00000028e2287221 */ /* 0x040fe20000010100 */
[C---:B------:R-:W-:Y:S01]  /*3f9a0*/  FMUL.FTZ R61, R225.reuse, R70 ;  /* 0x00000046e13d7220 */ /* 0x040fe20000410000 */
[C---:B------:R-:W-:Y:S01]  /*3f9b0*/  FMUL.FTZ R51, R225.reuse, R44 ;  /* 0x0000002ce1337220 */ /* 0x040fe20000410000 */
[C---:B------:R-:W-:Y:S01]  /*3f9c0*/  FADD.FTZ R41, -R226.reuse, R41 ;  /* 0x00000029e2297221 */ /* 0x040fe20000010100 */
[C---:B------:R-:W-:Y:S01]  /*3f9d0*/  FMUL.FTZ R44, R225.reuse, R45 ;  /* 0x0000002de12c7220 */ /* 0x040fe20000410000 */
[C---:B------:R-:W-:Y:S01]  /*3f9e0*/  FMUL.FTZ R245, R225.reuse, R216 ;  /* 0x000000d8e1f57220 */ /* 0x040fe20000410000 */
[C---:B------:R-:W-:Y:S01]  /*3f9f0*/  FMUL.FTZ R70, R225.reuse, R217 ;  /* 0x000000d9e1467220 */ /* 0x040fe20000410000 */
[C---:B------:R-:W-:Y:S01]  /*3fa00*/  FADD.FTZ R42, -R226.reuse, R42 ;  /* 0x0000002ae22a7221 */ /* 0x040fe20000010100 */
        /* <DEDUP_REMOVED lines=13> */
[C---:B------:R-:W-:Y:S01]  /*3fae0*/  FMUL.FTZ R42, R225.reuse, R43 ;  /* 0x0000002be12a7220 */ /* 0x040fe20000410000 */
[C---:B------:R-:W-:Y:S01]  /*3faf0*/  FADD.FTZ R60, -R226.reuse, R60 ;  /* 0x0000003ce23c7221 */ /* 0x040fe20000010100 */
        /* <DEDUP_REMOVED lines=10> */
[C---:B------:R-:W-:Y:S01]  /*3fba0*/  FADD.FTZ R228, -R226.reuse, R69 ;  /* 0x00000045e2e47221 */ /* 0x040fe20000010100 */
[C---:B------:R-:W-:Y:S01]  /*3fbb0*/  FADD.FTZ R25, -R226.reuse, R25 ;  /* 0x00000019e2197221 */ /* 0x040fe20000010100 */
[C---:B------:R-:W-:Y:S01]  /*3fbc0*/  FADD.FTZ R22, -R226.reuse, R22 ;  /* 0x00000016e2167221 */ /* 0x040fe20000010100 */
[C---:B------:R-:W-:Y:S01]  /*3fbd0*/  FMUL.FTZ R65, R225.reuse, R72 ;  /* 0x00000048e1417220 */ /* 0x040fe20000410000 */
[C---:B------:R-:W-:Y:S01]  /*3fbe0*/  FMUL.FTZ R240, R225.reuse, R240 ;  /* 0x000000f0e1f07220 */ /* 0x040fe20000410000 */
[C---:B------:R-:W-:Y:S01]  /*3fbf0*/  FMUL.FTZ R32, R225.reuse, R33 ;  /* 0x00000021e1207220 */ /* 0x040fe20000410000 */
[C---:B------:R-:W-:Y:S01]  /*3fc00*/  FADD.FTZ R66, -R226.reuse, R66 ;  /* 0x00000042e2427221 */ /* 0x040fe20000010100 */
[C---:B0-----:R-:W-:Y:S01]  /*3fc10*/  FADD.FTZ R246, -R226.reuse, R67 ;  /* 0x00000043e2f67221 */ /* 0x041fe20000010100 */
[C---:B------:R-:W-:Y:S01]  /*3fc20*/  FMUL.FTZ R73, R225.reuse, R60 ;  /* 0x0000003ce1497220 */ /* 0x040fe20000410000 */
[C---:B------:R-:W-:Y:S01]  /*3fc30*/  FMUL.FTZ R248, R225.reuse, R248 ;  /* 0x000000f8e1f87220 */ /* 0x040fe20000410000 */
        /* <DEDUP_REMOVED lines=55> */
[C---:B------:R-:W-:Y:S01]  /*3ffb0*/  FMUL.FTZ R38, R225.reuse, R39 ;  /* 0x00000027e1267220 */ /* 0x040fe20000410000 */
[C---:B------:R-:W-:Y:S01]  /*3ffc0*/  FMUL.FTZ R62, R225.reuse, R31 ;  /* 0x0000001fe13e7220 */ /* 0x040fe20000410000 */
[----:B------:R-:W-:Y:S01]  /*3ffd0*/  FMUL.FTZ R66, R225, R19 ;  /* 0x00000013e1427220 */ /* 0x000fe20000410000 */
[----:B------:R-:W-:Y:S01]  /*3ffe0*/  F2FP.BF16.F32.PACK_AB R18, R17, R18 ;  /* 0x000000121112723e */ /* 0x000fe200000010ff */
[----:B------:R-:W-:Y:S01]  /*3fff0*/  FFMA.FTZ R69, R69, R206, R142 ;  /* 0x000000ce45457223 */ /* 0x000fe2000001008e */
[----:B------:R-:W-:Y:S01]  /*40000*/  FFMA.FTZ R246, R246, R207, R143 ;  /* 0x000000cff6f67223 */ /* 0x000fe2000001008f */
        /* <DEDUP_REMOVED lines=9> */
[----:B------:R-:W-:Y:S01]  /*400a0*/  F2FP.BF16.F32.PACK_AB R22, R25, R22 ;  /* 0x000000161916723e */ /* 0x000fe200000010ff */
        /* <DEDUP_REMOVED lines=16> */
[----:B------:R-:W-:-:S03]  /*401b0*/  F2FP.BF16.F32.PACK_AB R21, R246, R69 ;  /* 0x00000045f615723e */ /* 0x000fc600000010ff */
[----:B------:R-:W-:Y:S01]  /*401c0*/  FFMA.FTZ R39, R39, R170, R106 ;  /* 0x000000aa27277223 */ /* 0x000fe2000001006a */
[----:B------:R-:W-:Y:S01]  /*401d0*/  F2FP.BF16.F32.PACK_AB R19, R242, R19 ;  /* 0x00000013f213723e */ /* 0x000fe200000010ff */
[----:B------:R-:W-:Y:S01]  /*401e0*/  IMAD.WIDE.U32 R246, R10, 0x10, R216 ;  /* 0x000000100af67825 */ /* 0x000fe200078e00d8 */
[----:B------:R-:W-:-:S03]  /*401f0*/  F2FP.BF16.F32.PACK_AB R17, R238, R17 ;  /* 0x00000011ee11723e */ /* 0x000fc600000010ff */
[----:B------:R-:W-:Y:S01]  /*40200*/  FFMA.FTZ R62, R62, R171, R107 ;  /* 0x000000ab3e3e7223 */ /* 0x000fe2000001006b */
[----:B------:R-:W-:Y:S01]  /*40210*/  F2FP.BF16.F32.PACK_AB R23, R250, R23 ;  /* 0x00000017fa17723e */ /* 0x000fe200000010ff */
[----:B------:R-:W-:Y:S01]  /*40220*/  IMAD.WIDE.U32 R250, R230, 0x10, R216 ;  /* 0x00000010e6fa7825 */ /* 0x000fe200078e00d8 */
[----:B------:R-:W-:Y:S01]  /*40230*/  F2FP.BF16.F32.PACK_AB R20, R25, R20 ;  /* 0x000000141914723e */ /* 0x000fe200000010ff */
[----:B------:R-:W-:Y:S01]  /*40240*/  STG.E.128 desc[UR8][R246.64], R16 ;  /* 0x00000010f6007986 */ /* 0x000fe2000c101d08 */
[----:B------:R-:W-:Y:S01]  /*40250*/  F2FP.BF16.F32.PACK_AB R27, R54, R27 ;  /* 0x0000001b361b723e */ /* 0x000fe200000010ff */
[----:B------:R-:W-:Y:S01]  /*40260*/  FFMA.FTZ R31, R31, R166, R102 ;  /* 0x000000a61f1f7223 */ /* 0x000fe20000010066 */
[----:B------:R-:W-:Y:S01]  /*40270*/  F2FP.BF16.F32.PACK_AB R26, R59, R26 ;  /* 0x0000001a3b1a723e */ /* 0x000fe200000010ff */
[----:B------:R0:W-:Y:S01]  /*40280*/  STG.E.128 desc[UR8][R248.64], R20 ;  /* 0x00000014f8007986 */ /* 0x0001e2000c101d08 */
[----:B------:R-:W-:Y:S01]  /*40290*/  F2FP.BF16.F32.PACK_AB R25, R56, R75 ;  /* 0x0000004b3819723e */ /* 0x000fe200000010ff */
[----:B------:R-:W-:Y:S01]  /*402a0*/  FFMA.FTZ R30, R30, R167, R103 ;  /* 0x000000a71e1e7223 */ /* 0x000fe20000010067 */
[----:B------:R-:W-:Y:S01]  /*402b0*/  F2FP.BF16.F32.PACK_AB R24, R57, R24 ;  /* 0x000000183918723e */ /* 0x000fe200000010ff */
[C---:B------:R-:W-:Y:S01]  /*402c0*/  FMUL.FTZ R65, R225.reuse, R218 ;  /* 0x000000dae1417220 */ /* 0x040fe20000410000 */
[----:B------:R-:W-:Y:S01]  /*402d0*/  FMUL.FTZ R226, R225, R226 ;  /* 0x000000e2e1e27220 */ /* 0x000fe20000410000 */
[----:B------:R-:W-:Y:S01]  /*402e0*/  FFMA.FTZ R53, R53, R188, R124 ;  /* 0x000000bc35357223 */ /* 0x000fe2000001007c */
[----:B------:R-:W-:Y:S01]  /*402f0*/  FFMA.FTZ R48, R48, R189, R125 ;  /* 0x000000bd30307223 */ /* 0x000fe2000001007d */
[----:B------:R1:W-:Y:S01]  /*40300*/  STG.E.128 desc[UR8][R250.64], R24 ;  /* 0x00000018fa007986 */ /* 0x0003e2000c101d08 */
        /* <DEDUP_REMOVED lines=9> */
[----:B0-----:R-:W-:Y:S01]  /*403a0*/  FFMA.FTZ R20, R47, R180, R116 ;  /* 0x000000b42f147223 */ /* 0x001fe20000010074 */
[----:B------:R-:W-:Y:S01]  /*403b0*/  FFMA.FTZ R22, R43, R176, R112 ;  /* 0x000000b02b167223 */ /* 0x000fe20000010070 */
[----:B------:R-:W-:Y:S01]  /*403c0*/  FFMA.FTZ R21, R41, R182, R118 ;  /* 0x000000b629157223 */ /* 0x000fe20000010076 */
[----:B------:R-:W-:Y:S01]  /*403d0*/  FFMA.FTZ R34, R34, R175, R111 ;  /* 0x000000af22227223 */ /* 0x000fe2000001006f */
[----:B------:R-:W-:Y:S01]  /*403e0*/  FFMA.FTZ R239, R239, R160, R96 ;  /* 0x000000a0efef7223 */ /* 0x000fe20000010060 */
[----:B------:R-:W-:Y:S01]  /*403f0*/  FFMA.FTZ R243, R243, R162, R98 ;  /* 0x000000a2f3f37223 */ /* 0x000fe20000010062 */
[----:B------:R-:W-:Y:S01]  /*40400*/  FFMA.FTZ R68, R68, R163, R99 ;  /* 0x000000a344447223 */ /* 0x000fe20000010063 */
[----:B------:R-:W-:Y:S01]  /*40410*/  FFMA.FTZ R64, R64, R161, R97 ;  /* 0x000000a140407223 */ /* 0x000fe20000010061 */
[----:B-1----:R-:W-:Y:S01]  /*40420*/  FFMA.FTZ R27, R36, R177, R113 ;  /* 0x000000b1241b7223 */ /* 0x002fe20000010071 */
[----:B------:R-:W-:Y:S01]  /*40430*/  FFMA.FTZ R24, R37, R172, R108 ;  /* 0x000000ac25187223 */ /* 0x000fe2000001006c */
[----:B------:R-:W-:Y:S01]  /*40440*/  FFMA.FTZ R26, R35, R168, R104 ;  /* 0x000000a8231a7223 */ /* 0x000fe20000010068 */
[----:B------:R-:W0:Y:S01]  /*40450*/  LDC.64 R36, c[0x0][0x380] ;  /* 0x0000e000ff247b82 */ /* 0x000e220000000a00 */
        /* <DEDUP_REMOVED lines=23> */
[----:B------:R-:W-:Y:S02]  /*405d0*/  F2FP.BF16.F32.PACK_AB R17, R50, R49 ;  /* 0x000000313211723e */ /* 0x000fe400000010ff */
        /* <DEDUP_REMOVED lines=11> */
[----:B------:R-:W-:-:S02]  /*40690*/  F2FP.BF16.F32.PACK_AB R34, R64, R239 ;  /* 0x000000ef4022723e */ /* 0x000fc400000010ff */
[----:B------:R-:W-:Y:S01]  /*406a0*/  F2FP.BF16.F32.PACK_AB R32, R28, R29 ;  /* 0x0000001d1c20723e */ /* 0x000fe200000010ff */
[----:B------:R1:W-:Y:S01]  /*406b0*/  STG.E.128 desc[UR8][R74.64], R24 ;  /* 0x000000184a007986 */ /* 0x0003e2000c101d08 */
[----:B------:R-:W-:Y:S02]  /*406c0*/  F2FP.BF16.F32.PACK_AB R31, R226, R31 ;  /* 0x0000001fe21f723e */ /* 0x000fe400000010ff */
        /* <DEDUP_REMOVED lines=8> */
[----:B------:R-:W-:Y:S05]  /*40750*/  BSYNC B0 ;  /* 0x0000000000007941 */ /* 0x000fea0003800000 */
.L_x_20698:
[----:B------:R-:W-:Y:S05]  /*40760*/  EXIT ;  /* 0x000000000000794d */ /* 0x000fea0003800000 */
.L_x_21683:
[----:B------:R-:W-:Y:S01]  /*40770*/  HFMA2 R244, -RZ, RZ, 0, 1.847743988037109375e-06 ;  /* 0x0000001ffff47431 */ /* 0x000fe200000001ff */
[----:B------:R-:W-:Y:S01]  /*40780*/  BSSY B1, `(.L_x_21685) ;  /* 0x0000006000017945 */ /* 0x000fe20003800000 */
[----:B------:R-:W-:Y:S02]  /*40790*/  IMAD.MOV.U32 R243, RZ, RZ, 0x1 ;  /* 0x00000001fff37424 */ /* 0x000fe400078e00ff */
[----:B------:R-:W-:-:S07]  /*407a0*/  IMAD.MOV.U32 R241, RZ, RZ, -0x1 ;  /* 0xfffffffffff17424 */ /* 0x000fce00078e00ff */
[----:B0-----:R-:W-:Y:S05]  /*407b0*/  WARPSYNC.COLLECTIVE R241, `(.L_x_21686) ;  /* 0x00000000f1087348 */ /* 0x001fea0003c00000 */
[----:B------:R1:W2:Y:S02]  /*407c0*/  SHFL.BFLY P2, R240, R242, R243, R244 ;  /* 0x0c0000f3f2f07389 */ /* 0x0002a400000400f4 */
[----:B012---:R-:W-:Y:S05]  /*407d0*/  ENDCOLLECTIVE ;  /* 0x000000000000791b */ /* 0x007fea0003800000 */
.L_x_21686:
[----:B------:R-:W-:Y:S05]  /*407e0*/  BSYNC B1 ;  /* 0x0000000000017941 */ /* 0x000fea0003800000 */
.L_x_21685:
[----:B------:R-:W-:Y:S01]  /*407f0*/  MOV R225, R240 ;  /* 0x000000f000e17202 */ /* 0x000fe20000000f00 */
[----:B------:R-:W-:Y:S02]  /*40800*/  HFMA2 R243, -RZ, RZ, 0, 1.1920928955078125e-07 ;  /* 0x00000002fff37431 */ /* 0x000fe400000001ff */
[----:B------:R-:W-:Y:S01]  /*40810*/  IMAD.MOV.U32 R244, RZ, RZ, 0x1f ;  /* 0x0000001ffff47424 */ /* 0x000fe200078e00ff */
[----:B------:R-:W-:Y:S01]  /*40820*/  MOV R241, 0xffffffff ;  /* 0xffffffff00f17802 */ /* 0x000fe20000000f00 */
[----:B------:R-:W-:-:S04]  /*40830*/  FADD.FTZ R227, R242, R225 ;  /* 0x000000e1f2e37221 */ /* 0x000fc80000010000 */
[----:B------:R-:W-:-:S07]  /*40840*/  IMAD.MOV.U32 R242, RZ, RZ, R227 ;  /* 0x000000fffff27224 */ /* 0x000fce00078e00e3 */
[----:B------:R-:W-:Y:S05]  /*40850*/  WARPSYNC.COLLECTIVE R241, `(.L_x_21687) ;  /* 0x00000000f1087348 */ /* 0x000fea0003c00000 */
[----:B------:R0:W1:Y:S02]  /*40860*/  SHFL.BFLY P2, R240, R242, R243, R244 ;  /* 0x0c0000f3f2f07389 */ /* 0x00006400000400f4 */
[----:B01----:R-:W-:Y:S05]  /*40870*/  ENDCOLLECTIVE ;  /* 0x000000000000791b */ /* 0x003fea0003800000 */
.L_x_21687:
[----:B------:R-:W-:Y:S02]  /*40880*/  IMAD.MOV.U32 R243, RZ, RZ, 0x4 ;  /* 0x00000004fff37424 */ /* 0x000fe400078e00ff */
[----:B------:R-:W-:-:S04]  /*40890*/  IMAD.MOV.U32 R226, RZ, RZ, R240 ;  /* 0x000000ffffe27224 */ /* 0x000fc800078e00f0 */
[----:B------:R-:W-:-:S05]  /*408a0*/  FADD.FTZ R228, R227, R226 ;  /* 0x000000e2e3e47221 */ /* 0x000fca0000010000 */
[----:B------:R-:W-:-:S07]  /*408b0*/  MOV R242, R228 ;  /* 0x000000e400f27202 */ /* 0x000fce0000000f00 */
[----:B------:R-:W-:Y:S05]  /*408c0*/  WARPSYNC.COLLECTIVE R241, `(.L_x_21688) ;  /* 0x00000000f1087348 */ /* 0x000fea0003c00000 */
[----:B------:R0:W1:Y:S02]  /*408d0*/  SHFL.BFLY P2, R240, R242, R243, R244 ;  /* 0x0c0000f3f2f07389 */ /* 0x00006400000400f4 */
[----:B01----:R-:W-:Y:S05]  /*408e0*/  ENDCOLLECTIVE ;  /* 0x000000000000791b */ /* 0x003fea0003800000 */
.L_x_21688:
[----:B------:R-:W-:Y:S01]  /*408f0*/  HFMA2 R243, -RZ, RZ, 0, 4.76837158203125e-07 ;  /* 0x00000008fff37431 */ /* 0x000fe200000001ff */
[----:B------:R-:W-:-:S05]  /*40900*/  MOV R225, R240 ;  /* 0x000000f000e17202 */ /* 0x000fca0000000f00 */
[----:B------:R-:W-:-:S04]  /*40910*/  FADD.FTZ R229, R228, R225 ;  /* 0x000000e1e4e57221 */ /* 0x000fc80000010000 */
[----:B------:R-:W-:-:S07]  /*40920*/  IMAD.MOV.U32 R242, RZ, RZ, R229 ;  /* 0x000000fffff27224 */ /* 0x000fce00078e00e5 */
[----:B------:R-:W-:Y:S05]  /*40930*/  WARPSYNC.COLLECTIVE R241, `(.L_x_21689) ;  /* 0x00000000f1087348 */ /* 0x000fea0003c00000 */
[----:B------:R0:W1:Y:S02]  /*40940*/  SHFL.BFLY P2, R240, R242, R243, R244 ;  /* 0x0c0000f3f2f07389 */ /* 0x00006400000400f4 */
[----:B01----:R-:W-:Y:S05]  /*40950*/  ENDCOLLECTIVE ;  /* 0x000000000000791b */ /* 0x003fea0003800000 */
.L_x_21689:
        /* <DEDUP_REMOVED lines=8> */
.L_x_21690:
        /* <DEDUP_REMOVED lines=132> */
[----:B------:R-:W-:-:S07]  /*41220*/  IMAD.MOV.U32 R242, RZ, RZ, R225 ;  /* 0x000000fffff27224 */ /* 0x000fce00078e00e1 */
[----:B------:R-:W-:Y:S05]  /*41230*/  WARPSYNC.COLLECTIVE R241, `(.L_x_21691) ;  /* 0x00000000f1087348 */ /* 0x000fea0003c00000 */
[----:B------:R0:W1:Y:S02]  /*41240*/  SHFL.BFLY P2, R240, R242, R243, R244 ;  /* 0x0c0000f3f2f07389 */ /* 0x00006400000400f4 */
[----:B01----:R-:W-:Y:S05]  /*41250*/  ENDCOLLECTIVE ;  /* 0x000000000000791b */ /* 0x003fea0003800000 */
.L_x_21691:
[----:B------:R-:W-:Y:S02]  /*41260*/  IMAD.MOV.U32 R243, RZ, RZ, 0x2 ;  /* 0x00000002fff37424 */ /* 0x000fe400078e00ff */
[----:B------:R-:W-:-:S04]  /*41270*/  IMAD.MOV.U32 R228, RZ, RZ, R240 ;  /* 0x000000ffffe47224 */ /* 0x000fc800078e00f0 */
[----:B------:R-:W-:-:S05]  /*41280*/  FADD.FTZ R228, R225, R228 ;  /* 0x000000e4e1e47221 */ /* 0x000fca0000010000 */
[----:B------:R-:W-:-:S07]  /*41290*/  MOV R242, R228 ;  /* 0x000000e400f27202 */ /* 0x000fce0000000f00 */
[----:B------:R-:W-:Y:S05]  /*412a0*/  WARPSYNC.COLLECTIVE R241, `(.L_x_21692) ;  /* 0x00000000f1087348 */ /* 0x000fea0003c00000 */
[----:B------:R0:W1:Y:S02]  /*412b0*/  SHFL.BFLY P2, R240, R242, R243, R244 ;  /* 0x0c0000f3f2f07389 */ /* 0x00006400000400f4 */
[----:B01----:R-:W-:Y:S05]  /*412c0*/  ENDCOLLECTIVE ;  /* 0x000000000000791b */ /* 0x003fea0003800000 */
.L_x_21692:
[----:B------:R-:W-:Y:S01]  /*412d0*/  HFMA2 R243, -RZ, RZ, 0, 2.384185791015625e-07 ;  /* 0x00000004fff37431 */ /* 0x000fe200000001ff */
[----:B------:R-:W-:-:S05]  /*412e0*/  MOV R227, R240 ;  /* 0x000000f000e37202 */ /* 0x000fca0000000f00 */
[----:B------:R-:W-:-:S04]  /*412f0*/  FADD.FTZ R227, R228, R227 ;  /* 0x000000e3e4e37221 */ /* 0x000fc80000010000 */
[----:B------:R-:W-:-:S07]  /*41300*/  IMAD.MOV.U32 R242, RZ, RZ, R227 ;  /* 0x000000fffff27224 */ /* 0x000fce00078e00e3 */
[----:B------:R-:W-:Y:S05]  /*41310*/  WARPSYNC.COLLECTIVE R241, `(.L_x_21693) ;  /* 0x00000000f1087348 */ /* 0x000fea0003c00000 */
[----:B------:R0:W1:Y:S02]  /*41320*/  SHFL.BFLY P2, R240, R242, R243, R244 ;  /* 0x0c0000f3f2f07389 */ /* 0x00006400000400f4 */
[----:B01----:R-:W-:Y:S05]  /*41330*/  ENDCOLLECTIVE ;  /* 0x000000000000791b */ /* 0x003fea0003800000 */
.L_x_21693:
[----:B------:R-:W-:Y:S02]  /*41340*/  IMAD.MOV.U32 R243, RZ, RZ, 0x8 ;  /* 0x00000008fff37424 */ /* 0x000fe400078e00ff */
[----:B------:R-:W-:-:S04]  /*41350*/  IMAD.MOV.U32 R238, RZ, RZ, R240 ;  /* 0x000000ffffee7224 */ /* 0x000fc800078e00f0 */
[----:B------:R-:W-:-:S05]  /*41360*/  FADD.FTZ R238, R227, R238 ;  /* 0x000000eee3ee7221 */ /* 0x000fca0000010000 */
[----:B------:R-:W-:-:S07]  /*41370*/  MOV R242, R238 ;  /* 0x000000ee00f27202 */ /* 0x000fce0000000f00 */
[----:B------:R-:W-:Y:S05]  /*41380*/  WARPSYNC.COLLECTIVE R241, `(.L_x_21694) ;  /* 0x00000000f1087348 */ /* 0x000fea0003c00000 */
[----:B------:R0:W1:Y:S02]  /*41390*/  SHFL.BFLY P2, R240, R242, R243, R244 ;  /* 0x0c0000f3f2f07389 */ /* 0x00006400000400f4 */
[----:B01----:R-:W-:Y:S05]  /*413a0*/  ENDCOLLECTIVE ;  /* 0x000000000000791b */ /* 0x003fea0003800000 */
.L_x_21694:
[----:B------:R-:W-:Y:S01]  /*413b0*/  HFMA2 R243, -RZ, RZ, 0, 9.5367431640625e-07 ;  /* 0x00000010fff37431 */ /* 0x000fe200000001ff */
[----:B------:R-:W-:-:S05]  /*413c0*/  MOV R229, R240 ;  /* 0x000000f000e57202 */ /* 0x000fca0000000f00 */
[----:B------:R-:W-:-:S04]  /*413d0*/  FADD.FTZ R229, R238, R229 ;  /* 0x000000e5eee57221 */ /* 0x000fc80000010000 */
[----:B------:R-:W-:-:S07]  /*413e0*/  IMAD.MOV.U32 R242, RZ, RZ, R229 ;  /* 0x000000fffff27224 */ /* 0x000fce00078e00e5 */
[----:B------:R-:W-:Y:S05]  /*413f0*/  WARPSYNC.COLLECTIVE R241, `(.L_x_21695) ;  /* 0x00000000f1087348 */ /* 0x000fea0003c00000 */
[----:B------:R0:W1:Y:S02]  /*41400*/  SHFL.BFLY P2, R240, R242, R243, R244 ;  /* 0x0c0000f3f2f07389 */ /* 0x00006400000400f4 */
[----:B01----:R-:W-:Y:S05]  /*41410*/  ENDCOLLECTIVE ;  /* 0x000000000000791b */ /* 0x003fea0003800000 */
.L_x_21695:
[----:B------:R-:W-:Y:S05]  /*41420*/  BRA `(.L_x_21696) ;  /* 0xffffffe000bc7947 */ /* 0x000fea000383ffff */
.L_x_21697:
        /* <DEDUP_REMOVED lines=13> */
.L_x_43891:


//--------------------- .text._ZN10layer_norm31ln_parallel_residual_fwd_kernelINS_13Kernel_traitsIf6__halfS2_S2_fjLj2048ELj1ELj4ELj1ELj16ENS_18Kernel_traits_baseILj2048EfS2_S2_S2_fjLj128EEEEELb0ELb0ELb0EEEvNS_9FwdParamsE --------------------------
	.section	.text._ZN10layer_norm31ln_parallel_residual_fwd_kernelINS_13Kernel_traitsIf6__halfS2_S2_fjLj2048ELj1ELj4ELj1ELj16ENS_18Kernel_traits_baseILj2048EfS2_S2_S2_fjLj128EEEEELb0ELb0ELb0EEEvNS_9FwdParamsE,"ax",@progbits
	.align	128
        .global         _ZN10layer_norm31ln_parallel_residual_fwd_kernelINS_13Kernel_traitsIf6__halfS2_S2_fjLj2048ELj1ELj4ELj1ELj16ENS_18Kernel_traits_baseILj2048EfS2_S2_S2_fjLj128EEEEELb0ELb0ELb0EEEvNS_9FwdParamsE
        .type           _ZN10layer_norm31ln_parallel_residual_fwd_kernelINS_13Kernel_traitsIf6__halfS2_S2_fjLj2048ELj1ELj4ELj1ELj16ENS_18Kernel_traits_baseILj2048EfS2_S2_S2_fjLj128EEEEELb0ELb0ELb0EEEvNS_9FwdParamsE,@function
        .size           _ZN10layer_norm31ln_parallel_residual_fwd_kernelINS_13Kernel_traitsIf6__halfS2_S2_fjLj2048ELj1ELj4ELj1ELj16ENS_18Kernel_traits_baseILj2048EfS2_S2_S2_fjLj128EEEEELb0ELb0ELb0EEEvNS_9FwdParamsE,(.L_x_43892 - _ZN10layer_norm31ln_parallel_residual_fwd_kernelINS_13Kernel_traitsIf6__halfS2_S2_fjLj2048ELj1ELj4ELj1ELj16ENS_18Kernel_traits_baseILj2048EfS2_S2_S2_fjLj128EEEEELb0ELb0ELb0EEEvNS_9FwdParamsE)
        .other          _ZN10layer_norm31ln_parallel_residual_fwd_kernelINS_13Kernel_traitsIf6__halfS2_S2_fjLj2048ELj1ELj4ELj1ELj16ENS_18Kernel_traits_baseILj2048EfS2_S2_S2_fjLj128EEEEELb0ELb0ELb0EEEvNS_9FwdParamsE,@"STO_CUDA_ENTRY STV_DEFAULT"
_ZN10layer_norm31ln_parallel_residual_fwd_kernelINS_13Kernel_traitsIf6__halfS2_S2_fjLj2048ELj1ELj4ELj1ELj16ENS_18Kernel_traits_baseILj2048EfS2_S2_S2_fjLj128EEEEELb0ELb0ELb0EEEvNS_9FwdParamsE:
.text._ZN10layer_norm31ln_parallel_residual_fwd_kernelINS_13Kernel_traitsIf6__halfS2_S2_fjLj2048ELj1ELj4ELj1ELj16ENS_18Kernel_traits_baseILj2048EfS2_S2_S2_fjLj128EEEEELb0ELb0ELb0EEEvNS_9FwdParamsE:
        /* <DEDUP_REMOVED lines=50> */
[C---:B------:R-:W-:Y:S01]  /*0320*/  ISETP.GE.U32.AND P1, PT, R15.reuse, 0x60, PT ;  /* 0x000000600f00780c */ /* 0x040fe20003f26070 */
        /* <DEDUP_REMOVED lines=9> */
[----:B------:R-:W-:Y:S01]  /*03c0*/  @P0 IADD3 R4, PT, PT, R4, 0x20, RZ ;  /* 0x0000002004040810 */ /* 0x000fe20007ffe0ff */
[----:B0-----:R-:W0:Y:S04]  /*03d0*/  LDC.64 R2, c[0x0][0x3d8] ;  /* 0x0000f600ff027b82 */ /* 0x001e280000000a00 */
[----:B------:R-:W-:Y:S01]  /*03e0*/  @P1 IMAD.WIDE.U32 R12, R4, 0x20, R12 ;  /* 0x00000020040c1825 */ /* 0x000fe200078e000c */
[----:B------:R-:W-:-:S03]  /*03f0*/  ISETP.GE.U32.AND P2, PT, R15, 0x80, PT ;  /* 0x000000800f00780c */ /* 0x000fc60003f46070 */
[----:B-1----:R-:W1:Y:S01]  /*0400*/  LDC.64 R6, c[0x0][0x3d8] ;  /* 0x0000f600ff067b82 */ /* 0x002e620000000a00 */
[----:B------:R-:W4:Y:S04]  /*0410*/  @P1 LDG.E.128 R28, desc[UR6][R12.64] ;  /* 0x000000060c1c1981 */ /* 0x000f28000c1e1d00 */
[----:B--2---:R2:W-:Y:S04]  /*0420*/  @P5 STL.64 [R1+0x170], R20 ;  /* 0x0001701401005387 */ /* 0x0045e80000100a00 */
        /* <DEDUP_REMOVED lines=59> */
[C---:B------:R-:W-:Y:S01]  /*07e0*/  @P2 IMAD.WIDE.U32 R20, R4.reuse, 0x20, R20 ;  /* 0x0000002004142825 */ /* 0x040fe200078e0014 */
[----:B------:R-:W-:Y:S02]  /*07f0*/  @P2 IADD3 R4, PT, PT, R4, 0x20, RZ ;  /* 0x0000002004042810 */ /* 0x000fe40007ffe0ff */
[----:B------:R-:W-:-:S03]  /*0800*/  ISETP.GE.U32.AND P3, PT, R15, 0xc0, PT ;  /* 0x000000c00f00780c */ /* 0x000fc60003f66070 */
[----:B------:R-:W-:-:S04]  /*0810*/  @P0 IMAD.WIDE.U32 R2, R4, 0x20, R2 ;  /* 0x0000002004020825 */ /* 0x000fc800078e0002 */
[C---:B------:R-:W-:Y:S01]  /*0820*/  @P0 IMAD.WIDE.U32 R22, R4.reuse, 0x20, R22 ;  /* 0x0000002004160825 */ /* 0x040fe200078e0016 */
[----:B------:R-:W3:Y:S01]  /*0830*/  @P0 LDG.E.128 R48, desc[UR6][R2.64+0x10] ;  /* 0x0000100602300981 */ /* 0x000ee2000c1e1d00 */
[----:B------:R-:W-:-:S03]  /*0840*/  @P0 IADD3 R4, PT, PT, R4, 0x20, RZ ;  /* 0x0000002004040810 */ /* 0x000fc60007ffe0ff */
[----:B------:R-:W3:Y:S02]  /*0850*/  @P0 LDG.E.128 R52, desc[UR6][R2.64] ;  /* 0x0000000602340981 */ /* 0x000ee4000c1e1d00 */
[C---:B------:R-:W-:Y:S02]  /*0860*/  @P3 IMAD.WIDE.U32 R24, R4.reuse, 0x20, R24 ;  /* 0x0000002004183825 */ /* 0x040fe400078e0018 */
[----:B------:R-:W3:Y:S02]  /*0870*/  @P0 LDG.E.128 R56, desc[UR6][R22.64+0x10] ;  /* 0x0000100616380981 */ /* 0x000ee4000c1e1d00 */
[C---:B------:R-:W-:Y:S02]  /*0880*/  @P3 IMAD.WIDE.U32 R6, R4.reuse, 0x20, R6 ;  /* 0x0000002004063825 */ /* 0x040fe400078e0006 */
[----:B------:R-:W3:Y:S04]  /*0890*/  @P0 LDG.E.128 R60, desc[UR6][R22.64] ;  /* 0x00000006163c0981 */ /* 0x000ee8000c1e1d00 */
[----:B------:R-:W3:Y:S01]  /*08a0*/  @P2 LDG.E.128 R76, desc[UR6][R18.64] ;  /* 0x00000006124c2981 */ /* 0x000ee2000c1e1d00 */
[----:B------:R-:W-:-:S03]  /*08b0*/  @P3 IADD3 R4, PT, PT, R4, 0x20, RZ ;  /* 0x0000002004043810 */ /* 0x000fc60007ffe0ff */
[----:B------:R-:W3:Y:S04]  /*08c0*/  @P2 LDG.E.128 R72, desc[UR6][R18.64+0x10] ;  /* 0x0000100612482981 */ /* 0x000ee8000c1e1d00 */
        /* <DEDUP_REMOVED lines=179> */
.L_x_21700:
        /* <DEDUP_REMOVED lines=48> */
[----:B---3--:R-:W-:Y:S02]  /*1700*/  MOV R48, R47 ;  /* 0x0000002f00307202 */ /* 0x008fe40000000f00 */
[----:B----4-:R-:W-:Y:S02]  /*1710*/  MOV R49, R46 ;  /* 0x0000002e00317202 */ /* 0x010fe40000000f00 */
[----:B--2---:R-:W-:-:S02]  /*1720*/  MOV R50, R45 ;  /* 0x0000002d00327202 */ /* 0x004fc40000000f00 */
[----:B------:R-:W-:-:S06]  /*1730*/  MOV R51, R44 ;  /* 0x0000002c00337202 */ /* 0x000fcc0000000f00 */
[----:B------:R2:W3:Y:S01]  /*1740*/  @P5 LDG.E.128 R48, desc[UR6][R6.64+0x10] ;  /* 0x0000100606305981 */ /* 0x0004e2000c1e1d00 */
[----:B------:R-:W-:Y:S02]  /*1750*/  MOV R47, R43 ;  /* 0x0000002b002f7202 */ /* 0x000fe40000000f00 */
[----:B------:R-:W-:Y:S02]  /*1760*/  MOV R46, R42 ;  /* 0x0000002a002e7202 */ /* 0x000fe40000000f00 */
[----:B------:R-:W-:Y:S02]  /*1770*/  MOV R45, R41 ;  /* 0x00000029002d7202 */ /* 0x000fe40000000f00 */
[----:B------:R-:W-:Y:S02]  /*1780*/  MOV R44, R40 ;  /* 0x00000028002c7202 */ /* 0x000fe40000000f00 */
[----:B------:R-:W-:Y:S01]  /*1790*/  MOV R43, R39 ;  /* 0x00000027002b7202 */ /* 0x000fe20000000f00 */
[----:B0-----:R-:W-:Y:S01]  /*17a0*/  @P5 IMAD.WIDE.U32 R2, R4, 0x20, R2 ;  /* 0x0000002004025825 */ /* 0x001fe200078e0002 */
[----:B------:R-:W-:Y:S01]  /*17b0*/  MOV R42, R38 ;  /* 0x00000026002a7202 */ /* 0x000fe20000000f00 */
[----:B--2---:R-:W0:Y:S01]  /*17c0*/  LDC.64 R6, c[0x0][0x3d0] ;  /* 0x0000f400ff067b82 */ /* 0x004e220000000a00 */
[----:B------:R-:W-:-:S02]  /*17d0*/  MOV R41, R37 ;  /* 0x0000002500297202 */ /* 0x000fc40000000f00 */
[----:B------:R-:W-:Y:S01]  /*17e0*/  MOV R40, R36 ;  /* 0x0000002400287202 */ /* 0x000fe20000000f00 */
[----:B------:R-:W5:Y:S01]  /*17f0*/  @P5 LD.E.128 R52, desc[UR6][R2.64] ;  /* 0x0000000602345980 */ /* 0x000f62000c101d00 */
[----:B------:R-:W-:Y:S02]  /*1800*/  MOV R39, R35 ;  /* 0x0000002300277202 */ /* 0x000fe40000000f00 */
[----:B------:R-:W-:Y:S01]  /*1810*/  MOV R38, R34 ;  /* 0x0000002200267202 */ /* 0x000fe20000000f00 */
[----:B------:R-:W5:Y:S01]  /*1820*/  @P5 LD.E.128 R56, desc[UR6][R2.64+0x10] ;  /* 0x0000100602385980 */ /* 0x000f62000c101d00 */
[----:B------:R-:W-:Y:S02]  /*1830*/  MOV R37, R33 ;  /* 0x0000002100257202 */ /* 0x000fe40000000f00 */
[----:B------:R-:W-:Y:S02]  /*1840*/  MOV R36, R32 ;  /* 0x0000002000247202 */ /* 0x000fe40000000f00 */
[----:B------:R-:W-:-:S02]  /*1850*/  MOV R35, R23 ;  /* 0x0000001700237202 */ /* 0x000fc40000000f00 */
[----:B------:R-:W-:Y:S01]  /*1860*/  MOV R34, R22 ;  /* 0x0000001600227202 */ /* 0x000fe20000000f00 */
[----:B------:R-:W2:Y:S01]  /*1870*/  LDL R23, [R1+0x124] ;  /* 0x0001240001177983 */ /* 0x000ea20000100800 */
[----:B------:R-:W-:Y:S02]  /*1880*/  MOV R33, R21 ;  /* 0x0000001500217202 */ /* 0x000fe40000000f00 */
[----:B------:R-:W-:Y:S01]  /*1890*/  MOV R32, R20 ;  /* 0x0000001400207202 */ /* 0x000fe20000000f00 */
[----:B------:R-:W4:Y:S04]  /*18a0*/  LDL R22, [R1+0x128] ;  /* 0x0001280001167983 */ /* 0x000f280000100800 */
[----:B------:R-:W4:Y:S04]  /*18b0*/  LDL R21, [R1+0x12c] ;  /* 0x00012c0001157983 */ /* 0x000f280000100800 */
[----:B------:R-:W4:Y:S04]  /*18c0*/  LDL R20, [R1+0x120] ;  /* 0x0001200001147983 */ /* 0x000f280000100800 */
[----:B---3--:R3:W-:Y:S04]  /*18d0*/  @P5 STL.64 [R1+0x170], R48 ;  /* 0x0001703001005387 */ /* 0x0087e80000100a00 */
[----:B------:R1:W-:Y:S01]  /*18e0*/  @P5 STL.64 [R1+0x178], R50 ;  /* 0x0001783201005387 */ /* 0x0003e20000100a00 */
[----:B---3--:R-:W-:-:S02]  /*18f0*/  MOV R48, R47 ;  /* 0x0000002f00307202 */ /* 0x008fc40000000f00 */
[----:B------:R-:W-:Y:S02]  /*1900*/  MOV R49, R46 ;  /* 0x0000002e00317202 */ /* 0x000fe40000000f00 */
[----:B-1----:R-:W-:Y:S02]  /*1910*/  MOV R50, R45 ;  /* 0x0000002d00327202 */ /* 0x002fe40000000f00 */
[----:B------:R-:W-:-:S06]  /*1920*/  MOV R51, R44 ;  /* 0x0000002c00337202 */ /* 0x000fcc0000000f00 */
[----:B------:R-:W3:Y:S01]  /*1930*/  @P5 LDG.E.128 R48, desc[UR6][R8.64] ;  /* 0x0000000608305981 */ /* 0x000ee2000c1e1d00 */
[----:B------:R-:W-:Y:S02]  /*1940*/  MOV R47, R43 ;  /* 0x0000002b002f7202 */ /* 0x000fe40000000f00 */
[----:B------:R-:W-:Y:S02]  /*1950*/  MOV R46, R42 ;  /* 0x0000002a002e7202 */ /* 0x000fe40000000f00 */
[----:B------:R-:W-:Y:S02]  /*1960*/  MOV R45, R41 ;  /* 0x00000029002d7202 */ /* 0x000fe40000000f00 */
[----:B------:R-:W-:Y:S02]  /*1970*/  MOV R44, R40 ;  /* 0x00000028002c7202 */ /* 0x000fe40000000f00 */
[----:B------:R-:W-:Y:S02]  /*1980*/  MOV R43, R39 ;  /* 0x00000027002b7202 */ /* 0x000fe40000000f00 */
[----:B------:R-:W-:-:S02]  /*1990*/  MOV R42, R38 ;  /* 0x00000026002a7202 */ /* 0x000fc40000000f00 */
[----:B------:R-:W-:Y:S02]  /*19a0*/  MOV R41, R37 ;  /* 0x0000002500297202 */ /* 0x000fe40000000f00 */
[----:B------:R-:W-:Y:S02]  /*19b0*/  MOV R40, R36 ;  /* 0x0000002400287202 */ /* 0x000fe40000000f00 */
[----:B------:R-:W-:Y:S02]  /*19c0*/  MOV R39, R35 ;  /* 0x0000002300277202 */ /* 0x000fe40000000f00 */
[----:B------:R-:W-:Y:S02]  /*19d0*/  MOV R38, R34 ;  /* 0x0000002200267202 */ /* 0x000fe40000000f00 */
[----:B------:R-:W-:Y:S02]  /*19e0*/  MOV R37, R33 ;  /* 0x0000002100257202 */ /* 0x000fe40000000f00 */
[----:B------:R-:W-:-:S02]  /*19f0*/  MOV R36, R32 ;  /* 0x0000002000247202 */ /* 0x000fc40000000f00 */
[----:B--2---:R-:W-:Y:S02]  /*1a00*/  MOV R35, R23 ;  /* 0x0000001700237202 */ /* 0x004fe40000000f00 */
[----:B----4-:R-:W-:Y:S01]  /*1a10*/  MOV R34, R22 ;  /* 0x0000001600227202 */ /* 0x010fe20000000f00 */
[----:B------:R-:W2:Y:S01]  /*1a20*/  LDL R23, [R1+0x114] ;  /* 0x0001140001177983 */ /* 0x000ea20000100800 */
[----:B------:R-:W-:Y:S02]  /*1a30*/  MOV R33, R21 ;  /* 0x0000001500217202 */ /* 0x000fe40000000f00 */
[----:B------:R-:W-:Y:S01]  /*1a40*/  MOV R32, R20 ;  /* 0x0000001400207202 */ /* 0x000fe20000000f00 */
[----:B------:R-:W4:Y:S04]  /*1a50*/  LDL R22, [R1+0x118] ;  /* 0x0001180001167983 */ /* 0x000f280000100800 */
[----:B------:R-:W4:Y:S04]  /*1a60*/  LDL R21, [R1+0x11c] ;  /* 0x00011c0001157983 */ /* 0x000f280000100800 */
[----:B------:R-:W4:Y:S01]  /*1a70*/  LDL R20, [R1+0x110] ;  /* 0x0001100001147983 */ /* 0x000f220000100800 */
[----:B------:R-:W-:-:S05]  /*1a80*/  @P5 LOP3.LUT R4, R4, 0x20, RZ, 0xfc, !PT ;  /* 0x0000002004045812 */ /* 0x000fca00078efcff */
[----:B------:R-:W-:Y:S01]  /*1a90*/  @P0 IMAD.WIDE.U32 R10, R4, 0x20, R10 ;  /* 0x00000020040a0825 */ /* 0x000fe200078e000a */
[----:B---3--:R1:W-:Y:S04]  /*1aa0*/  @P5 STL.64 [R1+0x160], R48 ;  /* 0x0001603001005387 */ /* 0x0083e80000100a00 */
[----:B------:R3:W-:Y:S01]  /*1ab0*/  @P5 STL.64 [R1+0x168], R50 ;  /* 0x0001683201005387 */ /* 0x0007e20000100a00 */
[----:B-1----:R-:W-:Y:S02]  /*1ac0*/  MOV R48, R47 ;  /* 0x0000002f00307202 */ /* 0x002fe40000000f00 */
[----:B------:R-:W-:Y:S02]  /*1ad0*/  MOV R49, R46 ;  /* 0x0000002e00317202 */ /* 0x000fe40000000f00 */
[----:B---3--:R-:W-:-:S02]  /*1ae0*/  MOV R50, R45 ;  /* 0x0000002d00327202 */ /* 0x008fc40000000f00 */
[----:B------:R-:W-:Y:S02]  /*1af0*/  MOV R51, R44 ;  /* 0x0000002c00337202 */ /* 0x000fe40000000f00 */
[----:B------:R-:W-:Y:S02]  /*1b00*/  MOV R47, R43 ;  /* 0x0000002b002f7202 */ /* 0x000fe40000000f00 */
[----:B------:R-:W-:Y:S02]  /*1b10*/  MOV R46, R42 ;  /* 0x0000002a002e7202 */ /* 0x000fe40000000f00 */
[----:B------:R-:W-:Y:S01]  /*1b20*/  MOV R45, R41 ;  /* 0x00000029002d7202 */ /* 0x000fe20000000f00 */
[----:B------:R1:W3:Y:S01]  /*1b30*/  @P5 LDG.E.128 R48, desc[UR6][R8.64+0x10] ;  /* 0x0000100608305981 */ /* 0x0002e2000c1e1d00 */
[----:B------:R-:W-:Y:S02]  /*1b40*/  MOV R44, R40 ;  /* 0x00000028002c7202 */ /* 0x000fe40000000f00 */
[----:B------:R-:W-:-:S02]  /*1b50*/  MOV R132, R47 ;  /* 0x0000002f00847202 */ /* 0x000fc40000000f00 */
[----:B------:R-:W-:Y:S02]  /*1b60*/  MOV R133, R46 ;  /* 0x0000002e00857202 */ /* 0x000fe40000000f00 */
[----:B------:R-:W-:Y:S02]  /*1b70*/  MOV R134, R45 ;  /* 0x0000002d00867202 */ /* 0x000fe40000000f00 */
[----:B------:R-:W-:Y:S01]  /*1b80*/  MOV R135, R44 ;  /* 0x0000002c00877202 */ /* 0x000fe20000000f00 */
[----:B------:R-:W-:Y:S01]  /*1b90*/  @P0 IMAD.WIDE.U32 R12, R4, 0x20, R12 ;  /* 0x00000020040c0825 */ /* 0x000fe200078e000c */
[----:B------:R-:W-:Y:S01]  /*1ba0*/  MOV R43, R39 ;  /* 0x00000027002b7202 */ /* 0x000fe20000000f00 */
[----:B-1----:R-:W1:Y:S03]  /*1bb0*/  LDC.64 R8, c[0x0][0x3d8] ;  /* 0x0000f600ff087b82 */ /* 0x002e660000000a00 */
[----:B------:R-:W3:Y:S01]  /*1bc0*/  @P0 LDG.E.128 R132, desc[UR6][R10.64] ;  /* 0x000000060a840981 */ /* 0x000ee2000c1e1d00 */
        /* <DEDUP_REMOVED lines=19> */
[----:B0-----:R-:W-:Y:S02]  /*1d00*/  MOV R51, R43 ;  /* 0x0000002b00337202 */ /* 0x001fe40000000f00 */
[----:B------:R-:W-:Y:S02]  /*1d10*/  MOV R50, R42 ;  /* 0x0000002a00327202 */ /* 0x000fe40000000f00 */
[----:B------:R-:W-:Y:S02]  /*1d20*/  MOV R42, R35 ;  /* 0x00000023002a7202 */ /* 0x000fe40000000f00 */
[----:B------:R-:W-:Y:S01]  /*1d30*/  MOV R41, R34 ;  /* 0x0000002200297202 */ /* 0x000fe20000000f00 */
[----:B------:R-:W3:Y:S01]  /*1d40*/  LDL R35, [R1+0xf0] ;  /* 0x0000f00001237983 */ /* 0x000ee20000100800 */
[----:B------:R-:W-:-:S02]  /*1d50*/  MOV R40, R33 ;  /* 0x0000002100287202 */ /* 0x000fc40000000f00 */
[----:B------:R-:W-:Y:S01]  /*1d60*/  MOV R43, R32 ;  /* 0x00000020002b7202 */ /* 0x000fe20000000f00 */
[----:B------:R-:W3:Y:S04]  /*1d70*/  LDL R34, [R1+0xf4] ;  /* 0x0000f40001227983 */ /* 0x000ee80000100800 */
[----:B------:R-:W3:Y:S04]  /*1d80*/  LDL R33, [R1+0xf8] ;  /* 0x0000f80001217983 */ /* 0x000ee80000100800 */
[----:B------:R-:W3:Y:S04]  /*1d90*/  LDL R32, [R1+0xfc] ;  /* 0x0000fc0001207983 */ /* 0x000ee80000100800 */
[----:B------:R0:W-:Y:S04]  /*1da0*/  @P0 STL.64 [R1+0x140], R132 ;  /* 0x0001408401000387 */ /* 0x0001e80000100a00 */
[----:B------:R1:W-:Y:S01]  /*1db0*/  @P0 STL.64 [R1+0x148], R134 ;  /* 0x0001488601000387 */ /* 0x0003e20000100a00 */
[----:B0-----:R-:W-:-:S02]  /*1dc0*/  MOV R132, R51 ;  /* 0x0000003300847202 */ /* 0x001fc40000000f00 */
[----:B------:R-:W-:Y:S02]  /*1dd0*/  MOV R133, R50 ;  /* 0x0000003200857202 */ /* 0x000fe40000000f00 */
[----:B-1----:R-:W-:Y:S02]  /*1de0*/  MOV R134, R49 ;  /* 0x0000003100867202 */ /* 0x002fe40000000f00 */
[----:B------:R-:W-:-:S06]  /*1df0*/  MOV R135, R48 ;  /* 0x0000003000877202 */ /* 0x000fcc0000000f00 */
[----:B------:R0:W3:Y:S01]  /*1e00*/  @P0 LDG.E.128 R132, desc[UR6][R10.64+0x10] ;  /* 0x000010060a840981 */ /* 0x0000e2000c1e1d00 */
[----:B------:R-:W-:Y:S02]  /*1e10*/  MOV R46, R39 ;  /* 0x00000027002e7202 */ /* 0x000fe40000000f00 */
[----:B------:R-:W-:Y:S02]  /*1e20*/  MOV R47, R36 ;  /* 0x00000024002f7202 */ /* 0x000fe40000000f00 */
[----:B------:R-:W-:Y:S02]  /*1e30*/  MOV R45, R38 ;  /* 0x00000026002d7202 */ /* 0x000fe40000000f00 */
[----:B--2---:R-:W-:Y:S02]  /*1e40*/  MOV R38, R23 ;  /* 0x0000001700267202 */ /* 0x004fe40000000f00 */
[----:B----4-:R-:W-:Y:S02]  /*1e50*/  MOV R39, R20 ;  /* 0x0000001400277202 */ /* 0x010fe40000000f00 */
[----:B------:R-:W-:Y:S01]  /*1e60*/  ISETP.GE.U32.AND P1, PT, R15, 0x60, PT ;  /* 0x000000600f00780c */ /* 0x000fe20003f26070 */
[----:B------:R-:W-:Y:S01]  /*1e70*/  @P0 IMAD.WIDE.U32 R16, R4, 0x20, R16 ;  /* 0x0000002004100825 */ /* 0x000fe200078e0010 */
[----:B------:R-:W-:Y:S01]  /*1e80*/  MOV R51, R47 ;  /* 0x0000002f00337202 */ /* 0x000fe20000000f00 */
[----:B0-----:R-:W0:Y:S01]  /*1e90*/  LDC.64 R10, c[0x0][0x3d0] ;  /* 0x0000f400ff0a7b82 */ /* 0x001e220000000a00 */
[----:B------:R-:W-:-:S02]  /*1ea0*/  MOV R50, R46 ;  /* 0x0000002e00327202 */ /* 0x000fc40000000f00 */
[----:B------:R-:W-:Y:S01]  /*1eb0*/  MOV R47, R43 ;  /* 0x0000002b002f7202 */ /* 0x000fe20000000f00 */
[----:B------:R-:W5:Y:S01]  /*1ec0*/  @P0 LD.E.128 R60, desc[UR6][R16.64] ;  /* 0x00000006103c0980 */ /* 0x000f62000c101d00 */
[----:B------:R-:W-:Y:S02]  /*1ed0*/  MOV R46, R42 ;  /* 0x0000002a002e7202 */ /* 0x000fe40000000f00 */
[----:B------:R-:W-:Y:S01]  /*1ee0*/  MOV R44, R37 ;  /* 0x00000025002c7202 */ /* 0x000fe20000000f00 */
[----:B------:R1:W5:Y:S01]  /*1ef0*/  @P0 LD.E.128 R64, desc[UR6][R16.64+0x10] ;  /* 0x0000100610400980 */ /* 0x000362000c101d00 */
[----:B------:R-:W-:Y:S02]  /*1f00*/  MOV R43, R39 ;  /* 0x00000027002b7202 */ /* 0x000fe40000000f00 */
[----:B------:R-:W-:Y:S02]  /*1f10*/  MOV R42, R38 ;  /* 0x00000026002a7202 */ /* 0x000fe40000000f00 */
[----:B------:R-:W-:-:S02]  /*1f20*/  MOV R37, R22 ;  /* 0x0000001600257202 */ /* 0x000fc40000000f00 */
[----:B------:R-:W-:Y:S01]  /*1f30*/  MOV R36, R21 ;  /* 0x0000001500247202 */ /* 0x000fe20000000f00 */
[----:B------:R-:W2:Y:S01]  /*1f40*/  @P1 LDC.64 R22, c[0x0][0x440] ;  /* 0x00011000ff161b82 */ /* 0x000ea20000000a00 */
[----:B------:R-:W-:Y:S02]  /*1f50*/  MOV R49, R45 ;  /* 0x0000002d00317202 */ /* 0x000fe40000000f00 */
[----:B------:R-:W-:Y:S02]  /*1f60*/  MOV R48, R44 ;  /* 0x0000002c00307202 */ /* 0x000fe40000000f00 */
[----:B------:R-:W-:Y:S02]  /*1f70*/  MOV R45, R41 ;  /* 0x00000029002d7202 */ /* 0x000fe40000000f00 */
[----:B------:R-:W-:Y:S01]  /*1f80*/  MOV R44, R40 ;  /* 0x00000028002c7202 */ /* 0x000fe20000000f00 */
[----:B------:R-:W4:Y:S01]  /*1f90*/  LDC.64 R20, c[0x0][0x3d8] ;  /* 0x0000f600ff147b82 */ /* 0x000f220000000a00 */
[----:B------:R-:W-:-:S02]  /*1fa0*/  MOV R41, R37 ;  /* 0x0000002500297202 */ /* 0x000fc40000000f00 */
[----:B------:R-:W-:Y:S02]  /*1fb0*/  MOV R40, R36 ;  /* 0x0000002400287202 */ /* 0x000fe40000000f00 */
[----:B------:R-:W-:Y:S02]  /*1fc0*/  @P0 IADD3 R4, PT, PT, R4, 0x20, RZ ;  /* 0x0000002004040810 */ /* 0x000fe40007ffe0ff */
[----:B------:R-:W-:Y:S01]  /*1fd0*/  ISETP.GE.U32.AND P2, PT, R15, 0x80, PT ;  /* 0x000000800f00780c */ /* 0x000fe20003f46070 */
[----:B-1----:R-:W1:Y:S01]  /*1fe0*/  LDC.64 R16, c[0x0][0x3d0] ;  /* 0x0000f400ff107b82 */ /* 0x002e620000000a00 */
[----:B---3--:R-:W-:Y:S02]  /*1ff0*/  MOV R39, R35 ;  /* 0x0000002300277202 */ /* 0x008fe40000000f00 */
[----:B------:R-:W-:Y:S02]  /*2000*/  MOV R38, R34 ;  /* 0x0000002200267202 */ /* 0x000fe40000000f00 */
[----:B------:R-:W-:-:S02]  /*2010*/  MOV R37, R33 ;  /* 0x0000002100257202 */ /* 0x000fc40000000f00 */
[----:B------:R-:W-:Y:S01]  /*2020*/  MOV R36, R32 ;  /* 0x0000002000247202 */ /* 0x000fe20000000f00 */
[----:B------:R-:W-:Y:S01]  /*2030*/  @P1 IMAD.WIDE.U32 R18, R4, 0x20, R18 ;  /* 0x0000002004121825 */ /* 0x000fe200078e0012 */
[----:B------:R-:W-:-:S03]  /*2040*/  MOV R35, R31 ;  /* 0x0000001f00237202 */ /* 0x000fc60000000f00 */
[----:B------:R-:W3:Y:S01]  /*2050*/  @P2 LDC.64 R2, c[0x0][0x440] ;  /* 0x00011000ff022b82 */ /* 0x000ee20000000a00 */
[----:B------:R-:W-:Y:S01]  /*2060*/  MOV R34, R30 ;  /* 0x0000001e00227202 */ /* 0x000fe20000000f00 */
[----:B------:R-:W2:Y:S04]  /*2070*/  LDL R31, [R1+0xd4] ;  /* 0x0000d400011f7983 */ /* 0x000ea80000100800 */
[----:B------:R-:W4:Y:S01]  /*2080*/  LDL R30, [R1+0xd8] ;  /* 0x0000d800011e7983 */ /* 0x000f220000100800 */
[----:B------:R-:W-:Y:S02]  /*2090*/  MOV R33, R25 ;  /* 0x0000001900217202 */ /* 0x000fe40000000f00 */
[----:B------:R-:W-:Y:S01]  /*20a0*/  MOV R32, R24 ;  /* 0x0000001800207202 */ /* 0x000fe20000000f00 */
        /* <DEDUP_REMOVED lines=25> */
[----:B--2---:R-:W-:Y:S02]  /*2240*/  MOV R35, R31 ;  /* 0x0000001f00237202 */ /* 0x004fe40000000f00 */
[----:B------:R-:W2:Y:S01]  /*2250*/  LDL R31, [R1+0x8c] ;  /* 0x00008c00011f7983 */ /* 0x000ea20000100800 */
[----:B----4-:R-:W-:-:S03]  /*2260*/  MOV R34, R30 ;  /* 0x0000001e00227202 */ /* 0x010fc60000000f00 */
[----:B------:R-:W4:Y:S01]  /*2270*/  LDL R30, [R1+0x80] ;  /* 0x00008000011e7983 */ /* 0x000f220000100800 */
[----:B---3--:R-:W-:-:S03]  /*2280*/  MOV R33, R25 ;  /* 0x0000001900217202 */ /* 0x008fc60000000f00 */
[----:B------:R-:W3:Y:S01]  /*2290*/  LDL R25, [R1+0x84] ;  /* 0x0000840001197983 */ /* 0x000ee20000100800 */
[----:B------:R-:W-:-:S03]  /*22a0*/  MOV R32, R24 ;  /* 0x0000001800207202 */ /* 0x000fc60000000f00 */
[----:B------:R-:W3:Y:S04]  /*22b0*/  LDL R24, [R1+0x88] ;  /* 0x0000880001187983 */ /* 0x000ee80000100800 */
[----:B------:R0:W-:Y:S04]  /*22c0*/  @P0 STL.64 [R1+0x120], R132 ;  /* 0x0001208401000387 */ /* 0x0001e80000100a00 */
[----:B------:R1:W-:Y:S01]  /*22d0*/  @P0 STL.64 [R1+0x128], R134 ;  /* 0x0001288601000387 */ /* 0x0003e20000100a00 */
[----:B0-----:R-:W-:Y:S02]  /*22e0*/  MOV R132, R51 ;  /* 0x0000003300847202 */ /* 0x001fe40000000f00 */
[----:B------:R-:W-:-:S02]  /*22f0*/  MOV R133, R50 ;  /* 0x0000003200857202 */ /* 0x000fc40000000f00 */
        /* <DEDUP_REMOVED lines=60> */
[----:B------:R0:W3:Y:S01]  /*26c0*/  @P1 LDG.E.128 R132, desc[UR6][R18.64+0x10] ;  /* 0x0000100612841981 */ /* 0x0000e2000c1e1d00 */
[----:B------:R-:W-:Y:S02]  /*26d0*/  MOV R51, R47 ;  /* 0x0000002f00337202 */ /* 0x000fe40000000f00 */
[----:B------:R-:W-:Y:S02]  /*26e0*/  MOV R50, R46 ;  /* 0x0000002e00327202 */ /* 0x000fe40000000f00 */
[----:B------:R-:W-:Y:S02]  /*26f0*/  MOV R49, R45 ;  /* 0x0000002d00317202 */ /* 0x000fe40000000f00 */
[----:B------:R-:W-:Y:S01]  /*2700*/  MOV R48, R44 ;  /* 0x0000002c00307202 */ /* 0x000fe20000000f00 */
[----:B------:R-:W-:Y:S01]  /*2710*/  @P1 IMAD.WIDE.U32 R20, R4, 0x20, R20 ;  /* 0x0000002004141825 */ /* 0x000fe200078e0014 */
[----:B------:R-:W-:Y:S01]  /*2720*/  MOV R136, R51 ;  /* 0x0000003300887202 */ /* 0x000fe20000000f00 */
[----:B0-----:R-:W0:Y:S01]  /*2730*/  LDC.64 R18, c[0x0][0x3d8] ;  /* 0x0000f600ff127b82 */ /* 0x001e220000000a00 */
[----:B------:R-:W-:-:S02]  /*2740*/  MOV R137, R50 ;  /* 0x0000003200897202 */ /* 0x000fc40000000f00 */
[----:B------:R-:W-:Y:S02]  /*2750*/  MOV R138, R49 ;  /* 0x00000031008a7202 */ /* 0x000fe40000000f00 */
[----:B------:R-:W-:Y:S02]  /*2760*/  MOV R139, R48 ;  /* 0x00000030008b7202 */ /* 0x000fe40000000f00 */
[----:B------:R-:W-:Y:S02]  /*2770*/  MOV R47, R43 ;  /* 0x0000002b002f7202 */ /* 0x000fe40000000f00 */
[----:B------:R-:W-:Y:S01]  /*2780*/  MOV R46, R42 ;  /* 0x0000002a002e7202 */ /* 0x000fe20000000f00 */
[----:B------:R-:W-:Y:S01]  /*2790*/  IMAD.MOV.U32 R42, RZ, RZ, R38 ;  /* 0x000000ffff2a7224 */ /* 0x000fe200078e0026 */
[----:B------:R-:W-:Y:S01]  /*27a0*/  MOV R43, R39 ;  /* 0x00000027002b7202 */ /* 0x000fe20000000f00 */
[----:B------:R-:W3:Y:S01]  /*27b0*/  @P1 LDG.E.128 R136, desc[UR6][R20.64] ;  /* 0x0000000614881981 */ /* 0x000ee2000c1e1d00 */
        /* <DEDUP_REMOVED lines=12> */
[----:B------:R-:W3:Y:S01]  /*2880*/  LDL R24, [R1+0x20] ;  /* 0x0000200001187983 */ /* 0x000ee20000100800 */
[----:B------:R-:W-:-:S03]  /*2890*/  MOV R45, R36 ;  /* 0x00000024002d7202 */ /* 0x000fc60000000f00 */
[----:B------:R1:W-:Y:S04]  /*28a0*/  @P1 STL.64 [R1+0xf0], R132 ;  /* 0x0000f08401001387 */ /* 0x0003e80000100a00 */
[----:B------:R-:W-:Y:S04]  /*28b0*/  @P1 STL.64 [R1+0xf8], R134 ;  /* 0x0000f88601001387 */ /* 0x000fe80000100a00 */
[----:B------:R-:W3:Y:S01]  /*28c0*/  LDL R36, [R1+0x54] ;  /* 0x0000540001247983 */ /* 0x000ee20000100800 */
[----:B-1----:R-:W-:Y:S02]  /*28d0*/  MOV R133, R47 ;  /* 0x0000002f00857202 */ /* 0x002fe40000000f00 */
[----:B------:R-:W-:-:S02]  /*28e0*/  MOV R47, R42 ;  /* 0x0000002a002f7202 */ /* 0x000fc40000000f00 */
[----:B------:R-:W-:Y:S02]  /*28f0*/  MOV R42, R37 ;  /* 0x00000025002a7202 */ /* 0x000fe40000000f00 */
[----:B------:R-:W3:Y:S01]  /*2900*/  LDL R37, [R1+0x50] ;  /* 0x0000500001257983 */ /* 0x000ee20000100800 */
[----:B------:R-:W-:Y:S02]  /*2910*/  MOV R132, R46 ;  /* 0x0000002e00847202 */ /* 0x000fe40000000f00 */
[----:B------:R-:W-:Y:S02]  /*2920*/  MOV R50, R44 ;  /* 0x0000002c00327202 */ /* 0x000fe40000000f00 */
[----:B------:R-:W-:Y:S02]  /*2930*/  MOV R46, R41 ;  /* 0x00000029002e7202 */ /* 0x000fe40000000f00 */
[----:B------:R-:W-:Y:S02]  /*2940*/  MOV R44, R39 ;  /* 0x00000027002c7202 */ /* 0x000fe40000000f00 */
[----:B------:R-:W-:-:S02]  /*2950*/  MOV R48, R43 ;  /* 0x0000002b00307202 */ /* 0x000fc40000000f00 */
[----:B------:R-:W-:Y:S02]  /*2960*/  MOV R49, R40 ;  /* 0x0000002800317202 */ /* 0x000fe40000000f00 */
[----:B--2---:R-:W-:Y:S02]  /*2970*/  MOV R41, R31 ;  /* 0x0000001f00297202 */ /* 0x004fe40000000f00 */
[----:B------:R-:W2:Y:S01]  /*2980*/  LDL R31, [R1+0x58] ;  /* 0x00005800011f7983 */ /* 0x000ea20000100800 */
[----:B----4-:R-:W-:-:S03]  /*2990*/  MOV R39, R30 ;  /* 0x0000001e00277202 */ /* 0x010fc60000000f00 */
[----:B------:R-:W4:Y:S04]  /*29a0*/  LDL R30, [R1+0x5c] ;  /* 0x00005c00011e7983 */ /* 0x000f280000100800 */
[----:B------:R1:W-:Y:S04]  /*29b0*/  @P1 STL.64 [R1+0xe0], R136 ;  /* 0x0000e08801001387 */ /* 0x0003e80000100a00 */
[----:B------:R0:W-:Y:S01]  /*29c0*/  @P1 STL.64 [R1+0xe8], R138 ;  /* 0x0000e88a01001387 */ /* 0x0001e20000100a00 */
[----:B-1----:R-:W-:Y:S02]  /*29d0*/  MOV R136, R133 ;  /* 0x0000008500887202 */ /* 0x002fe40000000f00 */
[----:B------:R-:W-:-:S02]  /*29e0*/  MOV R137, R132 ;  /* 0x0000008400897202 */ /* 0x000fc40000000f00 */
[----:B0-----:R-:W-:Y:S02]  /*29f0*/  MOV R138, R51 ;  /* 0x00000033008a7202 */ /* 0x001fe40000000f00 */
[----:B------:R-:W-:-:S06]  /*2a00*/  MOV R139, R50 ;  /* 0x00000032008b7202 */ /* 0x000fcc0000000f00 */
[----:B------:R0:W4:Y:S01]  /*2a10*/  @P1 LDG.E.128 R136, desc[UR6][R20.64+0x10] ;  /* 0x0000100614881981 */ /* 0x000122000c1e1d00 */
[----:B------:R-:W-:Y:S02]  /*2a20*/  MOV R133, R49 ;  /* 0x0000003100857202 */ /* 0x000fe40000000f00 */
[----:B------:R-:W-:Y:S02]  /*2a30*/  MOV R132, R48 ;  /* 0x0000003000847202 */ /* 0x000fe40000000f00 */
[----:B------:R-:W-:Y:S02]  /*2a40*/  MOV R49, R45 ;  /* 0x0000002d00317202 */ /* 0x000fe40000000f00 */
[----:B------:R-:W-:Y:S02]  /*2a50*/  MOV R48, R44 ;  /* 0x0000002c00307202 */ /* 0x000fe40000000f00 */
[----:B------:R-:W-:Y:S01]  /*2a60*/  MOV R43, R38 ;  /* 0x00000026002b7202 */ /* 0x000fe20000000f00 */
[----:B------:R-:W-:Y:S01]  /*2a70*/  @P1 IMAD.WIDE.U32 R22, R4, 0x20, R22 ;  /* 0x0000002004161825 */ /* 0x000fe200078e0016 */
[----:B------:R-:W-:Y:S01]  /*2a80*/  MOV R51, R47 ;  /* 0x0000002f00337202 */ /* 0x000fe20000000f00 */
[----:B0-----:R-:W0:Y:S01]  /*2a90*/  LDC.64 R20, c[0x0][0x3d0] ;  /* 0x0000f400ff147b82 */ /* 0x001e220000000a00 */
[----:B---3--:R-:W-:-:S02]  /*2aa0*/  MOV R44, R36 ;  /* 0x00000024002c7202 */ /* 0x008fc40000000f00 */
[----:B------:R-:W5:Y:S04]  /*2ab0*/  @P1 LD.E.128 R68, desc[UR6][R22.64] ;  /* 0x0000000616441980 */ /* 0x000f68000c101d00 */
[----:B------:R-:W3:Y:S01]  /*2ac0*/  LDL R36, [R1+0xa4] ;  /* 0x0000a40001247983 */ /* 0x000ee20000100800 */
[----:B------:R-:W-:-:S03]  /*2ad0*/  MOV R45, R37 ;  /* 0x00000025002d7202 */ /* 0x000fc60000000f00 */
[----:B------:R1:W5:Y:S04]  /*2ae0*/  @P1 LD.E.128 R72, desc[UR6][R22.64+0x10] ;  /* 0x0000100616481980 */ /* 0x000368000c101d00 */
[----:B------:R-:W3:Y:S01]  /*2af0*/  LDL R37, [R1+0xa0] ;  /* 0x0000a00001257983 */ /* 0x000ee20000100800 */
[----:B------:R-:W-:Y:S02]  /*2b00*/  MOV R38, R25 ;  /* 0x0000001900267202 */ /* 0x000fe40000000f00 */
[----:B------:R-:W-:Y:S02]  /*2b10*/  MOV R50, R46 ;  /* 0x0000002e00327202 */ /* 0x000fe40000000f00 */
[----:B------:R-:W-:Y:S01]  /*2b20*/  MOV R47, R43 ;  /* 0x0000002b002f7202 */ /* 0x000fe20000000f00 */
[----:B-1----:R-:W1:Y:S01]  /*2b30*/  LDC.64 R22, c[0x0][0x3d8] ;  /* 0x0000f600ff167b82 */ /* 0x002e620000000a00 */
[----:B------:R-:W-:-:S02]  /*2b40*/  MOV R46, R42 ;  /* 0x0000002a002e7202 */ /* 0x000fc40000000f00 */
[----:B------:R-:W-:Y:S02]  /*2b50*/  MOV R42, R39 ;  /* 0x00000027002a7202 */ /* 0x000fe40000000f00 */
[----:B------:R-:W-:Y:S02]  /*2b60*/  MOV R43, R38 ;  /* 0x00000026002b7202 */ /* 0x000fe40000000f00 */
[----:B------:R-:W-:-:S05]  /*2b70*/  @P1 IADD3 R4, PT, PT, R4, 0x20, RZ ;  /* 0x0000002004041810 */ /* 0x000fca0007ffe0ff */
[----:B------:R-:W-:Y:S01]  /*2b80*/  @P2 IMAD.WIDE.U32 R6, R4, 0x20, R6 ;  /* 0x0000002004062825 */ /* 0x000fe200078e0006 */
[----:B--2---:R-:W-:Y:S02]  /*2b90*/  MOV R39, R31 ;  /* 0x0000001f00277202 */ /* 0x004fe40000000f00 */
[----:B------:R-:W-:Y:S02]  /*2ba0*/  MOV R31, R26 ;  /* 0x0000001a001f7202 */ /* 0x000fe40000000f00 */
[----:B----4-:R-:W-:Y:S01]  /*2bb0*/  MOV R38, R30 ;  /* 0x0000001e00267202 */ /* 0x010fe20000000f00 */
[----:B------:R-:W2:Y:S01]  /*2bc0*/  LDL R26, [R1+0xac] ;  /* 0x0000ac00011a7983 */ /* 0x000ea20000100800 */
[----:B------:R-:W-:-:S03]  /*2bd0*/  MOV R30, R27 ;  /* 0x0000001b001e7202 */ /* 0x000fc60000000f00 */
[----:B------:R-:W4:Y:S04]  /*2be0*/  LDL R27, [R1+0xa8] ;  /* 0x0000a800011b7983 */ /* 0x000f280000100800 */
[----:B------:R0:W-:Y:S04]  /*2bf0*/  @P1 STL.64 [R1+0xd0], R136 ;  /* 0x0000d08801001387 */ /* 0x0001e80000100a00 */
[----:B------:R1:W-:Y:S01]  /*2c00*/  @P1 STL.64 [R1+0xd8], R138 ;  /* 0x0000d88a01001387 */ /* 0x0003e20000100a00 */
[----:B0-----:R-:W-:Y:S02]  /*2c10*/  MOV R136, R133 ;  /* 0x0000008500887202 */ /* 0x001fe40000000f00 */
[----:B------:R-:W-:-:S02]  /*2c20*/  MOV R137, R132 ;  /* 0x0000008400897202 */ /* 0x000fc40000000f00 */
[----:B-1----:R-:W-:Y:S02]  /*2c30*/  MOV R138, R51 ;  /* 0x00000033008a7202 */ /* 0x002fe40000000f00 */
[----:B------:R-:W-:-:S06]  /*2c40*/  MOV R139, R50 ;  /* 0x00000032008b7202 */ /* 0x000fcc0000000f00 */
[----:B------:R-:W4:Y:S01]  /*2c50*/  @P2 LDG.E.128 R136, desc[UR6][R6.64] ;  /* 0x0000000606882981 */ /* 0x000f22000c1e1d00 */
[----:B------:R-:W-:Y:S02]  /*2c60*/  MOV R133, R47 ;  /* 0x0000002f00857202 */ /* 0x000fe40000000f00 */
[----:B------:R-:W-:Y:S02]  /*2c70*/  MOV R132, R46 ;  /* 0x0000002e00847202 */ /* 0x000fe40000000f00 */
[----:B---3--:R-:W-:Y:S02]  /*2c80*/  MOV R46, R36 ;  /* 0x00000024002e7202 */ /* 0x008fe40000000f00 */
[----:B------:R-:W3:Y:S01]  /*2c90*/  LDL R36, [R1+0x6c] ;  /* 0x00006c0001247983 */ /* 0x000ee20000100800 */
[----:B------:R-:W-:-:S03]  /*2ca0*/  MOV R47, R37 ;  /* 0x00000025002f7202 */ /* 0x000fc60000000f00 */
[----:B------:R-:W3:Y:S01]  /*2cb0*/  LDL R37, [R1+0x68] ;  /* 0x0000680001257983 */ /* 0x000ee20000100800 */
[----:B------:R-:W-:Y:S02]  /*2cc0*/  MOV R135, R49 ;  /* 0x0000003100877202 */ /* 0x000fe40000000f00 */
[----:B------:R-:W-:Y:S02]  /*2cd0*/  MOV R134, R48 ;  /* 0x0000003000867202 */ /* 0x000fe40000000f00 */
[----:B------:R-:W-:Y:S02]  /*2ce0*/  MOV R49, R39 ;  /* 0x0000002700317202 */ /* 0x000fe40000000f00 */
[----:B------:R-:W-:Y:S01]  /*2cf0*/  MOV R48, R38 ;  /* 0x0000002600307202 */ /* 0x000fe20000000f00 */
[----:B------:R-:W3:Y:S04]  /*2d00*/  LDL R39, [R1+0x60] ;  /* 0x0000600001277983 */ /* 0x000ee80000100800 */
[----:B------:R-:W3:Y:S01]  /*2d10*/  LDL R38, [R1+0x64] ;  /* 0x0000640001267983 */ /* 0x000ee20000100800 */
[----:B------:R-:W-:-:S02]  /*2d20*/  MOV R51, R45 ;  /* 0x0000002d00337202 */ /* 0x000fc40000000f00 */
[----:B------:R-:W-:Y:S02]  /*2d30*/  MOV R50, R44 ;  /* 0x0000002c00327202 */ /* 0x000fe40000000f00 */
[----:B--2---:R-:W-:Y:S02]  /*2d40*/  MOV R44, R26 ;  /* 0x0000001a002c7202 */ /* 0x004fe40000000f00 */
[----:B----4-:R-:W-:Y:S01]  /*2d50*/  MOV R45, R27 ;  /* 0x0000001b002d7202 */ /* 0x010fe20000000f00 */
[----:B------:R0:W-:Y:S04]  /*2d60*/  @P2 STL.64 [R1+0xc0], R136 ;  /* 0x0000c08801002387 */ /* 0x0001e80000100a00 */
[----:B------:R1:W-:Y:S01]  /*2d70*/  @P2 STL.64 [R1+0xc8], R138 ;  /* 0x0000c88a01002387 */ /* 0x0003e20000100a00 */
[----:B0-----:R-:W-:-:S02]  /*2d80*/  MOV R136, R135 ;  /* 0x0000008700887202 */ /* 0x001fc40000000f00 */
[----:B------:R-:W-:Y:S02]  /*2d90*/  MOV R137, R134 ;  /* 0x0000008600897202 */ /* 0x000fe40000000f00 */
[----:B-1----:R-:W-:Y:S02]  /*2da0*/  MOV R138, R133 ;  /* 0x00000085008a7202 */ /* 0x002fe40000000f00 */
[----:B------:R-:W-:-:S06]  /*2db0*/  MOV R139, R132 ;  /* 0x00000084008b7202 */ /* 0x000fcc0000000f00 */
[----:B------:R-:W2:Y:S01]  /*2dc0*/  @P2 LDG.E.128 R136, desc[UR6][R6.64+0x10] ;  /* 0x0000100606882981 */ /* 0x000ea2000c1e1d00 */
[----:B------:R-:W-:Y:S02]  /*2dd0*/  MOV R134, R49 ;  /* 0x0000003100867202 */ /* 0x000fe40000000f00 */
[----:B------:R-:W-:Y:S02]  /*2de0*/  MOV R135, R48 ;  /* 0x0000003000877202 */ /* 0x000fe40000000f00 */
[----:B------:R-:W-:Y:S02]  /*2df0*/  MOV R49, R45 ;  /* 0x0000002d00317202 */ /* 0x000fe40000000f00 */
[----:B------:R-:W-:Y:S02]  /*2e00*/  MOV R48, R44 ;  /* 0x0000002c00307202 */ /* 0x000fe40000000f00 */
[----:B---3--:R-:W-:Y:S02]  /*2e10*/  MOV R44, R36 ;  /* 0x00000024002c7202 */ /* 0x008fe40000000f00 */
[----:B------:R-:W-:-:S02]  /*2e20*/  MOV R36, R32 ;  /* 0x0000002000247202 */ /* 0x000fc40000000f00 */
[----:B------:R-:W3:Y:S01]  /*2e30*/  LDL R32, [R1+0x7c] ;  /* 0x00007c0001207983 */ /* 0x000ee20000100800 */
[----:B------:R-:W-:Y:S02]  /*2e40*/  MOV R45, R37 ;  /* 0x00000025002d7202 */ /* 0x000fe40000000f00 */
[----:B------:R-:W-:Y:S02]  /*2e50*/  MOV R37, R33 ;  /* 0x0000002100257202 */ /* 0x000fe40000000f00 */
[----:B------:R-:W4:Y:S01]  /*2e60*/  LDL R33, [R1+0x78] ;  /* 0x0000780001217983 */ /* 0x000f220000100800 */
        /* <DEDUP_REMOVED lines=9> */
[----:B------:R-:W-:Y:S01]  /*2f00*/  MOV R34, R5 ;  /* 0x0000000500227202 */ /* 0x000fe20000000f00 */
[----:B------:R-:W4:Y:S01]  /*2f10*/  LDL R14, [R1+0x30] ;  /* 0x00003000010e7983 */ /* 0x000f220000100800 */
[----:B------:R-:W-:-:S03]  /*2f20*/  MOV R144, R39 ;  /* 0x0000002700907202 */ /* 0x000fc60000000f00 */
[----:B------:R-:W4:Y:S01]  /*2f30*/  LDL R5, [R1+0x34] ;  /* 0x0000340001057983 */ /* 0x000f220000100800 */
[----:B------:R-:W-:Y:S02]  /*2f40*/  MOV R145, R38 ;  /* 0x0000002600917202 */ /* 0x000fe40000000f00 */
[----:B------:R-:W-:Y:S02]  /*2f50*/  MOV R146, R37 ;  /* 0x0000002500927202 */ /* 0x000fe40000000f00 */
[----:B------:R-:W-:Y:S01]  /*2f60*/  MOV R147, R36 ;  /* 0x0000002400937202 */ /* 0x000fe20000000f00 */
[----:B------:R-:W-:Y:S01]  /*2f70*/  @P2 IMAD.WIDE.U32 R8, R4, 0x20, R8 ;  /* 0x0000002004082825 */ /* 0x000fe200078e0008 */
[----:B------:R-:W-:Y:S02]  /*2f80*/  MOV R148, R51 ;  /* 0x0000003300947202 */ /* 0x000fe40000000f00 */
[----:B------:R-:W-:Y:S02]  /*2f90*/  MOV R149, R50 ;  /* 0x0000003200957202 */ /* 0x000fe40000000f00 */
[----:B------:R-:W-:Y:S01]  /*2fa0*/  MOV R150, R49 ;  /* 0x0000003100967202 */ /* 0x000fe20000000f00 */
[----:B------:R-:W4:Y:S01]  /*2fb0*/  @P2 LDG.E.128 R28, desc[UR6][R8.64+0x10] ;  /* 0x00001006081c2981 */ /* 0x000f22000c1e1d00 */
[----:B------:R-:W-:-:S02]  /*2fc0*/  MOV R151, R48 ;  /* 0x0000003000977202 */ /* 0x000fc40000000f00 */
[----:B------:R-:W-:Y:S02]  /*2fd0*/  MOV R140, R35 ;  /* 0x00000023008c7202 */ /* 0x000fe40000000f00 */
[----:B------:R-:W-:Y:S02]  /*2fe0*/  MOV R141, R34 ;  /* 0x00000022008d7202 */ /* 0x000fe40000000f00 */
[C---:B------:R-:W-:Y:S02]  /*2ff0*/  ISETP.GE.U32.AND P3, PT, R15.reuse, 0xa0, PT ;  /* 0x000000a00f00780c */ /* 0x040fe40003f66070 */
[----:B------:R-:W-:Y:S02]  /*3000*/  MOV R40, R24 ;  /* 0x0000001800287202 */ /* 0x000fe40000000f00 */
[C---:B------:R-:W-:Y:S01]  /*3010*/  ISETP.GE.U32.AND P0, PT, R15.reuse, 0xc0, PT ;  /* 0x000000c00f00780c */ /* 0x040fe20003f06070 */
[----:B------:R-:W0:Y:S01]  /*3020*/  LDC.64 R24, c[0x0][0x3d8] ;  /* 0x0000f600ff187b82 */ /* 0x000e220000000a00 */
[----:B------:R-:W-:Y:S01]  /*3030*/  @P2 IMAD.WIDE.U32 R2, R4, 0x20, R2 ;  /* 0x0000002004022825 */ /* 0x000fe200078e0002 */
[----:B------:R-:W-:Y:S01]  /*3040*/  ISETP.GE.U32.AND P1, PT, R15, 0xe0, PT ;  /* 0x000000e00f00780c */ /* 0x000fe20003f26070 */
[----:B------:R-:W4:Y:S05]  /*3050*/  @P2 LDG.E.128 R148, desc[UR6][R8.64] ;  /* 0x0000000608942981 */ /* 0x000f2a000c1e1d00 */
[----:B------:R-:W1:Y:S01]  /*3060*/  @P3 LDC.64 R12, c[0x0][0x440] ;  /* 0x00011000ff0c3b82 */ /* 0x000e620000000a00 */
[----:B--2---:R2:W-:Y:S07]  /*3070*/  @P2 STL.64 [R1+0xb0], R136 ;  /* 0x0000b08801002387 */ /* 0x0045ee0000100a00 */
[----:B------:R-:W1:Y:S01]  /*3080*/  @P0 LDC.64 R26, c[0x0][0x440] ;  /* 0x00011000ff1a0b82 */ /* 0x000e620000000a00 */
[----:B------:R0:W-:Y:S04]  /*3090*/  @P2 STL.64 [R1+0xb8], R138 ;  /* 0x0000b88a01002387 */ /* 0x0001e80000100a00 */
[----:B------:R0:W4:Y:S04]  /*30a0*/  LDL R36, [R1+0x10] ;  /* 0x0000100001247983 */ /* 0x0001280000100800 */
[----:B------:R0:W4:Y:S01]  /*30b0*/  LDL R37, [R1+0x14] ;  /* 0x0000140001257983 */ /* 0x0001220000100800 */
[----:B--2---:R-:W-:-:S03]  /*30c0*/  MOV R136, R47 ;  /* 0x0000002f00887202 */ /* 0x004fc60000000f00 */
[----:B------:R2:W2:Y:S01]  /*30d0*/  LDL R38, [R1+0x18] ;  /* 0x0000180001267983 */ /* 0x0004a20000100800 */
[----:B------:R-:W-:-:S03]  /*30e0*/  MOV R137, R46 ;  /* 0x0000002e00897202 */ /* 0x000fc60000000f00 */
[----:B------:R0:W2:Y:S04]  /*30f0*/  LDL R39, [R1+0x1c] ;  /* 0x00001c0001277983 */ /* 0x0000a80000100800 */
[----:B------:R0:W2:Y:S04]  /*3100*/  LDL R46, [R1+0x38] ;  /* 0x00003800012e7983 */ /* 0x0000a80000100800 */
[----:B------:R0:W2:Y:S04]  /*3110*/  LDL R47, [R1+0x3c] ;  /* 0x00003c00012f7983 */ /* 0x0000a80000100800 */
[----:B------:R0:W2:Y:S04]  /*3120*/  LDL R48, [R1+0x40] ;  /* 0x0000400001307983 */ /* 0x0000a80000100800 */
[----:B------:R0:W2:Y:S04]  /*3130*/  LDL R49, [R1+0x44] ;  /* 0x0000440001317983 */ /* 0x0000a80000100800 */
[----:B------:R0:W2:Y:S04]  /*3140*/  LDL R50, [R1+0x48] ;  /* 0x0000480001327983 */ /* 0x0000a80000100800 */
[----:B------:R0:W2:Y:S01]  /*3150*/  LDL R51, [R1+0x4c] ;  /* 0x00004c0001337983 */ /* 0x0000a20000100800 */
[----:B---3--:R-:W-:-:S03]  /*3160*/  MOV R143, R32 ;  /* 0x00000020008f7202 */ /* 0x008fc60000000f00 */
[----:B------:R3:W3:Y:S04]  /*3170*/  LDL R34, [R1+0x8] ;  /* 0x0000080001227983 */ /* 0x0006e80000100800 */
[----:B------:R0:W3:Y:S04]  /*3180*/  LDL R32, [R1] ;  /* 0x0000000001207983 */ /* 0x0000e80000100800 */
[----:B------:R0:W3:Y:S01]  /*3190*/  LDL R35, [R1+0xc] ;  /* 0x00000c0001237983 */ /* 0x0000e20000100800 */
[----:B----4-:R-:W-:-:S03]  /*31a0*/  MOV R142, R33 ;  /* 0x00000021008e7202 */ /* 0x010fc60000000f00 */
[----:B------:R4:W3:Y:S01]  /*31b0*/  LDL R33, [R1+0x4] ;  /* 0x0000040001217983 */ /* 0x0008e20000100800 */
[----:B------:R-:W-:-:S03]  /*31c0*/  @P2 IADD3 R4, PT, PT, R4, 0x20, RZ ;  /* 0x0000002004042810 */ /* 0x000fc60007ffe0ff */
[----:B------:R4:W5:Y:S02]  /*31d0*/  @P2 LD.E.128 R76, desc[UR6][R2.64] ;  /* 0x00000006024c2980 */ /* 0x000964000c101d00 */
[C---:B------:R-:W-:Y:S02]  /*31e0*/  @P3 IMAD.WIDE.U32 R10, R4.reuse, 0x20, R10 ;  /* 0x00000020040a3825 */ /* 0x040fe400078e000a */
[----:B------:R4:W5:Y:S02]  /*31f0*/  @P2 LD.E.128 R80, desc[UR6][R2.64+0x10] ;  /* 0x0000100602502980 */ /* 0x000964000c101d00 */
[C---:B0-----:R-:W-:Y:S01]  /*3200*/  @P3 IMAD.WIDE.U32 R24, R4.reuse, 0x20, R24 ;  /* 0x0000002004183825 */ /* 0x041fe200078e0018 */
[----:B------:R-:W-:Y:S01]  /*3210*/  MOV R138, R45 ;  /* 0x0000002d008a7202 */ /* 0x000fe20000000f00 */
[----:B------:R-:W4:Y:S02]  /*3220*/  @P3 LDG.E.128 R144, desc[UR6][R10.64] ;  /* 0x000000060a903981 */ /* 0x000f24000c1e1d00 */
[C---:B-1----:R-:W-:Y:S01]  /*3230*/  @P3 IMAD.WIDE.U32 R12, R4.reuse, 0x20, R12 ;  /* 0x00000020040c3825 */ /* 0x042fe200078e000c */
[----:B------:R-:W-:Y:S01]  /*3240*/  @P3 IADD3 R4, PT, PT, R4, 0x20, RZ ;  /* 0x0000002004043810 */ /* 0x000fe20007ffe0ff */
[----:B------:R-:W4:Y:S01]  /*3250*/  @P3 LDG.E.128 R140, desc[UR6][R10.64+0x10] ;  /* 0x000010060a8c3981 */ /* 0x000f22000c1e1d00 */
[----:B------:R-:W-:-:S03]  /*3260*/  MOV R139, R44 ;  /* 0x0000002c008b7202 */ /* 0x000fc60000000f00 */
[C---:B------:R-:W-:Y:S01]  /*3270*/  @P0 IMAD.WIDE.U32 R18, R4.reuse, 0x20, R18 ;  /* 0x0000002004120825 */ /* 0x040fe200078e0012 */
[----:B------:R-:W-:Y:S01]  /*3280*/  MOV R44, R14 ;  /* 0x0000000e002c7202 */ /* 0x000fe20000000f00 */
[----:B------:R-:W4:Y:S01]  /*3290*/  @P3 LDG.E.128 R132, desc[UR6][R24.64+0x10] ;  /* 0x0000100618843981 */ /* 0x000f22000c1e1d00 */
[----:B------:R-:W-:Y:S01]  /*32a0*/  MOV R45, R5 ;  /* 0x00000005002d7202 */ /* 0x000fe20000000f00 */
[C---:B------:R-:W-:Y:S02]  /*32b0*/  @P0 IMAD.WIDE.U32 R16, R4.reuse, 0x20, R16 ;  /* 0x0000002004100825 */ /* 0x040fe400078e0010 */
[----:B------:R-:W4:Y:S02]  /*32c0*/  @P0 LDG.E.128 R40, desc[UR6][R18.64] ;  /* 0x0000000612280981 */ /* 0x000f24000c1e1d00 */
[C---:B------:R-:W-:Y:S01]  /*32d0*/  @P0 IMAD.WIDE.U32 R26, R4.reuse, 0x20, R26 ;  /* 0x00000020041a0825 */ /* 0x040fe200078e001a */
[----:B------:R-:W-:Y:S01]  /*32e0*/  @P0 IADD3 R4, PT, PT, R4, 0x20, RZ ;  /* 0x0000002004040810 */ /* 0x000fe20007ffe0ff */
[----:B------:R-:W4:Y:S04]  /*32f0*/  @P3 LDG.E.128 R136, desc[UR6][R24.64] ;  /* 0x0000000618883981 */ /* 0x000f28000c1e1d00 */
[----:B------:R0:W-:Y:S01]  /*3300*/  @P2 STL.64 [R1+0x90], R28 ;  /* 0x0000901c01002387 */ /* 0x0001e20000100a00 */
[----:B------:R-:W-:-:S03]  /*3310*/  @P1 IMAD.WIDE.U32 R20, R4, 0x20, R20 ;  /* 0x0000002004141825 */ /* 0x000fc600078e0014 */
[----:B------:R1:W5:Y:S01]  /*3320*/  @P3 LD.E.128 R84, desc[UR6][R12.64] ;  /* 0x000000060c543980 */ /* 0x000362000c101d00 */
[----:B------:R-:W-:-:S03]  /*3330*/  @P1 IMAD.WIDE.U32 R22, R4, 0x20, R22 ;  /* 0x0000002004161825 */ /* 0x000fc600078e0016 */
[----:B------:R1:W5:Y:S01]  /*3340*/  @P3 LD.E.128 R88, desc[UR6][R12.64+0x10] ;  /* 0x000010060c583980 */ /* 0x000362000c101d00 */
[----:B0-----:R-:W0:Y:S03]  /*3350*/  @P1 LDC.64 R28, c[0x0][0x440] ;  /* 0x00011000ff1c1b82 */ /* 0x001e260000000a00 */
[----:B------:R1:W5:Y:S04]  /*3360*/  @P1 LDG.E.128 R240, desc[UR6][R20.64+0x10] ;  /* 0x0000100614f01981 */ /* 0x000368000c1e1d00 */
[----:B------:R1:W5:Y:S04]  /*3370*/  @P1 LDG.E.128 R236, desc[UR6][R22.64] ;  /* 0x0000000616ec1981 */ /* 0x000368000c1e1d00 */
[----:B------:R1:W5:Y:S04]  /*3380*/  @P1 LDG.E.128 R232, desc[UR6][R22.64+0x10] ;  /* 0x0000100616e81981 */ /* 0x000368000c1e1d00 */
[----:B------:R1:W5:Y:S04]  /*3390*/  @P0 LD.E.128 R92, desc[UR6][R26.64] ;  /* 0x000000061a5c0980 */ /* 0x000368000c101d00 */
[----:B------:R1:W5:Y:S01]  /*33a0*/  @P0 LD.E.128 R96, desc[UR6][R26.64+0x10] ;  /* 0x000010061a600980 */ /* 0x000362000c101d00 */
[----:B0-----:R-:W-:-:S05]  /*33b0*/  @P1 IMAD.WIDE.U32 R28, R4, 0x20, R28 ;  /* 0x00000020041c1825 */ /* 0x001fca00078e001c */
[----:B------:R1:W5:Y:S04]  /*33c0*/  @P1 LD.E.128 R100, desc[UR6][R28.64] ;  /* 0x000000061c641980 */ /* 0x000368000c101d00 */
[----:B------:R1:W5:Y:S04]  /*33d0*/  @P1 LD.E.128 R104, desc[UR6][R28.64+0x10] ;  /* 0x000010061c681980 */ /* 0x000368000c101d00 */
[----:B--2---:R-:W2:Y:S04]  /*33e0*/  @P0 LDG.E.128 R36, desc[UR6][R18.64+0x10] ;  /* 0x0000100612240981 */ /* 0x004ea8000c1e1d00 */
[----:B------:R-:W4:Y:S04]  /*33f0*/  @P0 LDG.E.128 R44, desc[UR6][R16.64+0x10] ;  /* 0x00001006102c0981 */ /* 0x000f28000c1e1d00 */
[----:B------:R-:W4:Y:S04]  /*3400*/  @P0 LDG.E.128 R48, desc[UR6][R16.64] ;  /* 0x0000000610300981 */ /* 0x000f28000c1e1d00 */
[----:B---3--:R-:W3:Y:S04]  /*3410*/  @P1 LDG.E.128 R32, desc[UR6][R20.64] ;  /* 0x0000000614201981 */ /* 0x008ee8000c1e1d00 */
        /* <DEDUP_REMOVED lines=32> */
[----:B--2---:R1:W-:Y:S04]  /*3620*/  @P0 STL.64 [R1+0x10], R36 ;  /* 0x0000102401000387 */ /* 0x0043e80000100a00 */
[----:B------:R1:W-:Y:S04]  /*3630*/  @P0 STL.64 [R1+0x18], R38 ;  /* 0x0000182601000387 */ /* 0x0003e80000100a00 */
        /* <DEDUP_REMOVED lines=14> */
[----:B---3--:R1:W-:Y:S04]  /*3720*/  @P1 STL.64 [R1], R32 ;  /* 0x0000002001001387 */ /* 0x0083e80000100a00 */
        /* <DEDUP_REMOVED lines=48> */
.L_x_21699:
        /* <DEDUP_REMOVED lines=14> */
[C---:B0-----:R-:W-:Y:S01]  /*3b10*/  @P5 IMAD.WIDE.U32 R6, R4.reuse, 0x20, R6 ;  /* 0x0000002004065825 */ /* 0x041fe200078e0006 */
[----:B------:R-:W0:Y:S01]  /*3b20*/  @P5 LDC.64 R2, c[0x0][0x438] ;  /* 0x00010e00ff025b82 */ /* 0x000e220000000a00 */
[----:B------:R-:W4:Y:S04]  /*3b30*/  LDL R28, [R1+0x15c] ;  /* 0x00015c00011c7983 */ /* 0x000f280000100800 */
[----:B------:R-:W4:Y:S04]  /*3b40*/  LDL R33, [R1+0x168] ;  /* 0x0001680001217983 */ /* 0x000f280000100800 */
[----:B------:R-:W4:Y:S04]  /*3b50*/  LDL R27, [R1+0xf8] ;  /* 0x0000f800011b7983 */ /* 0x000f280000100800 */
        /* <DEDUP_REMOVED lines=28> */
[----:B---3--:R-:W-:Y:S02]  /*3d20*/  MOV R40, R39 ;  /* 0x0000002700287202 */ /* 0x008fe40000000f00 */
[----:B-1----:R-:W-:Y:S02]  /*3d30*/  MOV R43, R36 ;  /* 0x00000024002b7202 */ /* 0x002fe40000000f00 */
[----:B----4-:R-:W-:Y:S02]  /*3d40*/  MOV R36, R32 ;  /* 0x0000002000247202 */ /* 0x010fe40000000f00 */
        /* <DEDUP_REMOVED lines=8> */
[----:B------:R1:W2:Y:S01]  /*3dd0*/  @P5 LDG.E.128 R40, desc[UR6][R6.64+0x10] ;  /* 0x0000100606285981 */ /* 0x0002a2000c1e1d00 */
[----:B------:R-:W-:Y:S02]  /*3de0*/  MOV R29, R24 ;  /* 0x00000018001d7202 */ /* 0x000fe40000000f00 */
[----:B------:R-:W-:Y:S02]  /*3df0*/  MOV R25, R21 ;  /* 0x0000001500197202 */ /* 0x000fe40000000f00 */
[----:B------:R-:W-:Y:S02]  /*3e00*/  MOV R24, R20 ;  /* 0x0000001400187202 */ /* 0x000fe40000000f00 */
[----:B------:R-:W-:Y:S02]  /*3e10*/  MOV R21, R11 ;  /* 0x0000000b00157202 */ /* 0x000fe40000000f00 */
[----:B------:R-:W-:Y:S01]  /*3e20*/  MOV R20, R10 ;  /* 0x0000000a00147202 */ /* 0x000fe20000000f00 */
[----:B------:R-:W3:Y:S01]  /*3e30*/  LDL R11, [R1+0xd4] ;  /* 0x0000d400010b7983 */ /* 0x000ee20000100800 */
[----:B------:R-:W-:-:S03]  /*3e40*/  MOV R39, R35 ;  /* 0x0000002300277202 */ /* 0x000fc60000000f00 */
[----:B------:R-:W4:Y:S01]  /*3e50*/  LDL R10, [R1+0xd8] ;  /* 0x0000d800010a7983 */ /* 0x000f220000100800 */
[----:B------:R-:W-:Y:S02]  /*3e60*/  MOV R38, R34 ;  /* 0x0000002200267202 */ /* 0x000fe40000000f00 */
[----:B------:R-:W-:Y:S02]  /*3e70*/  MOV R35, R31 ;  /* 0x0000001f00237202 */ /* 0x000fe40000000f00 */
[----:B------:R-:W-:Y:S02]  /*3e80*/  MOV R34, R30 ;  /* 0x0000001e00227202 */ /* 0x000fe40000000f00 */
[----:B------:R-:W-:Y:S02]  /*3e90*/  MOV R31, R23 ;  /* 0x00000017001f7202 */ /* 0x000fe40000000f00 */
[----:B------:R-:W-:Y:S02]  /*3ea0*/  MOV R30, R22 ;  /* 0x00000016001e7202 */ /* 0x000fe40000000f00 */
[----:B------:R-:W-:-:S02]  /*3eb0*/  MOV R23, R13 ;  /* 0x0000000d00177202 */ /* 0x000fc40000000f00 */
[----:B------:R-:W-:Y:S01]  /*3ec0*/  MOV R22, R12 ;  /* 0x0000000c00167202 */ /* 0x000fe20000000f00 */
[----:B------:R-:W4:Y:S04]  /*3ed0*/  LDL R13, [R1+0xdc] ;  /* 0x0000dc00010d7983 */ /* 0x000f280000100800 */
[----:B------:R-:W4:Y:S01]  /*3ee0*/  LDL R12, [R1+0xd0] ;  /* 0x0000d000010c7983 */ /* 0x000f220000100800 */
[----:B------:R-:W-:Y:S02]  /*3ef0*/  MOV R44, R39 ;  /* 0x00000027002c7202 */ /* 0x000fe40000000f00 */
[----:B------:R-:W-:Y:S02]  /*3f00*/  MOV R45, R38 ;  /* 0x00000026002d7202 */ /* 0x000fe40000000f00 */
[----:B------:R-:W-:-:S02]  /*3f10*/  MOV R46, R37 ;  /* 0x00000025002e7202 */ /* 0x000fc40000000f00 */
[----:B------:R-:W-:-:S06]  /*3f20*/  MOV R47, R36 ;  /* 0x00000024002f7202 */ /* 0x000fcc0000000f00 */
[----:B------:R-:W4:Y:S01]  /*3f30*/  @P5 LDG.E.128 R44, desc[UR6][R8.64] ;  /* 0x00000006082c5981 */ /* 0x000f22000c1e1d00 */
[----:B------:R-:W-:Y:S02]  /*3f40*/  MOV R36, R25 ;  /* 0x0000001900247202 */ /* 0x000fe40000000f00 */
[----:B------:R-:W-:Y:S02]  /*3f50*/  MOV R39, R24 ;  /* 0x0000001800277202 */ /* 0x000fe40000000f00 */
[----:B------:R-:W-:Y:S02]  /*3f60*/  ISETP.GE.U32.AND P0, PT, R15, 0x40, PT ;  /* 0x000000400f00780c */ /* 0x000fe40003f06070 */
[----:B------:R-:W-:Y:S02]  /*3f70*/  MOV R38, R31 ;  /* 0x0000001f00267202 */ /* 0x000fe40000000f00 */
[----:B------:R-:W-:Y:S01]  /*3f80*/  MOV R37, R30 ;  /* 0x0000001e00257202 */ /* 0x000fe20000000f00 */
[----:B0-----:R-:W-:-:S05]  /*3f90*/  @P5 IMAD.WIDE.U32 R2, R4, 0x20, R2 ;  /* 0x0000002004025825 */ /* 0x001fca00078e0002 */
[----:B------:R-:W5:Y:S03]  /*3fa0*/  @P5 LD.E.128 R108, desc[UR6][R2.64] ;  /* 0x00000006026c5980 */ /* 0x000f66000c101d00 */
[----:B-1----:R-:W0:Y:S01]  /*3fb0*/  @P0 LDC.64 R6, c[0x0][0x438] ;  /* 0x00010e00ff060b82 */ /* 0x002e220000000a00 */
[----:B------:R1:W5:Y:S07]  /*3fc0*/  @P5 LD.E.128 R112, desc[UR6][R2.64+0x10] ;  /* 0x0000100602705980 */ /* 0x00036e000c101d00 */
[----:B-1----:R-:W1:Y:S01]  /*3fd0*/  @P0 LDC.64 R2, c[0x0][0x440] ;  /* 0x00011000ff020b82 */ /* 0x002e620000000a00 */
[----:B--2---:R-:W-:Y:S04]  /*3fe0*/  @P5 STL.64 [R1+0x170], R40 ;  /* 0x0001702801005387 */ /* 0x004fe80000100a00 */
[----:B------:R2:W-:Y:S04]  /*3ff0*/  @P5 STL.64 [R1+0x178], R42 ;  /* 0x0001782a01005387 */ /* 0x0005e80000100a00 */
[----:B------:R-:W2:Y:S01]  /*4000*/  LDL R30, [R1+0x128] ;  /* 0x00012800011e7983 */ /* 0x000ea20000100800 */
[----:B---3--:R-:W-:-:S02]  /*4010*/  MOV R25, R11 ;  /* 0x0000000b00197202 */ /* 0x008fc40000000f00 */
[----:B----4-:R-:W-:Y:S01]  /*4020*/  MOV R24, R10 ;  /* 0x0000000a00187202 */ /* 0x010fe20000000f00 */
[----:B------:R-:W3:Y:S01]  /*4030*/  LDL R31, [R1+0x124] ;  /* 0x00012400011f7983 */ /* 0x000ee20000100800 */
[----:B------:R-:W4:Y:S01]  /*4040*/  @P5 LDC.64 R10, c[0x0][0x440] ;  /* 0x00011000ff0a5b82 */ /* 0x000f220000000a00 */
[----:B--2---:R-:W-:Y:S02]  /*4050*/  MOV R42, R34 ;  /* 0x00000022002a7202 */ /* 0x004fe40000000f00 */
[----:B------:R-:W-:Y:S02]  /*4060*/  MOV R41, R33 ;  /* 0x0000002100297202 */ /* 0x000fe40000000f00 */
[----:B------:R-:W-:Y:S02]  /*4070*/  MOV R34, R23 ;  /* 0x0000001700227202 */ /* 0x000fe40000000f00 */
[----:B------:R-:W-:Y:S02]  /*4080*/  MOV R33, R22 ;  /* 0x0000001600217202 */ /* 0x000fe40000000f00 */
[----:B------:R-:W-:-:S02]  /*4090*/  MOV R23, R13 ;  /* 0x0000000d00177202 */ /* 0x000fc40000000f00 */
[----:B------:R-:W-:Y:S02]  /*40a0*/  MOV R22, R12 ;  /* 0x0000000c00167202 */ /* 0x000fe40000000f00 */
[----:B------:R-:W2:Y:S01]  /*40b0*/  LDC.64 R12, c[0x0][0x3d0] ;  /* 0x0000f400ff0c7b82 */ /* 0x000ea20000000a00 */
[----:B------:R-:W-:Y:S02]  /*40c0*/  MOV R43, R35 ;  /* 0x00000023002b7202 */ /* 0x000fe40000000f00 */
[----:B------:R-:W-:Y:S02]  /*40d0*/  MOV R40, R32 ;  /* 0x0000002000287202 */ /* 0x000fe40000000f00 */
[----:B------:R-:W-:Y:S02]  /*40e0*/  MOV R32, R21 ;  /* 0x0000001500207202 */ /* 0x000fe40000000f00 */
[----:B------:R-:W-:Y:S01]  /*40f0*/  MOV R35, R20 ;  /* 0x0000001400237202 */ /* 0x000fe20000000f00 */
[----:B------:R-:W3:Y:S04]  /*4100*/  LDL R21, [R1+0x12c] ;  /* 0x00012c0001157983 */ /* 0x000ee80000100800 */
[----:B------:R-:W3:Y:S01]  /*4110*/  LDL R20, [R1+0x120] ;  /* 0x0001200001147983 */ /* 0x000ee20000100800 */
[----:B----4-:R-:W-:-:S03]  /*4120*/  @P5 IMAD.WIDE.U32 R10, R4, 0x20, R10 ;  /* 0x00000020040a5825 */ /* 0x010fc600078e000a */
[----:B------:R4:W-:Y:S01]  /*4130*/  @P5 STL.64 [R1+0x160], R44 ;  /* 0x0001602c01005387 */ /* 0x0009e20000100a00 */
[----:B------:R-:W-:-:S03]  /*4140*/  @P5 LOP3.LUT R4, R4, 0x20, RZ, 0xfc, !PT ;  /* 0x0000002004045812 */ /* 0x000fc600078efcff */
[----:B------:R0:W-:Y:S01]  /*4150*/  @P5 STL.64 [R1+0x168], R46 ;  /* 0x0001682e01005387 */ /* 0x0001e20000100a00 */
[----:B------:R-:W-:-:S03]  /*4160*/  ISETP.GE.U32.AND P1, PT, R15, 0x60, PT ;  /* 0x000000600f00780c */ /* 0x000fc60003f26070 */
[----:B------:R-:W5:Y:S01]  /*4170*/  @P5 LD.E.128 R52, desc[UR6][R10.64] ;  /* 0x000000060a345980 */ /* 0x000f62000c101d00 */
[----:B----4-:R-:W-:Y:S01]  /*4180*/  MOV R44, R43 ;  /* 0x0000002b002c7202 */ /* 0x010fe20000000f00 */
[----:B------:R-:W-:Y:S01]  /*4190*/  IMAD.MOV.U32 R43, RZ, RZ, R39 ;  /* 0x000000ffff2b7224 */ /* 0x000fe200078e0027 */
[----:B------:R-:W-:Y:S01]  /*41a0*/  MOV R45, R42 ;  /* 0x0000002a002d7202 */ /* 0x000fe20000000f00 */
[----:B------:R4:W5:Y:S01]  /*41b0*/  @P5 LD.E.128 R56, desc[UR6][R10.64+0x10] ;  /* 0x000010060a385980 */ /* 0x000962000c101d00 */
[----:B0-----:R-:W-:Y:S02]  /*41c0*/  MOV R46, R41 ;  /* 0x00000029002e7202 */ /* 0x001fe40000000f00 */
[----:B------:R-:W-:Y:S02]  /*41d0*/  MOV R47, R40 ;  /* 0x00000028002f7202 */ /* 0x000fe40000000f00 */
[----:B------:R-:W-:Y:S02]  /*41e0*/  MOV R42, R38 ;  /* 0x00000026002a7202 */ /* 0x000fe40000000f00 */
[----:B------:R-:W-:-:S02]  /*41f0*/  MOV R41, R37 ;  /* 0x0000002500297202 */ /* 0x000fc40000000f00 */
[----:B------:R-:W-:Y:S01]  /*4200*/  MOV R40, R36 ;  /* 0x0000002400287202 */ /* 0x000fe20000000f00 */
[C---:B--2---:R-:W-:Y:S01]  /*4210*/  @P0 IMAD.WIDE.U32 R12, R4.reuse, 0x20, R12 ;  /* 0x00000020040c0825 */ /* 0x044fe200078e000c */
[----:B------:R-:W-:Y:S01]  /*4220*/  MOV R48, R43 ;  /* 0x0000002b00307202 */ /* 0x000fe20000000f00 */
[----:B------:R0:W2:Y:S01]  /*4230*/  @P5 LDG.E.128 R44, desc[UR6][R8.64+0x10] ;  /* 0x00001006082c5981 */ /* 0x0000a2000c1e1d00 */
[----:B------:R-:W-:Y:S01]  /*4240*/  MOV R49, R42 ;  /* 0x0000002a00317202 */ /* 0x000fe20000000f00 */
[C---:B------:R-:W-:Y:S01]  /*4250*/  @P0 IMAD.WIDE.U32 R6, R4.reuse, 0x20, R6 ;  /* 0x0000002004060825 */ /* 0x040fe200078e0006 */
[----:B------:R-:W-:Y:S01]  /*4260*/  MOV R50, R41 ;  /* 0x0000002900327202 */ /* 0x000fe20000000f00 */
[----:B----4-:R-:W4:Y:S01]  /*4270*/  @P1 LDC.64 R10, c[0x0][0x438] ;  /* 0x00010e00ff0a1b82 */ /* 0x010f220000000a00 */
[----:B------:R-:W-:Y:S02]  /*4280*/  MOV R51, R40 ;  /* 0x0000002800337202 */ /* 0x000fe40000000f00 */
[----:B------:R-:W-:Y:S01]  /*4290*/  MOV R37, R33 ;  /* 0x0000002100257202 */ /* 0x000fe20000000f00 */
[----:B-1----:R-:W-:Y:S01]  /*42a0*/  @P0 IMAD.WIDE.U32 R2, R4, 0x20, R2 ;  /* 0x0000002004020825 */ /* 0x002fe200078e0002 */
[----:B------:R-:W-:Y:S01]  /*42b0*/  MOV R36, R32 ;  /* 0x0000002000247202 */ /* 0x000fe20000000f00 */
[----:B------:R-:W5:Y:S01]  /*42c0*/  @P0 LD.E.128 R116, desc[UR6][R6.64] ;  /* 0x0000000606740980 */ /* 0x000f62000c101d00 */
[----:B------:R-:W-:Y:S01]  /*42d0*/  MOV R39, R35 ;  /* 0x0000002300277202 */ /* 0x000fe20000000f00 */
[----:B0-----:R-:W0:Y:S02]  /*42e0*/  LDC.64 R8, c[0x0][0x3d0] ;  /* 0x0000f400ff087b82 */ /* 0x001e240000000a00 */
[----:B------:R-:W4:Y:S01]  /*42f0*/  @P0 LDG.E.128 R48, desc[UR6][R12.64] ;  /* 0x000000060c300981 */ /* 0x000f22000c1e1d00 */
[----:B------:R-:W-:-:S02]  /*4300*/  MOV R38, R34 ;  /* 0x0000002200267202 */ /* 0x000fc40000000f00 */
[----:B------:R-:W-:Y:S01]  /*4310*/  MOV R42, R36 ;  /* 0x00000024002a7202 */ /* 0x000fe20000000f00 */
[----:B------:R1:W5:Y:S01]  /*4320*/  @P0 LD.E.128 R120, desc[UR6][R6.64+0x10] ;  /* 0x0000100606780980 */ /* 0x000362000c101d00 */
[----:B------:R-:W-:-:S03]  /*4330*/  MOV R43, R37 ;  /* 0x00000025002b7202 */ /* 0x000fc60000000f00 */
[----:B------:R-:W5:Y:S04]  /*4340*/  @P0 LD.E.128 R60, desc[UR6][R2.64] ;  /* 0x00000006023c0980 */ /* 0x000f68000c101d00 */
[----:B------:R1:W5:Y:S02]  /*4350*/  @P0 LD.E.128 R64, desc[UR6][R2.64+0x10] ;  /* 0x0000100602400980 */ /* 0x000364000c101d00 */
[----:B-1----:R-:W1:Y:S08]  /*4360*/  @P1 LDC.64 R6, c[0x0][0x440] ;  /* 0x00011000ff061b82 */ /* 0x002e700000000a00 */
[----:B------:R-:W1:Y:S01]  /*4370*/  LDC.64 R2, c[0x0][0x3d0] ;  /* 0x0000f400ff027b82 */ /* 0x000e620000000a00 */
[----:B------:R-:W-:-:S02]  /*4380*/  MOV R34, R30 ;  /* 0x0000001e00227202 */ /* 0x000fc40000000f00 */
[----:B------:R-:W-:Y:S02]  /*4390*/  MOV R30, R18 ;  /* 0x00000012001e7202 */ /* 0x000fe40000000f00 */
[----:B------:R-:W4:Y:S01]  /*43a0*/  LDL R18, [R1+0xb0] ;  /* 0x0000b00001127983 */ /* 0x000f220000100800 */
[----:B---3--:R-:W-:Y:S02]  /*43b0*/  MOV R35, R31 ;  /* 0x0000001f00237202 */ /* 0x008fe40000000f00 */
[----:B------:R-:W-:Y:S02]  /*43c0*/  MOV R31, R19 ;  /* 0x00000013001f7202 */ /* 0x000fe40000000f00 */
[----:B------:R-:W3:Y:S01]  /*43d0*/  LDL R19, [R1+0xbc] ;  /* 0x0000bc0001137983 */ /* 0x000ee20000100800 */
[----:B------:R-:W-:Y:S02]  /*43e0*/  MOV R40, R35 ;  /* 0x0000002300287202 */ /* 0x000fe40000000f00 */
[----:B------:R-:W-:-:S02]  /*43f0*/  MOV R36, R31 ;  /* 0x0000001f00247202 */ /* 0x000fc40000000f00 */
[----:B------:R-:W-:Y:S02]  /*4400*/  MOV R35, R30 ;  /* 0x0000001e00237202 */ /* 0x000fe40000000f00 */
[----:B------:R-:W-:Y:S02]  /*4410*/  MOV R33, R21 ;  /* 0x0000001500217202 */ /* 0x000fe40000000f00 */
[----:B------:R-:W-:Y:S02]  /*4420*/  MOV R21, R17 ;  /* 0x0000001100157202 */ /* 0x000fe40000000f00 */
[----:B------:R-:W-:Y:S01]  /*4430*/  MOV R32, R20 ;  /* 0x0000001400207202 */ /* 0x000fe20000000f00 */
[----:B------:R-:W3:Y:S01]  /*4440*/  LDL R17, [R1+0xb4] ;  /* 0x0000b40001117983 */ /* 0x000ee20000100800 */
[----:B------:R-:W-:-:S03]  /*4450*/  MOV R20, R16 ;  /* 0x0000001000147202 */ /* 0x000fc60000000f00 */
[----:B------:R-:W3:Y:S01]  /*4460*/  LDL R16, [R1+0xb8] ;  /* 0x0000b80001107983 */ /* 0x000ee20000100800 */
[----:B------:R-:W-:-:S03]  /*4470*/  MOV R41, R32 ;  /* 0x0000002000297202 */ /* 0x000fc60000000f00 */
[----:B--2---:R2:W-:Y:S04]  /*4480*/  @P5 STL.64 [R1+0x150], R44 ;  /* 0x0001502c01005387 */ /* 0x0045e80000100a00 */
[----:B------:R-:W-:Y:S04]  /*4490*/  @P5 STL.64 [R1+0x158], R46 ;  /* 0x0001582e01005387 */ /* 0x000fe80000100a00 */
[----:B------:R-:W3:Y:S01]  /*44a0*/  LDL R32, [R1+0x108] ;  /* 0x0001080001207983 */ /* 0x000ee20000100800 */
[----:B--2---:R-:W-:-:S03]  /*44b0*/  MOV R44, R38 ;  /* 0x00000026002c7202 */ /* 0x004fc60000000f00 */
[----:B------:R-:W2:Y:S01]  /*44c0*/  LDL R31, [R1+0x10c] ;  /* 0x00010c00011f7983 */ /* 0x000ea20000100800 */
[----:B------:R-:W-:Y:S02]  /*44d0*/  MOV R45, R39 ;  /* 0x00000027002d7202 */ /* 0x000fe40000000f00 */
[----:B------:R-:W-:Y:S01]  /*44e0*/  MOV R38, R33 ;  /* 0x0000002100267202 */ /* 0x000fe20000000f00 */
[----:B------:R-:W2:Y:S04]  /*44f0*/  LDL R30, [R1+0x100] ;  /* 0x00010000011e7983 */ /* 0x000ea80000100800 */
[----:B------:R-:W2:Y:S04]  /*4500*/  LDL R33, [R1+0x104] ;  /* 0x0001040001217983 */ /* 0x000ea80000100800 */
[----:B----4-:R4:W-:Y:S04]  /*4510*/  @P0 STL.64 [R1+0x140], R48 ;  /* 0x0001403001000387 */ /* 0x0109e80000100a00 */
[----:B------:R0:W-:Y:S01]  /*4520*/  @P0 STL.64 [R1+0x148], R50 ;  /* 0x0001483201000387 */ /* 0x0001e20000100a00 */
[----:B----4-:R-:W-:-:S02]  /*4530*/  MOV R48, R45 ;  /* 0x0000002d00307202 */ /* 0x010fc40000000f00 */
[----:B------:R-:W-:Y:S02]  /*4540*/  MOV R49, R44 ;  /* 0x0000002c00317202 */ /* 0x000fe40000000f00 */
        /* <DEDUP_REMOVED lines=8> */
[----:B0-----:R-:W0:Y:S01]  /*45d0*/  LDC.64 R12, c[0x0][0x3d8] ;  /* 0x0000f600ff0c7b82 */ /* 0x001e220000000a00 */
[----:B------:R-:W-:-:S02]  /*45e0*/  MOV R43, R39 ;  /* 0x00000027002b7202 */ /* 0x000fc40000000f00 */
[----:B------:R-:W-:Y:S02]  /*45f0*/  MOV R42, R38 ;  /* 0x00000026002a7202 */ /* 0x000fe40000000f00 */
[----:B------:R-:W-:Y:S02]  /*4600*/  MOV R41, R37 ;  /* 0x0000002500297202 */ /* 0x000fe40000000f00 */
[----:B------:R-:W-:Y:S02]  /*4610*/  MOV R40, R36 ;  /* 0x0000002400287202 */ /* 0x000fe40000000f00 */
[----:B------:R-:W-:Y:S02]  /*4620*/  MOV R39, R35 ;  /* 0x0000002300277202 */ /* 0x000fe40000000f00 */
[----:B------:R-:W-:Y:S02]  /*4630*/  MOV R38, R34 ;  /* 0x0000002200267202 */ /* 0x000fe40000000f00 */
[----:B---3--:R-:W-:-:S02]  /*4640*/  MOV R21, R17 ;  /* 0x0000001100157202 */ /* 0x008fc40000000f00 */
[----:B------:R-:W-:Y:S02]  /*4650*/  MOV R20, R16 ;  /* 0x0000001000147202 */ /* 0x000fe40000000f00 */
[----:B------:R-:W3:Y:S02]  /*4660*/  LDC.64 R16, c[0x0][0x3d8] ;  /* 0x0000f600ff107b82 */ /* 0x000ee40000000a00 */
[----:B---3--:R-:W-:Y:S01]  /*4670*/  @P0 IMAD.WIDE.U32 R16, R4, 0x20, R16 ;  /* 0x0000002004100825 */ /* 0x008fe200078e0010 */
[----:B------:R-:W-:Y:S02]  /*4680*/  MOV R36, R32 ;  /* 0x0000002000247202 */ /* 0x000fe40000000f00 */
[----:B------:R-:W-:Y:S02]  /*4690*/  MOV R32, R28 ;  /* 0x0000001c00207202 */ /* 0x000fe40000000f00 */
[----:B------:R-:W3:Y:S01]  /*46a0*/  LDL R28, [R1+0x98] ;  /* 0x00009800011c7983 */ /* 0x000ee20000100800 */
[----:B--2---:R-:W-:-:S02]  /*46b0*/  MOV R35, R31 ;  /* 0x0000001f00237202 */ /* 0x004fc40000000f00 */
[----:B------:R-:W-:Y:S02]  /*46c0*/  MOV R31, R27 ;  /* 0x0000001b001f7202 */ /* 0x000fe40000000f00 */
[----:B------:R-:W-:Y:S01]  /*46d0*/  MOV R34, R30 ;  /* 0x0000001e00227202 */ /* 0x000fe20000000f00 */
[----:B------:R-:W2:Y:S01]  /*46e0*/  LDL R27, [R1+0x9c] ;  /* 0x00009c00011b7983 */ /* 0x000ea20000100800 */
[----:B------:R-:W-:Y:S02]  /*46f0*/  MOV R30, R26 ;  /* 0x0000001a001e7202 */ /* 0x000fe40000000f00 */
[----:B------:R-:W-:Y:S01]  /*4700*/  MOV R37, R33 ;  /* 0x0000002100257202 */ /* 0x000fe20000000f00 */
[----:B------:R-:W2:Y:S01]  /*4710*/  LDL R26, [R1+0x90] ;  /* 0x00009000011a7983 */ /* 0x000ea20000100800 */
[----:B------:R-:W-:-:S03]  /*4720*/  MOV R33, R29 ;  /* 0x0000001d00217202 */ /* 0x000fc60000000f00 */
[----:B------:R-:W3:Y:S04]  /*4730*/  LDL R29, [R1+0x94] ;  /* 0x00009400011d7983 */ /* 0x000ee80000100800 */
[----:B----4-:R4:W-:Y:S04]  /*4740*/  @P0 STL.64 [R1+0x130], R48 ;  /* 0x0001303001000387 */ /* 0x0109e80000100a00 */
[----:B------:R1:W-:Y:S01]  /*4750*/  @P0 STL.64 [R1+0x138], R50 ;  /* 0x0001383201000387 */ /* 0x0003e20000100a00 */
[----:B----4-:R-:W-:Y:S02]  /*4760*/  MOV R48, R45 ;  /* 0x0000002d00307202 */ /* 0x010fe40000000f00 */
[----:B------:R-:W-:-:S02]  /*4770*/  MOV R49, R44 ;  /* 0x0000002c00317202 */ /* 0x000fc40000000f00 */
[----:B-1----:R-:W-:Y:S02]  /*4780*/  MOV R50, R43 ;  /* 0x0000002b00327202 */ /* 0x002fe40000000f00 */
[----:B------:R-:W-:-:S06]  /*4790*/  MOV R51, R42 ;  /* 0x0000002a00337202 */ /* 0x000fcc0000000f00 */
[----:B------:R-:W4:Y:S01]  /*47a0*/  @P0 LDG.E.128 R48, desc[UR6][R16.64] ;  /* 0x0000000610300981 */ /* 0x000f22000c1e1d00 */
        /* <DEDUP_REMOVED lines=9> */
[----:B------:R-:W-:Y:S01]  /*4840*/  MOV R35, R32 ;  /* 0x0000002000237202 */ /* 0x000fe20000000f00 */
        /* <DEDUP_REMOVED lines=8> */
[----:B-1----:R-:W-:-:S02]  /*48d0*/  MOV R48, R45 ;  /* 0x0000002d00307202 */ /* 0x002fc40000000f00 */
[----:B------:R-:W-:Y:S02]  /*48e0*/  MOV R49, R44 ;  /* 0x0000002c00317202 */ /* 0x000fe40000000f00 */
[----:B----4-:R-:W-:Y:S02]  /*48f0*/  MOV R50, R43 ;  /* 0x0000002b00327202 */ /* 0x010fe40000000f00 */
        /* <DEDUP_REMOVED lines=10> */
[----:B--2---:R-:W-:Y:S02]  /*49a0*/  MOV R37, R33 ;  /* 0x0000002100257202 */ /* 0x004fe40000000f00 */
[----:B---3--:R-:W-:Y:S02]  /*49b0*/  MOV R36, R32 ;  /* 0x0000002000247202 */ /* 0x008fe40000000f00 */
[----:B------:R-:W-:Y:S02]  /*49c0*/  MOV R35, R31 ;  /* 0x0000001f00237202 */ /* 0x000fe40000000f00 */
[----:B------:R-:W-:-:S02]  /*49d0*/  MOV R34, R30 ;  /* 0x0000001e00227202 */ /* 0x000fc40000000f00 */
[----:B------:R-:W-:Y:S02]  /*49e0*/  MOV R33, R25 ;  /* 0x0000001900217202 */ /* 0x000fe40000000f00 */
[----:B------:R-:W-:Y:S01]  /*49f0*/  MOV R32, R24 ;  /* 0x0000001800207202 */ /* 0x000fe20000000f00 */
[----:B------:R-:W2:Y:S01]  /*4a00*/  LDL R25, [R1+0x80] ;  /* 0x0000800001197983 */ /* 0x000ea20000100800 */
[----:B------:R-:W-:Y:S02]  /*4a10*/  MOV R31, R23 ;  /* 0x00000017001f7202 */ /* 0x000fe40000000f00 */
[----:B------:R-:W-:Y:S01]  /*4a20*/  MOV R30, R22 ;  /* 0x00000016001e7202 */ /* 0x000fe20000000f00 */
[----:B------:R-:W3:Y:S01]  /*4a30*/  LDL R23, [R1+0x88] ;  /* 0x0000880001177983 */ /* 0x000ee20000100800 */
[----:B------:R-:W-:-:S03]  /*4a40*/  @P0 IADD3 R4, PT, PT, R4, 0x20, RZ ;  /* 0x0000002004040810 */ /* 0x000fc60007ffe0ff */
[----:B------:R-:W2:Y:S04]  /*4a50*/  LDL R22, [R1+0x8c] ;  /* 0x00008c0001167983 */ /* 0x000ea80000100800 */
[----:B------:R-:W2:Y:S01]  /*4a60*/  LDL R24, [R1+0x84] ;  /* 0x0000840001187983 */ /* 0x000ea20000100800 */
[----:B------:R-:W-:-:S03]  /*4a70*/  @P1 IMAD.WIDE.U32 R8, R4, 0x20, R8 ;  /* 0x0000002004081825 */ /* 0x000fc600078e0008 */
[----:B----4-:R1:W-:Y:S04]  /*4a80*/  @P0 STL.64 [R1+0x110], R48 ;  /* 0x0001103001000387 */ /* 0x0103e80000100a00 */
[----:B------:R4:W-:Y:S01]  /*4a90*/  @P0 STL.64 [R1+0x118], R50 ;  /* 0x0001183201000387 */ /* 0x0009e20000100a00 */
[----:B-1----:R-:W-:Y:S02]  /*4aa0*/  MOV R48, R45 ;  /* 0x0000002d00307202 */ /* 0x002fe40000000f00 */
        /* <DEDUP_REMOVED lines=14> */
[----:B------:R-:W3:Y:S01]  /*4b90*/  LDL R33, [R1+0xc4] ;  /* 0x0000c40001217983 */ /* 0x000ee20000100800 */
[----:B------:R-:W-:Y:S02]  /*4ba0*/  MOV R34, R31 ;  /* 0x0000001f00227202 */ /* 0x000fe40000000f00 */
[----:B------:R-:W-:Y:S01]  /*4bb0*/  MOV R37, R30 ;  /* 0x0000001e00257202 */ /* 0x000fe20000000f00 */
[----:B------:R-:W2:Y:S04]  /*4bc0*/  LDL R32, [R1+0xc8] ;  /* 0x0000c80001207983 */ /* 0x000ea80000100800 */
[----:B------:R-:W2:Y:S04]  /*4bd0*/  LDL R31, [R1+0xcc] ;  /* 0x0000cc00011f7983 */ /* 0x000ea80000100800 */
[----:B------:R-:W2:Y:S04]  /*4be0*/  LDL R30, [R1+0xc0] ;  /* 0x0000c000011e7983 */ /* 0x000ea80000100800 */
[----:B----4-:R1:W-:Y:S04]  /*4bf0*/  @P1 STL.64 [R1+0x100], R48 ;  /* 0x0001003001001387 */ /* 0x0103e80000100a00 */
[----:B------:R4:W-:Y:S01]  /*4c00*/  @P1 STL.64 [R1+0x108], R50 ;  /* 0x0001083201001387 */ /* 0x0009e20000100a00 */
[----:B-1----:R-:W-:-:S02]  /*4c10*/  MOV R48, R45 ;  /* 0x0000002d00307202 */ /* 0x002fc40000000f00 */
[----:B------:R-:W-:Y:S02]  /*4c20*/  MOV R49, R44 ;  /* 0x0000002c00317202 */ /* 0x000fe40000000f00 */
[----:B----4-:R-:W-:Y:S02]  /*4c30*/  MOV R50, R43 ;  /* 0x0000002b00327202 */ /* 0x010fe40000000f00 */
[----:B------:R-:W-:-:S06]  /*4c40*/  MOV R51, R42 ;  /* 0x0000002a00337202 */ /* 0x000fcc0000000f00 */
[----:B------:R1:W4:Y:S01]  /*4c50*/  @P1 LDG.E.128 R48, desc[UR6][R8.64+0x10] ;  /* 0x0000100608301981 */ /* 0x000322000c1e1d00 */
[----:B------:R-:W-:Y:S02]  /*4c60*/  MOV R45, R41 ;  /* 0x00000029002d7202 */ /* 0x000fe40000000f00 */
[----:B------:R-:W-:Y:S02]  /*4c70*/  MOV R44, R40 ;  /* 0x00000028002c7202 */ /* 0x000fe40000000f00 */
[----:B------:R-:W-:Y:S02]  /*4c80*/  MOV R43, R39 ;  /* 0x00000027002b7202 */ /* 0x000fe40000000f00 */
[----:B------:R-:W-:Y:S02]  /*4c90*/  MOV R42, R38 ;  /* 0x00000026002a7202 */ /* 0x000fe40000000f00 */
[----:B------:R-:W-:Y:S01]  /*4ca0*/  MOV R41, R37 ;  /* 0x0000002500297202 */ /* 0x000fe20000000f00 */
[----:B0-----:R-:W-:Y:S01]  /*4cb0*/  @P1 IMAD.WIDE.U32 R12, R4, 0x20, R12 ;  /* 0x00000020040c1825 */ /* 0x001fe200078e000c */
[----:B------:R-:W-:Y:S01]  /*4cc0*/  MOV R40, R36 ;  /* 0x0000002400287202 */ /* 0x000fe20000000f00 */
[----:B-1----:R-:W0:Y:S01]  /*4cd0*/  LDC.64 R8, c[0x0][0x3d8] ;  /* 0x0000f600ff087b82 */ /* 0x002e220000000a00 */
[----:B------:R-:W-:-:S02]  /*4ce0*/  MOV R39, R35 ;  /* 0x0000002300277202 */ /* 0x000fc40000000f00 */
[----:B------:R-:W-:Y:S02]  /*4cf0*/  MOV R38, R34 ;  /* 0x0000002200267202 */ /* 0x000fe40000000f00 */
[----:B---3--:R-:W-:Y:S02]  /*4d00*/  MOV R37, R33 ;  /* 0x0000002100257202 */ /* 0x008fe40000000f00 */
[----:B--2---:R-:W-:Y:S02]  /*4d10*/  MOV R36, R32 ;  /* 0x0000002000247202 */ /* 0x004fe40000000f00 */
[----:B------:R-:W-:Y:S02]  /*4d20*/  MOV R35, R31 ;  /* 0x0000001f00237202 */ /* 0x000fe40000000f00 */
[----:B------:R-:W-:Y:S02]  /*4d30*/  MOV R34, R30 ;  /* 0x0000001e00227202 */ /* 0x000fe40000000f00 */
[----:B------:R-:W-:-:S02]  /*4d40*/  MOV R33, R21 ;  /* 0x0000001500217202 */ /* 0x000fc40000000f00 */
[----:B------:R-:W-:Y:S01]  /*4d50*/  MOV R32, R20 ;  /* 0x0000001400207202 */ /* 0x000fe20000000f00 */
[----:B------:R-:W2:Y:S01]  /*4d60*/  LDL R21, [R1+0x24] ;  /* 0x0000240001157983 */ /* 0x000ea20000100800 */
[----:B------:R-:W-:Y:S02]  /*4d70*/  MOV R31, R19 ;  /* 0x00000013001f7202 */ /* 0x000fe40000000f00 */
[----:B------:R-:W-:Y:S01]  /*4d80*/  MOV R30, R18 ;  /* 0x00000012001e7202 */ /* 0x000fe20000000f00 */
[----:B------:R-:W3:Y:S04]  /*4d90*/  LDL R20, [R1+0x28] ;  /* 0x0000280001147983 */ /* 0x000ee80000100800 */
[----:B------:R-:W3:Y:S04]  /*4da0*/  LDL R18, [R1+0x20] ;  /* 0x0000200001127983 */ /* 0x000ee80000100800 */
[----:B------:R-:W2:Y:S04]  /*4db0*/  LDL R19, [R1+0x2c] ;  /* 0x00002c0001137983 */ /* 0x000ea80000100800 */
        /* <DEDUP_REMOVED lines=29> */
[----:B------:R1:W4:Y:S01]  /*4f90*/  @P1 LDG.E.128 R48, desc[UR6][R12.64+0x10] ;  /* 0x000010060c301981 */ /* 0x000322000c1e1d00 */
[----:B------:R-:W-:Y:S02]  /*4fa0*/  ISETP.GE.U32.AND P0, PT, R15, 0x80, PT ;  /* 0x000000800f00780c */ /* 0x000fe40003f06070 */
[----:B------:R-:W-:Y:S02]  /*4fb0*/  MOV R45, R41 ;  /* 0x00000029002d7202 */ /* 0x000fe40000000f00 */
[----:B------:R-:W-:Y:S02]  /*4fc0*/  MOV R44, R40 ;  /* 0x00000028002c7202 */ /* 0x000fe40000000f00 */
[----:B------:R-:W-:Y:S02]  /*4fd0*/  MOV R43, R39 ;  /* 0x00000027002b7202 */ /* 0x000fe40000000f00 */
[----:B------:R-:W-:Y:S01]  /*4fe0*/  MOV R42, R38 ;  /* 0x00000026002a7202 */ /* 0x000fe20000000f00 */
[C---:B------:R-:W-:Y:S01]  /*4ff0*/  @P1 IMAD.WIDE.U32 R10, R4.reuse, 0x20, R10 ;  /* 0x00000020040a1825 */ /* 0x040fe200078e000a */
[----:B------:R-:W-:Y:S01]  /*5000*/  MOV R41, R37 ;  /* 0x0000002500297202 */ /* 0x000fe20000000f00 */
[----:B-1----:R-:W1:Y:S01]  /*5010*/  LDC.64 R12, c[0x0][0x3d0] ;  /* 0x0000f400ff0c7b82 */ /* 0x002e620000000a00 */
[----:B------:R-:W-:Y:S01]  /*5020*/  MOV R40, R36 ;  /* 0x0000002400287202 */ /* 0x000fe20000000f00 */
[----:B--2---:R-:W-:Y:S01]  /*5030*/  IMAD.MOV.U32 R36, RZ, RZ, R32 ;  /* 0x000000ffff247224 */ /* 0x004fe200078e0020 */
[----:B------:R-:W-:Y:S01]  /*5040*/  MOV R39, R35 ;  /* 0x0000002300277202 */ /* 0x000fe20000000f00 */
[----:B------:R-:W-:Y:S01]  /*5050*/  @P1 IMAD.WIDE.U32 R6, R4, 0x20, R6 ;  /* 0x0000002004061825 */ /* 0x000fe200078e0006 */
[----:B------:R-:W-:Y:S01]  /*5060*/  MOV R38, R34 ;  /* 0x0000002200267202 */ /* 0x000fe20000000f00 */
[----:B------:R-:W5:Y:S01]  /*5070*/  @P1 LD.E.128 R124, desc[UR6][R10.64] ;  /* 0x000000060a7c1980 */ /* 0x000f62000c101d00 */
[----:B---3--:R-:W-:Y:S01]  /*5080*/  MOV R37, R33 ;  /* 0x0000002100257202 */ /* 0x008fe20000000f00 */
[----:B------:R-:W2:Y:S01]  /*5090*/  @P0 LDC.64 R16, c[0x0][0x438] ;  /* 0x00010e00ff100b82 */ /* 0x000ea20000000a00 */
[----:B------:R-:W-:Y:S01]  /*50a0*/  MOV R35, R31 ;  /* 0x0000001f00237202 */ /* 0x000fe20000000f00 */
[----:B------:R3:W5:Y:S01]  /*50b0*/  @P1 LD.E.128 R128, desc[UR6][R10.64+0x10] ;  /* 0x000010060a801980 */ /* 0x000762000c101d00 */
[----:B------:R-:W-:-:S02]  /*50c0*/  MOV R34, R30 ;  /* 0x0000001e00227202 */ /* 0x000fc40000000f00 */
[----:B------:R-:W-:Y:S01]  /*50d0*/  MOV R33, R29 ;  /* 0x0000001d00217202 */ /* 0x000fe20000000f00 */
[----:B------:R-:W5:Y:S01]  /*50e0*/  @P1 LD.E.128 R68, desc[UR6][R6.64] ;  /* 0x0000000606441980 */ /* 0x000f62000c101d00 */
[----:B------:R-:W-:Y:S02]  /*50f0*/  MOV R32, R28 ;  /* 0x0000001c00207202 */ /* 0x000fe40000000f00 */
[----:B------:R-:W-:Y:S01]  /*5100*/  MOV R31, R27 ;  /* 0x0000001b001f7202 */ /* 0x000fe20000000f00 */
[----:B------:R-:W4:Y:S01]  /*5110*/  LDL R29, [R1+0x54] ;  /* 0x00005400011d7983 */ /* 0x000f220000100800 */
[----:B------:R-:W-:Y:S01]  /*5120*/  MOV R30, R26 ;  /* 0x0000001a001e7202 */ /* 0x000fe20000000f00 */
[----:B---3--:R-:W3:Y:S01]  /*5130*/  @P0 LDC.64 R10, c[0x0][0x440] ;  /* 0x00011000ff0a0b82 */ /* 0x008ee20000000a00 */
[----:B------:R-:W-:Y:S01]  /*5140*/  @P1 IADD3 R4, PT, PT, R4, 0x20, RZ ;  /* 0x0000002004041810 */ /* 0x000fe20007ffe0ff */
[----:B------:R-:W4:Y:S04]  /*5150*/  LDL R28, [R1+0x58] ;  /* 0x00005800011c7983 */ /* 0x000f280000100800 */
[----:B------:R-:W4:Y:S04]  /*5160*/  LDL R27, [R1+0x5c] ;  /* 0x00005c00011b7983 */ /* 0x000f280000100800 */
[----:B------:R-:W4:Y:S01]  /*5170*/  LDL R26, [R1+0x50] ;  /* 0x00005000011a7983 */ /* 0x000f220000100800 */
[----:B------:R-:W-:-:S03]  /*5180*/  @P0 IMAD.WIDE.U32 R2, R4, 0x20, R2 ;  /* 0x0000002004020825 */ /* 0x000fc600078e0002 */
[----:B------:R2:W5:Y:S01]  /*5190*/  @P1 LD.E.128 R72, desc[UR6][R6.64+0x10] ;  /* 0x0000100606481980 */ /* 0x000562000c101d00 */
[----:B0-----:R-:W-:-:S04]  /*51a0*/  @P0 IMAD.WIDE.U32 R8, R4, 0x20, R8 ;  /* 0x0000002004080825 */ /* 0x001fc800078e0008 */
[C---:B--2---:R-:W-:Y:S01]  /*51b0*/  @P0 IMAD.WIDE.U32 R16, R4.reuse, 0x20, R16 ;  /* 0x0000002004100825 */ /* 0x044fe200078e0010 */
[----:B------:R-:W0:Y:S03]  /*51c0*/  LDC.64 R6, c[0x0][0x3d8] ;  /* 0x0000f600ff067b82 */ /* 0x000e260000000a00 */
[C---:B---3--:R-:W-:Y:S01]  /*51d0*/  @P0 IMAD.WIDE.U32 R10, R4.reuse, 0x20, R10 ;  /* 0x00000020040a0825 */ /* 0x048fe200078e000a */
[----:B----4-:R2:W-:Y:S04]  /*51e0*/  @P1 STL.64 [R1+0xd0], R48 ;  /* 0x0000d03001001387 */ /* 0x0105e80000100a00 */
[----:B------:R3:W-:Y:S01]  /*51f0*/  @P1 STL.64 [R1+0xd8], R50 ;  /* 0x0000d83201001387 */ /* 0x0007e20000100a00 */
[----:B------:R-:W-:-:S03]  /*5200*/  @P0 IADD3 R4, PT, PT, R4, 0x20, RZ ;  /* 0x0000002004040810 */ /* 0x000fc60007ffe0ff */
[----:B------:R-:W5:Y:S01]  /*5210*/  @P0 LD.E.128 R164, desc[UR6][R16.64] ;  /* 0x0000000610a40980 */ /* 0x000f62000c101d00 */
[----:B--2---:R-:W-:-:S03]  /*5220*/  MOV R48, R45 ;  /* 0x0000002d00307202 */ /* 0x004fc60000000f00 */
[----:B------:R-:W5:Y:S01]  /*5230*/  @P0 LD.E.128 R168, desc[UR6][R16.64+0x10] ;  /* 0x0000100610a80980 */ /* 0x000f62000c101d00 */
[----:B------:R-:W-:Y:S02]  /*5240*/  MOV R49, R44 ;  /* 0x0000002c00317202 */ /* 0x000fe40000000f00 */
[----:B---3--:R-:W-:Y:S01]  /*5250*/  MOV R50, R43 ;  /* 0x0000002b00327202 */ /* 0x008fe20000000f00 */
[----:B------:R-:W5:Y:S01]  /*5260*/  @P0 LD.E.128 R76, desc[UR6][R10.64] ;  /* 0x000000060a4c0980 */ /* 0x000f62000c101d00 */
[----:B------:R-:W-:-:S03]  /*5270*/  MOV R51, R42 ;  /* 0x0000002a00337202 */ /* 0x000fc60000000f00 */
[----:B------:R-:W5:Y:S04]  /*5280*/  @P0 LD.E.128 R80, desc[UR6][R10.64+0x10] ;  /* 0x000010060a500980 */ /* 0x000f68000c101d00 */
[----:B------:R-:W2:Y:S01]  /*5290*/  @P0 LDG.E.128 R48, desc[UR6][R2.64] ;  /* 0x0000000602300981 */ /* 0x000ea2000c1e1d00 */
        /* <DEDUP_REMOVED lines=17> */
[----:B------:R-:W4:Y:S04]  /*53b0*/  LDL R27, [R1+0x78] ;  /* 0x00007800011b7983 */ /* 0x000f280000100800 */
[----:B------:R-:W3:Y:S04]  /*53c0*/  LDL R26, [R1+0x7c] ;  /* 0x00007c00011a7983 */ /* 0x000ee80000100800 */
[----:B------:R-:W3:Y:S04]  /*53d0*/  LDL R28, [R1+0x70] ;  /* 0x00007000011c7983 */ /* 0x000ee80000100800 */
[----:B--2---:R2:W-:Y:S04]  /*53e0*/  @P0 STL.64 [R1+0xc0], R48 ;  /* 0x0000c03001000387 */ /* 0x0045e80000100a00 */
[----:B------:R1:W-:Y:S01]  /*53f0*/  @P0 STL.64 [R1+0xc8], R50 ;  /* 0x0000c83201000387 */ /* 0x0003e20000100a00 */
[----:B--2---:R-:W-:-:S02]  /*5400*/  MOV R48, R45 ;  /* 0x0000002d00307202 */ /* 0x004fc40000000f00 */
        /* <DEDUP_REMOVED lines=14> */
[----:B----4-:R-:W-:Y:S02]  /*54f0*/  MOV R30, R27 ;  /* 0x0000001b001e7202 */ /* 0x010fe40000000f00 */
[----:B------:R-:W-:-:S02]  /*5500*/  MOV R37, R33 ;  /* 0x0000002100257202 */ /* 0x000fc40000000f00 */
[----:B------:R-:W-:Y:S02]  /*5510*/  MOV R36, R32 ;  /* 0x0000002000247202 */ /* 0x000fe40000000f00 */
[----:B---3--:R-:W-:Y:S02]  /*5520*/  MOV R31, R26 ;  /* 0x0000001a001f7202 */ /* 0x008fe40000000f00 */
[----:B------:R-:W-:Y:S02]  /*5530*/  MOV R27, R23 ;  /* 0x00000017001b7202 */ /* 0x000fe40000000f00 */
[----:B------:R-:W-:Y:S01]  /*5540*/  MOV R33, R25 ;  /* 0x0000001900217202 */ /* 0x000fe20000000f00 */
[----:B------:R-:W3:Y:S01]  /*5550*/  LDL R23, [R1+0x48] ;  /* 0x0000480001177983 */ /* 0x000ee20000100800 */
[----:B------:R-:W-:Y:S02]  /*5560*/  MOV R32, R24 ;  /* 0x0000001800207202 */ /* 0x000fe40000000f00 */
[----:B------:R-:W-:Y:S01]  /*5570*/  MOV R26, R22 ;  /* 0x00000016001a7202 */ /* 0x000fe20000000f00 */
[----:B------:R-:W4:Y:S04]  /*5580*/  LDL R25, [R1+0x40] ;  /* 0x0000400001197983 */ /* 0x000f280000100800 */
[----:B------:R-:W4:Y:S04]  /*5590*/  LDL R24, [R1+0x44] ;  /* 0x0000440001187983 */ /* 0x000f280000100800 */
[----:B------:R-:W4:Y:S04]  /*55a0*/  LDL R22, [R1+0x4c] ;  /* 0x00004c0001167983 */ /* 0x000f280000100800 */
[----:B--2---:R1:W-:Y:S04]  /*55b0*/  @P0 STL.64 [R1+0xb0], R48 ;  /* 0x0000b03001000387 */ /* 0x0043e80000100a00 */
[----:B------:R2:W-:Y:S01]  /*55c0*/  @P0 STL.64 [R1+0xb8], R50 ;  /* 0x0000b83201000387 */ /* 0x0005e20000100a00 */
[----:B-1----:R-:W-:-:S02]  /*55d0*/  MOV R48, R45 ;  /* 0x0000002d00307202 */ /* 0x002fc40000000f00 */
[----:B------:R-:W-:Y:S02]  /*55e0*/  MOV R49, R44 ;  /* 0x0000002c00317202 */ /* 0x000fe40000000f00 */
[----:B--2---:R-:W-:Y:S02]  /*55f0*/  MOV R50, R43 ;  /* 0x0000002b00327202 */ /* 0x004fe40000000f00 */
[----:B------:R-:W-:-:S06]  /*5600*/  MOV R51, R42 ;  /* 0x0000002a00337202 */ /* 0x000fcc0000000f00 */
[----:B------:R-:W2:Y:S01]  /*5610*/  @P0 LDG.E.128 R48, desc[UR6][R8.64] ;  /* 0x0000000608300981 */ /* 0x000ea2000c1e1d00 */
[----:B------:R-:W-:Y:S02]  /*5620*/  MOV R43, R39 ;  /* 0x00000027002b7202 */ /* 0x000fe40000000f00 */
[----:B------:R-:W-:Y:S02]  /*5630*/  MOV R39, R35 ;  /* 0x0000002300277202 */ /* 0x000fe40000000f00 */
[----:B------:R-:W-:Y:S02]  /*5640*/  MOV R35, R27 ;  /* 0x0000001b00237202 */ /* 0x000fe40000000f00 */
[----:B---3--:R-:W-:Y:S02]  /*5650*/  MOV R27, R23 ;  /* 0x00000017001b7202 */ /* 0x008fe40000000f00 */
[----:B------:R-:W3:Y:S01]  /*5660*/  LDL R23, [R1+0x38] ;  /* 0x0000380001177983 */ /* 0x000ee20000100800 */
        /* <DEDUP_REMOVED lines=9> */
[----:B----4-:R-:W-:Y:S02]  /*5700*/  MOV R33, R25 ;  /* 0x0000001900217202 */ /* 0x010fe40000000f00 */
[----:B------:R-:W-:Y:S01]  /*5710*/  MOV R32, R24 ;  /* 0x0000001800207202 */ /* 0x000fe20000000f00 */
[----:B------:R-:W4:Y:S01]  /*5720*/  LDL R25, [R1+0x30] ;  /* 0x0000300001197983 */ /* 0x000f220000100800 */
[----:B------:R-:W-:-:S03]  /*5730*/  MOV R26, R22 ;  /* 0x00000016001a7202 */ /* 0x000fc60000000f00 */
        /* <DEDUP_REMOVED lines=8> */
[----:B------:R1:W2:Y:S01]  /*57c0*/  @P0 LDG.E.128 R48, desc[UR6][R8.64+0x10] ;  /* 0x0000100608300981 */ /* 0x0002a2000c1e1d00 */
[----:B------:R-:W-:Y:S02]  /*57d0*/  MOV R42, R39 ;  /* 0x00000027002a7202 */ /* 0x000fe40000000f00 */
[----:B------:R-:W-:Y:S02]  /*57e0*/  MOV R39, R35 ;  /* 0x0000002300277202 */ /* 0x000fe40000000f00 */
[----:B------:R-:W-:Y:S02]  /*57f0*/  MOV R35, R27 ;  /* 0x0000001b00237202 */ /* 0x000fe40000000f00 */
[----:B---3--:R-:W-:Y:S02]  /*5800*/  MOV R27, R23 ;  /* 0x00000017001b7202 */ /* 0x008fe40000000f00 */
[----:B------:R-:W-:Y:S01]  /*5810*/  MOV R23, R19 ;  /* 0x0000001300177202 */ /* 0x000fe20000000f00 */
[----:B-1----:R-:W1:Y:S01]  /*5820*/  LDC.64 R8, c[0x0][0x3d0] ;  /* 0x0000f400ff087b82 */ /* 0x002e620000000a00 */
        /* <DEDUP_REMOVED lines=8> */
[----:B----4-:R-:W-:Y:S02]  /*58b0*/  MOV R32, R25 ;  /* 0x0000001900207202 */ /* 0x010fe40000000f00 */
        /* <DEDUP_REMOVED lines=8> */
[----:B------:R-:W4:Y:S04]  /*5940*/  LDL R14, [R1+0x4] ;  /* 0x00000400010e7983 */ /* 0x000f280000100800 */
[----:B------:R-:W4:Y:S04]  /*5950*/  LDL R5, [R1+0x8] ;  /* 0x0000080001057983 */ /* 0x000f280000100800 */
[----:B--2---:R2:W-:Y:S04]  /*5960*/  @P0 STL.64 [R1+0x90], R48 ;  /* 0x0000903001000387 */ /* 0x0045e80000100a00 */
[----:B------:R0:W-:Y:S04]  /*5970*/  @P0 STL.64 [R1+0x98], R50 ;  /* 0x0000983201000387 */ /* 0x0001e80000100a00 */
[----:B------:R-:W4:Y:S01]  /*5980*/  LDL R46, [R1+0x68] ;  /* 0x00006800012e7983 */ /* 0x000f220000100800 */
[----:B--2---:R-:W-:-:S03]  /*5990*/  MOV R48, R45 ;  /* 0x0000002d00307202 */ /* 0x004fc60000000f00 */
[----:B------:R-:W2:Y:S01]  /*59a0*/  LDL R47, [R1+0x6c] ;  /* 0x00006c00012f7983 */ /* 0x000ea20000100800 */
[----:B------:R-:W-:-:S03]  /*59b0*/  MOV R49, R44 ;  /* 0x0000002c00317202 */ /* 0x000fc60000000f00 */
[----:B------:R-:W2:Y:S04]  /*59c0*/  LDL R44, [R1+0x60] ;  /* 0x00006000012c7983 */ /* 0x000ea80000100800 */
[----:B------:R-:W2:Y:S01]  /*59d0*/  LDL R45, [R1+0x64] ;  /* 0x00006400012d7983 */ /* 0x000ea20000100800 */
[----:B------:R-:W-:Y:S02]  /*59e0*/  ISETP.GE.U32.AND P1, PT, R15, 0xa0, PT ;  /* 0x000000a00f00780c */ /* 0x000fe40003f26070 */
[----:B0-----:R-:W-:Y:S02]  /*59f0*/  MOV R50, R39 ;  /* 0x0000002700327202 */ /* 0x001fe40000000f00 */
[----:B------:R-:W-:Y:S02]  /*5a00*/  MOV R39, R34 ;  /* 0x0000002200277202 */ /* 0x000fe40000000f00 */
[----:B------:R-:W-:-:S02]  /*5a10*/  MOV R34, R27 ;  /* 0x0000001b00227202 */ /* 0x000fc40000000f00 */
[----:B------:R-:W-:-:S05]  /*5a20*/  MOV R27, R22 ;  /* 0x00000016001b7202 */ /* 0x000fca0000000f00 */
[----:B------:R-:W-:Y:S01]  /*5a30*/  @P1 IMAD.WIDE.U32 R12, R4, 0x20, R12 ;  /* 0x00000020040c1825 */ /* 0x000fe200078e000c */
[----:B------:R-:W-:Y:S01]  /*5a40*/  MOV R22, R21 ;  /* 0x0000001500167202 */ /* 0x000fe20000000f00 */
[----:B------:R-:W0:Y:S01]  /*5a50*/  @P1 LDC.64 R2, c[0x0][0x438] ;  /* 0x00010e00ff021b82 */ /* 0x000e220000000a00 */
[----:B------:R-:W-:Y:S02]  /*5a60*/  MOV R21, R20 ;  /* 0x0000001400157202 */ /* 0x000fe40000000f00 */
[----:B------:R-:W2:Y:S01]  /*5a70*/  @P1 LDG.E.128 R28, desc[UR6][R12.64+0x10] ;  /* 0x000010060c1c1981 */ /* 0x000ea2000c1e1d00 */
[----:B---3--:R-:W-:-:S03]  /*5a80*/  MOV R20, R19 ;  /* 0x0000001300147202 */ /* 0x008fc60000000f00 */
[----:B------:R-:W3:Y:S01]  /*5a90*/  LDL R19, [R1] ;  /* 0x0000000001137983 */ /* 0x000ee20000100800 */
[----:B------:R-:W-:Y:S01]  /*5aa0*/  MOV R51, R38 ;  /* 0x0000002600337202 */ /* 0x000fe20000000f00 */
[----:B------:R-:W-:Y:S01]  /*5ab0*/  @P1 IMAD.WIDE.U32 R6, R4, 0x20, R6 ;  /* 0x0000002004061825 */ /* 0x000fe200078e0006 */
[----:B------:R-:W1:Y:S04]  /*5ac0*/  @P1 LDC.64 R16, c[0x0][0x440] ;  /* 0x00011000ff101b82 */ /* 0x000e680000000a00 */
[----:B------:R4:W3:Y:S04]  /*5ad0*/  @P1 LDG.E.128 R48, desc[UR6][R12.64] ;  /* 0x000000060c301981 */ /* 0x0008e8000c1e1d00 */
[----:B------:R-:W3:Y:S01]  /*5ae0*/  @P1 LDG.E.128 R40, desc[UR6][R6.64+0x10] ;  /* 0x0000100606281981 */ /* 0x000ee2000c1e1d00 */
[----:B------:R-:W-:-:S02]  /*5af0*/  MOV R38, R35 ;  /* 0x0000002300267202 */ /* 0x000fc40000000f00 */
[----:B------:R-:W-:Y:S02]  /*5b00*/  MOV R35, R26 ;  /* 0x0000001a00237202 */ /* 0x000fe40000000f00 */
[----:B------:R-:W-:Y:S01]  /*5b10*/  MOV R26, R25 ;  /* 0x00000019001a7202 */ /* 0x000fe20000000f00 */
[----:B----4-:R-:W4:Y:S01]  /*5b20*/  LDC.64 R12, c[0x0][0x3d8] ;  /* 0x0000f600ff0c7b82 */ /* 0x010f220000000a00 */
[----:B------:R-:W-:Y:S02]  /*5b30*/  MOV R25, R24 ;  /* 0x0000001800197202 */ /* 0x000fe40000000f00 */
[----:B------:R-:W-:Y:S02]  /*5b40*/  MOV R24, R23 ;  /* 0x0000001700187202 */ /* 0x000fe40000000f00 */
[----:B------:R-:W-:Y:S02]  /*5b50*/  MOV R23, R18 ;  /* 0x0000001200177202 */ /* 0x000fe40000000f00 */
[----:B------:R-:W-:-:S02]  /*5b60*/  MOV R18, R14 ;  /* 0x0000000e00127202 */ /* 0x000fc40000000f00 */
[----:B------:R-:W-:Y:S02]  /*5b70*/  MOV R14, R5 ;  /* 0x00000005000e7202 */ /* 0x000fe40000000f00 */
[----:B------:R-:W4:Y:S04]  /*5b80*/  LDL R5, [R1+0xc] ;  /* 0x00000c0001057983 */ /* 0x000f280000100800 */
[----:B--2---:R-:W2:Y:S01]  /*5b90*/  @P1 LDG.E.128 R44, desc[UR6][R6.64] ;  /* 0x00000006062c1981 */ /* 0x004ea2000c1e1d00 */
[----:B------:R-:W-:Y:S01]  /*5ba0*/  ISETP.GE.U32.AND P0, PT, R15, 0xc0, PT ;  /* 0x000000c00f00780c */ /* 0x000fe20003f06070 */
[----:B0-----:R-:W-:-:S05]  /*5bb0*/  @P1 IMAD.WIDE.U32 R2, R4, 0x20, R2 ;  /* 0x0000002004021825 */ /* 0x001fca00078e0002 */
[----:B------:R-:W5:Y:S04]  /*5bc0*/  @P1 LD.E.128 R172, desc[UR6][R2.64] ;  /* 0x0000000602ac1980 */ /* 0x000f68000c101d00 */
[----:B------:R0:W5:Y:S03]  /*5bd0*/  @P1 LD.E.128 R176, desc[UR6][R2.64+0x10] ;  /* 0x0000100602b01980 */ /* 0x000166000c101d00 */
[----:B------:R-:W4:Y:S01]  /*5be0*/  @P0 LDC.64 R10, c[0x0][0x438] ;  /* 0x00010e00ff0a0b82 */ /* 0x000f220000000a00 */
[----:B------:R1:W-:Y:S07]  /*5bf0*/  @P1 STL.64 [R1+0x70], R28 ;  /* 0x0000701c01001387 */ /* 0x0003ee0000100a00 */
[----:B0-----:R-:W0:Y:S01]  /*5c00*/  LDC.64 R2, c[0x0][0x3d0] ;  /* 0x0000f400ff027b82 */ /* 0x001e220000000a00 */
[----:B-1----:R-:W-:-:S02]  /*5c10*/  MOV R28, R27 ;  /* 0x0000001b001c7202 */ /* 0x002fc40000000f00 */
[----:B------:R-:W-:Y:S02]  /*5c20*/  MOV R29, R26 ;  /* 0x0000001a001d7202 */ /* 0x000fe40000000f00 */
[----:B------:R-:W-:Y:S02]  /*5c30*/  MOV R26, R21 ;  /* 0x00000015001a7202 */ /* 0x000fe40000000f00 */
[----:B------:R-:W-:Y:S02]  /*5c40*/  MOV R27, R20 ;  /* 0x00000014001b7202 */ /* 0x000fe40000000f00 */
[----:B---3--:R-:W-:Y:S02]  /*5c50*/  MOV R20, R19 ;  /* 0x0000001300147202 */ /* 0x008fe40000000f00 */
[----:B------:R-:W-:Y:S02]  /*5c60*/  MOV R21, R18 ;  /* 0x0000001200157202 */ /* 0x000fe40000000f00 */
[----:B------:R-:W1:Y:S01]  /*5c70*/  @P0 LDC.64 R18, c[0x0][0x440] ;  /* 0x00011000ff120b82 */ /* 0x000e620000000a00 */
[----:B------:R3:W-:Y:S01]  /*5c80*/  @P1 STL.64 [R1+0x78], R30 ;  /* 0x0000781e01001387 */ /* 0x0007e20000100a00 */
[----:B------:R-:W-:-:S03]  /*5c90*/  @P1 IMAD.WIDE.U32 R16, R4, 0x20, R16 ;  /* 0x0000002004101825 */ /* 0x000fc600078e0010 */
[----:B------:R0:W-:Y:S04]  /*5ca0*/  @P1 STL.64 [R1+0x80], R48 ;  /* 0x0000803001001387 */ /* 0x0001e80000100a00 */
[----:B------:R0:W-:Y:S01]  /*5cb0*/  @P1 STL.64 [R1+0x88], R50 ;  /* 0x0000883201001387 */ /* 0x0001e20000100a00 */
[----:B------:R-:W-:-:S03]  /*5cc0*/  @P1 IADD3 R4, PT, PT, R4, 0x20, RZ ;  /* 0x0000002004041810 */ /* 0x000fc60007ffe0ff */
[----:B------:R0:W-:Y:S04]  /*5cd0*/  @P1 STL.64 [R1+0x50], R40 ;  /* 0x0000502801001387 */ /* 0x0001e80000100a00 */
[----:B------:R0:W-:Y:S04]  /*5ce0*/  @P1 STL.64 [R1+0x58], R42 ;  /* 0x0000582a01001387 */ /* 0x0001e80000100a00 */
[----:B------:R-:W5:Y:S04]  /*5cf0*/  @P1 LD.E.128 R84, desc[UR6][R16.64] ;  /* 0x0000000610541980 */ /* 0x000f68000c101d00 */
[----:B------:R-:W5:Y:S01]  /*5d00*/  @P1 LD.E.128 R88, desc[UR6][R16.64+0x10] ;  /* 0x0000100610581980 */ /* 0x000f62000c101d00 */
[----:B---3--:R-:W-:-:S02]  /*5d10*/  MOV R30, R25 ;  /* 0x00000019001e7202 */ /* 0x008fc40000000f00 */
[----:B------:R-:W-:Y:S01]  /*5d20*/  MOV R31, R24 ;  /* 0x00000018001f7202 */ /* 0x000fe20000000f00 */
[C---:B----4-:R-:W-:Y:S01]  /*5d30*/  @P0 IMAD.WIDE.U32 R12, R4.reuse, 0x20, R12 ;  /* 0x00000020040c0825 */ /* 0x050fe200078e000c */
[----:B------:R-:W-:Y:S02]  /*5d40*/  MOV R24, R23 ;  /* 0x0000001700187202 */ /* 0x000fe40000000f00 */
[----:B------:R-:W-:Y:S01]  /*5d50*/  MOV R25, R22 ;  /* 0x0000001600197202 */ /* 0x000fe20000000f00 */
[----:B------:R-:W-:-:S04]  /*5d60*/  @P0 IMAD.WIDE.U32 R8, R4, 0x20, R8 ;  /* 0x0000002004080825 */ /* 0x000fc800078e0008 */
[C---:B------:R-:W-:Y:S01]  /*5d70*/  @P0 IMAD.WIDE.U32 R10, R4.reuse, 0x20, R10 ;  /* 0x00000020040a0825 */ /* 0x040fe200078e000a */
[----:B------:R-:W3:Y:S03]  /*5d80*/  @P0 LDG.E.128 R24, desc[UR6][R12.64+0x10] ;  /* 0x000010060c180981 */ /* 0x000ee6000c1e1d00 */
[C---:B-1----:R-:W-:Y:S01]  /*5d90*/  @P0 IMAD.WIDE.U32 R18, R4.reuse, 0x20, R18 ;  /* 0x0000002004120825 */ /* 0x042fe200078e0012 */
[----:B------:R-:W-:Y:S01]  /*5da0*/  @P0 IADD3 R4, PT, PT, R4, 0x20, RZ ;  /* 0x0000002004040810 */ /* 0x000fe20007ffe0ff */
[----:B------:R-:W4:Y:S01]  /*5db0*/  @P0 LDG.E.128 R28, desc[UR6][R12.64] ;  /* 0x000000060c1c0981 */ /* 0x000f22000c1e1d00 */
[----:B------:R-:W-:Y:S02]  /*5dc0*/  MOV R22, R14 ;  /* 0x0000000e00167202 */ /* 0x000fe40000000f00 */
[----:B------:R-:W-:Y:S01]  /*5dd0*/  MOV R23, R5 ;  /* 0x0000000500177202 */ /* 0x000fe20000000f00 */
[----:B------:R-:W4:Y:S04]  /*5de0*/  @P0 LDG.E.128 R36, desc[UR6][R8.64] ;  /* 0x0000000608240981 */ /* 0x000f28000c1e1d00 */
[----:B------:R1:W4:Y:S04]  /*5df0*/  @P0 LDG.E.128 R32, desc[UR6][R8.64+0x10] ;  /* 0x0000100608200981 */ /* 0x000328000c1e1d00 */
[----:B------:R0:W5:Y:S04]  /*5e00*/  @P0 LD.E.128 R180, desc[UR6][R10.64] ;  /* 0x000000060ab40980 */ /* 0x000168000c101d00 */
[----:B------:R0:W5:Y:S01]  /*5e10*/  @P0 LD.E.128 R184, desc[UR6][R10.64+0x10] ;  /* 0x000010060ab80980 */ /* 0x000162000c101d00 */
[----:B-1----:R-:W1:Y:S03]  /*5e20*/  LDC.64 R8, c[0x0][0x3d8] ;  /* 0x0000f600ff087b82 */ /* 0x002e660000000a00 */
[----:B------:R0:W5:Y:S04]  /*5e30*/  @P0 LD.E.128 R92, desc[UR6][R18.64] ;  /* 0x00000006125c0980 */ /* 0x000168000c101d00 */
[----:B------:R0:W5:Y:S04]  /*5e40*/  @P0 LD.E.128 R96, desc[UR6][R18.64+0x10] ;  /* 0x0000100612600980 */ /* 0x000168000c101d00 */
[----:B--2---:R2:W-:Y:S04]  /*5e50*/  @P1 STL.64 [R1+0x60], R44 ;  /* 0x0000602c01001387 */ /* 0x0045e80000100a00 */
[----:B------:R2:W-:Y:S01]  /*5e60*/  @P1 STL.64 [R1+0x68], R46 ;  /* 0x0000682e01001387 */ /* 0x0005e20000100a00 */
[----:B------:R-:W-:-:S13]  /*5e70*/  ISETP.GE.U32.AND P1, PT, R15, 0xe0, PT ;  /* 0x000000e00f00780c */ /* 0x000fda0003f26070 */
[C---:B0-----:R-:W-:Y:S01]  /*5e80*/  @P1 IMAD.WIDE.U32 R2, R4.reuse, 0x20, R2 ;  /* 0x0000002004021825 */ /* 0x041fe200078e0002 */
[----:B------:R-:W0:Y:S04]  /*5e90*/  @P1 LDC.64 R6, c[0x0][0x438] ;  /* 0x00010e00ff061b82 */ /* 0x000e280000000a00 */
[----:B------:R-:W2:Y:S04]  /*5ea0*/  @P1 LDG.E.128 R20, desc[UR6][R2.64] ;  /* 0x0000000602141981 */ /* 0x000ea8000c1e1d00 */
[----:B------:R-:W3:Y:S01]  /*5eb0*/  @P1 LDC.64 R16, c[0x0][0x440] ;  /* 0x00011000ff101b82 */ /* 0x000ee20000000a00 */
[C---:B-1----:R-:W-:Y:S01]  /*5ec0*/  @P1 IMAD.WIDE.U32 R8, R4.reuse, 0x20, R8 ;  /* 0x0000002004081825 */ /* 0x042fe200078e0008 */
[----:B------:R1:W5:Y:S04]  /*5ed0*/  @P1 LDG.E.128 R240, desc[UR6][R2.64+0x10] ;  /* 0x0000100602f01981 */ /* 0x000368000c1e1d00 */
[----:B------:R1:W5:Y:S04]  /*5ee0*/  @P1 LDG.E.128 R236, desc[UR6][R8.64] ;  /* 0x0000000608ec1981 */ /* 0x000368000c1e1d00 */
[----:B------:R1:W5:Y:S01]  /*5ef0*/  @P1 LDG.E.128 R232, desc[UR6][R8.64+0x10] ;  /* 0x0000100608e81981 */ /* 0x000362000c1e1d00 */
[----:B0-----:R-:W-:-:S05]  /*5f00*/  @P1 IMAD.WIDE.U32 R6, R4, 0x20, R6 ;  /* 0x0000002004061825 */ /* 0x001fca00078e0006 */
[----:B------:R1:W5:Y:S01]  /*5f10*/  @P1 LD.E.128 R188, desc[UR6][R6.64] ;  /* 0x0000000606bc1980 */ /* 0x000362000c101d00 */
[----:B---3--:R-:W-:-:S03]  /*5f20*/  @P1 IMAD.WIDE.U32 R16, R4, 0x20, R16 ;  /* 0x0000002004101825 */ /* 0x008fc600078e0010 */
[----:B------:R1:W5:Y:S04]  /*5f30*/  @P1 LD.E.128 R192, desc[UR6][R6.64+0x10] ;  /* 0x0000100606c01980 */ /* 0x000368000c101d00 */
[----:B------:R1:W5:Y:S04]  /*5f40*/  @P1 LD.E.128 R100, desc[UR6][R16.64] ;  /* 0x0000000610641980 */ /* 0x000368000c101d00 */
[----:B------:R1:W5:Y:S04]  /*5f50*/  @P1 LD.E.128 R104, desc[UR6][R16.64+0x10] ;  /* 0x0000100610681980 */ /* 0x000368000c101d00 */
[----:B------:R1:W-:Y:S04]  /*5f60*/  @P0 STL.64 [R1+0x10], R24 ;  /* 0x0000101801000387 */ /* 0x0003e80000100a00 */
[----:B------:R1:W-:Y:S04]  /*5f70*/  @P0 STL.64 [R1+0x18], R26 ;  /* 0x0000181a01000387 */ /* 0x0003e80000100a00 */
[----:B----4-:R1:W-:Y:S04]  /*5f80*/  @P0 STL.64 [R1+0x20], R28 ;  /* 0x0000201c01000387 */ /* 0x0103e80000100a00 */
[----:B------:R1:W-:Y:S04]  /*5f90*/  @P0 STL.64 [R1+0x40], R36 ;  /* 0x0000402401000387 */ /* 0x0003e80000100a00 */
[----:B------:R1:W-:Y:S04]  /*5fa0*/  @P0 STL.64 [R1+0x48], R38 ;  /* 0x0000482601000387 */ /* 0x0003e80000100a00 */
[----:B------:R1:W-:Y:S04]  /*5fb0*/  @P0 STL.64 [R1+0x28], R30 ;  /* 0x0000281e01000387 */ /* 0x0003e80000100a00 */
[----:B------:R1:W-:Y:S04]  /*5fc0*/  @P0 STL.64 [R1+0x30], R32 ;  /* 0x0000302001000387 */ /* 0x0003e80000100a00 */
[----:B------:R1:W-:Y:S01]  /*5fd0*/  @P0 STL.64 [R1+0x38], R34 ;  /* 0x0000382201000387 */ /* 0x0003e20000100a00 */
[----:B------:R-:W-:-:S02]  /*5fe0*/  ISETP.GE.U32.AND P0, PT, R15, 0x100, PT ;  /* 0x000001000f00780c */ /* 0x000fc40003f06070 */
[----:B------:R-:W-:Y:S01]  /*5ff0*/  @P1 IADD3 R4, PT, PT, R4, 0x20, RZ ;  /* 0x0000002004041810 */ /* 0x000fe20007ffe0ff */
[----:B--2---:R1:W-:Y:S04]  /*6000*/  @P1 STL.64 [R1], R20 ;  /* 0x0000001401001387 */ /* 0x0043e80000100a00 */
[----:B------:R1:W-:Y:S06]  /*6010*/  @P1 STL.64 [R1+0x8], R22 ;  /* 0x0000081601001387 */ /* 0x0003ec0000100a00 */
[----:B------:R-:W-:Y:S05]  /*6020*/  @!P0 BRA `(.L_x_21701) ;  /* 0x0000002400a48947 */ /* 0x000fea0003800000 */
[----:B------:R-:W0:Y:S08]  /*6030*/  LDC.64 R212, c[0x0][0x438] ;  /* 0x00010e00ffd47b82 */ /* 0x000e300000000a00 */
[----:B------:R-:W2:Y:S08]  /*6040*/  LDC.64 R216, c[0x0][0x3d8] ;  /* 0x0000f600ffd87b82 */ /* 0x000eb00000000a00 */
[----:B-1----:R-:W1:Y:S08]  /*6050*/  LDC.64 R6, c[0x0][0x440] ;  /* 0x00011000ff067b82 */ /* 0x002e700000000a00 */
[----:B------:R-:W3:Y:S01]  /*6060*/  LDC.64 R2, c[0x0][0x3d0] ;  /* 0x0000f400ff027b82 */ /* 0x000ee20000000a00 */
[----:B0-----:R-:W-:-:S05]  /*6070*/  IMAD.WIDE.U32 R212, R4, 0x20, R212 ;  /* 0x0000002004d47825 */ /* 0x001fca00078e00d4 */
[----:B------:R4:W5:Y:S01]  /*6080*/  LD.E.128 R208, desc[UR6][R212.64] ;  /* 0x00000006d4d07980 */ /* 0x000962000c101d00 */
[----:B--2---:R-:W-:-:S05]  /*6090*/  IMAD.WIDE.U32 R216, R4, 0x20, R216 ;  /* 0x0000002004d87825 */ /* 0x004fca00078e00d8 */
[----:B------:R4:W5:Y:S01]  /*60a0*/  LDG.E.128 R220, desc[UR6][R216.64] ;  /* 0x00000006d8dc7981 */ /* 0x000962000c1e1d00 */
[----:B-1----:R-:W-:-:S03]  /*60b0*/  IMAD.WIDE.U32 R6, R4, 0x20, R6 ;  /* 0x0000002004067825 */ /* 0x002fc600078e0006 */
        /* <DEDUP_REMOVED lines=8> */
.L_x_21702:
        /* <DEDUP_REMOVED lines=61> */
[----:B0-----:R-:W-:Y:S01]  /*6510*/  @P5 IMAD.WIDE.U32 R6, R4, 0x20, R6 ;  /* 0x0000002004065825 */ /* 0x001fe200078e0006 */
[----:B------:R-:W-:Y:S01]  /*6520*/  MOV R43, R31 ;  /* 0x0000001f002b7202 */ /* 0x000fe20000000f00 */
[----:B--2---:R-:W0:Y:S03]  /*6530*/  LDC.64 R2, c[0x0][0x3d0] ;  /* 0x0000f400ff027b82 */ /* 0x004e260000000a00 */
[----:B------:R-:W2:Y:S01]  /*6540*/  @P5 LDG.E.128 R132, desc[UR6][R8.64] ;  /* 0x0000000608845981 */ /* 0x000ea2000c1e1d00 */
        /* <DEDUP_REMOVED lines=9> */
[----:B------:R-:W-:Y:S02]  /*65e0*/  MOV R25, R21 ;  /* 0x0000001500197202 */ /* 0x000fe40000000f00 */
[----:B------:R-:W-:Y:S01]  /*65f0*/  MOV R24, R20 ;  /* 0x0000001400187202 */ /* 0x000fe20000000f00 */
[----:B------:R-:W4:Y:S01]  /*6600*/  LDL R21, [R1+0x138] ;  /* 0x0001380001157983 */ /* 0x000f220000100800 */
[----:B------:R-:W-:Y:S02]  /*6610*/  MOV R23, R14 ;  /* 0x0000000e00177202 */ /* 0x000fe40000000f00 */
[----:B------:R-:W-:Y:S01]  /*6620*/  MOV R22, R5 ;  /* 0x0000000500167202 */ /* 0x000fe20000000f00 */
[----:B------:R-:W4:Y:S01]  /*6630*/  LDL R20, [R1+0x13c] ;  /* 0x00013c0001147983 */ /* 0x000f220000100800 */
[----:B------:R-:W-:-:S03]  /*6640*/  IMAD.MOV.U32 R47, RZ, RZ, R29 ;  /* 0x000000ffff2f7224 */ /* 0x000fc600078e001d */
[----:B------:R-:W4:Y:S01]  /*6650*/  LDL R14, [R1+0x70] ;  /* 0x00007000010e7983 */ /* 0x000f220000100800 */
[----:B------:R-:W-:-:S03]  /*6660*/  MOV R46, R28 ;  /* 0x0000001c002e7202 */ /* 0x000fc60000000f00 */
[----:B------:R-:W4:Y:S01]  /*6670*/  LDL R5, [R1+0x74] ;  /* 0x0000740001057983 */ /* 0x000f220000100800 */
[----:B------:R-:W-:Y:S02]  /*6680*/  MOV R45, R25 ;  /* 0x00000019002d7202 */ /* 0x000fe40000000f00 */
[----:B------:R-:W-:Y:S01]  /*6690*/  MOV R44, R24 ;  /* 0x00000018002c7202 */ /* 0x000fe20000000f00 */
[----:B---3--:R3:W-:Y:S04]  /*66a0*/  @P5 STL.64 [R1+0x170], R48 ;  /* 0x0001703001005387 */ /* 0x0087e80000100a00 */
[----:B------:R1:W-:Y:S04]  /*66b0*/  @P5 STL.64 [R1+0x178], R50 ;  /* 0x0001783201005387 */ /* 0x0003e80000100a00 */
[----:B------:R-:W4:Y:S01]  /*66c0*/  LDL R28, [R1+0xd4] ;  /* 0x0000d400011c7983 */ /* 0x000f220000100800 */
[----:B---3--:R-:W-:-:S03]  /*66d0*/  MOV R49, R41 ;  /* 0x0000002900317202 */ /* 0x008fc60000000f00 */
[----:B------:R-:W3:Y:S01]  /*66e0*/  LDL R25, [R1+0xd8] ;  /* 0x0000d80001197983 */ /* 0x000ee20000100800 */
[----:B------:R-:W-:Y:S02]  /*66f0*/  MOV R48, R40 ;  /* 0x0000002800307202 */ /* 0x000fe40000000f00 */
[----:B-1----:R-:W-:Y:S01]  /*6700*/  MOV R51, R43 ;  /* 0x0000002b00337202 */ /* 0x002fe20000000f00 */
[----:B------:R-:W3:Y:S01]  /*6710*/  LDL R24, [R1+0xdc] ;  /* 0x0000dc0001187983 */ /* 0x000ee20000100800 */
[----:B------:R-:W-:-:S03]  /*6720*/  MOV R50, R42 ;  /* 0x0000002a00327202 */ /* 0x000fc60000000f00 */
[----:B------:R-:W3:Y:S04]  /*6730*/  LDL R29, [R1+0xd0] ;  /* 0x0000d000011d7983 */ /* 0x000ee80000100800 */
[----:B--2---:R1:W-:Y:S04]  /*6740*/  @P5 STL.64 [R1+0x160], R132 ;  /* 0x0001608401005387 */ /* 0x0043e80000100a00 */
[----:B------:R2:W-:Y:S01]  /*6750*/  @P5 STL.64 [R1+0x168], R134 ;  /* 0x0001688601005387 */ /* 0x0005e20000100a00 */
[----:B-1----:R-:W-:Y:S02]  /*6760*/  MOV R132, R51 ;  /* 0x0000003300847202 */ /* 0x002fe40000000f00 */
[----:B------:R-:W-:-:S02]  /*6770*/  MOV R133, R50 ;  /* 0x0000003200857202 */ /* 0x000fc40000000f00 */
[----:B--2---:R-:W-:Y:S02]  /*6780*/  MOV R134, R49 ;  /* 0x0000003100867202 */ /* 0x004fe40000000f00 */
[----:B------:R-:W-:-:S06]  /*6790*/  MOV R135, R48 ;  /* 0x0000003000877202 */ /* 0x000fcc0000000f00 */
[----:B------:R1:W2:Y:S01]  /*67a0*/  @P5 LDG.E.128 R132, desc[UR6][R8.64+0x10] ;  /* 0x0000100608845981 */ /* 0x0002a2000c1e1d00 */
[----:B------:R-:W-:Y:S02]  /*67b0*/  MOV R43, R23 ;  /* 0x00000017002b7202 */ /* 0x000fe40000000f00 */
[----:B------:R-:W-:Y:S02]  /*67c0*/  MOV R42, R22 ;  /* 0x00000016002a7202 */ /* 0x000fe40000000f00 */
[----:B----4-:R-:W-:Y:S01]  /*67d0*/  MOV R41, R21 ;  /* 0x0000001500297202 */ /* 0x010fe20000000f00 */
[----:B------:R-:W4:Y:S01]  /*67e0*/  LDC.64 R22, c[0x0][0x3d8] ;  /* 0x0000f600ff167b82 */ /* 0x000f220000000a00 */
[----:B------:R-:W-:Y:S02]  /*67f0*/  MOV R40, R20 ;  /* 0x0000001400287202 */ /* 0x000fe40000000f00 */
[----:B------:R-:W-:Y:S02]  /*6800*/  MOV R51, R47 ;  /* 0x0000002f00337202 */ /* 0x000fe40000000f00 */
[----:B------:R-:W-:-:S02]  /*6810*/  MOV R50, R46 ;  /* 0x0000002e00327202 */ /* 0x000fc40000000f00 */
[----:B------:R-:W-:Y:S01]  /*6820*/  MOV R49, R45 ;  /* 0x0000002d00317202 */ /* 0x000fe20000000f00 */
[----:B-1----:R-:W1:Y:S01]  /*6830*/  LDC.64 R8, c[0x0][0x3d8] ;  /* 0x0000f600ff087b82 */ /* 0x002e620000000a00 */
        /* <DEDUP_REMOVED lines=9> */
[----:B------:R-:W-:Y:S02]  /*68d0*/  @P5 LOP3.LUT R4, R4, 0x20, RZ, 0xfc, !PT ;  /* 0x0000002004045812 */ /* 0x000fe400078efcff */
[----:B------:R-:W-:-:S02]  /*68e0*/  MOV R39, R35 ;  /* 0x0000002300277202 */ /* 0x000fc40000000f00 */
[----:B------:R-:W-:Y:S01]  /*68f0*/  MOV R38, R34 ;  /* 0x0000002200267202 */ /* 0x000fe20000000f00 */
[----:B------:R-:W4:Y:S01]  /*6900*/  LDL R35, [R1+0x100] ;  /* 0x0001000001237983 */ /* 0x000f220000100800 */
[----:B------:R-:W-:Y:S02]  /*6910*/  MOV R37, R33 ;  /* 0x0000002100257202 */ /* 0x000fe40000000f00 */
[----:B------:R-:W-:Y:S01]  /*6920*/  MOV R36, R32 ;  /* 0x0000002000247202 */ /* 0x000fe20000000f00 */
[----:B------:R-:W3:Y:S04]  /*6930*/  LDL R34, [R1+0x104] ;  /* 0x0001040001227983 */ /* 0x000ee80000100800 */
[----:B------:R-:W3:Y:S04]  /*6940*/  LDL R33, [R1+0x108] ;  /* 0x0001080001217983 */ /* 0x000ee80000100800 */
[----:B------:R-:W3:Y:S01]  /*6950*/  LDL R32, [R1+0x10c] ;  /* 0x00010c0001207983 */ /* 0x000ee20000100800 */
[----:B------:R-:W-:-:S03]  /*6960*/  @P0 IMAD.WIDE.U32 R10, R4, 0x20, R10 ;  /* 0x00000020040a0825 */ /* 0x000fc600078e000a */
[----:B--2---:R2:W-:Y:S04]  /*6970*/  @P5 STL.64 [R1+0x150], R132 ;  /* 0x0001508401005387 */ /* 0x0045e80000100a00 */
[----:B------:R0:W-:Y:S01]  /*6980*/  @P5 STL.64 [R1+0x158], R134 ;  /* 0x0001588601005387 */ /* 0x0001e20000100a00 */
[----:B--2---:R-:W-:Y:S02]  /*6990*/  MOV R132, R51 ;  /* 0x0000003300847202 */ /* 0x004fe40000000f00 */
[----:B------:R-:W-:Y:S02]  /*69a0*/  MOV R133, R50 ;  /* 0x0000003200857202 */ /* 0x000fe40000000f00 */
[----:B0-----:R-:W-:Y:S02]  /*69b0*/  MOV R134, R49 ;  /* 0x0000003100867202 */ /* 0x001fe40000000f00 */
        /* <DEDUP_REMOVED lines=15> */
[----:B---3--:R-:W-:Y:S01]  /*6ab0*/  MOV R38, R34 ;  /* 0x0000002200267202 */ /* 0x008fe20000000f00 */
        /* <DEDUP_REMOVED lines=8> */
[----:B0-----:R-:W-:-:S02]  /*6b40*/  MOV R132, R51 ;  /* 0x0000003300847202 */ /* 0x001fc40000000f00 */
[----:B------:R-:W-:Y:S02]  /*6b50*/  MOV R133, R50 ;  /* 0x0000003200857202 */ /* 0x000fe40000000f00 */
[----:B--2---:R-:W-:Y:S02]  /*6b60*/  MOV R134, R49 ;  /* 0x0000003100867202 */ /* 0x004fe40000000f00 */
[----:B------:R-:W-:-:S06]  /*6b70*/  MOV R135, R48 ;  /* 0x0000003000877202 */ /* 0x000fcc0000000f00 */
[----:B------:R0:W2:Y:S01]  /*6b80*/  @P0 LDG.E.128 R132, desc[UR6][R10.64+0x10] ;  /* 0x000010060a840981 */ /* 0x0000a2000c1e1d00 */
        /* <DEDUP_REMOVED lines=15> */
[----:B----4-:R-:W-:Y:S02]  /*6c80*/  MOV R38, R34 ;  /* 0x0000002200267202 */ /* 0x010fe40000000f00 */
        /* <DEDUP_REMOVED lines=29> */
[----:B---3--:R-:W-:Y:S02]  /*6e60*/  MOV R39, R33 ;  /* 0x0000002100277202 */ /* 0x008fe40000000f00 */
[----:B----4-:R-:W-:Y:S01]  /*6e70*/  MOV R38, R32 ;  /* 0x0000002000267202 */ /* 0x010fe20000000f00 */
        /* <DEDUP_REMOVED lines=13> */
[----:B------:R-:W-:Y:S02]  /*6f50*/  ISETP.GE.U32.AND P1, PT, R15, 0x60, PT ;  /* 0x000000600f00780c */ /* 0x000fe40003f26070 */
[----:B------:R-:W-:Y:S02]  /*6f60*/  MOV R48, R44 ;  /* 0x0000002c00307202 */ /* 0x000fe40000000f00 */
[----:B------:R-:W-:Y:S02]  /*6f70*/  MOV R44, R40 ;  /* 0x00000028002c7202 */ /* 0x000fe40000000f00 */
[----:B------:R-:W-:Y:S02]  /*6f80*/  MOV R49, R45 ;  /* 0x0000002d00317202 */ /* 0x000fe40000000f00 */
[----:B------:R-:W-:Y:S01]  /*6f90*/  MOV R40, R39 ;  /* 0x0000002700287202 */ /* 0x000fe20000000f00 */
[----:B------:R-:W-:Y:S01]  /*6fa0*/  @P0 IMAD.WIDE.U32 R12, R4, 0x20, R12 ;  /* 0x00000020040c0825 */ /* 0x000fe200078e000c */
[----:B------:R-:W-:Y:S01]  /*6fb0*/  MOV R51, R47 ;  /* 0x0000002f00337202 */ /* 0x000fe20000000f00 */
[----:B-1----:R-:W1:Y:S01]  /*6fc0*/  LDC.64 R16, c[0x0][0x3d0] ;  /* 0x0000f400ff107b82 */ /* 0x002e620000000a00 */
[----:B------:R-:W-:-:S02]  /*6fd0*/  MOV R50, R46 ;  /* 0x0000002e00327202 */ /* 0x000fc40000000f00 */
[----:B------:R-:W-:Y:S01]  /*6fe0*/  MOV R45, R41 ;  /* 0x00000029002d7202 */ /* 0x000fe20000000f00 */
[----:B------:R-:W5:Y:S01]  /*6ff0*/  @P0 LD.E.128 R116, desc[UR6][R12.64] ;  /* 0x000000060c740980 */ /* 0x000f62000c101d00 */
[----:B------:R-:W-:Y:S02]  /*7000*/  MOV R39, R38 ;  /* 0x0000002600277202 */ /* 0x000fe40000000f00 */
[----:B------:R-:W-:Y:S01]  /*7010*/  MOV R47, R43 ;  /* 0x0000002b002f7202 */ /* 0x000fe20000000f00 */
[----:B------:R-:W0:Y:S01]  /*7020*/  @P1 LDC.64 R20, c[0x0][0x438] ;  /* 0x00010e00ff141b82 */ /* 0x000e220000000a00 */
[----:B------:R-:W-:Y:S01]  /*7030*/  MOV R46, R42 ;  /* 0x0000002a002e7202 */ /* 0x000fe20000000f00 */
[----:B------:R-:W5:Y:S01]  /*7040*/  @P0 LD.E.128 R120, desc[UR6][R12.64+0x10] ;  /* 0x000010060c780980 */ /* 0x000f62000c101d00 */
[----:B------:R-:W-:Y:S02]  /*7050*/  MOV R38, R35 ;  /* 0x0000002300267202 */ /* 0x000fe40000000f00 */
[----:B------:R-:W-:-:S02]  /*7060*/  MOV R41, R34 ;  /* 0x0000002200297202 */ /* 0x000fc40000000f00 */
[----:B---3--:R-:W-:Y:S02]  /*7070*/  MOV R43, R33 ;  /* 0x00000021002b7202 */ /* 0x008fe40000000f00 */
[----:B----4-:R-:W-:Y:S02]  /*7080*/  MOV R42, R32 ;  /* 0x00000020002a7202 */ /* 0x010fe40000000f00 */
[----:B------:R-:W-:Y:S02]  /*7090*/  MOV R35, R31 ;  /* 0x0000001f00237202 */ /* 0x000fe40000000f00 */
[----:B------:R-:W-:Y:S02]  /*70a0*/  MOV R34, R30 ;  /* 0x0000001e00227202 */ /* 0x000fe40000000f00 */
[----:B------:R-:W-:Y:S02]  /*70b0*/  @P0 IADD3 R4, PT, PT, R4, 0x20, RZ ;  /* 0x0000002004040810 */ /* 0x000fe40007ffe0ff */
[----:B------:R-:W-:-:S02]  /*70c0*/  MOV R33, R29 ;  /* 0x0000001d00217202 */ /* 0x000fc40000000f00 */
[----:B------:R-:W-:Y:S01]  /*70d0*/  MOV R32, R28 ;  /* 0x0000001c00207202 */ /* 0x000fe20000000f00 */
[----:B------:R-:W3:Y:S01]  /*70e0*/  LDL R29, [R1+0x84] ;  /* 0x00008400011d7983 */ /* 0x000ee20000100800 */
[----:B------:R-:W-:Y:S02]  /*70f0*/  MOV R31, R25 ;  /* 0x00000019001f7202 */ /* 0x000fe40000000f00 */
[----:B------:R-:W-:Y:S01]  /*7100*/  MOV R30, R24 ;  /* 0x00000018001e7202 */ /* 0x000fe20000000f00 */
[----:B------:R-:W4:Y:S04]  /*7110*/  LDL R28, [R1+0x88] ;  /* 0x00008800011c7983 */ /* 0x000f280000100800 */
[----:B------:R-:W4:Y:S04]  /*7120*/  LDL R25, [R1+0x8c] ;  /* 0x00008c0001197983 */ /* 0x000f280000100800 */
[----:B------:R-:W4:Y:S01]  /*7130*/  LDL R24, [R1+0x80] ;  /* 0x0000800001187983 */ /* 0x000f220000100800 */
[----:B------:R-:W-:-:S03]  /*7140*/  @P1 IMAD.WIDE.U32 R18, R4, 0x20, R18 ;  /* 0x0000002004121825 */ /* 0x000fc600078e0012 */
[----:B--2---:R2:W-:Y:S04]  /*7150*/  @P0 STL.64 [R1+0x110], R132 ;  /* 0x0001108401000387 */ /* 0x0045e80000100a00 */
[----:B------:R1:W-:Y:S01]  /*7160*/  @P0 STL.64 [R1+0x118], R134 ;  /* 0x0001188601000387 */ /* 0x0003e20000100a00 */
[----:B--2---:R-:W-:Y:S02]  /*7170*/  MOV R132, R51 ;  /* 0x0000003300847202 */ /* 0x004fe40000000f00 */
        /* <DEDUP_REMOVED lines=9> */
[----:B------:R-:W-:Y:S01]  /*7210*/  MOV R42, R32 ;  /* 0x00000020002a7202 */ /* 0x000fe20000000f00 */
[----:B------:R-:W2:Y:S04]  /*7220*/  LDL R33, [R1+0xc0] ;  /* 0x0000c00001217983 */ /* 0x000ea80000100800 */
[----:B------:R-:W2:Y:S01]  /*7230*/  LDL R32, [R1+0xc4] ;  /* 0x0000c40001207983 */ /* 0x000ea20000100800 */
[----:B------:R-:W-:-:S02]  /*7240*/  MOV R48, R44 ;  /* 0x0000002c00307202 */ /* 0x000fc40000000f00 */
[----:B------:R-:W-:Y:S02]  /*7250*/  MOV R44, R34 ;  /* 0x00000022002c7202 */ /* 0x000fe40000000f00 */
[----:B------:R-:W-:Y:S02]  /*7260*/  MOV R49, R45 ;  /* 0x0000002d00317202 */ /* 0x000fe40000000f00 */
[----:B------:R-:W-:Y:S02]  /*7270*/  MOV R34, R30 ;  /* 0x0000001e00227202 */ /* 0x000fe40000000f00 */
[----:B------:R-:W-:Y:S02]  /*7280*/  MOV R45, R35 ;  /* 0x00000023002d7202 */ /* 0x000fe40000000f00 */
[----:B---3--:R-:W-:Y:S02]  /*7290*/  MOV R30, R29 ;  /* 0x0000001d001e7202 */ /* 0x008fe40000000f00 */
[----:B------:R-:W-:-:S02]  /*72a0*/  MOV R35, R31 ;  /* 0x0000001f00237202 */ /* 0x000fc40000000f00 */
[----:B----4-:R-:W-:Y:S02]  /*72b0*/  MOV R29, R28 ;  /* 0x0000001c001d7202 */ /* 0x010fe40000000f00 */
[----:B------:R-:W-:Y:S02]  /*72c0*/  MOV R28, R25 ;  /* 0x00000019001c7202 */ /* 0x000fe40000000f00 */
[----:B------:R-:W-:Y:S01]  /*72d0*/  MOV R31, R24 ;  /* 0x00000018001f7202 */ /* 0x000fe20000000f00 */
[----:B------:R-:W3:Y:S04]  /*72e0*/  LDL R25, [R1+0xc8] ;  /* 0x0000c80001197983 */ /* 0x000ee80000100800 */
[----:B------:R-:W4:Y:S01]  /*72f0*/  LDL R24, [R1+0xcc] ;  /* 0x0000cc0001187983 */ /* 0x000f220000100800 */
[----:B------:R-:W-:-:S03]  /*7300*/  @P1 IMAD.WIDE.U32 R22, R4, 0x20, R22 ;  /* 0x0000002004161825 */ /* 0x000fc600078e0016 */
[----:B--2---:R1:W-:Y:S04]  /*7310*/  @P1 STL.64 [R1+0x100], R132 ;  /* 0x0001008401001387 */ /* 0x0043e80000100a00 */
[----:B------:R2:W-:Y:S01]  /*7320*/  @P1 STL.64 [R1+0x108], R134 ;  /* 0x0001088601001387 */ /* 0x0005e20000100a00 */
[----:B-1----:R-:W-:Y:S02]  /*7330*/  MOV R132, R51 ;  /* 0x0000003300847202 */ /* 0x002fe40000000f00 */
[----:B------:R-:W-:Y:S02]  /*7340*/  MOV R133, R50 ;  /* 0x0000003200857202 */ /* 0x000fe40000000f00 */
[----:B--2---:R-:W-:Y:S02]  /*7350*/  MOV R135, R48 ;  /* 0x0000003000877202 */ /* 0x004fe40000000f00 */
[----:B------:R-:W-:-:S02]  /*7360*/  MOV R134, R49 ;  /* 0x0000003100867202 */ /* 0x000fc40000000f00 */
[----:B------:R-:W-:Y:S02]  /*7370*/  MOV R48, R44 ;  /* 0x0000002c00307202 */ /* 0x000fe40000000f00 */
[----:B------:R-:W-:Y:S02]  /*7380*/  MOV R51, R47 ;  /* 0x0000002f00337202 */ /* 0x000fe40000000f00 */
[----:B------:R-:W-:Y:S02]  /*7390*/  MOV R50, R46 ;  /* 0x0000002e00327202 */ /* 0x000fe40000000f00 */
[----:B------:R-:W-:Y:S01]  /*73a0*/  MOV R49, R45 ;  /* 0x0000002d00317202 */ /* 0x000fe20000000f00 */
[----:B------:R-:W-:Y:S01]  /*73b0*/  IMAD.MOV.U32 R139, RZ, RZ, R48 ;  /* 0x000000ffff8b7224 */ /* 0x000fe200078e0030 */
[----:B------:R-:W-:Y:S01]  /*73c0*/  MOV R136, R51 ;  /* 0x0000003300887202 */ /* 0x000fe20000000f00 */
[----:B------:R-:W2:Y:S01]  /*73d0*/  @P1 LDG.E.128 R132, desc[UR6][R18.64+0x10] ;  /* 0x0000100612841981 */ /* 0x000ea2000c1e1d00 */
[----:B------:R-:W-:-:S02]  /*73e0*/  MOV R137, R50 ;  /* 0x0000003200897202 */ /* 0x000fc40000000f00 */
[----:B------:R-:W-:Y:S02]  /*73f0*/  MOV R138, R49 ;  /* 0x00000031008a7202 */ /* 0x000fe40000000f00 */
[----:B------:R-:W-:Y:S02]  /*7400*/  MOV R47, R43 ;  /* 0x0000002b002f7202 */ /* 0x000fe40000000f00 */
[----:B------:R-:W-:Y:S02]  /*7410*/  MOV R46, R42 ;  /* 0x0000002a002e7202 */ /* 0x000fe40000000f00 */
[----:B------:R-:W-:Y:S01]  /*7420*/  MOV R43, R33 ;  /* 0x00000021002b7202 */ /* 0x000fe20000000f00 */
[----:B------:R-:W2:Y:S01]  /*7430*/  @P1 LDG.E.128 R136, desc[UR6][R22.64] ;  /* 0x0000000616881981 */ /* 0x000ea2000c1e1d00 */
[----:B------:R-:W-:-:S03]  /*7440*/  MOV R42, R32 ;  /* 0x00000020002a7202 */ /* 0x000fc60000000f00 */
[----:B------:R-:W2:Y:S04]  /*7450*/  LDL R33, [R1+0xb0] ;  /* 0x0000b00001217983 */ /* 0x000ea80000100800 */
[----:B------:R-:W2:Y:S01]  /*7460*/  LDL R32, [R1+0xb4] ;  /* 0x0000b40001207983 */ /* 0x000ea20000100800 */
[----:B------:R-:W-:Y:S02]  /*7470*/  MOV R45, R35 ;  /* 0x00000023002d7202 */ /* 0x000fe40000000f00 */
[----:B------:R-:W-:Y:S02]  /*7480*/  MOV R44, R34 ;  /* 0x00000022002c7202 */ /* 0x000fe40000000f00 */
[----:B---3--:R-:W-:Y:S02]  /*7490*/  MOV R35, R25 ;  /* 0x0000001900237202 */ /* 0x008fe40000000f00 */
[----:B----4-:R-:W-:Y:S01]  /*74a0*/  MOV R34, R24 ;  /* 0x0000001800227202 */ /* 0x010fe20000000f00 */
[----:B------:R-:W3:Y:S01]  /*74b0*/  LDL R25, [R1+0xb8] ;  /* 0x0000b80001197983 */ /* 0x000ee20000100800 */
[----:B------:R-:W-:-:S03]  /*74c0*/  MOV R51, R45 ;  /* 0x0000002d00337202 */ /* 0x000fc60000000f00 */
[----:B------:R-:W4:Y:S01]  /*74d0*/  LDL R24, [R1+0xbc] ;  /* 0x0000bc0001187983 */ /* 0x000f220000100800 */
[----:B------:R-:W-:-:S03]  /*74e0*/  MOV R50, R44 ;  /* 0x0000002c00327202 */ /* 0x000fc60000000f00 */
[----:B--2---:R1:W-:Y:S04]  /*74f0*/  @P1 STL.64 [R1+0xf0], R132 ;  /* 0x0000f08401001387 */ /* 0x0043e80000100a00 */
[----:B------:R-:W-:Y:S01]  /*7500*/  @P1 STL.64 [R1+0xf8], R134 ;  /* 0x0000f88601001387 */ /* 0x000fe20000100a00 */
[----:B-1----:R-:W-:Y:S02]  /*7510*/  MOV R133, R47 ;  /* 0x0000002f00857202 */ /* 0x002fe40000000f00 */
[----:B------:R-:W-:Y:S02]  /*7520*/  MOV R132, R46 ;  /* 0x0000002e00847202 */ /* 0x000fe40000000f00 */
[----:B------:R-:W-:Y:S02]  /*7530*/  MOV R47, R35 ;  /* 0x00000023002f7202 */ /* 0x000fe40000000f00 */
[----:B------:R-:W-:Y:S01]  /*7540*/  MOV R46, R34 ;  /* 0x00000022002e7202 */ /* 0x000fe20000000f00 */
[----:B------:R-:W2:Y:S01]  /*7550*/  LDL R35, [R1+0xc] ;  /* 0x00000c0001237983 */ /* 0x000ea20000100800 */
[----:B------:R-:W-:-:S02]  /*7560*/  MOV R45, R33 ;  /* 0x00000021002d7202 */ /* 0x000fc40000000f00 */
[----:B------:R-:W-:Y:S01]  /*7570*/  MOV R44, R32 ;  /* 0x00000020002c7202 */ /* 0x000fe20000000f00 */
[----:B------:R-:W2:Y:S04]  /*7580*/  LDL R33, [R1+0x4] ;  /* 0x0000040001217983 */ /* 0x000ea80000100800 */
[----:B------:R-:W2:Y:S04]  /*7590*/  LDL R32, [R1] ;  /* 0x0000000001207983 */ /* 0x000ea80000100800 */
[----:B------:R-:W2:Y:S04]  /*75a0*/  LDL R34, [R1+0x8] ;  /* 0x0000080001227983 */ /* 0x000ea80000100800 */
[----:B------:R1:W-:Y:S04]  /*75b0*/  @P1 STL.64 [R1+0xe0], R136 ;  /* 0x0000e08801001387 */ /* 0x0003e80000100a00 */
[----:B------:R0:W-:Y:S01]  /*75c0*/  @P1 STL.64 [R1+0xe8], R138 ;  /* 0x0000e88a01001387 */ /* 0x0001e20000100a00 */
[----:B-1----:R-:W-:-:S02]  /*75d0*/  MOV R136, R133 ;  /* 0x0000008500887202 */ /* 0x002fc40000000f00 */
[----:B------:R-:W-:Y:S02]  /*75e0*/  MOV R137, R132 ;  /* 0x0000008400897202 */ /* 0x000fe40000000f00 */
[----:B0-----:R-:W-:Y:S02]  /*75f0*/  MOV R138, R51 ;  /* 0x00000033008a7202 */ /* 0x001fe40000000f00 */
[----:B------:R-:W-:-:S06]  /*7600*/  MOV R139, R50 ;  /* 0x00000032008b7202 */ /* 0x000fcc0000000f00 */
[----:B------:R-:W2:Y:S01]  /*7610*/  @P1 LDG.E.128 R136, desc[UR6][R22.64+0x10] ;  /* 0x0000100616881981 */ /* 0x000ea2000c1e1d00 */
[----:B------:R-:W-:Y:S02]  /*7620*/  ISETP.GE.U32.AND P2, PT, R15, 0x80, PT ;  /* 0x000000800f00780c */ /* 0x000fe40003f46070 */
[----:B------:R-:W-:Y:S02]  /*7630*/  MOV R49, R43 ;  /* 0x0000002b00317202 */ /* 0x000fe40000000f00 */
[----:B------:R-:W-:Y:S02]  /*7640*/  MOV R48, R42 ;  /* 0x0000002a00307202 */ /* 0x000fe40000000f00 */
[----:B---3--:R-:W-:Y:S02]  /*7650*/  MOV R43, R25 ;  /* 0x00000019002b7202 */ /* 0x008fe40000000f00 */
[----:B----4-:R-:W-:Y:S02]  /*7660*/  MOV R42, R24 ;  /* 0x00000018002a7202 */ /* 0x010fe40000000f00 */
[----:B------:R-:W-:Y:S01]  /*7670*/  MOV R133, R49 ;  /* 0x0000003100857202 */ /* 0x000fe20000000f00 */
[----:B------:R-:W-:Y:S01]  /*7680*/  @P1 IMAD.WIDE.U32 R20, R4, 0x20, R20 ;  /* 0x0000002004141825 */ /* 0x000fe200078e0014 */
[----:B------:R-:W-:Y:S01]  /*7690*/  MOV R132, R48 ;  /* 0x0000003000847202 */ /* 0x000fe20000000f00 */
[----:B------:R-:W0:Y:S01]  /*76a0*/  @P2 LDC.64 R6, c[0x0][0x438] ;  /* 0x00010e00ff062b82 */ /* 0x000e220000000a00 */
[----:B------:R-:W-:-:S02]  /*76b0*/  MOV R51, R47 ;  /* 0x0000002f00337202 */ /* 0x000fc40000000f00 */
[----:B------:R-:W-:Y:S01]  /*76c0*/  MOV R50, R46 ;  /* 0x0000002e00327202 */ /* 0x000fe20000000f00 */
[----:B------:R-:W5:Y:S01]  /*76d0*/  @P1 LD.E.128 R124, desc[UR6][R20.64] ;  /* 0x00000006147c1980 */ /* 0x000f62000c101d00 */
[----:B------:R-:W-:Y:S02]  /*76e0*/  MOV R49, R45 ;  /* 0x0000002d00317202 */ /* 0x000fe40000000f00 */
[----:B------:R-:W-:Y:S01]  /*76f0*/  MOV R48, R44 ;  /* 0x0000002c00307202 */ /* 0x000fe20000000f00 */
[----:B------:R-:W1:Y:S01]  /*7700*/  LDC.64 R24, c[0x0][0x3d8] ;  /* 0x0000f600ff187b82 */ /* 0x000e620000000a00 */
[----:B------:R-:W-:Y:S01]  /*7710*/  MOV R47, R43 ;  /* 0x0000002b002f7202 */ /* 0x000fe20000000f00 */
[----:B------:R3:W5:Y:S01]  /*7720*/  @P1 LD.E.128 R128, desc[UR6][R20.64+0x10] ;  /* 0x0000100614801980 */ /* 0x000762000c101d00 */
[----:B------:R-:W-:Y:S02]  /*7730*/  MOV R46, R42 ;  /* 0x0000002a002e7202 */ /* 0x000fe40000000f00 */
[----:B------:R-:W-:-:S02]  /*7740*/  MOV R44, R41 ;  /* 0x00000029002c7202 */ /* 0x000fc40000000f00 */
[----:B------:R-:W-:Y:S02]  /*7750*/  MOV R45, R40 ;  /* 0x00000028002d7202 */ /* 0x000fe40000000f00 */
[----:B------:R-:W-:Y:S02]  /*7760*/  MOV R43, R39 ;  /* 0x00000027002b7202 */ /* 0x000fe40000000f00 */
[----:B------:R-:W-:Y:S01]  /*7770*/  MOV R42, R38 ;  /* 0x00000026002a7202 */ /* 0x000fe20000000f00 */
[----:B---3--:R-:W3:Y:S01]  /*7780*/  LDC.64 R20, c[0x0][0x3d0] ;  /* 0x0000f400ff147b82 */ /* 0x008ee20000000a00 */
[----:B------:R-:W-:Y:S02]  /*7790*/  @P1 IADD3 R4, PT, PT, R4, 0x20, RZ ;  /* 0x0000002004041810 */ /* 0x000fe40007ffe0ff */
[----:B------:R-:W-:Y:S02]  /*77a0*/  MOV R41, R37 ;  /* 0x0000002500297202 */ /* 0x000fe40000000f00 */
[----:B------:R-:W-:Y:S01]  /*77b0*/  MOV R40, R36 ;  /* 0x0000002400287202 */ /* 0x000fe20000000f00 */
[----:B------:R-:W4:Y:S01]  /*77c0*/  LDL R37, [R1+0x90] ;  /* 0x0000900001257983 */ /* 0x000f220000100800 */
[----:B------:R-:W-:-:S02]  /*77d0*/  MOV R39, R27 ;  /* 0x0000001b00277202 */ /* 0x000fc40000000f00 */
        /* <DEDUP_REMOVED lines=19> */
[----:B------:R-:W-:Y:S01]  /*7910*/  MOV R48, R38 ;  /* 0x0000002600307202 */ /* 0x000fe20000000f00 */
[----:B------:R-:W2:Y:S01]  /*7920*/  LDL R39, [R1+0xa0] ;  /* 0x0000a00001277983 */ /* 0x000ea20000100800 */
[----:B----4-:R-:W-:Y:S02]  /*7930*/  MOV R43, R37 ;  /* 0x00000025002b7202 */ /* 0x010fe40000000f00 */
[----:B---3--:R-:W-:Y:S01]  /*7940*/  MOV R42, R36 ;  /* 0x00000024002a7202 */ /* 0x008fe20000000f00 */
[----:B------:R-:W3:Y:S04]  /*7950*/  LDL R38, [R1+0xa4] ;  /* 0x0000a40001267983 */ /* 0x000ee80000100800 */
        /* <DEDUP_REMOVED lines=8> */
[----:B------:R-:W2:Y:S01]  /*79e0*/  @P2 LDG.E.128 R136, desc[UR6][R2.64+0x10] ;  /* 0x0000100602882981 */ /* 0x000ea2000c1e1d00 */
[----:B------:R-:W-:Y:S02]  /*79f0*/  MOV R51, R41 ;  /* 0x0000002900337202 */ /* 0x000fe40000000f00 */
[----:B------:R-:W-:Y:S02]  /*7a00*/  MOV R50, R40 ;  /* 0x0000002800327202 */ /* 0x000fe40000000f00 */
[----:B------:R-:W-:Y:S02]  /*7a10*/  MOV R41, R27 ;  /* 0x0000001b00297202 */ /* 0x000fe40000000f00 */
[----:B------:R-:W-:Y:S02]  /*7a20*/  MOV R40, R26 ;  /* 0x0000001a00287202 */ /* 0x000fe40000000f00 */
[----:B------:R-:W-:Y:S01]  /*7a30*/  MOV R135, R51 ;  /* 0x0000003300877202 */ /* 0x000fe20000000f00 */
[----:B------:R-:W0:Y:S01]  /*7a40*/  LDC.64 R26, c[0x0][0x3d8] ;  /* 0x0000f600ff1a7b82 */ /* 0x000e220000000a00 */
        /* <DEDUP_REMOVED lines=8> */
[----:B---3--:R-:W-:Y:S02]  /*7ad0*/  MOV R42, R38 ;  /* 0x00000026002a7202 */ /* 0x008fe40000000f00 */
[----:B----4-:R-:W-:Y:S02]  /*7ae0*/  MOV R41, R37 ;  /* 0x0000002500297202 */ /* 0x010fe40000000f00 */
[----:B------:R-:W-:Y:S02]  /*7af0*/  MOV R40, R36 ;  /* 0x0000002400287202 */ /* 0x000fe40000000f00 */
[----:B------:R-:W-:Y:S02]  /*7b00*/  MOV R39, R31 ;  /* 0x0000001f00277202 */ /* 0x000fe40000000f00 */
[----:B------:R-:W-:-:S02]  /*7b10*/  MOV R38, R30 ;  /* 0x0000001e00267202 */ /* 0x000fc40000000f00 */
[----:B------:R-:W-:Y:S02]  /*7b20*/  MOV R37, R29 ;  /* 0x0000001d00257202 */ /* 0x000fe40000000f00 */
[----:B------:R-:W-:Y:S01]  /*7b30*/  MOV R36, R28 ;  /* 0x0000001c00247202 */ /* 0x000fe20000000f00 */
[----:B------:R-:W3:Y:S01]  /*7b40*/  LDL R29, [R1+0x78] ;  /* 0x00007800011d7983 */ /* 0x000ee20000100800 */
[----:B------:R-:W-:Y:S02]  /*7b50*/  MOV R31, R14 ;  /* 0x0000000e001f7202 */ /* 0x000fe40000000f00 */
[----:B------:R-:W-:Y:S01]  /*7b60*/  MOV R30, R5 ;  /* 0x00000005001e7202 */ /* 0x000fe20000000f00 */
[----:B------:R-:W4:Y:S01]  /*7b70*/  LDL R28, [R1+0x7c] ;  /* 0x00007c00011c7983 */ /* 0x000f220000100800 */
[----:B------:R-:W-:-:S03]  /*7b80*/  MOV R144, R39 ;  /* 0x0000002700907202 */ /* 0x000fc60000000f00 */
[----:B------:R-:W4:Y:S01]  /*7b90*/  LDL R14, [R1+0x50] ;  /* 0x00005000010e7983 */ /* 0x000f220000100800 */
        /* <DEDUP_REMOVED lines=26> */
[----:B--2---:R-:W-:-:S02]  /*7d40*/  MOV R136, R135 ;  /* 0x0000008700887202 */ /* 0x004fc40000000f00 */
[----:B------:R-:W-:Y:S01]  /*7d50*/  MOV R137, R134 ;  /* 0x0000008600897202 */ /* 0x000fe20000000f00 */
[----:B------:R2:W2:Y:S04]  /*7d60*/  LDL R135, [R1+0x5c] ;  /* 0x00005c0001877983 */ /* 0x0004a80000100800 */
[----:B------:R0:W2:Y:S01]  /*7d70*/  LDL R134, [R1+0x58] ;  /* 0x0000580001867983 */ /* 0x0000a20000100800 */
[C---:B------:R-:W-:Y:S02]  /*7d80*/  ISETP.GE.U32.AND P3, PT, R15.reuse, 0xa0, PT ;  /* 0x000000a00f00780c */ /* 0x040fe40003f66070 */
[----:B------:R-:W-:-:S11]  /*7d90*/  ISETP.GE.U32.AND P0, PT, R15, 0xc0, PT ;  /* 0x000000c00f00780c */ /* 0x000fd60003f06070 */
[----:B------:R-:W3:Y:S01]  /*7da0*/  @P3 LDC.64 R12, c[0x0][0x438] ;  /* 0x00010e00ff0c3b82 */ /* 0x000ee20000000a00 */
[----:B------:R-:W-:-:S04]  /*7db0*/  @P2 IMAD.WIDE.U32 R6, R4, 0x20, R6 ;  /* 0x0000002004062825 */ /* 0x000fc800078e0006 */
[C---:B------:R-:W-:Y:S01]  /*7dc0*/  @P2 IMAD.WIDE.U32 R8, R4.reuse, 0x20, R8 ;  /* 0x0000002004082825 */ /* 0x040fe200078e0008 */
[----:B------:R-:W-:Y:S01]  /*7dd0*/  @P2 IADD3 R4, PT, PT, R4, 0x20, RZ ;  /* 0x0000002004042810 */ /* 0x000fe20007ffe0ff */
[----:B------:R0:W5:Y:S01]  /*7de0*/  @P2 LD.E.128 R164, desc[UR6][R6.64] ;  /* 0x0000000606a42980 */ /* 0x000162000c101d00 */
[----:B------:R-:W0:Y:S03]  /*7df0*/  @P0 LDC.64 R18, c[0x0][0x438] ;  /* 0x00010e00ff120b82 */ /* 0x000e260000000a00 */
[C---:B------:R-:W-:Y:S01]  /*7e00*/  @P3 IMAD.WIDE.U32 R10, R4.reuse, 0x20, R10 ;  /* 0x00000020040a3825 */ /* 0x040fe200078e000a */
[----:B------:R-:W2:Y:S03]  /*7e10*/  @P2 LDG.E.128 R152, desc[UR6][R8.64] ;  /* 0x0000000608982981 */ /* 0x000ea6000c1e1d00 */
[----:B-1----:R-:W-:Y:S01]  /*7e20*/  @P3 IMAD.WIDE.U32 R24, R4, 0x20, R24 ;  /* 0x0000002004183825 */ /* 0x002fe200078e0018 */
[----:B------:R-:W-:Y:S01]  /*7e30*/  ISETP.GE.U32.AND P1, PT, R15, 0xe0, PT ;  /* 0x000000e00f00780c */ /* 0x000fe20003f26070 */
[----:B------:R-:W2:Y:S01]  /*7e40*/  @P2 LDG.E.128 R148, desc[UR6][R8.64+0x10] ;  /* 0x0000100608942981 */ /* 0x000ea2000c1e1d00 */
[----:B------:R-:W-:-:S02]  /*7e50*/  MOV R140, R31 ;  /* 0x0000001f008c7202 */ /* 0x000fc40000000f00 */
[----:B------:R-:W-:Y:S01]  /*7e60*/  MOV R141, R30 ;  /* 0x0000001e008d7202 */ /* 0x000fe20000000f00 */
[----:B------:R-:W2:Y:S01]  /*7e70*/  @P3 LDG.E.128 R144, desc[UR6][R10.64] ;  /* 0x000000060a903981 */ /* 0x000ea2000c1e1d00 */
[C---:B---3--:R-:W-:Y:S01]  /*7e80*/  @P3 IMAD.WIDE.U32 R12, R4.reuse, 0x20, R12 ;  /* 0x00000020040c3825 */ /* 0x048fe200078e000c */
[----:B------:R-:W-:Y:S02]  /*7e90*/  @P3 IADD3 R4, PT, PT, R4, 0x20, RZ ;  /* 0x0000002004043810 */ /* 0x000fe40007ffe0ff */
[----:B------:R1:W5:Y:S01]  /*7ea0*/  @P2 LD.E.128 R168, desc[UR6][R6.64+0x10] ;  /* 0x0000100606a82980 */ /* 0x000362000c101d00 */
[----:B------:R-:W-:Y:S02]  /*7eb0*/  MOV R142, R29 ;  /* 0x0000001d008e7202 */ /* 0x000fe40000000f00 */
[----:B----4-:R-:W-:Y:S01]  /*7ec0*/  MOV R143, R28 ;  /* 0x0000001c008f7202 */ /* 0x010fe20000000f00 */
[C---:B0-----:R-:W-:Y:S01]  /*7ed0*/  @P0 IMAD.WIDE.U32 R26, R4.reuse, 0x20, R26 ;  /* 0x00000020041a0825 */ /* 0x041fe200078e001a */
[----:B------:R-:W-:Y:S01]  /*7ee0*/  MOV R138, R133 ;  /* 0x00000085008a7202 */ /* 0x000fe20000000f00 */
[----:B------:R-:W0:Y:S01]  /*7ef0*/  @P1 LDC.64 R22, c[0x0][0x438] ;  /* 0x00010e00ff161b82 */ /* 0x000e220000000a00 */
[----:B------:R-:W-:Y:S01]  /*7f00*/  MOV R139, R132 ;  /* 0x00000084008b7202 */ /* 0x000fe20000000f00 */
[C---:B------:R-:W-:Y:S01]  /*7f10*/  @P0 IMAD.WIDE.U32 R16, R4.reuse, 0x20, R16 ;  /* 0x0000002004100825 */ /* 0x040fe200078e0010 */
[----:B------:R-:W-:Y:S01]  /*7f20*/  MOV R132, R14 ;  /* 0x0000000e00847202 */ /* 0x000fe20000000f00 */
[----:B------:R-:W3:Y:S02]  /*7f30*/  @P3 LDG.E.128 R140, desc[UR6][R10.64+0x10] ;  /* 0x000010060a8c3981 */ /* 0x000ee4000c1e1d00 */
[----:B------:R-:W-:-:S02]  /*7f40*/  @P0 IMAD.WIDE.U32 R18, R4, 0x20, R18 ;  /* 0x0000002004120825 */ /* 0x000fc400078e0012 */
[----:B------:R-:W4:Y:S01]  /*7f50*/  @P0 LDG.E.128 R44, desc[UR6][R16.64+0x10] ;  /* 0x00001006102c0981 */ /* 0x000f22000c1e1d00 */
[----:B------:R-:W-:Y:S01]  /*7f60*/  @P0 IADD3 R4, PT, PT, R4, 0x20, RZ ;  /* 0x0000002004040810 */ /* 0x000fe20007ffe0ff */
[----:B------:R-:W1:Y:S01]  /*7f70*/  LDC.64 R28, c[0x0][0x3d8] ;  /* 0x0000f600ff1c7b82 */ /* 0x000e620000000a00 */
[----:B------:R-:W-:Y:S01]  /*7f80*/  MOV R133, R5 ;  /* 0x0000000500857202 */ /* 0x000fe20000000f00 */
[----:B------:R-:W3:Y:S02]  /*7f90*/  @P3 LDG.E.128 R136, desc[UR6][R24.64] ;  /* 0x0000000618883981 */ /* 0x000ee4000c1e1d00 */
[C---:B------:R-:W-:Y:S02]  /*7fa0*/  @P1 IMAD.WIDE.U32 R20, R4.reuse, 0x20, R20 ;  /* 0x0000002004141825 */ /* 0x040fe400078e0014 */
[----:B------:R0:W5:Y:S04]  /*7fb0*/  @P3 LD.E.128 R172, desc[UR6][R12.64] ;  /* 0x000000060cac3980 */ /* 0x000168000c101d00 */
[----:B------:R-:W3:Y:S01]  /*7fc0*/  @P1 LDG.E.128 R32, desc[UR6][R20.64] ;  /* 0x0000000614201981 */ /* 0x000ee2000c1e1d00 */
[----:B0-----:R-:W-:-:S03]  /*7fd0*/  @P1 IMAD.WIDE.U32 R22, R4, 0x20, R22 ;  /* 0x0000002004161825 */ /* 0x001fc600078e0016 */
[----:B------:R0:W5:Y:S04]  /*7fe0*/  @P3 LD.E.128 R176, desc[UR6][R12.64+0x10] ;  /* 0x000010060cb03980 */ /* 0x000168000c101d00 */
[----:B------:R0:W5:Y:S04]  /*7ff0*/  @P1 LDG.E.128 R240, desc[UR6][R20.64+0x10] ;  /* 0x0000100614f01981 */ /* 0x000168000c1e1d00 */
[----:B------:R0:W5:Y:S01]  /*8000*/  @P1 LD.E.128 R188, desc[UR6][R22.64] ;  /* 0x0000000616bc1980 */ /* 0x000162000c101d00 */
[----:B-1----:R-:W-:-:S03]  /*8010*/  @P1 IMAD.WIDE.U32 R28, R4, 0x20, R28 ;  /* 0x00000020041c1825 */ /* 0x002fc600078e001c */
        /* <DEDUP_REMOVED lines=61> */
[----:B0-----:R-:W-:Y:S05]  /*83f0*/  @!P0 BRA `(.L_x_21701) ;  /* 0x0000000000b08947 */ /* 0x001fea0003800000 */
        /* <DEDUP_REMOVED lines=44> */
.L_x_21701:
[----:B------:R-:W-:Y:S05]  /*86c0*/  BSYNC.RECONVERGENT B0 ;  /* 0x0000000000007941 */ /* 0x000fea0003800200 */
.L_x_21698:
        /* <DEDUP_REMOVED lines=10> */
[----:B------:R-:W0:Y:S01]  /*8770*/  LDCU.U8 UR10, c[0x0][0x410] ;  /* 0x00008200ff0a77ac */ /* 0x000e220008000000 */
[----:B------:R-:W0:Y:S01]  /*8780*/  LDCU UR11, c[0x0][0x448] ;  /* 0x00008900ff0b77ac */ /* 0x000e220008000800 */
[----:B------:R-:W0:Y:S01]  /*8790*/  LDCU.64 UR14, c[0x0][0x398] ;  /* 0x00007300ff0e77ac */ /* 0x000e220008000a00 */
[----:B--2---:R-:W-:Y:S01]  /*87a0*/  ULOP3.LUT UP0, URZ, UR4, UR8, URZ, 0xfc, !UPT ;  /* 0x0000000804ff7292 */ /* 0x004fe2000f80fcff */
[----:B------:R-:W2:Y:S03]  /*87b0*/  LDCU.64 UR16, c[0x0][0x3a0] ;  /* 0x00007400ff1077ac */ /* 0x000ea60008000a00 */
[----:B0--3--:R-:W-:-:S11]  /*87c0*/  ULOP3.LUT UP0, URZ, UR5, UR9, URZ, 0xfc, UP0 ;  /* 0x0000000905ff7292 */ /* 0x009fd6000800fcff */
.L_x_21768:
        /* <DEDUP_REMOVED lines=10> */
[----:B-1----:R-:W0:Y:S01]  /*8870*/  LDC.64 R38, c[0x0][0x390] ;  /* 0x0000e400ff267b82 */ /* 0x002e220000000a00 */
[----:B--2---:R-:W-:Y:S02]  /*8880*/  ISETP.NE.U32.AND P1, PT, RZ, UR16, PT ;  /* 0x00000010ff007c0c */ /* 0x004fe4000bf25070 */
        /* <DEDUP_REMOVED lines=11> */
[----:B------:R-:W-:Y:S05]  /*8940*/  @!P1 BRA `(.L_x_21706) ;  /* 0x0000000000b49947 */ /* 0x000fea0003800000 */
[----:B0----5:R-:W-:Y:S02]  /*8950*/  HADD2.F32 R13, -RZ, R132.H0_H0 ;  /* 0x20000084ff0d7230 */ /* 0x021fe40000004100 */
[----:B------:R-:W-:Y:S02]  /*8960*/  HADD2.F32 R12, -RZ, R48.H0_H0 ;  /* 0x20000030ff0c7230 */ /* 0x000fe40000004100 */
[----:B------:R-:W-:Y:S02]  /*8970*/  HADD2.F32 R38, -RZ, R132.H1_H1 ;  /* 0x30000084ff267230 */ /* 0x000fe40000004100 */
[----:B------:R-:W-:Y:S02]  /*8980*/  HADD2.F32 R40, -RZ, R48.H1_H1 ;  /* 0x30000030ff287230 */ /* 0x000fe40000004100 */
[----:B------:R-:W-:Y:S01]  /*8990*/  FADD.FTZ R13, R13, R12 ;  /* 0x0000000c0d0d7221 */ /* 0x000fe20000010000 */
[----:B------:R-:W-:Y:S02]  /*89a0*/  HADD2.F32 R12, -RZ, R133.H0_H0 ;  /* 0x20000085ff0c7230 */ /* 0x000fe40000004100 */
[----:B------:R-:W-:-:S02]  /*89b0*/  HADD2.F32 R39, -RZ, R49.H0_H0 ;  /* 0x20000031ff277230 */ /* 0x000fc40000004100 */
[----:B------:R-:W-:Y:S01]  /*89c0*/  FADD.FTZ R38, R38, R40 ;  /* 0x0000002826267221 */ /* 0x000fe20000010000 */
[----:B------:R-:W-:Y:S02]  /*89d0*/  HADD2.F32 R40, -RZ, R133.H1_H1 ;  /* 0x30000085ff287230 */ /* 0x000fe40000004100 */
[----:B------:R-:W-:Y:S02]  /*89e0*/  HADD2.F32 R42, -RZ, R49.H1_H1 ;  /* 0x30000031ff2a7230 */ /* 0x000fe40000004100 */
[----:B------:R-:W-:Y:S01]  /*89f0*/  FADD.FTZ R12, R12, R39 ;  /* 0x000000270c0c7221 */ /* 0x000fe20000010000 */
[----:B------:R-:W-:Y:S02]  /*8a00*/  HADD2.F32 R39, -RZ, R134.H0_H0 ;  /* 0x20000086ff277230 */ /* 0x000fe40000004100 */
[----:B------:R-:W-:Y:S02]  /*8a10*/  HADD2.F32 R41, -RZ, R50.H0_H0 ;  /* 0x20000032ff297230 */ /* 0x000fe40000004100 */
[----:B------:R-:W-:Y:S01]  /*8a20*/  FADD.FTZ R40, R40, R42 ;  /* 0x0000002a28287221 */ /* 0x000fe20000010000 */
[----:B------:R-:W-:-:S02]  /*8a30*/  HADD2.F32 R42, -RZ, R134.H1_H1 ;  /* 0x30000086ff2a7230 */ /* 0x000fc40000004100 */
[----:B------:R-:W-:Y:S02]  /*8a40*/  HADD2.F32 R43, -RZ, R50.H1_H1 ;  /* 0x30000032ff2b7230 */ /* 0x000fe40000004100 */
[----:B------:R-:W-:Y:S01]  /*8a50*/  FADD.FTZ R39, R39, R41 ;  /* 0x0000002927277221 */ /* 0x000fe20000010000 */
[----:B------:R-:W-:Y:S02]  /*8a60*/  HADD2.F32 R41, -RZ, R44.H0_H0 ;  /* 0x2000002cff297230 */ /* 0x000fe40000004100 */
        /* <DEDUP_REMOVED lines=9> */
[----:B------:R-:W-:-:S03]  /*8b00*/  HADD2.F32 R41, -RZ, R46.H0_H0 ;  /* 0x2000002eff297230 */ /* 0x000fc60000004100 */
[----:B------:R-:W-:Y:S01]  /*8b10*/  FADD.FTZ R40, R40, R43 ;  /* 0x0000002b28287221 */ /* 0x000fe20000010000 */
[----:B------:R-:W-:Y:S02]  /*8b20*/  HADD2.F32 R43, -RZ, R46.H1_H1 ;  /* 0x3000002eff2b7230 */ /* 0x000fe40000004100 */
        /* <DEDUP_REMOVED lines=9> */
[----:B------:R-:W-:Y:S02]  /*8bc0*/  F2FP.F16.F32.PACK_AB R42, R155, R39 ;  /* 0x000000279b2a723e */ /* 0x000fe400000000ff */
[----:B------:R-:W-:Y:S01]  /*8bd0*/  F2FP.F16.F32.PACK_AB R41, R136, R12 ;  /* 0x0000000c8829723e */ /* 0x000fe200000000ff */
[----:B------:R-:W-:Y:S01]  /*8be0*/  FADD.FTZ R38, R38, R40 ;  /* 0x0000002826267221 */ /* 0x000fe20000010000 */
[----:B------:R-:W-:-:S04]  /*8bf0*/  F2FP.F16.F32.PACK_AB R43, R156, R154 ;  /* 0x0000009a9c2b723e */ /* 0x000fc800000000ff */
[----:B------:R-:W-:Y:S01]  /*8c00*/  F2FP.F16.F32.PACK_AB R40, R38, R13 ;  /* 0x0000000d2628723e */ /* 0x000fe200000000ff */
[----:B------:R-:W-:Y:S06]  /*8c10*/  BRA `(.L_x_21707) ;  /* 0x00000004000c7947 */ /* 0x000fec0003800000 */
.L_x_21706:
[----:B0----5:R-:W-:Y:S02]  /*8c20*/  HADD2.F32 R13, -RZ, R132.H0_H0 ;  /* 0x20000084ff0d7230 */ /* 0x021fe40000004100 */
[----:B------:R-:W-:Y:S02]  /*8c30*/  HADD2.F32 R12, -RZ, R48.H0_H0 ;  /* 0x20000030ff0c7230 */ /* 0x000fe40000004100 */
[----:B------:R-:W-:Y:S02]  /*8c40*/  HADD2.F32 R38, -RZ, R133.H1_H1 ;  /* 0x30000085ff267230 */ /* 0x000fe40000004100 */
[----:B------:R-:W-:Y:S02]  /*8c50*/  HADD2.F32 R40, -RZ, R49.H0_H0 ;  /* 0x20000031ff287230 */ /* 0x000fe40000004100 */
[----:B------:R-:W-:Y:S01]  /*8c60*/  FADD.FTZ R13, R13, R12 ;  /* 0x0000000c0d0d7221 */ /* 0x000fe20000010000 */
[----:B------:R-:W-:Y:S02]  /*8c70*/  HADD2.F32 R12, -RZ, R133.H0_H0 ;  /* 0x20000085ff0c7230 */ /* 0x000fe40000004100 */
[----:B------:R-:W-:-:S02]  /*8c80*/  HADD2.F32 R39, -RZ, R49.H1_H1 ;  /* 0x30000031ff277230 */ /* 0x000fc40000004100 */
[--C-:B------:R-:W-:Y:S02]  /*8c90*/  HADD2.F32 R41, -RZ, R50.reuse.H0_H0 ;  /* 0x20000032ff297230 */ /* 0x100fe40000004100 */
[----:B------:R-:W-:Y:S01]  /*8ca0*/  FADD.FTZ R12, R12, R40 ;  /* 0x000000280c0c7221 */ /* 0x000fe20000010000 */
[----:B------:R-:W-:Y:S02]  /*8cb0*/  HADD2.F32 R40, -RZ, R50.H1_H1 ;  /* 0x30000032ff287230 */ /* 0x000fe40000004100 */
[----:B------:R-:W-:Y:S01]  /*8cc0*/  FADD.FTZ R136, R38, R39 ;  /* 0x0000002726887221 */ /* 0x000fe20000010000 */
[--C-:B------:R-:W-:Y:S02]  /*8cd0*/  HADD2.F32 R39, -RZ, R134.reuse.H0_H0 ;  /* 0x20000086ff277230 */ /* 0x100fe40000004100 */
[----:B------:R-:W-:Y:S02]  /*8ce0*/  HADD2.F32 R38, -RZ, R134.H1_H1 ;  /* 0x30000086ff267230 */ /* 0x000fe40000004100 */
[----:B------:R-:W-:-:S02]  /*8cf0*/  HADD2.F32 R42, -RZ, R51.H0_H0 ;  /* 0x20000033ff2a7230 */ /* 0x000fc40000004100 */
[----:B------:R-:W-:Y:S01]  /*8d00*/  FADD.FTZ R39, R39, R41 ;  /* 0x0000002927277221 */ /* 0x000fe20000010000 */
[----:B------:R-:W-:Y:S02]  /*8d10*/  HADD2.F32 R41, -RZ, R51.H1_H1 ;  /* 0x30000033ff297230 */ /* 0x000fe40000004100 */
[----:B------:R-:W-:Y:S01]  /*8d20*/  FADD.FTZ R155, R38, R40 ;  /* 0x00000028269b7221 */ /* 0x000fe20000010000 */
[--C-:B------:R-:W-:Y:S02]  /*8d30*/  HADD2.F32 R38, -RZ, R135.reuse.H0_H0 ;  /* 0x20000087ff267230 */ /* 0x100fe40000004100 */
[----:B------:R-:W-:-:S03]  /*8d40*/  HADD2.F32 R40, -RZ, R135.H1_H1 ;  /* 0x30000087ff287230 */ /* 0x000fc60000004100 */
[----:B------:R-:W-:Y:S01]  /*8d50*/  FADD.FTZ R154, R38, R42 ;  /* 0x0000002a269a7221 */ /* 0x000fe20000010000 */
[----:B------:R-:W-:Y:S02]  /*8d60*/  HADD2.F32 R38, -RZ, R132.H1_H1 ;  /* 0x30000084ff267230 */ /* 0x000fe40000004100 */
[----:B------:R-:W-:Y:S01]  /*8d70*/  FADD.FTZ R156, R40, R41 ;  /* 0x00000029289c7221 */ /* 0x000fe20000010000 */
[----:B------:R-:W-:Y:S01]  /*8d80*/  HADD2.F32 R40, -RZ, R48.H1_H1 ;  /* 0x30000030ff287230 */ /* 0x000fe20000004100 */
[----:B------:R-:W-:Y:S02]  /*8d90*/  F2FP.F16.F32.PACK_AB R42, R155, R39 ;  /* 0x000000279b2a723e */ /* 0x000fe400000000ff */
[----:B------:R-:W-:Y:S02]  /*8da0*/  F2FP.F16.F32.PACK_AB R41, R136, R12 ;  /* 0x0000000c8829723e */ /* 0x000fe400000000ff */
[----:B------:R-:W-:Y:S01]  /*8db0*/  FADD.FTZ R38, R38, R40 ;  /* 0x0000002826267221 */ /* 0x000fe20000010000 */
[----:B------:R-:W-:-:S04]  /*8dc0*/  F2FP.F16.F32.PACK_AB R43, R156, R154 ;  /* 0x0000009a9c2b723e */ /* 0x000fc800000000ff */
[----:B------:R-:W-:Y:S01]  /*8dd0*/  F2FP.F16.F32.PACK_AB R40, R38, R13 ;  /* 0x0000000d2628723e */ /* 0x000fe200000000ff */
[----:B------:R-:W-:Y:S06]  /*8de0*/  BRA `(.L_x_21707) ;  /* 0x0000000000987947 */ /* 0x000fec0003800000 */
.L_x_21705:
[----:B------:R-:W-:Y:S05]  /*8df0*/  @!P1 BRA `(.L_x_21708) ;  /* 0x0000000000749947 */ /* 0x000fea0003800000 */
        /* <DEDUP_REMOVED lines=29> */
.L_x_21708:
[--C-:B0----5:R-:W-:Y:S02]  /*8fd0*/  HADD2.F32 R13, -RZ, R132.reuse.H0_H0 ;  /* 0x20000084ff0d7230 */ /* 0x121fe40000004100 */
[----:B------:R-:W-:Y:S02]  /*8fe0*/  HADD2.F32 R38, -RZ, R132.H1_H1 ;  /* 0x30000084ff267230 */ /* 0x000fe40000004100 */
[--C-:B------:R-:W-:Y:S02]  /*8ff0*/  HADD2.F32 R12, -RZ, R133.reuse.H0_H0 ;  /* 0x20000085ff0c7230 */ /* 0x100fe40000004100 */
[----:B------:R-:W-:Y:S02]  /*9000*/  HADD2.F32 R136, -RZ, R133.H1_H1 ;  /* 0x30000085ff887230 */ /* 0x000fe40000004100 */
[--C-:B------:R-:W-:Y:S02]  /*9010*/  HADD2.F32 R39, -RZ, R134.reuse.H0_H0 ;  /* 0x20000086ff277230 */ /* 0x100fe40000004100 */
[----:B------:R-:W-:-:S02]  /*9020*/  HADD2.F32 R155, -RZ, R134.H1_H1 ;  /* 0x30000086ff9b7230 */ /* 0x000fc40000004100 */
[--C-:B------:R-:W-:Y:S02]  /*9030*/  HADD2.F32 R154, -RZ, R135.reuse.H0_H0 ;  /* 0x20000087ff9a7230 */ /* 0x100fe40000004100 */
[----:B------:R-:W-:-:S07]  /*9040*/  HADD2.F32 R156, -RZ, R135.H1_H1 ;  /* 0x30000087ff9c7230 */ /* 0x000fce0000004100 */
.L_x_21707:
[----:B------:R-:W0:Y:S01]  /*9050*/  @UP0 LDCU.64 UR4, c[0x0][0x3a8] ;  /* 0x00007500ff0407ac */ /* 0x000e220008000a00 */
[----:B------:R-:W-:Y:S01]  /*9060*/  PLOP3.LUT P0, PT, PT, PT, UP0, 0x80, 0x8 ;  /* 0x000000000008781c */ /* 0x000fe20003f0f008 */
[----:B------:R-:W-:Y:S01]  /*9070*/  HFMA2 R132, -RZ, RZ, 0, 9.5367431640625e-07 ;  /* 0x00000010ff847431 */ /* 0x000fe200000001ff */
[----:B------:R-:W-:Y:S02]  /*9080*/  PLOP3.LUT P1, PT, PT, PT, UP0, 0x80, 0x8 ;  /* 0x000000000008781c */ /* 0x000fe40003f2f008 */
[----:B------:R-:W-:-:S09]  /*9090*/  IADD3 R197, PT, PT, R14, 0x20, RZ ;  /* 0x000000200ec57810 */ /* 0x000fd20007ffe0ff */
[----:B0-----:R-:W-:-:S05]  /*90a0*/  @P0 IMAD.WIDE.U32 R132, R14, R132, UR4 ;  /* 0x000000040e840e25 */ /* 0x001fca000f8e0084 */
[----:B------:R0:W-:Y:S02]  /*90b0*/  @P1 STG.E.128 desc[UR6][R132.64], R40 ;  /* 0x0000002884001986 */ /* 0x0001e4000c101d06 */
.L_x_21704:
[----:B--2---:R-:W-:Y:S05]  /*90c0*/  BSYNC.RECONVERGENT B0 ;  /* 0x0000000000007941 */ /* 0x004fea0003800200 */
.L_x_21703:
[----:B------:R-:W-:Y:S01]  /*90d0*/  ISETP.GE.U32.AND P0, PT, R15, 0x40, PT ;  /* 0x000000400f00780c */ /* 0x000fe20003f06070 */
[----:B------:R-:W-:Y:S01]  /*90e0*/  BSSY.RECONVERGENT B0, `(.L_x_21709) ;  /* 0x0000090000007945 */ /* 0x000fe20003800200 */
[----:B-1----:R-:W-:-:S11]  /*90f0*/  LOP3.LUT R9, R9, 0xfffffeff, RZ, 0xc0, !PT ;  /* 0xfffffeff09097812 */ /* 0x002fd600078ec0ff */
        /* <DEDUP_REMOVED lines=13> */
[----:B-1----:R-:W-:-:S05]  /*91d0*/  IMAD.WIDE.U32 R10, R197, 0x10, R36 ;  /* 0x00000010c50a7825 */ /* 0x002fca00078e0024 */
[----:B0-----:R0:W5:Y:S01]  /*91e0*/  LDG.E.128 R132, desc[UR6][R10.64] ;  /* 0x000000060a847981 */ /* 0x001162000c1e1d00 */
        /* <DEDUP_REMOVED lines=15> */
.L_x_21712:
[----:B-----5:R-:W-:Y:S02]  /*92e0*/  HADD2.F32 R11, -RZ, R132.H0_H0 ;  /* 0x20000084ff0b7230 */ /* 0x020fe40000004100 */
[----:B------:R-:W-:Y:S02]  /*92f0*/  HADD2.F32 R10, -RZ, R44.H0_H0 ;  /* 0x2000002cff0a7230 */ /* 0x000fe40000004100 */
[----:B------:R-:W-:Y:S02]  /*9300*/  HADD2.F32 R35, -RZ, R133.H1_H1 ;  /* 0x30000085ff237230 */ /* 0x000fe40000004100 */
[----:B------:R-:W-:Y:S02]  /*9310*/  HADD2.F32 R37, -RZ, R45.H0_H0 ;  /* 0x2000002dff257230 */ /* 0x000fe40000004100 */
[----:B------:R-:W-:Y:S01]  /*9320*/  FADD.FTZ R11, R10, R11 ;  /* 0x0000000b0a0b7221 */ /* 0x000fe20000010000 */
[----:B------:R-:W-:Y:S02]  /*9330*/  HADD2.F32 R10, -RZ, R133.H0_H0 ;  /* 0x20000085ff0a7230 */ /* 0x000fe40000004100 */
[----:B------:R-:W-:-:S02]  /*9340*/  HADD2.F32 R36, -RZ, R45.H1_H1 ;  /* 0x3000002dff247230 */ /* 0x000fc40000004100 */
[----:B------:R-:W-:Y:S02]  /*9350*/  HADD2.F32 R41, -RZ, R46.H0_H0 ;  /* 0x2000002eff297230 */ /* 0x000fe40000004100 */
[----:B------:R-:W-:Y:S01]  /*9360*/  FADD.FTZ R10, R37, R10 ;  /* 0x0000000a250a7221 */ /* 0x000fe20000010000 */
[--C-:B------:R-:W-:Y:S02]  /*9370*/  HADD2.F32 R37, -RZ, R134.reuse.H1_H1 ;  /* 0x30000086ff257230 */ /* 0x100fe40000004100 */
[----:B------:R-:W-:Y:S01]  /*9380*/  FADD.FTZ R36, R36, R35 ;  /* 0x0000002324247221 */ /* 0x000fe20000010000 */
[----:B------:R-:W-:Y:S02]  /*9390*/  HADD2.F32 R35, -RZ, R134.H0_H0 ;  /* 0x20000086ff237230 */ /* 0x000fe40000004100 */
        /* <DEDUP_REMOVED lines=17> */
.L_x_21711:
[----:B------:R-:W-:-:S04]  /*94b0*/  UISETP.NE.U32.AND UP1, UPT, UR16, URZ, UPT ;  /* 0x000000ff1000728c */ /* 0x000fc8000bf25070 */
[----:B------:R-:W-:-:S09]  /*94c0*/  UISETP.NE.AND.EX UP1, UPT, UR17, URZ, UPT, UP1 ;  /* 0x000000ff1100728c */ /* 0x000fd2000bf25310 */
[----:B------:R-:W-:Y:S05]  /*94d0*/  BRA.U UP1, `(.L_x_21714) ;  /* 0x0000000101747547 */ /* 0x000fea000b800000 */
        /* <DEDUP_REMOVED lines=29> */
.L_x_21714:
[----:B-----5:R-:W-:Y:S02]  /*96b0*/  HADD2.F32 R11, -RZ, R132.H0_H0 ;  /* 0x20000084ff0b7230 */ /* 0x020fe40000004100 */
[----:B------:R-:W-:Y:S02]  /*96c0*/  HADD2.F32 R10, -RZ, R48.H0_H0 ;  /* 0x20000030ff0a7230 */ /* 0x000fe40000004100 */
[----:B------:R-:W-:Y:S02]  /*96d0*/  HADD2.F32 R35, -RZ, R49.H0_H0 ;  /* 0x20000031ff237230 */ /* 0x000fe40000004100 */
[----:B------:R-:W-:Y:S02]  /*96e0*/  HADD2.F32 R40, -RZ, R50.H0_H0 ;  /* 0x20000032ff287230 */ /* 0x000fe40000004100 */
[----:B------:R-:W-:Y:S01]  /*96f0*/  FADD.FTZ R11, R10, R11 ;  /* 0x0000000b0a0b7221 */ /* 0x000fe20000010000 */
[----:B------:R-:W-:Y:S02]  /*9700*/  HADD2.F32 R10, -RZ, R133.H0_H0 ;  /* 0x20000085ff0a7230 */ /* 0x000fe40000004100 */
[----:B------:R-:W-:-:S02]  /*9710*/  HADD2.F32 R37, -RZ, R132.H1_H1 ;  /* 0x30000084ff257230 */ /* 0x000fc40000004100 */
[----:B------:R-:W-:Y:S02]  /*9720*/  HADD2.F32 R36, -RZ, R48.H1_H1 ;  /* 0x30000030ff247230 */ /* 0x000fe40000004100 */
[----:B------:R-:W-:Y:S01]  /*9730*/  FADD.FTZ R10, R35, R10 ;  /* 0x0000000a230a7221 */ /* 0x000fe20000010000 */
[----:B------:R-:W-:Y:S02]  /*9740*/  HADD2.F32 R35, -RZ, R134.H0_H0 ;  /* 0x20000086ff237230 */ /* 0x000fe40000004100 */
[----:B------:R-:W-:Y:S02]  /*9750*/  HADD2.F32 R41, -RZ, R49.H1_H1 ;  /* 0x30000031ff297230 */ /* 0x000fe40000004100 */
[----:B------:R-:W-:Y:S01]  /*9760*/  FADD.FTZ R37, R36, R37 ;  /* 0x0000002524257221 */ /* 0x000fe20000010000 */
[----:B------:R-:W-:Y:S02]  /*9770*/  HADD2.F32 R36, -RZ, R133.H1_H1 ;  /* 0x30000085ff247230 */ /* 0x000fe40000004100 */
[----:B------:R-:W-:Y:S01]  /*9780*/  FADD.FTZ R35, R40, R35 ;  /* 0x0000002328237221 */ /* 0x000fe20000010000 */
[----:B------:R-:W-:-:S02]  /*9790*/  HADD2.F32 R40, -RZ, R44.H0_H0 ;  /* 0x2000002cff287230 */ /* 0x000fc40000004100 */
[----:B------:R-:W-:Y:S02]  /*97a0*/  HADD2.F32 R42, -RZ, R134.H1_H1 ;  /* 0x30000086ff2a7230 */ /* 0x000fe40000004100 */
[----:B------:R-:W-:Y:S01]  /*97b0*/  FADD.FTZ R36, R41, R36 ;  /* 0x0000002429247221 */ /* 0x000fe20000010000 */
[----:B------:R-:W-:Y:S02]  /*97c0*/  HADD2.F32 R41, -RZ, R50.H1_H1 ;  /* 0x30000032ff297230 */ /* 0x000fe40000004100 */
[----:B------:R-:W-:Y:S01]  /*97d0*/  FADD.FTZ R11, R40, R11 ;  /* 0x0000000b280b7221 */ /* 0x000fe20000010000 */
[----:B------:R-:W-:Y:S02]  /*97e0*/  HADD2.F32 R40, -RZ, R45.H1_H1 ;  /* 0x3000002dff287230 */ /* 0x000fe40000004100 */
[----:B------:R-:W-:Y:S02]  /*97f0*/  HADD2.F32 R43, -RZ, R51.H0_H0 ;  /* 0x20000033ff2b7230 */ /* 0x000fe40000004100 */
[----:B------:R-:W-:Y:S01]  /*9800*/  FADD.FTZ R42, R41, R42 ;  /* 0x0000002a292a7221 */ /* 0x000fe20000010000 */
[----:B------:R-:W-:-:S02]  /*9810*/  HADD2.F32 R41, -RZ, R45.H0_H0 ;  /* 0x2000002dff297230 */ /* 0x000fc40000004100 */
[----:B------:R-:W-:Y:S01]  /*9820*/  FADD.FTZ R36, R40, R36 ;  /* 0x0000002428247221 */ /* 0x000fe20000010000 */
[----:B------:R-:W-:Y:S02]  /*9830*/  HADD2.F32 R40, -RZ, R135.H0_H0 ;  /* 0x20000087ff287230 */ /* 0x000fe40000004100 */
[----:B------:R-:W-:Y:S02]  /*9840*/  HADD2.F32 R132, -RZ, R51.H1_H1 ;  /* 0x30000033ff847230 */ /* 0x000fe40000004100 */
[----:B------:R-:W-:Y:S01]  /*9850*/  FADD.FTZ R10, R41, R10 ;  /* 0x0000000a290a7221 */ /* 0x000fe20000010000 */
[--C-:B------:R-:W-:Y:S02]  /*9860*/  HADD2.F32 R41, -RZ, R46.reuse.H0_H0 ;  /* 0x2000002eff297230 */ /* 0x100fe40000004100 */
        /* <DEDUP_REMOVED lines=8> */
[----:B------:R-:W-:Y:S01]  /*98f0*/  FADD.FTZ R152, R43, R40 ;  /* 0x000000282b987221 */ /* 0x000fe20000010000 */
[----:B------:R-:W-:Y:S02]  /*9900*/  HADD2.F32 R40, -RZ, R44.H1_H1 ;  /* 0x3000002cff287230 */ /* 0x000fe40000004100 */
[----:B------:R-:W-:Y:S01]  /*9910*/  FADD.FTZ R157, R42, R41 ;  /* 0x000000292a9d7221 */ /* 0x000fe20000010000 */
[----:B------:R-:W-:-:S02]  /*9920*/  F2FP.F16.F32.PACK_AB R42, R153, R35 ;  /* 0x00000023992a723e */ /* 0x000fc400000000ff */
[----:B------:R-:W-:Y:S01]  /*9930*/  F2FP.F16.F32.PACK_AB R41, R36, R10 ;  /* 0x0000000a2429723e */ /* 0x000fe200000000ff */
[----:B------:R-:W-:Y:S01]  /*9940*/  FADD.FTZ R37, R40, R37 ;  /* 0x0000002528257221 */ /* 0x000fe20000010000 */
[----:B------:R-:W-:-:S04]  /*9950*/  F2FP.F16.F32.PACK_AB R43, R157, R152 ;  /* 0x000000989d2b723e */ /* 0x000fc800000000ff */
[----:B------:R-:W-:-:S07]  /*9960*/  F2FP.F16.F32.PACK_AB R40, R37, R11 ;  /* 0x0000000b2528723e */ /* 0x000fce00000000ff */
.L_x_21713:
[----:B------:R-:W0:Y:S01]  /*9970*/  @UP0 LDCU.64 UR4, c[0x0][0x3a8] ;  /* 0x00007500ff0407ac */ /* 0x000e220008000a00 */
[----:B------:R-:W-:Y:S02]  /*9980*/  PLOP3.LUT P0, PT, PT, PT, UP0, 0x80, 0x8 ;  /* 0x000000000008781c */ /* 0x000fe40003f0f008 */
[----:B------:R-:W-:Y:S02]  /*9990*/  PLOP3.LUT P1, PT, PT, PT, UP0, 0x80, 0x8 ;  /* 0x000000000008781c */ /* 0x000fe40003f2f008 */
[----:B------:R-:W-:-:S09]  /*99a0*/  MOV R132, 0x10 ;  /* 0x0000001000847802 */ /* 0x000fd20000000f00 */
[C---:B0-----:R-:W-:Y:S01]  /*99b0*/  @P0 IMAD.WIDE.U32 R132, R197.reuse, R132, UR4 ;  /* 0x00000004c5840e25 */ /* 0x041fe2000f8e0084 */
[----:B------:R-:W-:-:S04]  /*99c0*/  IADD3 R197, PT, PT, R197, 0x20, RZ ;  /* 0x00000020c5c57810 */ /* 0x000fc80007ffe0ff */
[----:B------:R1:W-:Y:S03]  /*99d0*/  @P1 STG.E.128 desc[UR6][R132.64], R40 ;  /* 0x0000002884001986 */ /* 0x0003e6000c101d06 */
.L_x_21710:
[----:B------:R-:W-:Y:S05]  /*99e0*/  BSYNC.RECONVERGENT B0 ;  /* 0x0000000000007941 */ /* 0x000fea0003800200 */
.L_x_21709:
        /* <DEDUP_REMOVED lines=26> */
[--C-:B----4-:R-:W-:Y:S02]  /*9b90*/  HADD2.F32 R7, -RZ, R133.reuse.H0_H0 ;  /* 0x20000085ff077230 */ /* 0x110fe40000004100 */
[----:B------:R-:W-:Y:S02]  /*9ba0*/  HADD2.F32 R33, -RZ, R133.H1_H1 ;  /* 0x30000085ff217230 */ /* 0x000fe40000004100 */
[--C-:B------:R-:W-:Y:S02]  /*9bb0*/  HADD2.F32 R32, -RZ, R134.reuse.H0_H0 ;  /* 0x20000086ff207230 */ /* 0x100fe40000004100 */
[----:B------:R-:W-:-:S02]  /*9bc0*/  HADD2.F32 R151, -RZ, R134.H1_H1 ;  /* 0x30000086ff977230 */ /* 0x000fc40000004100 */
[--C-:B------:R-:W-:Y:S02]  /*9bd0*/  HADD2.F32 R150, -RZ, R135.reuse.H0_H0 ;  /* 0x20000087ff967230 */ /* 0x100fe40000004100 */
[----:B------:R-:W-:Y:S01]  /*9be0*/  HADD2.F32 R158, -RZ, R135.H1_H1 ;  /* 0x30000087ff9e7230 */ /* 0x000fe20000004100 */
[----:B------:R-:W-:Y:S06]  /*9bf0*/  BRA `(.L_x_21719) ;  /* 0x0000000400a47947 */ /* 0x000fec0003800000 */
.L_x_21718:
[----:B----45:R-:W-:Y:S02]  /*9c00*/  HADD2.F32 R7, -RZ, R132.H0_H0 ;  /* 0x20000084ff077230 */ /* 0x030fe40000004100 */
        /* <DEDUP_REMOVED lines=28> */
.L_x_21717:
[----:B------:R-:W-:-:S04]  /*9dd0*/  UISETP.NE.U32.AND UP1, UPT, UR16, URZ, UPT ;  /* 0x000000ff1000728c */ /* 0x000fc8000bf25070 */
[----:B------:R-:W-:-:S09]  /*9de0*/  UISETP.NE.AND.EX UP1, UPT, UR17, URZ, UPT, UP1 ;  /* 0x000000ff1100728c */ /* 0x000fd2000bf25310 */
[----:B------:R-:W-:Y:S05]  /*9df0*/  BRA.U UP1, `(.L_x_21720) ;  /* 0x0000000101747547 */ /* 0x000fea000b800000 */
        /* <DEDUP_REMOVED lines=29> */
.L_x_21720:
[----:B----45:R-:W-:Y:S02]  /*9fd0*/  HADD2.F32 R7, -RZ, R132.H0_H0 ;  /* 0x20000084ff077230 */ /* 0x030fe40000004100 */
        /* <DEDUP_REMOVED lines=43> */
.L_x_21719:
[----:B------:R-:W0:Y:S01]  /*a290*/  @UP0 LDCU.64 UR4, c[0x0][0x3a8] ;  /* 0x00007500ff0407ac */ /* 0x000e220008000a00 */
[----:B------:R-:W-:Y:S01]  /*a2a0*/  PLOP3.LUT P0, PT, PT, PT, UP0, 0x80, 0x8 ;  /* 0x000000000008781c */ /* 0x000fe20003f0f008 */
[----:B------:R-:W-:Y:S01]  /*a2b0*/  HFMA2 R132, -RZ, RZ, 0, 9.5367431640625e-07 ;  /* 0x00000010ff847431 */ /* 0x000fe200000001ff */
[----:B------:R-:W-:-:S11]  /*a2c0*/  PLOP3.LUT P1, PT, PT, PT, UP0, 0x80, 0x8 ;  /* 0x000000000008781c */ /* 0x000fd60003f2f008 */
[C---:B0-----:R-:W-:Y:S01]  /*a2d0*/  @P0 IMAD.WIDE.U32 R132, R197.reuse, R132, UR4 ;  /* 0x00000004c5840e25 */ /* 0x041fe2000f8e0084 */
[----:B------:R-:W-:-:S04]  /*a2e0*/  IADD3 R197, PT, PT, R197, 0x20, RZ ;  /* 0x00000020c5c57810 */ /* 0x000fc80007ffe0ff */
[----:B------:R2:W-:Y:S03]  /*a2f0*/  @P1 STG.E.128 desc[UR6][R132.64], R40 ;  /* 0x0000002884001986 */ /* 0x0005e6000c101d06 */
.L_x_21716:
[----:B------:R-:W-:Y:S05]  /*a300*/  BSYNC.RECONVERGENT B0 ;  /* 0x0000000000007941 */ /* 0x000fea0003800200 */
.L_x_21715:
        /* <DEDUP_REMOVED lines=24> */
[--C-:B----45:R-:W-:Y:S02]  /*a490*/  HADD2.F32 R6, -RZ, R132.reuse.H0_H0 ;  /* 0x20000084ff067230 */ /* 0x130fe40000004100 */
        /* <DEDUP_REMOVED lines=8> */
.L_x_21724:
        /* <DEDUP_REMOVED lines=29> */
.L_x_21723:
        /* <DEDUP_REMOVED lines=32> */
.L_x_21726:
        /* <DEDUP_REMOVED lines=44> */
.L_x_21725:
[----:B------:R-:W0:Y:S01]  /*abb0*/  @UP0 LDCU.64 UR4, c[0x0][0x3a8] ;  /* 0x00007500ff0407ac */ /* 0x000e220008000a00 */
[----:B------:R-:W-:Y:S02]  /*abc0*/  PLOP3.LUT P0, PT, PT, PT, UP0, 0x80, 0x8 ;  /* 0x000000000008781c */ /* 0x000fe40003f0f008 */
[----:B------:R-:W-:Y:S02]  /*abd0*/  PLOP3.LUT P1, PT, PT, PT, UP0, 0x80, 0x8 ;  /* 0x000000000008781c */ /* 0x000fe40003f2f008 */
[----:B------:R-:W-:-:S09]  /*abe0*/  MOV R132, 0x10 ;  /* 0x0000001000847802 */ /* 0x000fd20000000f00 */
[C---:B0-----:R-:W-:Y:S01]  /*abf0*/  @P0 IMAD.WIDE.U32 R132, R197.reuse, R132, UR4 ;  /* 0x00000004c5840e25 */ /* 0x041fe2000f8e0084 */
[----:B------:R-:W-:-:S04]  /*ac00*/  IADD3 R197, PT, PT, R197, 0x20, RZ ;  /* 0x00000020c5c57810 */ /* 0x000fc80007ffe0ff */
[----:B------:R3:W-:Y:S03]  /*ac10*/  @P1 STG.E.128 desc[UR6][R132.64], R40 ;  /* 0x0000002884001986 */ /* 0x0007e6000c101d06 */
.L_x_21722:
[----:B------:R-:W-:Y:S05]  /*ac20*/  BSYNC.RECONVERGENT B0 ;  /* 0x0000000000007941 */ /* 0x000fea0003800200 */
.L_x_21721:
        /* <DEDUP_REMOVED lines=33> */
.L_x_21730:
        /* <DEDUP_REMOVED lines=29> */
.L_x_21729:
        /* <DEDUP_REMOVED lines=32> */
.L_x_21732:
        /* <DEDUP_REMOVED lines=44> */
.L_x_21731:
[----:B------:R-:W0:Y:S01]  /*b4d0*/  @UP0 LDCU.64 UR4, c[0x0][0x3a8] ;  /* 0x00007500ff0407ac */ /* 0x000e220008000a00 */
[----:B------:R-:W-:Y:S01]  /*b4e0*/  PLOP3.LUT P0, PT, PT, PT, UP0, 0x80, 0x8 ;  /* 0x000000000008781c */ /* 0x000fe20003f0f008 */
[----:B------:R-:W-:Y:S01]  /*b4f0*/  HFMA2 R132, -RZ, RZ, 0, 9.5367431640625e-07 ;  /* 0x00000010ff847431 */ /* 0x000fe200000001ff */
[----:B------:R-:W-:-:S11]  /*b500*/  PLOP3.LUT P1, PT, PT, PT, UP0, 0x80, 0x8 ;  /* 0x000000000008781c */ /* 0x000fd60003f2f008 */
[C---:B0-----:R-:W-:Y:S01]  /*b510*/  @P0 IMAD.WIDE.U32 R132, R197.reuse, R132, UR4 ;  /* 0x00000004c5840e25 */ /* 0x041fe2000f8e0084 */
[----:B------:R-:W-:-:S04]  /*b520*/  IADD3 R197, PT, PT, R197, 0x20, RZ ;  /* 0x00000020c5c57810 */ /* 0x000fc80007ffe0ff */
[----:B------:R0:W-:Y:S03]  /*b530*/  @P1 STG.E.128 desc[UR6][R132.64], R40 ;  /* 0x0000002884001986 */ /* 0x0001e6000c101d06 */
.L_x_21728:
[----:B------:R-:W-:Y:S05]  /*b540*/  BSYNC.RECONVERGENT B0 ;  /* 0x0000000000007941 */ /* 0x000fea0003800200 */
.L_x_21727:
        /* <DEDUP_REMOVED lines=33> */
.L_x_21736:
        /* <DEDUP_REMOVED lines=29> */
.L_x_21735:
        /* <DEDUP_REMOVED lines=32> */
.L_x_21738:
        /* <DEDUP_REMOVED lines=44> */
.L_x_21737:
[----:B------:R-:W0:Y:S01]  /*bdf0*/  @UP0 LDCU.64 UR4, c[0x0][0x3a8] ;  /* 0x00007500ff0407ac */ /* 0x000e220008000a00 */
[----:B------:R-:W-:Y:S02]  /*be00*/  PLOP3.LUT P0, PT, PT, PT, UP0, 0x80, 0x8 ;  /* 0x000000000008781c */ /* 0x000fe40003f0f008 */
[----:B------:R-:W-:Y:S02]  /*be10*/  PLOP3.LUT P1, PT, PT, PT, UP0, 0x80, 0x8 ;  /* 0x000000000008781c */ /* 0x000fe40003f2f008 */
[----:B------:R-:W-:-:S09]  /*be20*/  MOV R132, 0x10 ;  /* 0x0000001000847802 */ /* 0x000fd20000000f00 */
[C---:B0-----:R-:W-:Y:S01]  /*be30*/  @P0 IMAD.WIDE.U32 R132, R197.reuse, R132, UR4 ;  /* 0x00000004c5840e25 */ /* 0x041fe2000f8e0084 */
[----:B------:R-:W-:-:S04]  /*be40*/  IADD3 R197, PT, PT, R197, 0x20, RZ ;  /* 0x00000020c5c57810 */ /* 0x000fc80007ffe0ff */
[----:B------:R0:W-:Y:S03]  /*be50*/  @P1 STG.E.128 desc[UR6][R132.64], R40 ;  /* 0x0000002884001986 */ /* 0x0001e6000c101d06 */
.L_x_21734:
[----:B------:R-:W-:Y:S05]  /*be60*/  BSYNC.RECONVERGENT B0 ;  /* 0x0000000000007941 */ /* 0x000fea0003800200 */
.L_x_21733:
        /* <DEDUP_REMOVED lines=17> */
[----:B--23--:R0:W5:Y:S01]  /*bf80*/  LDG.E.128 R132, desc[UR6][R16.64] ;  /* 0x0000000610847981 */ /* 0x00c162000c1e1d00 */
        /* <DEDUP_REMOVED lines=15> */
.L_x_21742:
        /* <DEDUP_REMOVED lines=29> */
.L_x_21741:
        /* <DEDUP_REMOVED lines=32> */
.L_x_21744:
        /* <DEDUP_REMOVED lines=44> */
.L_x_21743:
[----:B------:R-:W0:Y:S01]  /*c710*/  @UP0 LDCU.64 UR4, c[0x0][0x3a8] ;  /* 0x00007500ff0407ac */ /* 0x000e220008000a00 */
[----:B------:R-:W-:Y:S01]  /*c720*/  PLOP3.LUT P0, PT, PT, PT, UP0, 0x80, 0x8 ;  /* 0x000000000008781c */ /* 0x000fe20003f0f008 */
[----:B------:R-:W-:-:S12]  /*c730*/  HFMA2 R132, -RZ, RZ, 0, 9.5367431640625e-07 ;  /* 0x00000010ff847431 */ /* 0x000fd800000001ff */
[C---:B0-----:R-:W-:Y:S01]  /*c740*/  @P0 IMAD.WIDE.U32 R132, R197.reuse, R132, UR4 ;  /* 0x00000004c5840e25 */ /* 0x041fe2000f8e0084 */
[----:B------:R-:W-:Y:S02]  /*c750*/  PLOP3.LUT P0, PT, PT, PT, UP0, 0x80, 0x8 ;  /* 0x000000000008781c */ /* 0x000fe40003f0f008 */
[----:B------:R-:W-:-:S11]  /*c760*/  IADD3 R197, PT, PT, R197, 0x20, RZ ;  /* 0x00000020c5c57810 */ /* 0x000fd60007ffe0ff */
[----:B------:R0:W-:Y:S02]  /*c770*/  @P0 STG.E.128 desc[UR6][R132.64], R40 ;  /* 0x0000002884000986 */ /* 0x0001e4000c101d06 */
.L_x_21740:
[----:B------:R-:W-:Y:S05]  /*c780*/  BSYNC.RECONVERGENT B0 ;  /* 0x0000000000007941 */ /* 0x000fea0003800200 */
.L_x_21739:
        /* <DEDUP_REMOVED lines=17> */
[----:B-123--:R0:W5:Y:S01]  /*c8a0*/  LDG.E.128 R132, desc[UR6][R18.64] ;  /* 0x0000000612847981 */ /* 0x00e162000c1e1d00 */
        /* <DEDUP_REMOVED lines=15> */
.L_x_21748:
[----:B-----5:R-:W-:Y:S02]  /*c9a0*/  HADD2.F32 R18, -RZ, R132.H0_H0 ;  /* 0x20000084ff127230 */ /* 0x020fe40000004100 */
        /* <DEDUP_REMOVED lines=11> */
[----:B------:R-:W-:-:S03]  /*ca60*/  HADD2.F32 R41, -RZ, R134.H1_H1 ;  /* 0x30000086ff297230 */ /* 0x000fc60000004100 */
[----:B------:R-:W-:Y:S01]  /*ca70*/  FADD.FTZ R139, R43, R40 ;  /* 0x000000282b8b7221 */ /* 0x000fe20000010000 */
[--C-:B------:R-:W-:Y:S02]  /*ca80*/  HADD2.F32 R40, -RZ, R135.reuse.H0_H0 ;  /* 0x20000087ff287230 */ /* 0x100fe40000004100 */
[----:B------:R-:W-:Y:S01]  /*ca90*/  FADD.FTZ R141, R42, R41 ;  /* 0x000000292a8d7221 */ /* 0x000fe20000010000 */
[----:B------:R-:W-:Y:S02]  /*caa0*/  HADD2.F32 R41, -RZ, R135.H1_H1 ;  /* 0x30000087ff297230 */ /* 0x000fe40000004100 */
[--C-:B------:R-:W-:Y:S02]  /*cab0*/  HADD2.F32 R43, -RZ, R47.reuse.H0_H0 ;  /* 0x2000002fff2b7230 */ /* 0x100fe40000004100 */
[----:B------:R-:W-:-:S03]  /*cac0*/  HADD2.F32 R42, -RZ, R47.H1_H1 ;  /* 0x3000002fff2a7230 */ /* 0x000fc60000004100 */
[----:B------:R-:W-:Y:S01]  /*cad0*/  FADD.FTZ R140, R43, R40 ;  /* 0x000000282b8c7221 */ /* 0x000fe20000010000 */
[----:B------:R-:W-:Y:S02]  /*cae0*/  HADD2.F32 R40, -RZ, R132.H1_H1 ;  /* 0x30000084ff287230 */ /* 0x000fe40000004100 */
[----:B------:R-:W-:Y:S01]  /*caf0*/  FADD.FTZ R163, R42, R41 ;  /* 0x000000292aa37221 */ /* 0x000fe20000010000 */
[----:B------:R-:W-:Y:S01]  /*cb00*/  HADD2.F32 R41, -RZ, R44.H1_H1 ;  /* 0x3000002cff297230 */ /* 0x000fe20000004100 */
[----:B------:R-:W-:-:S03]  /*cb10*/  F2FP.F16.F32.PACK_AB R42, R141, R139 ;  /* 0x0000008b8d2a723e */ /* 0x000fc600000000ff */
[----:B------:R-:W-:Y:S01]  /*cb20*/  F2FP.F16.F32.PACK_AB R43, R163, R140 ;  /* 0x0000008ca32b723e */ /* 0x000fe200000000ff */
[----:B------:R-:W-:Y:S01]  /*cb30*/  FADD.FTZ R137, R41, R40 ;  /* 0x0000002829897221 */ /* 0x000fe20000010000 */
[----:B------:R-:W-:-:S04]  /*cb40*/  F2FP.F16.F32.PACK_AB R41, R138, R19 ;  /* 0x000000138a29723e */ /* 0x000fc800000000ff */
[----:B------:R-:W-:Y:S01]  /*cb50*/  F2FP.F16.F32.PACK_AB R40, R137, R18 ;  /* 0x000000128928723e */ /* 0x000fe200000000ff */
[----:B------:R-:W-:Y:S06]  /*cb60*/  BRA `(.L_x_21749) ;  /* 0x0000000400307947 */ /* 0x000fec0003800000 */
.L_x_21747:
        /* <DEDUP_REMOVED lines=32> */
.L_x_21750:
        /* <DEDUP_REMOVED lines=10> */
[----:B------:R-:W-:Y:S02]  /*ce10*/  HADD2.F32 R43, -RZ, R50.H0_H0 ;  /* 0x20000032ff2b7230 */ /* 0x000fe40000004100 */
[----:B------:R-:W-:Y:S01]  /*ce20*/  FADD.FTZ R40, R42, R40 ;  /* 0x000000282a287221 */ /* 0x000fe20000010000 */
[----:B------:R-:W-:Y:S02]  /*ce30*/  HADD2.F32 R42, -RZ, R134.H0_H0 ;  /* 0x20000086ff2a7230 */ /* 0x000fe40000004100 */
[----:B------:R-:W-:Y:S01]  /*ce40*/  FADD.FTZ R41, R132, R41 ;  /* 0x0000002984297221 */ /* 0x000fe20000010000 */
[----:B------:R-:W-:-:S02]  /*ce50*/  HADD2.F32 R132, -RZ, R44.H0_H0 ;  /* 0x2000002cff847230 */ /* 0x000fc40000004100 */
[----:B------:R-:W-:Y:S02]  /*ce60*/  HADD2.F32 R133, -RZ, R50.H1_H1 ;  /* 0x30000032ff857230 */ /* 0x000fe40000004100 */
[----:B------:R-:W-:Y:S01]  /*ce70*/  FADD.FTZ R42, R43, R42 ;  /* 0x0000002a2b2a7221 */ /* 0x000fe20000010000 */
[----:B------:R-:W-:Y:S02]  /*ce80*/  HADD2.F32 R43, -RZ, R134.H1_H1 ;  /* 0x30000086ff2b7230 */ /* 0x000fe40000004100 */
[----:B------:R-:W-:Y:S01]  /*ce90*/  FADD.FTZ R18, R132, R18 ;  /* 0x0000001284127221 */ /* 0x000fe20000010000 */
[--C-:B------:R-:W-:Y:S02]  /*cea0*/  HADD2.F32 R132, -RZ, R45.reuse.H1_H1 ;  /* 0x3000002dff847230 */ /* 0x100fe40000004100 */
[----:B------:R-:W-:Y:S01]  /*ceb0*/  FADD.FTZ R43, R133, R43 ;  /* 0x0000002b852b7221 */ /* 0x000fe20000010000 */
[----:B------:R-:W-:Y:S02]  /*cec0*/  HADD2.F32 R133, -RZ, R45.H0_H0 ;  /* 0x2000002dff857230 */ /* 0x000fe40000004100 */
[----:B------:R-:W-:Y:S01]  /*ced0*/  FADD.FTZ R138, R132, R41 ;  /* 0x00000029848a7221 */ /* 0x000fe20000010000 */
[----:B------:R-:W-:-:S02]  /*cee0*/  HADD2.F32 R132, -RZ, R46.H0_H0 ;  /* 0x2000002eff847230 */ /* 0x000fc40000004100 */
[----:B------:R-:W-:Y:S02]  /*cef0*/  HADD2.F32 R41, -RZ, R135.H0_H0 ;  /* 0x20000087ff297230 */ /* 0x000fe40000004100 */
[----:B------:R-:W-:Y:S01]  /*cf00*/  FADD.FTZ R19, R133, R19 ;  /* 0x0000001385137221 */ /* 0x000fe20000010000 */
[----:B------:R-:W-:Y:S02]  /*cf10*/  HADD2.F32 R133, -RZ, R51.H0_H0 ;  /* 0x20000033ff857230 */ /* 0x000fe40000004100 */
[----:B------:R-:W-:Y:S01]  /*cf20*/  FADD.FTZ R139, R132, R42 ;  /* 0x0000002a848b7221 */ /* 0x000fe20000010000 */
[----:B------:R-:W-:Y:S02]  /*cf30*/  HADD2.F32 R132, -RZ, R46.H1_H1 ;  /* 0x3000002eff847230 */ /* 0x000fe40000004100 */
        /* <DEDUP_REMOVED lines=11> */
[----:B------:R-:W-:Y:S02]  /*cff0*/  FADD.FTZ R137, R41, R40 ;  /* 0x0000002829897221 */ /* 0x000fe40000010000 */
[----:B------:R-:W-:Y:S02]  /*d000*/  F2FP.F16.F32.PACK_AB R43, R163, R140 ;  /* 0x0000008ca32b723e */ /* 0x000fe400000000ff */
[----:B------:R-:W-:Y:S02]  /*d010*/  F2FP.F16.F32.PACK_AB R41, R138, R19 ;  /* 0x000000138a29723e */ /* 0x000fe400000000ff */
[----:B------:R-:W-:-:S07]  /*d020*/  F2FP.F16.F32.PACK_AB R40, R137, R18 ;  /* 0x000000128928723e */ /* 0x000fce00000000ff */
.L_x_21749:
[----:B------:R-:W0:Y:S01]  /*d030*/  @UP0 LDCU.64 UR4, c[0x0][0x3a8] ;  /* 0x00007500ff0407ac */ /* 0x000e220008000a00 */
[----:B------:R-:W-:Y:S02]  /*d040*/  PLOP3.LUT P0, PT, PT, PT, UP0, 0x80, 0x8 ;  /* 0x000000000008781c */ /* 0x000fe40003f0f008 */
[----:B------:R-:W-:-:S11]  /*d050*/  MOV R132, 0x10 ;  /* 0x0000001000847802 */ /* 0x000fd60000000f00 */
[----:B0-----:R-:W-:Y:S01]  /*d060*/  @P0 IMAD.WIDE.U32 R132, R197, R132, UR4 ;  /* 0x00000004c5840e25 */ /* 0x001fe2000f8e0084 */
[----:B------:R-:W-:-:S13]  /*d070*/  PLOP3.LUT P0, PT, PT, PT, UP0, 0x80, 0x8 ;  /* 0x000000000008781c */ /* 0x000fda0003f0f008 */
[----:B------:R0:W-:Y:S02]  /*d080*/  @P0 STG.E.128 desc[UR6][R132.64], R40 ;  /* 0x0000002884000986 */ /* 0x0001e4000c101d06 */
.L_x_21746:
[----:B------:R-:W-:Y:S05]  /*d090*/  BSYNC.RECONVERGENT B0 ;  /* 0x0000000000007941 */ /* 0x000fea0003800200 */
.L_x_21745:
[----:B0123--:R-:W-:Y:S01]  /*d0a0*/  FADD.FTZ R132, RZ, R13 ;  /* 0x0000000dff847221 */ /* 0x00ffe20000010000 */
[C---:B------:R-:W-:Y:S01]  /*d0b0*/  ISETP.GE.U32.AND P5, PT, R15.reuse, 0x20, PT ;  /* 0x000000200f00780c */ /* 0x040fe20003fa6070 */
[----:B------:R-:W0:Y:S01]  /*d0c0*/  S2R R244, SR_TID.X ;  /* 0x0000000000f47919 */ /* 0x000e220000002100 */
[C---:B------:R-:W-:Y:S01]  /*d0d0*/  ISETP.GT.U32.AND P4, PT, R15.reuse, 0x3f, PT ;  /* 0x0000003f0f00780c */ /* 0x040fe20003f84070 */
[----:B------:R-:W-:Y:S01]  /*d0e0*/  FADD.FTZ R132, R38, R132 ;  /* 0x0000008426847221 */ /* 0x000fe20000010000 */
[C---:B------:R-:W-:Y:S01]  /*d0f0*/  ISETP.GT.U32.AND P3, PT, R15.reuse, 0x5f, PT ;  /* 0x0000005f0f00780c */ /* 0x040fe20003f64070 */
[----:B------:R-:W-:Y:S01]  /*d100*/  UMOV UR4, 0xffffffff ;  /* 0xffffffff00047882 */ /* 0x000fe20000000000 */
[C---:B------:R-:W-:Y:S01]  /*d110*/  ISETP.GT.U32.AND P2, PT, R15.reuse, 0x7f, PT ;  /* 0x0000007f0f00780c */ /* 0x040fe20003f44070 */
        /* <DEDUP_REMOVED lines=227> */
.L_x_21780:
        /* <DEDUP_REMOVED lines=13> */
[----:B0-----:R-:W0:Y:S01]  /*e020*/  MUFU.RSQ R197, R134 ;  /* 0x0000008600c57308 */ /* 0x001e220000001400 */
[----:B-1----:R-:W-:-:S05]  /*e030*/  @!P1 IMAD.WIDE R132, R196, 0x4, R132 ;  /* 0x00000004c4849825 */ /* 0x002fca00078e0284 */
        /* <DEDUP_REMOVED lines=19> */
[----:B------:R-:W-:Y:S01]  /*e170*/  F2FP.F16.F32.PACK_AB R132, R135, R132 ;  /* 0x000000848784723e */ /* 0x000fe200000000ff */
[----:B------:R-:W-:Y:S01]  /*e180*/  FADD.FTZ R135, R39, -R198 ;  /* 0x800000c627877221 */ /* 0x000fe20000010000 */
[----:B------:R-:W-:-:S03]  /*e190*/  FFMA.FTZ R134, R199, R249, R111 ;  /* 0x000000f9c7867223 */ /* 0x000fc6000001006f */
[----:B------:R-:W-:Y:S01]  /*e1a0*/  FMUL.FTZ R249, R197, R135 ;  /* 0x00000087c5f97220 */ /* 0x000fe20000410000 */
[--C-:B------:R-:W-:Y:S01]  /*e1b0*/  FADD.FTZ R135, R154, -R198.reuse ;  /* 0x800000c69a877221 */ /* 0x100fe20000010000 */
[----:B------:R-:W-:Y:S01]  /*e1c0*/  F2FP.F16.F32.PACK_AB R133, R134, R133 ;  /* 0x000000858685723e */ /* 0x000fe200000000ff */
        /* <DEDUP_REMOVED lines=8> */
[----:B------:R-:W-:-:S03]  /*e250*/  F2FP.F16.F32.PACK_AB R134, R244, R245 ;  /* 0x000000f5f486723e */ /* 0x000fc600000000ff */
[----:B------:R-:W3:Y:S01]  /*e260*/  LDL R244, [R1+0x178] ;  /* 0x0001780001f47983 */ /* 0x000ee20000100800 */
[----:B--2---:R-:W-:Y:S01]  /*e270*/  FFMA.FTZ R135, R252, R135, R115 ;  /* 0x00000087fc877223 */ /* 0x004fe20000010073 */
[----:B---3--:R-:W-:-:S05]  /*e280*/  FFMA.FTZ R244, R251, R244, R114 ;  /* 0x000000f4fbf47223 */ /* 0x008fca0000010072 */
[----:B------:R-:W-:Y:S02]  /*e290*/  F2FP.F16.F32.PACK_AB R135, R135, R244 ;  /* 0x000000f48787723e */ /* 0x000fe400000000ff */
        /* <DEDUP_REMOVED lines=14> */
[----:B------:R-:W-:Y:S01]  /*e380*/  F2FP.F16.F32.PACK_AB R135, R132, R135 ;  /* 0x000000878487723e */ /* 0x000fe200000000ff */
[----:B------:R-:W-:Y:S02]  /*e390*/  FFMA.FTZ R134, R249, R134, R56 ;  /* 0x00000086f9867223 */ /* 0x000fe40000010038 */
[----:B------:R-:W0:Y:S01]  /*e3a0*/  LDC.64 R248, c[0x0][0x430] ;  /* 0x00010c00fff87b82 */ /* 0x000e220000000a00 */
[----:B------:R-:W-:Y:S01]  /*e3b0*/  FFMA.FTZ R244, R250, R244, R57 ;  /* 0x000000f4faf47223 */ /* 0x000fe20000010039 */
[----:B------:R-:W-:-:S04]  /*e3c0*/  FFMA.FTZ R246, R246, R245, R53 ;  /* 0x000000f5f6f67223 */ /* 0x000fc80000010035 */
[----:B------:R-:W-:Y:S01]  /*e3d0*/  F2FP.F16.F32.PACK_AB R134, R244, R134 ;  /* 0x00000086f486723e */ /* 0x000fe200000000ff */
[C---:B0-----:R-:W-:Y:S01]  /*e3e0*/  IMAD.WIDE.U32 R244, R14.reuse, 0x10, R248 ;  /* 0x000000100ef47825 */ /* 0x041fe200078e00f8 */
[----:B------:R-:W-:-:S03]  /*e3f0*/  IADD3 R14, PT, PT, R14, 0x20, RZ ;  /* 0x000000200e0e7810 */ /* 0x000fc60007ffe0ff */
[----:B--2---:R-:W-:Y:S01]  /*e400*/  FFMA.FTZ R199, R199, R251, R55 ;  /* 0x000000fbc7c77223 */ /* 0x004fe20000010037 */
[----:B---3--:R-:W-:-:S04]  /*e410*/  FFMA.FTZ R132, R247, R252, R52 ;  /* 0x000000fcf7847223 */ /* 0x008fc80000010034 */
[----:B------:R-:W-:Y:S02]  /*e420*/  F2FP.F16.F32.PACK_AB R133, R199, R133 ;  /* 0x00000085c785723e */ /* 0x000fe400000000ff */
[----:B------:R-:W-:-:S05]  /*e430*/  F2FP.F16.F32.PACK_AB R132, R246, R132 ;  /* 0x00000084f684723e */ /* 0x000fca00000000ff */
[----:B------:R1:W-:Y:S02]  /*e440*/  STG.E.128 desc[UR6][R244.64], R132 ;  /* 0x00000084f4007986 */ /* 0x0003e4000c101d06 */
.L_x_21753:
[----:B------:R-:W-:Y:S05]  /*e450*/  BSYNC.RECONVERGENT B0 ;  /* 0x0000000000007941 */ /* 0x000fea0003800200 */
.L_x_21752:
[----:B------:R-:W-:Y:S01]  /*e460*/  ISETP.GE.U32.AND P0, PT, R15, 0x40, PT ;  /* 0x000000400f00780c */ /* 0x000fe20003f06070 */
[----:B------:R-:W-:-:S12]  /*e470*/  BSSY.RECONVERGENT B0, `(.L_x_21754) ;  /* 0x0000041000007945 */ /* 0x000fd80003800200 */
[----:B------:R-:W-:Y:S05]  /*e480*/  @!P0 BRA `(.L_x_21755) ;  /* 0x0000000000fc8947 */ /* 0x000fea0003800000 */
[----:B------:R-:W2:Y:S04]  /*e490*/  LDL R251, [R1+0x140] ;  /* 0x0001400001fb7983 */ /* 0x000ea80000100800 */
[----:B-1----:R-:W3:Y:S04]  /*e4a0*/  LDL R135, [R1+0x144] ;  /* 0x0001440001877983 */ /* 0x002ee80000100800 */
        /* <DEDUP_REMOVED lines=29> */
[----:B------:R-:W-:Y:S02]  /*e680*/  F2FP.F16.F32.PACK_AB R134, R244, R245 ;  /* 0x000000f5f486723e */ /* 0x000fe400000000ff */
        /* <DEDUP_REMOVED lines=20> */
[----:B------:R-:W-:Y:S01]  /*e7d0*/  F2FP.F16.F32.PACK_AB R135, R132, R135 ;  /* 0x000000878487723e */ /* 0x000fe200000000ff */
        /* <DEDUP_REMOVED lines=10> */
.L_x_21755:
[----:B------:R-:W-:Y:S05]  /*e880*/  BSYNC.RECONVERGENT B0 ;  /* 0x0000000000007941 */ /* 0x000fea0003800200 */
.L_x_21754:
[----:B------:R-:W-:Y:S01]  /*e890*/  ISETP.GE.U32.AND P0, PT, R15, 0x60, PT ;  /* 0x000000600f00780c */ /* 0x000fe20003f06070 */
[----:B------:R-:W-:-:S12]  /*e8a0*/  BSSY.RECONVERGENT B0, `(.L_x_21756) ;  /* 0x0000041000007945 */ /* 0x000fd80003800200 */
[----:B------:R-:W-:Y:S05]  /*e8b0*/  @!P0 BRA `(.L_x_21757) ;  /* 0x0000000000fc8947 */ /* 0x000fea0003800000 */
[----:B------:R-:W3:Y:S04]  /*e8c0*/  LDL R251, [R1+0x100] ;  /* 0x0001000001fb7983 */ /* 0x000ee80000100800 */
[----:B-12---:R-:W2:Y:S04]  /*e8d0*/  LDL R135, [R1+0x104] ;  /* 0x0001040001877983 */ /* 0x006ea80000100800 */
[----:B------:R-:W4:Y:S04]  /*e8e0*/  LDL R250, [R1+0x108] ;  /* 0x0001080001fa7983 */ /* 0x000f280000100800 */
        /* <DEDUP_REMOVED lines=11> */
[----:B---3-5:R-:W-:Y:S01]  /*e9a0*/  FFMA.FTZ R132, R247, R251, R124 ;  /* 0x000000fbf7847223 */ /* 0x028fe2000001007c */
[----:B--2---:R-:W-:Y:S01]  /*e9b0*/  FFMA.FTZ R135, R246, R135, R125 ;  /* 0x00000087f6877223 */ /* 0x004fe2000001007d */
        /* <DEDUP_REMOVED lines=47> */
.L_x_21757:
[----:B------:R-:W-:Y:S05]  /*ecb0*/  BSYNC.RECONVERGENT B0 ;  /* 0x0000000000007941 */ /* 0x000fea0003800200 */
.L_x_21756:
[----:B------:R-:W-:Y:S01]  /*ecc0*/  ISETP.GE.U32.AND P0, PT, R15, 0x80, PT ;  /* 0x000000800f00780c */ /* 0x000fe20003f06070 */
[----:B------:R-:W-:-:S12]  /*ecd0*/  BSSY.RECONVERGENT B0, `(.L_x_21758) ;  /* 0x0000041000007945 */ /* 0x000fd80003800200 */
[----:B------:R-:W-:Y:S05]  /*ece0*/  @!P0 BRA `(.L_x_21759) ;  /* 0x0000000000fc8947 */ /* 0x000fea0003800000 */
[----:B------:R-:W4:Y:S04]  /*ecf0*/  LDL R251, [R1+0xc0] ;  /* 0x0000c00001fb7983 */ /* 0x000f280000100800 */
[----:B-123--:R-:W2:Y:S04]  /*ed00*/  LDL R135, [R1+0xc4] ;  /* 0x0000c40001877983 */ /* 0x00eea80000100800 */
[----:B------:R-:W3:Y:S04]  /*ed10*/  LDL R250, [R1+0xc8] ;  /* 0x0000c80001fa7983 */ /* 0x000ee80000100800 */
[----:B------:R-:W3:Y:S04]  /*ed20*/  LDL R249, [R1+0xcc] ;  /* 0x0000cc0001f97983 */ /* 0x000ee80000100800 */
[----:B------:R-:W3:Y:S04]  /*ed30*/  LDL R245, [R1+0xb0] ;  /* 0x0000b00001f57983 */ /* 0x000ee80000100800 */
[----:B------:R-:W3:Y:S01]  /*ed40*/  LDL R244, [R1+0xb4] ;  /* 0x0000b40001f47983 */ /* 0x000ee20000100800 */
        /* <DEDUP_REMOVED lines=8> */
[----:B----45:R-:W-:Y:S01]  /*edd0*/  FFMA.FTZ R132, R247, R251, R164 ;  /* 0x000000fbf7847223 */ /* 0x030fe200000100a4 */
[----:B--2---:R-:W-:Y:S01]  /*ede0*/  FFMA.FTZ R135, R246, R135, R165 ;  /* 0x00000087f6877223 */ /* 0x004fe200000100a5 */
[----:B---3--:R-:W-:-:S04]  /*edf0*/  FFMA.FTZ R133, R248, R250, R166 ;  /* 0x000000faf8857223 */ /* 0x008fc800000100a6 */
        /* <DEDUP_REMOVED lines=46> */
.L_x_21759:
[----:B------:R-:W-:Y:S05]  /*f0e0*/  BSYNC.RECONVERGENT B0 ;  /* 0x0000000000007941 */ /* 0x000fea0003800200 */
.L_x_21758:
[----:B------:R-:W-:Y:S01]  /*f0f0*/  ISETP.GE.U32.AND P0, PT, R15, 0xa0, PT ;  /* 0x000000a00f00780c */ /* 0x000fe20003f06070 */
[----:B------:R-:W-:-:S12]  /*f100*/  BSSY.RECONVERGENT B0, `(.L_x_21760) ;  /* 0x0000041000007945 */ /* 0x000fd80003800200 */
[----:B------:R-:W-:Y:S05]  /*f110*/  @!P0 BRA `(.L_x_21761) ;  /* 0x0000000000fc8947 */ /* 0x000fea0003800000 */
[----:B------:R-:W4:Y:S04]  /*f120*/  LDL R251, [R1+0x80] ;  /* 0x0000800001fb7983 */ /* 0x000f280000100800 */
[----:B0123--:R-:W2:Y:S04]  /*f130*/  LDL R135, [R1+0x84] ;  /* 0x0000840001877983 */ /* 0x00fea80000100800 */
[----:B------:R-:W3:Y:S04]  /*f140*/  LDL R250, [R1+0x88] ;  /* 0x0000880001fa7983 */ /* 0x000ee80000100800 */
[----:B------:R-:W3:Y:S04]  /*f150*/  LDL R249, [R1+0x8c] ;  /* 0x00008c0001f97983 */ /* 0x000ee80000100800 */
[----:B------:R-:W3:Y:S04]  /*f160*/  LDL R245, [R1+0x70] ;  /* 0x0000700001f57983 */ /* 0x000ee80000100800 */
[----:B------:R-:W3:Y:S01]  /*f170*/  LDL R244, [R1+0x74] ;  /* 0x0000740001f47983 */ /* 0x000ee20000100800 */
        /* <DEDUP_REMOVED lines=57> */
.L_x_21761:
[----:B------:R-:W-:Y:S05]  /*f510*/  BSYNC.RECONVERGENT B0 ;  /* 0x0000000000007941 */ /* 0x000fea0003800200 */
.L_x_21760:
        /* <DEDUP_REMOVED lines=66> */
.L_x_21763:
[----:B------:R-:W-:Y:S05]  /*f940*/  BSYNC.RECONVERGENT B0 ;  /* 0x0000000000007941 */ /* 0x000fea0003800200 */
.L_x_21762:
[----:B------:R-:W-:Y:S01]  /*f950*/  ISETP.GE.U32.AND P0, PT, R15, 0xe0, PT ;  /* 0x000000e00f00780c */ /* 0x000fe20003f06070 */
[----:B------:R-:W-:-:S12]  /*f960*/  BSSY.RECONVERGENT B0, `(.L_x_21764) ;  /* 0x0000035000007945 */ /* 0x000fd80003800200 */
[----:B------:R-:W-:Y:S05]  /*f970*/  @!P0 BRA `(.L_x_21765) ;  /* 0x0000000000cc8947 */ /* 0x000fea0003800000 */
[----:B------:R-:W4:Y:S04]  /*f980*/  LDL R249, [R1] ;  /* 0x0000000001f97983 */ /* 0x000f280000100800 */
[----:B0123--:R-:W2:Y:S04]  /*f990*/  LDL R135, [R1+0x4] ;  /* 0x0000040001877983 */ /* 0x00fea80000100800 */
        /* <DEDUP_REMOVED lines=11> */
[C---:B--2---:R-:W-:Y:S01]  /*fa50*/  FFMA.FTZ R135, R246.reuse, R135, R189 ;  /* 0x00000087f6877223 */ /* 0x044fe200000100bd */
[----:B------:R-:W-:Y:S01]  /*fa60*/  FFMA.FTZ R246, R246, R237, R101 ;  /* 0x000000edf6f67223 */ /* 0x000fe20000010065 */
[----:B---3--:R-:W-:-:S03]  /*fa70*/  FFMA.FTZ R133, R248, R245, R190 ;  /* 0x000000f5f8857223 */ /* 0x008fc600000100be */
[----:B------:R-:W-:Y:S01]  /*fa80*/  F2FP.F16.F32.PACK_AB R132, R135, R132 ;  /* 0x000000848784723e */ /* 0x000fe200000000ff */
[--C-:B------:R-:W-:Y:S01]  /*fa90*/  FADD.FTZ R135, R20, -R198.reuse ;  /* 0x800000c614877221 */ /* 0x100fe20000010000 */
[C---:B------:R-:W-:Y:S01]  /*faa0*/  FFMA.FTZ R134, R199.reuse, R244, R191 ;  /* 0x000000f4c7867223 */ /* 0x040fe200000100bf */
[----:B------:R-:W-:Y:S02]  /*fab0*/  FFMA.FTZ R199, R199, R239, R103 ;  /* 0x000000efc7c77223 */ /* 0x000fe40000010067 */
[----:B------:R-:W-:Y:S01]  /*fac0*/  FMUL.FTZ R249, R197, R135 ;  /* 0x00000087c5f97220 */ /* 0x000fe20000410000 */
[--C-:B------:R-:W-:Y:S01]  /*fad0*/  FADD.FTZ R135, R142, -R198.reuse ;  /* 0x800000c68e877221 */ /* 0x100fe20000010000 */
[----:B------:R-:W-:Y:S01]  /*fae0*/  F2FP.F16.F32.PACK_AB R133, R134, R133 ;  /* 0x000000858685723e */ /* 0x000fe200000000ff */
[----:B------:R-:W-:Y:S01]  /*faf0*/  FADD.FTZ R134, R143, -R198 ;  /* 0x800000c68f867221 */ /* 0x000fe20000010000 */
[----:B------:R-:W-:Y:S01]  /*fb00*/  FFMA.FTZ R245, R249, R240, R192 ;  /* 0x000000f0f9f57223 */ /* 0x000fe200000100c0 */
[----:B------:R-:W-:-:S02]  /*fb10*/  FMUL.FTZ R251, R197, R135 ;  /* 0x00000087c5fb7220 */ /* 0x000fc40000410000 */
[----:B------:R-:W-:Y:S01]  /*fb20*/  FMUL.FTZ R250, R197, R134 ;  /* 0x00000086c5fa7220 */ /* 0x000fe20000410000 */
[----:B------:R-:W-:-:S03]  /*fb30*/  FADD.FTZ R134, R162, -R198 ;  /* 0x800000c6a2867221 */ /* 0x000fc60000010000 */
[----:B------:R-:W-:Y:S01]  /*fb40*/  FFMA.FTZ R244, R250, R241, R193 ;  /* 0x000000f1faf47223 */ /* 0x000fe200000100c1 */
[----:B------:R-:W-:-:S04]  /*fb50*/  FMUL.FTZ R252, R197, R134 ;  /* 0x00000086c5fc7220 */ /* 0x000fc80000410000 */
[----:B------:R-:W-:Y:S01]  /*fb60*/  F2FP.F16.F32.PACK_AB R134, R244, R245 ;  /* 0x000000f5f486723e */ /* 0x000fe200000000ff */
[----:B------:R-:W-:Y:S01]  /*fb70*/  FFMA.FTZ R244, R251, R242, R194 ;  /* 0x000000f2fbf47223 */ /* 0x000fe200000100c2 */
[----:B------:R-:W-:-:S05]  /*fb80*/  FFMA.FTZ R135, R252, R243, R195 ;  /* 0x000000f3fc877223 */ /* 0x000fca00000100c3 */
[----:B------:R-:W-:Y:S02]  /*fb90*/  F2FP.F16.F32.PACK_AB R135, R135, R244 ;  /* 0x000000f48787723e */ /* 0x000fe400000000ff */
        /* <DEDUP_REMOVED lines=9> */
[----:B------:R-:W-:-:S03]  /*fc30*/  F2FP.F16.F32.PACK_AB R133, R199, R133 ;  /* 0x00000085c785723e */ /* 0x000fc600000000ff */
[----:B------:R-:W-:Y:S01]  /*fc40*/  F2FP.F16.F32.PACK_AB R135, R132, R135 ;  /* 0x000000878487723e */ /* 0x000fe200000000ff */
[----:B------:R-:W-:Y:S01]  /*fc50*/  FFMA.FTZ R132, R247, R236, R100 ;  /* 0x000000ecf7847223 */ /* 0x000fe20000010064 */
[----:B------:R-:W-:-:S04]  /*fc60*/  F2FP.F16.F32.PACK_AB R134, R244, R134 ;  /* 0x00000086f486723e */ /* 0x000fc800000000ff */
[----:B------:R-:W-:Y:S01]  /*fc70*/  F2FP.F16.F32.PACK_AB R132, R246, R132 ;  /* 0x00000084f684723e */ /* 0x000fe200000000ff */
[C---:B0-----:R-:W-:Y:S01]  /*fc80*/  IMAD.WIDE.U32 R244, R14.reuse, 0x10, R248 ;  /* 0x000000100ef47825 */ /* 0x041fe200078e00f8 */
[----:B------:R-:W-:-:S04]  /*fc90*/  IADD3 R14, PT, PT, R14, 0x20, RZ ;  /* 0x000000200e0e7810 */ /* 0x000fc80007ffe0ff */
[----:B------:R0:W-:Y:S03]  /*fca0*/  STG.E.128 desc[UR6][R244.64], R132 ;  /* 0x00000084f4007986 */ /* 0x0001e6000c101d06 */
.L_x_21765:
[----:B------:R-:W-:Y:S05]  /*fcb0*/  BSYNC.RECONVERGENT B0 ;  /* 0x0000000000007941 */ /* 0x000fea0003800200 */
.L_x_21764:
[----:B------:R-:W-:Y:S01]  /*fcc0*/  ISETP.GE.U32.AND P0, PT, R15, 0x100, PT ;  /* 0x000001000f00780c */ /* 0x000fe20003f06070 */
[----:B------:R-:W-:-:S12]  /*fcd0*/  BSSY.RECONVERGENT B0, `(.L_x_21766) ;  /* 0x0000030000007945 */ /* 0x000fd80003800200 */
[----:B------:R-:W-:Y:S05]  /*fce0*/  @!P0 BRA `(.L_x_21767) ;  /* 0x0000000000b88947 */ /* 0x000fea0003800000 */
[--C-:B0123--:R-:W-:Y:S01]  /*fcf0*/  FADD.FTZ R244, R18, -R198.reuse ;  /* 0x800000c612f47221 */ /* 0x10ffe20000010000 */
        /* <DEDUP_REMOVED lines=20> */
[----:B------:R-:W-:Y:S01]  /*fe40*/  F2FP.F16.F32.PACK_AB R132, R135, R132 ;  /* 0x000000848784723e */ /* 0x000fe200000000ff */
[----:B------:R-:W-:Y:S01]  /*fe50*/  FFMA.FTZ R135, R249, R225, R213 ;  /* 0x000000e1f9877223 */ /* 0x000fe200000100d5 */
[----:B------:R-:W-:Y:S01]  /*fe60*/  F2FP.F16.F32.PACK_AB R133, R134, R133 ;  /* 0x000000858685723e */ /* 0x000fe200000000ff */
[----:B------:R-:W-:-:S05]  /*fe70*/  FFMA.FTZ R134, R248, R224, R212 ;  /* 0x000000e0f8867223 */ /* 0x000fca00000100d4 */
[----:B------:R-:W-:Y:S01]  /*fe80*/  F2FP.F16.F32.PACK_AB R134, R135, R134 ;  /* 0x000000868786723e */ /* 0x000fe200000000ff */
[----:B------:R-:W-:-:S05]  /*fe90*/  FFMA.FTZ R135, R197, R227, R215 ;  /* 0x000000e3c5877223 */ /* 0x000fca00000100d7 */
[----:B------:R-:W-:Y:S02]  /*fea0*/  F2FP.F16.F32.PACK_AB R135, R135, R198 ;  /* 0x000000c68787723e */ /* 0x000fe400000000ff */
        /* <DEDUP_REMOVED lines=9> */
[----:B------:R-:W-:Y:S01]  /*ff40*/  F2FP.F16.F32.PACK_AB R135, R132, R135 ;  /* 0x000000878487723e */ /* 0x000fe200000000ff */
[----:B------:R-:W-:Y:S01]  /*ff50*/  FFMA.FTZ R132, R244, R220, R200 ;  /* 0x000000dcf4847223 */ /* 0x000fe200000100c8 */
[----:B------:R-:W-:Y:S01]  /*ff60*/  FFMA.FTZ R134, R248, R216, R204 ;  /* 0x000000d8f8867223 */ /* 0x000fe200000100cc */
[----:B------:R-:W-:Y:S01]  /*ff70*/  FFMA.FTZ R197, R249, R217, R205 ;  /* 0x000000d9f9c57223 */ /* 0x000fe200000100cd */
[----:B------:R-:W-:-:S02]  /*ff80*/  F2FP.F16.F32.PACK_AB R133, R198, R133 ;  /* 0x00000085c685723e */ /* 0x000fc400000000ff */
[----:B------:R-:W-:Y:S02]  /*ff90*/  F2FP.F16.F32.PACK_AB R132, R199, R132 ;  /* 0x00000084c784723e */ /* 0x000fe400000000ff */
[----:B------:R-:W-:Y:S01]  /*ffa0*/  F2FP.F16.F32.PACK_AB R134, R197, R134 ;  /* 0x00000086c586723e */ /* 0x000fe200000000ff */
[----:B0-----:R-:W-:-:S05]  /*ffb0*/  IMAD.WIDE.U32 R198, R14, 0x10, R250 ;  /* 0x000000100ec67825 */ /* 0x001fca00078e00fa */
[----:B------:R0:W-:Y:S02]  /*ffc0*/  STG.E.128 desc[UR6][R198.64], R132 ;  /* 0x00000084c6007986 */ /* 0x0001e4000c101d06 */
.L_x_21767:
[----:B------:R-:W-:Y:S05]  /*ffd0*/  BSYNC.RECONVERGENT B0 ;  /* 0x0000000000007941 */ /* 0x000fea0003800200 */
.L_x_21766:
[----:B0123--:R-:W0:Y:S02]  /*ffe0*/  LDC.64 R132, c[0x0][0x380] ;  /* 0x0000e000ff847b82 */ /* 0x00fe240000000a00 */
[----:B0-----:R-:W-:-:S04]  /*fff0*/  LEA R196, R132, R196, 0x2 ;  /* 0x000000c484c47211 */ /* 0x001fc800078e10ff */
[----:B------:R-:W-:-:S13]  /*10000*/  ISETP.GE.AND P0, PT, R196, R133, PT ;  /* 0x00000085c400720c */ /* 0x000fda0003f06270 */
[----:B------:R-:W-:Y:S05]  /*10010*/  @!P0 BRA `(.L_x_21768) ;  /* 0xffffff8400ec8947 */ /* 0x000fea000383ffff */
[----:B------:R-:W-:Y:S05]  /*10020*/  EXIT ;  /* 0x000000000000794d */ /* 0x000fea0003800000 */
.L_x_21751:
[----:B------:R-:W-:Y:S01]  /*10030*/  HFMA2 R134, -RZ, RZ, 0, 5.9604644775390625e-08 ;  /* 0x00000001ff867431 */ /* 0x000fe200000001ff */
[----:B------:R-:W-:Y:S01]  /*10040*/  BSSY B0, `(.L_x_21769) ;  /* 0x0000007000007945 */ /* 0x000fe20003800000 */
[----:B------:R-:W-:Y:S02]  /*10050*/  MOV R199, R135 ;  /* 0x0000008700c77202 */ /* 0x000fe40000000f00 */
[----:B------:R-:W-:Y:S02]  /*10060*/  MOV R133, 0x1f ;  /* 0x0000001f00857802 */ /* 0x000fe40000000f00 */
[----:B------:R-:W-:-:S07]  /*10070*/  MOV R132, 0xffffffff ;  /* 0xffffffff00847802 */ /* 0x000fce0000000f00 */
[----:B----45:R-:W-:Y:S05]  /*10080*/  WARPSYNC.COLLECTIVE R132, `(.L_x_21770) ;  /* 0x0000000084087348 */ /* 0x030fea0003c00000 */
[----:B------:R0:W1:Y:S02]  /*10090*/  SHFL.BFLY P6, R132, R199, R134, R133 ;  /* 0x0c000086c7847389 */ /* 0x00006400000c0085 */
[----:B01--45:R-:W-:Y:S05]  /*100a0*/  ENDCOLLECTIVE ;  /* 0x000000000000791b */ /* 0x033fea0003800000 */
.L_x_21770:
[----:B------:R-:W-:Y:S05]  /*100b0*/  BSYNC B0 ;  /* 0x0000000000007941 */ /* 0x000fea0003800000 */
.L_x_21769:
        /* <DEDUP_REMOVED lines=9> */
.L_x_21771:
[----:B------:R-:W-:Y:S02]  /*10150*/  HFMA2 R134, -RZ, RZ, 0, 2.384185791015625e-07 ;  /* 0x00000004ff867431 */ /* 0x000fe400000001ff */
[----:B------:R-:W-:Y:S01]  /*10160*/  FADD.FTZ R135, R135, R132 ;  /* 0x0000008487877221 */ /* 0x000fe20000010000 */
[----:B------:R-:W-:-:S04]  /*10170*/  MOV R132, 0xffffffff ;  /* 0xffffffff00847802 */ /* 0x000fc80000000f00 */
[----:B------:R-:W-:-:S07]  /*10180*/  MOV R199, R135 ;  /* 0x0000008700c77202 */ /* 0x000fce0000000f00 */
[----:B------:R-:W-:Y:S05]  /*10190*/  WARPSYNC.COLLECTIVE R132, `(.L_x_21772) ;  /* 0x0000000084087348 */ /* 0x000fea0003c00000 */
[----:B------:R0:W1:Y:S02]  /*101a0*/  SHFL.BFLY P6, R132, R199, R134, R133 ;  /* 0x0c000086c7847389 */ /* 0x00006400000c0085 */
[----:B01----:R-:W-:Y:S05]  /*101b0*/  ENDCOLLECTIVE ;  /* 0x000000000000791b */ /* 0x003fea0003800000 */
.L_x_21772:
[----:B------:R-:W-:Y:S02]  /*101c0*/  HFMA2 R134, -RZ, RZ, 0, 4.76837158203125e-07 ;  /* 0x00000008ff867431 */ /* 0x000fe400000001ff */
[----:B------:R-:W-:Y:S01]  /*101d0*/  FADD.FTZ R135, R135, R132 ;  /* 0x0000008487877221 */ /* 0x000fe20000010000 */
[----:B------:R-:W-:-:S04]  /*101e0*/  MOV R132, 0xffffffff ;  /* 0xffffffff00847802 */ /* 0x000fc80000000f00 */
[----:B------:R-:W-:-:S07]  /*101f0*/  MOV R199, R135 ;  /* 0x0000008700c77202 */ /* 0x000fce0000000f00 */
[----:B------:R-:W-:Y:S05]  /*10200*/  WARPSYNC.COLLECTIVE R132, `(.L_x_21773) ;  /* 0x0000000084087348 */ /* 0x000fea0003c00000 */
[----:B------:R0:W1:Y:S02]  /*10210*/  SHFL.BFLY P6, R132, R199, R134, R133 ;  /* 0x0c000086c7847389 */ /* 0x00006400000c0085 */
[----:B01----:R-:W-:Y:S05]  /*10220*/  ENDCOLLECTIVE ;  /* 0x000000000000791b */ /* 0x003fea0003800000 */
.L_x_21773:
[----:B------:R-:W-:Y:S02]  /*10230*/  HFMA2 R134, -RZ, RZ, 0, 9.5367431640625e-07 ;  /* 0x00000010ff867431 */ /* 0x000fe400000001ff */
[----:B------:R-:W-:Y:S01]  /*10240*/  FADD.FTZ R135, R135, R132 ;  /* 0x0000008487877221 */ /* 0x000fe20000010000 */
[----:B------:R-:W-:-:S04]  /*10250*/  MOV R132, 0xffffffff ;  /* 0xffffffff00847802 */ /* 0x000fc80000000f00 */
[----:B------:R-:W-:-:S07]  /*10260*/  MOV R199, R135 ;  /* 0x0000008700c77202 */ /* 0x000fce0000000f00 */
[----:B------:R-:W-:Y:S05]  /*10270*/  WARPSYNC.COLLECTIVE R132, `(.L_x_21774) ;  /* 0x0000000084087348 */ /* 0x000fea0003c00000 */
[----:B------:R0:W1:Y:S02]  /*10280*/  SHFL.BFLY P6, R132, R199, R134, R133 ;  /* 0x0c000086c7847389 */ /* 0x00006400000c0085 */
[----:B01----:R-:W-:Y:S05]  /*10290*/  ENDCOLLECTIVE ;  /* 0x000000000000791b */ /* 0x003fea0003800000 */
.L_x_21774:
        /* <DEDUP_REMOVED lines=135> */
[----:B------:R-:W-:Y:S02]  /*10b10*/  MOV R133, 0x1f ;  /* 0x0000001f00857802 */ /* 0x000fe40000000f00 */
[----:B------:R-:W-:-:S07]  /*10b20*/  MOV R199, R197 ;  /* 0x000000c500c77202 */ /* 0x000fce0000000f00 */
[----:B------:R-:W-:Y:S05]  /*10b30*/  WARPSYNC.COLLECTIVE R132, `(.L_x_21775) ;  /* 0x0000000084087348 */ /* 0x000fea0003c00000 */
[----:B------:R0:W1:Y:S02]  /*10b40*/  SHFL.BFLY P6, R132, R199, R134, R133 ;  /* 0x0c000086c7847389 */ /* 0x00006400000c0085 */
[----:B01----:R-:W-:Y:S05]  /*10b50*/  ENDCOLLECTIVE ;  /* 0x000000000000791b */ /* 0x003fea0003800000 */
.L_x_21775:
[----:B------:R-:W-:Y:S02]  /*10b60*/  HFMA2 R134, -RZ, RZ, 0, 1.1920928955078125e-07 ;  /* 0x00000002ff867431 */ /* 0x000fe400000001ff */
[----:B------:R-:W-:Y:S01]  /*10b70*/  FADD.FTZ R197, R197, R132 ;  /* 0x00000084c5c57221 */ /* 0x000fe20000010000 */
[----:B------:R-:W-:-:S04]  /*10b80*/  MOV R132, 0xffffffff ;  /* 0xffffffff00847802 */ /* 0x000fc80000000f00 */
[----:B------:R-:W-:-:S07]  /*10b90*/  MOV R199, R197 ;  /* 0x000000c500c77202 */ /* 0x000fce0000000f00 */
[----:B------:R-:W-:Y:S05]  /*10ba0*/  WARPSYNC.COLLECTIVE R132, `(.L_x_21776) ;  /* 0x0000000084087348 */ /* 0x000fea0003c00000 */
[----:B------:R0:W1:Y:S02]  /*10bb0*/  SHFL.BFLY P6, R132, R199, R134, R133 ;  /* 0x0c000086c7847389 */ /* 0x00006400000c0085 */
[----:B01----:R-:W-:Y:S05]  /*10bc0*/  ENDCOLLECTIVE ;  /* 0x000000000000791b */ /* 0x003fea0003800000 */
.L_x_21776:
[----:B------:R-:W-:Y:S02]  /*10bd0*/  HFMA2 R134, -RZ, RZ, 0, 2.384185791015625e-07 ;  /* 0x00000004ff867431 */ /* 0x000fe400000001ff */
[----:B------:R-:W-:Y:S01]  /*10be0*/  FADD.FTZ R197, R197, R132 ;  /* 0x00000084c5c57221 */ /* 0x000fe20000010000 */
[----:B------:R-:W-:-:S04]  /*10bf0*/  MOV R132, 0xffffffff ;  /* 0xffffffff00847802 */ /* 0x000fc80000000f00 */
[----:B------:R-:W-:-:S07]  /*10c00*/  MOV R199, R197 ;  /* 0x000000c500c77202 */ /* 0x000fce0000000f00 */
[----:B------:R-:W-:Y:S05]  /*10c10*/  WARPSYNC.COLLECTIVE R132, `(.L_x_21777) ;  /* 0x0000000084087348 */ /* 0x000fea0003c00000 */
[----:B------:R0:W1:Y:S02]  /*10c20*/  SHFL.BFLY P6, R132, R199, R134, R133 ;  /* 0x0c000086c7847389 */ /* 0x00006400000c0085 */
[----:B01----:R-:W-:Y:S05]  /*10c30*/  ENDCOLLECTIVE ;  /* 0x000000000000791b */ /* 0x003fea0003800000 */
.L_x_21777:
[----:B------:R-:W-:Y:S02]  /*10c40*/  HFMA2 R134, -RZ, RZ, 0, 4.76837158203125e-07 ;  /* 0x00000008ff867431 */ /* 0x000fe400000001ff */
[----:B------:R-:W-:Y:S01]  /*10c50*/  FADD.FTZ R197, R197, R132 ;  /* 0x00000084c5c57221 */ /* 0x000fe20000010000 */
[----:B------:R-:W-:-:S04]  /*10c60*/  MOV R132, 0xffffffff ;  /* 0xffffffff00847802 */ /* 0x000fc80000000f00 */
[----:B------:R-:W-:-:S07]  /*10c70*/  MOV R199, R197 ;  /* 0x000000c500c77202 */ /* 0x000fce0000000f00 */
[----:B------:R-:W-:Y:S05]  /*10c80*/  WARPSYNC.COLLECTIVE R132, `(.L_x_21778) ;  /* 0x0000000084087348 */ /* 0x000fea0003c00000 */
[----:B------:R0:W1:Y:S02]  /*10c90*/  SHFL.BFLY P6, R132, R199, R134, R133 ;  /* 0x0c000086c7847389 */ /* 0x00006400000c0085 */
[----:B01----:R-:W-:Y:S05]  /*10ca0*/  ENDCOLLECTIVE ;  /* 0x000000000000791b */ /* 0x003fea0003800000 */
.L_x_21778:
[----:B------:R-:W-:Y:S02]  /*10cb0*/  HFMA2 R134, -RZ, RZ, 0, 9.5367431640625e-07 ;  /* 0x00000010ff867431 */ /* 0x000fe400000001ff */
[----:B------:R-:W-:Y:S01]  /*10cc0*/  FADD.FTZ R197, R197, R132 ;  /* 0x00000084c5c57221 */ /* 0x000fe20000010000 */
[----:B------:R-:W-:-:S04]  /*10cd0*/  MOV R132, 0xffffffff ;  /* 0xffffffff00847802 */ /* 0x000fc80000000f00 */
[----:B------:R-:W-:-:S07]  /*10ce0*/  MOV R199, R197 ;  /* 0x000000c500c77202 */ /* 0x000fce0000000f00 */
[----:B------:R-:W-:Y:S05]  /*10cf0*/  WARPSYNC.COLLECTIVE R132, `(.L_x_21779) ;  /* 0x0000000084087348 */ /* 0x000fea0003c00000 */
[----:B------:R0:W1:Y:S02]  /*10d00*/  SHFL.BFLY P6, R132, R199, R134, R133 ;  /* 0x0c000086c7847389 */ /* 0x00006400000c0085 */
[----:B01----:R-:W-:Y:S05]  /*10d10*/  ENDCOLLECTIVE ;  /* 0x000000000000791b */ /* 0x003fea0003800000 */
.L_x_21779:
[----:B------:R-:W-:Y:S05]  /*10d20*/  BRA `(.L_x_21780) ;  /* 0xffffffd000887947 */ /* 0x000fea000383ffff */
.L_x_21781:
        /* <DEDUP_REMOVED lines=13> */
.L_x_43892:


//--------------------- .text._ZN10layer_norm31ln_parallel_residual_fwd_kernelINS_13Kernel_traitsIf6__halfS2_S2_fjLj2048ELj1ELj4ELj1ELj16ENS_18Kernel_traits_baseILj2048EfS2_S2_S2_fjLj128EEEEELb0ELb0ELb1EEEvNS_9FwdParamsE --------------------------
	.section	.text._ZN10layer_norm31ln_parallel_residual_fwd_kernelINS_13Kernel_traitsIf6__halfS2_S2_fjLj2048ELj1ELj4ELj1ELj16ENS_18Kernel_traits_baseILj2048EfS2_S2_S2_fjLj128EEEEELb0ELb0ELb1EEEvNS_9FwdParamsE,"ax",@progbits
	.align	128
        .global         _ZN10layer_norm31ln_parallel_residual_fwd_kernelINS_13Kernel_traitsIf6__halfS2_S2_fjLj2048ELj1ELj4ELj1ELj16ENS_18Kernel_traits_baseILj2048EfS2_S2_S2_fjLj128EEEEELb0ELb0ELb1EEEvNS_9FwdParamsE
        .type           _ZN10layer_norm31ln_parallel_residual_fwd_kernelINS_13Kernel_traitsIf6__halfS2_S2_fjLj2048ELj1ELj4ELj1ELj16ENS_18Kernel_traits_baseILj2048EfS2_S2_S2_fjLj128EEEEELb0ELb0ELb1EEEvNS_9FwdParamsE,@function
        .size           _ZN10layer_norm31ln_parallel_residual_fwd_kernelINS_13Kernel_traitsIf6__halfS2_S2_fjLj2048ELj1ELj4ELj1ELj16ENS_18Kernel_traits_baseILj2048EfS2_S2_S2_fjLj128EEEEELb0ELb0ELb1EEEvNS_9FwdParamsE,(.L_x_43893 - _ZN10layer_norm31ln_parallel_residual_fwd_kernelINS_13Kernel_traitsIf6__halfS2_S2_fjLj2048ELj1ELj4ELj1ELj16ENS_18Kernel_traits_baseILj2048EfS2_S2_S2_fjLj128EEEEELb0ELb0ELb1EEEvNS_9FwdParamsE)
        .other          _ZN10layer_norm31ln_parallel_residual_fwd_kernelINS_13Kernel_traitsIf6__halfS2_S2_fjLj2048ELj1ELj4ELj1ELj16ENS_18Kernel_traits_baseILj2048EfS2_S2_S2_fjLj128EEEEELb0ELb0ELb1EEEvNS_9FwdParamsE,@"STO_CUDA_ENTRY STV_DEFAULT"
_ZN10layer_norm31ln_parallel_residual_fwd_kernelINS_13Kernel_traitsIf6__halfS2_S2_fjLj2048ELj1ELj4ELj1ELj16ENS_18Kernel_traits_baseILj2048EfS2_S2_S2_fjLj128EEEEELb0ELb0ELb1EEEvNS_9FwdParamsE:
.text._ZN10layer_norm31ln_parallel_residual_fwd_kernelINS_13Kernel_traitsIf6__halfS2_S2_fjLj2048ELj1ELj4ELj1ELj16ENS_18Kernel_traits_baseILj2048EfS2_S2_S2_fjLj128EEEEELb0ELb0ELb1EEEvNS_9FwdParamsE:
        /* <DEDUP_REMOVED lines=166> */
.L_x_21783:
        /* <DEDUP_REMOVED lines=71> */
.L_x_21782:
        /* <DEDUP_REMOVED lines=128> */
.L_x_21785:
        /* <DEDUP_REMOVED lines=134> */
.L_x_21784:
        /* <DEDUP_REMOVED lines=14> */
.L_x_21819:
        /* <DEDUP_REMOVED lines=22> */
[----:B-----5:R-:W-:Y:S02]  /*2170*/  HADD2.F32 R0, -RZ, R228.H0_H0 ;  /* 0x200000e4ff007230 */ /* 0x020fe40000004100 */
[----:B------:R-:W-:Y:S02]  /*2180*/  HADD2.F32 R5, -RZ, R32.H0_H0 ;  /* 0x20000020ff057230 */ /* 0x000fe40000004100 */
[----:B------:R-:W-:Y:S02]  /*2190*/  HADD2.F32 R2, -RZ, R228.H1_H1 ;  /* 0x300000e4ff027230 */ /* 0x000fe40000004100 */
[----:B------:R-:W-:Y:S02]  /*21a0*/  HADD2.F32 R3, -RZ, R32.H1_H1 ;  /* 0x30000020ff037230 */ /* 0x000fe40000004100 */
[----:B------:R-:W-:Y:S01]  /*21b0*/  FADD.FTZ R5, R0, R5 ;  /* 0x0000000500057221 */ /* 0x000fe20000010000 */
[--C-:B------:R-:W-:Y:S02]  /*21c0*/  HADD2.F32 R7, -RZ, R33.reuse.H0_H0 ;  /* 0x20000021ff077230 */ /* 0x100fe40000004100 */
[----:B------:R-:W-:-:S02]  /*21d0*/  HADD2.F32 R6, -RZ, R33.H1_H1 ;  /* 0x30000021ff067230 */ /* 0x000fc40000004100 */
[----:B------:R-:W-:Y:S01]  /*21e0*/  FADD.FTZ R0, R2, R3 ;  /* 0x0000000302007221 */ /* 0x000fe20000010000 */
[--C-:B------:R-:W-:Y:S02]  /*21f0*/  HADD2.F32 R2, -RZ, R229.reuse.H0_H0 ;  /* 0x200000e5ff027230 */ /* 0x100fe40000004100 */
[----:B------:R-:W-:-:S03]  /*2200*/  HADD2.F32 R3, -RZ, R229.H1_H1 ;  /* 0x300000e5ff037230 */ /* 0x000fc60000004100 */
        /* <DEDUP_REMOVED lines=8> */
[----:B------:R-:W-:Y:S02]  /*2290*/  HADD2.F32 R6, -RZ, R34.H0_H0 ;  /* 0x20000022ff067230 */ /* 0x000fe40000004100 */
[----:B------:R-:W-:Y:S01]  /*22a0*/  FADD.FTZ R228, R2, R5 ;  /* 0x0000000502e47221 */ /* 0x000fe20000010000 */
[----:B------:R-:W-:Y:S01]  /*22b0*/  HADD2.F32 R5, -RZ, R29.H1_H1 ;  /* 0x3000001dff057230 */ /* 0x000fe20000004100 */
[----:B------:R-:W-:Y:S01]  /*22c0*/  F2FP.F16.F32.PACK_AB R24, R227, R226 ;  /* 0x000000e2e318723e */ /* 0x000fe200000000ff */
[----:B------:R-:W-:Y:S02]  /*22d0*/  HADD2.F32 R2, -RZ, R230.H1_H1 ;  /* 0x300000e6ff027230 */ /* 0x000fe40000004100 */
[----:B------:R-:W-:Y:S01]  /*22e0*/  FADD.FTZ R0, R0, R6 ;  /* 0x0000000600007221 */ /* 0x000fe20000010000 */
[----:B------:R-:W-:Y:S02]  /*22f0*/  HADD2.F32 R6, -RZ, R34.H1_H1 ;  /* 0x30000022ff067230 */ /* 0x000fe40000004100 */
[----:B------:R-:W-:Y:S01]  /*2300*/  FADD.FTZ R229, R3, R5 ;  /* 0x0000000503e57221 */ /* 0x000fe20000010000 */
[----:B------:R-:W-:-:S02]  /*2310*/  HADD2.F32 R5, -RZ, R30.H0_H0 ;  /* 0x2000001eff057230 */ /* 0x000fc40000004100 */
[----:B------:R-:W-:Y:S02]  /*2320*/  HADD2.F32 R3, -RZ, R30.H1_H1 ;  /* 0x3000001eff037230 */ /* 0x000fe40000004100 */
[----:B------:R-:W-:Y:S01]  /*2330*/  FADD.FTZ R2, R2, R6 ;  /* 0x0000000602027221 */ /* 0x000fe20000010000 */
[----:B------:R-:W-:Y:S01]  /*2340*/  F2FP.F16.F32.PACK_AB R25, R229, R228 ;  /* 0x000000e4e519723e */ /* 0x000fe200000000ff */
[----:B------:R-:W-:Y:S01]  /*2350*/  FADD.FTZ R223, R0, R5 ;  /* 0x0000000500df7221 */ /* 0x000fe20000010000 */
[----:B------:R-:W-:Y:S02]  /*2360*/  HADD2.F32 R0, -RZ, R231.H0_H0 ;  /* 0x200000e7ff007230 */ /* 0x000fe40000004100 */
[----:B------:R-:W-:Y:S01]  /*2370*/  FADD.FTZ R222, R2, R3 ;  /* 0x0000000302de7221 */ /* 0x000fe20000010000 */
[----:B------:R-:W-:-:S04]  /*2380*/  HADD2.F32 R2, -RZ, R35.H0_H0 ;  /* 0x20000023ff027230 */ /* 0x000fc80000004100 */
[----:B------:R-:W-:Y:S01]  /*2390*/  F2FP.F16.F32.PACK_AB R26, R222, R223 ;  /* 0x000000dfde1a723e */ /* 0x000fe200000000ff */
[----:B------:R-:W-:Y:S01]  /*23a0*/  FADD.FTZ R0, R0, R2 ;  /* 0x0000000200007221 */ /* 0x000fe20000010000 */
[----:B------:R-:W-:-:S05]  /*23b0*/  HADD2.F32 R2, -RZ, R31.H0_H0 ;  /* 0x2000001fff027230 */ /* 0x000fca0000004100 */
[----:B------:R-:W-:Y:S01]  /*23c0*/  FADD.FTZ R225, R0, R2 ;  /* 0x0000000200e17221 */ /* 0x000fe20000010000 */
[----:B------:R-:W-:Y:S02]  /*23d0*/  HADD2.F32 R0, -RZ, R231.H1_H1 ;  /* 0x300000e7ff007230 */ /* 0x000fe40000004100 */
[----:B------:R-:W-:-:S05]  /*23e0*/  HADD2.F32 R2, -RZ, R35.H1_H1 ;  /* 0x30000023ff027230 */ /* 0x000fca0000004100 */
[----:B------:R-:W-:Y:S01]  /*23f0*/  FADD.FTZ R0, R0, R2 ;  /* 0x0000000200007221 */ /* 0x000fe20000010000 */
[----:B------:R-:W-:-:S05]  /*2400*/  HADD2.F32 R2, -RZ, R31.H1_H1 ;  /* 0x3000001fff027230 */ /* 0x000fca0000004100 */
[----:B------:R-:W-:-:S05]  /*2410*/  FADD.FTZ R224, R0, R2 ;  /* 0x0000000200e07221 */ /* 0x000fca0000010000 */
[----:B------:R-:W-:Y:S01]  /*2420*/  F2FP.F16.F32.PACK_AB R27, R224, R225 ;  /* 0x000000e1e01b723e */ /* 0x000fe200000000ff */
[----:B------:R-:W-:Y:S06]  /*2430*/  BRA `(.L_x_21788) ;  /* 0x00000004000c7947 */ /* 0x000fec0003800000 */
.L_x_21787:
[--C-:B-----5:R-:W-:Y:S02]  /*2440*/  HADD2.F32 R0, -RZ, R228.reuse.H0_H0 ;  /* 0x200000e4ff007230 */ /* 0x120fe40000004100 */
[----:B------:R-:W-:Y:S02]  /*2450*/  HADD2.F32 R2, -RZ, R228.H1_H1 ;  /* 0x300000e4ff027230 */ /* 0x000fe40000004100 */
[--C-:B------:R-:W-:Y:S02]  /*2460*/  HADD2.F32 R5, -RZ, R32.reuse.H0_H0 ;  /* 0x20000020ff057230 */ /* 0x100fe40000004100 */
[----:B------:R-:W-:-:S03]  /*2470*/  HADD2.F32 R3, -RZ, R32.H1_H1 ;  /* 0x30000020ff037230 */ /* 0x000fc60000004100 */
[----:B------:R-:W-:Y:S01]  /*2480*/  FADD.FTZ R226, R0, R5 ;  /* 0x0000000500e27221 */ /* 0x000fe20000010000 */
[--C-:B------:R-:W-:Y:S02]  /*2490*/  HADD2.F32 R0, -RZ, R229.reuse.H0_H0 ;  /* 0x200000e5ff007230 */ /* 0x100fe40000004100 */
[----:B------:R-:W-:Y:S01]  /*24a0*/  FADD.FTZ R227, R2, R3 ;  /* 0x0000000302e37221 */ /* 0x000fe20000010000 */
[----:B------:R-:W-:Y:S02]  /*24b0*/  HADD2.F32 R2, -RZ, R229.H1_H1 ;  /* 0x300000e5ff027230 */ /* 0x000fe40000004100 */
[--C-:B------:R-:W-:Y:S02]  /*24c0*/  HADD2.F32 R5, -RZ, R33.reuse.H0_H0 ;  /* 0x20000021ff057230 */ /* 0x100fe40000004100 */
[----:B------:R-:W-:Y:S01]  /*24d0*/  HADD2.F32 R3, -RZ, R33.H1_H1 ;  /* 0x30000021ff037230 */ /* 0x000fe20000004100 */
[----:B------:R-:W-:Y:S02]  /*24e0*/  F2FP.F16.F32.PACK_AB R24, R227, R226 ;  /* 0x000000e2e318723e */ /* 0x000fe400000000ff */
[----:B------:R-:W-:Y:S01]  /*24f0*/  FADD.FTZ R228, R0, R5 ;  /* 0x0000000500e47221 */ /* 0x000fe20000010000 */
[----:B------:R-:W-:-:S02]  /*2500*/  HADD2.F32 R0, -RZ, R230.H0_H0 ;  /* 0x200000e6ff007230 */ /* 0x000fc40000004100 */
[----:B------:R-:W-:Y:S01]  /*2510*/  FADD.FTZ R229, R2, R3 ;  /* 0x0000000302e57221 */ /* 0x000fe20000010000 */
[----:B------:R-:W-:Y:S02]  /*2520*/  HADD2.F32 R2, -RZ, R230.H1_H1 ;  /* 0x300000e6ff027230 */ /* 0x000fe40000004100 */
[--C-:B------:R-:W-:Y:S02]  /*2530*/  HADD2.F32 R5, -RZ, R34.reuse.H0_H0 ;  /* 0x20000022ff057230 */ /* 0x100fe40000004100 */
[----:B------:R-:W-:Y:S01]  /*2540*/  HADD2.F32 R3, -RZ, R34.H1_H1 ;  /* 0x30000022ff037230 */ /* 0x000fe20000004100 */
[----:B------:R-:W-:Y:S02]  /*2550*/  F2FP.F16.F32.PACK_AB R25, R229, R228 ;  /* 0x000000e4e519723e */ /* 0x000fe400000000ff */
[----:B------:R-:W-:Y:S01]  /*2560*/  FADD.FTZ R223, R0, R5 ;  /* 0x0000000500df7221 */ /* 0x000fe20000010000 */
[----:B------:R-:W-:Y:S02]  /*2570*/  HADD2.F32 R0, -RZ, R231.H0_H0 ;  /* 0x200000e7ff007230 */ /* 0x000fe40000004100 */
[----:B------:R-:W-:Y:S01]  /*2580*/  FADD.FTZ R222, R2, R3 ;  /* 0x0000000302de7221 */ /* 0x000fe20000010000 */
[----:B------:R-:W-:-:S04]  /*2590*/  HADD2.F32 R2, -RZ, R35.H0_H0 ;  /* 0x20000023ff027230 */ /* 0x000fc80000004100 */
[----:B------:R-:W-:Y:S01]  /*25a0*/  F2FP.F16.F32.PACK_AB R26, R222, R223 ;  /* 0x000000dfde1a723e */ /* 0x000fe200000000ff */
[----:B------:R-:W-:Y:S01]  /*25b0*/  FADD.FTZ R225, R0, R2 ;  /* 0x0000000200e17221 */ /* 0x000fe20000010000 */
[----:B------:R-:W-:Y:S02]  /*25c0*/  HADD2.F32 R0, -RZ, R231.H1_H1 ;  /* 0x300000e7ff007230 */ /* 0x000fe40000004100 */
[----:B------:R-:W-:-:S05]  /*25d0*/  HADD2.F32 R2, -RZ, R35.H1_H1 ;  /* 0x30000023ff027230 */ /* 0x000fca0000004100 */
[----:B------:R-:W-:-:S05]  /*25e0*/  FADD.FTZ R224, R0, R2 ;  /* 0x0000000200e07221 */ /* 0x000fca0000010000 */
[----:B------:R-:W-:Y:S01]  /*25f0*/  F2FP.F16.F32.PACK_AB R27, R224, R225 ;  /* 0x000000e1e01b723e */ /* 0x000fe200000000ff */
[----:B------:R-:W-:Y:S06]  /*2600*/  BRA `(.L_x_21788) ;  /* 0x0000000000987947 */ /* 0x000fec0003800000 */
.L_x_21786:
[----:B------:R-:W-:Y:S05]  /*2610*/  @!P2 BRA `(.L_x_21789) ;  /* 0x000000000074a947 */ /* 0x000fea0003800000 */
        /* <DEDUP_REMOVED lines=29> */
.L_x_21789:
        /* <DEDUP_REMOVED lines=8> */
.L_x_21788:
        /* <DEDUP_REMOVED lines=27> */
.L_x_21791:
        /* <DEDUP_REMOVED lines=12> */
[----:B------:R-:W-:-:S02]  /*2ae0*/  HADD2.F32 R0, -RZ, R10.H1_H1 ;  /* 0x3000000aff007230 */ /* 0x000fc40000004100 */
[----:B------:R-:W-:Y:S01]  /*2af0*/  FADD.FTZ R208, R3, R2 ;  /* 0x0000000203d07221 */ /* 0x000fe20000010000 */
[----:B------:R-:W-:Y:S02]  /*2b00*/  HADD2.F32 R2, -RZ, R10.H0_H0 ;  /* 0x2000000aff027230 */ /* 0x000fe40000004100 */
        /* <DEDUP_REMOVED lines=14> */
.L_x_21790:
[----:B------:R-:W-:-:S04]  /*2bf0*/  UISETP.NE.U32.AND UP1, UPT, UR10, URZ, UPT ;  /* 0x000000ff0a00728c */ /* 0x000fc8000bf25070 */
[----:B------:R-:W-:-:S09]  /*2c00*/  UISETP.NE.AND.EX UP1, UPT, UR11, URZ, UPT, UP1 ;  /* 0x000000ff0b00728c */ /* 0x000fd2000bf25310 */
[----:B------:R-:W-:Y:S05]  /*2c10*/  BRA.U UP1, `(.L_x_21793) ;  /* 0x0000000101747547 */ /* 0x000fea000b800000 */
        /* <DEDUP_REMOVED lines=29> */
.L_x_21793:
        /* <DEDUP_REMOVED lines=43> */
[----:B------:R-:W-:-:S07]  /*30a0*/  F2FP.F16.F32.PACK_AB R27, R204, R205 ;  /* 0x000000cdcc1b723e */ /* 0x000fce00000000ff */
.L_x_21792:
        /* <DEDUP_REMOVED lines=10> */
[----:B0-----:R-:W-:-:S05]  /*3150*/  IMAD.WIDE.U32 R6, R3, 0x10, R214 ;  /* 0x0000001003067825 */ /* 0x001fca00078e00d6 */
[----:B------:R1:W5:Y:S01]  /*3160*/  LDG.E.128 R180, desc[UR6][R6.64] ;  /* 0x0000000606b47981 */ /* 0x000362000c1e1d00 */
[----:B------:R-:W-:Y:S05]  /*3170*/  BRA.U UP0, `(.L_x_21794) ;  /* 0x00000001009c7547 */ /* 0x000fea000b800000 */
[----:B------:R-:W-:Y:S05]  /*3180*/  BRA.U UP1, `(.L_x_21795) ;  /* 0x0000000101247547 */ /* 0x000fea000b800000 */
[----:B-----5:R-:W-:Y:S02]  /*3190*/  HADD2.F32 R184, -RZ, R183.H0_H0 ;  /* 0x200000b7ffb87230 */ /* 0x020fe40000004100 */
[--C-:B------:R-:W-:Y:S02]  /*31a0*/  HADD2.F32 R193, -RZ, R180.reuse.H0_H0 ;  /* 0x200000b4ffc17230 */ /* 0x100fe40000004100 */
[----:B------:R-:W-:Y:S02]  /*31b0*/  HADD2.F32 R192, -RZ, R180.H1_H1 ;  /* 0x300000b4ffc07230 */ /* 0x000fe40000004100 */
[--C-:B------:R-:W-:Y:S02]  /*31c0*/  HADD2.F32 R191, -RZ, R181.reuse.H0_H0 ;  /* 0x200000b5ffbf7230 */ /* 0x100fe40000004100 */
[----:B------:R-:W-:Y:S02]  /*31d0*/  HADD2.F32 R190, -RZ, R181.H1_H1 ;  /* 0x300000b5ffbe7230 */ /* 0x000fe40000004100 */
[----:B------:R-:W-:-:S02]  /*31e0*/  HADD2.F32 R186, -RZ, R182.H0_H0 ;  /* 0x200000b6ffba7230 */ /* 0x000fc40000004100 */
[----:B------:R-:W-:Y:S02]  /*31f0*/  HADD2.F32 R185, -RZ, R182.H1_H1 ;  /* 0x300000b6ffb97230 */ /* 0x000fe40000004100 */
[----:B------:R-:W-:Y:S01]  /*3200*/  HADD2.F32 R183, -RZ, R183.H1_H1 ;  /* 0x300000b7ffb77230 */ /* 0x000fe20000004100 */
[----:B------:R-:W-:Y:S06]  /*3210*/  BRA `(.L_x_21796) ;  /* 0x00000004009c7947 */ /* 0x000fec0003800000 */
.L_x_21795:
[--C-:B-----5:R-:W-:Y:S02]  /*3220*/  HADD2.F32 R0, -RZ, R180.reuse.H0_H0 ;  /* 0x200000b4ff007230 */ /* 0x120fe40000004100 */
[----:B------:R-:W-:Y:S02]  /*3230*/  HADD2.F32 R2, -RZ, R180.H1_H1 ;  /* 0x300000b4ff027230 */ /* 0x000fe40000004100 */
[--C-:B-1----:R-:W-:Y:S02]  /*3240*/  HADD2.F32 R6, -RZ, R28.reuse.H0_H0 ;  /* 0x2000001cff067230 */ /* 0x102fe40000004100 */
[----:B------:R-:W-:-:S03]  /*3250*/  HADD2.F32 R5, -RZ, R28.H1_H1 ;  /* 0x3000001cff057230 */ /* 0x000fc60000004100 */
[----:B------:R-:W-:Y:S01]  /*3260*/  FADD.FTZ R193, R6, R0 ;  /* 0x0000000006c17221 */ /* 0x000fe20000010000 */
[--C-:B------:R-:W-:Y:S02]  /*3270*/  HADD2.F32 R0, -RZ, R181.reuse.H1_H1 ;  /* 0x300000b5ff007230 */ /* 0x100fe40000004100 */
[----:B------:R-:W-:Y:S01]  /*3280*/  FADD.FTZ R192, R5, R2 ;  /* 0x0000000205c07221 */ /* 0x000fe20000010000 */
[----:B------:R-:W-:Y:S02]  /*3290*/  HADD2.F32 R2, -RZ, R181.H0_H0 ;  /* 0x200000b5ff027230 */ /* 0x000fe40000004100 */
        /* <DEDUP_REMOVED lines=21> */
.L_x_21794:
[----:B------:R-:W-:Y:S05]  /*33f0*/  BRA.U UP1, `(.L_x_21797) ;  /* 0x0000000101747547 */ /* 0x000fea000b800000 */
        /* <DEDUP_REMOVED lines=29> */
.L_x_21797:
[----:B-----5:R-:W-:Y:S02]  /*35d0*/  HADD2.F32 R0, -RZ, R180.H0_H0 ;  /* 0x200000b4ff007230 */ /* 0x020fe40000004100 */
[----:B-1----:R-:W-:Y:S02]  /*35e0*/  HADD2.F32 R6, -RZ, R32.H0_H0 ;  /* 0x20000020ff067230 */ /* 0x002fe40000004100 */
        /* <DEDUP_REMOVED lines=42> */
.L_x_21796:
[----:B-1----:R-:W0:Y:S01]  /*3890*/  @P0 LDC.64 R6, c[0x0][0x3a8] ;  /* 0x0000ea00ff060b82 */ /* 0x002e220000000a00 */
        /* <DEDUP_REMOVED lines=13> */
[--C-:B-----5:R-:W-:Y:S02]  /*3970*/  HADD2.F32 R0, -RZ, R8.reuse.H0_H0 ;  /* 0x20000008ff007230 */ /* 0x120fe40000004100 */
[----:B0-----:R-:W-:Y:S02]  /*3980*/  HADD2.F32 R6, -RZ, R8.H1_H1 ;  /* 0x30000008ff067230 */ /* 0x001fe40000004100 */
[--C-:B------:R-:W-:Y:S02]  /*3990*/  HADD2.F32 R5, -RZ, R9.reuse.H0_H0 ;  /* 0x20000009ff057230 */ /* 0x100fe40000004100 */
[----:B------:R-:W-:Y:S02]  /*39a0*/  HADD2.F32 R8, -RZ, R9.H1_H1 ;  /* 0x30000009ff087230 */ /* 0x000fe40000004100 */
[--C-:B------:R-:W-:Y:S02]  /*39b0*/  HADD2.F32 R7, -RZ, R10.reuse.H0_H0 ;  /* 0x2000000aff077230 */ /* 0x100fe40000004100 */
[----:B------:R-:W-:-:S02]  /*39c0*/  HADD2.F32 R10, -RZ, R10.H1_H1 ;  /* 0x3000000aff0a7230 */ /* 0x000fc40000004100 */
[--C-:B------:R-:W-:Y:S02]  /*39d0*/  HADD2.F32 R9, -RZ, R11.reuse.H0_H0 ;  /* 0x2000000bff097230 */ /* 0x100fe40000004100 */
[----:B------:R-:W-:Y:S01]  /*39e0*/  HADD2.F32 R14, -RZ, R11.H1_H1 ;  /* 0x3000000bff0e7230 */ /* 0x000fe20000004100 */
[----:B------:R-:W-:Y:S06]  /*39f0*/  BRA `(.L_x_21800) ;  /* 0x00000004009c7947 */ /* 0x000fec0003800000 */
.L_x_21799:
[--C-:B-----5:R-:W-:Y:S02]  /*3a00*/  HADD2.F32 R0, -RZ, R8.reuse.H0_H0 ;  /* 0x20000008ff007230 */ /* 0x120fe40000004100 */
[----:B0-----:R-:W-:Y:S02]  /*3a10*/  HADD2.F32 R6, -RZ, R8.H1_H1 ;  /* 0x30000008ff067230 */ /* 0x001fe40000004100 */
[--C-:B------:R-:W-:Y:S02]  /*3a20*/  HADD2.F32 R7, -RZ, R28.reuse.H0_H0 ;  /* 0x2000001cff077230 */ /* 0x100fe40000004100 */
[----:B------:R-:W-:Y:S02]  /*3a30*/  HADD2.F32 R5, -RZ, R28.H1_H1 ;  /* 0x3000001cff057230 */ /* 0x000fe40000004100 */
[----:B------:R-:W-:Y:S02]  /*3a40*/  HADD2.F32 R8, -RZ, R29.H1_H1 ;  /* 0x3000001dff087230 */ /* 0x000fe40000004100 */
[----:B------:R-:W-:Y:S01]  /*3a50*/  FADD.FTZ R0, R7, R0 ;  /* 0x0000000007007221 */ /* 0x000fe20000010000 */
[----:B------:R-:W-:-:S02]  /*3a60*/  HADD2.F32 R7, -RZ, R9.H1_H1 ;  /* 0x30000009ff077230 */ /* 0x000fc40000004100 */
[----:B------:R-:W-:Y:S01]  /*3a70*/  FADD.FTZ R6, R5, R6 ;  /* 0x0000000605067221 */ /* 0x000fe20000010000 */
[----:B------:R-:W-:Y:S02]  /*3a80*/  HADD2.F32 R5, -RZ, R9.H0_H0 ;  /* 0x20000009ff057230 */ /* 0x000fe40000004100 */
[----:B------:R-:W-:Y:S02]  /*3a90*/  HADD2.F32 R9, -RZ, R29.H0_H0 ;  /* 0x2000001dff097230 */ /* 0x000fe40000004100 */
[----:B------:R-:W-:Y:S01]  /*3aa0*/  FADD.FTZ R8, R8, R7 ;  /* 0x0000000708087221 */ /* 0x000fe20000010000 */
[--C-:B------:R-:W-:Y:S01]  /*3ab0*/  HADD2.F32 R7, -RZ, R10.reuse.H0_H0 ;  /* 0x2000000aff077230 */ /* 0x100fe20000004100 */
[----:B------:R-:W-:Y:S01]  /*3ac0*/  F2FP.F16.F32.PACK_AB R24, R6, R0 ;  /* 0x000000000618723e */ /* 0x000fe200000000ff */
[----:B------:R-:W-:Y:S02]  /*3ad0*/  HADD2.F32 R10, -RZ, R10.H1_H1 ;  /* 0x3000000aff0a7230 */ /* 0x000fe40000004100 */
[----:B------:R-:W-:Y:S01]  /*3ae0*/  FADD.FTZ R5, R9, R5 ;  /* 0x0000000509057221 */ /* 0x000fe20000010000 */
[----:B------:R-:W-:-:S02]  /*3af0*/  HADD2.F32 R9, -RZ, R30.H1_H1 ;  /* 0x3000001eff097230 */ /* 0x000fc40000004100 */
[----:B------:R-:W-:Y:S02]  /*3b00*/  HADD2.F32 R12, -RZ, R30.H0_H0 ;  /* 0x2000001eff0c7230 */ /* 0x000fe40000004100 */
[----:B------:R-:W-:Y:S02]  /*3b10*/  HADD2.F32 R14, -RZ, R31.H1_H1 ;  /* 0x3000001fff0e7230 */ /* 0x000fe40000004100 */
[----:B------:R-:W-:Y:S01]  /*3b20*/  FADD.FTZ R10, R9, R10 ;  /* 0x0000000a090a7221 */ /* 0x000fe20000010000 */
[----:B------:R-:W-:Y:S02]  /*3b30*/  HADD2.F32 R9, -RZ, R11.H0_H0 ;  /* 0x2000000bff097230 */ /* 0x000fe40000004100 */
[----:B------:R-:W-:Y:S01]  /*3b40*/  FADD.FTZ R7, R12, R7 ;  /* 0x000000070c077221 */ /* 0x000fe20000010000 */
[----:B------:R-:W-:Y:S01]  /*3b50*/  HADD2.F32 R12, -RZ, R31.H0_H0 ;  /* 0x2000001fff0c7230 */ /* 0x000fe20000004100 */
[----:B------:R-:W-:Y:S01]  /*3b60*/  F2FP.F16.F32.PACK_AB R25, R8, R5 ;  /* 0x000000050819723e */ /* 0x000fe200000000ff */
[----:B------:R-:W-:-:S02]  /*3b70*/  HADD2.F32 R11, -RZ, R11.H1_H1 ;  /* 0x3000000bff0b7230 */ /* 0x000fc40000004100 */
[----:B------:R-:W-:Y:S01]  /*3b80*/  F2FP.F16.F32.PACK_AB R26, R10, R7 ;  /* 0x000000070a1a723e */ /* 0x000fe200000000ff */
[----:B------:R-:W-:Y:S02]  /*3b90*/  FADD.FTZ R9, R12, R9 ;  /* 0x000000090c097221 */ /* 0x000fe40000010000 */
[----:B------:R-:W-:-:S05]  /*3ba0*/  FADD.FTZ R14, R14, R11 ;  /* 0x0000000b0e0e7221 */ /* 0x000fca0000010000 */
[----:B------:R-:W-:Y:S01]  /*3bb0*/  F2FP.F16.F32.PACK_AB R27, R14, R9 ;  /* 0x000000090e1b723e */ /* 0x000fe200000000ff */
[----:B------:R-:W-:Y:S06]  /*3bc0*/  BRA `(.L_x_21800) ;  /* 0x0000000400287947 */ /* 0x000fec0003800000 */
.L_x_21798:
[----:B------:R-:W-:Y:S05]  /*3bd0*/  BRA.U UP1, `(.L_x_21801) ;  /* 0x0000000101747547 */ /* 0x000fea000b800000 */
        /* <DEDUP_REMOVED lines=29> */
.L_x_21801:
        /* <DEDUP_REMOVED lines=11> */
[----:B------:R-:W-:Y:S02]  /*3e60*/  HADD2.F32 R7, -RZ, R28.H1_H1 ;  /* 0x3000001cff077230 */ /* 0x000fe40000004100 */
[----:B------:R-:W-:Y:S02]  /*3e70*/  HADD2.F32 R12, -RZ, R34.H0_H0 ;  /* 0x20000022ff0c7230 */ /* 0x000fe40000004100 */
[----:B------:R-:W-:Y:S01]  /*3e80*/  FADD.FTZ R5, R9, R5 ;  /* 0x0000000509057221 */ /* 0x000fe20000010000 */
[----:B------:R-:W-:-:S02]  /*3e90*/  HADD2.F32 R9, -RZ, R28.H0_H0 ;  /* 0x2000001cff097230 */ /* 0x000fc40000004100 */
[----:B------:R-:W-:Y:S01]  /*3ea0*/  FADD.FTZ R6, R7, R6 ;  /* 0x0000000607067221 */ /* 0x000fe20000010000 */
[--C-:B------:R-:W-:Y:S02]  /*3eb0*/  HADD2.F32 R7, -RZ, R10.reuse.H0_H0 ;  /* 0x2000000aff077230 */ /* 0x100fe40000004100 */
[----:B------:R-:W-:Y:S02]  /*3ec0*/  HADD2.F32 R10, -RZ, R10.H1_H1 ;  /* 0x3000000aff0a7230 */ /* 0x000fe40000004100 */
[----:B------:R-:W-:Y:S01]  /*3ed0*/  FADD.FTZ R0, R9, R0 ;  /* 0x0000000009007221 */ /* 0x000fe20000010000 */
[----:B------:R-:W-:Y:S02]  /*3ee0*/  HADD2.F32 R9, -RZ, R29.H0_H0 ;  /* 0x2000001dff097230 */ /* 0x000fe40000004100 */
[----:B------:R-:W-:Y:S01]  /*3ef0*/  FADD.FTZ R7, R12, R7 ;  /* 0x000000070c077221 */ /* 0x000fe20000010000 */
[----:B------:R-:W-:Y:S02]  /*3f00*/  HADD2.F32 R12, -RZ, R34.H1_H1 ;  /* 0x30000022ff0c7230 */ /* 0x000fe40000004100 */
[----:B------:R-:W-:-:S02]  /*3f10*/  HADD2.F32 R14, -RZ, R31.H1_H1 ;  /* 0x3000001fff0e7230 */ /* 0x000fc40000004100 */
[----:B------:R-:W-:Y:S01]  /*3f20*/  FADD.FTZ R5, R9, R5 ;  /* 0x0000000509057221 */ /* 0x000fe20000010000 */
[----:B------:R-:W-:Y:S02]  /*3f30*/  HADD2.F32 R9, -RZ, R29.H1_H1 ;  /* 0x3000001dff097230 */ /* 0x000fe40000004100 */
[----:B------:R-:W-:Y:S01]  /*3f40*/  FADD.FTZ R10, R12, R10 ;  /* 0x0000000a0c0a7221 */ /* 0x000fe20000010000 */
[--C-:B------:R-:W-:Y:S01]  /*3f50*/  HADD2.F32 R12, -RZ, R30.reuse.H0_H0 ;  /* 0x2000001eff0c7230 */ /* 0x100fe20000004100 */
[----:B------:R-:W-:Y:S01]  /*3f60*/  F2FP.F16.F32.PACK_AB R24, R6, R0 ;  /* 0x000000000618723e */ /* 0x000fe200000000ff */
[----:B------:R-:W-:Y:S01]  /*3f70*/  FADD.FTZ R8, R9, R8 ;  /* 0x0000000809087221 */ /* 0x000fe20000010000 */
[----:B------:R-:W-:Y:S02]  /*3f80*/  HADD2.F32 R9, -RZ, R30.H1_H1 ;  /* 0x3000001eff097230 */ /* 0x000fe40000004100 */
[----:B------:R-:W-:Y:S01]  /*3f90*/  FADD.FTZ R7, R12, R7 ;  /* 0x000000070c077221 */ /* 0x000fe20000010000 */
[----:B------:R-:W-:Y:S01]  /*3fa0*/  HADD2.F32 R12, -RZ, R35.H0_H0 ;  /* 0x20000023ff0c7230 */ /* 0x000fe20000004100 */
[----:B------:R-:W-:Y:S01]  /*3fb0*/  F2FP.F16.F32.PACK_AB R25, R8, R5 ;  /* 0x000000050819723e */ /* 0x000fe200000000ff */
[----:B------:R-:W-:Y:S01]  /*3fc0*/  FADD.FTZ R10, R9, R10 ;  /* 0x0000000a090a7221 */ /* 0x000fe20000010000 */
[----:B------:R-:W-:-:S02]  /*3fd0*/  HADD2.F32 R9, -RZ, R11.H0_H0 ;  /* 0x2000000bff097230 */ /* 0x000fc40000004100 */
[----:B------:R-:W-:Y:S02]  /*3fe0*/  HADD2.F32 R11, -RZ, R11.H1_H1 ;  /* 0x3000000bff0b7230 */ /* 0x000fe40000004100 */
[----:B------:R-:W-:Y:S01]  /*3ff0*/  F2FP.F16.F32.PACK_AB R26, R10, R7 ;  /* 0x000000070a1a723e */ /* 0x000fe200000000ff */
[----:B------:R-:W-:Y:S01]  /*4000*/  FADD.FTZ R9, R12, R9 ;  /* 0x000000090c097221 */ /* 0x000fe20000010000 */
[----:B------:R-:W-:-:S05]  /*4010*/  HADD2.F32 R12, -RZ, R31.H0_H0 ;  /* 0x2000001fff0c7230 */ /* 0x000fca0000004100 */
[----:B------:R-:W-:Y:S01]  /*4020*/  FADD.FTZ R9, R12, R9 ;  /* 0x000000090c097221 */ /* 0x000fe20000010000 */
[----:B------:R-:W-:-:S05]  /*4030*/  HADD2.F32 R12, -RZ, R35.H1_H1 ;  /* 0x30000023ff0c7230 */ /* 0x000fca0000004100 */
[----:B------:R-:W-:-:S04]  /*4040*/  FADD.FTZ R11, R12, R11 ;  /* 0x0000000b0c0b7221 */ /* 0x000fc80000010000 */
[----:B------:R-:W-:-:S05]  /*4050*/  FADD.FTZ R14, R14, R11 ;  /* 0x0000000b0e0e7221 */ /* 0x000fca0000010000 */
[----:B------:R-:W-:-:S07]  /*4060*/  F2FP.F16.F32.PACK_AB R27, R14, R9 ;  /* 0x000000090e1b723e */ /* 0x000fce00000000ff */
.L_x_21800:
[----:B------:R-:W0:Y:S08]  /*4070*/  @P0 LDC.64 R12, c[0x0][0x3a8] ;  /* 0x0000ea00ff0c0b82 */ /* 0x000e300000000a00 */
[----:B------:R-:W1:Y:S08]  /*4080*/  @P1 LDC.64 R16, c[0x0][0x398] ;  /* 0x0000e600ff101b82 */ /* 0x000e700000000a00 */
[----:B------:R-:W2:Y:S01]  /*4090*/  @P2 LDC.64 R18, c[0x0][0x3a0] ;  /* 0x0000e800ff122b82 */ /* 0x000ea20000000a00 */
[----:B0-----:R-:W-:-:S05]  /*40a0*/  @P0 IMAD.WIDE.U32 R12, R2, 0x10, R12 ;  /* 0x00000010020c0825 */ /* 0x001fca00078e000c */
[----:B------:R0:W-:Y:S02]  /*40b0*/  @P0 STG.E.128 desc[UR6][R12.64], R24 ;  /* 0x000000180c000986 */ /* 0x0001e4000c101d06 */
[----:B0-----:R-:W-:-:S05]  /*40c0*/  IADD3 R13, PT, PT, R212, 0x80, RZ ;  /* 0x00000080d40d7810 */ /* 0x001fca0007ffe0ff */
[----:B-1----:R-:W-:-:S05]  /*40d0*/  @P1 IMAD.WIDE.U32 R16, R13, 0x10, R16 ;  /* 0x000000100d101825 */ /* 0x002fca00078e0010 */
[----:B------:R2:W5:Y:S02]  /*40e0*/  @P1 LDG.E.128 R32, desc[UR6][R16.64] ;  /* 0x0000000610201981 */ /* 0x000564000c1e1d00 */
[----:B--2---:R-:W-:-:S05]  /*40f0*/  @P2 IMAD.WIDE.U32 R16, R13, 0x10, R18 ;  /* 0x000000100d102825 */ /* 0x004fca00078e0012 */
        /* <DEDUP_REMOVED lines=14> */
.L_x_21803:
[----:B-----5:R-:W-:Y:S02]  /*41e0*/  HADD2.F32 R11, -RZ, R176.H0_H0 ;  /* 0x200000b0ff0b7230 */ /* 0x020fe40000004100 */
[----:B------:R-:W-:Y:S02]  /*41f0*/  HADD2.F32 R12, -RZ, R28.H0_H0 ;  /* 0x2000001cff0c7230 */ /* 0x000fe40000004100 */
[----:B------:R-:W-:Y:S02]  /*4200*/  HADD2.F32 R15, -RZ, R177.H1_H1 ;  /* 0x300000b1ff0f7230 */ /* 0x000fe40000004100 */
[----:B0-----:R-:W-:Y:S02]  /*4210*/  HADD2.F32 R17, -RZ, R29.H0_H0 ;  /* 0x2000001dff117230 */ /* 0x001fe40000004100 */
[----:B------:R-:W-:Y:S01]  /*4220*/  FADD.FTZ R12, R12, R11 ;  /* 0x0000000b0c0c7221 */ /* 0x000fe20000010000 */
[----:B------:R-:W-:Y:S02]  /*4230*/  HADD2.F32 R11, -RZ, R177.H0_H0 ;  /* 0x200000b1ff0b7230 */ /* 0x000fe40000004100 */
[----:B------:R-:W-:-:S02]  /*4240*/  HADD2.F32 R16, -RZ, R29.H1_H1 ;  /* 0x3000001dff107230 */ /* 0x000fc40000004100 */
[----:B------:R-:W-:Y:S02]  /*4250*/  HADD2.F32 R19, -RZ, R178.H1_H1 ;  /* 0x300000b2ff137230 */ /* 0x000fe40000004100 */
[----:B------:R-:W-:Y:S01]  /*4260*/  FADD.FTZ R11, R17, R11 ;  /* 0x0000000b110b7221 */ /* 0x000fe20000010000 */
[----:B------:R-:W-:Y:S02]  /*4270*/  HADD2.F32 R18, -RZ, R30.H0_H0 ;  /* 0x2000001eff127230 */ /* 0x000fe40000004100 */
[----:B------:R-:W-:Y:S01]  /*4280*/  FADD.FTZ R16, R16, R15 ;  /* 0x0000000f10107221 */ /* 0x000fe20000010000 */
[----:B------:R-:W-:Y:S02]  /*4290*/  HADD2.F32 R15, -RZ, R178.H0_H0 ;  /* 0x200000b2ff0f7230 */ /* 0x000fe40000004100 */
[----:B------:R-:W-:Y:S02]  /*42a0*/  HADD2.F32 R17, -RZ, R30.H1_H1 ;  /* 0x3000001eff117230 */ /* 0x000fe40000004100 */
[----:B------:R-:W-:-:S02]  /*42b0*/  HADD2.F32 R21, -RZ, R31.H0_H0 ;  /* 0x2000001fff157230 */ /* 0x000fc40000004100 */
[----:B------:R-:W-:Y:S01]  /*42c0*/  FADD.FTZ R15, R18, R15 ;  /* 0x0000000f120f7221 */ /* 0x000fe20000010000 */
[--C-:B------:R-:W-:Y:S02]  /*42d0*/  HADD2.F32 R18, -RZ, R179.reuse.H0_H0 ;  /* 0x200000b3ff127230 */ /* 0x100fe40000004100 */
[----:B------:R-:W-:Y:S01]  /*42e0*/  FADD.FTZ R19, R17, R19 ;  /* 0x0000001311137221 */ /* 0x000fe20000010000 */
[----:B------:R-:W-:Y:S01]  /*42f0*/  HADD2.F32 R17, -RZ, R179.H1_H1 ;  /* 0x300000b3ff117230 */ /* 0x000fe20000004100 */
[----:B------:R-:W-:Y:S01]  /*4300*/  F2FP.F16.F32.PACK_AB R25, R16, R11 ;  /* 0x0000000b1019723e */ /* 0x000fe200000000ff */
[----:B------:R-:W-:Y:S02]  /*4310*/  HADD2.F32 R20, -RZ, R31.H1_H1 ;  /* 0x3000001fff147230 */ /* 0x000fe40000004100 */
[----:B------:R-:W-:Y:S01]  /*4320*/  FADD.FTZ R18, R21, R18 ;  /* 0x0000001215127221 */ /* 0x000fe20000010000 */
[----:B------:R-:W-:Y:S01]  /*4330*/  HADD2.F32 R21, -RZ, R28.H1_H1 ;  /* 0x3000001cff157230 */ /* 0x000fe20000004100 */
[----:B------:R-:W-:Y:S01]  /*4340*/  F2FP.F16.F32.PACK_AB R26, R19, R15 ;  /* 0x0000000f131a723e */ /* 0x000fe200000000ff */
[----:B------:R-:W-:Y:S01]  /*4350*/  FADD.FTZ R20, R20, R17 ;  /* 0x0000001114147221 */ /* 0x000fe20000010000 */
[----:B------:R-:W-:-:S04]  /*4360*/  HADD2.F32 R17, -RZ, R176.H1_H1 ;  /* 0x300000b0ff117230 */ /* 0x000fc80000004100 */
[----:B------:R-:W-:Y:S01]  /*4370*/  F2FP.F16.F32.PACK_AB R27, R20, R18 ;  /* 0x00000012141b723e */ /* 0x000fe200000000ff */
[----:B------:R-:W-:-:S05]  /*4380*/  FADD.FTZ R17, R21, R17 ;  /* 0x0000001115117221 */ /* 0x000fca0000010000 */
[----:B------:R-:W-:Y:S01]  /*4390*/  F2FP.F16.F32.PACK_AB R24, R17, R12 ;  /* 0x0000000c1118723e */ /* 0x000fe200000000ff */
[----:B------:R-:W-:Y:S06]  /*43a0*/  BRA `(.L_x_21804) ;  /* 0x0000000400287947 */ /* 0x000fec0003800000 */
.L_x_21802:
[----:B------:R-:W-:Y:S05]  /*43b0*/  BRA.U UP1, `(.L_x_21805) ;  /* 0x0000000101747547 */ /* 0x000fea000b800000 */
        /* <DEDUP_REMOVED lines=29> */
.L_x_21805:
[----:B-----5:R-:W-:Y:S02]  /*4590*/  HADD2.F32 R11, -RZ, R176.H0_H0 ;  /* 0x200000b0ff0b7230 */ /* 0x020fe40000004100 */
[----:B------:R-:W-:Y:S02]  /*45a0*/  HADD2.F32 R12, -RZ, R32.H0_H0 ;  /* 0x20000020ff0c7230 */ /* 0x000fe40000004100 */
[----:B------:R-:W-:Y:S02]  /*45b0*/  HADD2.F32 R15, -RZ, R33.H0_H0 ;  /* 0x20000021ff0f7230 */ /* 0x000fe40000004100 */
[----:B0-----:R-:W-:Y:S02]  /*45c0*/  HADD2.F32 R17, -RZ, R176.H1_H1 ;  /* 0x300000b0ff117230 */ /* 0x001fe40000004100 */
[----:B------:R-:W-:Y:S01]  /*45d0*/  FADD.FTZ R12, R12, R11 ;  /* 0x0000000b0c0c7221 */ /* 0x000fe20000010000 */
[----:B------:R-:W-:Y:S02]  /*45e0*/  HADD2.F32 R11, -RZ, R177.H0_H0 ;  /* 0x200000b1ff0b7230 */ /* 0x000fe40000004100 */
[----:B------:R-:W-:-:S02]  /*45f0*/  HADD2.F32 R16, -RZ, R32.H1_H1 ;  /* 0x30000020ff107230 */ /* 0x000fc40000004100 */
[----:B------:R-:W-:Y:S02]  /*4600*/  HADD2.F32 R18, -RZ, R34.H0_H0 ;  /* 0x20000022ff127230 */ /* 0x000fe40000004100 */
[----:B------:R-:W-:Y:S01]  /*4610*/  FADD.FTZ R11, R15, R11 ;  /* 0x0000000b0f0b7221 */ /* 0x000fe20000010000 */
[----:B------:R-:W-:Y:S02]  /*4620*/  HADD2.F32 R15, -RZ, R178.H0_H0 ;  /* 0x200000b2ff0f7230 */ /* 0x000fe40000004100 */
[----:B------:R-:W-:Y:S01]  /*4630*/  FADD.FTZ R17, R16, R17 ;  /* 0x0000001110117221 */ /* 0x000fe20000010000 */
[----:B------:R-:W-:Y:S02]  /*4640*/  HADD2.F32 R16, -RZ, R177.H1_H1 ;  /* 0x300000b1ff107230 */ /* 0x000fe40000004100 */
        /* <DEDUP_REMOVED lines=17> */
[----:B------:R-:W-:Y:S01]  /*4760*/  HADD2.F32 R21, -RZ, R30.H1_H1 ;  /* 0x3000001eff157230 */ /* 0x000fe20000004100 */
[----:B------:R-:W-:Y:S01]  /*4770*/  F2FP.F16.F32.PACK_AB R25, R16, R11 ;  /* 0x0000000b1019723e */ /* 0x000fe200000000ff */
[----:B------:R-:W-:Y:S01]  /*4780*/  FADD.FTZ R15, R20, R15 ;  /* 0x0000000f140f7221 */ /* 0x000fe20000010000 */
[----:B------:R-:W-:-:S02]  /*4790*/  HADD2.F32 R20, -RZ, R179.H1_H1 ;  /* 0x300000b3ff147230 */ /* 0x000fc40000004100 */
[----:B------:R-:W-:Y:S01]  /*47a0*/  FADD.FTZ R19, R21, R19 ;  /* 0x0000001315137221 */ /* 0x000fe20000010000 */
[--C-:B------:R-:W-:Y:S02]  /*47b0*/  HADD2.F32 R21, -RZ, R31.reuse.H1_H1 ;  /* 0x3000001fff157230 */ /* 0x100fe40000004100 */
[----:B------:R-:W-:Y:S01]  /*47c0*/  FADD.FTZ R20, R22, R20 ;  /* 0x0000001416147221 */ /* 0x000fe20000010000 */
[----:B------:R-:W-:Y:S01]  /*47d0*/  HADD2.F32 R22, -RZ, R31.H0_H0 ;  /* 0x2000001fff167230 */ /* 0x000fe20000004100 */
[----:B------:R-:W-:Y:S02]  /*47e0*/  F2FP.F16.F32.PACK_AB R26, R19, R15 ;  /* 0x0000000f131a723e */ /* 0x000fe400000000ff */
[----:B------:R-:W-:Y:S01]  /*47f0*/  FADD.FTZ R20, R21, R20 ;  /* 0x0000001415147221 */ /* 0x000fe20000010000 */
[----:B------:R-:W-:Y:S02]  /*4800*/  HADD2.F32 R21, -RZ, R28.H1_H1 ;  /* 0x3000001cff157230 */ /* 0x000fe40000004100 */
[----:B------:R-:W-:-:S03]  /*4810*/  FADD.FTZ R18, R22, R18 ;  /* 0x0000001216127221 */ /* 0x000fc60000010000 */
[----:B------:R-:W-:Y:S02]  /*4820*/  FADD.FTZ R17, R21, R17 ;  /* 0x0000001115117221 */ /* 0x000fe40000010000 */
[----:B------:R-:W-:-:S03]  /*4830*/  F2FP.F16.F32.PACK_AB R27, R20, R18 ;  /* 0x00000012141b723e */ /* 0x000fc600000000ff */
[----:B------:R-:W-:-:S07]  /*4840*/  F2FP.F16.F32.PACK_AB R24, R17, R12 ;  /* 0x0000000c1118723e */ /* 0x000fce00000000ff */
.L_x_21804:
        /* <DEDUP_REMOVED lines=10> */
[----:B0-----:R-:W-:-:S06]  /*48f0*/  IMAD.WIDE.U32 R176, R23, 0x10, R214 ;  /* 0x0000001017b07825 */ /* 0x001fcc00078e00d6 */
        /* <DEDUP_REMOVED lines=12> */
.L_x_21807:
        /* <DEDUP_REMOVED lines=14> */
[--C-:B------:R-:W-:Y:S02]  /*4aa0*/  HADD2.F32 R25, -RZ, R179.reuse.H1_H1 ;  /* 0x300000b3ff197230 */ /* 0x100fe40000004100 */
[----:B------:R-:W-:Y:S01]  /*4ab0*/  FADD.FTZ R187, R26, R24 ;  /* 0x000000181abb7221 */ /* 0x000fe20000010000 */
[----:B------:R-:W-:Y:S02]  /*4ac0*/  HADD2.F32 R24, -RZ, R179.H0_H0 ;  /* 0x200000b3ff187230 */ /* 0x000fe40000004100 */
        /* <DEDUP_REMOVED lines=12> */
.L_x_21806:
        /* <DEDUP_REMOVED lines=30> */
.L_x_21809:
        /* <DEDUP_REMOVED lines=44> */
.L_x_21808:
        /* <DEDUP_REMOVED lines=23> */
.L_x_21811:
[----:B-----5:R-:W-:Y:S02]  /*51a0*/  HADD2.F32 R24, -RZ, R176.H0_H0 ;  /* 0x200000b0ff187230 */ /* 0x020fe40000004100 */
[----:B------:R-:W-:Y:S02]  /*51b0*/  HADD2.F32 R25, -RZ, R28.H0_H0 ;  /* 0x2000001cff197230 */ /* 0x000fe40000004100 */
[--C-:B------:R-:W-:Y:S02]  /*51c0*/  HADD2.F32 R27, -RZ, R29.reuse.H0_H0 ;  /* 0x2000001dff1b7230 */ /* 0x100fe40000004100 */
        /* <DEDUP_REMOVED lines=26> */
.L_x_21810:
[----:B------:R-:W-:Y:S05]  /*5370*/  BRA.U UP1, `(.L_x_21813) ;  /* 0x0000000101747547 */ /* 0x000fea000b800000 */
        /* <DEDUP_REMOVED lines=29> */
.L_x_21813:
[----:B-----5:R-:W-:Y:S02]  /*5550*/  HADD2.F32 R24, -RZ, R176.H0_H0 ;  /* 0x200000b0ff187230 */ /* 0x020fe40000004100 */
[--C-:B------:R-:W-:Y:S02]  /*5560*/  HADD2.F32 R25, -RZ, R32.reuse.H0_H0 ;  /* 0x20000020ff197230 */ /* 0x100fe40000004100 */
[----:B------:R-:W-:Y:S02]  /*5570*/  HADD2.F32 R27, -RZ, R32.H1_H1 ;  /* 0x30000020ff1b7230 */ /* 0x000fe40000004100 */
[----:B------:R-:W-:Y:S02]  /*5580*/  HADD2.F32 R26, -RZ, R33.H0_H0 ;  /* 0x20000021ff1a7230 */ /* 0x000fe40000004100 */
[----:B------:R-:W-:Y:S01]  /*5590*/  FADD.FTZ R196, R25, R24 ;  /* 0x0000001819c47221 */ /* 0x000fe20000010000 */
[----:B------:R-:W-:Y:S02]  /*55a0*/  HADD2.F32 R24, -RZ, R176.H1_H1 ;  /* 0x300000b0ff187230 */ /* 0x000fe40000004100 */
[----:B------:R-:W-:-:S02]  /*55b0*/  HADD2.F32 R25, -RZ, R177.H0_H0 ;  /* 0x200000b1ff197230 */ /* 0x000fc40000004100 */
        /* <DEDUP_REMOVED lines=8> */
[----:B------:R-:W-:Y:S01]  /*5640*/  FADD.FTZ R26, R27, R26 ;  /* 0x0000001a1b1a7221 */ /* 0x000fe20000010000 */
[----:B------:R-:W-:Y:S02]  /*5650*/  HADD2.F32 R27, -RZ, R178.H1_H1 ;  /* 0x300000b2ff1b7230 */ /* 0x000fe40000004100 */
[----:B------:R-:W-:Y:S01]  /*5660*/  FADD.FTZ R196, R177, R196 ;  /* 0x000000c4b1c47221 */ /* 0x000fe20000010000 */
[----:B------:R-:W-:Y:S02]  /*5670*/  HADD2.F32 R177, -RZ, R29.H1_H1 ;  /* 0x3000001dffb17230 */ /* 0x000fe40000004100 */
[----:B------:R-:W-:-:S03]  /*5680*/  HADD2.F32 R178, -RZ, R34.H1_H1 ;  /* 0x30000022ffb27230 */ /* 0x000fc60000004100 */
[----:B------:R-:W-:Y:S01]  /*5690*/  FADD.FTZ R199, R177, R176 ;  /* 0x000000b0b1c77221 */ /* 0x000fe20000010000 */
[--C-:B------:R-:W-:Y:S02]  /*56a0*/  HADD2.F32 R176, -RZ, R30.reuse.H0_H0 ;  /* 0x2000001effb07230 */ /* 0x100fe40000004100 */
[----:B------:R-:W-:Y:S01]  /*56b0*/  FADD.FTZ R27, R178, R27 ;  /* 0x0000001bb21b7221 */ /* 0x000fe20000010000 */
[----:B------:R-:W-:Y:S02]  /*56c0*/  HADD2.F32 R178, -RZ, R29.H0_H0 ;  /* 0x2000001dffb27230 */ /* 0x000fe40000004100 */
[----:B------:R-:W-:Y:S02]  /*56d0*/  HADD2.F32 R177, -RZ, R35.H0_H0 ;  /* 0x20000023ffb17230 */ /* 0x000fe40000004100 */
[----:B------:R-:W-:Y:S01]  /*56e0*/  FADD.FTZ R200, R176, R26 ;  /* 0x0000001ab0c87221 */ /* 0x000fe20000010000 */
[----:B------:R-:W-:Y:S02]  /*56f0*/  HADD2.F32 R176, -RZ, R30.H1_H1 ;  /* 0x3000001effb07230 */ /* 0x000fe40000004100 */
[----:B------:R-:W-:Y:S01]  /*5700*/  FADD.FTZ R197, R178, R25 ;  /* 0x00000019b2c57221 */ /* 0x000fe20000010000 */
[----:B------:R-:W-:-:S02]  /*5710*/  HADD2.F32 R25, -RZ, R179.H0_H0 ;  /* 0x200000b3ff197230 */ /* 0x000fc40000004100 */
[----:B------:R-:W-:Y:S02]  /*5720*/  HADD2.F32 R26, -RZ, R179.H1_H1 ;  /* 0x300000b3ff1a7230 */ /* 0x000fe40000004100 */
[----:B------:R-:W-:Y:S01]  /*5730*/  FADD.FTZ R201, R176, R27 ;  /* 0x0000001bb0c97221 */ /* 0x000fe20000010000 */
[----:B------:R-:W-:Y:S02]  /*5740*/  HADD2.F32 R176, -RZ, R31.H0_H0 ;  /* 0x2000001fffb07230 */ /* 0x000fe40000004100 */
[----:B------:R-:W-:Y:S01]  /*5750*/  FADD.FTZ R25, R177, R25 ;  /* 0x00000019b1197221 */ /* 0x000fe20000010000 */
[----:B------:R-:W-:Y:S02]  /*5760*/  HADD2.F32 R177, -RZ, R35.H1_H1 ;  /* 0x30000023ffb17230 */ /* 0x000fe40000004100 */
[----:B------:R-:W-:Y:S02]  /*5770*/  HADD2.F32 R27, -RZ, R31.H1_H1 ;  /* 0x3000001fff1b7230 */ /* 0x000fe40000004100 */
[----:B------:R-:W-:Y:S01]  /*5780*/  FADD.FTZ R202, R176, R25 ;  /* 0x00000019b0ca7221 */ /* 0x000fe20000010000 */
[----:B------:R-:W-:-:S02]  /*5790*/  HADD2.F32 R25, -RZ, R28.H1_H1 ;  /* 0x3000001cff197230 */ /* 0x000fc40000004100 */
[----:B------:R-:W-:-:S04]  /*57a0*/  FADD.FTZ R26, R177, R26 ;  /* 0x0000001ab11a7221 */ /* 0x000fc80000010000 */
[----:B------:R-:W-:Y:S01]  /*57b0*/  FADD.FTZ R203, R27, R26 ;  /* 0x0000001a1bcb7221 */ /* 0x000fe20000010000 */
[----:B------:R-:W-:Y:S01]  /*57c0*/  FADD.FTZ R198, R25, R24 ;  /* 0x0000001819c67221 */ /* 0x000fe20000010000 */
[----:B------:R-:W-:Y:S02]  /*57d0*/  F2FP.F16.F32.PACK_AB R26, R201, R200 ;  /* 0x000000c8c91a723e */ /* 0x000fe400000000ff */
[----:B------:R-:W-:Y:S02]  /*57e0*/  F2FP.F16.F32.PACK_AB R25, R199, R197 ;  /* 0x000000c5c719723e */ /* 0x000fe400000000ff */
[----:B------:R-:W-:Y:S02]  /*57f0*/  F2FP.F16.F32.PACK_AB R27, R203, R202 ;  /* 0x000000cacb1b723e */ /* 0x000fe400000000ff */
[----:B------:R-:W-:-:S07]  /*5800*/  F2FP.F16.F32.PACK_AB R24, R198, R196 ;  /* 0x000000c4c618723e */ /* 0x000fce00000000ff */
.L_x_21812:
        /* <DEDUP_REMOVED lines=23> */
.L_x_21815:
        /* <DEDUP_REMOVED lines=29> */
.L_x_21814:
        /* <DEDUP_REMOVED lines=30> */
.L_x_21817:
        /* <DEDUP_REMOVED lines=44> */
.L_x_21816:
        /* <DEDUP_REMOVED lines=220> */
.L_x_21831:
        /* <DEDUP_REMOVED lines=18> */
[----:B--2---:R-:W2:Y:S03]  /*6ed0*/  @!P2 LDC.64 R178, c[0x0][0x3c8] ;  /* 0x0000f200ffb2ab82 */ /* 0x004ea60000000a00 */
[----:B-1----:R-:W4:Y:S04]  /*6ee0*/  LDL R27, [R1+0x88] ;  /* 0x00008800011b7983 */ /* 0x002f280000100800 */
[----:B------:R-:W-:Y:S04]  /*6ef0*/  STL [R1+0x188], R26 ;  /* 0x0001881a01007387 */ /* 0x000fe80000100800 */
[----:B------:R1:W-:Y:S01]  /*6f00*/  STL [R1+0x184], R25 ;  /* 0x0001841901007387 */ /* 0x0003e20000100800 */
[----:B--2---:R-:W-:-:S03]  /*6f10*/  @!P2 IMAD.WIDE R178, R4, 0x4, R178 ;  /* 0x0000000404b2a825 */ /* 0x004fc600078e02b2 */
[----:B-1----:R-:W2:Y:S04]  /*6f20*/  LDL R25, [R1+0x74] ;  /* 0x0000740001197983 */ /* 0x002ea80000100800 */
[----:B0-----:R0:W-:Y:S04]  /*6f30*/  @!P2 STG.E desc[UR6][R178.64], R230 ;  /* 0x000000e6b200a986 */ /* 0x0011e8000c101906 */
[----:B------:R1:W-:Y:S01]  /*6f40*/  STL [R1+0x180], R24 ;  /* 0x0001801801007387 */ /* 0x0003e20000100800 */
[C---:B0-----:R-:W-:Y:S01]  /*6f50*/  FADD.FTZ R179, -R231.reuse, R226 ;  /* 0x000000e2e7b37221 */ /* 0x041fe20000010100 */
[----:B------:R-:W-:-:S02]  /*6f60*/  FADD.FTZ R178, -R231, R227 ;  /* 0x000000e3e7b27221 */ /* 0x000fc40000010100 */
[----:B-1----:R-:W2:Y:S04]  /*6f70*/  LDL R24, [R1+0x84] ;  /* 0x0000840001187983 */ /* 0x002ea80000100800 */
[----:B------:R-:W2:Y:S04]  /*6f80*/  LDL R226, [R1+0x70] ;  /* 0x0000700001e27983 */ /* 0x000ea80000100800 */
[----:B------:R-:W2:Y:S01]  /*6f90*/  LDL R227, [R1+0x80] ;  /* 0x0000800001e37983 */ /* 0x000ea20000100800 */
[C---:B------:R-:W-:Y:S01]  /*6fa0*/  FADD.FTZ R176, -R231.reuse, R228 ;  /* 0x000000e4e7b07221 */ /* 0x040fe20000010100 */
[C---:B------:R-:W-:Y:S01]  /*6fb0*/  FADD.FTZ R177, -R231.reuse, R229 ;  /* 0x000000e5e7b17221 */ /* 0x040fe20000010100 */
[C---:B------:R-:W-:Y:S01]  /*6fc0*/  FMUL.FTZ R26, R230.reuse, R179 ;  /* 0x000000b3e61a7220 */ /* 0x040fe20000410000 */
[C---:B------:R-:W-:Y:S01]  /*6fd0*/  FMUL.FTZ R252, R230.reuse, R178 ;  /* 0x000000b2e6fc7220 */ /* 0x040fe20000410000 */
[C---:B------:R-:W-:Y:S01]  /*6fe0*/  FMUL.FTZ R229, R230.reuse, R176 ;  /* 0x000000b0e6e57220 */ /* 0x040fe20000410000 */
[----:B------:R-:W-:Y:S01]  /*6ff0*/  FMUL.FTZ R228, R230, R177 ;  /* 0x000000b1e6e47220 */ /* 0x000fe20000410000 */
[C---:B------:R-:W-:Y:S01]  /*7000*/  FADD.FTZ R223, -R231.reuse, R223 ;  /* 0x000000dfe7df7221 */ /* 0x040fe20000010100 */
[----:B------:R-:W-:-:S02]  /*7010*/  FADD.FTZ R222, -R231, R222 ;  /* 0x000000dee7de7221 */ /* 0x000fc40000010100 */
[----:B---3--:R-:W-:Y:S02]  /*7020*/  FFMA.FTZ R178, R228, R30, R29 ;  /* 0x0000001ee4b27223 */ /* 0x008fe4000001001d */
[----:B------:R-:W3:Y:S04]  /*7030*/  LDL R30, [R1+0x90] ;  /* 0x00009000011e7983 */ /* 0x000ee80000100800 */
[----:B------:R-:W3:Y:S01]  /*7040*/  LDL R29, [R1+0x94] ;  /* 0x00009400011d7983 */ /* 0x000ee20000100800 */
[----:B----4-:R-:W-:-:S03]  /*7050*/  FFMA.FTZ R179, R229, R28, R27 ;  /* 0x0000001ce5b37223 */ /* 0x010fc6000001001b */
[----:B------:R-:W4:Y:S04]  /*7060*/  LDL R28, [R1+0x98] ;  /* 0x00009800011c7983 */ /* 0x000f280000100800 */
[----:B------:R-:W4:Y:S01]  /*7070*/  LDL R27, [R1+0x9c] ;  /* 0x00009c00011b7983 */ /* 0x000f220000100800 */
[----:B--2---:R-:W-:-:S03]  /*7080*/  FFMA.FTZ R176, R252, R25, R24 ;  /* 0x00000019fcb07223 */ /* 0x004fc60000010018 */
[----:B------:R-:W2:Y:S04]  /*7090*/  LDL R25, [R1+0x5c] ;  /* 0x00005c0001197983 */ /* 0x000ea80000100800 */
[----:B------:R-:W2:Y:S01]  /*70a0*/  LDL R24, [R1+0x54] ;  /* 0x0000540001187983 */ /* 0x000ea20000100800 */
[----:B------:R-:W-:-:S05]  /*70b0*/  FFMA.FTZ R177, R26, R226, R227 ;  /* 0x000000e21ab17223 */ /* 0x000fca00000100e3 */
[----:B------:R-:W-:Y:S02]  /*70c0*/  F2FP.F16.F32.PACK_AB R176, R176, R177 ;  /* 0x000000b1b0b0723e */ /* 0x000fe400000000ff */
[----:B------:R-:W-:Y:S01]  /*70d0*/  F2FP.F16.F32.PACK_AB R177, R178, R179 ;  /* 0x000000b3b2b1723e */ /* 0x000fe200000000ff */
        /* <DEDUP_REMOVED lines=16> */
[----:B------:R-:W-:Y:S01]  /*71e0*/  F2FP.F16.F32.PACK_AB R178, R178, R179 ;  /* 0x000000b3b2b2723e */ /* 0x000fe200000000ff */
[----:B------:R0:W5:Y:S03]  /*71f0*/  LDL.LU R28, [R1+0x190] ;  /* 0x00019000011c7983 */ /* 0x0001660000300800 */
[----:B------:R-:W-:Y:S01]  /*7200*/  F2FP.F16.F32.PACK_AB R179, R222, R223 ;  /* 0x000000dfdeb3723e */ /* 0x000fe200000000ff */
        /* <DEDUP_REMOVED lines=12> */
[----:B------:R-:W-:Y:S01]  /*72d0*/  F2FP.F16.F32.PACK_AB R179, R176, R179 ;  /* 0x000000b3b0b3723e */ /* 0x000fe200000000ff */
        /* <DEDUP_REMOVED lines=10> */
[----:B------:R-:W-:Y:S02]  /*7380*/  F2FP.F16.F32.PACK_AB R178, R222, R178 ;  /* 0x000000b2deb2723e */ /* 0x000fe400000000ff */
[----:B------:R-:W-:Y:S01]  /*7390*/  F2FP.F16.F32.PACK_AB R177, R223, R177 ;  /* 0x000000b1dfb1723e */ /* 0x000fe200000000ff */
[----:B------:R-:W4:Y:S01]  /*73a0*/  LDL R24, [R1+0xa4] ;  /* 0x0000a40001187983 */ /* 0x000f220000100800 */
[----:B------:R-:W-:-:S03]  /*73b0*/  F2FP.F16.F32.PACK_AB R176, R224, R176 ;  /* 0x000000b0e0b0723e */ /* 0x000fc600000000ff */
        /* <DEDUP_REMOVED lines=25> */
[----:B------:R-:W-:Y:S01]  /*7550*/  F2FP.F16.F32.PACK_AB R177, R178, R177 ;  /* 0x000000b1b2b1723e */ /* 0x000fe200000000ff */
[----:B------:R-:W-:Y:S01]  /*7560*/  FADD.FTZ R178, -R231, R207 ;  /* 0x000000cfe7b27221 */ /* 0x000fe20000010100 */
[----:B------:R0:W5:Y:S01]  /*7570*/  LDL.LU R25, [R1+0x184] ;  /* 0x0001840001197983 */ /* 0x0001620000300800 */
[----:B------:R-:W-:Y:S01]  /*7580*/  F2FP.F16.F32.PACK_AB R176, R179, R176 ;  /* 0x000000b0b3b0723e */ /* 0x000fe200000000ff */
[C---:B------:R-:W-:Y:S02]  /*7590*/  FADD.FTZ R179, -R231.reuse, R206 ;  /* 0x000000cee7b37221 */ /* 0x040fe40000010100 */
[----:B------:R0:W5:Y:S01]  /*75a0*/  LDL.LU R24, [R1+0x180] ;  /* 0x0001800001187983 */ /* 0x0001620000300800 */
[C---:B------:R-:W-:Y:S01]  /*75b0*/  FMUL.FTZ R206, R230.reuse, R178 ;  /* 0x000000b2e6ce7220 */ /* 0x040fe20000410000 */
[----:B------:R-:W-:Y:S02]  /*75c0*/  FMUL.FTZ R207, R230, R179 ;  /* 0x000000b3e6cf7220 */ /* 0x000fe40000410000 */
[----:B------:R-:W2:Y:S04]  /*75d0*/  LDL R178, [R1+0x20] ;  /* 0x0000200001b27983 */ /* 0x000ea80000100800 */
[----:B------:R-:W2:Y:S01]  /*75e0*/  LDL R179, [R1+0xb0] ;  /* 0x0000b00001b37983 */ /* 0x000ea20000100800 */
[----:B------:R-:W-:-:S04]  /*75f0*/  FADD.FTZ R205, -R231, R205 ;  /* 0x000000cde7cd7221 */ /* 0x000fc80000010100 */
[----:B------:R-:W-:Y:S01]  /*7600*/  FMUL.FTZ R222, R230, R205 ;  /* 0x000000cde6de7220 */ /* 0x000fe20000410000 */
[----:B------:R-:W-:-:S04]  /*7610*/  FADD.FTZ R204, -R231, R204 ;  /* 0x000000cce7cc7221 */ /* 0x000fc80000010100 */
[----:B------:R-:W-:Y:S01]  /*7620*/  FMUL.FTZ R212, R230, R204 ;  /* 0x000000cce6d47220 */ /* 0x000fe20000410000 */
[----:B------:R-:W-:Y:S02]  /*7630*/  FFMA.FTZ R205, R207, R224, R223 ;  /* 0x000000e0cfcd7223 */ /* 0x000fe400000100df */
[----:B------:R-:W3:Y:S01]  /*7640*/  LDL R224, [R1+0xc8] ;  /* 0x0000c80001e07983 */ /* 0x000ee20000100800 */
[----:B------:R-:W-:-:S03]  /*7650*/  FFMA.FTZ R204, R212, R225, R252 ;  /* 0x000000e1d4cc7223 */ /* 0x000fc600000100fc */
[----:B------:R-:W4:Y:S04]  /*7660*/  LDL R252, [R1+0xc0] ;  /* 0x0000c00001fc7983 */ /* 0x000f280000100800 */
[----:B------:R-:W3:Y:S04]  /*7670*/  LDL R225, [R1+0xc4] ;  /* 0x0000c40001e17983 */ /* 0x000ee80000100800 */
[----:B------:R-:W3:Y:S01]  /*7680*/  LDL R223, [R1+0xcc] ;  /* 0x0000cc0001df7983 */ /* 0x000ee20000100800 */
[----:B--2---:R-:W-:Y:S01]  /*7690*/  FFMA.FTZ R178, R206, R178, R179 ;  /* 0x000000b2ceb27223 */ /* 0x004fe200000100b3 */
[----:B------:R-:W-:-:S02]  /*76a0*/  FFMA.FTZ R179, R222, R228, R229 ;  /* 0x000000e4deb37223 */ /* 0x000fc400000100e5 */
[----:B------:R-:W1:Y:S02]  /*76b0*/  LDC.64 R228, c[0x0][0x428] ;  /* 0x00010a00ffe47b82 */ /* 0x000e640000000a00 */
[----:B------:R-:W-:Y:S02]  /*76c0*/  F2FP.F16.F32.PACK_AB R178, R205, R178 ;  /* 0x000000b2cdb2723e */ /* 0x000fe400000000ff */
[----:B------:R-:W-:Y:S01]  /*76d0*/  F2FP.F16.F32.PACK_AB R179, R204, R179 ;  /* 0x000000b3ccb3723e */ /* 0x000fe200000000ff */
[----:B-1----:R-:W-:-:S05]  /*76e0*/  IMAD.WIDE.U32 R204, R194, 0x10, R228 ;  /* 0x00000010c2cc7825 */ /* 0x002fca00078e00e4 */
[----:B------:R1:W-:Y:S04]  /*76f0*/  STG.E.128 desc[UR6][R204.64], R176 ;  /* 0x000000b0cc007986 */ /* 0x0003e8000c101d06 */
[----:B-1----:R-:W2:Y:S04]  /*7700*/  LDL R176, [R1+0xc] ;  /* 0x00000c0001b07983 */ /* 0x002ea80000100800 */
[----:B------:R-:W4:Y:S04]  /*7710*/  LDL R179, [R1+0x8] ;  /* 0x0000080001b37983 */ /* 0x000f280000100800 */
[----:B------:R-:W3:Y:S04]  /*7720*/  LDL R177, [R1+0x18] ;  /* 0x0000180001b17983 */ /* 0x000ee80000100800 */
[----:B------:R-:W3:Y:S04]  /*7730*/  LDL R204, [R1+0x1c] ;  /* 0x00001c0001cc7983 */ /* 0x000ee80000100800 */
[----:B------:R-:W3:Y:S04]  /*7740*/  LDL R178, [R1] ;  /* 0x0000000001b27983 */ /* 0x000ee80000100800 */
[----:B------:R-:W3:Y:S01]  /*7750*/  LDL R205, [R1+0x14] ;  /* 0x0000140001cd7983 */ /* 0x000ee20000100800 */
[----:B--2---:R-:W-:-:S03]  /*7760*/  FFMA.FTZ R176, R212, R176, R51 ;  /* 0x000000b0d4b07223 */ /* 0x004fc60000010033 */
[----:B------:R-:W2:Y:S01]  /*7770*/  LDL R212, [R1+0x10] ;  /* 0x0000100001d47983 */ /* 0x000ea20000100800 */
[----:B----4-:R-:W-:-:S03]  /*7780*/  FFMA.FTZ R179, R222, R179, R50 ;  /* 0x000000b3deb37223 */ /* 0x010fc60000010032 */
[----:B------:R-:W4:Y:S01]  /*7790*/  LDL R222, [R1+0x4] ;  /* 0x0000040001de7983 */ /* 0x000f220000100800 */
[----:B---3--:R-:W-:-:S03]  /*77a0*/  FFMA.FTZ R177, R210, R177, R46 ;  /* 0x000000b1d2b17223 */ /* 0x008fc6000001002e */
[----:B------:R-:W3:Y:S01]  /*77b0*/  LDL R210, [R1+0xd4] ;  /* 0x0000d40001d27983 */ /* 0x000ee20000100800 */
[----:B------:R-:W-:-:S03]  /*77c0*/  FFMA.FTZ R204, R211, R204, R47 ;  /* 0x000000ccd3cc7223 */ /* 0x000fc6000001002f */
[----:B------:R-:W3:Y:S01]  /*77d0*/  LDL R211, [R1+0xd0] ;  /* 0x0000d00001d37983 */ /* 0x000ee20000100800 */
[----:B------:R-:W-:-:S03]  /*77e0*/  FFMA.FTZ R178, R206, R178, R48 ;  /* 0x000000b2ceb27223 */ /* 0x000fc60000010030 */
[----:B------:R-:W3:Y:S01]  /*77f0*/  LDL R206, [R1+0xdc] ;  /* 0x0000dc0001ce7983 */ /* 0x000ee20000100800 */
[----:B------:R-:W-:Y:S01]  /*7800*/  F2FP.F16.F32.PACK_AB R179, R176, R179 ;  /* 0x000000b3b0b3723e */ /* 0x000fe200000000ff */
[----:B------:R-:W-:Y:S01]  /*7810*/  FFMA.FTZ R205, R209, R205, R45 ;  /* 0x000000cdd1cd7223 */ /* 0x000fe2000001002d */
[----:B------:R-:W-:Y:S01]  /*7820*/  F2FP.F16.F32.PACK_AB R177, R204, R177 ;  /* 0x000000b1ccb1723e */ /* 0x000fe200000000ff */
[----:B------:R-:W-:Y:S01]  /*7830*/  FADD.FTZ R184, -R231, R184 ;  /* 0x000000b8e7b87221 */ /* 0x000fe20000010100 */
[----:B------:R-:W3:Y:S01]  /*7840*/  LDL R209, [R1+0xf0] ;  /* 0x0000f00001d17983 */ /* 0x000ee20000100800 */
[----:B--2---:R-:W-:-:S03]  /*7850*/  FFMA.FTZ R176, R208, R212, R44 ;  /* 0x000000d4d0b07223 */ /* 0x004fc6000001002c */
[----:B------:R-:W2:Y:S01]  /*7860*/  LDL R208, [R1+0xd8] ;  /* 0x0000d80001d07983 */ /* 0x000ea20000100800 */
[----:B----4-:R-:W-:Y:S01]  /*7870*/  FFMA.FTZ R207, R207, R222, R49 ;  /* 0x000000decfcf7223 */ /* 0x010fe20000010031 */
[----:B------:R-:W-:Y:S01]  /*7880*/  F2FP.F16.F32.PACK_AB R176, R205, R176 ;  /* 0x000000b0cdb0723e */ /* 0x000fe200000000ff */
[----:B------:R-:W-:Y:S01]  /*7890*/  IMAD.WIDE.U32 R204, R194, 0x10, R226 ;  /* 0x00000010c2cc7825 */ /* 0x000fe200078e00e2 */
[----:B------:R-:W4:Y:S02]  /*78a0*/  LDL R222, [R1+0xe0] ;  /* 0x0000e00001de7983 */ /* 0x000f240000100800 */
[----:B------:R-:W-:Y:S02]  /*78b0*/  F2FP.F16.F32.PACK_AB R178, R207, R178 ;  /* 0x000000b2cfb2723e */ /* 0x000fe400000000ff */
[----:B------:R-:W4:Y:S04]  /*78c0*/  LDL R212, [R1+0xe4] ;  /* 0x0000e40001d47983 */ /* 0x000f280000100800 */
[----:B------:R1:W-:Y:S04]  /*78d0*/  STG.E.128 desc[UR6][R204.64], R176 ;  /* 0x000000b0cc007986 */ /* 0x0003e8000c101d06 */
[----:B------:R-:W4:Y:S01]  /*78e0*/  LDL R207, [R1+0xf8] ;  /* 0x0000f80001cf7983 */ /* 0x000f220000100800 */
        /* <DEDUP_REMOVED lines=13> */
[----:B------:R-:W-:Y:S01]  /*79c0*/  FADD.FTZ R205, -R231, R0 ;  /* 0x00000000e7cd7221 */ /* 0x000fe20000010100 */
[----:B------:R-:W-:Y:S01]  /*79d0*/  F2FP.F16.F32.PACK_AB R176, R179, R176 ;  /* 0x000000b0b3b0723e */ /* 0x000fe200000000ff */
[C---:B------:R-:W-:Y:S01]  /*79e0*/  FADD.FTZ R179, -R231.reuse, R185 ;  /* 0x000000b9e7b37221 */ /* 0x040fe20000010100 */
[----:B------:R-:W-:Y:S01]  /*79f0*/  F2FP.F16.F32.PACK_AB R177, R178, R177 ;  /* 0x000000b1b2b1723e */ /* 0x000fe200000000ff */
[C---:B------:R-:W-:Y:S01]  /*7a00*/  FADD.FTZ R178, -R231.reuse, R186 ;  /* 0x000000bae7b27221 */ /* 0x040fe20000010100 */
[----:B------:R-:W-:Y:S01]  /*7a10*/  FADD.FTZ R185, -R231, R183 ;  /* 0x000000b7e7b97221 */ /* 0x000fe20000010100 */
[C---:B------:R-:W-:Y:S01]  /*7a20*/  FMUL.FTZ R186, R230.reuse, R179 ;  /* 0x000000b3e6ba7220 */ /* 0x040fe20000410000 */
[----:B------:R-:W4:Y:S01]  /*7a30*/  LDL R252, [R1+0x118] ;  /* 0x0001180001fc7983 */ /* 0x000f220000100800 */
[C---:B------:R-:W-:Y:S01]  /*7a40*/  FMUL.FTZ R183, R230.reuse, R178 ;  /* 0x000000b2e6b77220 */ /* 0x040fe20000410000 */
[----:B------:R-:W-:Y:S01]  /*7a50*/  FMUL.FTZ R194, R230, R185 ;  /* 0x000000b9e6c27220 */ /* 0x000fe20000410000 */
[----:B---3--:R-:W-:Y:S01]  /*7a60*/  FFMA.FTZ R185, R186, R245, R210 ;  /* 0x000000f5bab97223 */ /* 0x008fe200000100d2 */
[----:B------:R-:W3:Y:S01]  /*7a70*/  LDL R225, [R1+0x11c] ;  /* 0x00011c0001e17983 */ /* 0x000ee20000100800 */
[----:B------:R-:W-:-:S03]  /*7a80*/  FFMA.FTZ R178, R183, R244, R211 ;  /* 0x000000f4b7b27223 */ /* 0x000fc600000100d3 */
[----:B------:R-:W3:Y:S04]  /*7a90*/  LDL R211, [R1+0xe8] ;  /* 0x0000e80001d37983 */ /* 0x000ee80000100800 */
[----:B------:R-:W3:Y:S01]  /*7aa0*/  LDL R210, [R1+0xec] ;  /* 0x0000ec0001d27983 */ /* 0x000ee20000100800 */
[----:B------:R-:W-:-:S03]  /*7ab0*/  FFMA.FTZ R184, R194, R247, R206 ;  /* 0x000000f7c2b87223 */ /* 0x000fc600000100ce */
[----:B------:R-:W3:Y:S04]  /*7ac0*/  LDL R206, [R1+0xfc] ;  /* 0x0000fc0001ce7983 */ /* 0x000ee80000100800 */
[----:B------:R-:W3:Y:S04]  /*7ad0*/  LDL R223, [R1+0x124] ;  /* 0x0001240001df7983 */ /* 0x000ee80000100800 */
[----:B------:R-:W3:Y:S01]  /*7ae0*/  LDL R224, [R1+0x120] ;  /* 0x0001200001e07983 */ /* 0x000ee20000100800 */
[----:B--2---:R-:W-:-:S03]  /*7af0*/  FFMA.FTZ R179, R204, R246, R208 ;  /* 0x000000f6ccb37223 */ /* 0x004fc600000100d0 */
[----:B------:R-:W2:Y:S01]  /*7b00*/  LDL R208, [R1+0xf4] ;  /* 0x0000f40001d07983 */ /* 0x000ea20000100800 */
[----:B------:R-:W-:Y:S02]  /*7b10*/  F2FP.F16.F32.PACK_AB R178, R185, R178 ;  /* 0x000000b2b9b2723e */ /* 0x000fe400000000ff */
[----:B------:R-:W-:Y:S01]  /*7b20*/  F2FP.F16.F32.PACK_AB R179, R184, R179 ;  /* 0x000000b3b8b3723e */ /* 0x000fe200000000ff */
[----:B------:R-:W-:-:S05]  /*7b30*/  IMAD.WIDE.U32 R184, R3, 0x10, R228 ;  /* 0x0000001003b87825 */ /* 0x000fca00078e00e4 */
[----:B------:R1:W-:Y:S02]  /*7b40*/  STG.E.128 desc[UR6][R184.64], R176 ;  /* 0x000000b0b8007986 */ /* 0x0003e4000c101d06 */
[----:B-1----:R-:W-:Y:S01]  /*7b50*/  FFMA.FTZ R179, R204, R238, R58 ;  /* 0x000000eeccb37223 */ /* 0x002fe2000001003a */
[----:B------:R-:W-:Y:S01]  /*7b60*/  FFMA.FTZ R176, R194, R239, R59 ;  /* 0x000000efc2b07223 */ /* 0x000fe2000001003b */
[----:B------:R-:W-:Y:S01]  /*7b70*/  FFMA.FTZ R177, R193, R242, R54 ;  /* 0x000000f2c1b17223 */ /* 0x000fe20000010036 */
[----:B------:R-:W-:Y:S01]  /*7b80*/  FFMA.FTZ R178, R183, R236, R56 ;  /* 0x000000ecb7b27223 */ /* 0x000fe20000010038 */
[----:B------:R-:W-:Y:S01]  /*7b90*/  FFMA.FTZ R184, R190, R243, R55 ;  /* 0x000000f3beb87223 */ /* 0x000fe20000010037 */
[----:B------:R-:W-:Y:S01]  /*7ba0*/  FFMA.FTZ R185, R191, R241, R53 ;  /* 0x000000f1bfb97223 */ /* 0x000fe20000010035 */
[----:B------:R-:W-:Y:S01]  /*7bb0*/  F2FP.F16.F32.PACK_AB R179, R176, R179 ;  /* 0x000000b3b0b3723e */ /* 0x000fe200000000ff */
[----:B------:R-:W-:Y:S01]  /*7bc0*/  FFMA.FTZ R176, R192, R240, R52 ;  /* 0x000000f0c0b07223 */ /* 0x000fe20000010034 */
[----:B------:R-:W-:Y:S01]  /*7bd0*/  FFMA.FTZ R183, R186, R237, R57 ;  /* 0x000000edbab77223 */ /* 0x000fe20000010039 */
[----:B------:R-:W-:-:S03]  /*7be0*/  F2FP.F16.F32.PACK_AB R177, R184, R177 ;  /* 0x000000b1b8b1723e */ /* 0x000fc600000000ff */
[----:B------:R-:W-:Y:S01]  /*7bf0*/  F2FP.F16.F32.PACK_AB R176, R185, R176 ;  /* 0x000000b0b9b0723e */ /* 0x000fe200000000ff */
[----:B------:R-:W-:Y:S01]  /*7c00*/  IMAD.WIDE.U32 R184, R3, 0x10, R226 ;  /* 0x0000001003b87825 */ /* 0x000fe200078e00e2 */
[----:B------:R-:W-:-:S03]  /*7c10*/  F2FP.F16.F32.PACK_AB R178, R183, R178 ;  /* 0x000000b2b7b2723e */ /* 0x000fc600000000ff */
[C---:B------:R-:W-:Y:S01]  /*7c20*/  FADD.FTZ R186, -R231.reuse, R6 ;  /* 0x00000006e7ba7221 */ /* 0x040fe20000010100 */
[C---:B------:R-:W-:Y:S01]  /*7c30*/  FADD.FTZ R3, -R231.reuse, R16 ;  /* 0x00000010e7037221 */ /* 0x040fe20000010100 */
[C---:B------:R-:W-:Y:S01]  /*7c40*/  FMUL.FTZ R16, R230.reuse, R205 ;  /* 0x000000cde6107220 */ /* 0x040fe20000410000 */
[----:B------:R1:W-:Y:S01]  /*7c50*/  STG.E.128 desc[UR6][R184.64], R176 ;  /* 0x000000b0b8007986 */ /* 0x0003e2000c101d06 */
[C---:B------:R-:W-:Y:S01]  /*7c60*/  FADD.FTZ R6, -R231.reuse, R19 ;  /* 0x00000013e7067221 */ /* 0x040fe20000010100 */
[C---:B------:R-:W-:Y:S01]  /*7c70*/  FADD.FTZ R204, -R231.reuse, R12 ;  /* 0x0000000ce7cc7221 */ /* 0x040fe20000010100 */
[C---:B------:R-:W-:Y:S01]  /*7c80*/  FADD.FTZ R12, -R231.reuse, R181 ;  /* 0x000000b5e70c7221 */ /* 0x040fe20000010100 */
[C---:B------:R-:W-:Y:S01]  /*7c90*/  FADD.FTZ R0, -R231.reuse, R11 ;  /* 0x0000000be7007221 */ /* 0x040fe20000010100 */
[C---:B------:R-:W-:Y:S01]  /*7ca0*/  FADD.FTZ R11, -R231.reuse, R21 ;  /* 0x00000015e70b7221 */ /* 0x040fe20000010100 */
[C---:B-1----:R-:W-:Y:S01]  /*7cb0*/  FADD.FTZ R176, -R231.reuse, R5 ;  /* 0x00000005e7b07221 */ /* 0x042fe20000010100 */
        /* <DEDUP_REMOVED lines=8> */
[----:B----4-:R-:W-:Y:S01]  /*7d40*/  FFMA.FTZ R176, R16, R232, R222 ;  /* 0x000000e810b07223 */ /* 0x010fe200000100de */
[----:B------:R-:W-:Y:S01]  /*7d50*/  FFMA.FTZ R186, R17, R233, R212 ;  /* 0x000000e911ba7223 */ /* 0x000fe200000100d4 */
[----:B------:R-:W-:Y:S01]  /*7d60*/  FMUL.FTZ R181, R230, R184 ;  /* 0x000000b8e6b57220 */ /* 0x000fe20000410000 */
[----:B---3--:R-:W-:Y:S01]  /*7d70*/  FFMA.FTZ R177, R18, R234, R211 ;  /* 0x000000ea12b17223 */ /* 0x008fe200000100d3 */
[----:B------:R-:W-:Y:S01]  /*7d80*/  FFMA.FTZ R184, R19, R235, R210 ;  /* 0x000000eb13b87223 */ /* 0x000fe200000100d2 */
[----:B------:R-:W-:Y:S01]  /*7d90*/  FADD.FTZ R179, -R231, R9 ;  /* 0x00000009e7b37221 */ /* 0x000fe20000010100 */
[----:B------:R-:W-:Y:S01]  /*7da0*/  F2FP.F16.F32.PACK_AB R176, R186, R176 ;  /* 0x000000b0bab0723e */ /* 0x000fe200000000ff */
[----:B------:R-:W-:Y:S01]  /*7db0*/  FFMA.FTZ R16, R16, R136, R60 ;  /* 0x0000008810107223 */ /* 0x000fe2000001003c */
[----:B------:R-:W-:Y:S01]  /*7dc0*/  FFMA.FTZ R186, R17, R137, R61 ;  /* 0x0000008911ba7223 */ /* 0x000fe2000001003d */
[C---:B------:R-:W-:Y:S01]  /*7dd0*/  FADD.FTZ R191, -R231.reuse, R197 ;  /* 0x000000c5e7bf7221 */ /* 0x040fe20000010100 */
[----:B------:R-:W-:Y:S01]  /*7de0*/  F2FP.F16.F32.PACK_AB R177, R184, R177 ;  /* 0x000000b1b8b1723e */ /* 0x000fe200000000ff */
[C---:B------:R-:W-:Y:S01]  /*7df0*/  FADD.FTZ R10, -R231.reuse, R180 ;  /* 0x000000b4e70a7221 */ /* 0x040fe20000010100 */
[C---:B------:R-:W-:Y:S01]  /*7e00*/  FADD.FTZ R21, -R231.reuse, R189 ;  /* 0x000000bde7157221 */ /* 0x040fe20000010100 */
[C---:B------:R-:W-:Y:S01]  /*7e10*/  FADD.FTZ R190, -R231.reuse, R198 ;  /* 0x000000c6e7be7221 */ /* 0x040fe20000010100 */
[----:B------:R-:W-:Y:S01]  /*7e20*/  FMUL.FTZ R184, R230, R179 ;  /* 0x000000b3e6b87220 */ /* 0x000fe20000410000 */
[C---:B------:R-:W-:Y:S01]  /*7e30*/  FADD.FTZ R183, -R231.reuse, R14 ;  /* 0x0000000ee7b77221 */ /* 0x040fe20000010100 */
[----:B------:R-:W-:Y:S01]  /*7e40*/  F2FP.F16.F32.PACK_AB R16, R186, R16 ;  /* 0x00000010ba10723e */ /* 0x000fe200000000ff */
[C---:B------:R-:W-:Y:S01]  /*7e50*/  FMUL.FTZ R189, R230.reuse, R185 ;  /* 0x000000b9e6bd7220 */ /* 0x040fe20000410000 */
[----:B------:R-:W-:Y:S01]  /*7e60*/  FMUL.FTZ R186, R230, R11 ;  /* 0x0000000be6ba7220 */ /* 0x000fe20000410000 */
[----:B------:R-:W-:Y:S01]  /*7e70*/  FFMA.FTZ R179, R184, R174, R207 ;  /* 0x000000aeb8b37223 */ /* 0x000fe200000100cf */
[C---:B------:R-:W-:Y:S01]  /*7e80*/  FMUL.FTZ R185, R230.reuse, R10 ;  /* 0x0000000ae6b97220 */ /* 0x040fe20000410000 */
[C---:B------:R-:W-:Y:S01]  /*7e90*/  FMUL.FTZ R11, R230.reuse, R191 ;  /* 0x000000bfe60b7220 */ /* 0x040fe20000410000 */
[C---:B------:R-:W-:Y:S01]  /*7ea0*/  FMUL.FTZ R207, R230.reuse, R21 ;  /* 0x00000015e6cf7220 */ /* 0x040fe20000410000 */
[C---:B------:R-:W-:Y:S01]  /*7eb0*/  FMUL.FTZ R10, R230.reuse, R190 ;  /* 0x000000bee60a7220 */ /* 0x040fe20000410000 */
[----:B------:R-:W3:Y:S01]  /*7ec0*/  LDL R191, [R1+0x104] ;  /* 0x0001040001bf7983 */ /* 0x000ee20000100800 */
[----:B------:R-:W-:Y:S01]  /*7ed0*/  FMUL.FTZ R183, R230, R183 ;  /* 0x000000b7e6b77220 */ /* 0x000fe20000410000 */
[----:B------:R-:W-:-:S02]  /*7ee0*/  FADD.FTZ R5, -R231, R15 ;  /* 0x0000000fe7057221 */ /* 0x000fc40000010100 */
[----:B------:R-:W4:Y:S01]  /*7ef0*/  LDL R21, [R1+0x10c] ;  /* 0x00010c0001157983 */ /* 0x000f220000100800 */
[----:B------:R-:W-:-:S03]  /*7f00*/  FADD.FTZ R15, -R231, R187 ;  /* 0x000000bbe70f7221 */ /* 0x000fc60000010100 */
[----:B------:R-:W4:Y:S01]  /*7f10*/  LDL R190, [R1+0x108] ;  /* 0x0001080001be7983 */ /* 0x000f220000100800 */
[----:B------:R-:W-:Y:S01]  /*7f20*/  FFMA.FTZ R187, R183, R175, R206 ;  /* 0x000000afb7bb7223 */ /* 0x000fe200000100ce */
[C---:B------:R-:W-:Y:S01]  /*7f30*/  FADD.FTZ R192, -R231.reuse, R199 ;  /* 0x000000c7e7c07221 */ /* 0x040fe20000010100 */
[C---:B------:R-:W-:Y:S01]  /*7f40*/  FMUL.FTZ R180, R230.reuse, R178 ;  /* 0x000000b2e6b47220 */ /* 0x040fe20000410000 */
[----:B------:R-:W4:Y:S01]  /*7f50*/  LDL R222, [R1+0x128] ;  /* 0x0001280001de7983 */ /* 0x000f220000100800 */
[----:B------:R-:W-:Y:S01]  /*7f60*/  FADD.FTZ R9, -R231, R22 ;  /* 0x00000016e7097221 */ /* 0x000fe20000010100 */
[----:B------:R-:W-:Y:S01]  /*7f70*/  F2FP.F16.F32.PACK_AB R179, R187, R179 ;  /* 0x000000b3bbb3723e */ /* 0x000fe200000000ff */
[C---:B------:R-:W-:Y:S01]  /*7f80*/  FADD.FTZ R22, -R231.reuse, R196 ;  /* 0x000000c4e7167221 */ /* 0x040fe20000010100 */
[C---:B------:R-:W-:Y:S01]  /*7f90*/  FADD.FTZ R197, -R231.reuse, R203 ;  /* 0x000000cbe7c57221 */ /* 0x040fe20000010100 */
[----:B------:R-:W-:Y:S01]  /*7fa0*/  FMUL.FTZ R187, R230, R12 ;  /* 0x0000000ce6bb7220 */ /* 0x000fe20000410000 */
[C---:B------:R-:W-:Y:S01]  /*7fb0*/  FADD.FTZ R196, -R231.reuse, R202 ;  /* 0x000000cae7c47221 */ /* 0x040fe20000010100 */
[C---:B------:R-:W-:Y:S01]  /*7fc0*/  FADD.FTZ R203, -R231.reuse, R220 ;  /* 0x000000dce7cb7221 */ /* 0x040fe20000010100 */
[----:B------:R-:W-:Y:S01]  /*7fd0*/  FFMA.FTZ R178, R180, R172, R209 ;  /* 0x000000acb4b27223 */ /* 0x000fe200000100d1 */
[----:B------:R-:W-:Y:S01]  /*7fe0*/  FMUL.FTZ R12, R230, R192 ;  /* 0x000000c0e60c7220 */ /* 0x000fe20000410000 */
[C---:B------:R-:W-:Y:S01]  /*7ff0*/  FADD.FTZ R202, -R231.reuse, R217 ;  /* 0x000000d9e7ca7221 */ /* 0x040fe20000010100 */
[C---:B------:R-:W-:Y:S01]  /*8000*/  FADD.FTZ R209, -R231.reuse, R221 ;  /* 0x000000dde7d17221 */ /* 0x040fe20000010100 */
[----:B------:R-:W4:Y:S01]  /*8010*/  LDL R220, [R1+0x130] ;  /* 0x0001300001dc7983 */ /* 0x000f220000100800 */
[----:B------:R-:W-:-:S03]  /*8020*/  FADD.FTZ R194, -R231, R201 ;  /* 0x000000c9e7c27221 */ /* 0x000fc60000010100 */
[----:B------:R-:W4:Y:S04]  /*8030*/  LDL R192, [R1+0x100] ;  /* 0x0001000001c07983 */ /* 0x000f280000100800 */
[----:B------:R-:W4:Y:S04]  /*8040*/  LDL R221, [R1+0x12c] ;  /* 0x00012c0001dd7983 */ /* 0x000f280000100800 */
[----:B------:R-:W4:Y:S01]  /*8050*/  LDL R217, [R1+0x13c] ;  /* 0x00013c0001d97983 */ /* 0x000f220000100800 */
        /* <DEDUP_REMOVED lines=8> */
[----:B------:R-:W-:Y:S01]  /*80e0*/  FADD.FTZ R201, -R231, R216 ;  /* 0x000000d8e7c97221 */ /* 0x000fe20000010100 */
[----:B------:R-:W-:Y:S01]  /*80f0*/  FMUL.FTZ R15, R230, R194 ;  /* 0x000000c2e60f7220 */ /* 0x000fe20000410000 */
[----:B------:R-:W4:Y:S04]  /*8100*/  LDL R218, [R1+0x138] ;  /* 0x0001380001da7983 */ /* 0x000f280000100800 */
[----:B------:R-:W4:Y:S01]  /*8110*/  LDL R194, [R1+0x110] ;  /* 0x0001100001c27983 */ /* 0x000f220000100800 */
[----:B--2---:R-:W-:Y:S01]  /*8120*/  FFMA.FTZ R182, R181, R173, R208 ;  /* 0x000000adb5b67223 */ /* 0x004fe200000100d0 */
[----:B------:R-:W-:-:S02]  /*8130*/  FADD.FTZ R208, -R231, R219 ;  /* 0x000000dbe7d07221 */ /* 0x000fc40000010100 */
[----:B------:R-:W2:Y:S04]  /*8140*/  LDL R219, [R1+0x134] ;  /* 0x0001340001db7983 */ /* 0x000ea80000100800 */
[----:B------:R-:W2:Y:S01]  /*8150*/  LDL R231, [R1+0x114] ;  /* 0x0001140001e77983 */ /* 0x000ea20000100800 */
[----:B------:R-:W-:Y:S01]  /*8160*/  F2FP.F16.F32.PACK_AB R178, R182, R178 ;  /* 0x000000b2b6b2723e */ /* 0x000fe200000000ff */
[----:B------:R-:W-:Y:S01]  /*8170*/  FFMA.FTZ R182, R18, R138, R62 ;  /* 0x0000008a12b67223 */ /* 0x000fe2000001003e */
[----:B------:R-:W-:Y:S01]  /*8180*/  FFMA.FTZ R18, R180, R132, R64 ;  /* 0x00000084b4127223 */ /* 0x000fe20000010040 */
[----:B------:R-:W-:Y:S01]  /*8190*/  FFMA.FTZ R180, R184, R134, R66 ;  /* 0x00000086b8b47223 */ /* 0x000fe20000010042 */
[----:B------:R-:W-:Y:S01]  /*81a0*/  FFMA.FTZ R183, R183, R135, R67 ;  /* 0x00000087b7b77223 */ /* 0x000fe20000010043 */
[----:B------:R-:W-:Y:S01]  /*81b0*/  FFMA.FTZ R181, R181, R133, R65 ;  /* 0x00000085b5b57223 */ /* 0x000fe20000010041 */
[----:B------:R-:W-:-:S03]  /*81c0*/  FFMA.FTZ R184, R19, R139, R63 ;  /* 0x0000008b13b87223 */ /* 0x000fc6000001003f */
[----:B------:R-:W-:Y:S02]  /*81d0*/  F2FP.F16.F32.PACK_AB R19, R183, R180 ;  /* 0x000000b4b713723e */ /* 0x000fe400000000ff */
[----:B------:R-:W-:Y:S01]  /*81e0*/  F2FP.F16.F32.PACK_AB R18, R181, R18 ;  /* 0x00000012b512723e */ /* 0x000fe200000000ff */
[----:B------:R-:W-:-:S04]  /*81f0*/  IMAD.WIDE.U32 R180, R2, 0x10, R228 ;  /* 0x0000001002b47825 */ /* 0x000fc800078e00e4 */
[C---:B------:R-:W-:Y:S01]  /*8200*/  FMUL.FTZ R188, R230.reuse, R204 ;  /* 0x000000cce6bc7220 */ /* 0x040fe20000410000 */
[C---:B------:R-:W-:Y:S01]  /*8210*/  FMUL.FTZ R210, R230.reuse, R0 ;  /* 0x00000000e6d27220 */ /* 0x040fe20000410000 */
[C---:B------:R-:W-:Y:S01]  /*8220*/  FMUL.FTZ R211, R230.reuse, R3 ;  /* 0x00000003e6d37220 */ /* 0x040fe20000410000 */
[C---:B------:R-:W-:Y:S01]  /*8230*/  FMUL.FTZ R212, R230.reuse, R5 ;  /* 0x00000005e6d47220 */ /* 0x040fe20000410000 */
[C---:B------:R-:W-:Y:S01]  /*8240*/  FMUL.FTZ R214, R230.reuse, R6 ;  /* 0x00000006e6d67220 */ /* 0x040fe20000410000 */
[----:B------:R-:W-:Y:S01]  /*8250*/  FMUL.FTZ R204, R230, R14 ;  /* 0x0000000ee6cc7220 */ /* 0x000fe20000410000 */
[----:B------:R-:W-:Y:S01]  /*8260*/  F2FP.F16.F32.PACK_AB R17, R184, R182 ;  /* 0x000000b6b811723e */ /* 0x000fe200000000ff */
[----:B------:R-:W-:Y:S01]  /*8270*/  FMUL.FTZ R14, R230, R193 ;  /* 0x000000c1e60e7220 */ /* 0x000fe20000410000 */
[----:B------:R-:W-:Y:S01]  /*8280*/  IMAD.WIDE.U32 R182, R2, 0x10, R226 ;  /* 0x0000001002b67825 */ /* 0x000fe200078e00e2 */
[----:B------:R1:W-:Y:S03]  /*8290*/  STG.E.128 desc[UR6][R180.64], R176 ;  /* 0x000000b0b4007986 */ /* 0x0003e6000c101d06 */
[C---:B------:R-:W-:Y:S01]  /*82a0*/  FMUL.FTZ R215, R230.reuse, R7 ;  /* 0x00000007e6d77220 */ /* 0x040fe20000410000 */
[----:B------:R-:W-:Y:S01]  /*82b0*/  FMUL.FTZ R216, R230, R8 ;  /* 0x00000008e6d87220 */ /* 0x000fe20000410000 */
[----:B------:R0:W-:Y:S01]  /*82c0*/  STG.E.128 desc[UR6][R182.64], R16 ;  /* 0x00000010b6007986 */ /* 0x0001e2000c101d06 */
[----:B-1----:R-:W-:Y:S01]  /*82d0*/  FFMA.FTZ R178, R212, R124, R72 ;  /* 0x0000007cd4b27223 */ /* 0x002fe20000010048 */
[----:B------:R-:W-:Y:S01]  /*82e0*/  FFMA.FTZ R181, R214, R125, R73 ;  /* 0x0000007dd6b57223 */ /* 0x000fe20000010049 */
[----:B------:R-:W-:Y:S01]  /*82f0*/  FFMA.FTZ R177, R210, R130, R70 ;  /* 0x00000082d2b17223 */ /* 0x000fe20000010046 */
[C---:B------:R-:W-:Y:S01]  /*8300*/  FFMA.FTZ R176, R216.reuse, R167, R225 ;  /* 0x000000a7d8b07223 */ /* 0x040fe200000100e1 */
[----:B0-----:R-:W-:Y:S01]  /*8310*/  FFMA.FTZ R19, R215, R166, R252 ;  /* 0x000000a6d7137223 */ /* 0x001fe200000100fc */
[----:B------:R-:W-:Y:S01]  /*8320*/  FFMA.FTZ R182, R211, R131, R71 ;  /* 0x00000083d3b67223 */ /* 0x000fe20000010047 */
[----:B------:R-:W-:Y:S01]  /*8330*/  F2FP.F16.F32.PACK_AB R178, R181, R178 ;  /* 0x000000b2b5b2723e */ /* 0x000fe200000000ff */
[----:B------:R-:W-:-:S02]  /*8340*/  FFMA.FTZ R180, R216, R127, R75 ;  /* 0x0000007fd8b47223 */ /* 0x000fc4000001004b */
[----:B------:R-:W-:Y:S01]  /*8350*/  F2FP.F16.F32.PACK_AB R19, R176, R19 ;  /* 0x00000013b013723e */ /* 0x000fe200000000ff */
[----:B------:R-:W-:Y:S01]  /*8360*/  FFMA.FTZ R176, R188, R128, R68 ;  /* 0x00000080bcb07223 */ /* 0x000fe20000010044 */
[----:B------:R-:W-:Y:S01]  /*8370*/  F2FP.F16.F32.PACK_AB R177, R182, R177 ;  /* 0x000000b1b6b1723e */ /* 0x000fe200000000ff */
[----:B------:R-:W2:Y:S01]  /*8380*/  LDL R216, [R1+0x15c] ;  /* 0x00015c0001d87983 */ /* 0x000ea20000100800 */
[C---:B------:R-:W-:Y:S01]  /*8390*/  FMUL.FTZ R206, R230.reuse, R20 ;  /* 0x00000014e6ce7220 */ /* 0x040fe20000410000 */
[----:B------:R-:W-:Y:S01]  /*83a0*/  FFMA.FTZ R179, R215, R126, R74 ;  /* 0x0000007ed7b37223 */ /* 0x000fe2000001004a */
[C---:B------:R-:W-:Y:S01]  /*83b0*/  FMUL.FTZ R184, R230.reuse, R9 ;  /* 0x00000009e6b87220 */ /* 0x040fe20000410000 */
[C---:B------:R-:W-:Y:S01]  /*83c0*/  FMUL.FTZ R0, R230.reuse, R198 ;  /* 0x000000c6e6007220 */ /* 0x040fe20000410000 */
[----:B------:R-:W-:Y:S01]  /*83d0*/  FMUL.FTZ R2, R230, R199 ;  /* 0x000000c7e6027220 */ /* 0x000fe20000410000 */
[----:B---3--:R-:W-:Y:S01]  /*83e0*/  FFMA.FTZ R193, R189, R169, R191 ;  /* 0x000000a9bdc17223 */ /* 0x008fe200000100bf */
[----:B----4-:R-:W-:Y:S01]  /*83f0*/  FFMA.FTZ R190, R210, R170, R190 ;  /* 0x000000aad2be7223 */ /* 0x010fe200000100be */
[----:B------:R-:W-:Y:S01]  /*8400*/  FFMA.FTZ R191, R211, R171, R21 ;  /* 0x000000abd3bf7223 */ /* 0x000fe20000010015 */
[----:B------:R-:W3:Y:S01]  /*8410*/  LDL R210, [R1+0x170] ;  /* 0x0001700001d27983 */ /* 0x000ee20000100800 */
[----:B------:R-:W-:-:S03]  /*8420*/  FFMA.FTZ R181, R186, R162, R222 ;  /* 0x000000a2bab57223 */ /* 0x000fc600000100de */
[----:B------:R-:W-:Y:S01]  /*8430*/  F2FP.F16.F32.PACK_AB R17, R191, R190 ;  /* 0x000000bebf11723e */ /* 0x000fe200000000ff */
[----:B------:R-:W-:Y:S01]  /*8440*/  FFMA.FTZ R191, R185, R161, R223 ;  /* 0x000000a1b9bf7223 */ /* 0x000fe200000100df */
[----:B------:R-:W4:Y:S04]  /*8450*/  LDL R222, [R1+0x144] ;  /* 0x0001440001de7983 */ /* 0x000f280000100800 */
[----:B------:R-:W3:Y:S01]  /*8460*/  LDL R223, [R1+0x140] ;  /* 0x0001400001df7983 */ /* 0x000ee20000100800 */
[----:B------:R-:W-:Y:S01]  /*8470*/  FFMA.FTZ R182, R204, R156, R220 ;  /* 0x0000009cccb67223 */ /* 0x000fe200000100dc */
[----:B------:R-:W-:Y:S02]  /*8480*/  FFMA.FTZ R192, R188, R168, R192 ;  /* 0x000000a8bcc07223 */ /* 0x000fe400000100c0 */
[----:B------:R-:W3:Y:S01]  /*8490*/  LDL R220, [R1+0x158] ;  /* 0x0001580001dc7983 */ /* 0x000ee20000100800 */
[----:B------:R-:W-:Y:S01]  /*84a0*/  FFMA.FTZ R190, R187, R163, R221 ;  /* 0x000000a3bbbe7223 */ /* 0x000fe200000100dd */
[----:B------:R-:W-:-:S02]  /*84b0*/  F2FP.F16.F32.PACK_AB R179, R180, R179 ;  /* 0x000000b3b4b3723e */ /* 0x000fc400000000ff */
[----:B------:R-:W3:Y:S01]  /*84c0*/  LDL R221, [R1+0x150] ;  /* 0x0001500001dd7983 */ /* 0x000ee20000100800 */
[----:B------:R-:W-:-:S03]  /*84d0*/  FFMA.FTZ R188, R207, R159, R217 ;  /* 0x0000009fcfbc7223 */ /* 0x000fc600000100d9 */
[----:B------:R-:W3:Y:S01]  /*84e0*/  LDL R217, [R1+0x154] ;  /* 0x0001540001d97983 */ /* 0x000ee20000100800 */
[----:B------:R-:W-:Y:S01]  /*84f0*/  F2FP.F16.F32.PACK_AB R16, R193, R192 ;  /* 0x000000c0c110723e */ /* 0x000fe200000000ff */
[----:B------:R-:W-:Y:S01]  /*8500*/  FFMA.FTZ R192, R189, R129, R69 ;  /* 0x00000081bdc07223 */ /* 0x000fe20000010045 */
[----:B------:R-:W-:Y:S01]  /*8510*/  FMUL.FTZ R21, R230, R209 ;  /* 0x000000d1e6157220 */ /* 0x000fe20000410000 */
[----:B------:R-:W-:Y:S01]  /*8520*/  FFMA.FTZ R18, R212, R164, R194 ;  /* 0x000000a4d4127223 */ /* 0x000fe200000100c2 */
[----:B------:R-:W3:Y:S01]  /*8530*/  LDL R209, [R1+0x174] ;  /* 0x0001740001d17983 */ /* 0x000ee20000100800 */
[----:B------:R-:W-:Y:S01]  /*8540*/  FFMA.FTZ R180, R184, R160, R224 ;  /* 0x000000a0b8b47223 */ /* 0x000fe200000100e0 */
[C---:B------:R-:W-:Y:S01]  /*8550*/  FMUL.FTZ R6, R230.reuse, R202 ;  /* 0x000000cae6067220 */ /* 0x040fe20000410000 */
[----:B------:R-:W-:Y:S01]  /*8560*/  FMUL.FTZ R7, R230, R203 ;  /* 0x000000cbe6077220 */ /* 0x000fe20000410000 */
[----:B------:R-:W-:-:S04]  /*8570*/  IMAD.WIDE.U32 R198, R13, 0x10, R228 ;  /* 0x000000100dc67825 */ /* 0x000fc800078e00e4 */
[C---:B------:R-:W-:Y:S01]  /*8580*/  FMUL.FTZ R3, R230.reuse, R200 ;  /* 0x000000c8e6037220 */ /* 0x040fe20000410000 */
[----:B------:R-:W-:Y:S01]  /*8590*/  FMUL.FTZ R5, R230, R201 ;  /* 0x000000c9e6057220 */ /* 0x000fe20000410000 */
[----:B------:R-:W-:Y:S01]  /*85a0*/  F2FP.F16.F32.PACK_AB R176, R192, R176 ;  /* 0x000000b0c0b0723e */ /* 0x000fe200000000ff */
[----:B------:R-:W-:Y:S01]  /*85b0*/  IMAD.WIDE.U32 R202, R13, 0x10, R226 ;  /* 0x000000100dca7825 */ /* 0x000fe200078e00e2 */
[----:B------:R-:W-:Y:S01]  /*85c0*/  F2FP.F16.F32.PACK_AB R180, R191, R180 ;  /* 0x000000b4bfb4723e */ /* 0x000fe200000000ff */
[----:B------:R-:W3:Y:S01]  /*85d0*/  LDL R215, [R1+0x160] ;  /* 0x0001600001d77983 */ /* 0x000ee20000100800 */
[----:B------:R-:W-:Y:S01]  /*85e0*/  F2FP.F16.F32.PACK_AB R181, R190, R181 ;  /* 0x000000b5beb5723e */ /* 0x000fe200000000ff */
[----:B------:R-:W-:Y:S02]  /*85f0*/  IMAD.WIDE.U32 R200, R23, 0x10, R228 ;  /* 0x0000001017c87825 */ /* 0x000fe400078e00e4 */
[----:B------:R-:W3:Y:S04]  /*8600*/  LDL R212, [R1+0x168] ;  /* 0x0001680001d47983 */ /* 0x000ee80000100800 */
[----:B------:R-:W3:Y:S01]  /*8610*/  LDL R211, [R1+0x16c] ;  /* 0x00016c0001d37983 */ /* 0x000ee20000100800 */
[----:B------:R-:W-:-:S03]  /*8620*/  FMUL.FTZ R8, R230, R208 ;  /* 0x000000d0e6087220 */ /* 0x000fc60000410000 */
[----:B------:R-:W3:Y:S01]  /*8630*/  LDL R208, [R1+0x178] ;  /* 0x0001780001d07983 */ /* 0x000ee20000100800 */
[----:B--2---:R-:W-:-:S03]  /*8640*/  FFMA.FTZ R189, R205, R157, R219 ;  /* 0x0000009dcdbd7223 */ /* 0x004fc600000100db */
[----:B------:R-:W2:Y:S01]  /*8650*/  LDL R219, [R1+0x148] ;  /* 0x0001480001db7983 */ /* 0x000ea20000100800 */
[----:B------:R-:W-:Y:S01]  /*8660*/  FFMA.FTZ R183, R214, R165, R231 ;  /* 0x000000a5d6b77223 */ /* 0x000fe200000100e7 */
[----:B------:R-:W-:Y:S02]  /*8670*/  F2FP.F16.F32.PACK_AB R182, R189, R182 ;  /* 0x000000b6bdb6723e */ /* 0x000fe400000000ff */
[----:B------:R-:W2:Y:S02]  /*8680*/  LDL R214, [R1+0x164] ;  /* 0x0001640001d67983 */ /* 0x000ea40000100800 */
[----:B------:R-:W-:Y:S01]  /*8690*/  F2FP.F16.F32.PACK_AB R18, R183, R18 ;  /* 0x00000012b712723e */ /* 0x000fe200000000ff */
[----:B------:R-:W-:Y:S02]  /*86a0*/  FFMA.FTZ R183, R206, R158, R218 ;  /* 0x0000009eceb77223 */ /* 0x000fe400000100da */
[----:B------:R-:W2:Y:S03]  /*86b0*/  LDL R218, [R1+0x14c] ;  /* 0x00014c0001da7983 */ /* 0x000ea60000100800 */
[----:B------:R-:W-:Y:S01]  /*86c0*/  F2FP.F16.F32.PACK_AB R183, R188, R183 ;  /* 0x000000b7bcb7723e */ /* 0x000fe200000000ff */
[----:B------:R-:W-:Y:S04]  /*86d0*/  STG.E.128 desc[UR6][R198.64], R16 ;  /* 0x00000010c6007986 */ /* 0x000fe8000c101d06 */
[----:B------:R-:W-:Y:S04]  /*86e0*/  STG.E.128 desc[UR6][R202.64], R176 ;  /* 0x000000b0ca007986 */ /* 0x000fe8000c101d06 */
[----:B------:R0:W-:Y:S04]  /*86f0*/  STG.E.128 desc[UR6][R200.64], R180 ;  /* 0x000000b4c8007986 */ /* 0x0001e8000c101d06 */
[----:B0-----:R-:W2:Y:S01]  /*8700*/  LDL R183, [R1+0x17c] ;  /* 0x00017c0001b77983 */ /* 0x001ea20000100800 */
[----:B------:R-:W-:Y:S01]  /*8710*/  FMUL.FTZ R9, R230, R22 ;  /* 0x00000016e6097220 */ /* 0x000fe20000410000 */
[----:B------:R-:W-:-:S04]  /*8720*/  IMAD.WIDE.U32 R192, R23, 0x10, R226 ;  /* 0x0000001017c07825 */ /* 0x000fc800078e00e2 */
[----:B------:R-:W-:Y:S01]  /*8730*/  FFMA.FTZ R13, R184, R120, R76 ;  /* 0x00000078b80d7223 */ /* 0x000fe2000001004c */
[----:B------:R-:W-:Y:S01]  /*8740*/  FFMA.FTZ R16, R185, R121, R77 ;  /* 0x00000079b9107223 */ /* 0x000fe2000001004d */
[----:B------:R-:W-:Y:S01]  /*8750*/  FFMA.FTZ R17, R186, R122, R78 ;  /* 0x0000007aba117223 */ /* 0x000fe2000001004e */
[----:B------:R-:W-:Y:S01]  /*8760*/  FFMA.FTZ R18, R204, R116, R80 ;  /* 0x00000074cc127223 */ /* 0x000fe20000010050 */
[----:B------:R-:W-:Y:S01]  /*8770*/  FFMA.FTZ R178, R205, R117, R81 ;  /* 0x00000075cdb27223 */ /* 0x000fe20000010051 */
[----:B------:R-:W-:Y:S01]  /*8780*/  FFMA.FTZ R179, R187, R123, R79 ;  /* 0x0000007bbbb37223 */ /* 0x000fe2000001004f */
[C---:B------:R-:W-:Y:S01]  /*8790*/  FMUL.FTZ R20, R230.reuse, R196 ;  /* 0x000000c4e6147220 */ /* 0x040fe20000410000 */
[----:B------:R-:W-:Y:S01]  /*87a0*/  FMUL.FTZ R22, R230, R197 ;  /* 0x000000c5e6167220 */ /* 0x000fe20000410000 */
[----:B------:R-:W-:Y:S02]  /*87b0*/  F2FP.F16.F32.PACK_AB R16, R16, R13 ;  /* 0x0000000d1010723e */ /* 0x000fe400000000ff */
[----:B------:R-:W-:Y:S01]  /*87c0*/  F2FP.F16.F32.PACK_AB R18, R178, R18 ;  /* 0x00000012b212723e */ /* 0x000fe200000000ff */
[----:B------:R-:W-:Y:S01]  /*87d0*/  FFMA.FTZ R13, R20, R110, R90 ;  /* 0x0000006e140d7223 */ /* 0x000fe2000001005a */
[----:B------:R-:W-:Y:S01]  /*87e0*/  F2FP.F16.F32.PACK_AB R17, R179, R17 ;  /* 0x00000011b311723e */ /* 0x000fe200000000ff */
[----:B------:R-:W-:Y:S01]  /*87f0*/  FFMA.FTZ R19, R206, R118, R82 ;  /* 0x00000076ce137223 */ /* 0x000fe20000010052 */
[----:B------:R-:W-:Y:S01]  /*8800*/  FFMA.FTZ R177, R207, R119, R83 ;  /* 0x00000077cfb17223 */ /* 0x000fe20000010053 */
[----:B------:R-:W-:-:S04]  /*8810*/  FFMA.FTZ R180, R15, R109, R89 ;  /* 0x0000006d0fb47223 */ /* 0x000fc80000010059 */
[----:B------:R-:W-:Y:S01]  /*8820*/  F2FP.F16.F32.PACK_AB R19, R177, R19 ;  /* 0x00000013b113723e */ /* 0x000fe200000000ff */
[----:B------:R-:W-:-:S04]  /*8830*/  IMAD.WIDE.U32 R190, R195, 0x10, R228 ;  /* 0x00000010c3be7825 */ /* 0x000fc800078e00e4 */
[----:B------:R-:W-:Y:S01]  /*8840*/  IMAD.WIDE.U32 R194, R195, 0x10, R226 ;  /* 0x00000010c3c27825 */ /* 0x000fe200078e00e2 */
[----:B------:R0:W-:Y:S03]  /*8850*/  STG.E.128 desc[UR6][R192.64], R16 ;  /* 0x00000010c0007986 */ /* 0x0001e6000c101d06 */
[----:B----4-:R-:W-:Y:S01]  /*8860*/  FFMA.FTZ R176, R10, R153, R222 ;  /* 0x000000990ab07223 */ /* 0x010fe200000100de */
[----:B---3--:R-:W-:-:S05]  /*8870*/  FFMA.FTZ R23, R9, R152, R223 ;  /* 0x0000009809177223 */ /* 0x008fca00000100df */
[----:B------:R-:W-:Y:S01]  /*8880*/  F2FP.F16.F32.PACK_AB R176, R176, R23 ;  /* 0x00000017b0b0723e */ /* 0x000fe200000000ff */
[----:B------:R-:W-:Y:S01]  /*8890*/  FFMA.FTZ R23, R20, R150, R220 ;  /* 0x0000009614177223 */ /* 0x000fe200000100dc */
[C---:B------:R-:W-:Y:S01]  /*88a0*/  FFMA.FTZ R20, R22.reuse, R151, R216 ;  /* 0x0000009716147223 */ /* 0x040fe200000100d8 */
[----:B------:R-:W-:Y:S01]  /*88b0*/  FFMA.FTZ R22, R22, R111, R91 ;  /* 0x0000006f16167223 */ /* 0x000fe2000001005b */
[----:B------:R-:W-:Y:S01]  /*88c0*/  FFMA.FTZ R178, R14, R148, R221 ;  /* 0x000000940eb27223 */ /* 0x000fe200000100dd */
[----:B------:R-:W-:-:S03]  /*88d0*/  FFMA.FTZ R179, R15, R149, R217 ;  /* 0x000000950fb37223 */ /* 0x000fc600000100d9 */
[----:B------:R-:W-:Y:S01]  /*88e0*/  F2FP.F16.F32.PACK_AB R15, R22, R13 ;  /* 0x0000000d160f723e */ /* 0x000fe200000000ff */
[----:B------:R-:W-:Y:S01]  /*88f0*/  FFMA.FTZ R13, R11, R114, R86 ;  /* 0x000000720b0d7223 */ /* 0x000fe20000010056 */
[----:B------:R-:W-:Y:S02]  /*8900*/  F2FP.F16.F32.PACK_AB R178, R179, R178 ;  /* 0x000000b2b3b2723e */ /* 0x000fe400000000ff */
[----:B------:R-:W-:Y:S01]  /*8910*/  F2FP.F16.F32.PACK_AB R179, R20, R23 ;  /* 0x0000001714b3723e */ /* 0x000fe200000000ff */
[----:B------:R-:W-:Y:S01]  /*8920*/  FFMA.FTZ R20, R10, R113, R85 ;  /* 0x000000710a147223 */ /* 0x000fe20000010055 */
[----:B------:R-:W-:Y:S01]  /*8930*/  FFMA.FTZ R10, R6, R140, R210 ;  /* 0x0000008c060a7223 */ /* 0x000fe200000100d2 */
[----:B------:R-:W-:Y:S01]  /*8940*/  FFMA.FTZ R14, R14, R108, R88 ;  /* 0x0000006c0e0e7223 */ /* 0x000fe20000010058 */
[----:B------:R-:W-:-:S04]  /*8950*/  FFMA.FTZ R9, R9, R112, R84 ;  /* 0x0000007009097223 */ /* 0x000fc80000010054 */
[----:B------:R-:W-:Y:S01]  /*8960*/  F2FP.F16.F32.PACK_AB R14, R180, R14 ;  /* 0x0000000eb40e723e */ /* 0x000fe200000000ff */
[----:B------:R-:W-:Y:S01]  /*8970*/  FFMA.FTZ R6, R6, R100, R96 ;  /* 0x0000006406067223 */ /* 0x000fe20000010060 */
[C---:B------:R-:W-:Y:S01]  /*8980*/  FFMA.FTZ R180, R0.reuse, R144, R215 ;  /* 0x0000009000b47223 */ /* 0x040fe200000100d7 */
[----:B------:R-:W-:Y:S01]  /*8990*/  FFMA.FTZ R22, R3, R146, R212 ;  /* 0x0000009203167223 */ /* 0x000fe200000100d4 */
[----:B------:R-:W-:Y:S01]  /*89a0*/  FFMA.FTZ R23, R5, R147, R211 ;  /* 0x0000009305177223 */ /* 0x000fe200000100d3 */
[----:B------:R-:W-:Y:S01]  /*89b0*/  FFMA.FTZ R0, R0, R104, R92 ;  /* 0x0000006800007223 */ /* 0x000fe2000001005c */
[----:B------:R-:W-:Y:S01]  /*89c0*/  FFMA.FTZ R3, R3, R106, R94 ;  /* 0x0000006a03037223 */ /* 0x000fe2000001005e */
[----:B------:R-:W-:Y:S01]  /*89d0*/  FFMA.FTZ R5, R5, R107, R95 ;  /* 0x0000006b05057223 */ /* 0x000fe2000001005f */
[----:B------:R-:W-:-:S04]  /*89e0*/  IMAD.WIDE.U32 R188, R213, 0x10, R228 ;  /* 0x00000010d5bc7825 */ /* 0x000fc800078e00e4 */
[----:B------:R-:W-:-:S04]  /*89f0*/  IMAD.WIDE.U32 R196, R213, 0x10, R226 ;  /* 0x00000010d5c47825 */ /* 0x000fc800078e00e2 */
[----:B--2---:R-:W-:Y:S01]  /*8a00*/  FFMA.FTZ R177, R11, R154, R219 ;  /* 0x0000009a0bb17223 */ /* 0x004fe200000100db */
[----:B------:R-:W-:-:S05]  /*8a10*/  FFMA.FTZ R11, R7, R141, R209 ;  /* 0x0000008d070b7223 */ /* 0x000fca00000100d1 */
[----:B------:R-:W-:Y:S02]  /*8a20*/  F2FP.F16.F32.PACK_AB R182, R11, R10 ;  /* 0x0000000a0bb6723e */ /* 0x000fe400000000ff */
[----:B------:R-:W1:Y:S01]  /*8a30*/  LDC.64 R10, c[0x0][0x380] ;  /* 0x0000e000ff0a7b82 */ /* 0x000e620000000a00 */
[C---:B------:R-:W-:Y:S01]  /*8a40*/  FFMA.FTZ R181, R12.reuse, R155, R218 ;  /* 0x0000009b0cb57223 */ /* 0x040fe200000100da */
[----:B------:R-:W-:-:S04]  /*8a50*/  FFMA.FTZ R12, R12, R115, R87 ;  /* 0x000000730c0c7223 */ /* 0x000fc80000010057 */
[----:B------:R-:W-:Y:S01]  /*8a60*/  F2FP.F16.F32.PACK_AB R177, R181, R177 ;  /* 0x000000b1b5b1723e */ /* 0x000fe200000000ff */
[----:B------:R-:W-:Y:S01]  /*8a70*/  FFMA.FTZ R181, R2, R145, R214 ;  /* 0x0000009102b57223 */ /* 0x000fe200000100d6 */
[----:B------:R-:W-:Y:S02]  /*8a80*/  F2FP.F16.F32.PACK_AB R13, R12, R13 ;  /* 0x0000000d0c0d723e */ /* 0x000fe400000000ff */
[----:B------:R-:W-:Y:S01]  /*8a90*/  F2FP.F16.F32.PACK_AB R12, R20, R9 ;  /* 0x00000009140c723e */ /* 0x000fe200000000ff */
[C---:B------:R-:W-:Y:S01]  /*8aa0*/  FFMA.FTZ R9, R8.reuse, R142, R208 ;  /* 0x0000008e08097223 */ /* 0x040fe200000100d0 */
[----:B------:R-:W-:Y:S01]  /*8ab0*/  F2FP.F16.F32.PACK_AB R180, R181, R180 ;  /* 0x000000b4b5b4723e */ /* 0x000fe200000000ff */
[----:B------:R-:W-:Y:S01]  /*8ac0*/  FFMA.FTZ R8, R8, R102, R98 ;  /* 0x0000006608087223 */ /* 0x000fe20000010062 */
[----:B------:R-:W-:Y:S01]  /*8ad0*/  F2FP.F16.F32.PACK_AB R181, R23, R22 ;  /* 0x0000001617b5723e */ /* 0x000fe200000000ff */
[----:B------:R-:W-:Y:S01]  /*8ae0*/  FFMA.FTZ R23, R21, R103, R99 ;  /* 0x0000006715177223 */ /* 0x000fe20000010063 */
[----:B------:R-:W-:Y:S01]  /*8af0*/  FFMA.FTZ R7, R7, R101, R97 ;  /* 0x0000006507077223 */ /* 0x000fe20000010061 */
[----:B------:R-:W-:Y:S01]  /*8b00*/  FFMA.FTZ R2, R2, R105, R93 ;  /* 0x0000006902027223 */ /* 0x000fe2000001005d */
[----:B------:R0:W-:Y:S02]  /*8b10*/  STG.E.128 desc[UR6][R190.64], R176 ;  /* 0x000000b0be007986 */ /* 0x0001e4000c101d06 */
[----:B------:R-:W-:-:S02]  /*8b20*/  F2FP.F16.F32.PACK_AB R23, R23, R8 ;  /* 0x000000081717723e */ /* 0x000fc400000000ff */
[----:B------:R-:W-:Y:S01]  /*8b30*/  F2FP.F16.F32.PACK_AB R22, R7, R6 ;  /* 0x000000060716723e */ /* 0x000fe200000000ff */
[----:B------:R-:W-:Y:S01]  /*8b40*/  FFMA.FTZ R20, R21, R143, R183 ;  /* 0x0000008f15147223 */ /* 0x000fe200000100b7 */
[----:B------:R-:W-:-:S04]  /*8b50*/  F2FP.F16.F32.PACK_AB R21, R5, R3 ;  /* 0x000000030515723e */ /* 0x000fc800000000ff */
[----:B------:R-:W-:Y:S02]  /*8b60*/  F2FP.F16.F32.PACK_AB R183, R20, R9 ;  /* 0x0000000914b7723e */ /* 0x000fe400000000ff */
[----:B------:R-:W-:Y:S01]  /*8b70*/  F2FP.F16.F32.PACK_AB R20, R2, R0 ;  /* 0x000000000214723e */ /* 0x000fe200000000ff */
[----:B------:R0:W-:Y:S01]  /*8b80*/  STG.E.128 desc[UR6][R194.64], R12 ;  /* 0x0000000cc2007986 */ /* 0x0001e2000c101d06 */
[----:B-1----:R-:W-:-:S03]  /*8b90*/  LEA R4, R10, R4, 0x2 ;  /* 0x000000040a047211 */ /* 0x002fc600078e10ff */
[----:B------:R0:W-:Y:S04]  /*8ba0*/  STG.E.128 desc[UR6][R188.64], R180 ;  /* 0x000000b4bc007986 */ /* 0x0001e8000c101d06 */
[----:B------:R0:W-:Y:S01]  /*8bb0*/  STG.E.128 desc[UR6][R196.64], R20 ;  /* 0x00000014c4007986 */ /* 0x0001e2000c101d06 */
[----:B------:R-:W-:-:S13]  /*8bc0*/  ISETP.GE.AND P2, PT, R4, R11, PT ;  /* 0x0000000b0400720c */ /* 0x000fda0003f46270 */
[----:B------:R-:W-:Y:S05]  /*8bd0*/  @!P2 BRA `(.L_x_21819) ;  /* 0xffffff94000ca947 */ /* 0x000fea000383ffff */
[----:B------:R-:W-:Y:S05]  /*8be0*/  EXIT ;  /* 0x000000000000794d */ /* 0x000fea0003800000 */
.L_x_21818:
        /* <DEDUP_REMOVED lines=8> */
.L_x_21821:
[----:B------:R-:W-:Y:S05]  /*8c70*/  BSYNC B0 ;  /* 0x0000000000007941 */ /* 0x000fea0003800000 */
.L_x_21820:
        /* <DEDUP_REMOVED lines=9> */
.L_x_21822:
[----:B------:R-:W-:Y:S02]  /*8d10*/  HFMA2 R179, -RZ, RZ, 0, 2.384185791015625e-07 ;  /* 0x00000004ffb37431 */ /* 0x000fe400000001ff */
[----:B------:R-:W-:Y:S01]  /*8d20*/  FADD.FTZ R177, R177, R176 ;  /* 0x000000b0b1b17221 */ /* 0x000fe20000010000 */
[----:B------:R-:W-:-:S04]  /*8d30*/  MOV R176, 0xffffffff ;  /* 0xffffffff00b07802 */ /* 0x000fc80000000f00 */
[----:B------:R-:W-:-:S07]  /*8d40*/  MOV R231, R177 ;  /* 0x000000b100e77202 */ /* 0x000fce0000000f00 */
[----:B------:R-:W-:Y:S05]  /*8d50*/  WARPSYNC.COLLECTIVE R176, `(.L_x_21823) ;  /* 0x00000000b0087348 */ /* 0x000fea0003c00000 */
[----:B------:R0:W1:Y:S02]  /*8d60*/  SHFL.BFLY P3, R176, R231, R179, R178 ;  /* 0x0c0000b3e7b07389 */ /* 0x00006400000600b2 */
[----:B01----:R-:W-:Y:S05]  /*8d70*/  ENDCOLLECTIVE ;  /* 0x000000000000791b */ /* 0x003fea0003800000 */
.L_x_21823:
[----:B------:R-:W-:Y:S02]  /*8d80*/  HFMA2 R179, -RZ, RZ, 0, 4.76837158203125e-07 ;  /* 0x00000008ffb37431 */ /* 0x000fe400000001ff */
[----:B------:R-:W-:Y:S01]  /*8d90*/  FADD.FTZ R177, R177, R176 ;  /* 0x000000b0b1b17221 */ /* 0x000fe20000010000 */
[----:B------:R-:W-:-:S04]  /*8da0*/  MOV R176, 0xffffffff ;  /* 0xffffffff00b07802 */ /* 0x000fc80000000f00 */
[----:B------:R-:W-:-:S07]  /*8db0*/  MOV R231, R177 ;  /* 0x000000b100e77202 */ /* 0x000fce0000000f00 */
[----:B------:R-:W-:Y:S05]  /*8dc0*/  WARPSYNC.COLLECTIVE R176, `(.L_x_21824) ;  /* 0x00000000b0087348 */ /* 0x000fea0003c00000 */
[----:B------:R0:W1:Y:S02]  /*8dd0*/  SHFL.BFLY P3, R176, R231, R179, R178 ;  /* 0x0c0000b3e7b07389 */ /* 0x00006400000600b2 */
[----:B01----:R-:W-:Y:S05]  /*8de0*/  ENDCOLLECTIVE ;  /* 0x000000000000791b */ /* 0x003fea0003800000 */
.L_x_21824:
[----:B------:R-:W-:Y:S02]  /*8df0*/  HFMA2 R179, -RZ, RZ, 0, 9.5367431640625e-07 ;  /* 0x00000010ffb37431 */ /* 0x000fe400000001ff */
[----:B------:R-:W-:Y:S01]  /*8e00*/  FADD.FTZ R177, R177, R176 ;  /* 0x000000b0b1b17221 */ /* 0x000fe20000010000 */
[----:B------:R-:W-:-:S04]  /*8e10*/  MOV R176, 0xffffffff ;  /* 0xffffffff00b07802 */ /* 0x000fc80000000f00 */
[----:B------:R-:W-:-:S07]  /*8e20*/  MOV R231, R177 ;  /* 0x000000b100e77202 */ /* 0x000fce0000000f00 */
[----:B------:R-:W-:Y:S05]  /*8e30*/  WARPSYNC.COLLECTIVE R176, `(.L_x_21825) ;  /* 0x00000000b0087348 */ /* 0x000fea0003c00000 */
[----:B------:R0:W1:Y:S02]  /*8e40*/  SHFL.BFLY P3, R176, R231, R179, R178 ;  /* 0x0c0000b3e7b07389 */ /* 0x00006400000600b2 */
[----:B01----:R-:W-:Y:S05]  /*8e50*/  ENDCOLLECTIVE ;  /* 0x000000000000791b */ /* 0x003fea0003800000 */
.L_x_21825:
        /* <DEDUP_REMOVED lines=132> */
[----:B------:R-:W-:Y:S02]  /*96a0*/  MOV R178, 0x1f ;  /* 0x0000001f00b27802 */ /* 0x000fe40000000f00 */
[----:B------:R-:W-:-:S07]  /*96b0*/  MOV R231, R230 ;  /* 0x000000e600e77202 */ /* 0x000fce0000000f00 */
[----:B------:R-:W-:Y:S05]  /*96c0*/  WARPSYNC.COLLECTIVE R176, `(.L_x_21826) ;  /* 0x00000000b0087348 */ /* 0x000fea0003c00000 */
[----:B------:R0:W1:Y:S02]  /*96d0*/  SHFL.BFLY P3, R176, R231, R179, R178 ;  /* 0x0c0000b3e7b07389 */ /* 0x00006400000600b2 */
[----:B01----:R-:W-:Y:S05]  /*96e0*/  ENDCOLLECTIVE ;  /* 0x000000000000791b */ /* 0x003fea0003800000 */
.L_x_21826:
[----:B------:R-:W-:Y:S02]  /*96f0*/  HFMA2 R179, -RZ, RZ, 0, 1.1920928955078125e-07 ;  /* 0x00000002ffb37431 */ /* 0x000fe400000001ff */
[----:B------:R-:W-:Y:S01]  /*9700*/  FADD.FTZ R230, R230, R176 ;  /* 0x000000b0e6e67221 */ /* 0x000fe20000010000 */
[----:B------:R-:W-:-:S04]  /*9710*/  MOV R176, 0xffffffff ;  /* 0xffffffff00b07802 */ /* 0x000fc80000000f00 */
[----:B------:R-:W-:-:S07]  /*9720*/  MOV R231, R230 ;  /* 0x000000e600e77202 */ /* 0x000fce0000000f00 */
[----:B------:R-:W-:Y:S05]  /*9730*/  WARPSYNC.COLLECTIVE R176, `(.L_x_21827) ;  /* 0x00000000b0087348 */ /* 0x000fea0003c00000 */
[----:B------:R0:W1:Y:S02]  /*9740*/  SHFL.BFLY P3, R176, R231, R179, R178 ;  /* 0x0c0000b3e7b07389 */ /* 0x00006400000600b2 */
[----:B01----:R-:W-:Y:S05]  /*9750*/  ENDCOLLECTIVE ;  /* 0x000000000000791b */ /* 0x003fea0003800000 */
.L_x_21827:
[----:B------:R-:W-:Y:S02]  /*9760*/  HFMA2 R179, -RZ, RZ, 0, 2.384185791015625e-07 ;  /* 0x00000004ffb37431 */ /* 0x000fe400000001ff */
[----:B------:R-:W-:Y:S01]  /*9770*/  FADD.FTZ R230, R230, R176 ;  /* 0x000000b0e6e67221 */ /* 0x000fe20000010000 */
[----:B------:R-:W-:-:S04]  /*9780*/  MOV R176, 0xffffffff ;  /* 0xffffffff00b07802 */ /* 0x000fc80000000f00 */
[----:B------:R-:W-:-:S07]  /*9790*/  MOV R231, R230 ;  /* 0x000000e600e77202 */ /* 0x000fce0000000f00 */
[----:B------:R-:W-:Y:S05]  /*97a0*/  WARPSYNC.COLLECTIVE R176, `(.L_x_21828) ;  /* 0x00000000b0087348 */ /* 0x000fea0003c00000 */
[----:B------:R0:W1:Y:S02]  /*97b0*/  SHFL.BFLY P3, R176, R231, R179, R178 ;  /* 0x0c0000b3e7b07389 */ /* 0x00006400000600b2 */
[----:B01----:R-:W-:Y:S05]  /*97c0*/  ENDCOLLECTIVE ;  /* 0x000000000000791b */ /* 0x003fea0003800000 */
.L_x_21828:
[----:B------:R-:W-:Y:S02]  /*97d0*/  HFMA2 R179, -RZ, RZ, 0, 4.76837158203125e-07 ;  /* 0x00000008ffb37431 */ /* 0x000fe400000001ff */
[----:B------:R-:W-:Y:S01]  /*97e0*/  FADD.FTZ R230, R230, R176 ;  /* 0x000000b0e6e67221 */ /* 0x000fe20000010000 */
[----:B------:R-:W-:-:S04]  /*97f0*/  MOV R176, 0xffffffff ;  /* 0xffffffff00b07802 */ /* 0x000fc80000000f00 */
[----:B------:R-:W-:-:S07]  /*9800*/  MOV R231, R230 ;  /* 0x000000e600e77202 */ /* 0x000fce0000000f00 */
[----:B------:R-:W-:Y:S05]  /*9810*/  WARPSYNC.COLLECTIVE R176, `(.L_x_21829) ;  /* 0x00000000b0087348 */ /* 0x000fea0003c00000 */
[----:B------:R0:W1:Y:S02]  /*9820*/  SHFL.BFLY P3, R176, R231, R179, R178 ;  /* 0x0c0000b3e7b07389 */ /* 0x00006400000600b2 */
[----:B01----:R-:W-:Y:S05]  /*9830*/  ENDCOLLECTIVE ;  /* 0x000000000000791b */ /* 0x003fea0003800000 */
.L_x_21829:
[----:B------:R-:W-:Y:S02]  /*9840*/  HFMA2 R179, -RZ, RZ, 0, 9.5367431640625e-07 ;  /* 0x00000010ffb37431 */ /* 0x000fe400000001ff */
[----:B------:R-:W-:Y:S01]  /*9850*/  FADD.FTZ R230, R230, R176 ;  /* 0x000000b0e6e67221 */ /* 0x000fe20000010000 */
[----:B------:R-:W-:-:S04]  /*9860*/  MOV R176, 0xffffffff ;  /* 0xffffffff00b07802 */ /* 0x000fc80000000f00 */
[----:B------:R-:W-:-:S07]  /*9870*/  MOV R231, R230 ;  /* 0x000000e600e77202 */ /* 0x000fce0000000f00 */
[----:B------:R-:W-:Y:S05]  /*9880*/  WARPSYNC.COLLECTIVE R176, `(.L_x_21830) ;  /* 0x00000000b0087348 */ /* 0x000fea0003c00000 */
[----:B------:R0:W1:Y:S02]  /*9890*/  SHFL.BFLY P3, R176, R231, R179, R178 ;  /* 0x0c0000b3e7b07389 */ /* 0x00006400000600b2 */
[----:B01----:R-:W-:Y:S05]  /*98a0*/  ENDCOLLECTIVE ;  /* 0x000000000000791b */ /* 0x003fea0003800000 */
.L_x_21830:
[----:B------:R-:W-:Y:S05]  /*98b0*/  BRA `(.L_x_21831) ;  /* 0xffffffd4003c7947 */ /* 0x000fea000383ffff */
.L_x_21832:
        /* <DEDUP_REMOVED lines=12> */
.L_x_43893:


//--------------------- .text._ZN10layer_norm31ln_parallel_residual_fwd_kernelINS_13Kernel_traitsIf6__halfS2_S2_fjLj2048ELj1ELj4ELj1ELj16ENS_18Kernel_traits_baseILj2048EfS2_S2_S2_fjLj128EEEEELb0ELb1ELb0EEEvNS_9FwdParamsE --------------------------
	.section	.text._ZN10layer_norm31ln_parallel_residual_fwd_kernelINS_13Kernel_traitsIf6__halfS2_S2_fjLj2048ELj1ELj4ELj1ELj16ENS_18Kernel_traits_baseILj2048EfS2_S2_S2_fjLj128EEEEELb0ELb1ELb0EEEvNS_9FwdParamsE,"ax",@progbits
	.align	128
        .global         _ZN10layer_norm31ln_parallel_residual_fwd_kernelINS_13Kernel_traitsIf6__halfS2_S2_fjLj2048ELj1ELj4ELj1ELj16ENS_18Kernel_traits_baseILj2048EfS2_S2_S2_fjLj128EEEEELb0ELb1ELb0EEEvNS_9FwdParamsE
        .type           _ZN10layer_norm31ln_parallel_residual_fwd_kernelINS_13Kernel_traitsIf6__halfS2_S2_fjLj2048ELj1ELj4ELj1ELj16ENS_18Kernel_traits_baseILj2048EfS2_S2_S2_fjLj128EEEEELb0ELb1ELb0EEEvNS_9FwdParamsE,@function
        .size           _ZN10layer_norm31ln_parallel_residual_fwd_kernelINS_13Kernel_traitsIf6__halfS2_S2_fjLj2048ELj1ELj4ELj1ELj16ENS_18Kernel_traits_baseILj2048EfS2_S2_S2_fjLj128EEEEELb0ELb1ELb0EEEvNS_9FwdParamsE,(.L_x_43894 - _ZN10layer_norm31ln_parallel_residual_fwd_kernelINS_13Kernel_traitsIf6__halfS2_S2_fjLj2048ELj1ELj4ELj1ELj16ENS_18Kernel_traits_baseILj2048EfS2_S2_S2_fjLj128EEEEELb0ELb1ELb0EEEvNS_9FwdParamsE)
        .other          _ZN10layer_norm31ln_parallel_residual_fwd_kernelINS_13Kernel_traitsIf6__halfS2_S2_fjLj2048ELj1ELj4ELj1ELj16ENS_18Kernel_traits_baseILj2048EfS2_S2_S2_fjLj128EEEEELb0ELb1ELb0EEEvNS_9FwdParamsE,@"STO_CUDA_ENTRY STV_DEFAULT"
_ZN10layer_norm31ln_parallel_residual_fwd_kernelINS_13Kernel_traitsIf6__halfS2_S2_fjLj2048ELj1ELj4ELj1ELj16ENS_18Kernel_traits_baseILj2048EfS2_S2_S2_fjLj128EEEEELb0ELb1ELb0EEEvNS_9FwdParamsE:
.text._ZN10layer_norm31ln_parallel_residual_fwd_kernelINS_13Kernel_traitsIf6__halfS2_S2_fjLj2048ELj1ELj4ELj1ELj16ENS_18Kernel_traits_baseILj2048EfS2_S2_S2_fjLj128EEEEELb0ELb1ELb0EEEvNS_9FwdParamsE:
        /* <DEDUP_REMOVED lines=53> */
[----:B-1----:R-:W1:Y:S01]  /*0350*/  @P4 LDC.64 R2, c[0x0][0x3d0] ;  /* 0x0000f400ff024b82 */ /* 0x002e620000000a00 */
[----:B------:R-:W-:Y:S01]  /*0360*/  @P3 IADD3 R7, PT, PT, R7, 0x20, RZ ;  /* 0x0000002007073810 */ /* 0x000fe20007ffe0ff */
[----:B------:R4:W5:Y:S06]  /*0370*/  @P2 LD.E.128 R140, desc[UR6][R12.64] ;  /* 0x000000060c8c2980 */ /* 0x00096c000c101d00 */
[----:B------:R-:W4:Y:S01]  /*0380*/  @P4 LDC.64 R8, c[0x0][0x438] ;  /* 0x00010e00ff084b82 */ /* 0x000f220000000a00 */
[C---:B------:R-:W-:Y:S01]  /*0390*/  @P5 IMAD.WIDE.U32 R18, R7.reuse, 0x20, R18 ;  /* 0x0000002007125825 */ /* 0x040fe200078e0012 */
[----:B------:R0:W5:Y:S03]  /*03a0*/  @P2 LD.E.128 R136, desc[UR6][R12.64+0x10] ;  /* 0x000010060c882980 */ /* 0x000166000c101d00 */
[C---:B------:R-:W-:Y:S01]  /*03b0*/  @P5 IMAD.WIDE.U32 R20, R7.reuse, 0x20, R20 ;  /* 0x0000002007145825 */ /* 0x040fe200078e0014 */
[----:B------:R-:W-:Y:S01]  /*03c0*/  @P5 IADD3 R7, PT, PT, R7, 0x20, RZ ;  /* 0x0000002007075810 */ /* 0x000fe20007ffe0ff */
[----:B------:R0:W5:Y:S04]  /*03d0*/  @P3 LDG.E.128 R132, desc[UR6][R14.64] ;  /* 0x000000060e843981 */ /* 0x000168000c1e1d00 */
[C---:B--2---:R-:W-:Y:S01]  /*03e0*/  @P6 IMAD.WIDE.U32 R22, R7.reuse, 0x20, R22 ;  /* 0x0000002007166825 */ /* 0x044fe200078e0016 */
[----:B------:R2:W5:Y:S03]  /*03f0*/  @P3 LDG.E.128 R128, desc[UR6][R14.64+0x10] ;  /* 0x000010060e803981 */ /* 0x000566000c1e1d00 */
[C---:B---3--:R-:W-:Y:S01]  /*0400*/  @P6 IMAD.WIDE.U32 R24, R7.reuse, 0x20, R24 ;  /* 0x0000002007186825 */ /* 0x048fe200078e0018 */
[----:B------:R-:W-:Y:S01]  /*0410*/  @P6 IADD3 R7, PT, PT, R7, 0x20, RZ ;  /* 0x0000002007076810 */ /* 0x000fe20007ffe0ff */
[----:B------:R2:W5:Y:S02]  /*0420*/  @P3 LD.E.128 R124, desc[UR6][R16.64] ;  /* 0x00000006107c3980 */ /* 0x000564000c101d00 */
[----:B-1----:R-:W-:-:S02]  /*0430*/  @P4 IMAD.WIDE.U32 R2, R5, 0x20, R2 ;  /* 0x0000002005024825 */ /* 0x002fc400078e0002 */
[----:B------:R2:W5:Y:S02]  /*0440*/  @P3 LD.E.128 R120, desc[UR6][R16.64+0x10] ;  /* 0x0000100610783980 */ /* 0x000564000c101d00 */
[C---:B------:R-:W-:Y:S02]  /*0450*/  @P0 IMAD.WIDE.U32 R26, R7.reuse, 0x20, R26 ;  /* 0x00000020071a0825 */ /* 0x040fe400078e001a */
[----:B------:R2:W5:Y:S02]  /*0460*/  @P5 LDG.E.128 R116, desc[UR6][R18.64] ;  /* 0x0000000612745981 */ /* 0x000564000c1e1d00 */
[----:B0-----:R-:W-:Y:S02]  /*0470*/  @P0 IMAD.WIDE.U32 R28, R7, 0x20, R28 ;  /* 0x00000020071c0825 */ /* 0x001fe400078e001c */
[----:B------:R2:W5:Y:S02]  /*0480*/  @P5 LDG.E.128 R112, desc[UR6][R18.64+0x10] ;  /* 0x0000100612705981 */ /* 0x000564000c1e1d00 */
[----:B----4-:R-:W-:-:S02]  /*0490*/  @P4 IMAD.WIDE.U32 R8, R5, 0x20, R8 ;  /* 0x0000002005084825 */ /* 0x010fc400078e0008 */
        /* <DEDUP_REMOVED lines=26> */
.L_x_21834:
        /* <DEDUP_REMOVED lines=19> */
[C---:B-1----:R-:W-:Y:S01]  /*0770*/  @P5 IMAD.WIDE.U32 R10, R7.reuse, 0x20, R8 ;  /* 0x00000020070a5825 */ /* 0x042fe200078e0008 */
[----:B------:R-:W-:-:S04]  /*0780*/  @P5 IADD3 R7, PT, PT, R7, 0x20, RZ ;  /* 0x0000002007075810 */ /* 0x000fc80007ffe0ff */
[----:B------:R1:W5:Y:S01]  /*0790*/  @P5 LDG.E.128 R148, desc[UR6][R10.64] ;  /* 0x000000060a945981 */ /* 0x000362000c1e1d00 */
[C---:B--2---:R-:W-:Y:S01]  /*07a0*/  @P3 IMAD.WIDE.U32 R12, R7.reuse, 0x20, R12 ;  /* 0x00000020070c3825 */ /* 0x044fe200078e000c */
[----:B------:R-:W2:Y:S01]  /*07b0*/  @P0 LDC.64 R18, c[0x0][0x3d0] ;  /* 0x0000f400ff120b82 */ /* 0x000ea20000000a00 */
[----:B------:R-:W-:Y:S01]  /*07c0*/  @P3 IADD3 R7, PT, PT, R7, 0x20, RZ ;  /* 0x0000002007073810 */ /* 0x000fe20007ffe0ff */
[----:B------:R1:W5:Y:S04]  /*07d0*/  @P5 LDG.E.128 R144, desc[UR6][R10.64+0x10] ;  /* 0x000010060a905981 */ /* 0x000368000c1e1d00 */
[C---:B0-----:R-:W-:Y:S01]  /*07e0*/  @P2 IMAD.WIDE.U32 R14, R7.reuse, 0x20, R14 ;  /* 0x00000020070e2825 */ /* 0x041fe200078e000e */
[----:B------:R-:W-:Y:S01]  /*07f0*/  @P2 IADD3 R7, PT, PT, R7, 0x20, RZ ;  /* 0x0000002007072810 */ /* 0x000fe20007ffe0ff */
[----:B------:R-:W3:Y:S01]  /*0800*/  @P6 LDC.64 R20, c[0x0][0x3d0] ;  /* 0x0000f400ff146b82 */ /* 0x000ee20000000a00 */
[----:B------:R1:W5:Y:S04]  /*0810*/  @P3 LDG.E.128 R132, desc[UR6][R12.64] ;  /* 0x000000060c843981 */ /* 0x000368000c1e1d00 */
[----:B------:R1:W5:Y:S03]  /*0820*/  @P3 LDG.E.128 R128, desc[UR6][R12.64+0x10] ;  /* 0x000010060c803981 */ /* 0x000366000c1e1d00 */
[----:B------:R-:W0:Y:S01]  /*0830*/  @P4 LDC.64 R8, c[0x0][0x3d0] ;  /* 0x0000f400ff084b82 */ /* 0x000e220000000a00 */
[C---:B----4-:R-:W-:Y:S01]  /*0840*/  @P1 IMAD.WIDE.U32 R16, R7.reuse, 0x20, R16 ;  /* 0x0000002007101825 */ /* 0x050fe200078e0010 */
[----:B------:R-:W-:Y:S01]  /*0850*/  @P1 IADD3 R7, PT, PT, R7, 0x20, RZ ;  /* 0x0000002007071810 */ /* 0x000fe20007ffe0ff */
[----:B------:R1:W5:Y:S04]  /*0860*/  @P2 LDG.E.128 R116, desc[UR6][R14.64] ;  /* 0x000000060e742981 */ /* 0x000368000c1e1d00 */
[----:B------:R1:W5:Y:S01]  /*0870*/  @P2 LDG.E.128 R112, desc[UR6][R14.64+0x10] ;  /* 0x000010060e702981 */ /* 0x000362000c1e1d00 */
[C---:B--2---:R-:W-:Y:S01]  /*0880*/  @P0 IMAD.WIDE.U32 R18, R7.reuse, 0x20, R18 ;  /* 0x0000002007120825 */ /* 0x044fe200078e0012 */
[----:B------:R-:W-:-:S02]  /*0890*/  @P0 IADD3 R7, PT, PT, R7, 0x20, RZ ;  /* 0x0000002007070810 */ /* 0x000fc40007ffe0ff */
[----:B------:R1:W5:Y:S04]  /*08a0*/  @P1 LDG.E.128 R100, desc[UR6][R16.64] ;  /* 0x0000000610641981 */ /* 0x000368000c1e1d00 */
[----:B------:R1:W5:Y:S01]  /*08b0*/  @P1 LDG.E.128 R96, desc[UR6][R16.64+0x10] ;  /* 0x0000100610601981 */ /* 0x000362000c1e1d00 */
[----:B---3--:R-:W-:-:S03]  /*08c0*/  @P6 IMAD.WIDE.U32 R2, R7, 0x20, R20 ;  /* 0x0000002007026825 */ /* 0x008fc600078e0014 */
        /* <DEDUP_REMOVED lines=39> */
.L_x_21835:
[----:B------:R-:W-:Y:S05]  /*0b40*/  BSYNC.RECONVERGENT B0 ;  /* 0x0000000000007941 */ /* 0x000fea0003800200 */
.L_x_21833:
        /* <DEDUP_REMOVED lines=15> */
.L_x_21901:
        /* <DEDUP_REMOVED lines=21> */
[----:B------:R-:W-:Y:S05]  /*0d90*/  @!P1 BRA `(.L_x_21839) ;  /* 0x0000000000b49947 */ /* 0x000fea0003800000 */
[----:B-----5:R-:W-:Y:S02]  /*0da0*/  HADD2.F32 R3, -RZ, R168.H0_H0 ;  /* 0x200000a8ff037230 */ /* 0x020fe40000004100 */
[----:B------:R-:W-:Y:S02]  /*0db0*/  HADD2.F32 R14, -RZ, R36.H0_H0 ;  /* 0x20000024ff0e7230 */ /* 0x000fe40000004100 */
        /* <DEDUP_REMOVED lines=8> */
[--C-:B------:R-:W-:Y:S02]  /*0e40*/  HADD2.F32 R174, -RZ, R171.reuse.H0_H0 ;  /* 0x200000abffae7230 */ /* 0x100fe40000004100 */
[----:B------:R-:W-:Y:S01]  /*0e50*/  FADD.FTZ R28, R28, R29 ;  /* 0x0000001d1c1c7221 */ /* 0x000fe20000010000 */
[----:B0-----:R-:W-:Y:S02]  /*0e60*/  HADD2.F32 R194, -RZ, R171.H1_H1 ;  /* 0x300000abffc27230 */ /* 0x001fe40000004100 */
[----:B------:R-:W-:Y:S01]  /*0e70*/  FADD.FTZ R30, R30, R31 ;  /* 0x0000001f1e1e7221 */ /* 0x000fe20000010000 */
[----:B------:R-:W-:-:S02]  /*0e80*/  HADD2.F32 R170, -RZ, R170.H1_H1 ;  /* 0x300000aaffaa7230 */ /* 0x000fc40000004100 */
[----:B------:R-:W-:Y:S02]  /*0e90*/  HADD2.F32 R171, -RZ, R38.H1_H1 ;  /* 0x30000026ffab7230 */ /* 0x000fe40000004100 */
        /* <DEDUP_REMOVED lines=27> */
[----:B------:R-:W-:Y:S01]  /*1050*/  F2FP.F16.F32.PACK_AB R28, R14, R3 ;  /* 0x000000030e1c723e */ /* 0x000fe200000000ff */
[----:B------:R-:W-:Y:S06]  /*1060*/  BRA `(.L_x_21840) ;  /* 0x00000004000c7947 */ /* 0x000fec0003800000 */
.L_x_21839:
[----:B-----5:R-:W-:Y:S02]  /*1070*/  HADD2.F32 R3, -RZ, R168.H0_H0 ;  /* 0x200000a8ff037230 */ /* 0x020fe40000004100 */
[----:B------:R-:W-:Y:S02]  /*1080*/  HADD2.F32 R14, -RZ, R36.H0_H0 ;  /* 0x20000024ff0e7230 */ /* 0x000fe40000004100 */
[----:B------:R-:W-:Y:S02]  /*1090*/  HADD2.F32 R13, -RZ, R169.H0_H0 ;  /* 0x200000a9ff0d7230 */ /* 0x000fe40000004100 */
[----:B------:R-:W-:Y:S02]  /*10a0*/  HADD2.F32 R173, -RZ, R170.H0_H0 ;  /* 0x200000aaffad7230 */ /* 0x000fe40000004100 */
[----:B------:R-:W-:Y:S01]  /*10b0*/  FADD.FTZ R3, R3, R14 ;  /* 0x0000000e03037221 */ /* 0x000fe20000010000 */
[----:B0-----:R-:W-:Y:S02]  /*10c0*/  HADD2.F32 R195, -RZ, R171.H0_H0 ;  /* 0x200000abffc37230 */ /* 0x001fe40000004100 */
        /* <DEDUP_REMOVED lines=23> */
.L_x_21838:
[----:B------:R-:W-:Y:S05]  /*1240*/  @!P1 BRA `(.L_x_21841) ;  /* 0x0000000000749947 */ /* 0x000fea0003800000 */
        /* <DEDUP_REMOVED lines=29> */
.L_x_21841:
[--C-:B-----5:R-:W-:Y:S02]  /*1420*/  HADD2.F32 R3, -RZ, R168.reuse.H0_H0 ;  /* 0x200000a8ff037230 */ /* 0x120fe40000004100 */
[----:B------:R-:W-:Y:S02]  /*1430*/  HADD2.F32 R14, -RZ, R168.H1_H1 ;  /* 0x300000a8ff0e7230 */ /* 0x000fe40000004100 */
[--C-:B------:R-:W-:Y:S02]  /*1440*/  HADD2.F32 R13, -RZ, R169.reuse.H0_H0 ;  /* 0x200000a9ff0d7230 */ /* 0x100fe40000004100 */
[----:B------:R-:W-:Y:S02]  /*1450*/  HADD2.F32 R174, -RZ, R169.H1_H1 ;  /* 0x300000a9ffae7230 */ /* 0x000fe40000004100 */
[--C-:B------:R-:W-:Y:S02]  /*1460*/  HADD2.F32 R173, -RZ, R170.reuse.H0_H0 ;  /* 0x200000aaffad7230 */ /* 0x100fe40000004100 */
[----:B0-----:R-:W-:-:S02]  /*1470*/  HADD2.F32 R194, -RZ, R170.H1_H1 ;  /* 0x300000aaffc27230 */ /* 0x001fc40000004100 */
[--C-:B------:R-:W-:Y:S02]  /*1480*/  HADD2.F32 R195, -RZ, R171.reuse.H0_H0 ;  /* 0x200000abffc37230 */ /* 0x100fe40000004100 */
[----:B------:R-:W-:-:S07]  /*1490*/  HADD2.F32 R206, -RZ, R171.H1_H1 ;  /* 0x300000abffce7230 */ /* 0x000fce0000004100 */
.L_x_21840:
[----:B------:R-:W0:Y:S01]  /*14a0*/  @P3 LDC.64 R168, c[0x0][0x3a8] ;  /* 0x0000ea00ffa83b82 */ /* 0x000e220000000a00 */
[C---:B------:R-:W-:Y:S01]  /*14b0*/  IADD3 R215, PT, PT, R213.reuse, 0x20, RZ ;  /* 0x00000020d5d77810 */ /* 0x040fe20007ffe0ff */
[----:B0-----:R-:W-:-:S05]  /*14c0*/  @P3 IMAD.WIDE.U32 R168, R213, 0x10, R168 ;  /* 0x00000010d5a83825 */ /* 0x001fca00078e00a8 */
[----:B------:R0:W-:Y:S02]  /*14d0*/  @P3 STG.E.128 desc[UR6][R168.64], R28 ;  /* 0x0000001ca8003986 */ /* 0x0001e4000c101d06 */
.L_x_21837:
[----:B------:R-:W-:Y:S05]  /*14e0*/  BSYNC.RECONVERGENT B0 ;  /* 0x0000000000007941 */ /* 0x000fea0003800200 */
.L_x_21836:
[----:B------:R-:W-:Y:S01]  /*14f0*/  ISETP.GE.U32.AND P0, PT, R6, 0x40, PT ;  /* 0x000000400600780c */ /* 0x000fe20003f06070 */
        /* <DEDUP_REMOVED lines=32> */
.L_x_21845:
        /* <DEDUP_REMOVED lines=29> */
.L_x_21844:
        /* <DEDUP_REMOVED lines=32> */
.L_x_21847:
        /* <DEDUP_REMOVED lines=44> */
.L_x_21846:
[----:B------:R-:W0:Y:S02]  /*1d90*/  @P3 LDC.64 R168, c[0x0][0x3a8] ;  /* 0x0000ea00ffa83b82 */ /* 0x000e240000000a00 */
[C---:B0-----:R-:W-:Y:S01]  /*1da0*/  @P3 IMAD.WIDE.U32 R168, R215.reuse, 0x10, R168 ;  /* 0x00000010d7a83825 */ /* 0x041fe200078e00a8 */
[----:B------:R-:W-:-:S04]  /*1db0*/  IADD3 R215, PT, PT, R215, 0x20, RZ ;  /* 0x00000020d7d77810 */ /* 0x000fc80007ffe0ff */
[----:B------:R1:W-:Y:S03]  /*1dc0*/  @P3 STG.E.128 desc[UR6][R168.64], R28 ;  /* 0x0000001ca8003986 */ /* 0x0003e6000c101d06 */
.L_x_21843:
[----:B------:R-:W-:Y:S05]  /*1dd0*/  BSYNC.RECONVERGENT B0 ;  /* 0x0000000000007941 */ /* 0x000fea0003800200 */
.L_x_21842:
        /* <DEDUP_REMOVED lines=33> */
.L_x_21851:
[----:B-----5:R-:W-:Y:S02]  /*1ff0*/  HADD2.F32 R7, -RZ, R168.H0_H0 ;  /* 0x200000a8ff077230 */ /* 0x020fe40000004100 */
[----:B------:R-:W-:Y:S02]  /*2000*/  HADD2.F32 R18, -RZ, R32.H0_H0 ;  /* 0x20000020ff127230 */ /* 0x000fe40000004100 */
[----:B------:R-:W-:Y:S02]  /*2010*/  HADD2.F32 R17, -RZ, R169.H0_H0 ;  /* 0x200000a9ff117230 */ /* 0x000fe40000004100 */
[----:B------:R-:W-:Y:S02]  /*2020*/  HADD2.F32 R177, -RZ, R170.H0_H0 ;  /* 0x200000aaffb17230 */ /* 0x000fe40000004100 */
[----:B------:R-:W-:Y:S01]  /*2030*/  FADD.FTZ R7, R18, R7 ;  /* 0x0000000712077221 */ /* 0x000fe20000010000 */
[--C-:B------:R-:W-:Y:S02]  /*2040*/  HADD2.F32 R190, -RZ, R171.reuse.H0_H0 ;  /* 0x200000abffbe7230 */ /* 0x100fe40000004100 */
[----:B------:R-:W-:-:S02]  /*2050*/  HADD2.F32 R205, -RZ, R171.H1_H1 ;  /* 0x300000abffcd7230 */ /* 0x000fc40000004100 */
[----:B------:R-:W-:Y:S02]  /*2060*/  HADD2.F32 R18, -RZ, R35.H1_H1 ;  /* 0x30000023ff127230 */ /* 0x000fe40000004100 */
[----:B------:R-:W-:Y:S02]  /*2070*/  HADD2.F32 R168, -RZ, R168.H1_H1 ;  /* 0x300000a8ffa87230 */ /* 0x000fe40000004100 */
[----:B------:R-:W-:Y:S02]  /*2080*/  HADD2.F32 R169, -RZ, R169.H1_H1 ;  /* 0x300000a9ffa97230 */ /* 0x000fe40000004100 */
[----:B------:R-:W-:Y:S01]  /*2090*/  FADD.FTZ R205, R18, R205 ;  /* 0x000000cd12cd7221 */ /* 0x000fe20000010000 */
[----:B------:R-:W-:Y:S02]  /*20a0*/  HADD2.F32 R170, -RZ, R170.H1_H1 ;  /* 0x300000aaffaa7230 */ /* 0x000fe40000004100 */
[----:B------:R-:W-:Y:S02]  /*20b0*/  HADD2.F32 R28, -RZ, R33.H0_H0 ;  /* 0x20000021ff1c7230 */ /* 0x000fe40000004100 */
[----:B------:R-:W-:-:S02]  /*20c0*/  HADD2.F32 R30, -RZ, R34.H0_H0 ;  /* 0x20000022ff1e7230 */ /* 0x000fc40000004100 */
[----:B------:R-:W-:Y:S02]  /*20d0*/  HADD2.F32 R171, -RZ, R35.H0_H0 ;  /* 0x20000023ffab7230 */ /* 0x000fe40000004100 */
        /* <DEDUP_REMOVED lines=14> */
.L_x_21850:
        /* <DEDUP_REMOVED lines=32> */
.L_x_21853:
        /* <DEDUP_REMOVED lines=8> */
[----:B------:R-:W-:Y:S01]  /*2440*/  FADD.FTZ R28, R29, R28 ;  /* 0x0000001c1d1c7221 */ /* 0x000fe20000010000 */
[--C-:B------:R-:W-:Y:S02]  /*2450*/  HADD2.F32 R178, -RZ, R171.reuse.H0_H0 ;  /* 0x200000abffb27230 */ /* 0x100fe40000004100 */
[----:B------:R-:W-:Y:S01]  /*2460*/  FADD.FTZ R30, R31, R30 ;  /* 0x0000001e1f1e7221 */ /* 0x000fe20000010000 */
[----:B------:R-:W-:Y:S02]  /*2470*/  HADD2.F32 R192, -RZ, R171.H1_H1 ;  /* 0x300000abffc07230 */ /* 0x000fe40000004100 */
[----:B------:R-:W-:Y:S02]  /*2480*/  HADD2.F32 R18, -RZ, R37.H1_H1 ;  /* 0x30000025ff127230 */ /* 0x000fe40000004100 */
[----:B------:R-:W-:-:S02]  /*2490*/  HADD2.F32 R168, -RZ, R168.H1_H1 ;  /* 0x300000a8ffa87230 */ /* 0x000fc40000004100 */
        /* <DEDUP_REMOVED lines=30> */
.L_x_21852:
[----:B------:R-:W0:Y:S02]  /*2680*/  @P3 LDC.64 R168, c[0x0][0x3a8] ;  /* 0x0000ea00ffa83b82 */ /* 0x000e240000000a00 */
[C---:B0-----:R-:W-:Y:S01]  /*2690*/  @P3 IMAD.WIDE.U32 R168, R215.reuse, 0x10, R168 ;  /* 0x00000010d7a83825 */ /* 0x041fe200078e00a8 */
[----:B------:R-:W-:-:S04]  /*26a0*/  IADD3 R215, PT, PT, R215, 0x20, RZ ;  /* 0x00000020d7d77810 */ /* 0x000fc80007ffe0ff */
[----:B------:R2:W-:Y:S03]  /*26b0*/  @P3 STG.E.128 desc[UR6][R168.64], R28 ;  /* 0x0000001ca8003986 */ /* 0x0005e6000c101d06 */
.L_x_21849:
[----:B------:R-:W-:Y:S05]  /*26c0*/  BSYNC.RECONVERGENT B0 ;  /* 0x0000000000007941 */ /* 0x000fea0003800200 */
.L_x_21848:
        /* <DEDUP_REMOVED lines=33> */
.L_x_21857:
        /* <DEDUP_REMOVED lines=29> */
.L_x_21856:
        /* <DEDUP_REMOVED lines=32> */
.L_x_21859:
[----:B-----5:R-:W-:Y:S02]  /*2cb0*/  HADD2.F32 R8, -RZ, R168.H0_H0 ;  /* 0x200000a8ff087230 */ /* 0x020fe40000004100 */
[----:B------:R-:W-:Y:S02]  /*2cc0*/  HADD2.F32 R19, -RZ, R36.H0_H0 ;  /* 0x20000024ff137230 */ /* 0x000fe40000004100 */
[----:B------:R-:W-:Y:S02]  /*2cd0*/  HADD2.F32 R168, -RZ, R168.H1_H1 ;  /* 0x300000a8ffa87230 */ /* 0x000fe40000004100 */
[----:B------:R-:W-:Y:S02]  /*2ce0*/  HADD2.F32 R20, -RZ, R169.H0_H0 ;  /* 0x200000a9ff147230 */ /* 0x000fe40000004100 */
[----:B------:R-:W-:Y:S01]  /*2cf0*/  FADD.FTZ R8, R19, R8 ;  /* 0x0000000813087221 */ /* 0x000fe20000010000 */
[----:B------:R-:W-:Y:S02]  /*2d00*/  HADD2.F32 R19, -RZ, R36.H1_H1 ;  /* 0x30000024ff137230 */ /* 0x000fe40000004100 */
[----:B------:R-:W-:-:S02]  /*2d10*/  HADD2.F32 R29, -RZ, R37.H0_H0 ;  /* 0x20000025ff1d7230 */ /* 0x000fc40000004100 */
[----:B------:R-:W-:Y:S02]  /*2d20*/  HADD2.F32 R30, -RZ, R170.H0_H0 ;  /* 0x200000aaff1e7230 */ /* 0x000fe40000004100 */
[----:B------:R-:W-:Y:S01]  /*2d30*/  FADD.FTZ R168, R19, R168 ;  /* 0x000000a813a87221 */ /* 0x000fe20000010000 */
[--C-:B------:R-:W-:Y:S02]  /*2d40*/  HADD2.F32 R179, -RZ, R171.reuse.H0_H0 ;  /* 0x200000abffb37230 */ /* 0x100fe40000004100 */
[----:B------:R-:W-:Y:S01]  /*2d50*/  FADD.FTZ R20, R29, R20 ;  /* 0x000000141d147221 */ /* 0x000fe20000010000 */
[----:B------:R-:W-:Y:S02]  /*2d60*/  HADD2.F32 R189, -RZ, R171.H1_H1 ;  /* 0x300000abffbd7230 */ /* 0x000fe40000004100 */
[----:B------:R-:W-:Y:S02]  /*2d70*/  HADD2.F32 R31, -RZ, R38.H0_H0 ;  /* 0x20000026ff1f7230 */ /* 0x000fe40000004100 */
[----:B------:R-:W-:-:S02]  /*2d80*/  HADD2.F32 R180, -RZ, R39.H0_H0 ;  /* 0x20000027ffb47230 */ /* 0x000fc40000004100 */
[----:B------:R-:W-:Y:S02]  /*2d90*/  HADD2.F32 R214, -RZ, R39.H1_H1 ;  /* 0x30000027ffd67230 */ /* 0x000fe40000004100 */
[----:B------:R-:W-:Y:S01]  /*2da0*/  FADD.FTZ R30, R31, R30 ;  /* 0x0000001e1f1e7221 */ /* 0x000fe20000010000 */
        /* <DEDUP_REMOVED lines=8> */
[----:B------:R-:W-:Y:S02]  /*2e30*/  HADD2.F32 R28, -RZ, R37.H1_H1 ;  /* 0x30000025ff1c7230 */ /* 0x000fe40000004100 */
[----:B------:R-:W-:Y:S02]  /*2e40*/  HADD2.F32 R171, -RZ, R38.H1_H1 ;  /* 0x30000026ffab7230 */ /* 0x000fe40000004100 */
        /* <DEDUP_REMOVED lines=18> */
.L_x_21858:
[----:B------:R-:W0:Y:S02]  /*2f70*/  @P3 LDC.64 R168, c[0x0][0x3a8] ;  /* 0x0000ea00ffa83b82 */ /* 0x000e240000000a00 */
[C---:B0-----:R-:W-:Y:S01]  /*2f80*/  @P3 IMAD.WIDE.U32 R168, R215.reuse, 0x10, R168 ;  /* 0x00000010d7a83825 */ /* 0x041fe200078e00a8 */
[----:B------:R-:W-:-:S04]  /*2f90*/  IADD3 R215, PT, PT, R215, 0x20, RZ ;  /* 0x00000020d7d77810 */ /* 0x000fc80007ffe0ff */
[----:B------:R3:W-:Y:S03]  /*2fa0*/  @P3 STG.E.128 desc[UR6][R168.64], R28 ;  /* 0x0000001ca8003986 */ /* 0x0007e6000c101d06 */
.L_x_21855:
[----:B------:R-:W-:Y:S05]  /*2fb0*/  BSYNC.RECONVERGENT B0 ;  /* 0x0000000000007941 */ /* 0x000fea0003800200 */
.L_x_21854:
        /* <DEDUP_REMOVED lines=33> */
.L_x_21863:
        /* <DEDUP_REMOVED lines=29> */
.L_x_21862:
        /* <DEDUP_REMOVED lines=32> */
.L_x_21865:
        /* <DEDUP_REMOVED lines=12> */
[----:B------:R-:W-:Y:S02]  /*3660*/  HADD2.F32 R198, -RZ, R171.H1_H1 ;  /* 0x300000abffc67230 */ /* 0x000fe40000004100 */
        /* <DEDUP_REMOVED lines=31> */
.L_x_21864:
[----:B------:R-:W0:Y:S02]  /*3860*/  @P3 LDC.64 R168, c[0x0][0x3a8] ;  /* 0x0000ea00ffa83b82 */ /* 0x000e240000000a00 */
[C---:B0-----:R-:W-:Y:S01]  /*3870*/  @P3 IMAD.WIDE.U32 R168, R215.reuse, 0x10, R168 ;  /* 0x00000010d7a83825 */ /* 0x041fe200078e00a8 */
[----:B------:R-:W-:-:S04]  /*3880*/  IADD3 R215, PT, PT, R215, 0x20, RZ ;  /* 0x00000020d7d77810 */ /* 0x000fc80007ffe0ff */
[----:B------:R4:W-:Y:S03]  /*3890*/  @P3 STG.E.128 desc[UR6][R168.64], R28 ;  /* 0x0000001ca8003986 */ /* 0x0009e6000c101d06 */
.L_x_21861:
[----:B------:R-:W-:Y:S05]  /*38a0*/  BSYNC.RECONVERGENT B0 ;  /* 0x0000000000007941 */ /* 0x000fea0003800200 */
.L_x_21860:
        /* <DEDUP_REMOVED lines=33> */
.L_x_21869:
        /* <DEDUP_REMOVED lines=29> */
.L_x_21868:
        /* <DEDUP_REMOVED lines=32> */
.L_x_21871:
        /* <DEDUP_REMOVED lines=44> */
.L_x_21870:
[----:B------:R-:W0:Y:S02]  /*4150*/  @P3 LDC.64 R168, c[0x0][0x3a8] ;  /* 0x0000ea00ffa83b82 */ /* 0x000e240000000a00 */
[C---:B0-----:R-:W-:Y:S01]  /*4160*/  @P3 IMAD.WIDE.U32 R168, R215.reuse, 0x10, R168 ;  /* 0x00000010d7a83825 */ /* 0x041fe200078e00a8 */
[----:B------:R-:W-:-:S04]  /*4170*/  IADD3 R215, PT, PT, R215, 0x20, RZ ;  /* 0x00000020d7d77810 */ /* 0x000fc80007ffe0ff */
[----:B------:R0:W-:Y:S03]  /*4180*/  @P3 STG.E.128 desc[UR6][R168.64], R28 ;  /* 0x0000001ca8003986 */ /* 0x0001e6000c101d06 */
.L_x_21867:
[----:B------:R-:W-:Y:S05]  /*4190*/  BSYNC.RECONVERGENT B0 ;  /* 0x0000000000007941 */ /* 0x000fea0003800200 */
.L_x_21866:
        /* <DEDUP_REMOVED lines=33> */
.L_x_21875:
        /* <DEDUP_REMOVED lines=29> */
.L_x_21874:
        /* <DEDUP_REMOVED lines=32> */
.L_x_21877:
        /* <DEDUP_REMOVED lines=44> */
.L_x_21876:
[----:B------:R-:W0:Y:S02]  /*4a40*/  @P3 LDC.64 R168, c[0x0][0x3a8] ;  /* 0x0000ea00ffa83b82 */ /* 0x000e240000000a00 */
[C---:B0-----:R-:W-:Y:S01]  /*4a50*/  @P3 IMAD.WIDE.U32 R168, R215.reuse, 0x10, R168 ;  /* 0x00000010d7a83825 */ /* 0x041fe200078e00a8 */
[----:B------:R-:W-:-:S04]  /*4a60*/  IADD3 R215, PT, PT, R215, 0x20, RZ ;  /* 0x00000020d7d77810 */ /* 0x000fc80007ffe0ff */
[----:B------:R0:W-:Y:S03]  /*4a70*/  @P3 STG.E.128 desc[UR6][R168.64], R28 ;  /* 0x0000001ca8003986 */ /* 0x0001e6000c101d06 */
.L_x_21873:
[----:B------:R-:W-:Y:S05]  /*4a80*/  BSYNC.RECONVERGENT B0 ;  /* 0x0000000000007941 */ /* 0x000fea0003800200 */
.L_x_21872:
        /* <DEDUP_REMOVED lines=33> */
.L_x_21881:
        /* <DEDUP_REMOVED lines=29> */
.L_x_21880:
        /* <DEDUP_REMOVED lines=32> */
.L_x_21883:
[----:B-----5:R-:W-:Y:S02]  /*5070*/  HADD2.F32 R12, -RZ, R168.H0_H0 ;  /* 0x200000a8ff0c7230 */ /* 0x020fe40000004100 */
[----:B------:R-:W-:Y:S02]  /*5080*/  HADD2.F32 R27, -RZ, R36.H0_H0 ;  /* 0x20000024ff1b7230 */ /* 0x000fe40000004100 */
[--C-:B------:R-:W-:Y:S02]  /*5090*/  HADD2.F32 R187, -RZ, R171.reuse.H0_H0 ;  /* 0x200000abffbb7230 */ /* 0x100fe40000004100 */
[----:B------:R-:W-:Y:S02]  /*50a0*/  HADD2.F32 R203, -RZ, R171.H1_H1 ;  /* 0x300000abffcb7230 */ /* 0x000fe40000004100 */
[----:B------:R-:W-:Y:S01]  /*50b0*/  FADD.FTZ R12, R27, R12 ;  /* 0x0000000c1b0c7221 */ /* 0x000fe20000010000 */
[--C-:B------:R-:W-:Y:S02]  /*50c0*/  HADD2.F32 R31, -RZ, R170.reuse.H0_H0 ;  /* 0x200000aaff1f7230 */ /* 0x100fe40000004100 */
[----:B------:R-:W-:-:S02]  /*50d0*/  HADD2.F32 R172, -RZ, R170.H1_H1 ;  /* 0x300000aaffac7230 */ /* 0x000fc40000004100 */
[----:B------:R-:W-:Y:S02]  /*50e0*/  HADD2.F32 R171, -RZ, R38.H1_H1 ;  /* 0x30000026ffab7230 */ /* 0x000fe40000004100 */
[----:B------:R-:W-:Y:S02]  /*50f0*/  HADD2.F32 R168, -RZ, R168.H1_H1 ;  /* 0x300000a8ffa87230 */ /* 0x000fe40000004100 */
[----:B------:R-:W-:Y:S02]  /*5100*/  HADD2.F32 R28, -RZ, R169.H0_H0 ;  /* 0x200000a9ff1c7230 */ /* 0x000fe40000004100 */
[----:B------:R-:W-:Y:S01]  /*5110*/  FADD.FTZ R171, R171, R172 ;  /* 0x000000acabab7221 */ /* 0x000fe20000010000 */
[----:B------:R-:W-:Y:S02]  /*5120*/  HADD2.F32 R27, -RZ, R36.H1_H1 ;  /* 0x30000024ff1b7230 */ /* 0x000fe40000004100 */
[----:B------:R-:W-:Y:S02]  /*5130*/  HADD2.F32 R29, -RZ, R37.H0_H0 ;  /* 0x20000025ff1d7230 */ /* 0x000fe40000004100 */
[----:B------:R-:W-:-:S02]  /*5140*/  HADD2.F32 R170, -RZ, R38.H0_H0 ;  /* 0x20000026ffaa7230 */ /* 0x000fc40000004100 */
[----:B------:R-:W-:Y:S01]  /*5150*/  FADD.FTZ R168, R27, R168 ;  /* 0x000000a81ba87221 */ /* 0x000fe20000010000 */
[--C-:B------:R-:W-:Y:S02]  /*5160*/  HADD2.F32 R172, -RZ, R39.reuse.H1_H1 ;  /* 0x30000027ffac7230 */ /* 0x100fe40000004100 */
        /* <DEDUP_REMOVED lines=11> */
[--C-:B------:R-:W-:Y:S02]  /*5220*/  HADD2.F32 R214, -RZ, R35.reuse.H1_H1 ;  /* 0x30000023ffd67230 */ /* 0x100fe40000004100 */
        /* <DEDUP_REMOVED lines=16> */
.L_x_21882:
[----:B------:R-:W0:Y:S02]  /*5330*/  @P3 LDC.64 R168, c[0x0][0x3a8] ;  /* 0x0000ea00ffa83b82 */ /* 0x000e240000000a00 */
[----:B0-----:R-:W-:-:S05]  /*5340*/  @P3 IMAD.WIDE.U32 R168, R215, 0x10, R168 ;  /* 0x00000010d7a83825 */ /* 0x001fca00078e00a8 */
[----:B------:R0:W-:Y:S02]  /*5350*/  @P3 STG.E.128 desc[UR6][R168.64], R28 ;  /* 0x0000001ca8003986 */ /* 0x0001e4000c101d06 */
.L_x_21879:
[----:B------:R-:W-:Y:S05]  /*5360*/  BSYNC.RECONVERGENT B0 ;  /* 0x0000000000007941 */ /* 0x000fea0003800200 */
.L_x_21878:
[----:B01234-:R-:W-:Y:S01]  /*5370*/  FADD.FTZ R169, RZ, R3 ;  /* 0x00000003ffa97221 */ /* 0x01ffe20000010000 */
[C---:B------:R-:W-:Y:S01]  /*5380*/  ISETP.GE.U32.AND P4, PT, R6.reuse, 0x20, PT ;  /* 0x000000200600780c */ /* 0x040fe20003f86070 */
[----:B------:R-:W-:Y:S01]  /*5390*/  UMOV UR4, 0xffffffff ;  /* 0xffffffff00047882 */ /* 0x000fe20000000000 */
[----:B------:R-:W-:Y:S01]  /*53a0*/  ISETP.GT.U32.AND P2, PT, R6, 0x3f, PT ;  /* 0x0000003f0600780c */ /* 0x000fe20003f44070 */
[----:B------:R-:W-:Y:S01]  /*53b0*/  FADD.FTZ R168, R14, R169 ;  /* 0x000000a90ea87221 */ /* 0x000fe20000010000 */
[C---:B------:R-:W-:Y:S02]  /*53c0*/  ISETP.GT.U32.AND P1, PT, R6.reuse, 0x5f, PT ;  /* 0x0000005f0600780c */ /* 0x040fe40003f24070 */
[C---:B------:R-:W-:Y:S01]  /*53d0*/  ISETP.GT.U32.AND P0, PT, R6.reuse, 0x7f, PT ;  /* 0x0000007f0600780c */ /* 0x040fe20003f04070 */
        /* <DEDUP_REMOVED lines=231> */
.L_x_21913:
        /* <DEDUP_REMOVED lines=41> */
[----:B------:R-:W-:Y:S01]  /*64e0*/  F2FP.F16.F32.PACK_AB R168, R169, R168 ;  /* 0x000000a8a9a8723e */ /* 0x000fe200000000ff */
[----:B0-----:R-:W-:Y:S01]  /*64f0*/  IMAD.WIDE.U32 R214, R213, 0x10, R214 ;  /* 0x00000010d5d67825 */ /* 0x001fe200078e00d6 */
[----:B------:R-:W-:-:S02]  /*6500*/  F2FP.F16.F32.PACK_AB R169, R220, R171 ;  /* 0x000000abdca9723e */ /* 0x000fc400000000ff */
[----:B------:R-:W-:Y:S02]  /*6510*/  F2FP.F16.F32.PACK_AB R170, R219, R170 ;  /* 0x000000aadbaa723e */ /* 0x000fe400000000ff */
[----:B------:R-:W-:Y:S02]  /*6520*/  F2FP.F16.F32.PACK_AB R171, R228, R221 ;  /* 0x000000dde4ab723e */ /* 0x000fe400000000ff */
[----:B------:R-:W-:-:S03]  /*6530*/  IADD3 R213, PT, PT, R213, 0x20, RZ ;  /* 0x00000020d5d57810 */ /* 0x000fc60007ffe0ff */
[----:B------:R0:W-:Y:S04]  /*6540*/  STG.E.128 desc[UR6][R214.64], R168 ;  /* 0x000000a8d6007986 */ /* 0x0001e8000c101d06 */
.L_x_21886:
[----:B------:R-:W-:Y:S05]  /*6550*/  BSYNC.RECONVERGENT B0 ;  /* 0x0000000000007941 */ /* 0x000fea0003800200 */
.L_x_21885:
        /* <DEDUP_REMOVED lines=35> */
.L_x_21888:
[----:B------:R-:W-:Y:S05]  /*6790*/  BSYNC.RECONVERGENT B0 ;  /* 0x0000000000007941 */ /* 0x000fea0003800200 */
.L_x_21887:
        /* <DEDUP_REMOVED lines=35> */
.L_x_21890:
[----:B------:R-:W-:Y:S05]  /*69d0*/  BSYNC.RECONVERGENT B0 ;  /* 0x0000000000007941 */ /* 0x000fea0003800200 */
.L_x_21889:
        /* <DEDUP_REMOVED lines=35> */
.L_x_21892:
[----:B------:R-:W-:Y:S05]  /*6c10*/  BSYNC.RECONVERGENT B0 ;  /* 0x0000000000007941 */ /* 0x000fea0003800200 */
.L_x_21891:
        /* <DEDUP_REMOVED lines=35> */
.L_x_21894:
[----:B------:R-:W-:Y:S05]  /*6e50*/  BSYNC.RECONVERGENT B0 ;  /* 0x0000000000007941 */ /* 0x000fea0003800200 */
.L_x_21893:
        /* <DEDUP_REMOVED lines=35> */
.L_x_21896:
[----:B------:R-:W-:Y:S05]  /*7090*/  BSYNC.RECONVERGENT B0 ;  /* 0x0000000000007941 */ /* 0x000fea0003800200 */
.L_x_21895:
        /* <DEDUP_REMOVED lines=35> */
.L_x_21898:
[----:B------:R-:W-:Y:S05]  /*72d0*/  BSYNC.RECONVERGENT B0 ;  /* 0x0000000000007941 */ /* 0x000fea0003800200 */
.L_x_21897:
        /* <DEDUP_REMOVED lines=29> */
[----:B------:R-:W-:-:S02]  /*74b0*/  F2FP.F16.F32.PACK_AB R171, R222, R171 ;  /* 0x000000abdeab723e */ /* 0x000fc400000000ff */
[----:B------:R-:W-:Y:S02]  /*74c0*/  F2FP.F16.F32.PACK_AB R170, R221, R170 ;  /* 0x000000aaddaa723e */ /* 0x000fe400000000ff */
[----:B------:R-:W-:Y:S02]  /*74d0*/  F2FP.F16.F32.PACK_AB R169, R219, R218 ;  /* 0x000000dadba9723e */ /* 0x000fe400000000ff */
[----:B------:R-:W-:-:S05]  /*74e0*/  F2FP.F16.F32.PACK_AB R168, R217, R216 ;  /* 0x000000d8d9a8723e */ /* 0x000fca00000000ff */
[----:B------:R0:W-:Y:S02]  /*74f0*/  STG.E.128 desc[UR6][R214.64], R168 ;  /* 0x000000a8d6007986 */ /* 0x0001e4000c101d06 */
.L_x_21900:
[----:B------:R-:W-:Y:S05]  /*7500*/  BSYNC.RECONVERGENT B0 ;  /* 0x0000000000007941 */ /* 0x000fea0003800200 */
.L_x_21899:
[----:B01234-:R-:W0:Y:S02]  /*7510*/  LDC.64 R168, c[0x0][0x380] ;  /* 0x0000e000ffa87b82 */ /* 0x01fe240000000a00 */
[----:B0-----:R-:W-:-:S04]  /*7520*/  LEA R4, R168, R4, 0x2 ;  /* 0x00000004a8047211 */ /* 0x001fc800078e10ff */
[----:B------:R-:W-:-:S13]  /*7530*/  ISETP.GE.AND P0, PT, R4, R169, PT ;  /* 0x000000a90400720c */ /* 0x000fda0003f06270 */
[----:B------:R-:W-:Y:S05]  /*7540*/  @!P0 BRA `(.L_x_21901) ;  /* 0xffffff9400bc8947 */ /* 0x000fea000383ffff */
[----:B------:R-:W-:Y:S05]  /*7550*/  EXIT ;  /* 0x000000000000794d */ /* 0x000fea0003800000 */
.L_x_21884:
        /* <DEDUP_REMOVED lines=8> */
.L_x_21903:
[----:B------:R-:W-:Y:S05]  /*75e0*/  BSYNC B0 ;  /* 0x0000000000007941 */ /* 0x000fea0003800000 */
.L_x_21902:
        /* <DEDUP_REMOVED lines=10> */
.L_x_21904:
[----:B------:R-:W-:Y:S01]  /*7690*/  HFMA2 R220, -RZ, RZ, 0, 2.384185791015625e-07 ;  /* 0x00000004ffdc7431 */ /* 0x000fe200000001ff */
[----:B------:R-:W-:-:S05]  /*76a0*/  MOV R171, R219 ;  /* 0x000000db00ab7202 */ /* 0x000fca0000000f00 */
[----:B------:R-:W-:-:S05]  /*76b0*/  FADD.FTZ R171, R170, R171 ;  /* 0x000000abaaab7221 */ /* 0x000fca0000010000 */
[----:B------:R-:W-:-:S07]  /*76c0*/  MOV R221, R171 ;  /* 0x000000ab00dd7202 */ /* 0x000fce0000000f00 */
[----:B------:R-:W-:Y:S05]  /*76d0*/  WARPSYNC.COLLECTIVE R218, `(.L_x_21905) ;  /* 0x00000000da087348 */ /* 0x000fea0003c00000 */
[----:B------:R0:W1:Y:S02]  /*76e0*/  SHFL.BFLY P6, R219, R221, R220, R223 ;  /* 0x0c0000dcdddb7389 */ /* 0x00006400000c00df */
[----:B01----:R-:W-:Y:S05]  /*76f0*/  ENDCOLLECTIVE ;  /* 0x000000000000791b */ /* 0x003fea0003800000 */
.L_x_21905:
[----:B------:R-:W-:Y:S01]  /*7700*/  HFMA2 R220, -RZ, RZ, 0, 4.76837158203125e-07 ;  /* 0x00000008ffdc7431 */ /* 0x000fe200000001ff */
[----:B------:R-:W-:-:S05]  /*7710*/  MOV R168, R219 ;  /* 0x000000db00a87202 */ /* 0x000fca0000000f00 */
[----:B------:R-:W-:-:S05]  /*7720*/  FADD.FTZ R216, R171, R168 ;  /* 0x000000a8abd87221 */ /* 0x000fca0000010000 */
[----:B------:R-:W-:-:S07]  /*7730*/  MOV R221, R216 ;  /* 0x000000d800dd7202 */ /* 0x000fce0000000f00 */
[----:B------:R-:W-:Y:S05]  /*7740*/  WARPSYNC.COLLECTIVE R218, `(.L_x_21906) ;  /* 0x00000000da087348 */ /* 0x000fea0003c00000 */
[----:B------:R0:W1:Y:S02]  /*7750*/  SHFL.BFLY P6, R219, R221, R220, R223 ;  /* 0x0c0000dcdddb7389 */ /* 0x00006400000c00df */
[----:B01----:R-:W-:Y:S05]  /*7760*/  ENDCOLLECTIVE ;  /* 0x000000000000791b */ /* 0x003fea0003800000 */
.L_x_21906:
[----:B------:R-:W-:Y:S01]  /*7770*/  HFMA2 R220, -RZ, RZ, 0, 9.5367431640625e-07 ;  /* 0x00000010ffdc7431 */ /* 0x000fe200000001ff */
[----:B------:R-:W-:-:S05]  /*7780*/  MOV R215, R219 ;  /* 0x000000db00d77202 */ /* 0x000fca0000000f00 */
[----:B------:R-:W-:-:S05]  /*7790*/  FADD.FTZ R217, R216, R215 ;  /* 0x000000d7d8d97221 */ /* 0x000fca0000010000 */
[----:B------:R-:W-:-:S07]  /*77a0*/  MOV R221, R217 ;  /* 0x000000d900dd7202 */ /* 0x000fce0000000f00 */
[----:B------:R-:W-:Y:S05]  /*77b0*/  WARPSYNC.COLLECTIVE R218, `(.L_x_21907) ;  /* 0x00000000da087348 */ /* 0x000fea0003c00000 */
[----:B------:R0:W1:Y:S02]  /*77c0*/  SHFL.BFLY P6, R219, R221, R220, R223 ;  /* 0x0c0000dcdddb7389 */ /* 0x00006400000c00df */
[----:B01----:R-:W-:Y:S05]  /*77d0*/  ENDCOLLECTIVE ;  /* 0x000000000000791b */ /* 0x003fea0003800000 */
.L_x_21907:
        /* <DEDUP_REMOVED lines=141> */
.L_x_21908:
[----:B------:R-:W-:Y:S01]  /*80b0*/  HFMA2 R220, -RZ, RZ, 0, 1.1920928955078125e-07 ;  /* 0x00000002ffdc7431 */ /* 0x000fe200000001ff */
[----:B------:R-:W-:-:S05]  /*80c0*/  MOV R169, R219 ;  /* 0x000000db00a97202 */ /* 0x000fca0000000f00 */
[----:B------:R-:W-:-:S05]  /*80d0*/  FADD.FTZ R169, R168, R169 ;  /* 0x000000a9a8a97221 */ /* 0x000fca0000010000 */
[----:B------:R-:W-:-:S07]  /*80e0*/  MOV R221, R169 ;  /* 0x000000a900dd7202 */ /* 0x000fce0000000f00 */
[----:B------:R-:W-:Y:S05]  /*80f0*/  WARPSYNC.COLLECTIVE R218, `(.L_x_21909) ;  /* 0x00000000da087348 */ /* 0x000fea0003c00000 */
[----:B------:R0:W1:Y:S02]  /*8100*/  SHFL.BFLY P6, R219, R221, R220, R223 ;  /* 0x0c0000dcdddb7389 */ /* 0x00006400000c00df */
[----:B01----:R-:W-:Y:S05]  /*8110*/  ENDCOLLECTIVE ;  /* 0x000000000000791b */ /* 0x003fea0003800000 */
.L_x_21909:
[----:B------:R-:W-:Y:S01]  /*8120*/  HFMA2 R220, -RZ, RZ, 0, 2.384185791015625e-07 ;  /* 0x00000004ffdc7431 */ /* 0x000fe200000001ff */
[----:B------:R-:W-:-:S05]  /*8130*/  MOV R170, R219 ;  /* 0x000000db00aa7202 */ /* 0x000fca0000000f00 */
[----:B------:R-:W-:-:S05]  /*8140*/  FADD.FTZ R170, R169, R170 ;  /* 0x000000aaa9aa7221 */ /* 0x000fca0000010000 */
[----:B------:R-:W-:-:S07]  /*8150*/  MOV R221, R170 ;  /* 0x000000aa00dd7202 */ /* 0x000fce0000000f00 */
[----:B------:R-:W-:Y:S05]  /*8160*/  WARPSYNC.COLLECTIVE R218, `(.L_x_21910) ;  /* 0x00000000da087348 */ /* 0x000fea0003c00000 */
[----:B------:R0:W1:Y:S02]  /*8170*/  SHFL.BFLY P6, R219, R221, R220, R223 ;  /* 0x0c0000dcdddb7389 */ /* 0x00006400000c00df */
[----:B01----:R-:W-:Y:S05]  /*8180*/  ENDCOLLECTIVE ;  /* 0x000000000000791b */ /* 0x003fea0003800000 */
.L_x_21910:
[----:B------:R-:W-:Y:S01]  /*8190*/  HFMA2 R220, -RZ, RZ, 0, 4.76837158203125e-07 ;  /* 0x00000008ffdc7431 */ /* 0x000fe200000001ff */
[----:B------:R-:W-:-:S05]  /*81a0*/  MOV R171, R219 ;  /* 0x000000db00ab7202 */ /* 0x000fca0000000f00 */
[----:B------:R-:W-:-:S05]  /*81b0*/  FADD.FTZ R171, R170, R171 ;  /* 0x000000abaaab7221 */ /* 0x000fca0000010000 */
[----:B------:R-:W-:-:S07]  /*81c0*/  MOV R221, R171 ;  /* 0x000000ab00dd7202 */ /* 0x000fce0000000f00 */
[----:B------:R-:W-:Y:S05]  /*81d0*/  WARPSYNC.COLLECTIVE R218, `(.L_x_21911) ;  /* 0x00000000da087348 */ /* 0x000fea0003c00000 */
[----:B------:R0:W1:Y:S02]  /*81e0*/  SHFL.BFLY P6, R219, R221, R220, R223 ;  /* 0x0c0000dcdddb7389 */ /* 0x00006400000c00df */
[----:B01----:R-:W-:Y:S05]  /*81f0*/  ENDCOLLECTIVE ;  /* 0x000000000000791b */ /* 0x003fea0003800000 */
.L_x_21911:
[----:B------:R-:W-:Y:S01]  /*8200*/  HFMA2 R220, -RZ, RZ, 0, 9.5367431640625e-07 ;  /* 0x00000010ffdc7431 */ /* 0x000fe200000001ff */
[----:B------:R-:W-:-:S05]  /*8210*/  MOV R216, R219 ;  /* 0x000000db00d87202 */ /* 0x000fca0000000f00 */
[----:B------:R-:W-:-:S05]  /*8220*/  FADD.FTZ R216, R171, R216 ;  /* 0x000000d8abd87221 */ /* 0x000fca0000010000 */
[----:B------:R-:W-:-:S07]  /*8230*/  MOV R221, R216 ;  /* 0x000000d800dd7202 */ /* 0x000fce0000000f00 */
[----:B------:R-:W-:Y:S05]  /*8240*/  WARPSYNC.COLLECTIVE R218, `(.L_x_21912) ;  /* 0x00000000da087348 */ /* 0x000fea0003c00000 */
[----:B------:R0:W1:Y:S02]  /*8250*/  SHFL.BFLY P6, R219, R221, R220, R223 ;  /* 0x0c0000dcdddb7389 */ /* 0x00006400000c00df */
[----:B01----:R-:W-:Y:S05]  /*8260*/  ENDCOLLECTIVE ;  /* 0x000000000000791b */ /* 0x003fea0003800000 */
.L_x_21912:
[----:B------:R-:W-:Y:S01]  /*8270*/  MOV R217, R219 ;  /* 0x000000db00d97202 */ /* 0x000fe20000000f00 */
[----:B------:R-:W-:Y:S06]  /*8280*/  BRA `(.L_x_21913) ;  /* 0xffffffdc00f07947 */ /* 0x000fec000383ffff */
.L_x_21914:
        /* <DEDUP_REMOVED lines=15> */
.L_x_43894:


//--------------------- .text._ZN10layer_norm31ln_parallel_residual_fwd_kernelINS_13Kernel_traitsIf6__halfS2_S2_fjLj2048ELj1ELj4ELj1ELj16ENS_18Kernel_traits_baseILj2048EfS2_S2_S2_fjLj128EEEEELb0ELb1ELb1EEEvNS_9FwdParamsE --------------------------
	.section	.text._ZN10layer_norm31ln_parallel_residual_fwd_kernelINS_13Kernel_traitsIf6__halfS2_S2_fjLj2048ELj1ELj4ELj1ELj16ENS_18Kernel_traits_baseILj2048EfS2_S2_S2_fjLj128EEEEELb0ELb1ELb1EEEvNS_9FwdParamsE,"ax",@progbits
	.align	128
        .global         _ZN10layer_norm31ln_parallel_residual_fwd_kernelINS_13Kernel_traitsIf6__halfS2_S2_fjLj2048ELj1ELj4ELj1ELj16ENS_18Kernel_traits_baseILj2048EfS2_S2_S2_fjLj128EEEEELb0ELb1ELb1EEEvNS_9FwdParamsE
        .type           _ZN10layer_norm31ln_parallel_residual_fwd_kernelINS_13Kernel_traitsIf6__halfS2_S2_fjLj2048ELj1ELj4ELj1ELj16ENS_18Kernel_traits_baseILj2048EfS2_S2_S2_fjLj128EEEEELb0ELb1ELb1EEEvNS_9FwdParamsE,@function
        .size           _ZN10layer_norm31ln_parallel_residual_fwd_kernelINS_13Kernel_traitsIf6__halfS2_S2_fjLj2048ELj1ELj4ELj1ELj16ENS_18Kernel_traits_baseILj2048EfS2_S2_S2_fjLj128EEEEELb0ELb1ELb1EEEvNS_9FwdParamsE,(.L_x_43895 - _ZN10layer_norm31ln_parallel_residual_fwd_kernelINS_13Kernel_traitsIf6__halfS2_S2_fjLj2048ELj1ELj4ELj1ELj16ENS_18Kernel_traits_baseILj2048EfS2_S2_S2_fjLj128EEEEELb0ELb1ELb1EEEvNS_9FwdParamsE)
        .other          _ZN10layer_norm31ln_parallel_residual_fwd_kernelINS_13Kernel_traitsIf6__halfS2_S2_fjLj2048ELj1ELj4ELj1ELj16ENS_18Kernel_traits_baseILj2048EfS2_S2_S2_fjLj128EEEEELb0ELb1ELb1EEEvNS_9FwdParamsE,@"STO_CUDA_ENTRY STV_DEFAULT"
_ZN10layer_norm31ln_parallel_residual_fwd_kernelINS_13Kernel_traitsIf6__halfS2_S2_fjLj2048ELj1ELj4ELj1ELj16ENS_18Kernel_traits_baseILj2048EfS2_S2_S2_fjLj128EEEEELb0ELb1ELb1EEEvNS_9FwdParamsE:
.text._ZN10layer_norm31ln_parallel_residual_fwd_kernelINS_13Kernel_traitsIf6__halfS2_S2_fjLj2048ELj1ELj4ELj1ELj16ENS_18Kernel_traits_baseILj2048EfS2_S2_S2_fjLj128EEEEELb0ELb1ELb1EEEvNS_9FwdParamsE:
        /* <DEDUP_REMOVED lines=53> */
.L_x_21915:
        /* <DEDUP_REMOVED lines=50> */
.L_x_21916:
        /* <DEDUP_REMOVED lines=11> */
.L_x_21950:
[----:B----4-:R-:W-:Y:S01]  /*0720*/  ISETP.NE.U32.AND P2, PT, RZ, UR10, PT ;  /* 0x0000000aff007c0c */ /* 0x010fe2000bf45070 */
[----:B-1----:R-:W1:Y:S01]  /*0730*/  LDC.64 R190, c[0x0][0x390] ;  /* 0x0000e400ffbe7b82 */ /* 0x002e620000000a00 */
[----:B--2---:R-:W-:Y:S02]  /*0740*/  IMAD R0, R21, UR5, RZ ;  /* 0x0000000515007c24 */ /* 0x004fe4000f8e02ff */
[----:B------:R-:W-:-:S03]  /*0750*/  ISETP.NE.AND.EX P2, PT, RZ, UR11, PT, P2 ;  /* 0x0000000bff007c0c */ /* 0x000fc6000bf45320 */
[----:B------:R-:W-:Y:S02]  /*0760*/  SHF.R.S32.HI R7, RZ, 0x1f, R0 ;  /* 0x0000001fff077819 */ /* 0x000fe40000011400 */
[----:B0-----:R-:W0:Y:S02]  /*0770*/  @P1 LDC.64 R2, c[0x0][0x398] ;  /* 0x0000e600ff021b82 */ /* 0x001e240000000a00 */
        /* <DEDUP_REMOVED lines=11> */
[----:B-----5:R-:W-:Y:S02]  /*0830*/  HADD2.F32 R0, -RZ, R12.H0_H0 ;  /* 0x2000000cff007230 */ /* 0x020fe40000004100 */
[----:B0-----:R-:W-:Y:S02]  /*0840*/  HADD2.F32 R3, -RZ, R36.H0_H0 ;  /* 0x20000024ff037230 */ /* 0x001fe40000004100 */
        /* <DEDUP_REMOVED lines=43> */
.L_x_21918:
[----:B-----5:R-:W-:Y:S02]  /*0b00*/  HADD2.F32 R19, -RZ, R12.H0_H0 ;  /* 0x2000000cff137230 */ /* 0x020fe40000004100 */
[----:B------:R-:W-:Y:S02]  /*0b10*/  HADD2.F32 R18, -RZ, R13.H0_H0 ;  /* 0x2000000dff127230 */ /* 0x000fe40000004100 */
[----:B------:R-:W-:Y:S02]  /*0b20*/  HADD2.F32 R17, -RZ, R14.H0_H0 ;  /* 0x2000000eff117230 */ /* 0x000fe40000004100 */
[----:B------:R-:W-:Y:S02]  /*0b30*/  HADD2.F32 R0, -RZ, R36.H0_H0 ;  /* 0x20000024ff007230 */ /* 0x000fe40000004100 */
[----:B0-----:R-:W-:Y:S02]  /*0b40*/  HADD2.F32 R3, -RZ, R37.H0_H0 ;  /* 0x20000025ff037230 */ /* 0x001fe40000004100 */
        /* <DEDUP_REMOVED lines=24> */
.L_x_21917:
[----:B------:R-:W-:Y:S05]  /*0cd0*/  @!P2 BRA `(.L_x_21920) ;  /* 0x000000000074a947 */ /* 0x000fea0003800000 */
        /* <DEDUP_REMOVED lines=29> */
.L_x_21920:
[----:B-----5:R-:W-:Y:S02]  /*0eb0*/  HADD2.F32 R19, -RZ, R12.H0_H0 ;  /* 0x2000000cff137230 */ /* 0x020fe40000004100 */
[----:B------:R-:W-:Y:S02]  /*0ec0*/  HADD2.F32 R18, -RZ, R13.H0_H0 ;  /* 0x2000000dff127230 */ /* 0x000fe40000004100 */
[----:B------:R-:W-:Y:S02]  /*0ed0*/  HADD2.F32 R17, -RZ, R14.H0_H0 ;  /* 0x2000000eff117230 */ /* 0x000fe40000004100 */
[----:B------:R-:W-:Y:S02]  /*0ee0*/  HADD2.F32 R16, -RZ, R15.H0_H0 ;  /* 0x2000000fff107230 */ /* 0x000fe40000004100 */
[----:B------:R-:W-:Y:S02]  /*0ef0*/  HADD2.F32 R12, -RZ, R12.H1_H1 ;  /* 0x3000000cff0c7230 */ /* 0x000fe40000004100 */
[----:B------:R-:W-:-:S02]  /*0f00*/  HADD2.F32 R13, -RZ, R13.H1_H1 ;  /* 0x3000000dff0d7230 */ /* 0x000fc40000004100 */
[----:B------:R-:W-:Y:S02]  /*0f10*/  HADD2.F32 R14, -RZ, R14.H1_H1 ;  /* 0x3000000eff0e7230 */ /* 0x000fe40000004100 */
[----:B------:R-:W-:-:S07]  /*0f20*/  HADD2.F32 R15, -RZ, R15.H1_H1 ;  /* 0x3000000fff0f7230 */ /* 0x000fce0000004100 */
.L_x_21919:
        /* <DEDUP_REMOVED lines=27> */
.L_x_21922:
[----:B-----5:R-:W-:Y:S02]  /*10e0*/  HADD2.F32 R10, -RZ, R24.H0_H0 ;  /* 0x20000018ff0a7230 */ /* 0x020fe40000004100 */
[----:B------:R-:W-:Y:S02]  /*10f0*/  HADD2.F32 R3, -RZ, R32.H0_H0 ;  /* 0x20000020ff037230 */ /* 0x000fe40000004100 */
[----:B------:R-:W-:Y:S02]  /*1100*/  HADD2.F32 R8, -RZ, R25.H0_H0 ;  /* 0x20000019ff087230 */ /* 0x000fe40000004100 */
[----:B------:R-:W-:Y:S02]  /*1110*/  HADD2.F32 R5, -RZ, R33.H0_H0 ;  /* 0x20000021ff057230 */ /* 0x000fe40000004100 */
[----:B------:R-:W-:Y:S01]  /*1120*/  FADD.FTZ R10, R3, R10 ;  /* 0x0000000a030a7221 */ /* 0x000fe20000010000 */
[----:B------:R-:W-:Y:S02]  /*1130*/  HADD2.F32 R9, -RZ, R24.H1_H1 ;  /* 0x30000018ff097230 */ /* 0x000fe40000004100 */
[----:B------:R-:W-:-:S02]  /*1140*/  HADD2.F32 R6, -RZ, R26.H0_H0 ;  /* 0x2000001aff067230 */ /* 0x000fc40000004100 */
[----:B------:R-:W-:Y:S01]  /*1150*/  FADD.FTZ R8, R5, R8 ;  /* 0x0000000805087221 */ /* 0x000fe20000010000 */
[----:B------:R-:W-:Y:S02]  /*1160*/  HADD2.F32 R4, -RZ, R27.H0_H0 ;  /* 0x2000001bff047230 */ /* 0x000fe40000004100 */
[----:B------:R-:W-:Y:S02]  /*1170*/  HADD2.F32 R3, -RZ, R35.H0_H0 ;  /* 0x20000023ff037230 */ /* 0x000fe40000004100 */
[----:B------:R-:W-:Y:S02]  /*1180*/  HADD2.F32 R7, -RZ, R25.H1_H1 ;  /* 0x30000019ff077230 */ /* 0x000fe40000004100 */
[----:B------:R-:W-:Y:S02]  /*1190*/  HADD2.F32 R26, -RZ, R26.H1_H1 ;  /* 0x3000001aff1a7230 */ /* 0x000fe40000004100 */
[----:B------:R-:W-:Y:S01]  /*11a0*/  FADD.FTZ R4, R3, R4 ;  /* 0x0000000403047221 */ /* 0x000fe20000010000 */
        /* <DEDUP_REMOVED lines=16> */
.L_x_21921:
        /* <DEDUP_REMOVED lines=32> */
.L_x_21924:
[----:B-----5:R-:W-:Y:S02]  /*14b0*/  HADD2.F32 R0, -RZ, R24.H0_H0 ;  /* 0x20000018ff007230 */ /* 0x020fe40000004100 */
[----:B------:R-:W-:Y:S02]  /*14c0*/  HADD2.F32 R3, -RZ, R36.H0_H0 ;  /* 0x20000024ff037230 */ /* 0x000fe40000004100 */
[----:B------:R-:W-:Y:S02]  /*14d0*/  HADD2.F32 R6, -RZ, R26.H0_H0 ;  /* 0x2000001aff067230 */ /* 0x000fe40000004100 */
[----:B------:R-:W-:Y:S02]  /*14e0*/  HADD2.F32 R24, -RZ, R24.H1_H1 ;  /* 0x30000018ff187230 */ /* 0x000fe40000004100 */
[----:B------:R-:W-:Y:S01]  /*14f0*/  FADD.FTZ R0, R3, R0 ;  /* 0x0000000003007221 */ /* 0x000fe20000010000 */
[----:B------:R-:W-:Y:S02]  /*1500*/  HADD2.F32 R26, -RZ, R26.H1_H1 ;  /* 0x3000001aff1a7230 */ /* 0x000fe40000004100 */
[----:B------:R-:W-:-:S02]  /*1510*/  HADD2.F32 R3, -RZ, R36.H1_H1 ;  /* 0x30000024ff037230 */ /* 0x000fc40000004100 */
[----:B------:R-:W-:Y:S02]  /*1520*/  HADD2.F32 R9, -RZ, R38.H1_H1 ;  /* 0x30000026ff097230 */ /* 0x000fe40000004100 */
[----:B------:R-:W-:Y:S02]  /*1530*/  HADD2.F32 R2, -RZ, R25.H0_H0 ;  /* 0x20000019ff027230 */ /* 0x000fe40000004100 */
[----:B------:R-:W-:Y:S01]  /*1540*/  FADD.FTZ R24, R3, R24 ;  /* 0x0000001803187221 */ /* 0x000fe20000010000 */
[----:B------:R-:W-:Y:S02]  /*1550*/  HADD2.F32 R5, -RZ, R37.H0_H0 ;  /* 0x20000025ff057230 */ /* 0x000fe40000004100 */
[----:B------:R-:W-:Y:S01]  /*1560*/  FADD.FTZ R26, R9, R26 ;  /* 0x0000001a091a7221 */ /* 0x000fe20000010000 */
[----:B------:R-:W-:Y:S02]  /*1570*/  HADD2.F32 R8, -RZ, R27.H0_H0 ;  /* 0x2000001bff087230 */ /* 0x000fe40000004100 */
[----:B------:R-:W-:-:S02]  /*1580*/  HADD2.F32 R25, -RZ, R25.H1_H1 ;  /* 0x30000019ff197230 */ /* 0x000fc40000004100 */
[----:B------:R-:W-:Y:S01]  /*1590*/  FADD.FTZ R2, R5, R2 ;  /* 0x0000000205027221 */ /* 0x000fe20000010000 */
[----:B------:R-:W-:Y:S02]  /*15a0*/  HADD2.F32 R27, -RZ, R27.H1_H1 ;  /* 0x3000001bff1b7230 */ /* 0x000fe40000004100 */
[----:B------:R-:W-:Y:S02]  /*15b0*/  HADD2.F32 R4, -RZ, R37.H1_H1 ;  /* 0x30000025ff047230 */ /* 0x000fe40000004100 */
[--C-:B------:R-:W-:Y:S02]  /*15c0*/  HADD2.F32 R10, -RZ, R39.reuse.H1_H1 ;  /* 0x30000027ff0a7230 */ /* 0x100fe40000004100 */
        /* <DEDUP_REMOVED lines=26> */
.L_x_21923:
        /* <DEDUP_REMOVED lines=23> */
.L_x_21926:
[----:B-----5:R-:W-:Y:S02]  /*18e0*/  HADD2.F32 R0, -RZ, R168.H0_H0 ;  /* 0x200000a8ff007230 */ /* 0x020fe40000004100 */
[----:B------:R-:W-:Y:S02]  /*18f0*/  HADD2.F32 R23, -RZ, R32.H0_H0 ;  /* 0x20000020ff177230 */ /* 0x000fe40000004100 */
[----:B0-----:R-:W-:Y:S02]  /*1900*/  HADD2.F32 R24, -RZ, R169.H0_H0 ;  /* 0x200000a9ff187230 */ /* 0x001fe40000004100 */
[----:B------:R-:W-:Y:S02]  /*1910*/  HADD2.F32 R27, -RZ, R33.H0_H0 ;  /* 0x20000021ff1b7230 */ /* 0x000fe40000004100 */
[----:B------:R-:W-:Y:S01]  /*1920*/  FADD.FTZ R0, R23, R0 ;  /* 0x0000000017007221 */ /* 0x000fe20000010000 */
[----:B------:R-:W-:Y:S02]  /*1930*/  HADD2.F32 R28, -RZ, R170.H0_H0 ;  /* 0x200000aaff1c7230 */ /* 0x000fe40000004100 */
[----:B------:R-:W-:-:S02]  /*1940*/  HADD2.F32 R29, -RZ, R34.H0_H0 ;  /* 0x20000022ff1d7230 */ /* 0x000fc40000004100 */
[----:B------:R-:W-:Y:S01]  /*1950*/  FADD.FTZ R23, R27, R24 ;  /* 0x000000181b177221 */ /* 0x000fe20000010000 */
[----:B------:R-:W-:Y:S02]  /*1960*/  HADD2.F32 R30, -RZ, R171.H0_H0 ;  /* 0x200000abff1e7230 */ /* 0x000fe40000004100 */
        /* <DEDUP_REMOVED lines=20> */
.L_x_21925:
[----:B------:R-:W-:Y:S05]  /*1ab0*/  BRA.U UP1, `(.L_x_21928) ;  /* 0x0000000101747547 */ /* 0x000fea000b800000 */
        /* <DEDUP_REMOVED lines=29> */
.L_x_21928:
[----:B-----5:R-:W-:Y:S02]  /*1c90*/  HADD2.F32 R0, -RZ, R168.H0_H0 ;  /* 0x200000a8ff007230 */ /* 0x020fe40000004100 */
[----:B------:R-:W-:Y:S02]  /*1ca0*/  HADD2.F32 R23, -RZ, R36.H0_H0 ;  /* 0x20000024ff177230 */ /* 0x000fe40000004100 */
[----:B------:R-:W-:Y:S02]  /*1cb0*/  HADD2.F32 R168, -RZ, R168.H1_H1 ;  /* 0x300000a8ffa87230 */ /* 0x000fe40000004100 */
[----:B0-----:R-:W-:Y:S02]  /*1cc0*/  HADD2.F32 R24, -RZ, R169.H0_H0 ;  /* 0x200000a9ff187230 */ /* 0x001fe40000004100 */
[----:B------:R-:W-:Y:S01]  /*1cd0*/  FADD.FTZ R0, R23, R0 ;  /* 0x0000000017007221 */ /* 0x000fe20000010000 */
[----:B------:R-:W-:Y:S02]  /*1ce0*/  HADD2.F32 R23, -RZ, R36.H1_H1 ;  /* 0x30000024ff177230 */ /* 0x000fe40000004100 */
[----:B------:R-:W-:-:S02]  /*1cf0*/  HADD2.F32 R27, -RZ, R170.H0_H0 ;  /* 0x200000aaff1b7230 */ /* 0x000fc40000004100 */
[----:B------:R-:W-:Y:S02]  /*1d00*/  HADD2.F32 R25, -RZ, R37.H0_H0 ;  /* 0x20000025ff197230 */ /* 0x000fe40000004100 */
[----:B------:R-:W-:Y:S01]  /*1d10*/  FADD.FTZ R168, R23, R168 ;  /* 0x000000a817a87221 */ /* 0x000fe20000010000 */
[----:B------:R-:W-:Y:S02]  /*1d20*/  HADD2.F32 R170, -RZ, R170.H1_H1 ;  /* 0x300000aaffaa7230 */ /* 0x000fe40000004100 */
[--C-:B------:R-:W-:Y:S02]  /*1d30*/  HADD2.F32 R28, -RZ, R38.reuse.H0_H0 ;  /* 0x20000026ff1c7230 */ /* 0x100fe40000004100 */
[----:B------:R-:W-:Y:S01]  /*1d40*/  FADD.FTZ R24, R25, R24 ;  /* 0x0000001819187221 */ /* 0x000fe20000010000 */
        /* <DEDUP_REMOVED lines=14> */
[----:B------:R-:W-:Y:S02]  /*1e30*/  HADD2.F32 R26, -RZ, R37.H1_H1 ;  /* 0x30000025ff1a7230 */ /* 0x000fe40000004100 */
[----:B------:R-:W-:Y:S02]  /*1e40*/  HADD2.F32 R172, -RZ, R39.H1_H1 ;  /* 0x30000027ffac7230 */ /* 0x000fe40000004100 */
        /* <DEDUP_REMOVED lines=16> */
.L_x_21927:
        /* <DEDUP_REMOVED lines=17> */
[----:B0-----:R-:W-:Y:S02]  /*2060*/  HADD2.F32 R180, -RZ, R169.H1_H1 ;  /* 0x300000a9ffb47230 */ /* 0x001fe40000004100 */
[--C-:B------:R-:W-:Y:S02]  /*2070*/  HADD2.F32 R178, -RZ, R170.reuse.H0_H0 ;  /* 0x200000aaffb27230 */ /* 0x100fe40000004100 */
[----:B------:R-:W-:-:S02]  /*2080*/  HADD2.F32 R181, -RZ, R170.H1_H1 ;  /* 0x300000aaffb57230 */ /* 0x000fc40000004100 */
[--C-:B------:R-:W-:Y:S02]  /*2090*/  HADD2.F32 R179, -RZ, R171.reuse.H0_H0 ;  /* 0x200000abffb37230 */ /* 0x100fe40000004100 */
[----:B------:R-:W-:Y:S01]  /*20a0*/  HADD2.F32 R184, -RZ, R171.H1_H1 ;  /* 0x300000abffb87230 */ /* 0x000fe20000004100 */
[----:B------:R-:W-:Y:S06]  /*20b0*/  BRA `(.L_x_21931) ;  /* 0x00000004009c7947 */ /* 0x000fec0003800000 */
.L_x_21930:
[----:B-----5:R-:W-:Y:S02]  /*20c0*/  HADD2.F32 R175, -RZ, R169.H0_H0 ;  /* 0x200000a9ffaf7230 */ /* 0x020fe40000004100 */
[----:B0-----:R-:W-:Y:S02]  /*20d0*/  HADD2.F32 R28, -RZ, R33.H0_H0 ;  /* 0x20000021ff1c7230 */ /* 0x001fe40000004100 */
        /* <DEDUP_REMOVED lines=27> */
.L_x_21929:
[----:B------:R-:W-:Y:S05]  /*2290*/  BRA.U UP1, `(.L_x_21932) ;  /* 0x0000000101747547 */ /* 0x000fea000b800000 */
        /* <DEDUP_REMOVED lines=29> */
.L_x_21932:
[----:B0----5:R-:W-:Y:S02]  /*2470*/  HADD2.F32 R28, -RZ, R168.H0_H0 ;  /* 0x200000a8ff1c7230 */ /* 0x021fe40000004100 */
[----:B------:R-:W-:Y:S02]  /*2480*/  HADD2.F32 R29, -RZ, R36.H0_H0 ;  /* 0x20000024ff1d7230 */ /* 0x000fe40000004100 */
[--C-:B------:R-:W-:Y:S02]  /*2490*/  HADD2.F32 R177, -RZ, R171.reuse.H0_H0 ;  /* 0x200000abffb17230 */ /* 0x100fe40000004100 */
[----:B------:R-:W-:Y:S02]  /*24a0*/  HADD2.F32 R179, -RZ, R171.H1_H1 ;  /* 0x300000abffb37230 */ /* 0x000fe40000004100 */
[----:B------:R-:W-:Y:S01]  /*24b0*/  FADD.FTZ R28, R29, R28 ;  /* 0x0000001c1d1c7221 */ /* 0x000fe20000010000 */
[----:B------:R-:W-:Y:S02]  /*24c0*/  HADD2.F32 R30, -RZ, R169.H0_H0 ;  /* 0x200000a9ff1e7230 */ /* 0x000fe40000004100 */
[----:B------:R-:W-:-:S02]  /*24d0*/  HADD2.F32 R172, -RZ, R170.H0_H0 ;  /* 0x200000aaffac7230 */ /* 0x000fc40000004100 */
[----:B------:R-:W-:Y:S02]  /*24e0*/  HADD2.F32 R175, -RZ, R170.H1_H1 ;  /* 0x300000aaffaf7230 */ /* 0x000fe40000004100 */
[----:B------:R-:W-:Y:S02]  /*24f0*/  HADD2.F32 R171, -RZ, R38.H0_H0 ;  /* 0x20000026ffab7230 */ /* 0x000fe40000004100 */
[----:B------:R-:W-:Y:S02]  /*2500*/  HADD2.F32 R168, -RZ, R168.H1_H1 ;  /* 0x300000a8ffa87230 */ /* 0x000fe40000004100 */
[----:B------:R-:W-:Y:S02]  /*2510*/  HADD2.F32 R169, -RZ, R169.H1_H1 ;  /* 0x300000a9ffa97230 */ /* 0x000fe40000004100 */
[----:B------:R-:W-:Y:S01]  /*2520*/  FADD.FTZ R171, R171, R172 ;  /* 0x000000acabab7221 */ /* 0x000fe20000010000 */
[----:B------:R-:W-:Y:S02]  /*2530*/  HADD2.F32 R29, -RZ, R36.H1_H1 ;  /* 0x30000024ff1d7230 */ /* 0x000fe40000004100 */
[----:B------:R-:W-:-:S02]  /*2540*/  HADD2.F32 R170, -RZ, R37.H1_H1 ;  /* 0x30000025ffaa7230 */ /* 0x000fc40000004100 */
[--C-:B------:R-:W-:Y:S02]  /*2550*/  HADD2.F32 R172, -RZ, R39.reuse.H1_H1 ;  /* 0x30000027ffac7230 */ /* 0x100fe40000004100 */
[----:B------:R-:W-:Y:S01]  /*2560*/  FADD.FTZ R168, R29, R168 ;  /* 0x000000a81da87221 */ /* 0x000fe20000010000 */
[----:B------:R-:W-:Y:S02]  /*2570*/  HADD2.F32 R178, -RZ, R38.H1_H1 ;  /* 0x30000026ffb27230 */ /* 0x000fe40000004100 */
[----:B------:R-:W-:Y:S01]  /*2580*/  FADD.FTZ R169, R170, R169 ;  /* 0x000000a9aaa97221 */ /* 0x000fe20000010000 */
        /* <DEDUP_REMOVED lines=10> */
[--C-:B------:R-:W-:Y:S02]  /*2630*/  HADD2.F32 R179, -RZ, R35.reuse.H0_H0 ;  /* 0x20000023ffb37230 */ /* 0x100fe40000004100 */
[----:B------:R-:W-:Y:S02]  /*2640*/  HADD2.F32 R29, -RZ, R35.H1_H1 ;  /* 0x30000023ff1d7230 */ /* 0x000fe40000004100 */
[----:B------:R-:W-:Y:S01]  /*2650*/  FADD.FTZ R175, R175, R30 ;  /* 0x0000001eafaf7221 */ /* 0x000fe20000010000 */
[----:B------:R-:W-:-:S02]  /*2660*/  HADD2.F32 R28, -RZ, R34.H1_H1 ;  /* 0x30000022ff1c7230 */ /* 0x000fc40000004100 */
[----:B------:R-:W-:Y:S01]  /*2670*/  FADD.FTZ R178, R178, R171 ;  /* 0x000000abb2b27221 */ /* 0x000fe20000010000 */
[----:B------:R-:W-:Y:S02]  /*2680*/  HADD2.F32 R180, -RZ, R33.H1_H1 ;  /* 0x30000021ffb47230 */ /* 0x000fe40000004100 */
[----:B------:R-:W-:Y:S01]  /*2690*/  FADD.FTZ R179, R179, R170 ;  /* 0x000000aab3b37221 */ /* 0x000fe20000010000 */
[----:B------:R-:W-:Y:S02]  /*26a0*/  HADD2.F32 R177, -RZ, R32.H1_H1 ;  /* 0x30000020ffb17230 */ /* 0x000fe40000004100 */
[----:B------:R-:W-:Y:S01]  /*26b0*/  FADD.FTZ R184, R29, R184 ;  /* 0x000000b81db87221 */ /* 0x000fe20000010000 */
[----:B------:R-:W-:Y:S01]  /*26c0*/  FADD.FTZ R181, R28, R181 ;  /* 0x000000b51cb57221 */ /* 0x000fe20000010000 */
[----:B------:R-:W-:Y:S01]  /*26d0*/  FADD.FTZ R180, R180, R169 ;  /* 0x000000a9b4b47221 */ /* 0x000fe20000010000 */
[----:B------:R-:W-:Y:S02]  /*26e0*/  FADD.FTZ R177, R177, R168 ;  /* 0x000000a8b1b17221 */ /* 0x000fe40000010000 */
[----:B------:R-:W-:-:S02]  /*26f0*/  F2FP.F16.F32.PACK_AB R31, R184, R179 ;  /* 0x000000b3b81f723e */ /* 0x000fc400000000ff */
[----:B------:R-:W-:Y:S02]  /*2700*/  F2FP.F16.F32.PACK_AB R30, R181, R178 ;  /* 0x000000b2b51e723e */ /* 0x000fe400000000ff */
[----:B------:R-:W-:Y:S02]  /*2710*/  F2FP.F16.F32.PACK_AB R29, R180, R175 ;  /* 0x000000afb41d723e */ /* 0x000fe400000000ff */
[----:B------:R-:W-:-:S07]  /*2720*/  F2FP.F16.F32.PACK_AB R28, R177, R172 ;  /* 0x000000acb11c723e */ /* 0x000fce00000000ff */
.L_x_21931:
        /* <DEDUP_REMOVED lines=23> */
.L_x_21934:
        /* <DEDUP_REMOVED lines=29> */
.L_x_21933:
        /* <DEDUP_REMOVED lines=30> */
.L_x_21936:
        /* <DEDUP_REMOVED lines=9> */
[--C-:B------:R-:W-:Y:S02]  /*2ce0*/  HADD2.F32 R31, -RZ, R37.reuse.H0_H0 ;  /* 0x20000025ff1f7230 */ /* 0x100fe40000004100 */
[----:B------:R-:W-:Y:S02]  /*2cf0*/  HADD2.F32 R170, -RZ, R37.H1_H1 ;  /* 0x30000025ffaa7230 */ /* 0x000fe40000004100 */
[----:B------:R-:W-:Y:S01]  /*2d00*/  FADD.FTZ R168, R29, R168 ;  /* 0x000000a81da87221 */ /* 0x000fe20000010000 */
[--C-:B------:R-:W-:Y:S02]  /*2d10*/  HADD2.F32 R187, -RZ, R171.reuse.H0_H0 ;  /* 0x200000abffbb7230 */ /* 0x100fe40000004100 */
[----:B------:R-:W-:Y:S01]  /*2d20*/  FADD.FTZ R30, R31, R30 ;  /* 0x0000001e1f1e7221 */ /* 0x000fe20000010000 */
[----:B------:R-:W-:-:S02]  /*2d30*/  HADD2.F32 R188, -RZ, R171.H1_H1 ;  /* 0x300000abffbc7230 */ /* 0x000fc40000004100 */
[----:B------:R-:W-:Y:S01]  /*2d40*/  FADD.FTZ R169, R170, R169 ;  /* 0x000000a9aaa97221 */ /* 0x000fe20000010000 */
[--C-:B------:R-:W-:Y:S02]  /*2d50*/  HADD2.F32 R171, -RZ, R38.reuse.H0_H0 ;  /* 0x20000026ffab7230 */ /* 0x100fe40000004100 */
[----:B------:R-:W-:Y:S02]  /*2d60*/  HADD2.F32 R186, -RZ, R38.H1_H1 ;  /* 0x30000026ffba7230 */ /* 0x000fe40000004100 */
[--C-:B------:R-:W-:Y:S02]  /*2d70*/  HADD2.F32 R170, -RZ, R39.reuse.H0_H0 ;  /* 0x20000027ffaa7230 */ /* 0x100fe40000004100 */
[----:B------:R-:W-:Y:S01]  /*2d80*/  FADD.FTZ R171, R171, R182 ;  /* 0x000000b6abab7221 */ /* 0x000fe20000010000 */
        /* <DEDUP_REMOVED lines=24> */
.L_x_21935:
        /* <DEDUP_REMOVED lines=23> */
.L_x_21938:
[----:B-----5:R-:W-:Y:S02]  /*3080*/  HADD2.F32 R192, -RZ, R168.H0_H0 ;  /* 0x200000a8ffc07230 */ /* 0x020fe40000004100 */
[----:B------:R-:W-:Y:S02]  /*3090*/  HADD2.F32 R204, -RZ, R170.H0_H0 ;  /* 0x200000aaffcc7230 */ /* 0x000fe40000004100 */
[----:B0-----:R-:W-:Y:S02]  /*30a0*/  HADD2.F32 R29, -RZ, R32.H0_H0 ;  /* 0x20000020ff1d7230 */ /* 0x001fe40000004100 */
        /* <DEDUP_REMOVED lines=26> */
.L_x_21937:
[----:B------:R-:W-:Y:S05]  /*3250*/  BRA.U UP1, `(.L_x_21940) ;  /* 0x0000000101747547 */ /* 0x000fea000b800000 */
        /* <DEDUP_REMOVED lines=29> */
.L_x_21940:
[----:B0----5:R-:W-:Y:S02]  /*3430*/  HADD2.F32 R28, -RZ, R168.H0_H0 ;  /* 0x200000a8ff1c7230 */ /* 0x021fe40000004100 */
[----:B------:R-:W-:Y:S02]  /*3440*/  HADD2.F32 R29, -RZ, R36.H0_H0 ;  /* 0x20000024ff1d7230 */ /* 0x000fe40000004100 */
[----:B------:R-:W-:Y:S02]  /*3450*/  HADD2.F32 R168, -RZ, R168.H1_H1 ;  /* 0x300000a8ffa87230 */ /* 0x000fe40000004100 */
[----:B------:R-:W-:Y:S02]  /*3460*/  HADD2.F32 R30, -RZ, R169.H0_H0 ;  /* 0x200000a9ff1e7230 */ /* 0x000fe40000004100 */
[----:B------:R-:W-:Y:S01]  /*3470*/  FADD.FTZ R28, R29, R28 ;  /* 0x0000001c1d1c7221 */ /* 0x000fe20000010000 */
[----:B------:R-:W-:Y:S02]  /*3480*/  HADD2.F32 R196, -RZ, R170.H1_H1 ;  /* 0x300000aaffc47230 */ /* 0x000fe40000004100 */
[----:B------:R-:W-:-:S02]  /*3490*/  HADD2.F32 R29, -RZ, R36.H1_H1 ;  /* 0x30000024ff1d7230 */ /* 0x000fc40000004100 */
[----:B------:R-:W-:Y:S02]  /*34a0*/  HADD2.F32 R31, -RZ, R37.H0_H0 ;  /* 0x20000025ff1f7230 */ /* 0x000fe40000004100 */
[----:B------:R-:W-:Y:S02]  /*34b0*/  HADD2.F32 R197, -RZ, R38.H1_H1 ;  /* 0x30000026ffc57230 */ /* 0x000fe40000004100 */
[----:B------:R-:W-:Y:S01]  /*34c0*/  FADD.FTZ R168, R29, R168 ;  /* 0x000000a81da87221 */ /* 0x000fe20000010000 */
[----:B------:R-:W-:Y:S02]  /*34d0*/  HADD2.F32 R192, -RZ, R170.H0_H0 ;  /* 0x200000aaffc07230 */ /* 0x000fe40000004100 */
[----:B------:R-:W-:Y:S01]  /*34e0*/  FADD.FTZ R30, R31, R30 ;  /* 0x0000001e1f1e7221 */ /* 0x000fe20000010000 */
[----:B------:R-:W-:Y:S02]  /*34f0*/  HADD2.F32 R169, -RZ, R169.H1_H1 ;  /* 0x300000a9ffa97230 */ /* 0x000fe40000004100 */
[----:B------:R-:W-:Y:S01]  /*3500*/  FADD.FTZ R207, R197, R196 ;  /* 0x000000c4c5cf7221 */ /* 0x000fe20000010000 */
[----:B------:R-:W-:-:S02]  /*3510*/  HADD2.F32 R170, -RZ, R37.H1_H1 ;  /* 0x30000025ffaa7230 */ /* 0x000fc40000004100 */
[--C-:B------:R-:W-:Y:S02]  /*3520*/  HADD2.F32 R198, -RZ, R171.reuse.H0_H0 ;  /* 0x200000abffc67230 */ /* 0x100fe40000004100 */
[----:B------:R-:W-:Y:S02]  /*3530*/  HADD2.F32 R199, -RZ, R171.H1_H1 ;  /* 0x300000abffc77230 */ /* 0x000fe40000004100 */
[----:B------:R-:W-:Y:S01]  /*3540*/  FADD.FTZ R169, R170, R169 ;  /* 0x000000a9aaa97221 */ /* 0x000fe20000010000 */
[----:B------:R-:W-:Y:S02]  /*3550*/  HADD2.F32 R171, -RZ, R38.H0_H0 ;  /* 0x20000026ffab7230 */ /* 0x000fe40000004100 */
[----:B------:R-:W-:Y:S02]  /*3560*/  HADD2.F32 R197, -RZ, R39.H0_H0 ;  /* 0x20000027ffc57230 */ /* 0x000fe40000004100 */
[----:B------:R-:W-:Y:S02]  /*3570*/  HADD2.F32 R29, -RZ, R32.H0_H0 ;  /* 0x20000020ff1d7230 */ /* 0x000fe40000004100 */
        /* <DEDUP_REMOVED lines=23> */
.L_x_21939:
        /* <DEDUP_REMOVED lines=23> */
.L_x_21942:
        /* <DEDUP_REMOVED lines=29> */
.L_x_21941:
        /* <DEDUP_REMOVED lines=30> */
.L_x_21944:
[----:B0----5:R-:W-:Y:S02]  /*3c10*/  HADD2.F32 R28, -RZ, R168.H0_H0 ;  /* 0x200000a8ff1c7230 */ /* 0x021fe40000004100 */
        /* <DEDUP_REMOVED lines=12> */
[----:B------:R-:W-:-:S02]  /*3ce0*/  HADD2.F32 R29, -RZ, R32.H0_H0 ;  /* 0x20000020ff1d7230 */ /* 0x000fc40000004100 */
[----:B------:R-:W-:Y:S02]  /*3cf0*/  HADD2.F32 R31, -RZ, R33.H0_H0 ;  /* 0x20000021ff1f7230 */ /* 0x000fe40000004100 */
[----:B------:R-:W-:Y:S01]  /*3d00*/  FADD.FTZ R169, R170, R169 ;  /* 0x000000a9aaa97221 */ /* 0x000fe20000010000 */
[--C-:B------:R-:W-:Y:S02]  /*3d10*/  HADD2.F32 R201, -RZ, R171.reuse.H0_H0 ;  /* 0x200000abffc97230 */ /* 0x100fe40000004100 */
[----:B------:R-:W-:Y:S01]  /*3d20*/  FADD.FTZ R208, R29, R28 ;  /* 0x0000001c1dd07221 */ /* 0x000fe20000010000 */
[----:B------:R-:W-:Y:S02]  /*3d30*/  HADD2.F32 R202, -RZ, R171.H1_H1 ;  /* 0x300000abffca7230 */ /* 0x000fe40000004100 */
[----:B------:R-:W-:Y:S01]  /*3d40*/  FADD.FTZ R210, R31, R30 ;  /* 0x0000001e1fd27221 */ /* 0x000fe20000010000 */
[--C-:B------:R-:W-:Y:S02]  /*3d50*/  HADD2.F32 R171, -RZ, R38.reuse.H0_H0 ;  /* 0x20000026ffab7230 */ /* 0x100fe40000004100 */
[----:B------:R-:W-:-:S02]  /*3d60*/  HADD2.F32 R200, -RZ, R38.H1_H1 ;  /* 0x30000026ffc87230 */ /* 0x000fc40000004100 */
[--C-:B------:R-:W-:Y:S02]  /*3d70*/  HADD2.F32 R170, -RZ, R39.reuse.H0_H0 ;  /* 0x20000027ffaa7230 */ /* 0x100fe40000004100 */
        /* <DEDUP_REMOVED lines=21> */
.L_x_21943:
        /* <DEDUP_REMOVED lines=23> */
.L_x_21946:
        /* <DEDUP_REMOVED lines=29> */
.L_x_21945:
        /* <DEDUP_REMOVED lines=30> */
.L_x_21948:
        /* <DEDUP_REMOVED lines=44> */
.L_x_21947:
        /* <DEDUP_REMOVED lines=219> */
.L_x_21962:
        /* <DEDUP_REMOVED lines=30> */
[C---:B-1----:R-:W-:Y:S01]  /*5640*/  FMUL.FTZ R191, R223.reuse, R18 ;  /* 0x00000012dfbf7220 */ /* 0x042fe20000410000 */
        /* <DEDUP_REMOVED lines=10> */
[----:B0-----:R-:W-:-:S04]  /*56f0*/  @!P2 IMAD.WIDE R168, R21, 0x4, R168 ;  /* 0x0000000415a8a825 */ /* 0x001fc800078e02a8 */
        /* <DEDUP_REMOVED lines=8> */
[C---:B------:R-:W-:Y:S01]  /*5780*/  FMUL.FTZ R0, R223.reuse, R25 ;  /* 0x00000019df007220 */ /* 0x040fe20000410000 */
[----:B------:R-:W0:Y:S01]  /*5790*/  @!P2 LDC.64 R170, c[0x0][0x3c8] ;  /* 0x0000f200ffaaab82 */ /* 0x000e220000000a00 */
[----:B------:R1:W-:Y:S01]  /*57a0*/  @!P2 STG.E desc[UR6][R168.64], R218 ;  /* 0x000000daa800a986 */ /* 0x0003e2000c101906 */
[C---:B------:R-:W-:Y:S01]  /*57b0*/  FMUL.FTZ R25, R223.reuse, R24 ;  /* 0x00000018df197220 */ /* 0x040fe20000410000 */
[C---:B------:R-:W-:Y:S01]  /*57c0*/  FMUL.FTZ R24, R223.reuse, R173 ;  /* 0x000000addf187220 */ /* 0x040fe20000410000 */
[----:B------:R-:W-:Y:S01]  /*57d0*/  FMUL.FTZ R173, R223, R178 ;  /* 0x000000b2dfad7220 */ /* 0x000fe20000410000 */
[----:B------:R-:W-:Y:S01]  /*57e0*/  F2FP.F16.F32.PACK_AB R178, R14, R17 ;  /* 0x000000110eb2723e */ /* 0x000fe200000000ff */
[C---:B------:R-:W-:Y:S01]  /*57f0*/  FADD.FTZ R19, -R220.reuse, R19 ;  /* 0x00000013dc137221 */ /* 0x040fe20000010100 */
[----:B------:R-:W-:Y:S01]  /*5800*/  FADD.FTZ R12, -R220, R12 ;  /* 0x0000000cdc0c7221 */ /* 0x000fe20000010100 */
[----:B------:R-:W-:Y:S01]  /*5810*/  FFMA.FTZ R5, R5, R154, R90 ;  /* 0x0000009a05057223 */ /* 0x000fe2000001005a */
[----:B------:R-:W-:Y:S01]  /*5820*/  FFMA.FTZ R4, R4, R155, R91 ;  /* 0x0000009b04047223 */ /* 0x000fe2000001005b */
[C---:B------:R-:W-:Y:S01]  /*5830*/  FMUL.FTZ R19, R223.reuse, R19 ;  /* 0x00000013df137220 */ /* 0x040fe20000410000 */
[----:B------:R-:W-:Y:S01]  /*5840*/  FMUL.FTZ R12, R223, R12 ;  /* 0x0000000cdf0c7220 */ /* 0x000fe20000410000 */
[----:B------:R-:W-:Y:S01]  /*5850*/  FFMA.FTZ R9, R9, R158, R94 ;  /* 0x0000009e09097223 */ /* 0x000fe2000001005e */
[C---:B-1----:R-:W-:Y:S01]  /*5860*/  FMUL.FTZ R218, R223.reuse, R181 ;  /* 0x000000b5dfda7220 */ /* 0x042fe20000410000 */
[----:B------:R-:W-:Y:S01]  /*5870*/  FMUL.FTZ R181, R223, R179 ;  /* 0x000000b3dfb57220 */ /* 0x000fe20000410000 */
[----:B------:R-:W-:Y:S01]  /*5880*/  F2FP.F16.F32.PACK_AB R179, R16, R13 ;  /* 0x0000000d10b3723e */ /* 0x000fe200000000ff */
[----:B------:R-:W-:Y:S01]  /*5890*/  FFMA.FTZ R8, R8, R159, R95 ;  /* 0x0000009f08087223 */ /* 0x000fe2000001005f */
[----:B------:R-:W1:Y:S01]  /*58a0*/  LDC.64 R16, c[0x0][0x428] ;  /* 0x00010a00ff107b82 */ /* 0x000e620000000a00 */
        /* <DEDUP_REMOVED lines=10> */
[----:B------:R-:W-:Y:S01]  /*5950*/  F2FP.F16.F32.PACK_AB R7, R4, R5 ;  /* 0x000000050407723e */ /* 0x000fe200000000ff */
[C---:B------:R-:W-:Y:S01]  /*5960*/  FMUL.FTZ R23, R223.reuse, R23 ;  /* 0x00000017df177220 */ /* 0x040fe20000410000 */
[C---:B------:R-:W-:Y:S01]  /*5970*/  FMUL.FTZ R26, R223.reuse, R26 ;  /* 0x0000001adf1a7220 */ /* 0x040fe20000410000 */
[C---:B------:R-:W-:Y:S01]  /*5980*/  FMUL.FTZ R27, R223.reuse, R27 ;  /* 0x0000001bdf1b7220 */ /* 0x040fe20000410000 */
[C---:B------:R-:W-:Y:S01]  /*5990*/  FMUL.FTZ R168, R223.reuse, R176 ;  /* 0x000000b0dfa87220 */ /* 0x040fe20000410000 */
[C---:B------:R-:W-:Y:S01]  /*59a0*/  FMUL.FTZ R169, R223.reuse, R172 ;  /* 0x000000acdfa97220 */ /* 0x040fe20000410000 */
[----:B------:R-:W-:Y:S01]  /*59b0*/  F2FP.F16.F32.PACK_AB R5, R8, R9 ;  /* 0x000000090805723e */ /* 0x000fe200000000ff */
[----:B------:R-:W-:Y:S01]  /*59c0*/  FMUL.FTZ R172, R223, R177 ;  /* 0x000000b1dfac7220 */ /* 0x000fe20000410000 */
[----:B------:R-:W-:Y:S01]  /*59d0*/  FFMA.FTZ R4, R15, R156, R92 ;  /* 0x0000009c0f047223 */ /* 0x000fe2000001005c */
[----:B------:R-:W-:Y:S01]  /*59e0*/  FFMA.FTZ R9, R10, R157, R93 ;  /* 0x0000009d0a097223 */ /* 0x000fe2000001005d */
[----:B------:R-:W-:Y:S01]  /*59f0*/  FFMA.FTZ R177, R191, R166, R102 ;  /* 0x000000a6bfb17223 */ /* 0x000fe20000010066 */
[----:B------:R-:W-:Y:S01]  /*5a00*/  FFMA.FTZ R18, R18, R167, R103 ;  /* 0x000000a712127223 */ /* 0x000fe20000010067 */
[----:B0-----:R-:W-:Y:S01]  /*5a10*/  @!P2 IMAD.WIDE R170, R21, 0x4, R170 ;  /* 0x0000000415aaa825 */ /* 0x001fe200078e02aa */
[----:B------:R-:W-:-:S03]  /*5a20*/  F2FP.F16.F32.PACK_AB R176, R12, R19 ;  /* 0x000000130cb0723e */ /* 0x000fc600000000ff */
[----:B------:R-:W-:Y:S01]  /*5a30*/  FFMA.FTZ R3, R3, R148, R84 ;  /* 0x0000009403037223 */ /* 0x000fe20000010054 */
[----:B------:R-:W-:Y:S01]  /*5a40*/  F2FP.F16.F32.PACK_AB R6, R6, R13 ;  /* 0x0000000d0606723e */ /* 0x000fe200000000ff */
[----:B------:R-:W-:Y:S01]  /*5a50*/  FFMA.FTZ R13, R23, R150, R86 ;  /* 0x00000096170d7223 */ /* 0x000fe20000010056 */
[----:B------:R-:W-:Y:S01]  /*5a60*/  FFMA.FTZ R14, R25, R144, R80 ;  /* 0x00000090190e7223 */ /* 0x000fe20000010050 */
[----:B------:R-:W-:Y:S01]  /*5a70*/  FFMA.FTZ R15, R27, R146, R82 ;  /* 0x000000921b0f7223 */ /* 0x000fe20000010052 */
[----:B------:R-:W-:Y:S01]  /*5a80*/  FFMA.FTZ R168, R168, R147, R83 ;  /* 0x00000093a8a87223 */ /* 0x000fe20000010053 */
[----:B------:R-:W-:Y:S01]  /*5a90*/  FFMA.FTZ R19, R24, R145, R81 ;  /* 0x0000009118137223 */ /* 0x000fe20000010051 */
[----:B------:R-:W-:Y:S01]  /*5aa0*/  FFMA.FTZ R26, R26, R151, R87 ;  /* 0x000000971a1a7223 */ /* 0x000fe20000010057 */
[----:B------:R-:W-:Y:S01]  /*5ab0*/  FFMA.FTZ R0, R0, R149, R85 ;  /* 0x0000009500007223 */ /* 0x000fe20000010055 */
[C---:B------:R-:W-:Y:S01]  /*5ac0*/  FADD.FTZ R206, -R220.reuse, R206 ;  /* 0x000000cedcce7221 */ /* 0x040fe20000010100 */
[C---:B------:R-:W-:Y:S01]  /*5ad0*/  FADD.FTZ R211, -R220.reuse, R211 ;  /* 0x000000d3dcd37221 */ /* 0x040fe20000010100 */
[----:B------:R-:W-:Y:S01]  /*5ae0*/  F2FP.F16.F32.PACK_AB R4, R9, R4 ;  /* 0x000000040904723e */ /* 0x000fe200000000ff */
        /* <DEDUP_REMOVED lines=31> */
[----:B------:R-:W-:Y:S01]  /*5ce0*/  F2FP.F16.F32.PACK_AB R177, R18, R177 ;  /* 0x000000b112b1723e */ /* 0x000fe200000000ff */
[----:B-1----:R-:W-:-:S04]  /*5cf0*/  IMAD.WIDE.U32 R8, R20, 0x10, R16 ;  /* 0x0000001014087825 */ /* 0x002fc800078e0010 */
[----:B------:R-:W-:Y:S01]  /*5d00*/  FADD.FTZ R220, -R220, R203 ;  /* 0x000000cbdcdc7221 */ /* 0x000fe20000010100 */
[----:B------:R0:W-:Y:S01]  /*5d10*/  @!P2 STG.E desc[UR6][R170.64], R223 ;  /* 0x000000dfaa00a986 */ /* 0x0001e2000c101906 */
[----:B------:R-:W-:Y:S01]  /*5d20*/  FMUL.FTZ R203, R223, R206 ;  /* 0x000000cedfcb7220 */ /* 0x000fe20000410000 */
[----:B------:R-:W-:Y:S01]  /*5d30*/  IMAD.WIDE.U32 R10, R11, 0x10, R16 ;  /* 0x000000100b0a7825 */ /* 0x000fe200078e0010 */
[----:B------:R-:W-:-:S03]  /*5d40*/  F2FP.F16.F32.PACK_AB R15, R168, R15 ;  /* 0x0000000fa80f723e */ /* 0x000fc600000000ff */
[----:B------:R-:W-:Y:S01]  /*5d50*/  FFMA.FTZ R173, R173, R136, R72 ;  /* 0x00000088adad7223 */ /* 0x000fe20000010048 */
[----:B------:R-:W-:Y:S01]  /*5d60*/  F2FP.F16.F32.PACK_AB R14, R19, R14 ;  /* 0x0000000e130e723e */ /* 0x000fe200000000ff */
[----:B------:R-:W-:Y:S01]  /*5d70*/  FFMA.FTZ R218, R218, R137, R73 ;  /* 0x00000089dada7223 */ /* 0x000fe20000010049 */
[----:B------:R-:W-:Y:S01]  /*5d80*/  F2FP.F16.F32.PACK_AB R13, R26, R13 ;  /* 0x0000000d1a0d723e */ /* 0x000fe200000000ff */
[C---:B------:R-:W-:Y:S01]  /*5d90*/  FMUL.FTZ R206, R223.reuse, R211 ;  /* 0x000000d3dfce7220 */ /* 0x040fe20000410000 */
[----:B------:R-:W-:Y:S01]  /*5da0*/  F2FP.F16.F32.PACK_AB R12, R0, R3 ;  /* 0x00000003000c723e */ /* 0x000fe200000000ff */
[C---:B------:R-:W-:Y:S01]  /*5db0*/  FMUL.FTZ R211, R223.reuse, R212 ;  /* 0x000000d4dfd37220 */ /* 0x040fe20000410000 */
[----:B------:R-:W-:Y:S01]  /*5dc0*/  FMUL.FTZ R224, R223, R224 ;  /* 0x000000e0dfe07220 */ /* 0x000fe20000410000 */
[----:B0-----:R-:W-:Y:S01]  /*5dd0*/  IMAD.WIDE.U32 R170, R2, 0x10, R16 ;  /* 0x0000001002aa7825 */ /* 0x001fe200078e0010 */
[----:B------:R0:W-:Y:S03]  /*5de0*/  STG.E.128 desc[UR6][R8.64], R176 ;  /* 0x000000b008007986 */ /* 0x0001e6000c101d06 */
[----:B------:R-:W-:Y:S01]  /*5df0*/  FFMA.FTZ R169, R169, R140, R76 ;  /* 0x0000008ca9a97223 */ /* 0x000fe2000001004c */
[----:B------:R-:W-:Y:S01]  /*5e00*/  FFMA.FTZ R172, R172, R141, R77 ;  /* 0x0000008dacac7223 */ /* 0x000fe2000001004d */
[C---:B------:R-:W-:Y:S01]  /*5e10*/  FMUL.FTZ R201, R223.reuse, R204 ;  /* 0x000000ccdfc97220 */ /* 0x040fe20000410000 */
[----:B------:R1:W-:Y:S01]  /*5e20*/  STG.E.128 desc[UR6][R10.64], R4 ;  /* 0x000000040a007986 */ /* 0x0003e2000c101d06 */
[C---:B------:R-:W-:Y:S01]  /*5e30*/  FMUL.FTZ R204, R223.reuse, R207 ;  /* 0x000000cfdfcc7220 */ /* 0x040fe20000410000 */
[C---:B------:R-:W-:Y:S01]  /*5e40*/  FMUL.FTZ R199, R223.reuse, R182 ;  /* 0x000000b6dfc77220 */ /* 0x040fe20000410000 */
[C---:B------:R-:W-:Y:S01]  /*5e50*/  FMUL.FTZ R182, R223.reuse, R187 ;  /* 0x000000bbdfb67220 */ /* 0x040fe20000410000 */
[----:B------:R2:W-:Y:S01]  /*5e60*/  STG.E.128 desc[UR6][R170.64], R12 ;  /* 0x0000000caa007986 */ /* 0x0005e2000c101d06 */
[C---:B------:R-:W-:Y:S01]  /*5e70*/  FMUL.FTZ R187, R223.reuse, R186 ;  /* 0x000000badfbb7220 */ /* 0x040fe20000410000 */
[C---:B------:R-:W-:Y:S01]  /*5e80*/  FMUL.FTZ R186, R223.reuse, R193 ;  /* 0x000000c1dfba7220 */ /* 0x040fe20000410000 */
[----:B------:R-:W-:Y:S01]  /*5e90*/  FFMA.FTZ R23, R204, R121, R57 ;  /* 0x00000079cc177223 */ /* 0x000fe20000010039 */
[C---:B------:R-:W-:Y:S01]  /*5ea0*/  FMUL.FTZ R193, R223.reuse, R192 ;  /* 0x000000c0dfc17220 */ /* 0x040fe20000410000 */
[C---:B------:R-:W-:Y:S01]  /*5eb0*/  FMUL.FTZ R192, R223.reuse, R197 ;  /* 0x000000c5dfc07220 */ /* 0x040fe20000410000 */
[C---:B------:R-:W-:Y:S01]  /*5ec0*/  FMUL.FTZ R197, R223.reuse, R196 ;  /* 0x000000c4dfc57220 */ /* 0x040fe20000410000 */
[C---:B------:R-:W-:Y:S01]  /*5ed0*/  FMUL.FTZ R175, R223.reuse, R175 ;  /* 0x000000afdfaf7220 */ /* 0x040fe20000410000 */
[C---:B------:R-:W-:Y:S01]  /*5ee0*/  FMUL.FTZ R180, R223.reuse, R180 ;  /* 0x000000b4dfb47220 */ /* 0x040fe20000410000 */
[C---:B------:R-:W-:Y:S01]  /*5ef0*/  FMUL.FTZ R184, R223.reuse, R184 ;  /* 0x000000b8dfb87220 */ /* 0x040fe20000410000 */
[----:B------:R-:W-:Y:S01]  /*5f00*/  FMUL.FTZ R196, R223, R205 ;  /* 0x000000cddfc47220 */ /* 0x000fe20000410000 */
[----:B0-----:R-:W-:Y:S01]  /*5f10*/  FFMA.FTZ R8, R199, R132, R68 ;  /* 0x00000084c7087223 */ /* 0x001fe20000010044 */
[C---:B------:R-:W-:Y:S01]  /*5f20*/  FMUL.FTZ R185, R223.reuse, R185 ;  /* 0x000000b9dfb97220 */ /* 0x040fe20000410000 */
[C---:B------:R-:W-:Y:S01]  /*5f30*/  FMUL.FTZ R188, R223.reuse, R188 ;  /* 0x000000bcdfbc7220 */ /* 0x040fe20000410000 */
[----:B-1----:R-:W-:Y:S01]  /*5f40*/  F2FP.F16.F32.PACK_AB R6, R218, R173 ;  /* 0x000000adda06723e */ /* 0x002fe200000000ff */
[----:B------:R-:W-:Y:S01]  /*5f50*/  FFMA.FTZ R173, R224, R113, R49 ;  /* 0x00000071e0ad7223 */ /* 0x000fe20000010031 */
[----:B------:R-:W-:Y:S01]  /*5f60*/  F2FP.F16.F32.PACK_AB R4, R172, R169 ;  /* 0x000000a9ac04723e */ /* 0x000fe200000000ff */
[----:B------:R-:W-:Y:S01]  /*5f70*/  FMUL.FTZ R189, R223, R189 ;  /* 0x000000bddfbd7220 */ /* 0x000fe20000410000 */
[----:B--2---:R-:W-:Y:S01]  /*5f80*/  FFMA.FTZ R170, R211, R112, R48 ;  /* 0x00000070d3aa7223 */ /* 0x004fe20000010030 */
[----:B------:R-:W-:Y:S01]  /*5f90*/  FFMA.FTZ R14, R201, R120, R56 ;  /* 0x00000078c90e7223 */ /* 0x000fe20000010038 */
[----:B------:R-:W-:Y:S01]  /*5fa0*/  FFMA.FTZ R13, R182, R133, R69 ;  /* 0x00000085b60d7223 */ /* 0x000fe20000010045 */
[C---:B------:R-:W-:Y:S01]  /*5fb0*/  FMUL.FTZ R194, R223.reuse, R194 ;  /* 0x000000c2dfc27220 */ /* 0x040fe20000410000 */
[----:B------:R-:W-:Y:S01]  /*5fc0*/  FMUL.FTZ R205, R223, R208 ;  /* 0x000000d0dfcd7220 */ /* 0x000fe20000410000 */
[----:B------:R-:W-:Y:S01]  /*5fd0*/  F2FP.F16.F32.PACK_AB R170, R173, R170 ;  /* 0x000000aaadaa723e */ /* 0x000fe200000000ff */
[----:B------:R-:W-:Y:S01]  /*5fe0*/  FFMA.FTZ R12, R193, R124, R60 ;  /* 0x0000007cc10c7223 */ /* 0x000fe2000001003c */
[----:B------:R-:W0:Y:S01]  /*5ff0*/  LDC.64 R172, c[0x0][0x380] ;  /* 0x0000e000ffac7b82 */ /* 0x000e220000000a00 */
[----:B------:R-:W-:Y:S01]  /*6000*/  F2FP.F16.F32.PACK_AB R14, R23, R14 ;  /* 0x0000000e170e723e */ /* 0x000fe200000000ff */
        /* <DEDUP_REMOVED lines=45> */
[----:B------:R-:W-:-:S02]  /*62e0*/  F2FP.F16.F32.PACK_AB R7, R184, R181 ;  /* 0x000000b5b807723e */ /* 0x000fc400000000ff */
[----:B------:R-:W-:Y:S01]  /*62f0*/  F2FP.F16.F32.PACK_AB R5, R180, R175 ;  /* 0x000000afb405723e */ /* 0x000fe200000000ff */
[--C-:B------:R-:W-:Y:S01]  /*6300*/  IMAD.WIDE.U32 R18, R183, 0x10, R16.reuse ;  /* 0x00000010b7127825 */ /* 0x100fe200078e0010 */
[----:B------:R-:W-:Y:S02]  /*6310*/  F2FP.F16.F32.PACK_AB R11, R194, R189 ;  /* 0x000000bdc20b723e */ /* 0x000fe400000000ff */
[----:B------:R-:W-:Y:S01]  /*6320*/  F2FP.F16.F32.PACK_AB R10, R15, R10 ;  /* 0x0000000a0f0a723e */ /* 0x000fe200000000ff */
[--C-:B------:R-:W-:Y:S01]  /*6330*/  IMAD.WIDE.U32 R24, R195, 0x10, R16.reuse ;  /* 0x00000010c3187825 */ /* 0x100fe200078e0010 */
[----:B------:R-:W-:Y:S01]  /*6340*/  F2FP.F16.F32.PACK_AB R9, R188, R9 ;  /* 0x00000009bc09723e */ /* 0x000fe200000000ff */
[----:B------:R1:W-:Y:S01]  /*6350*/  STG.E.128 desc[UR6][R2.64], R4 ;  /* 0x0000000402007986 */ /* 0x0003e2000c101d06 */
[----:B------:R-:W-:Y:S01]  /*6360*/  F2FP.F16.F32.PACK_AB R15, R206, R203 ;  /* 0x000000cbce0f723e */ /* 0x000fe200000000ff */
[--C-:B------:R-:W-:Y:S01]  /*6370*/  IMAD.WIDE.U32 R26, R209, 0x10, R16.reuse ;  /* 0x00000010d11a7825 */ /* 0x100fe200078e0010 */
[----:B------:R-:W-:Y:S01]  /*6380*/  F2FP.F16.F32.PACK_AB R13, R196, R13 ;  /* 0x0000000dc40d723e */ /* 0x000fe200000000ff */
[----:B------:R1:W-:Y:S01]  /*6390*/  STG.E.128 desc[UR6][R18.64], R8 ;  /* 0x0000000812007986 */ /* 0x0003e2000c101d06 */
[----:B------:R-:W-:Y:S01]  /*63a0*/  F2FP.F16.F32.PACK_AB R171, R226, R171 ;  /* 0x000000abe2ab723e */ /* 0x000fe200000000ff */
[----:B------:R-:W-:Y:S01]  /*63b0*/  IMAD.WIDE.U32 R16, R221, 0x10, R16 ;  /* 0x00000010dd107825 */ /* 0x000fe200078e0010 */
[----:B------:R-:W-:Y:S01]  /*63c0*/  F2FP.F16.F32.PACK_AB R169, R222, R169 ;  /* 0x000000a9dea9723e */ /* 0x000fe200000000ff */
[----:B------:R1:W-:Y:S01]  /*63d0*/  STG.E.128 desc[UR6][R24.64], R12 ;  /* 0x0000000c18007986 */ /* 0x0003e2000c101d06 */
[----:B------:R-:W-:-:S02]  /*63e0*/  F2FP.F16.F32.PACK_AB R168, R23, R168 ;  /* 0x000000a817a8723e */ /* 0x000fc400000000ff */
[----:B------:R-:W-:Y:S02]  /*63f0*/  F2FP.F16.F32.PACK_AB R231, R220, R225 ;  /* 0x000000e1dce7723e */ /* 0x000fe400000000ff */
        /* <DEDUP_REMOVED lines=9> */
.L_x_21949:
        /* <DEDUP_REMOVED lines=8> */
.L_x_21952:
[----:B------:R-:W-:Y:S05]  /*6510*/  BSYNC B0 ;  /* 0x0000000000007941 */ /* 0x000fea0003800000 */
.L_x_21951:
        /* <DEDUP_REMOVED lines=9> */
.L_x_21953:
[----:B------:R-:W-:Y:S01]  /*65b0*/  HFMA2 R226, -RZ, RZ, 0, 2.384185791015625e-07 ;  /* 0x00000004ffe27431 */ /* 0x000fe200000001ff */
[----:B------:R-:W-:-:S05]  /*65c0*/  MOV R168, R225 ;  /* 0x000000e100a87202 */ /* 0x000fca0000000f00 */
[----:B------:R-:W-:-:S05]  /*65d0*/  FADD.FTZ R216, R171, R168 ;  /* 0x000000a8abd87221 */ /* 0x000fca0000010000 */
[----:B------:R-:W-:-:S07]  /*65e0*/  MOV R227, R216 ;  /* 0x000000d800e37202 */ /* 0x000fce0000000f00 */
[----:B------:R-:W-:Y:S05]  /*65f0*/  WARPSYNC.COLLECTIVE R224, `(.L_x_21954) ;  /* 0x00000000e0087348 */ /* 0x000fea0003c00000 */
[----:B------:R0:W1:Y:S02]  /*6600*/  SHFL.BFLY P4, R225, R227, R226, R229 ;  /* 0x0c0000e2e3e17389 */ /* 0x00006400000800e5 */
[----:B01----:R-:W-:Y:S05]  /*6610*/  ENDCOLLECTIVE ;  /* 0x000000000000791b */ /* 0x003fea0003800000 */
.L_x_21954:
[----:B------:R-:W-:Y:S01]  /*6620*/  HFMA2 R226, -RZ, RZ, 0, 4.76837158203125e-07 ;  /* 0x00000008ffe27431 */ /* 0x000fe200000001ff */
[----:B------:R-:W-:-:S05]  /*6630*/  MOV R169, R225 ;  /* 0x000000e100a97202 */ /* 0x000fca0000000f00 */
[----:B------:R-:W-:-:S05]  /*6640*/  FADD.FTZ R220, R216, R169 ;  /* 0x000000a9d8dc7221 */ /* 0x000fca0000010000 */
[----:B------:R-:W-:-:S07]  /*6650*/  MOV R227, R220 ;  /* 0x000000dc00e37202 */ /* 0x000fce0000000f00 */
[----:B------:R-:W-:Y:S05]  /*6660*/  WARPSYNC.COLLECTIVE R224, `(.L_x_21955) ;  /* 0x00000000e0087348 */ /* 0x000fea0003c00000 */
[----:B------:R0:W1:Y:S02]  /*6670*/  SHFL.BFLY P4, R225, R227, R226, R229 ;  /* 0x0c0000e2e3e17389 */ /* 0x00006400000800e5 */
[----:B01----:R-:W-:Y:S05]  /*6680*/  ENDCOLLECTIVE ;  /* 0x000000000000791b */ /* 0x003fea0003800000 */
.L_x_21955:
        /* <DEDUP_REMOVED lines=8> */
.L_x_21956:
        /* <DEDUP_REMOVED lines=136> */
.L_x_21957:
[----:B------:R-:W-:Y:S01]  /*6f90*/  HFMA2 R226, -RZ, RZ, 0, 1.1920928955078125e-07 ;  /* 0x00000002ffe27431 */ /* 0x000fe200000001ff */
[----:B------:R-:W-:-:S05]  /*6fa0*/  MOV R171, R225 ;  /* 0x000000e100ab7202 */ /* 0x000fca0000000f00 */
[----:B------:R-:W-:-:S05]  /*6fb0*/  FADD.FTZ R171, R168, R171 ;  /* 0x000000aba8ab7221 */ /* 0x000fca0000010000 */
[----:B------:R-:W-:-:S07]  /*6fc0*/  MOV R227, R171 ;  /* 0x000000ab00e37202 */ /* 0x000fce0000000f00 */
[----:B------:R-:W-:Y:S05]  /*6fd0*/  WARPSYNC.COLLECTIVE R224, `(.L_x_21958) ;  /* 0x00000000e0087348 */ /* 0x000fea0003c00000 */
[----:B------:R0:W1:Y:S02]  /*6fe0*/  SHFL.BFLY P4, R225, R227, R226, R229 ;  /* 0x0c0000e2e3e17389 */ /* 0x00006400000800e5 */
[----:B01----:R-:W-:Y:S05]  /*6ff0*/  ENDCOLLECTIVE ;  /* 0x000000000000791b */ /* 0x003fea0003800000 */
.L_x_21958:
[----:B------:R-:W-:Y:S01]  /*7000*/  HFMA2 R226, -RZ, RZ, 0, 2.384185791015625e-07 ;  /* 0x00000004ffe27431 */ /* 0x000fe200000001ff */
[----:B------:R-:W-:-:S05]  /*7010*/  MOV R170, R225 ;  /* 0x000000e100aa7202 */ /* 0x000fca0000000f00 */
[----:B------:R-:W-:-:S05]  /*7020*/  FADD.FTZ R170, R171, R170 ;  /* 0x000000aaabaa7221 */ /* 0x000fca0000010000 */
[----:B------:R-:W-:-:S07]  /*7030*/  MOV R227, R170 ;  /* 0x000000aa00e37202 */ /* 0x000fce0000000f00 */
[----:B------:R-:W-:Y:S05]  /*7040*/  WARPSYNC.COLLECTIVE R224, `(.L_x_21959) ;  /* 0x00000000e0087348 */ /* 0x000fea0003c00000 */
[----:B------:R0:W1:Y:S02]  /*7050*/  SHFL.BFLY P4, R225, R227, R226, R229 ;  /* 0x0c0000e2e3e17389 */ /* 0x00006400000800e5 */
[----:B01----:R-:W-:Y:S05]  /*7060*/  ENDCOLLECTIVE ;  /* 0x000000000000791b */ /* 0x003fea0003800000 */
.L_x_21959:
[----:B------:R-:W-:Y:S01]  /*7070*/  HFMA2 R226, -RZ, RZ, 0, 4.76837158203125e-07 ;  /* 0x00000008ffe27431 */ /* 0x000fe200000001ff */
[----:B------:R-:W-:-:S05]  /*7080*/  MOV R223, R225 ;  /* 0x000000e100df7202 */ /* 0x000fca0000000f00 */
[----:B------:R-:W-:-:S05]  /*7090*/  FADD.FTZ R223, R170, R223 ;  /* 0x000000dfaadf7221 */ /* 0x000fca0000010000 */
[----:B------:R-:W-:-:S07]  /*70a0*/  MOV R227, R223 ;  /* 0x000000df00e37202 */ /* 0x000fce0000000f00 */
[----:B------:R-:W-:Y:S05]  /*70b0*/  WARPSYNC.COLLECTIVE R224, `(.L_x_21960) ;  /* 0x00000000e0087348 */ /* 0x000fea0003c00000 */
[----:B------:R0:W1:Y:S02]  /*70c0*/  SHFL.BFLY P4, R225, R227, R226, R229 ;  /* 0x0c0000e2e3e17389 */ /* 0x00006400000800e5 */
[----:B01----:R-:W-:Y:S05]  /*70d0*/  ENDCOLLECTIVE ;  /* 0x000000000000791b */ /* 0x003fea0003800000 */
.L_x_21960:
[----:B------:R-:W-:Y:S01]  /*70e0*/  HFMA2 R226, -RZ, RZ, 0, 9.5367431640625e-07 ;  /* 0x00000010ffe27431 */ /* 0x000fe200000001ff */
[----:B------:R-:W-:-:S05]  /*70f0*/  MOV R216, R225 ;  /* 0x000000e100d87202 */ /* 0x000fca0000000f00 */
[----:B------:R-:W-:-:S05]  /*7100*/  FADD.FTZ R216, R223, R216 ;  /* 0x000000d8dfd87221 */ /* 0x000fca0000010000 */
[----:B------:R-:W-:-:S07]  /*7110*/  MOV R227, R216 ;  /* 0x000000d800e37202 */ /* 0x000fce0000000f00 */
[----:B------:R-:W-:Y:S05]  /*7120*/  WARPSYNC.COLLECTIVE R224, `(.L_x_21961) ;  /* 0x00000000e0087348 */ /* 0x000fea0003c00000 */
[----:B------:R0:W1:Y:S02]  /*7130*/  SHFL.BFLY P4, R225, R227, R226, R229 ;  /* 0x0c0000e2e3e17389 */ /* 0x00006400000800e5 */
[----:B01----:R-:W-:Y:S05]  /*7140*/  ENDCOLLECTIVE ;  /* 0x000000000000791b */ /* 0x003fea0003800000 */
.L_x_21961:
[----:B------:R-:W-:Y:S05]  /*7150*/  BRA `(.L_x_21962) ;  /* 0xffffffe000c07947 */ /* 0x000fea000383ffff */
.L_x_21963:
        /* <DEDUP_REMOVED lines=10> */
.L_x_43895:


//--------------------- .text._ZN10layer_norm31ln_parallel_residual_fwd_kernelINS_13Kernel_traitsIf6__halfS2_S2_fjLj2048ELj1ELj4ELj1ELj16ENS_18Kernel_traits_baseILj2048EfS2_S2_S2_fjLj128EEEEELb1ELb0ELb0EEEvNS_9FwdParamsE --------------------------
	.section	.text._ZN10layer_norm31ln_parallel_residual_fwd_kernelINS_13Kernel_traitsIf6__halfS2_S2_fjLj2048ELj1ELj4ELj1ELj16ENS_18Kernel_traits_baseILj2048EfS2_S2_S2_fjLj128EEEEELb1ELb0ELb0EEEvNS_9FwdParamsE,"ax",@progbits
	.align	128
        .global         _ZN10layer_norm31ln_parallel_residual_fwd_kernelINS_13Kernel_traitsIf6__halfS2_S2_fjLj2048ELj1ELj4ELj1ELj16ENS_18Kernel_traits_baseILj2048EfS2_S2_S2_fjLj128EEEEELb1ELb0ELb0EEEvNS_9FwdParamsE
        .type           _ZN10layer_norm31ln_parallel_residual_fwd_kernelINS_13Kernel_traitsIf6__halfS2_S2_fjLj2048ELj1ELj4ELj1ELj16ENS_18Kernel_traits_baseILj2048EfS2_S2_S2_fjLj128EEEEELb1ELb0ELb0EEEvNS_9FwdParamsE,@function
        .size           _ZN10layer_norm31ln_parallel_residual_fwd_kernelINS_13Kernel_traitsIf6__halfS2_S2_fjLj2048ELj1ELj4ELj1ELj16ENS_18Kernel_traits_baseILj2048EfS2_S2_S2_fjLj128EEEEELb1ELb0ELb0EEEvNS_9FwdParamsE,(.L_x_43896 - _ZN10layer_norm31ln_parallel_residual_fwd_kernelINS_13Kernel_traitsIf6__halfS2_S2_fjLj2048ELj1ELj4ELj1ELj16ENS_18Kernel_traits_baseILj2048EfS2_S2_S2_fjLj128EEEEELb1ELb0ELb0EEEvNS_9FwdParamsE)
        .other          _ZN10layer_norm31ln_parallel_residual_fwd_kernelINS_13Kernel_traitsIf6__halfS2_S2_fjLj2048ELj1ELj4ELj1ELj16ENS_18Kernel_traits_baseILj2048EfS2_S2_S2_fjLj128EEEEELb1ELb0ELb0EEEvNS_9FwdParamsE,@"STO_CUDA_ENTRY STV_DEFAULT"
_ZN10layer_norm31ln_parallel_residual_fwd_kernelINS_13Kernel_traitsIf6__halfS2_S2_fjLj2048ELj1ELj4ELj1ELj16ENS_18Kernel_traits_baseILj2048EfS2_S2_S2_fjLj128EEEEELb1ELb0ELb0EEEvNS_9FwdParamsE:
.text._ZN10layer_norm31ln_parallel_residual_fwd_kernelINS_13Kernel_traitsIf6__halfS2_S2_fjLj2048ELj1ELj4ELj1ELj16ENS_18Kernel_traits_baseILj2048EfS2_S2_S2_fjLj128EEEEELb1ELb0ELb0EEEvNS_9FwdParamsE:
        /* <DEDUP_REMOVED lines=355> */
.L_x_21966:
        /* <DEDUP_REMOVED lines=681> */
.L_x_21965:
        /* <DEDUP_REMOVED lines=719> */
.L_x_21968:
        /* <DEDUP_REMOVED lines=595> */
.L_x_21967:
[----:B------:R-:W-:Y:S05]  /*92e0*/  BSYNC.RECONVERGENT B0 ;  /* 0x0000000000007941 */ /* 0x000fea0003800200 */
.L_x_21964:
        /* <DEDUP_REMOVED lines=96> */
.L_x_22985:
        /* <DEDUP_REMOVED lines=40> */
.L_x_21974:
        /* <DEDUP_REMOVED lines=13> */
.L_x_21976:
[----:B------:R-:W-:Y:S05]  /*9c40*/  BSYNC.RECONVERGENT B2 ;  /* 0x0000000000027941 */ /* 0x000fea0003800200 */
.L_x_21975:
        /* <DEDUP_REMOVED lines=61> */
.L_x_21973:
[----:B------:R-:W-:Y:S05]  /*a020*/  BSYNC.RECONVERGENT B1 ;  /* 0x0000000000017941 */ /* 0x000fea0003800200 */
.L_x_21972:
        /* <DEDUP_REMOVED lines=9> */
[----:B------:R-:W-:-:S03]  /*a0c0*/  IMAD.MOV.U32 R43, RZ, RZ, 0x2 ;  /* 0x00000002ff2b7424 */ /* 0x000fc600078e00ff */
[----:B0-----:R-:W-:Y:S01]  /*a0d0*/  FSETP.GTU.FTZ.AND P2, PT, R15, R170, PT ;  /* 0x000000aa0f00720b */ /* 0x001fe20003f5c000 */
[----:B-1----:R-:W-:Y:S01]  /*a0e0*/  FMUL.FTZ R15, R21, R123 ;  /* 0x0000007b150f7220 */ /* 0x002fe20000410000 */
[----:B------:R-:W-:-:S04]  /*a0f0*/  @P1 HADD2.F32 R21, -RZ, R56.H0_H0 ;  /* 0x20000038ff151230 */ /* 0x000fc80000004100 */
        /* <DEDUP_REMOVED lines=15> */
.L_x_21979:
        /* <DEDUP_REMOVED lines=13> */
.L_x_21981:
[----:B------:R-:W-:Y:S05]  /*a2c0*/  BSYNC.RECONVERGENT B2 ;  /* 0x0000000000027941 */ /* 0x000fea0003800200 */
.L_x_21980:
        /* <DEDUP_REMOVED lines=61> */
.L_x_21978:
[----:B------:R-:W-:Y:S05]  /*a6a0*/  BSYNC.RECONVERGENT B1 ;  /* 0x0000000000017941 */ /* 0x000fea0003800200 */
.L_x_21977:
[----:B------:R-:W-:Y:S01]  /*a6b0*/  I2FP.F32.U32 R21, R21 ;  /* 0x0000001500157245 */ /* 0x000fe20000201000 */
[----:B------:R-:W-:Y:S01]  /*a6c0*/  BSSY.RECONVERGENT B1, `(.L_x_21982) ;  /* 0x0000063000017945 */ /* 0x000fe20003800200 */
[----:B------:R-:W-:Y:S01]  /*a6d0*/  ISETP.NE.AND P3, PT, R43, 0x1, PT ;  /* 0x000000012b00780c */ /* 0x000fe20003f65270 */
[----:B------:R-:W-:Y:S01]  /*a6e0*/  HFMA2 R45, -RZ, RZ, 0, 1.1920928955078125e-07 ;  /* 0x00000002ff2d7431 */ /* 0x000fe200000001ff */
[----:B------:R-:W-:Y:S01]  /*a6f0*/  LOP3.LUT R25, R25, 0xfffffff7, RZ, 0xc0, !PT ;  /* 0xfffffff719197812 */ /* 0x000fe200078ec0ff */
[----:B------:R-:W-:-:S05]  /*a700*/  FFMA.FTZ R21, R21, R171, 1.1641532182693481445e-10 ;  /* 0x2f00000015157423 */ /* 0x000fca00000100ab */
[----:B------:R-:W-:Y:S01]  /*a710*/  FSETP.GTU.FTZ.AND P2, PT, R21, R170, PT ;  /* 0x000000aa1500720b */ /* 0x000fe20003f5c000 */
[----:B------:R-:W-:-:S05]  /*a720*/  HADD2.F32 R21, -RZ, R96.H1_H1 ;  /* 0x30000060ff157230 */ /* 0x000fca0000004100 */
[----:B------:R-:W-:-:S05]  /*a730*/  FMUL.FTZ R21, R21, R123 ;  /* 0x0000007b15157220 */ /* 0x000fca0000410000 */
[----:B------:R-:W-:Y:S01]  /*a740*/  FSEL R44, R21, RZ, !P2 ;  /* 0x000000ff152c7208 */ /* 0x000fe20005000000 */
[----:B------:R-:W-:Y:S01]  /*a750*/  @P1 HADD2.F32 R21, -RZ, R56.H1_H1 ;  /* 0x30000038ff151230 */ /* 0x000fe20000004100 */
        /* <DEDUP_REMOVED lines=14> */
.L_x_21984:
        /* <DEDUP_REMOVED lines=13> */
.L_x_21986:
[----:B------:R-:W-:Y:S05]  /*a910*/  BSYNC.RECONVERGENT B2 ;  /* 0x0000000000027941 */ /* 0x000fea0003800200 */
.L_x_21985:
        /* <DEDUP_REMOVED lines=61> */
.L_x_21983:
[----:B------:R-:W-:Y:S05]  /*acf0*/  BSYNC.RECONVERGENT B1 ;  /* 0x0000000000017941 */ /* 0x000fea0003800200 */
.L_x_21982:
[----:B------:R-:W-:Y:S01]  /*ad00*/  I2FP.F32.U32 R21, R21 ;  /* 0x0000001500157245 */ /* 0x000fe20000201000 */
[----:B------:R-:W-:Y:S01]  /*ad10*/  BSSY.RECONVERGENT B1, `(.L_x_21987) ;  /* 0x0000063000017945 */ /* 0x000fe20003800200 */
[----:B------:R-:W-:Y:S01]  /*ad20*/  ISETP.NE.AND P2, PT, R45, 0x1, PT ;  /* 0x000000012d00780c */ /* 0x000fe20003f45270 */
[----:B------:R-:W-:Y:S01]  /*ad30*/  IMAD.MOV.U32 R46, RZ, RZ, 0x2 ;  /* 0x00000002ff2e7424 */ /* 0x000fe200078e00ff */
[----:B------:R-:W-:Y:S01]  /*ad40*/  LOP3.LUT R25, R25, 0xfffffffb, RZ, 0xc0, !PT ;  /* 0xfffffffb19197812 */ /* 0x000fe200078ec0ff */
[----:B------:R-:W-:-:S05]  /*ad50*/  FFMA.FTZ R21, R21, R171, 1.1641532182693481445e-10 ;  /* 0x2f00000015157423 */ /* 0x000fca00000100ab */
[----:B------:R-:W-:Y:S01]  /*ad60*/  FSETP.GTU.FTZ.AND P3, PT, R21, R170, PT ;  /* 0x000000aa1500720b */ /* 0x000fe20003f7c000 */
[----:B------:R-:W-:-:S05]  /*ad70*/  HADD2.F32 R21, -RZ, R97.H0_H0 ;  /* 0x20000061ff157230 */ /* 0x000fca0000004100 */
[----:B------:R-:W-:-:S05]  /*ad80*/  FMUL.FTZ R21, R21, R123 ;  /* 0x0000007b15157220 */ /* 0x000fca0000410000 */
[----:B------:R-:W-:Y:S01]  /*ad90*/  FSEL R43, R21, RZ, !P3 ;  /* 0x000000ff152b7208 */ /* 0x000fe20005800000 */
[----:B------:R-:W-:Y:S01]  /*ada0*/  @P1 HADD2.F32 R21, -RZ, R57.H0_H0 ;  /* 0x20000039ff151230 */ /* 0x000fe20000004100 */
[----:B------:R-:W-:-:S04]  /*adb0*/  PLOP3.LUT P3, PT, P3, PT, PT, 0x8, 0x80 ;  /* 0x000000000080781c */ /* 0x000fc80001f6e170 */
[----:B------:R-:W-:Y:S01]  /*adc0*/  @P1 FADD.FTZ R43, R21, R43 ;  /* 0x0000002b152b1221 */ /* 0x000fe20000010000 */
[----:B------:R-:W-:-:S04]  /*add0*/  MOV R21, R18 ;  /* 0x0000001200157202 */ /* 0x000fc80000000f00 */
[----:B------:R-:W-:-:S04]  /*ade0*/  F2FP.F16.F32.PACK_AB R161, RZ, R43 ;  /* 0x0000002bffa1723e */ /* 0x000fc800000000ff */
        /* <DEDUP_REMOVED lines=10> */
.L_x_21989:
        /* <DEDUP_REMOVED lines=13> */
.L_x_21991:
[----:B------:R-:W-:Y:S05]  /*af60*/  BSYNC.RECONVERGENT B2 ;  /* 0x0000000000027941 */ /* 0x000fea0003800200 */
.L_x_21990:
        /* <DEDUP_REMOVED lines=61> */
.L_x_21988:
[----:B------:R-:W-:Y:S05]  /*b340*/  BSYNC.RECONVERGENT B1 ;  /* 0x0000000000017941 */ /* 0x000fea0003800200 */
.L_x_21987:
[----:B------:R-:W-:Y:S01]  /*b350*/  I2FP.F32.U32 R21, R21 ;  /* 0x0000001500157245 */ /* 0x000fe20000201000 */
[----:B------:R-:W-:Y:S01]  /*b360*/  BSSY.RECONVERGENT B1, `(.L_x_21992) ;  /* 0x0000063000017945 */ /* 0x000fe20003800200 */
[----:B------:R-:W-:Y:S01]  /*b370*/  LOP3.LUT R25, R25, 0xfffffffd, RZ, 0xc0, !PT ;  /* 0xfffffffd19197812 */ /* 0x000fe200078ec0ff */
[----:B------:R-:W-:Y:S02]  /*b380*/  IMAD.MOV.U32 R107, RZ, RZ, 0x2 ;  /* 0x00000002ff6b7424 */ /* 0x000fe400078e00ff */
        /* <DEDUP_REMOVED lines=21> */
.L_x_21994:
        /* <DEDUP_REMOVED lines=13> */
.L_x_21996:
[----:B------:R-:W-:Y:S05]  /*b5b0*/  BSYNC.RECONVERGENT B2 ;  /* 0x0000000000027941 */ /* 0x000fea0003800200 */
.L_x_21995:
        /* <DEDUP_REMOVED lines=61> */
.L_x_21993:
[----:B------:R-:W-:Y:S05]  /*b990*/  BSYNC.RECONVERGENT B1 ;  /* 0x0000000000017941 */ /* 0x000fea0003800200 */
.L_x_21992:
        /* <DEDUP_REMOVED lines=23> */
.L_x_21999:
        /* <DEDUP_REMOVED lines=13> */
.L_x_22001:
[----:B------:R-:W-:Y:S05]  /*bbe0*/  BSYNC.RECONVERGENT B2 ;  /* 0x0000000000027941 */ /* 0x000fea0003800200 */
.L_x_22000:
        /* <DEDUP_REMOVED lines=61> */
.L_x_21998:
[----:B------:R-:W-:Y:S05]  /*bfc0*/  BSYNC.RECONVERGENT B1 ;  /* 0x0000000000017941 */ /* 0x000fea0003800200 */
.L_x_21997:
[----:B------:R-:W-:Y:S01]  /*bfd0*/  I2FP.F32.U32 R21, R21 ;  /* 0x0000001500157245 */ /* 0x000fe20000201000 */
[----:B------:R-:W-:Y:S01]  /*bfe0*/  BSSY.RECONVERGENT B1, `(.L_x_22002) ;  /* 0x0000061000017945 */ /* 0x000fe20003800200 */
[----:B------:R-:W-:Y:S01]  /*bff0*/  ISETP.NE.AND P4, PT, R108, 0x1, PT ;  /* 0x000000016c00780c */ /* 0x000fe20003f85270 */
        /* <DEDUP_REMOVED lines=20> */
.L_x_22004:
        /* <DEDUP_REMOVED lines=13> */
.L_x_22006:
[----:B------:R-:W-:Y:S05]  /*c210*/  BSYNC.RECONVERGENT B2 ;  /* 0x0000000000027941 */ /* 0x000fea0003800200 */
.L_x_22005:
        /* <DEDUP_REMOVED lines=61> */
.L_x_22003:
[----:B------:R-:W-:Y:S05]  /*c5f0*/  BSYNC.RECONVERGENT B1 ;  /* 0x0000000000017941 */ /* 0x000fea0003800200 */
.L_x_22002:
[----:B------:R-:W-:Y:S01]  /*c600*/  I2FP.F32.U32 R21, R21 ;  /* 0x0000001500157245 */ /* 0x000fe20000201000 */
[----:B------:R-:W-:Y:S01]  /*c610*/  HADD2.F32 R108, -RZ, R99.H0_H0 ;  /* 0x20000063ff6c7230 */ /* 0x000fe20000004100 */
[----:B------:R-:W-:Y:S01]  /*c620*/  ISETP.NE.AND P5, PT, R162, 0x1, PT ;  /* 0x00000001a200780c */ /* 0x000fe20003fa5270 */
[----:B------:R-:W-:Y:S01]  /*c630*/  BSSY.RECONVERGENT B1, `(.L_x_22007) ;  /* 0x000005f000017945 */ /* 0x000fe20003800200 */
[----:B------:R-:W-:Y:S02]  /*c640*/  IMAD.MOV.U32 R163, RZ, RZ, R18 ;  /* 0x000000ffffa37224 */ /* 0x000fe400078e0012 */
[----:B------:R-:W-:Y:S01]  /*c650*/  FFMA.FTZ R21, R21, R171, 1.1641532182693481445e-10 ;  /* 0x2f00000015157423 */ /* 0x000fe200000100ab */
[----:B------:R-:W-:-:S04]  /*c660*/  FMUL.FTZ R108, R108, R123 ;  /* 0x0000007b6c6c7220 */ /* 0x000fc80000410000 */
[----:B------:R-:W-:Y:S01]  /*c670*/  FSETP.GTU.FTZ.AND P4, PT, R21, R170, PT ;  /* 0x000000aa1500720b */ /* 0x000fe20003f9c000 */
[----:B------:R-:W-:-:S03]  /*c680*/  @P1 HADD2.F32 R21, -RZ, R59.H0_H0 ;  /* 0x2000003bff151230 */ /* 0x000fc60000004100 */
        /* <DEDUP_REMOVED lines=14> */
.L_x_22009:
        /* <DEDUP_REMOVED lines=13> */
.L_x_22011:
[----:B------:R-:W-:Y:S05]  /*c840*/  BSYNC.RECONVERGENT B2 ;  /* 0x0000000000027941 */ /* 0x000fea0003800200 */
.L_x_22010:
        /* <DEDUP_REMOVED lines=61> */
.L_x_22008:
[----:B------:R-:W-:Y:S05]  /*cc20*/  BSYNC.RECONVERGENT B1 ;  /* 0x0000000000017941 */ /* 0x000fea0003800200 */
.L_x_22007:
[----:B------:R-:W-:Y:S01]  /*cc30*/  I2FP.F32.U32 R162, R163 ;  /* 0x000000a300a27245 */ /* 0x000fe20000201000 */
[----:B------:R-:W-:Y:S01]  /*cc40*/  HADD2.F32 R99, -RZ, R99.H1_H1 ;  /* 0x30000063ff637230 */ /* 0x000fe20000004100 */
[----:B------:R-:W-:Y:S02]  /*cc50*/  PRMT R98, R168, 0x5410, R98 ;  /* 0x00005410a8627816 */ /* 0x000fe40000000062 */
[----:B------:R-:W-:Y:S01]  /*cc60*/  PRMT R97, R161, 0x5410, R97 ;  /* 0x00005410a1617816 */ /* 0x000fe20000000061 */
[----:B------:R-:W-:Y:S01]  /*cc70*/  FFMA.FTZ R162, R162, R171, 1.1641532182693481445e-10 ;  /* 0x2f000000a2a27423 */ /* 0x000fe200000100ab */
[----:B------:R-:W-:Y:S01]  /*cc80*/  FMUL.FTZ R99, R99, R123 ;  /* 0x0000007b63637220 */ /* 0x000fe20000410000 */
[----:B------:R-:W-:-:S03]  /*cc90*/  PRMT R96, R131, 0x5410, R96 ;  /* 0x0000541083607816 */ /* 0x000fc60000000060 */
[----:B------:R-:W-:-:S04]  /*cca0*/  FSETP.GTU.FTZ.AND P5, PT, R162, R170, PT ;  /* 0x000000aaa200720b */ /* 0x000fc80003fbc000 */
[----:B------:R-:W-:Y:S01]  /*ccb0*/  FSEL R123, R99, RZ, !P5 ;  /* 0x000000ff637b7208 */ /* 0x000fe20006800000 */
[----:B------:R-:W-:Y:S01]  /*ccc0*/  @P1 HADD2.F32 R99, -RZ, R59.H1_H1 ;  /* 0x3000003bff631230 */ /* 0x000fe20000004100 */
[----:B------:R-:W-:-:S04]  /*ccd0*/  PLOP3.LUT P5, PT, P5, PT, PT, 0x8, 0x80 ;  /* 0x000000000080781c */ /* 0x000fc80002fae170 */
[----:B------:R-:W-:-:S05]  /*cce0*/  @P1 FADD.FTZ R123, R99, R123 ;  /* 0x0000007b637b1221 */ /* 0x000fca0000010000 */
[----:B------:R-:W-:-:S04]  /*ccf0*/  F2FP.F16.F32.PACK_AB R99, RZ, R123 ;  /* 0x0000007bff63723e */ /* 0x000fc800000000ff */
[----:B------:R-:W-:Y:S01]  /*cd00*/  PRMT R99, R169, 0x5410, R99 ;  /* 0x00005410a9637816 */ /* 0x000fe20000000063 */
[----:B------:R-:W-:Y:S06]  /*cd10*/  BRA `(.L_x_22012) ;  /* 0x0000006400087947 */ /* 0x000fec0003800000 */
.L_x_21971:
        /* <DEDUP_REMOVED lines=16> */
.L_x_22015:
        /* <DEDUP_REMOVED lines=13> */
.L_x_22017:
[----:B------:R-:W-:Y:S05]  /*cef0*/  BSYNC.RECONVERGENT B2 ;  /* 0x0000000000027941 */ /* 0x000fea0003800200 */
.L_x_22016:
        /* <DEDUP_REMOVED lines=61> */
.L_x_22014:
[----:B------:R-:W-:Y:S05]  /*d2d0*/  BSYNC.RECONVERGENT B1 ;  /* 0x0000000000017941 */ /* 0x000fea0003800200 */
.L_x_22013:
        /* <DEDUP_REMOVED lines=8> */
[----:B------:R-:W1:Y:S03]  /*d360*/  LDC R7, c[0x0][0x408] ;  /* 0x00010200ff077b82 */ /* 0x000e660000000800 */
[----:B0-----:R-:W-:Y:S01]  /*d370*/  FSETP.GTU.FTZ.AND P2, PT, R9, R123, PT ;  /* 0x0000007b0900720b */ /* 0x001fe20003f5c000 */
[----:B-----5:R-:W-:-:S03]  /*d380*/  HADD2.F32 R9, -RZ, R96.H0_H0 ;  /* 0x20000060ff097230 */ /* 0x020fc60000004100 */
[----:B------:R-:W-:Y:S02]  /*d390*/  PLOP3.LUT P4, PT, P2, PT, PT, 0x8, 0x80 ;  /* 0x000000000080781c */ /* 0x000fe4000178e170 */
[----:B-1----:R-:W-:-:S05]  /*d3a0*/  FMUL.FTZ R9, R9, R7 ;  /* 0x0000000709097220 */ /* 0x002fca0000410000 */
[----:B------:R-:W-:Y:S01]  /*d3b0*/  FSEL R14, R9, RZ, !P2 ;  /* 0x000000ff090e7208 */ /* 0x000fe20005000000 */
[----:B------:R-:W-:-:S05]  /*d3c0*/  IMAD.MOV.U32 R9, RZ, RZ, R18 ;  /* 0x000000ffff097224 */ /* 0x000fca00078e0012 */
        /* <DEDUP_REMOVED lines=10> */
.L_x_22020:
        /* <DEDUP_REMOVED lines=13> */
.L_x_22022:
[----:B------:R-:W-:Y:S05]  /*d540*/  BSYNC.RECONVERGENT B2 ;  /* 0x0000000000027941 */ /* 0x000fea0003800200 */
.L_x_22021:
        /* <DEDUP_REMOVED lines=61> */
.L_x_22019:
[----:B------:R-:W-:Y:S05]  /*d920*/  BSYNC.RECONVERGENT B1 ;  /* 0x0000000000017941 */ /* 0x000fea0003800200 */
.L_x_22018:
[----:B------:R-:W-:Y:S01]  /*d930*/  I2FP.F32.U32 R8, R9 ;  /* 0x0000000900087245 */ /* 0x000fe20000201000 */
[----:B------:R-:W-:Y:S01]  /*d940*/  @P1 HADD2.F32 R9, -RZ, R56.H0_H0 ;  /* 0x20000038ff091230 */ /* 0x000fe20000004100 */
[----:B------:R-:W-:Y:S01]  /*d950*/  ISETP.NE.AND P3, PT, R10, 0x1, PT ;  /* 0x000000010a00780c */ /* 0x000fe20003f65270 */
[----:B------:R-:W-:Y:S02]  /*d960*/  BSSY.RECONVERGENT B1, `(.L_x_22023) ;  /* 0x0000062000017945 */ /* 0x000fe40003800200 */
[----:B------:R-:W-:-:S05]  /*d970*/  FFMA.FTZ R8, R8, R171, 1.1641532182693481445e-10 ;  /* 0x2f00000008087423 */ /* 0x000fca00000100ab */
[----:B------:R-:W-:Y:S01]  /*d980*/  FSETP.GTU.FTZ.AND P2, PT, R8, R123, PT ;  /* 0x0000007b0800720b */ /* 0x000fe20003f5c000 */
[----:B------:R-:W-:-:S05]  /*d990*/  HADD2.F32 R8, -RZ, R60.H0_H0 ;  /* 0x2000003cff087230 */ /* 0x000fca0000004100 */
[----:B------:R-:W-:-:S05]  /*d9a0*/  FMUL.FTZ R8, R8, R7 ;  /* 0x0000000708087220 */ /* 0x000fca0000410000 */
[----:B------:R-:W-:-:S05]  /*d9b0*/  FSEL R8, R8, RZ, !P2 ;  /* 0x000000ff08087208 */ /* 0x000fca0005000000 */
[----:B------:R-:W-:-:S04]  /*d9c0*/  FADD.FTZ R8, R14, R8 ;  /* 0x000000080e087221 */ /* 0x000fc80000010000 */
[--C-:B------:R-:W-:Y:S01]  /*d9d0*/  @P1 FADD.FTZ R15, R9, R8.reuse ;  /* 0x00000008090f1221 */ /* 0x100fe20000010000 */
[----:B------:R-:W-:Y:S01]  /*d9e0*/  @!P1 IMAD.MOV.U32 R15, RZ, RZ, R8 ;  /* 0x000000ffff0f9224 */ /* 0x000fe200078e0008 */
[----:B------:R-:W-:Y:S01]  /*d9f0*/  SEL R8, RZ, 0x1, P2 ;  /* 0x00000001ff087807 */ /* 0x000fe20001000000 */
[----:B------:R-:W-:-:S03]  /*da00*/  IMAD.MOV.U32 R9, RZ, RZ, R18 ;  /* 0x000000ffff097224 */ /* 0x000fc600078e0012 */
[----:B------:R-:W-:Y:S01]  /*da10*/  PRMT R14, R8, 0x7610, R14 ;  /* 0x00007610080e7816 */ /* 0x000fe2000000000e */
[----:B------:R-:W-:Y:S01]  /*da20*/  HFMA2 R8, -RZ, RZ, 0, 1.1920928955078125e-07 ;  /* 0x00000002ff087431 */ /* 0x000fe200000001ff */
        /* <DEDUP_REMOVED lines=10> */
.L_x_22025:
        /* <DEDUP_REMOVED lines=13> */
.L_x_22027:
[----:B------:R-:W-:Y:S05]  /*dba0*/  BSYNC.RECONVERGENT B2 ;  /* 0x0000000000027941 */ /* 0x000fea0003800200 */
.L_x_22026:
        /* <DEDUP_REMOVED lines=61> */
.L_x_22024:
[----:B------:R-:W-:Y:S05]  /*df80*/  BSYNC.RECONVERGENT B1 ;  /* 0x0000000000017941 */ /* 0x000fea0003800200 */
.L_x_22023:
[----:B------:R-:W-:Y:S01]  /*df90*/  I2FP.F32.U32 R9, R9 ;  /* 0x0000000900097245 */ /* 0x000fe20000201000 */
[----:B------:R-:W-:Y:S01]  /*dfa0*/  BSSY.RECONVERGENT B1, `(.L_x_22028) ;  /* 0x0000060000017945 */ /* 0x000fe20003800200 */
[----:B------:R-:W-:Y:S01]  /*dfb0*/  ISETP.NE.AND P3, PT, R8, 0x1, PT ;  /* 0x000000010800780c */ /* 0x000fe20003f65270 */
[----:B------:R-:W-:Y:S01]  /*dfc0*/  IMAD.MOV.U32 R10, RZ, RZ, 0x2 ;  /* 0x00000002ff0a7424 */ /* 0x000fe200078e00ff */
[----:B------:R-:W-:Y:S01]  /*dfd0*/  LOP3.LUT R25, R25, 0xfffffff7, RZ, 0xc0, !PT ;  /* 0xfffffff719197812 */ /* 0x000fe200078ec0ff */
[----:B------:R-:W-:-:S05]  /*dfe0*/  FFMA.FTZ R9, R9, R171, 1.1641532182693481445e-10 ;  /* 0x2f00000009097423 */ /* 0x000fca00000100ab */
[----:B------:R-:W-:Y:S01]  /*dff0*/  FSETP.GTU.FTZ.AND P2, PT, R9, R123, PT ;  /* 0x0000007b0900720b */ /* 0x000fe20003f5c000 */
[----:B------:R-:W-:-:S03]  /*e000*/  HADD2.F32 R9, -RZ, R96.H1_H1 ;  /* 0x30000060ff097230 */ /* 0x000fc60000004100 */
[----:B------:R-:W-:Y:S02]  /*e010*/  PLOP3.LUT P4, PT, P2, PT, PT, 0x8, 0x80 ;  /* 0x000000000080781c */ /* 0x000fe4000178e170 */
[----:B------:R-:W-:-:S05]  /*e020*/  FMUL.FTZ R9, R9, R7 ;  /* 0x0000000709097220 */ /* 0x000fca0000410000 */
[----:B------:R-:W-:Y:S02]  /*e030*/  FSEL R21, R9, RZ, !P2 ;  /* 0x000000ff09157208 */ /* 0x000fe40005000000 */
[----:B------:R-:W-:-:S04]  /*e040*/  MOV R9, R18 ;  /* 0x0000001200097202 */ /* 0x000fc80000000f00 */
        /* <DEDUP_REMOVED lines=10> */
.L_x_22030:
        /* <DEDUP_REMOVED lines=13> */
.L_x_22032:
[----:B------:R-:W-:Y:S05]  /*e1c0*/  BSYNC.RECONVERGENT B2 ;  /* 0x0000000000027941 */ /* 0x000fea0003800200 */
.L_x_22031:
        /* <DEDUP_REMOVED lines=61> */
.L_x_22029:
[----:B------:R-:W-:Y:S05]  /*e5a0*/  BSYNC.RECONVERGENT B1 ;  /* 0x0000000000017941 */ /* 0x000fea0003800200 */
.L_x_22028:
[----:B------:R-:W-:Y:S01]  /*e5b0*/  I2FP.F32.U32 R8, R9 ;  /* 0x0000000900087245 */ /* 0x000fe20000201000 */
[----:B------:R-:W-:Y:S01]  /*e5c0*/  @P1 HADD2.F32 R9, -RZ, R56.H1_H1 ;  /* 0x30000038ff091230 */ /* 0x000fe20000004100 */
[----:B------:R-:W-:Y:S01]  /*e5d0*/  ISETP.NE.AND P3, PT, R10, 0x1, PT ;  /* 0x000000010a00780c */ /* 0x000fe20003f65270 */
[----:B------:R-:W-:Y:S02]  /*e5e0*/  BSSY.RECONVERGENT B1, `(.L_x_22033) ;  /* 0x0000062000017945 */ /* 0x000fe40003800200 */
[----:B------:R-:W-:-:S05]  /*e5f0*/  FFMA.FTZ R8, R8, R171, 1.1641532182693481445e-10 ;  /* 0x2f00000008087423 */ /* 0x000fca00000100ab */
[----:B------:R-:W-:Y:S01]  /*e600*/  FSETP.GTU.FTZ.AND P2, PT, R8, R123, PT ;  /* 0x0000007b0800720b */ /* 0x000fe20003f5c000 */
[----:B------:R-:W-:-:S05]  /*e610*/  HADD2.F32 R8, -RZ, R60.H1_H1 ;  /* 0x3000003cff087230 */ /* 0x000fca0000004100 */
[----:B------:R-:W-:-:S05]  /*e620*/  FMUL.FTZ R8, R8, R7 ;  /* 0x0000000708087220 */ /* 0x000fca0000410000 */
[----:B------:R-:W-:-:S05]  /*e630*/  FSEL R8, R8, RZ, !P2 ;  /* 0x000000ff08087208 */ /* 0x000fca0005000000 */
[----:B------:R-:W-:-:S04]  /*e640*/  FADD.FTZ R8, R21, R8 ;  /* 0x0000000815087221 */ /* 0x000fc80000010000 */
[--C-:B------:R-:W-:Y:S01]  /*e650*/  @P1 FADD.FTZ R44, R9, R8.reuse ;  /* 0x00000008092c1221 */ /* 0x100fe20000010000 */
[----:B------:R-:W-:Y:S01]  /*e660*/  @!P1 IMAD.MOV.U32 R44, RZ, RZ, R8 ;  /* 0x000000ffff2c9224 */ /* 0x000fe200078e0008 */
[----:B------:R-:W-:Y:S02]  /*e670*/  SEL R8, RZ, 0x1, P2 ;  /* 0x00000001ff087807 */ /* 0x000fe40001000000 */
[----:B------:R-:W-:Y:S02]  /*e680*/  MOV R9, R18 ;  /* 0x0000001200097202 */ /* 0x000fe40000000f00 */
[----:B------:R-:W-:Y:S01]  /*e690*/  PRMT R13, R8, 0x7610, R13 ;  /* 0x00007610080d7816 */ /* 0x000fe2000000000d */
[----:B------:R-:W-:Y:S01]  /*e6a0*/  IMAD.MOV.U32 R8, RZ, RZ, 0x2 ;  /* 0x00000002ff087424 */ /* 0x000fe200078e00ff */
        /* <DEDUP_REMOVED lines=10> */
.L_x_22035:
        /* <DEDUP_REMOVED lines=13> */
.L_x_22037:
[----:B------:R-:W-:Y:S05]  /*e820*/  BSYNC.RECONVERGENT B2 ;  /* 0x0000000000027941 */ /* 0x000fea0003800200 */
.L_x_22036:
        /* <DEDUP_REMOVED lines=61> */
.L_x_22034:
[----:B------:R-:W-:Y:S05]  /*ec00*/  BSYNC.RECONVERGENT B1 ;  /* 0x0000000000017941 */ /* 0x000fea0003800200 */
.L_x_22033:
        /* <DEDUP_REMOVED lines=22> */
.L_x_22040:
        /* <DEDUP_REMOVED lines=13> */
.L_x_22042:
[----:B------:R-:W-:Y:S05]  /*ee40*/  BSYNC.RECONVERGENT B2 ;  /* 0x0000000000027941 */ /* 0x000fea0003800200 */
.L_x_22041:
        /* <DEDUP_REMOVED lines=61> */
.L_x_22039:
[----:B------:R-:W-:Y:S05]  /*f220*/  BSYNC.RECONVERGENT B1 ;  /* 0x0000000000017941 */ /* 0x000fea0003800200 */
.L_x_22038:
[----:B------:R-:W-:Y:S01]  /*f230*/  I2FP.F32.U32 R8, R9 ;  /* 0x0000000900087245 */ /* 0x000fe20000201000 */
[----:B------:R-:W-:Y:S01]  /*f240*/  @P1 HADD2.F32 R9, -RZ, R57.H0_H0 ;  /* 0x20000039ff091230 */ /* 0x000fe20000004100 */
[----:B------:R-:W-:Y:S03]  /*f250*/  BSSY.RECONVERGENT B1, `(.L_x_22043) ;  /* 0x0000063000017945 */ /* 0x000fe60003800200 */
[----:B------:R-:W-:-:S05]  /*f260*/  FFMA.FTZ R8, R8, R171, 1.1641532182693481445e-10 ;  /* 0x2f00000008087423 */ /* 0x000fca00000100ab */
[----:B------:R-:W-:Y:S01]  /*f270*/  FSETP.GTU.FTZ.AND P2, PT, R8, R123, PT ;  /* 0x0000007b0800720b */ /* 0x000fe20003f5c000 */
[----:B------:R-:W-:-:S05]  /*f280*/  HADD2.F32 R8, -RZ, R61.H0_H0 ;  /* 0x2000003dff087230 */ /* 0x000fca0000004100 */
        /* <DEDUP_REMOVED lines=8> */
[----:B------:R-:W-:Y:S01]  /*f310*/  PRMT R12, R8, 0x7610, R12 ;  /* 0x00007610080c7816 */ /* 0x000fe2000000000c */
[----:B------:R-:W-:Y:S01]  /*f320*/  IMAD.MOV.U32 R8, RZ, RZ, 0x2 ;  /* 0x00000002ff087424 */ /* 0x000fe200078e00ff */
[----:B------:R-:W-:-:S09]  /*f330*/  F2FP.F16.F32.PACK_AB R161, RZ, R43 ;  /* 0x0000002bffa1723e */ /* 0x000fd200000000ff */
        /* <DEDUP_REMOVED lines=9> */
.L_x_22045:
        /* <DEDUP_REMOVED lines=13> */
.L_x_22047:
[----:B------:R-:W-:Y:S05]  /*f4a0*/  BSYNC.RECONVERGENT B2 ;  /* 0x0000000000027941 */ /* 0x000fea0003800200 */
.L_x_22046:
        /* <DEDUP_REMOVED lines=61> */
.L_x_22044:
[----:B------:R-:W-:Y:S05]  /*f880*/  BSYNC.RECONVERGENT B1 ;  /* 0x0000000000017941 */ /* 0x000fea0003800200 */
.L_x_22043:
[----:B------:R-:W-:Y:S01]  /*f890*/  I2FP.F32.U32 R9, R9 ;  /* 0x0000000900097245 */ /* 0x000fe20000201000 */
[----:B------:R-:W-:Y:S01]  /*f8a0*/  BSSY.RECONVERGENT B1, `(.L_x_22048) ;  /* 0x0000060000017945 */ /* 0x000fe20003800200 */
[----:B------:R-:W-:Y:S01]  /*f8b0*/  LOP3.LUT R25, R25, 0xfffffffd, RZ, 0xc0, !PT ;  /* 0xfffffffd19197812 */ /* 0x000fe200078ec0ff */
[----:B------:R-:W-:Y:S02]  /*f8c0*/  HFMA2 R10, -RZ, RZ, 0, 1.1920928955078125e-07 ;  /* 0x00000002ff0a7431 */ /* 0x000fe400000001ff */
[----:B------:R-:W-:-:S05]  /*f8d0*/  FFMA.FTZ R9, R9, R171, 1.1641532182693481445e-10 ;  /* 0x2f00000009097423 */ /* 0x000fca00000100ab */
[----:B------:R-:W-:Y:S01]  /*f8e0*/  FSETP.GTU.FTZ.AND P2, PT, R9, R123, PT ;  /* 0x0000007b0900720b */ /* 0x000fe20003f5c000 */
[----:B------:R-:W-:-:S05]  /*f8f0*/  HADD2.F32 R9, -RZ, R97.H1_H1 ;  /* 0x30000061ff097230 */ /* 0x000fca0000004100 */
        /* <DEDUP_REMOVED lines=15> */
.L_x_22050:
        /* <DEDUP_REMOVED lines=13> */
.L_x_22052:
[----:B------:R-:W-:Y:S05]  /*fac0*/  BSYNC.RECONVERGENT B2 ;  /* 0x0000000000027941 */ /* 0x000fea0003800200 */
.L_x_22051:
        /* <DEDUP_REMOVED lines=61> */
.L_x_22049:
[----:B------:R-:W-:Y:S05]  /*fea0*/  BSYNC.RECONVERGENT B1 ;  /* 0x0000000000017941 */ /* 0x000fea0003800200 */
.L_x_22048:
[----:B------:R-:W-:Y:S01]  /*feb0*/  I2FP.F32.U32 R8, R9 ;  /* 0x0000000900087245 */ /* 0x000fe20000201000 */
[----:B------:R-:W-:Y:S01]  /*fec0*/  @P1 HADD2.F32 R9, -RZ, R57.H1_H1 ;  /* 0x30000039ff091230 */ /* 0x000fe20000004100 */
[----:B------:R-:W-:Y:S03]  /*fed0*/  BSSY.RECONVERGENT B1, `(.L_x_22053) ;  /* 0x0000062000017945 */ /* 0x000fe60003800200 */
[----:B------:R-:W-:-:S05]  /*fee0*/  FFMA.FTZ R8, R8, R171, 1.1641532182693481445e-10 ;  /* 0x2f00000008087423 */ /* 0x000fca00000100ab */
[----:B------:R-:W-:Y:S01]  /*fef0*/  FSETP.GTU.FTZ.AND P2, PT, R8, R123, PT ;  /* 0x0000007b0800720b */ /* 0x000fe20003f5c000 */
[----:B------:R-:W-:-:S03]  /*ff00*/  HADD2.F32 R8, -RZ, R61.H1_H1 ;  /* 0x3000003dff087230 */ /* 0x000fc60000004100 */
[----:B------:R-:W-:Y:S02]  /*ff10*/  SEL R11, RZ, 0x1, P2 ;  /* 0x00000001ff0b7807 */ /* 0x000fe40001000000 */
[----:B------:R-:W-:-:S05]  /*ff20*/  FMUL.FTZ R8, R8, R7 ;  /* 0x0000000708087220 */ /* 0x000fca0000410000 */
[----:B------:R-:W-:Y:S02]  /*ff30*/  FSEL R8, R8, RZ, !P2 ;  /* 0x000000ff08087208 */ /* 0x000fe40005000000 */
[----:B------:R-:W-:-:S03]  /*ff40*/  ISETP.NE.AND P2, PT, R10, 0x1, PT ;  /* 0x000000010a00780c */ /* 0x000fc60003f45270 */
[----:B------:R-:W-:-:S04]  /*ff50*/  FADD.FTZ R8, R21, R8 ;  /* 0x0000000815087221 */ /* 0x000fc80000010000 */
[--C-:B------:R-:W-:Y:S01]  /*ff60*/  @P1 FADD.FTZ R45, R9, R8.reuse ;  /* 0x00000008092d1221 */ /* 0x100fe20000010000 */
[----:B------:R-:W-:Y:S02]  /*ff70*/  @!P1 IMAD.MOV.U32 R45, RZ, RZ, R8 ;  /* 0x000000ffff2d9224 */ /* 0x000fe400078e0008 */
[----:B------:R-:W-:Y:S02]  /*ff80*/  HFMA2 R8, -RZ, RZ, 0, 1.1920928955078125e-07 ;  /* 0x00000002ff087431 */ /* 0x000fe400000001ff */
[----:B------:R-:W-:Y:S01]  /*ff90*/  IMAD.MOV.U32 R9, RZ, RZ, R18 ;  /* 0x000000ffff097224 */ /* 0x000fe200078e0012 */
        /* <DEDUP_REMOVED lines=10> */
.L_x_22055:
        /* <DEDUP_REMOVED lines=13> */
.L_x_22057:
[----:B------:R-:W-:Y:S05]  /*10110*/  BSYNC.RECONVERGENT B2 ;  /* 0x0000000000027941 */ /* 0x000fea0003800200 */
.L_x_22056:
        /* <DEDUP_REMOVED lines=61> */
.L_x_22054:
[----:B------:R-:W-:Y:S05]  /*104f0*/  BSYNC.RECONVERGENT B1 ;  /* 0x0000000000017941 */ /* 0x000fea0003800200 */
.L_x_22053:
[----:B------:R-:W-:Y:S01]  /*10500*/  I2FP.F32.U32 R9, R9 ;  /* 0x0000000900097245 */ /* 0x000fe20000201000 */
[----:B------:R-:W-:Y:S01]  /*10510*/  BSSY.RECONVERGENT B1, `(.L_x_22058) ;  /* 0x000005e000017945 */ /* 0x000fe20003800200 */
[----:B------:R-:W-:Y:S01]  /*10520*/  ISETP.NE.AND P3, PT, R8, 0x1, PT ;  /* 0x000000010800780c */ /* 0x000fe20003f65270 */
[----:B------:R-:W-:Y:S02]  /*10530*/  IMAD.MOV.U32 R21, RZ, RZ, 0x2 ;  /* 0x00000002ff157424 */ /* 0x000fe400078e00ff */
[----:B------:R-:W-:-:S05]  /*10540*/  FFMA.FTZ R9, R9, R171, 1.1641532182693481445e-10 ;  /* 0x2f00000009097423 */ /* 0x000fca00000100ab */
[----:B------:R-:W-:Y:S01]  /*10550*/  FSETP.GTU.FTZ.AND P2, PT, R9, R123, PT ;  /* 0x0000007b0900720b */ /* 0x000fe20003f5c000 */
[----:B------:R-:W-:-:S05]  /*10560*/  HADD2.F32 R9, -RZ, R98.H0_H0 ;  /* 0x20000062ff097230 */ /* 0x000fca0000004100 */
        /* <DEDUP_REMOVED lines=13> */
.L_x_22060:
        /* <DEDUP_REMOVED lines=13> */
.L_x_22062:
[----:B------:R-:W-:Y:S05]  /*10710*/  BSYNC.RECONVERGENT B2 ;  /* 0x0000000000027941 */ /* 0x000fea0003800200 */
.L_x_22061:
        /* <DEDUP_REMOVED lines=16> */
[C---:B------:R-:W-:Y:S02]  /*10820*/  VIADD R18, R52.reuse, 0xdaa66d2b ;  /* 0xdaa66d2b34127836 */ /* 0x040fe40000000000 */
[----:B------:R-:W-:-:S03]  /*10830*/  VIADD R21, R52, 0x1715609d ;  /* 0x1715609d34157836 */ /* 0x000fc60000000000 */
        /* <DEDUP_REMOVED lines=31> */
[----:B------:R-:W-:-:S05]  /*10a30*/  IMAD.WIDE.U32 R8, R9, -0x326172a9, RZ ;  /* 0xcd9e8d5709087825 */ /* 0x000fca00078e00ff */
[----:B------:R-:W-:Y:S01]  /*10a40*/  LOP3.LUT R9, R21, R162, R9, 0x96, !PT ;  /* 0x000000a215097212 */ /* 0x000fe200078e9609 */
[----:B------:R-:W-:-:S04]  /*10a50*/  IMAD.WIDE.U32 R162, R18, -0x326172a9, RZ ;  /* 0xcd9e8d5712a27825 */ /* 0x000fc800078e00ff */
[----:B------:R-:W-:Y:S02]  /*10a60*/  HFMA2 R21, -RZ, RZ, 0, 0 ;  /* 0x00000000ff157431 */ /* 0x000fe400000001ff */
        /* <DEDUP_REMOVED lines=8> */
.L_x_22059:
[----:B------:R-:W-:Y:S05]  /*10af0*/  BSYNC.RECONVERGENT B1 ;  /* 0x0000000000017941 */ /* 0x000fea0003800200 */
.L_x_22058:
[----:B------:R-:W-:Y:S01]  /*10b00*/  I2FP.F32.U32 R8, R9 ;  /* 0x0000000900087245 */ /* 0x000fe20000201000 */
[----:B------:R-:W-:Y:S01]  /*10b10*/  HADD2.F32 R9, -RZ, R62.H0_H0 ;  /* 0x2000003eff097230 */ /* 0x000fe20000004100 */
        /* <DEDUP_REMOVED lines=8> */
[----:B------:R-:W-:-:S05]  /*10ba0*/  @P1 HADD2.F32 R9, -RZ, R58.H0_H0 ;  /* 0x2000003aff091230 */ /* 0x000fca0000004100 */
[--C-:B------:R-:W-:Y:S01]  /*10bb0*/  @P1 FADD.FTZ R46, R9, R10.reuse ;  /* 0x0000000a092e1221 */ /* 0x100fe20000010000 */
[--C-:B------:R-:W-:Y:S01]  /*10bc0*/  @!P1 IMAD.MOV.U32 R46, RZ, RZ, R10.reuse ;  /* 0x000000ffff2e9224 */ /* 0x100fe200078e000a */
[----:B------:R-:W-:Y:S01]  /*10bd0*/  PRMT R10, R8, 0x7610, R10 ;  /* 0x00007610080a7816 */ /* 0x000fe2000000000a */
[----:B------:R-:W-:Y:S01]  /*10be0*/  IMAD.MOV.U32 R8, RZ, RZ, 0x2 ;  /* 0x00000002ff087424 */ /* 0x000fe200078e00ff */
        /* <DEDUP_REMOVED lines=11> */
.L_x_22065:
        /* <DEDUP_REMOVED lines=13> */
.L_x_22067:
[----:B------:R-:W-:Y:S05]  /*10d70*/  BSYNC.RECONVERGENT B2 ;  /* 0x0000000000027941 */ /* 0x000fea0003800200 */
.L_x_22066:
        /* <DEDUP_REMOVED lines=61> */
.L_x_22064:
[----:B------:R-:W-:Y:S05]  /*11150*/  BSYNC.RECONVERGENT B1 ;  /* 0x0000000000017941 */ /* 0x000fea0003800200 */
.L_x_22063:
        /* <DEDUP_REMOVED lines=20> */
.L_x_22070:
        /* <DEDUP_REMOVED lines=13> */
.L_x_22072:
[----:B------:R-:W-:Y:S05]  /*11370*/  BSYNC.RECONVERGENT B2 ;  /* 0x0000000000027941 */ /* 0x000fea0003800200 */
.L_x_22071:
        /* <DEDUP_REMOVED lines=61> */
.L_x_22069:
[----:B------:R-:W-:Y:S05]  /*11750*/  BSYNC.RECONVERGENT B1 ;  /* 0x0000000000017941 */ /* 0x000fea0003800200 */
.L_x_22068:
[----:B------:R-:W-:Y:S01]  /*11760*/  I2FP.F32.U32 R8, R9 ;  /* 0x0000000900087245 */ /* 0x000fe20000201000 */
[----:B------:R-:W-:Y:S01]  /*11770*/  @P1 HADD2.F32 R9, -RZ, R58.H1_H1 ;  /* 0x3000003aff091230 */ /* 0x000fe20000004100 */
[----:B------:R-:W-:Y:S01]  /*11780*/  BSSY.RECONVERGENT B1, `(.L_x_22073) ;  /* 0x0000062000017945 */ /* 0x000fe20003800200 */
[----:B------:R-:W-:Y:S02]  /*11790*/  IMAD.MOV.U32 R98, RZ, RZ, 0x2 ;  /* 0x00000002ff627424 */ /* 0x000fe400078e00ff */
[----:B------:R-:W-:-:S05]  /*117a0*/  FFMA.FTZ R8, R8, R171, 1.1641532182693481445e-10 ;  /* 0x2f00000008087423 */ /* 0x000fca00000100ab */
[----:B------:R-:W-:Y:S01]  /*117b0*/  FSETP.GTU.FTZ.AND P4, PT, R8, R123, PT ;  /* 0x0000007b0800720b */ /* 0x000fe20003f9c000 */
[----:B------:R-:W-:-:S05]  /*117c0*/  HADD2.F32 R8, -RZ, R62.H1_H1 ;  /* 0x3000003eff087230 */ /* 0x000fca0000004100 */
        /* <DEDUP_REMOVED lines=18> */
.L_x_22075:
        /* <DEDUP_REMOVED lines=13> */
.L_x_22077:
[----:B------:R-:W-:Y:S05]  /*119c0*/  BSYNC.RECONVERGENT B2 ;  /* 0x0000000000027941 */ /* 0x000fea0003800200 */
.L_x_22076:
        /* <DEDUP_REMOVED lines=61> */
.L_x_22074:
[----:B------:R-:W-:Y:S05]  /*11da0*/  BSYNC.RECONVERGENT B1 ;  /* 0x0000000000017941 */ /* 0x000fea0003800200 */
.L_x_22073:
[----:B------:R-:W-:Y:S01]  /*11db0*/  I2FP.F32.U32 R8, R8 ;  /* 0x0000000800087245 */ /* 0x000fe20000201000 */
[----:B------:R-:W-:Y:S01]  /*11dc0*/  BSSY.RECONVERGENT B1, `(.L_x_22078) ;  /* 0x000005e000017945 */ /* 0x000fe20003800200 */
[----:B------:R-:W-:Y:S01]  /*11dd0*/  ISETP.NE.AND P5, PT, R98, 0x1, PT ;  /* 0x000000016200780c */ /* 0x000fe20003fa5270 */
[----:B------:R-:W-:Y:S02]  /*11de0*/  HFMA2 R164, -RZ, RZ, 0, 1.1920928955078125e-07 ;  /* 0x00000002ffa47431 */ /* 0x000fe400000001ff */
[----:B------:R-:W-:Y:S02]  /*11df0*/  IMAD.MOV.U32 R21, RZ, RZ, R18 ;  /* 0x000000ffff157224 */ /* 0x000fe400078e0012 */
[----:B------:R-:W-:-:S05]  /*11e00*/  FFMA.FTZ R8, R8, R171, 1.1641532182693481445e-10 ;  /* 0x2f00000008087423 */ /* 0x000fca00000100ab */
[----:B------:R-:W-:Y:S01]  /*11e10*/  FSETP.GTU.FTZ.AND P4, PT, R8, R123, PT ;  /* 0x0000007b0800720b */ /* 0x000fe20003f9c000 */
[----:B------:R-:W-:-:S05]  /*11e20*/  HADD2.F32 R8, -RZ, R99.H0_H0 ;  /* 0x20000063ff087230 */ /* 0x000fca0000004100 */
        /* <DEDUP_REMOVED lines=12> */
.L_x_22080:
        /* <DEDUP_REMOVED lines=13> */
.L_x_22082:
[----:B------:R-:W-:Y:S05]  /*11fc0*/  BSYNC.RECONVERGENT B2 ;  /* 0x0000000000027941 */ /* 0x000fea0003800200 */
.L_x_22081:
        /* <DEDUP_REMOVED lines=61> */
.L_x_22079:
[----:B------:R-:W-:Y:S05]  /*123a0*/  BSYNC.RECONVERGENT B1 ;  /* 0x0000000000017941 */ /* 0x000fea0003800200 */
.L_x_22078:
        /* <DEDUP_REMOVED lines=12> */
[--C-:B------:R-:W-:Y:S02]  /*12470*/  @!P1 IMAD.MOV.U32 R108, RZ, RZ, R8.reuse ;  /* 0x000000ffff6c9224 */ /* 0x100fe400078e0008 */
[----:B------:R-:W-:Y:S01]  /*12480*/  HFMA2 R98, -RZ, RZ, 0, 1.1920928955078125e-07 ;  /* 0x00000002ff627431 */ /* 0x000fe200000001ff */
[----:B------:R-:W-:Y:S01]  /*12490*/  PRMT R8, R21, 0x7610, R8 ;  /* 0x0000761015087816 */ /* 0x000fe20000000008 */
        /* <DEDUP_REMOVED lines=11> */
.L_x_22085:
        /* <DEDUP_REMOVED lines=13> */
.L_x_22087:
[----:B------:R-:W-:Y:S05]  /*12620*/  BSYNC.RECONVERGENT B2 ;  /* 0x0000000000027941 */ /* 0x000fea0003800200 */
.L_x_22086:
        /* <DEDUP_REMOVED lines=61> */
.L_x_22084:
[----:B------:R-:W-:Y:S05]  /*12a00*/  BSYNC.RECONVERGENT B1 ;  /* 0x0000000000017941 */ /* 0x000fea0003800200 */
.L_x_22083:
[----:B------:R-:W-:Y:S01]  /*12a10*/  I2FP.F32.U32 R21, R21 ;  /* 0x0000001500157245 */ /* 0x000fe20000201000 */
[----:B------:R-:W-:Y:S01]  /*12a20*/  BSSY.RECONVERGENT B1, `(.L_x_22088) ;  /* 0x0000061000017945 */ /* 0x000fe20003800200 */
[----:B------:R-:W-:-:S03]  /*12a30*/  ISETP.NE.AND P6, PT, R98, 0x1, PT ;  /* 0x000000016200780c */ /* 0x000fc60003fc5270 */
[----:B------:R-:W-:-:S05]  /*12a40*/  FFMA.FTZ R21, R21, R171, 1.1641532182693481445e-10 ;  /* 0x2f00000015157423 */ /* 0x000fca00000100ab */
[----:B------:R-:W-:Y:S01]  /*12a50*/  FSETP.GTU.FTZ.AND P5, PT, R21, R123, PT ;  /* 0x0000007b1500720b */ /* 0x000fe20003fbc000 */
[----:B------:R-:W-:Y:S01]  /*12a60*/  HADD2.F32 R21, -RZ, R99.H1_H1 ;  /* 0x30000063ff157230 */ /* 0x000fe20000004100 */
[----:B------:R-:W-:-:S04]  /*12a70*/  MOV R99, R18 ;  /* 0x0000001200637202 */ /* 0x000fc80000000f00 */
        /* <DEDUP_REMOVED lines=13> */
.L_x_22090:
        /* <DEDUP_REMOVED lines=16> */
.L_x_22092:
[----:B------:R-:W-:Y:S05]  /*12c50*/  BSYNC.RECONVERGENT B2 ;  /* 0x0000000000027941 */ /* 0x000fea0003800200 */
.L_x_22091:
        /* <DEDUP_REMOVED lines=61> */
.L_x_22089:
[----:B------:R-:W-:Y:S05]  /*13030*/  BSYNC.RECONVERGENT B1 ;  /* 0x0000000000017941 */ /* 0x000fea0003800200 */
.L_x_22088:
[----:B------:R-:W-:Y:S02]  /*13040*/  I2FP.F32.U32 R98, R99 ;  /* 0x0000006300627245 */ /* 0x000fe40000201000 */
[----:B------:R-:W-:Y:S02]  /*13050*/  PRMT R97, R161, 0x5410, R97 ;  /* 0x00005410a1617816 */ /* 0x000fe40000000061 */
[----:B------:R-:W-:Y:S01]  /*13060*/  PRMT R96, R131, 0x5410, R96 ;  /* 0x0000541083607816 */ /* 0x000fe20000000060 */
[----:B------:R-:W-:-:S05]  /*13070*/  FFMA.FTZ R98, R98, R171, 1.1641532182693481445e-10 ;  /* 0x2f00000062627423 */ /* 0x000fca00000100ab */
[----:B------:R-:W-:Y:S01]  /*13080*/  FSETP.GTU.FTZ.AND P6, PT, R98, R123, PT ;  /* 0x0000007b6200720b */ /* 0x000fe20003fdc000 */
[----:B------:R-:W-:-:S05]  /*13090*/  HADD2.F32 R98, -RZ, R63.H1_H1 ;  /* 0x3000003fff627230 */ /* 0x000fca0000004100 */
[----:B------:R-:W-:Y:S01]  /*130a0*/  FMUL.FTZ R7, R98, R7 ;  /* 0x0000000762077220 */ /* 0x000fe20000410000 */
[----:B------:R-:W-:-:S04]  /*130b0*/  @P1 HADD2.F32 R98, -RZ, R59.H1_H1 ;  /* 0x3000003bff621230 */ /* 0x000fc80000004100 */
[----:B------:R-:W-:-:S05]  /*130c0*/  FSEL R7, R7, RZ, !P6 ;  /* 0x000000ff07077208 */ /* 0x000fca0007000000 */
[----:B------:R-:W-:-:S04]  /*130d0*/  FADD.FTZ R7, R168, R7 ;  /* 0x00000007a8077221 */ /* 0x000fc80000010000 */
[--C-:B------:R-:W-:Y:S01]  /*130e0*/  @P1 FADD.FTZ R123, R98, R7.reuse ;  /* 0x00000007627b1221 */ /* 0x100fe20000010000 */
[----:B------:R-:W-:Y:S01]  /*130f0*/  @!P1 IMAD.MOV.U32 R123, RZ, RZ, R7 ;  /* 0x000000ffff7b9224 */ /* 0x000fe200078e0007 */
[----:B------:R-:W-:Y:S02]  /*13100*/  SEL R7, RZ, 0x1, P6 ;  /* 0x00000001ff077807 */ /* 0x000fe40003000000 */
[----:B------:R-:W-:Y:S02]  /*13110*/  PRMT R98, R163, 0x5410, R170 ;  /* 0x00005410a3627816 */ /* 0x000fe400000000aa */
[----:B------:R-:W-:-:S04]  /*13120*/  F2FP.F16.F32.PACK_AB R99, RZ, R123 ;  /* 0x0000007bff63723e */ /* 0x000fc800000000ff */
[----:B------:R-:W-:-:S07]  /*13130*/  PRMT R99, R162, 0x5410, R99 ;  /* 0x00005410a2637816 */ /* 0x000fce0000000063 */
.L_x_22012:
        /* <DEDUP_REMOVED lines=43> */
.L_x_22093:
[----:B------:R-:W-:Y:S01]  /*133f0*/  MOV R131, R160 ;  /* 0x000000a000837202 */ /* 0x000fe20000000f00 */
[----:B------:R-:W-:-:S07]  /*13400*/  VIADD R160, R16, 0x20 ;  /* 0x0000002010a07836 */ /* 0x000fce0000000000 */
.L_x_21970:
[----:B------:R-:W-:Y:S05]  /*13410*/  BSYNC.RECONVERGENT B0 ;  /* 0x0000000000007941 */ /* 0x000fea0003800200 */
.L_x_21969:
        /* <DEDUP_REMOVED lines=35> */
.L_x_22099:
        /* <DEDUP_REMOVED lines=13> */
.L_x_22101:
[----:B------:R-:W-:Y:S05]  /*13720*/  BSYNC.RECONVERGENT B2 ;  /* 0x0000000000027941 */ /* 0x000fea0003800200 */
.L_x_22100:
        /* <DEDUP_REMOVED lines=58> */
[----:B------:R-:W-:Y:S01]  /*13ad0*/  HFMA2 R6, -RZ, RZ, 0, 0 ;  /* 0x00000000ff067431 */ /* 0x000fe200000001ff */
[----:B------:R-:W-:Y:S01]  /*13ae0*/  LOP3.LUT R23, R9, R10, R7, 0x96, !PT ;  /* 0x0000000a09177212 */ /* 0x000fe200078e9607 */
[----:B------:R-:W-:-:S07]  /*13af0*/  IMAD.MOV.U32 R7, RZ, RZ, R131 ;  /* 0x000000ffff077224 */ /* 0x000fce00078e0083 */
.L_x_22098:
[----:B------:R-:W-:Y:S05]  /*13b00*/  BSYNC.RECONVERGENT B1 ;  /* 0x0000000000017941 */ /* 0x000fea0003800200 */
.L_x_22097:
        /* <DEDUP_REMOVED lines=8> */
[----:B------:R-:W1:Y:S03]  /*13b90*/  LDC R124, c[0x0][0x408] ;  /* 0x00010200ff7c7b82 */ /* 0x000e660000000800 */
[----:B0-----:R-:W-:Y:S01]  /*13ba0*/  FSETP.GTU.FTZ.AND P2, PT, R7, R170, PT ;  /* 0x000000aa0700720b */ /* 0x001fe20003f5c000 */
[----:B-----5:R-:W-:-:S03]  /*13bb0*/  HADD2.F32 R7, -RZ, R96.H0_H0 ;  /* 0x20000060ff077230 */ /* 0x020fc60000004100 */
[----:B------:R-:W-:Y:S02]  /*13bc0*/  PLOP3.LUT P4, PT, P2, PT, PT, 0x8, 0x80 ;  /* 0x000000000080781c */ /* 0x000fe4000178e170 */
[----:B-1----:R-:W-:-:S05]  /*13bd0*/  FMUL.FTZ R7, R7, R124 ;  /* 0x0000007c07077220 */ /* 0x002fca0000410000 */
        /* <DEDUP_REMOVED lines=12> */
.L_x_22104:
        /* <DEDUP_REMOVED lines=13> */
.L_x_22106:
[----:B------:R-:W-:Y:S05]  /*13d70*/  BSYNC.RECONVERGENT B2 ;  /* 0x0000000000027941 */ /* 0x000fea0003800200 */
.L_x_22105:
        /* <DEDUP_REMOVED lines=58> */
[----:B------:R-:W-:Y:S02]  /*14120*/  HFMA2 R9, -RZ, RZ, 0, 0 ;  /* 0x00000000ff097431 */ /* 0x000fe400000001ff */
[----:B------:R-:W-:Y:S02]  /*14130*/  IMAD.MOV.U32 R7, RZ, RZ, R161 ;  /* 0x000000ffff077224 */ /* 0x000fe400078e00a1 */
[----:B------:R-:W-:-:S07]  /*14140*/  IMAD.MOV.U32 R161, RZ, RZ, R6 ;  /* 0x000000ffffa17224 */ /* 0x000fce00078e0006 */
.L_x_22103:
[----:B------:R-:W-:Y:S05]  /*14150*/  BSYNC.RECONVERGENT B1 ;  /* 0x0000000000017941 */ /* 0x000fea0003800200 */
.L_x_22102:
        /* <DEDUP_REMOVED lines=8> */
[----:B------:R-:W-:-:S05]  /*141e0*/  FSEL R6, R6, RZ, !P2 ;  /* 0x000000ff06067208 */ /* 0x000fca0005000000 */
[----:B------:R-:W-:Y:S01]  /*141f0*/  FADD.FTZ R7, R12, R6 ;  /* 0x000000060c077221 */ /* 0x000fe20000010000 */
[----:B------:R-:W-:-:S05]  /*14200*/  @P1 HADD2.F32 R6, -RZ, R56.H0_H0 ;  /* 0x20000038ff061230 */ /* 0x000fca0000004100 */
[--C-:B------:R-:W-:Y:S01]  /*14210*/  @P1 FADD.FTZ R6, R6, R7.reuse ;  /* 0x0000000706061221 */ /* 0x100fe20000010000 */
[----:B------:R-:W-:Y:S01]  /*14220*/  @!P1 IMAD.MOV.U32 R6, RZ, RZ, R7 ;  /* 0x000000ffff069224 */ /* 0x000fe200078e0007 */
[----:B------:R-:W-:-:S04]  /*14230*/  SEL R7, RZ, 0x1, P2 ;  /* 0x00000001ff077807 */ /* 0x000fc80001000000 */
[----:B------:R-:W-:Y:S02]  /*14240*/  PRMT R14, R7, 0x7610, R14 ;  /* 0x00007610070e7816 */ /* 0x000fe4000000000e */
[----:B------:R-:W-:Y:S02]  /*14250*/  F2FP.F16.F32.PACK_AB R131, RZ, R6 ;  /* 0x00000006ff83723e */ /* 0x000fe400000000ff */
        /* <DEDUP_REMOVED lines=10> */
.L_x_22109:
        /* <DEDUP_REMOVED lines=13> */
.L_x_22111:
[----:B------:R-:W-:Y:S05]  /*143d0*/  BSYNC.RECONVERGENT B2 ;  /* 0x0000000000027941 */ /* 0x000fea0003800200 */
.L_x_22110:
        /* <DEDUP_REMOVED lines=61> */
.L_x_22108:
[----:B------:R-:W-:Y:S05]  /*147b0*/  BSYNC.RECONVERGENT B1 ;  /* 0x0000000000017941 */ /* 0x000fea0003800200 */
.L_x_22107:
        /* <DEDUP_REMOVED lines=8> */
[----:B------:R-:W-:-:S05]  /*14840*/  HADD2.F32 R7, -RZ, R96.H1_H1 ;  /* 0x30000060ff077230 */ /* 0x000fca0000004100 */
        /* <DEDUP_REMOVED lines=13> */
.L_x_22114:
        /* <DEDUP_REMOVED lines=13> */
.L_x_22116:
[----:B------:R-:W-:Y:S05]  /*149f0*/  BSYNC.RECONVERGENT B2 ;  /* 0x0000000000027941 */ /* 0x000fea0003800200 */
.L_x_22115:
        /* <DEDUP_REMOVED lines=61> */
.L_x_22113:
[----:B------:R-:W-:Y:S05]  /*14dd0*/  BSYNC.RECONVERGENT B1 ;  /* 0x0000000000017941 */ /* 0x000fea0003800200 */
.L_x_22112:
[----:B------:R-:W-:Y:S01]  /*14de0*/  I2FP.F32.U32 R8, R10 ;  /* 0x0000000a00087245 */ /* 0x000fe20000201000 */
[----:B------:R-:W-:Y:S04]  /*14df0*/  BSSY.RECONVERGENT B1, `(.L_x_22117) ;  /* 0x0000064000017945 */ /* 0x000fe80003800200 */
[----:B------:R-:W-:-:S05]  /*14e00*/  FFMA.FTZ R8, R8, R171, 1.1641532182693481445e-10 ;  /* 0x2f00000008087423 */ /* 0x000fca00000100ab */
[----:B------:R-:W-:Y:S01]  /*14e10*/  FSETP.GTU.FTZ.AND P2, PT, R8, R170, PT ;  /* 0x000000aa0800720b */ /* 0x000fe20003f5c000 */
[----:B------:R-:W-:-:S05]  /*14e20*/  HADD2.F32 R8, -RZ, R60.H1_H1 ;  /* 0x3000003cff087230 */ /* 0x000fca0000004100 */
[----:B------:R-:W-:-:S05]  /*14e30*/  FMUL.FTZ R8, R8, R124 ;  /* 0x0000007c08087220 */ /* 0x000fca0000410000 */
[----:B------:R-:W-:-:S05]  /*14e40*/  FSEL R8, R8, RZ, !P2 ;  /* 0x000000ff08087208 */ /* 0x000fca0005000000 */
[----:B------:R-:W-:Y:S01]  /*14e50*/  FADD.FTZ R7, R7, R8 ;  /* 0x0000000807077221 */ /* 0x000fe20000010000 */
[----:B------:R-:W-:-:S05]  /*14e60*/  @P1 HADD2.F32 R8, -RZ, R56.H1_H1 ;  /* 0x30000038ff081230 */ /* 0x000fca0000004100 */
[----:B---3--:R-:W-:Y:S01]  /*14e70*/  @P1 FADD.FTZ R42, R8, R7 ;  /* 0x00000007082a1221 */ /* 0x008fe20000010000 */
[----:B------:R-:W-:Y:S01]  /*14e80*/  @!P1 MOV R42, R7 ;  /* 0x00000007002a9202 */ /* 0x000fe20000000f00 */
[----:B------:R-:W-:Y:S01]  /*14e90*/  IMAD.MOV.U32 R8, RZ, RZ, 0x2 ;  /* 0x00000002ff087424 */ /* 0x000fe200078e00ff */
[----:B------:R-:W-:Y:S02]  /*14ea0*/  SEL R7, RZ, 0x1, P2 ;  /* 0x00000001ff077807 */ /* 0x000fe40001000000 */
[----:B------:R-:W-:Y:S02]  /*14eb0*/  ISETP.NE.AND P2, PT, R9, 0x1, PT ;  /* 0x000000010900780c */ /* 0x000fe40003f45270 */
[----:B------:R-:W-:Y:S01]  /*14ec0*/  PRMT R13, R7, 0x7610, R13 ;  /* 0x00007610070d7816 */ /* 0x000fe2000000000d */
[----:B------:R-:W-:Y:S01]  /*14ed0*/  IMAD.MOV.U32 R7, RZ, RZ, R18 ;  /* 0x000000ffff077224 */ /* 0x000fe200078e0012 */
        /* <DEDUP_REMOVED lines=10> */
.L_x_22119:
        /* <DEDUP_REMOVED lines=13> */
.L_x_22121:
[----:B------:R-:W-:Y:S05]  /*15050*/  BSYNC.RECONVERGENT B2 ;  /* 0x0000000000027941 */ /* 0x000fea0003800200 */
.L_x_22120:
        /* <DEDUP_REMOVED lines=61> */
.L_x_22118:
[----:B------:R-:W-:Y:S05]  /*15430*/  BSYNC.RECONVERGENT B1 ;  /* 0x0000000000017941 */ /* 0x000fea0003800200 */
.L_x_22117:
[----:B------:R-:W-:Y:S01]  /*15440*/  I2FP.F32.U32 R7, R7 ;  /* 0x0000000700077245 */ /* 0x000fe20000201000 */
[----:B------:R-:W-:Y:S01]  /*15450*/  BSSY.RECONVERGENT B1, `(.L_x_22122) ;  /* 0x0000060000017945 */ /* 0x000fe20003800200 */
[----:B------:R-:W-:Y:S01]  /*15460*/  LOP3.LUT R25, R25, 0xfffffffb, RZ, 0xc0, !PT ;  /* 0xfffffffb19197812 */ /* 0x000fe200078ec0ff */
[----:B------:R-:W-:Y:S02]  /*15470*/  HFMA2 R10, -RZ, RZ, 0, 1.1920928955078125e-07 ;  /* 0x00000002ff0a7431 */ /* 0x000fe400000001ff */
[----:B------:R-:W-:Y:S02]  /*15480*/  IMAD.MOV.U32 R9, RZ, RZ, R18 ;  /* 0x000000ffff097224 */ /* 0x000fe400078e0012 */
[----:B------:R-:W-:-:S05]  /*15490*/  FFMA.FTZ R7, R7, R171, 1.1641532182693481445e-10 ;  /* 0x2f00000007077423 */ /* 0x000fca00000100ab */
[----:B------:R-:W-:Y:S01]  /*154a0*/  FSETP.GTU.FTZ.AND P2, PT, R7, R170, PT ;  /* 0x000000aa0700720b */ /* 0x000fe20003f5c000 */
[----:B------:R-:W-:-:S05]  /*154b0*/  HADD2.F32 R7, -RZ, R97.H0_H0 ;  /* 0x20000061ff077230 */ /* 0x000fca0000004100 */
        /* <DEDUP_REMOVED lines=14> */
.L_x_22124:
        /* <DEDUP_REMOVED lines=13> */
.L_x_22126:
[----:B------:R-:W-:Y:S05]  /*15670*/  BSYNC.RECONVERGENT B2 ;  /* 0x0000000000027941 */ /* 0x000fea0003800200 */
.L_x_22125:
        /* <DEDUP_REMOVED lines=61> */
.L_x_22123:
[----:B------:R-:W-:Y:S05]  /*15a50*/  BSYNC.RECONVERGENT B1 ;  /* 0x0000000000017941 */ /* 0x000fea0003800200 */
.L_x_22122:
        /* <DEDUP_REMOVED lines=10> */
[----:B------:R-:W-:Y:S01]  /*15b00*/  @P1 HADD2.F32 R9, -RZ, R57.H0_H0 ;  /* 0x20000039ff091230 */ /* 0x000fe20000004100 */
[----:B------:R-:W-:Y:S01]  /*15b10*/  PRMT R12, R8, 0x7610, R12 ;  /* 0x00007610080c7816 */ /* 0x000fe2000000000c */
[----:B------:R-:W-:-:S03]  /*15b20*/  HFMA2 R8, -RZ, RZ, 0, 1.1920928955078125e-07 ;  /* 0x00000002ff087431 */ /* 0x000fc600000001ff */
        /* <DEDUP_REMOVED lines=13> */
.L_x_22129:
        /* <DEDUP_REMOVED lines=13> */
.L_x_22131:
[----:B------:R-:W-:Y:S05]  /*15cd0*/  BSYNC.RECONVERGENT B2 ;  /* 0x0000000000027941 */ /* 0x000fea0003800200 */
.L_x_22130:
        /* <DEDUP_REMOVED lines=61> */
.L_x_22128:
[----:B------:R-:W-:Y:S05]  /*160b0*/  BSYNC.RECONVERGENT B1 ;  /* 0x0000000000017941 */ /* 0x000fea0003800200 */
.L_x_22127:
        /* <DEDUP_REMOVED lines=22> */
.L_x_22134:
        /* <DEDUP_REMOVED lines=13> */
.L_x_22136:
[----:B------:R-:W-:Y:S05]  /*162f0*/  BSYNC.RECONVERGENT B2 ;  /* 0x0000000000027941 */ /* 0x000fea0003800200 */
.L_x_22135:
        /* <DEDUP_REMOVED lines=61> */
.L_x_22133:
[----:B------:R-:W-:Y:S05]  /*166d0*/  BSYNC.RECONVERGENT B1 ;  /* 0x0000000000017941 */ /* 0x000fea0003800200 */
.L_x_22132:
        /* <DEDUP_REMOVED lines=12> */
[----:B------:R-:W-:Y:S01]  /*167a0*/  @!P1 IMAD.MOV.U32 R47, RZ, RZ, R8 ;  /* 0x000000ffff2f9224 */ /* 0x000fe200078e0008 */
[----:B------:R-:W-:Y:S01]  /*167b0*/  MOV R9, R18 ;  /* 0x0000001200097202 */ /* 0x000fe20000000f00 */
[----:B------:R-:W-:-:S03]  /*167c0*/  IMAD.MOV.U32 R8, RZ, RZ, 0x2 ;  /* 0x00000002ff087424 */ /* 0x000fc600078e00ff */
        /* <DEDUP_REMOVED lines=10> */
.L_x_22139:
        /* <DEDUP_REMOVED lines=13> */
.L_x_22141:
[----:B------:R-:W-:Y:S05]  /*16940*/  BSYNC.RECONVERGENT B2 ;  /* 0x0000000000027941 */ /* 0x000fea0003800200 */
.L_x_22140:
        /* <DEDUP_REMOVED lines=61> */
.L_x_22138:
[----:B------:R-:W-:Y:S05]  /*16d20*/  BSYNC.RECONVERGENT B1 ;  /* 0x0000000000017941 */ /* 0x000fea0003800200 */
.L_x_22137:
        /* <DEDUP_REMOVED lines=20> */
.L_x_22144:
        /* <DEDUP_REMOVED lines=13> */
.L_x_22146:
[----:B------:R-:W-:Y:S05]  /*16f40*/  BSYNC.RECONVERGENT B2 ;  /* 0x0000000000027941 */ /* 0x000fea0003800200 */
.L_x_22145:
        /* <DEDUP_REMOVED lines=50> */
[----:B------:R-:W-:Y:S01]  /*17270*/  LOP3.LUT R9, R21, R162, R9, 0x96, !PT ;  /* 0x000000a215097212 */ /* 0x000fe200078e9609 */
[----:B------:R-:W-:Y:S02]  /*17280*/  IMAD.MOV.U32 R21, RZ, RZ, RZ ;  /* 0x000000ffff157224 */ /* 0x000fe400078e00ff */
        /* <DEDUP_REMOVED lines=9> */
.L_x_22143:
[----:B------:R-:W-:Y:S05]  /*17320*/  BSYNC.RECONVERGENT B1 ;  /* 0x0000000000017941 */ /* 0x000fea0003800200 */
.L_x_22142:
        /* <DEDUP_REMOVED lines=11> */
[----:B------:R-:W-:Y:S01]  /*173e0*/  @P1 FADD.FTZ R48, R9, R10 ;  /* 0x0000000a09301221 */ /* 0x000fe20000010000 */
[----:B------:R-:W-:Y:S01]  /*173f0*/  @!P1 MOV R48, R10 ;  /* 0x0000000a00309202 */ /* 0x000fe20000000f00 */
[----:B------:R-:W-:Y:S01]  /*17400*/  IMAD.MOV.U32 R9, RZ, RZ, R18 ;  /* 0x000000ffff097224 */ /* 0x000fe200078e0012 */
[----:B------:R-:W-:Y:S01]  /*17410*/  PRMT R10, R8, 0x7610, R10 ;  /* 0x00007610080a7816 */ /* 0x000fe2000000000a */
[----:B------:R-:W-:Y:S01]  /*17420*/  IMAD.MOV.U32 R8, RZ, RZ, 0x2 ;  /* 0x00000002ff087424 */ /* 0x000fe200078e00ff */
        /* <DEDUP_REMOVED lines=10> */
.L_x_22149:
        /* <DEDUP_REMOVED lines=13> */
.L_x_22151:
[----:B------:R-:W-:Y:S05]  /*175a0*/  BSYNC.RECONVERGENT B2 ;  /* 0x0000000000027941 */ /* 0x000fea0003800200 */
.L_x_22150:
        /* <DEDUP_REMOVED lines=61> */
.L_x_22148:
[----:B------:R-:W-:Y:S05]  /*17980*/  BSYNC.RECONVERGENT B1 ;  /* 0x0000000000017941 */ /* 0x000fea0003800200 */
.L_x_22147:
[----:B------:R-:W-:Y:S01]  /*17990*/  I2FP.F32.U32 R9, R9 ;  /* 0x0000000900097245 */ /* 0x000fe20000201000 */
[----:B------:R-:W-:Y:S01]  /*179a0*/  BSSY.RECONVERGENT B1, `(.L_x_22152) ;  /* 0x000005e000017945 */ /* 0x000fe20003800200 */
[----:B------:R-:W-:Y:S01]  /*179b0*/  ISETP.NE.AND P4, PT, R8, 0x1, PT ;  /* 0x000000010800780c */ /* 0x000fe20003f85270 */
[----:B------:R-:W-:Y:S02]  /*179c0*/  HFMA2 R163, -RZ, RZ, 0, 1.1920928955078125e-07 ;  /* 0x00000002ffa37431 */ /* 0x000fe400000001ff */
        /* <DEDUP_REMOVED lines=16> */
.L_x_22154:
        /* <DEDUP_REMOVED lines=13> */
.L_x_22156:
[----:B------:R-:W-:Y:S05]  /*17ba0*/  BSYNC.RECONVERGENT B2 ;  /* 0x0000000000027941 */ /* 0x000fea0003800200 */
.L_x_22155:
        /* <DEDUP_REMOVED lines=61> */
.L_x_22153:
[----:B------:R-:W-:Y:S05]  /*17f80*/  BSYNC.RECONVERGENT B1 ;  /* 0x0000000000017941 */ /* 0x000fea0003800200 */
.L_x_22152:
[----:B------:R-:W-:Y:S01]  /*17f90*/  I2FP.F32.U32 R8, R9 ;  /* 0x0000000900087245 */ /* 0x000fe20000201000 */
[----:B------:R-:W-:Y:S01]  /*17fa0*/  @P1 HADD2.F32 R9, -RZ, R58.H1_H1 ;  /* 0x3000003aff091230 */ /* 0x000fe20000004100 */
[----:B------:R-:W-:Y:S01]  /*17fb0*/  BSSY.RECONVERGENT B1, `(.L_x_22157) ;  /* 0x0000062000017945 */ /* 0x000fe20003800200 */
[----:B------:R-:W-:Y:S02]  /*17fc0*/  HFMA2 R110, -RZ, RZ, 0, 1.1920928955078125e-07 ;  /* 0x00000002ff6e7431 */ /* 0x000fe400000001ff */
[----:B------:R-:W-:-:S05]  /*17fd0*/  FFMA.FTZ R8, R8, R171, 1.1641532182693481445e-10 ;  /* 0x2f00000008087423 */ /* 0x000fca00000100ab */
[----:B------:R-:W-:Y:S01]  /*17fe0*/  FSETP.GTU.FTZ.AND P4, PT, R8, R170, PT ;  /* 0x000000aa0800720b */ /* 0x000fe20003f9c000 */
[----:B------:R-:W-:-:S05]  /*17ff0*/  HADD2.F32 R8, -RZ, R62.H1_H1 ;  /* 0x3000003eff087230 */ /* 0x000fca0000004100 */
[----:B------:R-:W-:-:S05]  /*18000*/  FMUL.FTZ R8, R8, R124 ;  /* 0x0000007c08087220 */ /* 0x000fca0000410000 */
[----:B------:R-:W-:-:S05]  /*18010*/  FSEL R8, R8, RZ, !P4 ;  /* 0x000000ff08087208 */ /* 0x000fca0006000000 */
[----:B------:R-:W-:-:S04]  /*18020*/  FADD.FTZ R8, R21, R8 ;  /* 0x0000000815087221 */ /* 0x000fc80000010000 */
[--C-:B------:R-:W-:Y:S01]  /*18030*/  @P1 FADD.FTZ R109, R9, R8.reuse ;  /* 0x00000008096d1221 */ /* 0x100fe20000010000 */
[----:B------:R-:W-:Y:S01]  /*18040*/  SEL R9, RZ, 0x1, P4 ;  /* 0x00000001ff097807 */ /* 0x000fe20002000000 */
[----:B------:R-:W-:Y:S01]  /*18050*/  @!P1 IMAD.MOV.U32 R109, RZ, RZ, R8 ;  /* 0x000000ffff6d9224 */ /* 0x000fe200078e0008 */
[----:B------:R-:W-:Y:S01]  /*18060*/  ISETP.NE.AND P4, PT, R163, 0x1, PT ;  /* 0x00000001a300780c */ /* 0x000fe20003f85270 */
[----:B------:R-:W-:-:S03]  /*18070*/  IMAD.MOV.U32 R8, RZ, RZ, R18 ;  /* 0x000000ffff087224 */ /* 0x000fc600078e0012 */
        /* <DEDUP_REMOVED lines=10> */
.L_x_22159:
        /* <DEDUP_REMOVED lines=13> */
.L_x_22161:
[----:B------:R-:W-:Y:S05]  /*181f0*/  BSYNC.RECONVERGENT B2 ;  /* 0x0000000000027941 */ /* 0x000fea0003800200 */
.L_x_22160:
        /* <DEDUP_REMOVED lines=61> */
.L_x_22158:
[----:B------:R-:W-:Y:S05]  /*185d0*/  BSYNC.RECONVERGENT B1 ;  /* 0x0000000000017941 */ /* 0x000fea0003800200 */
.L_x_22157:
[----:B------:R-:W-:Y:S01]  /*185e0*/  I2FP.F32.U32 R8, R8 ;  /* 0x0000000800087245 */ /* 0x000fe20000201000 */
[----:B------:R-:W-:Y:S01]  /*185f0*/  BSSY.RECONVERGENT B1, `(.L_x_22162) ;  /* 0x000005e000017945 */ /* 0x000fe20003800200 */
[----:B------:R-:W-:Y:S01]  /*18600*/  ISETP.NE.AND P5, PT, R110, 0x1, PT ;  /* 0x000000016e00780c */ /* 0x000fe20003fa5270 */
[----:B------:R-:W-:Y:S01]  /*18610*/  IMAD.MOV.U32 R165, RZ, RZ, 0x2 ;  /* 0x00000002ffa57424 */ /* 0x000fe200078e00ff */
[----:B------:R-:W-:Y:S01]  /*18620*/  MOV R21, R18 ;  /* 0x0000001200157202 */ /* 0x000fe20000000f00 */
        /* <DEDUP_REMOVED lines=15> */
.L_x_22164:
        /* <DEDUP_REMOVED lines=13> */
.L_x_22166:
[----:B------:R-:W-:Y:S05]  /*187f0*/  BSYNC.RECONVERGENT B2 ;  /* 0x0000000000027941 */ /* 0x000fea0003800200 */
.L_x_22165:
        /* <DEDUP_REMOVED lines=61> */
.L_x_22163:
[----:B------:R-:W-:Y:S05]  /*18bd0*/  BSYNC.RECONVERGENT B1 ;  /* 0x0000000000017941 */ /* 0x000fea0003800200 */
.L_x_22162:
[----:B------:R-:W-:Y:S01]  /*18be0*/  I2FP.F32.U32 R21, R21 ;  /* 0x0000001500157245 */ /* 0x000fe20000201000 */
[----:B------:R-:W-:Y:S01]  /*18bf0*/  HADD2.F32 R110, -RZ, R63.H0_H0 ;  /* 0x2000003fff6e7230 */ /* 0x000fe20000004100 */
        /* <DEDUP_REMOVED lines=12> */
[----:B------:R-:W-:Y:S02]  /*18cc0*/  PRMT R8, R21, 0x7610, R8 ;  /* 0x0000761015087816 */ /* 0x000fe40000000008 */
        /* <DEDUP_REMOVED lines=11> */
.L_x_22169:
        /* <DEDUP_REMOVED lines=13> */
.L_x_22171:
[----:B------:R-:W-:Y:S05]  /*18e50*/  BSYNC.RECONVERGENT B2 ;  /* 0x0000000000027941 */ /* 0x000fea0003800200 */
.L_x_22170:
        /* <DEDUP_REMOVED lines=61> */
.L_x_22168:
[----:B------:R-:W-:Y:S05]  /*19230*/  BSYNC.RECONVERGENT B1 ;  /* 0x0000000000017941 */ /* 0x000fea0003800200 */
.L_x_22167:
[----:B------:R-:W-:Y:S01]  /*19240*/  I2FP.F32.U32 R21, R21 ;  /* 0x0000001500157245 */ /* 0x000fe20000201000 */
[----:B------:R-:W-:Y:S01]  /*19250*/  BSSY.RECONVERGENT B1, `(.L_x_22172) ;  /* 0x0000061000017945 */ /* 0x000fe20003800200 */
[----:B------:R-:W-:Y:S01]  /*19260*/  ISETP.NE.AND P6, PT, R164, 0x1, PT ;  /* 0x00000001a400780c */ /* 0x000fe20003fc5270 */
[----:B------:R-:W-:Y:S02]  /*19270*/  IMAD.MOV.U32 R165, RZ, RZ, R18 ;  /* 0x000000ffffa57224 */ /* 0x000fe400078e0012 */
[----:B------:R-:W-:-:S05]  /*19280*/  FFMA.FTZ R21, R21, R171, 1.1641532182693481445e-10 ;  /* 0x2f00000015157423 */ /* 0x000fca00000100ab */
[----:B------:R-:W-:Y:S01]  /*19290*/  FSETP.GTU.FTZ.AND P5, PT, R21, R170, PT ;  /* 0x000000aa1500720b */ /* 0x000fe20003fbc000 */
[----:B------:R-:W-:-:S05]  /*192a0*/  HADD2.F32 R21, -RZ, R99.H1_H1 ;  /* 0x30000063ff157230 */ /* 0x000fca0000004100 */
        /* <DEDUP_REMOVED lines=13> */
.L_x_22174:
        /* <DEDUP_REMOVED lines=16> */
.L_x_22176:
[----:B------:R-:W-:Y:S05]  /*19480*/  BSYNC.RECONVERGENT B2 ;  /* 0x0000000000027941 */ /* 0x000fea0003800200 */
.L_x_22175:
        /* <DEDUP_REMOVED lines=61> */
.L_x_22173:
[----:B------:R-:W-:Y:S05]  /*19860*/  BSYNC.RECONVERGENT B1 ;  /* 0x0000000000017941 */ /* 0x000fea0003800200 */
.L_x_22172:
[----:B------:R-:W-:Y:S02]  /*19870*/  I2FP.F32.U32 R164, R165 ;  /* 0x000000a500a47245 */ /* 0x000fe40000201000 */
[----:B------:R-:W-:Y:S02]  /*19880*/  PRMT R97, R7, 0x5410, R97 ;  /* 0x0000541007617816 */ /* 0x000fe40000000061 */
[----:B------:R-:W-:Y:S01]  /*19890*/  PRMT R98, R162, 0x5410, R98 ;  /* 0x00005410a2627816 */ /* 0x000fe20000000062 */
[----:B------:R-:W-:Y:S01]  /*198a0*/  FFMA.FTZ R164, R164, R171, 1.1641532182693481445e-10 ;  /* 0x2f000000a4a47423 */ /* 0x000fe200000100ab */
[----:B------:R-:W-:-:S04]  /*198b0*/  PRMT R96, R131, 0x5410, R96 ;  /* 0x0000541083607816 */ /* 0x000fc80000000060 */
[----:B------:R-:W-:Y:S01]  /*198c0*/  FSETP.GTU.FTZ.AND P6, PT, R164, R170, PT ;  /* 0x000000aaa400720b */ /* 0x000fe20003fdc000 */
[----:B------:R-:W-:-:S05]  /*198d0*/  HADD2.F32 R164, -RZ, R63.H1_H1 ;  /* 0x3000003fffa47230 */ /* 0x000fca0000004100 */
[----:B------:R-:W-:Y:S01]  /*198e0*/  FMUL.FTZ R124, R164, R124 ;  /* 0x0000007ca47c7220 */ /* 0x000fe20000410000 */
[----:B------:R-:W-:-:S04]  /*198f0*/  SEL R164, RZ, 0x1, P6 ;  /* 0x00000001ffa47807 */ /* 0x000fc80003000000 */
[----:B------:R-:W-:Y:S02]  /*19900*/  FSEL R124, R124, RZ, !P6 ;  /* 0x000000ff7c7c7208 */ /* 0x000fe40007000000 */
[----:B------:R-:W-:-:S03]  /*19910*/  PRMT R7, R164, 0x7610, R7 ;  /* 0x00007610a4077816 */ /* 0x000fc60000000007 */
[----:B------:R-:W-:Y:S01]  /*19920*/  FADD.FTZ R99, R99, R124 ;  /* 0x0000007c63637221 */ /* 0x000fe20000010000 */
[----:B------:R-:W-:-:S05]  /*19930*/  @P1 HADD2.F32 R124, -RZ, R59.H1_H1 ;  /* 0x3000003bff7c1230 */ /* 0x000fca0000004100 */
[----:B------:R-:W-:Y:S01]  /*19940*/  @P1 FADD.FTZ R124, R124, R99 ;  /* 0x000000637c7c1221 */ /* 0x000fe20000010000 */
[----:B------:R-:W-:-:S04]  /*19950*/  @!P1 MOV R124, R99 ;  /* 0x00000063007c9202 */ /* 0x000fc80000000f00 */
[----:B------:R-:W-:-:S04]  /*19960*/  F2FP.F16.F32.PACK_AB R99, RZ, R124 ;  /* 0x0000007cff63723e */ /* 0x000fc800000000ff */
[----:B------:R-:W-:Y:S01]  /*19970*/  PRMT R99, R163, 0x5410, R99 ;  /* 0x00005410a3637816 */ /* 0x000fe20000000063 */
[----:B------:R-:W-:Y:S06]  /*19980*/  BRA `(.L_x_22177) ;  /* 0x0000003000a87947 */ /* 0x000fec0003800000 */
.L_x_22096:
        /* <DEDUP_REMOVED lines=16> */
.L_x_22180:
        /* <DEDUP_REMOVED lines=13> */
.L_x_22182:
[----:B------:R-:W-:Y:S05]  /*19b60*/  BSYNC.RECONVERGENT B2 ;  /* 0x0000000000027941 */ /* 0x000fea0003800200 */
.L_x_22181:
        /* <DEDUP_REMOVED lines=61> */
.L_x_22179:
[----:B------:R-:W-:Y:S05]  /*19f40*/  BSYNC.RECONVERGENT B1 ;  /* 0x0000000000017941 */ /* 0x000fea0003800200 */
.L_x_22178:
        /* <DEDUP_REMOVED lines=28> */
.L_x_22185:
        /* <DEDUP_REMOVED lines=13> */
.L_x_22187:
[----:B------:R-:W-:Y:S05]  /*1a1e0*/  BSYNC.RECONVERGENT B2 ;  /* 0x0000000000027941 */ /* 0x000fea0003800200 */
.L_x_22186:
        /* <DEDUP_REMOVED lines=61> */
.L_x_22184:
[----:B------:R-:W-:Y:S05]  /*1a5c0*/  BSYNC.RECONVERGENT B1 ;  /* 0x0000000000017941 */ /* 0x000fea0003800200 */
.L_x_22183:
        /* <DEDUP_REMOVED lines=25> */
.L_x_22190:
        /* <DEDUP_REMOVED lines=13> */
.L_x_22192:
[----:B------:R-:W-:Y:S05]  /*1a830*/  BSYNC.RECONVERGENT B2 ;  /* 0x0000000000027941 */ /* 0x000fea0003800200 */
.L_x_22191:
        /* <DEDUP_REMOVED lines=61> */
.L_x_22189:
[----:B------:R-:W-:Y:S05]  /*1ac10*/  BSYNC.RECONVERGENT B1 ;  /* 0x0000000000017941 */ /* 0x000fea0003800200 */
.L_x_22188:
[----:B------:R-:W-:Y:S01]  /*1ac20*/  I2FP.F32.U32 R21, R21 ;  /* 0x0000001500157245 */ /* 0x000fe20000201000 */
[----:B------:R-:W-:Y:S01]  /*1ac30*/  BSSY.RECONVERGENT B1, `(.L_x_22193) ;  /* 0x0000063000017945 */ /* 0x000fe20003800200 */
[----:B------:R-:W-:Y:S01]  /*1ac40*/  LOP3.LUT R25, R25, 0xfffffffb, RZ, 0xc0, !PT ;  /* 0xfffffffb19197812 */ /* 0x000fe200078ec0ff */
[----:B------:R-:W-:Y:S02]  /*1ac50*/  IMAD.MOV.U32 R48, RZ, RZ, 0x2 ;  /* 0x00000002ff307424 */ /* 0x000fe400078e00ff */
        /* <DEDUP_REMOVED lines=21> */
.L_x_22195:
        /* <DEDUP_REMOVED lines=13> */
.L_x_22197:
[----:B------:R-:W-:Y:S05]  /*1ae80*/  BSYNC.RECONVERGENT B2 ;  /* 0x0000000000027941 */ /* 0x000fea0003800200 */
.L_x_22196:
        /* <DEDUP_REMOVED lines=61> */
.L_x_22194:
[----:B------:R-:W-:Y:S05]  /*1b260*/  BSYNC.RECONVERGENT B1 ;  /* 0x0000000000017941 */ /* 0x000fea0003800200 */
.L_x_22193:
        /* <DEDUP_REMOVED lines=25> */
.L_x_22200:
        /* <DEDUP_REMOVED lines=13> */
.L_x_22202:
[----:B------:R-:W-:Y:S05]  /*1b4d0*/  BSYNC.RECONVERGENT B2 ;  /* 0x0000000000027941 */ /* 0x000fea0003800200 */
.L_x_22201:
        /* <DEDUP_REMOVED lines=61> */
.L_x_22199:
[----:B------:R-:W-:Y:S05]  /*1b8b0*/  BSYNC.RECONVERGENT B1 ;  /* 0x0000000000017941 */ /* 0x000fea0003800200 */
.L_x_22198:
        /* <DEDUP_REMOVED lines=23> */
.L_x_22205:
        /* <DEDUP_REMOVED lines=13> */
.L_x_22207:
[----:B------:R-:W-:Y:S05]  /*1bb00*/  BSYNC.RECONVERGENT B2 ;  /* 0x0000000000027941 */ /* 0x000fea0003800200 */
.L_x_22206:
        /* <DEDUP_REMOVED lines=61> */
.L_x_22204:
[----:B------:R-:W-:Y:S05]  /*1bee0*/  BSYNC.RECONVERGENT B1 ;  /* 0x0000000000017941 */ /* 0x000fea0003800200 */
.L_x_22203:
        /* <DEDUP_REMOVED lines=23> */
.L_x_22210:
        /* <DEDUP_REMOVED lines=13> */
.L_x_22212:
[----:B------:R-:W-:Y:S05]  /*1c130*/  BSYNC.RECONVERGENT B2 ;  /* 0x0000000000027941 */ /* 0x000fea0003800200 */
.L_x_22211:
        /* <DEDUP_REMOVED lines=61> */
.L_x_22209:
[----:B------:R-:W-:Y:S05]  /*1c510*/  BSYNC.RECONVERGENT B1 ;  /* 0x0000000000017941 */ /* 0x000fea0003800200 */
.L_x_22208:
        /* <DEDUP_REMOVED lines=23> */
.L_x_22215:
        /* <DEDUP_REMOVED lines=13> */
.L_x_22217:
[----:B------:R-:W-:Y:S05]  /*1c760*/  BSYNC.RECONVERGENT B2 ;  /* 0x0000000000027941 */ /* 0x000fea0003800200 */
.L_x_22216:
        /* <DEDUP_REMOVED lines=61> */
.L_x_22214:
[----:B------:R-:W-:Y:S05]  /*1cb40*/  BSYNC.RECONVERGENT B1 ;  /* 0x0000000000017941 */ /* 0x000fea0003800200 */
.L_x_22213:
        /* <DEDUP_REMOVED lines=13> */
[----:B------:R-:W-:-:S07]  /*1cc20*/  PRMT R99, R170, 0x5410, R99 ;  /* 0x00005410aa637816 */ /* 0x000fce0000000063 */
.L_x_22177:
        /* <DEDUP_REMOVED lines=43> */
.L_x_22218:
[----:B------:R-:W-:Y:S02]  /*1cee0*/  IMAD.MOV.U32 R131, RZ, RZ, R161 ;  /* 0x000000ffff837224 */ /* 0x000fe400078e00a1 */
[----:B------:R-:W-:-:S07]  /*1cef0*/  VIADD R160, R160, 0x20 ;  /* 0x00000020a0a07836 */ /* 0x000fce0000000000 */
.L_x_22095:
[----:B------:R-:W-:Y:S05]  /*1cf00*/  BSYNC.RECONVERGENT B0 ;  /* 0x0000000000007941 */ /* 0x000fea0003800200 */
.L_x_22094:
        /* <DEDUP_REMOVED lines=35> */
.L_x_22224:
        /* <DEDUP_REMOVED lines=13> */
.L_x_22226:
[----:B------:R-:W-:Y:S05]  /*1d210*/  BSYNC.RECONVERGENT B2 ;  /* 0x0000000000027941 */ /* 0x000fea0003800200 */
.L_x_22225:
        /* <DEDUP_REMOVED lines=61> */
.L_x_22223:
[----:B------:R-:W-:Y:S05]  /*1d5f0*/  BSYNC.RECONVERGENT B1 ;  /* 0x0000000000017941 */ /* 0x000fea0003800200 */
.L_x_22222:
        /* <DEDUP_REMOVED lines=9> */
[----:B------:R-:W-:Y:S02]  /*1d690*/  IMAD.MOV.U32 R10, RZ, RZ, R18 ;  /* 0x000000ffff0a7224 */ /* 0x000fe400078e0012 */
[----:B0-----:R-:W-:Y:S01]  /*1d6a0*/  FSETP.GTU.FTZ.AND P3, PT, R5, R170, PT ;  /* 0x000000aa0500720b */ /* 0x001fe20003f7c000 */
[----:B-----5:R-:W-:-:S05]  /*1d6b0*/  HADD2.F32 R5, -RZ, R96.H0_H0 ;  /* 0x20000060ff057230 */ /* 0x020fca0000004100 */
        /* <DEDUP_REMOVED lines=13> */
.L_x_22229:
        /* <DEDUP_REMOVED lines=13> */
.L_x_22231:
[----:B------:R-:W-:Y:S05]  /*1d860*/  BSYNC.RECONVERGENT B2 ;  /* 0x0000000000027941 */ /* 0x000fea0003800200 */
.L_x_22230:
        /* <DEDUP_REMOVED lines=61> */
.L_x_22228:
[----:B------:R-:W-:Y:S05]  /*1dc40*/  BSYNC.RECONVERGENT B1 ;  /* 0x0000000000017941 */ /* 0x000fea0003800200 */
.L_x_22227:
[----:B------:R-:W-:Y:S01]  /*1dc50*/  I2FP.F32.U32 R7, R10 ;  /* 0x0000000a00077245 */ /* 0x000fe20000201000 */
[----:B------:R-:W-:Y:S01]  /*1dc60*/  BSSY.RECONVERGENT B1, `(.L_x_22232) ;  /* 0x0000064000017945 */ /* 0x000fe20003800200 */
[----:B------:R-:W-:-:S03]  /*1dc70*/  HFMA2 R8, -RZ, RZ, 0, 1.1920928955078125e-07 ;  /* 0x00000002ff087431 */ /* 0x000fc600000001ff */
        /* <DEDUP_REMOVED lines=23> */
.L_x_22234:
        /* <DEDUP_REMOVED lines=13> */
.L_x_22236:
[----:B------:R-:W-:Y:S05]  /*1dec0*/  BSYNC.RECONVERGENT B2 ;  /* 0x0000000000027941 */ /* 0x000fea0003800200 */
.L_x_22235:
        /* <DEDUP_REMOVED lines=61> */
.L_x_22233:
[----:B------:R-:W-:Y:S05]  /*1e2a0*/  BSYNC.RECONVERGENT B1 ;  /* 0x0000000000017941 */ /* 0x000fea0003800200 */
.L_x_22232:
[----:B------:R-:W-:Y:S01]  /*1e2b0*/  I2FP.F32.U32 R7, R7 ;  /* 0x0000000700077245 */ /* 0x000fe20000201000 */
[----:B------:R-:W-:Y:S01]  /*1e2c0*/  BSSY.RECONVERGENT B1, `(.L_x_22237) ;  /* 0x0000060000017945 */ /* 0x000fe20003800200 */
[----:B------:R-:W-:Y:S01]  /*1e2d0*/  LOP3.LUT R25, R25, 0xfffffff7, RZ, 0xc0, !PT ;  /* 0xfffffff719197812 */ /* 0x000fe200078ec0ff */
[----:B------:R-:W-:Y:S01]  /*1e2e0*/  IMAD.MOV.U32 R9, RZ, RZ, 0x2 ;  /* 0x00000002ff097424 */ /* 0x000fe200078e00ff */
[----:B------:R-:W-:Y:S01]  /*1e2f0*/  MOV R10, R18 ;  /* 0x00000012000a7202 */ /* 0x000fe20000000f00 */
[----:B------:R-:W-:-:S05]  /*1e300*/  FFMA.FTZ R7, R7, R171, 1.1641532182693481445e-10 ;  /* 0x2f00000007077423 */ /* 0x000fca00000100ab */
[----:B------:R-:W-:Y:S01]  /*1e310*/  FSETP.GTU.FTZ.AND P2, PT, R7, R170, PT ;  /* 0x000000aa0700720b */ /* 0x000fe20003f5c000 */
[----:B------:R-:W-:-:S05]  /*1e320*/  HADD2.F32 R7, -RZ, R96.H1_H1 ;  /* 0x30000060ff077230 */ /* 0x000fca0000004100 */
        /* <DEDUP_REMOVED lines=14> */
.L_x_22239:
        /* <DEDUP_REMOVED lines=13> */
.L_x_22241:
[----:B------:R-:W-:Y:S05]  /*1e4e0*/  BSYNC.RECONVERGENT B2 ;  /* 0x0000000000027941 */ /* 0x000fea0003800200 */
.L_x_22240:
        /* <DEDUP_REMOVED lines=61> */
.L_x_22238:
[----:B------:R-:W-:Y:S05]  /*1e8c0*/  BSYNC.RECONVERGENT B1 ;  /* 0x0000000000017941 */ /* 0x000fea0003800200 */
.L_x_22237:
        /* <DEDUP_REMOVED lines=9> */
[--C-:B---3--:R-:W-:Y:S01]  /*1e960*/  @P1 FADD.FTZ R40, R8, R7.reuse ;  /* 0x0000000708281221 */ /* 0x108fe20000010000 */
[----:B------:R-:W-:Y:S01]  /*1e970*/  @!P1 IMAD.MOV.U32 R40, RZ, RZ, R7 ;  /* 0x000000ffff289224 */ /* 0x000fe200078e0007 */
[----:B------:R-:W-:Y:S01]  /*1e980*/  SEL R7, RZ, 0x1, P2 ;  /* 0x00000001ff077807 */ /* 0x000fe20001000000 */
[----:B------:R-:W-:Y:S01]  /*1e990*/  IMAD.MOV.U32 R8, RZ, RZ, 0x2 ;  /* 0x00000002ff087424 */ /* 0x000fe200078e00ff */
[----:B------:R-:W-:Y:S02]  /*1e9a0*/  ISETP.NE.AND P2, PT, R9, 0x1, PT ;  /* 0x000000010900780c */ /* 0x000fe40003f45270 */
[----:B------:R-:W-:Y:S02]  /*1e9b0*/  PRMT R13, R7, 0x7610, R13 ;  /* 0x00007610070d7816 */ /* 0x000fe4000000000d */
[----:B------:R-:W-:Y:S02]  /*1e9c0*/  F2FP.F16.F32.PACK_AB R96, RZ, R40 ;  /* 0x00000028ff60723e */ /* 0x000fe400000000ff */
        /* <DEDUP_REMOVED lines=10> */
.L_x_22244:
        /* <DEDUP_REMOVED lines=13> */
.L_x_22246:
[----:B------:R-:W-:Y:S05]  /*1eb40*/  BSYNC.RECONVERGENT B2 ;  /* 0x0000000000027941 */ /* 0x000fea0003800200 */
.L_x_22245:
        /* <DEDUP_REMOVED lines=61> */
.L_x_22243:
[----:B------:R-:W-:Y:S05]  /*1ef20*/  BSYNC.RECONVERGENT B1 ;  /* 0x0000000000017941 */ /* 0x000fea0003800200 */
.L_x_22242:
[----:B------:R-:W-:Y:S01]  /*1ef30*/  I2FP.F32.U32 R7, R7 ;  /* 0x0000000700077245 */ /* 0x000fe20000201000 */
[----:B------:R-:W-:Y:S01]  /*1ef40*/  BSSY.RECONVERGENT B1, `(.L_x_22247) ;  /* 0x0000060000017945 */ /* 0x000fe20003800200 */
[----:B------:R-:W-:Y:S01]  /*1ef50*/  LOP3.LUT R25, R25, 0xfffffffb, RZ, 0xc0, !PT ;  /* 0xfffffffb19197812 */ /* 0x000fe200078ec0ff */
[----:B------:R-:W-:Y:S02]  /*1ef60*/  IMAD.MOV.U32 R10, RZ, RZ, 0x2 ;  /* 0x00000002ff0a7424 */ /* 0x000fe400078e00ff */
[----:B------:R-:W-:Y:S01]  /*1ef70*/  FFMA.FTZ R7, R7, R171, 1.1641532182693481445e-10 ;  /* 0x2f00000007077423 */ /* 0x000fe200000100ab */
[----:B------:R-:W-:-:S04]  /*1ef80*/  IMAD.MOV.U32 R9, RZ, RZ, R18 ;  /* 0x000000ffff097224 */ /* 0x000fc800078e0012 */
        /* <DEDUP_REMOVED lines=16> */
.L_x_22249:
        /* <DEDUP_REMOVED lines=13> */
.L_x_22251:
[----:B------:R-:W-:Y:S05]  /*1f160*/  BSYNC.RECONVERGENT B2 ;  /* 0x0000000000027941 */ /* 0x000fea0003800200 */
.L_x_22250:
        /* <DEDUP_REMOVED lines=61> */
.L_x_22248:
[----:B------:R-:W-:Y:S05]  /*1f540*/  BSYNC.RECONVERGENT B1 ;  /* 0x0000000000017941 */ /* 0x000fea0003800200 */
.L_x_22247:
        /* <DEDUP_REMOVED lines=12> */
[----:B------:R-:W-:-:S03]  /*1f610*/  IMAD.MOV.U32 R8, RZ, RZ, 0x2 ;  /* 0x00000002ff087424 */ /* 0x000fc600078e00ff */
        /* <DEDUP_REMOVED lines=13> */
.L_x_22254:
        /* <DEDUP_REMOVED lines=13> */
.L_x_22256:
[----:B------:R-:W-:Y:S05]  /*1f7c0*/  BSYNC.RECONVERGENT B2 ;  /* 0x0000000000027941 */ /* 0x000fea0003800200 */
.L_x_22255:
        /* <DEDUP_REMOVED lines=61> */
.L_x_22253:
[----:B------:R-:W-:Y:S05]  /*1fba0*/  BSYNC.RECONVERGENT B1 ;  /* 0x0000000000017941 */ /* 0x000fea0003800200 */
.L_x_22252:
        /* <DEDUP_REMOVED lines=22> */
.L_x_22259:
        /* <DEDUP_REMOVED lines=13> */
.L_x_22261:
[----:B------:R-:W-:Y:S05]  /*1fde0*/  BSYNC.RECONVERGENT B2 ;  /* 0x0000000000027941 */ /* 0x000fea0003800200 */
.L_x_22260:
        /* <DEDUP_REMOVED lines=61> */
.L_x_22258:
[----:B------:R-:W-:Y:S05]  /*201c0*/  BSYNC.RECONVERGENT B1 ;  /* 0x0000000000017941 */ /* 0x000fea0003800200 */
.L_x_22257:
        /* <DEDUP_REMOVED lines=25> */
.L_x_22264:
        /* <DEDUP_REMOVED lines=13> */
.L_x_22266:
[----:B------:R-:W-:Y:S05]  /*20430*/  BSYNC.RECONVERGENT B2 ;  /* 0x0000000000027941 */ /* 0x000fea0003800200 */
.L_x_22265:
        /* <DEDUP_REMOVED lines=61> */
.L_x_22263:
[----:B------:R-:W-:Y:S05]  /*20810*/  BSYNC.RECONVERGENT B1 ;  /* 0x0000000000017941 */ /* 0x000fea0003800200 */
.L_x_22262:
        /* <DEDUP_REMOVED lines=20> */
.L_x_22269:
        /* <DEDUP_REMOVED lines=13> */
.L_x_22271:
[----:B------:R-:W-:Y:S05]  /*20a30*/  BSYNC.RECONVERGENT B2 ;  /* 0x0000000000027941 */ /* 0x000fea0003800200 */
.L_x_22270:
        /* <DEDUP_REMOVED lines=61> */
.L_x_22268:
[----:B------:R-:W-:Y:S05]  /*20e10*/  BSYNC.RECONVERGENT B1 ;  /* 0x0000000000017941 */ /* 0x000fea0003800200 */
.L_x_22267:
        /* <DEDUP_REMOVED lines=26> */
.L_x_22274:
        /* <DEDUP_REMOVED lines=13> */
.L_x_22276:
[----:B------:R-:W-:Y:S05]  /*21090*/  BSYNC.RECONVERGENT B2 ;  /* 0x0000000000027941 */ /* 0x000fea0003800200 */
.L_x_22275:
        /* <DEDUP_REMOVED lines=61> */
.L_x_22273:
[----:B------:R-:W-:Y:S05]  /*21470*/  BSYNC.RECONVERGENT B1 ;  /* 0x0000000000017941 */ /* 0x000fea0003800200 */
.L_x_22272:
        /* <DEDUP_REMOVED lines=20> */
.L_x_22279:
        /* <DEDUP_REMOVED lines=13> */
.L_x_22281:
[----:B------:R-:W-:Y:S05]  /*21690*/  BSYNC.RECONVERGENT B2 ;  /* 0x0000000000027941 */ /* 0x000fea0003800200 */
.L_x_22280:
        /* <DEDUP_REMOVED lines=61> */
.L_x_22278:
[----:B------:R-:W-:Y:S05]  /*21a70*/  BSYNC.RECONVERGENT B1 ;  /* 0x0000000000017941 */ /* 0x000fea0003800200 */
.L_x_22277:
        /* <DEDUP_REMOVED lines=25> */
.L_x_22284:
        /* <DEDUP_REMOVED lines=13> */
.L_x_22286:
[----:B------:R-:W-:Y:S05]  /*21ce0*/  BSYNC.RECONVERGENT B2 ;  /* 0x0000000000027941 */ /* 0x000fea0003800200 */
.L_x_22285:
        /* <DEDUP_REMOVED lines=61> */
.L_x_22283:
[----:B------:R-:W-:Y:S05]  /*220c0*/  BSYNC.RECONVERGENT B1 ;  /* 0x0000000000017941 */ /* 0x000fea0003800200 */
.L_x_22282:
        /* <DEDUP_REMOVED lines=20> */
.L_x_22289:
        /* <DEDUP_REMOVED lines=13> */
.L_x_22291:
[----:B------:R-:W-:Y:S05]  /*222e0*/  BSYNC.RECONVERGENT B2 ;  /* 0x0000000000027941 */ /* 0x000fea0003800200 */
.L_x_22290:
        /* <DEDUP_REMOVED lines=61> */
.L_x_22288:
[----:B------:R-:W-:Y:S05]  /*226c0*/  BSYNC.RECONVERGENT B1 ;  /* 0x0000000000017941 */ /* 0x000fea0003800200 */
.L_x_22287:
[----:B------:R-:W-:Y:S01]  /*226d0*/  I2FP.F32.U32 R21, R21 ;  /* 0x0000001500157245 */ /* 0x000fe20000201000 */
[----:B------:R-:W-:Y:S01]  /*226e0*/  HADD2.F32 R112, -RZ, R63.H0_H0 ;  /* 0x2000003fff707230 */ /* 0x000fe20000004100 */
        /* <DEDUP_REMOVED lines=24> */
.L_x_22294:
        /* <DEDUP_REMOVED lines=13> */
.L_x_22296:
[----:B------:R-:W-:Y:S05]  /*22940*/  BSYNC.RECONVERGENT B2 ;  /* 0x0000000000027941 */ /* 0x000fea0003800200 */
.L_x_22295:
        /* <DEDUP_REMOVED lines=61> */
.L_x_22293:
[----:B------:R-:W-:Y:S05]  /*22d20*/  BSYNC.RECONVERGENT B1 ;  /* 0x0000000000017941 */ /* 0x000fea0003800200 */
.L_x_22292:
[----:B------:R-:W-:Y:S01]  /*22d30*/  I2FP.F32.U32 R21, R21 ;  /* 0x0000001500157245 */ /* 0x000fe20000201000 */
[----:B------:R-:W-:Y:S01]  /*22d40*/  BSSY.RECONVERGENT B1, `(.L_x_22297) ;  /* 0x0000061000017945 */ /* 0x000fe20003800200 */
[----:B------:R-:W-:Y:S02]  /*22d50*/  ISETP.NE.AND P6, PT, R164, 0x1, PT ;  /* 0x00000001a400780c */ /* 0x000fe40003fc5270 */
[----:B------:R-:W-:Y:S01]  /*22d60*/  MOV R165, R18 ;  /* 0x0000001200a57202 */ /* 0x000fe20000000f00 */
        /* <DEDUP_REMOVED lines=16> */
.L_x_22299:
        /* <DEDUP_REMOVED lines=16> */
.L_x_22301:
[----:B------:R-:W-:Y:S05]  /*22f70*/  BSYNC.RECONVERGENT B2 ;  /* 0x0000000000027941 */ /* 0x000fea0003800200 */
.L_x_22300:
        /* <DEDUP_REMOVED lines=61> */
.L_x_22298:
[----:B------:R-:W-:Y:S05]  /*23350*/  BSYNC.RECONVERGENT B1 ;  /* 0x0000000000017941 */ /* 0x000fea0003800200 */
.L_x_22297:
        /* <DEDUP_REMOVED lines=13> */
[--C-:B------:R-:W-:Y:S01]  /*23430*/  @P1 FADD.FTZ R125, R125, R99.reuse ;  /* 0x000000637d7d1221 */ /* 0x100fe20000010000 */
[----:B------:R-:W-:-:S05]  /*23440*/  @!P1 IMAD.MOV.U32 R125, RZ, RZ, R99 ;  /* 0x000000ffff7d9224 */ /* 0x000fca00078e0063 */
[----:B------:R-:W-:-:S04]  /*23450*/  F2FP.F16.F32.PACK_AB R99, RZ, R125 ;  /* 0x0000007dff63723e */ /* 0x000fc800000000ff */
[----:B------:R-:W-:Y:S01]  /*23460*/  PRMT R99, R163, 0x5410, R99 ;  /* 0x00005410a3637816 */ /* 0x000fe20000000063 */
[----:B------:R-:W-:Y:S06]  /*23470*/  BRA `(.L_x_22302) ;  /* 0x0000003000a87947 */ /* 0x000fec0003800000 */
.L_x_22221:
        /* <DEDUP_REMOVED lines=16> */
.L_x_22305:
        /* <DEDUP_REMOVED lines=13> */
.L_x_22307:
[----:B------:R-:W-:Y:S05]  /*23650*/  BSYNC.RECONVERGENT B2 ;  /* 0x0000000000027941 */ /* 0x000fea0003800200 */
.L_x_22306:
        /* <DEDUP_REMOVED lines=61> */
.L_x_22304:
[----:B------:R-:W-:Y:S05]  /*23a30*/  BSYNC.RECONVERGENT B1 ;  /* 0x0000000000017941 */ /* 0x000fea0003800200 */
.L_x_22303:
        /* <DEDUP_REMOVED lines=9> */
[----:B------:R-:W-:Y:S02]  /*23ad0*/  IMAD.MOV.U32 R39, RZ, RZ, 0x2 ;  /* 0x00000002ff277424 */ /* 0x000fe400078e00ff */
[----:B0-----:R-:W-:Y:S01]  /*23ae0*/  FSETP.GTU.FTZ.AND P3, PT, R5, R171, PT ;  /* 0x000000ab0500720b */ /* 0x001fe20003f7c000 */
[----:B-1----:R-:W-:Y:S01]  /*23af0*/  FMUL.FTZ R5, R21, R125 ;  /* 0x0000007d15057220 */ /* 0x002fe20000410000 */
[----:B------:R-:W-:-:S04]  /*23b00*/  @P1 HADD2.F32 R21, -RZ, R56.H0_H0 ;  /* 0x20000038ff151230 */ /* 0x000fc80000004100 */
        /* <DEDUP_REMOVED lines=15> */
.L_x_22310:
        /* <DEDUP_REMOVED lines=13> */
.L_x_22312:
[----:B------:R-:W-:Y:S05]  /*23cd0*/  BSYNC.RECONVERGENT B2 ;  /* 0x0000000000027941 */ /* 0x000fea0003800200 */
.L_x_22311:
        /* <DEDUP_REMOVED lines=61> */
.L_x_22309:
[----:B------:R-:W-:Y:S05]  /*240b0*/  BSYNC.RECONVERGENT B1 ;  /* 0x0000000000017941 */ /* 0x000fea0003800200 */
.L_x_22308:
        /* <DEDUP_REMOVED lines=25> */
.L_x_22315:
        /* <DEDUP_REMOVED lines=13> */
.L_x_22317:
[----:B------:R-:W-:Y:S05]  /*24320*/  BSYNC.RECONVERGENT B2 ;  /* 0x0000000000027941 */ /* 0x000fea0003800200 */
.L_x_22316:
        /* <DEDUP_REMOVED lines=61> */
.L_x_22314:
[----:B------:R-:W-:Y:S05]  /*24700*/  BSYNC.RECONVERGENT B1 ;  /* 0x0000000000017941 */ /* 0x000fea0003800200 */
.L_x_22313:
[----:B------:R-:W-:Y:S01]  /*24710*/  I2FP.F32.U32 R21, R21 ;  /* 0x0000001500157245 */ /* 0x000fe20000201000 */
[----:B------:R-:W-:Y:S01]  /*24720*/  HADD2.F32 R39, -RZ, R97.H0_H0 ;  /* 0x20000061ff277230 */ /* 0x000fe20000004100 */
[----:B------:R-:W-:Y:S01]  /*24730*/  LOP3.LUT R25, R25, 0xfffffffb, RZ, 0xc0, !PT ;  /* 0xfffffffb19197812 */ /* 0x000fe200078ec0ff */
        /* <DEDUP_REMOVED lines=10> */
[----:B------:R-:W-:-:S05]  /*247e0*/  F2FP.F16.F32.PACK_AB R162, RZ, R39 ;  /* 0x00000027ffa2723e */ /* 0x000fca00000000ff */
        /* <DEDUP_REMOVED lines=11> */
.L_x_22320:
        /* <DEDUP_REMOVED lines=13> */
.L_x_22322:
[----:B------:R-:W-:Y:S05]  /*24970*/  BSYNC.RECONVERGENT B2 ;  /* 0x0000000000027941 */ /* 0x000fea0003800200 */
.L_x_22321:
        /* <DEDUP_REMOVED lines=61> */
.L_x_22319:
[----:B------:R-:W-:Y:S05]  /*24d50*/  BSYNC.RECONVERGENT B1 ;  /* 0x0000000000017941 */ /* 0x000fea0003800200 */
.L_x_22318:
        /* <DEDUP_REMOVED lines=25> */
.L_x_22325:
        /* <DEDUP_REMOVED lines=13> */
.L_x_22327:
[----:B------:R-:W-:Y:S05]  /*24fc0*/  BSYNC.RECONVERGENT B2 ;  /* 0x0000000000027941 */ /* 0x000fea0003800200 */
.L_x_22326:
        /* <DEDUP_REMOVED lines=61> */
.L_x_22324:
[----:B------:R-:W-:Y:S05]  /*253a0*/  BSYNC.RECONVERGENT B1 ;  /* 0x0000000000017941 */ /* 0x000fea0003800200 */
.L_x_22323:
        /* <DEDUP_REMOVED lines=23> */
.L_x_22330:
        /* <DEDUP_REMOVED lines=13> */
.L_x_22332:
[----:B------:R-:W-:Y:S05]  /*255f0*/  BSYNC.RECONVERGENT B2 ;  /* 0x0000000000027941 */ /* 0x000fea0003800200 */
.L_x_22331:
        /* <DEDUP_REMOVED lines=61> */
.L_x_22329:
[----:B------:R-:W-:Y:S05]  /*259d0*/  BSYNC.RECONVERGENT B1 ;  /* 0x0000000000017941 */ /* 0x000fea0003800200 */
.L_x_22328:
        /* <DEDUP_REMOVED lines=23> */
.L_x_22335:
        /* <DEDUP_REMOVED lines=13> */
.L_x_22337:
[----:B------:R-:W-:Y:S05]  /*25c20*/  BSYNC.RECONVERGENT B2 ;  /* 0x0000000000027941 */ /* 0x000fea0003800200 */
.L_x_22336:
        /* <DEDUP_REMOVED lines=61> */
.L_x_22334:
[----:B------:R-:W-:Y:S05]  /*26000*/  BSYNC.RECONVERGENT B1 ;  /* 0x0000000000017941 */ /* 0x000fea0003800200 */
.L_x_22333:
[----:B------:R-:W-:Y:S01]  /*26010*/  I2FP.F32.U32 R21, R21 ;  /* 0x0000001500157245 */ /* 0x000fe20000201000 */
[----:B------:R-:W-:Y:S01]  /*26020*/  HADD2.F32 R112, -RZ, R99.H0_H0 ;  /* 0x20000063ff707230 */ /* 0x000fe20000004100 */
[----:B------:R-:W-:Y:S01]  /*26030*/  ISETP.NE.AND P5, PT, R164, 0x1, PT ;  /* 0x00000001a400780c */ /* 0x000fe20003fa5270 */
[----:B------:R-:W-:Y:S01]  /*26040*/  BSSY.RECONVERGENT B1, `(.L_x_22338) ;  /* 0x000005f000017945 */ /* 0x000fe20003800200 */
[----:B------:R-:W-:Y:S01]  /*26050*/  MOV R165, R18 ;  /* 0x0000001200a57202 */ /* 0x000fe20000000f00 */
        /* <DEDUP_REMOVED lines=18> */
.L_x_22340:
        /* <DEDUP_REMOVED lines=13> */
.L_x_22342:
[----:B------:R-:W-:Y:S05]  /*26250*/  BSYNC.RECONVERGENT B2 ;  /* 0x0000000000027941 */ /* 0x000fea0003800200 */
.L_x_22341:
        /* <DEDUP_REMOVED lines=61> */
.L_x_22339:
[----:B------:R-:W-:Y:S05]  /*26630*/  BSYNC.RECONVERGENT B1 ;  /* 0x0000000000017941 */ /* 0x000fea0003800200 */
.L_x_22338:
        /* <DEDUP_REMOVED lines=14> */
.L_x_22302:
        /* <DEDUP_REMOVED lines=43> */
.L_x_22343:
[----:B------:R-:W-:Y:S01]  /*269d0*/  IMAD.MOV.U32 R131, RZ, RZ, R161 ;  /* 0x000000ffff837224 */ /* 0x000fe200078e00a1 */
[----:B------:R-:W-:-:S07]  /*269e0*/  IADD3 R160, PT, PT, R160, 0x20, RZ ;  /* 0x00000020a0a07810 */ /* 0x000fce0007ffe0ff */
.L_x_22220:
[----:B------:R-:W-:Y:S05]  /*269f0*/  BSYNC.RECONVERGENT B0 ;  /* 0x0000000000007941 */ /* 0x000fea0003800200 */
.L_x_22219:
        /* <DEDUP_REMOVED lines=35> */
.L_x_22349:
        /* <DEDUP_REMOVED lines=13> */
.L_x_22351:
[----:B------:R-:W-:Y:S05]  /*26d00*/  BSYNC.RECONVERGENT B2 ;  /* 0x0000000000027941 */ /* 0x000fea0003800200 */
.L_x_22350:
        /* <DEDUP_REMOVED lines=61> */
.L_x_22348:
[----:B------:R-:W-:Y:S05]  /*270e0*/  BSYNC.RECONVERGENT B1 ;  /* 0x0000000000017941 */ /* 0x000fea0003800200 */
.L_x_22347:
[----:B------:R-:W0:Y:S01]  /*270f0*/  LDC R170, c[0x0][0x404] ;  /* 0x00010100ffaa7b82 */ /* 0x000e220000000800 */
[----:B------:R-:W-:Y:S01]  /*27100*/  I2FP.F32.U32 R4, R4 ;  /* 0x0000000400047245 */ /* 0x000fe20000201000 */
[----:B------:R-:W-:Y:S01]  /*27110*/  HFMA2 R171, -RZ, RZ, 0.1171875, 0 ;  /* 0x2f800000ffab7431 */ /* 0x000fe200000001ff */
[----:B------:R-:W-:Y:S01]  /*27120*/  LOP3.LUT R25, R25, 0xffffffef, RZ, 0xc0, !PT ;  /* 0xffffffef19197812 */ /* 0x000fe200078ec0ff */
[----:B------:R-:W-:Y:S01]  /*27130*/  BSSY.RECONVERGENT B1, `(.L_x_22352) ;  /* 0x0000060000017945 */ /* 0x000fe20003800200 */
[----:B------:R-:W-:Y:S02]  /*27140*/  IMAD.MOV.U32 R9, RZ, RZ, 0x2 ;  /* 0x00000002ff097424 */ /* 0x000fe400078e00ff */
[----:B------:R-:W-:Y:S01]  /*27150*/  FFMA.FTZ R4, R4, R171, 1.1641532182693481445e-10 ;  /* 0x2f00000004047423 */ /* 0x000fe200000100ab */
[----:B------:R-:W1:Y:S01]  /*27160*/  LDC R126, c[0x0][0x408] ;  /* 0x00010200ff7e7b82 */ /* 0x000e620000000800 */
[----:B------:R-:W-:-:S03]  /*27170*/  IMAD.MOV.U32 R10, RZ, RZ, R18 ;  /* 0x000000ffff0a7224 */ /* 0x000fc600078e0012 */
[----:B0-----:R-:W-:Y:S01]  /*27180*/  FSETP.GTU.FTZ.AND P2, PT, R4, R170, PT ;  /* 0x000000aa0400720b */ /* 0x001fe20003f5c000 */
[----:B-----5:R-:W-:-:S05]  /*27190*/  HADD2.F32 R4, -RZ, R96.H0_H0 ;  /* 0x20000060ff047230 */ /* 0x020fca0000004100 */
        /* <DEDUP_REMOVED lines=14> */
.L_x_22354:
        /* <DEDUP_REMOVED lines=13> */
.L_x_22356:
[----:B------:R-:W-:Y:S05]  /*27350*/  BSYNC.RECONVERGENT B2 ;  /* 0x0000000000027941 */ /* 0x000fea0003800200 */
.L_x_22355:
        /* <DEDUP_REMOVED lines=61> */
.L_x_22353:
[----:B------:R-:W-:Y:S05]  /*27730*/  BSYNC.RECONVERGENT B1 ;  /* 0x0000000000017941 */ /* 0x000fea0003800200 */
.L_x_22352:
        /* <DEDUP_REMOVED lines=26> */
.L_x_22359:
        /* <DEDUP_REMOVED lines=13> */
.L_x_22361:
[----:B------:R-:W-:Y:S05]  /*279b0*/  BSYNC.RECONVERGENT B2 ;  /* 0x0000000000027941 */ /* 0x000fea0003800200 */
.L_x_22360:
        /* <DEDUP_REMOVED lines=61> */
.L_x_22358:
[----:B------:R-:W-:Y:S05]  /*27d90*/  BSYNC.RECONVERGENT B1 ;  /* 0x0000000000017941 */ /* 0x000fea0003800200 */
.L_x_22357:
[----:B------:R-:W-:Y:S01]  /*27da0*/  I2FP.F32.U32 R7, R7 ;  /* 0x0000000700077245 */ /* 0x000fe20000201000 */
[----:B------:R-:W-:Y:S01]  /*27db0*/  BSSY.RECONVERGENT B1, `(.L_x_22362) ;  /* 0x0000060000017945 */ /* 0x000fe20003800200 */
[----:B------:R-:W-:Y:S01]  /*27dc0*/  LOP3.LUT R25, R25, 0xfffffff7, RZ, 0xc0, !PT ;  /* 0xfffffff719197812 */ /* 0x000fe200078ec0ff */
[----:B------:R-:W-:Y:S02]  /*27dd0*/  HFMA2 R9, -RZ, RZ, 0, 1.1920928955078125e-07 ;  /* 0x00000002ff097431 */ /* 0x000fe400000001ff */
[----:B------:R-:W-:Y:S02]  /*27de0*/  IMAD.MOV.U32 R10, RZ, RZ, R18 ;  /* 0x000000ffff0a7224 */ /* 0x000fe400078e0012 */
        /* <DEDUP_REMOVED lines=17> */
.L_x_22364:
        /* <DEDUP_REMOVED lines=13> */
.L_x_22366:
[----:B------:R-:W-:Y:S05]  /*27fd0*/  BSYNC.RECONVERGENT B2 ;  /* 0x0000000000027941 */ /* 0x000fea0003800200 */
.L_x_22365:
        /* <DEDUP_REMOVED lines=61> */
.L_x_22363:
[----:B------:R-:W-:Y:S05]  /*283b0*/  BSYNC.RECONVERGENT B1 ;  /* 0x0000000000017941 */ /* 0x000fea0003800200 */
.L_x_22362:
        /* <DEDUP_REMOVED lines=12> */
[----:B------:R-:W-:Y:S01]  /*28480*/  HFMA2 R8, -RZ, RZ, 0, 1.1920928955078125e-07 ;  /* 0x00000002ff087431 */ /* 0x000fe200000001ff */
        /* <DEDUP_REMOVED lines=13> */
.L_x_22369:
        /* <DEDUP_REMOVED lines=13> */
.L_x_22371:
[----:B------:R-:W-:Y:S05]  /*28630*/  BSYNC.RECONVERGENT B2 ;  /* 0x0000000000027941 */ /* 0x000fea0003800200 */
.L_x_22370:
        /* <DEDUP_REMOVED lines=61> */
.L_x_22368:
[----:B------:R-:W-:Y:S05]  /*28a10*/  BSYNC.RECONVERGENT B1 ;  /* 0x0000000000017941 */ /* 0x000fea0003800200 */
.L_x_22367:
[----:B------:R-:W-:Y:S01]  /*28a20*/  I2FP.F32.U32 R7, R7 ;  /* 0x0000000700077245 */ /* 0x000fe20000201000 */
[----:B------:R-:W-:Y:S01]  /*28a30*/  BSSY.RECONVERGENT B1, `(.L_x_22372) ;  /* 0x0000060000017945 */ /* 0x000fe20003800200 */
[----:B------:R-:W-:Y:S01]  /*28a40*/  LOP3.LUT R25, R25, 0xfffffffb, RZ, 0xc0, !PT ;  /* 0xfffffffb19197812 */ /* 0x000fe200078ec0ff */
[----:B------:R-:W-:Y:S01]  /*28a50*/  IMAD.MOV.U32 R10, RZ, RZ, 0x2 ;  /* 0x00000002ff0a7424 */ /* 0x000fe200078e00ff */
[----:B------:R-:W-:Y:S01]  /*28a60*/  MOV R9, R18 ;  /* 0x0000001200097202 */ /* 0x000fe20000000f00 */
        /* <DEDUP_REMOVED lines=17> */
.L_x_22374:
        /* <DEDUP_REMOVED lines=13> */
.L_x_22376:
[----:B------:R-:W-:Y:S05]  /*28c50*/  BSYNC.RECONVERGENT B2 ;  /* 0x0000000000027941 */ /* 0x000fea0003800200 */
.L_x_22375:
        /* <DEDUP_REMOVED lines=61> */
.L_x_22373:
[----:B------:R-:W-:Y:S05]  /*29030*/  BSYNC.RECONVERGENT B1 ;  /* 0x0000000000017941 */ /* 0x000fea0003800200 */
.L_x_22372:
        /* <DEDUP_REMOVED lines=26> */
.L_x_22379:
        /* <DEDUP_REMOVED lines=13> */
.L_x_22381:
[----:B------:R-:W-:Y:S05]  /*292b0*/  BSYNC.RECONVERGENT B2 ;  /* 0x0000000000027941 */ /* 0x000fea0003800200 */
.L_x_22380:
        /* <DEDUP_REMOVED lines=61> */
.L_x_22378:
[----:B------:R-:W-:Y:S05]  /*29690*/  BSYNC.RECONVERGENT B1 ;  /* 0x0000000000017941 */ /* 0x000fea0003800200 */
.L_x_22377:
        /* <DEDUP_REMOVED lines=22> */
.L_x_22384:
        /* <DEDUP_REMOVED lines=13> */
.L_x_22386:
[----:B------:R-:W-:Y:S05]  /*298d0*/  BSYNC.RECONVERGENT B2 ;  /* 0x0000000000027941 */ /* 0x000fea0003800200 */
.L_x_22385:
        /* <DEDUP_REMOVED lines=61> */
.L_x_22383:
[----:B------:R-:W-:Y:S05]  /*29cb0*/  BSYNC.RECONVERGENT B1 ;  /* 0x0000000000017941 */ /* 0x000fea0003800200 */
.L_x_22382:
        /* <DEDUP_REMOVED lines=25> */
.L_x_22389:
        /* <DEDUP_REMOVED lines=13> */
.L_x_22391:
[----:B------:R-:W-:Y:S05]  /*29f20*/  BSYNC.RECONVERGENT B2 ;  /* 0x0000000000027941 */ /* 0x000fea0003800200 */
.L_x_22390:
        /* <DEDUP_REMOVED lines=61> */
.L_x_22388:
[----:B------:R-:W-:Y:S05]  /*2a300*/  BSYNC.RECONVERGENT B1 ;  /* 0x0000000000017941 */ /* 0x000fea0003800200 */
.L_x_22387:
[----:B------:R-:W-:Y:S01]  /*2a310*/  I2FP.F32.U32 R9, R9 ;  /* 0x0000000900097245 */ /* 0x000fe20000201000 */
[----:B------:R-:W-:Y:S01]  /*2a320*/  BSSY.RECONVERGENT B1, `(.L_x_22392) ;  /* 0x000005e000017945 */ /* 0x000fe20003800200 */
[----:B------:R-:W-:Y:S01]  /*2a330*/  ISETP.NE.AND P3, PT, R8, 0x1, PT ;  /* 0x000000010800780c */ /* 0x000fe20003f65270 */
[----:B------:R-:W-:Y:S02]  /*2a340*/  HFMA2 R21, -RZ, RZ, 0, 1.1920928955078125e-07 ;  /* 0x00000002ff157431 */ /* 0x000fe400000001ff */
        /* <DEDUP_REMOVED lines=16> */
.L_x_22394:
        /* <DEDUP_REMOVED lines=13> */
.L_x_22396:
[----:B------:R-:W-:Y:S05]  /*2a520*/  BSYNC.RECONVERGENT B2 ;  /* 0x0000000000027941 */ /* 0x000fea0003800200 */
.L_x_22395:
        /* <DEDUP_REMOVED lines=49> */
[----:B------:R-:W-:-:S04]  /*2a840*/  LOP3.LUT R18, R18, R22, R165, 0x96, !PT ;  /* 0x0000001612127212 */ /* 0x000fc800078e96a5 */
[----:B------:R-:W-:Y:S01]  /*2a850*/  LOP3.LUT R9, R21, R162, R9, 0x96, !PT ;  /* 0x000000a215097212 */ /* 0x000fe200078e9609 */
[----:B------:R-:W-:-:S04]  /*2a860*/  IMAD.WIDE.U32 R162, R18, -0x326172a9, RZ ;  /* 0xcd9e8d5712a27825 */ /* 0x000fc800078e00ff */
[----:B------:R-:W-:Y:S02]  /*2a870*/  HFMA2 R21, -RZ, RZ, 0, 0 ;  /* 0x00000000ff157431 */ /* 0x000fe400000001ff */
        /* <DEDUP_REMOVED lines=8> */
.L_x_22393:
[----:B------:R-:W-:Y:S05]  /*2a900*/  BSYNC.RECONVERGENT B1 ;  /* 0x0000000000017941 */ /* 0x000fea0003800200 */
.L_x_22392:
        /* <DEDUP_REMOVED lines=14> */
[----:B------:R-:W-:Y:S01]  /*2a9f0*/  IMAD.MOV.U32 R9, RZ, RZ, R18 ;  /* 0x000000ffff097224 */ /* 0x000fe200078e0012 */
[----:B------:R-:W-:Y:S02]  /*2aa00*/  MOV R8, 0x2 ;  /* 0x0000000200087802 */ /* 0x000fe40000000f00 */
        /* <DEDUP_REMOVED lines=10> */
.L_x_22399:
        /* <DEDUP_REMOVED lines=13> */
.L_x_22401:
[----:B------:R-:W-:Y:S05]  /*2ab80*/  BSYNC.RECONVERGENT B2 ;  /* 0x0000000000027941 */ /* 0x000fea0003800200 */
.L_x_22400:
        /* <DEDUP_REMOVED lines=61> */
.L_x_22398:
[----:B------:R-:W-:Y:S05]  /*2af60*/  BSYNC.RECONVERGENT B1 ;  /* 0x0000000000017941 */ /* 0x000fea0003800200 */
.L_x_22397:
        /* <DEDUP_REMOVED lines=20> */
.L_x_22404:
        /* <DEDUP_REMOVED lines=13> */
.L_x_22406:
[----:B------:R-:W-:Y:S05]  /*2b180*/  BSYNC.RECONVERGENT B2 ;  /* 0x0000000000027941 */ /* 0x000fea0003800200 */
.L_x_22405:
        /* <DEDUP_REMOVED lines=61> */
.L_x_22403:
[----:B------:R-:W-:Y:S05]  /*2b560*/  BSYNC.RECONVERGENT B1 ;  /* 0x0000000000017941 */ /* 0x000fea0003800200 */
.L_x_22402:
        /* <DEDUP_REMOVED lines=15> */
[----:B------:R-:W-:-:S07]  /*2b660*/  F2FP.F16.F32.PACK_AB R98, RZ, R113 ;  /* 0x00000071ff62723e */ /* 0x000fce00000000ff */
        /* <DEDUP_REMOVED lines=9> */
.L_x_22409:
        /* <DEDUP_REMOVED lines=13> */
.L_x_22411:
[----:B------:R-:W-:Y:S05]  /*2b7d0*/  BSYNC.RECONVERGENT B2 ;  /* 0x0000000000027941 */ /* 0x000fea0003800200 */
.L_x_22410:
        /* <DEDUP_REMOVED lines=61> */
.L_x_22408:
[----:B------:R-:W-:Y:S05]  /*2bbb0*/  BSYNC.RECONVERGENT B1 ;  /* 0x0000000000017941 */ /* 0x000fea0003800200 */
.L_x_22407:
        /* <DEDUP_REMOVED lines=20> */
.L_x_22414:
        /* <DEDUP_REMOVED lines=13> */
.L_x_22416:
[----:B------:R-:W-:Y:S05]  /*2bdd0*/  BSYNC.RECONVERGENT B2 ;  /* 0x0000000000027941 */ /* 0x000fea0003800200 */
.L_x_22415:
        /* <DEDUP_REMOVED lines=55> */
[----:B------:R-:W-:Y:S01]  /*2c150*/  LOP3.LUT R23, R18, R168, R165, 0x96, !PT ;  /* 0x000000a812177212 */ /* 0x000fe200078e96a5 */
[----:B------:R-:W-:Y:S02]  /*2c160*/  HFMA2 R165, -RZ, RZ, 0, 0 ;  /* 0x00000000ffa57431 */ /* 0x000fe400000001ff */
[----:B------:R-:W-:Y:S01]  /*2c170*/  IMAD.MOV.U32 R18, RZ, RZ, R166 ;  /* 0x000000ffff127224 */ /* 0x000fe200078e00a6 */
[----:B------:R-:W-:Y:S02]  /*2c180*/  LOP3.LUT R22, R21, R22, R167, 0x96, !PT ;  /* 0x0000001615167212 */ /* 0x000fe400078e96a7 */
[----:B------:R-:W-:Y:S01]  /*2c190*/  MOV R21, R161 ;  /* 0x000000a100157202 */ /* 0x000fe20000000f00 */
[----:B------:R-:W-:-:S07]  /*2c1a0*/  IMAD.MOV.U32 R161, RZ, RZ, R164 ;  /* 0x000000ffffa17224 */ /* 0x000fce00078e00a4 */
.L_x_22413:
[----:B------:R-:W-:Y:S05]  /*2c1b0*/  BSYNC.RECONVERGENT B1 ;  /* 0x0000000000017941 */ /* 0x000fea0003800200 */
.L_x_22412:
[----:B------:R-:W-:Y:S01]  /*2c1c0*/  I2FP.F32.U32 R21, R21 ;  /* 0x0000001500157245 */ /* 0x000fe20000201000 */
[----:B------:R-:W-:Y:S01]  /*2c1d0*/  HADD2.F32 R114, -RZ, R63.H0_H0 ;  /* 0x2000003fff727230 */ /* 0x000fe20000004100 */
[----:B------:R-:W-:Y:S01]  /*2c1e0*/  BSSY.RECONVERGENT B1, `(.L_x_22417) ;  /* 0x0000063000017945 */ /* 0x000fe20003800200 */
[----:B------:R-:W-:Y:S02]  /*2c1f0*/  MOV R164, 0x2 ;  /* 0x0000000200a47802 */ /* 0x000fe40000000f00 */
        /* <DEDUP_REMOVED lines=22> */
.L_x_22419:
        /* <DEDUP_REMOVED lines=13> */
.L_x_22421:
[----:B------:R-:W-:Y:S05]  /*2c430*/  BSYNC.RECONVERGENT B2 ;  /* 0x0000000000027941 */ /* 0x000fea0003800200 */
.L_x_22420:
        /* <DEDUP_REMOVED lines=61> */
.L_x_22418:
[----:B------:R-:W-:Y:S05]  /*2c810*/  BSYNC.RECONVERGENT B1 ;  /* 0x0000000000017941 */ /* 0x000fea0003800200 */
.L_x_22417:
        /* <DEDUP_REMOVED lines=20> */
.L_x_22424:
        /* <DEDUP_REMOVED lines=16> */
.L_x_22426:
[----:B------:R-:W-:Y:S05]  /*2ca60*/  BSYNC.RECONVERGENT B2 ;  /* 0x0000000000027941 */ /* 0x000fea0003800200 */
.L_x_22425:
        /* <DEDUP_REMOVED lines=61> */
.L_x_22423:
[----:B------:R-:W-:Y:S05]  /*2ce40*/  BSYNC.RECONVERGENT B1 ;  /* 0x0000000000017941 */ /* 0x000fea0003800200 */
.L_x_22422:
        /* <DEDUP_REMOVED lines=18> */
.L_x_22346:
        /* <DEDUP_REMOVED lines=10> */
[--C-:B------:R-:W-:Y:S01]  /*2d010*/  @!P2 IMAD.MOV.U32 R161, RZ, RZ, R131.reuse ;  /* 0x000000ffffa1a224 */ /* 0x100fe200078e0083 */
[----:B------:R-:W-:Y:S01]  /*2d020*/  @!P2 MOV R4, R23 ;  /* 0x000000170004a202 */ /* 0x000fe20000000f00 */
[----:B------:R-:W-:Y:S01]  /*2d030*/  @P2 VIADD R38, R21, 0x1 ;  /* 0x0000000115262836 */ /* 0x000fe20000000000 */
[----:B------:R-:W-:Y:S01]  /*2d040*/  @P2 MOV R4, R22 ;  /* 0x0000001600042202 */ /* 0x000fe20000000f00 */
[----:B------:R-:W-:Y:S01]  /*2d050*/  @P2 IMAD.MOV.U32 R161, RZ, RZ, R131 ;  /* 0x000000ffffa12224 */ /* 0x000fe200078e0083 */
[----:B------:R-:W-:Y:S06]  /*2d060*/  BRA `(.L_x_22429) ;  /* 0x00000004002c7947 */ /* 0x000fec0003800000 */
.L_x_22430:
        /* <DEDUP_REMOVED lines=13> */
.L_x_22432:
[----:B------:R-:W-:Y:S05]  /*2d140*/  BSYNC.RECONVERGENT B2 ;  /* 0x0000000000027941 */ /* 0x000fea0003800200 */
.L_x_22431:
        /* <DEDUP_REMOVED lines=61> */
.L_x_22429:
[----:B------:R-:W-:Y:S05]  /*2d520*/  BSYNC.RECONVERGENT B1 ;  /* 0x0000000000017941 */ /* 0x000fea0003800200 */
.L_x_22428:
        /* <DEDUP_REMOVED lines=8> */
[----:B------:R-:W1:Y:S03]  /*2d5b0*/  LDC R126, c[0x0][0x408] ;  /* 0x00010200ff7e7b82 */ /* 0x000e660000000800 */
        /* <DEDUP_REMOVED lines=19> */
.L_x_22435:
        /* <DEDUP_REMOVED lines=13> */
.L_x_22437:
[----:B------:R-:W-:Y:S05]  /*2d7c0*/  BSYNC.RECONVERGENT B2 ;  /* 0x0000000000027941 */ /* 0x000fea0003800200 */
.L_x_22436:
        /* <DEDUP_REMOVED lines=61> */
.L_x_22434:
[----:B------:R-:W-:Y:S05]  /*2dba0*/  BSYNC.RECONVERGENT B1 ;  /* 0x0000000000017941 */ /* 0x000fea0003800200 */
.L_x_22433:
        /* <DEDUP_REMOVED lines=25> */
.L_x_22440:
        /* <DEDUP_REMOVED lines=13> */
.L_x_22442:
[----:B------:R-:W-:Y:S05]  /*2de10*/  BSYNC.RECONVERGENT B2 ;  /* 0x0000000000027941 */ /* 0x000fea0003800200 */
.L_x_22441:
        /* <DEDUP_REMOVED lines=61> */
.L_x_22439:
[----:B------:R-:W-:Y:S05]  /*2e1f0*/  BSYNC.RECONVERGENT B1 ;  /* 0x0000000000017941 */ /* 0x000fea0003800200 */
.L_x_22438:
        /* <DEDUP_REMOVED lines=25> */
.L_x_22445:
        /* <DEDUP_REMOVED lines=13> */
.L_x_22447:
[----:B------:R-:W-:Y:S05]  /*2e460*/  BSYNC.RECONVERGENT B2 ;  /* 0x0000000000027941 */ /* 0x000fea0003800200 */
.L_x_22446:
        /* <DEDUP_REMOVED lines=61> */
.L_x_22444:
[----:B------:R-:W-:Y:S05]  /*2e840*/  BSYNC.RECONVERGENT B1 ;  /* 0x0000000000017941 */ /* 0x000fea0003800200 */
.L_x_22443:
        /* <DEDUP_REMOVED lines=25> */
.L_x_22450:
        /* <DEDUP_REMOVED lines=13> */
.L_x_22452:
[----:B------:R-:W-:Y:S05]  /*2eab0*/  BSYNC.RECONVERGENT B2 ;  /* 0x0000000000027941 */ /* 0x000fea0003800200 */
.L_x_22451:
        /* <DEDUP_REMOVED lines=61> */
.L_x_22449:
[----:B------:R-:W-:Y:S05]  /*2ee90*/  BSYNC.RECONVERGENT B1 ;  /* 0x0000000000017941 */ /* 0x000fea0003800200 */
.L_x_22448:
        /* <DEDUP_REMOVED lines=23> */
.L_x_22455:
        /* <DEDUP_REMOVED lines=13> */
.L_x_22457:
[----:B------:R-:W-:Y:S05]  /*2f0e0*/  BSYNC.RECONVERGENT B2 ;  /* 0x0000000000027941 */ /* 0x000fea0003800200 */
.L_x_22456:
        /* <DEDUP_REMOVED lines=61> */
.L_x_22454:
[----:B------:R-:W-:Y:S05]  /*2f4c0*/  BSYNC.RECONVERGENT B1 ;  /* 0x0000000000017941 */ /* 0x000fea0003800200 */
.L_x_22453:
        /* <DEDUP_REMOVED lines=23> */
.L_x_22460:
        /* <DEDUP_REMOVED lines=13> */
.L_x_22462:
[----:B------:R-:W-:Y:S05]  /*2f710*/  BSYNC.RECONVERGENT B2 ;  /* 0x0000000000027941 */ /* 0x000fea0003800200 */
.L_x_22461:
        /* <DEDUP_REMOVED lines=61> */
.L_x_22459:
[----:B------:R-:W-:Y:S05]  /*2faf0*/  BSYNC.RECONVERGENT B1 ;  /* 0x0000000000017941 */ /* 0x000fea0003800200 */
.L_x_22458:
        /* <DEDUP_REMOVED lines=23> */
.L_x_22465:
        /* <DEDUP_REMOVED lines=13> */
.L_x_22467:
[----:B------:R-:W-:Y:S05]  /*2fd40*/  BSYNC.RECONVERGENT B2 ;  /* 0x0000000000027941 */ /* 0x000fea0003800200 */
.L_x_22466:
        /* <DEDUP_REMOVED lines=61> */
.L_x_22464:
[----:B------:R-:W-:Y:S05]  /*30120*/  BSYNC.RECONVERGENT B1 ;  /* 0x0000000000017941 */ /* 0x000fea0003800200 */
.L_x_22463:
        /* <DEDUP_REMOVED lines=14> */
.L_x_22427:
        /* <DEDUP_REMOVED lines=43> */
.L_x_22468:
[----:B------:R-:W-:Y:S01]  /*304c0*/  MOV R131, R161 ;  /* 0x000000a100837202 */ /* 0x000fe20000000f00 */
[----:B------:R-:W-:-:S07]  /*304d0*/  VIADD R160, R160, 0x20 ;  /* 0x00000020a0a07836 */ /* 0x000fce0000000000 */
.L_x_22345:
[----:B------:R-:W-:Y:S05]  /*304e0*/  BSYNC.RECONVERGENT B0 ;  /* 0x0000000000007941 */ /* 0x000fea0003800200 */
.L_x_22344:
        /* <DEDUP_REMOVED lines=35> */
.L_x_22474:
        /* <DEDUP_REMOVED lines=13> */
.L_x_22476:
[----:B------:R-:W-:Y:S05]  /*307f0*/  BSYNC.RECONVERGENT B2 ;  /* 0x0000000000027941 */ /* 0x000fea0003800200 */
.L_x_22475:
        /* <DEDUP_REMOVED lines=61> */
.L_x_22473:
[----:B------:R-:W-:Y:S05]  /*30bd0*/  BSYNC.RECONVERGENT B1 ;  /* 0x0000000000017941 */ /* 0x000fea0003800200 */
.L_x_22472:
        /* <DEDUP_REMOVED lines=9> */
[----:B------:R-:W-:-:S03]  /*30c70*/  MOV R10, R18 ;  /* 0x00000012000a7202 */ /* 0x000fc60000000f00 */
[----:B0-----:R-:W-:Y:S01]  /*30c80*/  FSETP.GTU.FTZ.AND P2, PT, R3, R170, PT ;  /* 0x000000aa0300720b */ /* 0x001fe20003f5c000 */
        /* <DEDUP_REMOVED lines=14> */
.L_x_22479:
        /* <DEDUP_REMOVED lines=13> */
.L_x_22481:
[----:B------:R-:W-:Y:S05]  /*30e40*/  BSYNC.RECONVERGENT B2 ;  /* 0x0000000000027941 */ /* 0x000fea0003800200 */
.L_x_22480:
        /* <DEDUP_REMOVED lines=61> */
.L_x_22478:
[----:B------:R-:W-:Y:S05]  /*31220*/  BSYNC.RECONVERGENT B1 ;  /* 0x0000000000017941 */ /* 0x000fea0003800200 */
.L_x_22477:
        /* <DEDUP_REMOVED lines=11> */
[----:B------:R-:W-:Y:S02]  /*312e0*/  PRMT R14, R7, 0x7610, R14 ;  /* 0x00007610070e7816 */ /* 0x000fe4000000000e */
[----:B------:R-:W-:Y:S02]  /*312f0*/  MOV R7, R18 ;  /* 0x0000001200077202 */ /* 0x000fe40000000f00 */
        /* <DEDUP_REMOVED lines=13> */
.L_x_22484:
        /* <DEDUP_REMOVED lines=13> */
.L_x_22486:
[----:B------:R-:W-:Y:S05]  /*314a0*/  BSYNC.RECONVERGENT B2 ;  /* 0x0000000000027941 */ /* 0x000fea0003800200 */
.L_x_22485:
        /* <DEDUP_REMOVED lines=61> */
.L_x_22483:
[----:B------:R-:W-:Y:S05]  /*31880*/  BSYNC.RECONVERGENT B1 ;  /* 0x0000000000017941 */ /* 0x000fea0003800200 */
.L_x_22482:
        /* <DEDUP_REMOVED lines=22> */
.L_x_22489:
        /* <DEDUP_REMOVED lines=13> */
.L_x_22491:
[----:B------:R-:W-:Y:S05]  /*31ac0*/  BSYNC.RECONVERGENT B2 ;  /* 0x0000000000027941 */ /* 0x000fea0003800200 */
.L_x_22490:
        /* <DEDUP_REMOVED lines=61> */
.L_x_22488:
[----:B------:R-:W-:Y:S05]  /*31ea0*/  BSYNC.RECONVERGENT B1 ;  /* 0x0000000000017941 */ /* 0x000fea0003800200 */
.L_x_22487:
        /* <DEDUP_REMOVED lines=11> */
[----:B------:R-:W-:Y:S02]  /*31f60*/  SEL R7, RZ, 0x1, P2 ;  /* 0x00000001ff077807 */ /* 0x000fe40001000000 */
[----:B------:R-:W-:Y:S02]  /*31f70*/  ISETP.NE.AND P2, PT, R9, 0x1, PT ;  /* 0x000000010900780c */ /* 0x000fe40003f45270 */
[----:B------:R-:W-:Y:S01]  /*31f80*/  PRMT R13, R7, 0x7610, R13 ;  /* 0x00007610070d7816 */ /* 0x000fe2000000000d */
[----:B------:R-:W-:Y:S01]  /*31f90*/  IMAD.MOV.U32 R7, RZ, RZ, R18 ;  /* 0x000000ffff077224 */ /* 0x000fe200078e0012 */
[----:B------:R-:W-:Y:S02]  /*31fa0*/  F2FP.F16.F32.PACK_AB R96, RZ, R36 ;  /* 0x00000024ff60723e */ /* 0x000fe400000000ff */
        /* <DEDUP_REMOVED lines=10> */
.L_x_22494:
        /* <DEDUP_REMOVED lines=13> */
.L_x_22496:
[----:B------:R-:W-:Y:S05]  /*32120*/  BSYNC.RECONVERGENT B2 ;  /* 0x0000000000027941 */ /* 0x000fea0003800200 */
.L_x_22495:
        /* <DEDUP_REMOVED lines=61> */
.L_x_22493:
[----:B------:R-:W-:Y:S05]  /*32500*/  BSYNC.RECONVERGENT B1 ;  /* 0x0000000000017941 */ /* 0x000fea0003800200 */
.L_x_22492:
        /* <DEDUP_REMOVED lines=22> */
.L_x_22499:
        /* <DEDUP_REMOVED lines=13> */
.L_x_22501:
[----:B------:R-:W-:Y:S05]  /*32740*/  BSYNC.RECONVERGENT B2 ;  /* 0x0000000000027941 */ /* 0x000fea0003800200 */
.L_x_22500:
        /* <DEDUP_REMOVED lines=61> */
.L_x_22498:
[----:B------:R-:W-:Y:S05]  /*32b20*/  BSYNC.RECONVERGENT B1 ;  /* 0x0000000000017941 */ /* 0x000fea0003800200 */
.L_x_22497:
        /* <DEDUP_REMOVED lines=26> */
.L_x_22504:
        /* <DEDUP_REMOVED lines=13> */
.L_x_22506:
[----:B------:R-:W-:Y:S05]  /*32da0*/  BSYNC.RECONVERGENT B2 ;  /* 0x0000000000027941 */ /* 0x000fea0003800200 */
.L_x_22505:
        /* <DEDUP_REMOVED lines=61> */
.L_x_22503:
[----:B------:R-:W-:Y:S05]  /*33180*/  BSYNC.RECONVERGENT B1 ;  /* 0x0000000000017941 */ /* 0x000fea0003800200 */
.L_x_22502:
        /* <DEDUP_REMOVED lines=22> */
.L_x_22509:
        /* <DEDUP_REMOVED lines=13> */
.L_x_22511:
[----:B------:R-:W-:Y:S05]  /*333c0*/  BSYNC.RECONVERGENT B2 ;  /* 0x0000000000027941 */ /* 0x000fea0003800200 */
.L_x_22510:
        /* <DEDUP_REMOVED lines=61> */
.L_x_22508:
[----:B------:R-:W-:Y:S05]  /*337a0*/  BSYNC.RECONVERGENT B1 ;  /* 0x0000000000017941 */ /* 0x000fea0003800200 */
.L_x_22507:
        /* <DEDUP_REMOVED lines=13> */
[----:B------:R-:W-:Y:S01]  /*33880*/  MOV R8, 0x2 ;  /* 0x0000000200087802 */ /* 0x000fe20000000f00 */
        /* <DEDUP_REMOVED lines=11> */
.L_x_22514:
        /* <DEDUP_REMOVED lines=13> */
.L_x_22516:
[----:B------:R-:W-:Y:S05]  /*33a10*/  BSYNC.RECONVERGENT B2 ;  /* 0x0000000000027941 */ /* 0x000fea0003800200 */
.L_x_22515:
        /* <DEDUP_REMOVED lines=61> */
.L_x_22513:
[----:B------:R-:W-:Y:S05]  /*33df0*/  BSYNC.RECONVERGENT B1 ;  /* 0x0000000000017941 */ /* 0x000fea0003800200 */
.L_x_22512:
        /* <DEDUP_REMOVED lines=20> */
.L_x_22519:
        /* <DEDUP_REMOVED lines=13> */
.L_x_22521:
[----:B------:R-:W-:Y:S05]  /*34010*/  BSYNC.RECONVERGENT B2 ;  /* 0x0000000000027941 */ /* 0x000fea0003800200 */
.L_x_22520:
        /* <DEDUP_REMOVED lines=16> */
[C---:B------:R-:W-:Y:S02]  /*34120*/  IADD3 R18, PT, PT, R52.reuse, -0x255992d5, RZ ;  /* 0xdaa66d2b34127810 */ /* 0x040fe40007ffe0ff */
[----:B------:R-:W-:Y:S02]  /*34130*/  IADD3 R21, PT, PT, R52, 0x1715609d, RZ ;  /* 0x1715609d34157810 */ /* 0x000fe40007ffe0ff */
        /* <DEDUP_REMOVED lines=33> */
[----:B------:R-:W-:Y:S01]  /*34350*/  IMAD.WIDE.U32 R162, R18, -0x326172a9, RZ ;  /* 0xcd9e8d5712a27825 */ /* 0x000fe200078e00ff */
[----:B------:R-:W-:-:S03]  /*34360*/  IADD3 R18, PT, PT, R52, -0x700cb87f, RZ ;  /* 0x8ff3478134127810 */ /* 0x000fc60007ffe0ff */
[----:B------:R-:W-:Y:S01]  /*34370*/  IMAD.MOV.U32 R21, RZ, RZ, RZ ;  /* 0x000000ffff157224 */ /* 0x000fe200078e00ff */
[----:B------:R-:W-:Y:S01]  /*34380*/  LOP3.LUT R22, R18, R8, R163, 0x96, !PT ;  /* 0x0000000812167212 */ /* 0x000fe200078e96a3 */
[----:B------:R-:W-:-:S04]  /*34390*/  IMAD.WIDE.U32 R8, R9, -0x2daee0ad, RZ ;  /* 0xd2511f5309087825 */ /* 0x000fc800078e00ff */
[----:B------:R-:W-:-:S05]  /*343a0*/  VIADD R18, R53, 0x96a522ad ;  /* 0x96a522ad35127836 */ /* 0x000fca0000000000 */
[----:B------:R-:W-:Y:S01]  /*343b0*/  LOP3.LUT R23, R18, R164, R9, 0x96, !PT ;  /* 0x000000a412177212 */ /* 0x000fe200078e9609 */
[----:B------:R-:W-:Y:S01]  /*343c0*/  IMAD.MOV.U32 R9, RZ, RZ, R161 ;  /* 0x000000ffff097224 */ /* 0x000fe200078e00a1 */
[----:B------:R-:W-:Y:S02]  /*343d0*/  MOV R18, R162 ;  /* 0x000000a200127202 */ /* 0x000fe40000000f00 */
[----:B------:R-:W-:-:S07]  /*343e0*/  MOV R161, R8 ;  /* 0x0000000800a17202 */ /* 0x000fce0000000f00 */
.L_x_22518:
[----:B------:R-:W-:Y:S05]  /*343f0*/  BSYNC.RECONVERGENT B1 ;  /* 0x0000000000017941 */ /* 0x000fea0003800200 */
.L_x_22517:
        /* <DEDUP_REMOVED lines=12> */
[----:B------:R-:W-:Y:S02]  /*344c0*/  @!P1 MOV R100, R10 ;  /* 0x0000000a00649202 */ /* 0x000fe40000000f00 */
[----:B------:R-:W-:Y:S01]  /*344d0*/  PRMT R10, R8, 0x7610, R10 ;  /* 0x00007610080a7816 */ /* 0x000fe2000000000a */
[----:B------:R-:W-:Y:S01]  /*344e0*/  IMAD.MOV.U32 R8, RZ, RZ, 0x2 ;  /* 0x00000002ff087424 */ /* 0x000fe200078e00ff */
[----:B------:R-:W-:Y:S02]  /*344f0*/  F2FP.F16.F32.PACK_AB R162, RZ, R100 ;  /* 0x00000064ffa2723e */ /* 0x000fe400000000ff */
        /* <DEDUP_REMOVED lines=10> */
.L_x_22524:
        /* <DEDUP_REMOVED lines=13> */
.L_x_22526:
[----:B------:R-:W-:Y:S05]  /*34670*/  BSYNC.RECONVERGENT B2 ;  /* 0x0000000000027941 */ /* 0x000fea0003800200 */
.L_x_22525:
        /* <DEDUP_REMOVED lines=61> */
.L_x_22523:
[----:B------:R-:W-:Y:S05]  /*34a50*/  BSYNC.RECONVERGENT B1 ;  /* 0x0000000000017941 */ /* 0x000fea0003800200 */
.L_x_22522:
        /* <DEDUP_REMOVED lines=20> */
.L_x_22529:
        /* <DEDUP_REMOVED lines=13> */
.L_x_22531:
[----:B------:R-:W-:Y:S05]  /*34c70*/  BSYNC.RECONVERGENT B2 ;  /* 0x0000000000027941 */ /* 0x000fea0003800200 */
.L_x_22530:
        /* <DEDUP_REMOVED lines=61> */
.L_x_22528:
[----:B------:R-:W-:Y:S05]  /*35050*/  BSYNC.RECONVERGENT B1 ;  /* 0x0000000000017941 */ /* 0x000fea0003800200 */
.L_x_22527:
[----:B------:R-:W-:Y:S01]  /*35060*/  I2FP.F32.U32 R8, R9 ;  /* 0x0000000900087245 */ /* 0x000fe20000201000 */
[----:B------:R-:W-:Y:S01]  /*35070*/  @P1 HADD2.F32 R9, -RZ, R58.H1_H1 ;  /* 0x3000003aff091230 */ /* 0x000fe20000004100 */
[----:B------:R-:W-:Y:S01]  /*35080*/  BSSY.RECONVERGENT B1, `(.L_x_22532) ;  /* 0x0000062000017945 */ /* 0x000fe20003800200 */
[----:B------:R-:W-:Y:S02]  /*35090*/  MOV R116, 0x2 ;  /* 0x0000000200747802 */ /* 0x000fe40000000f00 */
        /* <DEDUP_REMOVED lines=21> */
.L_x_22534:
        /* <DEDUP_REMOVED lines=13> */
.L_x_22536:
[----:B------:R-:W-:Y:S05]  /*352c0*/  BSYNC.RECONVERGENT B2 ;  /* 0x0000000000027941 */ /* 0x000fea0003800200 */
.L_x_22535:
        /* <DEDUP_REMOVED lines=61> */
.L_x_22533:
[----:B------:R-:W-:Y:S05]  /*356a0*/  BSYNC.RECONVERGENT B1 ;  /* 0x0000000000017941 */ /* 0x000fea0003800200 */
.L_x_22532:
        /* <DEDUP_REMOVED lines=20> */
.L_x_22539:
        /* <DEDUP_REMOVED lines=13> */
.L_x_22541:
[----:B------:R-:W-:Y:S05]  /*358c0*/  BSYNC.RECONVERGENT B2 ;  /* 0x0000000000027941 */ /* 0x000fea0003800200 */
.L_x_22540:
        /* <DEDUP_REMOVED lines=58> */
[----:B------:R-:W-:Y:S01]  /*35c70*/  LOP3.LUT R23, R18, R168, R165, 0x96, !PT ;  /* 0x000000a812177212 */ /* 0x000fe200078e96a5 */
[----:B------:R-:W-:Y:S01]  /*35c80*/  IMAD.MOV.U32 R165, RZ, RZ, RZ ;  /* 0x000000ffffa57224 */ /* 0x000fe200078e00ff */
[----:B------:R-:W-:-:S07]  /*35c90*/  MOV R18, R166 ;  /* 0x000000a600127202 */ /* 0x000fce0000000f00 */
.L_x_22538:
[----:B------:R-:W-:Y:S05]  /*35ca0*/  BSYNC.RECONVERGENT B1 ;  /* 0x0000000000017941 */ /* 0x000fea0003800200 */
.L_x_22537:
        /* <DEDUP_REMOVED lines=26> */
.L_x_22544:
        /* <DEDUP_REMOVED lines=13> */
.L_x_22546:
[----:B------:R-:W-:Y:S05]  /*35f20*/  BSYNC.RECONVERGENT B2 ;  /* 0x0000000000027941 */ /* 0x000fea0003800200 */
.L_x_22545:
        /* <DEDUP_REMOVED lines=61> */
.L_x_22543:
[----:B------:R-:W-:Y:S05]  /*36300*/  BSYNC.RECONVERGENT B1 ;  /* 0x0000000000017941 */ /* 0x000fea0003800200 */
.L_x_22542:
        /* <DEDUP_REMOVED lines=20> */
.L_x_22549:
        /* <DEDUP_REMOVED lines=16> */
.L_x_22551:
[----:B------:R-:W-:Y:S05]  /*36550*/  BSYNC.RECONVERGENT B2 ;  /* 0x0000000000027941 */ /* 0x000fea0003800200 */
.L_x_22550:
        /* <DEDUP_REMOVED lines=61> */
.L_x_22548:
[----:B------:R-:W-:Y:S05]  /*36930*/  BSYNC.RECONVERGENT B1 ;  /* 0x0000000000017941 */ /* 0x000fea0003800200 */
.L_x_22547:
        /* <DEDUP_REMOVED lines=18> */
.L_x_22471:
        /* <DEDUP_REMOVED lines=16> */
.L_x_22555:
        /* <DEDUP_REMOVED lines=13> */
.L_x_22557:
[----:B------:R-:W-:Y:S05]  /*36c30*/  BSYNC.RECONVERGENT B2 ;  /* 0x0000000000027941 */ /* 0x000fea0003800200 */
.L_x_22556:
        /* <DEDUP_REMOVED lines=61> */
.L_x_22554:
[----:B------:R-:W-:Y:S05]  /*37010*/  BSYNC.RECONVERGENT B1 ;  /* 0x0000000000017941 */ /* 0x000fea0003800200 */
.L_x_22553:
        /* <DEDUP_REMOVED lines=9> */
[----:B0-----:R-:W-:-:S03]  /*370b0*/  FMUL.FTZ R21, R21, R127 ;  /* 0x0000007f15157220 */ /* 0x001fc60000410000 */
[----:B-1----:R-:W-:-:S04]  /*370c0*/  FSETP.GTU.FTZ.AND P2, PT, R3, R171, PT ;  /* 0x000000ab0300720b */ /* 0x002fc80003f5c000 */
        /* <DEDUP_REMOVED lines=17> */
.L_x_22560:
        /* <DEDUP_REMOVED lines=13> */
.L_x_22562:
[----:B------:R-:W-:Y:S05]  /*372b0*/  BSYNC.RECONVERGENT B2 ;  /* 0x0000000000027941 */ /* 0x000fea0003800200 */
.L_x_22561:
        /* <DEDUP_REMOVED lines=61> */
.L_x_22559:
[----:B------:R-:W-:Y:S05]  /*37690*/  BSYNC.RECONVERGENT B1 ;  /* 0x0000000000017941 */ /* 0x000fea0003800200 */
.L_x_22558:
        /* <DEDUP_REMOVED lines=25> */
.L_x_22565:
        /* <DEDUP_REMOVED lines=13> */
.L_x_22567:
[----:B------:R-:W-:Y:S05]  /*37900*/  BSYNC.RECONVERGENT B2 ;  /* 0x0000000000027941 */ /* 0x000fea0003800200 */
.L_x_22566:
        /* <DEDUP_REMOVED lines=61> */
.L_x_22564:
[----:B------:R-:W-:Y:S05]  /*37ce0*/  BSYNC.RECONVERGENT B1 ;  /* 0x0000000000017941 */ /* 0x000fea0003800200 */
.L_x_22563:
        /* <DEDUP_REMOVED lines=25> */
.L_x_22570:
        /* <DEDUP_REMOVED lines=13> */
.L_x_22572:
[----:B------:R-:W-:Y:S05]  /*37f50*/  BSYNC.RECONVERGENT B2 ;  /* 0x0000000000027941 */ /* 0x000fea0003800200 */
.L_x_22571:
        /* <DEDUP_REMOVED lines=61> */
.L_x_22569:
[----:B------:R-:W-:Y:S05]  /*38330*/  BSYNC.RECONVERGENT B1 ;  /* 0x0000000000017941 */ /* 0x000fea0003800200 */
.L_x_22568:
        /* <DEDUP_REMOVED lines=25> */
.L_x_22575:
        /* <DEDUP_REMOVED lines=13> */
.L_x_22577:
[----:B------:R-:W-:Y:S05]  /*385a0*/  BSYNC.RECONVERGENT B2 ;  /* 0x0000000000027941 */ /* 0x000fea0003800200 */
.L_x_22576:
        /* <DEDUP_REMOVED lines=61> */
.L_x_22574:
[----:B------:R-:W-:Y:S05]  /*38980*/  BSYNC.RECONVERGENT B1 ;  /* 0x0000000000017941 */ /* 0x000fea0003800200 */
.L_x_22573:
        /* <DEDUP_REMOVED lines=23> */
.L_x_22580:
        /* <DEDUP_REMOVED lines=13> */
.L_x_22582:
[----:B------:R-:W-:Y:S05]  /*38bd0*/  BSYNC.RECONVERGENT B2 ;  /* 0x0000000000027941 */ /* 0x000fea0003800200 */
.L_x_22581:
        /* <DEDUP_REMOVED lines=61> */
.L_x_22579:
[----:B------:R-:W-:Y:S05]  /*38fb0*/  BSYNC.RECONVERGENT B1 ;  /* 0x0000000000017941 */ /* 0x000fea0003800200 */
.L_x_22578:
        /* <DEDUP_REMOVED lines=23> */
.L_x_22585:
        /* <DEDUP_REMOVED lines=13> */
.L_x_22587:
[----:B------:R-:W-:Y:S05]  /*39200*/  BSYNC.RECONVERGENT B2 ;  /* 0x0000000000027941 */ /* 0x000fea0003800200 */
.L_x_22586:
        /* <DEDUP_REMOVED lines=61> */
.L_x_22584:
[----:B------:R-:W-:Y:S05]  /*395e0*/  BSYNC.RECONVERGENT B1 ;  /* 0x0000000000017941 */ /* 0x000fea0003800200 */
.L_x_22583:
        /* <DEDUP_REMOVED lines=23> */
.L_x_22590:
        /* <DEDUP_REMOVED lines=13> */
.L_x_22592:
[----:B------:R-:W-:Y:S05]  /*39830*/  BSYNC.RECONVERGENT B2 ;  /* 0x0000000000027941 */ /* 0x000fea0003800200 */
.L_x_22591:
        /* <DEDUP_REMOVED lines=61> */
.L_x_22589:
[----:B------:R-:W-:Y:S05]  /*39c10*/  BSYNC.RECONVERGENT B1 ;  /* 0x0000000000017941 */ /* 0x000fea0003800200 */
.L_x_22588:
        /* <DEDUP_REMOVED lines=14> */
.L_x_22552:
        /* <DEDUP_REMOVED lines=43> */
.L_x_22593:
[----:B------:R-:W-:Y:S01]  /*39fb0*/  IMAD.MOV.U32 R131, RZ, RZ, R161 ;  /* 0x000000ffff837224 */ /* 0x000fe200078e00a1 */
[----:B------:R-:W-:-:S07]  /*39fc0*/  IADD3 R160, PT, PT, R160, 0x20, RZ ;  /* 0x00000020a0a07810 */ /* 0x000fce0007ffe0ff */
.L_x_22470:
[----:B------:R-:W-:Y:S05]  /*39fd0*/  BSYNC.RECONVERGENT B0 ;  /* 0x0000000000007941 */ /* 0x000fea0003800200 */
.L_x_22469:
        /* <DEDUP_REMOVED lines=35> */
.L_x_22599:
        /* <DEDUP_REMOVED lines=13> */
.L_x_22601:
[----:B------:R-:W-:Y:S05]  /*3a2e0*/  BSYNC.RECONVERGENT B2 ;  /* 0x0000000000027941 */ /* 0x000fea0003800200 */
.L_x_22600:
        /* <DEDUP_REMOVED lines=56> */
[----:B------:R-:W-:-:S03]  /*3a670*/  IADD3 R2, PT, PT, R53, -0x695add53, RZ ;  /* 0x96a522ad35027810 */ /* 0x000fc60007ffe0ff */
[----:B------:R-:W-:Y:S01]  /*3a680*/  HFMA2 R7, -RZ, RZ, 0, 0 ;  /* 0x00000000ff077431 */ /* 0x000fe200000001ff */
[----:B------:R-:W-:Y:S01]  /*3a690*/  LOP3.LUT R23, R2, R12, R9, 0x96, !PT ;  /* 0x0000000c02177212 */ /* 0x000fe200078e9609 */
[----:B------:R-:W-:Y:S01]  /*3a6a0*/  IMAD.MOV.U32 R2, RZ, RZ, R131 ;  /* 0x000000ffff027224 */ /* 0x000fe200078e0083 */
[----:B------:R-:W-:-:S07]  /*3a6b0*/  MOV R161, R8 ;  /* 0x0000000800a17202 */ /* 0x000fce0000000f00 */
.L_x_22598:
[----:B------:R-:W-:Y:S05]  /*3a6c0*/  BSYNC.RECONVERGENT B1 ;  /* 0x0000000000017941 */ /* 0x000fea0003800200 */
.L_x_22597:
        /* <DEDUP_REMOVED lines=25> */
.L_x_22604:
        /* <DEDUP_REMOVED lines=13> */
.L_x_22606:
[----:B------:R-:W-:Y:S05]  /*3a930*/  BSYNC.RECONVERGENT B2 ;  /* 0x0000000000027941 */ /* 0x000fea0003800200 */
.L_x_22605:
        /* <DEDUP_REMOVED lines=61> */
.L_x_22603:
[----:B------:R-:W-:Y:S05]  /*3ad10*/  BSYNC.RECONVERGENT B1 ;  /* 0x0000000000017941 */ /* 0x000fea0003800200 */
.L_x_22602:
        /* <DEDUP_REMOVED lines=26> */
.L_x_22609:
        /* <DEDUP_REMOVED lines=13> */
.L_x_22611:
[----:B------:R-:W-:Y:S05]  /*3af90*/  BSYNC.RECONVERGENT B2 ;  /* 0x0000000000027941 */ /* 0x000fea0003800200 */
.L_x_22610:
        /* <DEDUP_REMOVED lines=61> */
.L_x_22608:
[----:B------:R-:W-:Y:S05]  /*3b370*/  BSYNC.RECONVERGENT B1 ;  /* 0x0000000000017941 */ /* 0x000fea0003800200 */
.L_x_22607:
        /* <DEDUP_REMOVED lines=22> */
.L_x_22614:
        /* <DEDUP_REMOVED lines=13> */
.L_x_22616:
[----:B------:R-:W-:Y:S05]  /*3b5b0*/  BSYNC.RECONVERGENT B2 ;  /* 0x0000000000027941 */ /* 0x000fea0003800200 */
.L_x_22615:
        /* <DEDUP_REMOVED lines=61> */
.L_x_22613:
[----:B------:R-:W-:Y:S05]  /*3b990*/  BSYNC.RECONVERGENT B1 ;  /* 0x0000000000017941 */ /* 0x000fea0003800200 */
.L_x_22612:
        /* <DEDUP_REMOVED lines=26> */
.L_x_22619:
        /* <DEDUP_REMOVED lines=13> */
.L_x_22621:
[----:B------:R-:W-:Y:S05]  /*3bc10*/  BSYNC.RECONVERGENT B2 ;  /* 0x0000000000027941 */ /* 0x000fea0003800200 */
.L_x_22620:
        /* <DEDUP_REMOVED lines=61> */
.L_x_22618:
[----:B------:R-:W-:Y:S05]  /*3bff0*/  BSYNC.RECONVERGENT B1 ;  /* 0x0000000000017941 */ /* 0x000fea0003800200 */
.L_x_22617:
        /* <DEDUP_REMOVED lines=22> */
.L_x_22624:
        /* <DEDUP_REMOVED lines=13> */
.L_x_22626:
[----:B------:R-:W-:Y:S05]  /*3c230*/  BSYNC.RECONVERGENT B2 ;  /* 0x0000000000027941 */ /* 0x000fea0003800200 */
.L_x_22625:
        /* <DEDUP_REMOVED lines=61> */
.L_x_22623:
[----:B------:R-:W-:Y:S05]  /*3c610*/  BSYNC.RECONVERGENT B1 ;  /* 0x0000000000017941 */ /* 0x000fea0003800200 */
.L_x_22622:
        /* <DEDUP_REMOVED lines=12> */
[----:B------:R-:W-:Y:S02]  /*3c6e0*/  MOV R8, 0x2 ;  /* 0x0000000200087802 */ /* 0x000fe40000000f00 */
[--C-:B------:R-:W-:Y:S01]  /*3c6f0*/  @P1 FADD.FTZ R33, R9, R7.reuse ;  /* 0x0000000709211221 */ /* 0x100fe20000010000 */
[----:B------:R-:W-:-:S02]  /*3c700*/  @!P1 IMAD.MOV.U32 R33, RZ, RZ, R7 ;  /* 0x000000ffff219224 */ /* 0x000fc400078e0007 */
        /* <DEDUP_REMOVED lines=11> */
.L_x_22629:
        /* <DEDUP_REMOVED lines=13> */
.L_x_22631:
[----:B------:R-:W-:Y:S05]  /*3c890*/  BSYNC.RECONVERGENT B2 ;  /* 0x0000000000027941 */ /* 0x000fea0003800200 */
.L_x_22630:
        /* <DEDUP_REMOVED lines=61> */
.L_x_22628:
[----:B------:R-:W-:Y:S05]  /*3cc70*/  BSYNC.RECONVERGENT B1 ;  /* 0x0000000000017941 */ /* 0x000fea0003800200 */
.L_x_22627:
        /* <DEDUP_REMOVED lines=22> */
.L_x_22634:
        /* <DEDUP_REMOVED lines=13> */
.L_x_22636:
[----:B------:R-:W-:Y:S05]  /*3ceb0*/  BSYNC.RECONVERGENT B2 ;  /* 0x0000000000027941 */ /* 0x000fea0003800200 */
.L_x_22635:
        /* <DEDUP_REMOVED lines=61> */
.L_x_22633:
[----:B------:R-:W-:Y:S05]  /*3d290*/  BSYNC.RECONVERGENT B1 ;  /* 0x0000000000017941 */ /* 0x000fea0003800200 */
.L_x_22632:
        /* <DEDUP_REMOVED lines=25> */
.L_x_22639:
        /* <DEDUP_REMOVED lines=13> */
.L_x_22641:
[----:B------:R-:W-:Y:S05]  /*3d500*/  BSYNC.RECONVERGENT B2 ;  /* 0x0000000000027941 */ /* 0x000fea0003800200 */
.L_x_22640:
        /* <DEDUP_REMOVED lines=61> */
.L_x_22638:
[----:B------:R-:W-:Y:S05]  /*3d8e0*/  BSYNC.RECONVERGENT B1 ;  /* 0x0000000000017941 */ /* 0x000fea0003800200 */
.L_x_22637:
        /* <DEDUP_REMOVED lines=20> */
.L_x_22644:
        /* <DEDUP_REMOVED lines=13> */
.L_x_22646:
[----:B------:R-:W-:Y:S05]  /*3db00*/  BSYNC.RECONVERGENT B2 ;  /* 0x0000000000027941 */ /* 0x000fea0003800200 */
.L_x_22645:
        /* <DEDUP_REMOVED lines=61> */
.L_x_22643:
[----:B------:R-:W-:Y:S05]  /*3dee0*/  BSYNC.RECONVERGENT B1 ;  /* 0x0000000000017941 */ /* 0x000fea0003800200 */
.L_x_22642:
        /* <DEDUP_REMOVED lines=26> */
.L_x_22649:
        /* <DEDUP_REMOVED lines=13> */
.L_x_22651:
[----:B------:R-:W-:Y:S05]  /*3e160*/  BSYNC.RECONVERGENT B2 ;  /* 0x0000000000027941 */ /* 0x000fea0003800200 */
.L_x_22650:
        /* <DEDUP_REMOVED lines=61> */
.L_x_22648:
[----:B------:R-:W-:Y:S05]  /*3e540*/  BSYNC.RECONVERGENT B1 ;  /* 0x0000000000017941 */ /* 0x000fea0003800200 */
.L_x_22647:
        /* <DEDUP_REMOVED lines=20> */
.L_x_22654:
        /* <DEDUP_REMOVED lines=13> */
.L_x_22656:
[----:B------:R-:W-:Y:S05]  /*3e760*/  BSYNC.RECONVERGENT B2 ;  /* 0x0000000000027941 */ /* 0x000fea0003800200 */
.L_x_22655:
        /* <DEDUP_REMOVED lines=61> */
.L_x_22653:
[----:B------:R-:W-:Y:S05]  /*3eb40*/  BSYNC.RECONVERGENT B1 ;  /* 0x0000000000017941 */ /* 0x000fea0003800200 */
.L_x_22652:
        /* <DEDUP_REMOVED lines=25> */
.L_x_22659:
        /* <DEDUP_REMOVED lines=13> */
.L_x_22661:
[----:B------:R-:W-:Y:S05]  /*3edb0*/  BSYNC.RECONVERGENT B2 ;  /* 0x0000000000027941 */ /* 0x000fea0003800200 */
.L_x_22660:
        /* <DEDUP_REMOVED lines=61> */
.L_x_22658:
[----:B------:R-:W-:Y:S05]  /*3f190*/  BSYNC.RECONVERGENT B1 ;  /* 0x0000000000017941 */ /* 0x000fea0003800200 */
.L_x_22657:
        /* <DEDUP_REMOVED lines=20> */
.L_x_22664:
        /* <DEDUP_REMOVED lines=13> */
.L_x_22666:
[----:B------:R-:W-:Y:S05]  /*3f3b0*/  BSYNC.RECONVERGENT B2 ;  /* 0x0000000000027941 */ /* 0x000fea0003800200 */
.L_x_22665:
        /* <DEDUP_REMOVED lines=61> */
.L_x_22663:
[----:B------:R-:W-:Y:S05]  /*3f790*/  BSYNC.RECONVERGENT B1 ;  /* 0x0000000000017941 */ /* 0x000fea0003800200 */
.L_x_22662:
        /* <DEDUP_REMOVED lines=26> */
.L_x_22669:
        /* <DEDUP_REMOVED lines=13> */
.L_x_22671:
[----:B------:R-:W-:Y:S05]  /*3fa10*/  BSYNC.RECONVERGENT B2 ;  /* 0x0000000000027941 */ /* 0x000fea0003800200 */
.L_x_22670:
        /* <DEDUP_REMOVED lines=61> */
.L_x_22668:
[----:B------:R-:W-:Y:S05]  /*3fdf0*/  BSYNC.RECONVERGENT B1 ;  /* 0x0000000000017941 */ /* 0x000fea0003800200 */
.L_x_22667:
        /* <DEDUP_REMOVED lines=20> */
.L_x_22674:
        /* <DEDUP_REMOVED lines=16> */
.L_x_22676:
[----:B------:R-:W-:Y:S05]  /*40040*/  BSYNC.RECONVERGENT B2 ;  /* 0x0000000000027941 */ /* 0x000fea0003800200 */
.L_x_22675:
        /* <DEDUP_REMOVED lines=61> */
.L_x_22673:
[----:B------:R-:W-:Y:S05]  /*40420*/  BSYNC.RECONVERGENT B1 ;  /* 0x0000000000017941 */ /* 0x000fea0003800200 */
.L_x_22672:
        /* <DEDUP_REMOVED lines=18> */
.L_x_22596:
        /* <DEDUP_REMOVED lines=16> */
.L_x_22680:
        /* <DEDUP_REMOVED lines=13> */
.L_x_22682:
[----:B------:R-:W-:Y:S05]  /*40720*/  BSYNC.RECONVERGENT B2 ;  /* 0x0000000000027941 */ /* 0x000fea0003800200 */
.L_x_22681:
        /* <DEDUP_REMOVED lines=61> */
.L_x_22679:
[----:B------:R-:W-:Y:S05]  /*40b00*/  BSYNC.RECONVERGENT B1 ;  /* 0x0000000000017941 */ /* 0x000fea0003800200 */
.L_x_22678:
        /* <DEDUP_REMOVED lines=10> */
[----:B-1----:R-:W-:-:S04]  /*40bb0*/  FSETP.GTU.FTZ.AND P2, PT, R2, R171, PT ;  /* 0x000000ab0200720b */ /* 0x002fc80003f5c000 */
[----:B------:R-:W-:Y:S01]  /*40bc0*/  FSEL R2, R21, RZ, !P2 ;  /* 0x000000ff15027208 */ /* 0x000fe20005000000 */
[----:B------:R-:W-:Y:S01]  /*40bd0*/  @P1 HADD2.F32 R21, -RZ, R56.H0_H0 ;  /* 0x20000038ff151230 */ /* 0x000fe20000004100 */
        /* <DEDUP_REMOVED lines=15> */
.L_x_22685:
        /* <DEDUP_REMOVED lines=13> */
.L_x_22687:
[----:B------:R-:W-:Y:S05]  /*40da0*/  BSYNC.RECONVERGENT B2 ;  /* 0x0000000000027941 */ /* 0x000fea0003800200 */
.L_x_22686:
        /* <DEDUP_REMOVED lines=61> */
.L_x_22684:
[----:B------:R-:W-:Y:S05]  /*41180*/  BSYNC.RECONVERGENT B1 ;  /* 0x0000000000017941 */ /* 0x000fea0003800200 */
.L_x_22683:
        /* <DEDUP_REMOVED lines=25> */
.L_x_22690:
        /* <DEDUP_REMOVED lines=13> */
.L_x_22692:
[----:B------:R-:W-:Y:S05]  /*413f0*/  BSYNC.RECONVERGENT B2 ;  /* 0x0000000000027941 */ /* 0x000fea0003800200 */
.L_x_22691:
        /* <DEDUP_REMOVED lines=61> */
.L_x_22689:
[----:B------:R-:W-:Y:S05]  /*417d0*/  BSYNC.RECONVERGENT B1 ;  /* 0x0000000000017941 */ /* 0x000fea0003800200 */
.L_x_22688:
        /* <DEDUP_REMOVED lines=25> */
.L_x_22695:
        /* <DEDUP_REMOVED lines=13> */
.L_x_22697:
[----:B------:R-:W-:Y:S05]  /*41a40*/  BSYNC.RECONVERGENT B2 ;  /* 0x0000000000027941 */ /* 0x000fea0003800200 */
.L_x_22696:
        /* <DEDUP_REMOVED lines=61> */
.L_x_22694:
[----:B------:R-:W-:Y:S05]  /*41e20*/  BSYNC.RECONVERGENT B1 ;  /* 0x0000000000017941 */ /* 0x000fea0003800200 */
.L_x_22693:
        /* <DEDUP_REMOVED lines=25> */
.L_x_22700:
        /* <DEDUP_REMOVED lines=13> */
.L_x_22702:
[----:B------:R-:W-:Y:S05]  /*42090*/  BSYNC.RECONVERGENT B2 ;  /* 0x0000000000027941 */ /* 0x000fea0003800200 */
.L_x_22701:
        /* <DEDUP_REMOVED lines=61> */
.L_x_22699:
[----:B------:R-:W-:Y:S05]  /*42470*/  BSYNC.RECONVERGENT B1 ;  /* 0x0000000000017941 */ /* 0x000fea0003800200 */
.L_x_22698:
        /* <DEDUP_REMOVED lines=23> */
.L_x_22705:
        /* <DEDUP_REMOVED lines=13> */
.L_x_22707:
[----:B------:R-:W-:Y:S05]  /*426c0*/  BSYNC.RECONVERGENT B2 ;  /* 0x0000000000027941 */ /* 0x000fea0003800200 */
.L_x_22706:
        /* <DEDUP_REMOVED lines=61> */
.L_x_22704:
[----:B------:R-:W-:Y:S05]  /*42aa0*/  BSYNC.RECONVERGENT B1 ;  /* 0x0000000000017941 */ /* 0x000fea0003800200 */
.L_x_22703:
        /* <DEDUP_REMOVED lines=23> */
.L_x_22710:
        /* <DEDUP_REMOVED lines=13> */
.L_x_22712:
[----:B------:R-:W-:Y:S05]  /*42cf0*/  BSYNC.RECONVERGENT B2 ;  /* 0x0000000000027941 */ /* 0x000fea0003800200 */
.L_x_22711:
        /* <DEDUP_REMOVED lines=61> */
.L_x_22709:
[----:B------:R-:W-:Y:S05]  /*430d0*/  BSYNC.RECONVERGENT B1 ;  /* 0x0000000000017941 */ /* 0x000fea0003800200 */
.L_x_22708:
        /* <DEDUP_REMOVED lines=23> */
.L_x_22715:
        /* <DEDUP_REMOVED lines=13> */
.L_x_22717:
[----:B------:R-:W-:Y:S05]  /*43320*/  BSYNC.RECONVERGENT B2 ;  /* 0x0000000000027941 */ /* 0x000fea0003800200 */
.L_x_22716:
        /* <DEDUP_REMOVED lines=61> */
.L_x_22714:
[----:B------:R-:W-:Y:S05]  /*43700*/  BSYNC.RECONVERGENT B1 ;  /* 0x0000000000017941 */ /* 0x000fea0003800200 */
.L_x_22713:
        /* <DEDUP_REMOVED lines=14> */
.L_x_22677:
        /* <DEDUP_REMOVED lines=43> */
.L_x_22718:
[----:B------:R-:W-:Y:S01]  /*43aa0*/  MOV R131, R161 ;  /* 0x000000a100837202 */ /* 0x000fe20000000f00 */
[----:B------:R-:W-:-:S07]  /*43ab0*/  VIADD R160, R160, 0x20 ;  /* 0x00000020a0a07836 */ /* 0x000fce0000000000 */
.L_x_22595:
[----:B------:R-:W-:Y:S05]  /*43ac0*/  BSYNC.RECONVERGENT B0 ;  /* 0x0000000000007941 */ /* 0x000fea0003800200 */
.L_x_22594:
        /* <DEDUP_REMOVED lines=35> */
.L_x_22724:
        /* <DEDUP_REMOVED lines=13> */
.L_x_22726:
[----:B------:R-:W-:Y:S05]  /*43dd0*/  BSYNC.RECONVERGENT B2 ;  /* 0x0000000000027941 */ /* 0x000fea0003800200 */
.L_x_22725:
        /* <DEDUP_REMOVED lines=61> */
.L_x_22723:
[----:B------:R-:W-:Y:S05]  /*441b0*/  BSYNC.RECONVERGENT B1 ;  /* 0x0000000000017941 */ /* 0x000fea0003800200 */
.L_x_22722:
        /* <DEDUP_REMOVED lines=25> */
.L_x_22729:
        /* <DEDUP_REMOVED lines=13> */
.L_x_22731:
[----:B------:R-:W-:Y:S05]  /*44420*/  BSYNC.RECONVERGENT B2 ;  /* 0x0000000000027941 */ /* 0x000fea0003800200 */
.L_x_22730:
        /* <DEDUP_REMOVED lines=61> */
.L_x_22728:
[----:B------:R-:W-:Y:S05]  /*44800*/  BSYNC.RECONVERGENT B1 ;  /* 0x0000000000017941 */ /* 0x000fea0003800200 */
.L_x_22727:
        /* <DEDUP_REMOVED lines=26> */
.L_x_22734:
        /* <DEDUP_REMOVED lines=13> */
.L_x_22736:
[----:B------:R-:W-:Y:S05]  /*44a80*/  BSYNC.RECONVERGENT B2 ;  /* 0x0000000000027941 */ /* 0x000fea0003800200 */
.L_x_22735:
        /* <DEDUP_REMOVED lines=61> */
.L_x_22733:
[----:B------:R-:W-:Y:S05]  /*44e60*/  BSYNC.RECONVERGENT B1 ;  /* 0x0000000000017941 */ /* 0x000fea0003800200 */
.L_x_22732:
        /* <DEDUP_REMOVED lines=22> */
.L_x_22739:
        /* <DEDUP_REMOVED lines=13> */
.L_x_22741:
[----:B------:R-:W-:Y:S05]  /*450a0*/  BSYNC.RECONVERGENT B2 ;  /* 0x0000000000027941 */ /* 0x000fea0003800200 */
.L_x_22740:
        /* <DEDUP_REMOVED lines=61> */
.L_x_22738:
[----:B------:R-:W-:Y:S05]  /*45480*/  BSYNC.RECONVERGENT B1 ;  /* 0x0000000000017941 */ /* 0x000fea0003800200 */
.L_x_22737:
        /* <DEDUP_REMOVED lines=26> */
.L_x_22744:
        /* <DEDUP_REMOVED lines=13> */
.L_x_22746:
[----:B------:R-:W-:Y:S05]  /*45700*/  BSYNC.RECONVERGENT B2 ;  /* 0x0000000000027941 */ /* 0x000fea0003800200 */
.L_x_22745:
        /* <DEDUP_REMOVED lines=61> */
.L_x_22743:
[----:B------:R-:W-:Y:S05]  /*45ae0*/  BSYNC.RECONVERGENT B1 ;  /* 0x0000000000017941 */ /* 0x000fea0003800200 */
.L_x_22742:
        /* <DEDUP_REMOVED lines=22> */
.L_x_22749:
        /* <DEDUP_REMOVED lines=13> */
.L_x_22751:
[----:B------:R-:W-:Y:S05]  /*45d20*/  BSYNC.RECONVERGENT B2 ;  /* 0x0000000000027941 */ /* 0x000fea0003800200 */
.L_x_22750:
        /* <DEDUP_REMOVED lines=61> */
.L_x_22748:
[----:B------:R-:W-:Y:S05]  /*46100*/  BSYNC.RECONVERGENT B1 ;  /* 0x0000000000017941 */ /* 0x000fea0003800200 */
.L_x_22747:
        /* <DEDUP_REMOVED lines=26> */
.L_x_22754:
        /* <DEDUP_REMOVED lines=13> */
.L_x_22756:
[----:B------:R-:W-:Y:S05]  /*46380*/  BSYNC.RECONVERGENT B2 ;  /* 0x0000000000027941 */ /* 0x000fea0003800200 */
.L_x_22755:
        /* <DEDUP_REMOVED lines=61> */
.L_x_22753:
[----:B------:R-:W-:Y:S05]  /*46760*/  BSYNC.RECONVERGENT B1 ;  /* 0x0000000000017941 */ /* 0x000fea0003800200 */
.L_x_22752:
        /* <DEDUP_REMOVED lines=22> */
.L_x_22759:
        /* <DEDUP_REMOVED lines=13> */
.L_x_22761:
[----:B------:R-:W-:Y:S05]  /*469a0*/  BSYNC.RECONVERGENT B2 ;  /* 0x0000000000027941 */ /* 0x000fea0003800200 */
.L_x_22760:
        /* <DEDUP_REMOVED lines=61> */
.L_x_22758:
[----:B------:R-:W-:Y:S05]  /*46d80*/  BSYNC.RECONVERGENT B1 ;  /* 0x0000000000017941 */ /* 0x000fea0003800200 */
.L_x_22757:
        /* <DEDUP_REMOVED lines=25> */
.L_x_22764:
        /* <DEDUP_REMOVED lines=13> */
.L_x_22766:
[----:B------:R-:W-:Y:S05]  /*46ff0*/  BSYNC.RECONVERGENT B2 ;  /* 0x0000000000027941 */ /* 0x000fea0003800200 */
.L_x_22765:
        /* <DEDUP_REMOVED lines=61> */
.L_x_22763:
[----:B------:R-:W-:Y:S05]  /*473d0*/  BSYNC.RECONVERGENT B1 ;  /* 0x0000000000017941 */ /* 0x000fea0003800200 */
.L_x_22762:
        /* <DEDUP_REMOVED lines=20> */
.L_x_22769:
        /* <DEDUP_REMOVED lines=13> */
.L_x_22771:
[----:B------:R-:W-:Y:S05]  /*475f0*/  BSYNC.RECONVERGENT B2 ;  /* 0x0000000000027941 */ /* 0x000fea0003800200 */
.L_x_22770:
        /* <DEDUP_REMOVED lines=61> */
.L_x_22768:
[----:B------:R-:W-:Y:S05]  /*479d0*/  BSYNC.RECONVERGENT B1 ;  /* 0x0000000000017941 */ /* 0x000fea0003800200 */
.L_x_22767:
        /* <DEDUP_REMOVED lines=26> */
.L_x_22774:
        /* <DEDUP_REMOVED lines=13> */
.L_x_22776:
[----:B------:R-:W-:Y:S05]  /*47c50*/  BSYNC.RECONVERGENT B2 ;  /* 0x0000000000027941 */ /* 0x000fea0003800200 */
.L_x_22775:
        /* <DEDUP_REMOVED lines=61> */
.L_x_22773:
[----:B------:R-:W-:Y:S05]  /*48030*/  BSYNC.RECONVERGENT B1 ;  /* 0x0000000000017941 */ /* 0x000fea0003800200 */
.L_x_22772:
        /* <DEDUP_REMOVED lines=20> */
.L_x_22779:
        /* <DEDUP_REMOVED lines=13> */
.L_x_22781:
[----:B------:R-:W-:Y:S05]  /*48250*/  BSYNC.RECONVERGENT B2 ;  /* 0x0000000000027941 */ /* 0x000fea0003800200 */
.L_x_22780:
        /* <DEDUP_REMOVED lines=61> */
.L_x_22778:
[----:B------:R-:W-:Y:S05]  /*48630*/  BSYNC.RECONVERGENT B1 ;  /* 0x0000000000017941 */ /* 0x000fea0003800200 */
.L_x_22777:
        /* <DEDUP_REMOVED lines=25> */
.L_x_22784:
        /* <DEDUP_REMOVED lines=13> */
.L_x_22786:
[----:B------:R-:W-:Y:S05]  /*488a0*/  BSYNC.RECONVERGENT B2 ;  /* 0x0000000000027941 */ /* 0x000fea0003800200 */
.L_x_22785:
        /* <DEDUP_REMOVED lines=61> */
.L_x_22783:
[----:B------:R-:W-:Y:S05]  /*48c80*/  BSYNC.RECONVERGENT B1 ;  /* 0x0000000000017941 */ /* 0x000fea0003800200 */
.L_x_22782:
        /* <DEDUP_REMOVED lines=20> */
.L_x_22789:
        /* <DEDUP_REMOVED lines=13> */
.L_x_22791:
[----:B------:R-:W-:Y:S05]  /*48ea0*/  BSYNC.RECONVERGENT B2 ;  /* 0x0000000000027941 */ /* 0x000fea0003800200 */
.L_x_22790:
        /* <DEDUP_REMOVED lines=61> */
.L_x_22788:
[----:B------:R-:W-:Y:S05]  /*49280*/  BSYNC.RECONVERGENT B1 ;  /* 0x0000000000017941 */ /* 0x000fea0003800200 */
.L_x_22787:
        /* <DEDUP_REMOVED lines=26> */
.L_x_22794:
        /* <DEDUP_REMOVED lines=13> */
.L_x_22796:
[----:B------:R-:W-:Y:S05]  /*49500*/  BSYNC.RECONVERGENT B2 ;  /* 0x0000000000027941 */ /* 0x000fea0003800200 */
.L_x_22795:
        /* <DEDUP_REMOVED lines=61> */
.L_x_22793:
[----:B------:R-:W-:Y:S05]  /*498e0*/  BSYNC.RECONVERGENT B1 ;  /* 0x0000000000017941 */ /* 0x000fea0003800200 */
.L_x_22792:
        /* <DEDUP_REMOVED lines=20> */
.L_x_22799:
        /* <DEDUP_REMOVED lines=16> */
.L_x_22801:
[----:B------:R-:W-:Y:S05]  /*49b30*/  BSYNC.RECONVERGENT B2 ;  /* 0x0000000000027941 */ /* 0x000fea0003800200 */
.L_x_22800:
        /* <DEDUP_REMOVED lines=61> */
.L_x_22798:
[----:B------:R-:W-:Y:S05]  /*49f10*/  BSYNC.RECONVERGENT B1 ;  /* 0x0000000000017941 */ /* 0x000fea0003800200 */
.L_x_22797:
        /* <DEDUP_REMOVED lines=18> */
.L_x_22721:
        /* <DEDUP_REMOVED lines=16> */
.L_x_22805:
        /* <DEDUP_REMOVED lines=13> */
.L_x_22807:
[----:B------:R-:W-:Y:S05]  /*4a210*/  BSYNC.RECONVERGENT B2 ;  /* 0x0000000000027941 */ /* 0x000fea0003800200 */
.L_x_22806:
        /* <DEDUP_REMOVED lines=61> */
.L_x_22804:
[----:B------:R-:W-:Y:S05]  /*4a5f0*/  BSYNC.RECONVERGENT B1 ;  /* 0x0000000000017941 */ /* 0x000fea0003800200 */
.L_x_22803:
        /* <DEDUP_REMOVED lines=28> */
.L_x_22810:
        /* <DEDUP_REMOVED lines=13> */
.L_x_22812:
[----:B------:R-:W-:Y:S05]  /*4a890*/  BSYNC.RECONVERGENT B2 ;  /* 0x0000000000027941 */ /* 0x000fea0003800200 */
.L_x_22811:
        /* <DEDUP_REMOVED lines=61> */
.L_x_22809:
[----:B------:R-:W-:Y:S05]  /*4ac70*/  BSYNC.RECONVERGENT B1 ;  /* 0x0000000000017941 */ /* 0x000fea0003800200 */
.L_x_22808:
        /* <DEDUP_REMOVED lines=25> */
.L_x_22815:
        /* <DEDUP_REMOVED lines=13> */
.L_x_22817:
[----:B------:R-:W-:Y:S05]  /*4aee0*/  BSYNC.RECONVERGENT B2 ;  /* 0x0000000000027941 */ /* 0x000fea0003800200 */
.L_x_22816:
        /* <DEDUP_REMOVED lines=61> */
.L_x_22814:
[----:B------:R-:W-:Y:S05]  /*4b2c0*/  BSYNC.RECONVERGENT B1 ;  /* 0x0000000000017941 */ /* 0x000fea0003800200 */
.L_x_22813:
        /* <DEDUP_REMOVED lines=25> */
.L_x_22820:
        /* <DEDUP_REMOVED lines=13> */
.L_x_22822:
[----:B------:R-:W-:Y:S05]  /*4b530*/  BSYNC.RECONVERGENT B2 ;  /* 0x0000000000027941 */ /* 0x000fea0003800200 */
.L_x_22821:
        /* <DEDUP_REMOVED lines=61> */
.L_x_22819:
[----:B------:R-:W-:Y:S05]  /*4b910*/  BSYNC.RECONVERGENT B1 ;  /* 0x0000000000017941 */ /* 0x000fea0003800200 */
.L_x_22818:
        /* <DEDUP_REMOVED lines=25> */
.L_x_22825:
        /* <DEDUP_REMOVED lines=13> */
.L_x_22827:
[----:B------:R-:W-:Y:S05]  /*4bb80*/  BSYNC.RECONVERGENT B2 ;  /* 0x0000000000027941 */ /* 0x000fea0003800200 */
.L_x_22826:
        /* <DEDUP_REMOVED lines=61> */
.L_x_22824:
[----:B------:R-:W-:Y:S05]  /*4bf60*/  BSYNC.RECONVERGENT B1 ;  /* 0x0000000000017941 */ /* 0x000fea0003800200 */
.L_x_22823:
        /* <DEDUP_REMOVED lines=23> */
.L_x_22830:
        /* <DEDUP_REMOVED lines=13> */
.L_x_22832:
[----:B------:R-:W-:Y:S05]  /*4c1b0*/  BSYNC.RECONVERGENT B2 ;  /* 0x0000000000027941 */ /* 0x000fea0003800200 */
.L_x_22831:
        /* <DEDUP_REMOVED lines=61> */
.L_x_22829:
[----:B------:R-:W-:Y:S05]  /*4c590*/  BSYNC.RECONVERGENT B1 ;  /* 0x0000000000017941 */ /* 0x000fea0003800200 */
.L_x_22828:
        /* <DEDUP_REMOVED lines=23> */
.L_x_22835:
        /* <DEDUP_REMOVED lines=13> */
.L_x_22837:
[----:B------:R-:W-:Y:S05]  /*4c7e0*/  BSYNC.RECONVERGENT B2 ;  /* 0x0000000000027941 */ /* 0x000fea0003800200 */
.L_x_22836:
        /* <DEDUP_REMOVED lines=61> */
.L_x_22834:
[----:B------:R-:W-:Y:S05]  /*4cbc0*/  BSYNC.RECONVERGENT B1 ;  /* 0x0000000000017941 */ /* 0x000fea0003800200 */
.L_x_22833:
        /* <DEDUP_REMOVED lines=23> */
.L_x_22840:
        /* <DEDUP_REMOVED lines=13> */
.L_x_22842:
[----:B------:R-:W-:Y:S05]  /*4ce10*/  BSYNC.RECONVERGENT B2 ;  /* 0x0000000000027941 */ /* 0x000fea0003800200 */
.L_x_22841:
        /* <DEDUP_REMOVED lines=61> */
.L_x_22839:
[----:B------:R-:W-:Y:S05]  /*4d1f0*/  BSYNC.RECONVERGENT B1 ;  /* 0x0000000000017941 */ /* 0x000fea0003800200 */
.L_x_22838:
        /* <DEDUP_REMOVED lines=14> */
.L_x_22802:
        /* <DEDUP_REMOVED lines=43> */
.L_x_22843:
[----:B------:R-:W-:Y:S01]  /*4d590*/  IMAD.MOV.U32 R131, RZ, RZ, R161 ;  /* 0x000000ffff837224 */ /* 0x000fe200078e00a1 */
[----:B------:R-:W-:-:S07]  /*4d5a0*/  IADD3 R160, PT, PT, R160, 0x20, RZ ;  /* 0x00000020a0a07810 */ /* 0x000fce0007ffe0ff */
.L_x_22720:
[----:B------:R-:W-:Y:S05]  /*4d5b0*/  BSYNC.RECONVERGENT B0 ;  /* 0x0000000000007941 */ /* 0x000fea0003800200 */
.L_x_22719:
        /* <DEDUP_REMOVED lines=35> */
.L_x_22849:
        /* <DEDUP_REMOVED lines=13> */
.L_x_22851:
[----:B------:R-:W-:Y:S05]  /*4d8c0*/  BSYNC.RECONVERGENT B2 ;  /* 0x0000000000027941 */ /* 0x000fea0003800200 */
.L_x_22850:
        /* <DEDUP_REMOVED lines=61> */
.L_x_22848:
[----:B------:R-:W-:Y:S05]  /*4dca0*/  BSYNC.RECONVERGENT B1 ;  /* 0x0000000000017941 */ /* 0x000fea0003800200 */
.L_x_22847:
[----:B------:R-:W1:Y:S01]  /*4dcb0*/  LDC R171, c[0x0][0x408] ;  /* 0x00010200ffab7b82 */ /* 0x000e620000000800 */
[----:B------:R-:W-:Y:S01]  /*4dcc0*/  I2FP.F32.U32 R9, R9 ;  /* 0x0000000900097245 */ /* 0x000fe20000201000 */
[----:B------:R-:W-:Y:S01]  /*4dcd0*/  IMAD.MOV.U32 R209, RZ, RZ, 0x2f800000 ;  /* 0x2f800000ffd17424 */ /* 0x000fe200078e00ff */
[----:B------:R-:W-:Y:S01]  /*4dce0*/  LOP3.LUT R25, R25, 0xffffffef, RZ, 0xc0, !PT ;  /* 0xffffffef19197812 */ /* 0x000fe200078ec0ff */
[----:B-----5:R-:W-:Y:S01]  /*4dcf0*/  HADD2.F32 R10, -RZ, R96.H0_H0 ;  /* 0x20000060ff0a7230 */ /* 0x020fe20000004100 */
[----:B------:R-:W-:Y:S01]  /*4dd00*/  BSSY.RECONVERGENT B1, `(.L_x_22852) ;  /* 0x000005f000017945 */ /* 0x000fe20003800200 */
[----:B------:R-:W-:Y:S02]  /*4dd10*/  FFMA.FTZ R9, R9, R209, 1.1641532182693481445e-10 ;  /* 0x2f00000009097423 */ /* 0x000fe400000100d1 */
[----:B------:R-:W2:Y:S01]  /*4dd20*/  LDC R208, c[0x0][0x404] ;  /* 0x00010100ffd07b82 */ /* 0x000ea20000000800 */
[----:B-1----:R-:W-:Y:S02]  /*4dd30*/  FMUL.FTZ R10, R10, R171 ;  /* 0x000000ab0a0a7220 */ /* 0x002fe40000410000 */
[----:B--2---:R-:W-:Y:S01]  /*4dd40*/  FSETP.GTU.FTZ.AND P2, PT, R9, R208, PT ;  /* 0x000000d00900720b */ /* 0x004fe20003f5c000 */
[----:B------:R-:W-:-:S03]  /*4dd50*/  IMAD.MOV.U32 R9, RZ, RZ, R18 ;  /* 0x000000ffff097224 */ /* 0x000fc600078e0012 */
[----:B------:R-:W-:Y:S01]  /*4dd60*/  FSEL R14, R10, RZ, !P2 ;  /* 0x000000ff0a0e7208 */ /* 0x000fe20005000000 */
[----:B------:R-:W-:Y:S01]  /*4dd70*/  HFMA2 R10, -RZ, RZ, 0, 1.1920928955078125e-07 ;  /* 0x00000002ff0a7431 */ /* 0x000fe200000001ff */
        /* <DEDUP_REMOVED lines=12> */
.L_x_22854:
        /* <DEDUP_REMOVED lines=13> */
.L_x_22856:
[----:B------:R-:W-:Y:S05]  /*4df10*/  BSYNC.RECONVERGENT B2 ;  /* 0x0000000000027941 */ /* 0x000fea0003800200 */
.L_x_22855:
        /* <DEDUP_REMOVED lines=61> */
.L_x_22853:
[----:B------:R-:W-:Y:S05]  /*4e2f0*/  BSYNC.RECONVERGENT B1 ;  /* 0x0000000000017941 */ /* 0x000fea0003800200 */
.L_x_22852:
        /* <DEDUP_REMOVED lines=11> */
[----:B------:R-:W-:Y:S02]  /*4e3b0*/  PRMT R14, R8, 0x7610, R14 ;  /* 0x00007610080e7816 */ /* 0x000fe4000000000e */
[----:B------:R-:W-:Y:S01]  /*4e3c0*/  MOV R8, 0x2 ;  /* 0x0000000200087802 */ /* 0x000fe20000000f00 */
[--C-:B0-----:R-:W-:Y:S01]  /*4e3d0*/  @P1 FADD.FTZ R28, R11, R9.reuse ;  /* 0x000000090b1c1221 */ /* 0x101fe20000010000 */
[----:B------:R-:W-:-:S02]  /*4e3e0*/  @!P1 IMAD.MOV.U32 R28, RZ, RZ, R9 ;  /* 0x000000ffff1c9224 */ /* 0x000fc400078e0009 */
[----:B------:R-:W-:-:S03]  /*4e3f0*/  IMAD.MOV.U32 R9, RZ, RZ, R18 ;  /* 0x000000ffff097224 */ /* 0x000fc600078e0012 */
[----:B------:R-:W-:Y:S02]  /*4e400*/  F2FP.F16.F32.PACK_AB R161, RZ, R28 ;  /* 0x0000001cffa1723e */ /* 0x000fe400000000ff */
        /* <DEDUP_REMOVED lines=9> */
.L_x_22859:
        /* <DEDUP_REMOVED lines=13> */
.L_x_22861:
[----:B------:R-:W-:Y:S05]  /*4e570*/  BSYNC.RECONVERGENT B2 ;  /* 0x0000000000027941 */ /* 0x000fea0003800200 */
.L_x_22860:
        /* <DEDUP_REMOVED lines=61> */
.L_x_22858:
[----:B------:R-:W-:Y:S05]  /*4e950*/  BSYNC.RECONVERGENT B1 ;  /* 0x0000000000017941 */ /* 0x000fea0003800200 */
.L_x_22857:
        /* <DEDUP_REMOVED lines=22> */
.L_x_22864:
        /* <DEDUP_REMOVED lines=13> */
.L_x_22866:
[----:B------:R-:W-:Y:S05]  /*4eb90*/  BSYNC.RECONVERGENT B2 ;  /* 0x0000000000027941 */ /* 0x000fea0003800200 */
.L_x_22865:
        /* <DEDUP_REMOVED lines=61> */
.L_x_22863:
[----:B------:R-:W-:Y:S05]  /*4ef70*/  BSYNC.RECONVERGENT B1 ;  /* 0x0000000000017941 */ /* 0x000fea0003800200 */
.L_x_22862:
[----:B------:R-:W-:Y:S01]  /*4ef80*/  I2FP.F32.U32 R8, R9 ;  /* 0x0000000900087245 */ /* 0x000fe20000201000 */
[----:B------:R-:W-:Y:S01]  /*4ef90*/  @P1 HADD2.F32 R9, -RZ, R56.H1_H1 ;  /* 0x30000038ff091230 */ /* 0x000fe20000004100 */
[----:B------:R-:W-:Y:S03]  /*4efa0*/  BSSY.RECONVERGENT B1, `(.L_x_22867) ;  /* 0x0000063000017945 */ /* 0x000fe60003800200 */
[----:B------:R-:W-:-:S05]  /*4efb0*/  FFMA.FTZ R8, R8, R209, 1.1641532182693481445e-10 ;  /* 0x2f00000008087423 */ /* 0x000fca00000100d1 */
[----:B------:R-:W-:Y:S01]  /*4efc0*/  FSETP.GTU.FTZ.AND P2, PT, R8, R208, PT ;  /* 0x000000d00800720b */ /* 0x000fe20003f5c000 */
[----:B------:R-:W-:-:S05]  /*4efd0*/  HADD2.F32 R8, -RZ, R60.H1_H1 ;  /* 0x3000003cff087230 */ /* 0x000fca0000004100 */
        /* <DEDUP_REMOVED lines=20> */
.L_x_22869:
        /* <DEDUP_REMOVED lines=13> */
.L_x_22871:
[----:B------:R-:W-:Y:S05]  /*4f1f0*/  BSYNC.RECONVERGENT B2 ;  /* 0x0000000000027941 */ /* 0x000fea0003800200 */
.L_x_22870:
        /* <DEDUP_REMOVED lines=61> */
.L_x_22868:
[----:B------:R-:W-:Y:S05]  /*4f5d0*/  BSYNC.RECONVERGENT B1 ;  /* 0x0000000000017941 */ /* 0x000fea0003800200 */
.L_x_22867:
[----:B------:R-:W-:Y:S01]  /*4f5e0*/  I2FP.F32.U32 R9, R9 ;  /* 0x0000000900097245 */ /* 0x000fe20000201000 */
[----:B------:R-:W-:Y:S01]  /*4f5f0*/  BSSY.RECONVERGENT B1, `(.L_x_22872) ;  /* 0x0000060000017945 */ /* 0x000fe20003800200 */
[----:B------:R-:W-:Y:S01]  /*4f600*/  LOP3.LUT R25, R25, 0xfffffffb, RZ, 0xc0, !PT ;  /* 0xfffffffb19197812 */ /* 0x000fe200078ec0ff */
[----:B------:R-:W-:Y:S02]  /*4f610*/  HFMA2 R10, -RZ, RZ, 0, 1.1920928955078125e-07 ;  /* 0x00000002ff0a7431 */ /* 0x000fe400000001ff */
[----:B------:R-:W-:-:S05]  /*4f620*/  FFMA.FTZ R9, R9, R209, 1.1641532182693481445e-10 ;  /* 0x2f00000009097423 */ /* 0x000fca00000100d1 */
[----:B------:R-:W-:Y:S01]  /*4f630*/  FSETP.GTU.FTZ.AND P2, PT, R9, R208, PT ;  /* 0x000000d00900720b */ /* 0x000fe20003f5c000 */
[----:B------:R-:W-:-:S05]  /*4f640*/  HADD2.F32 R9, -RZ, R97.H0_H0 ;  /* 0x20000061ff097230 */ /* 0x000fca0000004100 */
        /* <DEDUP_REMOVED lines=15> */
.L_x_22874:
        /* <DEDUP_REMOVED lines=13> */
.L_x_22876:
[----:B------:R-:W-:Y:S05]  /*4f810*/  BSYNC.RECONVERGENT B2 ;  /* 0x0000000000027941 */ /* 0x000fea0003800200 */
.L_x_22875:
        /* <DEDUP_REMOVED lines=61> */
.L_x_22873:
[----:B------:R-:W-:Y:S05]  /*4fbf0*/  BSYNC.RECONVERGENT B1 ;  /* 0x0000000000017941 */ /* 0x000fea0003800200 */
.L_x_22872:
        /* <DEDUP_REMOVED lines=13> */
[--C-:B------:R-:W-:Y:S01]  /*4fcd0*/  @P1 FADD.FTZ R29, R11, R9.reuse ;  /* 0x000000090b1d1221 */ /* 0x100fe20000010000 */
        /* <DEDUP_REMOVED lines=12> */
.L_x_22879:
        /* <DEDUP_REMOVED lines=13> */
.L_x_22881:
[----:B------:R-:W-:Y:S05]  /*4fe70*/  BSYNC.RECONVERGENT B2 ;  /* 0x0000000000027941 */ /* 0x000fea0003800200 */
.L_x_22880:
        /* <DEDUP_REMOVED lines=61> */
.L_x_22878:
[----:B------:R-:W-:Y:S05]  /*50250*/  BSYNC.RECONVERGENT B1 ;  /* 0x0000000000017941 */ /* 0x000fea0003800200 */
.L_x_22877:
        /* <DEDUP_REMOVED lines=22> */
.L_x_22884:
        /* <DEDUP_REMOVED lines=13> */
.L_x_22886:
[----:B------:R-:W-:Y:S05]  /*50490*/  BSYNC.RECONVERGENT B2 ;  /* 0x0000000000027941 */ /* 0x000fea0003800200 */
.L_x_22885:
        /* <DEDUP_REMOVED lines=61> */
.L_x_22883:
[----:B------:R-:W-:Y:S05]  /*50870*/  BSYNC.RECONVERGENT B1 ;  /* 0x0000000000017941 */ /* 0x000fea0003800200 */
.L_x_22882:
        /* <DEDUP_REMOVED lines=25> */
.L_x_22889:
        /* <DEDUP_REMOVED lines=13> */
.L_x_22891:
[----:B------:R-:W-:Y:S05]  /*50ae0*/  BSYNC.RECONVERGENT B2 ;  /* 0x0000000000027941 */ /* 0x000fea0003800200 */
.L_x_22890:
        /* <DEDUP_REMOVED lines=61> */
.L_x_22888:
[----:B------:R-:W-:Y:S05]  /*50ec0*/  BSYNC.RECONVERGENT B1 ;  /* 0x0000000000017941 */ /* 0x000fea0003800200 */
.L_x_22887:
        /* <DEDUP_REMOVED lines=20> */
.L_x_22894:
        /* <DEDUP_REMOVED lines=13> */
.L_x_22896:
[----:B------:R-:W-:Y:S05]  /*510e0*/  BSYNC.RECONVERGENT B2 ;  /* 0x0000000000027941 */ /* 0x000fea0003800200 */
.L_x_22895:
        /* <DEDUP_REMOVED lines=61> */
.L_x_22893:
[----:B------:R-:W-:Y:S05]  /*514c0*/  BSYNC.RECONVERGENT B1 ;  /* 0x0000000000017941 */ /* 0x000fea0003800200 */
.L_x_22892:
        /* <DEDUP_REMOVED lines=26> */
.L_x_22899:
        /* <DEDUP_REMOVED lines=13> */
.L_x_22901:
[----:B------:R-:W-:Y:S05]  /*51740*/  BSYNC.RECONVERGENT B2 ;  /* 0x0000000000027941 */ /* 0x000fea0003800200 */
.L_x_22900:
        /* <DEDUP_REMOVED lines=61> */
.L_x_22898:
[----:B------:R-:W-:Y:S05]  /*51b20*/  BSYNC.RECONVERGENT B1 ;  /* 0x0000000000017941 */ /* 0x000fea0003800200 */
.L_x_22897:
        /* <DEDUP_REMOVED lines=20> */
.L_x_22904:
        /* <DEDUP_REMOVED lines=13> */
.L_x_22906:
[----:B------:R-:W-:Y:S05]  /*51d40*/  BSYNC.RECONVERGENT B2 ;  /* 0x0000000000027941 */ /* 0x000fea0003800200 */
.L_x_22905:
        /* <DEDUP_REMOVED lines=61> */
.L_x_22903:
[----:B------:R-:W-:Y:S05]  /*52120*/  BSYNC.RECONVERGENT B1 ;  /* 0x0000000000017941 */ /* 0x000fea0003800200 */
.L_x_22902:
        /* <DEDUP_REMOVED lines=25> */
.L_x_22909:
        /* <DEDUP_REMOVED lines=13> */
.L_x_22911:
[----:B------:R-:W-:Y:S05]  /*52390*/  BSYNC.RECONVERGENT B2 ;  /* 0x0000000000027941 */ /* 0x000fea0003800200 */
.L_x_22910:
        /* <DEDUP_REMOVED lines=61> */
.L_x_22908:
[----:B------:R-:W-:Y:S05]  /*52770*/  BSYNC.RECONVERGENT B1 ;  /* 0x0000000000017941 */ /* 0x000fea0003800200 */
.L_x_22907:
        /* <DEDUP_REMOVED lines=20> */
.L_x_22914:
        /* <DEDUP_REMOVED lines=13> */
.L_x_22916:
[----:B------:R-:W-:Y:S05]  /*52990*/  BSYNC.RECONVERGENT B2 ;  /* 0x0000000000027941 */ /* 0x000fea0003800200 */
.L_x_22915:
        /* <DEDUP_REMOVED lines=61> */
.L_x_22913:
[----:B------:R-:W-:Y:S05]  /*52d70*/  BSYNC.RECONVERGENT B1 ;  /* 0x0000000000017941 */ /* 0x000fea0003800200 */
.L_x_22912:
        /* <DEDUP_REMOVED lines=26> */
.L_x_22919:
        /* <DEDUP_REMOVED lines=13> */
.L_x_22921:
[----:B------:R-:W-:Y:S05]  /*52ff0*/  BSYNC.RECONVERGENT B2 ;  /* 0x0000000000027941 */ /* 0x000fea0003800200 */
.L_x_22920:
        /* <DEDUP_REMOVED lines=61> */
.L_x_22918:
[----:B------:R-:W-:Y:S05]  /*533d0*/  BSYNC.RECONVERGENT B1 ;  /* 0x0000000000017941 */ /* 0x000fea0003800200 */
.L_x_22917:
        /* <DEDUP_REMOVED lines=20> */
.L_x_22924:
        /* <DEDUP_REMOVED lines=16> */
.L_x_22926:
[----:B------:R-:W-:Y:S05]  /*53620*/  BSYNC.RECONVERGENT B2 ;  /* 0x0000000000027941 */ /* 0x000fea0003800200 */
.L_x_22925:
        /* <DEDUP_REMOVED lines=61> */
.L_x_22923:
[----:B------:R-:W-:Y:S05]  /*53a00*/  BSYNC.RECONVERGENT B1 ;  /* 0x0000000000017941 */ /* 0x000fea0003800200 */
.L_x_22922:
[----:B------:R-:W-:Y:S01]  /*53a10*/  I2FP.F32.U32 R98, R99 ;  /* 0x0000006300627245 */ /* 0x000fe20000201000 */
[----:B------:R-:W-:Y:S01]  /*53a20*/  @P1 HADD2.F32 R99, -RZ, R59.H1_H1 ;  /* 0x3000003bff631230 */ /* 0x000fe20000004100 */
[----:B------:R-:W-:Y:S01]  /*53a30*/  PRMT R97, R131, 0x5410, R97 ;  /* 0x0000541083617816 */ /* 0x000fe20000000061 */
[----:B------:R-:W-:Y:S01]  /*53a40*/  IMAD.MOV.U32 R131, RZ, RZ, R7 ;  /* 0x000000ffff837224 */ /* 0x000fe200078e0007 */
[----:B------:R-:W-:Y:S01]  /*53a50*/  PRMT R96, R161, 0x5410, R96 ;  /* 0x00005410a1607816 */ /* 0x000fe20000000060 */
[----:B------:R-:W-:-:S05]  /*53a60*/  FFMA.FTZ R98, R98, R209, 1.1641532182693481445e-10 ;  /* 0x2f00000062627423 */ /* 0x000fca00000100d1 */
[----:B------:R-:W-:Y:S01]  /*53a70*/  FSETP.GTU.FTZ.AND P6, PT, R98, R208, PT ;  /* 0x000000d06200720b */ /* 0x000fe20003fdc000 */
[----:B------:R-:W-:-:S03]  /*53a80*/  HADD2.F32 R98, -RZ, R63.H1_H1 ;  /* 0x3000003fff627230 */ /* 0x000fc60000004100 */
[----:B------:R-:W-:Y:S02]  /*53a90*/  SEL R164, RZ, 0x1, P6 ;  /* 0x00000001ffa47807 */ /* 0x000fe40003000000 */
[----:B------:R-:W-:Y:S02]  /*53aa0*/  FMUL.FTZ R98, R98, R171 ;  /* 0x000000ab62627220 */ /* 0x000fe40000410000 */
[----:B------:R-:W-:-:S03]  /*53ab0*/  PRMT R7, R164, 0x7610, R7 ;  /* 0x00007610a4077816 */ /* 0x000fc60000000007 */
[----:B------:R-:W-:-:S05]  /*53ac0*/  FSEL R98, R98, RZ, !P6 ;  /* 0x000000ff62627208 */ /* 0x000fca0007000000 */
[----:B------:R-:W-:-:S04]  /*53ad0*/  FADD.FTZ R98, R130, R98 ;  /* 0x0000006282627221 */ /* 0x000fc80000010000 */
[----:B------:R-:W-:Y:S01]  /*53ae0*/  @P1 FADD.FTZ R130, R99, R98 ;  /* 0x0000006263821221 */ /* 0x000fe20000010000 */
[----:B------:R-:W-:Y:S02]  /*53af0*/  @!P1 MOV R130, R98 ;  /* 0x0000006200829202 */ /* 0x000fe40000000f00 */
[----:B------:R-:W-:Y:S02]  /*53b00*/  PRMT R98, R163, 0x5410, R170 ;  /* 0x00005410a3627816 */ /* 0x000fe400000000aa */
[----:B------:R-:W-:-:S04]  /*53b10*/  F2FP.F16.F32.PACK_AB R99, RZ, R130 ;  /* 0x00000082ff63723e */ /* 0x000fc800000000ff */
[----:B------:R-:W-:Y:S01]  /*53b20*/  PRMT R99, R162, 0x5410, R99 ;  /* 0x00005410a2637816 */ /* 0x000fe20000000063 */
[----:B------:R-:W-:Y:S06]  /*53b30*/  BRA `(.L_x_22927) ;  /* 0x0000003000ac7947 */ /* 0x000fec0003800000 */
.L_x_22846:
        /* <DEDUP_REMOVED lines=16> */
.L_x_22930:
        /* <DEDUP_REMOVED lines=13> */
.L_x_22932:
[----:B------:R-:W-:Y:S05]  /*53d10*/  BSYNC.RECONVERGENT B2 ;  /* 0x0000000000027941 */ /* 0x000fea0003800200 */
.L_x_22931:
        /* <DEDUP_REMOVED lines=61> */
.L_x_22929:
[----:B------:R-:W-:Y:S05]  /*540f0*/  BSYNC.RECONVERGENT B1 ;  /* 0x0000000000017941 */ /* 0x000fea0003800200 */
.L_x_22928:
        /* <DEDUP_REMOVED lines=10> */
[----:B-1----:R-:W-:Y:S01]  /*541a0*/  FSETP.GTU.FTZ.AND P2, PT, R21, R171, PT ;  /* 0x000000ab1500720b */ /* 0x002fe20003f5c000 */
        /* <DEDUP_REMOVED lines=17> */
.L_x_22935:
        /* <DEDUP_REMOVED lines=13> */
.L_x_22937:
[----:B------:R-:W-:Y:S05]  /*54390*/  BSYNC.RECONVERGENT B2 ;  /* 0x0000000000027941 */ /* 0x000fea0003800200 */
.L_x_22936:
        /* <DEDUP_REMOVED lines=61> */
.L_x_22934:
[----:B------:R-:W-:Y:S05]  /*54770*/  BSYNC.RECONVERGENT B1 ;  /* 0x0000000000017941 */ /* 0x000fea0003800200 */
.L_x_22933:
        /* <DEDUP_REMOVED lines=25> */
.L_x_22940:
        /* <DEDUP_REMOVED lines=13> */
.L_x_22942:
[----:B------:R-:W-:Y:S05]  /*549e0*/  BSYNC.RECONVERGENT B2 ;  /* 0x0000000000027941 */ /* 0x000fea0003800200 */
.L_x_22941:
        /* <DEDUP_REMOVED lines=61> */
.L_x_22939:
[----:B------:R-:W-:Y:S05]  /*54dc0*/  BSYNC.RECONVERGENT B1 ;  /* 0x0000000000017941 */ /* 0x000fea0003800200 */
.L_x_22938:
        /* <DEDUP_REMOVED lines=25> */
.L_x_22945:
        /* <DEDUP_REMOVED lines=13> */
.L_x_22947:
[----:B------:R-:W-:Y:S05]  /*55030*/  BSYNC.RECONVERGENT B2 ;  /* 0x0000000000027941 */ /* 0x000fea0003800200 */
.L_x_22946:
        /* <DEDUP_REMOVED lines=61> */
.L_x_22944:
[----:B------:R-:W-:Y:S05]  /*55410*/  BSYNC.RECONVERGENT B1 ;  /* 0x0000000000017941 */ /* 0x000fea0003800200 */
.L_x_22943:
        /* <DEDUP_REMOVED lines=25> */
.L_x_22950:
        /* <DEDUP_REMOVED lines=13> */
.L_x_22952:
[----:B------:R-:W-:Y:S05]  /*55680*/  BSYNC.RECONVERGENT B2 ;  /* 0x0000000000027941 */ /* 0x000fea0003800200 */
.L_x_22951:
        /* <DEDUP_REMOVED lines=61> */
.L_x_22949:
[----:B------:R-:W-:Y:S05]  /*55a60*/  BSYNC.RECONVERGENT B1 ;  /* 0x0000000000017941 */ /* 0x000fea0003800200 */
.L_x_22948:
        /* <DEDUP_REMOVED lines=23> */
.L_x_22955:
        /* <DEDUP_REMOVED lines=13> */
.L_x_22957:
[----:B------:R-:W-:Y:S05]  /*55cb0*/  BSYNC.RECONVERGENT B2 ;  /* 0x0000000000027941 */ /* 0x000fea0003800200 */
.L_x_22956:
        /* <DEDUP_REMOVED lines=61> */
.L_x_22954:
[----:B------:R-:W-:Y:S05]  /*56090*/  BSYNC.RECONVERGENT B1 ;  /* 0x0000000000017941 */ /* 0x000fea0003800200 */
.L_x_22953:
        /* <DEDUP_REMOVED lines=23> */
.L_x_22960:
        /* <DEDUP_REMOVED lines=13> */
.L_x_22962:
[----:B------:R-:W-:Y:S05]  /*562e0*/  BSYNC.RECONVERGENT B2 ;  /* 0x0000000000027941 */ /* 0x000fea0003800200 */
.L_x_22961:
        /* <DEDUP_REMOVED lines=61> */
.L_x_22959:
[----:B------:R-:W-:Y:S05]  /*566c0*/  BSYNC.RECONVERGENT B1 ;  /* 0x0000000000017941 */ /* 0x000fea0003800200 */
.L_x_22958:
        /* <DEDUP_REMOVED lines=23> */
.L_x_22965:
        /* <DEDUP_REMOVED lines=13> */
.L_x_22967:
[----:B------:R-:W-:Y:S05]  /*56910*/  BSYNC.RECONVERGENT B2 ;  /* 0x0000000000027941 */ /* 0x000fea0003800200 */
.L_x_22966:
        /* <DEDUP_REMOVED lines=61> */
.L_x_22964:
[----:B------:R-:W-:Y:S05]  /*56cf0*/  BSYNC.RECONVERGENT B1 ;  /* 0x0000000000017941 */ /* 0x000fea0003800200 */
.L_x_22963:
[----:B------:R-:W-:Y:S01]  /*56d00*/  I2FP.F32.U32 R130, R131 ;  /* 0x0000008300827245 */ /* 0x000fe20000201000 */
[----:B------:R-:W-:Y:S01]  /*56d10*/  HADD2.F32 R99, -RZ, R99.H1_H1 ;  /* 0x30000063ff637230 */ /* 0x000fe20000004100 */
[----:B------:R-:W-:Y:S02]  /*56d20*/  MOV R131, R163 ;  /* 0x000000a300837202 */ /* 0x000fe40000000f00 */
[----:B------:R-:W-:Y:S01]  /*56d30*/  PRMT R98, R168, 0x5410, R98 ;  /* 0x00005410a8627816 */ /* 0x000fe20000000062 */
[----:B------:R-:W-:Y:S01]  /*56d40*/  FFMA.FTZ R130, R130, R208, 1.1641532182693481445e-10 ;  /* 0x2f00000082827423 */ /* 0x000fe200000100d0 */
[----:B------:R-:W-:Y:S01]  /*56d50*/  FMUL.FTZ R99, R99, R170 ;  /* 0x000000aa63637220 */ /* 0x000fe20000410000 */
[----:B------:R-:W-:Y:S02]  /*56d60*/  PRMT R97, R162, 0x5410, R97 ;  /* 0x00005410a2617816 */ /* 0x000fe40000000061 */
[----:B------:R-:W-:Y:S02]  /*56d70*/  PRMT R96, R161, 0x5410, R96 ;  /* 0x00005410a1607816 */ /* 0x000fe40000000060 */
[----:B------:R-:W-:-:S04]  /*56d80*/  FSETP.GTU.FTZ.AND P5, PT, R130, R171, PT ;  /* 0x000000ab8200720b */ /* 0x000fc80003fbc000 */
[----:B------:R-:W-:Y:S01]  /*56d90*/  FSEL R130, R99, RZ, !P5 ;  /* 0x000000ff63827208 */ /* 0x000fe20006800000 */
[----:B------:R-:W-:Y:S01]  /*56da0*/  @P1 HADD2.F32 R99, -RZ, R59.H1_H1 ;  /* 0x3000003bff631230 */ /* 0x000fe20000004100 */
[----:B------:R-:W-:-:S04]  /*56db0*/  PLOP3.LUT P5, PT, P5, PT, PT, 0x8, 0x80 ;  /* 0x000000000080781c */ /* 0x000fc80002fae170 */
[----:B------:R-:W-:-:S05]  /*56dc0*/  @P1 FADD.FTZ R130, R99, R130 ;  /* 0x0000008263821221 */ /* 0x000fca0000010000 */
[----:B------:R-:W-:-:S04]  /*56dd0*/  F2FP.F16.F32.PACK_AB R99, RZ, R130 ;  /* 0x00000082ff63723e */ /* 0x000fc800000000ff */
[----:B------:R-:W-:-:S07]  /*56de0*/  PRMT R99, R169, 0x5410, R99 ;  /* 0x00005410a9637816 */ /* 0x000fce0000000063 */
.L_x_22927:
        /* <DEDUP_REMOVED lines=43> */
.L_x_22845:
[----:B------:R-:W-:Y:S05]  /*570a0*/  BSYNC.RECONVERGENT B0 ;  /* 0x0000000000007941 */ /* 0x000fea0003800200 */
.L_x_22844:
        /* <DEDUP_REMOVED lines=235> */
.L_x_22997:
        /* <DEDUP_REMOVED lines=39> */
[----:B------:R-:W-:Y:S01]  /*581d0*/  F2FP.F16.F32.PACK_AB R96, R99, R96 ;  /* 0x000000606360723e */ /* 0x000fe200000000ff */
[--C-:B------:R-:W-:Y:S01]  /*581e0*/  FADD.FTZ R99, R46, -R163.reuse ;  /* 0x800000a32e637221 */ /* 0x100fe20000010000 */
[----:B------:R-:W-:Y:S01]  /*581f0*/  F2FP.F16.F32.PACK_AB R97, R98, R97 ;  /* 0x000000616261723e */ /* 0x000fe200000000ff */
        /* <DEDUP_REMOVED lines=9> */
[----:B------:R-:W-:Y:S01]  /*58290*/  F2FP.F16.F32.PACK_AB R98, R99, R98 ;  /* 0x000000626362723e */ /* 0x000fe200000000ff */
[----:B------:R-:W-:Y:S01]  /*582a0*/  FFMA.FTZ R99, R170, R209, R174 ;  /* 0x000000d1aa637223 */ /* 0x000fe200000100ae */
[----:B--2---:R-:W-:Y:S02]  /*582b0*/  FFMA.FTZ R160, R171, R208, R175 ;  /* 0x000000d0aba07223 */ /* 0x004fe400000100af */
[----:B------:R-:W0:Y:S03]  /*582c0*/  LDC.64 R208, c[0x0][0x430] ;  /* 0x00010c00ffd07b82 */ /* 0x000e260000000a00 */
[----:B------:R-:W-:-:S05]  /*582d0*/  F2FP.F16.F32.PACK_AB R99, R160, R99 ;  /* 0x00000063a063723e */ /* 0x000fca00000000ff */
        /* <DEDUP_REMOVED lines=12> */
[----:B------:R-:W-:Y:S01]  /*583a0*/  F2FP.F16.F32.PACK_AB R99, R96, R99 ;  /* 0x000000636063723e */ /* 0x000fe200000000ff */
[----:B----4-:R-:W-:Y:S01]  /*583b0*/  FFMA.FTZ R96, R166, R97, R64 ;  /* 0x00000061a6607223 */ /* 0x010fe20000010040 */
[----:B-----5:R-:W-:Y:S01]  /*583c0*/  FFMA.FTZ R97, R167, R98, R66 ;  /* 0x00000062a7617223 */ /* 0x020fe20000010042 */
[----:B------:R-:W-:Y:S01]  /*583d0*/  FFMA.FTZ R98, R168, R160, R68 ;  /* 0x000000a0a8627223 */ /* 0x000fe20000010044 */
[----:B------:R-:W-:Y:S01]  /*583e0*/  FFMA.FTZ R160, R169, R161, R69 ;  /* 0x000000a1a9a07223 */ /* 0x000fe20000010045 */
[----:B------:R-:W-:Y:S01]  /*583f0*/  FFMA.FTZ R161, R164, R252, R67 ;  /* 0x000000fca4a17223 */ /* 0x000fe20000010043 */
[----:B------:R-:W-:-:S03]  /*58400*/  F2FP.F16.F32.PACK_AB R96, R165, R96 ;  /* 0x00000060a560723e */ /* 0x000fc600000000ff */
[----:B------:R-:W-:Y:S02]  /*58410*/  F2FP.F16.F32.PACK_AB R98, R160, R98 ;  /* 0x00000062a062723e */ /* 0x000fe400000000ff */
[----:B------:R-:W-:Y:S01]  /*58420*/  F2FP.F16.F32.PACK_AB R97, R161, R97 ;  /* 0x00000061a161723e */ /* 0x000fe200000000ff */
[----:B0-----:R-:W-:-:S05]  /*58430*/  IMAD.WIDE.U32 R160, R16, 0x10, R208 ;  /* 0x0000001010a07825 */ /* 0x001fca00078e00d0 */
[----:B------:R2:W-:Y:S01]  /*58440*/  STG.E.128 desc[UR6][R160.64], R96 ;  /* 0x00000060a0007986 */ /* 0x0005e2000c101d06 */
[----:B------:R-:W-:-:S07]  /*58450*/  IADD3 R16, PT, PT, R16, 0x20, RZ ;  /* 0x0000002010107810 */ /* 0x000fce0007ffe0ff */
.L_x_22970:
[----:B------:R-:W-:Y:S05]  /*58460*/  BSYNC.RECONVERGENT B0 ;  /* 0x0000000000007941 */ /* 0x000fea0003800200 */
.L_x_22969:
        /* <DEDUP_REMOVED lines=37> */
[----:B------:R-:W-:Y:S01]  /*586c0*/  F2FP.F16.F32.PACK_AB R98, R99, R98 ;  /* 0x000000626362723e */ /* 0x000fe200000000ff */
[----:B------:R-:W-:Y:S01]  /*586d0*/  FFMA.FTZ R99, R170, R209, R182 ;  /* 0x000000d1aa637223 */ /* 0x000fe200000100b6 */
[----:B------:R-:W-:Y:S02]  /*586e0*/  FFMA.FTZ R160, R171, R208, R183 ;  /* 0x000000d0aba07223 */ /* 0x000fe400000100b7 */
        /* <DEDUP_REMOVED lines=25> */
[----:B------:R-:W-:-:S07]  /*58880*/  VIADD R16, R16, 0x20 ;  /* 0x0000002010107836 */ /* 0x000fce0000000000 */
.L_x_22972:
[----:B------:R-:W-:Y:S05]  /*58890*/  BSYNC.RECONVERGENT B0 ;  /* 0x0000000000007941 */ /* 0x000fea0003800200 */
.L_x_22971:
        /* <DEDUP_REMOVED lines=66> */
.L_x_22974:
[----:B------:R-:W-:Y:S05]  /*58cc0*/  BSYNC.RECONVERGENT B0 ;  /* 0x0000000000007941 */ /* 0x000fea0003800200 */
.L_x_22973:
        /* <DEDUP_REMOVED lines=66> */
.L_x_22976:
[----:B------:R-:W-:Y:S05]  /*590f0*/  BSYNC.RECONVERGENT B0 ;  /* 0x0000000000007941 */ /* 0x000fea0003800200 */
.L_x_22975:
        /* <DEDUP_REMOVED lines=66> */
.L_x_22978:
[----:B------:R-:W-:Y:S05]  /*59520*/  BSYNC.RECONVERGENT B0 ;  /* 0x0000000000007941 */ /* 0x000fea0003800200 */
.L_x_22977:
        /* <DEDUP_REMOVED lines=66> */
.L_x_22980:
[----:B------:R-:W-:Y:S05]  /*59950*/  BSYNC.RECONVERGENT B0 ;  /* 0x0000000000007941 */ /* 0x000fea0003800200 */
.L_x_22979:
        /* <DEDUP_REMOVED lines=66> */
.L_x_22982:
[----:B------:R-:W-:Y:S05]  /*59d80*/  BSYNC.RECONVERGENT B0 ;  /* 0x0000000000007941 */ /* 0x000fea0003800200 */
.L_x_22981:
        /* <DEDUP_REMOVED lines=31> */
[----:B------:R-:W-:Y:S01]  /*59f80*/  F2FP.F16.F32.PACK_AB R97, R98, R97 ;  /* 0x000000616261723e */ /* 0x000fe200000000ff */
[----:B------:R-:W-:Y:S01]  /*59f90*/  FFMA.FTZ R98, R167, R209, R240 ;  /* 0x000000d1a7627223 */ /* 0x000fe200000100f0 */
[----:B------:R-:W-:Y:S01]  /*59fa0*/  F2FP.F16.F32.PACK_AB R96, R99, R96 ;  /* 0x000000606360723e */ /* 0x000fe200000000ff */
[----:B------:R-:W-:-:S05]  /*59fb0*/  FFMA.FTZ R99, R168, R208, R241 ;  /* 0x000000d0a8637223 */ /* 0x000fca00000100f1 */
[----:B------:R-:W-:Y:S01]  /*59fc0*/  F2FP.F16.F32.PACK_AB R98, R99, R98 ;  /* 0x000000626362723e */ /* 0x000fe200000000ff */
[----:B------:R-:W-:Y:S01]  /*59fd0*/  FFMA.FTZ R99, R169, R171, R242 ;  /* 0x000000aba9637223 */ /* 0x000fe200000100f2 */
[----:B------:R-:W-:Y:S02]  /*59fe0*/  FFMA.FTZ R160, R162, R170, R243 ;  /* 0x000000aaa2a07223 */ /* 0x000fe400000100f3 */
[----:B------:R-:W0:Y:S03]  /*59ff0*/  LDC.64 R170, c[0x0][0x430] ;  /* 0x00010c00ffaa7b82 */ /* 0x000e260000000a00 */
[----:B------:R-:W-:-:S05]  /*5a000*/  F2FP.F16.F32.PACK_AB R99, R160, R99 ;  /* 0x00000063a063723e */ /* 0x000fca00000000ff */
        /* <DEDUP_REMOVED lines=12> */
[----:B------:R-:W-:-:S02]  /*5a0d0*/  F2FP.F16.F32.PACK_AB R98, R160, R98 ;  /* 0x00000062a062723e */ /* 0x000fc400000000ff */
[----:B------:R-:W-:Y:S01]  /*5a0e0*/  F2FP.F16.F32.PACK_AB R97, R161, R97 ;  /* 0x00000061a161723e */ /* 0x000fe200000000ff */
[----:B0-----:R-:W-:Y:S01]  /*5a0f0*/  IMAD.WIDE.U32 R160, R16, 0x10, R170 ;  /* 0x0000001010a07825 */ /* 0x001fe200078e00aa */
[----:B------:R-:W-:-:S05]  /*5a100*/  F2FP.F16.F32.PACK_AB R96, R162, R96 ;  /* 0x00000060a260723e */ /* 0x000fca00000000ff */
[----:B------:R0:W-:Y:S02]  /*5a110*/  STG.E.128 desc[UR6][R160.64], R96 ;  /* 0x00000060a0007986 */ /* 0x0001e4000c101d06 */
.L_x_22984:
[----:B------:R-:W-:Y:S05]  /*5a120*/  BSYNC.RECONVERGENT B0 ;  /* 0x0000000000007941 */ /* 0x000fea0003800200 */
.L_x_22983:
[----:B012-4-:R-:W0:Y:S02]  /*5a130*/  LDC.64 R96, c[0x0][0x380] ;  /* 0x0000e000ff607b82 */ /* 0x017e240000000a00 */
[----:B0-----:R-:W-:-:S05]  /*5a140*/  IMAD R20, R96, 0x4, R20 ;  /* 0x0000000460147824 */ /* 0x001fca00078e0214 */
[----:B------:R-:W-:-:S13]  /*5a150*/  ISETP.GE.AND P0, PT, R20, R97, PT ;  /* 0x000000611400720c */ /* 0x000fda0003f06270 */
[----:B------:R-:W-:Y:S05]  /*5a160*/  @!P0 BRA `(.L_x_22985) ;  /* 0xfffffaf400e08947 */ /* 0x000fea000383ffff */
[----:B------:R-:W-:Y:S05]  /*5a170*/  EXIT ;  /* 0x000000000000794d */ /* 0x000fea0003800000 */
.L_x_22968:
        /* <DEDUP_REMOVED lines=8> */
.L_x_22987:
[----:B------:R-:W-:Y:S05]  /*5a200*/  BSYNC B0 ;  /* 0x0000000000007941 */ /* 0x000fea0003800000 */
.L_x_22986:
        /* <DEDUP_REMOVED lines=9> */
.L_x_22988:
[----:B------:R-:W-:Y:S01]  /*5a2a0*/  FADD.FTZ R99, R99, R96 ;  /* 0x0000006063637221 */ /* 0x000fe20000010000 */
[----:B------:R-:W-:-:S04]  /*5a2b0*/  IMAD.MOV.U32 R96, RZ, RZ, 0x4 ;  /* 0x00000004ff607424 */ /* 0x000fc800078e00ff */
[----:B------:R-:W-:-:S07]  /*5a2c0*/  MOV R161, R99 ;  /* 0x0000006300a17202 */ /* 0x000fce0000000f00 */
[----:B------:R-:W-:Y:S05]  /*5a2d0*/  WARPSYNC.COLLECTIVE R98, `(.L_x_22989) ;  /* 0x0000000062087348 */ /* 0x000fea0003c00000 */
[----:B------:R0:W1:Y:S02]  /*5a2e0*/  SHFL.BFLY P6, R96, R161, R96, R97 ;  /* 0x0c000060a1607389 */ /* 0x00006400000c0061 */
[----:B01----:R-:W-:Y:S05]  /*5a2f0*/  ENDCOLLECTIVE ;  /* 0x000000000000791b */ /* 0x003fea0003800000 */
.L_x_22989:
[----:B------:R-:W-:Y:S01]  /*5a300*/  FADD.FTZ R99, R99, R96 ;  /* 0x0000006063637221 */ /* 0x000fe20000010000 */
[----:B------:R-:W-:-:S04]  /*5a310*/  IMAD.MOV.U32 R96, RZ, RZ, 0x8 ;  /* 0x00000008ff607424 */ /* 0x000fc800078e00ff */
[----:B------:R-:W-:-:S07]  /*5a320*/  MOV R161, R99 ;  /* 0x0000006300a17202 */ /* 0x000fce0000000f00 */
[----:B------:R-:W-:Y:S05]  /*5a330*/  WARPSYNC.COLLECTIVE R98, `(.L_x_22990) ;  /* 0x0000000062087348 */ /* 0x000fea0003c00000 */
[----:B------:R0:W1:Y:S02]  /*5a340*/  SHFL.BFLY P6, R96, R161, R96, R97 ;  /* 0x0c000060a1607389 */ /* 0x00006400000c0061 */
[----:B01----:R-:W-:Y:S05]  /*5a350*/  ENDCOLLECTIVE ;  /* 0x000000000000791b */ /* 0x003fea0003800000 */
.L_x_22990:
[----:B------:R-:W-:Y:S01]  /*5a360*/  FADD.FTZ R99, R99, R96 ;  /* 0x0000006063637221 */ /* 0x000fe20000010000 */
[----:B------:R-:W-:-:S04]  /*5a370*/  IMAD.MOV.U32 R96, RZ, RZ, 0x10 ;  /* 0x00000010ff607424 */ /* 0x000fc800078e00ff */
[----:B------:R-:W-:-:S07]  /*5a380*/  MOV R161, R99 ;  /* 0x0000006300a17202 */ /* 0x000fce0000000f00 */
[----:B------:R-:W-:Y:S05]  /*5a390*/  WARPSYNC.COLLECTIVE R98, `(.L_x_22991) ;  /* 0x0000000062087348 */ /* 0x000fea0003c00000 */
[----:B------:R0:W1:Y:S02]  /*5a3a0*/  SHFL.BFLY P6, R96, R161, R96, R97 ;  /* 0x0c000060a1607389 */ /* 0x00006400000c0061 */
[----:B01----:R-:W-:Y:S05]  /*5a3b0*/  ENDCOLLECTIVE ;  /* 0x000000000000791b */ /* 0x003fea0003800000 */
.L_x_22991:
        /* <DEDUP_REMOVED lines=139> */
.L_x_22992:
[----:B------:R-:W-:Y:S01]  /*5ac70*/  FADD.FTZ R160, R160, R96 ;  /* 0x00000060a0a07221 */ /* 0x000fe20000010000 */
[----:B------:R-:W-:-:S03]  /*5ac80*/  MOV R96, 0x2 ;  /* 0x0000000200607802 */ /* 0x000fc60000000f00 */
[----:B------:R-:W-:-:S07]  /*5ac90*/  IMAD.MOV.U32 R161, RZ, RZ, R160 ;  /* 0x000000ffffa17224 */ /* 0x000fce00078e00a0 */
[----:B------:R-:W-:Y:S05]  /*5aca0*/  WARPSYNC.COLLECTIVE R98, `(.L_x_22993) ;  /* 0x0000000062087348 */ /* 0x000fea0003c00000 */
[----:B------:R0:W1:Y:S02]  /*5acb0*/  SHFL.BFLY P6, R96, R161, R96, R97 ;  /* 0x0c000060a1607389 */ /* 0x00006400000c0061 */
[----:B01----:R-:W-:Y:S05]  /*5acc0*/  ENDCOLLECTIVE ;  /* 0x000000000000791b */ /* 0x003fea0003800000 */
.L_x_22993:
[----:B------:R-:W-:Y:S01]  /*5acd0*/  FADD.FTZ R160, R160, R96 ;  /* 0x00000060a0a07221 */ /* 0x000fe20000010000 */
[----:B------:R-:W-:-:S03]  /*5ace0*/  HFMA2 R96, -RZ, RZ, 0, 2.384185791015625e-07 ;  /* 0x00000004ff607431 */ /* 0x000fc600000001ff */
[----:B------:R-:W-:-:S07]  /*5acf0*/  IMAD.MOV.U32 R161, RZ, RZ, R160 ;  /* 0x000000ffffa17224 */ /* 0x000fce00078e00a0 */
[----:B------:R-:W-:Y:S05]  /*5ad00*/  WARPSYNC.COLLECTIVE R98, `(.L_x_22994) ;  /* 0x0000000062087348 */ /* 0x000fea0003c00000 */
[----:B------:R0:W1:Y:S02]  /*5ad10*/  SHFL.BFLY P6, R96, R161, R96, R97 ;  /* 0x0c000060a1607389 */ /* 0x00006400000c0061 */
[----:B01----:R-:W-:Y:S05]  /*5ad20*/  ENDCOLLECTIVE ;  /* 0x000000000000791b */ /* 0x003fea0003800000 */
.L_x_22994:
[----:B------:R-:W-:Y:S01]  /*5ad30*/  FADD.FTZ R160, R160, R96 ;  /* 0x00000060a0a07221 */ /* 0x000fe20000010000 */
[----:B------:R-:W-:-:S03]  /*5ad40*/  MOV R96, 0x8 ;  /* 0x0000000800607802 */ /* 0x000fc60000000f00 */
[----:B------:R-:W-:-:S07]  /*5ad50*/  IMAD.MOV.U32 R161, RZ, RZ, R160 ;  /* 0x000000ffffa17224 */ /* 0x000fce00078e00a0 */
[----:B------:R-:W-:Y:S05]  /*5ad60*/  WARPSYNC.COLLECTIVE R98, `(.L_x_22995) ;  /* 0x0000000062087348 */ /* 0x000fea0003c00000 */
[----:B------:R0:W1:Y:S02]  /*5ad70*/  SHFL.BFLY P6, R96, R161, R96, R97 ;  /* 0x0c000060a1607389 */ /* 0x00006400000c0061 */
[----:B01----:R-:W-:Y:S05]  /*5ad80*/  ENDCOLLECTIVE ;  /* 0x000000000000791b */ /* 0x003fea0003800000 */
.L_x_22995:
[----:B------:R-:W-:Y:S01]  /*5ad90*/  FADD.FTZ R160, R160, R96 ;  /* 0x00000060a0a07221 */ /* 0x000fe20000010000 */
[----:B------:R-:W-:-:S03]  /*5ada0*/  HFMA2 R96, -RZ, RZ, 0, 9.5367431640625e-07 ;  /* 0x00000010ff607431 */ /* 0x000fc600000001ff */
[----:B------:R-:W-:-:S07]  /*5adb0*/  IMAD.MOV.U32 R161, RZ, RZ, R160 ;  /* 0x000000ffffa17224 */ /* 0x000fce00078e00a0 */
[----:B------:R-:W-:Y:S05]  /*5adc0*/  WARPSYNC.COLLECTIVE R98, `(.L_x_22996) ;  /* 0x0000000062087348 */ /* 0x000fea0003c00000 */
[----:B------:R0:W1:Y:S02]  /*5add0*/  SHFL.BFLY P6, R96, R161, R96, R97 ;  /* 0x0c000060a1607389 */ /* 0x00006400000c0061 */
[----:B01----:R-:W-:Y:S05]  /*5ade0*/  ENDCOLLECTIVE ;  /* 0x000000000000791b */ /* 0x003fea0003800000 */
.L_x_22996:
[----:B------:R-:W-:Y:S05]  /*5adf0*/  BRA `(.L_x_22997) ;  /* 0xffffffd000587947 */ /* 0x000fea000383ffff */
.L_x_22998:
        /* <DEDUP_REMOVED lines=16> */
.L_x_43896:


//--------------------- .text._ZN10layer_norm31ln_parallel_residual_fwd_kernelINS_13Kernel_traitsIf6__halfS2_S2_fjLj2048ELj1ELj4ELj1ELj16ENS_18Kernel_traits_baseILj2048EfS2_S2_S2_fjLj128EEEEELb1ELb0ELb1EEEvNS_9FwdParamsE --------------------------
	.section	.text._ZN10layer_norm31ln_parallel_residual_fwd_kernelINS_13Kernel_traitsIf6__halfS2_S2_fjLj2048ELj1ELj4ELj1ELj16ENS_18Kernel_traits_baseILj2048EfS2_S2_S2_fjLj128EEEEELb1ELb0ELb1EEEvNS_9FwdParamsE,"ax",@progbits
	.align	128
        .global         _ZN10layer_norm31ln_parallel_residual_fwd_kernelINS_13Kernel_traitsIf6__halfS2_S2_fjLj2048ELj1ELj4ELj1ELj16ENS_18Kernel_traits_baseILj2048EfS2_S2_S2_fjLj128EEEEELb1ELb0ELb1EEEvNS_9FwdParamsE
        .type           _ZN10layer_norm31ln_parallel_residual_fwd_kernelINS_13Kernel_traitsIf6__halfS2_S2_fjLj2048ELj1ELj4ELj1ELj16ENS_18Kernel_traits_baseILj2048EfS2_S2_S2_fjLj128EEEEELb1ELb0ELb1EEEvNS_9FwdParamsE,@function
        .size           _ZN10layer_norm31ln_parallel_residual_fwd_kernelINS_13Kernel_traitsIf6__halfS2_S2_fjLj2048ELj1ELj4ELj1ELj16ENS_18Kernel_traits_baseILj2048EfS2_S2_S2_fjLj128EEEEELb1ELb0ELb1EEEvNS_9FwdParamsE,(.L_x_43897 - _ZN10layer_norm31ln_parallel_residual_fwd_kernelINS_13Kernel_traitsIf6__halfS2_S2_fjLj2048ELj1ELj4ELj1ELj16ENS_18Kernel_traits_baseILj2048EfS2_S2_S2_fjLj128EEEEELb1ELb0ELb1EEEvNS_9FwdParamsE)
        .other          _ZN10layer_norm31ln_parallel_residual_fwd_kernelINS_13Kernel_traitsIf6__halfS2_S2_fjLj2048ELj1ELj4ELj1ELj16ENS_18Kernel_traits_baseILj2048EfS2_S2_S2_fjLj128EEEEELb1ELb0ELb1EEEvNS_9FwdParamsE,@"STO_CUDA_ENTRY STV_DEFAULT"
_ZN10layer_norm31ln_parallel_residual_fwd_kernelINS_13Kernel_traitsIf6__halfS2_S2_fjLj2048ELj1ELj4ELj1ELj16ENS_18Kernel_traits_baseILj2048EfS2_S2_S2_fjLj128EEEEELb1ELb0ELb1EEEvNS_9FwdParamsE:
.text._ZN10layer_norm31ln_parallel_residual_fwd_kernelINS_13Kernel_traitsIf6__halfS2_S2_fjLj2048ELj1ELj4ELj1ELj16ENS_18Kernel_traits_baseILj2048EfS2_S2_S2_fjLj128EEEEELb1ELb0ELb1EEEvNS_9FwdParamsE:
        /* <DEDUP_REMOVED lines=9> */
[----:B------:R-:W-:Y:S01]  /*0090*/  PLOP3.LUT P0, PT, PT, PT, UP0, 0x80, 0x8 ;  /* 0x000000000008781c */ /* 0x000fe20003f0f008 */
[----:B--2---:R-:W-:-:S02]  /*00a0*/  IMAD.U32 R2, RZ, RZ, UR10 ;  /* 0x0000000aff027e24 */ /* 0x004fc4000f8e00ff */
[----:B------:R-:W-:Y:S02]  /*00b0*/  IMAD.U32 R3, RZ, RZ, UR11 ;  /* 0x0000000bff037e24 */ /* 0x000fe4000f8e00ff */
[----:B------:R-:W2:Y:S08]  /*00c0*/  @UP0 LDCU UR12, c[0x0][0x460] ;  /* 0x00008c00ff0c07ac */ /* 0x000eb00008000800 */
[----:B0-----:R-:W5:Y:S01]  /*00d0*/  @P0 LDG.E.64 R2, desc[UR8][R2.64] ;  /* 0x0000000802020981 */ /* 0x001f62000c1e1b00 */
[----:B-1----:R-:W-:Y:S01]  /*00e0*/  @UP0 UMOV UR6, UR4 ;  /* 0x0000000400060c82 */ /* 0x002fe20008000000 */
[----:B------:R-:W-:Y:S01]  /*00f0*/  @UP0 UMOV UR7, UR5 ;  /* 0x0000000500070c82 */ /* 0x000fe20008000000 */
[----:B------:R-:W-:Y:S01]  /*0100*/  IMAD.U32 R6, RZ, RZ, UR6 ;  /* 0x00000006ff067e24 */ /* 0x000fe2000f8e00ff */
[----:B------:R-:W-:-:S06]  /*0110*/  MOV R7, UR7 ;  /* 0x0000000700077c02 */ /* 0x000fcc0008000f00 */
        /* <DEDUP_REMOVED lines=12> */
[----:B------:R-:W-:Y:S01]  /*01e0*/  MOV R0, UR6 ;  /* 0x0000000600007c02 */ /* 0x000fe20008000f00 */
        /* <DEDUP_REMOVED lines=166> */
.L_x_23000:
        /* <DEDUP_REMOVED lines=83> */
.L_x_22999:
[----:B------:R-:W0:Y:S02]  /*1180*/  LDCU.64 UR6, c[0x0][0x440] ;  /* 0x00008800ff0677ac */ /* 0x000e240008000a00 */
[----:B0-----:R-:W-:-:S04]  /*1190*/  UISETP.NE.U32.AND UP0, UPT, UR6, URZ, UPT ;  /* 0x000000ff0600728c */ /* 0x001fc8000bf05070 */
[----:B------:R-:W-:-:S09]  /*11a0*/  UISETP.NE.AND.EX UP0, UPT, UR7, URZ, UPT, UP0 ;  /* 0x000000ff0700728c */ /* 0x000fd2000bf05300 */
[----:B------:R-:W-:Y:S05]  /*11b0*/  BRA.U !UP0, `(.L_x_23002) ;  /* 0x0000000908207547 */ /* 0x000fea000b800000 */
[----:B------:R-:W0:Y:S01]  /*11c0*/  LDCU.128 UR16, c[0x0][0x3d0] ;  /* 0x00007a00ff1077ac */ /* 0x000e220008000c00 */
[----:B------:R-:W-:-:S05]  /*11d0*/  IMAD.SHL.U32 R2, R4, 0x20, RZ ;  /* 0x0000002004027824 */ /* 0x000fca00078e00ff */
[----:B------:R-:W-:-:S04]  /*11e0*/  LOP3.LUT R2, R2, 0x3e0, RZ, 0xc0, !PT ;  /* 0x000003e002027812 */ /* 0x000fc800078ec0ff */
[----:B------:R-:W-:-:S04]  /*11f0*/  IADD3 R8, P1, PT, R2, UR14, RZ ;  /* 0x0000000e02087c10 */ /* 0x000fc8000ff3e0ff */
[----:B------:R-:W-:Y:S02]  /*1200*/  IADD3.X R9, PT, PT, RZ, UR15, RZ, P1, !PT ;  /* 0x0000000fff097c10 */ /* 0x000fe40008ffe4ff */
[----:B0-----:R-:W-:-:S03]  /*1210*/  IADD3 R6, P0, PT, R2, UR16, RZ ;  /* 0x0000001002067c10 */ /* 0x001fc6000ff1e0ff */
[----:B------:R-:W2:Y:S01]  /*1220*/  LDG.E.128 R96, desc[UR8][R8.64] ;  /* 0x0000000808607981 */ /* 0x000ea2000c1e1d00 */
[C---:B------:R-:W-:Y:S02]  /*1230*/  IADD3 R10, P2, PT, R2.reuse, UR18, RZ ;  /* 0x00000012020a7c10 */ /* 0x040fe4000ff5e0ff */
[----:B------:R-:W-:Y:S01]  /*1240*/  IADD3 R2, P3, PT, R2, UR6, RZ ;  /* 0x0000000602027c10 */ /* 0x000fe2000ff7e0ff */
[----:B------:R-:W-:Y:S01]  /*1250*/  IMAD.X R7, RZ, RZ, UR17, P0 ;  /* 0x00000011ff077e24 */ /* 0x000fe200080e06ff */
[----:B------:R-:W3:Y:S01]  /*1260*/  LDG.E.128 R56, desc[UR8][R8.64+0x10] ;  /* 0x0000100808387981 */ /* 0x000ee2000c1e1d00 */
[----:B------:R-:W-:Y:S02]  /*1270*/  IMAD.X R11, RZ, RZ, UR19, P2 ;  /* 0x00000013ff0b7e24 */ /* 0x000fe400090e06ff */
[----:B------:R-:W-:Y:S01]  /*1280*/  IMAD.X R3, RZ, RZ, UR7, P3 ;  /* 0x00000007ff037e24 */ /* 0x000fe200098e06ff */
        /* <DEDUP_REMOVED lines=123> */
.L_x_23002:
        /* <DEDUP_REMOVED lines=146> */
.L_x_23001:
        /* <DEDUP_REMOVED lines=102> */
.L_x_23988:
        /* <DEDUP_REMOVED lines=36> */
.L_x_23006:
        /* <DEDUP_REMOVED lines=12> */
.L_x_23008:
[----:B------:R-:W-:Y:S05]  /*2cc0*/  BSYNC.RECONVERGENT B1 ;  /* 0x0000000000017941 */ /* 0x000fea0003800200 */
.L_x_23007:
        /* <DEDUP_REMOVED lines=59> */
[----:B------:R-:W-:Y:S01]  /*3080*/  IMAD.MOV.U32 R21, RZ, RZ, RZ ;  /* 0x000000ffff157224 */ /* 0x000fe200078e00ff */
[----:B------:R-:W-:-:S07]  /*3090*/  MOV R160, R24 ;  /* 0x0000001800a07202 */ /* 0x000fce0000000f00 */
.L_x_23005:
[----:B------:R-:W-:Y:S05]  /*30a0*/  BSYNC.RECONVERGENT B0 ;  /* 0x0000000000007941 */ /* 0x000fea0003800200 */
.L_x_23004:
        /* <DEDUP_REMOVED lines=8> */
[----:B------:R-:W-:Y:S02]  /*3130*/  MOV R27, R160 ;  /* 0x000000a0001b7202 */ /* 0x000fe40000000f00 */
[----:B------:R-:W-:Y:S01]  /*3140*/  FSETP.GTU.FTZ.AND P0, PT, R15, R146, PT ;  /* 0x000000920f00720b */ /* 0x000fe20003f1c000 */
[----:B-----5:R-:W-:-:S05]  /*3150*/  HADD2.F32 R15, -RZ, R16.H0_H0 ;  /* 0x20000010ff0f7230 */ /* 0x020fca0000004100 */
[----:B------:R-:W-:-:S05]  /*3160*/  FMUL.FTZ R15, R15, R147 ;  /* 0x000000930f0f7220 */ /* 0x000fca0000410000 */
[----:B------:R-:W-:Y:S01]  /*3170*/  FSEL R133, R15, RZ, !P0 ;  /* 0x000000ff0f857208 */ /* 0x000fe20004000000 */
[----:B------:R-:W-:Y:S01]  /*3180*/  @P1 HADD2.F32 R15, -RZ, R48.H0_H0 ;  /* 0x20000030ff0f1230 */ /* 0x000fe20000004100 */
[----:B------:R-:W-:-:S04]  /*3190*/  PLOP3.LUT P0, PT, P0, PT, PT, 0x8, 0x80 ;  /* 0x000000000080781c */ /* 0x000fc8000070e170 */
[----:B------:R-:W-:-:S05]  /*31a0*/  @P1 FADD.FTZ R133, R133, R15 ;  /* 0x0000000f85851221 */ /* 0x000fca0000010000 */
        /* <DEDUP_REMOVED lines=11> */
.L_x_23011:
        /* <DEDUP_REMOVED lines=12> */
.L_x_23013:
[----:B------:R-:W-:Y:S05]  /*3320*/  BSYNC.RECONVERGENT B1 ;  /* 0x0000000000017941 */ /* 0x000fea0003800200 */
.L_x_23012:
        /* <DEDUP_REMOVED lines=62> */
.L_x_23010:
[----:B------:R-:W-:Y:S05]  /*3710*/  BSYNC.RECONVERGENT B0 ;  /* 0x0000000000007941 */ /* 0x000fea0003800200 */
.L_x_23009:
        /* <DEDUP_REMOVED lines=10> */
[----:B------:R-:W-:Y:S01]  /*37c0*/  FSEL R134, R16, RZ, !P0 ;  /* 0x000000ff10867208 */ /* 0x000fe20004000000 */
[----:B------:R-:W-:Y:S01]  /*37d0*/  @P1 HADD2.F32 R16, -RZ, R48.H1_H1 ;  /* 0x30000030ff101230 */ /* 0x000fe20000004100 */
        /* <DEDUP_REMOVED lines=13> */
.L_x_23016:
        /* <DEDUP_REMOVED lines=12> */
.L_x_23018:
[----:B------:R-:W-:Y:S05]  /*3970*/  BSYNC.RECONVERGENT B1 ;  /* 0x0000000000017941 */ /* 0x000fea0003800200 */
.L_x_23017:
        /* <DEDUP_REMOVED lines=62> */
.L_x_23015:
[----:B------:R-:W-:Y:S05]  /*3d60*/  BSYNC.RECONVERGENT B0 ;  /* 0x0000000000007941 */ /* 0x000fea0003800200 */
.L_x_23014:
        /* <DEDUP_REMOVED lines=23> */
.L_x_23021:
        /* <DEDUP_REMOVED lines=12> */
.L_x_23023:
[----:B------:R-:W-:Y:S05]  /*3fa0*/  BSYNC.RECONVERGENT B1 ;  /* 0x0000000000017941 */ /* 0x000fea0003800200 */
.L_x_23022:
        /* <DEDUP_REMOVED lines=62> */
.L_x_23020:
[----:B------:R-:W-:Y:S05]  /*4390*/  BSYNC.RECONVERGENT B0 ;  /* 0x0000000000007941 */ /* 0x000fea0003800200 */
.L_x_23019:
[----:B------:R-:W-:Y:S01]  /*43a0*/  I2FP.F32.U32 R24, R27 ;  /* 0x0000001b00187245 */ /* 0x000fe20000201000 */
[----:B------:R-:W-:Y:S01]  /*43b0*/  HADD2.F32 R17, -RZ, R17.H1_H1 ;  /* 0x30000011ff117230 */ /* 0x000fe20000004100 */
[----:B------:R-:W-:Y:S01]  /*43c0*/  ISETP.NE.AND P3, PT, R25, 0x1, PT ;  /* 0x000000011900780c */ /* 0x000fe20003f65270 */
[----:B------:R-:W-:Y:S01]  /*43d0*/  BSSY.RECONVERGENT B0, `(.L_x_23024) ;  /* 0x000005f000007945 */ /* 0x000fe20003800200 */
[----:B------:R-:W-:Y:S01]  /*43e0*/  MOV R27, R160 ;  /* 0x000000a0001b7202 */ /* 0x000fe20000000f00 */
[----:B------:R-:W-:Y:S01]  /*43f0*/  FFMA.FTZ R24, R24, R145, 1.1641532182693481445e-10 ;  /* 0x2f00000018187423 */ /* 0x000fe20000010091 */
[----:B------:R-:W-:-:S04]  /*4400*/  FMUL.FTZ R17, R17, R147 ;  /* 0x0000009311117220 */ /* 0x000fc80000410000 */
[----:B------:R-:W-:Y:S01]  /*4410*/  FSETP.GTU.FTZ.AND P2, PT, R24, R146, PT ;  /* 0x000000921800720b */ /* 0x000fe20003f5c000 */
[----:B------:R-:W-:-:S03]  /*4420*/  IMAD.MOV.U32 R24, RZ, RZ, 0x2 ;  /* 0x00000002ff187424 */ /* 0x000fc600078e00ff */
[----:B------:R-:W-:Y:S01]  /*4430*/  FSEL R136, R17, RZ, !P2 ;  /* 0x000000ff11887208 */ /* 0x000fe20005000000 */
[----:B------:R-:W-:Y:S01]  /*4440*/  @P1 HADD2.F32 R17, -RZ, R49.H1_H1 ;  /* 0x30000031ff111230 */ /* 0x000fe20000004100 */
        /* <DEDUP_REMOVED lines=12> */
.L_x_23026:
        /* <DEDUP_REMOVED lines=12> */
.L_x_23028:
[----:B------:R-:W-:Y:S05]  /*45d0*/  BSYNC.RECONVERGENT B1 ;  /* 0x0000000000017941 */ /* 0x000fea0003800200 */
.L_x_23027:
        /* <DEDUP_REMOVED lines=62> */
.L_x_23025:
[----:B------:R-:W-:Y:S05]  /*49c0*/  BSYNC.RECONVERGENT B0 ;  /* 0x0000000000007941 */ /* 0x000fea0003800200 */
.L_x_23024:
        /* <DEDUP_REMOVED lines=8> */
[----:B------:R-:W-:-:S05]  /*4a50*/  HADD2.F32 R25, -RZ, R18.H0_H0 ;  /* 0x20000012ff197230 */ /* 0x000fca0000004100 */
        /* <DEDUP_REMOVED lines=16> */
.L_x_23031:
        /* <DEDUP_REMOVED lines=12> */
.L_x_23033:
[----:B------:R-:W-:Y:S05]  /*4c20*/  BSYNC.RECONVERGENT B1 ;  /* 0x0000000000017941 */ /* 0x000fea0003800200 */
.L_x_23032:
        /* <DEDUP_REMOVED lines=62> */
.L_x_23030:
[----:B------:R-:W-:Y:S05]  /*5010*/  BSYNC.RECONVERGENT B0 ;  /* 0x0000000000007941 */ /* 0x000fea0003800200 */
.L_x_23029:
        /* <DEDUP_REMOVED lines=23> */
.L_x_23036:
        /* <DEDUP_REMOVED lines=12> */
.L_x_23038:
[----:B------:R-:W-:Y:S05]  /*5250*/  BSYNC.RECONVERGENT B1 ;  /* 0x0000000000017941 */ /* 0x000fea0003800200 */
.L_x_23037:
        /* <DEDUP_REMOVED lines=62> */
.L_x_23035:
[----:B------:R-:W-:Y:S05]  /*5640*/  BSYNC.RECONVERGENT B0 ;  /* 0x0000000000007941 */ /* 0x000fea0003800200 */
.L_x_23034:
        /* <DEDUP_REMOVED lines=23> */
.L_x_23041:
        /* <DEDUP_REMOVED lines=12> */
.L_x_23043:
[----:B------:R-:W-:Y:S05]  /*5880*/  BSYNC.RECONVERGENT B1 ;  /* 0x0000000000017941 */ /* 0x000fea0003800200 */
.L_x_23042:
        /* <DEDUP_REMOVED lines=62> */
.L_x_23040:
[----:B------:R-:W-:Y:S05]  /*5c70*/  BSYNC.RECONVERGENT B0 ;  /* 0x0000000000007941 */ /* 0x000fea0003800200 */
.L_x_23039:
        /* <DEDUP_REMOVED lines=15> */
.L_x_23003:
        /* <DEDUP_REMOVED lines=16> */
.L_x_23047:
        /* <DEDUP_REMOVED lines=12> */
.L_x_23049:
[----:B------:R-:W-:Y:S05]  /*5f30*/  BSYNC.RECONVERGENT B1 ;  /* 0x0000000000017941 */ /* 0x000fea0003800200 */
.L_x_23048:
        /* <DEDUP_REMOVED lines=62> */
.L_x_23046:
[----:B------:R-:W-:Y:S05]  /*6320*/  BSYNC.RECONVERGENT B0 ;  /* 0x0000000000007941 */ /* 0x000fea0003800200 */
.L_x_23045:
        /* <DEDUP_REMOVED lines=10> */
[----:B-----5:R-:W-:-:S03]  /*63d0*/  HADD2.F32 R7, -RZ, R16.H0_H0 ;  /* 0x20000010ff077230 */ /* 0x020fc60000004100 */
[----:B------:R-:W-:Y:S02]  /*63e0*/  PLOP3.LUT P3, PT, P0, PT, PT, 0x8, 0x80 ;  /* 0x000000000080781c */ /* 0x000fe4000076e170 */
[----:B------:R-:W-:-:S05]  /*63f0*/  FMUL.FTZ R7, R7, R147 ;  /* 0x0000009307077220 */ /* 0x000fca0000410000 */
[----:B------:R-:W-:-:S06]  /*6400*/  FSEL R7, R7, RZ, !P0 ;  /* 0x000000ff07077208 */ /* 0x000fcc0004000000 */
        /* <DEDUP_REMOVED lines=10> */
.L_x_23052:
        /* <DEDUP_REMOVED lines=12> */
.L_x_23054:
[----:B------:R-:W-:Y:S05]  /*6570*/  BSYNC.RECONVERGENT B1 ;  /* 0x0000000000017941 */ /* 0x000fea0003800200 */
.L_x_23053:
        /* <DEDUP_REMOVED lines=62> */
.L_x_23051:
[----:B------:R-:W-:Y:S05]  /*6960*/  BSYNC.RECONVERGENT B0 ;  /* 0x0000000000007941 */ /* 0x000fea0003800200 */
.L_x_23050:
        /* <DEDUP_REMOVED lines=25> */
.L_x_23057:
        /* <DEDUP_REMOVED lines=12> */
.L_x_23059:
[----:B------:R-:W-:Y:S05]  /*6bc0*/  BSYNC.RECONVERGENT B1 ;  /* 0x0000000000017941 */ /* 0x000fea0003800200 */
.L_x_23058:
        /* <DEDUP_REMOVED lines=62> */
.L_x_23056:
[----:B------:R-:W-:Y:S05]  /*6fb0*/  BSYNC.RECONVERGENT B0 ;  /* 0x0000000000007941 */ /* 0x000fea0003800200 */
.L_x_23055:
        /* <DEDUP_REMOVED lines=8> */
[----:B------:R-:W-:-:S03]  /*7040*/  HADD2.F32 R8, -RZ, R16.H1_H1 ;  /* 0x30000010ff087230 */ /* 0x000fc60000004100 */
        /* <DEDUP_REMOVED lines=13> */
.L_x_23062:
        /* <DEDUP_REMOVED lines=12> */
.L_x_23064:
[----:B------:R-:W-:Y:S05]  /*71e0*/  BSYNC.RECONVERGENT B1 ;  /* 0x0000000000017941 */ /* 0x000fea0003800200 */
.L_x_23063:
        /* <DEDUP_REMOVED lines=62> */
.L_x_23061:
[----:B------:R-:W-:Y:S05]  /*75d0*/  BSYNC.RECONVERGENT B0 ;  /* 0x0000000000007941 */ /* 0x000fea0003800200 */
.L_x_23060:
        /* <DEDUP_REMOVED lines=8> */
[----:B------:R-:W-:-:S05]  /*7660*/  FSEL R9, R9, RZ, !P0 ;  /* 0x000000ff09097208 */ /* 0x000fca0004000000 */
[----:B------:R-:W-:Y:S01]  /*7670*/  FADD.FTZ R8, R8, R9 ;  /* 0x0000000908087221 */ /* 0x000fe20000010000 */
[----:B------:R-:W-:-:S05]  /*7680*/  @P1 HADD2.F32 R9, -RZ, R48.H1_H1 ;  /* 0x30000030ff091230 */ /* 0x000fca0000004100 */
        /* <DEDUP_REMOVED lines=14> */
.L_x_23067:
        /* <DEDUP_REMOVED lines=12> */
.L_x_23069:
[----:B------:R-:W-:Y:S05]  /*7830*/  BSYNC.RECONVERGENT B1 ;  /* 0x0000000000017941 */ /* 0x000fea0003800200 */
.L_x_23068:
        /* <DEDUP_REMOVED lines=62> */
.L_x_23066:
[----:B------:R-:W-:Y:S05]  /*7c20*/  BSYNC.RECONVERGENT B0 ;  /* 0x0000000000007941 */ /* 0x000fea0003800200 */
.L_x_23065:
[----:B------:R-:W-:Y:S01]  /*7c30*/  I2FP.F32.U32 R9, R9 ;  /* 0x0000000900097245 */ /* 0x000fe20000201000 */
[----:B------:R-:W-:Y:S01]  /*7c40*/  BSSY.RECONVERGENT B0, `(.L_x_23070) ;  /* 0x000005e000007945 */ /* 0x000fe20003800200 */
[----:B------:R-:W-:Y:S01]  /*7c50*/  ISETP.NE.AND P3, PT, R11, 0x1, PT ;  /* 0x000000010b00780c */ /* 0x000fe20003f65270 */
[----:B------:R-:W-:Y:S02]  /*7c60*/  HFMA2 R10, -RZ, RZ, 0, 1.1920928955078125e-07 ;  /* 0x00000002ff0a7431 */ /* 0x000fe400000001ff */
[----:B------:R-:W-:Y:S02]  /*7c70*/  IMAD.MOV.U32 R13, RZ, RZ, R160 ;  /* 0x000000ffff0d7224 */ /* 0x000fe400078e00a0 */
[----:B------:R-:W-:-:S05]  /*7c80*/  FFMA.FTZ R9, R9, R145, 1.1641532182693481445e-10 ;  /* 0x2f00000009097423 */ /* 0x000fca0000010091 */
[----:B------:R-:W-:Y:S01]  /*7c90*/  FSETP.GTU.FTZ.AND P2, PT, R9, R146, PT ;  /* 0x000000920900720b */ /* 0x000fe20003f5c000 */
[----:B------:R-:W-:-:S03]  /*7ca0*/  HADD2.F32 R9, -RZ, R17.H0_H0 ;  /* 0x20000011ff097230 */ /* 0x000fc60000004100 */
[----:B------:R-:W-:Y:S02]  /*7cb0*/  PLOP3.LUT P0, PT, P2, PT, PT, 0x8, 0x80 ;  /* 0x000000000080781c */ /* 0x000fe4000170e170 */
        /* <DEDUP_REMOVED lines=11> */
.L_x_23072:
        /* <DEDUP_REMOVED lines=12> */
.L_x_23074:
[----:B------:R-:W-:Y:S05]  /*7e30*/  BSYNC.RECONVERGENT B1 ;  /* 0x0000000000017941 */ /* 0x000fea0003800200 */
.L_x_23073:
        /* <DEDUP_REMOVED lines=62> */
.L_x_23071:
[----:B------:R-:W-:Y:S05]  /*8220*/  BSYNC.RECONVERGENT B0 ;  /* 0x0000000000007941 */ /* 0x000fea0003800200 */
.L_x_23070:
        /* <DEDUP_REMOVED lines=25> */
.L_x_23077:
        /* <DEDUP_REMOVED lines=12> */
.L_x_23079:
[----:B------:R-:W-:Y:S05]  /*8480*/  BSYNC.RECONVERGENT B1 ;  /* 0x0000000000017941 */ /* 0x000fea0003800200 */
.L_x_23078:
        /* <DEDUP_REMOVED lines=62> */
.L_x_23076:
[----:B------:R-:W-:Y:S05]  /*8870*/  BSYNC.RECONVERGENT B0 ;  /* 0x0000000000007941 */ /* 0x000fea0003800200 */
.L_x_23075:
[----:B------:R-:W-:Y:S01]  /*8880*/  I2FP.F32.U32 R10, R13 ;  /* 0x0000000d000a7245 */ /* 0x000fe20000201000 */
[----:B------:R-:W-:Y:S01]  /*8890*/  BSSY.RECONVERGENT B0, `(.L_x_23080) ;  /* 0x000005e000007945 */ /* 0x000fe20003800200 */
[----:B------:R-:W-:Y:S01]  /*88a0*/  ISETP.NE.AND P4, PT, R14, 0x1, PT ;  /* 0x000000010e00780c */ /* 0x000fe20003f85270 */
[----:B------:R-:W-:Y:S01]  /*88b0*/  IMAD.MOV.U32 R12, RZ, RZ, 0x2 ;  /* 0x00000002ff0c7424 */ /* 0x000fe200078e00ff */
[----:B------:R-:W-:Y:S01]  /*88c0*/  MOV R11, R160 ;  /* 0x000000a0000b7202 */ /* 0x000fe20000000f00 */
[----:B------:R-:W-:-:S05]  /*88d0*/  FFMA.FTZ R10, R10, R145, 1.1641532182693481445e-10 ;  /* 0x2f0000000a0a7423 */ /* 0x000fca0000010091 */
[----:B------:R-:W-:Y:S01]  /*88e0*/  FSETP.GTU.FTZ.AND P3, PT, R10, R146, PT ;  /* 0x000000920a00720b */ /* 0x000fe20003f7c000 */
[----:B------:R-:W-:-:S03]  /*88f0*/  HADD2.F32 R10, -RZ, R17.H1_H1 ;  /* 0x30000011ff0a7230 */ /* 0x000fc60000004100 */
        /* <DEDUP_REMOVED lines=12> */
.L_x_23082:
        /* <DEDUP_REMOVED lines=12> */
.L_x_23084:
[----:B------:R-:W-:Y:S05]  /*8a80*/  BSYNC.RECONVERGENT B1 ;  /* 0x0000000000017941 */ /* 0x000fea0003800200 */
.L_x_23083:
        /* <DEDUP_REMOVED lines=62> */
.L_x_23081:
[----:B------:R-:W-:Y:S05]  /*8e70*/  BSYNC.RECONVERGENT B0 ;  /* 0x0000000000007941 */ /* 0x000fea0003800200 */
.L_x_23080:
[----:B------:R-:W-:Y:S01]  /*8e80*/  I2FP.F32.U32 R11, R11 ;  /* 0x0000000b000b7245 */ /* 0x000fe20000201000 */
[----:B------:R-:W-:Y:S01]  /*8e90*/  BSSY.RECONVERGENT B0, `(.L_x_23085) ;  /* 0x0000063000007945 */ /* 0x000fe20003800200 */
[----:B------:R-:W-:Y:S01]  /*8ea0*/  ISETP.NE.AND P4, PT, R12, 0x1, PT ;  /* 0x000000010c00780c */ /* 0x000fe20003f85270 */
[----:B------:R-:W-:Y:S01]  /*8eb0*/  IMAD.MOV.U32 R13, RZ, RZ, 0x2 ;  /* 0x00000002ff0d7424 */ /* 0x000fe200078e00ff */
[----:B------:R-:W-:Y:S01]  /*8ec0*/  MOV R14, R160 ;  /* 0x000000a0000e7202 */ /* 0x000fe20000000f00 */
[----:B------:R-:W-:-:S05]  /*8ed0*/  FFMA.FTZ R11, R11, R145, 1.1641532182693481445e-10 ;  /* 0x2f0000000b0b7423 */ /* 0x000fca0000010091 */
[----:B------:R-:W-:Y:S01]  /*8ee0*/  FSETP.GTU.FTZ.AND P3, PT, R11, R146, PT ;  /* 0x000000920b00720b */ /* 0x000fe20003f7c000 */
[----:B------:R-:W-:-:S05]  /*8ef0*/  HADD2.F32 R11, -RZ, R53.H1_H1 ;  /* 0x30000035ff0b7230 */ /* 0x000fca0000004100 */
[----:B------:R-:W-:-:S05]  /*8f00*/  FMUL.FTZ R11, R11, R147 ;  /* 0x000000930b0b7220 */ /* 0x000fca0000410000 */
[----:B------:R-:W-:-:S05]  /*8f10*/  FSEL R11, R11, RZ, !P3 ;  /* 0x000000ff0b0b7208 */ /* 0x000fca0005800000 */
[----:B------:R-:W-:Y:S01]  /*8f20*/  FADD.FTZ R10, R10, R11 ;  /* 0x0000000b0a0a7221 */ /* 0x000fe20000010000 */
[----:B------:R-:W-:-:S05]  /*8f30*/  @P1 HADD2.F32 R11, -RZ, R49.H1_H1 ;  /* 0x30000031ff0b1230 */ /* 0x000fca0000004100 */
        /* <DEDUP_REMOVED lines=13> */
.L_x_23087:
        /* <DEDUP_REMOVED lines=12> */
.L_x_23089:
[----:B------:R-:W-:Y:S05]  /*90d0*/  BSYNC.RECONVERGENT B1 ;  /* 0x0000000000017941 */ /* 0x000fea0003800200 */
.L_x_23088:
        /* <DEDUP_REMOVED lines=62> */
.L_x_23086:
[----:B------:R-:W-:Y:S05]  /*94c0*/  BSYNC.RECONVERGENT B0 ;  /* 0x0000000000007941 */ /* 0x000fea0003800200 */
.L_x_23085:
        /* <DEDUP_REMOVED lines=22> */
.L_x_23092:
        /* <DEDUP_REMOVED lines=12> */
.L_x_23094:
[----:B------:R-:W-:Y:S05]  /*96f0*/  BSYNC.RECONVERGENT B1 ;  /* 0x0000000000017941 */ /* 0x000fea0003800200 */
.L_x_23093:
        /* <DEDUP_REMOVED lines=62> */
.L_x_23091:
[----:B------:R-:W-:Y:S05]  /*9ae0*/  BSYNC.RECONVERGENT B0 ;  /* 0x0000000000007941 */ /* 0x000fea0003800200 */
.L_x_23090:
[----:B------:R-:W-:Y:S01]  /*9af0*/  I2FP.F32.U32 R13, R14 ;  /* 0x0000000e000d7245 */ /* 0x000fe20000201000 */
[----:B------:R-:W-:Y:S01]  /*9b00*/  BSSY.RECONVERGENT B0, `(.L_x_23095) ;  /* 0x0000063000007945 */ /* 0x000fe20003800200 */
[----:B------:R-:W-:Y:S02]  /*9b10*/  IMAD.MOV.U32 R26, RZ, RZ, 0x2 ;  /* 0x00000002ff1a7424 */ /* 0x000fe400078e00ff */
        /* <DEDUP_REMOVED lines=8> */
[----:B------:R-:W-:Y:S01]  /*9ba0*/  @P1 FADD.FTZ R129, R13, R11 ;  /* 0x0000000b0d811221 */ /* 0x000fe20000010000 */
[----:B------:R-:W-:Y:S02]  /*9bb0*/  @!P1 MOV R129, R11 ;  /* 0x0000000b00819202 */ /* 0x000fe40000000f00 */
[----:B------:R-:W-:Y:S02]  /*9bc0*/  SEL R11, RZ, 0x1, P3 ;  /* 0x00000001ff0b7807 */ /* 0x000fe40001800000 */
[----:B------:R-:W-:Y:S02]  /*9bd0*/  ISETP.NE.AND P3, PT, R12, 0x1, PT ;  /* 0x000000010c00780c */ /* 0x000fe40003f65270 */
[----:B------:R-:W-:-:S11]  /*9be0*/  F2FP.F16.F32.PACK_AB R25, RZ, R129 ;  /* 0x00000081ff19723e */ /* 0x000fd600000000ff */
        /* <DEDUP_REMOVED lines=9> */
.L_x_23097:
        /* <DEDUP_REMOVED lines=12> */
.L_x_23099:
[----:B------:R-:W-:Y:S05]  /*9d40*/  BSYNC.RECONVERGENT B1 ;  /* 0x0000000000017941 */ /* 0x000fea0003800200 */
.L_x_23098:
        /* <DEDUP_REMOVED lines=62> */
.L_x_23096:
[----:B------:R-:W-:Y:S05]  /*a130*/  BSYNC.RECONVERGENT B0 ;  /* 0x0000000000007941 */ /* 0x000fea0003800200 */
.L_x_23095:
[----:B------:R-:W-:Y:S01]  /*a140*/  I2FP.F32.U32 R12, R14 ;  /* 0x0000000e000c7245 */ /* 0x000fe20000201000 */
[----:B------:R-:W-:Y:S01]  /*a150*/  BSSY.RECONVERGENT B0, `(.L_x_23100) ;  /* 0x000005e000007945 */ /* 0x000fe20003800200 */
[----:B------:R-:W-:Y:S01]  /*a160*/  ISETP.NE.AND P4, PT, R26, 0x1, PT ;  /* 0x000000011a00780c */ /* 0x000fe20003f85270 */
[----:B------:R-:W-:Y:S02]  /*a170*/  HFMA2 R24, -RZ, RZ, 0, 1.1920928955078125e-07 ;  /* 0x00000002ff187431 */ /* 0x000fe400000001ff */
[----:B------:R-:W-:Y:S02]  /*a180*/  IMAD.MOV.U32 R13, RZ, RZ, R160 ;  /* 0x000000ffff0d7224 */ /* 0x000fe400078e00a0 */
[----:B------:R-:W-:-:S05]  /*a190*/  FFMA.FTZ R12, R12, R145, 1.1641532182693481445e-10 ;  /* 0x2f0000000c0c7423 */ /* 0x000fca0000010091 */
[----:B------:R-:W-:Y:S01]  /*a1a0*/  FSETP.GTU.FTZ.AND P3, PT, R12, R146, PT ;  /* 0x000000920c00720b */ /* 0x000fe20003f7c000 */
[----:B------:R-:W-:-:S05]  /*a1b0*/  HADD2.F32 R12, -RZ, R18.H1_H1 ;  /* 0x30000012ff0c7230 */ /* 0x000fca0000004100 */
        /* <DEDUP_REMOVED lines=12> */
.L_x_23102:
        /* <DEDUP_REMOVED lines=12> */
.L_x_23104:
[----:B------:R-:W-:Y:S05]  /*a340*/  BSYNC.RECONVERGENT B1 ;  /* 0x0000000000017941 */ /* 0x000fea0003800200 */
.L_x_23103:
        /* <DEDUP_REMOVED lines=62> */
.L_x_23101:
[----:B------:R-:W-:Y:S05]  /*a730*/  BSYNC.RECONVERGENT B0 ;  /* 0x0000000000007941 */ /* 0x000fea0003800200 */
.L_x_23100:
[----:B------:R-:W-:Y:S01]  /*a740*/  I2FP.F32.U32 R13, R13 ;  /* 0x0000000d000d7245 */ /* 0x000fe20000201000 */
[----:B------:R-:W-:Y:S01]  /*a750*/  BSSY.RECONVERGENT B0, `(.L_x_23105) ;  /* 0x0000063000007945 */ /* 0x000fe20003800200 */
[----:B------:R-:W-:Y:S02]  /*a760*/  HFMA2 R26, -RZ, RZ, 0, 1.1920928955078125e-07 ;  /* 0x00000002ff1a7431 */ /* 0x000fe400000001ff */
[----:B------:R-:W-:Y:S02]  /*a770*/  IMAD.MOV.U32 R14, RZ, RZ, R160 ;  /* 0x000000ffff0e7224 */ /* 0x000fe400078e00a0 */
        /* <DEDUP_REMOVED lines=9> */
[----:B------:R-:W-:Y:S02]  /*a810*/  SEL R12, RZ, 0x1, P4 ;  /* 0x00000001ff0c7807 */ /* 0x000fe40002000000 */
[----:B------:R-:W-:Y:S02]  /*a820*/  ISETP.NE.AND P4, PT, R24, 0x1, PT ;  /* 0x000000011800780c */ /* 0x000fe40003f85270 */
[----:B------:R-:W-:-:S11]  /*a830*/  F2FP.F16.F32.PACK_AB R18, RZ, R130 ;  /* 0x00000082ff12723e */ /* 0x000fd600000000ff */
        /* <DEDUP_REMOVED lines=9> */
.L_x_23107:
        /* <DEDUP_REMOVED lines=12> */
.L_x_23109:
[----:B------:R-:W-:Y:S05]  /*a990*/  BSYNC.RECONVERGENT B1 ;  /* 0x0000000000017941 */ /* 0x000fea0003800200 */
.L_x_23108:
        /* <DEDUP_REMOVED lines=62> */
.L_x_23106:
[----:B------:R-:W-:Y:S05]  /*ad80*/  BSYNC.RECONVERGENT B0 ;  /* 0x0000000000007941 */ /* 0x000fea0003800200 */
.L_x_23105:
        /* <DEDUP_REMOVED lines=20> */
.L_x_23112:
        /* <DEDUP_REMOVED lines=12> */
.L_x_23114:
[----:B------:R-:W-:Y:S05]  /*af90*/  BSYNC.RECONVERGENT B1 ;  /* 0x0000000000017941 */ /* 0x000fea0003800200 */
.L_x_23113:
        /* <DEDUP_REMOVED lines=62> */
.L_x_23111:
[----:B------:R-:W-:Y:S05]  /*b380*/  BSYNC.RECONVERGENT B0 ;  /* 0x0000000000007941 */ /* 0x000fea0003800200 */
.L_x_23110:
[----:B------:R-:W-:Y:S01]  /*b390*/  I2FP.F32.U32 R24, R24 ;  /* 0x0000001800187245 */ /* 0x000fe20000201000 */
[----:B------:R-:W-:Y:S01]  /*b3a0*/  BSSY.RECONVERGENT B0, `(.L_x_23115) ;  /* 0x0000063000007945 */ /* 0x000fe20003800200 */
[----:B------:R-:W-:Y:S01]  /*b3b0*/  IMAD.MOV.U32 R27, RZ, RZ, 0x2 ;  /* 0x00000002ff1b7424 */ /* 0x000fe200078e00ff */
[----:B------:R-:W-:Y:S02]  /*b3c0*/  MOV R29, R160 ;  /* 0x000000a0001d7202 */ /* 0x000fe40000000f00 */
        /* <DEDUP_REMOVED lines=21> */
.L_x_23117:
        /* <DEDUP_REMOVED lines=12> */
.L_x_23119:
[----:B------:R-:W-:Y:S05]  /*b5e0*/  BSYNC.RECONVERGENT B1 ;  /* 0x0000000000017941 */ /* 0x000fea0003800200 */
.L_x_23118:
        /* <DEDUP_REMOVED lines=62> */
.L_x_23116:
[----:B------:R-:W-:Y:S05]  /*b9d0*/  BSYNC.RECONVERGENT B0 ;  /* 0x0000000000007941 */ /* 0x000fea0003800200 */
.L_x_23115:
[----:B------:R-:W-:Y:S01]  /*b9e0*/  I2FP.F32.U32 R14, R29 ;  /* 0x0000001d000e7245 */ /* 0x000fe20000201000 */
[----:B------:R-:W-:Y:S01]  /*b9f0*/  BSSY.RECONVERGENT B0, `(.L_x_23120) ;  /* 0x0000061000007945 */ /* 0x000fe20003800200 */
[----:B------:R-:W-:Y:S01]  /*ba00*/  ISETP.NE.AND P6, PT, R27, 0x1, PT ;  /* 0x000000011b00780c */ /* 0x000fe20003fc5270 */
[----:B------:R-:W-:Y:S02]  /*ba10*/  IMAD.MOV.U32 R26, RZ, RZ, 0x2 ;  /* 0x00000002ff1a7424 */ /* 0x000fe400078e00ff */
[----:B------:R-:W-:-:S05]  /*ba20*/  FFMA.FTZ R14, R14, R145, 1.1641532182693481445e-10 ;  /* 0x2f0000000e0e7423 */ /* 0x000fca0000010091 */
[----:B------:R-:W-:Y:S01]  /*ba30*/  FSETP.GTU.FTZ.AND P5, PT, R14, R146, PT ;  /* 0x000000920e00720b */ /* 0x000fe20003fbc000 */
[----:B------:R-:W-:Y:S02]  /*ba40*/  HADD2.F32 R14, -RZ, R19.H1_H1 ;  /* 0x30000013ff0e7230 */ /* 0x000fe40000004100 */
[----:B------:R-:W-:-:S03]  /*ba50*/  IMAD.MOV.U32 R19, RZ, RZ, R160 ;  /* 0x000000ffff137224 */ /* 0x000fc600078e00a0 */
        /* <DEDUP_REMOVED lines=12> */
.L_x_23122:
        /* <DEDUP_REMOVED lines=15> */
.L_x_23124:
[----:B------:R-:W-:Y:S05]  /*bc10*/  BSYNC.RECONVERGENT B1 ;  /* 0x0000000000017941 */ /* 0x000fea0003800200 */
.L_x_23123:
        /* <DEDUP_REMOVED lines=62> */
.L_x_23121:
[----:B------:R-:W-:Y:S05]  /*c000*/  BSYNC.RECONVERGENT B0 ;  /* 0x0000000000007941 */ /* 0x000fea0003800200 */
.L_x_23120:
[----:B------:R-:W-:Y:S02]  /*c010*/  I2FP.F32.U32 R19, R19 ;  /* 0x0000001300137245 */ /* 0x000fe40000201000 */
[----:B------:R-:W-:Y:S02]  /*c020*/  PRMT R18, R25, 0x5410, R18 ;  /* 0x0000541019127816 */ /* 0x000fe40000000012 */
[----:B------:R-:W-:Y:S01]  /*c030*/  PRMT R17, R21, 0x5410, R17 ;  /* 0x0000541015117816 */ /* 0x000fe20000000011 */
[----:B------:R-:W-:Y:S01]  /*c040*/  FFMA.FTZ R19, R19, R145, 1.1641532182693481445e-10 ;  /* 0x2f00000013137423 */ /* 0x000fe20000010091 */
[----:B------:R-:W-:-:S04]  /*c050*/  PRMT R16, R15, 0x5410, R16 ;  /* 0x000054100f107816 */ /* 0x000fc80000000010 */
[----:B------:R-:W-:Y:S01]  /*c060*/  FSETP.GTU.FTZ.AND P6, PT, R19, R146, PT ;  /* 0x000000921300720b */ /* 0x000fe20003fdc000 */
[----:B------:R-:W-:-:S05]  /*c070*/  HADD2.F32 R19, -RZ, R55.H1_H1 ;  /* 0x30000037ff137230 */ /* 0x000fca0000004100 */
[----:B------:R-:W-:-:S05]  /*c080*/  FMUL.FTZ R19, R19, R147 ;  /* 0x0000009313137220 */ /* 0x000fca0000410000 */
[----:B------:R-:W-:-:S05]  /*c090*/  FSEL R19, R19, RZ, !P6 ;  /* 0x000000ff13137208 */ /* 0x000fca0007000000 */
[----:B------:R-:W-:Y:S01]  /*c0a0*/  FADD.FTZ R14, R14, R19 ;  /* 0x000000130e0e7221 */ /* 0x000fe20000010000 */
[----:B------:R-:W-:-:S05]  /*c0b0*/  @P1 HADD2.F32 R19, -RZ, R51.H1_H1 ;  /* 0x30000033ff131230 */ /* 0x000fca0000004100 */
[----:B------:R-:W-:Y:S01]  /*c0c0*/  @P1 FADD.FTZ R132, R19, R14 ;  /* 0x0000000e13841221 */ /* 0x000fe20000010000 */
[----:B------:R-:W-:Y:S02]  /*c0d0*/  @!P1 MOV R132, R14 ;  /* 0x0000000e00849202 */ /* 0x000fe40000000f00 */
[----:B------:R-:W-:Y:S02]  /*c0e0*/  SEL R14, RZ, 0x1, P6 ;  /* 0x00000001ff0e7807 */ /* 0x000fe40003000000 */
[----:B------:R-:W-:-:S04]  /*c0f0*/  F2FP.F16.F32.PACK_AB R19, RZ, R132 ;  /* 0x00000084ff13723e */ /* 0x000fc800000000ff */
[----:B------:R-:W-:-:S07]  /*c100*/  PRMT R19, R24, 0x5410, R19 ;  /* 0x0000541018137816 */ /* 0x000fce0000000013 */
.L_x_23044:
        /* <DEDUP_REMOVED lines=44> */
.L_x_23125:
        /* <DEDUP_REMOVED lines=26> */
.L_x_23129:
        /* <DEDUP_REMOVED lines=12> */
.L_x_23131:
[----:B------:R-:W-:Y:S05]  /*c630*/  BSYNC.RECONVERGENT B1 ;  /* 0x0000000000017941 */ /* 0x000fea0003800200 */
.L_x_23130:
        /* <DEDUP_REMOVED lines=62> */
.L_x_23128:
[----:B------:R-:W-:Y:S05]  /*ca20*/  BSYNC.RECONVERGENT B0 ;  /* 0x0000000000007941 */ /* 0x000fea0003800200 */
.L_x_23127:
        /* <DEDUP_REMOVED lines=22> */
.L_x_23134:
        /* <DEDUP_REMOVED lines=12> */
.L_x_23136:
[----:B------:R-:W-:Y:S05]  /*cc50*/  BSYNC.RECONVERGENT B1 ;  /* 0x0000000000017941 */ /* 0x000fea0003800200 */
.L_x_23135:
        /* <DEDUP_REMOVED lines=62> */
.L_x_23133:
[----:B------:R-:W-:Y:S05]  /*d040*/  BSYNC.RECONVERGENT B0 ;  /* 0x0000000000007941 */ /* 0x000fea0003800200 */
.L_x_23132:
        /* <DEDUP_REMOVED lines=25> */
.L_x_23139:
        /* <DEDUP_REMOVED lines=12> */
.L_x_23141:
[----:B------:R-:W-:Y:S05]  /*d2a0*/  BSYNC.RECONVERGENT B1 ;  /* 0x0000000000017941 */ /* 0x000fea0003800200 */
.L_x_23140:
        /* <DEDUP_REMOVED lines=62> */
.L_x_23138:
[----:B------:R-:W-:Y:S05]  /*d690*/  BSYNC.RECONVERGENT B0 ;  /* 0x0000000000007941 */ /* 0x000fea0003800200 */
.L_x_23137:
        /* <DEDUP_REMOVED lines=22> */
.L_x_23144:
        /* <DEDUP_REMOVED lines=12> */
.L_x_23146:
[----:B------:R-:W-:Y:S05]  /*d8c0*/  BSYNC.RECONVERGENT B1 ;  /* 0x0000000000017941 */ /* 0x000fea0003800200 */
.L_x_23145:
        /* <DEDUP_REMOVED lines=62> */
.L_x_23143:
[----:B------:R-:W-:Y:S05]  /*dcb0*/  BSYNC.RECONVERGENT B0 ;  /* 0x0000000000007941 */ /* 0x000fea0003800200 */
.L_x_23142:
[----:B------:R-:W-:Y:S01]  /*dcc0*/  I2FP.F32.U32 R9, R9 ;  /* 0x0000000900097245 */ /* 0x000fe20000201000 */
[----:B------:R-:W-:Y:S01]  /*dcd0*/  BSSY.RECONVERGENT B0, `(.L_x_23147) ;  /* 0x0000063000007945 */ /* 0x000fe20003800200 */
[----:B------:R-:W-:Y:S01]  /*dce0*/  ISETP.NE.AND P3, PT, R10, 0x1, PT ;  /* 0x000000010a00780c */ /* 0x000fe20003f65270 */
[----:B------:R-:W-:Y:S02]  /*dcf0*/  IMAD.MOV.U32 R11, RZ, RZ, 0x2 ;  /* 0x00000002ff0b7424 */ /* 0x000fe400078e00ff */
[----:B------:R-:W-:Y:S01]  /*dd00*/  FFMA.FTZ R9, R9, R145, 1.1641532182693481445e-10 ;  /* 0x2f00000009097423 */ /* 0x000fe20000010091 */
[----:B------:R-:W-:-:S04]  /*dd10*/  IMAD.MOV.U32 R13, RZ, RZ, R160 ;  /* 0x000000ffff0d7224 */ /* 0x000fc800078e00a0 */
        /* <DEDUP_REMOVED lines=19> */
.L_x_23149:
        /* <DEDUP_REMOVED lines=12> */
.L_x_23151:
[----:B------:R-:W-:Y:S05]  /*df10*/  BSYNC.RECONVERGENT B1 ;  /* 0x0000000000017941 */ /* 0x000fea0003800200 */
.L_x_23150:
        /* <DEDUP_REMOVED lines=62> */
.L_x_23148:
[----:B------:R-:W-:Y:S05]  /*e300*/  BSYNC.RECONVERGENT B0 ;  /* 0x0000000000007941 */ /* 0x000fea0003800200 */
.L_x_23147:
        /* <DEDUP_REMOVED lines=8> */
[----:B------:R-:W-:-:S03]  /*e390*/  HADD2.F32 R9, -RZ, R17.H0_H0 ;  /* 0x20000011ff097230 */ /* 0x000fc60000004100 */
        /* <DEDUP_REMOVED lines=13> */
.L_x_23154:
        /* <DEDUP_REMOVED lines=12> */
.L_x_23156:
[----:B------:R-:W-:Y:S05]  /*e530*/  BSYNC.RECONVERGENT B1 ;  /* 0x0000000000017941 */ /* 0x000fea0003800200 */
.L_x_23155:
        /* <DEDUP_REMOVED lines=62> */
.L_x_23153:
[----:B------:R-:W-:Y:S05]  /*e920*/  BSYNC.RECONVERGENT B0 ;  /* 0x0000000000007941 */ /* 0x000fea0003800200 */
.L_x_23152:
        /* <DEDUP_REMOVED lines=25> */
.L_x_23159:
        /* <DEDUP_REMOVED lines=12> */
.L_x_23161:
[----:B------:R-:W-:Y:S05]  /*eb80*/  BSYNC.RECONVERGENT B1 ;  /* 0x0000000000017941 */ /* 0x000fea0003800200 */
.L_x_23160:
        /* <DEDUP_REMOVED lines=62> */
.L_x_23158:
[----:B------:R-:W-:Y:S05]  /*ef70*/  BSYNC.RECONVERGENT B0 ;  /* 0x0000000000007941 */ /* 0x000fea0003800200 */
.L_x_23157:
        /* <DEDUP_REMOVED lines=22> */
.L_x_23164:
        /* <DEDUP_REMOVED lines=12> */
.L_x_23166:
[----:B------:R-:W-:Y:S05]  /*f1a0*/  BSYNC.RECONVERGENT B1 ;  /* 0x0000000000017941 */ /* 0x000fea0003800200 */
.L_x_23165:
        /* <DEDUP_REMOVED lines=62> */
.L_x_23163:
[----:B------:R-:W-:Y:S05]  /*f590*/  BSYNC.RECONVERGENT B0 ;  /* 0x0000000000007941 */ /* 0x000fea0003800200 */
.L_x_23162:
[----:B------:R-:W-:Y:S01]  /*f5a0*/  I2FP.F32.U32 R11, R11 ;  /* 0x0000000b000b7245 */ /* 0x000fe20000201000 */
[----:B------:R-:W-:Y:S01]  /*f5b0*/  BSSY.RECONVERGENT B0, `(.L_x_23167) ;  /* 0x0000063000007945 */ /* 0x000fe20003800200 */
[----:B------:R-:W-:-:S03]  /*f5c0*/  IMAD.MOV.U32 R12, RZ, RZ, 0x2 ;  /* 0x00000002ff0c7424 */ /* 0x000fc600078e00ff */
        /* <DEDUP_REMOVED lines=11> */
[----:B------:R-:W-:Y:S02]  /*f680*/  F2FP.F16.F32.PACK_AB R17, RZ, R119 ;  /* 0x00000077ff11723e */ /* 0x000fe400000000ff */
        /* <DEDUP_REMOVED lines=10> */
.L_x_23169:
        /* <DEDUP_REMOVED lines=12> */
.L_x_23171:
[----:B------:R-:W-:Y:S05]  /*f7f0*/  BSYNC.RECONVERGENT B1 ;  /* 0x0000000000017941 */ /* 0x000fea0003800200 */
.L_x_23170:
        /* <DEDUP_REMOVED lines=62> */
.L_x_23168:
[----:B------:R-:W-:Y:S05]  /*fbe0*/  BSYNC.RECONVERGENT B0 ;  /* 0x0000000000007941 */ /* 0x000fea0003800200 */
.L_x_23167:
[----:B------:R-:W-:Y:S01]  /*fbf0*/  I2FP.F32.U32 R11, R11 ;  /* 0x0000000b000b7245 */ /* 0x000fe20000201000 */
[----:B------:R-:W-:Y:S01]  /*fc00*/  BSSY.RECONVERGENT B0, `(.L_x_23172) ;  /* 0x000005e000007945 */ /* 0x000fe20003800200 */
[----:B------:R-:W-:Y:S01]  /*fc10*/  ISETP.NE.AND P3, PT, R12, 0x1, PT ;  /* 0x000000010c00780c */ /* 0x000fe20003f65270 */
[----:B------:R-:W-:Y:S02]  /*fc20*/  IMAD.MOV.U32 R13, RZ, RZ, 0x2 ;  /* 0x00000002ff0d7424 */ /* 0x000fe400078e00ff */
[----:B------:R-:W-:Y:S01]  /*fc30*/  FFMA.FTZ R11, R11, R145, 1.1641532182693481445e-10 ;  /* 0x2f0000000b0b7423 */ /* 0x000fe20000010091 */
[----:B------:R-:W-:-:S04]  /*fc40*/  IMAD.MOV.U32 R20, RZ, RZ, R160 ;  /* 0x000000ffff147224 */ /* 0x000fc800078e00a0 */
        /* <DEDUP_REMOVED lines=14> */
.L_x_23174:
        /* <DEDUP_REMOVED lines=12> */
.L_x_23176:
[----:B------:R-:W-:Y:S05]  /*fdf0*/  BSYNC.RECONVERGENT B1 ;  /* 0x0000000000017941 */ /* 0x000fea0003800200 */
.L_x_23175:
        /* <DEDUP_REMOVED lines=62> */
.L_x_23173:
[----:B------:R-:W-:Y:S05]  /*101e0*/  BSYNC.RECONVERGENT B0 ;  /* 0x0000000000007941 */ /* 0x000fea0003800200 */
.L_x_23172:
[----:B------:R-:W-:Y:S01]  /*101f0*/  I2FP.F32.U32 R12, R20 ;  /* 0x00000014000c7245 */ /* 0x000fe20000201000 */
[----:B------:R-:W-:Y:S01]  /*10200*/  BSSY.RECONVERGENT B0, `(.L_x_23177) ;  /* 0x0000063000007945 */ /* 0x000fe20003800200 */
[----:B------:R-:W-:-:S03]  /*10210*/  IMAD.MOV.U32 R23, RZ, RZ, R160 ;  /* 0x000000ffff177224 */ /* 0x000fc600078e00a0 */
        /* <DEDUP_REMOVED lines=8> */
[----:B------:R-:W-:Y:S01]  /*102a0*/  @!P1 MOV R43, R11 ;  /* 0x0000000b002b9202 */ /* 0x000fe20000000f00 */
[----:B------:R-:W-:Y:S01]  /*102b0*/  IMAD.MOV.U32 R12, RZ, RZ, 0x2 ;  /* 0x00000002ff0c7424 */ /* 0x000fe200078e00ff */
        /* <DEDUP_REMOVED lines=12> */
.L_x_23179:
        /* <DEDUP_REMOVED lines=12> */
.L_x_23181:
[----:B------:R-:W-:Y:S05]  /*10440*/  BSYNC.RECONVERGENT B1 ;  /* 0x0000000000017941 */ /* 0x000fea0003800200 */
.L_x_23180:
        /* <DEDUP_REMOVED lines=62> */
.L_x_23178:
[----:B------:R-:W-:Y:S05]  /*10830*/  BSYNC.RECONVERGENT B0 ;  /* 0x0000000000007941 */ /* 0x000fea0003800200 */
.L_x_23177:
        /* <DEDUP_REMOVED lines=20> */
.L_x_23184:
        /* <DEDUP_REMOVED lines=12> */
.L_x_23186:
[----:B------:R-:W-:Y:S05]  /*10a40*/  BSYNC.RECONVERGENT B1 ;  /* 0x0000000000017941 */ /* 0x000fea0003800200 */
.L_x_23185:
        /* <DEDUP_REMOVED lines=62> */
.L_x_23183:
[----:B------:R-:W-:Y:S05]  /*10e30*/  BSYNC.RECONVERGENT B0 ;  /* 0x0000000000007941 */ /* 0x000fea0003800200 */
.L_x_23182:
        /* <DEDUP_REMOVED lines=25> */
.L_x_23189:
        /* <DEDUP_REMOVED lines=12> */
.L_x_23191:
[----:B------:R-:W-:Y:S05]  /*11090*/  BSYNC.RECONVERGENT B1 ;  /* 0x0000000000017941 */ /* 0x000fea0003800200 */
.L_x_23190:
        /* <DEDUP_REMOVED lines=62> */
.L_x_23188:
[----:B------:R-:W-:Y:S05]  /*11480*/  BSYNC.RECONVERGENT B0 ;  /* 0x0000000000007941 */ /* 0x000fea0003800200 */
.L_x_23187:
        /* <DEDUP_REMOVED lines=20> */
.L_x_23194:
        /* <DEDUP_REMOVED lines=12> */
.L_x_23196:
[----:B------:R-:W-:Y:S05]  /*11690*/  BSYNC.RECONVERGENT B1 ;  /* 0x0000000000017941 */ /* 0x000fea0003800200 */
.L_x_23195:
        /* <DEDUP_REMOVED lines=62> */
.L_x_23193:
[----:B------:R-:W-:Y:S05]  /*11a80*/  BSYNC.RECONVERGENT B0 ;  /* 0x0000000000007941 */ /* 0x000fea0003800200 */
.L_x_23192:
        /* <DEDUP_REMOVED lines=25> */
.L_x_23199:
        /* <DEDUP_REMOVED lines=12> */
.L_x_23201:
[----:B------:R-:W-:Y:S05]  /*11ce0*/  BSYNC.RECONVERGENT B1 ;  /* 0x0000000000017941 */ /* 0x000fea0003800200 */
.L_x_23200:
        /* <DEDUP_REMOVED lines=62> */
.L_x_23198:
[----:B------:R-:W-:Y:S05]  /*120d0*/  BSYNC.RECONVERGENT B0 ;  /* 0x0000000000007941 */ /* 0x000fea0003800200 */
.L_x_23197:
        /* <DEDUP_REMOVED lines=20> */
.L_x_23204:
        /* <DEDUP_REMOVED lines=15> */
.L_x_23206:
[----:B------:R-:W-:Y:S05]  /*12310*/  BSYNC.RECONVERGENT B1 ;  /* 0x0000000000017941 */ /* 0x000fea0003800200 */
.L_x_23205:
        /* <DEDUP_REMOVED lines=62> */
.L_x_23203:
[----:B------:R-:W-:Y:S05]  /*12700*/  BSYNC.RECONVERGENT B0 ;  /* 0x0000000000007941 */ /* 0x000fea0003800200 */
.L_x_23202:
        /* <DEDUP_REMOVED lines=14> */
[----:B------:R-:W-:Y:S02]  /*127f0*/  F2FP.F16.F32.PACK_AB R19, RZ, R46 ;  /* 0x0000002eff13723e */ /* 0x000fe400000000ff */
[----:B------:R-:W-:Y:S02]  /*12800*/  PRMT R14, R23, 0x7610, R14 ;  /* 0x00007610170e7816 */ /* 0x000fe4000000000e */
[----:B------:R-:W-:Y:S01]  /*12810*/  PRMT R19, R20, 0x5410, R19 ;  /* 0x0000541014137816 */ /* 0x000fe20000000013 */
[----:B------:R-:W-:Y:S06]  /*12820*/  BRA `(.L_x_23207) ;  /* 0x00000030009c7947 */ /* 0x000fec0003800000 */
.L_x_23126:
        /* <DEDUP_REMOVED lines=16> */
.L_x_23210:
        /* <DEDUP_REMOVED lines=12> */
.L_x_23212:
[----:B------:R-:W-:Y:S05]  /*129f0*/  BSYNC.RECONVERGENT B1 ;  /* 0x0000000000017941 */ /* 0x000fea0003800200 */
.L_x_23211:
        /* <DEDUP_REMOVED lines=62> */
.L_x_23209:
[----:B------:R-:W-:Y:S05]  /*12de0*/  BSYNC.RECONVERGENT B0 ;  /* 0x0000000000007941 */ /* 0x000fea0003800200 */
.L_x_23208:
        /* <DEDUP_REMOVED lines=25> */
.L_x_23215:
        /* <DEDUP_REMOVED lines=12> */
.L_x_23217:
[----:B------:R-:W-:Y:S05]  /*13040*/  BSYNC.RECONVERGENT B1 ;  /* 0x0000000000017941 */ /* 0x000fea0003800200 */
.L_x_23216:
        /* <DEDUP_REMOVED lines=62> */
.L_x_23214:
[----:B------:R-:W-:Y:S05]  /*13430*/  BSYNC.RECONVERGENT B0 ;  /* 0x0000000000007941 */ /* 0x000fea0003800200 */
.L_x_23213:
        /* <DEDUP_REMOVED lines=25> */
.L_x_23220:
        /* <DEDUP_REMOVED lines=12> */
.L_x_23222:
[----:B------:R-:W-:Y:S05]  /*13690*/  BSYNC.RECONVERGENT B1 ;  /* 0x0000000000017941 */ /* 0x000fea0003800200 */
.L_x_23221:
        /* <DEDUP_REMOVED lines=62> */
.L_x_23219:
[----:B------:R-:W-:Y:S05]  /*13a80*/  BSYNC.RECONVERGENT B0 ;  /* 0x0000000000007941 */ /* 0x000fea0003800200 */
.L_x_23218:
        /* <DEDUP_REMOVED lines=25> */
.L_x_23225:
        /* <DEDUP_REMOVED lines=12> */
.L_x_23227:
[----:B------:R-:W-:Y:S05]  /*13ce0*/  BSYNC.RECONVERGENT B1 ;  /* 0x0000000000017941 */ /* 0x000fea0003800200 */
.L_x_23226:
        /* <DEDUP_REMOVED lines=62> */
.L_x_23224:
[----:B------:R-:W-:Y:S05]  /*140d0*/  BSYNC.RECONVERGENT B0 ;  /* 0x0000000000007941 */ /* 0x000fea0003800200 */
.L_x_23223:
        /* <DEDUP_REMOVED lines=25> */
.L_x_23230:
        /* <DEDUP_REMOVED lines=12> */
.L_x_23232:
[----:B------:R-:W-:Y:S05]  /*14330*/  BSYNC.RECONVERGENT B1 ;  /* 0x0000000000017941 */ /* 0x000fea0003800200 */
.L_x_23231:
        /* <DEDUP_REMOVED lines=62> */
.L_x_23229:
[----:B------:R-:W-:Y:S05]  /*14720*/  BSYNC.RECONVERGENT B0 ;  /* 0x0000000000007941 */ /* 0x000fea0003800200 */
.L_x_23228:
        /* <DEDUP_REMOVED lines=23> */
.L_x_23235:
        /* <DEDUP_REMOVED lines=12> */
.L_x_23237:
[----:B------:R-:W-:Y:S05]  /*14960*/  BSYNC.RECONVERGENT B1 ;  /* 0x0000000000017941 */ /* 0x000fea0003800200 */
.L_x_23236:
        /* <DEDUP_REMOVED lines=62> */
.L_x_23234:
[----:B------:R-:W-:Y:S05]  /*14d50*/  BSYNC.RECONVERGENT B0 ;  /* 0x0000000000007941 */ /* 0x000fea0003800200 */
.L_x_23233:
        /* <DEDUP_REMOVED lines=23> */
.L_x_23240:
        /* <DEDUP_REMOVED lines=12> */
.L_x_23242:
[----:B------:R-:W-:Y:S05]  /*14f90*/  BSYNC.RECONVERGENT B1 ;  /* 0x0000000000017941 */ /* 0x000fea0003800200 */
.L_x_23241:
        /* <DEDUP_REMOVED lines=62> */
.L_x_23239:
[----:B------:R-:W-:Y:S05]  /*15380*/  BSYNC.RECONVERGENT B0 ;  /* 0x0000000000007941 */ /* 0x000fea0003800200 */
.L_x_23238:
        /* <DEDUP_REMOVED lines=23> */
.L_x_23245:
        /* <DEDUP_REMOVED lines=12> */
.L_x_23247:
[----:B------:R-:W-:Y:S05]  /*155c0*/  BSYNC.RECONVERGENT B1 ;  /* 0x0000000000017941 */ /* 0x000fea0003800200 */
.L_x_23246:
        /* <DEDUP_REMOVED lines=62> */
.L_x_23244:
[----:B------:R-:W-:Y:S05]  /*159b0*/  BSYNC.RECONVERGENT B0 ;  /* 0x0000000000007941 */ /* 0x000fea0003800200 */
.L_x_23243:
        /* <DEDUP_REMOVED lines=14> */
.L_x_23207:
        /* <DEDUP_REMOVED lines=41> */
.L_x_23248:
        /* <DEDUP_REMOVED lines=26> */
.L_x_23252:
        /* <DEDUP_REMOVED lines=12> */
.L_x_23254:
[----:B------:R-:W-:Y:S05]  /*15f90*/  BSYNC.RECONVERGENT B1 ;  /* 0x0000000000017941 */ /* 0x000fea0003800200 */
.L_x_23253:
        /* <DEDUP_REMOVED lines=62> */
.L_x_23251:
[----:B------:R-:W-:Y:S05]  /*16380*/  BSYNC.RECONVERGENT B0 ;  /* 0x0000000000007941 */ /* 0x000fea0003800200 */
.L_x_23250:
        /* <DEDUP_REMOVED lines=22> */
.L_x_23257:
        /* <DEDUP_REMOVED lines=12> */
.L_x_23259:
[----:B------:R-:W-:Y:S05]  /*165b0*/  BSYNC.RECONVERGENT B1 ;  /* 0x0000000000017941 */ /* 0x000fea0003800200 */
.L_x_23258:
        /* <DEDUP_REMOVED lines=62> */
.L_x_23256:
[----:B------:R-:W-:Y:S05]  /*169a0*/  BSYNC.RECONVERGENT B0 ;  /* 0x0000000000007941 */ /* 0x000fea0003800200 */
.L_x_23255:
        /* <DEDUP_REMOVED lines=25> */
.L_x_23262:
        /* <DEDUP_REMOVED lines=12> */
.L_x_23264:
[----:B------:R-:W-:Y:S05]  /*16c00*/  BSYNC.RECONVERGENT B1 ;  /* 0x0000000000017941 */ /* 0x000fea0003800200 */
.L_x_23263:
        /* <DEDUP_REMOVED lines=62> */
.L_x_23261:
[----:B------:R-:W-:Y:S05]  /*16ff0*/  BSYNC.RECONVERGENT B0 ;  /* 0x0000000000007941 */ /* 0x000fea0003800200 */
.L_x_23260:
        /* <DEDUP_REMOVED lines=22> */
.L_x_23267:
        /* <DEDUP_REMOVED lines=12> */
.L_x_23269:
[----:B------:R-:W-:Y:S05]  /*17220*/  BSYNC.RECONVERGENT B1 ;  /* 0x0000000000017941 */ /* 0x000fea0003800200 */
.L_x_23268:
        /* <DEDUP_REMOVED lines=62> */
.L_x_23266:
[----:B------:R-:W-:Y:S05]  /*17610*/  BSYNC.RECONVERGENT B0 ;  /* 0x0000000000007941 */ /* 0x000fea0003800200 */
.L_x_23265:
        /* <DEDUP_REMOVED lines=25> */
.L_x_23272:
        /* <DEDUP_REMOVED lines=12> */
.L_x_23274:
[----:B------:R-:W-:Y:S05]  /*17870*/  BSYNC.RECONVERGENT B1 ;  /* 0x0000000000017941 */ /* 0x000fea0003800200 */
.L_x_23273:
        /* <DEDUP_REMOVED lines=62> */
.L_x_23271:
[----:B------:R-:W-:Y:S05]  /*17c60*/  BSYNC.RECONVERGENT B0 ;  /* 0x0000000000007941 */ /* 0x000fea0003800200 */
.L_x_23270:
        /* <DEDUP_REMOVED lines=22> */
.L_x_23277:
        /* <DEDUP_REMOVED lines=12> */
.L_x_23279:
[----:B------:R-:W-:Y:S05]  /*17e90*/  BSYNC.RECONVERGENT B1 ;  /* 0x0000000000017941 */ /* 0x000fea0003800200 */
.L_x_23278:
        /* <DEDUP_REMOVED lines=62> */
.L_x_23276:
[----:B------:R-:W-:Y:S05]  /*18280*/  BSYNC.RECONVERGENT B0 ;  /* 0x0000000000007941 */ /* 0x000fea0003800200 */
.L_x_23275:
[----:B------:R-:W-:Y:S01]  /*18290*/  I2FP.F32.U32 R10, R13 ;  /* 0x0000000d000a7245 */ /* 0x000fe20000201000 */
[----:B------:R-:W-:Y:S01]  /*182a0*/  BSSY.RECONVERGENT B0, `(.L_x_23280) ;  /* 0x0000063000007945 */ /* 0x000fe20003800200 */
[----:B------:R-:W-:Y:S01]  /*182b0*/  ISETP.NE.AND P3, PT, R11, 0x1, PT ;  /* 0x000000010b00780c */ /* 0x000fe20003f65270 */
        /* <DEDUP_REMOVED lines=22> */
.L_x_23282:
        /* <DEDUP_REMOVED lines=12> */
.L_x_23284:
[----:B------:R-:W-:Y:S05]  /*184e0*/  BSYNC.RECONVERGENT B1 ;  /* 0x0000000000017941 */ /* 0x000fea0003800200 */
.L_x_23283:
        /* <DEDUP_REMOVED lines=62> */
.L_x_23281:
[----:B------:R-:W-:Y:S05]  /*188d0*/  BSYNC.RECONVERGENT B0 ;  /* 0x0000000000007941 */ /* 0x000fea0003800200 */
.L_x_23280:
[----:B------:R-:W-:Y:S01]  /*188e0*/  I2FP.F32.U32 R11, R13 ;  /* 0x0000000d000b7245 */ /* 0x000fe20000201000 */
[----:B------:R-:W-:Y:S01]  /*188f0*/  BSSY.RECONVERGENT B0, `(.L_x_23285) ;  /* 0x0000060000007945 */ /* 0x000fe20003800200 */
[----:B------:R-:W-:Y:S01]  /*18900*/  ISETP.NE.AND P2, PT, R10, 0x1, PT ;  /* 0x000000010a00780c */ /* 0x000fe20003f45270 */
[----:B------:R-:W-:Y:S01]  /*18910*/  IMAD.MOV.U32 R13, RZ, RZ, R160 ;  /* 0x000000ffff0d7224 */ /* 0x000fe200078e00a0 */
[----:B------:R-:W-:Y:S01]  /*18920*/  LOP3.LUT R6, R6, 0xfffffffd, RZ, 0xc0, !PT ;  /* 0xfffffffd06067812 */ /* 0x000fe200078ec0ff */
[----:B------:R-:W-:-:S05]  /*18930*/  FFMA.FTZ R11, R11, R145, 1.1641532182693481445e-10 ;  /* 0x2f0000000b0b7423 */ /* 0x000fca0000010091 */
[----:B------:R-:W-:Y:S01]  /*18940*/  FSETP.GTU.FTZ.AND P3, PT, R11, R146, PT ;  /* 0x000000920b00720b */ /* 0x000fe20003f7c000 */
[----:B------:R-:W-:-:S05]  /*18950*/  HADD2.F32 R11, -RZ, R17.H1_H1 ;  /* 0x30000011ff0b7230 */ /* 0x000fca0000004100 */
        /* <DEDUP_REMOVED lines=14> */
.L_x_23287:
        /* <DEDUP_REMOVED lines=12> */
.L_x_23289:
[----:B------:R-:W-:Y:S05]  /*18b00*/  BSYNC.RECONVERGENT B1 ;  /* 0x0000000000017941 */ /* 0x000fea0003800200 */
.L_x_23288:
        /* <DEDUP_REMOVED lines=62> */
.L_x_23286:
[----:B------:R-:W-:Y:S05]  /*18ef0*/  BSYNC.RECONVERGENT B0 ;  /* 0x0000000000007941 */ /* 0x000fea0003800200 */
.L_x_23285:
[----:B------:R-:W-:Y:S01]  /*18f00*/  I2FP.F32.U32 R10, R13 ;  /* 0x0000000d000a7245 */ /* 0x000fe20000201000 */
[----:B------:R-:W-:Y:S01]  /*18f10*/  @P1 HADD2.F32 R12, -RZ, R49.H1_H1 ;  /* 0x30000031ff0c1230 */ /* 0x000fe20000004100 */
[----:B------:R-:W-:Y:S01]  /*18f20*/  BSSY.RECONVERGENT B0, `(.L_x_23290) ;  /* 0x0000062000007945 */ /* 0x000fe20003800200 */
[----:B------:R-:W-:Y:S02]  /*18f30*/  IMAD.MOV.U32 R23, RZ, RZ, R160 ;  /* 0x000000ffff177224 */ /* 0x000fe400078e00a0 */
        /* <DEDUP_REMOVED lines=8> */
[----:B------:R-:W-:Y:S01]  /*18fc0*/  SEL R10, RZ, 0x1, P2 ;  /* 0x00000001ff0a7807 */ /* 0x000fe20001000000 */
[----:B------:R-:W-:Y:S01]  /*18fd0*/  HFMA2 R12, -RZ, RZ, 0, 1.1920928955078125e-07 ;  /* 0x00000002ff0c7431 */ /* 0x000fe200000001ff */
        /* <DEDUP_REMOVED lines=11> */
.L_x_23292:
        /* <DEDUP_REMOVED lines=12> */
.L_x_23294:
[----:B------:R-:W-:Y:S05]  /*19150*/  BSYNC.RECONVERGENT B1 ;  /* 0x0000000000017941 */ /* 0x000fea0003800200 */
.L_x_23293:
        /* <DEDUP_REMOVED lines=62> */
.L_x_23291:
[----:B------:R-:W-:Y:S05]  /*19540*/  BSYNC.RECONVERGENT B0 ;  /* 0x0000000000007941 */ /* 0x000fea0003800200 */
.L_x_23290:
        /* <DEDUP_REMOVED lines=20> */
.L_x_23297:
        /* <DEDUP_REMOVED lines=12> */
.L_x_23299:
[----:B------:R-:W-:Y:S05]  /*19750*/  BSYNC.RECONVERGENT B1 ;  /* 0x0000000000017941 */ /* 0x000fea0003800200 */
.L_x_23298:
        /* <DEDUP_REMOVED lines=62> */
.L_x_23296:
[----:B------:R-:W-:Y:S05]  /*19b40*/  BSYNC.RECONVERGENT B0 ;  /* 0x0000000000007941 */ /* 0x000fea0003800200 */
.L_x_23295:
        /* <DEDUP_REMOVED lines=26> */
.L_x_23302:
        /* <DEDUP_REMOVED lines=12> */
.L_x_23304:
[----:B------:R-:W-:Y:S05]  /*19db0*/  BSYNC.RECONVERGENT B1 ;  /* 0x0000000000017941 */ /* 0x000fea0003800200 */
.L_x_23303:
        /* <DEDUP_REMOVED lines=62> */
.L_x_23301:
[----:B------:R-:W-:Y:S05]  /*1a1a0*/  BSYNC.RECONVERGENT B0 ;  /* 0x0000000000007941 */ /* 0x000fea0003800200 */
.L_x_23300:
        /* <DEDUP_REMOVED lines=20> */
.L_x_23307:
        /* <DEDUP_REMOVED lines=12> */
.L_x_23309:
[----:B------:R-:W-:Y:S05]  /*1a3b0*/  BSYNC.RECONVERGENT B1 ;  /* 0x0000000000017941 */ /* 0x000fea0003800200 */
.L_x_23308:
        /* <DEDUP_REMOVED lines=62> */
.L_x_23306:
[----:B------:R-:W-:Y:S05]  /*1a7a0*/  BSYNC.RECONVERGENT B0 ;  /* 0x0000000000007941 */ /* 0x000fea0003800200 */
.L_x_23305:
[----:B------:R-:W-:Y:S01]  /*1a7b0*/  I2FP.F32.U32 R12, R22 ;  /* 0x00000016000c7245 */ /* 0x000fe20000201000 */
[----:B------:R-:W-:Y:S01]  /*1a7c0*/  BSSY.RECONVERGENT B0, `(.L_x_23310) ;  /* 0x0000063000007945 */ /* 0x000fe20003800200 */
[----:B------:R-:W-:Y:S02]  /*1a7d0*/  IMAD.MOV.U32 R27, RZ, RZ, 0x2 ;  /* 0x00000002ff1b7424 */ /* 0x000fe400078e00ff */
        /* <DEDUP_REMOVED lines=22> */
.L_x_23312:
        /* <DEDUP_REMOVED lines=12> */
.L_x_23314:
[----:B------:R-:W-:Y:S05]  /*1aa00*/  BSYNC.RECONVERGENT B1 ;  /* 0x0000000000017941 */ /* 0x000fea0003800200 */
.L_x_23313:
        /* <DEDUP_REMOVED lines=62> */
.L_x_23311:
[----:B------:R-:W-:Y:S05]  /*1adf0*/  BSYNC.RECONVERGENT B0 ;  /* 0x0000000000007941 */ /* 0x000fea0003800200 */
.L_x_23310:
        /* <DEDUP_REMOVED lines=20> */
.L_x_23317:
        /* <DEDUP_REMOVED lines=12> */
.L_x_23319:
[----:B------:R-:W-:Y:S05]  /*1b000*/  BSYNC.RECONVERGENT B1 ;  /* 0x0000000000017941 */ /* 0x000fea0003800200 */
.L_x_23318:
        /* <DEDUP_REMOVED lines=62> */
.L_x_23316:
[----:B------:R-:W-:Y:S05]  /*1b3f0*/  BSYNC.RECONVERGENT B0 ;  /* 0x0000000000007941 */ /* 0x000fea0003800200 */
.L_x_23315:
        /* <DEDUP_REMOVED lines=26> */
.L_x_23322:
        /* <DEDUP_REMOVED lines=12> */
.L_x_23324:
[----:B------:R-:W-:Y:S05]  /*1b660*/  BSYNC.RECONVERGENT B1 ;  /* 0x0000000000017941 */ /* 0x000fea0003800200 */
.L_x_23323:
        /* <DEDUP_REMOVED lines=62> */
.L_x_23321:
[----:B------:R-:W-:Y:S05]  /*1ba50*/  BSYNC.RECONVERGENT B0 ;  /* 0x0000000000007941 */ /* 0x000fea0003800200 */
.L_x_23320:
        /* <DEDUP_REMOVED lines=20> */
.L_x_23327:
        /* <DEDUP_REMOVED lines=15> */
.L_x_23329:
[----:B------:R-:W-:Y:S05]  /*1bc90*/  BSYNC.RECONVERGENT B1 ;  /* 0x0000000000017941 */ /* 0x000fea0003800200 */
.L_x_23328:
        /* <DEDUP_REMOVED lines=62> */
.L_x_23326:
[----:B------:R-:W-:Y:S05]  /*1c080*/  BSYNC.RECONVERGENT B0 ;  /* 0x0000000000007941 */ /* 0x000fea0003800200 */
.L_x_23325:
        /* <DEDUP_REMOVED lines=14> */
[----:B------:R-:W-:Y:S02]  /*1c170*/  F2FP.F16.F32.PACK_AB R19, RZ, R28 ;  /* 0x0000001cff13723e */ /* 0x000fe400000000ff */
[----:B------:R-:W-:Y:S02]  /*1c180*/  PRMT R14, R24, 0x7610, R14 ;  /* 0x00007610180e7816 */ /* 0x000fe4000000000e */
[----:B------:R-:W-:Y:S01]  /*1c190*/  PRMT R19, R22, 0x5410, R19 ;  /* 0x0000541016137816 */ /* 0x000fe20000000013 */
[----:B------:R-:W-:Y:S06]  /*1c1a0*/  BRA `(.L_x_23330) ;  /* 0x00000030009c7947 */ /* 0x000fec0003800000 */
.L_x_23249:
        /* <DEDUP_REMOVED lines=16> */
.L_x_23333:
        /* <DEDUP_REMOVED lines=12> */
.L_x_23335:
[----:B------:R-:W-:Y:S05]  /*1c370*/  BSYNC.RECONVERGENT B1 ;  /* 0x0000000000017941 */ /* 0x000fea0003800200 */
.L_x_23334:
        /* <DEDUP_REMOVED lines=62> */
.L_x_23332:
[----:B------:R-:W-:Y:S05]  /*1c760*/  BSYNC.RECONVERGENT B0 ;  /* 0x0000000000007941 */ /* 0x000fea0003800200 */
.L_x_23331:
        /* <DEDUP_REMOVED lines=25> */
.L_x_23338:
        /* <DEDUP_REMOVED lines=12> */
.L_x_23340:
[----:B------:R-:W-:Y:S05]  /*1c9c0*/  BSYNC.RECONVERGENT B1 ;  /* 0x0000000000017941 */ /* 0x000fea0003800200 */
.L_x_23339:
        /* <DEDUP_REMOVED lines=62> */
.L_x_23337:
[----:B------:R-:W-:Y:S05]  /*1cdb0*/  BSYNC.RECONVERGENT B0 ;  /* 0x0000000000007941 */ /* 0x000fea0003800200 */
.L_x_23336:
        /* <DEDUP_REMOVED lines=25> */
.L_x_23343:
        /* <DEDUP_REMOVED lines=12> */
.L_x_23345:
[----:B------:R-:W-:Y:S05]  /*1d010*/  BSYNC.RECONVERGENT B1 ;  /* 0x0000000000017941 */ /* 0x000fea0003800200 */
.L_x_23344:
        /* <DEDUP_REMOVED lines=62> */
.L_x_23342:
[----:B------:R-:W-:Y:S05]  /*1d400*/  BSYNC.RECONVERGENT B0 ;  /* 0x0000000000007941 */ /* 0x000fea0003800200 */
.L_x_23341:
        /* <DEDUP_REMOVED lines=25> */
.L_x_23348:
        /* <DEDUP_REMOVED lines=12> */
.L_x_23350:
[----:B------:R-:W-:Y:S05]  /*1d660*/  BSYNC.RECONVERGENT B1 ;  /* 0x0000000000017941 */ /* 0x000fea0003800200 */
.L_x_23349:
        /* <DEDUP_REMOVED lines=62> */
.L_x_23347:
[----:B------:R-:W-:Y:S05]  /*1da50*/  BSYNC.RECONVERGENT B0 ;  /* 0x0000000000007941 */ /* 0x000fea0003800200 */
.L_x_23346:
        /* <DEDUP_REMOVED lines=25> */
.L_x_23353:
        /* <DEDUP_REMOVED lines=12> */
.L_x_23355:
[----:B------:R-:W-:Y:S05]  /*1dcb0*/  BSYNC.RECONVERGENT B1 ;  /* 0x0000000000017941 */ /* 0x000fea0003800200 */
.L_x_23354:
        /* <DEDUP_REMOVED lines=62> */
.L_x_23352:
[----:B------:R-:W-:Y:S05]  /*1e0a0*/  BSYNC.RECONVERGENT B0 ;  /* 0x0000000000007941 */ /* 0x000fea0003800200 */
.L_x_23351:
        /* <DEDUP_REMOVED lines=23> */
.L_x_23358:
        /* <DEDUP_REMOVED lines=12> */
.L_x_23360:
[----:B------:R-:W-:Y:S05]  /*1e2e0*/  BSYNC.RECONVERGENT B1 ;  /* 0x0000000000017941 */ /* 0x000fea0003800200 */
.L_x_23359:
        /* <DEDUP_REMOVED lines=62> */
.L_x_23357:
[----:B------:R-:W-:Y:S05]  /*1e6d0*/  BSYNC.RECONVERGENT B0 ;  /* 0x0000000000007941 */ /* 0x000fea0003800200 */
.L_x_23356:
        /* <DEDUP_REMOVED lines=23> */
.L_x_23363:
        /* <DEDUP_REMOVED lines=12> */
.L_x_23365:
[----:B------:R-:W-:Y:S05]  /*1e910*/  BSYNC.RECONVERGENT B1 ;  /* 0x0000000000017941 */ /* 0x000fea0003800200 */
.L_x_23364:
        /* <DEDUP_REMOVED lines=62> */
.L_x_23362:
[----:B------:R-:W-:Y:S05]  /*1ed00*/  BSYNC.RECONVERGENT B0 ;  /* 0x0000000000007941 */ /* 0x000fea0003800200 */
.L_x_23361:
        /* <DEDUP_REMOVED lines=23> */
.L_x_23368:
        /* <DEDUP_REMOVED lines=12> */
.L_x_23370:
[----:B------:R-:W-:Y:S05]  /*1ef40*/  BSYNC.RECONVERGENT B1 ;  /* 0x0000000000017941 */ /* 0x000fea0003800200 */
.L_x_23369:
        /* <DEDUP_REMOVED lines=62> */
.L_x_23367:
[----:B------:R-:W-:Y:S05]  /*1f330*/  BSYNC.RECONVERGENT B0 ;  /* 0x0000000000007941 */ /* 0x000fea0003800200 */
.L_x_23366:
        /* <DEDUP_REMOVED lines=14> */
.L_x_23330:
        /* <DEDUP_REMOVED lines=41> */
.L_x_23371:
        /* <DEDUP_REMOVED lines=26> */
.L_x_23375:
        /* <DEDUP_REMOVED lines=12> */
.L_x_23377:
[----:B------:R-:W-:Y:S05]  /*1f910*/  BSYNC.RECONVERGENT B1 ;  /* 0x0000000000017941 */ /* 0x000fea0003800200 */
.L_x_23376:
        /* <DEDUP_REMOVED lines=62> */
.L_x_23374:
[----:B------:R-:W-:Y:S05]  /*1fd00*/  BSYNC.RECONVERGENT B0 ;  /* 0x0000000000007941 */ /* 0x000fea0003800200 */
.L_x_23373:
        /* <DEDUP_REMOVED lines=22> */
.L_x_23380:
        /* <DEDUP_REMOVED lines=12> */
.L_x_23382:
[----:B------:R-:W-:Y:S05]  /*1ff30*/  BSYNC.RECONVERGENT B1 ;  /* 0x0000000000017941 */ /* 0x000fea0003800200 */
.L_x_23381:
        /* <DEDUP_REMOVED lines=62> */
.L_x_23379:
[----:B------:R-:W-:Y:S05]  /*20320*/  BSYNC.RECONVERGENT B0 ;  /* 0x0000000000007941 */ /* 0x000fea0003800200 */
.L_x_23378:
        /* <DEDUP_REMOVED lines=25> */
.L_x_23385:
        /* <DEDUP_REMOVED lines=12> */
.L_x_23387:
[----:B------:R-:W-:Y:S05]  /*20580*/  BSYNC.RECONVERGENT B1 ;  /* 0x0000000000017941 */ /* 0x000fea0003800200 */
.L_x_23386:
        /* <DEDUP_REMOVED lines=62> */
.L_x_23384:
[----:B------:R-:W-:Y:S05]  /*20970*/  BSYNC.RECONVERGENT B0 ;  /* 0x0000000000007941 */ /* 0x000fea0003800200 */
.L_x_23383:
[----:B------:R-:W-:Y:S01]  /*20980*/  I2FP.F32.U32 R9, R11 ;  /* 0x0000000b00097245 */ /* 0x000fe20000201000 */
[----:B------:R-:W-:Y:S01]  /*20990*/  BSSY.RECONVERGENT B0, `(.L_x_23388) ;  /* 0x0000060000007945 */ /* 0x000fe20003800200 */
[----:B------:R-:W-:Y:S01]  /*209a0*/  ISETP.NE.AND P3, PT, R8, 0x1, PT ;  /* 0x000000010800780c */ /* 0x000fe20003f65270 */
[----:B------:R-:W-:Y:S01]  /*209b0*/  IMAD.MOV.U32 R11, RZ, RZ, R160 ;  /* 0x000000ffff0b7224 */ /* 0x000fe200078e00a0 */
[----:B------:R-:W-:Y:S01]  /*209c0*/  LOP3.LUT R6, R6, 0xfffffff7, RZ, 0xc0, !PT ;  /* 0xfffffff706067812 */ /* 0x000fe200078ec0ff */
[----:B------:R-:W-:-:S05]  /*209d0*/  FFMA.FTZ R9, R9, R145, 1.1641532182693481445e-10 ;  /* 0x2f00000009097423 */ /* 0x000fca0000010091 */
[----:B------:R-:W-:Y:S01]  /*209e0*/  FSETP.GTU.FTZ.AND P2, PT, R9, R146, PT ;  /* 0x000000920900720b */ /* 0x000fe20003f5c000 */
[----:B------:R-:W-:-:S03]  /*209f0*/  HADD2.F32 R9, -RZ, R36.H1_H1 ;  /* 0x30000024ff097230 */ /* 0x000fc60000004100 */
[----:B------:R-:W-:Y:S02]  /*20a00*/  PLOP3.LUT P4, PT, P2, PT, PT, 0x8, 0x80 ;  /* 0x000000000080781c */ /* 0x000fe4000178e170 */
[----:B------:R-:W-:-:S05]  /*20a10*/  FMUL.FTZ R9, R9, R147 ;  /* 0x0000009309097220 */ /* 0x000fca0000410000 */
[----:B------:R-:W-:Y:S01]  /*20a20*/  FSEL R14, R9, RZ, !P2 ;  /* 0x000000ff090e7208 */ /* 0x000fe20005000000 */
[----:B------:R-:W-:-:S05]  /*20a30*/  HFMA2 R9, -RZ, RZ, 0, 1.1920928955078125e-07 ;  /* 0x00000002ff097431 */ /* 0x000fca00000001ff */
        /* <DEDUP_REMOVED lines=10> */
.L_x_23390:
        /* <DEDUP_REMOVED lines=12> */
.L_x_23392:
[----:B------:R-:W-:Y:S05]  /*20ba0*/  BSYNC.RECONVERGENT B1 ;  /* 0x0000000000017941 */ /* 0x000fea0003800200 */
.L_x_23391:
        /* <DEDUP_REMOVED lines=62> */
.L_x_23389:
[----:B------:R-:W-:Y:S05]  /*20f90*/  BSYNC.RECONVERGENT B0 ;  /* 0x0000000000007941 */ /* 0x000fea0003800200 */
.L_x_23388:
[----:B------:R-:W-:Y:S01]  /*20fa0*/  I2FP.F32.U32 R8, R11 ;  /* 0x0000000b00087245 */ /* 0x000fe20000201000 */
[----:B------:R-:W-:Y:S01]  /*20fb0*/  @P1 HADD2.F32 R10, -RZ, R48.H1_H1 ;  /* 0x30000030ff0a1230 */ /* 0x000fe20000004100 */
[----:B------:R-:W-:Y:S01]  /*20fc0*/  ISETP.NE.AND P3, PT, R9, 0x1, PT ;  /* 0x000000010900780c */ /* 0x000fe20003f65270 */
        /* <DEDUP_REMOVED lines=8> */
[--C-:B-1----:R-:W-:Y:S01]  /*21050*/  @P1 FADD.FTZ R18, R10, R8.reuse ;  /* 0x000000080a121221 */ /* 0x102fe20000010000 */
[----:B------:R-:W-:Y:S02]  /*21060*/  @!P1 IMAD.MOV.U32 R18, RZ, RZ, R8 ;  /* 0x000000ffff129224 */ /* 0x000fe400078e0008 */
[----:B------:R-:W-:Y:S01]  /*21070*/  HFMA2 R10, -RZ, RZ, 0, 1.1920928955078125e-07 ;  /* 0x00000002ff0a7431 */ /* 0x000fe200000001ff */
[----:B------:R-:W-:Y:S02]  /*21080*/  SEL R8, RZ, 0x1, P2 ;  /* 0x00000001ff087807 */ /* 0x000fe40001000000 */
        /* <DEDUP_REMOVED lines=10> */
.L_x_23395:
        /* <DEDUP_REMOVED lines=12> */
.L_x_23397:
[----:B------:R-:W-:Y:S05]  /*211f0*/  BSYNC.RECONVERGENT B1 ;  /* 0x0000000000017941 */ /* 0x000fea0003800200 */
.L_x_23396:
        /* <DEDUP_REMOVED lines=62> */
.L_x_23394:
[----:B------:R-:W-:Y:S05]  /*215e0*/  BSYNC.RECONVERGENT B0 ;  /* 0x0000000000007941 */ /* 0x000fea0003800200 */
.L_x_23393:
        /* <DEDUP_REMOVED lines=22> */
.L_x_23400:
        /* <DEDUP_REMOVED lines=12> */
.L_x_23402:
[----:B------:R-:W-:Y:S05]  /*21810*/  BSYNC.RECONVERGENT B1 ;  /* 0x0000000000017941 */ /* 0x000fea0003800200 */
.L_x_23401:
        /* <DEDUP_REMOVED lines=62> */
.L_x_23399:
[----:B------:R-:W-:Y:S05]  /*21c00*/  BSYNC.RECONVERGENT B0 ;  /* 0x0000000000007941 */ /* 0x000fea0003800200 */
.L_x_23398:
[----:B------:R-:W-:Y:S01]  /*21c10*/  I2FP.F32.U32 R10, R13 ;  /* 0x0000000d000a7245 */ /* 0x000fe20000201000 */
[----:B------:R-:W-:Y:S01]  /*21c20*/  BSSY.RECONVERGENT B0, `(.L_x_23403) ;  /* 0x0000063000007945 */ /* 0x000fe20003800200 */
[----:B------:R-:W-:Y:S02]  /*21c30*/  ISETP.NE.AND P3, PT, R11, 0x1, PT ;  /* 0x000000010b00780c */ /* 0x000fe40003f65270 */
        /* <DEDUP_REMOVED lines=22> */
.L_x_23405:
        /* <DEDUP_REMOVED lines=12> */
.L_x_23407:
[----:B------:R-:W-:Y:S05]  /*21e60*/  BSYNC.RECONVERGENT B1 ;  /* 0x0000000000017941 */ /* 0x000fea0003800200 */
.L_x_23406:
        /* <DEDUP_REMOVED lines=62> */
.L_x_23404:
[----:B------:R-:W-:Y:S05]  /*22250*/  BSYNC.RECONVERGENT B0 ;  /* 0x0000000000007941 */ /* 0x000fea0003800200 */
.L_x_23403:
        /* <DEDUP_REMOVED lines=22> */
.L_x_23410:
        /* <DEDUP_REMOVED lines=12> */
.L_x_23412:
[----:B------:R-:W-:Y:S05]  /*22480*/  BSYNC.RECONVERGENT B1 ;  /* 0x0000000000017941 */ /* 0x000fea0003800200 */
.L_x_23411:
        /* <DEDUP_REMOVED lines=62> */
.L_x_23409:
[----:B------:R-:W-:Y:S05]  /*22870*/  BSYNC.RECONVERGENT B0 ;  /* 0x0000000000007941 */ /* 0x000fea0003800200 */
.L_x_23408:
        /* <DEDUP_REMOVED lines=25> */
.L_x_23415:
        /* <DEDUP_REMOVED lines=12> */
.L_x_23417:
[----:B------:R-:W-:Y:S05]  /*22ad0*/  BSYNC.RECONVERGENT B1 ;  /* 0x0000000000017941 */ /* 0x000fea0003800200 */
.L_x_23416:
        /* <DEDUP_REMOVED lines=62> */
.L_x_23414:
[----:B------:R-:W-:Y:S05]  /*22ec0*/  BSYNC.RECONVERGENT B0 ;  /* 0x0000000000007941 */ /* 0x000fea0003800200 */
.L_x_23413:
        /* <DEDUP_REMOVED lines=20> */
.L_x_23420:
        /* <DEDUP_REMOVED lines=12> */
.L_x_23422:
[----:B------:R-:W-:Y:S05]  /*230d0*/  BSYNC.RECONVERGENT B1 ;  /* 0x0000000000017941 */ /* 0x000fea0003800200 */
.L_x_23421:
        /* <DEDUP_REMOVED lines=62> */
.L_x_23419:
[----:B------:R-:W-:Y:S05]  /*234c0*/  BSYNC.RECONVERGENT B0 ;  /* 0x0000000000007941 */ /* 0x000fea0003800200 */
.L_x_23418:
[----:B------:R-:W-:Y:S01]  /*234d0*/  I2FP.F32.U32 R12, R23 ;  /* 0x00000017000c7245 */ /* 0x000fe20000201000 */
[----:B------:R-:W-:Y:S01]  /*234e0*/  HADD2.F32 R21, -RZ, R54.H0_H0 ;  /* 0x20000036ff157230 */ /* 0x000fe20000004100 */
        /* <DEDUP_REMOVED lines=13> */
[----:B------:R-:W-:-:S03]  /*235c0*/  HFMA2 R12, -RZ, RZ, 0, 1.1920928955078125e-07 ;  /* 0x00000002ff0c7431 */ /* 0x000fc600000001ff */
        /* <DEDUP_REMOVED lines=10> */
.L_x_23425:
        /* <DEDUP_REMOVED lines=12> */
.L_x_23427:
[----:B------:R-:W-:Y:S05]  /*23730*/  BSYNC.RECONVERGENT B1 ;  /* 0x0000000000017941 */ /* 0x000fea0003800200 */
.L_x_23426:
        /* <DEDUP_REMOVED lines=62> */
.L_x_23424:
[----:B------:R-:W-:Y:S05]  /*23b20*/  BSYNC.RECONVERGENT B0 ;  /* 0x0000000000007941 */ /* 0x000fea0003800200 */
.L_x_23423:
        /* <DEDUP_REMOVED lines=20> */
.L_x_23430:
        /* <DEDUP_REMOVED lines=12> */
.L_x_23432:
[----:B------:R-:W-:Y:S05]  /*23d30*/  BSYNC.RECONVERGENT B1 ;  /* 0x0000000000017941 */ /* 0x000fea0003800200 */
.L_x_23431:
        /* <DEDUP_REMOVED lines=62> */
.L_x_23429:
[----:B------:R-:W-:Y:S05]  /*24120*/  BSYNC.RECONVERGENT B0 ;  /* 0x0000000000007941 */ /* 0x000fea0003800200 */
.L_x_23428:
[----:B------:R-:W-:Y:S01]  /*24130*/  I2FP.F32.U32 R12, R23 ;  /* 0x00000017000c7245 */ /* 0x000fe20000201000 */
[----:B------:R-:W-:Y:S01]  /*24140*/  @P1 HADD2.F32 R22, -RZ, R50.H1_H1 ;  /* 0x30000032ff161230 */ /* 0x000fe20000004100 */
[----:B------:R-:W-:Y:S01]  /*24150*/  BSSY.RECONVERGENT B0, `(.L_x_23433) ;  /* 0x0000062000007945 */ /* 0x000fe20003800200 */
[----:B------:R-:W-:Y:S01]  /*24160*/  IMAD.MOV.U32 R40, RZ, RZ, 0x2 ;  /* 0x00000002ff287424 */ /* 0x000fe200078e00ff */
[----:B------:R-:W-:Y:S01]  /*24170*/  MOV R23, R160 ;  /* 0x000000a000177202 */ /* 0x000fe20000000f00 */
        /* <DEDUP_REMOVED lines=20> */
.L_x_23435:
        /* <DEDUP_REMOVED lines=12> */
.L_x_23437:
[----:B------:R-:W-:Y:S05]  /*24380*/  BSYNC.RECONVERGENT B1 ;  /* 0x0000000000017941 */ /* 0x000fea0003800200 */
.L_x_23436:
        /* <DEDUP_REMOVED lines=62> */
.L_x_23434:
[----:B------:R-:W-:Y:S05]  /*24770*/  BSYNC.RECONVERGENT B0 ;  /* 0x0000000000007941 */ /* 0x000fea0003800200 */
.L_x_23433:
        /* <DEDUP_REMOVED lines=20> */
.L_x_23440:
        /* <DEDUP_REMOVED lines=12> */
.L_x_23442:
[----:B------:R-:W-:Y:S05]  /*24980*/  BSYNC.RECONVERGENT B1 ;  /* 0x0000000000017941 */ /* 0x000fea0003800200 */
.L_x_23441:
        /* <DEDUP_REMOVED lines=62> */
.L_x_23439:
[----:B------:R-:W-:Y:S05]  /*24d70*/  BSYNC.RECONVERGENT B0 ;  /* 0x0000000000007941 */ /* 0x000fea0003800200 */
.L_x_23438:
[----:B------:R-:W-:Y:S01]  /*24d80*/  I2FP.F32.U32 R23, R23 ;  /* 0x0000001700177245 */ /* 0x000fe20000201000 */
[----:B------:R-:W-:Y:S01]  /*24d90*/  HADD2.F32 R40, -RZ, R55.H0_H0 ;  /* 0x20000037ff287230 */ /* 0x000fe20000004100 */
        /* <DEDUP_REMOVED lines=24> */
.L_x_23445:
        /* <DEDUP_REMOVED lines=12> */
.L_x_23447:
[----:B------:R-:W-:Y:S05]  /*24fe0*/  BSYNC.RECONVERGENT B1 ;  /* 0x0000000000017941 */ /* 0x000fea0003800200 */
.L_x_23446:
        /* <DEDUP_REMOVED lines=62> */
.L_x_23444:
[----:B------:R-:W-:Y:S05]  /*253d0*/  BSYNC.RECONVERGENT B0 ;  /* 0x0000000000007941 */ /* 0x000fea0003800200 */
.L_x_23443:
[----:B------:R-:W-:Y:S01]  /*253e0*/  I2FP.F32.U32 R24, R42 ;  /* 0x0000002a00187245 */ /* 0x000fe20000201000 */
[----:B------:R-:W-:Y:S01]  /*253f0*/  BSSY.RECONVERGENT B0, `(.L_x_23448) ;  /* 0x0000061000007945 */ /* 0x000fe20003800200 */
[----:B------:R-:W-:Y:S01]  /*25400*/  ISETP.NE.AND P6, PT, R112, 0x1, PT ;  /* 0x000000017000780c */ /* 0x000fe20003fc5270 */
[----:B------:R-:W-:Y:S02]  /*25410*/  HFMA2 R120, -RZ, RZ, 0, 1.1920928955078125e-07 ;  /* 0x00000002ff787431 */ /* 0x000fe400000001ff */
        /* <DEDUP_REMOVED lines=16> */
.L_x_23450:
        /* <DEDUP_REMOVED lines=15> */
.L_x_23452:
[----:B------:R-:W-:Y:S05]  /*25610*/  BSYNC.RECONVERGENT B1 ;  /* 0x0000000000017941 */ /* 0x000fea0003800200 */
.L_x_23451:
        /* <DEDUP_REMOVED lines=62> */
.L_x_23449:
[----:B------:R-:W-:Y:S05]  /*25a00*/  BSYNC.RECONVERGENT B0 ;  /* 0x0000000000007941 */ /* 0x000fea0003800200 */
.L_x_23448:
[----:B------:R-:W-:Y:S02]  /*25a10*/  I2FP.F32.U32 R39, R39 ;  /* 0x0000002700277245 */ /* 0x000fe40000201000 */
[----:B------:R-:W-:Y:S02]  /*25a20*/  PRMT R37, R14, 0x5410, R37 ;  /* 0x000054100e257816 */ /* 0x000fe40000000025 */
[----:B------:R-:W-:Y:S01]  /*25a30*/  PRMT R38, R41, 0x5410, R38 ;  /* 0x0000541029267816 */ /* 0x000fe20000000026 */
[----:B------:R-:W-:Y:S01]  /*25a40*/  FFMA.FTZ R39, R39, R145, 1.1641532182693481445e-10 ;  /* 0x2f00000027277423 */ /* 0x000fe20000010091 */
[----:B------:R-:W-:-:S04]  /*25a50*/  PRMT R36, R34, 0x5410, R36 ;  /* 0x0000541022247816 */ /* 0x000fc80000000024 */
[----:B------:R-:W-:Y:S01]  /*25a60*/  FSETP.GTU.FTZ.AND P6, PT, R39, R146, PT ;  /* 0x000000922700720b */ /* 0x000fe20003fdc000 */
[----:B------:R-:W-:-:S03]  /*25a70*/  HADD2.F32 R39, -RZ, R55.H1_H1 ;  /* 0x30000037ff277230 */ /* 0x000fc60000004100 */
[----:B------:R-:W-:Y:S02]  /*25a80*/  SEL R42, RZ, 0x1, P6 ;  /* 0x00000001ff2a7807 */ /* 0x000fe40003000000 */
[----:B------:R-:W-:Y:S02]  /*25a90*/  FMUL.FTZ R39, R39, R147 ;  /* 0x0000009327277220 */ /* 0x000fe40000410000 */
[----:B------:R-:W-:-:S03]  /*25aa0*/  PRMT R14, R42, 0x7610, R14 ;  /* 0x000076102a0e7816 */ /* 0x000fc6000000000e */
[----:B------:R-:W-:-:S05]  /*25ab0*/  FSEL R39, R39, RZ, !P6 ;  /* 0x000000ff27277208 */ /* 0x000fca0007000000 */
[----:B------:R-:W-:Y:S01]  /*25ac0*/  FADD.FTZ R39, R24, R39 ;  /* 0x0000002718277221 */ /* 0x000fe20000010000 */
[----:B------:R-:W-:-:S05]  /*25ad0*/  @P1 HADD2.F32 R24, -RZ, R51.H1_H1 ;  /* 0x30000033ff181230 */ /* 0x000fca0000004100 */
[--C-:B------:R-:W-:Y:S01]  /*25ae0*/  @P1 FADD.FTZ R24, R24, R39.reuse ;  /* 0x0000002718181221 */ /* 0x100fe20000010000 */
[----:B------:R-:W-:-:S05]  /*25af0*/  @!P1 IMAD.MOV.U32 R24, RZ, RZ, R39 ;  /* 0x000000ffff189224 */ /* 0x000fca00078e0027 */
[----:B------:R-:W-:-:S04]  /*25b00*/  F2FP.F16.F32.PACK_AB R39, RZ, R24 ;  /* 0x00000018ff27723e */ /* 0x000fc800000000ff */
[----:B------:R-:W-:Y:S01]  /*25b10*/  PRMT R39, R40, 0x5410, R39 ;  /* 0x0000541028277816 */ /* 0x000fe20000000027 */
[----:B------:R-:W-:Y:S06]  /*25b20*/  BRA `(.L_x_23453) ;  /* 0x00000030009c7947 */ /* 0x000fec0003800000 */
.L_x_23372:
        /* <DEDUP_REMOVED lines=16> */
.L_x_23456:
        /* <DEDUP_REMOVED lines=12> */
.L_x_23458:
[----:B------:R-:W-:Y:S05]  /*25cf0*/  BSYNC.RECONVERGENT B1 ;  /* 0x0000000000017941 */ /* 0x000fea0003800200 */
.L_x_23457:
        /* <DEDUP_REMOVED lines=62> */
.L_x_23455:
[----:B------:R-:W-:Y:S05]  /*260e0*/  BSYNC.RECONVERGENT B0 ;  /* 0x0000000000007941 */ /* 0x000fea0003800200 */
.L_x_23454:
[----:B------:R-:W-:Y:S01]  /*260f0*/  I2FP.F32.U32 R17, R17 ;  /* 0x0000001100117245 */ /* 0x000fe20000201000 */
[----:B-----5:R-:W-:Y:S01]  /*26100*/  @P1 HADD2.F32 R19, -RZ, R48.H0_H0 ;  /* 0x20000030ff131230 */ /* 0x020fe20000004100 */
[----:B------:R-:W-:Y:S01]  /*26110*/  ISETP.NE.AND P3, PT, R18, 0x1, PT ;  /* 0x000000011200780c */ /* 0x000fe20003f65270 */
[----:B------:R-:W-:Y:S01]  /*26120*/  BSSY.RECONVERGENT B0, `(.L_x_23459) ;  /* 0x0000061000007945 */ /* 0x000fe20003800200 */
[----:B------:R-:W-:Y:S01]  /*26130*/  LOP3.LUT R6, R6, 0xffffffef, RZ, 0xc0, !PT ;  /* 0xffffffef06067812 */ /* 0x000fe200078ec0ff */
[----:B------:R-:W-:Y:S01]  /*26140*/  FFMA.FTZ R17, R17, R145, 1.1641532182693481445e-10 ;  /* 0x2f00000011117423 */ /* 0x000fe20000010091 */
[----:B------:R-:W-:-:S04]  /*26150*/  MOV R21, R160 ;  /* 0x000000a000157202 */ /* 0x000fc80000000f00 */
[----:B------:R-:W-:Y:S01]  /*26160*/  FSETP.GTU.FTZ.AND P2, PT, R17, R146, PT ;  /* 0x000000921100720b */ /* 0x000fe20003f5c000 */
[----:B------:R-:W-:-:S05]  /*26170*/  HADD2.F32 R17, -RZ, R36.H0_H0 ;  /* 0x20000024ff117230 */ /* 0x000fca0000004100 */
[----:B------:R-:W-:-:S05]  /*26180*/  FMUL.FTZ R17, R17, R147 ;  /* 0x0000009311117220 */ /* 0x000fca0000410000 */
        /* <DEDUP_REMOVED lines=15> */
.L_x_23461:
        /* <DEDUP_REMOVED lines=12> */
.L_x_23463:
[----:B------:R-:W-:Y:S05]  /*26340*/  BSYNC.RECONVERGENT B1 ;  /* 0x0000000000017941 */ /* 0x000fea0003800200 */
.L_x_23462:
        /* <DEDUP_REMOVED lines=62> */
.L_x_23460:
[----:B------:R-:W-:Y:S05]  /*26730*/  BSYNC.RECONVERGENT B0 ;  /* 0x0000000000007941 */ /* 0x000fea0003800200 */
.L_x_23459:
[----:B------:R-:W-:Y:S01]  /*26740*/  I2FP.F32.U32 R18, R21 ;  /* 0x0000001500127245 */ /* 0x000fe20000201000 */
[----:B------:R-:W-:Y:S01]  /*26750*/  @P1 HADD2.F32 R20, -RZ, R48.H1_H1 ;  /* 0x30000030ff141230 */ /* 0x000fe20000004100 */
[----:B------:R-:W-:Y:S01]  /*26760*/  ISETP.NE.AND P3, PT, R19, 0x1, PT ;  /* 0x000000011300780c */ /* 0x000fe20003f65270 */
[----:B------:R-:W-:Y:S01]  /*26770*/  BSSY.RECONVERGENT B0, `(.L_x_23464) ;  /* 0x0000061000007945 */ /* 0x000fe20003800200 */
[----:B------:R-:W-:Y:S01]  /*26780*/  LOP3.LUT R6, R6, 0xfffffff7, RZ, 0xc0, !PT ;  /* 0xfffffff706067812 */ /* 0x000fe200078ec0ff */
[----:B------:R-:W-:Y:S01]  /*26790*/  FFMA.FTZ R18, R18, R145, 1.1641532182693481445e-10 ;  /* 0x2f00000012127423 */ /* 0x000fe20000010091 */
[----:B------:R-:W-:-:S04]  /*267a0*/  IMAD.MOV.U32 R23, RZ, RZ, R160 ;  /* 0x000000ffff177224 */ /* 0x000fc800078e00a0 */
[----:B------:R-:W-:Y:S01]  /*267b0*/  FSETP.GTU.FTZ.AND P2, PT, R18, R146, PT ;  /* 0x000000921200720b */ /* 0x000fe20003f5c000 */
[----:B------:R-:W-:-:S05]  /*267c0*/  HADD2.F32 R18, -RZ, R36.H1_H1 ;  /* 0x30000024ff127230 */ /* 0x000fca0000004100 */
        /* <DEDUP_REMOVED lines=16> */
.L_x_23466:
        /* <DEDUP_REMOVED lines=12> */
.L_x_23468:
[----:B------:R-:W-:Y:S05]  /*26990*/  BSYNC.RECONVERGENT B1 ;  /* 0x0000000000017941 */ /* 0x000fea0003800200 */
.L_x_23467:
        /* <DEDUP_REMOVED lines=62> */
.L_x_23465:
[----:B------:R-:W-:Y:S05]  /*26d80*/  BSYNC.RECONVERGENT B0 ;  /* 0x0000000000007941 */ /* 0x000fea0003800200 */
.L_x_23464:
[----:B------:R-:W-:Y:S01]  /*26d90*/  I2FP.F32.U32 R19, R23 ;  /* 0x0000001700137245 */ /* 0x000fe20000201000 */
[----:B------:R-:W-:Y:S01]  /*26da0*/  @P1 HADD2.F32 R21, -RZ, R49.H0_H0 ;  /* 0x20000031ff151230 */ /* 0x000fe20000004100 */
[----:B------:R-:W-:Y:S01]  /*26db0*/  ISETP.NE.AND P3, PT, R20, 0x1, PT ;  /* 0x000000011400780c */ /* 0x000fe20003f65270 */
[----:B------:R-:W-:Y:S01]  /*26dc0*/  BSSY.RECONVERGENT B0, `(.L_x_23469) ;  /* 0x0000061000007945 */ /* 0x000fe20003800200 */
[----:B------:R-:W-:Y:S01]  /*26dd0*/  LOP3.LUT R6, R6, 0xfffffffb, RZ, 0xc0, !PT ;  /* 0xfffffffb06067812 */ /* 0x000fe200078ec0ff */
[----:B------:R-:W-:Y:S01]  /*26de0*/  FFMA.FTZ R19, R19, R145, 1.1641532182693481445e-10 ;  /* 0x2f00000013137423 */ /* 0x000fe20000010091 */
[----:B------:R-:W-:Y:S02]  /*26df0*/  HFMA2 R24, -RZ, RZ, 0, 1.1920928955078125e-07 ;  /* 0x00000002ff187431 */ /* 0x000fe400000001ff */
[----:B------:R-:W-:Y:S02]  /*26e00*/  IMAD.MOV.U32 R23, RZ, RZ, R160 ;  /* 0x000000ffff177224 */ /* 0x000fe400078e00a0 */
[----:B------:R-:W-:Y:S01]  /*26e10*/  FSETP.GTU.FTZ.AND P2, PT, R19, R146, PT ;  /* 0x000000921300720b */ /* 0x000fe20003f5c000 */
[----:B------:R-:W-:-:S05]  /*26e20*/  HADD2.F32 R19, -RZ, R37.H0_H0 ;  /* 0x20000025ff137230 */ /* 0x000fca0000004100 */
[----:B------:R-:W-:-:S05]  /*26e30*/  FMUL.FTZ R19, R19, R147 ;  /* 0x0000009313137220 */ /* 0x000fca0000410000 */
        /* <DEDUP_REMOVED lines=14> */
.L_x_23471:
        /* <DEDUP_REMOVED lines=12> */
.L_x_23473:
[----:B------:R-:W-:Y:S05]  /*26fe0*/  BSYNC.RECONVERGENT B1 ;  /* 0x0000000000017941 */ /* 0x000fea0003800200 */
.L_x_23472:
        /* <DEDUP_REMOVED lines=62> */
.L_x_23470:
[----:B------:R-:W-:Y:S05]  /*273d0*/  BSYNC.RECONVERGENT B0 ;  /* 0x0000000000007941 */ /* 0x000fea0003800200 */
.L_x_23469:
[----:B------:R-:W-:Y:S01]  /*273e0*/  I2FP.F32.U32 R20, R23 ;  /* 0x0000001700147245 */ /* 0x000fe20000201000 */
[----:B------:R-:W-:Y:S01]  /*273f0*/  @P1 HADD2.F32 R21, -RZ, R49.H1_H1 ;  /* 0x30000031ff151230 */ /* 0x000fe20000004100 */
[----:B------:R-:W-:Y:S01]  /*27400*/  ISETP.NE.AND P2, PT, R24, 0x1, PT ;  /* 0x000000011800780c */ /* 0x000fe20003f45270 */
[----:B------:R-:W-:Y:S01]  /*27410*/  BSSY.RECONVERGENT B0, `(.L_x_23474) ;  /* 0x0000061000007945 */ /* 0x000fe20003800200 */
[----:B------:R-:W-:Y:S01]  /*27420*/  LOP3.LUT R6, R6, 0xfffffffd, RZ, 0xc0, !PT ;  /* 0xfffffffd06067812 */ /* 0x000fe200078ec0ff */
[----:B------:R-:W-:Y:S01]  /*27430*/  FFMA.FTZ R20, R20, R145, 1.1641532182693481445e-10 ;  /* 0x2f00000014147423 */ /* 0x000fe20000010091 */
[----:B------:R-:W-:-:S04]  /*27440*/  IMAD.MOV.U32 R22, RZ, RZ, 0x2 ;  /* 0x00000002ff167424 */ /* 0x000fc800078e00ff */
[----:B------:R-:W-:Y:S01]  /*27450*/  FSETP.GTU.FTZ.AND P3, PT, R20, R146, PT ;  /* 0x000000921400720b */ /* 0x000fe20003f7c000 */
[----:B------:R-:W-:-:S05]  /*27460*/  HADD2.F32 R20, -RZ, R37.H1_H1 ;  /* 0x30000025ff147230 */ /* 0x000fca0000004100 */
[----:B------:R-:W-:-:S05]  /*27470*/  FMUL.FTZ R20, R20, R147 ;  /* 0x0000009314147220 */ /* 0x000fca0000410000 */
        /* <DEDUP_REMOVED lines=15> */
.L_x_23476:
        /* <DEDUP_REMOVED lines=12> */
.L_x_23478:
[----:B------:R-:W-:Y:S05]  /*27630*/  BSYNC.RECONVERGENT B1 ;  /* 0x0000000000017941 */ /* 0x000fea0003800200 */
.L_x_23477:
        /* <DEDUP_REMOVED lines=62> */
.L_x_23475:
[----:B------:R-:W-:Y:S05]  /*27a20*/  BSYNC.RECONVERGENT B0 ;  /* 0x0000000000007941 */ /* 0x000fea0003800200 */
.L_x_23474:
[----:B------:R-:W-:Y:S01]  /*27a30*/  I2FP.F32.U32 R21, R21 ;  /* 0x0000001500157245 */ /* 0x000fe20000201000 */
[----:B------:R-:W-:Y:S01]  /*27a40*/  @P1 HADD2.F32 R23, -RZ, R50.H0_H0 ;  /* 0x20000032ff171230 */ /* 0x000fe20000004100 */
[----:B------:R-:W-:Y:S01]  /*27a50*/  ISETP.NE.AND P3, PT, R22, 0x1, PT ;  /* 0x000000011600780c */ /* 0x000fe20003f65270 */
[----:B------:R-:W-:Y:S01]  /*27a60*/  BSSY.RECONVERGENT B0, `(.L_x_23479) ;  /* 0x000005f000007945 */ /* 0x000fe20003800200 */
[----:B------:R-:W-:Y:S02]  /*27a70*/  IMAD.MOV.U32 R24, RZ, RZ, R160 ;  /* 0x000000ffff187224 */ /* 0x000fe400078e00a0 */
[----:B------:R-:W-:-:S05]  /*27a80*/  FFMA.FTZ R21, R21, R145, 1.1641532182693481445e-10 ;  /* 0x2f00000015157423 */ /* 0x000fca0000010091 */
[----:B------:R-:W-:Y:S01]  /*27a90*/  FSETP.GTU.FTZ.AND P2, PT, R21, R146, PT ;  /* 0x000000921500720b */ /* 0x000fe20003f5c000 */
[----:B------:R-:W-:-:S05]  /*27aa0*/  HADD2.F32 R21, -RZ, R38.H0_H0 ;  /* 0x20000026ff157230 */ /* 0x000fca0000004100 */
[----:B------:R-:W-:-:S05]  /*27ab0*/  FMUL.FTZ R21, R21, R147 ;  /* 0x0000009315157220 */ /* 0x000fca0000410000 */
        /* <DEDUP_REMOVED lines=14> */
.L_x_23481:
        /* <DEDUP_REMOVED lines=12> */
.L_x_23483:
[----:B------:R-:W-:Y:S05]  /*27c60*/  BSYNC.RECONVERGENT B1 ;  /* 0x0000000000017941 */ /* 0x000fea0003800200 */
.L_x_23482:
        /* <DEDUP_REMOVED lines=62> */
.L_x_23480:
[----:B------:R-:W-:Y:S05]  /*28050*/  BSYNC.RECONVERGENT B0 ;  /* 0x0000000000007941 */ /* 0x000fea0003800200 */
.L_x_23479:
[----:B------:R-:W-:Y:S01]  /*28060*/  I2FP.F32.U32 R22, R24 ;  /* 0x0000001800167245 */ /* 0x000fe20000201000 */
[----:B------:R-:W-:Y:S01]  /*28070*/  @P1 HADD2.F32 R24, -RZ, R50.H1_H1 ;  /* 0x30000032ff181230 */ /* 0x000fe20000004100 */
[----:B------:R-:W-:Y:S01]  /*28080*/  ISETP.NE.AND P4, PT, R23, 0x1, PT ;  /* 0x000000011700780c */ /* 0x000fe20003f85270 */
[----:B------:R-:W-:Y:S01]  /*28090*/  BSSY.RECONVERGENT B0, `(.L_x_23484) ;  /* 0x000005f000007945 */ /* 0x000fe20003800200 */
[----:B------:R-:W-:Y:S02]  /*280a0*/  HFMA2 R112, -RZ, RZ, 0, 1.1920928955078125e-07 ;  /* 0x00000002ff707431 */ /* 0x000fe400000001ff */
[----:B------:R-:W-:-:S05]  /*280b0*/  FFMA.FTZ R22, R22, R145, 1.1641532182693481445e-10 ;  /* 0x2f00000016167423 */ /* 0x000fca0000010091 */
[----:B------:R-:W-:Y:S01]  /*280c0*/  FSETP.GTU.FTZ.AND P3, PT, R22, R146, PT ;  /* 0x000000921600720b */ /* 0x000fe20003f7c000 */
[----:B------:R-:W-:-:S05]  /*280d0*/  HADD2.F32 R22, -RZ, R38.H1_H1 ;  /* 0x30000026ff167230 */ /* 0x000fca0000004100 */
[----:B------:R-:W-:-:S05]  /*280e0*/  FMUL.FTZ R22, R22, R147 ;  /* 0x0000009316167220 */ /* 0x000fca0000410000 */
        /* <DEDUP_REMOVED lines=14> */
.L_x_23486:
        /* <DEDUP_REMOVED lines=12> */
.L_x_23488:
[----:B------:R-:W-:Y:S05]  /*28290*/  BSYNC.RECONVERGENT B1 ;  /* 0x0000000000017941 */ /* 0x000fea0003800200 */
.L_x_23487:
        /* <DEDUP_REMOVED lines=62> */
.L_x_23485:
[----:B------:R-:W-:Y:S05]  /*28680*/  BSYNC.RECONVERGENT B0 ;  /* 0x0000000000007941 */ /* 0x000fea0003800200 */
.L_x_23484:
        /* <DEDUP_REMOVED lines=23> */
.L_x_23491:
        /* <DEDUP_REMOVED lines=12> */
.L_x_23493:
[----:B------:R-:W-:Y:S05]  /*288c0*/  BSYNC.RECONVERGENT B1 ;  /* 0x0000000000017941 */ /* 0x000fea0003800200 */
.L_x_23492:
        /* <DEDUP_REMOVED lines=62> */
.L_x_23490:
[----:B------:R-:W-:Y:S05]  /*28cb0*/  BSYNC.RECONVERGENT B0 ;  /* 0x0000000000007941 */ /* 0x000fea0003800200 */
.L_x_23489:
[----:B------:R-:W-:Y:S02]  /*28cc0*/  I2FP.F32.U32 R24, R24 ;  /* 0x0000001800187245 */ /* 0x000fe40000201000 */
[----:B------:R-:W-:Y:S02]  /*28cd0*/  PRMT R38, R41, 0x5410, R38 ;  /* 0x0000541029267816 */ /* 0x000fe40000000026 */
[----:B------:R-:W-:Y:S01]  /*28ce0*/  PRMT R37, R40, 0x5410, R37 ;  /* 0x0000541028257816 */ /* 0x000fe20000000025 */
[----:B------:R-:W-:Y:S01]  /*28cf0*/  FFMA.FTZ R24, R24, R145, 1.1641532182693481445e-10 ;  /* 0x2f00000018187423 */ /* 0x000fe20000010091 */
[----:B------:R-:W-:-:S04]  /*28d00*/  PRMT R36, R34, 0x5410, R36 ;  /* 0x0000541022247816 */ /* 0x000fc80000000024 */
[----:B------:R-:W-:Y:S01]  /*28d10*/  FSETP.GTU.FTZ.AND P5, PT, R24, R146, PT ;  /* 0x000000921800720b */ /* 0x000fe20003fbc000 */
[----:B------:R-:W-:Y:S02]  /*28d20*/  HADD2.F32 R24, -RZ, R39.H1_H1 ;  /* 0x30000027ff187230 */ /* 0x000fe40000004100 */
[----:B------:R-:W-:-:S03]  /*28d30*/  @P1 HADD2.F32 R39, -RZ, R51.H1_H1 ;  /* 0x30000033ff271230 */ /* 0x000fc60000004100 */
[----:B------:R-:W-:-:S05]  /*28d40*/  FMUL.FTZ R24, R24, R147 ;  /* 0x0000009318187220 */ /* 0x000fca0000410000 */
[----:B------:R-:W-:Y:S02]  /*28d50*/  FSEL R24, R24, RZ, !P5 ;  /* 0x000000ff18187208 */ /* 0x000fe40006800000 */
[----:B------:R-:W-:-:S03]  /*28d60*/  PLOP3.LUT P5, PT, P5, PT, PT, 0x8, 0x80 ;  /* 0x000000000080781c */ /* 0x000fc60002fae170 */
[----:B------:R-:W-:-:S05]  /*28d70*/  @P1 FADD.FTZ R24, R39, R24 ;  /* 0x0000001827181221 */ /* 0x000fca0000010000 */
[----:B------:R-:W-:-:S04]  /*28d80*/  F2FP.F16.F32.PACK_AB R39, RZ, R24 ;  /* 0x00000018ff27723e */ /* 0x000fc800000000ff */
[----:B------:R-:W-:-:S07]  /*28d90*/  PRMT R39, R42, 0x5410, R39 ;  /* 0x000054102a277816 */ /* 0x000fce0000000027 */
.L_x_23453:
        /* <DEDUP_REMOVED lines=41> */
.L_x_23494:
        /* <DEDUP_REMOVED lines=26> */
.L_x_23498:
        /* <DEDUP_REMOVED lines=12> */
.L_x_23500:
[----:B------:R-:W-:Y:S05]  /*29290*/  BSYNC.RECONVERGENT B1 ;  /* 0x0000000000017941 */ /* 0x000fea0003800200 */
.L_x_23499:
        /* <DEDUP_REMOVED lines=62> */
.L_x_23497:
[----:B------:R-:W-:Y:S05]  /*29680*/  BSYNC.RECONVERGENT B0 ;  /* 0x0000000000007941 */ /* 0x000fea0003800200 */
.L_x_23496:
        /* <DEDUP_REMOVED lines=22> */
.L_x_23503:
        /* <DEDUP_REMOVED lines=12> */
.L_x_23505:
[----:B------:R-:W-:Y:S05]  /*298b0*/  BSYNC.RECONVERGENT B1 ;  /* 0x0000000000017941 */ /* 0x000fea0003800200 */
.L_x_23504:
        /* <DEDUP_REMOVED lines=62> */
.L_x_23502:
[----:B------:R-:W-:Y:S05]  /*29ca0*/  BSYNC.RECONVERGENT B0 ;  /* 0x0000000000007941 */ /* 0x000fea0003800200 */
.L_x_23501:
        /* <DEDUP_REMOVED lines=25> */
.L_x_23508:
        /* <DEDUP_REMOVED lines=12> */
.L_x_23510:
[----:B------:R-:W-:Y:S05]  /*29f00*/  BSYNC.RECONVERGENT B1 ;  /* 0x0000000000017941 */ /* 0x000fea0003800200 */
.L_x_23509:
        /* <DEDUP_REMOVED lines=62> */
.L_x_23507:
[----:B------:R-:W-:Y:S05]  /*2a2f0*/  BSYNC.RECONVERGENT B0 ;  /* 0x0000000000007941 */ /* 0x000fea0003800200 */
.L_x_23506:
        /* <DEDUP_REMOVED lines=11> */
[----:B------:R-:W-:-:S05]  /*2a3b0*/  IMAD.MOV.U32 R9, RZ, RZ, 0x2 ;  /* 0x00000002ff097424 */ /* 0x000fca00078e00ff */
        /* <DEDUP_REMOVED lines=10> */
.L_x_23513:
        /* <DEDUP_REMOVED lines=12> */
.L_x_23515:
[----:B------:R-:W-:Y:S05]  /*2a520*/  BSYNC.RECONVERGENT B1 ;  /* 0x0000000000017941 */ /* 0x000fea0003800200 */
.L_x_23514:
        /* <DEDUP_REMOVED lines=62> */
.L_x_23512:
[----:B------:R-:W-:Y:S05]  /*2a910*/  BSYNC.RECONVERGENT B0 ;  /* 0x0000000000007941 */ /* 0x000fea0003800200 */
.L_x_23511:
        /* <DEDUP_REMOVED lines=11> */
[----:B-1----:R-:W-:Y:S01]  /*2a9d0*/  @P1 FADD.FTZ R36, R10, R8 ;  /* 0x000000080a241221 */ /* 0x002fe20000010000 */
        /* <DEDUP_REMOVED lines=13> */
.L_x_23518:
        /* <DEDUP_REMOVED lines=12> */
.L_x_23520:
[----:B------:R-:W-:Y:S05]  /*2ab70*/  BSYNC.RECONVERGENT B1 ;  /* 0x0000000000017941 */ /* 0x000fea0003800200 */
.L_x_23519:
        /* <DEDUP_REMOVED lines=62> */
.L_x_23517:
[----:B------:R-:W-:Y:S05]  /*2af60*/  BSYNC.RECONVERGENT B0 ;  /* 0x0000000000007941 */ /* 0x000fea0003800200 */
.L_x_23516:
        /* <DEDUP_REMOVED lines=22> */
.L_x_23523:
        /* <DEDUP_REMOVED lines=12> */
.L_x_23525:
[----:B------:R-:W-:Y:S05]  /*2b190*/  BSYNC.RECONVERGENT B1 ;  /* 0x0000000000017941 */ /* 0x000fea0003800200 */
.L_x_23524:
        /* <DEDUP_REMOVED lines=62> */
.L_x_23522:
[----:B------:R-:W-:Y:S05]  /*2b580*/  BSYNC.RECONVERGENT B0 ;  /* 0x0000000000007941 */ /* 0x000fea0003800200 */
.L_x_23521:
        /* <DEDUP_REMOVED lines=25> */
.L_x_23528:
        /* <DEDUP_REMOVED lines=12> */
.L_x_23530:
[----:B------:R-:W-:Y:S05]  /*2b7e0*/  BSYNC.RECONVERGENT B1 ;  /* 0x0000000000017941 */ /* 0x000fea0003800200 */
.L_x_23529:
        /* <DEDUP_REMOVED lines=62> */
.L_x_23527:
[----:B------:R-:W-:Y:S05]  /*2bbd0*/  BSYNC.RECONVERGENT B0 ;  /* 0x0000000000007941 */ /* 0x000fea0003800200 */
.L_x_23526:
[----:B------:R-:W-:Y:S01]  /*2bbe0*/  I2FP.F32.U32 R11, R13 ;  /* 0x0000000d000b7245 */ /* 0x000fe20000201000 */
[----:B------:R-:W-:Y:S01]  /*2bbf0*/  BSSY.RECONVERGENT B0, `(.L_x_23531) ;  /* 0x0000060000007945 */ /* 0x000fe20003800200 */
[----:B------:R-:W-:Y:S02]  /*2bc00*/  ISETP.NE.AND P2, PT, R10, 0x1, PT ;  /* 0x000000010a00780c */ /* 0x000fe40003f45270 */
[----:B------:R-:W-:Y:S01]  /*2bc10*/  LOP3.LUT R6, R6, 0xfffffffd, RZ, 0xc0, !PT ;  /* 0xfffffffd06067812 */ /* 0x000fe200078ec0ff */
[----:B------:R-:W-:Y:S01]  /*2bc20*/  FFMA.FTZ R11, R11, R145, 1.1641532182693481445e-10 ;  /* 0x2f0000000b0b7423 */ /* 0x000fe20000010091 */
[----:B------:R-:W-:-:S04]  /*2bc30*/  MOV R13, R160 ;  /* 0x000000a0000d7202 */ /* 0x000fc80000000f00 */
        /* <DEDUP_REMOVED lines=16> */
.L_x_23533:
        /* <DEDUP_REMOVED lines=12> */
.L_x_23535:
[----:B------:R-:W-:Y:S05]  /*2be00*/  BSYNC.RECONVERGENT B1 ;  /* 0x0000000000017941 */ /* 0x000fea0003800200 */
.L_x_23534:
        /* <DEDUP_REMOVED lines=62> */
.L_x_23532:
[----:B------:R-:W-:Y:S05]  /*2c1f0*/  BSYNC.RECONVERGENT B0 ;  /* 0x0000000000007941 */ /* 0x000fea0003800200 */
.L_x_23531:
[----:B------:R-:W-:Y:S01]  /*2c200*/  I2FP.F32.U32 R10, R13 ;  /* 0x0000000d000a7245 */ /* 0x000fe20000201000 */
[----:B------:R-:W-:Y:S01]  /*2c210*/  @P1 HADD2.F32 R12, -RZ, R49.H1_H1 ;  /* 0x30000031ff0c1230 */ /* 0x000fe20000004100 */
[----:B------:R-:W-:Y:S01]  /*2c220*/  BSSY.RECONVERGENT B0, `(.L_x_23536) ;  /* 0x0000062000007945 */ /* 0x000fe20003800200 */
[----:B------:R-:W-:Y:S02]  /*2c230*/  MOV R39, R160 ;  /* 0x000000a000277202 */ /* 0x000fe40000000f00 */
        /* <DEDUP_REMOVED lines=21> */
.L_x_23538:
        /* <DEDUP_REMOVED lines=12> */
.L_x_23540:
[----:B------:R-:W-:Y:S05]  /*2c450*/  BSYNC.RECONVERGENT B1 ;  /* 0x0000000000017941 */ /* 0x000fea0003800200 */
.L_x_23539:
        /* <DEDUP_REMOVED lines=62> */
.L_x_23537:
[----:B------:R-:W-:Y:S05]  /*2c840*/  BSYNC.RECONVERGENT B0 ;  /* 0x0000000000007941 */ /* 0x000fea0003800200 */
.L_x_23536:
        /* <DEDUP_REMOVED lines=20> */
.L_x_23543:
        /* <DEDUP_REMOVED lines=12> */
.L_x_23545:
[----:B------:R-:W-:Y:S05]  /*2ca50*/  BSYNC.RECONVERGENT B1 ;  /* 0x0000000000017941 */ /* 0x000fea0003800200 */
.L_x_23544:
        /* <DEDUP_REMOVED lines=62> */
.L_x_23542:
[----:B------:R-:W-:Y:S05]  /*2ce40*/  BSYNC.RECONVERGENT B0 ;  /* 0x0000000000007941 */ /* 0x000fea0003800200 */
.L_x_23541:
        /* <DEDUP_REMOVED lines=26> */
.L_x_23548:
        /* <DEDUP_REMOVED lines=12> */
.L_x_23550:
[----:B------:R-:W-:Y:S05]  /*2d0b0*/  BSYNC.RECONVERGENT B1 ;  /* 0x0000000000017941 */ /* 0x000fea0003800200 */
.L_x_23549:
        /* <DEDUP_REMOVED lines=62> */
.L_x_23547:
[----:B------:R-:W-:Y:S05]  /*2d4a0*/  BSYNC.RECONVERGENT B0 ;  /* 0x0000000000007941 */ /* 0x000fea0003800200 */
.L_x_23546:
        /* <DEDUP_REMOVED lines=20> */
.L_x_23553:
        /* <DEDUP_REMOVED lines=12> */
.L_x_23555:
[----:B------:R-:W-:Y:S05]  /*2d6b0*/  BSYNC.RECONVERGENT B1 ;  /* 0x0000000000017941 */ /* 0x000fea0003800200 */
.L_x_23554:
        /* <DEDUP_REMOVED lines=62> */
.L_x_23552:
[----:B------:R-:W-:Y:S05]  /*2daa0*/  BSYNC.RECONVERGENT B0 ;  /* 0x0000000000007941 */ /* 0x000fea0003800200 */
.L_x_23551:
        /* <DEDUP_REMOVED lines=13> */
[----:B------:R-:W-:Y:S01]  /*2db80*/  IMAD.MOV.U32 R13, RZ, RZ, R160 ;  /* 0x000000ffff0d7224 */ /* 0x000fe200078e00a0 */
        /* <DEDUP_REMOVED lines=11> */
.L_x_23558:
        /* <DEDUP_REMOVED lines=12> */
.L_x_23560:
[----:B------:R-:W-:Y:S05]  /*2dd00*/  BSYNC.RECONVERGENT B1 ;  /* 0x0000000000017941 */ /* 0x000fea0003800200 */
.L_x_23559:
        /* <DEDUP_REMOVED lines=62> */
.L_x_23557:
[----:B------:R-:W-:Y:S05]  /*2e0f0*/  BSYNC.RECONVERGENT B0 ;  /* 0x0000000000007941 */ /* 0x000fea0003800200 */
.L_x_23556:
        /* <DEDUP_REMOVED lines=20> */
.L_x_23563:
        /* <DEDUP_REMOVED lines=12> */
.L_x_23565:
[----:B------:R-:W-:Y:S05]  /*2e300*/  BSYNC.RECONVERGENT B1 ;  /* 0x0000000000017941 */ /* 0x000fea0003800200 */
.L_x_23564:
        /* <DEDUP_REMOVED lines=62> */
.L_x_23562:
[----:B------:R-:W-:Y:S05]  /*2e6f0*/  BSYNC.RECONVERGENT B0 ;  /* 0x0000000000007941 */ /* 0x000fea0003800200 */
.L_x_23561:
[----:B------:R-:W-:Y:S01]  /*2e700*/  I2FP.F32.U32 R41, R41 ;  /* 0x0000002900297245 */ /* 0x000fe20000201000 */
[----:B------:R-:W-:Y:S01]  /*2e710*/  HADD2.F32 R122, -RZ, R55.H0_H0 ;  /* 0x20000037ff7a7230 */ /* 0x000fe20000004100 */
        /* <DEDUP_REMOVED lines=13> */
[----:B------:R-:W-:-:S04]  /*2e7f0*/  PRMT R13, R122, 0x7610, R13 ;  /* 0x000076107a0d7816 */ /* 0x000fc8000000000d */
        /* <DEDUP_REMOVED lines=10> */
.L_x_23568:
        /* <DEDUP_REMOVED lines=12> */
.L_x_23570:
[----:B------:R-:W-:Y:S05]  /*2e960*/  BSYNC.RECONVERGENT B1 ;  /* 0x0000000000017941 */ /* 0x000fea0003800200 */
.L_x_23569:
        /* <DEDUP_REMOVED lines=62> */
.L_x_23567:
[----:B------:R-:W-:Y:S05]  /*2ed50*/  BSYNC.RECONVERGENT B0 ;  /* 0x0000000000007941 */ /* 0x000fea0003800200 */
.L_x_23566:
        /* <DEDUP_REMOVED lines=20> */
.L_x_23573:
        /* <DEDUP_REMOVED lines=15> */
.L_x_23575:
[----:B------:R-:W-:Y:S05]  /*2ef90*/  BSYNC.RECONVERGENT B1 ;  /* 0x0000000000017941 */ /* 0x000fea0003800200 */
.L_x_23574:
        /* <DEDUP_REMOVED lines=62> */
.L_x_23572:
[----:B------:R-:W-:Y:S05]  /*2f380*/  BSYNC.RECONVERGENT B0 ;  /* 0x0000000000007941 */ /* 0x000fea0003800200 */
.L_x_23571:
        /* <DEDUP_REMOVED lines=13> */
[----:B------:R-:W-:Y:S01]  /*2f460*/  @P1 FADD.FTZ R42, R42, R115 ;  /* 0x000000732a2a1221 */ /* 0x000fe20000010000 */
[----:B------:R-:W-:-:S04]  /*2f470*/  @!P1 MOV R42, R115 ;  /* 0x00000073002a9202 */ /* 0x000fc80000000f00 */
[----:B------:R-:W-:-:S04]  /*2f480*/  F2FP.F16.F32.PACK_AB R115, RZ, R42 ;  /* 0x0000002aff73723e */ /* 0x000fc800000000ff */
[----:B------:R-:W-:Y:S01]  /*2f490*/  PRMT R115, R122, 0x5410, R115 ;  /* 0x000054107a737816 */ /* 0x000fe20000000073 */
[----:B------:R-:W-:Y:S06]  /*2f4a0*/  BRA `(.L_x_23576) ;  /* 0x00000030009c7947 */ /* 0x000fec0003800000 */
.L_x_23495:
        /* <DEDUP_REMOVED lines=16> */
.L_x_23579:
        /* <DEDUP_REMOVED lines=12> */
.L_x_23581:
[----:B------:R-:W-:Y:S05]  /*2f670*/  BSYNC.RECONVERGENT B1 ;  /* 0x0000000000017941 */ /* 0x000fea0003800200 */
.L_x_23580:
        /* <DEDUP_REMOVED lines=62> */
.L_x_23578:
[----:B------:R-:W-:Y:S05]  /*2fa60*/  BSYNC.RECONVERGENT B0 ;  /* 0x0000000000007941 */ /* 0x000fea0003800200 */
.L_x_23577:
[----:B------:R-:W-:Y:S01]  /*2fa70*/  I2FP.F32.U32 R35, R37 ;  /* 0x0000002500237245 */ /* 0x000fe20000201000 */
[----:B-----5:R-:W-:Y:S01]  /*2fa80*/  @P1 HADD2.F32 R37, -RZ, R48.H0_H0 ;  /* 0x20000030ff251230 */ /* 0x020fe20000004100 */
        /* <DEDUP_REMOVED lines=23> */
.L_x_23584:
        /* <DEDUP_REMOVED lines=12> */
.L_x_23586:
[----:B------:R-:W-:Y:S05]  /*2fcc0*/  BSYNC.RECONVERGENT B1 ;  /* 0x0000000000017941 */ /* 0x000fea0003800200 */
.L_x_23585:
        /* <DEDUP_REMOVED lines=62> */
.L_x_23583:
[----:B------:R-:W-:Y:S05]  /*300b0*/  BSYNC.RECONVERGENT B0 ;  /* 0x0000000000007941 */ /* 0x000fea0003800200 */
.L_x_23582:
        /* <DEDUP_REMOVED lines=25> */
.L_x_23589:
        /* <DEDUP_REMOVED lines=12> */
.L_x_23591:
[----:B------:R-:W-:Y:S05]  /*30310*/  BSYNC.RECONVERGENT B1 ;  /* 0x0000000000017941 */ /* 0x000fea0003800200 */
.L_x_23590:
        /* <DEDUP_REMOVED lines=62> */
.L_x_23588:
[----:B------:R-:W-:Y:S05]  /*30700*/  BSYNC.RECONVERGENT B0 ;  /* 0x0000000000007941 */ /* 0x000fea0003800200 */
.L_x_23587:
[----:B------:R-:W-:Y:S01]  /*30710*/  I2FP.F32.U32 R37, R37 ;  /* 0x0000002500257245 */ /* 0x000fe20000201000 */
[----:B------:R-:W-:Y:S01]  /*30720*/  @P1 HADD2.F32 R39, -RZ, R49.H0_H0 ;  /* 0x20000031ff271230 */ /* 0x000fe20000004100 */
[----:B------:R-:W-:Y:S01]  /*30730*/  ISETP.NE.AND P3, PT, R38, 0x1, PT ;  /* 0x000000012600780c */ /* 0x000fe20003f65270 */
[----:B------:R-:W-:Y:S01]  /*30740*/  BSSY.RECONVERGENT B0, `(.L_x_23592) ;  /* 0x0000061000007945 */ /* 0x000fe20003800200 */
[----:B------:R-:W-:Y:S01]  /*30750*/  LOP3.LUT R6, R6, 0xfffffffb, RZ, 0xc0, !PT ;  /* 0xfffffffb06067812 */ /* 0x000fe200078ec0ff */
[----:B------:R-:W-:Y:S01]  /*30760*/  FFMA.FTZ R37, R37, R145, 1.1641532182693481445e-10 ;  /* 0x2f00000025257423 */ /* 0x000fe20000010091 */
[----:B------:R-:W-:-:S04]  /*30770*/  IMAD.MOV.U32 R41, RZ, RZ, R160 ;  /* 0x000000ffff297224 */ /* 0x000fc800078e00a0 */
        /* <DEDUP_REMOVED lines=18> */
.L_x_23594:
        /* <DEDUP_REMOVED lines=12> */
.L_x_23596:
[----:B------:R-:W-:Y:S05]  /*30960*/  BSYNC.RECONVERGENT B1 ;  /* 0x0000000000017941 */ /* 0x000fea0003800200 */
.L_x_23595:
        /* <DEDUP_REMOVED lines=62> */
.L_x_23593:
[----:B------:R-:W-:Y:S05]  /*30d50*/  BSYNC.RECONVERGENT B0 ;  /* 0x0000000000007941 */ /* 0x000fea0003800200 */
.L_x_23592:
        /* <DEDUP_REMOVED lines=25> */
.L_x_23599:
        /* <DEDUP_REMOVED lines=12> */
.L_x_23601:
[----:B------:R-:W-:Y:S05]  /*30fb0*/  BSYNC.RECONVERGENT B1 ;  /* 0x0000000000017941 */ /* 0x000fea0003800200 */
.L_x_23600:
        /* <DEDUP_REMOVED lines=62> */
.L_x_23598:
[----:B------:R-:W-:Y:S05]  /*313a0*/  BSYNC.RECONVERGENT B0 ;  /* 0x0000000000007941 */ /* 0x000fea0003800200 */
.L_x_23597:
[----:B------:R-:W-:Y:S01]  /*313b0*/  I2FP.F32.U32 R39, R42 ;  /* 0x0000002a00277245 */ /* 0x000fe20000201000 */
[----:B------:R-:W-:Y:S01]  /*313c0*/  @P1 HADD2.F32 R41, -RZ, R50.H0_H0 ;  /* 0x20000032ff291230 */ /* 0x000fe20000004100 */
[----:B------:R-:W-:Y:S01]  /*313d0*/  ISETP.NE.AND P3, PT, R40, 0x1, PT ;  /* 0x000000012800780c */ /* 0x000fe20003f65270 */
[----:B------:R-:W-:Y:S01]  /*313e0*/  BSSY.RECONVERGENT B0, `(.L_x_23602) ;  /* 0x000005f000007945 */ /* 0x000fe20003800200 */
[----:B------:R-:W-:Y:S02]  /*313f0*/  IMAD.MOV.U32 R42, RZ, RZ, 0x2 ;  /* 0x00000002ff2a7424 */ /* 0x000fe400078e00ff */
[----:B------:R-:W-:Y:S01]  /*31400*/  FFMA.FTZ R39, R39, R145, 1.1641532182693481445e-10 ;  /* 0x2f00000027277423 */ /* 0x000fe20000010091 */
[----:B------:R-:W-:-:S04]  /*31410*/  MOV R125, R160 ;  /* 0x000000a0007d7202 */ /* 0x000fc80000000f00 */
[----:B------:R-:W-:Y:S01]  /*31420*/  FSETP.GTU.FTZ.AND P2, PT, R39, R146, PT ;  /* 0x000000922700720b */ /* 0x000fe20003f5c000 */
[----:B------:R-:W-:-:S05]  /*31430*/  HADD2.F32 R39, -RZ, R114.H0_H0 ;  /* 0x20000072ff277230 */ /* 0x000fca0000004100 */
[----:B------:R-:W-:-:S05]  /*31440*/  FMUL.FTZ R39, R39, R147 ;  /* 0x0000009327277220 */ /* 0x000fca0000410000 */
        /* <DEDUP_REMOVED lines=13> */
.L_x_23604:
        /* <DEDUP_REMOVED lines=12> */
.L_x_23606:
[----:B------:R-:W-:Y:S05]  /*315e0*/  BSYNC.RECONVERGENT B1 ;  /* 0x0000000000017941 */ /* 0x000fea0003800200 */
.L_x_23605:
        /* <DEDUP_REMOVED lines=62> */
.L_x_23603:
[----:B------:R-:W-:Y:S05]  /*319d0*/  BSYNC.RECONVERGENT B0 ;  /* 0x0000000000007941 */ /* 0x000fea0003800200 */
.L_x_23602:
[----:B------:R-:W-:Y:S01]  /*319e0*/  I2FP.F32.U32 R40, R125 ;  /* 0x0000007d00287245 */ /* 0x000fe20000201000 */
[----:B------:R-:W-:Y:S01]  /*319f0*/  @P1 HADD2.F32 R41, -RZ, R50.H1_H1 ;  /* 0x30000032ff291230 */ /* 0x000fe20000004100 */
[----:B------:R-:W-:Y:S01]  /*31a00*/  ISETP.NE.AND P4, PT, R42, 0x1, PT ;  /* 0x000000012a00780c */ /* 0x000fe20003f85270 */
[----:B------:R-:W-:Y:S01]  /*31a10*/  BSSY.RECONVERGENT B0, `(.L_x_23607) ;  /* 0x000005f000007945 */ /* 0x000fe20003800200 */
[----:B------:R-:W-:Y:S02]  /*31a20*/  IMAD.MOV.U32 R125, RZ, RZ, 0x2 ;  /* 0x00000002ff7d7424 */ /* 0x000fe400078e00ff */
        /* <DEDUP_REMOVED lines=18> */
.L_x_23609:
        /* <DEDUP_REMOVED lines=12> */
.L_x_23611:
[----:B------:R-:W-:Y:S05]  /*31c10*/  BSYNC.RECONVERGENT B1 ;  /* 0x0000000000017941 */ /* 0x000fea0003800200 */
.L_x_23610:
        /* <DEDUP_REMOVED lines=62> */
.L_x_23608:
[----:B------:R-:W-:Y:S05]  /*32000*/  BSYNC.RECONVERGENT B0 ;  /* 0x0000000000007941 */ /* 0x000fea0003800200 */
.L_x_23607:
        /* <DEDUP_REMOVED lines=9> */
[----:B------:R-:W-:Y:S01]  /*320a0*/  @P1 HADD2.F32 R42, -RZ, R51.H0_H0 ;  /* 0x20000033ff2a1230 */ /* 0x000fe20000004100 */
        /* <DEDUP_REMOVED lines=13> */
.L_x_23614:
        /* <DEDUP_REMOVED lines=12> */
.L_x_23616:
[----:B------:R-:W-:Y:S05]  /*32240*/  BSYNC.RECONVERGENT B1 ;  /* 0x0000000000017941 */ /* 0x000fea0003800200 */
.L_x_23615:
        /* <DEDUP_REMOVED lines=62> */
.L_x_23613:
[----:B------:R-:W-:Y:S05]  /*32630*/  BSYNC.RECONVERGENT B0 ;  /* 0x0000000000007941 */ /* 0x000fea0003800200 */
.L_x_23612:
        /* <DEDUP_REMOVED lines=14> */
.L_x_23576:
        /* <DEDUP_REMOVED lines=41> */
.L_x_23617:
        /* <DEDUP_REMOVED lines=26> */
.L_x_23621:
        /* <DEDUP_REMOVED lines=12> */
.L_x_23623:
[----:B------:R-:W-:Y:S05]  /*32c10*/  BSYNC.RECONVERGENT B1 ;  /* 0x0000000000017941 */ /* 0x000fea0003800200 */
.L_x_23622:
        /* <DEDUP_REMOVED lines=62> */
.L_x_23620:
[----:B------:R-:W-:Y:S05]  /*33000*/  BSYNC.RECONVERGENT B0 ;  /* 0x0000000000007941 */ /* 0x000fea0003800200 */
.L_x_23619:
        /* <DEDUP_REMOVED lines=22> */
.L_x_23626:
        /* <DEDUP_REMOVED lines=12> */
.L_x_23628:
[----:B------:R-:W-:Y:S05]  /*33230*/  BSYNC.RECONVERGENT B1 ;  /* 0x0000000000017941 */ /* 0x000fea0003800200 */
.L_x_23627:
        /* <DEDUP_REMOVED lines=62> */
.L_x_23625:
[----:B------:R-:W-:Y:S05]  /*33620*/  BSYNC.RECONVERGENT B0 ;  /* 0x0000000000007941 */ /* 0x000fea0003800200 */
.L_x_23624:
        /* <DEDUP_REMOVED lines=25> */
.L_x_23631:
        /* <DEDUP_REMOVED lines=12> */
.L_x_23633:
[----:B------:R-:W-:Y:S05]  /*33880*/  BSYNC.RECONVERGENT B1 ;  /* 0x0000000000017941 */ /* 0x000fea0003800200 */
.L_x_23632:
        /* <DEDUP_REMOVED lines=62> */
.L_x_23630:
[----:B------:R-:W-:Y:S05]  /*33c70*/  BSYNC.RECONVERGENT B0 ;  /* 0x0000000000007941 */ /* 0x000fea0003800200 */
.L_x_23629:
[----:B------:R-:W-:Y:S01]  /*33c80*/  I2FP.F32.U32 R9, R11 ;  /* 0x0000000b00097245 */ /* 0x000fe20000201000 */
[----:B------:R-:W-:Y:S01]  /*33c90*/  BSSY.RECONVERGENT B0, `(.L_x_23634) ;  /* 0x0000060000007945 */ /* 0x000fe20003800200 */
[----:B------:R-:W-:Y:S02]  /*33ca0*/  ISETP.NE.AND P3, PT, R8, 0x1, PT ;  /* 0x000000010800780c */ /* 0x000fe40003f65270 */
[----:B------:R-:W-:Y:S01]  /*33cb0*/  LOP3.LUT R6, R6, 0xfffffff7, RZ, 0xc0, !PT ;  /* 0xfffffff706067812 */ /* 0x000fe200078ec0ff */
[----:B------:R-:W-:Y:S01]  /*33cc0*/  FFMA.FTZ R9, R9, R145, 1.1641532182693481445e-10 ;  /* 0x2f00000009097423 */ /* 0x000fe20000010091 */
[----:B------:R-:W-:-:S04]  /*33cd0*/  MOV R11, R160 ;  /* 0x000000a0000b7202 */ /* 0x000fc80000000f00 */
        /* <DEDUP_REMOVED lines=16> */
.L_x_23636:
        /* <DEDUP_REMOVED lines=12> */
.L_x_23638:
[----:B------:R-:W-:Y:S05]  /*33ea0*/  BSYNC.RECONVERGENT B1 ;  /* 0x0000000000017941 */ /* 0x000fea0003800200 */
.L_x_23637:
        /* <DEDUP_REMOVED lines=62> */
.L_x_23635:
[----:B------:R-:W-:Y:S05]  /*34290*/  BSYNC.RECONVERGENT B0 ;  /* 0x0000000000007941 */ /* 0x000fea0003800200 */
.L_x_23634:
[----:B------:R-:W-:Y:S01]  /*342a0*/  I2FP.F32.U32 R8, R11 ;  /* 0x0000000b00087245 */ /* 0x000fe20000201000 */
[----:B------:R-:W-:Y:S01]  /*342b0*/  @P1 HADD2.F32 R10, -RZ, R48.H1_H1 ;  /* 0x30000030ff0a1230 */ /* 0x000fe20000004100 */
[----:B------:R-:W-:Y:S01]  /*342c0*/  ISETP.NE.AND P3, PT, R9, 0x1, PT ;  /* 0x000000010900780c */ /* 0x000fe20003f65270 */
[----:B------:R-:W-:Y:S01]  /*342d0*/  BSSY.RECONVERGENT B0, `(.L_x_23639) ;  /* 0x0000061000007945 */ /* 0x000fe20003800200 */
        /* <DEDUP_REMOVED lines=21> */
.L_x_23641:
        /* <DEDUP_REMOVED lines=12> */
.L_x_23643:
[----:B------:R-:W-:Y:S05]  /*344f0*/  BSYNC.RECONVERGENT B1 ;  /* 0x0000000000017941 */ /* 0x000fea0003800200 */
.L_x_23642:
        /* <DEDUP_REMOVED lines=62> */
.L_x_23640:
[----:B------:R-:W-:Y:S05]  /*348e0*/  BSYNC.RECONVERGENT B0 ;  /* 0x0000000000007941 */ /* 0x000fea0003800200 */
.L_x_23639:
        /* <DEDUP_REMOVED lines=22> */
.L_x_23646:
        /* <DEDUP_REMOVED lines=12> */
.L_x_23648:
[----:B------:R-:W-:Y:S05]  /*34b10*/  BSYNC.RECONVERGENT B1 ;  /* 0x0000000000017941 */ /* 0x000fea0003800200 */
.L_x_23647:
        /* <DEDUP_REMOVED lines=62> */
.L_x_23645:
[----:B------:R-:W-:Y:S05]  /*34f00*/  BSYNC.RECONVERGENT B0 ;  /* 0x0000000000007941 */ /* 0x000fea0003800200 */
.L_x_23644:
        /* <DEDUP_REMOVED lines=25> */
.L_x_23651:
        /* <DEDUP_REMOVED lines=12> */
.L_x_23653:
[----:B------:R-:W-:Y:S05]  /*35160*/  BSYNC.RECONVERGENT B1 ;  /* 0x0000000000017941 */ /* 0x000fea0003800200 */
.L_x_23652:
        /* <DEDUP_REMOVED lines=62> */
.L_x_23650:
[----:B------:R-:W-:Y:S05]  /*35550*/  BSYNC.RECONVERGENT B0 ;  /* 0x0000000000007941 */ /* 0x000fea0003800200 */
.L_x_23649:
        /* <DEDUP_REMOVED lines=22> */
.L_x_23656:
        /* <DEDUP_REMOVED lines=12> */
.L_x_23658:
[----:B------:R-:W-:Y:S05]  /*35780*/  BSYNC.RECONVERGENT B1 ;  /* 0x0000000000017941 */ /* 0x000fea0003800200 */
.L_x_23657:
        /* <DEDUP_REMOVED lines=62> */
.L_x_23655:
[----:B------:R-:W-:Y:S05]  /*35b70*/  BSYNC.RECONVERGENT B0 ;  /* 0x0000000000007941 */ /* 0x000fea0003800200 */
.L_x_23654:
        /* <DEDUP_REMOVED lines=25> */
.L_x_23661:
        /* <DEDUP_REMOVED lines=12> */
.L_x_23663:
[----:B------:R-:W-:Y:S05]  /*35dd0*/  BSYNC.RECONVERGENT B1 ;  /* 0x0000000000017941 */ /* 0x000fea0003800200 */
.L_x_23662:
        /* <DEDUP_REMOVED lines=62> */
.L_x_23660:
[----:B------:R-:W-:Y:S05]  /*361c0*/  BSYNC.RECONVERGENT B0 ;  /* 0x0000000000007941 */ /* 0x000fea0003800200 */
.L_x_23659:
        /* <DEDUP_REMOVED lines=20> */
.L_x_23666:
        /* <DEDUP_REMOVED lines=12> */
.L_x_23668:
[----:B------:R-:W-:Y:S05]  /*363d0*/  BSYNC.RECONVERGENT B1 ;  /* 0x0000000000017941 */ /* 0x000fea0003800200 */
.L_x_23667:
        /* <DEDUP_REMOVED lines=38> */
[----:B------:R-:W-:Y:S01]  /*36640*/  IMAD.WIDE.U32 R140, R125, -0x326172a9, RZ ;  /* 0xcd9e8d577d8c7825 */ /* 0x000fe200078e00ff */
[----:B------:R-:W-:-:S04]  /*36650*/  MOV R125, R138 ;  /* 0x0000008a007d7202 */ /* 0x000fc80000000f00 */
        /* <DEDUP_REMOVED lines=22> */
.L_x_23665:
[----:B------:R-:W-:Y:S05]  /*367c0*/  BSYNC.RECONVERGENT B0 ;  /* 0x0000000000007941 */ /* 0x000fea0003800200 */
.L_x_23664:
[----:B------:R-:W-:Y:S01]  /*367d0*/  I2FP.F32.U32 R12, R125 ;  /* 0x0000007d000c7245 */ /* 0x000fe20000201000 */
[----:B------:R-:W-:Y:S01]  /*367e0*/  HADD2.F32 R125, -RZ, R54.H0_H0 ;  /* 0x20000036ff7d7230 */ /* 0x000fe20000004100 */
        /* <DEDUP_REMOVED lines=24> */
.L_x_23671:
        /* <DEDUP_REMOVED lines=12> */
.L_x_23673:
[----:B------:R-:W-:Y:S05]  /*36a30*/  BSYNC.RECONVERGENT B1 ;  /* 0x0000000000017941 */ /* 0x000fea0003800200 */
.L_x_23672:
        /* <DEDUP_REMOVED lines=62> */
.L_x_23670:
[----:B------:R-:W-:Y:S05]  /*36e20*/  BSYNC.RECONVERGENT B0 ;  /* 0x0000000000007941 */ /* 0x000fea0003800200 */
.L_x_23669:
        /* <DEDUP_REMOVED lines=20> */
.L_x_23676:
        /* <DEDUP_REMOVED lines=12> */
.L_x_23678:
[----:B------:R-:W-:Y:S05]  /*37030*/  BSYNC.RECONVERGENT B1 ;  /* 0x0000000000017941 */ /* 0x000fea0003800200 */
.L_x_23677:
        /* <DEDUP_REMOVED lines=62> */
.L_x_23675:
[----:B------:R-:W-:Y:S05]  /*37420*/  BSYNC.RECONVERGENT B0 ;  /* 0x0000000000007941 */ /* 0x000fea0003800200 */
.L_x_23674:
        /* <DEDUP_REMOVED lines=25> */
.L_x_23681:
        /* <DEDUP_REMOVED lines=12> */
.L_x_23683:
[----:B------:R-:W-:Y:S05]  /*37680*/  BSYNC.RECONVERGENT B1 ;  /* 0x0000000000017941 */ /* 0x000fea0003800200 */
.L_x_23682:
        /* <DEDUP_REMOVED lines=62> */
.L_x_23680:
[----:B------:R-:W-:Y:S05]  /*37a70*/  BSYNC.RECONVERGENT B0 ;  /* 0x0000000000007941 */ /* 0x000fea0003800200 */
.L_x_23679:
        /* <DEDUP_REMOVED lines=20> */
.L_x_23686:
        /* <DEDUP_REMOVED lines=12> */
.L_x_23688:
[----:B------:R-:W-:Y:S05]  /*37c80*/  BSYNC.RECONVERGENT B1 ;  /* 0x0000000000017941 */ /* 0x000fea0003800200 */
.L_x_23687:
        /* <DEDUP_REMOVED lines=62> */
.L_x_23685:
[----:B------:R-:W-:Y:S05]  /*38070*/  BSYNC.RECONVERGENT B0 ;  /* 0x0000000000007941 */ /* 0x000fea0003800200 */
.L_x_23684:
        /* <DEDUP_REMOVED lines=26> */
.L_x_23691:
        /* <DEDUP_REMOVED lines=12> */
.L_x_23693:
[----:B------:R-:W-:Y:S05]  /*382e0*/  BSYNC.RECONVERGENT B1 ;  /* 0x0000000000017941 */ /* 0x000fea0003800200 */
.L_x_23692:
        /* <DEDUP_REMOVED lines=62> */
.L_x_23690:
[----:B------:R-:W-:Y:S05]  /*386d0*/  BSYNC.RECONVERGENT B0 ;  /* 0x0000000000007941 */ /* 0x000fea0003800200 */
.L_x_23689:
        /* <DEDUP_REMOVED lines=20> */
.L_x_23696:
        /* <DEDUP_REMOVED lines=15> */
.L_x_23698:
[----:B------:R-:W-:Y:S05]  /*38910*/  BSYNC.RECONVERGENT B1 ;  /* 0x0000000000017941 */ /* 0x000fea0003800200 */
.L_x_23697:
        /* <DEDUP_REMOVED lines=62> */
.L_x_23695:
[----:B------:R-:W-:Y:S05]  /*38d00*/  BSYNC.RECONVERGENT B0 ;  /* 0x0000000000007941 */ /* 0x000fea0003800200 */
.L_x_23694:
        /* <DEDUP_REMOVED lines=18> */
.L_x_23618:
        /* <DEDUP_REMOVED lines=16> */
.L_x_23702:
        /* <DEDUP_REMOVED lines=12> */
.L_x_23704:
[----:B------:R-:W-:Y:S05]  /*38ff0*/  BSYNC.RECONVERGENT B1 ;  /* 0x0000000000017941 */ /* 0x000fea0003800200 */
.L_x_23703:
        /* <DEDUP_REMOVED lines=62> */
.L_x_23701:
[----:B------:R-:W-:Y:S05]  /*393e0*/  BSYNC.RECONVERGENT B0 ;  /* 0x0000000000007941 */ /* 0x000fea0003800200 */
.L_x_23700:
[----:B------:R-:W-:Y:S01]  /*393f0*/  I2FP.F32.U32 R121, R123 ;  /* 0x0000007b00797245 */ /* 0x000fe20000201000 */
[----:B-----5:R-:W-:Y:S01]  /*39400*/  @P1 HADD2.F32 R123, -RZ, R48.H0_H0 ;  /* 0x20000030ff7b1230 */ /* 0x020fe20000004100 */
        /* <DEDUP_REMOVED lines=23> */
.L_x_23707:
        /* <DEDUP_REMOVED lines=12> */
.L_x_23709:
[----:B------:R-:W-:Y:S05]  /*39640*/  BSYNC.RECONVERGENT B1 ;  /* 0x0000000000017941 */ /* 0x000fea0003800200 */
.L_x_23708:
        /* <DEDUP_REMOVED lines=62> */
.L_x_23706:
[----:B------:R-:W-:Y:S05]  /*39a30*/  BSYNC.RECONVERGENT B0 ;  /* 0x0000000000007941 */ /* 0x000fea0003800200 */
.L_x_23705:
        /* <DEDUP_REMOVED lines=25> */
.L_x_23712:
        /* <DEDUP_REMOVED lines=12> */
.L_x_23714:
[----:B------:R-:W-:Y:S05]  /*39c90*/  BSYNC.RECONVERGENT B1 ;  /* 0x0000000000017941 */ /* 0x000fea0003800200 */
.L_x_23713:
        /* <DEDUP_REMOVED lines=62> */
.L_x_23711:
[----:B------:R-:W-:Y:S05]  /*3a080*/  BSYNC.RECONVERGENT B0 ;  /* 0x0000000000007941 */ /* 0x000fea0003800200 */
.L_x_23710:
[----:B------:R-:W-:Y:S01]  /*3a090*/  I2FP.F32.U32 R123, R127 ;  /* 0x0000007f007b7245 */ /* 0x000fe20000201000 */
[----:B------:R-:W-:Y:S01]  /*3a0a0*/  @P1 HADD2.F32 R125, -RZ, R49.H0_H0 ;  /* 0x20000031ff7d1230 */ /* 0x000fe20000004100 */
[----:B------:R-:W-:Y:S01]  /*3a0b0*/  ISETP.NE.AND P3, PT, R124, 0x1, PT ;  /* 0x000000017c00780c */ /* 0x000fe20003f65270 */
[----:B------:R-:W-:Y:S01]  /*3a0c0*/  BSSY.RECONVERGENT B0, `(.L_x_23715) ;  /* 0x0000061000007945 */ /* 0x000fe20003800200 */
[----:B------:R-:W-:Y:S01]  /*3a0d0*/  LOP3.LUT R6, R6, 0xfffffffb, RZ, 0xc0, !PT ;  /* 0xfffffffb06067812 */ /* 0x000fe200078ec0ff */
[----:B------:R-:W-:Y:S01]  /*3a0e0*/  FFMA.FTZ R123, R123, R145, 1.1641532182693481445e-10 ;  /* 0x2f0000007b7b7423 */ /* 0x000fe20000010091 */
[----:B------:R-:W-:Y:S01]  /*3a0f0*/  IMAD.MOV.U32 R128, RZ, RZ, 0x2 ;  /* 0x00000002ff807424 */ /* 0x000fe200078e00ff */
[----:B------:R-:W-:-:S03]  /*3a100*/  MOV R127, R160 ;  /* 0x000000a0007f7202 */ /* 0x000fc60000000f00 */
        /* <DEDUP_REMOVED lines=17> */
.L_x_23717:
        /* <DEDUP_REMOVED lines=12> */
.L_x_23719:
[----:B------:R-:W-:Y:S05]  /*3a2e0*/  BSYNC.RECONVERGENT B1 ;  /* 0x0000000000017941 */ /* 0x000fea0003800200 */
.L_x_23718:
        /* <DEDUP_REMOVED lines=62> */
.L_x_23716:
[----:B------:R-:W-:Y:S05]  /*3a6d0*/  BSYNC.RECONVERGENT B0 ;  /* 0x0000000000007941 */ /* 0x000fea0003800200 */
.L_x_23715:
        /* <DEDUP_REMOVED lines=25> */
.L_x_23722:
        /* <DEDUP_REMOVED lines=12> */
.L_x_23724:
[----:B------:R-:W-:Y:S05]  /*3a930*/  BSYNC.RECONVERGENT B1 ;  /* 0x0000000000017941 */ /* 0x000fea0003800200 */
.L_x_23723:
        /* <DEDUP_REMOVED lines=62> */
.L_x_23721:
[----:B------:R-:W-:Y:S05]  /*3ad20*/  BSYNC.RECONVERGENT B0 ;  /* 0x0000000000007941 */ /* 0x000fea0003800200 */
.L_x_23720:
        /* <DEDUP_REMOVED lines=23> */
.L_x_23727:
        /* <DEDUP_REMOVED lines=12> */
.L_x_23729:
[----:B------:R-:W-:Y:S05]  /*3af60*/  BSYNC.RECONVERGENT B1 ;  /* 0x0000000000017941 */ /* 0x000fea0003800200 */
.L_x_23728:
        /* <DEDUP_REMOVED lines=62> */
.L_x_23726:
[----:B------:R-:W-:Y:S05]  /*3b350*/  BSYNC.RECONVERGENT B0 ;  /* 0x0000000000007941 */ /* 0x000fea0003800200 */
.L_x_23725:
        /* <DEDUP_REMOVED lines=23> */
.L_x_23732:
        /* <DEDUP_REMOVED lines=12> */
.L_x_23734:
[----:B------:R-:W-:Y:S05]  /*3b590*/  BSYNC.RECONVERGENT B1 ;  /* 0x0000000000017941 */ /* 0x000fea0003800200 */
.L_x_23733:
        /* <DEDUP_REMOVED lines=62> */
.L_x_23731:
[----:B------:R-:W-:Y:S05]  /*3b980*/  BSYNC.RECONVERGENT B0 ;  /* 0x0000000000007941 */ /* 0x000fea0003800200 */
.L_x_23730:
        /* <DEDUP_REMOVED lines=23> */
.L_x_23737:
        /* <DEDUP_REMOVED lines=12> */
.L_x_23739:
[----:B------:R-:W-:Y:S05]  /*3bbc0*/  BSYNC.RECONVERGENT B1 ;  /* 0x0000000000017941 */ /* 0x000fea0003800200 */
.L_x_23738:
        /* <DEDUP_REMOVED lines=62> */
.L_x_23736:
[----:B------:R-:W-:Y:S05]  /*3bfb0*/  BSYNC.RECONVERGENT B0 ;  /* 0x0000000000007941 */ /* 0x000fea0003800200 */
.L_x_23735:
        /* <DEDUP_REMOVED lines=14> */
.L_x_23699:
        /* <DEDUP_REMOVED lines=41> */
.L_x_23740:
        /* <DEDUP_REMOVED lines=26> */
.L_x_23744:
        /* <DEDUP_REMOVED lines=12> */
.L_x_23746:
[----:B------:R-:W-:Y:S05]  /*3c590*/  BSYNC.RECONVERGENT B1 ;  /* 0x0000000000017941 */ /* 0x000fea0003800200 */
.L_x_23745:
        /* <DEDUP_REMOVED lines=62> */
.L_x_23743:
[----:B------:R-:W-:Y:S05]  /*3c980*/  BSYNC.RECONVERGENT B0 ;  /* 0x0000000000007941 */ /* 0x000fea0003800200 */
.L_x_23742:
        /* <DEDUP_REMOVED lines=22> */
.L_x_23749:
        /* <DEDUP_REMOVED lines=12> */
.L_x_23751:
[----:B------:R-:W-:Y:S05]  /*3cbb0*/  BSYNC.RECONVERGENT B1 ;  /* 0x0000000000017941 */ /* 0x000fea0003800200 */
.L_x_23750:
        /* <DEDUP_REMOVED lines=62> */
.L_x_23748:
[----:B------:R-:W-:Y:S05]  /*3cfa0*/  BSYNC.RECONVERGENT B0 ;  /* 0x0000000000007941 */ /* 0x000fea0003800200 */
.L_x_23747:
        /* <DEDUP_REMOVED lines=25> */
.L_x_23754:
        /* <DEDUP_REMOVED lines=12> */
.L_x_23756:
[----:B------:R-:W-:Y:S05]  /*3d200*/  BSYNC.RECONVERGENT B1 ;  /* 0x0000000000017941 */ /* 0x000fea0003800200 */
.L_x_23755:
        /* <DEDUP_REMOVED lines=62> */
.L_x_23753:
[----:B------:R-:W-:Y:S05]  /*3d5f0*/  BSYNC.RECONVERGENT B0 ;  /* 0x0000000000007941 */ /* 0x000fea0003800200 */
.L_x_23752:
        /* <DEDUP_REMOVED lines=22> */
.L_x_23759:
        /* <DEDUP_REMOVED lines=12> */
.L_x_23761:
[----:B------:R-:W-:Y:S05]  /*3d820*/  BSYNC.RECONVERGENT B1 ;  /* 0x0000000000017941 */ /* 0x000fea0003800200 */
.L_x_23760:
        /* <DEDUP_REMOVED lines=62> */
.L_x_23758:
[----:B------:R-:W-:Y:S05]  /*3dc10*/  BSYNC.RECONVERGENT B0 ;  /* 0x0000000000007941 */ /* 0x000fea0003800200 */
.L_x_23757:
        /* <DEDUP_REMOVED lines=25> */
.L_x_23764:
        /* <DEDUP_REMOVED lines=12> */
.L_x_23766:
[----:B------:R-:W-:Y:S05]  /*3de70*/  BSYNC.RECONVERGENT B1 ;  /* 0x0000000000017941 */ /* 0x000fea0003800200 */
.L_x_23765:
        /* <DEDUP_REMOVED lines=62> */
.L_x_23763:
[----:B------:R-:W-:Y:S05]  /*3e260*/  BSYNC.RECONVERGENT B0 ;  /* 0x0000000000007941 */ /* 0x000fea0003800200 */
.L_x_23762:
        /* <DEDUP_REMOVED lines=22> */
.L_x_23769:
        /* <DEDUP_REMOVED lines=12> */
.L_x_23771:
[----:B------:R-:W-:Y:S05]  /*3e490*/  BSYNC.RECONVERGENT B1 ;  /* 0x0000000000017941 */ /* 0x000fea0003800200 */
.L_x_23770:
        /* <DEDUP_REMOVED lines=62> */
.L_x_23768:
[----:B------:R-:W-:Y:S05]  /*3e880*/  BSYNC.RECONVERGENT B0 ;  /* 0x0000000000007941 */ /* 0x000fea0003800200 */
.L_x_23767:
        /* <DEDUP_REMOVED lines=25> */
.L_x_23774:
        /* <DEDUP_REMOVED lines=12> */
.L_x_23776:
[----:B------:R-:W-:Y:S05]  /*3eae0*/  BSYNC.RECONVERGENT B1 ;  /* 0x0000000000017941 */ /* 0x000fea0003800200 */
.L_x_23775:
        /* <DEDUP_REMOVED lines=62> */
.L_x_23773:
[----:B------:R-:W-:Y:S05]  /*3eed0*/  BSYNC.RECONVERGENT B0 ;  /* 0x0000000000007941 */ /* 0x000fea0003800200 */
.L_x_23772:
        /* <DEDUP_REMOVED lines=22> */
.L_x_23779:
        /* <DEDUP_REMOVED lines=12> */
.L_x_23781:
[----:B------:R-:W-:Y:S05]  /*3f100*/  BSYNC.RECONVERGENT B1 ;  /* 0x0000000000017941 */ /* 0x000fea0003800200 */
.L_x_23780:
        /* <DEDUP_REMOVED lines=62> */
.L_x_23778:
[----:B------:R-:W-:Y:S05]  /*3f4f0*/  BSYNC.RECONVERGENT B0 ;  /* 0x0000000000007941 */ /* 0x000fea0003800200 */
.L_x_23777:
        /* <DEDUP_REMOVED lines=25> */
.L_x_23784:
        /* <DEDUP_REMOVED lines=12> */
.L_x_23786:
[----:B------:R-:W-:Y:S05]  /*3f750*/  BSYNC.RECONVERGENT B1 ;  /* 0x0000000000017941 */ /* 0x000fea0003800200 */
.L_x_23785:
        /* <DEDUP_REMOVED lines=62> */
.L_x_23783:
[----:B------:R-:W-:Y:S05]  /*3fb40*/  BSYNC.RECONVERGENT B0 ;  /* 0x0000000000007941 */ /* 0x000fea0003800200 */
.L_x_23782:
        /* <DEDUP_REMOVED lines=20> */
.L_x_23789:
        /* <DEDUP_REMOVED lines=12> */
.L_x_23791:
[----:B------:R-:W-:Y:S05]  /*3fd50*/  BSYNC.RECONVERGENT B1 ;  /* 0x0000000000017941 */ /* 0x000fea0003800200 */
.L_x_23790:
        /* <DEDUP_REMOVED lines=62> */
.L_x_23788:
[----:B------:R-:W-:Y:S05]  /*40140*/  BSYNC.RECONVERGENT B0 ;  /* 0x0000000000007941 */ /* 0x000fea0003800200 */
.L_x_23787:
        /* <DEDUP_REMOVED lines=26> */
.L_x_23794:
        /* <DEDUP_REMOVED lines=12> */
.L_x_23796:
[----:B------:R-:W-:Y:S05]  /*403b0*/  BSYNC.RECONVERGENT B1 ;  /* 0x0000000000017941 */ /* 0x000fea0003800200 */
.L_x_23795:
        /* <DEDUP_REMOVED lines=62> */
.L_x_23793:
[----:B------:R-:W-:Y:S05]  /*407a0*/  BSYNC.RECONVERGENT B0 ;  /* 0x0000000000007941 */ /* 0x000fea0003800200 */
.L_x_23792:
        /* <DEDUP_REMOVED lines=20> */
.L_x_23799:
        /* <DEDUP_REMOVED lines=12> */
.L_x_23801:
[----:B------:R-:W-:Y:S05]  /*409b0*/  BSYNC.RECONVERGENT B1 ;  /* 0x0000000000017941 */ /* 0x000fea0003800200 */
.L_x_23800:
        /* <DEDUP_REMOVED lines=62> */
.L_x_23798:
[----:B------:R-:W-:Y:S05]  /*40da0*/  BSYNC.RECONVERGENT B0 ;  /* 0x0000000000007941 */ /* 0x000fea0003800200 */
.L_x_23797:
        /* <DEDUP_REMOVED lines=25> */
.L_x_23804:
        /* <DEDUP_REMOVED lines=12> */
.L_x_23806:
[----:B------:R-:W-:Y:S05]  /*41000*/  BSYNC.RECONVERGENT B1 ;  /* 0x0000000000017941 */ /* 0x000fea0003800200 */
.L_x_23805:
        /* <DEDUP_REMOVED lines=62> */
.L_x_23803:
[----:B------:R-:W-:Y:S05]  /*413f0*/  BSYNC.RECONVERGENT B0 ;  /* 0x0000000000007941 */ /* 0x000fea0003800200 */
.L_x_23802:
        /* <DEDUP_REMOVED lines=20> */
.L_x_23809:
        /* <DEDUP_REMOVED lines=12> */
.L_x_23811:
[----:B------:R-:W-:Y:S05]  /*41600*/  BSYNC.RECONVERGENT B1 ;  /* 0x0000000000017941 */ /* 0x000fea0003800200 */
.L_x_23810:
        /* <DEDUP_REMOVED lines=62> */
.L_x_23808:
[----:B------:R-:W-:Y:S05]  /*419f0*/  BSYNC.RECONVERGENT B0 ;  /* 0x0000000000007941 */ /* 0x000fea0003800200 */
.L_x_23807:
        /* <DEDUP_REMOVED lines=26> */
.L_x_23814:
        /* <DEDUP_REMOVED lines=12> */
.L_x_23816:
[----:B------:R-:W-:Y:S05]  /*41c60*/  BSYNC.RECONVERGENT B1 ;  /* 0x0000000000017941 */ /* 0x000fea0003800200 */
.L_x_23815:
        /* <DEDUP_REMOVED lines=62> */
.L_x_23813:
[----:B------:R-:W-:Y:S05]  /*42050*/  BSYNC.RECONVERGENT B0 ;  /* 0x0000000000007941 */ /* 0x000fea0003800200 */
.L_x_23812:
        /* <DEDUP_REMOVED lines=20> */
.L_x_23819:
        /* <DEDUP_REMOVED lines=15> */
.L_x_23821:
[----:B------:R-:W-:Y:S05]  /*42290*/  BSYNC.RECONVERGENT B1 ;  /* 0x0000000000017941 */ /* 0x000fea0003800200 */
.L_x_23820:
        /* <DEDUP_REMOVED lines=62> */
.L_x_23818:
[----:B------:R-:W-:Y:S05]  /*42680*/  BSYNC.RECONVERGENT B0 ;  /* 0x0000000000007941 */ /* 0x000fea0003800200 */
.L_x_23817:
[----:B------:R-:W-:Y:S01]  /*42690*/  I2FP.F32.U32 R114, R153 ;  /* 0x0000009900727245 */ /* 0x000fe20000201000 */
[----:B------:R-:W-:Y:S01]  /*426a0*/  @P1 HADD2.F32 R115, -RZ, R51.H1_H1 ;  /* 0x30000033ff731230 */ /* 0x000fe20000004100 */
[----:B------:R-:W-:Y:S02]  /*426b0*/  PRMT R113, R14, 0x5410, R113 ;  /* 0x000054100e717816 */ /* 0x000fe40000000071 */
        /* <DEDUP_REMOVED lines=9> */
[--C-:B------:R-:W-:Y:S01]  /*42750*/  @P1 FADD.FTZ R148, R115, R114.reuse ;  /* 0x0000007273941221 */ /* 0x100fe20000010000 */
[----:B------:R-:W-:Y:S01]  /*42760*/  @!P1 IMAD.MOV.U32 R148, RZ, RZ, R114 ;  /* 0x000000ffff949224 */ /* 0x000fe200078e0072 */
[----:B------:R-:W-:-:S04]  /*42770*/  PRMT R114, R161, 0x5410, R162 ;  /* 0x00005410a1727816 */ /* 0x000fc800000000a2 */
[----:B------:R-:W-:-:S04]  /*42780*/  F2FP.F16.F32.PACK_AB R115, RZ, R148 ;  /* 0x00000094ff73723e */ /* 0x000fc800000000ff */
[----:B------:R-:W-:Y:S01]  /*42790*/  PRMT R115, R150, 0x5410, R115 ;  /* 0x0000541096737816 */ /* 0x000fe20000000073 */
[----:B------:R-:W-:Y:S06]  /*427a0*/  BRA `(.L_x_23822) ;  /* 0x00000030009c7947 */ /* 0x000fec0003800000 */
.L_x_23741:
        /* <DEDUP_REMOVED lines=16> */
.L_x_23825:
        /* <DEDUP_REMOVED lines=12> */
.L_x_23827:
[----:B------:R-:W-:Y:S05]  /*42970*/  BSYNC.RECONVERGENT B1 ;  /* 0x0000000000017941 */ /* 0x000fea0003800200 */
.L_x_23826:
        /* <DEDUP_REMOVED lines=62> */
.L_x_23824:
[----:B------:R-:W-:Y:S05]  /*42d60*/  BSYNC.RECONVERGENT B0 ;  /* 0x0000000000007941 */ /* 0x000fea0003800200 */
.L_x_23823:
        /* <DEDUP_REMOVED lines=25> */
.L_x_23830:
        /* <DEDUP_REMOVED lines=12> */
.L_x_23832:
[----:B------:R-:W-:Y:S05]  /*42fc0*/  BSYNC.RECONVERGENT B1 ;  /* 0x0000000000017941 */ /* 0x000fea0003800200 */
.L_x_23831:
        /* <DEDUP_REMOVED lines=62> */
.L_x_23829:
[----:B------:R-:W-:Y:S05]  /*433b0*/  BSYNC.RECONVERGENT B0 ;  /* 0x0000000000007941 */ /* 0x000fea0003800200 */
.L_x_23828:
        /* <DEDUP_REMOVED lines=25> */
.L_x_23835:
        /* <DEDUP_REMOVED lines=12> */
.L_x_23837:
[----:B------:R-:W-:Y:S05]  /*43610*/  BSYNC.RECONVERGENT B1 ;  /* 0x0000000000017941 */ /* 0x000fea0003800200 */
.L_x_23836:
        /* <DEDUP_REMOVED lines=62> */
.L_x_23834:
[----:B------:R-:W-:Y:S05]  /*43a00*/  BSYNC.RECONVERGENT B0 ;  /* 0x0000000000007941 */ /* 0x000fea0003800200 */
.L_x_23833:
[----:B------:R-:W-:Y:S01]  /*43a10*/  I2FP.F32.U32 R140, R143 ;  /* 0x0000008f008c7245 */ /* 0x000fe20000201000 */
[----:B------:R-:W-:Y:S01]  /*43a20*/  @P1 HADD2.F32 R141, -RZ, R49.H0_H0 ;  /* 0x20000031ff8d1230 */ /* 0x000fe20000004100 */
[----:B------:R-:W-:Y:S01]  /*43a30*/  ISETP.NE.AND P3, PT, R144, 0x1, PT ;  /* 0x000000019000780c */ /* 0x000fe20003f65270 */
[----:B------:R-:W-:Y:S01]  /*43a40*/  BSSY.RECONVERGENT B0, `(.L_x_23838) ;  /* 0x0000061000007945 */ /* 0x000fe20003800200 */
[----:B------:R-:W-:Y:S01]  /*43a50*/  LOP3.LUT R6, R6, 0xfffffffb, RZ, 0xc0, !PT ;  /* 0xfffffffb06067812 */ /* 0x000fe200078ec0ff */
[----:B------:R-:W-:Y:S01]  /*43a60*/  FFMA.FTZ R140, R140, R145, 1.1641532182693481445e-10 ;  /* 0x2f0000008c8c7423 */ /* 0x000fe20000010091 */
[----:B------:R-:W-:-:S04]  /*43a70*/  HFMA2 R142, -RZ, RZ, 0, 1.1920928955078125e-07 ;  /* 0x00000002ff8e7431 */ /* 0x000fc800000001ff */
[----:B------:R-:W-:Y:S01]  /*43a80*/  FSETP.GTU.FTZ.AND P2, PT, R140, R146, PT ;  /* 0x000000928c00720b */ /* 0x000fe20003f5c000 */
[----:B------:R-:W-:-:S05]  /*43a90*/  HADD2.F32 R140, -RZ, R113.H0_H0 ;  /* 0x20000071ff8c7230 */ /* 0x000fca0000004100 */
[----:B------:R-:W-:-:S05]  /*43aa0*/  FMUL.FTZ R140, R140, R147 ;  /* 0x000000938c8c7220 */ /* 0x000fca0000410000 */
        /* <DEDUP_REMOVED lines=15> */
.L_x_23840:
        /* <DEDUP_REMOVED lines=12> */
.L_x_23842:
[----:B------:R-:W-:Y:S05]  /*43c60*/  BSYNC.RECONVERGENT B1 ;  /* 0x0000000000017941 */ /* 0x000fea0003800200 */
.L_x_23841:
        /* <DEDUP_REMOVED lines=62> */
.L_x_23839:
[----:B------:R-:W-:Y:S05]  /*44050*/  BSYNC.RECONVERGENT B0 ;  /* 0x0000000000007941 */ /* 0x000fea0003800200 */
.L_x_23838:
        /* <DEDUP_REMOVED lines=25> */
.L_x_23845:
        /* <DEDUP_REMOVED lines=12> */
.L_x_23847:
[----:B------:R-:W-:Y:S05]  /*442b0*/  BSYNC.RECONVERGENT B1 ;  /* 0x0000000000017941 */ /* 0x000fea0003800200 */
.L_x_23846:
        /* <DEDUP_REMOVED lines=62> */
.L_x_23844:
[----:B------:R-:W-:Y:S05]  /*446a0*/  BSYNC.RECONVERGENT B0 ;  /* 0x0000000000007941 */ /* 0x000fea0003800200 */
.L_x_23843:
[----:B------:R-:W-:Y:S01]  /*446b0*/  I2FP.F32.U32 R142, R148 ;  /* 0x00000094008e7245 */ /* 0x000fe20000201000 */
[----:B------:R-:W-:Y:S01]  /*446c0*/  @P1 HADD2.F32 R144, -RZ, R50.H0_H0 ;  /* 0x20000032ff901230 */ /* 0x000fe20000004100 */
[----:B------:R-:W-:Y:S01]  /*446d0*/  ISETP.NE.AND P3, PT, R143, 0x1, PT ;  /* 0x000000018f00780c */ /* 0x000fe20003f65270 */
[----:B------:R-:W-:Y:S01]  /*446e0*/  BSSY.RECONVERGENT B0, `(.L_x_23848) ;  /* 0x000005f000007945 */ /* 0x000fe20003800200 */
[----:B------:R-:W-:Y:S02]  /*446f0*/  IMAD.MOV.U32 R148, RZ, RZ, 0x2 ;  /* 0x00000002ff947424 */ /* 0x000fe400078e00ff */
[----:B------:R-:W-:-:S05]  /*44700*/  FFMA.FTZ R142, R142, R145, 1.1641532182693481445e-10 ;  /* 0x2f0000008e8e7423 */ /* 0x000fca0000010091 */
[----:B------:R-:W-:Y:S01]  /*44710*/  FSETP.GTU.FTZ.AND P2, PT, R142, R146, PT ;  /* 0x000000928e00720b */ /* 0x000fe20003f5c000 */
[----:B------:R-:W-:-:S05]  /*44720*/  HADD2.F32 R142, -RZ, R114.H0_H0 ;  /* 0x20000072ff8e7230 */ /* 0x000fca0000004100 */
        /* <DEDUP_REMOVED lines=15> */
.L_x_23850:
        /* <DEDUP_REMOVED lines=12> */
.L_x_23852:
[----:B------:R-:W-:Y:S05]  /*448e0*/  BSYNC.RECONVERGENT B1 ;  /* 0x0000000000017941 */ /* 0x000fea0003800200 */
.L_x_23851:
        /* <DEDUP_REMOVED lines=62> */
.L_x_23849:
[----:B------:R-:W-:Y:S05]  /*44cd0*/  BSYNC.RECONVERGENT B0 ;  /* 0x0000000000007941 */ /* 0x000fea0003800200 */
.L_x_23848:
        /* <DEDUP_REMOVED lines=23> */
.L_x_23855:
        /* <DEDUP_REMOVED lines=12> */
.L_x_23857:
[----:B------:R-:W-:Y:S05]  /*44f10*/  BSYNC.RECONVERGENT B1 ;  /* 0x0000000000017941 */ /* 0x000fea0003800200 */
.L_x_23856:
        /* <DEDUP_REMOVED lines=62> */
.L_x_23854:
[----:B------:R-:W-:Y:S05]  /*45300*/  BSYNC.RECONVERGENT B0 ;  /* 0x0000000000007941 */ /* 0x000fea0003800200 */
.L_x_23853:
        /* <DEDUP_REMOVED lines=23> */
.L_x_23860:
        /* <DEDUP_REMOVED lines=12> */
.L_x_23862:
[----:B------:R-:W-:Y:S05]  /*45540*/  BSYNC.RECONVERGENT B1 ;  /* 0x0000000000017941 */ /* 0x000fea0003800200 */
.L_x_23861:
        /* <DEDUP_REMOVED lines=62> */
.L_x_23859:
[----:B------:R-:W-:Y:S05]  /*45930*/  BSYNC.RECONVERGENT B0 ;  /* 0x0000000000007941 */ /* 0x000fea0003800200 */
.L_x_23858:
        /* <DEDUP_REMOVED lines=14> */
.L_x_23822:
        /* <DEDUP_REMOVED lines=41> */
.L_x_23863:
        /* <DEDUP_REMOVED lines=26> */
.L_x_23867:
        /* <DEDUP_REMOVED lines=12> */
.L_x_23869:
[----:B------:R-:W-:Y:S05]  /*45f10*/  BSYNC.RECONVERGENT B1 ;  /* 0x0000000000017941 */ /* 0x000fea0003800200 */
.L_x_23868:
        /* <DEDUP_REMOVED lines=62> */
.L_x_23866:
[----:B------:R-:W-:Y:S05]  /*46300*/  BSYNC.RECONVERGENT B0 ;  /* 0x0000000000007941 */ /* 0x000fea0003800200 */
.L_x_23865:
        /* <DEDUP_REMOVED lines=22> */
.L_x_23872:
        /* <DEDUP_REMOVED lines=12> */
.L_x_23874:
[----:B------:R-:W-:Y:S05]  /*46530*/  BSYNC.RECONVERGENT B1 ;  /* 0x0000000000017941 */ /* 0x000fea0003800200 */
.L_x_23873:
        /* <DEDUP_REMOVED lines=62> */
.L_x_23871:
[----:B------:R-:W-:Y:S05]  /*46920*/  BSYNC.RECONVERGENT B0 ;  /* 0x0000000000007941 */ /* 0x000fea0003800200 */
.L_x_23870:
        /* <DEDUP_REMOVED lines=25> */
.L_x_23877:
        /* <DEDUP_REMOVED lines=12> */
.L_x_23879:
[----:B------:R-:W-:Y:S05]  /*46b80*/  BSYNC.RECONVERGENT B1 ;  /* 0x0000000000017941 */ /* 0x000fea0003800200 */
.L_x_23878:
        /* <DEDUP_REMOVED lines=62> */
.L_x_23876:
[----:B------:R-:W-:Y:S05]  /*46f70*/  BSYNC.RECONVERGENT B0 ;  /* 0x0000000000007941 */ /* 0x000fea0003800200 */
.L_x_23875:
        /* <DEDUP_REMOVED lines=22> */
.L_x_23882:
        /* <DEDUP_REMOVED lines=12> */
.L_x_23884:
[----:B------:R-:W-:Y:S05]  /*471a0*/  BSYNC.RECONVERGENT B1 ;  /* 0x0000000000017941 */ /* 0x000fea0003800200 */
.L_x_23883:
        /* <DEDUP_REMOVED lines=62> */
.L_x_23881:
[----:B------:R-:W-:Y:S05]  /*47590*/  BSYNC.RECONVERGENT B0 ;  /* 0x0000000000007941 */ /* 0x000fea0003800200 */
.L_x_23880:
        /* <DEDUP_REMOVED lines=25> */
.L_x_23887:
        /* <DEDUP_REMOVED lines=12> */
.L_x_23889:
[----:B------:R-:W-:Y:S05]  /*477f0*/  BSYNC.RECONVERGENT B1 ;  /* 0x0000000000017941 */ /* 0x000fea0003800200 */
.L_x_23888:
        /* <DEDUP_REMOVED lines=62> */
.L_x_23886:
[----:B------:R-:W-:Y:S05]  /*47be0*/  BSYNC.RECONVERGENT B0 ;  /* 0x0000000000007941 */ /* 0x000fea0003800200 */
.L_x_23885:
        /* <DEDUP_REMOVED lines=22> */
.L_x_23892:
        /* <DEDUP_REMOVED lines=12> */
.L_x_23894:
[----:B------:R-:W-:Y:S05]  /*47e10*/  BSYNC.RECONVERGENT B1 ;  /* 0x0000000000017941 */ /* 0x000fea0003800200 */
.L_x_23893:
        /* <DEDUP_REMOVED lines=62> */
.L_x_23891:
[----:B------:R-:W-:Y:S05]  /*48200*/  BSYNC.RECONVERGENT B0 ;  /* 0x0000000000007941 */ /* 0x000fea0003800200 */
.L_x_23890:
        /* <DEDUP_REMOVED lines=25> */
.L_x_23897:
        /* <DEDUP_REMOVED lines=12> */
.L_x_23899:
[----:B------:R-:W-:Y:S05]  /*48460*/  BSYNC.RECONVERGENT B1 ;  /* 0x0000000000017941 */ /* 0x000fea0003800200 */
.L_x_23898:
        /* <DEDUP_REMOVED lines=62> */
.L_x_23896:
[----:B------:R-:W-:Y:S05]  /*48850*/  BSYNC.RECONVERGENT B0 ;  /* 0x0000000000007941 */ /* 0x000fea0003800200 */
.L_x_23895:
        /* <DEDUP_REMOVED lines=22> */
.L_x_23902:
        /* <DEDUP_REMOVED lines=12> */
.L_x_23904:
[----:B------:R-:W-:Y:S05]  /*48a80*/  BSYNC.RECONVERGENT B1 ;  /* 0x0000000000017941 */ /* 0x000fea0003800200 */
.L_x_23903:
        /* <DEDUP_REMOVED lines=62> */
.L_x_23901:
[----:B------:R-:W-:Y:S05]  /*48e70*/  BSYNC.RECONVERGENT B0 ;  /* 0x0000000000007941 */ /* 0x000fea0003800200 */
.L_x_23900:
        /* <DEDUP_REMOVED lines=8> */
[----:B------:R-:W-:Y:S01]  /*48f00*/  FADD.FTZ R10, R14, R10 ;  /* 0x0000000a0e0a7221 */ /* 0x000fe20000010000 */
[----:B------:R-:W-:-:S03]  /*48f10*/  MOV R14, R160 ;  /* 0x000000a0000e7202 */ /* 0x000fc60000000f00 */
        /* <DEDUP_REMOVED lines=15> */
.L_x_23907:
        /* <DEDUP_REMOVED lines=12> */
.L_x_23909:
[----:B------:R-:W-:Y:S05]  /*490d0*/  BSYNC.RECONVERGENT B1 ;  /* 0x0000000000017941 */ /* 0x000fea0003800200 */
.L_x_23908:
        /* <DEDUP_REMOVED lines=62> */
.L_x_23906:
[----:B------:R-:W-:Y:S05]  /*494c0*/  BSYNC.RECONVERGENT B0 ;  /* 0x0000000000007941 */ /* 0x000fea0003800200 */
.L_x_23905:
        /* <DEDUP_REMOVED lines=20> */
.L_x_23912:
        /* <DEDUP_REMOVED lines=12> */
.L_x_23914:
[----:B------:R-:W-:Y:S05]  /*496d0*/  BSYNC.RECONVERGENT B1 ;  /* 0x0000000000017941 */ /* 0x000fea0003800200 */
.L_x_23913:
        /* <DEDUP_REMOVED lines=62> */
.L_x_23911:
[----:B------:R-:W-:Y:S05]  /*49ac0*/  BSYNC.RECONVERGENT B0 ;  /* 0x0000000000007941 */ /* 0x000fea0003800200 */
.L_x_23910:
        /* <DEDUP_REMOVED lines=26> */
.L_x_23917:
        /* <DEDUP_REMOVED lines=12> */
.L_x_23919:
[----:B------:R-:W-:Y:S05]  /*49d30*/  BSYNC.RECONVERGENT B1 ;  /* 0x0000000000017941 */ /* 0x000fea0003800200 */
.L_x_23918:
        /* <DEDUP_REMOVED lines=59> */
[----:B------:R-:W-:Y:S02]  /*4a0f0*/  IMAD.MOV.U32 R160, RZ, RZ, R12 ;  /* 0x000000ffffa07224 */ /* 0x000fe400078e000c */
[----:B------:R-:W-:Y:S01]  /*4a100*/  HFMA2 R12, -RZ, RZ, 0, 0 ;  /* 0x00000000ff0c7431 */ /* 0x000fe200000001ff */
[----:B------:R-:W-:-:S07]  /*4a110*/  LOP3.LUT R159, R112, UR4, R13, 0x96, !PT ;  /* 0x00000004709f7c12 */ /* 0x000fce000f8e960d */
.L_x_23916:
[----:B------:R-:W-:Y:S05]  /*4a120*/  BSYNC.RECONVERGENT B0 ;  /* 0x0000000000007941 */ /* 0x000fea0003800200 */
.L_x_23915:
        /* <DEDUP_REMOVED lines=20> */
.L_x_23922:
[----:B------:R-:W-:Y:S01]  /*4a270*/  VIADD R0, R0, 0x1 ;  /* 0x0000000100007836 */ /* 0x000fe20000000000 */
[----:B------:R-:W-:Y:S04]  /*4a280*/  BSSY.RECONVERGENT B1, `(.L_x_23923) ;  /* 0x000000b000017945 */ /* 0x000fe80003800200 */
        /* <DEDUP_REMOVED lines=10> */
.L_x_23924:
[----:B------:R-:W-:Y:S05]  /*4a330*/  BSYNC.RECONVERGENT B1 ;  /* 0x0000000000017941 */ /* 0x000fea0003800200 */
.L_x_23923:
        /* <DEDUP_REMOVED lines=62> */
.L_x_23921:
[----:B------:R-:W-:Y:S05]  /*4a720*/  BSYNC.RECONVERGENT B0 ;  /* 0x0000000000007941 */ /* 0x000fea0003800200 */
.L_x_23920:
[----:B------:R-:W-:Y:S01]  /*4a730*/  I2FP.F32.U32 R12, R113 ;  /* 0x00000071000c7245 */ /* 0x000fe20000201000 */
[----:B------:R-:W-:Y:S01]  /*4a740*/  BSSY.RECONVERGENT B0, `(.L_x_23925) ;  /* 0x0000063000007945 */ /* 0x000fe20003800200 */
[----:B------:R-:W-:Y:S01]  /*4a750*/  IMAD.MOV.U32 R112, RZ, RZ, 0x2 ;  /* 0x00000002ff707424 */ /* 0x000fe200078e00ff */
[----:B------:R-:W-:Y:S02]  /*4a760*/  MOV R114, R160 ;  /* 0x000000a000727202 */ /* 0x000fe40000000f00 */
        /* <DEDUP_REMOVED lines=8> */
[----:B------:R-:W-:Y:S02]  /*4a7f0*/  SEL R12, RZ, 0x1, P4 ;  /* 0x00000001ff0c7807 */ /* 0x000fe40002000000 */
[----:B------:R-:W-:Y:S02]  /*4a800*/  ISETP.NE.AND P4, PT, R13, 0x1, PT ;  /* 0x000000010d00780c */ /* 0x000fe40003f85270 */
[----:B------:R-:W-:-:S04]  /*4a810*/  @!P1 MOV R156, R14 ;  /* 0x0000000e009c9202 */ /* 0x000fc80000000f00 */
        /* <DEDUP_REMOVED lines=10> */
.L_x_23927:
        /* <DEDUP_REMOVED lines=12> */
.L_x_23929:
[----:B------:R-:W-:Y:S05]  /*4a980*/  BSYNC.RECONVERGENT B1 ;  /* 0x0000000000017941 */ /* 0x000fea0003800200 */
.L_x_23928:
        /* <DEDUP_REMOVED lines=60> */
[----:B------:R-:W-:Y:S01]  /*4ad50*/  MOV R160, R112 ;  /* 0x0000007000a07202 */ /* 0x000fe20000000f00 */
[----:B------:R-:W-:-:S07]  /*4ad60*/  IMAD.MOV.U32 R112, RZ, RZ, RZ ;  /* 0x000000ffff707224 */ /* 0x000fce00078e00ff */
.L_x_23926:
[----:B------:R-:W-:Y:S05]  /*4ad70*/  BSYNC.RECONVERGENT B0 ;  /* 0x0000000000007941 */ /* 0x000fea0003800200 */
.L_x_23925:
        /* <DEDUP_REMOVED lines=20> */
.L_x_23932:
        /* <DEDUP_REMOVED lines=12> */
.L_x_23934:
[----:B------:R-:W-:Y:S05]  /*4af80*/  BSYNC.RECONVERGENT B1 ;  /* 0x0000000000017941 */ /* 0x000fea0003800200 */
.L_x_23933:
        /* <DEDUP_REMOVED lines=58> */
[----:B------:R-:W-:-:S05]  /*4b330*/  IMAD.WIDE.U32 R112, R157, -0x326172a9, RZ ;  /* 0xcd9e8d579d707825 */ /* 0x000fca00078e00ff */
[----:B------:R-:W-:Y:S01]  /*4b340*/  LOP3.LUT R159, R160, UR4, R113, 0x96, !PT ;  /* 0x00000004a09f7c12 */ /* 0x000fe2000f8e9671 */
[----:B------:R-:W-:Y:S02]  /*4b350*/  HFMA2 R113, -RZ, RZ, 0, 0 ;  /* 0x00000000ff717431 */ /* 0x000fe400000001ff */
[----:B------:R-:W-:-:S07]  /*4b360*/  IMAD.MOV.U32 R160, RZ, RZ, R112 ;  /* 0x000000ffffa07224 */ /* 0x000fce00078e0070 */
.L_x_23931:
[----:B------:R-:W-:Y:S05]  /*4b370*/  BSYNC.RECONVERGENT B0 ;  /* 0x0000000000007941 */ /* 0x000fea0003800200 */
.L_x_23930:
        /* <DEDUP_REMOVED lines=26> */
.L_x_23937:
        /* <DEDUP_REMOVED lines=12> */
.L_x_23939:
[----:B------:R-:W-:Y:S05]  /*4b5e0*/  BSYNC.RECONVERGENT B1 ;  /* 0x0000000000017941 */ /* 0x000fea0003800200 */
.L_x_23938:
        /* <DEDUP_REMOVED lines=58> */
[----:B------:R-:W-:-:S05]  /*4b990*/  IMAD.WIDE.U32 R112, R114, -0x326172a9, RZ ;  /* 0xcd9e8d5772707825 */ /* 0x000fca00078e00ff */
[----:B------:R-:W-:Y:S01]  /*4b9a0*/  LOP3.LUT R159, R160, UR4, R113, 0x96, !PT ;  /* 0x00000004a09f7c12 */ /* 0x000fe2000f8e9671 */
[----:B------:R-:W-:Y:S02]  /*4b9b0*/  IMAD.MOV.U32 R160, RZ, RZ, R112 ;  /* 0x000000ffffa07224 */ /* 0x000fe400078e0070 */
[----:B------:R-:W-:-:S07]  /*4b9c0*/  HFMA2 R112, -RZ, RZ, 0, 0 ;  /* 0x00000000ff707431 */ /* 0x000fce00000001ff */
.L_x_23936:
[----:B------:R-:W-:Y:S05]  /*4b9d0*/  BSYNC.RECONVERGENT B0 ;  /* 0x0000000000007941 */ /* 0x000fea0003800200 */
.L_x_23935:
[----:B------:R-:W-:Y:S01]  /*4b9e0*/  I2FP.F32.U32 R113, R161 ;  /* 0x000000a100717245 */ /* 0x000fe20000201000 */
[----:B------:R-:W-:Y:S01]  /*4b9f0*/  HADD2.F32 R115, -RZ, R115.H1_H1 ;  /* 0x30000073ff737230 */ /* 0x000fe20000004100 */
[----:B------:R-:W-:Y:S01]  /*4ba00*/  ISETP.NE.AND P6, PT, R112, 0x1, PT ;  /* 0x000000017000780c */ /* 0x000fe20003fc5270 */
[----:B------:R-:W-:Y:S01]  /*4ba10*/  BSSY.RECONVERGENT B0, `(.L_x_23940) ;  /* 0x000005f000007945 */ /* 0x000fe20003800200 */
[----:B------:R-:W-:Y:S02]  /*4ba20*/  IMAD.MOV.U32 R161, RZ, RZ, 0x2 ;  /* 0x00000002ffa17424 */ /* 0x000fe400078e00ff */
[----:B------:R-:W-:Y:S01]  /*4ba30*/  FFMA.FTZ R113, R113, R145, 1.1641532182693481445e-10 ;  /* 0x2f00000071717423 */ /* 0x000fe20000010091 */
[----:B------:R-:W-:-:S04]  /*4ba40*/  FMUL.FTZ R115, R115, R147 ;  /* 0x0000009373737220 */ /* 0x000fc80000410000 */
[----:B------:R-:W-:-:S04]  /*4ba50*/  FSETP.GTU.FTZ.AND P5, PT, R113, R146, PT ;  /* 0x000000927100720b */ /* 0x000fc80003fbc000 */
        /* <DEDUP_REMOVED lines=12> */
.L_x_23942:
        /* <DEDUP_REMOVED lines=15> */
.L_x_23944:
[----:B------:R-:W-:Y:S05]  /*4bc10*/  BSYNC.RECONVERGENT B1 ;  /* 0x0000000000017941 */ /* 0x000fea0003800200 */
.L_x_23943:
        /* <DEDUP_REMOVED lines=60> */
[----:B------:R-:W-:Y:S02]  /*4bfe0*/  LOP3.LUT R159, R114, UR4, R113, 0x96, !PT ;  /* 0x00000004729f7c12 */ /* 0x000fe4000f8e9671 */
[----:B------:R-:W-:-:S07]  /*4bff0*/  MOV R160, R112 ;  /* 0x0000007000a07202 */ /* 0x000fce0000000f00 */
.L_x_23941:
[----:B------:R-:W-:Y:S05]  /*4c000*/  BSYNC.RECONVERGENT B0 ;  /* 0x0000000000007941 */ /* 0x000fea0003800200 */
.L_x_23940:
[----:B------:R-:W-:Y:S01]  /*4c010*/  I2FP.F32.U32 R112, R115 ;  /* 0x0000007300707245 */ /* 0x000fe20000201000 */
[----:B------:R-:W-:Y:S01]  /*4c020*/  @P1 HADD2.F32 R113, -RZ, R51.H1_H1 ;  /* 0x30000033ff711230 */ /* 0x000fe20000004100 */
[----:B------:R-:W-:-:S03]  /*4c030*/  PRMT R114, R163, 0x5410, R14 ;  /* 0x00005410a3727816 */ /* 0x000fc6000000000e */
        /* <DEDUP_REMOVED lines=9> */
[----:B------:R-:W-:Y:S02]  /*4c0d0*/  F2FP.F16.F32.PACK_AB R115, RZ, R145 ;  /* 0x00000091ff73723e */ /* 0x000fe400000000ff */
[----:B------:R-:W-:Y:S02]  /*4c0e0*/  PRMT R14, R112, 0x7610, R14 ;  /* 0x00007610700e7816 */ /* 0x000fe4000000000e */
[----:B------:R-:W-:Y:S02]  /*4c0f0*/  PRMT R113, R177, 0x5410, R176 ;  /* 0x00005410b1717816 */ /* 0x000fe400000000b0 */
[----:B------:R-:W-:-:S02]  /*4c100*/  PRMT R112, R179, 0x5410, R178 ;  /* 0x00005410b3707816 */ /* 0x000fc400000000b2 */
[----:B------:R-:W-:Y:S01]  /*4c110*/  PRMT R115, R162, 0x5410, R115 ;  /* 0x00005410a2737816 */ /* 0x000fe20000000073 */
[----:B------:R-:W-:Y:S06]  /*4c120*/  BRA `(.L_x_23945) ;  /* 0x00000030009c7947 */ /* 0x000fec0003800000 */
.L_x_23864:
        /* <DEDUP_REMOVED lines=16> */
.L_x_23948:
        /* <DEDUP_REMOVED lines=12> */
.L_x_23950:
[----:B------:R-:W-:Y:S05]  /*4c2f0*/  BSYNC.RECONVERGENT B1 ;  /* 0x0000000000017941 */ /* 0x000fea0003800200 */
.L_x_23949:
        /* <DEDUP_REMOVED lines=57> */
[----:B------:R-:W-:Y:S02]  /*4c690*/  UIADD3 UR4, UPT, UPT, UR10, -0x700cb87f, URZ ;  /* 0x8ff347810a047890 */ /* 0x000fe4000fffe0ff */
[----:B------:R-:W-:Y:S01]  /*4c6a0*/  MOV R160, R152 ;  /* 0x0000009800a07202 */ /* 0x000fe20000000f00 */
[----:B------:R-:W-:-:S03]  /*4c6b0*/  HFMA2 R152, -RZ, RZ, 0, 0 ;  /* 0x00000000ff987431 */ /* 0x000fc600000001ff */
[----:B------:R-:W-:Y:S01]  /*4c6c0*/  LOP3.LUT R159, R154, UR4, R153, 0x96, !PT ;  /* 0x000000049a9f7c12 */ /* 0x000fe2000f8e9699 */
[----:B------:R-:W-:-:S07]  /*4c6d0*/  IMAD.MOV.U32 R153, RZ, RZ, R151 ;  /* 0x000000ffff997224 */ /* 0x000fce00078e0097 */
.L_x_23947:
[----:B------:R-:W-:Y:S05]  /*4c6e0*/  BSYNC.RECONVERGENT B0 ;  /* 0x0000000000007941 */ /* 0x000fea0003800200 */
.L_x_23946:
[----:B------:R-:W-:Y:S01]  /*4c6f0*/  I2FP.F32.U32 R151, R153 ;  /* 0x0000009900977245 */ /* 0x000fe20000201000 */
[----:B-----5:R-:W-:Y:S01]  /*4c700*/  @P1 HADD2.F32 R153, -RZ, R48.H0_H0 ;  /* 0x20000030ff991230 */ /* 0x020fe20000004100 */
        /* <DEDUP_REMOVED lines=23> */
.L_x_23953:
        /* <DEDUP_REMOVED lines=12> */
.L_x_23955:
[----:B------:R-:W-:Y:S05]  /*4c940*/  BSYNC.RECONVERGENT B1 ;  /* 0x0000000000017941 */ /* 0x000fea0003800200 */
.L_x_23954:
        /* <DEDUP_REMOVED lines=62> */
.L_x_23952:
[----:B------:R-:W-:Y:S05]  /*4cd30*/  BSYNC.RECONVERGENT B0 ;  /* 0x0000000000007941 */ /* 0x000fea0003800200 */
.L_x_23951:
[----:B------:R-:W-:Y:S01]  /*4cd40*/  I2FP.F32.U32 R152, R155 ;  /* 0x0000009b00987245 */ /* 0x000fe20000201000 */
[----:B------:R-:W-:Y:S01]  /*4cd50*/  HADD2.F32 R112, -RZ, R112.H1_H1 ;  /* 0x30000070ff707230 */ /* 0x000fe20000004100 */
[----:B------:R-:W-:Y:S01]  /*4cd60*/  ISETP.NE.AND P3, PT, R154, 0x1, PT ;  /* 0x000000019a00780c */ /* 0x000fe20003f65270 */
[----:B------:R-:W-:Y:S01]  /*4cd70*/  BSSY.RECONVERGENT B0, `(.L_x_23956) ;  /* 0x0000061000007945 */ /* 0x000fe20003800200 */
[----:B------:R-:W-:Y:S01]  /*4cd80*/  LOP3.LUT R6, R6, 0xfffffff7, RZ, 0xc0, !PT ;  /* 0xfffffff706067812 */ /* 0x000fe200078ec0ff */
[----:B------:R-:W-:Y:S01]  /*4cd90*/  FFMA.FTZ R152, R152, R145, 1.1641532182693481445e-10 ;  /* 0x2f00000098987423 */ /* 0x000fe20000010091 */
[----:B------:R-:W-:Y:S01]  /*4cda0*/  FMUL.FTZ R112, R112, R147 ;  /* 0x0000009370707220 */ /* 0x000fe20000410000 */
[----:B------:R-:W-:-:S03]  /*4cdb0*/  IMAD.MOV.U32 R153, RZ, RZ, R160 ;  /* 0x000000ffff997224 */ /* 0x000fc600078e00a0 */
[----:B------:R-:W-:-:S04]  /*4cdc0*/  FSETP.GTU.FTZ.AND P2, PT, R152, R146, PT ;  /* 0x000000929800720b */ /* 0x000fc80003f5c000 */
[----:B------:R-:W-:Y:S01]  /*4cdd0*/  FSEL R152, R112, RZ, !P2 ;  /* 0x000000ff70987208 */ /* 0x000fe20005000000 */
[----:B------:R-:W-:Y:S01]  /*4cde0*/  @P1 HADD2.F32 R112, -RZ, R48.H1_H1 ;  /* 0x30000030ff701230 */ /* 0x000fe20000004100 */
[----:B------:R-:W-:-:S04]  /*4cdf0*/  PLOP3.LUT P2, PT, P2, PT, PT, 0x8, 0x80 ;  /* 0x000000000080781c */ /* 0x000fc8000174e170 */
[----:B------:R-:W-:Y:S01]  /*4ce00*/  @P1 FADD.FTZ R152, R112, R152 ;  /* 0x0000009870981221 */ /* 0x000fe20000010000 */
[----:B------:R-:W-:-:S04]  /*4ce10*/  HFMA2 R112, -RZ, RZ, 0, 1.1920928955078125e-07 ;  /* 0x00000002ff707431 */ /* 0x000fc800000001ff */
        /* <DEDUP_REMOVED lines=11> */
.L_x_23958:
        /* <DEDUP_REMOVED lines=12> */
.L_x_23960:
[----:B------:R-:W-:Y:S05]  /*4cf90*/  BSYNC.RECONVERGENT B1 ;  /* 0x0000000000017941 */ /* 0x000fea0003800200 */
.L_x_23959:
        /* <DEDUP_REMOVED lines=59> */
[----:B------:R-:W-:Y:S02]  /*4d350*/  HFMA2 R112, -RZ, RZ, 0, 0 ;  /* 0x00000000ff707431 */ /* 0x000fe400000001ff */
[----:B------:R-:W-:Y:S01]  /*4d360*/  IMAD.MOV.U32 R160, RZ, RZ, R154 ;  /* 0x000000ffffa07224 */ /* 0x000fe200078e009a */
[----:B------:R-:W-:-:S07]  /*4d370*/  LOP3.LUT R159, R156, UR4, R155, 0x96, !PT ;  /* 0x000000049c9f7c12 */ /* 0x000fce000f8e969b */
.L_x_23957:
[----:B------:R-:W-:Y:S05]  /*4d380*/  BSYNC.RECONVERGENT B0 ;  /* 0x0000000000007941 */ /* 0x000fea0003800200 */
.L_x_23956:
        /* <DEDUP_REMOVED lines=25> */
.L_x_23963:
        /* <DEDUP_REMOVED lines=12> */
.L_x_23965:
[----:B------:R-:W-:Y:S05]  /*4d5e0*/  BSYNC.RECONVERGENT B1 ;  /* 0x0000000000017941 */ /* 0x000fea0003800200 */
.L_x_23964:
        /* <DEDUP_REMOVED lines=62> */
.L_x_23962:
[----:B------:R-:W-:Y:S05]  /*4d9d0*/  BSYNC.RECONVERGENT B0 ;  /* 0x0000000000007941 */ /* 0x000fea0003800200 */
.L_x_23961:
        /* <DEDUP_REMOVED lines=8> */
[----:B------:R-:W-:Y:S01]  /*4da60*/  FSETP.GTU.FTZ.AND P3, PT, R112, R146, PT ;  /* 0x000000927000720b */ /* 0x000fe20003f7c000 */
[----:B------:R-:W-:-:S03]  /*4da70*/  @P1 HADD2.F32 R112, -RZ, R49.H1_H1 ;  /* 0x30000031ff701230 */ /* 0x000fc60000004100 */
        /* <DEDUP_REMOVED lines=15> */
.L_x_23968:
        /* <DEDUP_REMOVED lines=12> */
.L_x_23970:
[----:B------:R-:W-:Y:S05]  /*4dc30*/  BSYNC.RECONVERGENT B1 ;  /* 0x0000000000017941 */ /* 0x000fea0003800200 */
.L_x_23969:
        /* <DEDUP_REMOVED lines=62> */
.L_x_23967:
[----:B------:R-:W-:Y:S05]  /*4e020*/  BSYNC.RECONVERGENT B0 ;  /* 0x0000000000007941 */ /* 0x000fea0003800200 */
.L_x_23966:
        /* <DEDUP_REMOVED lines=23> */
.L_x_23973:
        /* <DEDUP_REMOVED lines=12> */
.L_x_23975:
[----:B------:R-:W-:Y:S05]  /*4e260*/  BSYNC.RECONVERGENT B1 ;  /* 0x0000000000017941 */ /* 0x000fea0003800200 */
.L_x_23974:
        /* <DEDUP_REMOVED lines=60> */
[----:B------:R-:W-:Y:S01]  /*4e630*/  IMAD.MOV.U32 R157, RZ, RZ, RZ ;  /* 0x000000ffff9d7224 */ /* 0x000fe200078e00ff */
[----:B------:R-:W-:-:S07]  /*4e640*/  MOV R160, R156 ;  /* 0x0000009c00a07202 */ /* 0x000fce0000000f00 */
.L_x_23972:
[----:B------:R-:W-:Y:S05]  /*4e650*/  BSYNC.RECONVERGENT B0 ;  /* 0x0000000000007941 */ /* 0x000fea0003800200 */
.L_x_23971:
[----:B------:R-:W-:Y:S01]  /*4e660*/  I2FP.F32.U32 R112, R113 ;  /* 0x0000007100707245 */ /* 0x000fe20000201000 */
[----:B------:R-:W-:Y:S01]  /*4e670*/  HADD2.F32 R114, -RZ, R114.H1_H1 ;  /* 0x30000072ff727230 */ /* 0x000fe20000004100 */
[----:B------:R-:W-:Y:S01]  /*4e680*/  ISETP.NE.AND P4, PT, R157, 0x1, PT ;  /* 0x000000019d00780c */ /* 0x000fe20003f85270 */
[----:B------:R-:W-:Y:S01]  /*4e690*/  BSSY.RECONVERGENT B0, `(.L_x_23976) ;  /* 0x000005f000007945 */ /* 0x000fe20003800200 */
[----:B------:R-:W-:Y:S02]  /*4e6a0*/  IMAD.MOV.U32 R161, RZ, RZ, R160 ;  /* 0x000000ffffa17224 */ /* 0x000fe400078e00a0 */
[----:B------:R-:W-:Y:S01]  /*4e6b0*/  FFMA.FTZ R112, R112, R145, 1.1641532182693481445e-10 ;  /* 0x2f00000070707423 */ /* 0x000fe20000010091 */
[----:B------:R-:W-:-:S04]  /*4e6c0*/  FMUL.FTZ R114, R114, R147 ;  /* 0x0000009372727220 */ /* 0x000fc80000410000 */
[----:B------:R-:W-:Y:S01]  /*4e6d0*/  FSETP.GTU.FTZ.AND P3, PT, R112, R146, PT ;  /* 0x000000927000720b */ /* 0x000fe20003f7c000 */
[----:B------:R-:W-:-:S03]  /*4e6e0*/  @P1 HADD2.F32 R112, -RZ, R50.H1_H1 ;  /* 0x30000032ff701230 */ /* 0x000fc60000004100 */
        /* <DEDUP_REMOVED lines=14> */
.L_x_23978:
        /* <DEDUP_REMOVED lines=12> */
.L_x_23980:
[----:B------:R-:W-:Y:S05]  /*4e890*/  BSYNC.RECONVERGENT B1 ;  /* 0x0000000000017941 */ /* 0x000fea0003800200 */
.L_x_23979:
        /* <DEDUP_REMOVED lines=62> */
.L_x_23977:
[----:B------:R-:W-:Y:S05]  /*4ec80*/  BSYNC.RECONVERGENT B0 ;  /* 0x0000000000007941 */ /* 0x000fea0003800200 */
.L_x_23976:
        /* <DEDUP_REMOVED lines=23> */
.L_x_23983:
        /* <DEDUP_REMOVED lines=12> */
.L_x_23985:
[----:B------:R-:W-:Y:S05]  /*4eec0*/  BSYNC.RECONVERGENT B1 ;  /* 0x0000000000017941 */ /* 0x000fea0003800200 */
.L_x_23984:
        /* <DEDUP_REMOVED lines=62> */
.L_x_23982:
[----:B------:R-:W-:Y:S05]  /*4f2b0*/  BSYNC.RECONVERGENT B0 ;  /* 0x0000000000007941 */ /* 0x000fea0003800200 */
.L_x_23981:
[----:B------:R-:W-:Y:S01]  /*4f2c0*/  I2FP.F32.U32 R112, R216 ;  /* 0x000000d800707245 */ /* 0x000fe20000201000 */
[----:B------:R-:W-:Y:S01]  /*4f2d0*/  HADD2.F32 R115, -RZ, R115.H1_H1 ;  /* 0x30000073ff737230 */ /* 0x000fe20000004100 */
[----:B------:R-:W-:Y:S02]  /*4f2e0*/  PRMT R114, R162, 0x5410, R114 ;  /* 0x00005410a2727816 */ /* 0x000fe40000000072 */
[----:B------:R-:W-:Y:S01]  /*4f2f0*/  PRMT R113, R176, 0x5410, R163 ;  /* 0x00005410b0717816 */ /* 0x000fe200000000a3 */
[----:B------:R-:W-:Y:S01]  /*4f300*/  FFMA.FTZ R112, R112, R145, 1.1641532182693481445e-10 ;  /* 0x2f00000070707423 */ /* 0x000fe20000010091 */
[----:B------:R-:W-:-:S04]  /*4f310*/  FMUL.FTZ R115, R115, R147 ;  /* 0x0000009373737220 */ /* 0x000fc80000410000 */
[----:B------:R-:W-:Y:S01]  /*4f320*/  FSETP.GTU.FTZ.AND P5, PT, R112, R146, PT ;  /* 0x000000927000720b */ /* 0x000fe20003fbc000 */
[----:B------:R-:W-:-:S03]  /*4f330*/  @P1 HADD2.F32 R112, -RZ, R51.H1_H1 ;  /* 0x30000033ff701230 */ /* 0x000fc60000004100 */
[----:B------:R-:W-:Y:S02]  /*4f340*/  FSEL R145, R115, RZ, !P5 ;  /* 0x000000ff73917208 */ /* 0x000fe40006800000 */
[----:B------:R-:W-:-:S03]  /*4f350*/  PLOP3.LUT P5, PT, P5, PT, PT, 0x8, 0x80 ;  /* 0x000000000080781c */ /* 0x000fc60002fae170 */
[----:B------:R-:W-:Y:S01]  /*4f360*/  @P1 FADD.FTZ R145, R112, R145 ;  /* 0x0000009170911221 */ /* 0x000fe20000010000 */
[----:B------:R-:W-:-:S04]  /*4f370*/  PRMT R112, R178, 0x5410, R177 ;  /* 0x00005410b2707816 */ /* 0x000fc800000000b1 */
[----:B------:R-:W-:-:S04]  /*4f380*/  F2FP.F16.F32.PACK_AB R115, RZ, R145 ;  /* 0x00000091ff73723e */ /* 0x000fc800000000ff */
[----:B------:R-:W-:-:S07]  /*4f390*/  PRMT R115, R179, 0x5410, R115 ;  /* 0x00005410b3737816 */ /* 0x000fce0000000073 */
.L_x_23945:
[----:B------:R-:W-:Y:S01]  /*4f3a0*/  IMAD.WIDE.U32 R146, R150, 0x10, R218 ;  /* 0x0000001096927825 */ /* 0x000fe200078e00da */
[----:B------:R-:W0:Y:S01]  /*4f3b0*/  LDC.64 R162, c[0x0][0x3b0] ;  /* 0x0000ec00ffa27b82 */ /* 0x000e220000000a00 */
[C---:B------:R-:W-:Y:S02]  /*4f3c0*/  LOP3.LUT P6, RZ, R6.reuse, 0x8, RZ, 0xc0, !PT ;  /* 0x0000000806ff7812 */ /* 0x040fe400078cc0ff */
[----:B------:R-:W-:Y:S01]  /*4f3d0*/  LOP3.LUT P1, RZ, R6, 0x10, RZ, 0xc0, !PT ;  /* 0x0000001006ff7812 */ /* 0x000fe2000782c0ff */
[----:B------:R1:W-:Y:S02]  /*4f3e0*/  STG.E.128 desc[UR8][R146.64], R112 ;  /* 0x0000007092007986 */ /* 0x0003e4000c101d08 */
[----:B-1----:R-:W-:Y:S02]  /*4f3f0*/  SEL R112, RZ, 0x1000000, !P5 ;  /* 0x01000000ff707807 */ /* 0x002fe40006800000 */
[----:B------:R-:W-:Y:S02]  /*4f400*/  SEL R113, RZ, 0x10000, !P4 ;  /* 0x00010000ff717807 */ /* 0x000fe40006000000 */
[----:B------:R-:W-:-:S02]  /*4f410*/  SEL R114, RZ, 0x100, !P3 ;  /* 0x00000100ff727807 */ /* 0x000fc40005800000 */
[----:B------:R-:W-:Y:S02]  /*4f420*/  LOP3.LUT P5, RZ, R6, 0x4, RZ, 0xc0, !PT ;  /* 0x0000000406ff7812 */ /* 0x000fe400078ac0ff */
[----:B------:R-:W-:Y:S02]  /*4f430*/  LOP3.LUT R112, R114, R112, R113, 0xfe, !PT ;  /* 0x0000007072707212 */ /* 0x000fe400078efe71 */
[----:B------:R-:W-:Y:S02]  /*4f440*/  SEL R113, RZ, 0x1, !P2 ;  /* 0x00000001ff717807 */ /* 0x000fe40005000000 */
[----:B------:R-:W-:Y:S02]  /*4f450*/  LOP3.LUT P4, RZ, R6, 0x2, RZ, 0xc0, !PT ;  /* 0x0000000206ff7812 */ /* 0x000fe4000788c0ff */
[----:B------:R-:W-:Y:S02]  /*4f460*/  LOP3.LUT R113, R112, R113, RZ, 0xfc, !PT ;  /* 0x0000007170717212 */ /* 0x000fe400078efcff */
[----:B------:R-:W-:-:S02]  /*4f470*/  SEL R112, RZ, 0x1000000, !P4 ;  /* 0x01000000ff707807 */ /* 0x000fc40006000000 */
        /* <DEDUP_REMOVED lines=28> */
.L_x_23986:
        /* <DEDUP_REMOVED lines=217> */
.L_x_24000:
[----:B-1----:R-:W-:Y:S01]  /*503d0*/  FADD.FTZ R112, R115, R112 ;  /* 0x0000007073707221 */ /* 0x002fe20000010000 */
[----:B------:R-:W-:Y:S01]  /*503e0*/  ISETP.NE.AND P2, PT, RZ, UR15, PT ;  /* 0x0000000fff007c0c */ /* 0x000fe2000bf45270 */
[----:B0-----:R-:W0:Y:S01]  /*503f0*/  @!P1 LDC.64 R114, c[0x0][0x3c0] ;  /* 0x0000f000ff729b82 */ /* 0x001e220000000a00 */
[----:B------:R-:W2:Y:S01]  /*50400*/  LDL R217, [R1+0xe0] ;  /* 0x0000e00001d97983 */ /* 0x000ea20000100800 */
[----:B------:R-:W-:Y:S01]  /*50410*/  FFMA.FTZ R146, R112, R146, UR16 ;  /* 0x0000001070927e23 */ /* 0x000fe20008010092 */
[C---:B------:R-:W-:Y:S02]  /*50420*/  FMUL.FTZ R112, R177.reuse, R177 ;  /* 0x000000b1b1707220 */ /* 0x040fe40000410000 */
[----:B------:R-:W3:Y:S03]  /*50430*/  LDL R179, [R1+0xec] ;  /* 0x0000ec0001b37983 */ /* 0x000ee60000100800 */
[----:B------:R-:W-:Y:S01]  /*50440*/  FSEL R147, R112, RZ, P2 ;  /* 0x000000ff70937208 */ /* 0x000fe20001000000 */
[----:B------:R-:W3:Y:S01]  /*50450*/  LDL R178, [R1+0xdc] ;  /* 0x0000dc0001b27983 */ /* 0x000ee20000100800 */
[----:B------:R-:W1:Y:S03]  /*50460*/  @!P1 LDC.64 R112, c[0x0][0x3c8] ;  /* 0x0000f200ff709b82 */ /* 0x000e660000000a00 */
[----:B------:R-:W-:Y:S01]  /*50470*/  FADD.FTZ R146, R146, R147 ;  /* 0x0000009392927221 */ /* 0x000fe20000010000 */
[----:B------:R-:W4:Y:S04]  /*50480*/  LDL R252, [R1+0xf8] ;  /* 0x0000f80001fc7983 */ /* 0x000f280000100800 */
[----:B------:R-:W4:Y:S01]  /*50490*/  LDL R219, [R1+0xc8] ;  /* 0x0000c80001db7983 */ /* 0x000f220000100800 */
[----:B------:R-:W5:Y:S01]  /*504a0*/  MUFU.RSQ R146, R146 ;  /* 0x0000009200927308 */ /* 0x000f620000001400 */
[----:B------:R-:W-:-:S02]  /*504b0*/  FSEL R147, R177, RZ, !P2 ;  /* 0x000000ffb1937208 */ /* 0x000fc40005000000 */
[----:B------:R-:W4:Y:S01]  /*504c0*/  LDL R218, [R1+0xfc] ;  /* 0x0000fc0001da7983 */ /* 0x000f220000100800 */
[----:B0-----:R-:W-:-:S03]  /*504d0*/  @!P1 IMAD.WIDE R114, R3, 0x4, R114 ;  /* 0x0000000403729825 */ /* 0x001fc600078e0272 */
[----:B------:R-:W4:Y:S04]  /*504e0*/  LDL R216, [R1+0xcc] ;  /* 0x0000cc0001d87983 */ /* 0x000f280000100800 */
[----:B------:R0:W-:Y:S01]  /*504f0*/  @!P1 STG.E desc[UR8][R114.64], R177 ;  /* 0x000000b172009986 */ /* 0x0001e2000c101908 */
[----:B-1----:R-:W-:-:S05]  /*50500*/  @!P1 IMAD.WIDE R112, R3, 0x4, R112 ;  /* 0x0000000403709825 */ /* 0x002fca00078e0270 */
[----:B-----5:R1:W-:Y:S01]  /*50510*/  @!P1 STG.E desc[UR8][R112.64], R146 ;  /* 0x0000009270009986 */ /* 0x0203e2000c101908 */
[C---:B0-----:R-:W-:Y:S01]  /*50520*/  FADD.FTZ R114, -R147.reuse, R135 ;  /* 0x0000008793727221 */ /* 0x041fe20000010100 */
[C---:B------:R-:W-:Y:S02]  /*50530*/  FADD.FTZ R115, -R147.reuse, R136 ;  /* 0x0000008893737221 */ /* 0x040fe40000010100 */
[----:B------:R-:W5:Y:S01]  /*50540*/  LDL R177, [R1+0xd8] ;  /* 0x0000d80001b17983 */ /* 0x000f620000100800 */
[C---:B------:R-:W-:Y:S01]  /*50550*/  FMUL.FTZ R176, R146.reuse, R114 ;  /* 0x0000007292b07220 */ /* 0x040fe20000410000 */
[----:B-1----:R-:W-:Y:S01]  /*50560*/  FADD.FTZ R112, -R147, R133 ;  /* 0x0000008593707221 */ /* 0x002fe20000010100 */
[C---:B------:R-:W-:Y:S01]  /*50570*/  FMUL.FTZ R136, R146.reuse, R115 ;  /* 0x0000007392887220 */ /* 0x040fe20000410000 */
[----:B------:R-:W3:Y:S02]  /*50580*/  LDL R114, [R1+0xd4] ;  /* 0x0000d40001727983 */ /* 0x000ee40000100800 */
[----:B------:R-:W-:-:S02]  /*50590*/  FMUL.FTZ R163, R146, R112 ;  /* 0x0000007092a37220 */ /* 0x000fc40000410000 */
[----:B------:R-:W2:Y:S04]  /*505a0*/  LDL R112, [R1+0xd0] ;  /* 0x0000d00001707983 */ /* 0x000ea80000100800 */
[----:B------:R-:W3:Y:S01]  /*505b0*/  LDL R115, [R1+0xe4] ;  /* 0x0000e40001737983 */ /* 0x000ee20000100800 */
[----:B------:R-:W-:-:S03]  /*505c0*/  FADD.FTZ R113, -R147, R134 ;  /* 0x0000008693717221 */ /* 0x000fc60000010100 */
[----:B------:R-:W4:Y:S01]  /*505d0*/  LDL R133, [R1+0xc4] ;  /* 0x0000c40001857983 */ /* 0x000f220000100800 */
[----:B------:R-:W-:-:S03]  /*505e0*/  FMUL.FTZ R162, R146, R113 ;  /* 0x0000007192a27220 */ /* 0x000fc60000410000 */
[----:B------:R-:W5:Y:S04]  /*505f0*/  LDL R113, [R1+0xe8] ;  /* 0x0000e80001717983 */ /* 0x000f680000100800 */
[----:B------:R-:W4:Y:S04]  /*50600*/  LDL R134, [R1+0xf4] ;  /* 0x0000f40001867983 */ /* 0x000f280000100800 */
[----:B------:R-:W4:Y:S01]  /*50610*/  LDL R135, [R1+0xc0] ;  /* 0x0000c00001877983 */ /* 0x000f220000100800 */
[----:B--2---:R-:W-:Y:S01]  /*50620*/  FFMA.FTZ R112, R163, R112, R217 ;  /* 0x00000070a3707223 */ /* 0x004fe200000100d9 */
[----:B---3--:R-:W-:-:S05]  /*50630*/  FFMA.FTZ R115, R162, R114, R115 ;  /* 0x00000072a2737223 */ /* 0x008fca0000010073 */
[----:B------:R-:W-:Y:S01]  /*50640*/  F2FP.F16.F32.PACK_AB R112, R115, R112 ;  /* 0x000000707370723e */ /* 0x000fe200000000ff */
[C---:B------:R-:W-:Y:S01]  /*50650*/  FADD.FTZ R115, -R147.reuse, R130 ;  /* 0x0000008293737221 */ /* 0x040fe20000010100 */
[C---:B------:R-:W-:Y:S02]  /*50660*/  FADD.FTZ R130, -R147.reuse, R132 ;  /* 0x0000008493827221 */ /* 0x040fe40000010100 */
[----:B------:R-:W2:Y:S01]  /*50670*/  LDL R132, [R1+0xf0] ;  /* 0x0000f00001847983 */ /* 0x000ea20000100800 */
[----:B-----5:R-:W-:Y:S01]  /*50680*/  FFMA.FTZ R113, R176, R177, R113 ;  /* 0x000000b1b0717223 */ /* 0x020fe20000010071 */
[----:B------:R-:W-:Y:S01]  /*50690*/  FFMA.FTZ R114, R136, R178, R179 ;  /* 0x000000b288727223 */ /* 0x000fe200000100b3 */
[----:B------:R-:W-:-:S04]  /*506a0*/  FADD.FTZ R131, -R147, R131 ;  /* 0x0000008393837221 */ /* 0x000fc80000010100 */
[----:B------:R-:W-:Y:S01]  /*506b0*/  F2FP.F16.F32.PACK_AB R113, R114, R113 ;  /* 0x000000717271723e */ /* 0x000fe200000000ff */
[----:B------:R-:W-:Y:S01]  /*506c0*/  FADD.FTZ R114, -R147, R129 ;  /* 0x0000008193727221 */ /* 0x000fe20000010100 */
[----:B------:R-:W-:-:S03]  /*506d0*/  FMUL.FTZ R177, R146, R115 ;  /* 0x0000007392b17220 */ /* 0x000fc60000410000 */
[C---:B------:R-:W-:Y:S01]  /*506e0*/  FMUL.FTZ R129, R146.reuse, R114 ;  /* 0x0000007292817220 */ /* 0x040fe20000410000 */
[C---:B------:R-:W-:Y:S01]  /*506f0*/  FMUL.FTZ R178, R146.reuse, R131 ;  /* 0x0000008392b27220 */ /* 0x040fe20000410000 */
[----:B----4-:R-:W-:Y:S01]  /*50700*/  FFMA.FTZ R131, R177, R133, R134 ;  /* 0x00000085b1837223 */ /* 0x010fe20000010086 */
[----:B------:R-:W-:Y:S02]  /*50710*/  FMUL.FTZ R179, R146, R130 ;  /* 0x0000008292b37220 */ /* 0x000fe40000410000 */
[----:B------:R-:W-:Y:S02]  /*50720*/  FFMA.FTZ R115, R178, R219, R252 ;  /* 0x000000dbb2737223 */ /* 0x000fe400000100fc */
[----:B------:R-:W-:Y:S01]  /*50730*/  FFMA.FTZ R130, R179, R216, R218 ;  /* 0x000000d8b3827223 */ /* 0x000fe200000100da */
[----:B------:R-:W3:Y:S04]  /*50740*/  LDL R252, [R1+0x108] ;  /* 0x0001080001fc7983 */ /* 0x000ee80000100800 */
[----:B------:R-:W-:Y:S01]  /*50750*/  F2FP.F16.F32.PACK_AB R115, R130, R115 ;  /* 0x000000738273723e */ /* 0x000fe200000000ff */
[----:B------:R-:W3:Y:S04]  /*50760*/  LDL R219, [R1+0x98] ;  /* 0x0000980001db7983 */ /* 0x000ee80000100800 */
[----:B------:R-:W4:Y:S04]  /*50770*/  LDL R218, [R1+0x10c] ;  /* 0x00010c0001da7983 */ /* 0x000f280000100800 */
[----:B------:R-:W4:Y:S01]  /*50780*/  LDL R216, [R1+0x9c] ;  /* 0x00009c0001d87983 */ /* 0x000f220000100800 */
[----:B--2---:R-:W-:-:S02]  /*50790*/  FFMA.FTZ R114, R129, R135, R132 ;  /* 0x0000008781727223 */ /* 0x004fc40000010084 */
[----:B------:R-:W0:Y:S03]  /*507a0*/  LDC.64 R134, c[0x0][0x428] ;  /* 0x00010a00ff867b82 */ /* 0x000e260000000a00 */
[----:B------:R-:W-:-:S05]  /*507b0*/  F2FP.F16.F32.PACK_AB R114, R131, R114 ;  /* 0x000000728372723e */ /* 0x000fca00000000ff */
[----:B------:R-:W1:Y:S01]  /*507c0*/  LDC.64 R132, c[0x0][0x430] ;  /* 0x00010c00ff847b82 */ /* 0x000e620000000a00 */
[----:B0-----:R-:W-:-:S05]  /*507d0*/  IMAD.WIDE.U32 R130, R47, 0x10, R134 ;  /* 0x000000102f827825 */ /* 0x001fca00078e0086 */
[----:B------:R0:W-:Y:S04]  /*507e0*/  STG.E.128 desc[UR8][R130.64], R112 ;  /* 0x0000007082007986 */ /* 0x0001e8000c101d08 */
[----:B0-----:R-:W2:Y:S04]  /*507f0*/  LDL R115, [R1+0xa8] ;  /* 0x0000a80001737983 */ /* 0x001ea80000100800 */
[----:B------:R-:W5:Y:S04]  /*50800*/  LDL R112, [R1+0xac] ;  /* 0x0000ac0001707983 */ /* 0x000f680000100800 */
[----:B------:R-:W3:Y:S04]  /*50810*/  LDL R114, [R1+0xa0] ;  /* 0x0000a00001727983 */ /* 0x000ee80000100800 */
[----:B------:R-:W4:Y:S04]  /*50820*/  LDL R113, [R1+0xb8] ;  /* 0x0000b80001717983 */ /* 0x000f280000100800 */
[----:B------:R-:W4:Y:S04]  /*50830*/  LDL R130, [R1+0xbc] ;  /* 0x0000bc0001827983 */ /* 0x000f280000100800 */
[----:B------:R-:W4:Y:S01]  /*50840*/  LDL R131, [R1+0xb4] ;  /* 0x0000b40001837983 */ /* 0x000f220000100800 */
[----:B--2---:R-:W-:-:S03]  /*50850*/  FFMA.FTZ R115, R178, R115, R62 ;  /* 0x00000073b2737223 */ /* 0x004fc6000001003e */
[----:B------:R-:W2:Y:S01]  /*50860*/  LDL R178, [R1+0xa4] ;  /* 0x0000a40001b27983 */ /* 0x000ea20000100800 */
[----:B-----5:R-:W-:-:S03]  /*50870*/  FFMA.FTZ R112, R179, R112, R63 ;  /* 0x00000070b3707223 */ /* 0x020fc6000001003f */
[----:B------:R-:W5:Y:S01]  /*50880*/  LDL R179, [R1+0xb0] ;  /* 0x0000b00001b37983 */ /* 0x000f620000100800 */
[----:B---3--:R-:W-:Y:S01]  /*50890*/  FFMA.FTZ R114, R129, R114, R60 ;  /* 0x0000007281727223 */ /* 0x008fe2000001003c */
[----:B------:R-:W-:Y:S01]  /*508a0*/  F2FP.F16.F32.PACK_AB R115, R112, R115 ;  /* 0x000000737073723e */ /* 0x000fe200000000ff */
[----:B----4-:R-:W-:Y:S02]  /*508b0*/  FFMA.FTZ R113, R176, R113, R58 ;  /* 0x00000071b0717223 */ /* 0x010fe4000001003a */
[----:B------:R-:W3:Y:S01]  /*508c0*/  LDL R176, [R1+0x104] ;  /* 0x0001040001b07983 */ /* 0x000ee20000100800 */
[----:B------:R-:W-:Y:S01]  /*508d0*/  FFMA.FTZ R130, R136, R130, R59 ;  /* 0x0000008288827223 */ /* 0x000fe2000001003b */
[----:B------:R-:W-:Y:S02]  /*508e0*/  FADD.FTZ R44, -R147, R44 ;  /* 0x0000002c932c7221 */ /* 0x000fe40000010100 */
[----:B------:R-:W4:Y:S01]  /*508f0*/  LDL R136, [R1+0x74] ;  /* 0x0000740001887983 */ /* 0x000f220000100800 */
[----:B------:R-:W-:Y:S01]  /*50900*/  FFMA.FTZ R131, R162, R131, R57 ;  /* 0x00000083a2837223 */ /* 0x000fe20000010039 */
[----:B--2---:R-:W-:Y:S01]  /*50910*/  FFMA.FTZ R129, R177, R178, R61 ;  /* 0x000000b2b1817223 */ /* 0x004fe2000001003d */
[----:B-----5:R-:W-:Y:S01]  /*50920*/  FFMA.FTZ R112, R163, R179, R56 ;  /* 0x000000b3a3707223 */ /* 0x020fe20000010038 */
[----:B------:R-:W2:Y:S04]  /*50930*/  LDL R178, [R1+0x90] ;  /* 0x0000900001b27983 */ /* 0x000ea80000100800 */
[----:B------:R-:W2:Y:S04]  /*50940*/  LDL R179, [R1+0x100] ;  /* 0x0001000001b37983 */ /* 0x000ea80000100800 */
[----:B------:R-:W3:Y:S01]  /*50950*/  LDL R163, [R1+0x94] ;  /* 0x0000940001a37983 */ /* 0x000ee20000100800 */
[----:B------:R-:W-:-:S02]  /*50960*/  F2FP.F16.F32.PACK_AB R113, R130, R113 ;  /* 0x000000718271723e */ /* 0x000fc400000000ff */
[----:B------:R-:W-:Y:S01]  /*50970*/  F2FP.F16.F32.PACK_AB R112, R131, R112 ;  /* 0x000000708370723e */ /* 0x000fe200000000ff */
[----:B-1----:R-:W-:Y:S01]  /*50980*/  IMAD.WIDE.U32 R130, R47, 0x10, R132 ;  /* 0x000000102f827825 */ /* 0x002fe200078e0084 */
[----:B------:R-:W-:-:S03]  /*50990*/  F2FP.F16.F32.PACK_AB R114, R129, R114 ;  /* 0x000000728172723e */ /* 0x000fc600000000ff */
[C---:B------:R-:W-:Y:S01]  /*509a0*/  FADD.FTZ R47, -R147.reuse, R116 ;  /* 0x00000074932f7221 */ /* 0x040fe20000010100 */
[----:B------:R-:W5:Y:S04]  /*509b0*/  LDL R177, [R1+0x6c] ;  /* 0x00006c0001b17983 */ /* 0x000f680000100800 */
[----:B------:R0:W-:Y:S04]  /*509c0*/  STG.E.128 desc[UR8][R130.64], R112 ;  /* 0x0000007082007986 */ /* 0x0001e8000c101d08 */
[----:B------:R-:W4:Y:S01]  /*509d0*/  LDL R162, [R1+0x60] ;  /* 0x0000600001a27983 */ /* 0x000f220000100800 */
[C---:B0-----:R-:W-:Y:S01]  /*509e0*/  FADD.FTZ R113, -R147.reuse, R118 ;  /* 0x0000007693717221 */ /* 0x041fe20000010100 */
[C---:B------:R-:W-:Y:S01]  /*509f0*/  FADD.FTZ R114, -R147.reuse, R119 ;  /* 0x0000007793727221 */ /* 0x040fe20000010100 */
[----:B------:R-:W-:Y:S01]  /*50a00*/  FADD.FTZ R112, -R147, R117 ;  /* 0x0000007593707221 */ /* 0x000fe20000010100 */
[----:B------:R-:W5:Y:S01]  /*50a10*/  LDL R115, [R1+0x84] ;  /* 0x0000840001737983 */ /* 0x000f620000100800 */
[C---:B------:R-:W-:Y:S01]  /*50a20*/  FMUL.FTZ R119, R146.reuse, R113 ;  /* 0x0000007192777220 */ /* 0x040fe20000410000 */
[C---:B------:R-:W-:Y:S01]  /*50a30*/  FMUL.FTZ R116, R146.reuse, R114 ;  /* 0x0000007292747220 */ /* 0x040fe20000410000 */
[C---:B------:R-:W-:Y:S01]  /*50a40*/  FMUL.FTZ R118, R146.reuse, R47 ;  /* 0x0000002f92767220 */ /* 0x040fe20000410000 */
[----:B------:R-:W-:Y:S01]  /*50a50*/  FMUL.FTZ R117, R146, R112 ;  /* 0x0000007092757220 */ /* 0x000fe20000410000 */
[----:B------:R-:W-:Y:S01]  /*50a60*/  FFMA.FTZ R47, R119, R219, R252 ;  /* 0x000000db772f7223 */ /* 0x000fe200000100fc */
[----:B------:R-:W-:Y:S01]  /*50a70*/  FFMA.FTZ R113, R116, R216, R218 ;  /* 0x000000d874717223 */ /* 0x000fe200000100da */
[----:B------:R-:W5:Y:S04]  /*50a80*/  LDL R252, [R1+0x114] ;  /* 0x0001140001fc7983 */ /* 0x000f680000100800 */
[----:B------:R-:W-:Y:S01]  /*50a90*/  F2FP.F16.F32.PACK_AB R113, R113, R47 ;  /* 0x0000002f7171723e */ /* 0x000fe200000000ff */
[----:B------:R-:W-:Y:S01]  /*50aa0*/  FADD.FTZ R47, -R147, R46 ;  /* 0x0000002e932f7221 */ /* 0x000fe20000010100 */
[----:B------:R-:W-:Y:S01]  /*50ab0*/  FMUL.FTZ R46, R146, R44 ;  /* 0x0000002c922e7220 */ /* 0x000fe20000410000 */
[----:B------:R-:W4:Y:S04]  /*50ac0*/  LDL R219, [R1+0x118] ;  /* 0x0001180001db7983 */ /* 0x000f280000100800 */
        /* <DEDUP_REMOVED lines=9> */
[----:B------:R-:W-:Y:S02]  /*50b60*/  F2FP.F16.F32.PACK_AB R112, R114, R112 ;  /* 0x000000707270723e */ /* 0x000fe400000000ff */
[----:B------:R-:W3:Y:S04]  /*50b70*/  LDL R176, [R1+0x70] ;  /* 0x0000700001b07983 */ /* 0x000ee80000100800 */
[----:B------:R-:W3:Y:S04]  /*50b80*/  LDL R114, [R1+0x80] ;  /* 0x0000800001727983 */ /* 0x000ee80000100800 */
[----:B------:R-:W3:Y:S01]  /*50b90*/  LDL R163, [R1+0x78] ;  /* 0x0000780001a37983 */ /* 0x000ee20000100800 */
[C---:B------:R-:W-:Y:S01]  /*50ba0*/  FADD.FTZ R43, -R147.reuse, R43 ;  /* 0x0000002b932b7221 */ /* 0x040fe20000010100 */
[----:B------:R-:W-:Y:S01]  /*50bb0*/  FADD.FTZ R45, -R147, R45 ;  /* 0x0000002d932d7221 */ /* 0x000fe20000010100 */
[----:B------:R-:W-:-:S02]  /*50bc0*/  FMUL.FTZ R47, R146, R47 ;  /* 0x0000002f922f7220 */ /* 0x000fc40000410000 */
[C---:B------:R-:W-:Y:S01]  /*50bd0*/  FMUL.FTZ R43, R146.reuse, R43 ;  /* 0x0000002b922b7220 */ /* 0x040fe20000410000 */
[----:B------:R-:W-:Y:S01]  /*50be0*/  FMUL.FTZ R129, R146, R45 ;  /* 0x0000002d92817220 */ /* 0x000fe20000410000 */
[C---:B-----5:R-:W-:Y:S02]  /*50bf0*/  FFMA.FTZ R115, R46.reuse, R115, R252 ;  /* 0x000000732e737223 */ /* 0x060fe400000100fc */
[----:B------:R-:W5:Y:S01]  /*50c00*/  LDL R252, [R1+0x58] ;  /* 0x0000580001fc7983 */ /* 0x000f620000100800 */
[----:B----4-:R-:W-:-:S03]  /*50c10*/  FFMA.FTZ R46, R46, R131, R69 ;  /* 0x000000832e2e7223 */ /* 0x010fc60000010045 */
[----:B------:R-:W4:Y:S01]  /*50c20*/  LDL R131, [R1+0x28] ;  /* 0x0000280001837983 */ /* 0x000f220000100800 */
[----:B--2---:R-:W-:Y:S01]  /*50c30*/  FFMA.FTZ R45, R47, R179, R216 ;  /* 0x000000b32f2d7223 */ /* 0x004fe200000100d8 */
[----:B---3--:R-:W-:Y:S01]  /*50c40*/  FFMA.FTZ R114, R43, R114, R44 ;  /* 0x000000722b727223 */ /* 0x008fe2000001002c */
[----:B------:R-:W-:Y:S01]  /*50c50*/  FFMA.FTZ R44, R129, R218, R219 ;  /* 0x000000da812c7223 */ /* 0x000fe200000100db */
[----:B------:R-:W-:Y:S01]  /*50c60*/  FFMA.FTZ R47, R47, R177, R71 ;  /* 0x000000b12f2f7223 */ /* 0x000fe20000010047 */
[----:B------:R-:W-:Y:S01]  /*50c70*/  FFMA.FTZ R43, R43, R162, R68 ;  /* 0x000000a22b2b7223 */ /* 0x000fe20000010044 */
[----:B------:R-:W2:Y:S01]  /*50c80*/  LDL R219, [R1+0x12c] ;  /* 0x00012c0001db7983 */ /* 0x000ea20000100800 */
[----:B------:R-:W-:Y:S02]  /*50c90*/  F2FP.F16.F32.PACK_AB R114, R115, R114 ;  /* 0x000000727372723e */ /* 0x000fe400000000ff */
[----:B------:R-:W-:Y:S01]  /*50ca0*/  F2FP.F16.F32.PACK_AB R115, R45, R44 ;  /* 0x0000002c2d73723e */ /* 0x000fe200000000ff */
[----:B------:R-:W-:Y:S01]  /*50cb0*/  IMAD.WIDE.U32 R44, R29, 0x10, R134 ;  /* 0x000000101d2c7825 */ /* 0x000fe200078e0086 */
[----:B------:R-:W2:Y:S04]  /*50cc0*/  LDL R218, [R1+0x5c] ;  /* 0x00005c0001da7983 */ /* 0x000ea80000100800 */
[----:B------:R0:W-:Y:S01]  /*50cd0*/  STG.E.128 desc[UR8][R44.64], R112 ;  /* 0x000000702c007986 */ /* 0x0001e2000c101d08 */
[----:B------:R-:W-:-:S03]  /*50ce0*/  F2FP.F16.F32.PACK_AB R46, R46, R43 ;  /* 0x0000002b2e2e723e */ /* 0x000fc600000000ff */
[----:B------:R-:W3:Y:S04]  /*50cf0*/  LDL R216, [R1+0x130] ;  /* 0x0001300001d87983 */ /* 0x000ee80000100800 */
[----:B------:R-:W3:Y:S04]  /*50d00*/  LDL R179, [R1+0x40] ;  /* 0x0000400001b37983 */ /* 0x000ee80000100800 */
[----:B------:R-:W4:Y:S04]  /*50d10*/  LDL R177, [R1+0x44] ;  /* 0x0000440001b17983 */ /* 0x000f280000100800 */
[----:B------:R-:W4:Y:S01]  /*50d20*/  LDL R162, [R1+0x13c] ;  /* 0x00013c0001a27983 */ /* 0x000f220000100800 */
[----:B0-----:R-:W-:Y:S01]  /*50d30*/  FFMA.FTZ R44, R129, R178, R70 ;  /* 0x000000b2812c7223 */ /* 0x001fe20000010046 */
[----:B------:R-:W-:Y:S01]  /*50d40*/  FFMA.FTZ R45, R119, R163, R66 ;  /* 0x000000a3772d7223 */ /* 0x000fe20000010042 */
[----:B------:R-:W-:Y:S01]  /*50d50*/  FFMA.FTZ R112, R116, R130, R67 ;  /* 0x0000008274707223 */ /* 0x000fe20000010043 */
[----:B------:R-:W-:Y:S01]  /*50d60*/  FFMA.FTZ R113, R117, R136, R65 ;  /* 0x0000008875717223 */ /* 0x000fe20000010041 */
[----:B------:R-:W4:Y:S01]  /*50d70*/  LDL R178, [R1+0x134] ;  /* 0x0001340001b27983 */ /* 0x000f220000100800 */
[----:B------:R-:W-:Y:S01]  /*50d80*/  F2FP.F16.F32.PACK_AB R47, R47, R44 ;  /* 0x0000002c2f2f723e */ /* 0x000fe200000000ff */
[----:B------:R-:W-:Y:S01]  /*50d90*/  FFMA.FTZ R44, R118, R176, R64 ;  /* 0x000000b0762c7223 */ /* 0x000fe20000010040 */
[----:B------:R-:W-:Y:S01]  /*50da0*/  F2FP.F16.F32.PACK_AB R45, R112, R45 ;  /* 0x0000002d702d723e */ /* 0x000fe200000000ff */
[----:B------:R-:W5:Y:S03]  /*50db0*/  LDL R117, [R1+0x128] ;  /* 0x0001280001757983 */ /* 0x000f660000100800 */
[----:B------:R-:W-:Y:S01]  /*50dc0*/  F2FP.F16.F32.PACK_AB R44, R113, R44 ;  /* 0x0000002c712c723e */ /* 0x000fe200000000ff */
[----:B------:R-:W-:Y:S01]  /*50dd0*/  IMAD.WIDE.U32 R112, R29, 0x10, R132 ;  /* 0x000000101d707825 */ /* 0x000fe200078e0084 */
[----:B------:R-:W4:Y:S04]  /*50de0*/  LDL R176, [R1+0x138] ;  /* 0x0001380001b07983 */ /* 0x000f280000100800 */
[----:B------:R0:W-:Y:S04]  /*50df0*/  STG.E.128 desc[UR8][R112.64], R44 ;  /* 0x0000002c70007986 */ /* 0x0001e8000c101d08 */
[----:B------:R-:W4:Y:S04]  /*50e00*/  LDL R163, [R1+0x48] ;  /* 0x0000480001a37983 */ /* 0x000f280000100800 */
[----:B------:R-:W4:Y:S04]  /*50e10*/  LDL R136, [R1+0x4c] ;  /* 0x00004c0001887983 */ /* 0x000f280000100800 */
[----:B------:R-:W4:Y:S04]  /*50e20*/  LDL R130, [R1+0x2c] ;  /* 0x00002c0001827983 */ /* 0x000f280000100800 */
[----:B------:R-:W4:Y:S04]  /*50e30*/  LDL R129, [R1+0x30] ;  /* 0x0000300001817983 */ /* 0x000f280000100800 */
[----:B0-----:R-:W3:Y:S04]  /*50e40*/  LDL R46, [R1+0x120] ;  /* 0x00012000012e7983 */ /* 0x001ee80000100800 */
[----:B------:R-:W3:Y:S04]  /*50e50*/  LDL R47, [R1+0x50] ;  /* 0x00005000012f7983 */ /* 0x000ee80000100800 */
        /* <DEDUP_REMOVED lines=16> */
[C---:B------:R-:W-:Y:S01]  /*50f60*/  FADD.FTZ R26, -R147.reuse, R26 ;  /* 0x0000001a931a7221 */ /* 0x040fe20000010100 */
[----:B------:R-:W-:-:S02]  /*50f70*/  FADD.FTZ R27, -R147, R27 ;  /* 0x0000001b931b7221 */ /* 0x000fc40000010100 */
[----:B------:R-:W-:Y:S01]  /*50f80*/  FMUL.FTZ R25, R146, R25 ;  /* 0x0000001992197220 */ /* 0x000fe20000410000 */
[----:B--2---:R-:W-:Y:S02]  /*50f90*/  FFMA.FTZ R43, R29, R218, R219 ;  /* 0x000000da1d2b7223 */ /* 0x004fe400000100db */
[----:B------:R-:W2:Y:S04]  /*50fa0*/  LDL R219, [R1+0x148] ;  /* 0x0001480001db7983 */ /* 0x000ea80000100800 */
[----:B------:R-:W2:Y:S01]  /*50fb0*/  LDL R218, [R1+0x18] ;  /* 0x0000180001da7983 */ /* 0x000ea20000100800 */
[----:B-----5:R-:W-:-:S03]  /*50fc0*/  FFMA.FTZ R31, R33, R252, R117 ;  /* 0x000000fc211f7223 */ /* 0x020fc60000010075 */
[----:B------:R-:W5:Y:S01]  /*50fd0*/  LDL R252, [R1+0x14] ;  /* 0x0000140001fc7983 */ /* 0x000f620000100800 */
[----:B---3--:R-:W-:Y:S01]  /*50fe0*/  FFMA.FTZ R44, R32, R47, R46 ;  /* 0x0000002f202c7223 */ /* 0x008fe2000001002e */
[----:B----4-:R-:W-:-:S05]  /*50ff0*/  FFMA.FTZ R45, R30, R113, R112 ;  /* 0x000000711e2d7223 */ /* 0x010fca0000010070 */
[----:B------:R-:W-:Y:S02]  /*51000*/  F2FP.F16.F32.PACK_AB R44, R45, R44 ;  /* 0x0000002c2d2c723e */ /* 0x000fe400000000ff */
[----:B------:R-:W-:Y:S01]  /*51010*/  F2FP.F16.F32.PACK_AB R45, R43, R31 ;  /* 0x0000001f2b2d723e */ /* 0x000fe200000000ff */
[----:B------:R-:W-:Y:S01]  /*51020*/  FADD.FTZ R31, -R147, R28 ;  /* 0x0000001c931f7221 */ /* 0x000fe20000010100 */
[C---:B------:R-:W-:Y:S01]  /*51030*/  FMUL.FTZ R28, R146.reuse, R26 ;  /* 0x0000001a921c7220 */ /* 0x040fe20000410000 */
[C---:B------:R-:W-:Y:S02]  /*51040*/  FMUL.FTZ R43, R146.reuse, R27 ;  /* 0x0000001b922b7220 */ /* 0x040fe40000410000 */
[----:B------:R-:W-:Y:S01]  /*51050*/  FMUL.FTZ R31, R146, R31 ;  /* 0x0000001f921f7220 */ /* 0x000fe20000410000 */
[----:B------:R-:W-:Y:S01]  /*51060*/  FFMA.FTZ R46, R25, R179, R216 ;  /* 0x000000b3192e7223 */ /* 0x000fe200000100d8 */
[C---:B------:R-:W-:Y:S01]  /*51070*/  FFMA.FTZ R47, R28.reuse, R177, R178 ;  /* 0x000000b11c2f7223 */ /* 0x040fe200000100b2 */
[----:B------:R-:W-:Y:S01]  /*51080*/  FFMA.FTZ R26, R43, R163, R176 ;  /* 0x000000a32b1a7223 */ /* 0x000fe200000100b0 */
[----:B------:R-:W-:Y:S01]  /*51090*/  FFMA.FTZ R27, R31, R136, R162 ;  /* 0x000000881f1b7223 */ /* 0x000fe200000100a2 */
[----:B------:R-:W-:Y:S01]  /*510a0*/  FFMA.FTZ R25, R25, R118, R76 ;  /* 0x0000007619197223 */ /* 0x000fe2000001004c */
[----:B------:R-:W-:Y:S01]  /*510b0*/  FFMA.FTZ R28, R28, R116, R77 ;  /* 0x000000741c1c7223 */ /* 0x000fe2000001004d */
[----:B------:R-:W-:Y:S01]  /*510c0*/  F2FP.F16.F32.PACK_AB R46, R47, R46 ;  /* 0x0000002e2f2e723e */ /* 0x000fe200000000ff */
[----:B------:R-:W-:Y:S01]  /*510d0*/  FFMA.FTZ R29, R29, R115, R75 ;  /* 0x000000731d1d7223 */ /* 0x000fe2000001004b */
[----:B------:R-:W-:Y:S01]  /*510e0*/  F2FP.F16.F32.PACK_AB R47, R27, R26 ;  /* 0x0000001a1b2f723e */ /* 0x000fe200000000ff */
[----:B------:R-:W-:Y:S01]  /*510f0*/  IMAD.WIDE.U32 R26, R15, 0x10, R134 ;  /* 0x000000100f1a7825 */ /* 0x000fe200078e0086 */
[----:B------:R-:W3:Y:S04]  /*51100*/  LDL R216, [R1+0x14c] ;  /* 0x00014c0001d87983 */ /* 0x000ee80000100800 */
[----:B------:R0:W-:Y:S04]  /*51110*/  STG.E.128 desc[UR8][R26.64], R44 ;  /* 0x0000002c1a007986 */ /* 0x0001e8000c101d08 */
[----:B------:R-:W3:Y:S04]  /*51120*/  LDL R179, [R1+0x1c] ;  /* 0x00001c0001b37983 */ /* 0x000ee80000100800 */
[----:B------:R-:W4:Y:S04]  /*51130*/  LDL R178, [R1+0x150] ;  /* 0x0001500001b27983 */ /* 0x000f280000100800 */
[----:B------:R-:W4:Y:S04]  /*51140*/  LDL R177, [R1] ;  /* 0x0000000001b17983 */ /* 0x000f280000100800 */
[----:B------:R-:W5:Y:S01]  /*51150*/  LDL R176, [R1+0x154] ;  /* 0x0001540001b07983 */ /* 0x000f620000100800 */
[----:B0-----:R-:W-:Y:S01]  /*51160*/  FFMA.FTZ R26, R43, R131, R78 ;  /* 0x000000832b1a7223 */ /* 0x001fe2000001004e */
[----:B------:R-:W-:-:S02]  /*51170*/  FFMA.FTZ R27, R31, R130, R79 ;  /* 0x000000821f1b7223 */ /* 0x000fc4000001004f */
[----:B------:R-:W5:Y:S03]  /*51180*/  LDL R163, [R1+0x4] ;  /* 0x0000040001a37983 */ /* 0x000f660000100800 */
[----:B------:R-:W-:Y:S01]  /*51190*/  F2FP.F16.F32.PACK_AB R31, R27, R26 ;  /* 0x0000001a1b1f723e */ /* 0x000fe200000000ff */
[----:B------:R-:W-:Y:S01]  /*511a0*/  FFMA.FTZ R26, R32, R129, R72 ;  /* 0x00000081201a7223 */ /* 0x000fe20000010048 */
[----:B------:R-:W-:Y:S01]  /*511b0*/  FFMA.FTZ R27, R33, R119, R74 ;  /* 0x00000077211b7223 */ /* 0x000fe2000001004a */
[----:B------:R-:W-:Y:S01]  /*511c0*/  FFMA.FTZ R32, R30, R114, R73 ;  /* 0x000000721e207223 */ /* 0x000fe20000010049 */
[----:B------:R-:W-:Y:S01]  /*511d0*/  F2FP.F16.F32.PACK_AB R30, R28, R25 ;  /* 0x000000191c1e723e */ /* 0x000fe200000000ff */
[----:B------:R-:W5:Y:S02]  /*511e0*/  LDL R162, [R1+0x158] ;  /* 0x0001580001a27983 */ /* 0x000f640000100800 */
[----:B------:R-:W-:-:S02]  /*511f0*/  F2FP.F16.F32.PACK_AB R29, R29, R27 ;  /* 0x0000001b1d1d723e */ /* 0x000fc400000000ff */
[----:B------:R-:W-:Y:S01]  /*51200*/  F2FP.F16.F32.PACK_AB R28, R32, R26 ;  /* 0x0000001a201c723e */ /* 0x000fe200000000ff */
[----:B------:R-:W-:-:S04]  /*51210*/  IMAD.WIDE.U32 R26, R15, 0x10, R132 ;  /* 0x000000100f1a7825 */ /* 0x000fc800078e0084 */
[C---:B------:R-:W-:Y:S01]  /*51220*/  FADD.FTZ R15, -R147.reuse, R17 ;  /* 0x00000011930f7221 */ /* 0x040fe20000010100 */
[C---:B------:R-:W-:Y:S01]  /*51230*/  FADD.FTZ R17, -R147.reuse, R20 ;  /* 0x0000001493117221 */ /* 0x040fe20000010100 */
[C---:B------:R-:W-:Y:S01]  /*51240*/  FADD.FTZ R119, -R147.reuse, R123 ;  /* 0x0000007b93777221 */ /* 0x040fe20000010100 */
[----:B------:R-:W3:Y:S04]  /*51250*/  LDL R20, [R1+0x10] ;  /* 0x0000100001147983 */ /* 0x000ee80000100800 */
[----:B------:R-:W3:Y:S04]  /*51260*/  LDL R123, [R1+0x140] ;  /* 0x00014000017b7983 */ /* 0x000ee80000100800 */
[----:B------:R0:W-:Y:S04]  /*51270*/  STG.E.128 desc[UR8][R26.64], R28 ;  /* 0x0000001c1a007986 */ /* 0x0001e8000c101d08 */
[----:B------:R-:W5:Y:S04]  /*51280*/  LDL R136, [R1+0x8] ;  /* 0x0000080001887983 */ /* 0x000f680000100800 */
[----:B------:R-:W5:Y:S04]  /*51290*/  LDL R131, [R1+0x15c] ;  /* 0x00015c0001837983 */ /* 0x000f680000100800 */
[----:B------:R-:W5:Y:S04]  /*512a0*/  LDL R130, [R1+0xc] ;  /* 0x00000c0001827983 */ /* 0x000f680000100800 */
[----:B0-----:R-:W5:Y:S01]  /*512b0*/  LDL R27, [R1+0x144] ;  /* 0x00014400011b7983 */ /* 0x001f620000100800 */
[C---:B------:R-:W-:Y:S01]  /*512c0*/  FADD.FTZ R19, -R147.reuse, R19 ;  /* 0x0000001393137221 */ /* 0x040fe20000010100 */
[C---:B------:R-:W-:Y:S01]  /*512d0*/  FADD.FTZ R18, -R147.reuse, R18 ;  /* 0x0000001293127221 */ /* 0x040fe20000010100 */
[C---:B------:R-:W-:Y:S01]  /*512e0*/  FADD.FTZ R21, -R147.reuse, R21 ;  /* 0x0000001593157221 */ /* 0x040fe20000010100 */
[C---:B------:R-:W-:Y:S01]  /*512f0*/  FADD.FTZ R22, -R147.reuse, R22 ;  /* 0x0000001693167221 */ /* 0x040fe20000010100 */
[C---:B------:R-:W-:Y:S01]  /*51300*/  FMUL.FTZ R15, R146.reuse, R15 ;  /* 0x0000000f920f7220 */ /* 0x040fe20000410000 */
[C---:B------:R-:W-:Y:S01]  /*51310*/  FMUL.FTZ R19, R146.reuse, R19 ;  /* 0x0000001392137220 */ /* 0x040fe20000410000 */
[C---:B------:R-:W-:Y:S01]  /*51320*/  FMUL.FTZ R17, R146.reuse, R17 ;  /* 0x0000001192117220 */ /* 0x040fe20000410000 */
[C---:B------:R-:W-:Y:S01]  /*51330*/  FMUL.FTZ R18, R146.reuse, R18 ;  /* 0x0000001292127220 */ /* 0x040fe20000410000 */
[C---:B------:R-:W-:Y:S01]  /*51340*/  FMUL.FTZ R25, R146.reuse, R21 ;  /* 0x0000001592197220 */ /* 0x040fe20000410000 */
[----:B------:R-:W-:Y:S01]  /*51350*/  FMUL.FTZ R26, R146, R22 ;  /* 0x00000016921a7220 */ /* 0x000fe20000410000 */
[C---:B------:R-:W-:Y:S01]  /*51360*/  FADD.FTZ R115, -R147.reuse, R124 ;  /* 0x0000007c93737221 */ /* 0x040fe20000010100 */
[C---:B------:R-:W-:Y:S01]  /*51370*/  FADD.FTZ R23, -R147.reuse, R23 ;  /* 0x0000001793177221 */ /* 0x040fe20000010100 */
[C---:B------:R-:W-:Y:S01]  /*51380*/  FADD.FTZ R28, -R147.reuse, R35 ;  /* 0x00000023931c7221 */ /* 0x040fe20000010100 */
[C---:B------:R-:W-:Y:S01]  /*51390*/  FADD.FTZ R31, -R147.reuse, R38 ;  /* 0x00000026931f7221 */ /* 0x040fe20000010100 */
[C---:B------:R-:W-:Y:S01]  /*513a0*/  FADD.FTZ R35, -R147.reuse, R41 ;  /* 0x0000002993237221 */ /* 0x040fe20000010100 */
[C---:B------:R-:W-:Y:S01]  /*513b0*/  FADD.FTZ R38, -R147.reuse, R153 ;  /* 0x0000009993267221 */ /* 0x040fe20000010100 */
[C---:B------:R-:W-:Y:S01]  /*513c0*/  FADD.FTZ R41, -R147.reuse, R154 ;  /* 0x0000009a93297221 */ /* 0x040fe20000010100 */
[----:B------:R-:W5:Y:S04]  /*513d0*/  LDL R153, [R1+0x190] ;  /* 0x0001900001997983 */ /* 0x000f680000100800 */
[----:B------:R-:W5:Y:S01]  /*513e0*/  LDL R154, [R1+0x18c] ;  /* 0x00018c00019a7983 */ /* 0x000f620000100800 */
[C---:B------:R-:W-:Y:S01]  /*513f0*/  FADD.FTZ R30, -R147.reuse, R37 ;  /* 0x00000025931e7221 */ /* 0x040fe20000010100 */
[C---:B------:R-:W-:Y:S01]  /*51400*/  FADD.FTZ R112, -R147.reuse, R148 ;  /* 0x0000009493707221 */ /* 0x040fe20000010100 */
[C---:B------:R-:W-:Y:S01]  /*51410*/  FADD.FTZ R113, -R147.reuse, R151 ;  /* 0x0000009793717221 */ /* 0x040fe20000010100 */
[----:B------:R-:W-:Y:S01]  /*51420*/  FADD.FTZ R37, -R147, R152 ;  /* 0x0000009893257221 */ /* 0x000fe20000010100 */
[----:B------:R-:W5:Y:S04]  /*51430*/  LDL R151, [R1+0x198] ;  /* 0x0001980001977983 */ /* 0x000f680000100800 */
[----:B------:R-:W5:Y:S04]  /*51440*/  LDL R152, [R1+0x194] ;  /* 0x0001940001987983 */ /* 0x000f680000100800 */
[----:B------:R-:W5:Y:S01]  /*51450*/  LDL R148, [R1+0x19c] ;  /* 0x00019c0001947983 */ /* 0x000f620000100800 */
[----:B--2---:R-:W-:-:S03]  /*51460*/  FFMA.FTZ R21, R19, R218, R219 ;  /* 0x000000da13157223 */ /* 0x004fc600000100db */
[----:B------:R-:W2:Y:S01]  /*51470*/  LDL R218, [R1+0x160] ;  /* 0x0001600001da7983 */ /* 0x000ea20000100800 */
[----:B----4-:R-:W-:-:S03]  /*51480*/  FFMA.FTZ R22, R25, R177, R178 ;  /* 0x000000b119167223 */ /* 0x010fc600000100b2 */
[----:B------:R-:W4:Y:S04]  /*51490*/  LDL R178, [R1+0x16c] ;  /* 0x00016c0001b27983 */ /* 0x000f280000100800 */
[----:B------:R-:W4:Y:S01]  /*514a0*/  LDL R177, [R1+0x170] ;  /* 0x0001700001b17983 */ /* 0x000f220000100800 */
[----:B---3--:R-:W-:Y:S01]  /*514b0*/  FFMA.FTZ R20, R15, R20, R123 ;  /* 0x000000140f147223 */ /* 0x008fe2000001007b */
[----:B------:R-:W-:Y:S02]  /*514c0*/  FFMA.FTZ R123, R17, R179, R216 ;  /* 0x000000b3117b7223 */ /* 0x000fe400000100d8 */
[----:B------:R-:W3:Y:S04]  /*514d0*/  LDL R216, [R1+0x164] ;  /* 0x0001640001d87983 */ /* 0x000ee80000100800 */
[----:B------:R-:W3:Y:S01]  /*514e0*/  LDL R179, [R1+0x168] ;  /* 0x0001680001b37983 */ /* 0x000ee20000100800 */
[----:B-----5:R-:W-:Y:S01]  /*514f0*/  FFMA.FTZ R124, R18, R252, R27 ;  /* 0x000000fc127c7223 */ /* 0x020fe2000001001b */
[----:B------:R-:W-:-:S02]  /*51500*/  FFMA.FTZ R27, R26, R163, R176 ;  /* 0x000000a31a1b7223 */ /* 0x000fc400000100b0 */
[----:B------:R-:W5:Y:S03]  /*51510*/  LDL R163, [R1+0x174] ;  /* 0x0001740001a37983 */ /* 0x000f660000100800 */
[----:B------:R-:W-:Y:S01]  /*51520*/  F2FP.F16.F32.PACK_AB R22, R27, R22 ;  /* 0x000000161b16723e */ /* 0x000fe200000000ff */
[----:B------:R-:W-:Y:S01]  /*51530*/  FMUL.FTZ R27, R146, R23 ;  /* 0x00000017921b7220 */ /* 0x000fe20000410000 */
[----:B------:R-:W5:Y:S03]  /*51540*/  LDL R176, [R1+0x178] ;  /* 0x0001780001b07983 */ /* 0x000f660000100800 */
[----:B------:R-:W-:Y:S02]  /*51550*/  FFMA.FTZ R23, R27, R136, R162 ;  /* 0x000000881b177223 */ /* 0x000fe400000100a2 */
[----:B------:R-:W5:Y:S01]  /*51560*/  LDL R162, [R1+0x17c] ;  /* 0x00017c0001a27983 */ /* 0x000f620000100800 */
[----:B------:R-:W-:Y:S01]  /*51570*/  FADD.FTZ R24, -R147, R24 ;  /* 0x0000001893187221 */ /* 0x000fe20000010100 */
[----:B------:R-:W-:-:S03]  /*51580*/  F2FP.F16.F32.PACK_AB R21, R123, R21 ;  /* 0x000000157b15723e */ /* 0x000fc600000000ff */
[----:B------:R-:W-:Y:S01]  /*51590*/  FMUL.FTZ R24, R146, R24 ;  /* 0x0000001892187220 */ /* 0x000fe20000410000 */
[----:B------:R-:W-:Y:S01]  /*515a0*/  FFMA.FTZ R25, R25, R244, R84 ;  /* 0x000000f419197223 */ /* 0x000fe20000010054 */
[----:B------:R-:W-:Y:S01]  /*515b0*/  FFMA.FTZ R27, R27, R246, R86 ;  /* 0x000000f61b1b7223 */ /* 0x000fe20000010056 */
[----:B------:R-:W-:Y:S01]  /*515c0*/  FFMA.FTZ R26, R26, R245, R85 ;  /* 0x000000f51a1a7223 */ /* 0x000fe20000010055 */
[C---:B------:R-:W-:Y:S01]  /*515d0*/  FFMA.FTZ R123, R24.reuse, R130, R131 ;  /* 0x00000082187b7223 */ /* 0x040fe20000010083 */
[----:B------:R-:W-:Y:S01]  /*515e0*/  FFMA.FTZ R24, R24, R247, R87 ;  /* 0x000000f718187223 */ /* 0x000fe20000010057 */
[----:B------:R-:W-:Y:S01]  /*515f0*/  FFMA.FTZ R15, R15, R248, R80 ;  /* 0x000000f80f0f7223 */ /* 0x000fe20000010050 */
[----:B------:R-:W-:Y:S01]  /*51600*/  FFMA.FTZ R19, R19, R250, R82 ;  /* 0x000000fa13137223 */ /* 0x000fe20000010052 */
[----:B------:R-:W-:Y:S01]  /*51610*/  FFMA.FTZ R17, R17, R251, R83 ;  /* 0x000000fb11117223 */ /* 0x000fe20000010053 */
[----:B------:R-:W-:Y:S01]  /*51620*/  FFMA.FTZ R18, R18, R249, R81 ;  /* 0x000000f912127223 */ /* 0x000fe20000010051 */
[----:B------:R-:W-:Y:S01]  /*51630*/  F2FP.F16.F32.PACK_AB R27, R24, R27 ;  /* 0x0000001b181b723e */ /* 0x000fe200000000ff */
[C---:B------:R-:W-:Y:S01]  /*51640*/  FADD.FTZ R29, -R147.reuse, R36 ;  /* 0x00000024931d7221 */ /* 0x040fe20000010100 */
[----:B------:R-:W-:Y:S01]  /*51650*/  F2FP.F16.F32.PACK_AB R26, R26, R25 ;  /* 0x000000191a1a723e */ /* 0x000fe200000000ff */
[----:B------:R-:W-:Y:S01]  /*51660*/  FADD.FTZ R129, -R147, R121 ;  /* 0x0000007993817221 */ /* 0x000fe20000010100 */
[----:B------:R-:W-:-:S02]  /*51670*/  F2FP.F16.F32.PACK_AB R25, R17, R19 ;  /* 0x000000131119723e */ /* 0x000fc400000000ff */
[----:B------:R-:W-:Y:S01]  /*51680*/  F2FP.F16.F32.PACK_AB R24, R18, R15 ;  /* 0x0000000f1218723e */ /* 0x000fe200000000ff */
[----:B------:R-:W-:Y:S01]  /*51690*/  IMAD.WIDE.U32 R18, R16, 0x10, R134 ;  /* 0x0000001010127825 */ /* 0x000fe200078e0086 */
[----:B------:R-:W-:-:S03]  /*516a0*/  F2FP.F16.F32.PACK_AB R20, R124, R20 ;  /* 0x000000147c14723e */ /* 0x000fc600000000ff */
[----:B------:R-:W-:Y:S01]  /*516b0*/  FADD.FTZ R32, -R147, R39 ;  /* 0x0000002793207221 */ /* 0x000fe20000010100 */
[----:B------:R-:W-:Y:S01]  /*516c0*/  F2FP.F16.F32.PACK_AB R23, R123, R23 ;  /* 0x000000177b17723e */ /* 0x000fe200000000ff */
[C---:B------:R-:W-:Y:S01]  /*516d0*/  FADD.FTZ R33, -R147.reuse, R40 ;  /* 0x0000002893217221 */ /* 0x040fe20000010100 */
[C---:B------:R-:W-:Y:S01]  /*516e0*/  FADD.FTZ R36, -R147.reuse, R42 ;  /* 0x0000002a93247221 */ /* 0x040fe20000010100 */
[C---:B------:R-:W-:Y:S01]  /*516f0*/  FADD.FTZ R46, -R147.reuse, R125 ;  /* 0x0000007d932e7221 */ /* 0x040fe20000010100 */
[----:B------:R-:W-:Y:S01]  /*51700*/  FADD.FTZ R44, -R147, R139 ;  /* 0x0000008b932c7221 */ /* 0x000fe20000010100 */
[----:B------:R-:W-:-:S04]  /*51710*/  IMAD.WIDE.U32 R16, R16, 0x10, R132 ;  /* 0x0000001010107825 */ /* 0x000fc800078e0084 */
        /* <DEDUP_REMOVED lines=8> */
[C---:B------:R-:W-:Y:S01]  /*517a0*/  FMUL.FTZ R123, R146.reuse, R28 ;  /* 0x0000001c927b7220 */ /* 0x040fe20000410000 */
[C---:B------:R-:W-:Y:S01]  /*517b0*/  FMUL.FTZ R138, R146.reuse, R29 ;  /* 0x0000001d928a7220 */ /* 0x040fe20000410000 */
[C---:B------:R-:W-:Y:S01]  /*517c0*/  FMUL.FTZ R141, R146.reuse, R30 ;  /* 0x0000001e928d7220 */ /* 0x040fe20000410000 */
[----:B------:R-:W5:Y:S01]  /*517d0*/  LDL R157, [R1+0x180] ;  /* 0x00018000019d7983 */ /* 0x000f620000100800 */
[C---:B------:R-:W-:Y:S01]  /*517e0*/  FMUL.FTZ R142, R146.reuse, R31 ;  /* 0x0000001f928e7220 */ /* 0x040fe20000410000 */
[----:B------:R-:W-:-:S02]  /*517f0*/  FMUL.FTZ R125, R146, R129 ;  /* 0x00000081927d7220 */ /* 0x000fc40000410000 */
[----:B------:R-:W5:Y:S01]  /*51800*/  LDL R155, [R1+0x188] ;  /* 0x00018800019b7983 */ /* 0x000f620000100800 */
[C---:B------:R-:W-:Y:S01]  /*51810*/  FMUL.FTZ R129, R146.reuse, R46 ;  /* 0x0000002e92817220 */ /* 0x040fe20000410000 */
[C---:B------:R-:W-:Y:S01]  /*51820*/  FMUL.FTZ R46, R146.reuse, R40 ;  /* 0x00000028922e7220 */ /* 0x040fe20000410000 */
[C---:B------:R-:W-:Y:S01]  /*51830*/  FMUL.FTZ R30, R146.reuse, R41 ;  /* 0x00000029921e7220 */ /* 0x040fe20000410000 */
[----:B------:R0:W-:Y:S01]  /*51840*/  STG.E.128 desc[UR8][R18.64], R20 ;  /* 0x0000001412007986 */ /* 0x0001e2000c101d08 */
[C---:B------:R-:W-:Y:S01]  /*51850*/  FADD.FTZ R117, -R147.reuse, R128 ;  /* 0x0000008093757221 */ /* 0x040fe20000010100 */
[C---:B------:R-:W-:Y:S02]  /*51860*/  FADD.FTZ R45, -R147.reuse, R143 ;  /* 0x0000008f932d7221 */ /* 0x040fe40000010100 */
[----:B------:R1:W-:Y:S01]  /*51870*/  STG.E.128 desc[UR8][R16.64], R24 ;  /* 0x0000001810007986 */ /* 0x0003e2000c101d08 */
[C---:B------:R-:W-:Y:S01]  /*51880*/  FADD.FTZ R116, -R147.reuse, R144 ;  /* 0x0000009093747221 */ /* 0x040fe20000010100 */
[C---:B------:R-:W-:Y:S01]  /*51890*/  FMUL.FTZ R143, R146.reuse, R32 ;  /* 0x00000020928f7220 */ /* 0x040fe20000410000 */
[C---:B------:R-:W-:Y:S01]  /*518a0*/  FMUL.FTZ R144, R146.reuse, R33 ;  /* 0x0000002192907220 */ /* 0x040fe20000410000 */
[C---:B------:R-:W-:Y:S01]  /*518b0*/  FMUL.FTZ R128, R146.reuse, R115 ;  /* 0x0000007392807220 */ /* 0x040fe20000410000 */
[C---:B------:R-:W-:Y:S01]  /*518c0*/  FADD.FTZ R121, -R147.reuse, R126 ;  /* 0x0000007e93797221 */ /* 0x040fe20000010100 */
[----:B------:R-:W-:Y:S01]  /*518d0*/  FADD.FTZ R114, -R147, R127 ;  /* 0x0000007f93727221 */ /* 0x000fe20000010100 */
[C---:B------:R-:W-:Y:S01]  /*518e0*/  FMUL.FTZ R29, R146.reuse, R38 ;  /* 0x00000026921d7220 */ /* 0x040fe20000410000 */
[----:B------:R-:W-:Y:S01]  /*518f0*/  FMUL.FTZ R31, R146, R39 ;  /* 0x00000027921f7220 */ /* 0x000fe20000410000 */
[----:B0-----:R-:W-:Y:S01]  /*51900*/  FFMA.FTZ R21, R141, R234, R90 ;  /* 0x000000ea8d157223 */ /* 0x001fe2000001005a */
[----:B-1----:R-:W-:Y:S01]  /*51910*/  FFMA.FTZ R26, R142, R235, R91 ;  /* 0x000000eb8e1a7223 */ /* 0x002fe2000001005b */
[C---:B------:R-:W-:Y:S01]  /*51920*/  FADD.FTZ R122, -R147.reuse, R122 ;  /* 0x0000007a937a7221 */ /* 0x040fe20000010100 */
[----:B------:R-:W-:Y:S01]  /*51930*/  FADD.FTZ R140, -R147, R145 ;  /* 0x00000091938c7221 */ /* 0x000fe20000010100 */
[----:B------:R-:W-:-:S02]  /*51940*/  FMUL.FTZ R145, R146, R35 ;  /* 0x0000002392917220 */ /* 0x000fc40000410000 */
[----:B------:R-:W-:Y:S01]  /*51950*/  F2FP.F16.F32.PACK_AB R21, R26, R21 ;  /* 0x000000151a15723e */ /* 0x000fe200000000ff */
[----:B------:R-:W-:Y:S01]  /*51960*/  FFMA.FTZ R26, R129, R220, R153 ;  /* 0x000000dc811a7223 */ /* 0x000fe20000010099 */
[C---:B------:R-:W-:Y:S01]  /*51970*/  FMUL.FTZ R147, R146.reuse, R36 ;  /* 0x0000002492937220 */ /* 0x040fe20000410000 */
[----:B------:R-:W5:Y:S01]  /*51980*/  LDL R153, [R1+0x1a4] ;  /* 0x0001a40001997983 */ /* 0x000f620000100800 */
[C---:B------:R-:W-:Y:S01]  /*51990*/  FMUL.FTZ R130, R146.reuse, R121 ;  /* 0x0000007992827220 */ /* 0x040fe20000410000 */
[C---:B------:R-:W-:Y:S01]  /*519a0*/  FMUL.FTZ R131, R146.reuse, R114 ;  /* 0x0000007292837220 */ /* 0x040fe20000410000 */
[C---:B------:R-:W-:Y:S01]  /*519b0*/  FMUL.FTZ R136, R146.reuse, R117 ;  /* 0x0000007592887220 */ /* 0x040fe20000410000 */
[C---:B------:R-:W-:Y:S01]  /*519c0*/  FMUL.FTZ R28, R146.reuse, R37 ;  /* 0x00000025921c7220 */ /* 0x040fe20000410000 */
        /* <DEDUP_REMOVED lines=15> */
[----:B------:R-:W5:Y:S04]  /*51ac0*/  LDL R139, [R1+0x1d4] ;  /* 0x0001d400018b7983 */ /* 0x000f680000100800 */
[----:B------:R-:W5:Y:S04]  /*51ad0*/  LDL R146, [R1+0x1b4] ;  /* 0x0001b40001927983 */ /* 0x000f680000100800 */
[----:B------:R-:W5:Y:S01]  /*51ae0*/  LDL R140, [R1+0x1d0] ;  /* 0x0001d000018c7983 */ /* 0x000f620000100800 */
[----:B--2---:R-:W-:Y:S01]  /*51af0*/  FFMA.FTZ R40, R123, R240, R218 ;  /* 0x000000f07b287223 */ /* 0x004fe200000100da */
[----:B------:R-:W-:Y:S01]  /*51b00*/  FFMA.FTZ R22, R143, R228, R92 ;  /* 0x000000e48f167223 */ /* 0x000fe2000001005c */
[----:B------:R-:W-:Y:S01]  /*51b10*/  FFMA.FTZ R25, R144, R229, R93 ;  /* 0x000000e590197223 */ /* 0x000fe2000001005d */
[----:B------:R-:W-:-:S04]  /*51b20*/  IMAD.WIDE.U32 R116, R34, 0x10, R134 ;  /* 0x0000001022747825 */ /* 0x000fc800078e0086 */
[----:B------:R-:W-:Y:S01]  /*51b30*/  FFMA.FTZ R42, R138, R233, R89 ;  /* 0x000000e98a2a7223 */ /* 0x000fe20000010059 */
[----:B----4-:R-:W-:Y:S02]  /*51b40*/  FFMA.FTZ R39, R142, R243, R178 ;  /* 0x000000f38e277223 */ /* 0x010fe400000100b2 */
[----:B------:R-:W2:Y:S01]  /*51b50*/  LDL R142, [R1+0x1c8] ;  /* 0x0001c800018e7983 */ /* 0x000ea20000100800 */
[----:B------:R-:W-:-:S03]  /*51b60*/  FFMA.FTZ R18, R143, R236, R177 ;  /* 0x000000ec8f127223 */ /* 0x000fc600000100b1 */
[----:B------:R-:W4:Y:S01]  /*51b70*/  LDL R143, [R1+0x1c4] ;  /* 0x0001c400018f7983 */ /* 0x000f220000100800 */
[----:B---3--:R-:W-:-:S03]  /*51b80*/  FFMA.FTZ R41, R138, R241, R216 ;  /* 0x000000f18a297223 */ /* 0x008fc600000100d8 */
[----:B------:R-:W3:Y:S01]  /*51b90*/  LDL R138, [R1+0x1d8] ;  /* 0x0001d800018a7983 */ /* 0x000ee20000100800 */
[----:B------:R-:W-:Y:S01]  /*51ba0*/  FFMA.FTZ R38, R141, R242, R179 ;  /* 0x000000f28d267223 */ /* 0x000fe200000100b3 */
[----:B------:R-:W-:Y:S01]  /*51bb0*/  F2FP.F16.F32.PACK_AB R16, R41, R40 ;  /* 0x000000282910723e */ /* 0x000fe200000000ff */
[----:B------:R-:W-:Y:S01]  /*51bc0*/  FFMA.FTZ R40, R128, R227, R154 ;  /* 0x000000e380287223 */ /* 0x000fe2000001009a */
[----:B------:R-:W2:Y:S04]  /*51bd0*/  LDL R141, [R1+0x1cc] ;  /* 0x0001cc00018d7983 */ /* 0x000ea80000100800 */
[----:B------:R-:W4:Y:S01]  /*51be0*/  LDL R154, [R1+0x1a0] ;  /* 0x0001a000019a7983 */ /* 0x000f220000100800 */
[----:B------:R-:W-:Y:S01]  /*51bf0*/  F2FP.F16.F32.PACK_AB R17, R39, R38 ;  /* 0x000000262711723e */ /* 0x000fe200000000ff */
[----:B------:R-:W-:Y:S01]  /*51c00*/  FFMA.FTZ R39, R130, R221, R152 ;  /* 0x000000dd82277223 */ /* 0x000fe20000010098 */
[----:B------:R-:W-:Y:S01]  /*51c10*/  FFMA.FTZ R38, R136, R223, R148 ;  /* 0x000000df88267223 */ /* 0x000fe20000010094 */
[----:B------:R-:W3:Y:S04]  /*51c20*/  LDL R152, [R1+0x1b0] ;  /* 0x0001b00001987983 */ /* 0x000ee80000100800 */
[----:B------:R-:W2:Y:S01]  /*51c30*/  LDL R148, [R1+0x1a8] ;  /* 0x0001a80001947983 */ /* 0x000ea20000100800 */
[----:B-----5:R-:W-:-:S03]  /*51c40*/  FFMA.FTZ R27, R144, R237, R163 ;  /* 0x000000ed901b7223 */ /* 0x020fc600000100a3 */
[----:B------:R-:W5:Y:S02]  /*51c50*/  LDL R144, [R1+0x1c0] ;  /* 0x0001c00001907983 */ /* 0x000f640000100800 */
[----:B------:R-:W-:Y:S01]  /*51c60*/  F2FP.F16.F32.PACK_AB R18, R27, R18 ;  /* 0x000000121b12723e */ /* 0x000fe200000000ff */
[----:B------:R-:W-:Y:S01]  /*51c70*/  FFMA.FTZ R19, R145, R238, R176 ;  /* 0x000000ee91137223 */ /* 0x000fe200000100b0 */
[----:B------:R-:W-:Y:S01]  /*51c80*/  FFMA.FTZ R27, R131, R222, R151 ;  /* 0x000000de831b7223 */ /* 0x000fe20000010097 */
[----:B------:R-:W5:Y:S01]  /*51c90*/  LDL R145, [R1+0x1bc] ;  /* 0x0001bc0001917983 */ /* 0x000f620000100800 */
[----:B------:R-:W-:-:S03]  /*51ca0*/  FFMA.FTZ R20, R147, R239, R162 ;  /* 0x000000ef93147223 */ /* 0x000fc600000100a2 */
[----:B------:R-:W5:Y:S04]  /*51cb0*/  LDL R151, [R1+0x1b8] ;  /* 0x0001b80001977983 */ /* 0x000f680000100800 */
[----:B------:R-:W5:Y:S01]  /*51cc0*/  LDL R147, [R1+0x1ac] ;  /* 0x0001ac0001937983 */ /* 0x000f620000100800 */
[----:B------:R-:W-:-:S05]  /*51cd0*/  F2FP.F16.F32.PACK_AB R19, R20, R19 ;  /* 0x000000131413723e */ /* 0x000fca00000000ff */
[----:B------:R0:W-:Y:S04]  /*51ce0*/  STG.E.128 desc[UR8][R116.64], R16 ;  /* 0x0000001074007986 */ /* 0x0001e8000c101d08 */
[----:B0-----:R-:W5:Y:S01]  /*51cf0*/  LDL R117, [R1+0x1dc] ;  /* 0x0001dc0001757983 */ /* 0x001f620000100800 */
[----:B------:R-:W-:Y:S01]  /*51d00*/  F2FP.F16.F32.PACK_AB R23, R24, R23 ;  /* 0x000000171817723e */ /* 0x000fe200000000ff */
[----:B------:R-:W-:Y:S01]  /*51d10*/  FFMA.FTZ R20, R123, R232, R88 ;  /* 0x000000e87b147223 */ /* 0x000fe20000010058 */
[----:B------:R-:W-:Y:S01]  /*51d20*/  F2FP.F16.F32.PACK_AB R22, R25, R22 ;  /* 0x000000161916723e */ /* 0x000fe200000000ff */
[----:B------:R-:W-:-:S04]  /*51d30*/  IMAD.WIDE.U32 R122, R34, 0x10, R132 ;  /* 0x00000010227a7825 */ /* 0x000fc800078e0084 */
[----:B------:R-:W-:Y:S01]  /*51d40*/  FFMA.FTZ R41, R126, R225, R156 ;  /* 0x000000e17e297223 */ /* 0x000fe2000001009c */
[----:B------:R-:W-:Y:S01]  /*51d50*/  FFMA.FTZ R24, R125, R224, R157 ;  /* 0x000000e07d187223 */ /* 0x000fe2000001009d */
[----:B------:R-:W-:Y:S01]  /*51d60*/  FFMA.FTZ R25, R127, R226, R155 ;  /* 0x000000e27f197223 */ /* 0x000fe2000001009b */
[----:B------:R-:W-:Y:S01]  /*51d70*/  F2FP.F16.F32.PACK_AB R20, R42, R20 ;  /* 0x000000142a14723e */ /* 0x000fe200000000ff */
[----:B------:R-:W-:Y:S02]  /*51d80*/  IMAD.WIDE.U32 R118, R120, 0x10, R134 ;  /* 0x0000001078767825 */ /* 0x000fe400078e0086 */
[----:B------:R-:W-:Y:S02]  /*51d90*/  F2FP.F16.F32.PACK_AB R24, R41, R24 ;  /* 0x000000182918723e */ /* 0x000fe400000000ff */
[----:B------:R-:W-:Y:S02]  /*51da0*/  F2FP.F16.F32.PACK_AB R25, R40, R25 ;  /* 0x000000192819723e */ /* 0x000fe400000000ff */
[----:B------:R-:W-:-:S02]  /*51db0*/  F2FP.F16.F32.PACK_AB R26, R39, R26 ;  /* 0x0000001a271a723e */ /* 0x000fc400000000ff */
[----:B------:R-:W-:Y:S01]  /*51dc0*/  F2FP.F16.F32.PACK_AB R27, R38, R27 ;  /* 0x0000001b261b723e */ /* 0x000fe200000000ff */
[----:B------:R0:W-:Y:S01]  /*51dd0*/  STG.E.128 desc[UR8][R122.64], R20 ;  /* 0x000000147a007986 */ /* 0x0001e2000c101d08 */
        /* <DEDUP_REMOVED lines=8> */
[----:B-1----:R-:W-:Y:S01]  /*51e60*/  FFMA.FTZ R24, R130, R209, R101 ;  /* 0x000000d182187223 */ /* 0x002fe20000010065 */
[----:B------:R-:W-:Y:S01]  /*51e70*/  FFMA.FTZ R25, R128, R215, R99 ;  /* 0x000000d780197223 */ /* 0x000fe20000010063 */
[----:B------:R-:W-:Y:S01]  /*51e80*/  FFMA.FTZ R22, R33, R205, R153 ;  /* 0x000000cd21167223 */ /* 0x000fe20000010099 */
[----:B------:R-:W-:Y:S01]  /*51e90*/  F2FP.F16.F32.PACK_AB R16, R20, R16 ;  /* 0x000000101410723e */ /* 0x000fe200000000ff */
[----:B------:R-:W-:Y:S01]  /*51ea0*/  FFMA.FTZ R26, R114, R192, R108 ;  /* 0x000000c0721a7223 */ /* 0x000fe2000001006c */
[----:B------:R-:W-:Y:S01]  /*51eb0*/  F2FP.F16.F32.PACK_AB R19, R23, R19 ;  /* 0x000000131713723e */ /* 0x000fe200000000ff */
[----:B------:R-:W-:Y:S01]  /*51ec0*/  FFMA.FTZ R27, R121, R194, R110 ;  /* 0x000000c2791b7223 */ /* 0x000fe2000001006e */
[----:B------:R-:W-:-:S02]  /*51ed0*/  F2FP.F16.F32.PACK_AB R18, R24, R18 ;  /* 0x000000121812723e */ /* 0x000fc400000000ff */
[----:B------:R-:W-:Y:S01]  /*51ee0*/  F2FP.F16.F32.PACK_AB R17, R25, R17 ;  /* 0x000000111911723e */ /* 0x000fe200000000ff */
[----:B------:R-:W-:Y:S01]  /*51ef0*/  FFMA.FTZ R25, R124, R195, R111 ;  /* 0x000000c37c197223 */ /* 0x000fe2000001006f */
[----:B------:R-:W-:Y:S01]  /*51f00*/  F2FP.F16.F32.PACK_AB R26, R34, R26 ;  /* 0x0000001a221a723e */ /* 0x000fe200000000ff */
[----:B------:R-:W-:-:S03]  /*51f10*/  FFMA.FTZ R33, R33, R197, R105 ;  /* 0x000000c521217223 */ /* 0x000fc60000010069 */
[----:B------:R-:W-:Y:S01]  /*51f20*/  F2FP.F16.F32.PACK_AB R27, R25, R27 ;  /* 0x0000001b191b723e */ /* 0x000fe200000000ff */
[----:B------:R-:W-:Y:S01]  /*51f30*/  FFMA.FTZ R25, R46, R198, R106 ;  /* 0x000000c62e197223 */ /* 0x000fe2000001006a */
[----:B------:R-:W-:Y:S01]  /*51f40*/  FFMA.FTZ R34, R31, R184, R140 ;  /* 0x000000b81f227223 */ /* 0x000fe2000001008c */
        /* <DEDUP_REMOVED lines=8> */
[----:B----4-:R-:W-:-:S05]  /*51fd0*/  FFMA.FTZ R21, R32, R204, R154 ;  /* 0x000000cc20157223 */ /* 0x010fca000001009a */
[----:B------:R-:W-:Y:S01]  /*51fe0*/  F2FP.F16.F32.PACK_AB R20, R22, R21 ;  /* 0x000000151614723e */ /* 0x000fe200000000ff */
[----:B---3--:R-:W-:Y:S01]  /*51ff0*/  FFMA.FTZ R22, R114, R200, R152 ;  /* 0x000000c872167223 */ /* 0x008fe20000010098 */
[----:B------:R-:W-:Y:S01]  /*52000*/  FFMA.FTZ R114, R115, R201, R146 ;  /* 0x000000c973727223 */ /* 0x000fe20000010092 */
[----:B--2---:R-:W-:Y:S01]  /*52010*/  FFMA.FTZ R21, R46, R206, R148 ;  /* 0x000000ce2e157223 */ /* 0x004fe20000010094 */
[----:B------:R-:W-:-:S03]  /*52020*/  FFMA.FTZ R46, R35, R185, R139 ;  /* 0x000000b9232e7223 */ /* 0x000fc6000001008b */
[----:B------:R-:W-:Y:S01]  /*52030*/  F2FP.F16.F32.PACK_AB R22, R114, R22 ;  /* 0x000000167216723e */ /* 0x000fe200000000ff */
[----:B-----5:R-:W-:Y:S01]  /*52040*/  FFMA.FTZ R24, R124, R203, R145 ;  /* 0x000000cb7c187223 */ /* 0x020fe20000010091 */
[----:B------:R-:W-:Y:S01]  /*52050*/  FFMA.FTZ R23, R121, R202, R151 ;  /* 0x000000ca79177223 */ /* 0x000fe20000010097 */
[----:B------:R-:W-:-:S04]  /*52060*/  FFMA.FTZ R116, R47, R207, R147 ;  /* 0x000000cf2f747223 */ /* 0x000fc80000010093 */
[----:B------:R-:W-:Y:S01]  /*52070*/  F2FP.F16.F32.PACK_AB R23, R24, R23 ;  /* 0x000000171817723e */ /* 0x000fe200000000ff */
[----:B------:R-:W-:Y:S01]  /*52080*/  FFMA.FTZ R24, R32, R196, R104 ;  /* 0x000000c420187223 */ /* 0x000fe20000010068 */
[----:B------:R-:W-:Y:S01]  /*52090*/  FFMA.FTZ R114, R30, R191, R141 ;  /* 0x000000bf1e727223 */ /* 0x000fe2000001008d */
[----:B------:R-:W-:Y:S01]  /*520a0*/  F2FP.F16.F32.PACK_AB R21, R116, R21 ;  /* 0x000000157415723e */ /* 0x000fe200000000ff */
[----:B------:R-:W-:Y:S01]  /*520b0*/  FFMA.FTZ R116, R47, R199, R107 ;  /* 0x000000c72f747223 */ /* 0x000fe2000001006b */
[----:B------:R-:W-:Y:S01]  /*520c0*/  FFMA.FTZ R47, R29, R190, R142 ;  /* 0x000000be1d2f7223 */ /* 0x000fe2000001008e */
[----:B------:R-:W-:Y:S02]  /*520d0*/  F2FP.F16.F32.PACK_AB R24, R33, R24 ;  /* 0x000000182118723e */ /* 0x000fe400000000ff */
[----:B------:R-:W-:Y:S02]  /*520e0*/  F2FP.F16.F32.PACK_AB R34, R46, R34 ;  /* 0x000000222e22723e */ /* 0x000fe400000000ff */
[----:B------:R-:W-:-:S02]  /*520f0*/  F2FP.F16.F32.PACK_AB R33, R114, R47 ;  /* 0x0000002f7221723e */ /* 0x000fc400000000ff */
[----:B------:R-:W0:Y:S01]  /*52100*/  LDC.64 R46, c[0x0][0x380] ;  /* 0x0000e000ff2e7b82 */ /* 0x000e220000000a00 */
[----:B------:R-:W-:Y:S01]  /*52110*/  FFMA.FTZ R32, R15, R188, R144 ;  /* 0x000000bc0f207223 */ /* 0x000fe20000010090 */
[----:B------:R-:W-:Y:S01]  /*52120*/  FFMA.FTZ R115, R28, R189, R143 ;  /* 0x000000bd1c737223 */ /* 0x000fe2000001008f */
[----:B------:R-:W-:Y:S01]  /*52130*/  FFMA.FTZ R114, R31, R172, R168 ;  /* 0x000000ac1f727223 */ /* 0x000fe200000100a8 */
[----:B------:R-:W-:Y:S01]  /*52140*/  FFMA.FTZ R31, R36, R174, R170 ;  /* 0x000000ae241f7223 */ /* 0x000fe200000100aa */
[----:B------:R-:W-:Y:S02]  /*52150*/  F2FP.F16.F32.PACK_AB R25, R116, R25 ;  /* 0x000000197419723e */ /* 0x000fe400000000ff */
        /* <DEDUP_REMOVED lines=9> */
[----:B------:R-:W-:-:S02]  /*521f0*/  F2FP.F16.F32.PACK_AB R35, R36, R115 ;  /* 0x000000732423723e */ /* 0x000fc400000000ff */
[----:B------:R-:W-:Y:S02]  /*52200*/  F2FP.F16.F32.PACK_AB R31, R37, R31 ;  /* 0x0000001f251f723e */ /* 0x000fe400000000ff */
[----:B------:R-:W-:Y:S02]  /*52210*/  F2FP.F16.F32.PACK_AB R30, R116, R114 ;  /* 0x00000072741e723e */ /* 0x000fe400000000ff */
[----:B------:R-:W-:Y:S02]  /*52220*/  F2FP.F16.F32.PACK_AB R29, R117, R29 ;  /* 0x0000001d751d723e */ /* 0x000fe400000000ff */
[----:B------:R-:W-:Y:S01]  /*52230*/  F2FP.F16.F32.PACK_AB R28, R28, R15 ;  /* 0x0000000f1c1c723e */ /* 0x000fe200000000ff */
        /* <DEDUP_REMOVED lines=8> */
.L_x_23987:
        /* <DEDUP_REMOVED lines=8> */
.L_x_23990:
[----:B------:R-:W-:Y:S05]  /*52340*/  BSYNC B0 ;  /* 0x0000000000007941 */ /* 0x000fea0003800000 */
.L_x_23989:
        /* <DEDUP_REMOVED lines=9> */
.L_x_23991:
[----:B------:R-:W-:Y:S01]  /*523e0*/  FADD.FTZ R115, R115, R112 ;  /* 0x0000007073737221 */ /* 0x000fe20000010000 */
[----:B------:R-:W-:-:S04]  /*523f0*/  IMAD.MOV.U32 R112, RZ, RZ, 0x4 ;  /* 0x00000004ff707424 */ /* 0x000fc800078e00ff */
[----:B------:R-:W-:-:S07]  /*52400*/  MOV R147, R115 ;  /* 0x0000007300937202 */ /* 0x000fce0000000f00 */
[----:B------:R-:W-:Y:S05]  /*52410*/  WARPSYNC.COLLECTIVE R114, `(.L_x_23992) ;  /* 0x0000000072087348 */ /* 0x000fea0003c00000 */
[----:B------:R0:W1:Y:S02]  /*52420*/  SHFL.BFLY P2, R112, R147, R112, R113 ;  /* 0x0c00007093707389 */ /* 0x0000640000040071 */
[----:B01----:R-:W-:Y:S05]  /*52430*/  ENDCOLLECTIVE ;  /* 0x000000000000791b */ /* 0x003fea0003800000 */
.L_x_23992:
[----:B------:R-:W-:Y:S01]  /*52440*/  FADD.FTZ R115, R115, R112 ;  /* 0x0000007073737221 */ /* 0x000fe20000010000 */
[----:B------:R-:W-:-:S04]  /*52450*/  IMAD.MOV.U32 R112, RZ, RZ, 0x8 ;  /* 0x00000008ff707424 */ /* 0x000fc800078e00ff */
[----:B------:R-:W-:-:S07]  /*52460*/  MOV R147, R115 ;  /* 0x0000007300937202 */ /* 0x000fce0000000f00 */
[----:B------:R-:W-:Y:S05]  /*52470*/  WARPSYNC.COLLECTIVE R114, `(.L_x_23993) ;  /* 0x0000000072087348 */ /* 0x000fea0003c00000 */
[----:B------:R0:W1:Y:S02]  /*52480*/  SHFL.BFLY P2, R112, R147, R112, R113 ;  /* 0x0c00007093707389 */ /* 0x0000640000040071 */
[----:B01----:R-:W-:Y:S05]  /*52490*/  ENDCOLLECTIVE ;  /* 0x000000000000791b */ /* 0x003fea0003800000 */
.L_x_23993:
[----:B------:R-:W-:Y:S01]  /*524a0*/  FADD.FTZ R115, R115, R112 ;  /* 0x0000007073737221 */ /* 0x000fe20000010000 */
[----:B------:R-:W-:-:S04]  /*524b0*/  IMAD.MOV.U32 R112, RZ, RZ, 0x10 ;  /* 0x00000010ff707424 */ /* 0x000fc800078e00ff */
[----:B------:R-:W-:-:S07]  /*524c0*/  MOV R147, R115 ;  /* 0x0000007300937202 */ /* 0x000fce0000000f00 */
[----:B------:R-:W-:Y:S05]  /*524d0*/  WARPSYNC.COLLECTIVE R114, `(.L_x_23994) ;  /* 0x0000000072087348 */ /* 0x000fea0003c00000 */
[----:B------:R0:W1:Y:S02]  /*524e0*/  SHFL.BFLY P2, R112, R147, R112, R113 ;  /* 0x0c00007093707389 */ /* 0x0000640000040071 */
[----:B01----:R-:W-:Y:S05]  /*524f0*/  ENDCOLLECTIVE ;  /* 0x000000000000791b */ /* 0x003fea0003800000 */
.L_x_23994:
        /* <DEDUP_REMOVED lines=131> */
[----:B------:R-:W-:-:S04]  /*52d30*/  IMAD.MOV.U32 R112, RZ, RZ, 0x1 ;  /* 0x00000001ff707424 */ /* 0x000fc800078e00ff */
[----:B------:R-:W-:-:S07]  /*52d40*/  MOV R147, R115 ;  /* 0x0000007300937202 */ /* 0x000fce0000000f00 */
[----:B------:R-:W-:Y:S05]  /*52d50*/  WARPSYNC.COLLECTIVE R114, `(.L_x_23995) ;  /* 0x0000000072087348 */ /* 0x000fea0003c00000 */
[----:B------:R0:W1:Y:S02]  /*52d60*/  SHFL.BFLY P2, R112, R147, R112, R113 ;  /* 0x0c00007093707389 */ /* 0x0000640000040071 */
[----:B01----:R-:W-:Y:S05]  /*52d70*/  ENDCOLLECTIVE ;  /* 0x000000000000791b */ /* 0x003fea0003800000 */
.L_x_23995:
[----:B------:R-:W-:Y:S01]  /*52d80*/  FADD.FTZ R115, R115, R112 ;  /* 0x0000007073737221 */ /* 0x000fe20000010000 */
[----:B------:R-:W-:-:S03]  /*52d90*/  MOV R112, 0x2 ;  /* 0x0000000200707802 */ /* 0x000fc60000000f00 */
[----:B------:R-:W-:-:S07]  /*52da0*/  IMAD.MOV.U32 R147, RZ, RZ, R115 ;  /* 0x000000ffff937224 */ /* 0x000fce00078e0073 */
[----:B------:R-:W-:Y:S05]  /*52db0*/  WARPSYNC.COLLECTIVE R114, `(.L_x_23996) ;  /* 0x0000000072087348 */ /* 0x000fea0003c00000 */
[----:B------:R0:W1:Y:S02]  /*52dc0*/  SHFL.BFLY P2, R112, R147, R112, R113 ;  /* 0x0c00007093707389 */ /* 0x0000640000040071 */
[----:B01----:R-:W-:Y:S05]  /*52dd0*/  ENDCOLLECTIVE ;  /* 0x000000000000791b */ /* 0x003fea0003800000 */
.L_x_23996:
[----:B------:R-:W-:Y:S01]  /*52de0*/  FADD.FTZ R115, R115, R112 ;  /* 0x0000007073737221 */ /* 0x000fe20000010000 */
[----:B------:R-:W-:-:S03]  /*52df0*/  HFMA2 R112, -RZ, RZ, 0, 2.384185791015625e-07 ;  /* 0x00000004ff707431 */ /* 0x000fc600000001ff */
[----:B------:R-:W-:-:S07]  /*52e00*/  IMAD.MOV.U32 R147, RZ, RZ, R115 ;  /* 0x000000ffff937224 */ /* 0x000fce00078e0073 */
[----:B------:R-:W-:Y:S05]  /*52e10*/  WARPSYNC.COLLECTIVE R114, `(.L_x_23997) ;  /* 0x0000000072087348 */ /* 0x000fea0003c00000 */
[----:B------:R0:W1:Y:S02]  /*52e20*/  SHFL.BFLY P2, R112, R147, R112, R113 ;  /* 0x0c00007093707389 */ /* 0x0000640000040071 */
[----:B01----:R-:W-:Y:S05]  /*52e30*/  ENDCOLLECTIVE ;  /* 0x000000000000791b */ /* 0x003fea0003800000 */
.L_x_23997:
[----:B------:R-:W-:Y:S01]  /*52e40*/  FADD.FTZ R115, R115, R112 ;  /* 0x0000007073737221 */ /* 0x000fe20000010000 */
[----:B------:R-:W-:-:S03]  /*52e50*/  MOV R112, 0x8 ;  /* 0x0000000800707802 */ /* 0x000fc60000000f00 */
[----:B------:R-:W-:-:S07]  /*52e60*/  IMAD.MOV.U32 R147, RZ, RZ, R115 ;  /* 0x000000ffff937224 */ /* 0x000fce00078e0073 */
[----:B------:R-:W-:Y:S05]  /*52e70*/  WARPSYNC.COLLECTIVE R114, `(.L_x_23998) ;  /* 0x0000000072087348 */ /* 0x000fea0003c00000 */
[----:B------:R0:W1:Y:S02]  /*52e80*/  SHFL.BFLY P2, R112, R147, R112, R113 ;  /* 0x0c00007093707389 */ /* 0x0000640000040071 */
[----:B01----:R-:W-:Y:S05]  /*52e90*/  ENDCOLLECTIVE ;  /* 0x000000000000791b */ /* 0x003fea0003800000 */
.L_x_23998:
[----:B------:R-:W-:Y:S01]  /*52ea0*/  FADD.FTZ R115, R115, R112 ;  /* 0x0000007073737221 */ /* 0x000fe20000010000 */
[----:B------:R-:W-:-:S03]  /*52eb0*/  HFMA2 R112, -RZ, RZ, 0, 9.5367431640625e-07 ;  /* 0x00000010ff707431 */ /* 0x000fc600000001ff */
[----:B------:R-:W-:-:S07]  /*52ec0*/  IMAD.MOV.U32 R147, RZ, RZ, R115 ;  /* 0x000000ffff937224 */ /* 0x000fce00078e0073 */
[----:B------:R-:W-:Y:S05]  /*52ed0*/  WARPSYNC.COLLECTIVE R114, `(.L_x_23999) ;  /* 0x0000000072087348 */ /* 0x000fea0003c00000 */
[----:B------:R0:W1:Y:S02]  /*52ee0*/  SHFL.BFLY P2, R112, R147, R112, R113 ;  /* 0x0c00007093707389 */ /* 0x0000640000040071 */
[----:B01----:R-:W-:Y:S05]  /*52ef0*/  ENDCOLLECTIVE ;  /* 0x000000000000791b */ /* 0x003fea0003800000 */
.L_x_23999:
[----:B------:R-:W-:Y:S05]  /*52f00*/  BRA `(.L_x_24000) ;  /* 0xffffffd400307947 */ /* 0x000fea000383ffff */
.L_x_24001:
        /* <DEDUP_REMOVED lines=15> */
.L_x_43897:


//--------------------- .text._ZN10layer_norm31ln_parallel_residual_fwd_kernelINS_13Kernel_traitsIf6__halfS2_S2_fjLj2048ELj1ELj4ELj1ELj16ENS_18Kernel_traits_baseILj2048EfS2_S2_S2_fjLj128EEEEELb1ELb1ELb0EEEvNS_9FwdParamsE --------------------------
	.section	.text._ZN10layer_norm31ln_parallel_residual_fwd_kernelINS_13Kernel_traitsIf6__halfS2_S2_fjLj2048ELj1ELj4ELj1ELj16ENS_18Kernel_traits_baseILj2048EfS2_S2_S2_fjLj128EEEEELb1ELb1ELb0EEEvNS_9FwdParamsE,"ax",@progbits
	.align	128
        .global         _ZN10layer_norm31ln_parallel_residual_fwd_kernelINS_13Kernel_traitsIf6__halfS2_S2_fjLj2048ELj1ELj4ELj1ELj16ENS_18Kernel_traits_baseILj2048EfS2_S2_S2_fjLj128EEEEELb1ELb1ELb0EEEvNS_9FwdParamsE
        .type           _ZN10layer_norm31ln_parallel_residual_fwd_kernelINS_13Kernel_traitsIf6__halfS2_S2_fjLj2048ELj1ELj4ELj1ELj16ENS_18Kernel_traits_baseILj2048EfS2_S2_S2_fjLj128EEEEELb1ELb1ELb0EEEvNS_9FwdParamsE,@function
        .size           _ZN10layer_norm31ln_parallel_residual_fwd_kernelINS_13Kernel_traitsIf6__halfS2_S2_fjLj2048ELj1ELj4ELj1ELj16ENS_18Kernel_traits_baseILj2048EfS2_S2_S2_fjLj128EEEEELb1ELb1ELb0EEEvNS_9FwdParamsE,(.L_x_43898 - _ZN10layer_norm31ln_parallel_residual_fwd_kernelINS_13Kernel_traitsIf6__halfS2_S2_fjLj2048ELj1ELj4ELj1ELj16ENS_18Kernel_traits_baseILj2048EfS2_S2_S2_fjLj128EEEEELb1ELb1ELb0EEEvNS_9FwdParamsE)
        .other          _ZN10layer_norm31ln_parallel_residual_fwd_kernelINS_13Kernel_traitsIf6__halfS2_S2_fjLj2048ELj1ELj4ELj1ELj16ENS_18Kernel_traits_baseILj2048EfS2_S2_S2_fjLj128EEEEELb1ELb1ELb0EEEvNS_9FwdParamsE,@"STO_CUDA_ENTRY STV_DEFAULT"
_ZN10layer_norm31ln_parallel_residual_fwd_kernelINS_13Kernel_traitsIf6__halfS2_S2_fjLj2048ELj1ELj4ELj1ELj16ENS_18Kernel_traits_baseILj2048EfS2_S2_S2_fjLj128EEEEELb1ELb1ELb0EEEvNS_9FwdParamsE:
.text._ZN10layer_norm31ln_parallel_residual_fwd_kernelINS_13Kernel_traitsIf6__halfS2_S2_fjLj2048ELj1ELj4ELj1ELj16ENS_18Kernel_traits_baseILj2048EfS2_S2_S2_fjLj128EEEEELb1ELb1ELb0EEEvNS_9FwdParamsE:
        /* <DEDUP_REMOVED lines=25> */
[----:B0-----:R-:W-:Y:S02]  /*0190*/  @P0 IADD3 R8, P1, PT, R4, R11, RZ ;  /* 0x0000000b04080210 */ /* 0x001fe40007f3e0ff */
[----:B------:R-:W-:Y:S01]  /*01a0*/  @P0 R2UR UR4, R2 ;  /* 0x00000000020402ca */ /* 0x000fe200000e0000 */
[--C-:B---3--:R-:W-:Y:S01]  /*01b0*/  IMAD R2, R7, UR9, R6.reuse ;  /* 0x0000000907027c24 */ /* 0x108fe2000f8e0206 */
[----:B------:R-:W-:Y:S01]  /*01c0*/  MOV R33, R0 ;  /* 0x0000000000217202 */ /* 0x000fe20000000f00 */
[----:B------:R-:W-:Y:S01]  /*01d0*/  @P0 IMAD.X R9, RZ, RZ, R5, P1 ;  /* 0x000000ffff090224 */ /* 0x000fe200008e0605 */
[----:B------:R-:W-:Y:S01]  /*01e0*/  SHF.R.U32.HI R4, RZ, 0x5, R6 ;  /* 0x00000005ff047819 */ /* 0x000fe20000011606 */
        /* <DEDUP_REMOVED lines=8> */
[----:B------:R-:W-:Y:S01]  /*0270*/  UIADD3 UR12, UPT, UPT, UR4, -0x61c88647, URZ ;  /* 0x9e3779b9040c7890 */ /* 0x000fe2000fffe0ff */
[----:B------:R-:W-:Y:S01]  /*0280*/  SHF.R.U32.HI R9, RZ, 0x2, R9 ;  /* 0x00000002ff097819 */ /* 0x000fe20000011609 */
[----:B------:R-:W-:-:S02]  /*0290*/  UIADD3 UR14, UPT, UPT, UR4, 0x3c6ef372, URZ ;  /* 0x3c6ef372040e7890 */ /* 0x000fc4000fffe0ff */
[----:B------:R-:W-:Y:S02]  /*02a0*/  UIADD3 UR16, UPT, UPT, UR4, -0x255992d5, URZ ;  /* 0xdaa66d2b04107890 */ /* 0x000fe4000fffe0ff */
[----:B------:R-:W-:Y:S02]  /*02b0*/  UIADD3 UR18, UPT, UPT, UR4, 0x78dde6e4, URZ ;  /* 0x78dde6e404127890 */ /* 0x000fe4000fffe0ff */
        /* <DEDUP_REMOVED lines=46> */
[----:B----4-:R-:W-:-:S03]  /*05a0*/  @P2 IMAD.WIDE.U32 R18, R33, 0x20, R18 ;  /* 0x0000002021122825 */ /* 0x010fc600078e0012 */
[----:B--2---:R-:W2:Y:S01]  /*05b0*/  @P0 LDC.64 R10, c[0x0][0x3d0] ;  /* 0x0000f400ff0a0b82 */ /* 0x004ea20000000a00 */
[----:B------:R-:W-:Y:S01]  /*05c0*/  @P2 IADD3 R33, PT, PT, R33, 0x20, RZ ;  /* 0x0000002021212810 */ /* 0x000fe20007ffe0ff */
[----:B------:R0:W5:Y:S06]  /*05d0*/  @P2 LDG.E.128 R128, desc[UR6][R16.64] ;  /* 0x0000000610802981 */ /* 0x00016c000c1e1d00 */
[----:B------:R-:W4:Y:S01]  /*05e0*/  @P0 LDC.64 R30, c[0x0][0x438] ;  /* 0x00010e00ff1e0b82 */ /* 0x000f220000000a00 */
[C---:B------:R-:W-:Y:S01]  /*05f0*/  @P3 IMAD.WIDE.U32 R20, R33.reuse, 0x20, R20 ;  /* 0x0000002021143825 */ /* 0x040fe200078e0014 */
[----:B------:R0:W5:Y:S03]  /*0600*/  @P2 LDG.E.128 R124, desc[UR6][R16.64+0x10] ;  /* 0x00001006107c2981 */ /* 0x000166000c1e1d00 */
[C---:B------:R-:W-:Y:S01]  /*0610*/  @P3 IMAD.WIDE.U32 R22, R33.reuse, 0x20, R22 ;  /* 0x0000002021163825 */ /* 0x040fe200078e0016 */
[----:B------:R0:W5:Y:S03]  /*0620*/  @P2 LD.E.128 R120, desc[UR6][R18.64] ;  /* 0x0000000612782980 */ /* 0x000166000c101d00 */
[----:B------:R-:W-:Y:S01]  /*0630*/  @P3 VIADD R33, R33, 0x20 ;  /* 0x0000002021213836 */ /* 0x000fe20000000000 */
[----:B------:R0:W5:Y:S03]  /*0640*/  @P2 LD.E.128 R116, desc[UR6][R18.64+0x10] ;  /* 0x0000100612742980 */ /* 0x000166000c101d00 */
[C---:B------:R-:W-:Y:S01]  /*0650*/  @P4 IMAD.WIDE.U32 R24, R33.reuse, 0x20, R24 ;  /* 0x0000002021184825 */ /* 0x040fe200078e0018 */
[----:B------:R0:W5:Y:S03]  /*0660*/  @P3 LDG.E.128 R112, desc[UR6][R20.64] ;  /* 0x0000000614703981 */ /* 0x000166000c1e1d00 */
[C---:B------:R-:W-:Y:S01]  /*0670*/  @P4 IMAD.WIDE.U32 R26, R33.reuse, 0x20, R26 ;  /* 0x00000020211a4825 */ /* 0x040fe200078e001a */
[----:B------:R0:W5:Y:S03]  /*0680*/  @P3 LDG.E.128 R108, desc[UR6][R20.64+0x10] ;  /* 0x00001006146c3981 */ /* 0x000166000c1e1d00 */
[----:B------:R-:W-:Y:S01]  /*0690*/  @P4 VIADD R33, R33, 0x20 ;  /* 0x0000002021214836 */ /* 0x000fe20000000000 */
[----:B------:R0:W5:Y:S03]  /*06a0*/  @P3 LD.E.128 R104, desc[UR6][R22.64] ;  /* 0x0000000616683980 */ /* 0x000166000c101d00 */
[C---:B-1----:R-:W-:Y:S01]  /*06b0*/  @P5 IMAD.WIDE.U32 R6, R33.reuse, 0x20, R6 ;  /* 0x0000002021065825 */ /* 0x042fe200078e0006 */
[----:B------:R0:W5:Y:S03]  /*06c0*/  @P3 LD.E.128 R100, desc[UR6][R22.64+0x10] ;  /* 0x0000100616643980 */ /* 0x000166000c101d00 */
[C---:B---3--:R-:W-:Y:S01]  /*06d0*/  @P5 IMAD.WIDE.U32 R28, R33.reuse, 0x20, R28 ;  /* 0x00000020211c5825 */ /* 0x048fe200078e001c */
[----:B------:R-:W-:Y:S01]  /*06e0*/  @P5 IADD3 R33, PT, PT, R33, 0x20, RZ ;  /* 0x0000002021215810 */ /* 0x000fe20007ffe0ff */
[----:B------:R0:W5:Y:S04]  /*06f0*/  @P4 LDG.E.128 R96, desc[UR6][R24.64] ;  /* 0x0000000618604981 */ /* 0x000168000c1e1d00 */
[C---:B--2---:R-:W-:Y:S01]  /*0700*/  @P0 IMAD.WIDE.U32 R10, R33.reuse, 0x20, R10 ;  /* 0x00000020210a0825 */ /* 0x044fe200078e000a */
[----:B------:R0:W5:Y:S03]  /*0710*/  @P4 LDG.E.128 R92, desc[UR6][R24.64+0x10] ;  /* 0x00001006185c4981 */ /* 0x000166000c1e1d00 */
[----:B----4-:R-:W-:Y:S01]  /*0720*/  @P0 IMAD.WIDE.U32 R30, R33, 0x20, R30 ;  /* 0x00000020211e0825 */ /* 0x010fe200078e001e */
        /* <DEDUP_REMOVED lines=23> */
.L_x_24003:
        /* <DEDUP_REMOVED lines=40> */
[C---:B----4-:R-:W-:Y:S01]  /*0b20*/  @P1 IMAD.WIDE.U32 R20, R33.reuse, 0x20, R20 ;  /* 0x0000002021141825 */ /* 0x050fe200078e0014 */
[----:B------:R-:W-:Y:S02]  /*0b30*/  @P1 IADD3 R33, PT, PT, R33, 0x20, RZ ;  /* 0x0000002021211810 */ /* 0x000fe40007ffe0ff */
[----:B------:R3:W5:Y:S04]  /*0b40*/  @P2 LDG.E.128 R92, desc[UR6][R18.64+0x10] ;  /* 0x00001006125c2981 */ /* 0x000768000c1e1d00 */
[----:B------:R3:W5:Y:S01]  /*0b50*/  @P1 LDG.E.128 R80, desc[UR6][R20.64] ;  /* 0x0000000614501981 */ /* 0x000762000c1e1d00 */
[----:B0-----:R-:W-:-:S03]  /*0b60*/  @P0 IMAD.WIDE.U32 R22, R33, 0x20, R22 ;  /* 0x0000002021160825 */ /* 0x001fc600078e0016 */
[----:B------:R3:W5:Y:S01]  /*0b70*/  @P1 LDG.E.128 R76, desc[UR6][R20.64+0x10] ;  /* 0x00001006144c1981 */ /* 0x000762000c1e1d00 */
[----:B------:R-:W-:-:S03]  /*0b80*/  @P0 VIADD R33, R33, 0x20 ;  /* 0x0000002021210836 */ /* 0x000fc60000000000 */
        /* <DEDUP_REMOVED lines=34> */
.L_x_24004:
[----:B------:R-:W-:Y:S05]  /*0db0*/  BSYNC.RECONVERGENT B0 ;  /* 0x0000000000007941 */ /* 0x000fea0003800200 */
.L_x_24002:
        /* <DEDUP_REMOVED lines=71> */
.L_x_25022:
        /* <DEDUP_REMOVED lines=40> */
.L_x_24011:
        /* <DEDUP_REMOVED lines=13> */
.L_x_24013:
[----:B------:R-:W-:Y:S05]  /*1580*/  BSYNC.RECONVERGENT B3 ;  /* 0x0000000000037941 */ /* 0x000fea0003800200 */
.L_x_24012:
        /* <DEDUP_REMOVED lines=43> */
.L_x_24010:
[----:B------:R-:W-:Y:S05]  /*1840*/  BSYNC.RECONVERGENT B2 ;  /* 0x0000000000027941 */ /* 0x000fea0003800200 */
.L_x_24009:
        /* <DEDUP_REMOVED lines=10> */
[----:B0-----:R-:W-:Y:S01]  /*18f0*/  FMUL.FTZ R170, R170, R237 ;  /* 0x000000edaaaa7220 */ /* 0x001fe20000410000 */
[----:B-1----:R-:W-:-:S04]  /*1900*/  FSETP.GTU.FTZ.AND P2, PT, R11, R236, PT ;  /* 0x000000ec0b00720b */ /* 0x002fc80003f5c000 */
        /* <DEDUP_REMOVED lines=16> */
.L_x_24016:
        /* <DEDUP_REMOVED lines=13> */
.L_x_24018:
[----:B------:R-:W-:Y:S05]  /*1ae0*/  BSYNC.RECONVERGENT B3 ;  /* 0x0000000000037941 */ /* 0x000fea0003800200 */
.L_x_24017:
        /* <DEDUP_REMOVED lines=44> */
.L_x_24015:
[----:B------:R-:W-:Y:S05]  /*1db0*/  BSYNC.RECONVERGENT B2 ;  /* 0x0000000000027941 */ /* 0x000fea0003800200 */
.L_x_24014:
        /* <DEDUP_REMOVED lines=25> */
.L_x_24021:
        /* <DEDUP_REMOVED lines=13> */
.L_x_24023:
[----:B------:R-:W-:Y:S05]  /*2020*/  BSYNC.RECONVERGENT B3 ;  /* 0x0000000000037941 */ /* 0x000fea0003800200 */
.L_x_24022:
        /* <DEDUP_REMOVED lines=44> */
.L_x_24020:
[----:B------:R-:W-:Y:S05]  /*22f0*/  BSYNC.RECONVERGENT B2 ;  /* 0x0000000000027941 */ /* 0x000fea0003800200 */
.L_x_24019:
[----:B------:R-:W-:Y:S01]  /*2300*/  I2FP.F32.U32 R8, R8 ;  /* 0x0000000800087245 */ /* 0x000fe20000201000 */
[----:B------:R-:W-:Y:S01]  /*2310*/  HADD2.F32 R164, -RZ, R165.H0_H0 ;  /* 0x200000a5ffa47230 */ /* 0x000fe20000004100 */
[----:B------:R-:W-:Y:S01]  /*2320*/  ISETP.NE.AND P2, PT, R186, 0x1, PT ;  /* 0x00000001ba00780c */ /* 0x000fe20003f45270 */
[----:B------:R-:W-:Y:S01]  /*2330*/  BSSY.RECONVERGENT B2, `(.L_x_24024) ;  /* 0x0000050000027945 */ /* 0x000fe20003800200 */
[----:B------:R-:W-:Y:S01]  /*2340*/  LOP3.LUT R168, R168, 0xfffffffb, RZ, 0xc0, !PT ;  /* 0xfffffffba8a87812 */ /* 0x000fe200078ec0ff */
[----:B------:R-:W-:Y:S01]  /*2350*/  FFMA.FTZ R185, R8, R217, 1.1641532182693481445e-10 ;  /* 0x2f00000008b97423 */ /* 0x000fe200000100d9 */
[----:B------:R-:W-:Y:S01]  /*2360*/  FMUL.FTZ R164, R164, R237 ;  /* 0x000000eda4a47220 */ /* 0x000fe20000410000 */
[----:B------:R-:W-:Y:S02]  /*2370*/  IMAD.MOV.U32 R201, RZ, RZ, 0x2 ;  /* 0x00000002ffc97424 */ /* 0x000fe400078e00ff */
        /* <DEDUP_REMOVED lines=17> */
.L_x_24026:
        /* <DEDUP_REMOVED lines=13> */
.L_x_24028:
[----:B------:R-:W-:Y:S05]  /*2560*/  BSYNC.RECONVERGENT B3 ;  /* 0x0000000000037941 */ /* 0x000fea0003800200 */
.L_x_24027:
        /* <DEDUP_REMOVED lines=44> */
.L_x_24025:
[----:B------:R-:W-:Y:S05]  /*2830*/  BSYNC.RECONVERGENT B2 ;  /* 0x0000000000027941 */ /* 0x000fea0003800200 */
.L_x_24024:
        /* <DEDUP_REMOVED lines=25> */
.L_x_24031:
        /* <DEDUP_REMOVED lines=13> */
.L_x_24033:
[----:B------:R-:W-:Y:S05]  /*2aa0*/  BSYNC.RECONVERGENT B3 ;  /* 0x0000000000037941 */ /* 0x000fea0003800200 */
.L_x_24032:
        /* <DEDUP_REMOVED lines=44> */
.L_x_24030:
[----:B------:R-:W-:Y:S05]  /*2d70*/  BSYNC.RECONVERGENT B2 ;  /* 0x0000000000027941 */ /* 0x000fea0003800200 */
.L_x_24029:
        /* <DEDUP_REMOVED lines=23> */
.L_x_24036:
        /* <DEDUP_REMOVED lines=13> */
.L_x_24038:
[----:B------:R-:W-:Y:S05]  /*2fc0*/  BSYNC.RECONVERGENT B3 ;  /* 0x0000000000037941 */ /* 0x000fea0003800200 */
.L_x_24037:
        /* <DEDUP_REMOVED lines=44> */
.L_x_24035:
[----:B------:R-:W-:Y:S05]  /*3290*/  BSYNC.RECONVERGENT B2 ;  /* 0x0000000000027941 */ /* 0x000fea0003800200 */
.L_x_24034:
        /* <DEDUP_REMOVED lines=23> */
.L_x_24041:
        /* <DEDUP_REMOVED lines=13> */
.L_x_24043:
[----:B------:R-:W-:Y:S05]  /*34e0*/  BSYNC.RECONVERGENT B3 ;  /* 0x0000000000037941 */ /* 0x000fea0003800200 */
.L_x_24042:
        /* <DEDUP_REMOVED lines=44> */
.L_x_24040:
[----:B------:R-:W-:Y:S05]  /*37b0*/  BSYNC.RECONVERGENT B2 ;  /* 0x0000000000027941 */ /* 0x000fea0003800200 */
.L_x_24039:
        /* <DEDUP_REMOVED lines=23> */
.L_x_24046:
        /* <DEDUP_REMOVED lines=13> */
.L_x_24048:
[----:B------:R-:W-:Y:S05]  /*3a00*/  BSYNC.RECONVERGENT B3 ;  /* 0x0000000000037941 */ /* 0x000fea0003800200 */
.L_x_24047:
        /* <DEDUP_REMOVED lines=44> */
.L_x_24045:
[----:B------:R-:W-:Y:S05]  /*3cd0*/  BSYNC.RECONVERGENT B2 ;  /* 0x0000000000027941 */ /* 0x000fea0003800200 */
.L_x_24044:
        /* <DEDUP_REMOVED lines=13> */
[----:B------:R-:W-:Y:S01]  /*3db0*/  PRMT R167, R234, 0x5410, R167 ;  /* 0x00005410eaa77816 */ /* 0x000fe200000000a7 */
[----:B------:R-:W-:Y:S06]  /*3dc0*/  BRA `(.L_x_24049) ;  /* 0x0000005000a47947 */ /* 0x000fec0003800000 */
.L_x_24008:
        /* <DEDUP_REMOVED lines=16> */
.L_x_24052:
        /* <DEDUP_REMOVED lines=13> */
.L_x_24054:
[----:B------:R-:W-:Y:S05]  /*3fa0*/  BSYNC.RECONVERGENT B3 ;  /* 0x0000000000037941 */ /* 0x000fea0003800200 */
.L_x_24053:
        /* <DEDUP_REMOVED lines=42> */
.L_x_24051:
[----:B------:R-:W-:Y:S05]  /*4250*/  BSYNC.RECONVERGENT B2 ;  /* 0x0000000000027941 */ /* 0x000fea0003800200 */
.L_x_24050:
[----:B------:R-:W0:Y:S01]  /*4260*/  LDC R20, c[0x0][0x404] ;  /* 0x00010100ff147b82 */ /* 0x000e220000000800 */
[----:B------:R-:W-:Y:S01]  /*4270*/  I2FP.F32.U32 R8, R11 ;  /* 0x0000000b00087245 */ /* 0x000fe20000201000 */
[----:B------:R-:W-:Y:S01]  /*4280*/  IMAD.MOV.U32 R235, RZ, RZ, 0x2f800000 ;  /* 0x2f800000ffeb7424 */ /* 0x000fe200078e00ff */
[----:B------:R-:W-:Y:S01]  /*4290*/  ISETP.NE.AND P3, PT, R13, 0x1, PT ;  /* 0x000000010d00780c */ /* 0x000fe20003f65270 */
[----:B------:R-:W-:Y:S01]  /*42a0*/  BSSY.RECONVERGENT B2, `(.L_x_24055) ;  /* 0x000004e000027945 */ /* 0x000fe20003800200 */
[----:B------:R-:W-:Y:S01]  /*42b0*/  LOP3.LUT R168, R168, 0xffffffef, RZ, 0xc0, !PT ;  /* 0xffffffefa8a87812 */ /* 0x000fe200078ec0ff */
[----:B------:R-:W-:Y:S01]  /*42c0*/  FFMA.FTZ R11, R8, R235, 1.1641532182693481445e-10 ;  /* 0x2f000000080b7423 */ /* 0x000fe200000100eb */
[----:B-----5:R-:W-:Y:S01]  /*42d0*/  HADD2.F32 R8, -RZ, R164.H0_H0 ;  /* 0x200000a4ff087230 */ /* 0x020fe20000004100 */
        /* <DEDUP_REMOVED lines=17> */
.L_x_24057:
        /* <DEDUP_REMOVED lines=13> */
.L_x_24059:
[----:B------:R-:W-:Y:S05]  /*44c0*/  BSYNC.RECONVERGENT B3 ;  /* 0x0000000000037941 */ /* 0x000fea0003800200 */
.L_x_24058:
        /* <DEDUP_REMOVED lines=43> */
.L_x_24056:
[----:B------:R-:W-:Y:S05]  /*4780*/  BSYNC.RECONVERGENT B2 ;  /* 0x0000000000027941 */ /* 0x000fea0003800200 */
.L_x_24055:
        /* <DEDUP_REMOVED lines=25> */
.L_x_24062:
        /* <DEDUP_REMOVED lines=13> */
.L_x_24064:
[----:B------:R-:W-:Y:S05]  /*49f0*/  BSYNC.RECONVERGENT B3 ;  /* 0x0000000000037941 */ /* 0x000fea0003800200 */
.L_x_24063:
        /* <DEDUP_REMOVED lines=44> */
.L_x_24061:
[----:B------:R-:W-:Y:S05]  /*4cc0*/  BSYNC.RECONVERGENT B2 ;  /* 0x0000000000027941 */ /* 0x000fea0003800200 */
.L_x_24060:
        /* <DEDUP_REMOVED lines=22> */
.L_x_24067:
        /* <DEDUP_REMOVED lines=13> */
.L_x_24069:
[----:B------:R-:W-:Y:S05]  /*4f00*/  BSYNC.RECONVERGENT B3 ;  /* 0x0000000000037941 */ /* 0x000fea0003800200 */
.L_x_24068:
        /* <DEDUP_REMOVED lines=44> */
.L_x_24066:
[----:B------:R-:W-:Y:S05]  /*51d0*/  BSYNC.RECONVERGENT B2 ;  /* 0x0000000000027941 */ /* 0x000fea0003800200 */
.L_x_24065:
        /* <DEDUP_REMOVED lines=25> */
.L_x_24072:
        /* <DEDUP_REMOVED lines=13> */
.L_x_24074:
[----:B------:R-:W-:Y:S05]  /*5440*/  BSYNC.RECONVERGENT B3 ;  /* 0x0000000000037941 */ /* 0x000fea0003800200 */
.L_x_24073:
        /* <DEDUP_REMOVED lines=44> */
.L_x_24071:
[----:B------:R-:W-:Y:S05]  /*5710*/  BSYNC.RECONVERGENT B2 ;  /* 0x0000000000027941 */ /* 0x000fea0003800200 */
.L_x_24070:
        /* <DEDUP_REMOVED lines=22> */
.L_x_24077:
        /* <DEDUP_REMOVED lines=13> */
.L_x_24079:
[----:B------:R-:W-:Y:S05]  /*5950*/  BSYNC.RECONVERGENT B3 ;  /* 0x0000000000037941 */ /* 0x000fea0003800200 */
.L_x_24078:
        /* <DEDUP_REMOVED lines=44> */
.L_x_24076:
[----:B------:R-:W-:Y:S05]  /*5c20*/  BSYNC.RECONVERGENT B2 ;  /* 0x0000000000027941 */ /* 0x000fea0003800200 */
.L_x_24075:
        /* <DEDUP_REMOVED lines=8> */
[----:B------:R-:W-:-:S04]  /*5cb0*/  HFMA2 R18, -RZ, RZ, 0, 1.1920928955078125e-07 ;  /* 0x00000002ff127431 */ /* 0x000fc800000001ff */
        /* <DEDUP_REMOVED lines=16> */
.L_x_24082:
        /* <DEDUP_REMOVED lines=13> */
.L_x_24084:
[----:B------:R-:W-:Y:S05]  /*5e90*/  BSYNC.RECONVERGENT B3 ;  /* 0x0000000000037941 */ /* 0x000fea0003800200 */
.L_x_24083:
        /* <DEDUP_REMOVED lines=44> */
.L_x_24081:
[----:B------:R-:W-:Y:S05]  /*6160*/  BSYNC.RECONVERGENT B2 ;  /* 0x0000000000027941 */ /* 0x000fea0003800200 */
.L_x_24080:
[----:B------:R-:W-:Y:S01]  /*6170*/  I2FP.F32.U32 R8, R8 ;  /* 0x0000000800087245 */ /* 0x000fe20000201000 */
[----:B------:R-:W-:Y:S01]  /*6180*/  HADD2.F32 R16, -RZ, R165.H1_H1 ;  /* 0x300000a5ff107230 */ /* 0x000fe20000004100 */
        /* <DEDUP_REMOVED lines=20> */
.L_x_24087:
        /* <DEDUP_REMOVED lines=13> */
.L_x_24089:
[----:B------:R-:W-:Y:S05]  /*63a0*/  BSYNC.RECONVERGENT B3 ;  /* 0x0000000000037941 */ /* 0x000fea0003800200 */
.L_x_24088:
        /* <DEDUP_REMOVED lines=44> */
.L_x_24086:
[----:B------:R-:W-:Y:S05]  /*6670*/  BSYNC.RECONVERGENT B2 ;  /* 0x0000000000027941 */ /* 0x000fea0003800200 */
.L_x_24085:
        /* <DEDUP_REMOVED lines=25> */
.L_x_24092:
        /* <DEDUP_REMOVED lines=13> */
.L_x_24094:
[----:B------:R-:W-:Y:S05]  /*68e0*/  BSYNC.RECONVERGENT B3 ;  /* 0x0000000000037941 */ /* 0x000fea0003800200 */
.L_x_24093:
        /* <DEDUP_REMOVED lines=44> */
.L_x_24091:
[----:B------:R-:W-:Y:S05]  /*6bb0*/  BSYNC.RECONVERGENT B2 ;  /* 0x0000000000027941 */ /* 0x000fea0003800200 */
.L_x_24090:
        /* <DEDUP_REMOVED lines=20> */
.L_x_24097:
        /* <DEDUP_REMOVED lines=13> */
.L_x_24099:
[----:B------:R-:W-:Y:S05]  /*6dd0*/  BSYNC.RECONVERGENT B3 ;  /* 0x0000000000037941 */ /* 0x000fea0003800200 */
.L_x_24098:
        /* <DEDUP_REMOVED lines=44> */
.L_x_24096:
[----:B------:R-:W-:Y:S05]  /*70a0*/  BSYNC.RECONVERGENT B2 ;  /* 0x0000000000027941 */ /* 0x000fea0003800200 */
.L_x_24095:
        /* <DEDUP_REMOVED lines=25> */
.L_x_24102:
        /* <DEDUP_REMOVED lines=13> */
.L_x_24104:
[----:B------:R-:W-:Y:S05]  /*7310*/  BSYNC.RECONVERGENT B3 ;  /* 0x0000000000037941 */ /* 0x000fea0003800200 */
.L_x_24103:
        /* <DEDUP_REMOVED lines=44> */
.L_x_24101:
[----:B------:R-:W-:Y:S05]  /*75e0*/  BSYNC.RECONVERGENT B2 ;  /* 0x0000000000027941 */ /* 0x000fea0003800200 */
.L_x_24100:
        /* <DEDUP_REMOVED lines=20> */
.L_x_24107:
        /* <DEDUP_REMOVED lines=13> */
.L_x_24109:
[----:B------:R-:W-:Y:S05]  /*7800*/  BSYNC.RECONVERGENT B3 ;  /* 0x0000000000037941 */ /* 0x000fea0003800200 */
.L_x_24108:
        /* <DEDUP_REMOVED lines=44> */
.L_x_24106:
[----:B------:R-:W-:Y:S05]  /*7ad0*/  BSYNC.RECONVERGENT B2 ;  /* 0x0000000000027941 */ /* 0x000fea0003800200 */
.L_x_24105:
        /* <DEDUP_REMOVED lines=25> */
.L_x_24112:
        /* <DEDUP_REMOVED lines=13> */
.L_x_24114:
[----:B------:R-:W-:Y:S05]  /*7d40*/  BSYNC.RECONVERGENT B3 ;  /* 0x0000000000037941 */ /* 0x000fea0003800200 */
.L_x_24113:
        /* <DEDUP_REMOVED lines=44> */
.L_x_24111:
[----:B------:R-:W-:Y:S05]  /*8010*/  BSYNC.RECONVERGENT B2 ;  /* 0x0000000000027941 */ /* 0x000fea0003800200 */
.L_x_24110:
        /* <DEDUP_REMOVED lines=20> */
.L_x_24117:
        /* <DEDUP_REMOVED lines=13> */
.L_x_24119:
[----:B------:R-:W-:Y:S05]  /*8230*/  BSYNC.RECONVERGENT B3 ;  /* 0x0000000000037941 */ /* 0x000fea0003800200 */
.L_x_24118:
        /* <DEDUP_REMOVED lines=44> */
.L_x_24116:
[----:B------:R-:W-:Y:S05]  /*8500*/  BSYNC.RECONVERGENT B2 ;  /* 0x0000000000027941 */ /* 0x000fea0003800200 */
.L_x_24115:
        /* <DEDUP_REMOVED lines=25> */
.L_x_24122:
        /* <DEDUP_REMOVED lines=13> */
.L_x_24124:
[----:B------:R-:W-:Y:S05]  /*8770*/  BSYNC.RECONVERGENT B3 ;  /* 0x0000000000037941 */ /* 0x000fea0003800200 */
.L_x_24123:
        /* <DEDUP_REMOVED lines=44> */
.L_x_24121:
[----:B------:R-:W-:Y:S05]  /*8a40*/  BSYNC.RECONVERGENT B2 ;  /* 0x0000000000027941 */ /* 0x000fea0003800200 */
.L_x_24120:
        /* <DEDUP_REMOVED lines=20> */
.L_x_24127:
        /* <DEDUP_REMOVED lines=15> */
.L_x_24129:
[----:B------:R-:W-:Y:S05]  /*8c80*/  BSYNC.RECONVERGENT B3 ;  /* 0x0000000000037941 */ /* 0x000fea0003800200 */
.L_x_24128:
        /* <DEDUP_REMOVED lines=44> */
.L_x_24126:
[----:B------:R-:W-:Y:S05]  /*8f50*/  BSYNC.RECONVERGENT B2 ;  /* 0x0000000000027941 */ /* 0x000fea0003800200 */
.L_x_24125:
        /* <DEDUP_REMOVED lines=10> */
[----:B------:R-:W-:-:S03]  /*9000*/  PRMT R166, R234, 0x5410, R236 ;  /* 0x00005410eaa67816 */ /* 0x000fc600000000ec */
[----:B------:R-:W-:Y:S01]  /*9010*/  @P1 FADD.FTZ R217, R164, R237 ;  /* 0x000000eda4d91221 */ /* 0x000fe20000010000 */
[----:B------:R-:W-:Y:S02]  /*9020*/  @!P1 MOV R217, R237 ;  /* 0x000000ed00d99202 */ /* 0x000fe40000000f00 */
[----:B------:R-:W-:Y:S02]  /*9030*/  PRMT R164, R228, 0x5410, R229 ;  /* 0x00005410e4a47816 */ /* 0x000fe400000000e5 */
[----:B------:R-:W-:-:S04]  /*9040*/  F2FP.F16.F32.PACK_AB R167, RZ, R217 ;  /* 0x000000d9ffa7723e */ /* 0x000fc800000000ff */
[----:B------:R-:W-:-:S07]  /*9050*/  PRMT R167, R232, 0x5410, R167 ;  /* 0x00005410e8a77816 */ /* 0x000fce00000000a7 */
.L_x_24049:
        /* <DEDUP_REMOVED lines=43> */
.L_x_24130:
[----:B0-----:R-:W-:Y:S01]  /*9310*/  IMAD.MOV.U32 R226, RZ, RZ, R230 ;  /* 0x000000ffffe27224 */ /* 0x001fe200078e00e6 */
[----:B------:R-:W-:-:S07]  /*9320*/  IADD3 R227, PT, PT, R225, 0x20, RZ ;  /* 0x00000020e1e37810 */ /* 0x000fce0007ffe0ff */
.L_x_24007:
[----:B------:R-:W-:Y:S05]  /*9330*/  BSYNC.RECONVERGENT B1 ;  /* 0x0000000000017941 */ /* 0x000fea0003800200 */
.L_x_24006:
        /* <DEDUP_REMOVED lines=35> */
.L_x_24136:
        /* <DEDUP_REMOVED lines=13> */
.L_x_24138:
[----:B------:R-:W-:Y:S05]  /*9640*/  BSYNC.RECONVERGENT B3 ;  /* 0x0000000000037941 */ /* 0x000fea0003800200 */
.L_x_24137:
        /* <DEDUP_REMOVED lines=42> */
.L_x_24135:
[----:B------:R-:W-:Y:S05]  /*98f0*/  BSYNC.RECONVERGENT B2 ;  /* 0x0000000000027941 */ /* 0x000fea0003800200 */
.L_x_24134:
[----:B------:R-:W1:Y:S01]  /*9900*/  LDC R235, c[0x0][0x404] ;  /* 0x00010100ffeb7b82 */ /* 0x000e620000000800 */
[----:B------:R-:W-:Y:S01]  /*9910*/  I2FP.F32.U32 R13, R13 ;  /* 0x0000000d000d7245 */ /* 0x000fe20000201000 */
[----:B------:R-:W-:Y:S01]  /*9920*/  IMAD.MOV.U32 R218, RZ, RZ, 0x2f800000 ;  /* 0x2f800000ffda7424 */ /* 0x000fe200078e00ff */
[----:B------:R-:W-:Y:S01]  /*9930*/  ISETP.NE.AND P3, PT, R14, 0x1, PT ;  /* 0x000000010e00780c */ /* 0x000fe20003f65270 */
[----:B------:R-:W-:Y:S01]  /*9940*/  BSSY.RECONVERGENT B2, `(.L_x_24139) ;  /* 0x000004e000027945 */ /* 0x000fe20003800200 */
[----:B------:R-:W-:Y:S01]  /*9950*/  LOP3.LUT R168, R168, 0xffffffef, RZ, 0xc0, !PT ;  /* 0xffffffefa8a87812 */ /* 0x000fe200078ec0ff */
[----:B------:R-:W-:Y:S01]  /*9960*/  FFMA.FTZ R8, R13, R218, 1.1641532182693481445e-10 ;  /* 0x2f0000000d087423 */ /* 0x000fe200000100da */
[----:B-----5:R-:W-:Y:S01]  /*9970*/  HADD2.F32 R13, -RZ, R164.H0_H0 ;  /* 0x200000a4ff0d7230 */ /* 0x020fe20000004100 */
[----:B------:R-:W2:Y:S01]  /*9980*/  LDC R234, c[0x0][0x408] ;  /* 0x00010200ffea7b82 */ /* 0x000ea20000000800 */
[----:B------:R-:W-:Y:S02]  /*9990*/  IMAD.MOV.U32 R16, RZ, RZ, 0x2 ;  /* 0x00000002ff107424 */ /* 0x000fe400078e00ff */
[----:B-1----:R-:W-:-:S04]  /*99a0*/  FSETP.GTU.FTZ.AND P2, PT, R8, R235, PT ;  /* 0x000000eb0800720b */ /* 0x002fc80003f5c000 */
[----:B------:R-:W-:Y:S01]  /*99b0*/  PLOP3.LUT P4, PT, P2, PT, PT, 0x8, 0x80 ;  /* 0x000000000080781c */ /* 0x000fe2000178e170 */
[----:B--2---:R-:W-:Y:S01]  /*99c0*/  FMUL.FTZ R8, R13, R234 ;  /* 0x000000ea0d087220 */ /* 0x004fe20000410000 */
[----:B------:R-:W-:-:S04]  /*99d0*/  MOV R13, R12 ;  /* 0x0000000c000d7202 */ /* 0x000fc80000000f00 */
        /* <DEDUP_REMOVED lines=11> */
.L_x_24141:
        /* <DEDUP_REMOVED lines=13> */
.L_x_24143:
[----:B------:R-:W-:Y:S05]  /*9b60*/  BSYNC.RECONVERGENT B3 ;  /* 0x0000000000037941 */ /* 0x000fea0003800200 */
.L_x_24142:
        /* <DEDUP_REMOVED lines=43> */
.L_x_24140:
[----:B------:R-:W-:Y:S05]  /*9e20*/  BSYNC.RECONVERGENT B2 ;  /* 0x0000000000027941 */ /* 0x000fea0003800200 */
.L_x_24139:
        /* <DEDUP_REMOVED lines=25> */
.L_x_24146:
        /* <DEDUP_REMOVED lines=13> */
.L_x_24148:
[----:B------:R-:W-:Y:S05]  /*a090*/  BSYNC.RECONVERGENT B3 ;  /* 0x0000000000037941 */ /* 0x000fea0003800200 */
.L_x_24147:
        /* <DEDUP_REMOVED lines=44> */
.L_x_24145:
[----:B------:R-:W-:Y:S05]  /*a360*/  BSYNC.RECONVERGENT B2 ;  /* 0x0000000000027941 */ /* 0x000fea0003800200 */
.L_x_24144:
        /* <DEDUP_REMOVED lines=22> */
.L_x_24151:
        /* <DEDUP_REMOVED lines=13> */
.L_x_24153:
[----:B------:R-:W-:Y:S05]  /*a5a0*/  BSYNC.RECONVERGENT B3 ;  /* 0x0000000000037941 */ /* 0x000fea0003800200 */
.L_x_24152:
        /* <DEDUP_REMOVED lines=44> */
.L_x_24150:
[----:B------:R-:W-:Y:S05]  /*a870*/  BSYNC.RECONVERGENT B2 ;  /* 0x0000000000027941 */ /* 0x000fea0003800200 */
.L_x_24149:
        /* <DEDUP_REMOVED lines=15> */
[----:B0-----:R-:W-:Y:S02]  /*a970*/  F2FP.F16.F32.PACK_AB R230, RZ, R171 ;  /* 0x000000abffe6723e */ /* 0x001fe400000000ff */
        /* <DEDUP_REMOVED lines=9> */
.L_x_24156:
        /* <DEDUP_REMOVED lines=13> */
.L_x_24158:
[----:B------:R-:W-:Y:S05]  /*aae0*/  BSYNC.RECONVERGENT B3 ;  /* 0x0000000000037941 */ /* 0x000fea0003800200 */
.L_x_24157:
        /* <DEDUP_REMOVED lines=44> */
.L_x_24155:
[----:B------:R-:W-:Y:S05]  /*adb0*/  BSYNC.RECONVERGENT B2 ;  /* 0x0000000000027941 */ /* 0x000fea0003800200 */
.L_x_24154:
        /* <DEDUP_REMOVED lines=22> */
.L_x_24161:
        /* <DEDUP_REMOVED lines=13> */
.L_x_24163:
[----:B------:R-:W-:Y:S05]  /*aff0*/  BSYNC.RECONVERGENT B3 ;  /* 0x0000000000037941 */ /* 0x000fea0003800200 */
.L_x_24162:
        /* <DEDUP_REMOVED lines=44> */
.L_x_24160:
[----:B------:R-:W-:Y:S05]  /*b2c0*/  BSYNC.RECONVERGENT B2 ;  /* 0x0000000000027941 */ /* 0x000fea0003800200 */
.L_x_24159:
[----:B------:R-:W-:Y:S01]  /*b2d0*/  I2FP.F32.U32 R15, R15 ;  /* 0x0000000f000f7245 */ /* 0x000fe20000201000 */
[----:B------:R-:W-:Y:S01]  /*b2e0*/  HADD2.F32 R17, -RZ, R33.H0_H0 ;  /* 0x20000021ff117230 */ /* 0x000fe20000004100 */
[----:B------:R-:W-:Y:S01]  /*b2f0*/  BSSY.RECONVERGENT B2, `(.L_x_24164) ;  /* 0x0000051000027945 */ /* 0x000fe20003800200 */
[----:B------:R-:W-:Y:S02]  /*b300*/  @P1 HADD2.F32 R19, -RZ, R29.H0_H0 ;  /* 0x2000001dff131230 */ /* 0x000fe40000004100 */
        /* <DEDUP_REMOVED lines=21> */
.L_x_24166:
        /* <DEDUP_REMOVED lines=13> */
.L_x_24168:
[----:B------:R-:W-:Y:S05]  /*b530*/  BSYNC.RECONVERGENT B3 ;  /* 0x0000000000037941 */ /* 0x000fea0003800200 */
.L_x_24167:
        /* <DEDUP_REMOVED lines=44> */
.L_x_24165:
[----:B------:R-:W-:Y:S05]  /*b800*/  BSYNC.RECONVERGENT B2 ;  /* 0x0000000000027941 */ /* 0x000fea0003800200 */
.L_x_24164:
        /* <DEDUP_REMOVED lines=22> */
.L_x_24171:
        /* <DEDUP_REMOVED lines=13> */
.L_x_24173:
[----:B------:R-:W-:Y:S05]  /*ba40*/  BSYNC.RECONVERGENT B3 ;  /* 0x0000000000037941 */ /* 0x000fea0003800200 */
.L_x_24172:
        /* <DEDUP_REMOVED lines=44> */
.L_x_24170:
[----:B------:R-:W-:Y:S05]  /*bd10*/  BSYNC.RECONVERGENT B2 ;  /* 0x0000000000027941 */ /* 0x000fea0003800200 */
.L_x_24169:
        /* <DEDUP_REMOVED lines=25> */
.L_x_24176:
        /* <DEDUP_REMOVED lines=13> */
.L_x_24178:
[----:B------:R-:W-:Y:S05]  /*bf80*/  BSYNC.RECONVERGENT B3 ;  /* 0x0000000000037941 */ /* 0x000fea0003800200 */
.L_x_24177:
        /* <DEDUP_REMOVED lines=44> */
.L_x_24175:
[----:B------:R-:W-:Y:S05]  /*c250*/  BSYNC.RECONVERGENT B2 ;  /* 0x0000000000027941 */ /* 0x000fea0003800200 */
.L_x_24174:
        /* <DEDUP_REMOVED lines=20> */
.L_x_24181:
        /* <DEDUP_REMOVED lines=13> */
.L_x_24183:
[----:B------:R-:W-:Y:S05]  /*c470*/  BSYNC.RECONVERGENT B3 ;  /* 0x0000000000037941 */ /* 0x000fea0003800200 */
.L_x_24182:
        /* <DEDUP_REMOVED lines=44> */
.L_x_24180:
[----:B------:R-:W-:Y:S05]  /*c740*/  BSYNC.RECONVERGENT B2 ;  /* 0x0000000000027941 */ /* 0x000fea0003800200 */
.L_x_24179:
[----:B------:R-:W-:Y:S01]  /*c750*/  I2FP.F32.U32 R17, R17 ;  /* 0x0000001100117245 */ /* 0x000fe20000201000 */
[----:B------:R-:W-:Y:S01]  /*c760*/  HADD2.F32 R19, -RZ, R34.H0_H0 ;  /* 0x20000022ff137230 */ /* 0x000fe20000004100 */
[----:B------:R-:W-:Y:S01]  /*c770*/  BSSY.RECONVERGENT B2, `(.L_x_24184) ;  /* 0x0000051000027945 */ /* 0x000fe20003800200 */
[----:B------:R-:W-:Y:S02]  /*c780*/  @P1 HADD2.F32 R165, -RZ, R30.H0_H0 ;  /* 0x2000001effa51230 */ /* 0x000fe40000004100 */
[----:B------:R-:W-:Y:S01]  /*c790*/  FFMA.FTZ R18, R17, R218, 1.1641532182693481445e-10 ;  /* 0x2f00000011127423 */ /* 0x000fe200000100da */
[----:B------:R-:W-:-:S04]  /*c7a0*/  FMUL.FTZ R19, R19, R234 ;  /* 0x000000ea13137220 */ /* 0x000fc80000410000 */
[----:B------:R-:W-:Y:S01]  /*c7b0*/  FSETP.GTU.FTZ.AND P3, PT, R18, R235, PT ;  /* 0x000000eb1200720b */ /* 0x000fe20003f7c000 */
[----:B------:R-:W-:-:S03]  /*c7c0*/  HFMA2 R18, -RZ, RZ, 0, 1.1920928955078125e-07 ;  /* 0x00000002ff127431 */ /* 0x000fc600000001ff */
        /* <DEDUP_REMOVED lines=17> */
.L_x_24186:
        /* <DEDUP_REMOVED lines=13> */
.L_x_24188:
[----:B------:R-:W-:Y:S05]  /*c9b0*/  BSYNC.RECONVERGENT B3 ;  /* 0x0000000000037941 */ /* 0x000fea0003800200 */
.L_x_24187:
        /* <DEDUP_REMOVED lines=44> */
.L_x_24185:
[----:B------:R-:W-:Y:S05]  /*cc80*/  BSYNC.RECONVERGENT B2 ;  /* 0x0000000000027941 */ /* 0x000fea0003800200 */
.L_x_24184:
        /* <DEDUP_REMOVED lines=20> */
.L_x_24191:
        /* <DEDUP_REMOVED lines=13> */
.L_x_24193:
[----:B------:R-:W-:Y:S05]  /*cea0*/  BSYNC.RECONVERGENT B3 ;  /* 0x0000000000037941 */ /* 0x000fea0003800200 */
.L_x_24192:
        /* <DEDUP_REMOVED lines=44> */
.L_x_24190:
[----:B------:R-:W-:Y:S05]  /*d170*/  BSYNC.RECONVERGENT B2 ;  /* 0x0000000000027941 */ /* 0x000fea0003800200 */
.L_x_24189:
        /* <DEDUP_REMOVED lines=25> */
.L_x_24196:
        /* <DEDUP_REMOVED lines=13> */
.L_x_24198:
[----:B------:R-:W-:Y:S05]  /*d3e0*/  BSYNC.RECONVERGENT B3 ;  /* 0x0000000000037941 */ /* 0x000fea0003800200 */
.L_x_24197:
        /* <DEDUP_REMOVED lines=44> */
.L_x_24195:
[----:B------:R-:W-:Y:S05]  /*d6b0*/  BSYNC.RECONVERGENT B2 ;  /* 0x0000000000027941 */ /* 0x000fea0003800200 */
.L_x_24194:
        /* <DEDUP_REMOVED lines=20> */
.L_x_24201:
        /* <DEDUP_REMOVED lines=13> */
.L_x_24203:
[----:B------:R-:W-:Y:S05]  /*d8d0*/  BSYNC.RECONVERGENT B3 ;  /* 0x0000000000037941 */ /* 0x000fea0003800200 */
.L_x_24202:
        /* <DEDUP_REMOVED lines=44> */
.L_x_24200:
[----:B------:R-:W-:Y:S05]  /*dba0*/  BSYNC.RECONVERGENT B2 ;  /* 0x0000000000027941 */ /* 0x000fea0003800200 */
.L_x_24199:
        /* <DEDUP_REMOVED lines=25> */
.L_x_24206:
        /* <DEDUP_REMOVED lines=13> */
.L_x_24208:
[----:B------:R-:W-:Y:S05]  /*de10*/  BSYNC.RECONVERGENT B3 ;  /* 0x0000000000037941 */ /* 0x000fea0003800200 */
.L_x_24207:
        /* <DEDUP_REMOVED lines=44> */
.L_x_24205:
[----:B------:R-:W-:Y:S05]  /*e0e0*/  BSYNC.RECONVERGENT B2 ;  /* 0x0000000000027941 */ /* 0x000fea0003800200 */
.L_x_24204:
        /* <DEDUP_REMOVED lines=20> */
.L_x_24211:
        /* <DEDUP_REMOVED lines=15> */
.L_x_24213:
[----:B------:R-:W-:Y:S05]  /*e320*/  BSYNC.RECONVERGENT B3 ;  /* 0x0000000000037941 */ /* 0x000fea0003800200 */
.L_x_24212:
        /* <DEDUP_REMOVED lines=44> */
.L_x_24210:
[----:B------:R-:W-:Y:S05]  /*e5f0*/  BSYNC.RECONVERGENT B2 ;  /* 0x0000000000027941 */ /* 0x000fea0003800200 */
.L_x_24209:
        /* <DEDUP_REMOVED lines=18> */
.L_x_24133:
        /* <DEDUP_REMOVED lines=16> */
.L_x_24217:
[----:B------:R-:W-:Y:S01]  /*e820*/  IADD3 R5, PT, PT, R5, 0x1, RZ ;  /* 0x0000000105057810 */ /* 0x000fe20007ffe0ff */
[----:B------:R-:W-:Y:S03]  /*e830*/  BSSY.RECONVERGENT B3, `(.L_x_24218) ;  /* 0x000000c000037945 */ /* 0x000fe60003800200 */
[C---:B------:R-:W-:Y:S01]  /*e840*/  ISETP.NE.AND P2, PT, R5.reuse, RZ, PT ;  /* 0x000000ff0500720c */ /* 0x040fe20003f45270 */
[----:B0-----:R-:W-:-:S12]  /*e850*/  IMAD.WIDE.U32 R230, R5, -0x2daee0ad, RZ ;  /* 0xd2511f5305e67825 */ /* 0x001fd800078e00ff */
        /* <DEDUP_REMOVED lines=9> */
.L_x_24219:
[----:B------:R-:W-:Y:S05]  /*e8f0*/  BSYNC.RECONVERGENT B3 ;  /* 0x0000000000037941 */ /* 0x000fea0003800200 */
.L_x_24218:
        /* <DEDUP_REMOVED lines=43> */
.L_x_24216:
[----:B------:R-:W-:Y:S05]  /*ebb0*/  BSYNC.RECONVERGENT B2 ;  /* 0x0000000000027941 */ /* 0x000fea0003800200 */
.L_x_24215:
        /* <DEDUP_REMOVED lines=10> */
[----:B-1----:R-:W-:Y:S01]  /*ec60*/  FMUL.FTZ R171, R171, R218 ;  /* 0x000000daabab7220 */ /* 0x002fe20000410000 */
[----:B--2---:R-:W-:Y:S01]  /*ec70*/  FSETP.GTU.FTZ.AND P2, PT, R8, R237, PT ;  /* 0x000000ed0800720b */ /* 0x004fe20003f5c000 */
        /* <DEDUP_REMOVED lines=16> */
.L_x_24222:
        /* <DEDUP_REMOVED lines=13> */
.L_x_24224:
[----:B------:R-:W-:Y:S05]  /*ee50*/  BSYNC.RECONVERGENT B3 ;  /* 0x0000000000037941 */ /* 0x000fea0003800200 */
.L_x_24223:
[----:B------:R-:W-:Y:S01]  /*ee60*/  IMAD.WIDE.U32 R6, R2, -0x326172a9, RZ ;  /* 0xcd9e8d5702067825 */ /* 0x000fe200078e00ff */
[----:B0-----:R-:W-:Y:S01]  /*ee70*/  LOP3.LUT R228, R10, UR5, R235, 0x96, !PT ;  /* 0x000000050ae47c12 */ /* 0x001fe2000f8e96eb */
        /* <DEDUP_REMOVED lines=42> */
.L_x_24221:
[----:B------:R-:W-:Y:S05]  /*f120*/  BSYNC.RECONVERGENT B2 ;  /* 0x0000000000027941 */ /* 0x000fea0003800200 */
.L_x_24220:
        /* <DEDUP_REMOVED lines=25> */
.L_x_24227:
        /* <DEDUP_REMOVED lines=13> */
.L_x_24229:
[----:B------:R-:W-:Y:S05]  /*f390*/  BSYNC.RECONVERGENT B3 ;  /* 0x0000000000037941 */ /* 0x000fea0003800200 */
.L_x_24228:
[----:B------:R-:W-:Y:S01]  /*f3a0*/  IMAD.WIDE.U32 R6, R2, -0x326172a9, RZ ;  /* 0xcd9e8d5702067825 */ /* 0x000fe200078e00ff */
[----:B0-----:R-:W-:Y:S01]  /*f3b0*/  LOP3.LUT R228, R10, UR5, R235, 0x96, !PT ;  /* 0x000000050ae47c12 */ /* 0x001fe2000f8e96eb */
        /* <DEDUP_REMOVED lines=42> */
.L_x_24226:
[----:B------:R-:W-:Y:S05]  /*f660*/  BSYNC.RECONVERGENT B2 ;  /* 0x0000000000027941 */ /* 0x000fea0003800200 */
.L_x_24225:
        /* <DEDUP_REMOVED lines=25> */
.L_x_24232:
        /* <DEDUP_REMOVED lines=13> */
.L_x_24234:
[----:B------:R-:W-:Y:S05]  /*f8d0*/  BSYNC.RECONVERGENT B3 ;  /* 0x0000000000037941 */ /* 0x000fea0003800200 */
.L_x_24233:
[----:B------:R-:W-:Y:S01]  /*f8e0*/  IMAD.WIDE.U32 R6, R2, -0x326172a9, RZ ;  /* 0xcd9e8d5702067825 */ /* 0x000fe200078e00ff */
[----:B0-----:R-:W-:Y:S01]  /*f8f0*/  LOP3.LUT R228, R10, UR5, R241, 0x96, !PT ;  /* 0x000000050ae47c12 */ /* 0x001fe2000f8e96f1 */
        /* <DEDUP_REMOVED lines=42> */
.L_x_24231:
[----:B------:R-:W-:Y:S05]  /*fba0*/  BSYNC.RECONVERGENT B2 ;  /* 0x0000000000027941 */ /* 0x000fea0003800200 */
.L_x_24230:
[----:B------:R-:W-:Y:S01]  /*fbb0*/  I2FP.F32.U32 R187, R8 ;  /* 0x0000000800bb7245 */ /* 0x000fe20000201000 */
[----:B------:R-:W-:Y:S01]  /*fbc0*/  HADD2.F32 R165, -RZ, R165.H1_H1 ;  /* 0x300000a5ffa57230 */ /* 0x000fe20000004100 */
[----:B------:R-:W-:Y:S01]  /*fbd0*/  LOP3.LUT R168, R168, 0xfffffffd, RZ, 0xc0, !PT ;  /* 0xfffffffda8a87812 */ /* 0x000fe200078ec0ff */
[----:B------:R-:W-:Y:S01]  /*fbe0*/  @P1 HADD2.F32 R164, -RZ, R29.H1_H1 ;  /* 0x3000001dffa41230 */ /* 0x000fe20000004100 */
        /* <DEDUP_REMOVED lines=21> */
.L_x_24237:
        /* <DEDUP_REMOVED lines=13> */
.L_x_24239:
[----:B------:R-:W-:Y:S05]  /*fe10*/  BSYNC.RECONVERGENT B3 ;  /* 0x0000000000037941 */ /* 0x000fea0003800200 */
.L_x_24238:
        /* <DEDUP_REMOVED lines=44> */
.L_x_24236:
[----:B------:R-:W-:Y:S05]  /*100e0*/  BSYNC.RECONVERGENT B2 ;  /* 0x0000000000027941 */ /* 0x000fea0003800200 */
.L_x_24235:
        /* <DEDUP_REMOVED lines=23> */
.L_x_24242:
[----:B------:R-:W-:Y:S01]  /*10260*/  VIADD R5, R5, 0x1 ;  /* 0x0000000105057836 */ /* 0x000fe20000000000 */
[----:B------:R-:W-:Y:S03]  /*10270*/  BSSY.RECONVERGENT B3, `(.L_x_24243) ;  /* 0x000000c000037945 */ /* 0x000fe60003800200 */
[C---:B0-----:R-:W-:Y:S01]  /*10280*/  IMAD.WIDE.U32 R230, R5.reuse, -0x2daee0ad, RZ ;  /* 0xd2511f5305e67825 */ /* 0x041fe200078e00ff */
        /* <DEDUP_REMOVED lines=10> */
.L_x_24244:
[----:B------:R-:W-:Y:S05]  /*10330*/  BSYNC.RECONVERGENT B3 ;  /* 0x0000000000037941 */ /* 0x000fea0003800200 */
.L_x_24243:
        /* <DEDUP_REMOVED lines=44> */
.L_x_24241:
[----:B------:R-:W-:Y:S05]  /*10600*/  BSYNC.RECONVERGENT B2 ;  /* 0x0000000000027941 */ /* 0x000fea0003800200 */
.L_x_24240:
        /* <DEDUP_REMOVED lines=23> */
.L_x_24247:
        /* <DEDUP_REMOVED lines=13> */
.L_x_24249:
[----:B------:R-:W-:Y:S05]  /*10850*/  BSYNC.RECONVERGENT B3 ;  /* 0x0000000000037941 */ /* 0x000fea0003800200 */
.L_x_24248:
        /* <DEDUP_REMOVED lines=44> */
.L_x_24246:
[----:B------:R-:W-:Y:S05]  /*10b20*/  BSYNC.RECONVERGENT B2 ;  /* 0x0000000000027941 */ /* 0x000fea0003800200 */
.L_x_24245:
[----:B------:R-:W-:Y:S01]  /*10b30*/  I2FP.F32.U32 R165, R8 ;  /* 0x0000000800a57245 */ /* 0x000fe20000201000 */
[----:B0-----:R-:W-:Y:S01]  /*10b40*/  HADD2.F32 R229, -RZ, R167.H0_H0 ;  /* 0x200000a7ffe57230 */ /* 0x001fe20000004100 */
        /* <DEDUP_REMOVED lines=21> */
.L_x_24252:
        /* <DEDUP_REMOVED lines=13> */
.L_x_24254:
[----:B------:R-:W-:Y:S05]  /*10d70*/  BSYNC.RECONVERGENT B3 ;  /* 0x0000000000037941 */ /* 0x000fea0003800200 */
.L_x_24253:
        /* <DEDUP_REMOVED lines=44> */
.L_x_24251:
[----:B------:R-:W-:Y:S05]  /*11040*/  BSYNC.RECONVERGENT B2 ;  /* 0x0000000000027941 */ /* 0x000fea0003800200 */
.L_x_24250:
        /* <DEDUP_REMOVED lines=14> */
.L_x_24214:
        /* <DEDUP_REMOVED lines=43> */
.L_x_24255:
[----:B------:R-:W-:Y:S01]  /*113e0*/  IMAD.MOV.U32 R226, RZ, RZ, R232 ;  /* 0x000000ffffe27224 */ /* 0x000fe200078e00e8 */
[----:B------:R-:W-:-:S07]  /*113f0*/  IADD3 R227, PT, PT, R227, 0x20, RZ ;  /* 0x00000020e3e37810 */ /* 0x000fce0007ffe0ff */
.L_x_24132:
[----:B------:R-:W-:Y:S05]  /*11400*/  BSYNC.RECONVERGENT B1 ;  /* 0x0000000000017941 */ /* 0x000fea0003800200 */
.L_x_24131:
        /* <DEDUP_REMOVED lines=35> */
.L_x_24261:
        /* <DEDUP_REMOVED lines=13> */
.L_x_24263:
[----:B------:R-:W-:Y:S05]  /*11710*/  BSYNC.RECONVERGENT B3 ;  /* 0x0000000000037941 */ /* 0x000fea0003800200 */
.L_x_24262:
        /* <DEDUP_REMOVED lines=41> */
[----:B------:R-:W-:-:S07]  /*119b0*/  LOP3.LUT R6, R6, UR28, R233, 0x96, !PT ;  /* 0x0000001c06067c12 */ /* 0x000fce000f8e96e9 */
.L_x_24260:
[----:B------:R-:W-:Y:S05]  /*119c0*/  BSYNC.RECONVERGENT B2 ;  /* 0x0000000000027941 */ /* 0x000fea0003800200 */
.L_x_24259:
        /* <DEDUP_REMOVED lines=11> */
[----:B--2---:R-:W-:-:S02]  /*11a80*/  FSETP.GTU.FTZ.AND P3, PT, R13, R234, PT ;  /* 0x000000ea0d00720b */ /* 0x004fc40003f7c000 */
        /* <DEDUP_REMOVED lines=13> */
.L_x_24266:
        /* <DEDUP_REMOVED lines=13> */
.L_x_24268:
[----:B------:R-:W-:Y:S05]  /*11c30*/  BSYNC.RECONVERGENT B3 ;  /* 0x0000000000037941 */ /* 0x000fea0003800200 */
.L_x_24267:
        /* <DEDUP_REMOVED lines=43> */
.L_x_24265:
[----:B------:R-:W-:Y:S05]  /*11ef0*/  BSYNC.RECONVERGENT B2 ;  /* 0x0000000000027941 */ /* 0x000fea0003800200 */
.L_x_24264:
        /* <DEDUP_REMOVED lines=25> */
.L_x_24271:
        /* <DEDUP_REMOVED lines=13> */
.L_x_24273:
[----:B------:R-:W-:Y:S05]  /*12160*/  BSYNC.RECONVERGENT B3 ;  /* 0x0000000000037941 */ /* 0x000fea0003800200 */
.L_x_24272:
        /* <DEDUP_REMOVED lines=44> */
.L_x_24270:
[----:B------:R-:W-:Y:S05]  /*12430*/  BSYNC.RECONVERGENT B2 ;  /* 0x0000000000027941 */ /* 0x000fea0003800200 */
.L_x_24269:
        /* <DEDUP_REMOVED lines=22> */
.L_x_24276:
        /* <DEDUP_REMOVED lines=13> */
.L_x_24278:
[----:B------:R-:W-:Y:S05]  /*12670*/  BSYNC.RECONVERGENT B3 ;  /* 0x0000000000037941 */ /* 0x000fea0003800200 */
.L_x_24277:
        /* <DEDUP_REMOVED lines=44> */
.L_x_24275:
[----:B------:R-:W-:Y:S05]  /*12940*/  BSYNC.RECONVERGENT B2 ;  /* 0x0000000000027941 */ /* 0x000fea0003800200 */
.L_x_24274:
        /* <DEDUP_REMOVED lines=25> */
.L_x_24281:
        /* <DEDUP_REMOVED lines=13> */
.L_x_24283:
[----:B------:R-:W-:Y:S05]  /*12bb0*/  BSYNC.RECONVERGENT B3 ;  /* 0x0000000000037941 */ /* 0x000fea0003800200 */
.L_x_24282:
        /* <DEDUP_REMOVED lines=44> */
.L_x_24280:
[----:B------:R-:W-:Y:S05]  /*12e80*/  BSYNC.RECONVERGENT B2 ;  /* 0x0000000000027941 */ /* 0x000fea0003800200 */
.L_x_24279:
        /* <DEDUP_REMOVED lines=22> */
.L_x_24286:
        /* <DEDUP_REMOVED lines=13> */
.L_x_24288:
[----:B------:R-:W-:Y:S05]  /*130c0*/  BSYNC.RECONVERGENT B3 ;  /* 0x0000000000037941 */ /* 0x000fea0003800200 */
.L_x_24287:
        /* <DEDUP_REMOVED lines=44> */
.L_x_24285:
[----:B------:R-:W-:Y:S05]  /*13390*/  BSYNC.RECONVERGENT B2 ;  /* 0x0000000000027941 */ /* 0x000fea0003800200 */
.L_x_24284:
        /* <DEDUP_REMOVED lines=25> */
.L_x_24291:
        /* <DEDUP_REMOVED lines=13> */
.L_x_24293:
[----:B------:R-:W-:Y:S05]  /*13600*/  BSYNC.RECONVERGENT B3 ;  /* 0x0000000000037941 */ /* 0x000fea0003800200 */
.L_x_24292:
        /* <DEDUP_REMOVED lines=44> */
.L_x_24290:
[----:B------:R-:W-:Y:S05]  /*138d0*/  BSYNC.RECONVERGENT B2 ;  /* 0x0000000000027941 */ /* 0x000fea0003800200 */
.L_x_24289:
        /* <DEDUP_REMOVED lines=22> */
.L_x_24296:
        /* <DEDUP_REMOVED lines=13> */
.L_x_24298:
[----:B------:R-:W-:Y:S05]  /*13b10*/  BSYNC.RECONVERGENT B3 ;  /* 0x0000000000037941 */ /* 0x000fea0003800200 */
.L_x_24297:
        /* <DEDUP_REMOVED lines=44> */
.L_x_24295:
[----:B------:R-:W-:Y:S05]  /*13de0*/  BSYNC.RECONVERGENT B2 ;  /* 0x0000000000027941 */ /* 0x000fea0003800200 */
.L_x_24294:
        /* <DEDUP_REMOVED lines=25> */
.L_x_24301:
        /* <DEDUP_REMOVED lines=13> */
.L_x_24303:
[----:B------:R-:W-:Y:S05]  /*14050*/  BSYNC.RECONVERGENT B3 ;  /* 0x0000000000037941 */ /* 0x000fea0003800200 */
.L_x_24302:
        /* <DEDUP_REMOVED lines=44> */
.L_x_24300:
[----:B------:R-:W-:Y:S05]  /*14320*/  BSYNC.RECONVERGENT B2 ;  /* 0x0000000000027941 */ /* 0x000fea0003800200 */
.L_x_24299:
        /* <DEDUP_REMOVED lines=20> */
.L_x_24306:
        /* <DEDUP_REMOVED lines=13> */
.L_x_24308:
[----:B------:R-:W-:Y:S05]  /*14540*/  BSYNC.RECONVERGENT B3 ;  /* 0x0000000000037941 */ /* 0x000fea0003800200 */
.L_x_24307:
        /* <DEDUP_REMOVED lines=44> */
.L_x_24305:
[----:B------:R-:W-:Y:S05]  /*14810*/  BSYNC.RECONVERGENT B2 ;  /* 0x0000000000027941 */ /* 0x000fea0003800200 */
.L_x_24304:
        /* <DEDUP_REMOVED lines=25> */
.L_x_24311:
        /* <DEDUP_REMOVED lines=13> */
.L_x_24313:
[----:B------:R-:W-:Y:S05]  /*14a80*/  BSYNC.RECONVERGENT B3 ;  /* 0x0000000000037941 */ /* 0x000fea0003800200 */
.L_x_24312:
        /* <DEDUP_REMOVED lines=44> */
.L_x_24310:
[----:B------:R-:W-:Y:S05]  /*14d50*/  BSYNC.RECONVERGENT B2 ;  /* 0x0000000000027941 */ /* 0x000fea0003800200 */
.L_x_24309:
        /* <DEDUP_REMOVED lines=20> */
.L_x_24316:
        /* <DEDUP_REMOVED lines=13> */
.L_x_24318:
[----:B------:R-:W-:Y:S05]  /*14f70*/  BSYNC.RECONVERGENT B3 ;  /* 0x0000000000037941 */ /* 0x000fea0003800200 */
.L_x_24317:
        /* <DEDUP_REMOVED lines=44> */
.L_x_24315:
[----:B------:R-:W-:Y:S05]  /*15240*/  BSYNC.RECONVERGENT B2 ;  /* 0x0000000000027941 */ /* 0x000fea0003800200 */
.L_x_24314:
        /* <DEDUP_REMOVED lines=25> */
.L_x_24321:
        /* <DEDUP_REMOVED lines=13> */
.L_x_24323:
[----:B------:R-:W-:Y:S05]  /*154b0*/  BSYNC.RECONVERGENT B3 ;  /* 0x0000000000037941 */ /* 0x000fea0003800200 */
.L_x_24322:
        /* <DEDUP_REMOVED lines=44> */
.L_x_24320:
[----:B------:R-:W-:Y:S05]  /*15780*/  BSYNC.RECONVERGENT B2 ;  /* 0x0000000000027941 */ /* 0x000fea0003800200 */
.L_x_24319:
        /* <DEDUP_REMOVED lines=20> */
.L_x_24326:
        /* <DEDUP_REMOVED lines=13> */
.L_x_24328:
[----:B------:R-:W-:Y:S05]  /*159a0*/  BSYNC.RECONVERGENT B3 ;  /* 0x0000000000037941 */ /* 0x000fea0003800200 */
.L_x_24327:
        /* <DEDUP_REMOVED lines=44> */
.L_x_24325:
[----:B------:R-:W-:Y:S05]  /*15c70*/  BSYNC.RECONVERGENT B2 ;  /* 0x0000000000027941 */ /* 0x000fea0003800200 */
.L_x_24324:
        /* <DEDUP_REMOVED lines=25> */
.L_x_24331:
        /* <DEDUP_REMOVED lines=13> */
.L_x_24333:
[----:B------:R-:W-:Y:S05]  /*15ee0*/  BSYNC.RECONVERGENT B3 ;  /* 0x0000000000037941 */ /* 0x000fea0003800200 */
.L_x_24332:
        /* <DEDUP_REMOVED lines=44> */
.L_x_24330:
[----:B------:R-:W-:Y:S05]  /*161b0*/  BSYNC.RECONVERGENT B2 ;  /* 0x0000000000027941 */ /* 0x000fea0003800200 */
.L_x_24329:
        /* <DEDUP_REMOVED lines=20> */
.L_x_24336:
        /* <DEDUP_REMOVED lines=15> */
.L_x_24338:
[----:B------:R-:W-:Y:S05]  /*163f0*/  BSYNC.RECONVERGENT B3 ;  /* 0x0000000000037941 */ /* 0x000fea0003800200 */
.L_x_24337:
        /* <DEDUP_REMOVED lines=44> */
.L_x_24335:
[----:B------:R-:W-:Y:S05]  /*166c0*/  BSYNC.RECONVERGENT B2 ;  /* 0x0000000000027941 */ /* 0x000fea0003800200 */
.L_x_24334:
        /* <DEDUP_REMOVED lines=18> */
.L_x_24258:
        /* <DEDUP_REMOVED lines=16> */
.L_x_24342:
        /* <DEDUP_REMOVED lines=13> */
.L_x_24344:
[----:B------:R-:W-:Y:S05]  /*169c0*/  BSYNC.RECONVERGENT B3 ;  /* 0x0000000000037941 */ /* 0x000fea0003800200 */
.L_x_24343:
        /* <DEDUP_REMOVED lines=43> */
.L_x_24341:
[----:B------:R-:W-:Y:S05]  /*16c80*/  BSYNC.RECONVERGENT B2 ;  /* 0x0000000000027941 */ /* 0x000fea0003800200 */
.L_x_24340:
[----:B------:R-:W1:Y:S01]  /*16c90*/  LDC R219, c[0x0][0x408] ;  /* 0x00010200ffdb7b82 */ /* 0x000e620000000800 */
[----:B------:R-:W-:Y:S01]  /*16ca0*/  I2FP.F32.U32 R173, R22 ;  /* 0x0000001600ad7245 */ /* 0x000fe20000201000 */
[----:B------:R-:W-:Y:S01]  /*16cb0*/  IMAD.MOV.U32 R238, RZ, RZ, 0x2f800000 ;  /* 0x2f800000ffee7424 */ /* 0x000fe200078e00ff */
[----:B------:R-:W-:Y:S01]  /*16cc0*/  ISETP.NE.AND P2, PT, R174, 0x1, PT ;  /* 0x00000001ae00780c */ /* 0x000fe20003f45270 */
[----:B-----5:R-:W-:Y:S01]  /*16cd0*/  HADD2.F32 R22, -RZ, R164.H0_H0 ;  /* 0x200000a4ff167230 */ /* 0x020fe20000004100 */
[----:B------:R-:W-:Y:S01]  /*16ce0*/  LOP3.LUT R168, R168, 0xffffffef, RZ, 0xc0, !PT ;  /* 0xffffffefa8a87812 */ /* 0x000fe200078ec0ff */
[----:B------:R-:W-:Y:S01]  /*16cf0*/  FFMA.FTZ R8, R173, R238, 1.1641532182693481445e-10 ;  /* 0x2f000000ad087423 */ /* 0x000fe200000100ee */
[----:B------:R-:W-:Y:S01]  /*16d00*/  @P1 HADD2.F32 R173, -RZ, R28.H0_H0 ;  /* 0x2000001cffad1230 */ /* 0x000fe20000004100 */
[----:B------:R-:W2:Y:S01]  /*16d10*/  LDC R237, c[0x0][0x404] ;  /* 0x00010100ffed7b82 */ /* 0x000ea20000000800 */
[----:B------:R-:W-:Y:S01]  /*16d20*/  BSSY.RECONVERGENT B2, `(.L_x_24345) ;  /* 0x000004d000027945 */ /* 0x000fe20003800200 */
[----:B------:R-:W-:-:S02]  /*16d30*/  IMAD.MOV.U32 R189, RZ, RZ, 0x2 ;  /* 0x00000002ffbd7424 */ /* 0x000fc400078e00ff */
[----:B-1----:R-:W-:Y:S01]  /*16d40*/  FMUL.FTZ R22, R22, R219 ;  /* 0x000000db16167220 */ /* 0x002fe20000410000 */
[----:B--2---:R-:W-:Y:S02]  /*16d50*/  FSETP.GTU.FTZ.AND P3, PT, R8, R237, PT ;  /* 0x000000ed0800720b */ /* 0x004fe40003f7c000 */
[----:B------:R-:W-:Y:S02]  /*16d60*/  MOV R8, R12 ;  /* 0x0000000c00087202 */ /* 0x000fe40000000f00 */
        /* <DEDUP_REMOVED lines=14> */
.L_x_24347:
        /* <DEDUP_REMOVED lines=13> */
.L_x_24349:
[----:B------:R-:W-:Y:S05]  /*16f20*/  BSYNC.RECONVERGENT B3 ;  /* 0x0000000000037941 */ /* 0x000fea0003800200 */
.L_x_24348:
        /* <DEDUP_REMOVED lines=44> */
.L_x_24346:
[----:B------:R-:W-:Y:S05]  /*171f0*/  BSYNC.RECONVERGENT B2 ;  /* 0x0000000000027941 */ /* 0x000fea0003800200 */
.L_x_24345:
[----:B------:R-:W-:Y:S01]  /*17200*/  I2FP.F32.U32 R173, R8 ;  /* 0x0000000800ad7245 */ /* 0x000fe20000201000 */
[----:B------:R-:W-:Y:S01]  /*17210*/  HADD2.F32 R164, -RZ, R164.H1_H1 ;  /* 0x300000a4ffa47230 */ /* 0x000fe20000004100 */
[----:B------:R-:W-:Y:S01]  /*17220*/  LOP3.LUT R168, R168, 0xfffffff7, RZ, 0xc0, !PT ;  /* 0xfffffff7a8a87812 */ /* 0x000fe200078ec0ff */
[----:B------:R-:W-:Y:S01]  /*17230*/  BSSY.RECONVERGENT B2, `(.L_x_24350) ;  /* 0x0000050000027945 */ /* 0x000fe20003800200 */
[----:B------:R-:W-:Y:S02]  /*17240*/  IMAD.MOV.U32 R190, RZ, RZ, 0x2 ;  /* 0x00000002ffbe7424 */ /* 0x000fe400078e00ff */
[----:B------:R-:W-:Y:S01]  /*17250*/  FFMA.FTZ R8, R173, R238, 1.1641532182693481445e-10 ;  /* 0x2f000000ad087423 */ /* 0x000fe200000100ee */
[----:B------:R-:W-:-:S04]  /*17260*/  FMUL.FTZ R164, R164, R219 ;  /* 0x000000dba4a47220 */ /* 0x000fc80000410000 */
[----:B------:R-:W-:Y:S01]  /*17270*/  FSETP.GTU.FTZ.AND P2, PT, R8, R237, PT ;  /* 0x000000ed0800720b */ /* 0x000fe20003f5c000 */
[----:B------:R-:W-:-:S03]  /*17280*/  @P1 HADD2.F32 R8, -RZ, R28.H1_H1 ;  /* 0x3000001cff081230 */ /* 0x000fc60000004100 */
        /* <DEDUP_REMOVED lines=16> */
.L_x_24352:
        /* <DEDUP_REMOVED lines=13> */
.L_x_24354:
[----:B------:R-:W-:Y:S05]  /*17460*/  BSYNC.RECONVERGENT B3 ;  /* 0x0000000000037941 */ /* 0x000fea0003800200 */
.L_x_24353:
        /* <DEDUP_REMOVED lines=44> */
.L_x_24351:
[----:B------:R-:W-:Y:S05]  /*17730*/  BSYNC.RECONVERGENT B2 ;  /* 0x0000000000027941 */ /* 0x000fea0003800200 */
.L_x_24350:
        /* <DEDUP_REMOVED lines=25> */
.L_x_24357:
        /* <DEDUP_REMOVED lines=13> */
.L_x_24359:
[----:B------:R-:W-:Y:S05]  /*179a0*/  BSYNC.RECONVERGENT B3 ;  /* 0x0000000000037941 */ /* 0x000fea0003800200 */
.L_x_24358:
        /* <DEDUP_REMOVED lines=44> */
.L_x_24356:
[----:B------:R-:W-:Y:S05]  /*17c70*/  BSYNC.RECONVERGENT B2 ;  /* 0x0000000000027941 */ /* 0x000fea0003800200 */
.L_x_24355:
        /* <DEDUP_REMOVED lines=25> */
.L_x_24362:
        /* <DEDUP_REMOVED lines=13> */
.L_x_24364:
[----:B------:R-:W-:Y:S05]  /*17ee0*/  BSYNC.RECONVERGENT B3 ;  /* 0x0000000000037941 */ /* 0x000fea0003800200 */
.L_x_24363:
        /* <DEDUP_REMOVED lines=44> */
.L_x_24361:
[----:B------:R-:W-:Y:S05]  /*181b0*/  BSYNC.RECONVERGENT B2 ;  /* 0x0000000000027941 */ /* 0x000fea0003800200 */
.L_x_24360:
[----:B------:R-:W-:Y:S01]  /*181c0*/  I2FP.F32.U32 R165, R8 ;  /* 0x0000000800a57245 */ /* 0x000fe20000201000 */
[----:B------:R-:W-:Y:S01]  /*181d0*/  HADD2.F32 R164, -RZ, R166.H0_H0 ;  /* 0x200000a6ffa47230 */ /* 0x000fe20000004100 */
[----:B------:R-:W-:Y:S01]  /*181e0*/  ISETP.NE.AND P3, PT, R206, 0x1, PT ;  /* 0x00000001ce00780c */ /* 0x000fe20003f65270 */
[----:B------:R-:W-:Y:S01]  /*181f0*/  BSSY.RECONVERGENT B2, `(.L_x_24365) ;  /* 0x000004e000027945 */ /* 0x000fe20003800200 */
[----:B0-----:R-:W-:Y:S02]  /*18200*/  IMAD.MOV.U32 R228, RZ, RZ, 0x2 ;  /* 0x00000002ffe47424 */ /* 0x001fe400078e00ff */
        /* <DEDUP_REMOVED lines=18> */
.L_x_24367:
        /* <DEDUP_REMOVED lines=13> */
.L_x_24369:
[----:B------:R-:W-:Y:S05]  /*18400*/  BSYNC.RECONVERGENT B3 ;  /* 0x0000000000037941 */ /* 0x000fea0003800200 */
.L_x_24368:
        /* <DEDUP_REMOVED lines=44> */
.L_x_24366:
[----:B------:R-:W-:Y:S05]  /*186d0*/  BSYNC.RECONVERGENT B2 ;  /* 0x0000000000027941 */ /* 0x000fea0003800200 */
.L_x_24365:
        /* <DEDUP_REMOVED lines=23> */
.L_x_24372:
        /* <DEDUP_REMOVED lines=13> */
.L_x_24374:
[----:B------:R-:W-:Y:S05]  /*18920*/  BSYNC.RECONVERGENT B3 ;  /* 0x0000000000037941 */ /* 0x000fea0003800200 */
.L_x_24373:
        /* <DEDUP_REMOVED lines=44> */
.L_x_24371:
[----:B------:R-:W-:Y:S05]  /*18bf0*/  BSYNC.RECONVERGENT B2 ;  /* 0x0000000000027941 */ /* 0x000fea0003800200 */
.L_x_24370:
        /* <DEDUP_REMOVED lines=23> */
.L_x_24377:
        /* <DEDUP_REMOVED lines=13> */
.L_x_24379:
[----:B------:R-:W-:Y:S05]  /*18e40*/  BSYNC.RECONVERGENT B3 ;  /* 0x0000000000037941 */ /* 0x000fea0003800200 */
.L_x_24378:
        /* <DEDUP_REMOVED lines=44> */
.L_x_24376:
[----:B------:R-:W-:Y:S05]  /*19110*/  BSYNC.RECONVERGENT B2 ;  /* 0x0000000000027941 */ /* 0x000fea0003800200 */
.L_x_24375:
        /* <DEDUP_REMOVED lines=14> */
.L_x_24339:
        /* <DEDUP_REMOVED lines=43> */
.L_x_24380:
[----:B------:R-:W-:Y:S01]  /*194b0*/  IMAD.MOV.U32 R226, RZ, RZ, R232 ;  /* 0x000000ffffe27224 */ /* 0x000fe200078e00e8 */
[----:B------:R-:W-:-:S07]  /*194c0*/  IADD3 R227, PT, PT, R227, 0x20, RZ ;  /* 0x00000020e3e37810 */ /* 0x000fce0007ffe0ff */
.L_x_24257:
[----:B------:R-:W-:Y:S05]  /*194d0*/  BSYNC.RECONVERGENT B1 ;  /* 0x0000000000017941 */ /* 0x000fea0003800200 */
.L_x_24256:
        /* <DEDUP_REMOVED lines=35> */
.L_x_24386:
        /* <DEDUP_REMOVED lines=13> */
.L_x_24388:
[----:B------:R-:W-:Y:S05]  /*197e0*/  BSYNC.RECONVERGENT B3 ;  /* 0x0000000000037941 */ /* 0x000fea0003800200 */
.L_x_24387:
        /* <DEDUP_REMOVED lines=42> */
.L_x_24385:
[----:B------:R-:W-:Y:S05]  /*19a90*/  BSYNC.RECONVERGENT B2 ;  /* 0x0000000000027941 */ /* 0x000fea0003800200 */
.L_x_24384:
        /* <DEDUP_REMOVED lines=9> */
[----:B-1----:R-:W-:Y:S02]  /*19b30*/  FMUL.FTZ R8, R8, R235 ;  /* 0x000000eb08087220 */ /* 0x002fe40000410000 */
[----:B--2---:R-:W-:-:S02]  /*19b40*/  FSETP.GTU.FTZ.AND P2, PT, R13, R234, PT ;  /* 0x000000ea0d00720b */ /* 0x004fc40003f5c000 */
        /* <DEDUP_REMOVED lines=14> */
.L_x_24391:
        /* <DEDUP_REMOVED lines=13> */
.L_x_24393:
[----:B------:R-:W-:Y:S05]  /*19d00*/  BSYNC.RECONVERGENT B3 ;  /* 0x0000000000037941 */ /* 0x000fea0003800200 */
.L_x_24392:
        /* <DEDUP_REMOVED lines=43> */
.L_x_24390:
[----:B------:R-:W-:Y:S05]  /*19fc0*/  BSYNC.RECONVERGENT B2 ;  /* 0x0000000000027941 */ /* 0x000fea0003800200 */
.L_x_24389:
        /* <DEDUP_REMOVED lines=25> */
.L_x_24396:
        /* <DEDUP_REMOVED lines=13> */
.L_x_24398:
[----:B------:R-:W-:Y:S05]  /*1a230*/  BSYNC.RECONVERGENT B3 ;  /* 0x0000000000037941 */ /* 0x000fea0003800200 */
.L_x_24397:
        /* <DEDUP_REMOVED lines=44> */
.L_x_24395:
[----:B------:R-:W-:Y:S05]  /*1a500*/  BSYNC.RECONVERGENT B2 ;  /* 0x0000000000027941 */ /* 0x000fea0003800200 */
.L_x_24394:
        /* <DEDUP_REMOVED lines=22> */
.L_x_24401:
        /* <DEDUP_REMOVED lines=13> */
.L_x_24403:
[----:B------:R-:W-:Y:S05]  /*1a740*/  BSYNC.RECONVERGENT B3 ;  /* 0x0000000000037941 */ /* 0x000fea0003800200 */
.L_x_24402:
        /* <DEDUP_REMOVED lines=44> */
.L_x_24400:
[----:B------:R-:W-:Y:S05]  /*1aa10*/  BSYNC.RECONVERGENT B2 ;  /* 0x0000000000027941 */ /* 0x000fea0003800200 */
.L_x_24399:
        /* <DEDUP_REMOVED lines=25> */
.L_x_24406:
        /* <DEDUP_REMOVED lines=13> */
.L_x_24408:
[----:B------:R-:W-:Y:S05]  /*1ac80*/  BSYNC.RECONVERGENT B3 ;  /* 0x0000000000037941 */ /* 0x000fea0003800200 */
.L_x_24407:
        /* <DEDUP_REMOVED lines=44> */
.L_x_24405:
[----:B------:R-:W-:Y:S05]  /*1af50*/  BSYNC.RECONVERGENT B2 ;  /* 0x0000000000027941 */ /* 0x000fea0003800200 */
.L_x_24404:
        /* <DEDUP_REMOVED lines=22> */
.L_x_24411:
        /* <DEDUP_REMOVED lines=13> */
.L_x_24413:
[----:B------:R-:W-:Y:S05]  /*1b190*/  BSYNC.RECONVERGENT B3 ;  /* 0x0000000000037941 */ /* 0x000fea0003800200 */
.L_x_24412:
        /* <DEDUP_REMOVED lines=44> */
.L_x_24410:
[----:B------:R-:W-:Y:S05]  /*1b460*/  BSYNC.RECONVERGENT B2 ;  /* 0x0000000000027941 */ /* 0x000fea0003800200 */
.L_x_24409:
        /* <DEDUP_REMOVED lines=25> */
.L_x_24416:
        /* <DEDUP_REMOVED lines=13> */
.L_x_24418:
[----:B------:R-:W-:Y:S05]  /*1b6d0*/  BSYNC.RECONVERGENT B3 ;  /* 0x0000000000037941 */ /* 0x000fea0003800200 */
.L_x_24417:
        /* <DEDUP_REMOVED lines=44> */
.L_x_24415:
[----:B------:R-:W-:Y:S05]  /*1b9a0*/  BSYNC.RECONVERGENT B2 ;  /* 0x0000000000027941 */ /* 0x000fea0003800200 */
.L_x_24414:
        /* <DEDUP_REMOVED lines=22> */
.L_x_24421:
        /* <DEDUP_REMOVED lines=13> */
.L_x_24423:
[----:B------:R-:W-:Y:S05]  /*1bbe0*/  BSYNC.RECONVERGENT B3 ;  /* 0x0000000000037941 */ /* 0x000fea0003800200 */
.L_x_24422:
        /* <DEDUP_REMOVED lines=44> */
.L_x_24420:
[----:B------:R-:W-:Y:S05]  /*1beb0*/  BSYNC.RECONVERGENT B2 ;  /* 0x0000000000027941 */ /* 0x000fea0003800200 */
.L_x_24419:
        /* <DEDUP_REMOVED lines=25> */
.L_x_24426:
        /* <DEDUP_REMOVED lines=13> */
.L_x_24428:
[----:B------:R-:W-:Y:S05]  /*1c120*/  BSYNC.RECONVERGENT B3 ;  /* 0x0000000000037941 */ /* 0x000fea0003800200 */
.L_x_24427:
        /* <DEDUP_REMOVED lines=44> */
.L_x_24425:
[----:B------:R-:W-:Y:S05]  /*1c3f0*/  BSYNC.RECONVERGENT B2 ;  /* 0x0000000000027941 */ /* 0x000fea0003800200 */
.L_x_24424:
        /* <DEDUP_REMOVED lines=20> */
.L_x_24431:
        /* <DEDUP_REMOVED lines=13> */
.L_x_24433:
[----:B------:R-:W-:Y:S05]  /*1c610*/  BSYNC.RECONVERGENT B3 ;  /* 0x0000000000037941 */ /* 0x000fea0003800200 */
.L_x_24432:
        /* <DEDUP_REMOVED lines=44> */
.L_x_24430:
[----:B------:R-:W-:Y:S05]  /*1c8e0*/  BSYNC.RECONVERGENT B2 ;  /* 0x0000000000027941 */ /* 0x000fea0003800200 */
.L_x_24429:
        /* <DEDUP_REMOVED lines=25> */
.L_x_24436:
        /* <DEDUP_REMOVED lines=13> */
.L_x_24438:
[----:B------:R-:W-:Y:S05]  /*1cb50*/  BSYNC.RECONVERGENT B3 ;  /* 0x0000000000037941 */ /* 0x000fea0003800200 */
.L_x_24437:
        /* <DEDUP_REMOVED lines=44> */
.L_x_24435:
[----:B------:R-:W-:Y:S05]  /*1ce20*/  BSYNC.RECONVERGENT B2 ;  /* 0x0000000000027941 */ /* 0x000fea0003800200 */
.L_x_24434:
        /* <DEDUP_REMOVED lines=20> */
.L_x_24441:
        /* <DEDUP_REMOVED lines=13> */
.L_x_24443:
[----:B------:R-:W-:Y:S05]  /*1d040*/  BSYNC.RECONVERGENT B3 ;  /* 0x0000000000037941 */ /* 0x000fea0003800200 */
.L_x_24442:
        /* <DEDUP_REMOVED lines=44> */
.L_x_24440:
[----:B------:R-:W-:Y:S05]  /*1d310*/  BSYNC.RECONVERGENT B2 ;  /* 0x0000000000027941 */ /* 0x000fea0003800200 */
.L_x_24439:
        /* <DEDUP_REMOVED lines=25> */
.L_x_24446:
        /* <DEDUP_REMOVED lines=13> */
.L_x_24448:
[----:B------:R-:W-:Y:S05]  /*1d580*/  BSYNC.RECONVERGENT B3 ;  /* 0x0000000000037941 */ /* 0x000fea0003800200 */
.L_x_24447:
        /* <DEDUP_REMOVED lines=44> */
.L_x_24445:
[----:B------:R-:W-:Y:S05]  /*1d850*/  BSYNC.RECONVERGENT B2 ;  /* 0x0000000000027941 */ /* 0x000fea0003800200 */
.L_x_24444:
        /* <DEDUP_REMOVED lines=20> */
.L_x_24451:
        /* <DEDUP_REMOVED lines=13> */
.L_x_24453:
[----:B------:R-:W-:Y:S05]  /*1da70*/  BSYNC.RECONVERGENT B3 ;  /* 0x0000000000037941 */ /* 0x000fea0003800200 */
.L_x_24452:
        /* <DEDUP_REMOVED lines=44> */
.L_x_24450:
[----:B------:R-:W-:Y:S05]  /*1dd40*/  BSYNC.RECONVERGENT B2 ;  /* 0x0000000000027941 */ /* 0x000fea0003800200 */
.L_x_24449:
        /* <DEDUP_REMOVED lines=25> */
.L_x_24456:
        /* <DEDUP_REMOVED lines=13> */
.L_x_24458:
[----:B------:R-:W-:Y:S05]  /*1dfb0*/  BSYNC.RECONVERGENT B3 ;  /* 0x0000000000037941 */ /* 0x000fea0003800200 */
.L_x_24457:
        /* <DEDUP_REMOVED lines=44> */
.L_x_24455:
[----:B------:R-:W-:Y:S05]  /*1e280*/  BSYNC.RECONVERGENT B2 ;  /* 0x0000000000027941 */ /* 0x000fea0003800200 */
.L_x_24454:
        /* <DEDUP_REMOVED lines=20> */
.L_x_24461:
        /* <DEDUP_REMOVED lines=15> */
.L_x_24463:
[----:B------:R-:W-:Y:S05]  /*1e4c0*/  BSYNC.RECONVERGENT B3 ;  /* 0x0000000000037941 */ /* 0x000fea0003800200 */
.L_x_24462:
        /* <DEDUP_REMOVED lines=44> */
.L_x_24460:
[----:B------:R-:W-:Y:S05]  /*1e790*/  BSYNC.RECONVERGENT B2 ;  /* 0x0000000000027941 */ /* 0x000fea0003800200 */
.L_x_24459:
        /* <DEDUP_REMOVED lines=18> */
.L_x_24383:
        /* <DEDUP_REMOVED lines=16> */
.L_x_24467:
        /* <DEDUP_REMOVED lines=13> */
.L_x_24469:
[----:B------:R-:W-:Y:S05]  /*1ea90*/  BSYNC.RECONVERGENT B3 ;  /* 0x0000000000037941 */ /* 0x000fea0003800200 */
.L_x_24468:
        /* <DEDUP_REMOVED lines=43> */
.L_x_24466:
[----:B------:R-:W-:Y:S05]  /*1ed50*/  BSYNC.RECONVERGENT B2 ;  /* 0x0000000000027941 */ /* 0x000fea0003800200 */
.L_x_24465:
        /* <DEDUP_REMOVED lines=10> */
[----:B--2---:R-:W-:Y:S01]  /*1ee00*/  FSETP.GTU.FTZ.AND P2, PT, R8, R237, PT ;  /* 0x000000ed0800720b */ /* 0x004fe20003f5c000 */
        /* <DEDUP_REMOVED lines=17> */
.L_x_24472:
        /* <DEDUP_REMOVED lines=13> */
.L_x_24474:
[----:B------:R-:W-:Y:S05]  /*1eff0*/  BSYNC.RECONVERGENT B3 ;  /* 0x0000000000037941 */ /* 0x000fea0003800200 */
.L_x_24473:
        /* <DEDUP_REMOVED lines=44> */
.L_x_24471:
[----:B------:R-:W-:Y:S05]  /*1f2c0*/  BSYNC.RECONVERGENT B2 ;  /* 0x0000000000027941 */ /* 0x000fea0003800200 */
.L_x_24470:
[----:B------:R-:W-:Y:S01]  /*1f2d0*/  I2FP.F32.U32 R175, R8 ;  /* 0x0000000800af7245 */ /* 0x000fe20000201000 */
[----:B------:R-:W-:Y:S01]  /*1f2e0*/  HADD2.F32 R191, -RZ, R164.H1_H1 ;  /* 0x300000a4ffbf7230 */ /* 0x000fe20000004100 */
[----:B------:R-:W-:Y:S01]  /*1f2f0*/  LOP3.LUT R168, R168, 0xfffffff7, RZ, 0xc0, !PT ;  /* 0xfffffff7a8a87812 */ /* 0x000fe200078ec0ff */
[----:B------:R-:W-:Y:S01]  /*1f300*/  @P1 HADD2.F32 R164, -RZ, R28.H1_H1 ;  /* 0x3000001cffa41230 */ /* 0x000fe20000004100 */
        /* <DEDUP_REMOVED lines=21> */
.L_x_24477:
        /* <DEDUP_REMOVED lines=13> */
.L_x_24479:
[----:B------:R-:W-:Y:S05]  /*1f530*/  BSYNC.RECONVERGENT B3 ;  /* 0x0000000000037941 */ /* 0x000fea0003800200 */
.L_x_24478:
        /* <DEDUP_REMOVED lines=44> */
.L_x_24476:
[----:B------:R-:W-:Y:S05]  /*1f800*/  BSYNC.RECONVERGENT B2 ;  /* 0x0000000000027941 */ /* 0x000fea0003800200 */
.L_x_24475:
        /* <DEDUP_REMOVED lines=25> */
.L_x_24482:
        /* <DEDUP_REMOVED lines=13> */
.L_x_24484:
[----:B------:R-:W-:Y:S05]  /*1fa70*/  BSYNC.RECONVERGENT B3 ;  /* 0x0000000000037941 */ /* 0x000fea0003800200 */
.L_x_24483:
        /* <DEDUP_REMOVED lines=44> */
.L_x_24481:
[----:B------:R-:W-:Y:S05]  /*1fd40*/  BSYNC.RECONVERGENT B2 ;  /* 0x0000000000027941 */ /* 0x000fea0003800200 */
.L_x_24480:
        /* <DEDUP_REMOVED lines=25> */
.L_x_24487:
        /* <DEDUP_REMOVED lines=13> */
.L_x_24489:
[----:B------:R-:W-:Y:S05]  /*1ffb0*/  BSYNC.RECONVERGENT B3 ;  /* 0x0000000000037941 */ /* 0x000fea0003800200 */
.L_x_24488:
        /* <DEDUP_REMOVED lines=44> */
.L_x_24486:
[----:B------:R-:W-:Y:S05]  /*20280*/  BSYNC.RECONVERGENT B2 ;  /* 0x0000000000027941 */ /* 0x000fea0003800200 */
.L_x_24485:
        /* <DEDUP_REMOVED lines=23> */
.L_x_24492:
        /* <DEDUP_REMOVED lines=13> */
.L_x_24494:
[----:B------:R-:W-:Y:S05]  /*204d0*/  BSYNC.RECONVERGENT B3 ;  /* 0x0000000000037941 */ /* 0x000fea0003800200 */
.L_x_24493:
        /* <DEDUP_REMOVED lines=44> */
.L_x_24491:
[----:B------:R-:W-:Y:S05]  /*207a0*/  BSYNC.RECONVERGENT B2 ;  /* 0x0000000000027941 */ /* 0x000fea0003800200 */
.L_x_24490:
        /* <DEDUP_REMOVED lines=23> */
.L_x_24497:
        /* <DEDUP_REMOVED lines=13> */
.L_x_24499:
[----:B------:R-:W-:Y:S05]  /*209f0*/  BSYNC.RECONVERGENT B3 ;  /* 0x0000000000037941 */ /* 0x000fea0003800200 */
.L_x_24498:
        /* <DEDUP_REMOVED lines=44> */
.L_x_24496:
[----:B------:R-:W-:Y:S05]  /*20cc0*/  BSYNC.RECONVERGENT B2 ;  /* 0x0000000000027941 */ /* 0x000fea0003800200 */
.L_x_24495:
        /* <DEDUP_REMOVED lines=23> */
.L_x_24502:
        /* <DEDUP_REMOVED lines=13> */
.L_x_24504:
[----:B------:R-:W-:Y:S05]  /*20f10*/  BSYNC.RECONVERGENT B3 ;  /* 0x0000000000037941 */ /* 0x000fea0003800200 */
.L_x_24503:
        /* <DEDUP_REMOVED lines=44> */
.L_x_24501:
[----:B------:R-:W-:Y:S05]  /*211e0*/  BSYNC.RECONVERGENT B2 ;  /* 0x0000000000027941 */ /* 0x000fea0003800200 */
.L_x_24500:
        /* <DEDUP_REMOVED lines=14> */
.L_x_24464:
        /* <DEDUP_REMOVED lines=43> */
.L_x_24505:
[----:B------:R-:W-:Y:S01]  /*21580*/  IMAD.MOV.U32 R226, RZ, RZ, R232 ;  /* 0x000000ffffe27224 */ /* 0x000fe200078e00e8 */
[----:B------:R-:W-:-:S07]  /*21590*/  IADD3 R227, PT, PT, R227, 0x20, RZ ;  /* 0x00000020e3e37810 */ /* 0x000fce0007ffe0ff */
.L_x_24382:
[----:B------:R-:W-:Y:S05]  /*215a0*/  BSYNC.RECONVERGENT B1 ;  /* 0x0000000000017941 */ /* 0x000fea0003800200 */
.L_x_24381:
        /* <DEDUP_REMOVED lines=35> */
.L_x_24511:
        /* <DEDUP_REMOVED lines=13> */
.L_x_24513:
[----:B------:R-:W-:Y:S05]  /*218b0*/  BSYNC.RECONVERGENT B3 ;  /* 0x0000000000037941 */ /* 0x000fea0003800200 */
.L_x_24512:
        /* <DEDUP_REMOVED lines=42> */
.L_x_24510:
[----:B------:R-:W-:Y:S05]  /*21b60*/  BSYNC.RECONVERGENT B2 ;  /* 0x0000000000027941 */ /* 0x000fea0003800200 */
.L_x_24509:
        /* <DEDUP_REMOVED lines=25> */
.L_x_24516:
        /* <DEDUP_REMOVED lines=13> */
.L_x_24518:
[----:B------:R-:W-:Y:S05]  /*21dd0*/  BSYNC.RECONVERGENT B3 ;  /* 0x0000000000037941 */ /* 0x000fea0003800200 */
.L_x_24517:
        /* <DEDUP_REMOVED lines=43> */
.L_x_24515:
[----:B------:R-:W-:Y:S05]  /*22090*/  BSYNC.RECONVERGENT B2 ;  /* 0x0000000000027941 */ /* 0x000fea0003800200 */
.L_x_24514:
        /* <DEDUP_REMOVED lines=25> */
.L_x_24521:
        /* <DEDUP_REMOVED lines=13> */
.L_x_24523:
[----:B------:R-:W-:Y:S05]  /*22300*/  BSYNC.RECONVERGENT B3 ;  /* 0x0000000000037941 */ /* 0x000fea0003800200 */
.L_x_24522:
        /* <DEDUP_REMOVED lines=44> */
.L_x_24520:
[----:B------:R-:W-:Y:S05]  /*225d0*/  BSYNC.RECONVERGENT B2 ;  /* 0x0000000000027941 */ /* 0x000fea0003800200 */
.L_x_24519:
        /* <DEDUP_REMOVED lines=22> */
.L_x_24526:
        /* <DEDUP_REMOVED lines=13> */
.L_x_24528:
[----:B------:R-:W-:Y:S05]  /*22810*/  BSYNC.RECONVERGENT B3 ;  /* 0x0000000000037941 */ /* 0x000fea0003800200 */
.L_x_24527:
        /* <DEDUP_REMOVED lines=44> */
.L_x_24525:
[----:B------:R-:W-:Y:S05]  /*22ae0*/  BSYNC.RECONVERGENT B2 ;  /* 0x0000000000027941 */ /* 0x000fea0003800200 */
.L_x_24524:
        /* <DEDUP_REMOVED lines=25> */
.L_x_24531:
        /* <DEDUP_REMOVED lines=13> */
.L_x_24533:
[----:B------:R-:W-:Y:S05]  /*22d50*/  BSYNC.RECONVERGENT B3 ;  /* 0x0000000000037941 */ /* 0x000fea0003800200 */
.L_x_24532:
        /* <DEDUP_REMOVED lines=44> */
.L_x_24530:
[----:B------:R-:W-:Y:S05]  /*23020*/  BSYNC.RECONVERGENT B2 ;  /* 0x0000000000027941 */ /* 0x000fea0003800200 */
.L_x_24529:
        /* <DEDUP_REMOVED lines=22> */
.L_x_24536:
        /* <DEDUP_REMOVED lines=13> */
.L_x_24538:
[----:B------:R-:W-:Y:S05]  /*23260*/  BSYNC.RECONVERGENT B3 ;  /* 0x0000000000037941 */ /* 0x000fea0003800200 */
.L_x_24537:
        /* <DEDUP_REMOVED lines=44> */
.L_x_24535:
[----:B------:R-:W-:Y:S05]  /*23530*/  BSYNC.RECONVERGENT B2 ;  /* 0x0000000000027941 */ /* 0x000fea0003800200 */
.L_x_24534:
        /* <DEDUP_REMOVED lines=25> */
.L_x_24541:
        /* <DEDUP_REMOVED lines=13> */
.L_x_24543:
[----:B------:R-:W-:Y:S05]  /*237a0*/  BSYNC.RECONVERGENT B3 ;  /* 0x0000000000037941 */ /* 0x000fea0003800200 */
.L_x_24542:
        /* <DEDUP_REMOVED lines=44> */
.L_x_24540:
[----:B------:R-:W-:Y:S05]  /*23a70*/  BSYNC.RECONVERGENT B2 ;  /* 0x0000000000027941 */ /* 0x000fea0003800200 */
.L_x_24539:
        /* <DEDUP_REMOVED lines=22> */
.L_x_24546:
        /* <DEDUP_REMOVED lines=13> */
.L_x_24548:
[----:B------:R-:W-:Y:S05]  /*23cb0*/  BSYNC.RECONVERGENT B3 ;  /* 0x0000000000037941 */ /* 0x000fea0003800200 */
.L_x_24547:
        /* <DEDUP_REMOVED lines=44> */
.L_x_24545:
[----:B------:R-:W-:Y:S05]  /*23f80*/  BSYNC.RECONVERGENT B2 ;  /* 0x0000000000027941 */ /* 0x000fea0003800200 */
.L_x_24544:
        /* <DEDUP_REMOVED lines=25> */
.L_x_24551:
        /* <DEDUP_REMOVED lines=13> */
.L_x_24553:
[----:B------:R-:W-:Y:S05]  /*241f0*/  BSYNC.RECONVERGENT B3 ;  /* 0x0000000000037941 */ /* 0x000fea0003800200 */
.L_x_24552:
        /* <DEDUP_REMOVED lines=44> */
.L_x_24550:
[----:B------:R-:W-:Y:S05]  /*244c0*/  BSYNC.RECONVERGENT B2 ;  /* 0x0000000000027941 */ /* 0x000fea0003800200 */
.L_x_24549:
        /* <DEDUP_REMOVED lines=20> */
.L_x_24556:
        /* <DEDUP_REMOVED lines=13> */
.L_x_24558:
[----:B------:R-:W-:Y:S05]  /*246e0*/  BSYNC.RECONVERGENT B3 ;  /* 0x0000000000037941 */ /* 0x000fea0003800200 */
.L_x_24557:
        /* <DEDUP_REMOVED lines=44> */
.L_x_24555:
[----:B------:R-:W-:Y:S05]  /*249b0*/  BSYNC.RECONVERGENT B2 ;  /* 0x0000000000027941 */ /* 0x000fea0003800200 */
.L_x_24554:
        /* <DEDUP_REMOVED lines=25> */
.L_x_24561:
        /* <DEDUP_REMOVED lines=13> */
.L_x_24563:
[----:B------:R-:W-:Y:S05]  /*24c20*/  BSYNC.RECONVERGENT B3 ;  /* 0x0000000000037941 */ /* 0x000fea0003800200 */
.L_x_24562:
        /* <DEDUP_REMOVED lines=44> */
.L_x_24560:
[----:B------:R-:W-:Y:S05]  /*24ef0*/  BSYNC.RECONVERGENT B2 ;  /* 0x0000000000027941 */ /* 0x000fea0003800200 */
.L_x_24559:
        /* <DEDUP_REMOVED lines=20> */
.L_x_24566:
        /* <DEDUP_REMOVED lines=13> */
.L_x_24568:
[----:B------:R-:W-:Y:S05]  /*25110*/  BSYNC.RECONVERGENT B3 ;  /* 0x0000000000037941 */ /* 0x000fea0003800200 */
.L_x_24567:
        /* <DEDUP_REMOVED lines=44> */
.L_x_24565:
[----:B------:R-:W-:Y:S05]  /*253e0*/  BSYNC.RECONVERGENT B2 ;  /* 0x0000000000027941 */ /* 0x000fea0003800200 */
.L_x_24564:
        /* <DEDUP_REMOVED lines=25> */
.L_x_24571:
        /* <DEDUP_REMOVED lines=13> */
.L_x_24573:
[----:B------:R-:W-:Y:S05]  /*25650*/  BSYNC.RECONVERGENT B3 ;  /* 0x0000000000037941 */ /* 0x000fea0003800200 */
.L_x_24572:
        /* <DEDUP_REMOVED lines=44> */
.L_x_24570:
[----:B------:R-:W-:Y:S05]  /*25920*/  BSYNC.RECONVERGENT B2 ;  /* 0x0000000000027941 */ /* 0x000fea0003800200 */
.L_x_24569:
        /* <DEDUP_REMOVED lines=20> */
.L_x_24576:
        /* <DEDUP_REMOVED lines=13> */
.L_x_24578:
[----:B------:R-:W-:Y:S05]  /*25b40*/  BSYNC.RECONVERGENT B3 ;  /* 0x0000000000037941 */ /* 0x000fea0003800200 */
.L_x_24577:
        /* <DEDUP_REMOVED lines=44> */
.L_x_24575:
[----:B------:R-:W-:Y:S05]  /*25e10*/  BSYNC.RECONVERGENT B2 ;  /* 0x0000000000027941 */ /* 0x000fea0003800200 */
.L_x_24574:
        /* <DEDUP_REMOVED lines=25> */
.L_x_24581:
        /* <DEDUP_REMOVED lines=13> */
.L_x_24583:
[----:B------:R-:W-:Y:S05]  /*26080*/  BSYNC.RECONVERGENT B3 ;  /* 0x0000000000037941 */ /* 0x000fea0003800200 */
.L_x_24582:
        /* <DEDUP_REMOVED lines=44> */
.L_x_24580:
[----:B------:R-:W-:Y:S05]  /*26350*/  BSYNC.RECONVERGENT B2 ;  /* 0x0000000000027941 */ /* 0x000fea0003800200 */
.L_x_24579:
        /* <DEDUP_REMOVED lines=20> */
.L_x_24586:
        /* <DEDUP_REMOVED lines=15> */
.L_x_24588:
[----:B------:R-:W-:Y:S05]  /*26590*/  BSYNC.RECONVERGENT B3 ;  /* 0x0000000000037941 */ /* 0x000fea0003800200 */
.L_x_24587:
        /* <DEDUP_REMOVED lines=44> */
.L_x_24585:
[----:B------:R-:W-:Y:S05]  /*26860*/  BSYNC.RECONVERGENT B2 ;  /* 0x0000000000027941 */ /* 0x000fea0003800200 */
.L_x_24584:
        /* <DEDUP_REMOVED lines=18> */
.L_x_24508:
        /* <DEDUP_REMOVED lines=16> */
.L_x_24592:
        /* <DEDUP_REMOVED lines=13> */
.L_x_24594:
[----:B------:R-:W-:Y:S05]  /*26b60*/  BSYNC.RECONVERGENT B3 ;  /* 0x0000000000037941 */ /* 0x000fea0003800200 */
.L_x_24593:
        /* <DEDUP_REMOVED lines=43> */
.L_x_24591:
[----:B------:R-:W-:Y:S05]  /*26e20*/  BSYNC.RECONVERGENT B2 ;  /* 0x0000000000027941 */ /* 0x000fea0003800200 */
.L_x_24590:
[----:B------:R-:W1:Y:S01]  /*26e30*/  LDC R221, c[0x0][0x408] ;  /* 0x00010200ffdd7b82 */ /* 0x000e620000000800 */
[----:B------:R-:W-:Y:S01]  /*26e40*/  I2FP.F32.U32 R177, R24 ;  /* 0x0000001800b17245 */ /* 0x000fe20000201000 */
[----:B------:R-:W-:Y:S01]  /*26e50*/  IMAD.MOV.U32 R238, RZ, RZ, 0x2f800000 ;  /* 0x2f800000ffee7424 */ /* 0x000fe200078e00ff */
[----:B------:R-:W-:Y:S01]  /*26e60*/  LOP3.LUT R168, R168, 0xffffffef, RZ, 0xc0, !PT ;  /* 0xffffffefa8a87812 */ /* 0x000fe200078ec0ff */
[----:B-----5:R-:W-:Y:S01]  /*26e70*/  HADD2.F32 R24, -RZ, R164.H0_H0 ;  /* 0x200000a4ff187230 */ /* 0x020fe20000004100 */
[----:B------:R-:W-:Y:S01]  /*26e80*/  BSSY.RECONVERGENT B2, `(.L_x_24595) ;  /* 0x0000051000027945 */ /* 0x000fe20003800200 */
[----:B------:R-:W-:Y:S01]  /*26e90*/  FFMA.FTZ R8, R177, R238, 1.1641532182693481445e-10 ;  /* 0x2f000000b1087423 */ /* 0x000fe200000100ee */
[----:B------:R-:W-:Y:S01]  /*26ea0*/  @P1 HADD2.F32 R177, -RZ, R28.H0_H0 ;  /* 0x2000001cffb11230 */ /* 0x000fe20000004100 */
[----:B------:R-:W2:Y:S01]  /*26eb0*/  LDC R237, c[0x0][0x404] ;  /* 0x00010100ffed7b82 */ /* 0x000ea20000000800 */
[----:B------:R-:W-:Y:S02]  /*26ec0*/  IMAD.MOV.U32 R193, RZ, RZ, 0x2 ;  /* 0x00000002ffc17424 */ /* 0x000fe400078e00ff */
[----:B-1----:R-:W-:Y:S01]  /*26ed0*/  FMUL.FTZ R24, R24, R221 ;  /* 0x000000dd18187220 */ /* 0x002fe20000410000 */
[----:B--2---:R-:W-:-:S02]  /*26ee0*/  FSETP.GTU.FTZ.AND P2, PT, R8, R237, PT ;  /* 0x000000ed0800720b */ /* 0x004fc40003f5c000 */
        /* <DEDUP_REMOVED lines=16> */
.L_x_24597:
        /* <DEDUP_REMOVED lines=13> */
.L_x_24599:
[----:B------:R-:W-:Y:S05]  /*270c0*/  BSYNC.RECONVERGENT B3 ;  /* 0x0000000000037941 */ /* 0x000fea0003800200 */
.L_x_24598:
        /* <DEDUP_REMOVED lines=44> */
.L_x_24596:
[----:B------:R-:W-:Y:S05]  /*27390*/  BSYNC.RECONVERGENT B2 ;  /* 0x0000000000027941 */ /* 0x000fea0003800200 */
.L_x_24595:
        /* <DEDUP_REMOVED lines=25> */
.L_x_24602:
        /* <DEDUP_REMOVED lines=13> */
.L_x_24604:
[----:B------:R-:W-:Y:S05]  /*27600*/  BSYNC.RECONVERGENT B3 ;  /* 0x0000000000037941 */ /* 0x000fea0003800200 */
.L_x_24603:
        /* <DEDUP_REMOVED lines=44> */
.L_x_24601:
[----:B------:R-:W-:Y:S05]  /*278d0*/  BSYNC.RECONVERGENT B2 ;  /* 0x0000000000027941 */ /* 0x000fea0003800200 */
.L_x_24600:
        /* <DEDUP_REMOVED lines=25> */
.L_x_24607:
        /* <DEDUP_REMOVED lines=13> */
.L_x_24609:
[----:B------:R-:W-:Y:S05]  /*27b40*/  BSYNC.RECONVERGENT B3 ;  /* 0x0000000000037941 */ /* 0x000fea0003800200 */
.L_x_24608:
        /* <DEDUP_REMOVED lines=44> */
.L_x_24606:
[----:B------:R-:W-:Y:S05]  /*27e10*/  BSYNC.RECONVERGENT B2 ;  /* 0x0000000000027941 */ /* 0x000fea0003800200 */
.L_x_24605:
        /* <DEDUP_REMOVED lines=25> */
.L_x_24612:
        /* <DEDUP_REMOVED lines=13> */
.L_x_24614:
[----:B------:R-:W-:Y:S05]  /*28080*/  BSYNC.RECONVERGENT B3 ;  /* 0x0000000000037941 */ /* 0x000fea0003800200 */
.L_x_24613:
        /* <DEDUP_REMOVED lines=44> */
.L_x_24611:
[----:B------:R-:W-:Y:S05]  /*28350*/  BSYNC.RECONVERGENT B2 ;  /* 0x0000000000027941 */ /* 0x000fea0003800200 */
.L_x_24610:
        /* <DEDUP_REMOVED lines=23> */
.L_x_24617:
        /* <DEDUP_REMOVED lines=13> */
.L_x_24619:
[----:B------:R-:W-:Y:S05]  /*285a0*/  BSYNC.RECONVERGENT B3 ;  /* 0x0000000000037941 */ /* 0x000fea0003800200 */
.L_x_24618:
        /* <DEDUP_REMOVED lines=44> */
.L_x_24616:
[----:B------:R-:W-:Y:S05]  /*28870*/  BSYNC.RECONVERGENT B2 ;  /* 0x0000000000027941 */ /* 0x000fea0003800200 */
.L_x_24615:
        /* <DEDUP_REMOVED lines=23> */
.L_x_24622:
        /* <DEDUP_REMOVED lines=13> */
.L_x_24624:
[----:B------:R-:W-:Y:S05]  /*28ac0*/  BSYNC.RECONVERGENT B3 ;  /* 0x0000000000037941 */ /* 0x000fea0003800200 */
.L_x_24623:
        /* <DEDUP_REMOVED lines=44> */
.L_x_24621:
[----:B------:R-:W-:Y:S05]  /*28d90*/  BSYNC.RECONVERGENT B2 ;  /* 0x0000000000027941 */ /* 0x000fea0003800200 */
.L_x_24620:
        /* <DEDUP_REMOVED lines=23> */
.L_x_24627:
        /* <DEDUP_REMOVED lines=13> */
.L_x_24629:
[----:B------:R-:W-:Y:S05]  /*28fe0*/  BSYNC.RECONVERGENT B3 ;  /* 0x0000000000037941 */ /* 0x000fea0003800200 */
.L_x_24628:
        /* <DEDUP_REMOVED lines=44> */
.L_x_24626:
[----:B------:R-:W-:Y:S05]  /*292b0*/  BSYNC.RECONVERGENT B2 ;  /* 0x0000000000027941 */ /* 0x000fea0003800200 */
.L_x_24625:
        /* <DEDUP_REMOVED lines=14> */
.L_x_24589:
        /* <DEDUP_REMOVED lines=43> */
.L_x_24630:
[----:B------:R-:W-:Y:S01]  /*29650*/  IMAD.MOV.U32 R226, RZ, RZ, R232 ;  /* 0x000000ffffe27224 */ /* 0x000fe200078e00e8 */
[----:B------:R-:W-:-:S07]  /*29660*/  IADD3 R227, PT, PT, R227, 0x20, RZ ;  /* 0x00000020e3e37810 */ /* 0x000fce0007ffe0ff */
.L_x_24507:
[----:B------:R-:W-:Y:S05]  /*29670*/  BSYNC.RECONVERGENT B1 ;  /* 0x0000000000017941 */ /* 0x000fea0003800200 */
.L_x_24506:
        /* <DEDUP_REMOVED lines=35> */
.L_x_24636:
        /* <DEDUP_REMOVED lines=13> */
.L_x_24638:
[----:B------:R-:W-:Y:S05]  /*29980*/  BSYNC.RECONVERGENT B3 ;  /* 0x0000000000037941 */ /* 0x000fea0003800200 */
.L_x_24637:
        /* <DEDUP_REMOVED lines=42> */
.L_x_24635:
[----:B------:R-:W-:Y:S05]  /*29c30*/  BSYNC.RECONVERGENT B2 ;  /* 0x0000000000027941 */ /* 0x000fea0003800200 */
.L_x_24634:
        /* <DEDUP_REMOVED lines=25> */
.L_x_24641:
        /* <DEDUP_REMOVED lines=13> */
.L_x_24643:
[----:B------:R-:W-:Y:S05]  /*29ea0*/  BSYNC.RECONVERGENT B3 ;  /* 0x0000000000037941 */ /* 0x000fea0003800200 */
.L_x_24642:
        /* <DEDUP_REMOVED lines=43> */
.L_x_24640:
[----:B------:R-:W-:Y:S05]  /*2a160*/  BSYNC.RECONVERGENT B2 ;  /* 0x0000000000027941 */ /* 0x000fea0003800200 */
.L_x_24639:
        /* <DEDUP_REMOVED lines=25> */
.L_x_24646:
        /* <DEDUP_REMOVED lines=13> */
.L_x_24648:
[----:B------:R-:W-:Y:S05]  /*2a3d0*/  BSYNC.RECONVERGENT B3 ;  /* 0x0000000000037941 */ /* 0x000fea0003800200 */
.L_x_24647:
        /* <DEDUP_REMOVED lines=44> */
.L_x_24645:
[----:B------:R-:W-:Y:S05]  /*2a6a0*/  BSYNC.RECONVERGENT B2 ;  /* 0x0000000000027941 */ /* 0x000fea0003800200 */
.L_x_24644:
        /* <DEDUP_REMOVED lines=22> */
.L_x_24651:
        /* <DEDUP_REMOVED lines=13> */
.L_x_24653:
[----:B------:R-:W-:Y:S05]  /*2a8e0*/  BSYNC.RECONVERGENT B3 ;  /* 0x0000000000037941 */ /* 0x000fea0003800200 */
.L_x_24652:
        /* <DEDUP_REMOVED lines=44> */
.L_x_24650:
[----:B------:R-:W-:Y:S05]  /*2abb0*/  BSYNC.RECONVERGENT B2 ;  /* 0x0000000000027941 */ /* 0x000fea0003800200 */
.L_x_24649:
        /* <DEDUP_REMOVED lines=25> */
.L_x_24656:
        /* <DEDUP_REMOVED lines=13> */
.L_x_24658:
[----:B------:R-:W-:Y:S05]  /*2ae20*/  BSYNC.RECONVERGENT B3 ;  /* 0x0000000000037941 */ /* 0x000fea0003800200 */
.L_x_24657:
        /* <DEDUP_REMOVED lines=44> */
.L_x_24655:
[----:B------:R-:W-:Y:S05]  /*2b0f0*/  BSYNC.RECONVERGENT B2 ;  /* 0x0000000000027941 */ /* 0x000fea0003800200 */
.L_x_24654:
        /* <DEDUP_REMOVED lines=22> */
.L_x_24661:
        /* <DEDUP_REMOVED lines=13> */
.L_x_24663:
[----:B------:R-:W-:Y:S05]  /*2b330*/  BSYNC.RECONVERGENT B3 ;  /* 0x0000000000037941 */ /* 0x000fea0003800200 */
.L_x_24662:
        /* <DEDUP_REMOVED lines=44> */
.L_x_24660:
[----:B------:R-:W-:Y:S05]  /*2b600*/  BSYNC.RECONVERGENT B2 ;  /* 0x0000000000027941 */ /* 0x000fea0003800200 */
.L_x_24659:
        /* <DEDUP_REMOVED lines=25> */
.L_x_24666:
        /* <DEDUP_REMOVED lines=13> */
.L_x_24668:
[----:B------:R-:W-:Y:S05]  /*2b870*/  BSYNC.RECONVERGENT B3 ;  /* 0x0000000000037941 */ /* 0x000fea0003800200 */
.L_x_24667:
        /* <DEDUP_REMOVED lines=44> */
.L_x_24665:
[----:B------:R-:W-:Y:S05]  /*2bb40*/  BSYNC.RECONVERGENT B2 ;  /* 0x0000000000027941 */ /* 0x000fea0003800200 */
.L_x_24664:
        /* <DEDUP_REMOVED lines=22> */
.L_x_24671:
        /* <DEDUP_REMOVED lines=13> */
.L_x_24673:
[----:B------:R-:W-:Y:S05]  /*2bd80*/  BSYNC.RECONVERGENT B3 ;  /* 0x0000000000037941 */ /* 0x000fea0003800200 */
.L_x_24672:
        /* <DEDUP_REMOVED lines=44> */
.L_x_24670:
[----:B------:R-:W-:Y:S05]  /*2c050*/  BSYNC.RECONVERGENT B2 ;  /* 0x0000000000027941 */ /* 0x000fea0003800200 */
.L_x_24669:
        /* <DEDUP_REMOVED lines=25> */
.L_x_24676:
        /* <DEDUP_REMOVED lines=13> */
.L_x_24678:
[----:B------:R-:W-:Y:S05]  /*2c2c0*/  BSYNC.RECONVERGENT B3 ;  /* 0x0000000000037941 */ /* 0x000fea0003800200 */
.L_x_24677:
        /* <DEDUP_REMOVED lines=44> */
.L_x_24675:
[----:B------:R-:W-:Y:S05]  /*2c590*/  BSYNC.RECONVERGENT B2 ;  /* 0x0000000000027941 */ /* 0x000fea0003800200 */
.L_x_24674:
        /* <DEDUP_REMOVED lines=20> */
.L_x_24681:
        /* <DEDUP_REMOVED lines=13> */
.L_x_24683:
[----:B------:R-:W-:Y:S05]  /*2c7b0*/  BSYNC.RECONVERGENT B3 ;  /* 0x0000000000037941 */ /* 0x000fea0003800200 */
.L_x_24682:
        /* <DEDUP_REMOVED lines=44> */
.L_x_24680:
[----:B------:R-:W-:Y:S05]  /*2ca80*/  BSYNC.RECONVERGENT B2 ;  /* 0x0000000000027941 */ /* 0x000fea0003800200 */
.L_x_24679:
        /* <DEDUP_REMOVED lines=25> */
.L_x_24686:
        /* <DEDUP_REMOVED lines=13> */
.L_x_24688:
[----:B------:R-:W-:Y:S05]  /*2ccf0*/  BSYNC.RECONVERGENT B3 ;  /* 0x0000000000037941 */ /* 0x000fea0003800200 */
.L_x_24687:
        /* <DEDUP_REMOVED lines=44> */
.L_x_24685:
[----:B------:R-:W-:Y:S05]  /*2cfc0*/  BSYNC.RECONVERGENT B2 ;  /* 0x0000000000027941 */ /* 0x000fea0003800200 */
.L_x_24684:
        /* <DEDUP_REMOVED lines=20> */
.L_x_24691:
        /* <DEDUP_REMOVED lines=13> */
.L_x_24693:
[----:B------:R-:W-:Y:S05]  /*2d1e0*/  BSYNC.RECONVERGENT B3 ;  /* 0x0000000000037941 */ /* 0x000fea0003800200 */
.L_x_24692:
        /* <DEDUP_REMOVED lines=44> */
.L_x_24690:
[----:B------:R-:W-:Y:S05]  /*2d4b0*/  BSYNC.RECONVERGENT B2 ;  /* 0x0000000000027941 */ /* 0x000fea0003800200 */
.L_x_24689:
        /* <DEDUP_REMOVED lines=25> */
.L_x_24696:
        /* <DEDUP_REMOVED lines=13> */
.L_x_24698:
[----:B------:R-:W-:Y:S05]  /*2d720*/  BSYNC.RECONVERGENT B3 ;  /* 0x0000000000037941 */ /* 0x000fea0003800200 */
.L_x_24697:
        /* <DEDUP_REMOVED lines=44> */
.L_x_24695:
[----:B------:R-:W-:Y:S05]  /*2d9f0*/  BSYNC.RECONVERGENT B2 ;  /* 0x0000000000027941 */ /* 0x000fea0003800200 */
.L_x_24694:
        /* <DEDUP_REMOVED lines=20> */
.L_x_24701:
        /* <DEDUP_REMOVED lines=13> */
.L_x_24703:
[----:B------:R-:W-:Y:S05]  /*2dc10*/  BSYNC.RECONVERGENT B3 ;  /* 0x0000000000037941 */ /* 0x000fea0003800200 */
.L_x_24702:
        /* <DEDUP_REMOVED lines=44> */
.L_x_24700:
[----:B------:R-:W-:Y:S05]  /*2dee0*/  BSYNC.RECONVERGENT B2 ;  /* 0x0000000000027941 */ /* 0x000fea0003800200 */
.L_x_24699:
        /* <DEDUP_REMOVED lines=25> */
.L_x_24706:
        /* <DEDUP_REMOVED lines=13> */
.L_x_24708:
[----:B------:R-:W-:Y:S05]  /*2e150*/  BSYNC.RECONVERGENT B3 ;  /* 0x0000000000037941 */ /* 0x000fea0003800200 */
.L_x_24707:
        /* <DEDUP_REMOVED lines=44> */
.L_x_24705:
[----:B------:R-:W-:Y:S05]  /*2e420*/  BSYNC.RECONVERGENT B2 ;  /* 0x0000000000027941 */ /* 0x000fea0003800200 */
.L_x_24704:
        /* <DEDUP_REMOVED lines=20> */
.L_x_24711:
        /* <DEDUP_REMOVED lines=15> */
.L_x_24713:
[----:B------:R-:W-:Y:S05]  /*2e660*/  BSYNC.RECONVERGENT B3 ;  /* 0x0000000000037941 */ /* 0x000fea0003800200 */
.L_x_24712:
        /* <DEDUP_REMOVED lines=44> */
.L_x_24710:
[----:B------:R-:W-:Y:S05]  /*2e930*/  BSYNC.RECONVERGENT B2 ;  /* 0x0000000000027941 */ /* 0x000fea0003800200 */
.L_x_24709:
        /* <DEDUP_REMOVED lines=18> */
.L_x_24633:
        /* <DEDUP_REMOVED lines=16> */
.L_x_24717:
        /* <DEDUP_REMOVED lines=13> */
.L_x_24719:
[----:B------:R-:W-:Y:S05]  /*2ec30*/  BSYNC.RECONVERGENT B3 ;  /* 0x0000000000037941 */ /* 0x000fea0003800200 */
.L_x_24718:
        /* <DEDUP_REMOVED lines=43> */
.L_x_24716:
[----:B------:R-:W-:Y:S05]  /*2eef0*/  BSYNC.RECONVERGENT B2 ;  /* 0x0000000000027941 */ /* 0x000fea0003800200 */
.L_x_24715:
        /* <DEDUP_REMOVED lines=9> */
[----:B-1----:R-:W-:Y:S02]  /*2ef90*/  FMUL.FTZ R179, R179, R222 ;  /* 0x000000deb3b37220 */ /* 0x002fe40000410000 */
[----:B--2---:R-:W-:-:S02]  /*2efa0*/  FSETP.GTU.FTZ.AND P2, PT, R8, R237, PT ;  /* 0x000000ed0800720b */ /* 0x004fc40003f5c000 */
        /* <DEDUP_REMOVED lines=17> */
.L_x_24722:
        /* <DEDUP_REMOVED lines=13> */
.L_x_24724:
[----:B------:R-:W-:Y:S05]  /*2f190*/  BSYNC.RECONVERGENT B3 ;  /* 0x0000000000037941 */ /* 0x000fea0003800200 */
.L_x_24723:
        /* <DEDUP_REMOVED lines=44> */
.L_x_24721:
[----:B------:R-:W-:Y:S05]  /*2f460*/  BSYNC.RECONVERGENT B2 ;  /* 0x0000000000027941 */ /* 0x000fea0003800200 */
.L_x_24720:
        /* <DEDUP_REMOVED lines=25> */
.L_x_24727:
        /* <DEDUP_REMOVED lines=13> */
.L_x_24729:
[----:B------:R-:W-:Y:S05]  /*2f6d0*/  BSYNC.RECONVERGENT B3 ;  /* 0x0000000000037941 */ /* 0x000fea0003800200 */
.L_x_24728:
        /* <DEDUP_REMOVED lines=44> */
.L_x_24726:
[----:B------:R-:W-:Y:S05]  /*2f9a0*/  BSYNC.RECONVERGENT B2 ;  /* 0x0000000000027941 */ /* 0x000fea0003800200 */
.L_x_24725:
        /* <DEDUP_REMOVED lines=25> */
.L_x_24732:
        /* <DEDUP_REMOVED lines=13> */
.L_x_24734:
[----:B------:R-:W-:Y:S05]  /*2fc10*/  BSYNC.RECONVERGENT B3 ;  /* 0x0000000000037941 */ /* 0x000fea0003800200 */
.L_x_24733:
        /* <DEDUP_REMOVED lines=44> */
.L_x_24731:
[----:B------:R-:W-:Y:S05]  /*2fee0*/  BSYNC.RECONVERGENT B2 ;  /* 0x0000000000027941 */ /* 0x000fea0003800200 */
.L_x_24730:
        /* <DEDUP_REMOVED lines=25> */
.L_x_24737:
        /* <DEDUP_REMOVED lines=13> */
.L_x_24739:
[----:B------:R-:W-:Y:S05]  /*30150*/  BSYNC.RECONVERGENT B3 ;  /* 0x0000000000037941 */ /* 0x000fea0003800200 */
.L_x_24738:
        /* <DEDUP_REMOVED lines=44> */
.L_x_24736:
[----:B------:R-:W-:Y:S05]  /*30420*/  BSYNC.RECONVERGENT B2 ;  /* 0x0000000000027941 */ /* 0x000fea0003800200 */
.L_x_24735:
        /* <DEDUP_REMOVED lines=23> */
.L_x_24742:
        /* <DEDUP_REMOVED lines=13> */
.L_x_24744:
[----:B------:R-:W-:Y:S05]  /*30670*/  BSYNC.RECONVERGENT B3 ;  /* 0x0000000000037941 */ /* 0x000fea0003800200 */
.L_x_24743:
        /* <DEDUP_REMOVED lines=44> */
.L_x_24741:
[----:B------:R-:W-:Y:S05]  /*30940*/  BSYNC.RECONVERGENT B2 ;  /* 0x0000000000027941 */ /* 0x000fea0003800200 */
.L_x_24740:
        /* <DEDUP_REMOVED lines=23> */
.L_x_24747:
        /* <DEDUP_REMOVED lines=13> */
.L_x_24749:
[----:B------:R-:W-:Y:S05]  /*30b90*/  BSYNC.RECONVERGENT B3 ;  /* 0x0000000000037941 */ /* 0x000fea0003800200 */
.L_x_24748:
        /* <DEDUP_REMOVED lines=44> */
.L_x_24746:
[----:B------:R-:W-:Y:S05]  /*30e60*/  BSYNC.RECONVERGENT B2 ;  /* 0x0000000000027941 */ /* 0x000fea0003800200 */
.L_x_24745:
        /* <DEDUP_REMOVED lines=23> */
.L_x_24752:
        /* <DEDUP_REMOVED lines=13> */
.L_x_24754:
[----:B------:R-:W-:Y:S05]  /*310b0*/  BSYNC.RECONVERGENT B3 ;  /* 0x0000000000037941 */ /* 0x000fea0003800200 */
.L_x_24753:
        /* <DEDUP_REMOVED lines=44> */
.L_x_24751:
[----:B------:R-:W-:Y:S05]  /*31380*/  BSYNC.RECONVERGENT B2 ;  /* 0x0000000000027941 */ /* 0x000fea0003800200 */
.L_x_24750:
        /* <DEDUP_REMOVED lines=14> */
.L_x_24714:
        /* <DEDUP_REMOVED lines=43> */
.L_x_24755:
[----:B------:R-:W-:Y:S01]  /*31720*/  IMAD.MOV.U32 R226, RZ, RZ, R232 ;  /* 0x000000ffffe27224 */ /* 0x000fe200078e00e8 */
[----:B------:R-:W-:-:S07]  /*31730*/  IADD3 R227, PT, PT, R227, 0x20, RZ ;  /* 0x00000020e3e37810 */ /* 0x000fce0007ffe0ff */
.L_x_24632:
[----:B------:R-:W-:Y:S05]  /*31740*/  BSYNC.RECONVERGENT B1 ;  /* 0x0000000000017941 */ /* 0x000fea0003800200 */
.L_x_24631:
        /* <DEDUP_REMOVED lines=35> */
.L_x_24761:
        /* <DEDUP_REMOVED lines=13> */
.L_x_24763:
[----:B------:R-:W-:Y:S05]  /*31a50*/  BSYNC.RECONVERGENT B3 ;  /* 0x0000000000037941 */ /* 0x000fea0003800200 */
.L_x_24762:
        /* <DEDUP_REMOVED lines=42> */
.L_x_24760:
[----:B------:R-:W-:Y:S05]  /*31d00*/  BSYNC.RECONVERGENT B2 ;  /* 0x0000000000027941 */ /* 0x000fea0003800200 */
.L_x_24759:
        /* <DEDUP_REMOVED lines=25> */
.L_x_24766:
        /* <DEDUP_REMOVED lines=13> */
.L_x_24768:
[----:B------:R-:W-:Y:S05]  /*31f70*/  BSYNC.RECONVERGENT B3 ;  /* 0x0000000000037941 */ /* 0x000fea0003800200 */
.L_x_24767:
        /* <DEDUP_REMOVED lines=43> */
.L_x_24765:
[----:B------:R-:W-:Y:S05]  /*32230*/  BSYNC.RECONVERGENT B2 ;  /* 0x0000000000027941 */ /* 0x000fea0003800200 */
.L_x_24764:
        /* <DEDUP_REMOVED lines=25> */
.L_x_24771:
        /* <DEDUP_REMOVED lines=13> */
.L_x_24773:
[----:B------:R-:W-:Y:S05]  /*324a0*/  BSYNC.RECONVERGENT B3 ;  /* 0x0000000000037941 */ /* 0x000fea0003800200 */
.L_x_24772:
        /* <DEDUP_REMOVED lines=44> */
.L_x_24770:
[----:B------:R-:W-:Y:S05]  /*32770*/  BSYNC.RECONVERGENT B2 ;  /* 0x0000000000027941 */ /* 0x000fea0003800200 */
.L_x_24769:
        /* <DEDUP_REMOVED lines=22> */
.L_x_24776:
        /* <DEDUP_REMOVED lines=13> */
.L_x_24778:
[----:B------:R-:W-:Y:S05]  /*329b0*/  BSYNC.RECONVERGENT B3 ;  /* 0x0000000000037941 */ /* 0x000fea0003800200 */
.L_x_24777:
        /* <DEDUP_REMOVED lines=44> */
.L_x_24775:
[----:B------:R-:W-:Y:S05]  /*32c80*/  BSYNC.RECONVERGENT B2 ;  /* 0x0000000000027941 */ /* 0x000fea0003800200 */
.L_x_24774:
        /* <DEDUP_REMOVED lines=25> */
.L_x_24781:
        /* <DEDUP_REMOVED lines=13> */
.L_x_24783:
[----:B------:R-:W-:Y:S05]  /*32ef0*/  BSYNC.RECONVERGENT B3 ;  /* 0x0000000000037941 */ /* 0x000fea0003800200 */
.L_x_24782:
        /* <DEDUP_REMOVED lines=44> */
.L_x_24780:
[----:B------:R-:W-:Y:S05]  /*331c0*/  BSYNC.RECONVERGENT B2 ;  /* 0x0000000000027941 */ /* 0x000fea0003800200 */
.L_x_24779:
        /* <DEDUP_REMOVED lines=22> */
.L_x_24786:
        /* <DEDUP_REMOVED lines=13> */
.L_x_24788:
[----:B------:R-:W-:Y:S05]  /*33400*/  BSYNC.RECONVERGENT B3 ;  /* 0x0000000000037941 */ /* 0x000fea0003800200 */
.L_x_24787:
        /* <DEDUP_REMOVED lines=44> */
.L_x_24785:
[----:B------:R-:W-:Y:S05]  /*336d0*/  BSYNC.RECONVERGENT B2 ;  /* 0x0000000000027941 */ /* 0x000fea0003800200 */
.L_x_24784:
        /* <DEDUP_REMOVED lines=25> */
.L_x_24791:
        /* <DEDUP_REMOVED lines=13> */
.L_x_24793:
[----:B------:R-:W-:Y:S05]  /*33940*/  BSYNC.RECONVERGENT B3 ;  /* 0x0000000000037941 */ /* 0x000fea0003800200 */
.L_x_24792:
        /* <DEDUP_REMOVED lines=44> */
.L_x_24790:
[----:B------:R-:W-:Y:S05]  /*33c10*/  BSYNC.RECONVERGENT B2 ;  /* 0x0000000000027941 */ /* 0x000fea0003800200 */
.L_x_24789:
        /* <DEDUP_REMOVED lines=22> */
.L_x_24796:
        /* <DEDUP_REMOVED lines=13> */
.L_x_24798:
[----:B------:R-:W-:Y:S05]  /*33e50*/  BSYNC.RECONVERGENT B3 ;  /* 0x0000000000037941 */ /* 0x000fea0003800200 */
.L_x_24797:
        /* <DEDUP_REMOVED lines=44> */
.L_x_24795:
[----:B------:R-:W-:Y:S05]  /*34120*/  BSYNC.RECONVERGENT B2 ;  /* 0x0000000000027941 */ /* 0x000fea0003800200 */
.L_x_24794:
        /* <DEDUP_REMOVED lines=25> */
.L_x_24801:
        /* <DEDUP_REMOVED lines=13> */
.L_x_24803:
[----:B------:R-:W-:Y:S05]  /*34390*/  BSYNC.RECONVERGENT B3 ;  /* 0x0000000000037941 */ /* 0x000fea0003800200 */
.L_x_24802:
        /* <DEDUP_REMOVED lines=44> */
.L_x_24800:
[----:B------:R-:W-:Y:S05]  /*34660*/  BSYNC.RECONVERGENT B2 ;  /* 0x0000000000027941 */ /* 0x000fea0003800200 */
.L_x_24799:
        /* <DEDUP_REMOVED lines=20> */
.L_x_24806:
        /* <DEDUP_REMOVED lines=13> */
.L_x_24808:
[----:B------:R-:W-:Y:S05]  /*34880*/  BSYNC.RECONVERGENT B3 ;  /* 0x0000000000037941 */ /* 0x000fea0003800200 */
.L_x_24807:
        /* <DEDUP_REMOVED lines=44> */
.L_x_24805:
[----:B------:R-:W-:Y:S05]  /*34b50*/  BSYNC.RECONVERGENT B2 ;  /* 0x0000000000027941 */ /* 0x000fea0003800200 */
.L_x_24804:
        /* <DEDUP_REMOVED lines=25> */
.L_x_24811:
        /* <DEDUP_REMOVED lines=13> */
.L_x_24813:
[----:B------:R-:W-:Y:S05]  /*34dc0*/  BSYNC.RECONVERGENT B3 ;  /* 0x0000000000037941 */ /* 0x000fea0003800200 */
.L_x_24812:
        /* <DEDUP_REMOVED lines=44> */
.L_x_24810:
[----:B------:R-:W-:Y:S05]  /*35090*/  BSYNC.RECONVERGENT B2 ;  /* 0x0000000000027941 */ /* 0x000fea0003800200 */
.L_x_24809:
        /* <DEDUP_REMOVED lines=20> */
.L_x_24816:
        /* <DEDUP_REMOVED lines=13> */
.L_x_24818:
[----:B------:R-:W-:Y:S05]  /*352b0*/  BSYNC.RECONVERGENT B3 ;  /* 0x0000000000037941 */ /* 0x000fea0003800200 */
.L_x_24817:
        /* <DEDUP_REMOVED lines=44> */
.L_x_24815:
[----:B------:R-:W-:Y:S05]  /*35580*/  BSYNC.RECONVERGENT B2 ;  /* 0x0000000000027941 */ /* 0x000fea0003800200 */
.L_x_24814:
        /* <DEDUP_REMOVED lines=25> */
.L_x_24821:
        /* <DEDUP_REMOVED lines=13> */
.L_x_24823:
[----:B------:R-:W-:Y:S05]  /*357f0*/  BSYNC.RECONVERGENT B3 ;  /* 0x0000000000037941 */ /* 0x000fea0003800200 */
.L_x_24822:
        /* <DEDUP_REMOVED lines=44> */
.L_x_24820:
[----:B------:R-:W-:Y:S05]  /*35ac0*/  BSYNC.RECONVERGENT B2 ;  /* 0x0000000000027941 */ /* 0x000fea0003800200 */
.L_x_24819:
        /* <DEDUP_REMOVED lines=20> */
.L_x_24826:
        /* <DEDUP_REMOVED lines=13> */
.L_x_24828:
[----:B------:R-:W-:Y:S05]  /*35ce0*/  BSYNC.RECONVERGENT B3 ;  /* 0x0000000000037941 */ /* 0x000fea0003800200 */
.L_x_24827:
        /* <DEDUP_REMOVED lines=44> */
.L_x_24825:
[----:B------:R-:W-:Y:S05]  /*35fb0*/  BSYNC.RECONVERGENT B2 ;  /* 0x0000000000027941 */ /* 0x000fea0003800200 */
.L_x_24824:
        /* <DEDUP_REMOVED lines=25> */
.L_x_24831:
        /* <DEDUP_REMOVED lines=13> */
.L_x_24833:
[----:B------:R-:W-:Y:S05]  /*36220*/  BSYNC.RECONVERGENT B3 ;  /* 0x0000000000037941 */ /* 0x000fea0003800200 */
.L_x_24832:
        /* <DEDUP_REMOVED lines=44> */
.L_x_24830:
[----:B------:R-:W-:Y:S05]  /*364f0*/  BSYNC.RECONVERGENT B2 ;  /* 0x0000000000027941 */ /* 0x000fea0003800200 */
.L_x_24829:
        /* <DEDUP_REMOVED lines=20> */
.L_x_24836:
        /* <DEDUP_REMOVED lines=15> */
.L_x_24838:
[----:B------:R-:W-:Y:S05]  /*36730*/  BSYNC.RECONVERGENT B3 ;  /* 0x0000000000037941 */ /* 0x000fea0003800200 */
.L_x_24837:
        /* <DEDUP_REMOVED lines=44> */
.L_x_24835:
[----:B------:R-:W-:Y:S05]  /*36a00*/  BSYNC.RECONVERGENT B2 ;  /* 0x0000000000027941 */ /* 0x000fea0003800200 */
.L_x_24834:
        /* <DEDUP_REMOVED lines=18> */
.L_x_24758:
        /* <DEDUP_REMOVED lines=16> */
.L_x_24842:
        /* <DEDUP_REMOVED lines=13> */
.L_x_24844:
[----:B------:R-:W-:Y:S05]  /*36d00*/  BSYNC.RECONVERGENT B3 ;  /* 0x0000000000037941 */ /* 0x000fea0003800200 */
.L_x_24843:
        /* <DEDUP_REMOVED lines=43> */
.L_x_24841:
[----:B------:R-:W-:Y:S05]  /*36fc0*/  BSYNC.RECONVERGENT B2 ;  /* 0x0000000000027941 */ /* 0x000fea0003800200 */
.L_x_24840:
        /* <DEDUP_REMOVED lines=28> */
.L_x_24847:
        /* <DEDUP_REMOVED lines=13> */
.L_x_24849:
[----:B------:R-:W-:Y:S05]  /*37260*/  BSYNC.RECONVERGENT B3 ;  /* 0x0000000000037941 */ /* 0x000fea0003800200 */
.L_x_24848:
        /* <DEDUP_REMOVED lines=44> */
.L_x_24846:
[----:B------:R-:W-:Y:S05]  /*37530*/  BSYNC.RECONVERGENT B2 ;  /* 0x0000000000027941 */ /* 0x000fea0003800200 */
.L_x_24845:
        /* <DEDUP_REMOVED lines=25> */
.L_x_24852:
        /* <DEDUP_REMOVED lines=13> */
.L_x_24854:
[----:B------:R-:W-:Y:S05]  /*377a0*/  BSYNC.RECONVERGENT B3 ;  /* 0x0000000000037941 */ /* 0x000fea0003800200 */
.L_x_24853:
        /* <DEDUP_REMOVED lines=44> */
.L_x_24851:
[----:B------:R-:W-:Y:S05]  /*37a70*/  BSYNC.RECONVERGENT B2 ;  /* 0x0000000000027941 */ /* 0x000fea0003800200 */
.L_x_24850:
        /* <DEDUP_REMOVED lines=25> */
.L_x_24857:
        /* <DEDUP_REMOVED lines=13> */
.L_x_24859:
[----:B------:R-:W-:Y:S05]  /*37ce0*/  BSYNC.RECONVERGENT B3 ;  /* 0x0000000000037941 */ /* 0x000fea0003800200 */
.L_x_24858:
        /* <DEDUP_REMOVED lines=44> */
.L_x_24856:
[----:B------:R-:W-:Y:S05]  /*37fb0*/  BSYNC.RECONVERGENT B2 ;  /* 0x0000000000027941 */ /* 0x000fea0003800200 */
.L_x_24855:
        /* <DEDUP_REMOVED lines=25> */
.L_x_24862:
        /* <DEDUP_REMOVED lines=13> */
.L_x_24864:
[----:B------:R-:W-:Y:S05]  /*38220*/  BSYNC.RECONVERGENT B3 ;  /* 0x0000000000037941 */ /* 0x000fea0003800200 */
.L_x_24863:
        /* <DEDUP_REMOVED lines=44> */
.L_x_24861:
[----:B------:R-:W-:Y:S05]  /*384f0*/  BSYNC.RECONVERGENT B2 ;  /* 0x0000000000027941 */ /* 0x000fea0003800200 */
.L_x_24860:
        /* <DEDUP_REMOVED lines=23> */
.L_x_24867:
        /* <DEDUP_REMOVED lines=13> */
.L_x_24869:
[----:B------:R-:W-:Y:S05]  /*38740*/  BSYNC.RECONVERGENT B3 ;  /* 0x0000000000037941 */ /* 0x000fea0003800200 */
.L_x_24868:
        /* <DEDUP_REMOVED lines=44> */
.L_x_24866:
[----:B------:R-:W-:Y:S05]  /*38a10*/  BSYNC.RECONVERGENT B2 ;  /* 0x0000000000027941 */ /* 0x000fea0003800200 */
.L_x_24865:
        /* <DEDUP_REMOVED lines=23> */
.L_x_24872:
        /* <DEDUP_REMOVED lines=13> */
.L_x_24874:
[----:B------:R-:W-:Y:S05]  /*38c60*/  BSYNC.RECONVERGENT B3 ;  /* 0x0000000000037941 */ /* 0x000fea0003800200 */
.L_x_24873:
        /* <DEDUP_REMOVED lines=44> */
.L_x_24871:
[----:B------:R-:W-:Y:S05]  /*38f30*/  BSYNC.RECONVERGENT B2 ;  /* 0x0000000000027941 */ /* 0x000fea0003800200 */
.L_x_24870:
        /* <DEDUP_REMOVED lines=23> */
.L_x_24877:
        /* <DEDUP_REMOVED lines=13> */
.L_x_24879:
[----:B------:R-:W-:Y:S05]  /*39180*/  BSYNC.RECONVERGENT B3 ;  /* 0x0000000000037941 */ /* 0x000fea0003800200 */
.L_x_24878:
        /* <DEDUP_REMOVED lines=44> */
.L_x_24876:
[----:B------:R-:W-:Y:S05]  /*39450*/  BSYNC.RECONVERGENT B2 ;  /* 0x0000000000027941 */ /* 0x000fea0003800200 */
.L_x_24875:
        /* <DEDUP_REMOVED lines=14> */
.L_x_24839:
        /* <DEDUP_REMOVED lines=43> */
.L_x_24880:
[----:B------:R-:W-:Y:S01]  /*397f0*/  IMAD.MOV.U32 R226, RZ, RZ, R232 ;  /* 0x000000ffffe27224 */ /* 0x000fe200078e00e8 */
[----:B------:R-:W-:-:S07]  /*39800*/  IADD3 R227, PT, PT, R227, 0x20, RZ ;  /* 0x00000020e3e37810 */ /* 0x000fce0007ffe0ff */
.L_x_24757:
[----:B------:R-:W-:Y:S05]  /*39810*/  BSYNC.RECONVERGENT B1 ;  /* 0x0000000000017941 */ /* 0x000fea0003800200 */
.L_x_24756:
        /* <DEDUP_REMOVED lines=35> */
.L_x_24886:
        /* <DEDUP_REMOVED lines=13> */
.L_x_24888:
[----:B------:R-:W-:Y:S05]  /*39b20*/  BSYNC.RECONVERGENT B3 ;  /* 0x0000000000037941 */ /* 0x000fea0003800200 */
.L_x_24887:
        /* <DEDUP_REMOVED lines=43> */
.L_x_24885:
[----:B------:R-:W-:Y:S05]  /*39de0*/  BSYNC.RECONVERGENT B2 ;  /* 0x0000000000027941 */ /* 0x000fea0003800200 */
.L_x_24884:
        /* <DEDUP_REMOVED lines=25> */
.L_x_24891:
        /* <DEDUP_REMOVED lines=13> */
.L_x_24893:
[----:B------:R-:W-:Y:S05]  /*3a050*/  BSYNC.RECONVERGENT B3 ;  /* 0x0000000000037941 */ /* 0x000fea0003800200 */
.L_x_24892:
        /* <DEDUP_REMOVED lines=43> */
.L_x_24890:
[----:B------:R-:W-:Y:S05]  /*3a310*/  BSYNC.RECONVERGENT B2 ;  /* 0x0000000000027941 */ /* 0x000fea0003800200 */
.L_x_24889:
        /* <DEDUP_REMOVED lines=15> */
[----:B0-----:R-:W-:Y:S02]  /*3a410*/  F2FP.F16.F32.PACK_AB R230, RZ, R27 ;  /* 0x0000001bffe6723e */ /* 0x001fe400000000ff */
        /* <DEDUP_REMOVED lines=9> */
.L_x_24896:
        /* <DEDUP_REMOVED lines=13> */
.L_x_24898:
[----:B------:R-:W-:Y:S05]  /*3a580*/  BSYNC.RECONVERGENT B3 ;  /* 0x0000000000037941 */ /* 0x000fea0003800200 */
.L_x_24897:
        /* <DEDUP_REMOVED lines=44> */
.L_x_24895:
[----:B------:R-:W-:Y:S05]  /*3a850*/  BSYNC.RECONVERGENT B2 ;  /* 0x0000000000027941 */ /* 0x000fea0003800200 */
.L_x_24894:
        /* <DEDUP_REMOVED lines=22> */
.L_x_24901:
        /* <DEDUP_REMOVED lines=13> */
.L_x_24903:
[----:B------:R-:W-:Y:S05]  /*3aa90*/  BSYNC.RECONVERGENT B3 ;  /* 0x0000000000037941 */ /* 0x000fea0003800200 */
.L_x_24902:
        /* <DEDUP_REMOVED lines=44> */
.L_x_24900:
[----:B------:R-:W-:Y:S05]  /*3ad60*/  BSYNC.RECONVERGENT B2 ;  /* 0x0000000000027941 */ /* 0x000fea0003800200 */
.L_x_24899:
        /* <DEDUP_REMOVED lines=25> */
.L_x_24906:
        /* <DEDUP_REMOVED lines=13> */
.L_x_24908:
[----:B------:R-:W-:Y:S05]  /*3afd0*/  BSYNC.RECONVERGENT B3 ;  /* 0x0000000000037941 */ /* 0x000fea0003800200 */
.L_x_24907:
        /* <DEDUP_REMOVED lines=44> */
.L_x_24905:
[----:B------:R-:W-:Y:S05]  /*3b2a0*/  BSYNC.RECONVERGENT B2 ;  /* 0x0000000000027941 */ /* 0x000fea0003800200 */
.L_x_24904:
        /* <DEDUP_REMOVED lines=22> */
.L_x_24911:
        /* <DEDUP_REMOVED lines=13> */
.L_x_24913:
[----:B------:R-:W-:Y:S05]  /*3b4e0*/  BSYNC.RECONVERGENT B3 ;  /* 0x0000000000037941 */ /* 0x000fea0003800200 */
.L_x_24912:
        /* <DEDUP_REMOVED lines=44> */
.L_x_24910:
[----:B------:R-:W-:Y:S05]  /*3b7b0*/  BSYNC.RECONVERGENT B2 ;  /* 0x0000000000027941 */ /* 0x000fea0003800200 */
.L_x_24909:
        /* <DEDUP_REMOVED lines=25> */
.L_x_24916:
        /* <DEDUP_REMOVED lines=13> */
.L_x_24918:
[----:B------:R-:W-:Y:S05]  /*3ba20*/  BSYNC.RECONVERGENT B3 ;  /* 0x0000000000037941 */ /* 0x000fea0003800200 */
.L_x_24917:
        /* <DEDUP_REMOVED lines=44> */
.L_x_24915:
[----:B------:R-:W-:Y:S05]  /*3bcf0*/  BSYNC.RECONVERGENT B2 ;  /* 0x0000000000027941 */ /* 0x000fea0003800200 */
.L_x_24914:
        /* <DEDUP_REMOVED lines=22> */
.L_x_24921:
        /* <DEDUP_REMOVED lines=13> */
.L_x_24923:
[----:B------:R-:W-:Y:S05]  /*3bf30*/  BSYNC.RECONVERGENT B3 ;  /* 0x0000000000037941 */ /* 0x000fea0003800200 */
.L_x_24922:
        /* <DEDUP_REMOVED lines=44> */
.L_x_24920:
[----:B------:R-:W-:Y:S05]  /*3c200*/  BSYNC.RECONVERGENT B2 ;  /* 0x0000000000027941 */ /* 0x000fea0003800200 */
.L_x_24919:
        /* <DEDUP_REMOVED lines=25> */
.L_x_24926:
        /* <DEDUP_REMOVED lines=13> */
.L_x_24928:
[----:B------:R-:W-:Y:S05]  /*3c470*/  BSYNC.RECONVERGENT B3 ;  /* 0x0000000000037941 */ /* 0x000fea0003800200 */
.L_x_24927:
        /* <DEDUP_REMOVED lines=44> */
.L_x_24925:
[----:B------:R-:W-:Y:S05]  /*3c740*/  BSYNC.RECONVERGENT B2 ;  /* 0x0000000000027941 */ /* 0x000fea0003800200 */
.L_x_24924:
        /* <DEDUP_REMOVED lines=20> */
.L_x_24931:
        /* <DEDUP_REMOVED lines=13> */
.L_x_24933:
[----:B------:R-:W-:Y:S05]  /*3c960*/  BSYNC.RECONVERGENT B3 ;  /* 0x0000000000037941 */ /* 0x000fea0003800200 */
.L_x_24932:
        /* <DEDUP_REMOVED lines=44> */
.L_x_24930:
[----:B------:R-:W-:Y:S05]  /*3cc30*/  BSYNC.RECONVERGENT B2 ;  /* 0x0000000000027941 */ /* 0x000fea0003800200 */
.L_x_24929:
        /* <DEDUP_REMOVED lines=25> */
.L_x_24936:
        /* <DEDUP_REMOVED lines=13> */
.L_x_24938:
[----:B------:R-:W-:Y:S05]  /*3cea0*/  BSYNC.RECONVERGENT B3 ;  /* 0x0000000000037941 */ /* 0x000fea0003800200 */
.L_x_24937:
        /* <DEDUP_REMOVED lines=44> */
.L_x_24935:
[----:B------:R-:W-:Y:S05]  /*3d170*/  BSYNC.RECONVERGENT B2 ;  /* 0x0000000000027941 */ /* 0x000fea0003800200 */
.L_x_24934:
        /* <DEDUP_REMOVED lines=20> */
.L_x_24941:
        /* <DEDUP_REMOVED lines=13> */
.L_x_24943:
[----:B------:R-:W-:Y:S05]  /*3d390*/  BSYNC.RECONVERGENT B3 ;  /* 0x0000000000037941 */ /* 0x000fea0003800200 */
.L_x_24942:
        /* <DEDUP_REMOVED lines=44> */
.L_x_24940:
[----:B------:R-:W-:Y:S05]  /*3d660*/  BSYNC.RECONVERGENT B2 ;  /* 0x0000000000027941 */ /* 0x000fea0003800200 */
.L_x_24939:
        /* <DEDUP_REMOVED lines=25> */
.L_x_24946:
        /* <DEDUP_REMOVED lines=13> */
.L_x_24948:
[----:B------:R-:W-:Y:S05]  /*3d8d0*/  BSYNC.RECONVERGENT B3 ;  /* 0x0000000000037941 */ /* 0x000fea0003800200 */
.L_x_24947:
        /* <DEDUP_REMOVED lines=44> */
.L_x_24945:
[----:B------:R-:W-:Y:S05]  /*3dba0*/  BSYNC.RECONVERGENT B2 ;  /* 0x0000000000027941 */ /* 0x000fea0003800200 */
.L_x_24944:
        /* <DEDUP_REMOVED lines=20> */
.L_x_24951:
        /* <DEDUP_REMOVED lines=13> */
.L_x_24953:
[----:B------:R-:W-:Y:S05]  /*3ddc0*/  BSYNC.RECONVERGENT B3 ;  /* 0x0000000000037941 */ /* 0x000fea0003800200 */
.L_x_24952:
        /* <DEDUP_REMOVED lines=44> */
.L_x_24950:
[----:B------:R-:W-:Y:S05]  /*3e090*/  BSYNC.RECONVERGENT B2 ;  /* 0x0000000000027941 */ /* 0x000fea0003800200 */
.L_x_24949:
        /* <DEDUP_REMOVED lines=25> */
.L_x_24956:
        /* <DEDUP_REMOVED lines=13> */
.L_x_24958:
[----:B------:R-:W-:Y:S05]  /*3e300*/  BSYNC.RECONVERGENT B3 ;  /* 0x0000000000037941 */ /* 0x000fea0003800200 */
.L_x_24957:
        /* <DEDUP_REMOVED lines=44> */
.L_x_24955:
[----:B------:R-:W-:Y:S05]  /*3e5d0*/  BSYNC.RECONVERGENT B2 ;  /* 0x0000000000027941 */ /* 0x000fea0003800200 */
.L_x_24954:
        /* <DEDUP_REMOVED lines=20> */
.L_x_24961:
        /* <DEDUP_REMOVED lines=15> */
.L_x_24963:
[----:B------:R-:W-:Y:S05]  /*3e810*/  BSYNC.RECONVERGENT B3 ;  /* 0x0000000000037941 */ /* 0x000fea0003800200 */
.L_x_24962:
        /* <DEDUP_REMOVED lines=44> */
.L_x_24960:
[----:B------:R-:W-:Y:S05]  /*3eae0*/  BSYNC.RECONVERGENT B2 ;  /* 0x0000000000027941 */ /* 0x000fea0003800200 */
.L_x_24959:
        /* <DEDUP_REMOVED lines=10> */
[----:B------:R-:W-:Y:S01]  /*3eb90*/  PRMT R165, R226, 0x5410, R233 ;  /* 0x00005410e2a57816 */ /* 0x000fe200000000e9 */
[--C-:B------:R-:W-:Y:S01]  /*3eba0*/  IMAD.MOV.U32 R226, RZ, RZ, R20.reuse ;  /* 0x000000ffffe27224 */ /* 0x100fe200078e0014 */
[----:B------:R-:W-:Y:S01]  /*3ebb0*/  PRMT R20, R164, 0x7610, R20 ;  /* 0x00007610a4147816 */ /* 0x000fe20000000014 */
[----:B------:R-:W-:Y:S01]  /*3ebc0*/  @P1 FADD.FTZ R224, R167, R238 ;  /* 0x000000eea7e01221 */ /* 0x000fe20000010000 */
[----:B------:R-:W-:Y:S02]  /*3ebd0*/  @!P1 MOV R224, R238 ;  /* 0x000000ee00e09202 */ /* 0x000fe40000000f00 */
[----:B------:R-:W-:Y:S02]  /*3ebe0*/  PRMT R164, R230, 0x5410, R231 ;  /* 0x00005410e6a47816 */ /* 0x000fe400000000e7 */
[----:B------:R-:W-:-:S04]  /*3ebf0*/  F2FP.F16.F32.PACK_AB R167, RZ, R224 ;  /* 0x000000e0ffa7723e */ /* 0x000fc800000000ff */
[----:B------:R-:W-:Y:S01]  /*3ec00*/  PRMT R167, R232, 0x5410, R167 ;  /* 0x00005410e8a77816 */ /* 0x000fe200000000a7 */
[----:B------:R-:W-:Y:S06]  /*3ec10*/  BRA `(.L_x_24964) ;  /* 0x0000002800887947 */ /* 0x000fec0003800000 */
.L_x_24883:
        /* <DEDUP_REMOVED lines=16> */
.L_x_24967:
        /* <DEDUP_REMOVED lines=13> */
.L_x_24969:
[----:B------:R-:W-:Y:S05]  /*3edf0*/  BSYNC.RECONVERGENT B3 ;  /* 0x0000000000037941 */ /* 0x000fea0003800200 */
.L_x_24968:
        /* <DEDUP_REMOVED lines=43> */
.L_x_24966:
[----:B------:R-:W-:Y:S05]  /*3f0b0*/  BSYNC.RECONVERGENT B2 ;  /* 0x0000000000027941 */ /* 0x000fea0003800200 */
.L_x_24965:
        /* <DEDUP_REMOVED lines=9> */
[----:B------:R-:W-:-:S02]  /*3f150*/  @P1 HADD2.F32 R8, -RZ, R28.H0_H0 ;  /* 0x2000001cff081230 */ /* 0x000fc40000004100 */
[----:B-1----:R-:W-:Y:S01]  /*3f160*/  FMUL.FTZ R183, R183, R224 ;  /* 0x000000e0b7b77220 */ /* 0x002fe20000410000 */
[----:B--2---:R-:W-:-:S04]  /*3f170*/  FSETP.GTU.FTZ.AND P2, PT, R27, R226, PT ;  /* 0x000000e21b00720b */ /* 0x004fc80003f5c000 */
        /* <DEDUP_REMOVED lines=16> */
.L_x_24972:
        /* <DEDUP_REMOVED lines=13> */
.L_x_24974:
[----:B------:R-:W-:Y:S05]  /*3f350*/  BSYNC.RECONVERGENT B3 ;  /* 0x0000000000037941 */ /* 0x000fea0003800200 */
.L_x_24973:
        /* <DEDUP_REMOVED lines=44> */
.L_x_24971:
[----:B------:R-:W-:Y:S05]  /*3f620*/  BSYNC.RECONVERGENT B2 ;  /* 0x0000000000027941 */ /* 0x000fea0003800200 */
.L_x_24970:
        /* <DEDUP_REMOVED lines=25> */
.L_x_24977:
        /* <DEDUP_REMOVED lines=13> */
.L_x_24979:
[----:B------:R-:W-:Y:S05]  /*3f890*/  BSYNC.RECONVERGENT B3 ;  /* 0x0000000000037941 */ /* 0x000fea0003800200 */
.L_x_24978:
        /* <DEDUP_REMOVED lines=44> */
.L_x_24976:
[----:B------:R-:W-:Y:S05]  /*3fb60*/  BSYNC.RECONVERGENT B2 ;  /* 0x0000000000027941 */ /* 0x000fea0003800200 */
.L_x_24975:
[----:B------:R-:W-:Y:S01]  /*3fb70*/  I2FP.F32.U32 R8, R8 ;  /* 0x0000000800087245 */ /* 0x000fe20000201000 */
[----:B------:R-:W-:Y:S01]  /*3fb80*/  HADD2.F32 R215, -RZ, R165.H0_H0 ;  /* 0x200000a5ffd77230 */ /* 0x000fe20000004100 */
[----:B------:R-:W-:Y:S01]  /*3fb90*/  LOP3.LUT R168, R168, 0xfffffffb, RZ, 0xc0, !PT ;  /* 0xfffffffba8a87812 */ /* 0x000fe200078ec0ff */
[----:B0-----:R-:W-:Y:S01]  /*3fba0*/  @P1 HADD2.F32 R229, -RZ, R29.H0_H0 ;  /* 0x2000001dffe51230 */ /* 0x001fe20000004100 */
        /* <DEDUP_REMOVED lines=21> */
.L_x_24982:
        /* <DEDUP_REMOVED lines=13> */
.L_x_24984:
[----:B------:R-:W-:Y:S05]  /*3fdd0*/  BSYNC.RECONVERGENT B3 ;  /* 0x0000000000037941 */ /* 0x000fea0003800200 */
.L_x_24983:
        /* <DEDUP_REMOVED lines=44> */
.L_x_24981:
[----:B------:R-:W-:Y:S05]  /*400a0*/  BSYNC.RECONVERGENT B2 ;  /* 0x0000000000027941 */ /* 0x000fea0003800200 */
.L_x_24980:
        /* <DEDUP_REMOVED lines=25> */
.L_x_24987:
        /* <DEDUP_REMOVED lines=13> */
.L_x_24989:
[----:B------:R-:W-:Y:S05]  /*40310*/  BSYNC.RECONVERGENT B3 ;  /* 0x0000000000037941 */ /* 0x000fea0003800200 */
.L_x_24988:
        /* <DEDUP_REMOVED lines=44> */
.L_x_24986:
[----:B------:R-:W-:Y:S05]  /*405e0*/  BSYNC.RECONVERGENT B2 ;  /* 0x0000000000027941 */ /* 0x000fea0003800200 */
.L_x_24985:
        /* <DEDUP_REMOVED lines=23> */
.L_x_24992:
        /* <DEDUP_REMOVED lines=13> */
.L_x_24994:
[----:B------:R-:W-:Y:S05]  /*40830*/  BSYNC.RECONVERGENT B3 ;  /* 0x0000000000037941 */ /* 0x000fea0003800200 */
.L_x_24993:
        /* <DEDUP_REMOVED lines=44> */
.L_x_24991:
[----:B------:R-:W-:Y:S05]  /*40b00*/  BSYNC.RECONVERGENT B2 ;  /* 0x0000000000027941 */ /* 0x000fea0003800200 */
.L_x_24990:
        /* <DEDUP_REMOVED lines=23> */
.L_x_24997:
        /* <DEDUP_REMOVED lines=13> */
.L_x_24999:
[----:B------:R-:W-:Y:S05]  /*40d50*/  BSYNC.RECONVERGENT B3 ;  /* 0x0000000000037941 */ /* 0x000fea0003800200 */
.L_x_24998:
        /* <DEDUP_REMOVED lines=44> */
.L_x_24996:
[----:B------:R-:W-:Y:S05]  /*41020*/  BSYNC.RECONVERGENT B2 ;  /* 0x0000000000027941 */ /* 0x000fea0003800200 */
.L_x_24995:
        /* <DEDUP_REMOVED lines=23> */
.L_x_25002:
        /* <DEDUP_REMOVED lines=13> */
.L_x_25004:
[----:B------:R-:W-:Y:S05]  /*41270*/  BSYNC.RECONVERGENT B3 ;  /* 0x0000000000037941 */ /* 0x000fea0003800200 */
.L_x_25003:
        /* <DEDUP_REMOVED lines=42> */
[----:B------:R-:W-:Y:S01]  /*41520*/  IMAD.MOV.U32 R165, RZ, RZ, R236 ;  /* 0x000000ffffa57224 */ /* 0x000fe200078e00ec */
[----:B------:R-:W-:-:S07]  /*41530*/  MOV R236, R164 ;  /* 0x000000a400ec7202 */ /* 0x000fce0000000f00 */
.L_x_25001:
[----:B------:R-:W-:Y:S05]  /*41540*/  BSYNC.RECONVERGENT B2 ;  /* 0x0000000000027941 */ /* 0x000fea0003800200 */
.L_x_25000:
[----:B------:R-:W-:Y:S01]  /*41550*/  I2FP.F32.U32 R164, R165 ;  /* 0x000000a500a47245 */ /* 0x000fe20000201000 */
[----:B------:R-:W-:Y:S01]  /*41560*/  HADD2.F32 R167, -RZ, R167.H1_H1 ;  /* 0x300000a7ffa77230 */ /* 0x000fe20000004100 */
[----:B------:R-:W-:Y:S01]  /*41570*/  PRMT R166, R238, 0x5410, R166 ;  /* 0x00005410eea67816 */ /* 0x000fe200000000a6 */
[----:B------:R-:W-:Y:S02]  /*41580*/  @P1 HADD2.F32 R165, -RZ, R31.H1_H1 ;  /* 0x3000001fffa51230 */ /* 0x000fe40000004100 */
[----:B------:R-:W-:Y:S01]  /*41590*/  FFMA.FTZ R239, R164, R239, 1.1641532182693481445e-10 ;  /* 0x2f000000a4ef7423 */ /* 0x000fe200000100ef */
[----:B------:R-:W-:Y:S01]  /*415a0*/  FMUL.FTZ R167, R167, R224 ;  /* 0x000000e0a7a77220 */ /* 0x000fe20000410000 */
[----:B------:R-:W-:-:S03]  /*415b0*/  PRMT R164, R232, 0x5410, R233 ;  /* 0x00005410e8a47816 */ /* 0x000fc600000000e9 */
[----:B------:R-:W-:Y:S02]  /*415c0*/  FSETP.GTU.FTZ.AND P5, PT, R239, R226, PT ;  /* 0x000000e2ef00720b */ /* 0x000fe40003fbc000 */
[----:B------:R-:W-:Y:S02]  /*415d0*/  MOV R226, R236 ;  /* 0x000000ec00e27202 */ /* 0x000fe40000000f00 */
[----:B------:R-:W-:Y:S02]  /*415e0*/  FSEL R224, R167, RZ, !P5 ;  /* 0x000000ffa7e07208 */ /* 0x000fe40006800000 */
[----:B------:R-:W-:-:S03]  /*415f0*/  PLOP3.LUT P5, PT, P5, PT, PT, 0x8, 0x80 ;  /* 0x000000000080781c */ /* 0x000fc60002fae170 */
[----:B------:R-:W-:Y:S01]  /*41600*/  @P1 FADD.FTZ R224, R165, R224 ;  /* 0x000000e0a5e01221 */ /* 0x000fe20000010000 */
[----:B------:R-:W-:-:S04]  /*41610*/  PRMT R165, R234, 0x5410, R237 ;  /* 0x00005410eaa57816 */ /* 0x000fc800000000ed */
[----:B------:R-:W-:-:S04]  /*41620*/  F2FP.F16.F32.PACK_AB R167, RZ, R224 ;  /* 0x000000e0ffa7723e */ /* 0x000fc800000000ff */
[----:B------:R-:W-:-:S07]  /*41630*/  PRMT R167, R235, 0x5410, R167 ;  /* 0x00005410eba77816 */ /* 0x000fce00000000a7 */
.L_x_24964:
        /* <DEDUP_REMOVED lines=43> */
.L_x_24882:
[----:B------:R-:W-:Y:S05]  /*418f0*/  BSYNC.RECONVERGENT B1 ;  /* 0x0000000000017941 */ /* 0x000fea0003800200 */
.L_x_24881:
        /* <DEDUP_REMOVED lines=235> */
.L_x_25034:
        /* <DEDUP_REMOVED lines=43> */
[----:B-1----:R-:W-:Y:S01]  /*42a60*/  IMAD.WIDE.U32 R230, R225, 0x10, R230 ;  /* 0x00000010e1e67825 */ /* 0x002fe200078e00e6 */
[----:B------:R-:W-:-:S02]  /*42a70*/  F2FP.F16.F32.PACK_AB R165, R234, R167 ;  /* 0x000000a7eaa5723e */ /* 0x000fc400000000ff */
[----:B------:R-:W-:Y:S02]  /*42a80*/  F2FP.F16.F32.PACK_AB R166, R229, R166 ;  /* 0x000000a6e5a6723e */ /* 0x000fe400000000ff */
[----:B------:R-:W-:Y:S02]  /*42a90*/  F2FP.F16.F32.PACK_AB R167, R242, R233 ;  /* 0x000000e9f2a7723e */ /* 0x000fe400000000ff */
[----:B------:R-:W-:-:S03]  /*42aa0*/  IADD3 R225, PT, PT, R225, 0x20, RZ ;  /* 0x00000020e1e17810 */ /* 0x000fc60007ffe0ff */
[----:B------:R2:W-:Y:S04]  /*42ab0*/  STG.E.128 desc[UR6][R230.64], R164 ;  /* 0x000000a4e6007986 */ /* 0x0005e8000c101d06 */
.L_x_25007:
[----:B------:R-:W-:Y:S05]  /*42ac0*/  BSYNC.RECONVERGENT B1 ;  /* 0x0000000000017941 */ /* 0x000fea0003800200 */
.L_x_25006:
        /* <DEDUP_REMOVED lines=31> */
[----:B------:R-:W-:Y:S01]  /*42cc0*/  F2FP.F16.F32.PACK_AB R166, R229, R166 ;  /* 0x000000a6e5a6723e */ /* 0x000fe200000000ff */
[----:B------:R-:W-:Y:S01]  /*42cd0*/  VIADD R225, R225, 0x20 ;  /* 0x00000020e1e17836 */ /* 0x000fe20000000000 */
[----:B------:R-:W-:-:S05]  /*42ce0*/  F2FP.F16.F32.PACK_AB R167, R242, R233 ;  /* 0x000000e9f2a7723e */ /* 0x000fca00000000ff */
[----:B------:R3:W-:Y:S02]  /*42cf0*/  STG.E.128 desc[UR6][R230.64], R164 ;  /* 0x000000a4e6007986 */ /* 0x0007e4000c101d06 */
.L_x_25009:
[----:B------:R-:W-:Y:S05]  /*42d00*/  BSYNC.RECONVERGENT B1 ;  /* 0x0000000000017941 */ /* 0x000fea0003800200 */
.L_x_25008:
        /* <DEDUP_REMOVED lines=35> */
.L_x_25011:
[----:B------:R-:W-:Y:S05]  /*42f40*/  BSYNC.RECONVERGENT B1 ;  /* 0x0000000000017941 */ /* 0x000fea0003800200 */
.L_x_25010:
        /* <DEDUP_REMOVED lines=35> */
.L_x_25013:
[----:B------:R-:W-:Y:S05]  /*43180*/  BSYNC.RECONVERGENT B1 ;  /* 0x0000000000017941 */ /* 0x000fea0003800200 */
.L_x_25012:
        /* <DEDUP_REMOVED lines=35> */
.L_x_25015:
[----:B------:R-:W-:Y:S05]  /*433c0*/  BSYNC.RECONVERGENT B1 ;  /* 0x0000000000017941 */ /* 0x000fea0003800200 */
.L_x_25014:
        /* <DEDUP_REMOVED lines=31> */
[----:B------:R-:W-:Y:S01]  /*435c0*/  F2FP.F16.F32.PACK_AB R166, R229, R166 ;  /* 0x000000a6e5a6723e */ /* 0x000fe200000000ff */
[----:B------:R-:W-:Y:S01]  /*435d0*/  VIADD R225, R225, 0x20 ;  /* 0x00000020e1e17836 */ /* 0x000fe20000000000 */
[----:B------:R-:W-:-:S05]  /*435e0*/  F2FP.F16.F32.PACK_AB R167, R242, R233 ;  /* 0x000000e9f2a7723e */ /* 0x000fca00000000ff */
[----:B------:R0:W-:Y:S02]  /*435f0*/  STG.E.128 desc[UR6][R230.64], R164 ;  /* 0x000000a4e6007986 */ /* 0x0001e4000c101d06 */
.L_x_25017:
[----:B------:R-:W-:Y:S05]  /*43600*/  BSYNC.RECONVERGENT B1 ;  /* 0x0000000000017941 */ /* 0x000fea0003800200 */
.L_x_25016:
        /* <DEDUP_REMOVED lines=35> */
.L_x_25019:
[----:B------:R-:W-:Y:S05]  /*43840*/  BSYNC.RECONVERGENT B1 ;  /* 0x0000000000017941 */ /* 0x000fea0003800200 */
.L_x_25018:
        /* <DEDUP_REMOVED lines=34> */
.L_x_25021:
[----:B------:R-:W-:Y:S05]  /*43a70*/  BSYNC.RECONVERGENT B1 ;  /* 0x0000000000017941 */ /* 0x000fea0003800200 */
.L_x_25020:
[----:B01234-:R-:W0:Y:S02]  /*43a80*/  LDC.64 R164, c[0x0][0x380] ;  /* 0x0000e000ffa47b82 */ /* 0x01fe240000000a00 */
[----:B0-----:R-:W-:-:S05]  /*43a90*/  IMAD R4, R164, 0x4, R4 ;  /* 0x00000004a4047824 */ /* 0x001fca00078e0204 */
[----:B------:R-:W-:-:S13]  /*43aa0*/  ISETP.GE.AND P0, PT, R4, R165, PT ;  /* 0x000000a50400720c */ /* 0x000fda0003f06270 */
[----:B------:R-:W-:Y:S05]  /*43ab0*/  @!P0 BRA `(.L_x_25022) ;  /* 0xfffffbd400dc8947 */ /* 0x000fea000383ffff */
[----:B------:R-:W-:Y:S05]  /*43ac0*/  BSYNC B0 ;  /* 0x0000000000007941 */ /* 0x000fea0003800000 */
.L_x_24005:
[----:B------:R-:W-:Y:S05]  /*43ad0*/  EXIT ;  /* 0x000000000000794d */ /* 0x000fea0003800000 */
.L_x_25005:
[----:B------:R-:W-:Y:S01]  /*43ae0*/  HFMA2 R236, -RZ, RZ, 0, 1.847743988037109375e-06 ;  /* 0x0000001fffec7431 */ /* 0x000fe200000001ff */
[----:B------:R-:W-:Y:S01]  /*43af0*/  BSSY B1, `(.L_x_25023) ;  /* 0x0000007000017945 */ /* 0x000fe20003800000 */
[----:B------:R-:W-:Y:S01]  /*43b00*/  MOV R234, R164 ;  /* 0x000000a400ea7202 */ /* 0x000fe20000000f00 */
[----:B------:R-:W-:Y:S02]  /*43b10*/  IMAD.MOV.U32 R235, RZ, RZ, 0x1 ;  /* 0x00000001ffeb7424 */ /* 0x000fe400078e00ff */
[----:B------:R-:W-:-:S07]  /*43b20*/  IMAD.MOV.U32 R233, RZ, RZ, -0x1 ;  /* 0xffffffffffe97424 */ /* 0x000fce00078e00ff */
[----:B-----5:R-:W-:Y:S05]  /*43b30*/  WARPSYNC.COLLECTIVE R233, `(.L_x_25024) ;  /* 0x00000000e9087348 */ /* 0x020fea0003c00000 */
[----:B------:R0:W1:Y:S02]  /*43b40*/  SHFL.BFLY P6, R232, R234, R235, R236 ;  /* 0x0c0000ebeae87389 */ /* 0x00006400000c00ec */
[----:B01---5:R-:W-:Y:S05]  /*43b50*/  ENDCOLLECTIVE ;  /* 0x000000000000791b */ /* 0x023fea0003800000 */
.L_x_25024:
[----:B------:R-:W-:Y:S05]  /*43b60*/  BSYNC B1 ;  /* 0x0000000000017941 */ /* 0x000fea0003800000 */
.L_x_25023:
        /* <DEDUP_REMOVED lines=10> */
.L_x_25025:
[----:B------:R-:W-:Y:S02]  /*43c10*/  IMAD.MOV.U32 R235, RZ, RZ, 0x4 ;  /* 0x00000004ffeb7424 */ /* 0x000fe400078e00ff */
[----:B------:R-:W-:-:S04]  /*43c20*/  IMAD.MOV.U32 R166, RZ, RZ, R232 ;  /* 0x000000ffffa67224 */ /* 0x000fc800078e00e8 */
[----:B------:R-:W-:-:S05]  /*43c30*/  FADD.FTZ R166, R165, R166 ;  /* 0x000000a6a5a67221 */ /* 0x000fca0000010000 */
[----:B------:R-:W-:-:S07]  /*43c40*/  MOV R234, R166 ;  /* 0x000000a600ea7202 */ /* 0x000fce0000000f00 */
[----:B------:R-:W-:Y:S05]  /*43c50*/  WARPSYNC.COLLECTIVE R233, `(.L_x_25026) ;  /* 0x00000000e9087348 */ /* 0x000fea0003c00000 */
[----:B------:R0:W1:Y:S02]  /*43c60*/  SHFL.BFLY P6, R232, R234, R235, R236 ;  /* 0x0c0000ebeae87389 */ /* 0x00006400000c00ec */
[----:B01----:R-:W-:Y:S05]  /*43c70*/  ENDCOLLECTIVE ;  /* 0x000000000000791b */ /* 0x003fea0003800000 */
.L_x_25026:
[----:B------:R-:W-:Y:S01]  /*43c80*/  HFMA2 R235, -RZ, RZ, 0, 4.76837158203125e-07 ;  /* 0x00000008ffeb7431 */ /* 0x000fe200000001ff */
[----:B------:R-:W-:-:S05]  /*43c90*/  MOV R167, R232 ;  /* 0x000000e800a77202 */ /* 0x000fca0000000f00 */
[----:B------:R-:W-:-:S04]  /*43ca0*/  FADD.FTZ R167, R166, R167 ;  /* 0x000000a7a6a77221 */ /* 0x000fc80000010000 */
[----:B------:R-:W-:-:S07]  /*43cb0*/  IMAD.MOV.U32 R234, RZ, RZ, R167 ;  /* 0x000000ffffea7224 */ /* 0x000fce00078e00a7 */
[----:B------:R-:W-:Y:S05]  /*43cc0*/  WARPSYNC.COLLECTIVE R233, `(.L_x_25027) ;  /* 0x00000000e9087348 */ /* 0x000fea0003c00000 */
[----:B------:R0:W1:Y:S02]  /*43cd0*/  SHFL.BFLY P6, R232, R234, R235, R236 ;  /* 0x0c0000ebeae87389 */ /* 0x00006400000c00ec */
[----:B01----:R-:W-:Y:S05]  /*43ce0*/  ENDCOLLECTIVE ;  /* 0x000000000000791b */ /* 0x003fea0003800000 */
.L_x_25027:
[----:B------:R-:W-:Y:S02]  /*43cf0*/  IMAD.MOV.U32 R235, RZ, RZ, 0x10 ;  /* 0x00000010ffeb7424 */ /* 0x000fe400078e00ff */
[----:B------:R-:W-:-:S04]  /*43d00*/  IMAD.MOV.U32 R228, RZ, RZ, R232 ;  /* 0x000000ffffe47224 */ /* 0x000fc800078e00e8 */
[----:B------:R-:W-:-:S05]  /*43d10*/  FADD.FTZ R228, R167, R228 ;  /* 0x000000e4a7e47221 */ /* 0x000fca0000010000 */
[----:B------:R-:W-:-:S07]  /*43d20*/  MOV R234, R228 ;  /* 0x000000e400ea7202 */ /* 0x000fce0000000f00 */
[----:B------:R-:W-:Y:S05]  /*43d30*/  WARPSYNC.COLLECTIVE R233, `(.L_x_25028) ;  /* 0x00000000e9087348 */ /* 0x000fea0003c00000 */
[----:B------:R0:W1:Y:S02]  /*43d40*/  SHFL.BFLY P6, R232, R234, R235, R236 ;  /* 0x0c0000ebeae87389 */ /* 0x00006400000c00ec */
[----:B01----:R-:W-:Y:S05]  /*43d50*/  ENDCOLLECTIVE ;  /* 0x000000000000791b */ /* 0x003fea0003800000 */
.L_x_25028:
[----:B------:R-:W-:Y:S01]  /*43d60*/  HFMA2 R235, -RZ, RZ, 0, 5.9604644775390625e-08 ;  /* 0x00000001ffeb7431 */ /* 0x000fe200000001ff */
[----:B------:R-:W-:Y:S02]  /*43d70*/  MOV R229, R232 ;  /* 0x000000e800e57202 */ /* 0x000fe40000000f00 */
        /* <DEDUP_REMOVED lines=132> */
[----:B------:R-:W-:-:S04]  /*445c0*/  @P6 FFMA.FTZ R164, R166, R166, R165 ;  /* 0x000000a6a6a46223 */ /* 0x000fc800000100a5 */
[----:B------:R-:W-:-:S07]  /*445d0*/  IMAD.MOV.U32 R234, RZ, RZ, R164 ;  /* 0x000000ffffea7224 */ /* 0x000fce00078e00a4 */
[----:B------:R-:W-:Y:S05]  /*445e0*/  WARPSYNC.COLLECTIVE R233, `(.L_x_25029) ;  /* 0x00000000e9087348 */ /* 0x000fea0003c00000 */
[----:B------:R0:W1:Y:S02]  /*445f0*/  SHFL.BFLY P6, R232, R234, R235, R236 ;  /* 0x0c0000ebeae87389 */ /* 0x00006400000c00ec */
[----:B01----:R-:W-:Y:S05]  /*44600*/  ENDCOLLECTIVE ;  /* 0x000000000000791b */ /* 0x003fea0003800000 */
.L_x_25029:
[----:B------:R-:W-:Y:S02]  /*44610*/  IMAD.MOV.U32 R235, RZ, RZ, 0x2 ;  /* 0x00000002ffeb7424 */ /* 0x000fe400078e00ff */
[----:B------:R-:W-:-:S04]  /*44620*/  IMAD.MOV.U32 R165, RZ, RZ, R232 ;  /* 0x000000ffffa57224 */ /* 0x000fc800078e00e8 */
[----:B------:R-:W-:-:S05]  /*44630*/  FADD.FTZ R165, R164, R165 ;  /* 0x000000a5a4a57221 */ /* 0x000fca0000010000 */
[----:B------:R-:W-:-:S07]  /*44640*/  MOV R234, R165 ;  /* 0x000000a500ea7202 */ /* 0x000fce0000000f00 */
[----:B------:R-:W-:Y:S05]  /*44650*/  WARPSYNC.COLLECTIVE R233, `(.L_x_25030) ;  /* 0x00000000e9087348 */ /* 0x000fea0003c00000 */
[----:B------:R0:W1:Y:S02]  /*44660*/  SHFL.BFLY P6, R232, R234, R235, R236 ;  /* 0x0c0000ebeae87389 */ /* 0x00006400000c00ec */
[----:B01----:R-:W-:Y:S05]  /*44670*/  ENDCOLLECTIVE ;  /* 0x000000000000791b */ /* 0x003fea0003800000 */
.L_x_25030:
[----:B------:R-:W-:Y:S01]  /*44680*/  HFMA2 R235, -RZ, RZ, 0, 2.384185791015625e-07 ;  /* 0x00000004ffeb7431 */ /* 0x000fe200000001ff */
[----:B------:R-:W-:-:S05]  /*44690*/  MOV R166, R232 ;  /* 0x000000e800a67202 */ /* 0x000fca0000000f00 */
[----:B------:R-:W-:-:S04]  /*446a0*/  FADD.FTZ R166, R165, R166 ;  /* 0x000000a6a5a67221 */ /* 0x000fc80000010000 */
[----:B------:R-:W-:-:S07]  /*446b0*/  IMAD.MOV.U32 R234, RZ, RZ, R166 ;  /* 0x000000ffffea7224 */ /* 0x000fce00078e00a6 */
[----:B------:R-:W-:Y:S05]  /*446c0*/  WARPSYNC.COLLECTIVE R233, `(.L_x_25031) ;  /* 0x00000000e9087348 */ /* 0x000fea0003c00000 */
[----:B------:R0:W1:Y:S02]  /*446d0*/  SHFL.BFLY P6, R232, R234, R235, R236 ;  /* 0x0c0000ebeae87389 */ /* 0x00006400000c00ec */
[----:B01----:R-:W-:Y:S05]  /*446e0*/  ENDCOLLECTIVE ;  /* 0x000000000000791b */ /* 0x003fea0003800000 */
.L_x_25031:
[----:B------:R-:W-:Y:S02]  /*446f0*/  IMAD.MOV.U32 R235, RZ, RZ, 0x8 ;  /* 0x00000008ffeb7424 */ /* 0x000fe400078e00ff */
[----:B------:R-:W-:-:S04]  /*44700*/  IMAD.MOV.U32 R167, RZ, RZ, R232 ;  /* 0x000000ffffa77224 */ /* 0x000fc800078e00e8 */
[----:B------:R-:W-:-:S05]  /*44710*/  FADD.FTZ R167, R166, R167 ;  /* 0x000000a7a6a77221 */ /* 0x000fca0000010000 */
[----:B------:R-:W-:-:S07]  /*44720*/  MOV R234, R167 ;  /* 0x000000a700ea7202 */ /* 0x000fce0000000f00 */
[----:B------:R-:W-:Y:S05]  /*44730*/  WARPSYNC.COLLECTIVE R233, `(.L_x_25032) ;  /* 0x00000000e9087348 */ /* 0x000fea0003c00000 */
[----:B------:R0:W1:Y:S02]  /*44740*/  SHFL.BFLY P6, R232, R234, R235, R236 ;  /* 0x0c0000ebeae87389 */ /* 0x00006400000c00ec */
[----:B01----:R-:W-:Y:S05]  /*44750*/  ENDCOLLECTIVE ;  /* 0x000000000000791b */ /* 0x003fea0003800000 */
.L_x_25032:
[----:B------:R-:W-:Y:S01]  /*44760*/  HFMA2 R235, -RZ, RZ, 0, 9.5367431640625e-07 ;  /* 0x00000010ffeb7431 */ /* 0x000fe200000001ff */
[----:B------:R-:W-:-:S05]  /*44770*/  MOV R228, R232 ;  /* 0x000000e800e47202 */ /* 0x000fca0000000f00 */
[----:B------:R-:W-:-:S04]  /*44780*/  FADD.FTZ R229, R167, R228 ;  /* 0x000000e4a7e57221 */ /* 0x000fc80000010000 */
[----:B------:R-:W-:-:S07]  /*44790*/  IMAD.MOV.U32 R234, RZ, RZ, R229 ;  /* 0x000000ffffea7224 */ /* 0x000fce00078e00e5 */
[----:B------:R-:W-:Y:S05]  /*447a0*/  WARPSYNC.COLLECTIVE R233, `(.L_x_25033) ;  /* 0x00000000e9087348 */ /* 0x000fea0003c00000 */
[----:B------:R0:W1:Y:S02]  /*447b0*/  SHFL.BFLY P6, R232, R234, R235, R236 ;  /* 0x0c0000ebeae87389 */ /* 0x00006400000c00ec */
[----:B01----:R-:W-:Y:S05]  /*447c0*/  ENDCOLLECTIVE ;  /* 0x000000000000791b */ /* 0x003fea0003800000 */
.L_x_25033:
[----:B------:R-:W-:Y:S05]  /*447d0*/  BRA `(.L_x_25034) ;  /* 0xffffffdc00f47947 */ /* 0x000fea000383ffff */
.L_x_25035:
        /* <DEDUP_REMOVED lines=10> */
.L_x_43898:


//--------------------- .text._ZN10layer_norm31ln_parallel_residual_fwd_kernelINS_13Kernel_traitsIf6__halfS2_S2_fjLj2048ELj1ELj4ELj1ELj16ENS_18Kernel_traits_baseILj2048EfS2_S2_S2_fjLj128EEEEELb1ELb1ELb1EEEvNS_9FwdParamsE --------------------------
	.section	.text._ZN10layer_norm31ln_parallel_residual_fwd_kernelINS_13Kernel_traitsIf6__halfS2_S2_fjLj2048ELj1ELj4ELj1ELj16ENS_18Kernel_traits_baseILj2048EfS2_S2_S2_fjLj128EEEEELb1ELb1ELb1EEEvNS_9FwdParamsE,"ax",@progbits
	.align	128
        .global         _ZN10layer_norm31ln_parallel_residual_fwd_kernelINS_13Kernel_traitsIf6__halfS2_S2_fjLj2048ELj1ELj4ELj1ELj16ENS_18Kernel_traits_baseILj2048EfS2_S2_S2_fjLj128EEEEELb1ELb1ELb1EEEvNS_9FwdParamsE
        .type           _ZN10layer_norm31ln_parallel_residual_fwd_kernelINS_13Kernel_traitsIf6__halfS2_S2_fjLj2048ELj1ELj4ELj1ELj16ENS_18Kernel_traits_baseILj2048EfS2_S2_S2_fjLj128EEEEELb1ELb1ELb1EEEvNS_9FwdParamsE,@function
        .size           _ZN10layer_norm31ln_parallel_residual_fwd_kernelINS_13Kernel_traitsIf6__halfS2_S2_fjLj2048ELj1ELj4ELj1ELj16ENS_18Kernel_traits_baseILj2048EfS2_S2_S2_fjLj128EEEEELb1ELb1ELb1EEEvNS_9FwdParamsE,(.L_x_43899 - _ZN10layer_norm31ln_parallel_residual_fwd_kernelINS_13Kernel_traitsIf6__halfS2_S2_fjLj2048ELj1ELj4ELj1ELj16ENS_18Kernel_traits_baseILj2048EfS2_S2_S2_fjLj128EEEEELb1ELb1ELb1EEEvNS_9FwdParamsE)
        .other          _ZN10layer_norm31ln_parallel_residual_fwd_kernelINS_13Kernel_traitsIf6__halfS2_S2_fjLj2048ELj1ELj4ELj1ELj16ENS_18Kernel_traits_baseILj2048EfS2_S2_S2_fjLj128EEEEELb1ELb1ELb1EEEvNS_9FwdParamsE,@"STO_CUDA_ENTRY STV_DEFAULT"
_ZN10layer_norm31ln_parallel_residual_fwd_kernelINS_13Kernel_traitsIf6__halfS2_S2_fjLj2048ELj1ELj4ELj1ELj16ENS_18Kernel_traits_baseILj2048EfS2_S2_S2_fjLj128EEEEELb1ELb1ELb1EEEvNS_9FwdParamsE:
.text._ZN10layer_norm31ln_parallel_residual_fwd_kernelINS_13Kernel_traitsIf6__halfS2_S2_fjLj2048ELj1ELj4ELj1ELj16ENS_18Kernel_traits_baseILj2048EfS2_S2_S2_fjLj128EEEEELb1ELb1ELb1EEEvNS_9FwdParamsE:
        /* <DEDUP_REMOVED lines=87> */
.L_x_25036:
        /* <DEDUP_REMOVED lines=50> */
.L_x_25037:
        /* <DEDUP_REMOVED lines=76> */
.L_x_26024:
[----:B------:R-:W-:Y:S01]  /*0d50*/  ISETP.NE.U32.AND P1, PT, RZ, UR10, PT ;  /* 0x0000000aff007c0c */ /* 0x000fe2000bf25070 */
[----:B------:R-:W0:Y:S01]  /*0d60*/  LDC.64 R228, c[0x0][0x390] ;  /* 0x0000e400ffe47b82 */ /* 0x000e220000000a00 */
[----:B------:R-:W-:Y:S02]  /*0d70*/  IMAD R9, R17, UR4, RZ ;  /* 0x0000000411097c24 */ /* 0x000fe4000f8e02ff */
[----:B------:R-:W-:-:S03]  /*0d80*/  ISETP.NE.AND.EX P1, PT, RZ, UR11, PT, P1 ;  /* 0x0000000bff007c0c */ /* 0x000fc6000bf25310 */
[----:B------:R-:W-:Y:S02]  /*0d90*/  SHF.R.S32.HI R10, RZ, 0x1f, R9 ;  /* 0x0000001fff0a7819 */ /* 0x000fe40000011409 */
[----:B-1----:R-:W1:Y:S02]  /*0da0*/  @P0 LDC.64 R22, c[0x0][0x398] ;  /* 0x0000e600ff160b82 */ /* 0x002e640000000a00 */
        /* <DEDUP_REMOVED lines=30> */
.L_x_25042:
        /* <DEDUP_REMOVED lines=13> */
.L_x_25044:
[----:B------:R-:W-:Y:S05]  /*1060*/  BSYNC.RECONVERGENT B2 ;  /* 0x0000000000027941 */ /* 0x000fea0003800200 */
.L_x_25043:
        /* <DEDUP_REMOVED lines=42> */
.L_x_25041:
[----:B------:R-:W-:Y:S05]  /*1310*/  BSYNC.RECONVERGENT B1 ;  /* 0x0000000000017941 */ /* 0x000fea0003800200 */
.L_x_25040:
        /* <DEDUP_REMOVED lines=8> */
[----:B------:R-:W-:Y:S01]  /*13a0*/  IMAD.MOV.U32 R165, RZ, RZ, 0x2 ;  /* 0x00000002ffa57424 */ /* 0x000fe200078e00ff */
[----:B------:R-:W-:Y:S02]  /*13b0*/  MOV R21, R12 ;  /* 0x0000000c00157202 */ /* 0x000fe40000000f00 */
        /* <DEDUP_REMOVED lines=16> */
.L_x_25047:
        /* <DEDUP_REMOVED lines=13> */
.L_x_25049:
[----:B------:R-:W-:Y:S05]  /*1590*/  BSYNC.RECONVERGENT B2 ;  /* 0x0000000000027941 */ /* 0x000fea0003800200 */
.L_x_25048:
        /* <DEDUP_REMOVED lines=43> */
.L_x_25046:
[----:B------:R-:W-:Y:S05]  /*1850*/  BSYNC.RECONVERGENT B1 ;  /* 0x0000000000017941 */ /* 0x000fea0003800200 */
.L_x_25045:
        /* <DEDUP_REMOVED lines=24> */
.L_x_25052:
        /* <DEDUP_REMOVED lines=13> */
.L_x_25054:
[----:B------:R-:W-:Y:S05]  /*1ab0*/  BSYNC.RECONVERGENT B2 ;  /* 0x0000000000027941 */ /* 0x000fea0003800200 */
.L_x_25053:
        /* <DEDUP_REMOVED lines=43> */
.L_x_25051:
[----:B------:R-:W-:Y:S05]  /*1d70*/  BSYNC.RECONVERGENT B1 ;  /* 0x0000000000017941 */ /* 0x000fea0003800200 */
.L_x_25050:
        /* <DEDUP_REMOVED lines=24> */
.L_x_25057:
        /* <DEDUP_REMOVED lines=13> */
.L_x_25059:
[----:B------:R-:W-:Y:S05]  /*1fd0*/  BSYNC.RECONVERGENT B2 ;  /* 0x0000000000027941 */ /* 0x000fea0003800200 */
.L_x_25058:
        /* <DEDUP_REMOVED lines=43> */
.L_x_25056:
[----:B------:R-:W-:Y:S05]  /*2290*/  BSYNC.RECONVERGENT B1 ;  /* 0x0000000000017941 */ /* 0x000fea0003800200 */
.L_x_25055:
        /* <DEDUP_REMOVED lines=23> */
.L_x_25062:
        /* <DEDUP_REMOVED lines=13> */
.L_x_25064:
[----:B------:R-:W-:Y:S05]  /*24e0*/  BSYNC.RECONVERGENT B2 ;  /* 0x0000000000027941 */ /* 0x000fea0003800200 */
.L_x_25063:
        /* <DEDUP_REMOVED lines=43> */
.L_x_25061:
[----:B------:R-:W-:Y:S05]  /*27a0*/  BSYNC.RECONVERGENT B1 ;  /* 0x0000000000017941 */ /* 0x000fea0003800200 */
.L_x_25060:
        /* <DEDUP_REMOVED lines=23> */
.L_x_25067:
        /* <DEDUP_REMOVED lines=13> */
.L_x_25069:
[----:B------:R-:W-:Y:S05]  /*29f0*/  BSYNC.RECONVERGENT B2 ;  /* 0x0000000000027941 */ /* 0x000fea0003800200 */
.L_x_25068:
        /* <DEDUP_REMOVED lines=43> */
.L_x_25066:
[----:B------:R-:W-:Y:S05]  /*2cb0*/  BSYNC.RECONVERGENT B1 ;  /* 0x0000000000017941 */ /* 0x000fea0003800200 */
.L_x_25065:
        /* <DEDUP_REMOVED lines=23> */
.L_x_25072:
        /* <DEDUP_REMOVED lines=13> */
.L_x_25074:
[----:B------:R-:W-:Y:S05]  /*2f00*/  BSYNC.RECONVERGENT B2 ;  /* 0x0000000000027941 */ /* 0x000fea0003800200 */
.L_x_25073:
        /* <DEDUP_REMOVED lines=43> */
.L_x_25071:
[----:B------:R-:W-:Y:S05]  /*31c0*/  BSYNC.RECONVERGENT B1 ;  /* 0x0000000000017941 */ /* 0x000fea0003800200 */
.L_x_25070:
        /* <DEDUP_REMOVED lines=23> */
.L_x_25077:
        /* <DEDUP_REMOVED lines=13> */
.L_x_25079:
[----:B------:R-:W-:Y:S05]  /*3410*/  BSYNC.RECONVERGENT B2 ;  /* 0x0000000000027941 */ /* 0x000fea0003800200 */
.L_x_25078:
        /* <DEDUP_REMOVED lines=43> */
.L_x_25076:
[----:B------:R-:W-:Y:S05]  /*36d0*/  BSYNC.RECONVERGENT B1 ;  /* 0x0000000000017941 */ /* 0x000fea0003800200 */
.L_x_25075:
        /* <DEDUP_REMOVED lines=15> */
.L_x_25039:
        /* <DEDUP_REMOVED lines=16> */
.L_x_25083:
        /* <DEDUP_REMOVED lines=13> */
.L_x_25085:
[----:B------:R-:W-:Y:S05]  /*39a0*/  BSYNC.RECONVERGENT B2 ;  /* 0x0000000000027941 */ /* 0x000fea0003800200 */
.L_x_25084:
        /* <DEDUP_REMOVED lines=42> */
.L_x_25082:
[----:B------:R-:W-:Y:S05]  /*3c50*/  BSYNC.RECONVERGENT B1 ;  /* 0x0000000000017941 */ /* 0x000fea0003800200 */
.L_x_25081:
        /* <DEDUP_REMOVED lines=23> */
.L_x_25088:
        /* <DEDUP_REMOVED lines=13> */
.L_x_25090:
[----:B------:R-:W-:Y:S05]  /*3ea0*/  BSYNC.RECONVERGENT B2 ;  /* 0x0000000000027941 */ /* 0x000fea0003800200 */
.L_x_25089:
        /* <DEDUP_REMOVED lines=43> */
.L_x_25087:
[----:B------:R-:W-:Y:S05]  /*4160*/  BSYNC.RECONVERGENT B1 ;  /* 0x0000000000017941 */ /* 0x000fea0003800200 */
.L_x_25086:
        /* <DEDUP_REMOVED lines=25> */
.L_x_25093:
        /* <DEDUP_REMOVED lines=13> */
.L_x_25095:
[----:B------:R-:W-:Y:S05]  /*43d0*/  BSYNC.RECONVERGENT B2 ;  /* 0x0000000000027941 */ /* 0x000fea0003800200 */
.L_x_25094:
        /* <DEDUP_REMOVED lines=43> */
.L_x_25092:
[----:B------:R-:W-:Y:S05]  /*4690*/  BSYNC.RECONVERGENT B1 ;  /* 0x0000000000017941 */ /* 0x000fea0003800200 */
.L_x_25091:
        /* <DEDUP_REMOVED lines=21> */
.L_x_25098:
        /* <DEDUP_REMOVED lines=13> */
.L_x_25100:
[----:B------:R-:W-:Y:S05]  /*48c0*/  BSYNC.RECONVERGENT B2 ;  /* 0x0000000000027941 */ /* 0x000fea0003800200 */
.L_x_25099:
        /* <DEDUP_REMOVED lines=43> */
.L_x_25097:
[----:B------:R-:W-:Y:S05]  /*4b80*/  BSYNC.RECONVERGENT B1 ;  /* 0x0000000000017941 */ /* 0x000fea0003800200 */
.L_x_25096:
        /* <DEDUP_REMOVED lines=8> */
[----:B------:R-:W-:Y:S01]  /*4c10*/  FSEL R0, R3, RZ, !P0 ;  /* 0x000000ff03007208 */ /* 0x000fe20004000000 */
[----:B------:R-:W-:Y:S01]  /*4c20*/  @P1 HADD2.F32 R3, -RZ, R28.H1_H1 ;  /* 0x3000001cff031230 */ /* 0x000fe20000004100 */
        /* <DEDUP_REMOVED lines=15> */
.L_x_25103:
        /* <DEDUP_REMOVED lines=13> */
.L_x_25105:
[----:B------:R-:W-:Y:S05]  /*4df0*/  BSYNC.RECONVERGENT B2 ;  /* 0x0000000000027941 */ /* 0x000fea0003800200 */
.L_x_25104:
        /* <DEDUP_REMOVED lines=43> */
.L_x_25102:
[----:B------:R-:W-:Y:S05]  /*50b0*/  BSYNC.RECONVERGENT B1 ;  /* 0x0000000000017941 */ /* 0x000fea0003800200 */
.L_x_25101:
        /* <DEDUP_REMOVED lines=21> */
.L_x_25108:
        /* <DEDUP_REMOVED lines=13> */
.L_x_25110:
[----:B------:R-:W-:Y:S05]  /*52e0*/  BSYNC.RECONVERGENT B2 ;  /* 0x0000000000027941 */ /* 0x000fea0003800200 */
.L_x_25109:
        /* <DEDUP_REMOVED lines=43> */
.L_x_25107:
[----:B------:R-:W-:Y:S05]  /*55a0*/  BSYNC.RECONVERGENT B1 ;  /* 0x0000000000017941 */ /* 0x000fea0003800200 */
.L_x_25106:
        /* <DEDUP_REMOVED lines=25> */
.L_x_25113:
        /* <DEDUP_REMOVED lines=13> */
.L_x_25115:
[----:B------:R-:W-:Y:S05]  /*5810*/  BSYNC.RECONVERGENT B2 ;  /* 0x0000000000027941 */ /* 0x000fea0003800200 */
.L_x_25114:
        /* <DEDUP_REMOVED lines=43> */
.L_x_25112:
[----:B------:R-:W-:Y:S05]  /*5ad0*/  BSYNC.RECONVERGENT B1 ;  /* 0x0000000000017941 */ /* 0x000fea0003800200 */
.L_x_25111:
[----:B------:R-:W-:Y:S01]  /*5ae0*/  ISETP.NE.AND P3, PT, R2, 0x1, PT ;  /* 0x000000010200780c */ /* 0x000fe20003f65270 */
[----:B------:R-:W-:Y:S01]  /*5af0*/  HADD2.F32 R25, -RZ, R25.H1_H1 ;  /* 0x30000019ff197230 */ /* 0x000fe20000004100 */
[----:B------:R-:W-:Y:S01]  /*5b00*/  I2FP.F32.U32 R0, R0 ;  /* 0x0000000000007245 */ /* 0x000fe20000201000 */
[----:B------:R-:W-:Y:S01]  /*5b10*/  BSSY.RECONVERGENT B1, `(.L_x_25116) ;  /* 0x000004a000017945 */ /* 0x000fe20003800200 */
[----:B------:R-:W-:Y:S02]  /*5b20*/  IMAD.MOV.U32 R4, RZ, RZ, 0x2 ;  /* 0x00000002ff047424 */ /* 0x000fe400078e00ff */
        /* <DEDUP_REMOVED lines=15> */
.L_x_25118:
        /* <DEDUP_REMOVED lines=13> */
.L_x_25120:
[----:B------:R-:W-:Y:S05]  /*5cf0*/  BSYNC.RECONVERGENT B2 ;  /* 0x0000000000027941 */ /* 0x000fea0003800200 */
.L_x_25119:
        /* <DEDUP_REMOVED lines=43> */
.L_x_25117:
[----:B------:R-:W-:Y:S05]  /*5fb0*/  BSYNC.RECONVERGENT B1 ;  /* 0x0000000000017941 */ /* 0x000fea0003800200 */
.L_x_25116:
        /* <DEDUP_REMOVED lines=8> */
[----:B------:R-:W-:Y:S01]  /*6040*/  FSEL R0, R3, RZ, !P0 ;  /* 0x000000ff03007208 */ /* 0x000fe20004000000 */
[----:B------:R-:W-:Y:S01]  /*6050*/  @P1 HADD2.F32 R3, -RZ, R29.H1_H1 ;  /* 0x3000001dff031230 */ /* 0x000fe20000004100 */
        /* <DEDUP_REMOVED lines=15> */
.L_x_25123:
        /* <DEDUP_REMOVED lines=13> */
.L_x_25125:
[----:B------:R-:W-:Y:S05]  /*6220*/  BSYNC.RECONVERGENT B2 ;  /* 0x0000000000027941 */ /* 0x000fea0003800200 */
.L_x_25124:
        /* <DEDUP_REMOVED lines=43> */
.L_x_25122:
[----:B------:R-:W-:Y:S05]  /*64e0*/  BSYNC.RECONVERGENT B1 ;  /* 0x0000000000017941 */ /* 0x000fea0003800200 */
.L_x_25121:
        /* <DEDUP_REMOVED lines=20> */
.L_x_25128:
        /* <DEDUP_REMOVED lines=13> */
.L_x_25130:
[----:B------:R-:W-:Y:S05]  /*6700*/  BSYNC.RECONVERGENT B2 ;  /* 0x0000000000027941 */ /* 0x000fea0003800200 */
.L_x_25129:
        /* <DEDUP_REMOVED lines=43> */
.L_x_25127:
[----:B------:R-:W-:Y:S05]  /*69c0*/  BSYNC.RECONVERGENT B1 ;  /* 0x0000000000017941 */ /* 0x000fea0003800200 */
.L_x_25126:
        /* <DEDUP_REMOVED lines=25> */
.L_x_25133:
        /* <DEDUP_REMOVED lines=13> */
.L_x_25135:
[----:B------:R-:W-:Y:S05]  /*6c30*/  BSYNC.RECONVERGENT B2 ;  /* 0x0000000000027941 */ /* 0x000fea0003800200 */
.L_x_25134:
        /* <DEDUP_REMOVED lines=43> */
.L_x_25132:
[----:B------:R-:W-:Y:S05]  /*6ef0*/  BSYNC.RECONVERGENT B1 ;  /* 0x0000000000017941 */ /* 0x000fea0003800200 */
.L_x_25131:
        /* <DEDUP_REMOVED lines=20> */
.L_x_25138:
        /* <DEDUP_REMOVED lines=13> */
.L_x_25140:
[----:B------:R-:W-:Y:S05]  /*7110*/  BSYNC.RECONVERGENT B2 ;  /* 0x0000000000027941 */ /* 0x000fea0003800200 */
.L_x_25139:
        /* <DEDUP_REMOVED lines=43> */
.L_x_25137:
[----:B------:R-:W-:Y:S05]  /*73d0*/  BSYNC.RECONVERGENT B1 ;  /* 0x0000000000017941 */ /* 0x000fea0003800200 */
.L_x_25136:
        /* <DEDUP_REMOVED lines=25> */
.L_x_25143:
        /* <DEDUP_REMOVED lines=13> */
.L_x_25145:
[----:B------:R-:W-:Y:S05]  /*7640*/  BSYNC.RECONVERGENT B2 ;  /* 0x0000000000027941 */ /* 0x000fea0003800200 */
.L_x_25144:
        /* <DEDUP_REMOVED lines=43> */
.L_x_25142:
[----:B------:R-:W-:Y:S05]  /*7900*/  BSYNC.RECONVERGENT B1 ;  /* 0x0000000000017941 */ /* 0x000fea0003800200 */
.L_x_25141:
        /* <DEDUP_REMOVED lines=20> */
.L_x_25148:
        /* <DEDUP_REMOVED lines=13> */
.L_x_25150:
[----:B------:R-:W-:Y:S05]  /*7b20*/  BSYNC.RECONVERGENT B2 ;  /* 0x0000000000027941 */ /* 0x000fea0003800200 */
.L_x_25149:
        /* <DEDUP_REMOVED lines=43> */
.L_x_25147:
[----:B------:R-:W-:Y:S05]  /*7de0*/  BSYNC.RECONVERGENT B1 ;  /* 0x0000000000017941 */ /* 0x000fea0003800200 */
.L_x_25146:
        /* <DEDUP_REMOVED lines=25> */
.L_x_25153:
        /* <DEDUP_REMOVED lines=13> */
.L_x_25155:
[----:B------:R-:W-:Y:S05]  /*8050*/  BSYNC.RECONVERGENT B2 ;  /* 0x0000000000027941 */ /* 0x000fea0003800200 */
.L_x_25154:
        /* <DEDUP_REMOVED lines=43> */
.L_x_25152:
[----:B------:R-:W-:Y:S05]  /*8310*/  BSYNC.RECONVERGENT B1 ;  /* 0x0000000000017941 */ /* 0x000fea0003800200 */
.L_x_25151:
        /* <DEDUP_REMOVED lines=20> */
.L_x_25158:
        /* <DEDUP_REMOVED lines=15> */
.L_x_25160:
[----:B------:R-:W-:Y:S05]  /*8550*/  BSYNC.RECONVERGENT B2 ;  /* 0x0000000000027941 */ /* 0x000fea0003800200 */
.L_x_25159:
        /* <DEDUP_REMOVED lines=43> */
.L_x_25157:
[----:B------:R-:W-:Y:S05]  /*8810*/  BSYNC.RECONVERGENT B1 ;  /* 0x0000000000017941 */ /* 0x000fea0003800200 */
.L_x_25156:
        /* <DEDUP_REMOVED lines=16> */
.L_x_25080:
        /* <DEDUP_REMOVED lines=50> */
.L_x_25161:
        /* <DEDUP_REMOVED lines=20> */
.L_x_25165:
        /* <DEDUP_REMOVED lines=13> */
.L_x_25167:
[----:B------:R-:W-:Y:S05]  /*8e50*/  BSYNC.RECONVERGENT B2 ;  /* 0x0000000000027941 */ /* 0x000fea0003800200 */
.L_x_25166:
        /* <DEDUP_REMOVED lines=42> */
.L_x_25164:
[----:B------:R-:W-:Y:S05]  /*9100*/  BSYNC.RECONVERGENT B1 ;  /* 0x0000000000017941 */ /* 0x000fea0003800200 */
.L_x_25163:
[----:B------:R-:W-:Y:S01]  /*9110*/  I2FP.F32.U32 R0, R0 ;  /* 0x0000000000007245 */ /* 0x000fe20000201000 */
[----:B-----5:R-:W-:Y:S01]  /*9120*/  HADD2.F32 R3, -RZ, R164.H0_H0 ;  /* 0x200000a4ff037230 */ /* 0x020fe20000004100 */
        /* <DEDUP_REMOVED lines=19> */
.L_x_25170:
        /* <DEDUP_REMOVED lines=13> */
.L_x_25172:
[----:B------:R-:W-:Y:S05]  /*9330*/  BSYNC.RECONVERGENT B2 ;  /* 0x0000000000027941 */ /* 0x000fea0003800200 */
.L_x_25171:
        /* <DEDUP_REMOVED lines=34> */
[----:B-1----:R-:W-:-:S04]  /*9560*/  LOP3.LUT R172, R6, UR27, R3, 0x96, !PT ;  /* 0x0000001b06ac7c12 */ /* 0x002fc8000f8e9603 */
        /* <DEDUP_REMOVED lines=8> */
.L_x_25169:
[----:B------:R-:W-:Y:S05]  /*95f0*/  BSYNC.RECONVERGENT B1 ;  /* 0x0000000000017941 */ /* 0x000fea0003800200 */
.L_x_25168:
        /* <DEDUP_REMOVED lines=9> */
[----:B------:R-:W-:-:S05]  /*9690*/  FSEL R3, R3, RZ, !P2 ;  /* 0x000000ff03037208 */ /* 0x000fca0005000000 */
[----:B------:R-:W-:Y:S01]  /*96a0*/  FADD.FTZ R0, R8, R3 ;  /* 0x0000000308007221 */ /* 0x000fe20000010000 */
[----:B------:R-:W-:-:S03]  /*96b0*/  SEL R8, RZ, 0x1, P2 ;  /* 0x00000001ff087807 */ /* 0x000fc60001000000 */
[--C-:B-1----:R-:W-:Y:S01]  /*96c0*/  @P1 FADD.FTZ R172, R5, R0.reuse ;  /* 0x0000000005ac1221 */ /* 0x102fe20000010000 */
        /* <DEDUP_REMOVED lines=12> */
.L_x_25175:
        /* <DEDUP_REMOVED lines=13> */
.L_x_25177:
[----:B------:R-:W-:Y:S05]  /*9860*/  BSYNC.RECONVERGENT B2 ;  /* 0x0000000000027941 */ /* 0x000fea0003800200 */
.L_x_25176:
        /* <DEDUP_REMOVED lines=43> */
.L_x_25174:
[----:B------:R-:W-:Y:S05]  /*9b20*/  BSYNC.RECONVERGENT B1 ;  /* 0x0000000000017941 */ /* 0x000fea0003800200 */
.L_x_25173:
        /* <DEDUP_REMOVED lines=21> */
.L_x_25180:
        /* <DEDUP_REMOVED lines=13> */
.L_x_25182:
[----:B------:R-:W-:Y:S05]  /*9d50*/  BSYNC.RECONVERGENT B2 ;  /* 0x0000000000027941 */ /* 0x000fea0003800200 */
.L_x_25181:
        /* <DEDUP_REMOVED lines=43> */
.L_x_25179:
[----:B------:R-:W-:Y:S05]  /*a010*/  BSYNC.RECONVERGENT B1 ;  /* 0x0000000000017941 */ /* 0x000fea0003800200 */
.L_x_25178:
        /* <DEDUP_REMOVED lines=25> */
.L_x_25185:
        /* <DEDUP_REMOVED lines=13> */
.L_x_25187:
[----:B------:R-:W-:Y:S05]  /*a280*/  BSYNC.RECONVERGENT B2 ;  /* 0x0000000000027941 */ /* 0x000fea0003800200 */
.L_x_25186:
        /* <DEDUP_REMOVED lines=43> */
.L_x_25184:
[----:B------:R-:W-:Y:S05]  /*a540*/  BSYNC.RECONVERGENT B1 ;  /* 0x0000000000017941 */ /* 0x000fea0003800200 */
.L_x_25183:
        /* <DEDUP_REMOVED lines=21> */
.L_x_25190:
        /* <DEDUP_REMOVED lines=13> */
.L_x_25192:
[----:B------:R-:W-:Y:S05]  /*a770*/  BSYNC.RECONVERGENT B2 ;  /* 0x0000000000027941 */ /* 0x000fea0003800200 */
.L_x_25191:
        /* <DEDUP_REMOVED lines=43> */
.L_x_25189:
[----:B------:R-:W-:Y:S05]  /*aa30*/  BSYNC.RECONVERGENT B1 ;  /* 0x0000000000017941 */ /* 0x000fea0003800200 */
.L_x_25188:
        /* <DEDUP_REMOVED lines=9> */
[----:B------:R-:W-:-:S05]  /*aad0*/  FSEL R3, R3, RZ, !P2 ;  /* 0x000000ff03037208 */ /* 0x000fca0005000000 */
[----:B------:R-:W-:Y:S01]  /*aae0*/  FADD.FTZ R0, R6, R3 ;  /* 0x0000000306007221 */ /* 0x000fe20000010000 */
[----:B------:R-:W-:Y:S01]  /*aaf0*/  SEL R6, RZ, 0x1, P2 ;  /* 0x00000001ff067807 */ /* 0x000fe20001000000 */
[----:B------:R-:W-:Y:S02]  /*ab00*/  IMAD.MOV.U32 R3, RZ, RZ, 0x2 ;  /* 0x00000002ff037424 */ /* 0x000fe400078e00ff */
[----:B------:R-:W-:Y:S01]  /*ab10*/  @P1 FADD.FTZ R173, R173, R0 ;  /* 0x00000000adad1221 */ /* 0x000fe20000010000 */
[----:B------:R-:W-:-:S04]  /*ab20*/  @!P1 MOV R173, R0 ;  /* 0x0000000000ad9202 */ /* 0x000fc80000000f00 */
        /* <DEDUP_REMOVED lines=10> */
.L_x_25195:
        /* <DEDUP_REMOVED lines=13> */
.L_x_25197:
[----:B------:R-:W-:Y:S05]  /*aca0*/  BSYNC.RECONVERGENT B2 ;  /* 0x0000000000027941 */ /* 0x000fea0003800200 */
.L_x_25196:
        /* <DEDUP_REMOVED lines=43> */
.L_x_25194:
[----:B------:R-:W-:Y:S05]  /*af60*/  BSYNC.RECONVERGENT B1 ;  /* 0x0000000000017941 */ /* 0x000fea0003800200 */
.L_x_25193:
        /* <DEDUP_REMOVED lines=21> */
.L_x_25200:
        /* <DEDUP_REMOVED lines=13> */
.L_x_25202:
[----:B------:R-:W-:Y:S05]  /*b190*/  BSYNC.RECONVERGENT B2 ;  /* 0x0000000000027941 */ /* 0x000fea0003800200 */
.L_x_25201:
        /* <DEDUP_REMOVED lines=43> */
.L_x_25199:
[----:B------:R-:W-:Y:S05]  /*b450*/  BSYNC.RECONVERGENT B1 ;  /* 0x0000000000017941 */ /* 0x000fea0003800200 */
.L_x_25198:
[----:B------:R-:W-:Y:S01]  /*b460*/  I2FP.F32.U32 R2, R2 ;  /* 0x0000000200027245 */ /* 0x000fe20000201000 */
[----:B------:R-:W-:Y:S01]  /*b470*/  HADD2.F32 R3, -RZ, R33.H1_H1 ;  /* 0x30000021ff037230 */ /* 0x000fe20000004100 */
[----:B------:R-:W-:Y:S01]  /*b480*/  BSSY.RECONVERGENT B1, `(.L_x_25203) ;  /* 0x0000050000017945 */ /* 0x000fe20003800200 */
[----:B------:R-:W-:Y:S02]  /*b490*/  HFMA2 R175, -RZ, RZ, 0, 1.1920928955078125e-07 ;  /* 0x00000002ffaf7431 */ /* 0x000fe400000001ff */
[----:B------:R-:W-:Y:S01]  /*b4a0*/  FFMA.FTZ R2, R2, R171, 1.1641532182693481445e-10 ;  /* 0x2f00000002027423 */ /* 0x000fe200000100ab */
[----:B------:R-:W-:-:S04]  /*b4b0*/  FMUL.FTZ R3, R3, R170 ;  /* 0x000000aa03037220 */ /* 0x000fc80000410000 */
[----:B------:R-:W-:-:S04]  /*b4c0*/  FSETP.GTU.FTZ.AND P2, PT, R2, R169, PT ;  /* 0x000000a90200720b */ /* 0x000fc80003f5c000 */
[----:B------:R-:W-:Y:S01]  /*b4d0*/  FSEL R2, R3, RZ, !P2 ;  /* 0x000000ff03027208 */ /* 0x000fe20005000000 */
[----:B------:R-:W-:Y:S01]  /*b4e0*/  @P1 HADD2.F32 R3, -RZ, R29.H1_H1 ;  /* 0x3000001dff031230 */ /* 0x000fe20000004100 */
        /* <DEDUP_REMOVED lines=16> */
.L_x_25205:
        /* <DEDUP_REMOVED lines=13> */
.L_x_25207:
[----:B------:R-:W-:Y:S05]  /*b6c0*/  BSYNC.RECONVERGENT B2 ;  /* 0x0000000000027941 */ /* 0x000fea0003800200 */
.L_x_25206:
        /* <DEDUP_REMOVED lines=43> */
.L_x_25204:
[----:B------:R-:W-:Y:S05]  /*b980*/  BSYNC.RECONVERGENT B1 ;  /* 0x0000000000017941 */ /* 0x000fea0003800200 */
.L_x_25203:
        /* <DEDUP_REMOVED lines=20> */
.L_x_25210:
        /* <DEDUP_REMOVED lines=13> */
.L_x_25212:
[----:B------:R-:W-:Y:S05]  /*bba0*/  BSYNC.RECONVERGENT B2 ;  /* 0x0000000000027941 */ /* 0x000fea0003800200 */
.L_x_25211:
        /* <DEDUP_REMOVED lines=43> */
.L_x_25209:
[----:B------:R-:W-:Y:S05]  /*be60*/  BSYNC.RECONVERGENT B1 ;  /* 0x0000000000017941 */ /* 0x000fea0003800200 */
.L_x_25208:
        /* <DEDUP_REMOVED lines=25> */
.L_x_25215:
        /* <DEDUP_REMOVED lines=13> */
.L_x_25217:
[----:B------:R-:W-:Y:S05]  /*c0d0*/  BSYNC.RECONVERGENT B2 ;  /* 0x0000000000027941 */ /* 0x000fea0003800200 */
.L_x_25216:
        /* <DEDUP_REMOVED lines=43> */
.L_x_25214:
[----:B------:R-:W-:Y:S05]  /*c390*/  BSYNC.RECONVERGENT B1 ;  /* 0x0000000000017941 */ /* 0x000fea0003800200 */
.L_x_25213:
        /* <DEDUP_REMOVED lines=20> */
.L_x_25220:
        /* <DEDUP_REMOVED lines=13> */
.L_x_25222:
[----:B------:R-:W-:Y:S05]  /*c5b0*/  BSYNC.RECONVERGENT B2 ;  /* 0x0000000000027941 */ /* 0x000fea0003800200 */
.L_x_25221:
        /* <DEDUP_REMOVED lines=43> */
.L_x_25219:
[----:B------:R-:W-:Y:S05]  /*c870*/  BSYNC.RECONVERGENT B1 ;  /* 0x0000000000017941 */ /* 0x000fea0003800200 */
.L_x_25218:
        /* <DEDUP_REMOVED lines=25> */
.L_x_25225:
        /* <DEDUP_REMOVED lines=13> */
.L_x_25227:
[----:B------:R-:W-:Y:S05]  /*cae0*/  BSYNC.RECONVERGENT B2 ;  /* 0x0000000000027941 */ /* 0x000fea0003800200 */
.L_x_25226:
        /* <DEDUP_REMOVED lines=43> */
.L_x_25224:
[----:B------:R-:W-:Y:S05]  /*cda0*/  BSYNC.RECONVERGENT B1 ;  /* 0x0000000000017941 */ /* 0x000fea0003800200 */
.L_x_25223:
        /* <DEDUP_REMOVED lines=20> */
.L_x_25230:
        /* <DEDUP_REMOVED lines=13> */
.L_x_25232:
[----:B------:R-:W-:Y:S05]  /*cfc0*/  BSYNC.RECONVERGENT B2 ;  /* 0x0000000000027941 */ /* 0x000fea0003800200 */
.L_x_25231:
        /* <DEDUP_REMOVED lines=43> */
.L_x_25229:
[----:B------:R-:W-:Y:S05]  /*d280*/  BSYNC.RECONVERGENT B1 ;  /* 0x0000000000017941 */ /* 0x000fea0003800200 */
.L_x_25228:
        /* <DEDUP_REMOVED lines=26> */
.L_x_25235:
        /* <DEDUP_REMOVED lines=13> */
.L_x_25237:
[----:B------:R-:W-:Y:S05]  /*d500*/  BSYNC.RECONVERGENT B2 ;  /* 0x0000000000027941 */ /* 0x000fea0003800200 */
.L_x_25236:
        /* <DEDUP_REMOVED lines=43> */
.L_x_25234:
[----:B------:R-:W-:Y:S05]  /*d7c0*/  BSYNC.RECONVERGENT B1 ;  /* 0x0000000000017941 */ /* 0x000fea0003800200 */
.L_x_25233:
        /* <DEDUP_REMOVED lines=20> */
.L_x_25240:
        /* <DEDUP_REMOVED lines=15> */
.L_x_25242:
[----:B------:R-:W-:Y:S05]  /*da00*/  BSYNC.RECONVERGENT B2 ;  /* 0x0000000000027941 */ /* 0x000fea0003800200 */
.L_x_25241:
        /* <DEDUP_REMOVED lines=43> */
.L_x_25239:
[----:B------:R-:W-:Y:S05]  /*dcc0*/  BSYNC.RECONVERGENT B1 ;  /* 0x0000000000017941 */ /* 0x000fea0003800200 */
.L_x_25238:
        /* <DEDUP_REMOVED lines=18> */
.L_x_25162:
        /* <DEDUP_REMOVED lines=16> */
.L_x_25246:
        /* <DEDUP_REMOVED lines=13> */
.L_x_25248:
[----:B------:R-:W-:Y:S05]  /*dfc0*/  BSYNC.RECONVERGENT B2 ;  /* 0x0000000000027941 */ /* 0x000fea0003800200 */
.L_x_25247:
        /* <DEDUP_REMOVED lines=41> */
[----:B------:R-:W-:-:S07]  /*e260*/  IMAD.MOV.U32 R172, RZ, RZ, R174 ;  /* 0x000000ffffac7224 */ /* 0x000fce00078e00ae */
.L_x_25245:
[----:B------:R-:W-:Y:S05]  /*e270*/  BSYNC.RECONVERGENT B1 ;  /* 0x0000000000017941 */ /* 0x000fea0003800200 */
.L_x_25244:
[----:B------:R-:W-:Y:S01]  /*e280*/  I2FP.F32.U32 R172, R172 ;  /* 0x000000ac00ac7245 */ /* 0x000fe20000201000 */
[----:B-----5:R-:W-:Y:S01]  /*e290*/  HADD2.F32 R173, -RZ, R164.H0_H0 ;  /* 0x200000a4ffad7230 */ /* 0x020fe20000004100 */
        /* <DEDUP_REMOVED lines=22> */
.L_x_25251:
        /* <DEDUP_REMOVED lines=13> */
.L_x_25253:
[----:B------:R-:W-:Y:S05]  /*e4d0*/  BSYNC.RECONVERGENT B2 ;  /* 0x0000000000027941 */ /* 0x000fea0003800200 */
.L_x_25252:
        /* <DEDUP_REMOVED lines=43> */
.L_x_25250:
[----:B------:R-:W-:Y:S05]  /*e790*/  BSYNC.RECONVERGENT B1 ;  /* 0x0000000000017941 */ /* 0x000fea0003800200 */
.L_x_25249:
[----:B------:R-:W-:Y:S01]  /*e7a0*/  I2FP.F32.U32 R174, R173 ;  /* 0x000000ad00ae7245 */ /* 0x000fe20000201000 */
[----:B------:R-:W-:Y:S01]  /*e7b0*/  HADD2.F32 R173, -RZ, R164.H1_H1 ;  /* 0x300000a4ffad7230 */ /* 0x000fe20000004100 */
[----:B------:R-:W-:Y:S01]  /*e7c0*/  ISETP.NE.AND P3, PT, R177, 0x1, PT ;  /* 0x00000001b100780c */ /* 0x000fe20003f65270 */
[----:B------:R-:W-:Y:S01]  /*e7d0*/  @P1 HADD2.F32 R175, -RZ, R28.H1_H1 ;  /* 0x3000001cffaf1230 */ /* 0x000fe20000004100 */
[----:B------:R-:W-:Y:S01]  /*e7e0*/  BSSY.RECONVERGENT B1, `(.L_x_25254) ;  /* 0x000004d000017945 */ /* 0x000fe20003800200 */
[----:B------:R-:W-:Y:S01]  /*e7f0*/  FFMA.FTZ R174, R174, R171, 1.1641532182693481445e-10 ;  /* 0x2f000000aeae7423 */ /* 0x000fe200000100ab */
[----:B------:R-:W-:Y:S01]  /*e800*/  FMUL.FTZ R173, R173, R170 ;  /* 0x000000aaadad7220 */ /* 0x000fe20000410000 */
[----:B------:R-:W-:-:S03]  /*e810*/  MOV R164, R12 ;  /* 0x0000000c00a47202 */ /* 0x000fc60000000f00 */
[----:B------:R-:W-:-:S04]  /*e820*/  FSETP.GTU.FTZ.AND P2, PT, R174, R169, PT ;  /* 0x000000a9ae00720b */ /* 0x000fc80003f5c000 */
        /* <DEDUP_REMOVED lines=15> */
.L_x_25256:
        /* <DEDUP_REMOVED lines=13> */
.L_x_25258:
[----:B------:R-:W-:Y:S05]  /*e9f0*/  BSYNC.RECONVERGENT B2 ;  /* 0x0000000000027941 */ /* 0x000fea0003800200 */
.L_x_25257:
        /* <DEDUP_REMOVED lines=43> */
.L_x_25255:
[----:B------:R-:W-:Y:S05]  /*ecb0*/  BSYNC.RECONVERGENT B1 ;  /* 0x0000000000017941 */ /* 0x000fea0003800200 */
.L_x_25254:
        /* <DEDUP_REMOVED lines=24> */
.L_x_25261:
        /* <DEDUP_REMOVED lines=13> */
.L_x_25263:
[----:B------:R-:W-:Y:S05]  /*ef10*/  BSYNC.RECONVERGENT B2 ;  /* 0x0000000000027941 */ /* 0x000fea0003800200 */
.L_x_25262:
        /* <DEDUP_REMOVED lines=43> */
.L_x_25260:
[----:B------:R-:W-:Y:S05]  /*f1d0*/  BSYNC.RECONVERGENT B1 ;  /* 0x0000000000017941 */ /* 0x000fea0003800200 */
.L_x_25259:
        /* <DEDUP_REMOVED lines=24> */
.L_x_25266:
        /* <DEDUP_REMOVED lines=13> */
.L_x_25268:
[----:B------:R-:W-:Y:S05]  /*f430*/  BSYNC.RECONVERGENT B2 ;  /* 0x0000000000027941 */ /* 0x000fea0003800200 */
.L_x_25267:
        /* <DEDUP_REMOVED lines=43> */
.L_x_25265:
[----:B------:R-:W-:Y:S05]  /*f6f0*/  BSYNC.RECONVERGENT B1 ;  /* 0x0000000000017941 */ /* 0x000fea0003800200 */
.L_x_25264:
        /* <DEDUP_REMOVED lines=23> */
.L_x_25271:
        /* <DEDUP_REMOVED lines=13> */
.L_x_25273:
[----:B------:R-:W-:Y:S05]  /*f940*/  BSYNC.RECONVERGENT B2 ;  /* 0x0000000000027941 */ /* 0x000fea0003800200 */
.L_x_25272:
        /* <DEDUP_REMOVED lines=43> */
.L_x_25270:
[----:B------:R-:W-:Y:S05]  /*fc00*/  BSYNC.RECONVERGENT B1 ;  /* 0x0000000000017941 */ /* 0x000fea0003800200 */
.L_x_25269:
        /* <DEDUP_REMOVED lines=23> */
.L_x_25276:
        /* <DEDUP_REMOVED lines=13> */
.L_x_25278:
[----:B------:R-:W-:Y:S05]  /*fe50*/  BSYNC.RECONVERGENT B2 ;  /* 0x0000000000027941 */ /* 0x000fea0003800200 */
.L_x_25277:
        /* <DEDUP_REMOVED lines=43> */
.L_x_25275:
[----:B------:R-:W-:Y:S05]  /*10110*/  BSYNC.RECONVERGENT B1 ;  /* 0x0000000000017941 */ /* 0x000fea0003800200 */
.L_x_25274:
        /* <DEDUP_REMOVED lines=23> */
.L_x_25281:
        /* <DEDUP_REMOVED lines=13> */
.L_x_25283:
[----:B------:R-:W-:Y:S05]  /*10360*/  BSYNC.RECONVERGENT B2 ;  /* 0x0000000000027941 */ /* 0x000fea0003800200 */
.L_x_25282:
        /* <DEDUP_REMOVED lines=43> */
.L_x_25280:
[----:B------:R-:W-:Y:S05]  /*10620*/  BSYNC.RECONVERGENT B1 ;  /* 0x0000000000017941 */ /* 0x000fea0003800200 */
.L_x_25279:
        /* <DEDUP_REMOVED lines=12> */
[----:B------:R-:W-:-:S04]  /*106f0*/  F2FP.F16.F32.PACK_AB R167, RZ, R180 ;  /* 0x000000b4ffa7723e */ /* 0x000fc800000000ff */
[----:B------:R-:W-:-:S07]  /*10700*/  PRMT R167, R194, 0x5410, R167 ;  /* 0x00005410c2a77816 */ /* 0x000fce00000000a7 */
.L_x_25243:
        /* <DEDUP_REMOVED lines=47> */
.L_x_25284:
        /* <DEDUP_REMOVED lines=20> */
.L_x_25288:
        /* <DEDUP_REMOVED lines=13> */
.L_x_25290:
[----:B------:R-:W-:Y:S05]  /*10c10*/  BSYNC.RECONVERGENT B2 ;  /* 0x0000000000027941 */ /* 0x000fea0003800200 */
.L_x_25289:
        /* <DEDUP_REMOVED lines=42> */
.L_x_25287:
[----:B------:R-:W-:Y:S05]  /*10ec0*/  BSYNC.RECONVERGENT B1 ;  /* 0x0000000000017941 */ /* 0x000fea0003800200 */
.L_x_25286:
[----:B------:R-:W-:Y:S01]  /*10ed0*/  I2FP.F32.U32 R0, R0 ;  /* 0x0000000000007245 */ /* 0x000fe20000201000 */
[----:B-----5:R-:W-:Y:S01]  /*10ee0*/  HADD2.F32 R3, -RZ, R164.H0_H0 ;  /* 0x200000a4ff037230 */ /* 0x020fe20000004100 */
        /* <DEDUP_REMOVED lines=19> */
.L_x_25293:
        /* <DEDUP_REMOVED lines=13> */
.L_x_25295:
[----:B------:R-:W-:Y:S05]  /*110f0*/  BSYNC.RECONVERGENT B2 ;  /* 0x0000000000027941 */ /* 0x000fea0003800200 */
.L_x_25294:
        /* <DEDUP_REMOVED lines=43> */
.L_x_25292:
[----:B------:R-:W-:Y:S05]  /*113b0*/  BSYNC.RECONVERGENT B1 ;  /* 0x0000000000017941 */ /* 0x000fea0003800200 */
.L_x_25291:
        /* <DEDUP_REMOVED lines=25> */
.L_x_25298:
        /* <DEDUP_REMOVED lines=13> */
.L_x_25300:
[----:B------:R-:W-:Y:S05]  /*11620*/  BSYNC.RECONVERGENT B2 ;  /* 0x0000000000027941 */ /* 0x000fea0003800200 */
.L_x_25299:
        /* <DEDUP_REMOVED lines=43> */
.L_x_25297:
[----:B------:R-:W-:Y:S05]  /*118e0*/  BSYNC.RECONVERGENT B1 ;  /* 0x0000000000017941 */ /* 0x000fea0003800200 */
.L_x_25296:
        /* <DEDUP_REMOVED lines=21> */
.L_x_25303:
        /* <DEDUP_REMOVED lines=13> */
.L_x_25305:
[----:B------:R-:W-:Y:S05]  /*11b10*/  BSYNC.RECONVERGENT B2 ;  /* 0x0000000000027941 */ /* 0x000fea0003800200 */
.L_x_25304:
        /* <DEDUP_REMOVED lines=43> */
.L_x_25302:
[----:B------:R-:W-:Y:S05]  /*11dd0*/  BSYNC.RECONVERGENT B1 ;  /* 0x0000000000017941 */ /* 0x000fea0003800200 */
.L_x_25301:
        /* <DEDUP_REMOVED lines=25> */
.L_x_25308:
        /* <DEDUP_REMOVED lines=13> */
.L_x_25310:
[----:B------:R-:W-:Y:S05]  /*12040*/  BSYNC.RECONVERGENT B2 ;  /* 0x0000000000027941 */ /* 0x000fea0003800200 */
.L_x_25309:
        /* <DEDUP_REMOVED lines=43> */
.L_x_25307:
[----:B------:R-:W-:Y:S05]  /*12300*/  BSYNC.RECONVERGENT B1 ;  /* 0x0000000000017941 */ /* 0x000fea0003800200 */
.L_x_25306:
[----:B------:R-:W-:Y:S01]  /*12310*/  I2FP.F32.U32 R0, R0 ;  /* 0x0000000000007245 */ /* 0x000fe20000201000 */
[----:B------:R-:W-:Y:S01]  /*12320*/  HADD2.F32 R3, -RZ, R165.H0_H0 ;  /* 0x200000a5ff037230 */ /* 0x000fe20000004100 */
[----:B------:R-:W-:Y:S01]  /*12330*/  ISETP.NE.AND P3, PT, R5, 0x1, PT ;  /* 0x000000010500780c */ /* 0x000fe20003f65270 */
[----:B------:R-:W-:Y:S01]  /*12340*/  BSSY.RECONVERGENT B1, `(.L_x_25311) ;  /* 0x000004b000017945 */ /* 0x000fe20003800200 */
[----:B------:R-:W-:Y:S02]  /*12350*/  HFMA2 R4, -RZ, RZ, 0, 1.1920928955078125e-07 ;  /* 0x00000002ff047431 */ /* 0x000fe400000001ff */
[----:B------:R-:W-:Y:S01]  /*12360*/  FFMA.FTZ R0, R0, R171, 1.1641532182693481445e-10 ;  /* 0x2f00000000007423 */ /* 0x000fe200000100ab */
[----:B------:R-:W-:-:S04]  /*12370*/  IMAD.MOV.U32 R2, RZ, RZ, R12 ;  /* 0x000000ffff027224 */ /* 0x000fc800078e000c */
        /* <DEDUP_REMOVED lines=14> */
.L_x_25313:
        /* <DEDUP_REMOVED lines=13> */
.L_x_25315:
[----:B------:R-:W-:Y:S05]  /*12530*/  BSYNC.RECONVERGENT B2 ;  /* 0x0000000000027941 */ /* 0x000fea0003800200 */
.L_x_25314:
        /* <DEDUP_REMOVED lines=43> */
.L_x_25312:
[----:B------:R-:W-:Y:S05]  /*127f0*/  BSYNC.RECONVERGENT B1 ;  /* 0x0000000000017941 */ /* 0x000fea0003800200 */
.L_x_25311:
        /* <DEDUP_REMOVED lines=25> */
.L_x_25318:
        /* <DEDUP_REMOVED lines=13> */
.L_x_25320:
[----:B------:R-:W-:Y:S05]  /*12a60*/  BSYNC.RECONVERGENT B2 ;  /* 0x0000000000027941 */ /* 0x000fea0003800200 */
.L_x_25319:
        /* <DEDUP_REMOVED lines=43> */
.L_x_25317:
[----:B------:R-:W-:Y:S05]  /*12d20*/  BSYNC.RECONVERGENT B1 ;  /* 0x0000000000017941 */ /* 0x000fea0003800200 */
.L_x_25316:
        /* <DEDUP_REMOVED lines=21> */
.L_x_25323:
        /* <DEDUP_REMOVED lines=13> */
.L_x_25325:
[----:B------:R-:W-:Y:S05]  /*12f50*/  BSYNC.RECONVERGENT B2 ;  /* 0x0000000000027941 */ /* 0x000fea0003800200 */
.L_x_25324:
        /* <DEDUP_REMOVED lines=43> */
.L_x_25322:
[----:B------:R-:W-:Y:S05]  /*13210*/  BSYNC.RECONVERGENT B1 ;  /* 0x0000000000017941 */ /* 0x000fea0003800200 */
.L_x_25321:
[----:B------:R-:W-:Y:S01]  /*13220*/  I2FP.F32.U32 R2, R2 ;  /* 0x0000000200027245 */ /* 0x000fe20000201000 */
[----:B------:R-:W-:Y:S01]  /*13230*/  HADD2.F32 R3, -RZ, R33.H1_H1 ;  /* 0x30000021ff037230 */ /* 0x000fe20000004100 */
[----:B------:R-:W-:Y:S01]  /*13240*/  BSSY.RECONVERGENT B1, `(.L_x_25326) ;  /* 0x0000050000017945 */ /* 0x000fe20003800200 */
[----:B------:R-:W-:Y:S02]  /*13250*/  @P1 HADD2.F32 R185, -RZ, R29.H1_H1 ;  /* 0x3000001dffb91230 */ /* 0x000fe40000004100 */
        /* <DEDUP_REMOVED lines=21> */
.L_x_25328:
        /* <DEDUP_REMOVED lines=13> */
.L_x_25330:
[----:B------:R-:W-:Y:S05]  /*13480*/  BSYNC.RECONVERGENT B2 ;  /* 0x0000000000027941 */ /* 0x000fea0003800200 */
.L_x_25329:
        /* <DEDUP_REMOVED lines=43> */
.L_x_25327:
[----:B------:R-:W-:Y:S05]  /*13740*/  BSYNC.RECONVERGENT B1 ;  /* 0x0000000000017941 */ /* 0x000fea0003800200 */
.L_x_25326:
        /* <DEDUP_REMOVED lines=20> */
.L_x_25333:
        /* <DEDUP_REMOVED lines=13> */
.L_x_25335:
[----:B------:R-:W-:Y:S05]  /*13960*/  BSYNC.RECONVERGENT B2 ;  /* 0x0000000000027941 */ /* 0x000fea0003800200 */
.L_x_25334:
        /* <DEDUP_REMOVED lines=43> */
.L_x_25332:
[----:B------:R-:W-:Y:S05]  /*13c20*/  BSYNC.RECONVERGENT B1 ;  /* 0x0000000000017941 */ /* 0x000fea0003800200 */
.L_x_25331:
        /* <DEDUP_REMOVED lines=26> */
.L_x_25338:
        /* <DEDUP_REMOVED lines=13> */
.L_x_25340:
[----:B------:R-:W-:Y:S05]  /*13ea0*/  BSYNC.RECONVERGENT B2 ;  /* 0x0000000000027941 */ /* 0x000fea0003800200 */
.L_x_25339:
        /* <DEDUP_REMOVED lines=43> */
.L_x_25337:
[----:B------:R-:W-:Y:S05]  /*14160*/  BSYNC.RECONVERGENT B1 ;  /* 0x0000000000017941 */ /* 0x000fea0003800200 */
.L_x_25336:
        /* <DEDUP_REMOVED lines=20> */
.L_x_25343:
        /* <DEDUP_REMOVED lines=13> */
.L_x_25345:
[----:B------:R-:W-:Y:S05]  /*14380*/  BSYNC.RECONVERGENT B2 ;  /* 0x0000000000027941 */ /* 0x000fea0003800200 */
.L_x_25344:
        /* <DEDUP_REMOVED lines=43> */
.L_x_25342:
[----:B------:R-:W-:Y:S05]  /*14640*/  BSYNC.RECONVERGENT B1 ;  /* 0x0000000000017941 */ /* 0x000fea0003800200 */
.L_x_25341:
[----:B------:R-:W-:Y:S01]  /*14650*/  I2FP.F32.U32 R2, R164 ;  /* 0x000000a400027245 */ /* 0x000fe20000201000 */
[----:B------:R-:W-:Y:S01]  /*14660*/  HADD2.F32 R3, -RZ, R34.H1_H1 ;  /* 0x30000022ff037230 */ /* 0x000fe20000004100 */
[----:B------:R-:W-:Y:S01]  /*14670*/  BSSY.RECONVERGENT B1, `(.L_x_25346) ;  /* 0x0000050000017945 */ /* 0x000fe20003800200 */
[----:B------:R-:W-:Y:S02]  /*14680*/  @P1 HADD2.F32 R187, -RZ, R30.H1_H1 ;  /* 0x3000001effbb1230 */ /* 0x000fe40000004100 */
        /* <DEDUP_REMOVED lines=21> */
.L_x_25348:
        /* <DEDUP_REMOVED lines=13> */
.L_x_25350:
[----:B------:R-:W-:Y:S05]  /*148b0*/  BSYNC.RECONVERGENT B2 ;  /* 0x0000000000027941 */ /* 0x000fea0003800200 */
.L_x_25349:
        /* <DEDUP_REMOVED lines=43> */
.L_x_25347:
[----:B------:R-:W-:Y:S05]  /*14b70*/  BSYNC.RECONVERGENT B1 ;  /* 0x0000000000017941 */ /* 0x000fea0003800200 */
.L_x_25346:
        /* <DEDUP_REMOVED lines=20> */
.L_x_25353:
        /* <DEDUP_REMOVED lines=13> */
.L_x_25355:
[----:B------:R-:W-:Y:S05]  /*14d90*/  BSYNC.RECONVERGENT B2 ;  /* 0x0000000000027941 */ /* 0x000fea0003800200 */
.L_x_25354:
        /* <DEDUP_REMOVED lines=43> */
.L_x_25352:
[----:B------:R-:W-:Y:S05]  /*15050*/  BSYNC.RECONVERGENT B1 ;  /* 0x0000000000017941 */ /* 0x000fea0003800200 */
.L_x_25351:
        /* <DEDUP_REMOVED lines=26> */
.L_x_25358:
        /* <DEDUP_REMOVED lines=13> */
.L_x_25360:
[----:B------:R-:W-:Y:S05]  /*152d0*/  BSYNC.RECONVERGENT B2 ;  /* 0x0000000000027941 */ /* 0x000fea0003800200 */
.L_x_25359:
        /* <DEDUP_REMOVED lines=43> */
.L_x_25357:
[----:B------:R-:W-:Y:S05]  /*15590*/  BSYNC.RECONVERGENT B1 ;  /* 0x0000000000017941 */ /* 0x000fea0003800200 */
.L_x_25356:
        /* <DEDUP_REMOVED lines=20> */
.L_x_25363:
        /* <DEDUP_REMOVED lines=15> */
.L_x_25365:
[----:B------:R-:W-:Y:S05]  /*157d0*/  BSYNC.RECONVERGENT B2 ;  /* 0x0000000000027941 */ /* 0x000fea0003800200 */
.L_x_25364:
        /* <DEDUP_REMOVED lines=43> */
.L_x_25362:
[----:B------:R-:W-:Y:S05]  /*15a90*/  BSYNC.RECONVERGENT B1 ;  /* 0x0000000000017941 */ /* 0x000fea0003800200 */
.L_x_25361:
        /* <DEDUP_REMOVED lines=13> */
[----:B------:R-:W-:Y:S02]  /*15b70*/  F2FP.F16.F32.PACK_AB R167, RZ, R189 ;  /* 0x000000bdffa7723e */ /* 0x000fe400000000ff */
[----:B------:R-:W-:Y:S02]  /*15b80*/  PRMT R0, R164, 0x7610, R0 ;  /* 0x00007610a4007816 */ /* 0x000fe40000000000 */
[----:B------:R-:W-:Y:S02]  /*15b90*/  PRMT R164, R193, 0x5410, R199 ;  /* 0x00005410c1a47816 */ /* 0x000fe400000000c7 */
[----:B------:R-:W-:Y:S01]  /*15ba0*/  PRMT R167, R200, 0x5410, R167 ;  /* 0x00005410c8a77816 */ /* 0x000fe200000000a7 */
[----:B------:R-:W-:Y:S06]  /*15bb0*/  BRA `(.L_x_25366) ;  /* 0x0000002800487947 */ /* 0x000fec0003800000 */
.L_x_25285:
        /* <DEDUP_REMOVED lines=16> */
.L_x_25369:
        /* <DEDUP_REMOVED lines=13> */
.L_x_25371:
[----:B------:R-:W-:Y:S05]  /*15d90*/  BSYNC.RECONVERGENT B2 ;  /* 0x0000000000027941 */ /* 0x000fea0003800200 */
.L_x_25370:
[----:B-1----:R-:W-:Y:S01]  /*15da0*/  IMAD.WIDE.U32 R184, R19, -0x326172a9, RZ ;  /* 0xcd9e8d5713b87825 */ /* 0x002fe200078e00ff */
        /* <DEDUP_REMOVED lines=41> */
.L_x_25368:
[----:B------:R-:W-:Y:S05]  /*16040*/  BSYNC.RECONVERGENT B1 ;  /* 0x0000000000017941 */ /* 0x000fea0003800200 */
.L_x_25367:
[----:B------:R-:W-:Y:S01]  /*16050*/  I2FP.F32.U32 R182, R181 ;  /* 0x000000b500b67245 */ /* 0x000fe20000201000 */
[----:B-----5:R-:W-:Y:S01]  /*16060*/  HADD2.F32 R181, -RZ, R164.H0_H0 ;  /* 0x200000a4ffb57230 */ /* 0x020fe20000004100 */
[----:B------:R-:W-:Y:S01]  /*16070*/  ISETP.NE.AND P3, PT, R183, 0x1, PT ;  /* 0x00000001b700780c */ /* 0x000fe20003f65270 */
[----:B------:R-:W-:Y:S01]  /*16080*/  BSSY.RECONVERGENT B1, `(.L_x_25372) ;  /* 0x000004e000017945 */ /* 0x000fe20003800200 */
[----:B-1----:R-:W-:Y:S02]  /*16090*/  IMAD.MOV.U32 R184, RZ, RZ, 0x2 ;  /* 0x00000002ffb87424 */ /* 0x002fe400078e00ff */
[----:B------:R-:W-:Y:S01]  /*160a0*/  FFMA.FTZ R182, R182, R171, 1.1641532182693481445e-10 ;  /* 0x2f000000b6b67423 */ /* 0x000fe200000100ab */
[----:B------:R-:W-:-:S04]  /*160b0*/  FMUL.FTZ R181, R181, R170 ;  /* 0x000000aab5b57220 */ /* 0x000fc80000410000 */
        /* <DEDUP_REMOVED lines=17> */
.L_x_25374:
        /* <DEDUP_REMOVED lines=13> */
.L_x_25376:
[----:B------:R-:W-:Y:S05]  /*162a0*/  BSYNC.RECONVERGENT B2 ;  /* 0x0000000000027941 */ /* 0x000fea0003800200 */
.L_x_25375:
        /* <DEDUP_REMOVED lines=43> */
.L_x_25373:
[----:B------:R-:W-:Y:S05]  /*16560*/  BSYNC.RECONVERGENT B1 ;  /* 0x0000000000017941 */ /* 0x000fea0003800200 */
.L_x_25372:
[----:B------:R-:W-:Y:S01]  /*16570*/  I2FP.F32.U32 R182, R182 ;  /* 0x000000b600b67245 */ /* 0x000fe20000201000 */
[----:B------:R-:W-:Y:S01]  /*16580*/  HADD2.F32 R183, -RZ, R164.H1_H1 ;  /* 0x300000a4ffb77230 */ /* 0x000fe20000004100 */
[----:B------:R-:W-:Y:S01]  /*16590*/  ISETP.NE.AND P3, PT, R184, 0x1, PT ;  /* 0x00000001b800780c */ /* 0x000fe20003f65270 */
[----:B------:R-:W-:Y:S01]  /*165a0*/  @P1 HADD2.F32 R185, -RZ, R28.H1_H1 ;  /* 0x3000001cffb91230 */ /* 0x000fe20000004100 */
        /* <DEDUP_REMOVED lines=20> */
.L_x_25379:
        /* <DEDUP_REMOVED lines=13> */
.L_x_25381:
[----:B------:R-:W-:Y:S05]  /*167c0*/  BSYNC.RECONVERGENT B2 ;  /* 0x0000000000027941 */ /* 0x000fea0003800200 */
.L_x_25380:
        /* <DEDUP_REMOVED lines=43> */
.L_x_25378:
[----:B------:R-:W-:Y:S05]  /*16a80*/  BSYNC.RECONVERGENT B1 ;  /* 0x0000000000017941 */ /* 0x000fea0003800200 */
.L_x_25377:
        /* <DEDUP_REMOVED lines=24> */
.L_x_25384:
        /* <DEDUP_REMOVED lines=13> */
.L_x_25386:
[----:B------:R-:W-:Y:S05]  /*16ce0*/  BSYNC.RECONVERGENT B2 ;  /* 0x0000000000027941 */ /* 0x000fea0003800200 */
.L_x_25385:
        /* <DEDUP_REMOVED lines=43> */
.L_x_25383:
[----:B------:R-:W-:Y:S05]  /*16fa0*/  BSYNC.RECONVERGENT B1 ;  /* 0x0000000000017941 */ /* 0x000fea0003800200 */
.L_x_25382:
        /* <DEDUP_REMOVED lines=24> */
.L_x_25389:
        /* <DEDUP_REMOVED lines=13> */
.L_x_25391:
[----:B------:R-:W-:Y:S05]  /*17200*/  BSYNC.RECONVERGENT B2 ;  /* 0x0000000000027941 */ /* 0x000fea0003800200 */
.L_x_25390:
        /* <DEDUP_REMOVED lines=43> */
.L_x_25388:
[----:B------:R-:W-:Y:S05]  /*174c0*/  BSYNC.RECONVERGENT B1 ;  /* 0x0000000000017941 */ /* 0x000fea0003800200 */
.L_x_25387:
        /* <DEDUP_REMOVED lines=23> */
.L_x_25394:
        /* <DEDUP_REMOVED lines=13> */
.L_x_25396:
[----:B------:R-:W-:Y:S05]  /*17710*/  BSYNC.RECONVERGENT B2 ;  /* 0x0000000000027941 */ /* 0x000fea0003800200 */
.L_x_25395:
        /* <DEDUP_REMOVED lines=43> */
.L_x_25393:
[----:B------:R-:W-:Y:S05]  /*179d0*/  BSYNC.RECONVERGENT B1 ;  /* 0x0000000000017941 */ /* 0x000fea0003800200 */
.L_x_25392:
        /* <DEDUP_REMOVED lines=23> */
.L_x_25399:
        /* <DEDUP_REMOVED lines=13> */
.L_x_25401:
[----:B------:R-:W-:Y:S05]  /*17c20*/  BSYNC.RECONVERGENT B2 ;  /* 0x0000000000027941 */ /* 0x000fea0003800200 */
.L_x_25400:
        /* <DEDUP_REMOVED lines=43> */
.L_x_25398:
[----:B------:R-:W-:Y:S05]  /*17ee0*/  BSYNC.RECONVERGENT B1 ;  /* 0x0000000000017941 */ /* 0x000fea0003800200 */
.L_x_25397:
        /* <DEDUP_REMOVED lines=23> */
.L_x_25404:
        /* <DEDUP_REMOVED lines=13> */
.L_x_25406:
[----:B------:R-:W-:Y:S05]  /*18130*/  BSYNC.RECONVERGENT B2 ;  /* 0x0000000000027941 */ /* 0x000fea0003800200 */
.L_x_25405:
        /* <DEDUP_REMOVED lines=43> */
.L_x_25403:
[----:B------:R-:W-:Y:S05]  /*183f0*/  BSYNC.RECONVERGENT B1 ;  /* 0x0000000000017941 */ /* 0x000fea0003800200 */
.L_x_25402:
[----:B------:R-:W-:Y:S01]  /*18400*/  I2FP.F32.U32 R164, R165 ;  /* 0x000000a500a47245 */ /* 0x000fe20000201000 */
[----:B------:R-:W-:Y:S01]  /*18410*/  HADD2.F32 R167, -RZ, R167.H1_H1 ;  /* 0x300000a7ffa77230 */ /* 0x000fe20000004100 */
[----:B------:R-:W-:Y:S01]  /*18420*/  PRMT R166, R202, 0x5410, R166 ;  /* 0x00005410caa67816 */ /* 0x000fe200000000a6 */
[----:B------:R-:W-:Y:S01]  /*18430*/  @P1 HADD2.F32 R194, -RZ, R31.H1_H1 ;  /* 0x3000001fffc21230 */ /* 0x000fe20000004100 */
[----:B------:R-:W-:Y:S01]  /*18440*/  PRMT R165, R200, 0x5410, R201 ;  /* 0x00005410c8a57816 */ /* 0x000fe200000000c9 */
[----:B------:R-:W-:Y:S01]  /*18450*/  FFMA.FTZ R164, R164, R171, 1.1641532182693481445e-10 ;  /* 0x2f000000a4a47423 */ /* 0x000fe200000100ab */
[----:B------:R-:W-:-:S04]  /*18460*/  FMUL.FTZ R167, R167, R170 ;  /* 0x000000aaa7a77220 */ /* 0x000fc80000410000 */
[----:B------:R-:W-:Y:S02]  /*18470*/  FSETP.GTU.FTZ.AND P5, PT, R164, R169, PT ;  /* 0x000000a9a400720b */ /* 0x000fe40003fbc000 */
[----:B------:R-:W-:Y:S02]  /*18480*/  PRMT R164, R193, 0x5410, R199 ;  /* 0x00005410c1a47816 */ /* 0x000fe400000000c7 */
[----:B------:R-:W-:Y:S02]  /*18490*/  FSEL R189, R167, RZ, !P5 ;  /* 0x000000ffa7bd7208 */ /* 0x000fe40006800000 */
[----:B------:R-:W-:-:S03]  /*184a0*/  PLOP3.LUT P5, PT, P5, PT, PT, 0x8, 0x80 ;  /* 0x000000000080781c */ /* 0x000fc60002fae170 */
[----:B------:R-:W-:-:S05]  /*184b0*/  @P1 FADD.FTZ R189, R194, R189 ;  /* 0x000000bdc2bd1221 */ /* 0x000fca0000010000 */
[----:B------:R-:W-:-:S04]  /*184c0*/  F2FP.F16.F32.PACK_AB R167, RZ, R189 ;  /* 0x000000bdffa7723e */ /* 0x000fc800000000ff */
[----:B------:R-:W-:-:S07]  /*184d0*/  PRMT R167, R203, 0x5410, R167 ;  /* 0x00005410cba77816 */ /* 0x000fce00000000a7 */
.L_x_25366:
        /* <DEDUP_REMOVED lines=47> */
.L_x_25407:
        /* <DEDUP_REMOVED lines=20> */
.L_x_25411:
        /* <DEDUP_REMOVED lines=13> */
.L_x_25413:
[----:B------:R-:W-:Y:S05]  /*189e0*/  BSYNC.RECONVERGENT B2 ;  /* 0x0000000000027941 */ /* 0x000fea0003800200 */
.L_x_25412:
        /* <DEDUP_REMOVED lines=42> */
.L_x_25410:
[----:B------:R-:W-:Y:S05]  /*18c90*/  BSYNC.RECONVERGENT B1 ;  /* 0x0000000000017941 */ /* 0x000fea0003800200 */
.L_x_25409:
[----:B------:R-:W-:Y:S01]  /*18ca0*/  I2FP.F32.U32 R0, R0 ;  /* 0x0000000000007245 */ /* 0x000fe20000201000 */
[----:B-----5:R-:W-:Y:S01]  /*18cb0*/  HADD2.F32 R3, -RZ, R164.H0_H0 ;  /* 0x200000a4ff037230 */ /* 0x020fe20000004100 */
[----:B------:R-:W-:Y:S01]  /*18cc0*/  ISETP.NE.AND P3, PT, R4, 0x1, PT ;  /* 0x000000010400780c */ /* 0x000fe20003f65270 */
[----:B------:R-:W-:Y:S01]  /*18cd0*/  BSSY.RECONVERGENT B1, `(.L_x_25414) ;  /* 0x000004b000017945 */ /* 0x000fe20003800200 */
[----:B------:R-:W-:Y:S02]  /*18ce0*/  IMAD.MOV.U32 R6, RZ, RZ, 0x2 ;  /* 0x00000002ff067424 */ /* 0x000fe400078e00ff */
[----:B------:R-:W-:Y:S01]  /*18cf0*/  FFMA.FTZ R0, R0, R171, 1.1641532182693481445e-10 ;  /* 0x2f00000000007423 */ /* 0x000fe200000100ab */
[----:B------:R-:W-:-:S04]  /*18d00*/  IMAD.MOV.U32 R2, RZ, RZ, R12 ;  /* 0x000000ffff027224 */ /* 0x000fc800078e000c */
[----:B------:R-:W-:Y:S01]  /*18d10*/  FSETP.GTU.FTZ.AND P2, PT, R0, R169, PT ;  /* 0x000000a90000720b */ /* 0x000fe20003f5c000 */
[----:B------:R-:W-:-:S03]  /*18d20*/  FMUL.FTZ R0, R3, R170 ;  /* 0x000000aa03007220 */ /* 0x000fc60000410000 */
[----:B------:R-:W-:Y:S02]  /*18d30*/  PLOP3.LUT P4, PT, P2, PT, PT, 0x8, 0x80 ;  /* 0x000000000080781c */ /* 0x000fe4000178e170 */
[----:B------:R-:W-:Y:S02]  /*18d40*/  FSEL R0, R0, RZ, !P2 ;  /* 0x000000ff00007208 */ /* 0x000fe40005000000 */
[----:B--2---:R-:W-:Y:S01]  /*18d50*/  P2R R197, PR, RZ, 0x10 ;  /* 0x00000010ffc57803 */ /* 0x004fe20000000000 */
        /* <DEDUP_REMOVED lines=9> */
.L_x_25416:
        /* <DEDUP_REMOVED lines=13> */
.L_x_25418:
[----:B------:R-:W-:Y:S05]  /*18ec0*/  BSYNC.RECONVERGENT B2 ;  /* 0x0000000000027941 */ /* 0x000fea0003800200 */
.L_x_25417:
        /* <DEDUP_REMOVED lines=43> */
.L_x_25415:
[----:B------:R-:W-:Y:S05]  /*19180*/  BSYNC.RECONVERGENT B1 ;  /* 0x0000000000017941 */ /* 0x000fea0003800200 */
.L_x_25414:
        /* <DEDUP_REMOVED lines=25> */
.L_x_25421:
        /* <DEDUP_REMOVED lines=13> */
.L_x_25423:
[----:B------:R-:W-:Y:S05]  /*193f0*/  BSYNC.RECONVERGENT B2 ;  /* 0x0000000000027941 */ /* 0x000fea0003800200 */
.L_x_25422:
        /* <DEDUP_REMOVED lines=43> */
.L_x_25420:
[----:B------:R-:W-:Y:S05]  /*196b0*/  BSYNC.RECONVERGENT B1 ;  /* 0x0000000000017941 */ /* 0x000fea0003800200 */
.L_x_25419:
[----:B------:R-:W-:Y:S01]  /*196c0*/  I2FP.F32.U32 R0, R0 ;  /* 0x0000000000007245 */ /* 0x000fe20000201000 */
[----:B------:R-:W-:Y:S01]  /*196d0*/  HADD2.F32 R3, -RZ, R164.H1_H1 ;  /* 0x300000a4ff037230 */ /* 0x000fe20000004100 */
        /* <DEDUP_REMOVED lines=19> */
.L_x_25426:
        /* <DEDUP_REMOVED lines=13> */
.L_x_25428:
[----:B------:R-:W-:Y:S05]  /*198e0*/  BSYNC.RECONVERGENT B2 ;  /* 0x0000000000027941 */ /* 0x000fea0003800200 */
.L_x_25427:
        /* <DEDUP_REMOVED lines=43> */
.L_x_25425:
[----:B------:R-:W-:Y:S05]  /*19ba0*/  BSYNC.RECONVERGENT B1 ;  /* 0x0000000000017941 */ /* 0x000fea0003800200 */
.L_x_25424:
        /* <DEDUP_REMOVED lines=8> */
[----:B------:R-:W-:-:S03]  /*19c30*/  HFMA2 R2, -RZ, RZ, 0, 1.1920928955078125e-07 ;  /* 0x00000002ff027431 */ /* 0x000fc600000001ff */
        /* <DEDUP_REMOVED lines=16> */
.L_x_25431:
        /* <DEDUP_REMOVED lines=13> */
.L_x_25433:
[----:B------:R-:W-:Y:S05]  /*19e10*/  BSYNC.RECONVERGENT B2 ;  /* 0x0000000000027941 */ /* 0x000fea0003800200 */
.L_x_25432:
        /* <DEDUP_REMOVED lines=43> */
.L_x_25430:
[----:B------:R-:W-:Y:S05]  /*1a0d0*/  BSYNC.RECONVERGENT B1 ;  /* 0x0000000000017941 */ /* 0x000fea0003800200 */
.L_x_25429:
[----:B------:R-:W-:Y:S01]  /*1a0e0*/  I2FP.F32.U32 R0, R0 ;  /* 0x0000000000007245 */ /* 0x000fe20000201000 */
[----:B------:R-:W-:Y:S01]  /*1a0f0*/  HADD2.F32 R3, -RZ, R165.H0_H0 ;  /* 0x200000a5ff037230 */ /* 0x000fe20000004100 */
[----:B------:R-:W-:Y:S01]  /*1a100*/  ISETP.NE.AND P3, PT, R2, 0x1, PT ;  /* 0x000000010200780c */ /* 0x000fe20003f65270 */
[----:B------:R-:W-:Y:S01]  /*1a110*/  BSSY.RECONVERGENT B1, `(.L_x_25434) ;  /* 0x000004b000017945 */ /* 0x000fe20003800200 */
[----:B------:R-:W-:Y:S02]  /*1a120*/  IMAD.MOV.U32 R4, RZ, RZ, 0x2 ;  /* 0x00000002ff047424 */ /* 0x000fe400078e00ff */
[----:B------:R-:W-:-:S05]  /*1a130*/  FFMA.FTZ R0, R0, R171, 1.1641532182693481445e-10 ;  /* 0x2f00000000007423 */ /* 0x000fca00000100ab */
[----:B------:R-:W-:Y:S01]  /*1a140*/  FSETP.GTU.FTZ.AND P2, PT, R0, R169, PT ;  /* 0x000000a90000720b */ /* 0x000fe20003f5c000 */
[----:B------:R-:W-:Y:S01]  /*1a150*/  FMUL.FTZ R0, R3, R170 ;  /* 0x000000aa03007220 */ /* 0x000fe20000410000 */
        /* <DEDUP_REMOVED lines=13> */
.L_x_25436:
        /* <DEDUP_REMOVED lines=13> */
.L_x_25438:
[----:B------:R-:W-:Y:S05]  /*1a300*/  BSYNC.RECONVERGENT B2 ;  /* 0x0000000000027941 */ /* 0x000fea0003800200 */
.L_x_25437:
        /* <DEDUP_REMOVED lines=43> */
.L_x_25435:
[----:B------:R-:W-:Y:S05]  /*1a5c0*/  BSYNC.RECONVERGENT B1 ;  /* 0x0000000000017941 */ /* 0x000fea0003800200 */
.L_x_25434:
        /* <DEDUP_REMOVED lines=25> */
.L_x_25441:
        /* <DEDUP_REMOVED lines=13> */
.L_x_25443:
[----:B------:R-:W-:Y:S05]  /*1a830*/  BSYNC.RECONVERGENT B2 ;  /* 0x0000000000027941 */ /* 0x000fea0003800200 */
.L_x_25442:
        /* <DEDUP_REMOVED lines=43> */
.L_x_25440:
[----:B------:R-:W-:Y:S05]  /*1aaf0*/  BSYNC.RECONVERGENT B1 ;  /* 0x0000000000017941 */ /* 0x000fea0003800200 */
.L_x_25439:
        /* <DEDUP_REMOVED lines=21> */
.L_x_25446:
        /* <DEDUP_REMOVED lines=13> */
.L_x_25448:
[----:B------:R-:W-:Y:S05]  /*1ad20*/  BSYNC.RECONVERGENT B2 ;  /* 0x0000000000027941 */ /* 0x000fea0003800200 */
.L_x_25447:
        /* <DEDUP_REMOVED lines=43> */
.L_x_25445:
[----:B------:R-:W-:Y:S05]  /*1afe0*/  BSYNC.RECONVERGENT B1 ;  /* 0x0000000000017941 */ /* 0x000fea0003800200 */
.L_x_25444:
        /* <DEDUP_REMOVED lines=25> */
.L_x_25451:
        /* <DEDUP_REMOVED lines=13> */
.L_x_25453:
[----:B------:R-:W-:Y:S05]  /*1b250*/  BSYNC.RECONVERGENT B2 ;  /* 0x0000000000027941 */ /* 0x000fea0003800200 */
.L_x_25452:
        /* <DEDUP_REMOVED lines=43> */
.L_x_25450:
[----:B------:R-:W-:Y:S05]  /*1b510*/  BSYNC.RECONVERGENT B1 ;  /* 0x0000000000017941 */ /* 0x000fea0003800200 */
.L_x_25449:
        /* <DEDUP_REMOVED lines=20> */
.L_x_25456:
        /* <DEDUP_REMOVED lines=13> */
.L_x_25458:
[----:B------:R-:W-:Y:S05]  /*1b730*/  BSYNC.RECONVERGENT B2 ;  /* 0x0000000000027941 */ /* 0x000fea0003800200 */
.L_x_25457:
        /* <DEDUP_REMOVED lines=43> */
.L_x_25455:
[----:B------:R-:W-:Y:S05]  /*1b9f0*/  BSYNC.RECONVERGENT B1 ;  /* 0x0000000000017941 */ /* 0x000fea0003800200 */
.L_x_25454:
        /* <DEDUP_REMOVED lines=26> */
.L_x_25461:
        /* <DEDUP_REMOVED lines=13> */
.L_x_25463:
[----:B------:R-:W-:Y:S05]  /*1bc70*/  BSYNC.RECONVERGENT B2 ;  /* 0x0000000000027941 */ /* 0x000fea0003800200 */
.L_x_25462:
        /* <DEDUP_REMOVED lines=43> */
.L_x_25460:
[----:B------:R-:W-:Y:S05]  /*1bf30*/  BSYNC.RECONVERGENT B1 ;  /* 0x0000000000017941 */ /* 0x000fea0003800200 */
.L_x_25459:
        /* <DEDUP_REMOVED lines=20> */
.L_x_25466:
        /* <DEDUP_REMOVED lines=13> */
.L_x_25468:
[----:B------:R-:W-:Y:S05]  /*1c150*/  BSYNC.RECONVERGENT B2 ;  /* 0x0000000000027941 */ /* 0x000fea0003800200 */
.L_x_25467:
        /* <DEDUP_REMOVED lines=43> */
.L_x_25465:
[----:B------:R-:W-:Y:S05]  /*1c410*/  BSYNC.RECONVERGENT B1 ;  /* 0x0000000000017941 */ /* 0x000fea0003800200 */
.L_x_25464:
        /* <DEDUP_REMOVED lines=25> */
.L_x_25471:
        /* <DEDUP_REMOVED lines=13> */
.L_x_25473:
[----:B------:R-:W-:Y:S05]  /*1c680*/  BSYNC.RECONVERGENT B2 ;  /* 0x0000000000027941 */ /* 0x000fea0003800200 */
.L_x_25472:
        /* <DEDUP_REMOVED lines=43> */
.L_x_25470:
[----:B------:R-:W-:Y:S05]  /*1c940*/  BSYNC.RECONVERGENT B1 ;  /* 0x0000000000017941 */ /* 0x000fea0003800200 */
.L_x_25469:
        /* <DEDUP_REMOVED lines=20> */
.L_x_25476:
        /* <DEDUP_REMOVED lines=13> */
.L_x_25478:
[----:B------:R-:W-:Y:S05]  /*1cb60*/  BSYNC.RECONVERGENT B2 ;  /* 0x0000000000027941 */ /* 0x000fea0003800200 */
.L_x_25477:
        /* <DEDUP_REMOVED lines=43> */
.L_x_25475:
[----:B------:R-:W-:Y:S05]  /*1ce20*/  BSYNC.RECONVERGENT B1 ;  /* 0x0000000000017941 */ /* 0x000fea0003800200 */
.L_x_25474:
        /* <DEDUP_REMOVED lines=26> */
.L_x_25481:
        /* <DEDUP_REMOVED lines=13> */
.L_x_25483:
[----:B------:R-:W-:Y:S05]  /*1d0a0*/  BSYNC.RECONVERGENT B2 ;  /* 0x0000000000027941 */ /* 0x000fea0003800200 */
.L_x_25482:
        /* <DEDUP_REMOVED lines=43> */
.L_x_25480:
[----:B------:R-:W-:Y:S05]  /*1d360*/  BSYNC.RECONVERGENT B1 ;  /* 0x0000000000017941 */ /* 0x000fea0003800200 */
.L_x_25479:
        /* <DEDUP_REMOVED lines=20> */
.L_x_25486:
        /* <DEDUP_REMOVED lines=15> */
.L_x_25488:
[----:B------:R-:W-:Y:S05]  /*1d5a0*/  BSYNC.RECONVERGENT B2 ;  /* 0x0000000000027941 */ /* 0x000fea0003800200 */
.L_x_25487:
        /* <DEDUP_REMOVED lines=43> */
.L_x_25485:
[----:B------:R-:W-:Y:S05]  /*1d860*/  BSYNC.RECONVERGENT B1 ;  /* 0x0000000000017941 */ /* 0x000fea0003800200 */
.L_x_25484:
        /* <DEDUP_REMOVED lines=8> */
[----:B------:R-:W-:Y:S02]  /*1d8f0*/  SEL R164, RZ, 0x1, P6 ;  /* 0x00000001ffa47807 */ /* 0x000fe40003000000 */
[----:B------:R-:W-:Y:S01]  /*1d900*/  PRMT R165, R0, 0x5410, R209 ;  /* 0x0000541000a57816 */ /* 0x000fe200000000d1 */
        /* <DEDUP_REMOVED lines=8> */
.L_x_25408:
        /* <DEDUP_REMOVED lines=16> */
.L_x_25492:
        /* <DEDUP_REMOVED lines=13> */
.L_x_25494:
[----:B------:R-:W-:Y:S05]  /*1db60*/  BSYNC.RECONVERGENT B2 ;  /* 0x0000000000027941 */ /* 0x000fea0003800200 */
.L_x_25493:
        /* <DEDUP_REMOVED lines=42> */
.L_x_25491:
[----:B------:R-:W-:Y:S05]  /*1de10*/  BSYNC.RECONVERGENT B1 ;  /* 0x0000000000017941 */ /* 0x000fea0003800200 */
.L_x_25490:
[----:B------:R-:W-:Y:S01]  /*1de20*/  I2FP.F32.U32 R190, R191 ;  /* 0x000000bf00be7245 */ /* 0x000fe20000201000 */
[----:B-----5:R-:W-:Y:S01]  /*1de30*/  HADD2.F32 R191, -RZ, R164.H0_H0 ;  /* 0x200000a4ffbf7230 */ /* 0x020fe20000004100 */
        /* <DEDUP_REMOVED lines=11> */
[----:B--2---:R-:W-:-:S04]  /*1def0*/  P2R R197, PR, RZ, 0x4 ;  /* 0x00000004ffc57803 */ /* 0x004fc80000000000 */
        /* <DEDUP_REMOVED lines=10> */
.L_x_25497:
        /* <DEDUP_REMOVED lines=13> */
.L_x_25499:
[----:B------:R-:W-:Y:S05]  /*1e070*/  BSYNC.RECONVERGENT B2 ;  /* 0x0000000000027941 */ /* 0x000fea0003800200 */
.L_x_25498:
        /* <DEDUP_REMOVED lines=43> */
.L_x_25496:
[----:B------:R-:W-:Y:S05]  /*1e330*/  BSYNC.RECONVERGENT B1 ;  /* 0x0000000000017941 */ /* 0x000fea0003800200 */
.L_x_25495:
        /* <DEDUP_REMOVED lines=24> */
.L_x_25502:
        /* <DEDUP_REMOVED lines=13> */
.L_x_25504:
[----:B------:R-:W-:Y:S05]  /*1e590*/  BSYNC.RECONVERGENT B2 ;  /* 0x0000000000027941 */ /* 0x000fea0003800200 */
.L_x_25503:
        /* <DEDUP_REMOVED lines=43> */
.L_x_25501:
[----:B------:R-:W-:Y:S05]  /*1e850*/  BSYNC.RECONVERGENT B1 ;  /* 0x0000000000017941 */ /* 0x000fea0003800200 */
.L_x_25500:
        /* <DEDUP_REMOVED lines=24> */
.L_x_25507:
        /* <DEDUP_REMOVED lines=13> */
.L_x_25509:
[----:B------:R-:W-:Y:S05]  /*1eab0*/  BSYNC.RECONVERGENT B2 ;  /* 0x0000000000027941 */ /* 0x000fea0003800200 */
.L_x_25508:
        /* <DEDUP_REMOVED lines=43> */
.L_x_25506:
[----:B------:R-:W-:Y:S05]  /*1ed70*/  BSYNC.RECONVERGENT B1 ;  /* 0x0000000000017941 */ /* 0x000fea0003800200 */
.L_x_25505:
        /* <DEDUP_REMOVED lines=24> */
.L_x_25512:
        /* <DEDUP_REMOVED lines=13> */
.L_x_25514:
[----:B------:R-:W-:Y:S05]  /*1efd0*/  BSYNC.RECONVERGENT B2 ;  /* 0x0000000000027941 */ /* 0x000fea0003800200 */
.L_x_25513:
        /* <DEDUP_REMOVED lines=43> */
.L_x_25511:
[----:B------:R-:W-:Y:S05]  /*1f290*/  BSYNC.RECONVERGENT B1 ;  /* 0x0000000000017941 */ /* 0x000fea0003800200 */
.L_x_25510:
        /* <DEDUP_REMOVED lines=23> */
.L_x_25517:
        /* <DEDUP_REMOVED lines=13> */
.L_x_25519:
[----:B------:R-:W-:Y:S05]  /*1f4e0*/  BSYNC.RECONVERGENT B2 ;  /* 0x0000000000027941 */ /* 0x000fea0003800200 */
.L_x_25518:
        /* <DEDUP_REMOVED lines=43> */
.L_x_25516:
[----:B------:R-:W-:Y:S05]  /*1f7a0*/  BSYNC.RECONVERGENT B1 ;  /* 0x0000000000017941 */ /* 0x000fea0003800200 */
.L_x_25515:
        /* <DEDUP_REMOVED lines=23> */
.L_x_25522:
        /* <DEDUP_REMOVED lines=13> */
.L_x_25524:
[----:B------:R-:W-:Y:S05]  /*1f9f0*/  BSYNC.RECONVERGENT B2 ;  /* 0x0000000000027941 */ /* 0x000fea0003800200 */
.L_x_25523:
        /* <DEDUP_REMOVED lines=43> */
.L_x_25521:
[----:B------:R-:W-:Y:S05]  /*1fcb0*/  BSYNC.RECONVERGENT B1 ;  /* 0x0000000000017941 */ /* 0x000fea0003800200 */
.L_x_25520:
        /* <DEDUP_REMOVED lines=23> */
.L_x_25527:
        /* <DEDUP_REMOVED lines=13> */
.L_x_25529:
[----:B------:R-:W-:Y:S05]  /*1ff00*/  BSYNC.RECONVERGENT B2 ;  /* 0x0000000000027941 */ /* 0x000fea0003800200 */
.L_x_25528:
        /* <DEDUP_REMOVED lines=43> */
.L_x_25526:
[----:B------:R-:W-:Y:S05]  /*201c0*/  BSYNC.RECONVERGENT B1 ;  /* 0x0000000000017941 */ /* 0x000fea0003800200 */
.L_x_25525:
        /* <DEDUP_REMOVED lines=14> */
.L_x_25489:
[----:B------:R-:W-:Y:S01]  /*202b0*/  SEL R205, RZ, 0x1000000, !P5 ;  /* 0x01000000ffcd7807 */ /* 0x000fe20006800000 */
[----:B------:R-:W-:Y:S01]  /*202c0*/  IMAD.WIDE.U32 R212, R188, 0x10, R238 ;  /* 0x00000010bcd47825 */ /* 0x000fe200078e00ee */
[----:B------:R-:W-:Y:S01]  /*202d0*/  ISETP.NE.AND P5, PT, R203, RZ, PT ;  /* 0x000000ffcb00720c */ /* 0x000fe20003fa5270 */
[----:B------:R-:W0:Y:S01]  /*202e0*/  @P0 LDC.64 R208, c[0x0][0x398] ;  /* 0x0000e600ffd00b82 */ /* 0x000e220000000a00 */
[----:B------:R-:W-:Y:S02]  /*202f0*/  SEL R203, RZ, 0x10000, !P4 ;  /* 0x00010000ffcb7807 */ /* 0x000fe40006000000 */
[----:B------:R-:W-:Y:S01]  /*20300*/  ISETP.NE.AND P4, PT, R204, RZ, PT ;  /* 0x000000ffcc00720c */ /* 0x000fe20003f85270 */
[----:B------:R1:W-:Y:S01]  /*20310*/  STG.E.128 desc[UR8][R212.64], R164 ;  /* 0x000000a4d4007986 */ /* 0x0003e2000c101d08 */
[----:B------:R-:W-:Y:S02]  /*20320*/  SEL R204, RZ, 0x100, !P3 ;  /* 0x00000100ffcc7807 */ /* 0x000fe40005800000 */
        /* <DEDUP_REMOVED lines=39> */
.L_x_25530:
        /* <DEDUP_REMOVED lines=20> */
.L_x_25534:
        /* <DEDUP_REMOVED lines=13> */
.L_x_25536:
[----:B------:R-:W-:Y:S05]  /*207b0*/  BSYNC.RECONVERGENT B2 ;  /* 0x0000000000027941 */ /* 0x000fea0003800200 */
.L_x_25535:
        /* <DEDUP_REMOVED lines=42> */
.L_x_25533:
[----:B------:R-:W-:Y:S05]  /*20a60*/  BSYNC.RECONVERGENT B1 ;  /* 0x0000000000017941 */ /* 0x000fea0003800200 */
.L_x_25532:
[----:B------:R-:W-:Y:S01]  /*20a70*/  I2FP.F32.U32 R0, R0 ;  /* 0x0000000000007245 */ /* 0x000fe20000201000 */
[----:B-----5:R-:W-:Y:S01]  /*20a80*/  HADD2.F32 R3, -RZ, R164.H0_H0 ;  /* 0x200000a4ff037230 */ /* 0x020fe20000004100 */
[----:B------:R-:W-:Y:S01]  /*20a90*/  ISETP.NE.AND P3, PT, R2, 0x1, PT ;  /* 0x000000010200780c */ /* 0x000fe20003f65270 */
[----:B------:R-:W-:Y:S01]  /*20aa0*/  BSSY.RECONVERGENT B1, `(.L_x_25537) ;  /* 0x000004c000017945 */ /* 0x000fe20003800200 */
[----:B------:R-:W-:Y:S01]  /*20ab0*/  LOP3.LUT R20, R20, 0xffffffef, RZ, 0xc0, !PT ;  /* 0xffffffef14147812 */ /* 0x000fe200078ec0ff */
[----:B------:R-:W-:Y:S01]  /*20ac0*/  FFMA.FTZ R0, R0, R171, 1.1641532182693481445e-10 ;  /* 0x2f00000000007423 */ /* 0x000fe200000100ab */
[----:B------:R-:W-:-:S04]  /*20ad0*/  HFMA2 R4, -RZ, RZ, 0, 1.1920928955078125e-07 ;  /* 0x00000002ff047431 */ /* 0x000fc800000001ff */
        /* <DEDUP_REMOVED lines=15> */
.L_x_25539:
        /* <DEDUP_REMOVED lines=13> */
.L_x_25541:
[----:B------:R-:W-:Y:S05]  /*20ca0*/  BSYNC.RECONVERGENT B2 ;  /* 0x0000000000027941 */ /* 0x000fea0003800200 */
.L_x_25540:
        /* <DEDUP_REMOVED lines=43> */
.L_x_25538:
[----:B------:R-:W-:Y:S05]  /*20f60*/  BSYNC.RECONVERGENT B1 ;  /* 0x0000000000017941 */ /* 0x000fea0003800200 */
.L_x_25537:
        /* <DEDUP_REMOVED lines=25> */
.L_x_25544:
        /* <DEDUP_REMOVED lines=13> */
.L_x_25546:
[----:B------:R-:W-:Y:S05]  /*211d0*/  BSYNC.RECONVERGENT B2 ;  /* 0x0000000000027941 */ /* 0x000fea0003800200 */
.L_x_25545:
        /* <DEDUP_REMOVED lines=43> */
.L_x_25543:
[----:B------:R-:W-:Y:S05]  /*21490*/  BSYNC.RECONVERGENT B1 ;  /* 0x0000000000017941 */ /* 0x000fea0003800200 */
.L_x_25542:
[----:B------:R-:W-:Y:S01]  /*214a0*/  I2FP.F32.U32 R0, R0 ;  /* 0x0000000000007245 */ /* 0x000fe20000201000 */
[----:B------:R-:W-:Y:S01]  /*214b0*/  HADD2.F32 R3, -RZ, R164.H1_H1 ;  /* 0x300000a4ff037230 */ /* 0x000fe20000004100 */
        /* <DEDUP_REMOVED lines=20> */
.L_x_25549:
        /* <DEDUP_REMOVED lines=13> */
.L_x_25551:
[----:B------:R-:W-:Y:S05]  /*216d0*/  BSYNC.RECONVERGENT B2 ;  /* 0x0000000000027941 */ /* 0x000fea0003800200 */
.L_x_25550:
        /* <DEDUP_REMOVED lines=43> */
.L_x_25548:
[----:B------:R-:W-:Y:S05]  /*21990*/  BSYNC.RECONVERGENT B1 ;  /* 0x0000000000017941 */ /* 0x000fea0003800200 */
.L_x_25547:
        /* <DEDUP_REMOVED lines=25> */
.L_x_25554:
        /* <DEDUP_REMOVED lines=13> */
.L_x_25556:
[----:B------:R-:W-:Y:S05]  /*21c00*/  BSYNC.RECONVERGENT B2 ;  /* 0x0000000000027941 */ /* 0x000fea0003800200 */
.L_x_25555:
        /* <DEDUP_REMOVED lines=43> */
.L_x_25553:
[----:B------:R-:W-:Y:S05]  /*21ec0*/  BSYNC.RECONVERGENT B1 ;  /* 0x0000000000017941 */ /* 0x000fea0003800200 */
.L_x_25552:
[----:B------:R-:W-:Y:S01]  /*21ed0*/  I2FP.F32.U32 R0, R0 ;  /* 0x0000000000007245 */ /* 0x000fe20000201000 */
[----:B------:R-:W-:Y:S01]  /*21ee0*/  HADD2.F32 R3, -RZ, R165.H0_H0 ;  /* 0x200000a5ff037230 */ /* 0x000fe20000004100 */
[----:B------:R-:W-:Y:S01]  /*21ef0*/  ISETP.NE.AND P3, PT, R2, 0x1, PT ;  /* 0x000000010200780c */ /* 0x000fe20003f65270 */
[----:B------:R-:W-:Y:S01]  /*21f00*/  BSSY.RECONVERGENT B1, `(.L_x_25557) ;  /* 0x000004c000017945 */ /* 0x000fe20003800200 */
[----:B------:R-:W-:Y:S01]  /*21f10*/  LOP3.LUT R20, R20, 0xfffffffb, RZ, 0xc0, !PT ;  /* 0xfffffffb14147812 */ /* 0x000fe200078ec0ff */
[----:B------:R-:W-:Y:S01]  /*21f20*/  FFMA.FTZ R0, R0, R171, 1.1641532182693481445e-10 ;  /* 0x2f00000000007423 */ /* 0x000fe200000100ab */
[----:B------:R-:W-:-:S04]  /*21f30*/  IMAD.MOV.U32 R4, RZ, RZ, 0x2 ;  /* 0x00000002ff047424 */ /* 0x000fc800078e00ff */
        /* <DEDUP_REMOVED lines=15> */
.L_x_25559:
        /* <DEDUP_REMOVED lines=13> */
.L_x_25561:
[----:B------:R-:W-:Y:S05]  /*22100*/  BSYNC.RECONVERGENT B2 ;  /* 0x0000000000027941 */ /* 0x000fea0003800200 */
.L_x_25560:
        /* <DEDUP_REMOVED lines=43> */
.L_x_25558:
[----:B------:R-:W-:Y:S05]  /*223c0*/  BSYNC.RECONVERGENT B1 ;  /* 0x0000000000017941 */ /* 0x000fea0003800200 */
.L_x_25557:
        /* <DEDUP_REMOVED lines=25> */
.L_x_25564:
        /* <DEDUP_REMOVED lines=13> */
.L_x_25566:
[----:B------:R-:W-:Y:S05]  /*22630*/  BSYNC.RECONVERGENT B2 ;  /* 0x0000000000027941 */ /* 0x000fea0003800200 */
.L_x_25565:
        /* <DEDUP_REMOVED lines=43> */
.L_x_25563:
[----:B------:R-:W-:Y:S05]  /*228f0*/  BSYNC.RECONVERGENT B1 ;  /* 0x0000000000017941 */ /* 0x000fea0003800200 */
.L_x_25562:
        /* <DEDUP_REMOVED lines=22> */
.L_x_25569:
        /* <DEDUP_REMOVED lines=13> */
.L_x_25571:
[----:B------:R-:W-:Y:S05]  /*22b30*/  BSYNC.RECONVERGENT B2 ;  /* 0x0000000000027941 */ /* 0x000fea0003800200 */
.L_x_25570:
        /* <DEDUP_REMOVED lines=43> */
.L_x_25568:
[----:B------:R-:W-:Y:S05]  /*22df0*/  BSYNC.RECONVERGENT B1 ;  /* 0x0000000000017941 */ /* 0x000fea0003800200 */
.L_x_25567:
        /* <DEDUP_REMOVED lines=25> */
.L_x_25574:
        /* <DEDUP_REMOVED lines=13> */
.L_x_25576:
[----:B------:R-:W-:Y:S05]  /*23060*/  BSYNC.RECONVERGENT B2 ;  /* 0x0000000000027941 */ /* 0x000fea0003800200 */
.L_x_25575:
        /* <DEDUP_REMOVED lines=43> */
.L_x_25573:
[----:B------:R-:W-:Y:S05]  /*23320*/  BSYNC.RECONVERGENT B1 ;  /* 0x0000000000017941 */ /* 0x000fea0003800200 */
.L_x_25572:
        /* <DEDUP_REMOVED lines=20> */
.L_x_25579:
        /* <DEDUP_REMOVED lines=13> */
.L_x_25581:
[----:B------:R-:W-:Y:S05]  /*23540*/  BSYNC.RECONVERGENT B2 ;  /* 0x0000000000027941 */ /* 0x000fea0003800200 */
.L_x_25580:
        /* <DEDUP_REMOVED lines=43> */
.L_x_25578:
[----:B------:R-:W-:Y:S05]  /*23800*/  BSYNC.RECONVERGENT B1 ;  /* 0x0000000000017941 */ /* 0x000fea0003800200 */
.L_x_25577:
        /* <DEDUP_REMOVED lines=26> */
.L_x_25584:
        /* <DEDUP_REMOVED lines=13> */
.L_x_25586:
[----:B------:R-:W-:Y:S05]  /*23a80*/  BSYNC.RECONVERGENT B2 ;  /* 0x0000000000027941 */ /* 0x000fea0003800200 */
.L_x_25585:
        /* <DEDUP_REMOVED lines=43> */
.L_x_25583:
[----:B------:R-:W-:Y:S05]  /*23d40*/  BSYNC.RECONVERGENT B1 ;  /* 0x0000000000017941 */ /* 0x000fea0003800200 */
.L_x_25582:
        /* <DEDUP_REMOVED lines=20> */
.L_x_25589:
        /* <DEDUP_REMOVED lines=13> */
.L_x_25591:
[----:B------:R-:W-:Y:S05]  /*23f60*/  BSYNC.RECONVERGENT B2 ;  /* 0x0000000000027941 */ /* 0x000fea0003800200 */
.L_x_25590:
        /* <DEDUP_REMOVED lines=43> */
.L_x_25588:
[----:B------:R-:W-:Y:S05]  /*24220*/  BSYNC.RECONVERGENT B1 ;  /* 0x0000000000017941 */ /* 0x000fea0003800200 */
.L_x_25587:
        /* <DEDUP_REMOVED lines=25> */
.L_x_25594:
        /* <DEDUP_REMOVED lines=13> */
.L_x_25596:
[----:B------:R-:W-:Y:S05]  /*24490*/  BSYNC.RECONVERGENT B2 ;  /* 0x0000000000027941 */ /* 0x000fea0003800200 */
.L_x_25595:
        /* <DEDUP_REMOVED lines=43> */
.L_x_25593:
[----:B------:R-:W-:Y:S05]  /*24750*/  BSYNC.RECONVERGENT B1 ;  /* 0x0000000000017941 */ /* 0x000fea0003800200 */
.L_x_25592:
        /* <DEDUP_REMOVED lines=20> */
.L_x_25599:
        /* <DEDUP_REMOVED lines=13> */
.L_x_25601:
[----:B------:R-:W-:Y:S05]  /*24970*/  BSYNC.RECONVERGENT B2 ;  /* 0x0000000000027941 */ /* 0x000fea0003800200 */
.L_x_25600:
        /* <DEDUP_REMOVED lines=43> */
.L_x_25598:
[----:B------:R-:W-:Y:S05]  /*24c30*/  BSYNC.RECONVERGENT B1 ;  /* 0x0000000000017941 */ /* 0x000fea0003800200 */
.L_x_25597:
        /* <DEDUP_REMOVED lines=26> */
.L_x_25604:
        /* <DEDUP_REMOVED lines=13> */
.L_x_25606:
[----:B------:R-:W-:Y:S05]  /*24eb0*/  BSYNC.RECONVERGENT B2 ;  /* 0x0000000000027941 */ /* 0x000fea0003800200 */
.L_x_25605:
        /* <DEDUP_REMOVED lines=43> */
.L_x_25603:
[----:B------:R-:W-:Y:S05]  /*25170*/  BSYNC.RECONVERGENT B1 ;  /* 0x0000000000017941 */ /* 0x000fea0003800200 */
.L_x_25602:
        /* <DEDUP_REMOVED lines=20> */
.L_x_25609:
        /* <DEDUP_REMOVED lines=15> */
.L_x_25611:
[----:B------:R-:W-:Y:S05]  /*253b0*/  BSYNC.RECONVERGENT B2 ;  /* 0x0000000000027941 */ /* 0x000fea0003800200 */
.L_x_25610:
        /* <DEDUP_REMOVED lines=43> */
.L_x_25608:
[----:B------:R-:W-:Y:S05]  /*25670*/  BSYNC.RECONVERGENT B1 ;  /* 0x0000000000017941 */ /* 0x000fea0003800200 */
.L_x_25607:
[----:B------:R-:W-:Y:S01]  /*25680*/  I2FP.F32.U32 R164, R165 ;  /* 0x000000a500a47245 */ /* 0x000fe20000201000 */
[----:B------:R-:W-:Y:S02]  /*25690*/  HADD2.F32 R165, -RZ, R35.H1_H1 ;  /* 0x30000023ffa57230 */ /* 0x000fe40000004100 */
        /* <DEDUP_REMOVED lines=16> */
.L_x_25531:
        /* <DEDUP_REMOVED lines=16> */
.L_x_25615:
        /* <DEDUP_REMOVED lines=13> */
.L_x_25617:
[----:B------:R-:W-:Y:S05]  /*25970*/  BSYNC.RECONVERGENT B2 ;  /* 0x0000000000027941 */ /* 0x000fea0003800200 */
.L_x_25616:
[----:B------:R-:W-:Y:S01]  /*25980*/  IMAD.WIDE.U32 R14, R19, -0x326172a9, RZ ;  /* 0xcd9e8d57130e7825 */ /* 0x000fe200078e00ff */
[----:B------:R-:W-:-:S03]  /*25990*/  LOP3.LUT R204, R11, UR7, R201, 0x96, !PT ;  /* 0x000000070bcc7c12 */ /* 0x000fc6000f8e96c9 */
[----:B------:R-:W-:Y:S01]  /*259a0*/  IMAD.MOV.U32 R203, RZ, RZ, RZ ;  /* 0x000000ffffcb7224 */ /* 0x000fe200078e00ff */
[----:B-1----:R-:W-:Y:S01]  /*259b0*/  LOP3.LUT R206, R13, UR6, R15, 0x96, !PT ;  /* 0x000000060dce7c12 */ /* 0x002fe2000f8e960f */
        /* <DEDUP_REMOVED lines=37> */
[----:B------:R-:W-:-:S07]  /*25c10*/  IMAD.MOV.U32 R200, RZ, RZ, R202 ;  /* 0x000000ffffc87224 */ /* 0x000fce00078e00ca */
.L_x_25614:
[----:B------:R-:W-:Y:S05]  /*25c20*/  BSYNC.RECONVERGENT B1 ;  /* 0x0000000000017941 */ /* 0x000fea0003800200 */
.L_x_25613:
[----:B------:R-:W-:Y:S01]  /*25c30*/  I2FP.F32.U32 R200, R200 ;  /* 0x000000c800c87245 */ /* 0x000fe20000201000 */
[----:B-----5:R-:W-:Y:S01]  /*25c40*/  HADD2.F32 R199, -RZ, R164.H0_H0 ;  /* 0x200000a4ffc77230 */ /* 0x020fe20000004100 */
        /* <DEDUP_REMOVED lines=23> */
.L_x_25620:
        /* <DEDUP_REMOVED lines=13> */
.L_x_25622:
[----:B------:R-:W-:Y:S05]  /*25e90*/  BSYNC.RECONVERGENT B2 ;  /* 0x0000000000027941 */ /* 0x000fea0003800200 */
.L_x_25621:
        /* <DEDUP_REMOVED lines=43> */
.L_x_25619:
[----:B------:R-:W-:Y:S05]  /*26150*/  BSYNC.RECONVERGENT B1 ;  /* 0x0000000000017941 */ /* 0x000fea0003800200 */
.L_x_25618:
        /* <DEDUP_REMOVED lines=25> */
.L_x_25625:
        /* <DEDUP_REMOVED lines=13> */
.L_x_25627:
[----:B------:R-:W-:Y:S05]  /*263c0*/  BSYNC.RECONVERGENT B2 ;  /* 0x0000000000027941 */ /* 0x000fea0003800200 */
.L_x_25626:
        /* <DEDUP_REMOVED lines=43> */
.L_x_25624:
[----:B------:R-:W-:Y:S05]  /*26680*/  BSYNC.RECONVERGENT B1 ;  /* 0x0000000000017941 */ /* 0x000fea0003800200 */
.L_x_25623:
[----:B------:R-:W-:Y:S01]  /*26690*/  I2FP.F32.U32 R164, R164 ;  /* 0x000000a400a47245 */ /* 0x000fe20000201000 */
[----:B------:R-:W-:Y:S01]  /*266a0*/  HADD2.F32 R203, -RZ, R165.H0_H0 ;  /* 0x200000a5ffcb7230 */ /* 0x000fe20000004100 */
[----:B------:R-:W-:Y:S01]  /*266b0*/  ISETP.NE.AND P3, PT, R204, 0x1, PT ;  /* 0x00000001cc00780c */ /* 0x000fe20003f65270 */
[----:B------:R-:W-:Y:S01]  /*266c0*/  @P1 HADD2.F32 R205, -RZ, R29.H0_H0 ;  /* 0x2000001dffcd1230 */ /* 0x000fe20000004100 */
        /* <DEDUP_REMOVED lines=21> */
.L_x_25630:
        /* <DEDUP_REMOVED lines=13> */
.L_x_25632:
[----:B------:R-:W-:Y:S05]  /*268f0*/  BSYNC.RECONVERGENT B2 ;  /* 0x0000000000027941 */ /* 0x000fea0003800200 */
.L_x_25631:
        /* <DEDUP_REMOVED lines=43> */
.L_x_25629:
[----:B------:R-:W-:Y:S05]  /*26bb0*/  BSYNC.RECONVERGENT B1 ;  /* 0x0000000000017941 */ /* 0x000fea0003800200 */
.L_x_25628:
        /* <DEDUP_REMOVED lines=25> */
.L_x_25635:
        /* <DEDUP_REMOVED lines=13> */
.L_x_25637:
[----:B------:R-:W-:Y:S05]  /*26e20*/  BSYNC.RECONVERGENT B2 ;  /* 0x0000000000027941 */ /* 0x000fea0003800200 */
.L_x_25636:
        /* <DEDUP_REMOVED lines=43> */
.L_x_25634:
[----:B------:R-:W-:Y:S05]  /*270e0*/  BSYNC.RECONVERGENT B1 ;  /* 0x0000000000017941 */ /* 0x000fea0003800200 */
.L_x_25633:
        /* <DEDUP_REMOVED lines=23> */
.L_x_25640:
        /* <DEDUP_REMOVED lines=13> */
.L_x_25642:
[----:B------:R-:W-:Y:S05]  /*27330*/  BSYNC.RECONVERGENT B2 ;  /* 0x0000000000027941 */ /* 0x000fea0003800200 */
.L_x_25641:
        /* <DEDUP_REMOVED lines=43> */
.L_x_25639:
[----:B------:R-:W-:Y:S05]  /*275f0*/  BSYNC.RECONVERGENT B1 ;  /* 0x0000000000017941 */ /* 0x000fea0003800200 */
.L_x_25638:
        /* <DEDUP_REMOVED lines=23> */
.L_x_25645:
        /* <DEDUP_REMOVED lines=13> */
.L_x_25647:
[----:B------:R-:W-:Y:S05]  /*27840*/  BSYNC.RECONVERGENT B2 ;  /* 0x0000000000027941 */ /* 0x000fea0003800200 */
.L_x_25646:
        /* <DEDUP_REMOVED lines=43> */
.L_x_25644:
[----:B------:R-:W-:Y:S05]  /*27b00*/  BSYNC.RECONVERGENT B1 ;  /* 0x0000000000017941 */ /* 0x000fea0003800200 */
.L_x_25643:
        /* <DEDUP_REMOVED lines=23> */
.L_x_25650:
        /* <DEDUP_REMOVED lines=13> */
.L_x_25652:
[----:B------:R-:W-:Y:S05]  /*27d50*/  BSYNC.RECONVERGENT B2 ;  /* 0x0000000000027941 */ /* 0x000fea0003800200 */
.L_x_25651:
        /* <DEDUP_REMOVED lines=43> */
.L_x_25649:
[----:B------:R-:W-:Y:S05]  /*28010*/  BSYNC.RECONVERGENT B1 ;  /* 0x0000000000017941 */ /* 0x000fea0003800200 */
.L_x_25648:
        /* <DEDUP_REMOVED lines=14> */
.L_x_25612:
        /* <DEDUP_REMOVED lines=47> */
.L_x_25653:
        /* <DEDUP_REMOVED lines=20> */
.L_x_25657:
        /* <DEDUP_REMOVED lines=13> */
.L_x_25659:
[----:B------:R-:W-:Y:S05]  /*28600*/  BSYNC.RECONVERGENT B2 ;  /* 0x0000000000027941 */ /* 0x000fea0003800200 */
.L_x_25658:
        /* <DEDUP_REMOVED lines=42> */
.L_x_25656:
[----:B------:R-:W-:Y:S05]  /*288b0*/  BSYNC.RECONVERGENT B1 ;  /* 0x0000000000017941 */ /* 0x000fea0003800200 */
.L_x_25655:
[----:B------:R-:W-:Y:S01]  /*288c0*/  I2FP.F32.U32 R0, R0 ;  /* 0x0000000000007245 */ /* 0x000fe20000201000 */
[----:B-----5:R-:W-:Y:S01]  /*288d0*/  HADD2.F32 R3, -RZ, R164.H0_H0 ;  /* 0x200000a4ff037230 */ /* 0x020fe20000004100 */
        /* <DEDUP_REMOVED lines=20> */
.L_x_25662:
        /* <DEDUP_REMOVED lines=13> */
.L_x_25664:
[----:B------:R-:W-:Y:S05]  /*28af0*/  BSYNC.RECONVERGENT B2 ;  /* 0x0000000000027941 */ /* 0x000fea0003800200 */
.L_x_25663:
        /* <DEDUP_REMOVED lines=43> */
.L_x_25661:
[----:B------:R-:W-:Y:S05]  /*28db0*/  BSYNC.RECONVERGENT B1 ;  /* 0x0000000000017941 */ /* 0x000fea0003800200 */
.L_x_25660:
        /* <DEDUP_REMOVED lines=25> */
.L_x_25667:
        /* <DEDUP_REMOVED lines=13> */
.L_x_25669:
[----:B------:R-:W-:Y:S05]  /*29020*/  BSYNC.RECONVERGENT B2 ;  /* 0x0000000000027941 */ /* 0x000fea0003800200 */
.L_x_25668:
        /* <DEDUP_REMOVED lines=43> */
.L_x_25666:
[----:B------:R-:W-:Y:S05]  /*292e0*/  BSYNC.RECONVERGENT B1 ;  /* 0x0000000000017941 */ /* 0x000fea0003800200 */
.L_x_25665:
        /* <DEDUP_REMOVED lines=22> */
.L_x_25672:
        /* <DEDUP_REMOVED lines=13> */
.L_x_25674:
[----:B------:R-:W-:Y:S05]  /*29520*/  BSYNC.RECONVERGENT B2 ;  /* 0x0000000000027941 */ /* 0x000fea0003800200 */
.L_x_25673:
        /* <DEDUP_REMOVED lines=43> */
.L_x_25671:
[----:B------:R-:W-:Y:S05]  /*297e0*/  BSYNC.RECONVERGENT B1 ;  /* 0x0000000000017941 */ /* 0x000fea0003800200 */
.L_x_25670:
        /* <DEDUP_REMOVED lines=25> */
.L_x_25677:
        /* <DEDUP_REMOVED lines=13> */
.L_x_25679:
[----:B------:R-:W-:Y:S05]  /*29a50*/  BSYNC.RECONVERGENT B2 ;  /* 0x0000000000027941 */ /* 0x000fea0003800200 */
.L_x_25678:
        /* <DEDUP_REMOVED lines=43> */
.L_x_25676:
[----:B------:R-:W-:Y:S05]  /*29d10*/  BSYNC.RECONVERGENT B1 ;  /* 0x0000000000017941 */ /* 0x000fea0003800200 */
.L_x_25675:
[----:B------:R-:W-:Y:S01]  /*29d20*/  I2FP.F32.U32 R0, R0 ;  /* 0x0000000000007245 */ /* 0x000fe20000201000 */
[----:B------:R-:W-:Y:S01]  /*29d30*/  HADD2.F32 R3, -RZ, R165.H0_H0 ;  /* 0x200000a5ff037230 */ /* 0x000fe20000004100 */
        /* <DEDUP_REMOVED lines=20> */
.L_x_25682:
        /* <DEDUP_REMOVED lines=13> */
.L_x_25684:
[----:B------:R-:W-:Y:S05]  /*29f50*/  BSYNC.RECONVERGENT B2 ;  /* 0x0000000000027941 */ /* 0x000fea0003800200 */
.L_x_25683:
        /* <DEDUP_REMOVED lines=43> */
.L_x_25681:
[----:B------:R-:W-:Y:S05]  /*2a210*/  BSYNC.RECONVERGENT B1 ;  /* 0x0000000000017941 */ /* 0x000fea0003800200 */
.L_x_25680:
        /* <DEDUP_REMOVED lines=25> */
.L_x_25687:
        /* <DEDUP_REMOVED lines=13> */
.L_x_25689:
[----:B------:R-:W-:Y:S05]  /*2a480*/  BSYNC.RECONVERGENT B2 ;  /* 0x0000000000027941 */ /* 0x000fea0003800200 */
.L_x_25688:
        /* <DEDUP_REMOVED lines=43> */
.L_x_25686:
[----:B------:R-:W-:Y:S05]  /*2a740*/  BSYNC.RECONVERGENT B1 ;  /* 0x0000000000017941 */ /* 0x000fea0003800200 */
.L_x_25685:
        /* <DEDUP_REMOVED lines=22> */
.L_x_25692:
        /* <DEDUP_REMOVED lines=13> */
.L_x_25694:
[----:B------:R-:W-:Y:S05]  /*2a980*/  BSYNC.RECONVERGENT B2 ;  /* 0x0000000000027941 */ /* 0x000fea0003800200 */
.L_x_25693:
        /* <DEDUP_REMOVED lines=43> */
.L_x_25691:
[----:B------:R-:W-:Y:S05]  /*2ac40*/  BSYNC.RECONVERGENT B1 ;  /* 0x0000000000017941 */ /* 0x000fea0003800200 */
.L_x_25690:
[----:B------:R-:W-:Y:S01]  /*2ac50*/  I2FP.F32.U32 R2, R3 ;  /* 0x0000000300027245 */ /* 0x000fe20000201000 */
[----:B------:R-:W-:Y:S01]  /*2ac60*/  HADD2.F32 R3, -RZ, R33.H1_H1 ;  /* 0x30000021ff037230 */ /* 0x000fe20000004100 */
[----:B------:R-:W-:Y:S01]  /*2ac70*/  BSSY.RECONVERGENT B1, `(.L_x_25695) ;  /* 0x0000050000017945 */ /* 0x000fe20003800200 */
[----:B--2---:R-:W-:Y:S02]  /*2ac80*/  @P1 HADD2.F32 R214, -RZ, R29.H1_H1 ;  /* 0x3000001dffd61230 */ /* 0x004fe40000004100 */
        /* <DEDUP_REMOVED lines=21> */
.L_x_25697:
        /* <DEDUP_REMOVED lines=13> */
.L_x_25699:
[----:B------:R-:W-:Y:S05]  /*2aeb0*/  BSYNC.RECONVERGENT B2 ;  /* 0x0000000000027941 */ /* 0x000fea0003800200 */
.L_x_25698:
        /* <DEDUP_REMOVED lines=43> */
.L_x_25696:
[----:B------:R-:W-:Y:S05]  /*2b170*/  BSYNC.RECONVERGENT B1 ;  /* 0x0000000000017941 */ /* 0x000fea0003800200 */
.L_x_25695:
        /* <DEDUP_REMOVED lines=20> */
.L_x_25702:
        /* <DEDUP_REMOVED lines=13> */
.L_x_25704:
[----:B------:R-:W-:Y:S05]  /*2b390*/  BSYNC.RECONVERGENT B2 ;  /* 0x0000000000027941 */ /* 0x000fea0003800200 */
.L_x_25703:
        /* <DEDUP_REMOVED lines=43> */
.L_x_25701:
[----:B------:R-:W-:Y:S05]  /*2b650*/  BSYNC.RECONVERGENT B1 ;  /* 0x0000000000017941 */ /* 0x000fea0003800200 */
.L_x_25700:
        /* <DEDUP_REMOVED lines=26> */
.L_x_25707:
        /* <DEDUP_REMOVED lines=13> */
.L_x_25709:
[----:B------:R-:W-:Y:S05]  /*2b8d0*/  BSYNC.RECONVERGENT B2 ;  /* 0x0000000000027941 */ /* 0x000fea0003800200 */
.L_x_25708:
        /* <DEDUP_REMOVED lines=43> */
.L_x_25706:
[----:B------:R-:W-:Y:S05]  /*2bb90*/  BSYNC.RECONVERGENT B1 ;  /* 0x0000000000017941 */ /* 0x000fea0003800200 */
.L_x_25705:
        /* <DEDUP_REMOVED lines=20> */
.L_x_25712:
        /* <DEDUP_REMOVED lines=13> */
.L_x_25714:
[----:B------:R-:W-:Y:S05]  /*2bdb0*/  BSYNC.RECONVERGENT B2 ;  /* 0x0000000000027941 */ /* 0x000fea0003800200 */
.L_x_25713:
        /* <DEDUP_REMOVED lines=43> */
.L_x_25711:
[----:B------:R-:W-:Y:S05]  /*2c070*/  BSYNC.RECONVERGENT B1 ;  /* 0x0000000000017941 */ /* 0x000fea0003800200 */
.L_x_25710:
        /* <DEDUP_REMOVED lines=25> */
.L_x_25717:
        /* <DEDUP_REMOVED lines=13> */
.L_x_25719:
[----:B------:R-:W-:Y:S05]  /*2c2e0*/  BSYNC.RECONVERGENT B2 ;  /* 0x0000000000027941 */ /* 0x000fea0003800200 */
.L_x_25718:
        /* <DEDUP_REMOVED lines=43> */
.L_x_25716:
[----:B------:R-:W-:Y:S05]  /*2c5a0*/  BSYNC.RECONVERGENT B1 ;  /* 0x0000000000017941 */ /* 0x000fea0003800200 */
.L_x_25715:
        /* <DEDUP_REMOVED lines=20> */
.L_x_25722:
        /* <DEDUP_REMOVED lines=13> */
.L_x_25724:
[----:B------:R-:W-:Y:S05]  /*2c7c0*/  BSYNC.RECONVERGENT B2 ;  /* 0x0000000000027941 */ /* 0x000fea0003800200 */
.L_x_25723:
        /* <DEDUP_REMOVED lines=43> */
.L_x_25721:
[----:B------:R-:W-:Y:S05]  /*2ca80*/  BSYNC.RECONVERGENT B1 ;  /* 0x0000000000017941 */ /* 0x000fea0003800200 */
.L_x_25720:
        /* <DEDUP_REMOVED lines=26> */
.L_x_25727:
        /* <DEDUP_REMOVED lines=13> */
.L_x_25729:
[----:B------:R-:W-:Y:S05]  /*2cd00*/  BSYNC.RECONVERGENT B2 ;  /* 0x0000000000027941 */ /* 0x000fea0003800200 */
.L_x_25728:
        /* <DEDUP_REMOVED lines=43> */
.L_x_25726:
[----:B------:R-:W-:Y:S05]  /*2cfc0*/  BSYNC.RECONVERGENT B1 ;  /* 0x0000000000017941 */ /* 0x000fea0003800200 */
.L_x_25725:
        /* <DEDUP_REMOVED lines=20> */
.L_x_25732:
        /* <DEDUP_REMOVED lines=15> */
.L_x_25734:
[----:B------:R-:W-:Y:S05]  /*2d200*/  BSYNC.RECONVERGENT B2 ;  /* 0x0000000000027941 */ /* 0x000fea0003800200 */
.L_x_25733:
        /* <DEDUP_REMOVED lines=43> */
.L_x_25731:
[----:B------:R-:W-:Y:S05]  /*2d4c0*/  BSYNC.RECONVERGENT B1 ;  /* 0x0000000000017941 */ /* 0x000fea0003800200 */
.L_x_25730:
        /* <DEDUP_REMOVED lines=12> */
[----:B------:R-:W-:Y:S01]  /*2d590*/  @P1 FADD.FTZ R218, R218, R225 ;  /* 0x000000e1dada1221 */ /* 0x000fe20000010000 */
[----:B------:R-:W-:-:S02]  /*2d5a0*/  @!P1 MOV R218, R225 ;  /* 0x000000e100da9202 */ /* 0x000fc40000000f00 */
[----:B------:R-:W-:Y:S02]  /*2d5b0*/  PRMT R164, R209, 0x5410, R220 ;  /* 0x00005410d1a47816 */ /* 0x000fe400000000dc */
[----:B------:R-:W-:-:S04]  /*2d5c0*/  F2FP.F16.F32.PACK_AB R167, RZ, R218 ;  /* 0x000000daffa7723e */ /* 0x000fc800000000ff */
[----:B------:R-:W-:Y:S01]  /*2d5d0*/  PRMT R167, R221, 0x5410, R167 ;  /* 0x00005410dda77816 */ /* 0x000fe200000000a7 */
[----:B------:R-:W-:Y:S06]  /*2d5e0*/  BRA `(.L_x_25735) ;  /* 0x0000002800587947 */ /* 0x000fec0003800000 */
.L_x_25654:
        /* <DEDUP_REMOVED lines=16> */
.L_x_25738:
        /* <DEDUP_REMOVED lines=13> */
.L_x_25740:
[----:B------:R-:W-:Y:S05]  /*2d7c0*/  BSYNC.RECONVERGENT B2 ;  /* 0x0000000000027941 */ /* 0x000fea0003800200 */
.L_x_25739:
        /* <DEDUP_REMOVED lines=42> */
.L_x_25737:
[----:B------:R-:W-:Y:S05]  /*2da70*/  BSYNC.RECONVERGENT B1 ;  /* 0x0000000000017941 */ /* 0x000fea0003800200 */
.L_x_25736:
        /* <DEDUP_REMOVED lines=8> */
[----:B--2---:R-:W-:Y:S02]  /*2db00*/  IMAD.MOV.U32 R214, RZ, RZ, 0x2 ;  /* 0x00000002ffd67424 */ /* 0x004fe400078e00ff */
        /* <DEDUP_REMOVED lines=16> */
.L_x_25743:
        /* <DEDUP_REMOVED lines=13> */
.L_x_25745:
[----:B------:R-:W-:Y:S05]  /*2dce0*/  BSYNC.RECONVERGENT B2 ;  /* 0x0000000000027941 */ /* 0x000fea0003800200 */
.L_x_25744:
        /* <DEDUP_REMOVED lines=43> */
.L_x_25742:
[----:B------:R-:W-:Y:S05]  /*2dfa0*/  BSYNC.RECONVERGENT B1 ;  /* 0x0000000000017941 */ /* 0x000fea0003800200 */
.L_x_25741:
        /* <DEDUP_REMOVED lines=25> */
.L_x_25748:
        /* <DEDUP_REMOVED lines=13> */
.L_x_25750:
[----:B------:R-:W-:Y:S05]  /*2e210*/  BSYNC.RECONVERGENT B2 ;  /* 0x0000000000027941 */ /* 0x000fea0003800200 */
.L_x_25749:
        /* <DEDUP_REMOVED lines=43> */
.L_x_25747:
[----:B------:R-:W-:Y:S05]  /*2e4d0*/  BSYNC.RECONVERGENT B1 ;  /* 0x0000000000017941 */ /* 0x000fea0003800200 */
.L_x_25746:
        /* <DEDUP_REMOVED lines=25> */
.L_x_25753:
        /* <DEDUP_REMOVED lines=13> */
.L_x_25755:
[----:B------:R-:W-:Y:S05]  /*2e740*/  BSYNC.RECONVERGENT B2 ;  /* 0x0000000000027941 */ /* 0x000fea0003800200 */
.L_x_25754:
        /* <DEDUP_REMOVED lines=43> */
.L_x_25752:
[----:B------:R-:W-:Y:S05]  /*2ea00*/  BSYNC.RECONVERGENT B1 ;  /* 0x0000000000017941 */ /* 0x000fea0003800200 */
.L_x_25751:
        /* <DEDUP_REMOVED lines=25> */
.L_x_25758:
        /* <DEDUP_REMOVED lines=13> */
.L_x_25760:
[----:B------:R-:W-:Y:S05]  /*2ec70*/  BSYNC.RECONVERGENT B2 ;  /* 0x0000000000027941 */ /* 0x000fea0003800200 */
.L_x_25759:
        /* <DEDUP_REMOVED lines=43> */
.L_x_25757:
[----:B------:R-:W-:Y:S05]  /*2ef30*/  BSYNC.RECONVERGENT B1 ;  /* 0x0000000000017941 */ /* 0x000fea0003800200 */
.L_x_25756:
        /* <DEDUP_REMOVED lines=23> */
.L_x_25763:
        /* <DEDUP_REMOVED lines=13> */
.L_x_25765:
[----:B------:R-:W-:Y:S05]  /*2f180*/  BSYNC.RECONVERGENT B2 ;  /* 0x0000000000027941 */ /* 0x000fea0003800200 */
.L_x_25764:
        /* <DEDUP_REMOVED lines=43> */
.L_x_25762:
[----:B------:R-:W-:Y:S05]  /*2f440*/  BSYNC.RECONVERGENT B1 ;  /* 0x0000000000017941 */ /* 0x000fea0003800200 */
.L_x_25761:
        /* <DEDUP_REMOVED lines=23> */
.L_x_25768:
        /* <DEDUP_REMOVED lines=13> */
.L_x_25770:
[----:B------:R-:W-:Y:S05]  /*2f690*/  BSYNC.RECONVERGENT B2 ;  /* 0x0000000000027941 */ /* 0x000fea0003800200 */
.L_x_25769:
        /* <DEDUP_REMOVED lines=43> */
.L_x_25767:
[----:B------:R-:W-:Y:S05]  /*2f950*/  BSYNC.RECONVERGENT B1 ;  /* 0x0000000000017941 */ /* 0x000fea0003800200 */
.L_x_25766:
        /* <DEDUP_REMOVED lines=23> */
.L_x_25773:
        /* <DEDUP_REMOVED lines=13> */
.L_x_25775:
[----:B------:R-:W-:Y:S05]  /*2fba0*/  BSYNC.RECONVERGENT B2 ;  /* 0x0000000000027941 */ /* 0x000fea0003800200 */
.L_x_25774:
        /* <DEDUP_REMOVED lines=43> */
.L_x_25772:
[----:B------:R-:W-:Y:S05]  /*2fe60*/  BSYNC.RECONVERGENT B1 ;  /* 0x0000000000017941 */ /* 0x000fea0003800200 */
.L_x_25771:
        /* <DEDUP_REMOVED lines=14> */
.L_x_25735:
        /* <DEDUP_REMOVED lines=47> */
.L_x_25776:
        /* <DEDUP_REMOVED lines=20> */
.L_x_25780:
        /* <DEDUP_REMOVED lines=13> */
.L_x_25782:
[----:B------:R-:W-:Y:S05]  /*30450*/  BSYNC.RECONVERGENT B2 ;  /* 0x0000000000027941 */ /* 0x000fea0003800200 */
.L_x_25781:
        /* <DEDUP_REMOVED lines=42> */
.L_x_25779:
[----:B------:R-:W-:Y:S05]  /*30700*/  BSYNC.RECONVERGENT B1 ;  /* 0x0000000000017941 */ /* 0x000fea0003800200 */
.L_x_25778:
        /* <DEDUP_REMOVED lines=22> */
.L_x_25785:
        /* <DEDUP_REMOVED lines=13> */
.L_x_25787:
[----:B------:R-:W-:Y:S05]  /*30940*/  BSYNC.RECONVERGENT B2 ;  /* 0x0000000000027941 */ /* 0x000fea0003800200 */
.L_x_25786:
        /* <DEDUP_REMOVED lines=43> */
.L_x_25784:
[----:B------:R-:W-:Y:S05]  /*30c00*/  BSYNC.RECONVERGENT B1 ;  /* 0x0000000000017941 */ /* 0x000fea0003800200 */
.L_x_25783:
        /* <DEDUP_REMOVED lines=25> */
.L_x_25790:
        /* <DEDUP_REMOVED lines=13> */
.L_x_25792:
[----:B------:R-:W-:Y:S05]  /*30e70*/  BSYNC.RECONVERGENT B2 ;  /* 0x0000000000027941 */ /* 0x000fea0003800200 */
.L_x_25791:
        /* <DEDUP_REMOVED lines=43> */
.L_x_25789:
[----:B------:R-:W-:Y:S05]  /*31130*/  BSYNC.RECONVERGENT B1 ;  /* 0x0000000000017941 */ /* 0x000fea0003800200 */
.L_x_25788:
[----:B------:R-:W-:Y:S01]  /*31140*/  I2FP.F32.U32 R0, R0 ;  /* 0x0000000000007245 */ /* 0x000fe20000201000 */
[----:B------:R-:W-:Y:S01]  /*31150*/  HADD2.F32 R3, -RZ, R164.H1_H1 ;  /* 0x300000a4ff037230 */ /* 0x000fe20000004100 */
        /* <DEDUP_REMOVED lines=20> */
.L_x_25795:
        /* <DEDUP_REMOVED lines=13> */
.L_x_25797:
[----:B------:R-:W-:Y:S05]  /*31370*/  BSYNC.RECONVERGENT B2 ;  /* 0x0000000000027941 */ /* 0x000fea0003800200 */
.L_x_25796:
        /* <DEDUP_REMOVED lines=43> */
.L_x_25794:
[----:B------:R-:W-:Y:S05]  /*31630*/  BSYNC.RECONVERGENT B1 ;  /* 0x0000000000017941 */ /* 0x000fea0003800200 */
.L_x_25793:
        /* <DEDUP_REMOVED lines=25> */
.L_x_25800:
        /* <DEDUP_REMOVED lines=13> */
.L_x_25802:
[----:B------:R-:W-:Y:S05]  /*318a0*/  BSYNC.RECONVERGENT B2 ;  /* 0x0000000000027941 */ /* 0x000fea0003800200 */
.L_x_25801:
        /* <DEDUP_REMOVED lines=43> */
.L_x_25799:
[----:B------:R-:W-:Y:S05]  /*31b60*/  BSYNC.RECONVERGENT B1 ;  /* 0x0000000000017941 */ /* 0x000fea0003800200 */
.L_x_25798:
        /* <DEDUP_REMOVED lines=22> */
.L_x_25805:
        /* <DEDUP_REMOVED lines=13> */
.L_x_25807:
[----:B------:R-:W-:Y:S05]  /*31da0*/  BSYNC.RECONVERGENT B2 ;  /* 0x0000000000027941 */ /* 0x000fea0003800200 */
.L_x_25806:
        /* <DEDUP_REMOVED lines=43> */
.L_x_25804:
[----:B------:R-:W-:Y:S05]  /*32060*/  BSYNC.RECONVERGENT B1 ;  /* 0x0000000000017941 */ /* 0x000fea0003800200 */
.L_x_25803:
        /* <DEDUP_REMOVED lines=25> */
.L_x_25810:
        /* <DEDUP_REMOVED lines=13> */
.L_x_25812:
[----:B------:R-:W-:Y:S05]  /*322d0*/  BSYNC.RECONVERGENT B2 ;  /* 0x0000000000027941 */ /* 0x000fea0003800200 */
.L_x_25811:
        /* <DEDUP_REMOVED lines=43> */
.L_x_25809:
[----:B------:R-:W-:Y:S05]  /*32590*/  BSYNC.RECONVERGENT B1 ;  /* 0x0000000000017941 */ /* 0x000fea0003800200 */
.L_x_25808:
        /* <DEDUP_REMOVED lines=22> */
.L_x_25815:
        /* <DEDUP_REMOVED lines=13> */
.L_x_25817:
[----:B------:R-:W-:Y:S05]  /*327d0*/  BSYNC.RECONVERGENT B2 ;  /* 0x0000000000027941 */ /* 0x000fea0003800200 */
.L_x_25816:
        /* <DEDUP_REMOVED lines=43> */
.L_x_25814:
[----:B------:R-:W-:Y:S05]  /*32a90*/  BSYNC.RECONVERGENT B1 ;  /* 0x0000000000017941 */ /* 0x000fea0003800200 */
.L_x_25813:
        /* <DEDUP_REMOVED lines=25> */
.L_x_25820:
        /* <DEDUP_REMOVED lines=13> */
.L_x_25822:
[----:B------:R-:W-:Y:S05]  /*32d00*/  BSYNC.RECONVERGENT B2 ;  /* 0x0000000000027941 */ /* 0x000fea0003800200 */
.L_x_25821:
        /* <DEDUP_REMOVED lines=43> */
.L_x_25819:
[----:B------:R-:W-:Y:S05]  /*32fc0*/  BSYNC.RECONVERGENT B1 ;  /* 0x0000000000017941 */ /* 0x000fea0003800200 */
.L_x_25818:
        /* <DEDUP_REMOVED lines=20> */
.L_x_25825:
        /* <DEDUP_REMOVED lines=13> */
.L_x_25827:
[----:B------:R-:W-:Y:S05]  /*331e0*/  BSYNC.RECONVERGENT B2 ;  /* 0x0000000000027941 */ /* 0x000fea0003800200 */
.L_x_25826:
        /* <DEDUP_REMOVED lines=43> */
.L_x_25824:
[----:B------:R-:W-:Y:S05]  /*334a0*/  BSYNC.RECONVERGENT B1 ;  /* 0x0000000000017941 */ /* 0x000fea0003800200 */
.L_x_25823:
        /* <DEDUP_REMOVED lines=26> */
.L_x_25830:
        /* <DEDUP_REMOVED lines=13> */
.L_x_25832:
[----:B------:R-:W-:Y:S05]  /*33720*/  BSYNC.RECONVERGENT B2 ;  /* 0x0000000000027941 */ /* 0x000fea0003800200 */
.L_x_25831:
        /* <DEDUP_REMOVED lines=43> */
.L_x_25829:
[----:B------:R-:W-:Y:S05]  /*339e0*/  BSYNC.RECONVERGENT B1 ;  /* 0x0000000000017941 */ /* 0x000fea0003800200 */
.L_x_25828:
        /* <DEDUP_REMOVED lines=20> */
.L_x_25835:
        /* <DEDUP_REMOVED lines=13> */
.L_x_25837:
[----:B------:R-:W-:Y:S05]  /*33c00*/  BSYNC.RECONVERGENT B2 ;  /* 0x0000000000027941 */ /* 0x000fea0003800200 */
.L_x_25836:
        /* <DEDUP_REMOVED lines=43> */
.L_x_25834:
[----:B------:R-:W-:Y:S05]  /*33ec0*/  BSYNC.RECONVERGENT B1 ;  /* 0x0000000000017941 */ /* 0x000fea0003800200 */
.L_x_25833:
        /* <DEDUP_REMOVED lines=25> */
.L_x_25840:
        /* <DEDUP_REMOVED lines=13> */
.L_x_25842:
[----:B------:R-:W-:Y:S05]  /*34130*/  BSYNC.RECONVERGENT B2 ;  /* 0x0000000000027941 */ /* 0x000fea0003800200 */
.L_x_25841:
        /* <DEDUP_REMOVED lines=43> */
.L_x_25839:
[----:B------:R-:W-:Y:S05]  /*343f0*/  BSYNC.RECONVERGENT B1 ;  /* 0x0000000000017941 */ /* 0x000fea0003800200 */
.L_x_25838:
        /* <DEDUP_REMOVED lines=20> */
.L_x_25845:
        /* <DEDUP_REMOVED lines=13> */
.L_x_25847:
[----:B------:R-:W-:Y:S05]  /*34610*/  BSYNC.RECONVERGENT B2 ;  /* 0x0000000000027941 */ /* 0x000fea0003800200 */
.L_x_25846:
        /* <DEDUP_REMOVED lines=43> */
.L_x_25844:
[----:B------:R-:W-:Y:S05]  /*348d0*/  BSYNC.RECONVERGENT B1 ;  /* 0x0000000000017941 */ /* 0x000fea0003800200 */
.L_x_25843:
        /* <DEDUP_REMOVED lines=26> */
.L_x_25850:
        /* <DEDUP_REMOVED lines=13> */
.L_x_25852:
[----:B------:R-:W-:Y:S05]  /*34b50*/  BSYNC.RECONVERGENT B2 ;  /* 0x0000000000027941 */ /* 0x000fea0003800200 */
.L_x_25851:
        /* <DEDUP_REMOVED lines=43> */
.L_x_25849:
[----:B------:R-:W-:Y:S05]  /*34e10*/  BSYNC.RECONVERGENT B1 ;  /* 0x0000000000017941 */ /* 0x000fea0003800200 */
.L_x_25848:
        /* <DEDUP_REMOVED lines=20> */
.L_x_25855:
        /* <DEDUP_REMOVED lines=15> */
.L_x_25857:
[----:B------:R-:W-:Y:S05]  /*35050*/  BSYNC.RECONVERGENT B2 ;  /* 0x0000000000027941 */ /* 0x000fea0003800200 */
.L_x_25856:
        /* <DEDUP_REMOVED lines=43> */
.L_x_25854:
[----:B------:R-:W-:Y:S05]  /*35310*/  BSYNC.RECONVERGENT B1 ;  /* 0x0000000000017941 */ /* 0x000fea0003800200 */
.L_x_25853:
        /* <DEDUP_REMOVED lines=18> */
.L_x_25777:
        /* <DEDUP_REMOVED lines=16> */
.L_x_25861:
        /* <DEDUP_REMOVED lines=13> */
.L_x_25863:
[----:B------:R-:W-:Y:S05]  /*35610*/  BSYNC.RECONVERGENT B2 ;  /* 0x0000000000027941 */ /* 0x000fea0003800200 */
.L_x_25862:
        /* <DEDUP_REMOVED lines=42> */
.L_x_25860:
[----:B------:R-:W-:Y:S05]  /*358c0*/  BSYNC.RECONVERGENT B1 ;  /* 0x0000000000017941 */ /* 0x000fea0003800200 */
.L_x_25859:
        /* <DEDUP_REMOVED lines=25> */
.L_x_25866:
        /* <DEDUP_REMOVED lines=13> */
.L_x_25868:
[----:B------:R-:W-:Y:S05]  /*35b30*/  BSYNC.RECONVERGENT B2 ;  /* 0x0000000000027941 */ /* 0x000fea0003800200 */
.L_x_25867:
        /* <DEDUP_REMOVED lines=43> */
.L_x_25865:
[----:B------:R-:W-:Y:S05]  /*35df0*/  BSYNC.RECONVERGENT B1 ;  /* 0x0000000000017941 */ /* 0x000fea0003800200 */
.L_x_25864:
        /* <DEDUP_REMOVED lines=8> */
[----:B--2---:R-:W-:Y:S02]  /*35e80*/  HFMA2 R224, -RZ, RZ, 0, 1.1920928955078125e-07 ;  /* 0x00000002ffe07431 */ /* 0x004fe400000001ff */
        /* <DEDUP_REMOVED lines=16> */
.L_x_25871:
        /* <DEDUP_REMOVED lines=13> */
.L_x_25873:
[----:B------:R-:W-:Y:S05]  /*36060*/  BSYNC.RECONVERGENT B2 ;  /* 0x0000000000027941 */ /* 0x000fea0003800200 */
.L_x_25872:
        /* <DEDUP_REMOVED lines=43> */
.L_x_25870:
[----:B------:R-:W-:Y:S05]  /*36320*/  BSYNC.RECONVERGENT B1 ;  /* 0x0000000000017941 */ /* 0x000fea0003800200 */
.L_x_25869:
        /* <DEDUP_REMOVED lines=25> */
.L_x_25876:
        /* <DEDUP_REMOVED lines=13> */
.L_x_25878:
[----:B------:R-:W-:Y:S05]  /*36590*/  BSYNC.RECONVERGENT B2 ;  /* 0x0000000000027941 */ /* 0x000fea0003800200 */
.L_x_25877:
        /* <DEDUP_REMOVED lines=43> */
.L_x_25875:
[----:B------:R-:W-:Y:S05]  /*36850*/  BSYNC.RECONVERGENT B1 ;  /* 0x0000000000017941 */ /* 0x000fea0003800200 */
.L_x_25874:
        /* <DEDUP_REMOVED lines=25> */
.L_x_25881:
        /* <DEDUP_REMOVED lines=13> */
.L_x_25883:
[----:B------:R-:W-:Y:S05]  /*36ac0*/  BSYNC.RECONVERGENT B2 ;  /* 0x0000000000027941 */ /* 0x000fea0003800200 */
.L_x_25882:
        /* <DEDUP_REMOVED lines=43> */
.L_x_25880:
[----:B------:R-:W-:Y:S05]  /*36d80*/  BSYNC.RECONVERGENT B1 ;  /* 0x0000000000017941 */ /* 0x000fea0003800200 */
.L_x_25879:
        /* <DEDUP_REMOVED lines=23> */
.L_x_25886:
        /* <DEDUP_REMOVED lines=13> */
.L_x_25888:
[----:B------:R-:W-:Y:S05]  /*36fd0*/  BSYNC.RECONVERGENT B2 ;  /* 0x0000000000027941 */ /* 0x000fea0003800200 */
.L_x_25887:
        /* <DEDUP_REMOVED lines=43> */
.L_x_25885:
[----:B------:R-:W-:Y:S05]  /*37290*/  BSYNC.RECONVERGENT B1 ;  /* 0x0000000000017941 */ /* 0x000fea0003800200 */
.L_x_25884:
        /* <DEDUP_REMOVED lines=23> */
.L_x_25891:
        /* <DEDUP_REMOVED lines=13> */
.L_x_25893:
[----:B------:R-:W-:Y:S05]  /*374e0*/  BSYNC.RECONVERGENT B2 ;  /* 0x0000000000027941 */ /* 0x000fea0003800200 */
.L_x_25892:
        /* <DEDUP_REMOVED lines=43> */
.L_x_25890:
[----:B------:R-:W-:Y:S05]  /*377a0*/  BSYNC.RECONVERGENT B1 ;  /* 0x0000000000017941 */ /* 0x000fea0003800200 */
.L_x_25889:
        /* <DEDUP_REMOVED lines=23> */
.L_x_25896:
        /* <DEDUP_REMOVED lines=13> */
.L_x_25898:
[----:B------:R-:W-:Y:S05]  /*379f0*/  BSYNC.RECONVERGENT B2 ;  /* 0x0000000000027941 */ /* 0x000fea0003800200 */
.L_x_25897:
        /* <DEDUP_REMOVED lines=43> */
.L_x_25895:
[----:B------:R-:W-:Y:S05]  /*37cb0*/  BSYNC.RECONVERGENT B1 ;  /* 0x0000000000017941 */ /* 0x000fea0003800200 */
.L_x_25894:
        /* <DEDUP_REMOVED lines=14> */
.L_x_25858:
        /* <DEDUP_REMOVED lines=47> */
.L_x_25899:
        /* <DEDUP_REMOVED lines=20> */
.L_x_25903:
        /* <DEDUP_REMOVED lines=13> */
.L_x_25905:
[----:B------:R-:W-:Y:S05]  /*382a0*/  BSYNC.RECONVERGENT B2 ;  /* 0x0000000000027941 */ /* 0x000fea0003800200 */
.L_x_25904:
        /* <DEDUP_REMOVED lines=43> */
.L_x_25902:
[----:B------:R-:W-:Y:S05]  /*38560*/  BSYNC.RECONVERGENT B1 ;  /* 0x0000000000017941 */ /* 0x000fea0003800200 */
.L_x_25901:
        /* <DEDUP_REMOVED lines=22> */
.L_x_25908:
        /* <DEDUP_REMOVED lines=13> */
.L_x_25910:
[----:B------:R-:W-:Y:S05]  /*387a0*/  BSYNC.RECONVERGENT B2 ;  /* 0x0000000000027941 */ /* 0x000fea0003800200 */
.L_x_25909:
        /* <DEDUP_REMOVED lines=43> */
.L_x_25907:
[----:B------:R-:W-:Y:S05]  /*38a60*/  BSYNC.RECONVERGENT B1 ;  /* 0x0000000000017941 */ /* 0x000fea0003800200 */
.L_x_25906:
        /* <DEDUP_REMOVED lines=25> */
.L_x_25913:
        /* <DEDUP_REMOVED lines=13> */
.L_x_25915:
[----:B------:R-:W-:Y:S05]  /*38cd0*/  BSYNC.RECONVERGENT B2 ;  /* 0x0000000000027941 */ /* 0x000fea0003800200 */
.L_x_25914:
        /* <DEDUP_REMOVED lines=43> */
.L_x_25912:
[----:B------:R-:W-:Y:S05]  /*38f90*/  BSYNC.RECONVERGENT B1 ;  /* 0x0000000000017941 */ /* 0x000fea0003800200 */
.L_x_25911:
        /* <DEDUP_REMOVED lines=22> */
.L_x_25918:
        /* <DEDUP_REMOVED lines=13> */
.L_x_25920:
[----:B------:R-:W-:Y:S05]  /*391d0*/  BSYNC.RECONVERGENT B2 ;  /* 0x0000000000027941 */ /* 0x000fea0003800200 */
.L_x_25919:
        /* <DEDUP_REMOVED lines=43> */
.L_x_25917:
[----:B------:R-:W-:Y:S05]  /*39490*/  BSYNC.RECONVERGENT B1 ;  /* 0x0000000000017941 */ /* 0x000fea0003800200 */
.L_x_25916:
        /* <DEDUP_REMOVED lines=25> */
.L_x_25923:
        /* <DEDUP_REMOVED lines=13> */
.L_x_25925:
[----:B------:R-:W-:Y:S05]  /*39700*/  BSYNC.RECONVERGENT B2 ;  /* 0x0000000000027941 */ /* 0x000fea0003800200 */
.L_x_25924:
        /* <DEDUP_REMOVED lines=43> */
.L_x_25922:
[----:B------:R-:W-:Y:S05]  /*399c0*/  BSYNC.RECONVERGENT B1 ;  /* 0x0000000000017941 */ /* 0x000fea0003800200 */
.L_x_25921:
        /* <DEDUP_REMOVED lines=22> */
.L_x_25928:
        /* <DEDUP_REMOVED lines=11> */
[----:B------:R-:W-:-:S04]  /*39be0*/  @P3 IADD3 R2, PT, PT, R11, RZ, RZ ;  /* 0x000000ff0b023210 */ /* 0x000fc80007ffe0ff */
[----:B------:R-:W-:-:S07]  /*39bf0*/  @!P2 MOV R11, R2 ;  /* 0x00000002000ba202 */ /* 0x000fce0000000f00 */
.L_x_25930:
[----:B------:R-:W-:Y:S05]  /*39c00*/  BSYNC.RECONVERGENT B2 ;  /* 0x0000000000027941 */ /* 0x000fea0003800200 */
.L_x_25929:
        /* <DEDUP_REMOVED lines=43> */
.L_x_25927:
[----:B------:R-:W-:Y:S05]  /*39ec0*/  BSYNC.RECONVERGENT B1 ;  /* 0x0000000000017941 */ /* 0x000fea0003800200 */
.L_x_25926:
[----:B------:R-:W-:Y:S01]  /*39ed0*/  I2FP.F32.U32 R2, R3 ;  /* 0x0000000300027245 */ /* 0x000fe20000201000 */
[----:B------:R-:W-:Y:S01]  /*39ee0*/  HADD2.F32 R3, -RZ, R33.H0_H0 ;  /* 0x20000021ff037230 */ /* 0x000fe20000004100 */
[----:B------:R-:W-:Y:S01]  /*39ef0*/  ISETP.NE.AND P3, PT, R4, 0x1, PT ;  /* 0x000000010400780c */ /* 0x000fe20003f65270 */
[----:B------:R-:W-:Y:S01]  /*39f00*/  @P1 HADD2.F32 R229, -RZ, R29.H0_H0 ;  /* 0x2000001dffe51230 */ /* 0x000fe20000004100 */
[----:B------:R-:W-:Y:S01]  /*39f10*/  BSSY.RECONVERGENT B1, `(.L_x_25931) ;  /* 0x000004e000017945 */ /* 0x000fe20003800200 */
[----:B------:R-:W-:Y:S01]  /*39f20*/  FFMA.FTZ R2, R2, R171, 1.1641532182693481445e-10 ;  /* 0x2f00000002027423 */ /* 0x000fe200000100ab */
[----:B------:R-:W-:Y:S01]  /*39f30*/  FMUL.FTZ R3, R3, R170 ;  /* 0x000000aa03037220 */ /* 0x000fe20000410000 */
[----:B------:R-:W-:-:S03]  /*39f40*/  MOV R5, 0x2 ;  /* 0x0000000200057802 */ /* 0x000fc60000000f00 */
        /* <DEDUP_REMOVED lines=17> */
.L_x_25933:
        /* <DEDUP_REMOVED lines=13> */
.L_x_25935:
[----:B------:R-:W-:Y:S05]  /*3a130*/  BSYNC.RECONVERGENT B2 ;  /* 0x0000000000027941 */ /* 0x000fea0003800200 */
.L_x_25934:
        /* <DEDUP_REMOVED lines=43> */
.L_x_25932:
[----:B------:R-:W-:Y:S05]  /*3a3f0*/  BSYNC.RECONVERGENT B1 ;  /* 0x0000000000017941 */ /* 0x000fea0003800200 */
.L_x_25931:
        /* <DEDUP_REMOVED lines=22> */
.L_x_25938:
        /* <DEDUP_REMOVED lines=13> */
.L_x_25940:
[----:B------:R-:W-:Y:S05]  /*3a630*/  BSYNC.RECONVERGENT B2 ;  /* 0x0000000000027941 */ /* 0x000fea0003800200 */
.L_x_25939:
        /* <DEDUP_REMOVED lines=43> */
.L_x_25937:
[----:B------:R-:W-:Y:S05]  /*3a8f0*/  BSYNC.RECONVERGENT B1 ;  /* 0x0000000000017941 */ /* 0x000fea0003800200 */
.L_x_25936:
        /* <DEDUP_REMOVED lines=25> */
.L_x_25943:
        /* <DEDUP_REMOVED lines=13> */
.L_x_25945:
[----:B------:R-:W-:Y:S05]  /*3ab60*/  BSYNC.RECONVERGENT B2 ;  /* 0x0000000000027941 */ /* 0x000fea0003800200 */
.L_x_25944:
        /* <DEDUP_REMOVED lines=43> */
.L_x_25942:
[----:B------:R-:W-:Y:S05]  /*3ae20*/  BSYNC.RECONVERGENT B1 ;  /* 0x0000000000017941 */ /* 0x000fea0003800200 */
.L_x_25941:
        /* <DEDUP_REMOVED lines=20> */
.L_x_25948:
        /* <DEDUP_REMOVED lines=13> */
.L_x_25950:
[----:B------:R-:W-:Y:S05]  /*3b040*/  BSYNC.RECONVERGENT B2 ;  /* 0x0000000000027941 */ /* 0x000fea0003800200 */
.L_x_25949:
        /* <DEDUP_REMOVED lines=43> */
.L_x_25947:
[----:B------:R-:W-:Y:S05]  /*3b300*/  BSYNC.RECONVERGENT B1 ;  /* 0x0000000000017941 */ /* 0x000fea0003800200 */
.L_x_25946:
        /* <DEDUP_REMOVED lines=26> */
.L_x_25953:
        /* <DEDUP_REMOVED lines=13> */
.L_x_25955:
[----:B------:R-:W-:Y:S05]  /*3b580*/  BSYNC.RECONVERGENT B2 ;  /* 0x0000000000027941 */ /* 0x000fea0003800200 */
.L_x_25954:
        /* <DEDUP_REMOVED lines=40> */
[----:B------:R-:W-:Y:S01]  /*3b810*/  HFMA2 R164, -RZ, RZ, 0, 0 ;  /* 0x00000000ffa47431 */ /* 0x000fe200000001ff */
[----:B------:R-:W-:Y:S01]  /*3b820*/  MOV R3, R210 ;  /* 0x000000d200037202 */ /* 0x000fe20000000f00 */
[----:B------:R-:W-:-:S07]  /*3b830*/  IMAD.MOV.U32 R210, RZ, RZ, R2 ;  /* 0x000000ffffd27224 */ /* 0x000fce00078e0002 */
.L_x_25952:
[----:B------:R-:W-:Y:S05]  /*3b840*/  BSYNC.RECONVERGENT B1 ;  /* 0x0000000000017941 */ /* 0x000fea0003800200 */
.L_x_25951:
        /* <DEDUP_REMOVED lines=20> */
.L_x_25958:
        /* <DEDUP_REMOVED lines=13> */
.L_x_25960:
[----:B------:R-:W-:Y:S05]  /*3ba60*/  BSYNC.RECONVERGENT B2 ;  /* 0x0000000000027941 */ /* 0x000fea0003800200 */
.L_x_25959:
        /* <DEDUP_REMOVED lines=41> */
[----:B------:R-:W-:Y:S01]  /*3bd00*/  IMAD.MOV.U32 R3, RZ, RZ, R210 ;  /* 0x000000ffff037224 */ /* 0x000fe200078e00d2 */
[----:B------:R-:W-:-:S07]  /*3bd10*/  MOV R210, R2 ;  /* 0x0000000200d27202 */ /* 0x000fce0000000f00 */
.L_x_25957:
[----:B------:R-:W-:Y:S05]  /*3bd20*/  BSYNC.RECONVERGENT B1 ;  /* 0x0000000000017941 */ /* 0x000fea0003800200 */
.L_x_25956:
        /* <DEDUP_REMOVED lines=25> */
.L_x_25963:
        /* <DEDUP_REMOVED lines=13> */
.L_x_25965:
[----:B------:R-:W-:Y:S05]  /*3bf90*/  BSYNC.RECONVERGENT B2 ;  /* 0x0000000000027941 */ /* 0x000fea0003800200 */
.L_x_25964:
        /* <DEDUP_REMOVED lines=40> */
[----:B------:R-:W-:Y:S01]  /*3c220*/  MOV R210, R164 ;  /* 0x000000a400d27202 */ /* 0x000fe20000000f00 */
[----:B------:R-:W-:Y:S01]  /*3c230*/  IMAD.MOV.U32 R164, RZ, RZ, RZ ;  /* 0x000000ffffa47224 */ /* 0x000fe200078e00ff */
[----:B------:R-:W-:-:S07]  /*3c240*/  LOP3.LUT R15, R240, UR29, R165, 0x96, !PT ;  /* 0x0000001df00f7c12 */ /* 0x000fce000f8e96a5 */
.L_x_25962:
[----:B------:R-:W-:Y:S05]  /*3c250*/  BSYNC.RECONVERGENT B1 ;  /* 0x0000000000017941 */ /* 0x000fea0003800200 */
.L_x_25961:
        /* <DEDUP_REMOVED lines=20> */
.L_x_25968:
        /* <DEDUP_REMOVED lines=13> */
.L_x_25970:
[----:B------:R-:W-:Y:S05]  /*3c470*/  BSYNC.RECONVERGENT B2 ;  /* 0x0000000000027941 */ /* 0x000fea0003800200 */
.L_x_25969:
        /* <DEDUP_REMOVED lines=43> */
.L_x_25967:
[----:B------:R-:W-:Y:S05]  /*3c730*/  BSYNC.RECONVERGENT B1 ;  /* 0x0000000000017941 */ /* 0x000fea0003800200 */
.L_x_25966:
        /* <DEDUP_REMOVED lines=26> */
.L_x_25973:
        /* <DEDUP_REMOVED lines=13> */
.L_x_25975:
[----:B------:R-:W-:Y:S05]  /*3c9b0*/  BSYNC.RECONVERGENT B2 ;  /* 0x0000000000027941 */ /* 0x000fea0003800200 */
.L_x_25974:
        /* <DEDUP_REMOVED lines=43> */
.L_x_25972:
[----:B------:R-:W-:Y:S05]  /*3cc70*/  BSYNC.RECONVERGENT B1 ;  /* 0x0000000000017941 */ /* 0x000fea0003800200 */
.L_x_25971:
        /* <DEDUP_REMOVED lines=20> */
.L_x_25978:
        /* <DEDUP_REMOVED lines=15> */
.L_x_25980:
[----:B------:R-:W-:Y:S05]  /*3ceb0*/  BSYNC.RECONVERGENT B2 ;  /* 0x0000000000027941 */ /* 0x000fea0003800200 */
.L_x_25979:
        /* <DEDUP_REMOVED lines=43> */
.L_x_25977:
[----:B------:R-:W-:Y:S05]  /*3d170*/  BSYNC.RECONVERGENT B1 ;  /* 0x0000000000017941 */ /* 0x000fea0003800200 */
.L_x_25976:
        /* <DEDUP_REMOVED lines=18> */
.L_x_25900:
        /* <DEDUP_REMOVED lines=16> */
.L_x_25984:
        /* <DEDUP_REMOVED lines=13> */
.L_x_25986:
[----:B------:R-:W-:Y:S05]  /*3d470*/  BSYNC.RECONVERGENT B2 ;  /* 0x0000000000027941 */ /* 0x000fea0003800200 */
.L_x_25985:
        /* <DEDUP_REMOVED lines=42> */
[----:B------:R-:W-:-:S07]  /*3d720*/  MOV R210, R228 ;  /* 0x000000e400d27202 */ /* 0x000fce0000000f00 */
.L_x_25983:
[----:B------:R-:W-:Y:S05]  /*3d730*/  BSYNC.RECONVERGENT B1 ;  /* 0x0000000000017941 */ /* 0x000fea0003800200 */
.L_x_25982:
        /* <DEDUP_REMOVED lines=25> */
.L_x_25989:
        /* <DEDUP_REMOVED lines=13> */
.L_x_25991:
[----:B------:R-:W-:Y:S05]  /*3d9a0*/  BSYNC.RECONVERGENT B2 ;  /* 0x0000000000027941 */ /* 0x000fea0003800200 */
.L_x_25990:
        /* <DEDUP_REMOVED lines=33> */
[----:B-1----:R-:W-:Y:S01]  /*3dbc0*/  LOP3.LUT R240, R14, UR27, R233, 0x96, !PT ;  /* 0x0000001b0ef07c12 */ /* 0x002fe2000f8e96e9 */
[----:B------:R-:W-:-:S04]  /*3dbd0*/  IMAD.WIDE.U32 R14, R15, -0x326172a9, RZ ;  /* 0xcd9e8d570f0e7825 */ /* 0x000fc800078e00ff */
[----:B------:R-:W-:Y:S01]  /*3dbe0*/  IMAD.WIDE.U32 R240, R240, -0x326172a9, RZ ;  /* 0xcd9e8d57f0f07825 */ /* 0x000fe200078e00ff */
[----:B------:R-:W-:-:S04]  /*3dbf0*/  LOP3.LUT R230, R230, UR26, R15, 0x96, !PT ;  /* 0x0000001ae6e67c12 */ /* 0x000fc8000f8e960f */
[----:B------:R-:W-:Y:S01]  /*3dc00*/  LOP3.LUT R14, R14, UR28, R241, 0x96, !PT ;  /* 0x0000001c0e0e7c12 */ /* 0x000fe2000f8e96f1 */
[----:B------:R-:W-:Y:S01]  /*3dc10*/  IMAD.WIDE.U32 R230, R230, -0x2daee0ad, RZ ;  /* 0xd2511f53e6e67825 */ /* 0x000fe200078e00ff */
[----:B------:R-:W-:-:S04]  /*3dc20*/  MOV R12, R240 ;  /* 0x000000f0000c7202 */ /* 0x000fc80000000f00 */
[----:B------:R-:W-:Y:S01]  /*3dc30*/  LOP3.LUT R15, R232, UR29, R231, 0x96, !PT ;  /* 0x0000001de80f7c12 */ /* 0x000fe2000f8e96e7 */
[----:B------:R-:W-:Y:S01]  /*3dc40*/  IMAD.MOV.U32 R232, RZ, RZ, RZ ;  /* 0x000000ffffe87224 */ /* 0x000fe200078e00ff */
[----:B------:R-:W-:-:S07]  /*3dc50*/  MOV R210, R230 ;  /* 0x000000e600d27202 */ /* 0x000fce0000000f00 */
.L_x_25988:
[----:B------:R-:W-:Y:S05]  /*3dc60*/  BSYNC.RECONVERGENT B1 ;  /* 0x0000000000017941 */ /* 0x000fea0003800200 */
.L_x_25987:
        /* <DEDUP_REMOVED lines=25> */
.L_x_25994:
        /* <DEDUP_REMOVED lines=13> */
.L_x_25996:
[----:B------:R-:W-:Y:S05]  /*3ded0*/  BSYNC.RECONVERGENT B2 ;  /* 0x0000000000027941 */ /* 0x000fea0003800200 */
.L_x_25995:
[----:B------:R-:W-:Y:S01]  /*3dee0*/  LOP3.LUT R232, R11, UR7, R241, 0x96, !PT ;  /* 0x000000070be87c12 */ /* 0x000fe2000f8e96f1 */
[----:B------:R-:W-:-:S04]  /*3def0*/  IMAD.WIDE.U32 R14, R19, -0x326172a9, RZ ;  /* 0xcd9e8d57130e7825 */ /* 0x000fc800078e00ff */
[----:B------:R-:W-:Y:S01]  /*3df00*/  HFMA2 R231, -RZ, RZ, 0, 0 ;  /* 0x00000000ffe77431 */ /* 0x000fe200000001ff */
[----:B------:R-:W-:Y:S01]  /*3df10*/  MOV R164, R210 ;  /* 0x000000d200a47202 */ /* 0x000fe20000000f00 */
        /* <DEDUP_REMOVED lines=38> */
[----:B------:R-:W-:-:S07]  /*3e180*/  LOP3.LUT R15, R240, UR29, R233, 0x96, !PT ;  /* 0x0000001df00f7c12 */ /* 0x000fce000f8e96e9 */
.L_x_25993:
[----:B------:R-:W-:Y:S05]  /*3e190*/  BSYNC.RECONVERGENT B1 ;  /* 0x0000000000017941 */ /* 0x000fea0003800200 */
.L_x_25992:
[----:B------:R-:W-:Y:S01]  /*3e1a0*/  I2FP.F32.U32 R164, R164 ;  /* 0x000000a400a47245 */ /* 0x000fe20000201000 */
[----:B------:R-:W-:Y:S01]  /*3e1b0*/  HADD2.F32 R215, -RZ, R165.H0_H0 ;  /* 0x200000a5ffd77230 */ /* 0x000fe20000004100 */
[----:B------:R-:W-:Y:S01]  /*3e1c0*/  ISETP.NE.AND P3, PT, R231, 0x1, PT ;  /* 0x00000001e700780c */ /* 0x000fe20003f65270 */
[----:B------:R-:W-:Y:S01]  /*3e1d0*/  BSSY.RECONVERGENT B1, `(.L_x_25997) ;  /* 0x000004f000017945 */ /* 0x000fe20003800200 */
[----:B------:R-:W-:Y:S01]  /*3e1e0*/  LOP3.LUT R20, R20, 0xfffffffb, RZ, 0xc0, !PT ;  /* 0xfffffffb14147812 */ /* 0x000fe200078ec0ff */
        /* <DEDUP_REMOVED lines=20> */
.L_x_25999:
        /* <DEDUP_REMOVED lines=13> */
.L_x_26001:
[----:B------:R-:W-:Y:S05]  /*3e400*/  BSYNC.RECONVERGENT B2 ;  /* 0x0000000000027941 */ /* 0x000fea0003800200 */
.L_x_26000:
        /* <DEDUP_REMOVED lines=41> */
[----:B------:R-:W-:Y:S02]  /*3e6a0*/  LOP3.LUT R15, R240, UR29, R233, 0x96, !PT ;  /* 0x0000001df00f7c12 */ /* 0x000fe4000f8e96e9 */
[----:B------:R-:W-:-:S07]  /*3e6b0*/  MOV R210, R232 ;  /* 0x000000e800d27202 */ /* 0x000fce0000000f00 */
.L_x_25998:
[----:B------:R-:W-:Y:S05]  /*3e6c0*/  BSYNC.RECONVERGENT B1 ;  /* 0x0000000000017941 */ /* 0x000fea0003800200 */
.L_x_25997:
        /* <DEDUP_REMOVED lines=25> */
.L_x_26004:
        /* <DEDUP_REMOVED lines=13> */
.L_x_26006:
[----:B------:R-:W-:Y:S05]  /*3e930*/  BSYNC.RECONVERGENT B2 ;  /* 0x0000000000027941 */ /* 0x000fea0003800200 */
.L_x_26005:
        /* <DEDUP_REMOVED lines=43> */
.L_x_26003:
[----:B------:R-:W-:Y:S05]  /*3ebf0*/  BSYNC.RECONVERGENT B1 ;  /* 0x0000000000017941 */ /* 0x000fea0003800200 */
.L_x_26002:
        /* <DEDUP_REMOVED lines=23> */
.L_x_26009:
        /* <DEDUP_REMOVED lines=13> */
.L_x_26011:
[----:B------:R-:W-:Y:S05]  /*3ee40*/  BSYNC.RECONVERGENT B2 ;  /* 0x0000000000027941 */ /* 0x000fea0003800200 */
.L_x_26010:
        /* <DEDUP_REMOVED lines=43> */
.L_x_26008:
[----:B------:R-:W-:Y:S05]  /*3f100*/  BSYNC.RECONVERGENT B1 ;  /* 0x0000000000017941 */ /* 0x000fea0003800200 */
.L_x_26007:
        /* <DEDUP_REMOVED lines=23> */
.L_x_26014:
        /* <DEDUP_REMOVED lines=13> */
.L_x_26016:
[----:B------:R-:W-:Y:S05]  /*3f350*/  BSYNC.RECONVERGENT B2 ;  /* 0x0000000000027941 */ /* 0x000fea0003800200 */
.L_x_26015:
        /* <DEDUP_REMOVED lines=43> */
.L_x_26013:
[----:B------:R-:W-:Y:S05]  /*3f610*/  BSYNC.RECONVERGENT B1 ;  /* 0x0000000000017941 */ /* 0x000fea0003800200 */
.L_x_26012:
        /* <DEDUP_REMOVED lines=23> */
.L_x_26019:
        /* <DEDUP_REMOVED lines=13> */
.L_x_26021:
[----:B------:R-:W-:Y:S05]  /*3f860*/  BSYNC.RECONVERGENT B2 ;  /* 0x0000000000027941 */ /* 0x000fea0003800200 */
.L_x_26020:
        /* <DEDUP_REMOVED lines=43> */
.L_x_26018:
[----:B------:R-:W-:Y:S05]  /*3fb20*/  BSYNC.RECONVERGENT B1 ;  /* 0x0000000000017941 */ /* 0x000fea0003800200 */
.L_x_26017:
        /* <DEDUP_REMOVED lines=14> */
.L_x_25981:
        /* <DEDUP_REMOVED lines=106> */
.L_x_26022:
        /* <DEDUP_REMOVED lines=152> */
.L_x_26036:
        /* <DEDUP_REMOVED lines=115> */
[----:B0-----:R-:W-:Y:S01]  /*41360*/  F2FP.F16.F32.PACK_AB R167, R168, R25 ;  /* 0x00000019a8a7723e */ /* 0x001fe200000000ff */
        /* <DEDUP_REMOVED lines=42> */
[----:B------:R-:W-:Y:S01]  /*41610*/  F2FP.F16.F32.PACK_AB R166, R26, R165 ;  /* 0x000000a51aa6723e */ /* 0x000fe200000000ff */
[----:B------:R-:W-:Y:S01]  /*41620*/  FFMA.FTZ R23, R23, R152, R88 ;  /* 0x0000009817177223 */ /* 0x000fe20000010058 */
[----:B------:R-:W-:Y:S01]  /*41630*/  F2FP.F16.F32.PACK_AB R165, R24, R21 ;  /* 0x0000001518a5723e */ /* 0x000fe200000000ff */
[----:B------:R-:W-:Y:S01]  /*41640*/  FFMA.FTZ R168, R174, R153, R89 ;  /* 0x00000099aea87223 */ /* 0x000fe20000010059 */
[----:B------:R-:W-:Y:S01]  /*41650*/  F2FP.F16.F32.PACK_AB R164, R22, R9 ;  /* 0x0000000916a4723e */ /* 0x000fe200000000ff */
[----:B------:R-:W-:Y:S01]  /*41660*/  FFMA.FTZ R22, R172, R147, R83 ;  /* 0x00000093ac167223 */ /* 0x000fe20000010053 */
[----:B------:R-:W-:Y:S01]  /*41670*/  F2FP.F16.F32.PACK_AB R170, R25, R170 ;  /* 0x000000aa19aa723e */ /* 0x000fe200000000ff */
[----:B---3--:R-:W-:-:S04]  /*41680*/  IMAD.WIDE.U32 R24, R10, 0x10, R234 ;  /* 0x000000100a187825 */ /* 0x008fc800078e00ea */
[----:B------:R-:W-:Y:S01]  /*41690*/  FFMA.FTZ R174, R185, R140, R76 ;  /* 0x0000008cb9ae7223 */ /* 0x000fe2000001004c */
[----:B------:R-:W-:Y:S01]  /*416a0*/  FFMA.FTZ R9, R184, R141, R77 ;  /* 0x0000008db8097223 */ /* 0x000fe2000001004d */
[----:B------:R-:W-:Y:S01]  /*416b0*/  FFMA.FTZ R181, R181, R144, R80 ;  /* 0x00000090b5b57223 */ /* 0x000fe20000010050 */
[----:B0-----:R-:W-:Y:S01]  /*416c0*/  F2FP.F16.F32.PACK_AB R171, R180, R169 ;  /* 0x000000a9b4ab723e */ /* 0x001fe200000000ff */
[----:B------:R-:W-:Y:S01]  /*416d0*/  FFMA.FTZ R175, R187, R142, R78 ;  /* 0x0000008ebbaf7223 */ /* 0x000fe2000001004e */
[----:B------:R-:W-:Y:S01]  /*416e0*/  F2FP.F16.F32.PACK_AB R169, R176, R173 ;  /* 0x000000adb0a9723e */ /* 0x000fe200000000ff */
[----:B------:R-:W-:Y:S01]  /*416f0*/  FFMA.FTZ R173, R183, R146, R82 ;  /* 0x00000092b7ad7223 */ /* 0x000fe20000010052 */
[----:B------:R-:W-:Y:S01]  /*41700*/  FFMA.FTZ R186, R186, R143, R79 ;  /* 0x0000008fbaba7223 */ /* 0x000fe2000001004f */
[----:B------:R-:W-:Y:S01]  /*41710*/  FFMA.FTZ R172, R182, R145, R81 ;  /* 0x00000091b6ac7223 */ /* 0x000fe20000010051 */
[----:B------:R-:W-:Y:S01]  /*41720*/  F2FP.F16.F32.PACK_AB R168, R168, R23 ;  /* 0x00000017a8a8723e */ /* 0x000fe200000000ff */
[----:B------:R0:W-:Y:S01]  /*41730*/  STG.E.128 desc[UR8][R24.64], R164 ;  /* 0x000000a418007986 */ /* 0x0001e2000c101d08 */
        /* <DEDUP_REMOVED lines=25> */
[----:B------:R-:W-:Y:S01]  /*418d0*/  F2FP.F16.F32.PACK_AB R166, R21, R166 ;  /* 0x000000a615a6723e */ /* 0x000fe200000000ff */
        /* <DEDUP_REMOVED lines=44> */
[----:B------:R-:W-:Y:S01]  /*41ba0*/  F2FP.F16.F32.PACK_AB R173, R216, R173 ;  /* 0x000000add8ad723e */ /* 0x000fe200000000ff */
[----:B0-----:R-:W-:Y:S01]  /*41bb0*/  IMAD R17, R188, 0x4, R17 ;  /* 0x00000004bc117824 */ /* 0x001fe200078e0211 */
[----:B------:R-:W-:Y:S01]  /*41bc0*/  F2FP.F16.F32.PACK_AB R172, R9, R172 ;  /* 0x000000ac09ac723e */ /* 0x000fe200000000ff */
[----:B------:R1:W-:Y:S01]  /*41bd0*/  STG.E.128 desc[UR8][R180.64], R168 ;  /* 0x000000a8b4007986 */ /* 0x0003e2000c101d08 */
[----:B------:R-:W-:-:S02]  /*41be0*/  F2FP.F16.F32.PACK_AB R187, R244, R187 ;  /* 0x000000bbf4bb723e */ /* 0x000fc400000000ff */
[----:B------:R-:W-:Y:S01]  /*41bf0*/  F2FP.F16.F32.PACK_AB R186, R177, R186 ;  /* 0x000000bab1ba723e */ /* 0x000fe200000000ff */
[----:B------:R1:W-:Y:S01]  /*41c00*/  STG.E.128 desc[UR8][R182.64], R172 ;  /* 0x000000acb6007986 */ /* 0x0003e2000c101d08 */
[----:B------:R-:W-:Y:S02]  /*41c10*/  F2FP.F16.F32.PACK_AB R185, R220, R185 ;  /* 0x000000b9dcb9723e */ /* 0x000fe400000000ff */
[----:B------:R-:W-:Y:S02]  /*41c20*/  F2FP.F16.F32.PACK_AB R184, R21, R184 ;  /* 0x000000b815b8723e */ /* 0x000fe400000000ff */
[----:B------:R-:W-:-:S03]  /*41c30*/  ISETP.GE.AND P1, PT, R17, R189, PT ;  /* 0x000000bd1100720c */ /* 0x000fc60003f26270 */
[----:B------:R1:W-:Y:S10]  /*41c40*/  STG.E.128 desc[UR8][R234.64], R184 ;  /* 0x000000b8ea007986 */ /* 0x0003f4000c101d08 */
[----:B------:R-:W-:Y:S05]  /*41c50*/  @!P1 BRA `(.L_x_26024) ;  /* 0xfffffbf0003c9947 */ /* 0x000fea000383ffff */
[----:B------:R-:W-:Y:S05]  /*41c60*/  BSYNC B0 ;  /* 0x0000000000007941 */ /* 0x000fea0003800000 */
.L_x_25038:
[----:B------:R-:W-:Y:S05]  /*41c70*/  EXIT ;  /* 0x000000000000794d */ /* 0x000fea0003800000 */
.L_x_26023:
[----:B------:R-:W-:Y:S01]  /*41c80*/  HFMA2 R241, -RZ, RZ, 0, 1.847743988037109375e-06 ;  /* 0x0000001ffff17431 */ /* 0x000fe200000001ff */
[----:B------:R-:W-:Y:S01]  /*41c90*/  BSSY B1, `(.L_x_26025) ;  /* 0x0000007000017945 */ /* 0x000fe20003800000 */
[----:B------:R-:W-:Y:S01]  /*41ca0*/  MOV R239, R238 ;  /* 0x000000ee00ef7202 */ /* 0x000fe20000000f00 */
[----:B------:R-:W-:Y:S02]  /*41cb0*/  IMAD.MOV.U32 R240, RZ, RZ, 0x1 ;  /* 0x00000001fff07424 */ /* 0x000fe400078e00ff */
[----:B0-----:R-:W-:-:S07]  /*41cc0*/  IMAD.MOV.U32 R236, RZ, RZ, -0x1 ;  /* 0xffffffffffec7424 */ /* 0x001fce00078e00ff */
[----:B-1----:R-:W-:Y:S05]  /*41cd0*/  WARPSYNC.COLLECTIVE R236, `(.L_x_26026) ;  /* 0x00000000ec087348 */ /* 0x002fea0003c00000 */
[----:B------:R0:W2:Y:S02]  /*41ce0*/  SHFL.BFLY P2, R237, R239, R240, R241 ;  /* 0x0c0000f0efed7389 */ /* 0x0000a400000400f1 */
[----:B012---:R-:W-:Y:S05]  /*41cf0*/  ENDCOLLECTIVE ;  /* 0x000000000000791b */ /* 0x007fea0003800000 */
.L_x_26026:
[----:B------:R-:W-:Y:S05]  /*41d00*/  BSYNC B1 ;  /* 0x0000000000017941 */ /* 0x000fea0003800000 */
.L_x_26025:
        /* <DEDUP_REMOVED lines=9> */
.L_x_26027:
[----:B------:R-:W-:Y:S02]  /*41da0*/  IMAD.MOV.U32 R240, RZ, RZ, 0x4 ;  /* 0x00000004fff07424 */ /* 0x000fe400078e00ff */
[----:B------:R-:W-:-:S04]  /*41db0*/  IMAD.MOV.U32 R165, RZ, RZ, R237 ;  /* 0x000000ffffa57224 */ /* 0x000fc800078e00ed */
[----:B------:R-:W-:-:S05]  /*41dc0*/  FADD.FTZ R170, R166, R165 ;  /* 0x000000a5a6aa7221 */ /* 0x000fca0000010000 */
[----:B------:R-:W-:-:S07]  /*41dd0*/  MOV R239, R170 ;  /* 0x000000aa00ef7202 */ /* 0x000fce0000000f00 */
[----:B------:R-:W-:Y:S05]  /*41de0*/  WARPSYNC.COLLECTIVE R236, `(.L_x_26028) ;  /* 0x00000000ec087348 */ /* 0x000fea0003c00000 */
[----:B------:R0:W1:Y:S02]  /*41df0*/  SHFL.BFLY P2, R237, R239, R240, R241 ;  /* 0x0c0000f0efed7389 */ /* 0x00006400000400f1 */
[----:B01----:R-:W-:Y:S05]  /*41e00*/  ENDCOLLECTIVE ;  /* 0x000000000000791b */ /* 0x003fea0003800000 */
.L_x_26028:
[----:B------:R-:W-:Y:S01]  /*41e10*/  HFMA2 R240, -RZ, RZ, 0, 4.76837158203125e-07 ;  /* 0x00000008fff07431 */ /* 0x000fe200000001ff */
[----:B------:R-:W-:-:S05]  /*41e20*/  MOV R165, R237 ;  /* 0x000000ed00a57202 */ /* 0x000fca0000000f00 */
[----:B------:R-:W-:Y:S02]  /*41e30*/  FADD.FTZ R171, R170, R165 ;  /* 0x000000a5aaab7221 */ /* 0x000fe40000010000 */
[----:B------:R-:W0:Y:S02]  /*41e40*/  LDC R165, c[0x0][0x400] ;  /* 0x00010000ffa57b82 */ /* 0x000e240000000800 */
[----:B------:R-:W-:-:S07]  /*41e50*/  IMAD.MOV.U32 R239, RZ, RZ, R171 ;  /* 0x000000ffffef7224 */ /* 0x000fce00078e00ab */
[----:B0-----:R-:W-:Y:S05]  /*41e60*/  WARPSYNC.COLLECTIVE R236, `(.L_x_26029) ;  /* 0x00000000ec087348 */ /* 0x001fea0003c00000 */
[----:B------:R1:W2:Y:S02]  /*41e70*/  SHFL.BFLY P2, R237, R239, R240, R241 ;  /* 0x0c0000f0efed7389 */ /* 0x0002a400000400f1 */
[----:B012---:R-:W-:Y:S05]  /*41e80*/  ENDCOLLECTIVE ;  /* 0x000000000000791b */ /* 0x007fea0003800000 */
.L_x_26029:
[----:B------:R-:W-:Y:S02]  /*41e90*/  IMAD.MOV.U32 R240, RZ, RZ, 0x10 ;  /* 0x00000010fff07424 */ /* 0x000fe400078e00ff */
[----:B------:R-:W-:-:S04]  /*41ea0*/  IMAD.MOV.U32 R164, RZ, RZ, R237 ;  /* 0x000000ffffa47224 */ /* 0x000fc800078e00ed */
[----:B------:R-:W-:-:S05]  /*41eb0*/  FADD.FTZ R235, R171, R164 ;  /* 0x000000a4abeb7221 */ /* 0x000fca0000010000 */
[----:B------:R-:W-:-:S07]  /*41ec0*/  MOV R239, R235 ;  /* 0x000000eb00ef7202 */ /* 0x000fce0000000f00 */
[----:B------:R-:W-:Y:S05]  /*41ed0*/  WARPSYNC.COLLECTIVE R236, `(.L_x_26030) ;  /* 0x00000000ec087348 */ /* 0x000fea0003c00000 */
[----:B------:R0:W1:Y:S02]  /*41ee0*/  SHFL.BFLY P2, R237, R239, R240, R241 ;  /* 0x0c0000f0efed7389 */ /* 0x00006400000400f1 */
[----:B01----:R-:W-:Y:S05]  /*41ef0*/  ENDCOLLECTIVE ;  /* 0x000000000000791b */ /* 0x003fea0003800000 */
.L_x_26030:
        /* <DEDUP_REMOVED lines=136> */
.L_x_26031:
[----:B------:R-:W-:Y:S02]  /*42780*/  IMAD.MOV.U32 R240, RZ, RZ, 0x2 ;  /* 0x00000002fff07424 */ /* 0x000fe400078e00ff */
[----:B------:R-:W-:-:S04]  /*42790*/  IMAD.MOV.U32 R171, RZ, RZ, R237 ;  /* 0x000000ffffab7224 */ /* 0x000fc800078e00ed */
[----:B------:R-:W-:-:S05]  /*427a0*/  FADD.FTZ R171, R164, R171 ;  /* 0x000000aba4ab7221 */ /* 0x000fca0000010000 */
[----:B------:R-:W-:-:S07]  /*427b0*/  MOV R239, R171 ;  /* 0x000000ab00ef7202 */ /* 0x000fce0000000f00 */
[----:B------:R-:W-:Y:S05]  /*427c0*/  WARPSYNC.COLLECTIVE R236, `(.L_x_26032) ;  /* 0x00000000ec087348 */ /* 0x000fea0003c00000 */
[----:B------:R0:W1:Y:S02]  /*427d0*/  SHFL.BFLY P2, R237, R239, R240, R241 ;  /* 0x0c0000f0efed7389 */ /* 0x00006400000400f1 */
[----:B01----:R-:W-:Y:S05]  /*427e0*/  ENDCOLLECTIVE ;  /* 0x000000000000791b */ /* 0x003fea0003800000 */
.L_x_26032:
[----:B------:R-:W-:Y:S01]  /*427f0*/  HFMA2 R240, -RZ, RZ, 0, 2.384185791015625e-07 ;  /* 0x00000004fff07431 */ /* 0x000fe200000001ff */
[----:B------:R-:W-:-:S05]  /*42800*/  MOV R166, R237 ;  /* 0x000000ed00a67202 */ /* 0x000fca0000000f00 */
[----:B------:R-:W-:-:S04]  /*42810*/  FADD.FTZ R166, R171, R166 ;  /* 0x000000a6aba67221 */ /* 0x000fc80000010000 */
[----:B------:R-:W-:-:S07]  /*42820*/  IMAD.MOV.U32 R239, RZ, RZ, R166 ;  /* 0x000000ffffef7224 */ /* 0x000fce00078e00a6 */
[----:B------:R-:W-:Y:S05]  /*42830*/  WARPSYNC.COLLECTIVE R236, `(.L_x_26033) ;  /* 0x00000000ec087348 */ /* 0x000fea0003c00000 */
[----:B------:R0:W1:Y:S02]  /*42840*/  SHFL.BFLY P2, R237, R239, R240, R241 ;  /* 0x0c0000f0efed7389 */ /* 0x00006400000400f1 */
[----:B01----:R-:W-:Y:S05]  /*42850*/  ENDCOLLECTIVE ;  /* 0x000000000000791b */ /* 0x003fea0003800000 */
.L_x_26033:
[----:B------:R-:W-:Y:S02]  /*42860*/  IMAD.MOV.U32 R240, RZ, RZ, 0x8 ;  /* 0x00000008fff07424 */ /* 0x000fe400078e00ff */
[----:B------:R-:W-:-:S04]  /*42870*/  IMAD.MOV.U32 R235, RZ, RZ, R237 ;  /* 0x000000ffffeb7224 */ /* 0x000fc800078e00ed */
[----:B------:R-:W-:-:S05]  /*42880*/  FADD.FTZ R235, R166, R235 ;  /* 0x000000eba6eb7221 */ /* 0x000fca0000010000 */
[----:B------:R-:W-:-:S07]  /*42890*/  MOV R239, R235 ;  /* 0x000000eb00ef7202 */ /* 0x000fce0000000f00 */
[----:B------:R-:W-:Y:S05]  /*428a0*/  WARPSYNC.COLLECTIVE R236, `(.L_x_26034) ;  /* 0x00000000ec087348 */ /* 0x000fea0003c00000 */
[----:B------:R0:W1:Y:S02]  /*428b0*/  SHFL.BFLY P2, R237, R239, R240, R241 ;  /* 0x0c0000f0efed7389 */ /* 0x00006400000400f1 */
[----:B01----:R-:W-:Y:S05]  /*428c0*/  ENDCOLLECTIVE ;  /* 0x000000000000791b */ /* 0x003fea0003800000 */
.L_x_26034:
[----:B------:R-:W-:Y:S01]  /*428d0*/  HFMA2 R240, -RZ, RZ, 0, 9.5367431640625e-07 ;  /* 0x00000010fff07431 */ /* 0x000fe200000001ff */
[----:B------:R-:W-:-:S05]  /*428e0*/  MOV R170, R237 ;  /* 0x000000ed00aa7202 */ /* 0x000fca0000000f00 */
[----:B------:R-:W-:-:S04]  /*428f0*/  FADD.FTZ R170, R235, R170 ;  /* 0x000000aaebaa7221 */ /* 0x000fc80000010000 */
[----:B------:R-:W-:-:S07]  /*42900*/  IMAD.MOV.U32 R239, RZ, RZ, R170 ;  /* 0x000000ffffef7224 */ /* 0x000fce00078e00aa */
[----:B------:R-:W-:Y:S05]  /*42910*/  WARPSYNC.COLLECTIVE R236, `(.L_x_26035) ;  /* 0x00000000ec087348 */ /* 0x000fea0003c00000 */
[----:B------:R0:W1:Y:S02]  /*42920*/  SHFL.BFLY P2, R237, R239, R240, R241 ;  /* 0x0c0000f0efed7389 */ /* 0x00006400000400f1 */
[----:B01----:R-:W-:Y:S05]  /*42930*/  ENDCOLLECTIVE ;  /* 0x000000000000791b */ /* 0x003fea0003800000 */
.L_x_26035:
[----:B------:R-:W-:Y:S05]  /*42940*/  BRA `(.L_x_26036) ;  /* 0xffffffe000b87947 */ /* 0x000fea000383ffff */
.L_x_26037:
        /* <DEDUP_REMOVED lines=11> */
.L_x_43899:


//--------------------- .text._ZN10layer_norm31ln_parallel_residual_fwd_kernelINS_13Kernel_traitsI6__halfS2_fS2_fjLj2048ELj1ELj4ELj1ELj16ENS_18Kernel_traits_baseILj2048ES2_S2_fS2_fjLj128EEEEELb0ELb0ELb0EEEvNS_9FwdParamsE --------------------------
	.section	.text._ZN10layer_norm31ln_parallel_residual_fwd_kernelINS_13Kernel_traitsI6__halfS2_fS2_fjLj2048ELj1ELj4ELj1ELj16ENS_18Kernel_traits_baseILj2048ES2_S2_fS2_fjLj128EEEEELb0ELb0ELb0EEEvNS_9FwdParamsE,"ax",@progbits
	.align	128
        .global         _ZN10layer_norm31ln_parallel_residual_fwd_kernelINS_13Kernel_traitsI6__halfS2_fS2_fjLj2048ELj1ELj4ELj1ELj16ENS_18Kernel_traits_baseILj2048ES2_S2_fS2_fjLj128EEEEELb0ELb0ELb0EEEvNS_9FwdParamsE
        .type           _ZN10layer_norm31ln_parallel_residual_fwd_kernelINS_13Kernel_traitsI6__halfS2_fS2_fjLj2048ELj1ELj4ELj1ELj16ENS_18Kernel_traits_baseILj2048ES2_S2_fS2_fjLj128EEEEELb0ELb0ELb0EEEvNS_9FwdParamsE,@function
        .size           _ZN10layer_norm31ln_parallel_residual_fwd_kernelINS_13Kernel_traitsI6__halfS2_fS2_fjLj2048ELj1ELj4ELj1ELj16ENS_18Kernel_traits_baseILj2048ES2_S2_fS2_fjLj128EEEEELb0ELb0ELb0EEEvNS_9FwdParamsE,(.L_x_43900 - _ZN10layer_norm31ln_parallel_residual_fwd_kernelINS_13Kernel_traitsI6__halfS2_fS2_fjLj2048ELj1ELj4ELj1ELj16ENS_18Kernel_traits_baseILj2048ES2_S2_fS2_fjLj128EEEEELb0ELb0ELb0EEEvNS_9FwdParamsE)
        .other          _ZN10layer_norm31ln_parallel_residual_fwd_kernelINS_13Kernel_traitsI6__halfS2_fS2_fjLj2048ELj1ELj4ELj1ELj16ENS_18Kernel_traits_baseILj2048ES2_S2_fS2_fjLj128EEEEELb0ELb0ELb0EEEvNS_9FwdParamsE,@"STO_CUDA_ENTRY STV_DEFAULT"
_ZN10layer_norm31ln_parallel_residual_fwd_kernelINS_13Kernel_traitsI6__halfS2_fS2_fjLj2048ELj1ELj4ELj1ELj16ENS_18Kernel_traits_baseILj2048ES2_S2_fS2_fjLj128EEEEELb0ELb0ELb0EEEvNS_9FwdParamsE:
.text._ZN10layer_norm31ln_parallel_residual_fwd_kernelINS_13Kernel_traitsI6__halfS2_fS2_fjLj2048ELj1ELj4ELj1ELj16ENS_18Kernel_traits_baseILj2048ES2_S2_fS2_fjLj128EEEEELb0ELb0ELb0EEEvNS_9FwdParamsE:
        /* <DEDUP_REMOVED lines=32> */
[----:B------:R-:W-:-:S06]  /*0200*/  @P5 LOP3.LUT R112, R112, 0x20, RZ, 0xfc, !PT ;  /* 0x0000002070705812 */ /* 0x000fcc00078efcff */
        /* <DEDUP_REMOVED lines=11> */
[----:B------:R-:W5:Y:S05]  /*02c0*/  @P6 LDG.E.128 R12, desc[UR6][R68.64] ;  /* 0x00000006440c6981 */ /* 0x000f6a000c1e1d00 */
[----:B------:R-:W1:Y:S01]  /*02d0*/  LDC.64 R88, c[0x0][0x3d8] ;  /* 0x0000f600ff587b82 */ /* 0x000e620000000a00 */
[----:B--2---:R-:W-:-:S07]  /*02e0*/  @P3 IMAD.WIDE.U32 R80, R112, 0x10, R80 ;  /* 0x0000001070503825 */ /* 0x004fce00078e0050 */
[----:B------:R-:W2:Y:S01]  /*02f0*/  LDC.64 R90, c[0x0][0x3d0] ;  /* 0x0000f400ff5a7b82 */ /* 0x000ea20000000a00 */
[C---:B---3--:R-:W-:Y:S01]  /*0300*/  @P3 IMAD.WIDE.U32 R84, R112.reuse, 0x10, R84 ;  /* 0x0000001070543825 */ /* 0x048fe200078e0054 */
[----:B------:R-:W-:-:S06]  /*0310*/  @P3 IADD3 R112, PT, PT, R112, 0x20, RZ ;  /* 0x0000002070703810 */ /* 0x000fcc0007ffe0ff */
[----:B------:R-:W3:Y:S08]  /*0320*/  LDC.64 R92, c[0x0][0x3d8] ;  /* 0x0000f600ff5c7b82 */ /* 0x000ef00000000a00 */
[----:B------:R-:W4:Y:S08]  /*0330*/  LDC.64 R94, c[0x0][0x3d0] ;  /* 0x0000f400ff5e7b82 */ /* 0x000f300000000a00 */
[----:B------:R-:W4:Y:S01]  /*0340*/  LDC.64 R96, c[0x0][0x3d8] ;  /* 0x0000f600ff607b82 */ /* 0x000f220000000a00 */
[----:B------:R-:W-:Y:S01]  /*0350*/  ISETP.GE.U32.AND P0, PT, R3, 0xe0, PT ;  /* 0x000000e00300780c */ /* 0x000fe20003f06070 */
[----:B0-----:R-:W-:Y:S01]  /*0360*/  @P2 IMAD.WIDE.U32 R86, R112, 0x10, R86 ;  /* 0x0000001070562825 */ /* 0x001fe200078e0056 */
[----:B------:R-:W-:-:S03]  /*0370*/  @P6 MOV R79, RZ ;  /* 0x000000ff004f6202 */ /* 0x000fc60000000f00 */
[----:B------:R-:W-:Y:S01]  /*0380*/  HFMA2 R58, -RZ, RZ, 0, 0 ;  /* 0x00000000ff3a7431 */ /* 0x000fe200000001ff */
[----:B------:R0:W5:Y:S01]  /*0390*/  @P5 LDG.E.128 R212, desc[UR6][R56.64] ;  /* 0x0000000638d45981 */ /* 0x000162000c1e1d00 */
[C---:B-1----:R-:W-:Y:S01]  /*03a0*/  @P2 IMAD.WIDE.U32 R88, R112.reuse, 0x10, R88 ;  /* 0x0000001070582825 */ /* 0x042fe200078e0058 */
[----:B------:R-:W-:Y:S02]  /*03b0*/  @P2 IADD3 R112, PT, PT, R112, 0x20, RZ ;  /* 0x0000002070702810 */ /* 0x000fe40007ffe0ff */
[----:B------:R-:W-:Y:S01]  /*03c0*/  ISETP.GE.U32.AND P6, PT, R3, 0x100, PT ;  /* 0x000001000300780c */ /* 0x000fe20003fc6070 */
[----:B------:R-:W-:Y:S01]  /*03d0*/  HFMA2 R66, -RZ, RZ, 0, 0 ;  /* 0x00000000ff427431 */ /* 0x000fe200000001ff */
[----:B------:R1:W5:Y:S01]  /*03e0*/  @P5 LDG.E.128 R4, desc[UR6][R60.64] ;  /* 0x000000063c045981 */ /* 0x000362000c1e1d00 */
[----:B--2---:R-:W-:-:S04]  /*03f0*/  @P1 IMAD.WIDE.U32 R90, R112, 0x10, R90 ;  /* 0x00000010705a1825 */ /* 0x004fc800078e005a */
[----:B------:R-:W-:Y:S02]  /*0400*/  HFMA2 R74, -RZ, RZ, 0, 0 ;  /* 0x00000000ff4a7431 */ /* 0x000fe400000001ff */
[----:B------:R-:W-:Y:S02]  /*0410*/  HFMA2 R82, -RZ, RZ, 0, 0 ;  /* 0x00000000ff527431 */ /* 0x000fe400000001ff */
[C---:B---3--:R-:W-:Y:S01]  /*0420*/  @P1 IMAD.WIDE.U32 R92, R112.reuse, 0x10, R92 ;  /* 0x00000010705c1825 */ /* 0x048fe200078e005c */
[----:B------:R-:W-:Y:S01]  /*0430*/  @P1 IADD3 R112, PT, PT, R112, 0x20, RZ ;  /* 0x0000002070701810 */ /* 0x000fe20007ffe0ff */
[----:B------:R2:W5:Y:S04]  /*0440*/  @P4 LDG.E.128 R16, desc[UR6][R72.64] ;  /* 0x0000000648104981 */ /* 0x000568000c1e1d00 */
[C---:B----4-:R-:W-:Y:S01]  /*0450*/  @P0 IMAD.WIDE.U32 R94, R112.reuse, 0x10, R94 ;  /* 0x00000010705e0825 */ /* 0x050fe200078e005e */
[----:B------:R3:W5:Y:S03]  /*0460*/  @P4 LDG.E.128 R20, desc[UR6][R76.64] ;  /* 0x000000064c144981 */ /* 0x000766000c1e1d00 */
[----:B------:R-:W-:Y:S01]  /*0470*/  @P0 IMAD.WIDE.U32 R96, R112, 0x10, R96 ;  /* 0x0000001070600825 */ /* 0x000fe200078e0060 */
[----:B------:R4:W5:Y:S01]  /*0480*/  @P3 LDG.E.128 R24, desc[UR6][R80.64] ;  /* 0x0000000650183981 */ /* 0x000962000c1e1d00 */
[----:B0-----:R-:W-:-:S02]  /*0490*/  CS2R R56, SRZ ;  /* 0x0000000000387805 */ /* 0x001fc4000001ff00 */
[----:B------:R-:W-:Y:S02]  /*04a0*/  MOV R62, RZ ;  /* 0x000000ff003e7202 */ /* 0x000fe40000000f00 */
[----:B-1----:R-:W-:Y:S01]  /*04b0*/  CS2R R60, SRZ ;  /* 0x00000000003c7805 */ /* 0x002fe2000001ff00 */
[----:B------:R0:W5:Y:S01]  /*04c0*/  @P3 LDG.E.128 R28, desc[UR6][R84.64] ;  /* 0x00000006541c3981 */ /* 0x000162000c1e1d00 */
[----:B------:R-:W-:Y:S02]  /*04d0*/  CS2R R64, SRZ ;  /* 0x0000000000407805 */ /* 0x000fe4000001ff00 */
[----:B------:R-:W-:Y:S02]  /*04e0*/  MOV R70, RZ ;  /* 0x000000ff00467202 */ /* 0x000fe40000000f00 */
[----:B------:R-:W-:Y:S01]  /*04f0*/  CS2R R68, SRZ ;  /* 0x0000000000447805 */ /* 0x000fe2000001ff00 */
[----:B------:R1:W5:Y:S01]  /*0500*/  @P2 LDG.E.128 R32, desc[UR6][R86.64] ;  /* 0x0000000656202981 */ /* 0x000362000c1e1d00 */
[----:B--2---:R-:W-:-:S02]  /*0510*/  CS2R R72, SRZ ;  /* 0x0000000000487805 */ /* 0x004fc4000001ff00 */
[----:B------:R-:W-:Y:S02]  /*0520*/  MOV R78, RZ ;  /* 0x000000ff004e7202 */ /* 0x000fe40000000f00 */
[----:B---3--:R-:W-:Y:S01]  /*0530*/  CS2R R76, SRZ ;  /* 0x00000000004c7805 */ /* 0x008fe2000001ff00 */
[----:B------:R2:W5:Y:S01]  /*0540*/  @P2 LDG.E.128 R36, desc[UR6][R88.64] ;  /* 0x0000000658242981 */ /* 0x000562000c1e1d00 */
[----:B----4-:R-:W-:Y:S02]  /*0550*/  CS2R R80, SRZ ;  /* 0x0000000000507805 */ /* 0x010fe4000001ff00 */
[----:B0-----:R-:W-:Y:S02]  /*0560*/  CS2R R84, SRZ ;  /* 0x0000000000547805 */ /* 0x001fe4000001ff00 */
[----:B------:R-:W-:Y:S01]  /*0570*/  CS2R R98, SRZ ;  /* 0x0000000000627805 */ /* 0x000fe2000001ff00 */
[----:B------:R0:W5:Y:S01]  /*0580*/  @P1 LDG.E.128 R40, desc[UR6][R90.64] ;  /* 0x000000065a281981 */ /* 0x000162000c1e1d00 */
[----:B------:R-:W-:-:S02]  /*0590*/  CS2R R102, SRZ ;  /* 0x0000000000667805 */ /* 0x000fc4000001ff00 */
[----:B-1----:R-:W-:Y:S02]  /*05a0*/  CS2R R86, SRZ ;  /* 0x0000000000567805 */ /* 0x002fe4000001ff00 */
[----:B------:R-:W-:Y:S01]  /*05b0*/  CS2R R100, SRZ ;  /* 0x0000000000647805 */ /* 0x000fe2000001ff00 */
[----:B------:R1:W5:Y:S01]  /*05c0*/  @P1 LDG.E.128 R44, desc[UR6][R92.64] ;  /* 0x000000065c2c1981 */ /* 0x000362000c1e1d00 */
[----:B------:R-:W-:Y:S02]  /*05d0*/  CS2R R106, SRZ ;  /* 0x00000000006a7805 */ /* 0x000fe4000001ff00 */
[----:B--2---:R-:W-:Y:S02]  /*05e0*/  CS2R R88, SRZ ;  /* 0x0000000000587805 */ /* 0x004fe4000001ff00 */
[----:B------:R-:W-:Y:S01]  /*05f0*/  CS2R R104, SRZ ;  /* 0x0000000000687805 */ /* 0x000fe2000001ff00 */
[----:B------:R2:W5:Y:S01]  /*0600*/  @P0 LDG.E.128 R48, desc[UR6][R94.64] ;  /* 0x000000065e300981 */ /* 0x000562000c1e1d00 */
[----:B------:R-:W-:-:S02]  /*0610*/  CS2R R110, SRZ ;  /* 0x00000000006e7805 */ /* 0x000fc4000001ff00 */
[----:B0-----:R-:W-:Y:S02]  /*0620*/  CS2R R90, SRZ ;  /* 0x00000000005a7805 */ /* 0x001fe4000001ff00 */
[----:B------:R-:W-:Y:S01]  /*0630*/  CS2R R108, SRZ ;  /* 0x00000000006c7805 */ /* 0x000fe2000001ff00 */
[----:B------:R0:W5:Y:S01]  /*0640*/  @P0 LDG.E.128 R52, desc[UR6][R96.64] ;  /* 0x0000000660340981 */ /* 0x000162000c1e1d00 */
[----:B------:R-:W-:Y:S02]  /*0650*/  @P5 MOV R83, RZ ;  /* 0x000000ff00535202 */ /* 0x000fe40000000f00 */
[----:B-1----:R-:W-:Y:S02]  /*0660*/  CS2R R92, SRZ ;  /* 0x00000000005c7805 */ /* 0x002fe4000001ff00 */
[----:B------:R-:W-:Y:S02]  /*0670*/  @P4 MOV R75, RZ ;  /* 0x000000ff004b4202 */ /* 0x000fe40000000f00 */
[----:B------:R-:W-:-:S02]  /*0680*/  @P3 MOV R71, RZ ;  /* 0x000000ff00473202 */ /* 0x000fc40000000f00 */
[----:B--2---:R-:W-:Y:S02]  /*0690*/  CS2R R94, SRZ ;  /* 0x00000000005e7805 */ /* 0x004fe4000001ff00 */
[----:B------:R-:W-:Y:S02]  /*06a0*/  @P2 MOV R67, RZ ;  /* 0x000000ff00432202 */ /* 0x000fe40000000f00 */
[----:B------:R-:W-:Y:S02]  /*06b0*/  @P1 MOV R63, RZ ;  /* 0x000000ff003f1202 */ /* 0x000fe40000000f00 */
[----:B0-----:R-:W-:Y:S02]  /*06c0*/  CS2R R96, SRZ ;  /* 0x0000000000607805 */ /* 0x001fe4000001ff00 */
[----:B------:R-:W-:Y:S02]  /*06d0*/  @P0 MOV R59, RZ ;  /* 0x000000ff003b0202 */ /* 0x000fe40000000f00 */
[----:B------:R-:W-:Y:S01]  /*06e0*/  @P0 IADD3 R112, PT, PT, R112, 0x20, RZ ;  /* 0x0000002070700810 */ /* 0x000fe20007ffe0ff */
[----:B------:R-:W-:Y:S06]  /*06f0*/  @!P6 BRA `(.L_x_26041) ;  /* 0x00000018005ce947 */ /* 0x000fec0003800000 */
[----:B------:R-:W0:Y:S08]  /*0700*/  LDC.64 R114, c[0x0][0x3d8] ;  /* 0x0000f600ff727b82 */ /* 0x000e300000000a00 */
[----:B------:R-:W1:Y:S01]  /*0710*/  LDC.64 R116, c[0x0][0x3d0] ;  /* 0x0000f400ff747b82 */ /* 0x000e620000000a00 */
[----:B0-----:R-:W-:-:S04]  /*0720*/  IMAD.WIDE.U32 R114, R112, 0x10, R114 ;  /* 0x0000001070727825 */ /* 0x001fc800078e0072 */
[----:B-1----:R-:W-:Y:S02]  /*0730*/  IMAD.WIDE.U32 R116, R112, 0x10, R116 ;  /* 0x0000001070747825 */ /* 0x002fe400078e0074 */
[----:B------:R-:W5:Y:S04]  /*0740*/  LDG.E.128 R112, desc[UR6][R114.64] ;  /* 0x0000000672707981 */ /* 0x000f68000c1e1d00 */
[----:B------:R-:W5:Y:S01]  /*0750*/  LDG.E.128 R116, desc[UR6][R116.64] ;  /* 0x0000000674747981 */ /* 0x000f62000c1e1d00 */
[----:B------:R-:W-:Y:S02]  /*0760*/  CS2R R122, SRZ ;  /* 0x00000000007a7805 */ /* 0x000fe4000001ff00 */
        /* <DEDUP_REMOVED lines=32> */
.L_x_26040:
        /* <DEDUP_REMOVED lines=11> */
[----:B0-----:R-:W-:-:S04]  /*0a20*/  @P5 IMAD.WIDE.U32 R60, R112, 0x10, R60 ;  /* 0x00000010703c5825 */ /* 0x001fc800078e003c */
[C---:B-1----:R-:W-:Y:S01]  /*0a30*/  @P5 IMAD.WIDE.U32 R64, R112.reuse, 0x10, R64 ;  /* 0x0000001070405825 */ /* 0x042fe200078e0040 */
[----:B------:R0:W5:Y:S01]  /*0a40*/  @P5 LDG.E.128 R212, desc[UR6][R60.64] ;  /* 0x000000063cd45981 */ /* 0x000162000c1e1d00 */
[----:B------:R-:W1:Y:S08]  /*0a50*/  @P6 LDC.64 R76, c[0x0][0x440] ;  /* 0x00011000ff4c6b82 */ /* 0x000e700000000a00 */
[----:B------:R-:W0:Y:S08]  /*0a60*/  LDC.64 R80, c[0x0][0x3d0] ;  /* 0x0000f400ff507b82 */ /* 0x000e300000000a00 */
[----:B------:R-:W0:Y:S08]  /*0a70*/  LDC.64 R114, c[0x0][0x3d8] ;  /* 0x0000f600ff727b82 */ /* 0x000e300000000a00 */
        /* <DEDUP_REMOVED lines=8> */
[----:B------:R-:W-:Y:S01]  /*0b00*/  ISETP.GE.U32.AND P0, PT, R3, 0xe0, PT ;  /* 0x000000e00300780c */ /* 0x000fe20003f06070 */
[----:B------:R3:W5:Y:S05]  /*0b10*/  @P5 LD.E.128 R108, desc[UR6][R56.64] ;  /* 0x00000006386c5980 */ /* 0x00076a000c101d00 */
[----:B------:R-:W3:Y:S01]  /*0b20*/  LDC.64 R124, c[0x0][0x3d0] ;  /* 0x0000f400ff7c7b82 */ /* 0x000ee20000000a00 */
[C---:B----4-:R-:W-:Y:S01]  /*0b30*/  @P6 IMAD.WIDE.U32 R72, R112.reuse, 0x10, R72 ;  /* 0x0000001070486825 */ /* 0x050fe200078e0048 */
[----:B------:R4:W5:Y:S06]  /*0b40*/  @P6 LDG.E.128 R8, desc[UR6][R68.64] ;  /* 0x0000000644086981 */ /* 0x00096c000c1e1d00 */
[----:B------:R-:W4:Y:S01]  /*0b50*/  LDC.64 R126, c[0x0][0x3d8] ;  /* 0x0000f600ff7e7b82 */ /* 0x000f220000000a00 */
[----:B-1----:R-:W-:-:S07]  /*0b60*/  @P6 IMAD.WIDE.U32 R76, R112, 0x10, R76 ;  /* 0x00000010704c6825 */ /* 0x002fce00078e004c */
[----:B0-----:R-:W0:Y:S01]  /*0b70*/  @P2 LDC.64 R60, c[0x0][0x440] ;  /* 0x00011000ff3c2b82 */ /* 0x001e220000000a00 */
[----:B------:R-:W-:Y:S01]  /*0b80*/  @P6 IADD3 R112, PT, PT, R112, 0x20, RZ ;  /* 0x0000002070706810 */ /* 0x000fe20007ffe0ff */
[----:B------:R1:W5:Y:S06]  /*0b90*/  @P6 LDG.E.128 R12, desc[UR6][R72.64] ;  /* 0x00000006480c6981 */ /* 0x00036c000c1e1d00 */
[----:B------:R-:W1:Y:S01]  /*0ba0*/  LDC.64 R64, c[0x0][0x3d0] ;  /* 0x0000f400ff407b82 */ /* 0x000e620000000a00 */
[C---:B------:R-:W-:Y:S01]  /*0bb0*/  @P4 IMAD.WIDE.U32 R80, R112.reuse, 0x10, R80 ;  /* 0x0000001070504825 */ /* 0x040fe200078e0050 */
[----:B------:R1:W5:Y:S06]  /*0bc0*/  @P6 LD.E.128 R104, desc[UR6][R76.64] ;  /* 0x000000064c686980 */ /* 0x00036c000c101d00 */
[----:B------:R-:W1:Y:S01]  /*0bd0*/  LDC.64 R128, c[0x0][0x3d8] ;  /* 0x0000f600ff807b82 */ /* 0x000e620000000a00 */
[----:B------:R-:W-:-:S07]  /*0be0*/  @P4 IMAD.WIDE.U32 R114, R112, 0x10, R114 ;  /* 0x0000001070724825 */ /* 0x000fce00078e0072 */
[----:B------:R-:W1:Y:S01]  /*0bf0*/  LDC.64 R132, c[0x0][0x3d0] ;  /* 0x0000f400ff847b82 */ /* 0x000e620000000a00 */
[----:B------:R-:W-:-:S07]  /*0c00*/  @P4 IMAD.WIDE.U32 R116, R112, 0x10, R116 ;  /* 0x0000001070744825 */ /* 0x000fce00078e0074 */
[----:B------:R-:W1:Y:S01]  /*0c10*/  @P1 LDC.64 R130, c[0x0][0x440] ;  /* 0x00011000ff821b82 */ /* 0x000e620000000a00 */
[----:B------:R-:W-:Y:S01]  /*0c20*/  @P4 IADD3 R112, PT, PT, R112, 0x20, RZ ;  /* 0x0000002070704810 */ /* 0x000fe20007ffe0ff */
[----:B------:R-:W5:Y:S06]  /*0c30*/  @P4 LDG.E.128 R20, desc[UR6][R114.64] ;  /* 0x0000000672144981 */ /* 0x000f6c000c1e1d00 */
[----:B------:R-:W1:Y:S01]  /*0c40*/  LDC.64 R134, c[0x0][0x3d8] ;  /* 0x0000f600ff867b82 */ /* 0x000e620000000a00 */
[C---:B--2---:R-:W-:Y:S01]  /*0c50*/  @P3 IMAD.WIDE.U32 R118, R112.reuse, 0x10, R118 ;  /* 0x0000001070763825 */ /* 0x044fe200078e0076 */
[----:B------:R-:W5:Y:S03]  /*0c60*/  @P4 LD.E.128 R100, desc[UR6][R116.64] ;  /* 0x0000000674644980 */ /* 0x000f66000c101d00 */
[C---:B------:R-:W-:Y:S01]  /*0c70*/  @P3 IMAD.WIDE.U32 R120, R112.reuse, 0x10, R120 ;  /* 0x0000001070783825 */ /* 0x040fe200078e0078 */
[----:B------:R-:W5:Y:S02]  /*0c80*/  @P3 LDG.E.128 R24, desc[UR6][R118.64] ;  /* 0x0000000676183981 */ /* 0x000f64000c1e1d00 */
[----:B---3--:R-:W2:Y:S01]  /*0c90*/  @P0 LDC.64 R56, c[0x0][0x440] ;  /* 0x00011000ff380b82 */ /* 0x008ea20000000a00 */
[C---:B------:R-:W-:Y:S01]  /*0ca0*/  @P3 IMAD.WIDE.U32 R122, R112.reuse, 0x10, R122 ;  /* 0x00000010707a3825 */ /* 0x040fe200078e007a */
[----:B------:R-:W-:Y:S01]  /*0cb0*/  @P3 IADD3 R112, PT, PT, R112, 0x20, RZ ;  /* 0x0000002070703810 */ /* 0x000fe20007ffe0ff */
[----:B------:R-:W5:Y:S04]  /*0cc0*/  @P3 LDG.E.128 R28, desc[UR6][R120.64] ;  /* 0x00000006781c3981 */ /* 0x000f68000c1e1d00 */
[C---:B------:R-:W-:Y:S01]  /*0cd0*/  @P2 IMAD.WIDE.U32 R124, R112.reuse, 0x10, R124 ;  /* 0x00000010707c2825 */ /* 0x040fe200078e007c */
[----:B------:R-:W5:Y:S03]  /*0ce0*/  @P3 LD.E.128 R96, desc[UR6][R122.64] ;  /* 0x000000067a603980 */ /* 0x000f66000c101d00 */
[C---:B----4-:R-:W-:Y:S01]  /*0cf0*/  @P2 IMAD.WIDE.U32 R126, R112.reuse, 0x10, R126 ;  /* 0x00000010707e2825 */ /* 0x050fe200078e007e */
[----:B------:R-:W5:Y:S03]  /*0d00*/  @P2 LDG.E.128 R32, desc[UR6][R124.64] ;  /* 0x000000067c202981 */ /* 0x000f66000c1e1d00 */
[C---:B0-----:R-:W-:Y:S01]  /*0d10*/  @P2 IMAD.WIDE.U32 R60, R112.reuse, 0x10, R60 ;  /* 0x00000010703c2825 */ /* 0x041fe200078e003c */
[----:B------:R-:W-:Y:S01]  /*0d20*/  @P2 IADD3 R112, PT, PT, R112, 0x20, RZ ;  /* 0x0000002070702810 */ /* 0x000fe20007ffe0ff */
[----:B------:R-:W5:Y:S04]  /*0d30*/  @P2 LDG.E.128 R36, desc[UR6][R126.64] ;  /* 0x000000067e242981 */ /* 0x000f68000c1e1d00 */
[----:B-1----:R-:W-:Y:S01]  /*0d40*/  @P1 IMAD.WIDE.U32 R64, R112, 0x10, R64 ;  /* 0x0000001070401825 */ /* 0x002fe200078e0040 */
[----:B------:R-:W-:-:S03]  /*0d50*/  @P6 MOV R79, RZ ;  /* 0x000000ff004f6202 */ /* 0x000fc60000000f00 */
[----:B------:R-:W-:Y:S01]  /*0d60*/  HFMA2 R58, -RZ, RZ, 0, 0 ;  /* 0x00000000ff3a7431 */ /* 0x000fe200000001ff */
[----:B------:R0:W5:Y:S01]  /*0d70*/  @P4 LDG.E.128 R16, desc[UR6][R80.64] ;  /* 0x0000000650104981 */ /* 0x000162000c1e1d00 */
[----:B------:R-:W-:-:S04]  /*0d80*/  @P1 IMAD.WIDE.U32 R128, R112, 0x10, R128 ;  /* 0x0000001070801825 */ /* 0x000fc800078e0080 */
[----:B------:R-:W-:Y:S02]  /*0d90*/  HFMA2 R66, -RZ, RZ, 0, 0 ;  /* 0x00000000ff427431 */ /* 0x000fe400000001ff */
[----:B------:R-:W-:Y:S02]  /*0da0*/  HFMA2 R74, -RZ, RZ, 0, 0 ;  /* 0x00000000ff4a7431 */ /* 0x000fe400000001ff */
[C---:B------:R-:W-:Y:S01]  /*0db0*/  @P1 IMAD.WIDE.U32 R130, R112.reuse, 0x10, R130 ;  /* 0x0000001070821825 */ /* 0x040fe200078e0082 */
[----:B------:R-:W-:Y:S01]  /*0dc0*/  @P1 IADD3 R112, PT, PT, R112, 0x20, RZ ;  /* 0x0000002070701810 */ /* 0x000fe20007ffe0ff */
[----:B------:R-:W5:Y:S04]  /*0dd0*/  @P1 LDG.E.128 R44, desc[UR6][R128.64] ;  /* 0x00000006802c1981 */ /* 0x000f68000c1e1d00 */
[C---:B------:R-:W-:Y:S01]  /*0de0*/  @P0 IMAD.WIDE.U32 R132, R112.reuse, 0x10, R132 ;  /* 0x0000001070840825 */ /* 0x040fe200078e0084 */
[----:B------:R-:W5:Y:S03]  /*0df0*/  @P1 LD.E.128 R88, desc[UR6][R130.64] ;  /* 0x0000000682581980 */ /* 0x000f66000c101d00 */
[C---:B------:R-:W-:Y:S01]  /*0e00*/  @P0 IMAD.WIDE.U32 R134, R112.reuse, 0x10, R134 ;  /* 0x0000001070860825 */ /* 0x040fe200078e0086 */
[----:B------:R-:W5:Y:S04]  /*0e10*/  @P0 LDG.E.128 R48, desc[UR6][R132.64] ;  /* 0x0000000684300981 */ /* 0x000f68000c1e1d00 */
[----:B------:R-:W5:Y:S01]  /*0e20*/  @P0 LDG.E.128 R52, desc[UR6][R134.64] ;  /* 0x0000000686340981 */ /* 0x000f62000c1e1d00 */
[----:B------:R-:W-:Y:S01]  /*0e30*/  ISETP.GE.U32.AND P6, PT, R3, 0x100, PT ;  /* 0x000001000300780c */ /* 0x000fe20003fc6070 */
[----:B--2---:R-:W-:-:S04]  /*0e40*/  @P0 IMAD.WIDE.U32 R68, R112, 0x10, R56 ;  /* 0x0000001070440825 */ /* 0x004fc800078e0038 */
[----:B------:R-:W-:Y:S01]  /*0e50*/  HFMA2 R82, -RZ, RZ, 0, 0 ;  /* 0x00000000ff527431 */ /* 0x000fe200000001ff */
[----:B------:R1:W5:Y:S01]  /*0e60*/  @P2 LD.E.128 R92, desc[UR6][R60.64] ;  /* 0x000000063c5c2980 */ /* 0x000362000c101d00 */
[----:B------:R-:W-:Y:S02]  /*0e70*/  CS2R R56, SRZ ;  /* 0x0000000000387805 */ /* 0x000fe4000001ff00 */
[----:B------:R-:W-:Y:S02]  /*0e80*/  MOV R62, RZ ;  /* 0x000000ff003e7202 */ /* 0x000fe40000000f00 */
[----:B------:R-:W-:Y:S01]  /*0e90*/  CS2R R72, SRZ ;  /* 0x0000000000487805 */ /* 0x000fe2000001ff00 */
[----:B------:R2:W5:Y:S01]  /*0ea0*/  @P1 LDG.E.128 R40, desc[UR6][R64.64] ;  /* 0x0000000640281981 */ /* 0x000562000c1e1d00 */
[----:B------:R-:W-:Y:S02]  /*0eb0*/  MOV R70, RZ ;  /* 0x000000ff00467202 */ /* 0x000fe40000000f00 */
[----:B------:R-:W-:-:S02]  /*0ec0*/  CS2R R76, SRZ ;  /* 0x00000000004c7805 */ /* 0x000fc4000001ff00 */
[----:B------:R-:W-:Y:S01]  /*0ed0*/  MOV R78, RZ ;  /* 0x000000ff004e7202 */ /* 0x000fe20000000f00 */
[----:B------:R3:W5:Y:S01]  /*0ee0*/  @P0 LD.E.128 R84, desc[UR6][R68.64] ;  /* 0x0000000644540980 */ /* 0x000762000c101d00 */
[----:B0-----:R-:W-:Y:S02]  /*0ef0*/  CS2R R80, SRZ ;  /* 0x0000000000507805 */ /* 0x001fe4000001ff00 */
[----:B-1----:R-:W-:Y:S02]  /*0f00*/  CS2R R60, SRZ ;  /* 0x00000000003c7805 */ /* 0x002fe4000001ff00 */
[----:B------:R-:W-:Y:S02]  /*0f10*/  @P5 MOV R83, RZ ;  /* 0x000000ff00535202 */ /* 0x000fe40000000f00 */
[----:B------:R-:W-:Y:S02]  /*0f20*/  @P4 MOV R75, RZ ;  /* 0x000000ff004b4202 */ /* 0x000fe40000000f00 */
[----:B--2---:R-:W-:-:S02]  /*0f30*/  CS2R R64, SRZ ;  /* 0x0000000000407805 */ /* 0x004fc4000001ff00 */
[----:B------:R-:W-:Y:S02]  /*0f40*/  @P3 MOV R71, RZ ;  /* 0x000000ff00473202 */ /* 0x000fe40000000f00 */
[----:B------:R-:W-:Y:S02]  /*0f50*/  @P2 MOV R67, RZ ;  /* 0x000000ff00432202 */ /* 0x000fe40000000f00 */
[----:B---3--:R-:W-:Y:S02]  /*0f60*/  CS2R R68, SRZ ;  /* 0x0000000000447805 */ /* 0x008fe4000001ff00 */
        /* <DEDUP_REMOVED lines=30> */
.L_x_26039:
        /* <DEDUP_REMOVED lines=117> */
.L_x_26042:
        /* <DEDUP_REMOVED lines=13> */
[----:B------:R4:W5:Y:S01]  /*1970*/  @P5 LDG.E.128 R212, desc[UR6][R84.64] ;  /* 0x0000000654d45981 */ /* 0x000962000c1e1d00 */
[----:B--2---:R-:W-:-:S06]  /*1980*/  @P5 IMAD.WIDE.U32 R88, R112, 0x10, R88 ;  /* 0x0000001070585825 */ /* 0x004fcc00078e0058 */
[----:B------:R-:W2:Y:S08]  /*1990*/  LDC.64 R108, c[0x0][0x3d0] ;  /* 0x0000f400ff6c7b82 */ /* 0x000eb00000000a00 */
[----:B------:R-:W2:Y:S08]  /*19a0*/  @P4 LDC.64 R114, c[0x0][0x438] ;  /* 0x00010e00ff724b82 */ /* 0x000eb00000000a00 */
[----:B------:R-:W2:Y:S01]  /*19b0*/  LDC.64 R116, c[0x0][0x3d8] ;  /* 0x0000f600ff747b82 */ /* 0x000ea20000000a00 */
[----:B-1----:R-:W-:-:S07]  /*19c0*/  @P5 IMAD.WIDE.U32 R92, R112, 0x10, R92 ;  /* 0x00000010705c5825 */ /* 0x002fce00078e005c */
[----:B------:R-:W1:Y:S01]  /*19d0*/  LDC.64 R118, c[0x0][0x3d0] ;  /* 0x0000f400ff767b82 */ /* 0x000e620000000a00 */
[----:B------:R-:W-:Y:S01]  /*19e0*/  @P5 LOP3.LUT R112, R112, 0x20, RZ, 0xfc, !PT ;  /* 0x0000002070705812 */ /* 0x000fe200078efcff */
[----:B------:R4:W5:Y:S06]  /*19f0*/  @P5 LD.E.128 R80, desc[UR6][R88.64] ;  /* 0x0000000658505980 */ /* 0x00096c000c101d00 */
[----:B------:R-:W1:Y:S08]  /*1a00*/  LDC.64 R122, c[0x0][0x3d8] ;  /* 0x0000f600ff7a7b82 */ /* 0x000e700000000a00 */
[----:B------:R-:W1:Y:S01]  /*1a10*/  @P3 LDC.64 R120, c[0x0][0x438] ;  /* 0x00010e00ff783b82 */ /* 0x000e620000000a00 */
[C---:B---3--:R-:W-:Y:S01]  /*1a20*/  @P6 IMAD.WIDE.U32 R96, R112.reuse, 0x10, R96 ;  /* 0x0000001070606825 */ /* 0x048fe200078e0060 */
[----:B------:R-:W-:Y:S01]  /*1a30*/  ISETP.GE.U32.AND P0, PT, R3, 0xe0, PT ;  /* 0x000000e00300780c */ /* 0x000fe20003f06070 */
[----:B------:R3:W5:Y:S05]  /*1a40*/  @P5 LDG.E.128 R4, desc[UR6][R92.64] ;  /* 0x000000065c045981 */ /* 0x00076a000c1e1d00 */
[----:B------:R-:W3:Y:S01]  /*1a50*/  LDC.64 R124, c[0x0][0x3d0] ;  /* 0x0000f400ff7c7b82 */ /* 0x000ee20000000a00 */
[C---:B0-----:R-:W-:Y:S01]  /*1a60*/  @P6 IMAD.WIDE.U32 R100, R112.reuse, 0x10, R100 ;  /* 0x0000001070646825 */ /* 0x041fe200078e0064 */
[----:B------:R0:W5:Y:S06]  /*1a70*/  @P6 LDG.E.128 R8, desc[UR6][R96.64] ;  /* 0x0000000660086981 */ /* 0x00016c000c1e1d00 */
[----:B------:R-:W0:Y:S01]  /*1a80*/  LDC.64 R126, c[0x0][0x3d8] ;  /* 0x0000f600ff7e7b82 */ /* 0x000e220000000a00 */
[----:B----4-:R-:W-:-:S07]  /*1a90*/  @P6 IMAD.WIDE.U32 R104, R112, 0x10, R104 ;  /* 0x0000001070686825 */ /* 0x010fce00078e0068 */
[----:B------:R-:W4:Y:S01]  /*1aa0*/  @P2 LDC.64 R84, c[0x0][0x438] ;  /* 0x00010e00ff542b82 */ /* 0x000f220000000a00 */
[----:B------:R-:W-:Y:S01]  /*1ab0*/  @P6 IADD3 R112, PT, PT, R112, 0x20, RZ ;  /* 0x0000002070706810 */ /* 0x000fe20007ffe0ff */
[----:B------:R0:W5:Y:S06]  /*1ac0*/  @P6 LD.E.128 R76, desc[UR6][R100.64] ;  /* 0x00000006644c6980 */ /* 0x00016c000c101d00 */
[----:B------:R-:W0:Y:S01]  /*1ad0*/  LDC.64 R88, c[0x0][0x3d0] ;  /* 0x0000f400ff587b82 */ /* 0x000e220000000a00 */
[C---:B--2---:R-:W-:Y:S01]  /*1ae0*/  @P4 IMAD.WIDE.U32 R108, R112.reuse, 0x10, R108 ;  /* 0x00000010706c4825 */ /* 0x044fe200078e006c */
[----:B------:R2:W5:Y:S06]  /*1af0*/  @P6 LDG.E.128 R12, desc[UR6][R104.64] ;  /* 0x00000006680c6981 */ /* 0x00056c000c1e1d00 */
[----:B------:R-:W2:Y:S01]  /*1b00*/  LDC.64 R130, c[0x0][0x3d8] ;  /* 0x0000f600ff827b82 */ /* 0x000ea20000000a00 */
[----:B------:R-:W-:-:S07]  /*1b10*/  @P4 IMAD.WIDE.U32 R114, R112, 0x10, R114 ;  /* 0x0000001070724825 */ /* 0x000fce00078e0072 */
[----:B------:R-:W2:Y:S01]  /*1b20*/  LDC.64 R132, c[0x0][0x3d0] ;  /* 0x0000f400ff847b82 */ /* 0x000ea20000000a00 */
[----:B------:R-:W-:-:S07]  /*1b30*/  @P4 IMAD.WIDE.U32 R116, R112, 0x10, R116 ;  /* 0x0000001070744825 */ /* 0x000fce00078e0074 */
[----:B------:R-:W2:Y:S01]  /*1b40*/  @P1 LDC.64 R128, c[0x0][0x438] ;  /* 0x00010e00ff801b82 */ /* 0x000ea20000000a00 */
[----:B------:R-:W-:Y:S01]  /*1b50*/  @P4 IADD3 R112, PT, PT, R112, 0x20, RZ ;  /* 0x0000002070704810 */ /* 0x000fe20007ffe0ff */
[----:B------:R-:W5:Y:S06]  /*1b60*/  @P4 LD.E.128 R72, desc[UR6][R114.64] ;  /* 0x0000000672484980 */ /* 0x000f6c000c101d00 */
[----:B------:R-:W2:Y:S01]  /*1b70*/  LDC.64 R134, c[0x0][0x3d8] ;  /* 0x0000f600ff867b82 */ /* 0x000ea20000000a00 */
[C---:B-1----:R-:W-:Y:S01]  /*1b80*/  @P3 IMAD.WIDE.U32 R118, R112.reuse, 0x10, R118 ;  /* 0x0000001070763825 */ /* 0x042fe200078e0076 */
[----:B------:R-:W5:Y:S03]  /*1b90*/  @P4 LDG.E.128 R20, desc[UR6][R116.64] ;  /* 0x0000000674144981 */ /* 0x000f66000c1e1d00 */
[C---:B------:R-:W-:Y:S01]  /*1ba0*/  @P3 IMAD.WIDE.U32 R120, R112.reuse, 0x10, R120 ;  /* 0x0000001070783825 */ /* 0x040fe200078e0078 */
[----:B------:R-:W5:Y:S02]  /*1bb0*/  @P3 LDG.E.128 R24, desc[UR6][R118.64] ;  /* 0x0000000676183981 */ /* 0x000f64000c1e1d00 */
[----:B---3--:R-:W1:Y:S01]  /*1bc0*/  @P0 LDC.64 R92, c[0x0][0x438] ;  /* 0x00010e00ff5c0b82 */ /* 0x008e620000000a00 */
[C---:B------:R-:W-:Y:S01]  /*1bd0*/  @P3 IMAD.WIDE.U32 R122, R112.reuse, 0x10, R122 ;  /* 0x00000010707a3825 */ /* 0x040fe200078e007a */
[----:B------:R-:W-:Y:S01]  /*1be0*/  @P3 IADD3 R112, PT, PT, R112, 0x20, RZ ;  /* 0x0000002070703810 */ /* 0x000fe20007ffe0ff */
[----:B------:R-:W5:Y:S04]  /*1bf0*/  @P3 LD.E.128 R68, desc[UR6][R120.64] ;  /* 0x0000000678443980 */ /* 0x000f68000c101d00 */
[C---:B------:R-:W-:Y:S01]  /*1c00*/  @P2 IMAD.WIDE.U32 R124, R112.reuse, 0x10, R124 ;  /* 0x00000010707c2825 */ /* 0x040fe200078e007c */
[----:B------:R-:W5:Y:S03]  /*1c10*/  @P3 LDG.E.128 R28, desc[UR6][R122.64] ;  /* 0x000000067a1c3981 */ /* 0x000f66000c1e1d00 */
[C---:B----4-:R-:W-:Y:S01]  /*1c20*/  @P2 IMAD.WIDE.U32 R84, R112.reuse, 0x10, R84 ;  /* 0x0000001070542825 */ /* 0x050fe200078e0054 */
[----:B------:R-:W5:Y:S03]  /*1c30*/  @P2 LDG.E.128 R32, desc[UR6][R124.64] ;  /* 0x000000067c202981 */ /* 0x000f66000c1e1d00 */
[C---:B0-----:R-:W-:Y:S01]  /*1c40*/  @P2 IMAD.WIDE.U32 R126, R112.reuse, 0x10, R126 ;  /* 0x00000010707e2825 */ /* 0x041fe200078e007e */
[----:B------:R-:W-:-:S03]  /*1c50*/  @P2 IADD3 R112, PT, PT, R112, 0x20, RZ ;  /* 0x0000002070702810 */ /* 0x000fc60007ffe0ff */
[----:B------:R-:W-:Y:S01]  /*1c60*/  HFMA2 R86, -RZ, RZ, 0, 0 ;  /* 0x00000000ff567431 */ /* 0x000fe200000001ff */
[----:B------:R-:W-:Y:S01]  /*1c70*/  @P6 MOV R107, RZ ;  /* 0x000000ff006b6202 */ /* 0x000fe20000000f00 */
[----:B------:R-:W-:Y:S01]  /*1c80*/  HFMA2 R94, -RZ, RZ, 0, 0 ;  /* 0x00000000ff5e7431 */ /* 0x000fe200000001ff */
[----:B------:R-:W5:Y:S01]  /*1c90*/  @P2 LDG.E.128 R36, desc[UR6][R126.64] ;  /* 0x000000067e242981 */ /* 0x000f62000c1e1d00 */
[----:B------:R-:W-:-:S04]  /*1ca0*/  @P1 IMAD.WIDE.U32 R88, R112, 0x10, R88 ;  /* 0x0000001070581825 */ /* 0x000fc800078e0058 */
[----:B------:R-:W-:Y:S02]  /*1cb0*/  HFMA2 R102, -RZ, RZ, 0, 0 ;  /* 0x00000000ff667431 */ /* 0x000fe400000001ff */
[----:B------:R-:W-:Y:S02]  /*1cc0*/  HFMA2 R110, -RZ, RZ, 0, 0 ;  /* 0x00000000ff6e7431 */ /* 0x000fe400000001ff */
[C---:B--2---:R-:W-:Y:S01]  /*1cd0*/  @P1 IMAD.WIDE.U32 R128, R112.reuse, 0x10, R128 ;  /* 0x0000001070801825 */ /* 0x044fe200078e0080 */
[----:B------:R0:W5:Y:S03]  /*1ce0*/  @P4 LDG.E.128 R16, desc[UR6][R108.64] ;  /* 0x000000066c104981 */ /* 0x000166000c1e1d00 */
[C---:B------:R-:W-:Y:S01]  /*1cf0*/  @P1 IMAD.WIDE.U32 R130, R112.reuse, 0x10, R130 ;  /* 0x0000001070821825 */ /* 0x040fe200078e0082 */
[----:B------:R-:W-:Y:S01]  /*1d00*/  @P1 IADD3 R112, PT, PT, R112, 0x20, RZ ;  /* 0x0000002070701810 */ /* 0x000fe20007ffe0ff */
[----:B------:R-:W5:Y:S04]  /*1d10*/  @P1 LD.E.128 R60, desc[UR6][R128.64] ;  /* 0x00000006803c1980 */ /* 0x000f68000c101d00 */
[C---:B------:R-:W-:Y:S01]  /*1d20*/  @P0 IMAD.WIDE.U32 R132, R112.reuse, 0x10, R132 ;  /* 0x0000001070840825 */ /* 0x040fe200078e0084 */
[----:B------:R-:W5:Y:S03]  /*1d30*/  @P1 LDG.E.128 R44, desc[UR6][R130.64] ;  /* 0x00000006822c1981 */ /* 0x000f66000c1e1d00 */
[C---:B------:R-:W-:Y:S01]  /*1d40*/  @P0 IMAD.WIDE.U32 R134, R112.reuse, 0x10, R134 ;  /* 0x0000001070860825 */ /* 0x040fe200078e0086 */
[----:B------:R-:W5:Y:S04]  /*1d50*/  @P0 LDG.E.128 R48, desc[UR6][R132.64] ;  /* 0x0000000684300981 */ /* 0x000f68000c1e1d00 */
[----:B------:R-:W5:Y:S01]  /*1d60*/  @P0 LDG.E.128 R52, desc[UR6][R134.64] ;  /* 0x0000000686340981 */ /* 0x000f62000c1e1d00 */
[----:B------:R-:W-:Y:S01]  /*1d70*/  ISETP.GE.U32.AND P6, PT, R3, 0x100, PT ;  /* 0x000001000300780c */ /* 0x000fe20003fc6070 */
[----:B-1----:R-:W-:Y:S01]  /*1d80*/  @P0 IMAD.WIDE.U32 R92, R112, 0x10, R92 ;  /* 0x00000010705c0825 */ /* 0x002fe200078e005c */
[----:B------:R-:W-:Y:S01]  /*1d90*/  MOV R90, RZ ;  /* 0x000000ff005a7202 */ /* 0x000fe20000000f00 */
[----:B------:R1:W5:Y:S01]  /*1da0*/  @P2 LD.E.128 R64, desc[UR6][R84.64] ;  /* 0x0000000654402980 */ /* 0x000362000c101d00 */
[----:B------:R-:W-:-:S02]  /*1db0*/  MOV R98, RZ ;  /* 0x000000ff00627202 */ /* 0x000fc40000000f00 */
[----:B------:R-:W-:Y:S02]  /*1dc0*/  CS2R R96, SRZ ;  /* 0x0000000000607805 */ /* 0x000fe4000001ff00 */
[----:B------:R-:W-:Y:S01]  /*1dd0*/  CS2R R100, SRZ ;  /* 0x0000000000647805 */ /* 0x000fe2000001ff00 */
[----:B------:R2:W5:Y:S01]  /*1de0*/  @P1 LDG.E.128 R40, desc[UR6][R88.64] ;  /* 0x0000000658281981 */ /* 0x000562000c1e1d00 */
[----:B------:R-:W-:Y:S02]  /*1df0*/  MOV R106, RZ ;  /* 0x000000ff006a7202 */ /* 0x000fe40000000f00 */
[----:B------:R-:W-:Y:S02]  /*1e00*/  CS2R R104, SRZ ;  /* 0x0000000000687805 */ /* 0x000fe4000001ff00 */
[----:B0-----:R-:W-:Y:S01]  /*1e10*/  CS2R R108, SRZ ;  /* 0x00000000006c7805 */ /* 0x001fe2000001ff00 */
[----:B------:R0:W5:Y:S01]  /*1e20*/  @P0 LD.E.128 R56, desc[UR6][R92.64] ;  /* 0x000000065c380980 */ /* 0x000162000c101d00 */
[----:B------:R-:W-:-:S02]  /*1e30*/  @P5 MOV R111, RZ ;  /* 0x000000ff006f5202 */ /* 0x000fc40000000f00 */
[----:B-1----:R-:W-:Y:S02]  /*1e40*/  CS2R R84, SRZ ;  /* 0x0000000000547805 */ /* 0x002fe4000001ff00 */
[----:B------:R-:W-:Y:S02]  /*1e50*/  @P4 MOV R103, RZ ;  /* 0x000000ff00674202 */ /* 0x000fe40000000f00 */
[----:B------:R-:W-:Y:S02]  /*1e60*/  @P3 MOV R99, RZ ;  /* 0x000000ff00633202 */ /* 0x000fe40000000f00 */
[----:B--2---:R-:W-:Y:S02]  /*1e70*/  CS2R R88, SRZ ;  /* 0x0000000000587805 */ /* 0x004fe4000001ff00 */
[----:B------:R-:W-:Y:S02]  /*1e80*/  @P2 MOV R95, RZ ;  /* 0x000000ff005f2202 */ /* 0x000fe40000000f00 */
[----:B------:R-:W-:-:S02]  /*1e90*/  @P1 MOV R91, RZ ;  /* 0x000000ff005b1202 */ /* 0x000fc40000000f00 */
[----:B0-----:R-:W-:Y:S02]  /*1ea0*/  CS2R R92, SRZ ;  /* 0x00000000005c7805 */ /* 0x001fe4000001ff00 */
[----:B------:R-:W-:Y:S02]  /*1eb0*/  @P0 MOV R87, RZ ;  /* 0x000000ff00570202 */ /* 0x000fe40000000f00 */
[----:B------:R-:W-:Y:S01]  /*1ec0*/  @P0 IADD3 R112, PT, PT, R112, 0x20, RZ ;  /* 0x0000002070700810 */ /* 0x000fe20007ffe0ff */
[----:B------:R-:W-:Y:S06]  /*1ed0*/  @!P6 BRA `(.L_x_26041) ;  /* 0x000000000064e947 */ /* 0x000fec0003800000 */
[----:B------:R-:W0:Y:S08]  /*1ee0*/  LDC.64 R114, c[0x0][0x3d8] ;  /* 0x0000f600ff727b82 */ /* 0x000e300000000a00 */
[----:B------:R-:W1:Y:S08]  /*1ef0*/  LDC.64 R116, c[0x0][0x3d0] ;  /* 0x0000f400ff747b82 */ /* 0x000e700000000a00 */
[----:B------:R-:W2:Y:S01]  /*1f00*/  LDC.64 R120, c[0x0][0x438] ;  /* 0x00010e00ff787b82 */ /* 0x000ea20000000a00 */
[----:B0-----:R-:W-:-:S04]  /*1f10*/  IMAD.WIDE.U32 R114, R112, 0x10, R114 ;  /* 0x0000001070727825 */ /* 0x001fc800078e0072 */
[----:B-1----:R-:W-:-:S06]  /*1f20*/  IMAD.WIDE.U32 R116, R112, 0x10, R116 ;  /* 0x0000001070747825 */ /* 0x002fcc00078e0074 */
[----:B------:R-:W5:Y:S01]  /*1f30*/  LDG.E.128 R116, desc[UR6][R116.64] ;  /* 0x0000000674747981 */ /* 0x000f62000c1e1d00 */
[----:B--2---:R-:W-:-:S03]  /*1f40*/  IMAD.WIDE.U32 R120, R112, 0x10, R120 ;  /* 0x0000001070787825 */ /* 0x004fc600078e0078 */
[----:B------:R-:W5:Y:S04]  /*1f50*/  LDG.E.128 R112, desc[UR6][R114.64] ;  /* 0x0000000672707981 */ /* 0x000f68000c1e1d00 */
[----:B------:R-:W5:Y:S01]  /*1f60*/  LD.E.128 R120, desc[UR6][R120.64] ;  /* 0x0000000678787980 */ /* 0x000f62000c101d00 */
[----:B------:R-:W-:Y:S02]  /*1f70*/  CS2R R126, SRZ ;  /* 0x00000000007e7805 */ /* 0x000fe4000001ff00 */
        /* <DEDUP_REMOVED lines=14> */
[----:B------:R-:W-:-:S07]  /*2060*/  CS2R R108, SRZ ;  /* 0x00000000006c7805 */ /* 0x000fce000001ff00 */
.L_x_26041:
[----:B------:R-:W-:Y:S05]  /*2070*/  BSYNC.RECONVERGENT B0 ;  /* 0x0000000000007941 */ /* 0x000fea0003800200 */
.L_x_26038:
[----:B------:R-:W0:Y:S01]  /*2080*/  S2UR UR4, SR_CTAID.X ;  /* 0x00000000000479c3 */ /* 0x000e220000002500 */
[----:B------:R-:W1:Y:S01]  /*2090*/  LDCU UR5, c[0x0][0x384] ;  /* 0x00007080ff0577ac */ /* 0x000e620008000800 */
[----:B------:R-:W-:Y:S01]  /*20a0*/  SHF.R.U32.HI R0, RZ, 0x5, R0 ;  /* 0x00000005ff007819 */ /* 0x000fe20000011600 */
[----:B0-----:R-:W-:-:S06]  /*20b0*/  USHF.L.U32 UR4, UR4, 0x2, URZ ;  /* 0x0000000204047899 */ /* 0x001fcc00080006ff */
[----:B------:R-:W-:-:S04]  /*20c0*/  LOP3.LUT R200, R0, UR4, RZ, 0xfc, !PT ;  /* 0x0000000400c87c12 */ /* 0x000fc8000f8efcff */
[----:B-1----:R-:W-:-:S13]  /*20d0*/  ISETP.GE.AND P0, PT, R200, UR5, PT ;  /* 0x00000005c8007c0c */ /* 0x002fda000bf06270 */
[----:B------:R-:W-:Y:S05]  /*20e0*/  @P0 EXIT ;  /* 0x000000000000094d */ /* 0x000fea0003800000 */
[----:B------:R-:W0:Y:S01]  /*20f0*/  LDCU UR12, c[0x0][0x388] ;  /* 0x00007100ff0c77ac */ /* 0x000e220008000800 */
[----:B------:R-:W1:Y:S01]  /*2100*/  LDCU.U8 UR10, c[0x0][0x410] ;  /* 0x00008200ff0a77ac */ /* 0x000e620008000000 */
[----:B------:R-:W2:Y:S01]  /*2110*/  LDCU UR11, c[0x0][0x448] ;  /* 0x00008900ff0b77ac */ /* 0x000ea20008000800 */
[----:B------:R-:W3:Y:S01]  /*2120*/  LDCU.64 UR4, c[0x0][0x398] ;  /* 0x00007300ff0477ac */ /* 0x000ee20008000a00 */
[----:B------:R-:W4:Y:S02]  /*2130*/  LDCU.64 UR8, c[0x0][0x3a0] ;  /* 0x00007400ff0877ac */ /* 0x000f240008000a00 */
.L_x_26108:
[----:B0-----:R-:W-:Y:S01]  /*2140*/  IMAD R0, R200, UR12, RZ ;  /* 0x0000000cc8007c24 */ /* 0x001fe2000f8e02ff */
[----:B------:R-:W-:Y:S04]  /*2150*/  BSSY.RECONVERGENT B0, `(.L_x_26043) ;  /* 0x0000075000007945 */ /* 0x000fe80003800200 */
[----:B------:R-:W-:-:S04]  /*2160*/  SHF.R.S32.HI R201, RZ, 0x1f, R0 ;  /* 0x0000001fffc97819 */ /* 0x000fc80000011400 */
[----:B------:R-:W-:-:S04]  /*2170*/  LEA.HI R201, R201, R0, RZ, 0x3 ;  /* 0x00000000c9c97211 */ /* 0x000fc800078f18ff */
[----:B------:R-:W-:-:S04]  /*2180*/  LEA.HI.SX32 R201, R201, R2, 0x1d ;  /* 0x00000002c9c97211 */ /* 0x000fc800078feaff */
[----:B------:R-:W-:Y:S01]  /*2190*/  MOV R0, R201 ;  /* 0x000000c900007202 */ /* 0x000fe20000000f00 */
[----:B------:R-:W-:Y:S06]  /*21a0*/  @!P5 BRA `(.L_x_26044) ;  /* 0x0000000400bcd947 */ /* 0x000fec0003800000 */
[----:B---3--:R-:W-:Y:S01]  /*21b0*/  ISETP.NE.U32.AND P0, PT, RZ, UR4, PT ;  /* 0x00000004ff007c0c */ /* 0x008fe2000bf05070 */
[----:B------:R-:W0:Y:S01]  /*21c0*/  LDC.64 R140, c[0x0][0x390] ;  /* 0x0000e400ff8c7b82 */ /* 0x000e220000000a00 */
[----:B----4-:R-:W-:Y:S02]  /*21d0*/  ISETP.NE.U32.AND P1, PT, RZ, UR8, PT ;  /* 0x00000008ff007c0c */ /* 0x010fe4000bf25070 */
[----:B------:R-:W-:Y:S02]  /*21e0*/  ISETP.NE.AND.EX P0, PT, RZ, UR5, PT, P0 ;  /* 0x00000005ff007c0c */ /* 0x000fe4000bf05300 */
[----:B------:R-:W-:-:S11]  /*21f0*/  ISETP.NE.AND.EX P1, PT, RZ, UR9, PT, P1 ;  /* 0x00000009ff007c0c */ /* 0x000fd6000bf25310 */
[----:B------:R-:W3:Y:S08]  /*2200*/  @P0 LDC.64 R136, c[0x0][0x398] ;  /* 0x0000e600ff880b82 */ /* 0x000ef00000000a00 */
[----:B------:R-:W4:Y:S01]  /*2210*/  @P1 LDC.64 R138, c[0x0][0x3a0] ;  /* 0x0000e800ff8a1b82 */ /* 0x000f220000000a00 */
[----:B0-----:R-:W-:-:S06]  /*2220*/  IMAD.WIDE.U32 R140, R201, 0x10, R140 ;  /* 0x00000010c98c7825 */ /* 0x001fcc00078e008c */
[----:B------:R-:W5:Y:S01]  /*2230*/  LDG.E.128 R140, desc[UR6][R140.64] ;  /* 0x000000068c8c7981 */ /* 0x000f62000c1e1d00 */
[----:B---3--:R-:W-:-:S05]  /*2240*/  @P0 IMAD.WIDE.U32 R136, R201, 0x10, R136 ;  /* 0x00000010c9880825 */ /* 0x008fca00078e0088 */
[----:B------:R0:W5:Y:S01]  /*2250*/  @P0 LDG.E.128 R216, desc[UR6][R136.64] ;  /* 0x0000000688d80981 */ /* 0x000162000c1e1d00 */
[----:B----4-:R-:W-:-:S05]  /*2260*/  @P1 IMAD.WIDE.U32 R138, R201, 0x20, R138 ;  /* 0x00000020c98a1825 */ /* 0x010fca00078e008a */
        /* <DEDUP_REMOVED lines=17> */
.L_x_26046:
[--C-:B-----5:R-:W-:Y:S02]  /*2380*/  HADD2.F32 R137, -RZ, R140.reuse.H0_H0 ;  /* 0x2000008cff897230 */ /* 0x120fe40000004100 */
[----:B------:R-:W-:Y:S02]  /*2390*/  HADD2.F32 R140, -RZ, R140.H1_H1 ;  /* 0x3000008cff8c7230 */ /* 0x000fe40000004100 */
[--C-:B------:R-:W-:Y:S02]  /*23a0*/  HADD2.F32 R139, -RZ, R141.reuse.H0_H0 ;  /* 0x2000008dff8b7230 */ /* 0x100fe40000004100 */
[----:B------:R-:W-:Y:S01]  /*23b0*/  FADD.FTZ R136, R128, R137 ;  /* 0x0000008980887221 */ /* 0x000fe20000010000 */
[----:B------:R-:W-:Y:S02]  /*23c0*/  HADD2.F32 R0, -RZ, R141.H1_H1 ;  /* 0x3000008dff007230 */ /* 0x000fe40000004100 */
[----:B------:R-:W-:Y:S01]  /*23d0*/  FADD.FTZ R137, R129, R140 ;  /* 0x0000008c81897221 */ /* 0x000fe20000010000 */
[----:B------:R-:W-:-:S02]  /*23e0*/  HADD2.F32 R141, -RZ, R142.H0_H0 ;  /* 0x2000008eff8d7230 */ /* 0x000fc40000004100 */
[----:B------:R-:W-:Y:S01]  /*23f0*/  FADD.FTZ R138, R130, R139 ;  /* 0x0000008b828a7221 */ /* 0x000fe20000010000 */
[----:B------:R-:W-:Y:S02]  /*2400*/  HADD2.F32 R142, -RZ, R142.H1_H1 ;  /* 0x3000008eff8e7230 */ /* 0x000fe40000004100 */
[----:B------:R-:W-:Y:S01]  /*2410*/  FADD.FTZ R139, R131, R0 ;  /* 0x00000000838b7221 */ /* 0x000fe20000010000 */
[--C-:B------:R-:W-:Y:S02]  /*2420*/  HADD2.F32 R205, -RZ, R143.reuse.H0_H0 ;  /* 0x2000008fffcd7230 */ /* 0x100fe40000004100 */
[----:B------:R-:W-:Y:S01]  /*2430*/  FADD.FTZ R140, R132, R141 ;  /* 0x0000008d848c7221 */ /* 0x000fe20000010000 */
[----:B------:R-:W-:Y:S02]  /*2440*/  HADD2.F32 R202, -RZ, R143.H1_H1 ;  /* 0x3000008fffca7230 */ /* 0x000fe40000004100 */
[----:B------:R-:W-:Y:S01]  /*2450*/  FADD.FTZ R141, R133, R142 ;  /* 0x0000008e858d7221 */ /* 0x000fe20000010000 */
[----:B------:R-:W-:-:S02]  /*2460*/  FADD.FTZ R142, R134, R205 ;  /* 0x000000cd868e7221 */ /* 0x000fc40000010000 */
[----:B------:R-:W-:Y:S01]  /*2470*/  FADD.FTZ R143, R135, R202 ;  /* 0x000000ca878f7221 */ /* 0x000fe20000010000 */
[----:B------:R-:W-:Y:S06]  /*2480*/  BRA `(.L_x_26047) ;  /* 0x0000000000f07947 */ /* 0x000fec0003800000 */
.L_x_26045:
        /* <DEDUP_REMOVED lines=8> */
[----:B------:R-:W-:Y:S01]  /*2510*/  FADD.FTZ R136, R139, R136 ;  /* 0x000000888b887221 */ /* 0x000fe20000010000 */
[----:B------:R-:W-:-:S02]  /*2520*/  HADD2.F32 R0, -RZ, R141.H1_H1 ;  /* 0x3000008dff007230 */ /* 0x000fc40000004100 */
[----:B------:R-:W-:Y:S01]  /*2530*/  FADD.FTZ R137, R140, R137 ;  /* 0x000000898c897221 */ /* 0x000fe20000010000 */
[--C-:B------:R-:W-:Y:S02]  /*2540*/  HADD2.F32 R207, -RZ, R142.reuse.H0_H0 ;  /* 0x2000008effcf7230 */ /* 0x100fe40000004100 */
[----:B------:R-:W-:Y:S02]  /*2550*/  HADD2.F32 R202, -RZ, R142.H1_H1 ;  /* 0x3000008effca7230 */ /* 0x000fe40000004100 */
[--C-:B------:R-:W-:Y:S02]  /*2560*/  HADD2.F32 R209, -RZ, R143.reuse.H0_H0 ;  /* 0x2000008fffd17230 */ /* 0x100fe40000004100 */
[----:B------:R-:W-:Y:S02]  /*2570*/  HADD2.F32 R204, -RZ, R143.H1_H1 ;  /* 0x3000008fffcc7230 */ /* 0x000fe40000004100 */
[--C-:B------:R-:W-:Y:S02]  /*2580*/  HADD2.F32 R138, -RZ, R217.reuse.H0_H0 ;  /* 0x200000d9ff8a7230 */ /* 0x100fe40000004100 */
[----:B------:R-:W-:-:S02]  /*2590*/  HADD2.F32 R139, -RZ, R217.H1_H1 ;  /* 0x300000d9ff8b7230 */ /* 0x000fc40000004100 */
[--C-:B------:R-:W-:Y:S02]  /*25a0*/  HADD2.F32 R140, -RZ, R218.reuse.H0_H0 ;  /* 0x200000daff8c7230 */ /* 0x100fe40000004100 */
        /* <DEDUP_REMOVED lines=10> */
.L_x_26048:
[--C-:B-----5:R-:W-:Y:S02]  /*2650*/  HADD2.F32 R0, -RZ, R140.reuse.H0_H0 ;  /* 0x2000008cff007230 */ /* 0x120fe40000004100 */
[----:B------:R-:W-:Y:S02]  /*2660*/  HADD2.F32 R140, -RZ, R140.H1_H1 ;  /* 0x3000008cff8c7230 */ /* 0x000fe40000004100 */
[--C-:B------:R-:W-:Y:S02]  /*2670*/  HADD2.F32 R139, -RZ, R216.reuse.H1_H1 ;  /* 0x300000d8ff8b7230 */ /* 0x100fe40000004100 */
[--C-:B------:R-:W-:Y:S02]  /*2680*/  HADD2.F32 R136, -RZ, R141.reuse.H0_H0 ;  /* 0x2000008dff887230 */ /* 0x100fe40000004100 */
[----:B------:R-:W-:Y:S02]  /*2690*/  HADD2.F32 R138, -RZ, R141.H1_H1 ;  /* 0x3000008dff8a7230 */ /* 0x000fe40000004100 */
[----:B------:R-:W-:Y:S01]  /*26a0*/  FADD.FTZ R140, R140, R139 ;  /* 0x0000008b8c8c7221 */ /* 0x000fe20000010000 */
[----:B------:R-:W-:-:S02]  /*26b0*/  HADD2.F32 R137, -RZ, R216.H0_H0 ;  /* 0x200000d8ff897230 */ /* 0x000fc40000004100 */
[--C-:B------:R-:W-:Y:S02]  /*26c0*/  HADD2.F32 R202, -RZ, R142.reuse.H0_H0 ;  /* 0x2000008effca7230 */ /* 0x100fe40000004100 */
[----:B------:R-:W-:Y:S02]  /*26d0*/  HADD2.F32 R141, -RZ, R217.H0_H0 ;  /* 0x200000d9ff8d7230 */ /* 0x000fe40000004100 */
[----:B------:R-:W-:Y:S01]  /*26e0*/  FADD.FTZ R137, R0, R137 ;  /* 0x0000008900897221 */ /* 0x000fe20000010000 */
        /* <DEDUP_REMOVED lines=8> */
[----:B------:R-:W-:Y:S02]  /*2770*/  HADD2.F32 R139, -RZ, R217.H1_H1 ;  /* 0x300000d9ff8b7230 */ /* 0x000fe40000004100 */
[----:B------:R-:W-:Y:S01]  /*2780*/  FADD.FTZ R143, R202, R143 ;  /* 0x0000008fca8f7221 */ /* 0x000fe20000010000 */
[--C-:B------:R-:W-:Y:S02]  /*2790*/  HADD2.F32 R207, -RZ, R219.reuse.H0_H0 ;  /* 0x200000dbffcf7230 */ /* 0x100fe40000004100 */
[----:B------:R-:W-:Y:S01]  /*27a0*/  FADD.FTZ R142, R142, R205 ;  /* 0x000000cd8e8e7221 */ /* 0x000fe20000010000 */
[----:B------:R-:W-:-:S02]  /*27b0*/  HADD2.F32 R209, -RZ, R219.H1_H1 ;  /* 0x300000dbffd17230 */ /* 0x000fc40000004100 */
        /* <DEDUP_REMOVED lines=9> */
.L_x_26047:
[----:B------:R-:W0:Y:S01]  /*2850*/  LDC.64 R204, c[0x0][0x3a8] ;  /* 0x0000ea00ffcc7b82 */ /* 0x000e220000000a00 */
[C---:B------:R-:W-:Y:S01]  /*2860*/  IADD3 R0, PT, PT, R201.reuse, 0x20, RZ ;  /* 0x00000020c9007810 */ /* 0x040fe20007ffe0ff */
[----:B0-----:R-:W-:-:S05]  /*2870*/  IMAD.WIDE.U32 R204, R201, 0x20, R204 ;  /* 0x00000020c9cc7825 */ /* 0x001fca00078e00cc */
[----:B------:R0:W-:Y:S04]  /*2880*/  STG.E.128 desc[UR6][R204.64], R136 ;  /* 0x00000088cc007986 */ /* 0x0001e8000c101d06 */
[----:B------:R0:W-:Y:S02]  /*2890*/  STG.E.128 desc[UR6][R204.64+0x10], R140 ;  /* 0x0000108ccc007986 */ /* 0x0001e4000c101d06 */
.L_x_26044:
[----:B-1234-:R-:W-:Y:S05]  /*28a0*/  BSYNC.RECONVERGENT B0 ;  /* 0x0000000000007941 */ /* 0x01efea0003800200 */
.L_x_26043:
        /* <DEDUP_REMOVED lines=21> */
[--C-:B-1---5:R-:W-:Y:S02]  /*2a00*/  HADD2.F32 R144, -RZ, R148.reuse.H0_H0 ;  /* 0x20000094ff907230 */ /* 0x122fe40000004100 */
[----:B------:R-:W-:Y:S02]  /*2a10*/  HADD2.F32 R148, -RZ, R148.H1_H1 ;  /* 0x30000094ff947230 */ /* 0x000fe40000004100 */
[--C-:B------:R-:W-:Y:S02]  /*2a20*/  HADD2.F32 R147, -RZ, R216.reuse.H1_H1 ;  /* 0x300000d8ff937230 */ /* 0x100fe40000004100 */
[----:B------:R-:W-:Y:S02]  /*2a30*/  HADD2.F32 R146, -RZ, R149.H0_H0 ;  /* 0x20000095ff927230 */ /* 0x000fe40000004100 */
[----:B------:R-:W-:Y:S02]  /*2a40*/  HADD2.F32 R207, -RZ, R217.H0_H0 ;  /* 0x200000d9ffcf7230 */ /* 0x000fe40000004100 */
[----:B------:R-:W-:Y:S01]  /*2a50*/  FADD.FTZ R148, R147, R148 ;  /* 0x0000009493947221 */ /* 0x000fe20000010000 */
[----:B------:R-:W-:-:S02]  /*2a60*/  HADD2.F32 R145, -RZ, R216.H0_H0 ;  /* 0x200000d8ff917230 */ /* 0x000fc40000004100 */
[--C-:B------:R-:W-:Y:S02]  /*2a70*/  HADD2.F32 R202, -RZ, R150.reuse.H0_H0 ;  /* 0x20000096ffca7230 */ /* 0x100fe40000004100 */
[----:B------:R-:W-:Y:S01]  /*2a80*/  FADD.FTZ R147, R207, R146 ;  /* 0x00000092cf937221 */ /* 0x000fe20000010000 */
[----:B0-----:R-:W-:Y:S02]  /*2a90*/  HADD2.F32 R204, -RZ, R150.H1_H1 ;  /* 0x30000096ffcc7230 */ /* 0x001fe40000004100 */
[----:B------:R-:W-:Y:S01]  /*2aa0*/  FADD.FTZ R145, R145, R144 ;  /* 0x0000009091917221 */ /* 0x000fe20000010000 */
[----:B------:R-:W-:Y:S02]  /*2ab0*/  HADD2.F32 R149, -RZ, R149.H1_H1 ;  /* 0x30000095ff957230 */ /* 0x000fe40000004100 */
[----:B------:R-:W-:Y:S02]  /*2ac0*/  HADD2.F32 R150, -RZ, R217.H1_H1 ;  /* 0x300000d9ff967230 */ /* 0x000fe40000004100 */
[----:B------:R-:W-:-:S02]  /*2ad0*/  HADD2.F32 R205, -RZ, R151.H0_H0 ;  /* 0x20000097ffcd7230 */ /* 0x000fc40000004100 */
[--C-:B------:R-:W-:Y:S02]  /*2ae0*/  HADD2.F32 R207, -RZ, R218.reuse.H0_H0 ;  /* 0x200000daffcf7230 */ /* 0x100fe40000004100 */
[----:B------:R-:W-:Y:S01]  /*2af0*/  FADD.FTZ R150, R150, R149 ;  /* 0x0000009596967221 */ /* 0x000fe20000010000 */
[----:B------:R-:W-:Y:S02]  /*2b00*/  HADD2.F32 R151, -RZ, R151.H1_H1 ;  /* 0x30000097ff977230 */ /* 0x000fe40000004100 */
[----:B------:R-:W-:Y:S02]  /*2b10*/  HADD2.F32 R209, -RZ, R218.H1_H1 ;  /* 0x300000daffd17230 */ /* 0x000fe40000004100 */
[----:B------:R-:W-:Y:S01]  /*2b20*/  FADD.FTZ R149, R207, R202 ;  /* 0x000000cacf957221 */ /* 0x000fe20000010000 */
[--C-:B------:R-:W-:Y:S02]  /*2b30*/  HADD2.F32 R144, -RZ, R219.reuse.H0_H0 ;  /* 0x200000dbff907230 */ /* 0x100fe40000004100 */
        /* <DEDUP_REMOVED lines=13> */
.L_x_26052:
[--C-:B-1---5:R-:W-:Y:S02]  /*2c10*/  HADD2.F32 R146, -RZ, R149.reuse.H0_H0 ;  /* 0x20000095ff927230 */ /* 0x122fe40000004100 */
[----:B------:R-:W-:Y:S02]  /*2c20*/  HADD2.F32 R202, -RZ, R149.H1_H1 ;  /* 0x30000095ffca7230 */ /* 0x000fe40000004100 */
[----:B------:R-:W-:Y:S02]  /*2c30*/  HADD2.F32 R149, -RZ, R217.H0_H0 ;  /* 0x200000d9ff957230 */ /* 0x000fe40000004100 */
[----:B------:R-:W-:Y:S02]  /*2c40*/  HADD2.F32 R144, -RZ, R148.H0_H0 ;  /* 0x20000094ff907230 */ /* 0x000fe40000004100 */
[----:B------:R-:W-:Y:S02]  /*2c50*/  HADD2.F32 R145, -RZ, R216.H0_H0 ;  /* 0x200000d8ff917230 */ /* 0x000fe40000004100 */
[----:B------:R-:W-:Y:S01]  /*2c60*/  FADD.FTZ R146, R149, R146 ;  /* 0x0000009295927221 */ /* 0x000fe20000010000 */
[----:B------:R-:W-:-:S02]  /*2c70*/  HADD2.F32 R148, -RZ, R148.H1_H1 ;  /* 0x30000094ff947230 */ /* 0x000fc40000004100 */
[----:B------:R-:W-:Y:S02]  /*2c80*/  HADD2.F32 R147, -RZ, R216.H1_H1 ;  /* 0x300000d8ff937230 */ /* 0x000fe40000004100 */
[----:B------:R-:W-:Y:S01]  /*2c90*/  FADD.FTZ R144, R145, R144 ;  /* 0x0000009091907221 */ /* 0x000fe20000010000 */
[----:B0-----:R-:W-:Y:S02]  /*2ca0*/  HADD2.F32 R204, -RZ, R150.H0_H0 ;  /* 0x20000096ffcc7230 */ /* 0x001fe40000004100 */
[--C-:B------:R-:W-:Y:S02]  /*2cb0*/  HADD2.F32 R205, -RZ, R151.reuse.H0_H0 ;  /* 0x20000097ffcd7230 */ /* 0x100fe40000004100 */
[----:B------:R-:W-:Y:S01]  /*2cc0*/  FADD.FTZ R145, R147, R148 ;  /* 0x0000009493917221 */ /* 0x000fe20000010000 */
[----:B------:R-:W-:Y:S02]  /*2cd0*/  HADD2.F32 R207, -RZ, R151.H1_H1 ;  /* 0x30000097ffcf7230 */ /* 0x000fe40000004100 */
[----:B------:R-:W-:-:S02]  /*2ce0*/  HADD2.F32 R149, -RZ, R218.H0_H0 ;  /* 0x200000daff957230 */ /* 0x000fc40000004100 */
[----:B------:R-:W-:Y:S02]  /*2cf0*/  HADD2.F32 R150, -RZ, R150.H1_H1 ;  /* 0x30000096ff967230 */ /* 0x000fe40000004100 */
[----:B------:R-:W-:Y:S02]  /*2d00*/  HADD2.F32 R151, -RZ, R218.H1_H1 ;  /* 0x300000daff977230 */ /* 0x000fe40000004100 */
[----:B------:R-:W-:Y:S01]  /*2d10*/  FADD.FTZ R148, R149, R204 ;  /* 0x000000cc95947221 */ /* 0x000fe20000010000 */
[----:B------:R-:W-:Y:S02]  /*2d20*/  HADD2.F32 R147, -RZ, R217.H1_H1 ;  /* 0x300000d9ff937230 */ /* 0x000fe40000004100 */
[--C-:B------:R-:W-:Y:S02]  /*2d30*/  HADD2.F32 R206, -RZ, R219.reuse.H0_H0 ;  /* 0x200000dbffce7230 */ /* 0x100fe40000004100 */
[----:B------:R-:W-:Y:S01]  /*2d40*/  FADD.FTZ R149, R151, R150 ;  /* 0x0000009697957221 */ /* 0x000fe20000010000 */
[----:B------:R-:W-:-:S02]  /*2d50*/  HADD2.F32 R208, -RZ, R219.H1_H1 ;  /* 0x300000dbffd07230 */ /* 0x000fc40000004100 */
[----:B------:R-:W-:Y:S01]  /*2d60*/  FADD.FTZ R147, R147, R202 ;  /* 0x000000ca93937221 */ /* 0x000fe20000010000 */
[----:B------:R-:W-:Y:S02]  /*2d70*/  FADD.FTZ R150, R206, R205 ;  /* 0x000000cdce967221 */ /* 0x000fe40000010000 */
[----:B------:R-:W-:Y:S01]  /*2d80*/  FADD.FTZ R151, R208, R207 ;  /* 0x000000cfd0977221 */ /* 0x000fe20000010000 */
[----:B------:R-:W-:Y:S06]  /*2d90*/  BRA `(.L_x_26053) ;  /* 0x0000000000687947 */ /* 0x000fec0003800000 */
.L_x_26051:
[----:B------:R-:W-:Y:S05]  /*2da0*/  @!P1 BRA `(.L_x_26054) ;  /* 0x0000000000449947 */ /* 0x000fea0003800000 */
[--C-:B-1---5:R-:W-:Y:S02]  /*2db0*/  HADD2.F32 R145, -RZ, R148.reuse.H0_H0 ;  /* 0x20000094ff917230 */ /* 0x122fe40000004100 */
        /* <DEDUP_REMOVED lines=9> */
[--C-:B0-----:R-:W-:Y:S02]  /*2e50*/  HADD2.F32 R205, -RZ, R151.reuse.H0_H0 ;  /* 0x20000097ffcd7230 */ /* 0x101fe40000004100 */
[----:B------:R-:W-:Y:S01]  /*2e60*/  FADD.FTZ R148, R132, R149 ;  /* 0x0000009584947221 */ /* 0x000fe20000010000 */
[----:B------:R-:W-:Y:S02]  /*2e70*/  HADD2.F32 R204, -RZ, R151.H1_H1 ;  /* 0x30000097ffcc7230 */ /* 0x000fe40000004100 */
[----:B------:R-:W-:Y:S01]  /*2e80*/  FADD.FTZ R149, R133, R150 ;  /* 0x0000009685957221 */ /* 0x000fe20000010000 */
[----:B------:R-:W-:-:S02]  /*2e90*/  FADD.FTZ R150, R134, R205 ;  /* 0x000000cd86967221 */ /* 0x000fc40000010000 */
[----:B------:R-:W-:Y:S01]  /*2ea0*/  FADD.FTZ R151, R135, R204 ;  /* 0x000000cc87977221 */ /* 0x000fe20000010000 */
[----:B------:R-:W-:Y:S06]  /*2eb0*/  BRA `(.L_x_26053) ;  /* 0x0000000000207947 */ /* 0x000fec0003800000 */
.L_x_26054:
[--C-:B-1---5:R-:W-:Y:S02]  /*2ec0*/  HADD2.F32 R144, -RZ, R148.reuse.H0_H0 ;  /* 0x20000094ff907230 */ /* 0x122fe40000004100 */
[----:B------:R-:W-:Y:S02]  /*2ed0*/  HADD2.F32 R145, -RZ, R148.H1_H1 ;  /* 0x30000094ff917230 */ /* 0x000fe40000004100 */
[--C-:B------:R-:W-:Y:S02]  /*2ee0*/  HADD2.F32 R146, -RZ, R149.reuse.H0_H0 ;  /* 0x20000095ff927230 */ /* 0x100fe40000004100 */
[----:B------:R-:W-:Y:S02]  /*2ef0*/  HADD2.F32 R147, -RZ, R149.H1_H1 ;  /* 0x30000095ff937230 */ /* 0x000fe40000004100 */
[--C-:B------:R-:W-:Y:S02]  /*2f00*/  HADD2.F32 R148, -RZ, R150.reuse.H0_H0 ;  /* 0x20000096ff947230 */ /* 0x100fe40000004100 */
[----:B------:R-:W-:-:S02]  /*2f10*/  HADD2.F32 R149, -RZ, R150.H1_H1 ;  /* 0x30000096ff957230 */ /* 0x000fc40000004100 */
[--C-:B------:R-:W-:Y:S02]  /*2f20*/  HADD2.F32 R150, -RZ, R151.reuse.H0_H0 ;  /* 0x20000097ff967230 */ /* 0x100fe40000004100 */
[----:B------:R-:W-:-:S07]  /*2f30*/  HADD2.F32 R151, -RZ, R151.H1_H1 ;  /* 0x30000097ff977230 */ /* 0x000fce0000004100 */
.L_x_26053:
[----:B0-----:R-:W0:Y:S02]  /*2f40*/  LDC.64 R204, c[0x0][0x3a8] ;  /* 0x0000ea00ffcc7b82 */ /* 0x001e240000000a00 */
[C---:B0-----:R-:W-:Y:S01]  /*2f50*/  IMAD.WIDE.U32 R204, R0.reuse, 0x20, R204 ;  /* 0x0000002000cc7825 */ /* 0x041fe200078e00cc */
[----:B------:R-:W-:-:S04]  /*2f60*/  IADD3 R0, PT, PT, R0, 0x20, RZ ;  /* 0x0000002000007810 */ /* 0x000fc80007ffe0ff */
[----:B------:R1:W-:Y:S04]  /*2f70*/  STG.E.128 desc[UR6][R204.64], R144 ;  /* 0x00000090cc007986 */ /* 0x0003e8000c101d06 */
[----:B------:R1:W-:Y:S02]  /*2f80*/  STG.E.128 desc[UR6][R204.64+0x10], R148 ;  /* 0x00001094cc007986 */ /* 0x0003e4000c101d06 */
.L_x_26050:
[----:B------:R-:W-:Y:S05]  /*2f90*/  BSYNC.RECONVERGENT B0 ;  /* 0x0000000000007941 */ /* 0x000fea0003800200 */
.L_x_26049:
        /* <DEDUP_REMOVED lines=21> */
[--C-:B--2--5:R-:W-:Y:S02]  /*30f0*/  HADD2.F32 R152, -RZ, R156.reuse.H0_H0 ;  /* 0x2000009cff987230 */ /* 0x124fe40000004100 */
        /* <DEDUP_REMOVED lines=32> */
.L_x_26058:
[--C-:B--2--5:R-:W-:Y:S02]  /*3300*/  HADD2.F32 R154, -RZ, R157.reuse.H0_H0 ;  /* 0x2000009dff9a7230 */ /* 0x124fe40000004100 */
        /* <DEDUP_REMOVED lines=8> */
[----:B------:R-:W-:Y:S02]  /*3390*/  HADD2.F32 R204, -RZ, R158.H0_H0 ;  /* 0x2000009effcc7230 */ /* 0x000fe40000004100 */
        /* <DEDUP_REMOVED lines=15> */
.L_x_26057:
[----:B------:R-:W-:Y:S05]  /*3490*/  @!P1 BRA `(.L_x_26060) ;  /* 0x0000000000449947 */ /* 0x000fea0003800000 */
[--C-:B--2--5:R-:W-:Y:S02]  /*34a0*/  HADD2.F32 R153, -RZ, R156.reuse.H0_H0 ;  /* 0x2000009cff997230 */ /* 0x124fe40000004100 */
        /* <DEDUP_REMOVED lines=16> */
.L_x_26060:
[--C-:B--2--5:R-:W-:Y:S02]  /*35b0*/  HADD2.F32 R152, -RZ, R156.reuse.H0_H0 ;  /* 0x2000009cff987230 */ /* 0x124fe40000004100 */
[----:B------:R-:W-:Y:S02]  /*35c0*/  HADD2.F32 R153, -RZ, R156.H1_H1 ;  /* 0x3000009cff997230 */ /* 0x000fe40000004100 */
[--C-:B------:R-:W-:Y:S02]  /*35d0*/  HADD2.F32 R154, -RZ, R157.reuse.H0_H0 ;  /* 0x2000009dff9a7230 */ /* 0x100fe40000004100 */
[----:B------:R-:W-:Y:S02]  /*35e0*/  HADD2.F32 R155, -RZ, R157.H1_H1 ;  /* 0x3000009dff9b7230 */ /* 0x000fe40000004100 */
[--C-:B------:R-:W-:Y:S02]  /*35f0*/  HADD2.F32 R156, -RZ, R158.reuse.H0_H0 ;  /* 0x2000009eff9c7230 */ /* 0x100fe40000004100 */
[----:B------:R-:W-:-:S02]  /*3600*/  HADD2.F32 R157, -RZ, R158.H1_H1 ;  /* 0x3000009eff9d7230 */ /* 0x000fc40000004100 */
[--C-:B------:R-:W-:Y:S02]  /*3610*/  HADD2.F32 R158, -RZ, R159.reuse.H0_H0 ;  /* 0x2000009fff9e7230 */ /* 0x100fe40000004100 */
[----:B------:R-:W-:-:S07]  /*3620*/  HADD2.F32 R159, -RZ, R159.H1_H1 ;  /* 0x3000009fff9f7230 */ /* 0x000fce0000004100 */
.L_x_26059:
[----:B------:R-:W0:Y:S02]  /*3630*/  LDC.64 R204, c[0x0][0x3a8] ;  /* 0x0000ea00ffcc7b82 */ /* 0x000e240000000a00 */
[C---:B0-----:R-:W-:Y:S01]  /*3640*/  IMAD.WIDE.U32 R204, R0.reuse, 0x20, R204 ;  /* 0x0000002000cc7825 */ /* 0x041fe200078e00cc */
[----:B------:R-:W-:-:S04]  /*3650*/  IADD3 R0, PT, PT, R0, 0x20, RZ ;  /* 0x0000002000007810 */ /* 0x000fc80007ffe0ff */
[----:B------:R2:W-:Y:S04]  /*3660*/  STG.E.128 desc[UR6][R204.64], R152 ;  /* 0x00000098cc007986 */ /* 0x0005e8000c101d06 */
[----:B------:R2:W-:Y:S02]  /*3670*/  STG.E.128 desc[UR6][R204.64+0x10], R156 ;  /* 0x0000109ccc007986 */ /* 0x0005e4000c101d06 */
.L_x_26056:
[----:B------:R-:W-:Y:S05]  /*3680*/  BSYNC.RECONVERGENT B0 ;  /* 0x0000000000007941 */ /* 0x000fea0003800200 */
.L_x_26055:
        /* <DEDUP_REMOVED lines=21> */
[--C-:B---3-5:R-:W-:Y:S02]  /*37e0*/  HADD2.F32 R160, -RZ, R164.reuse.H0_H0 ;  /* 0x200000a4ffa07230 */ /* 0x128fe40000004100 */
        /* <DEDUP_REMOVED lines=32> */
.L_x_26064:
[--C-:B---3-5:R-:W-:Y:S02]  /*39f0*/  HADD2.F32 R162, -RZ, R165.reuse.H0_H0 ;  /* 0x200000a5ffa27230 */ /* 0x128fe40000004100 */
        /* <DEDUP_REMOVED lines=24> */
.L_x_26063:
[----:B------:R-:W-:Y:S05]  /*3b80*/  @!P1 BRA `(.L_x_26066) ;  /* 0x0000000000449947 */ /* 0x000fea0003800000 */
[--C-:B---3-5:R-:W-:Y:S02]  /*3b90*/  HADD2.F32 R161, -RZ, R164.reuse.H0_H0 ;  /* 0x200000a4ffa17230 */ /* 0x128fe40000004100 */
        /* <DEDUP_REMOVED lines=16> */
.L_x_26066:
[--C-:B---3-5:R-:W-:Y:S02]  /*3ca0*/  HADD2.F32 R160, -RZ, R164.reuse.H0_H0 ;  /* 0x200000a4ffa07230 */ /* 0x128fe40000004100 */
[----:B------:R-:W-:Y:S02]  /*3cb0*/  HADD2.F32 R161, -RZ, R164.H1_H1 ;  /* 0x300000a4ffa17230 */ /* 0x000fe40000004100 */
[--C-:B------:R-:W-:Y:S02]  /*3cc0*/  HADD2.F32 R162, -RZ, R165.reuse.H0_H0 ;  /* 0x200000a5ffa27230 */ /* 0x100fe40000004100 */
[----:B------:R-:W-:Y:S02]  /*3cd0*/  HADD2.F32 R163, -RZ, R165.H1_H1 ;  /* 0x300000a5ffa37230 */ /* 0x000fe40000004100 */
[--C-:B------:R-:W-:Y:S02]  /*3ce0*/  HADD2.F32 R164, -RZ, R166.reuse.H0_H0 ;  /* 0x200000a6ffa47230 */ /* 0x100fe40000004100 */
[----:B------:R-:W-:-:S02]  /*3cf0*/  HADD2.F32 R165, -RZ, R166.H1_H1 ;  /* 0x300000a6ffa57230 */ /* 0x000fc40000004100 */
[--C-:B------:R-:W-:Y:S02]  /*3d00*/  HADD2.F32 R166, -RZ, R167.reuse.H0_H0 ;  /* 0x200000a7ffa67230 */ /* 0x100fe40000004100 */
[----:B------:R-:W-:-:S07]  /*3d10*/  HADD2.F32 R167, -RZ, R167.H1_H1 ;  /* 0x300000a7ffa77230 */ /* 0x000fce0000004100 */
.L_x_26065:
[----:B------:R-:W0:Y:S02]  /*3d20*/  LDC.64 R204, c[0x0][0x3a8] ;  /* 0x0000ea00ffcc7b82 */ /* 0x000e240000000a00 */
[C---:B0-----:R-:W-:Y:S01]  /*3d30*/  IMAD.WIDE.U32 R204, R0.reuse, 0x20, R204 ;  /* 0x0000002000cc7825 */ /* 0x041fe200078e00cc */
[----:B------:R-:W-:-:S04]  /*3d40*/  IADD3 R0, PT, PT, R0, 0x20, RZ ;  /* 0x0000002000007810 */ /* 0x000fc80007ffe0ff */
[----:B------:R3:W-:Y:S04]  /*3d50*/  STG.E.128 desc[UR6][R204.64], R160 ;  /* 0x000000a0cc007986 */ /* 0x0007e8000c101d06 */
[----:B------:R3:W-:Y:S02]  /*3d60*/  STG.E.128 desc[UR6][R204.64+0x10], R164 ;  /* 0x000010a4cc007986 */ /* 0x0007e4000c101d06 */
.L_x_26062:
[----:B------:R-:W-:Y:S05]  /*3d70*/  BSYNC.RECONVERGENT B0 ;  /* 0x0000000000007941 */ /* 0x000fea0003800200 */
.L_x_26061:
        /* <DEDUP_REMOVED lines=21> */
[--C-:B0----5:R-:W-:Y:S02]  /*3ed0*/  HADD2.F32 R168, -RZ, R172.reuse.H0_H0 ;  /* 0x200000acffa87230 */ /* 0x121fe40000004100 */
        /* <DEDUP_REMOVED lines=32> */
.L_x_26070:
[--C-:B0----5:R-:W-:Y:S02]  /*40e0*/  HADD2.F32 R170, -RZ, R173.reuse.H0_H0 ;  /* 0x200000adffaa7230 */ /* 0x121fe40000004100 */
        /* <DEDUP_REMOVED lines=24> */
.L_x_26069:
[----:B------:R-:W-:Y:S05]  /*4270*/  @!P1 BRA `(.L_x_26072) ;  /* 0x0000000000449947 */ /* 0x000fea0003800000 */
[--C-:B0----5:R-:W-:Y:S02]  /*4280*/  HADD2.F32 R169, -RZ, R172.reuse.H0_H0 ;  /* 0x200000acffa97230 */ /* 0x121fe40000004100 */
        /* <DEDUP_REMOVED lines=16> */
.L_x_26072:
        /* <DEDUP_REMOVED lines=8> */
.L_x_26071:
[----:B------:R-:W0:Y:S02]  /*4410*/  LDC.64 R204, c[0x0][0x3a8] ;  /* 0x0000ea00ffcc7b82 */ /* 0x000e240000000a00 */
[C---:B0-----:R-:W-:Y:S01]  /*4420*/  IMAD.WIDE.U32 R204, R0.reuse, 0x20, R204 ;  /* 0x0000002000cc7825 */ /* 0x041fe200078e00cc */
[----:B------:R-:W-:-:S04]  /*4430*/  IADD3 R0, PT, PT, R0, 0x20, RZ ;  /* 0x0000002000007810 */ /* 0x000fc80007ffe0ff */
[----:B------:R4:W-:Y:S04]  /*4440*/  STG.E.128 desc[UR6][R204.64], R168 ;  /* 0x000000a8cc007986 */ /* 0x0009e8000c101d06 */
[----:B------:R4:W-:Y:S02]  /*4450*/  STG.E.128 desc[UR6][R204.64+0x10], R172 ;  /* 0x000010accc007986 */ /* 0x0009e4000c101d06 */
.L_x_26068:
[----:B------:R-:W-:Y:S05]  /*4460*/  BSYNC.RECONVERGENT B0 ;  /* 0x0000000000007941 */ /* 0x000fea0003800200 */
.L_x_26067:
        /* <DEDUP_REMOVED lines=54> */
.L_x_26076:
        /* <DEDUP_REMOVED lines=25> */
.L_x_26075:
        /* <DEDUP_REMOVED lines=18> */
.L_x_26078:
        /* <DEDUP_REMOVED lines=8> */
.L_x_26077:
[----:B------:R-:W0:Y:S02]  /*4b00*/  LDC.64 R204, c[0x0][0x3a8] ;  /* 0x0000ea00ffcc7b82 */ /* 0x000e240000000a00 */
[C---:B0-----:R-:W-:Y:S01]  /*4b10*/  IMAD.WIDE.U32 R204, R0.reuse, 0x20, R204 ;  /* 0x0000002000cc7825 */ /* 0x041fe200078e00cc */
[----:B------:R-:W-:-:S04]  /*4b20*/  IADD3 R0, PT, PT, R0, 0x20, RZ ;  /* 0x0000002000007810 */ /* 0x000fc80007ffe0ff */
[----:B------:R0:W-:Y:S04]  /*4b30*/  STG.E.128 desc[UR6][R204.64], R176 ;  /* 0x000000b0cc007986 */ /* 0x0001e8000c101d06 */
[----:B------:R0:W-:Y:S02]  /*4b40*/  STG.E.128 desc[UR6][R204.64+0x10], R180 ;  /* 0x000010b4cc007986 */ /* 0x0001e4000c101d06 */
.L_x_26074:
[----:B------:R-:W-:Y:S05]  /*4b50*/  BSYNC.RECONVERGENT B0 ;  /* 0x0000000000007941 */ /* 0x000fea0003800200 */
.L_x_26073:
        /* <DEDUP_REMOVED lines=54> */
.L_x_26082:
        /* <DEDUP_REMOVED lines=25> */
.L_x_26081:
        /* <DEDUP_REMOVED lines=18> */
.L_x_26084:
        /* <DEDUP_REMOVED lines=8> */
.L_x_26083:
[----:B------:R-:W0:Y:S02]  /*51f0*/  LDC.64 R204, c[0x0][0x3a8] ;  /* 0x0000ea00ffcc7b82 */ /* 0x000e240000000a00 */
[C---:B0-----:R-:W-:Y:S01]  /*5200*/  IMAD.WIDE.U32 R204, R0.reuse, 0x20, R204 ;  /* 0x0000002000cc7825 */ /* 0x041fe200078e00cc */
[----:B------:R-:W-:-:S04]  /*5210*/  IADD3 R0, PT, PT, R0, 0x20, RZ ;  /* 0x0000002000007810 */ /* 0x000fc80007ffe0ff */
[----:B------:R0:W-:Y:S04]  /*5220*/  STG.E.128 desc[UR6][R204.64], R184 ;  /* 0x000000b8cc007986 */ /* 0x0001e8000c101d06 */
[----:B------:R0:W-:Y:S02]  /*5230*/  STG.E.128 desc[UR6][R204.64+0x10], R188 ;  /* 0x000010bccc007986 */ /* 0x0001e4000c101d06 */
.L_x_26080:
[----:B------:R-:W-:Y:S05]  /*5240*/  BSYNC.RECONVERGENT B0 ;  /* 0x0000000000007941 */ /* 0x000fea0003800200 */
.L_x_26079:
        /* <DEDUP_REMOVED lines=30> */
[----:B---34-:R-:W-:Y:S02]  /*5430*/  HADD2.F32 R204, -RZ, R198.H1_H1 ;  /* 0x300000c6ffcc7230 */ /* 0x018fe40000004100 */
        /* <DEDUP_REMOVED lines=23> */
.L_x_26088:
        /* <DEDUP_REMOVED lines=9> */
[----:B---34-:R-:W-:Y:S02]  /*5640*/  HADD2.F32 R204, -RZ, R198.H0_H0 ;  /* 0x200000c6ffcc7230 */ /* 0x018fe40000004100 */
        /* <DEDUP_REMOVED lines=15> */
.L_x_26087:
        /* <DEDUP_REMOVED lines=11> */
[--C-:B---34-:R-:W-:Y:S02]  /*57f0*/  HADD2.F32 R205, -RZ, R199.reuse.H0_H0 ;  /* 0x200000c7ffcd7230 */ /* 0x118fe40000004100 */
[----:B------:R-:W-:Y:S01]  /*5800*/  FADD.FTZ R196, R132, R197 ;  /* 0x000000c584c47221 */ /* 0x000fe20000010000 */
[----:B------:R-:W-:Y:S02]  /*5810*/  HADD2.F32 R204, -RZ, R199.H1_H1 ;  /* 0x300000c7ffcc7230 */ /* 0x000fe40000004100 */
[----:B------:R-:W-:Y:S01]  /*5820*/  FADD.FTZ R197, R133, R198 ;  /* 0x000000c685c57221 */ /* 0x000fe20000010000 */
[----:B------:R-:W-:-:S02]  /*5830*/  FADD.FTZ R198, R134, R205 ;  /* 0x000000cd86c67221 */ /* 0x000fc40000010000 */
[----:B------:R-:W-:Y:S01]  /*5840*/  FADD.FTZ R199, R135, R204 ;  /* 0x000000cc87c77221 */ /* 0x000fe20000010000 */
[----:B------:R-:W-:Y:S06]  /*5850*/  BRA `(.L_x_26089) ;  /* 0x0000000000207947 */ /* 0x000fec0003800000 */
.L_x_26090:
        /* <DEDUP_REMOVED lines=8> */
.L_x_26089:
[----:B---34-:R-:W0:Y:S02]  /*58e0*/  LDC.64 R204, c[0x0][0x3a8] ;  /* 0x0000ea00ffcc7b82 */ /* 0x018e240000000a00 */
[----:B0-----:R-:W-:-:S05]  /*58f0*/  IMAD.WIDE.U32 R204, R0, 0x20, R204 ;  /* 0x0000002000cc7825 */ /* 0x001fca00078e00cc */
[----:B------:R0:W-:Y:S04]  /*5900*/  STG.E.128 desc[UR6][R204.64], R192 ;  /* 0x000000c0cc007986 */ /* 0x0001e8000c101d06 */
[----:B------:R0:W-:Y:S02]  /*5910*/  STG.E.128 desc[UR6][R204.64+0x10], R196 ;  /* 0x000010c4cc007986 */ /* 0x0001e4000c101d06 */
.L_x_26086:
[----:B------:R-:W-:Y:S05]  /*5920*/  BSYNC.RECONVERGENT B0 ;  /* 0x0000000000007941 */ /* 0x000fea0003800200 */
.L_x_26085:
        /* <DEDUP_REMOVED lines=235> */
.L_x_26120:
        /* <DEDUP_REMOVED lines=9> */
[----:B0-----:R-:W0:Y:S04]  /*6870*/  @!P1 LDC.64 R208, c[0x0][0x3c0] ;  /* 0x0000f000ffd09b82 */ /* 0x001e280000000a00 */
        /* <DEDUP_REMOVED lines=8> */
[----:B0----5:R-:W-:Y:S02]  /*6900*/  HADD2.F32 R207, -RZ, R215.H0_H0 ;  /* 0x200000d7ffcf7230 */ /* 0x021fe40000004100 */
[----:B------:R-:W-:Y:S02]  /*6910*/  HADD2.F32 R209, -RZ, R83.H0_H0 ;  /* 0x20000053ffd17230 */ /* 0x000fe40000004100 */
[----:B------:R-:W-:Y:S01]  /*6920*/  FMUL.FTZ R208, R0, R205 ;  /* 0x000000cd00d07220 */ /* 0x000fe20000410000 */
[----:B------:R-:W-:Y:S01]  /*6930*/  FADD.FTZ R205, R140, -R202 ;  /* 0x800000ca8ccd7221 */ /* 0x000fe20000010000 */
[----:B------:R-:W-:Y:S02]  /*6940*/  HADD2.F32 R206, -RZ, R214.H0_H0 ;  /* 0x200000d6ffce7230 */ /* 0x000fe40000004100 */
[----:B------:R-:W-:Y:S01]  /*6950*/  FFMA.FTZ R204, R208, R207, R209 ;  /* 0x000000cfd0cc7223 */ /* 0x000fe200000100d1 */
[----:B------:R-:W-:-:S02]  /*6960*/  HADD2.F32 R210, -RZ, R82.H0_H0 ;  /* 0x20000052ffd27230 */ /* 0x000fc40000004100 */
[----:B------:R-:W-:Y:S01]  /*6970*/  FADD.FTZ R207, R143, -R202 ;  /* 0x800000ca8fcf7221 */ /* 0x000fe20000010000 */
[----:B------:R-:W-:Y:S02]  /*6980*/  HADD2.F32 R220, -RZ, R6.H0_H0 ;  /* 0x20000006ffdc7230 */ /* 0x000fe40000004100 */
[C---:B------:R-:W-:Y:S01]  /*6990*/  FMUL.FTZ R205, R0.reuse, R205 ;  /* 0x000000cd00cd7220 */ /* 0x040fe20000410000 */
[----:B------:R-:W-:Y:S02]  /*69a0*/  HADD2.F32 R209, -RZ, R110.H0_H0 ;  /* 0x2000006effd17230 */ /* 0x000fe40000004100 */
[----:B------:R-:W-:Y:S01]  /*69b0*/  FMUL.FTZ R222, R0, R207 ;  /* 0x000000cf00de7220 */ /* 0x000fe20000410000 */
[----:B------:R-:W-:Y:S02]  /*69c0*/  HADD2.F32 R211, -RZ, R7.H0_H0 ;  /* 0x20000007ffd37230 */ /* 0x000fe40000004100 */
[----:B------:R-:W-:Y:S01]  /*69d0*/  FFMA.FTZ R206, R205, R206, R210 ;  /* 0x000000cecdce7223 */ /* 0x000fe200000100d2 */
[----:B------:R-:W-:-:S02]  /*69e0*/  HADD2.F32 R221, -RZ, R111.H0_H0 ;  /* 0x2000006fffdd7230 */ /* 0x000fc40000004100 */
[----:B------:R-:W-:Y:S01]  /*69f0*/  FFMA.FTZ R210, R205, R220, R209 ;  /* 0x000000dccdd27223 */ /* 0x000fe200000100d1 */
[----:B------:R-:W-:Y:S02]  /*6a00*/  HADD2.F32 R223, -RZ, R215.H1_H1 ;  /* 0x300000d7ffdf7230 */ /* 0x000fe40000004100 */
[--C-:B------:R-:W-:Y:S01]  /*6a10*/  FADD.FTZ R205, R138, -R202.reuse ;  /* 0x800000ca8acd7221 */ /* 0x100fe20000010000 */
[----:B------:R-:W-:Y:S02]  /*6a20*/  HADD2.F32 R225, -RZ, R83.H1_H1 ;  /* 0x30000053ffe17230 */ /* 0x000fe40000004100 */
[----:B------:R-:W-:Y:S01]  /*6a30*/  FFMA.FTZ R208, R208, R211, R221 ;  /* 0x000000d3d0d07223 */ /* 0x000fe200000100dd */
[----:B------:R-:W-:Y:S02]  /*6a40*/  HADD2.F32 R227, -RZ, R7.H1_H1 ;  /* 0x30000007ffe37230 */ /* 0x000fe40000004100 */
[----:B------:R-:W-:Y:S01]  /*6a50*/  FADD.FTZ R209, R141, -R202 ;  /* 0x800000ca8dd17221 */ /* 0x000fe20000010000 */
[----:B------:R-:W-:-:S02]  /*6a60*/  HADD2.F32 R224, -RZ, R111.H1_H1 ;  /* 0x3000006fffe07230 */ /* 0x000fc40000004100 */
[----:B------:R-:W-:Y:S01]  /*6a70*/  FFMA.FTZ R207, R222, R223, R225 ;  /* 0x000000dfdecf7223 */ /* 0x000fe200000100e1 */
[----:B------:R-:W-:Y:S02]  /*6a80*/  HADD2.F32 R225, -RZ, R213.H0_H0 ;  /* 0x200000d5ffe17230 */ /* 0x000fe40000004100 */
[----:B------:R-:W-:Y:S01]  /*6a90*/  FMUL.FTZ R209, R0, R209 ;  /* 0x000000d100d17220 */ /* 0x000fe20000410000 */
[----:B------:R-:W-:Y:S02]  /*6aa0*/  HADD2.F32 R221, -RZ, R81.H0_H0 ;  /* 0x20000051ffdd7230 */ /* 0x000fe40000004100 */
[----:B------:R-:W-:Y:S01]  /*6ab0*/  FFMA.FTZ R211, R222, R227, R224 ;  /* 0x000000e3ded37223 */ /* 0x000fe200000100e0 */
[----:B------:R-:W-:Y:S01]  /*6ac0*/  FMUL.FTZ R224, R0, R205 ;  /* 0x000000cd00e07220 */ /* 0x000fe20000410000 */
[----:B------:R-:W-:Y:S01]  /*6ad0*/  HADD2.F32 R222, -RZ, R214.H1_H1 ;  /* 0x300000d6ffde7230 */ /* 0x000fe20000004100 */
[----:B------:R-:W-:Y:S01]  /*6ae0*/  F2FP.F16.F32.PACK_AB R207, R207, R204 ;  /* 0x000000cccfcf723e */ /* 0x000fe200000000ff */
[----:B------:R-:W-:-:S02]  /*6af0*/  HADD2.F32 R226, -RZ, R82.H1_H1 ;  /* 0x30000052ffe27230 */ /* 0x000fc40000004100 */
[----:B------:R-:W-:Y:S01]  /*6b00*/  FFMA.FTZ R225, R224, R225, R221 ;  /* 0x000000e1e0e17223 */ /* 0x000fe200000100dd */
[----:B------:R-:W-:Y:S02]  /*6b10*/  HADD2.F32 R228, -RZ, R6.H1_H1 ;  /* 0x30000006ffe47230 */ /* 0x000fe40000004100 */
[----:B------:R-:W-:Y:S01]  /*6b20*/  FADD.FTZ R221, R139, -R202 ;  /* 0x800000ca8bdd7221 */ /* 0x000fe20000010000 */
[----:B------:R-:W-:Y:S02]  /*6b30*/  HADD2.F32 R227, -RZ, R110.H1_H1 ;  /* 0x3000006effe37230 */ /* 0x000fe40000004100 */
[----:B------:R-:W-:Y:S01]  /*6b40*/  FFMA.FTZ R205, R209, R222, R226 ;  /* 0x000000ded1cd7223 */ /* 0x000fe200000100e2 */
[----:B------:R-:W-:Y:S01]  /*6b50*/  HADD2.F32 R223, -RZ, R5.H0_H0 ;  /* 0x20000005ffdf7230 */ /* 0x000fe20000004100 */
[----:B------:R-:W-:Y:S01]  /*6b60*/  F2FP.F16.F32.PACK_AB R211, R211, R208 ;  /* 0x000000d0d3d3723e */ /* 0x000fe200000000ff */
[----:B------:R-:W-:Y:S02]  /*6b70*/  HADD2.F32 R220, -RZ, R109.H0_H0 ;  /* 0x2000006dffdc7230 */ /* 0x000fe40000004100 */
[----:B------:R-:W-:Y:S01]  /*6b80*/  FFMA.FTZ R209, R209, R228, R227 ;  /* 0x000000e4d1d17223 */ /* 0x000fe200000100e3 */
[----:B------:R-:W-:Y:S01]  /*6b90*/  HADD2.F32 R227, -RZ, R81.H1_H1 ;  /* 0x30000051ffe37230 */ /* 0x000fe20000004100 */
[----:B------:R-:W-:Y:S01]  /*6ba0*/  F2FP.F16.F32.PACK_AB R206, R205, R206 ;  /* 0x000000cecdce723e */ /* 0x000fe200000000ff */
[----:B------:R-:W-:-:S02]  /*6bb0*/  HADD2.F32 R231, -RZ, R5.H1_H1 ;  /* 0x30000005ffe77230 */ /* 0x000fc40000004100 */
[----:B------:R-:W-:Y:S01]  /*6bc0*/  FFMA.FTZ R224, R224, R223, R220 ;  /* 0x000000dfe0e07223 */ /* 0x000fe200000100dc */
[----:B------:R-:W-:Y:S02]  /*6bd0*/  HADD2.F32 R223, -RZ, R213.H1_H1 ;  /* 0x300000d5ffdf7230 */ /* 0x000fe40000004100 */
[----:B------:R-:W-:Y:S01]  /*6be0*/  FMUL.FTZ R220, R0, R221 ;  /* 0x000000dd00dc7220 */ /* 0x000fe20000410000 */
[----:B------:R-:W-:Y:S02]  /*6bf0*/  HADD2.F32 R233, -RZ, R109.H1_H1 ;  /* 0x3000006dffe97230 */ /* 0x000fe40000004100 */
[----:B------:R-:W-:Y:S01]  /*6c00*/  FADD.FTZ R221, R136, -R202 ;  /* 0x800000ca88dd7221 */ /* 0x000fe20000010000 */
[----:B------:R-:W-:Y:S02]  /*6c10*/  HADD2.F32 R229, -RZ, R80.H0_H0 ;  /* 0x20000050ffe57230 */ /* 0x000fe40000004100 */
[----:B------:R-:W-:Y:S01]  /*6c20*/  FFMA.FTZ R234, R220, R223, R227 ;  /* 0x000000dfdcea7223 */ /* 0x000fe200000100e3 */
[----:B------:R-:W-:-:S02]  /*6c30*/  HADD2.F32 R227, -RZ, R212.H0_H0 ;  /* 0x200000d4ffe37230 */ /* 0x000fc40000004100 */
[----:B------:R-:W-:Y:S01]  /*6c40*/  FMUL.FTZ R226, R0, R221 ;  /* 0x000000dd00e27220 */ /* 0x000fe20000410000 */
[----:B------:R-:W-:Y:S01]  /*6c50*/  FFMA.FTZ R237, R220, R231, R233 ;  /* 0x000000e7dced7223 */ /* 0x000fe200000100e9 */
[----:B------:R-:W0:Y:S01]  /*6c60*/  LDC.64 R222, c[0x0][0x428] ;  /* 0x00010a00ffde7b82 */ /* 0x000e220000000a00 */
[----:B------:R-:W-:Y:S01]  /*6c70*/  FADD.FTZ R233, R137, -R202 ;  /* 0x800000ca89e97221 */ /* 0x000fe20000010000 */
[----:B------:R-:W-:Y:S01]  /*6c80*/  FFMA.FTZ R227, R226, R227, R229 ;  /* 0x000000e3e2e37223 */ /* 0x000fe200000100e5 */
[----:B------:R-:W-:Y:S01]  /*6c90*/  HADD2.F32 R228, -RZ, R212.H1_H1 ;  /* 0x300000d4ffe47230 */ /* 0x000fe20000004100 */
[----:B------:R-:W-:Y:S01]  /*6ca0*/  F2FP.F16.F32.PACK_AB R205, R234, R225 ;  /* 0x000000e1eacd723e */ /* 0x000fe200000000ff */
[----:B------:R-:W-:Y:S02]  /*6cb0*/  HADD2.F32 R230, -RZ, R80.H1_H1 ;  /* 0x30000050ffe67230 */ /* 0x000fe40000004100 */
[----:B------:R-:W-:Y:S01]  /*6cc0*/  FMUL.FTZ R233, R0, R233 ;  /* 0x000000e900e97220 */ /* 0x000fe20000410000 */
[----:B------:R-:W-:Y:S01]  /*6cd0*/  HADD2.F32 R229, -RZ, R4.H0_H0 ;  /* 0x20000004ffe57230 */ /* 0x000fe20000004100 */
[----:B------:R-:W1:Y:S01]  /*6ce0*/  LDC.64 R220, c[0x0][0x430] ;  /* 0x00010c00ffdc7b82 */ /* 0x000e620000000a00 */
[----:B------:R-:W-:-:S02]  /*6cf0*/  HADD2.F32 R231, -RZ, R108.H0_H0 ;  /* 0x2000006cffe77230 */ /* 0x000fc40000004100 */
[----:B------:R-:W-:Y:S01]  /*6d00*/  FFMA.FTZ R228, R233, R228, R230 ;  /* 0x000000e4e9e47223 */ /* 0x000fe200000100e6 */
[----:B------:R-:W-:Y:S01]  /*6d10*/  HADD2.F32 R232, -RZ, R4.H1_H1 ;  /* 0x30000004ffe87230 */ /* 0x000fe20000004100 */
[----:B------:R-:W-:Y:S01]  /*6d20*/  F2FP.F16.F32.PACK_AB R210, R209, R210 ;  /* 0x000000d2d1d2723e */ /* 0x000fe200000000ff */
[----:B------:R-:W-:Y:S02]  /*6d30*/  HADD2.F32 R235, -RZ, R108.H1_H1 ;  /* 0x3000006cffeb7230 */ /* 0x000fe40000004100 */
[----:B------:R-:W-:Y:S01]  /*6d40*/  FFMA.FTZ R229, R226, R229, R231 ;  /* 0x000000e5e2e57223 */ /* 0x000fe200000100e7 */
[----:B------:R-:W-:Y:S02]  /*6d50*/  F2FP.F16.F32.PACK_AB R204, R228, R227 ;  /* 0x000000e3e4cc723e */ /* 0x000fe400000000ff */
[----:B------:R-:W-:Y:S01]  /*6d60*/  F2FP.F16.F32.PACK_AB R209, R237, R224 ;  /* 0x000000e0edd1723e */ /* 0x000fe200000000ff */
[----:B------:R-:W-:-:S05]  /*6d70*/  FFMA.FTZ R232, R233, R232, R235 ;  /* 0x000000e8e9e87223 */ /* 0x000fca00000100eb */
[----:B------:R-:W-:Y:S01]  /*6d80*/  F2FP.F16.F32.PACK_AB R208, R232, R229 ;  /* 0x000000e5e8d0723e */ /* 0x000fe200000000ff */
[----:B0-----:R-:W-:-:S05]  /*6d90*/  IMAD.WIDE.U32 R222, R201, 0x10, R222 ;  /* 0x00000010c9de7825 */ /* 0x001fca00078e00de */
[----:B------:R2:W-:Y:S01]  /*6da0*/  STG.E.128 desc[UR6][R222.64], R204 ;  /* 0x000000ccde007986 */ /* 0x0005e2000c101d06 */
[C---:B-1----:R-:W-:Y:S01]  /*6db0*/  IMAD.WIDE.U32 R220, R201.reuse, 0x10, R220 ;  /* 0x00000010c9dc7825 */ /* 0x042fe200078e00dc */
[----:B------:R-:W-:-:S04]  /*6dc0*/  IADD3 R201, PT, PT, R201, 0x20, RZ ;  /* 0x00000020c9c97810 */ /* 0x000fc80007ffe0ff */
[----:B------:R2:W-:Y:S03]  /*6dd0*/  STG.E.128 desc[UR6][R220.64], R208 ;  /* 0x000000d0dc007986 */ /* 0x0005e6000c101d06 */
.L_x_26093:
[----:B------:R-:W-:Y:S05]  /*6de0*/  BSYNC.RECONVERGENT B0 ;  /* 0x0000000000007941 */ /* 0x000fea0003800200 */
.L_x_26092:
[----:B------:R-:W-:Y:S01]  /*6df0*/  ISETP.GE.U32.AND P0, PT, R3, 0x40, PT ;  /* 0x000000400300780c */ /* 0x000fe20003f06070 */
[----:B------:R-:W-:-:S12]  /*6e00*/  BSSY.RECONVERGENT B0, `(.L_x_26094) ;  /* 0x0000051000007945 */ /* 0x000fd80003800200 */
[----:B------:R-:W-:Y:S05]  /*6e10*/  @!P0 BRA `(.L_x_26095) ;  /* 0x00000004003c8947 */ /* 0x000fea0003800000 */
[--C-:B--2---:R-:W-:Y:S01]  /*6e20*/  FADD.FTZ R205, R150, -R202.reuse ;  /* 0x800000ca96cd7221 */ /* 0x104fe20000010000 */
        /* <DEDUP_REMOVED lines=78> */
.L_x_26095:
[----:B------:R-:W-:Y:S05]  /*7310*/  BSYNC.RECONVERGENT B0 ;  /* 0x0000000000007941 */ /* 0x000fea0003800200 */
.L_x_26094:
[----:B------:R-:W-:Y:S01]  /*7320*/  ISETP.GE.U32.AND P0, PT, R3, 0x60, PT ;  /* 0x000000600300780c */ /* 0x000fe20003f06070 */
[----:B------:R-:W-:-:S12]  /*7330*/  BSSY.RECONVERGENT B0, `(.L_x_26096) ;  /* 0x0000051000007945 */ /* 0x000fd80003800200 */
[----:B------:R-:W-:Y:S05]  /*7340*/  @!P0 BRA `(.L_x_26097) ;  /* 0x00000004003c8947 */ /* 0x000fea0003800000 */
[--C-:B--23--:R-:W-:Y:S01]  /*7350*/  FADD.FTZ R205, R158, -R202.reuse ;  /* 0x800000ca9ecd7221 */ /* 0x10cfe20000010000 */
        /* <DEDUP_REMOVED lines=78> */
.L_x_26097:
[----:B------:R-:W-:Y:S05]  /*7840*/  BSYNC.RECONVERGENT B0 ;  /* 0x0000000000007941 */ /* 0x000fea0003800200 */
.L_x_26096:
[----:B------:R-:W-:Y:S01]  /*7850*/  ISETP.GE.U32.AND P0, PT, R3, 0x80, PT ;  /* 0x000000800300780c */ /* 0x000fe20003f06070 */
[----:B------:R-:W-:-:S12]  /*7860*/  BSSY.RECONVERGENT B0, `(.L_x_26098) ;  /* 0x0000051000007945 */ /* 0x000fd80003800200 */
[----:B------:R-:W-:Y:S05]  /*7870*/  @!P0 BRA `(.L_x_26099) ;  /* 0x00000004003c8947 */ /* 0x000fea0003800000 */
[--C-:B--234-:R-:W-:Y:S01]  /*7880*/  FADD.FTZ R205, R166, -R202.reuse ;  /* 0x800000caa6cd7221 */ /* 0x11cfe20000010000 */
        /* <DEDUP_REMOVED lines=78> */
.L_x_26099:
[----:B------:R-:W-:Y:S05]  /*7d70*/  BSYNC.RECONVERGENT B0 ;  /* 0x0000000000007941 */ /* 0x000fea0003800200 */
.L_x_26098:
[----:B------:R-:W-:Y:S01]  /*7d80*/  ISETP.GE.U32.AND P0, PT, R3, 0xa0, PT ;  /* 0x000000a00300780c */ /* 0x000fe20003f06070 */
[----:B------:R-:W-:-:S12]  /*7d90*/  BSSY.RECONVERGENT B0, `(.L_x_26100) ;  /* 0x0000051000007945 */ /* 0x000fd80003800200 */
[----:B------:R-:W-:Y:S05]  /*7da0*/  @!P0 BRA `(.L_x_26101) ;  /* 0x00000004003c8947 */ /* 0x000fea0003800000 */
[--C-:B0-234-:R-:W-:Y:S01]  /*7db0*/  FADD.FTZ R205, R174, -R202.reuse ;  /* 0x800000caaecd7221 */ /* 0x11dfe20000010000 */
[----:B-----5:R-:W-:Y:S02]  /*7dc0*/  HADD2.F32 R207, -RZ, R35.H0_H0 ;  /* 0x20000023ffcf7230 */ /* 0x020fe40000004100 */
        /* <DEDUP_REMOVED lines=77> */
.L_x_26101:
[----:B------:R-:W-:Y:S05]  /*82a0*/  BSYNC.RECONVERGENT B0 ;  /* 0x0000000000007941 */ /* 0x000fea0003800200 */
.L_x_26100:
        /* <DEDUP_REMOVED lines=82> */
.L_x_26103:
[----:B------:R-:W-:Y:S05]  /*87d0*/  BSYNC.RECONVERGENT B0 ;  /* 0x0000000000007941 */ /* 0x000fea0003800200 */
.L_x_26102:
        /* <DEDUP_REMOVED lines=82> */
.L_x_26105:
[----:B------:R-:W-:Y:S05]  /*8d00*/  BSYNC.RECONVERGENT B0 ;  /* 0x0000000000007941 */ /* 0x000fea0003800200 */
.L_x_26104:
[----:B------:R-:W-:Y:S01]  /*8d10*/  ISETP.GE.U32.AND P0, PT, R3, 0x100, PT ;  /* 0x000001000300780c */ /* 0x000fe20003f06070 */
[----:B------:R-:W-:-:S12]  /*8d20*/  BSSY.RECONVERGENT B0, `(.L_x_26106) ;  /* 0x0000050000007945 */ /* 0x000fd80003800200 */
[----:B------:R-:W-:Y:S05]  /*8d30*/  @!P0 BRA `(.L_x_26107) ;  /* 0x0000000400388947 */ /* 0x000fea0003800000 */
[--C-:B0-234-:R-:W-:Y:S01]  /*8d40*/  FADD.FTZ R205, R192, -R202.reuse ;  /* 0x800000cac0cd7221 */ /* 0x11dfe20000010000 */
        /* <DEDUP_REMOVED lines=9> */
[--C-:B------:R-:W-:Y:S01]  /*8de0*/  FADD.FTZ R225, R195, -R202.reuse ;  /* 0x800000cac3e17221 */ /* 0x100fe20000010000 */
[----:B------:R-:W-:Y:S02]  /*8df0*/  HADD2.F32 R220, -RZ, R120.H1_H1 ;  /* 0x30000078ffdc7230 */ /* 0x000fe40000004100 */
[----:B------:R-:W-:Y:S01]  /*8e00*/  FFMA.FTZ R208, R205, R208, R207 ;  /* 0x000000d0cdd07223 */ /* 0x000fe200000100cf */
[----:B------:R-:W-:Y:S01]  /*8e10*/  FADD.FTZ R205, R194, -R202 ;  /* 0x800000cac2cd7221 */ /* 0x000fe20000010000 */
[----:B------:R-:W-:Y:S02]  /*8e20*/  HADD2.F32 R206, -RZ, R112.H1_H1 ;  /* 0x30000070ffce7230 */ /* 0x000fe40000004100 */
[----:B------:R-:W-:Y:S01]  /*8e30*/  FMUL.FTZ R225, R0, R225 ;  /* 0x000000e100e17220 */ /* 0x000fe20000410000 */
[----:B------:R-:W-:Y:S01]  /*8e40*/  FFMA.FTZ R209, R221, R210, R220 ;  /* 0x000000d2ddd17223 */ /* 0x000fe200000100dc */
[----:B------:R-:W-:-:S02]  /*8e50*/  HADD2.F32 R210, -RZ, R124.H1_H1 ;  /* 0x3000007cffd27230 */ /* 0x000fc40000004100 */
[----:B------:R-:W-:Y:S01]  /*8e60*/  FMUL.FTZ R220, R0, R205 ;  /* 0x000000cd00dc7220 */ /* 0x000fe20000410000 */
        /* <DEDUP_REMOVED lines=8> */
[----:B------:R-:W-:Y:S01]  /*8ef0*/  HADD2.F32 R224, -RZ, R117.H1_H1 ;  /* 0x30000075ffe07230 */ /* 0x000fe20000004100 */
[----:B------:R-:W0:Y:S01]  /*8f00*/  LDC.64 R206, c[0x0][0x430] ;  /* 0x00010c00ffce7b82 */ /* 0x000e220000000a00 */
[----:B------:R-:W-:Y:S02]  /*8f10*/  HADD2.F32 R226, -RZ, R121.H1_H1 ;  /* 0x30000079ffe27230 */ /* 0x000fe40000004100 */
[----:B------:R-:W-:Y:S01]  /*8f20*/  FFMA.FTZ R220, R220, R223, R222 ;  /* 0x000000dfdcdc7223 */ /* 0x000fe200000100de */
[----:B------:R-:W-:Y:S02]  /*8f30*/  HADD2.F32 R228, -RZ, R113.H1_H1 ;  /* 0x30000071ffe47230 */ /* 0x000fe40000004100 */
[----:B------:R-:W-:Y:S01]  /*8f40*/  FADD.FTZ R223, R196, -R202 ;  /* 0x800000cac4df7221 */ /* 0x000fe20000010000 */
[----:B------:R-:W-:Y:S02]  /*8f50*/  HADD2.F32 R227, -RZ, R125.H1_H1 ;  /* 0x3000007dffe37230 */ /* 0x000fe40000004100 */
[----:B------:R-:W-:Y:S01]  /*8f60*/  FFMA.FTZ R224, R225, R224, R226 ;  /* 0x000000e0e1e07223 */ /* 0x000fe200000100e2 */
[----:B------:R-:W-:Y:S01]  /*8f70*/  FADD.FTZ R235, R199, -R202 ;  /* 0x800000cac7eb7221 */ /* 0x000fe20000010000 */
[----:B------:R-:W1:Y:S01]  /*8f80*/  LDC.64 R210, c[0x0][0x428] ;  /* 0x00010a00ffd27b82 */ /* 0x000e620000000a00 */
[----:B------:R-:W-:-:S02]  /*8f90*/  HADD2.F32 R202, -RZ, R118.H0_H0 ;  /* 0x20000076ffca7230 */ /* 0x000fc40000004100 */
[----:B------:R-:W-:Y:S01]  /*8fa0*/  FFMA.FTZ R225, R225, R228, R227 ;  /* 0x000000e4e1e17223 */ /* 0x000fe200000100e3 */
[----:B------:R-:W-:Y:S02]  /*8fb0*/  HADD2.F32 R222, -RZ, R122.H0_H0 ;  /* 0x2000007affde7230 */ /* 0x000fe40000004100 */
[C---:B------:R-:W-:Y:S01]  /*8fc0*/  FMUL.FTZ R223, R0.reuse, R223 ;  /* 0x000000df00df7220 */ /* 0x040fe20000410000 */
[----:B------:R-:W-:Y:S02]  /*8fd0*/  HADD2.F32 R226, -RZ, R114.H0_H0 ;  /* 0x20000072ffe27230 */ /* 0x000fe40000004100 */
[C---:B------:R-:W-:Y:S01]  /*8fe0*/  FMUL.FTZ R229, R0.reuse, R229 ;  /* 0x000000e500e57220 */ /* 0x040fe20000410000 */
[----:B------:R-:W-:Y:S02]  /*8ff0*/  HADD2.F32 R227, -RZ, R126.H0_H0 ;  /* 0x2000007effe37230 */ /* 0x000fe40000004100 */
[----:B------:R-:W-:Y:S01]  /*9000*/  FMUL.FTZ R234, R0, R231 ;  /* 0x000000e700ea7220 */ /* 0x000fe20000410000 */
[----:B------:R-:W-:-:S02]  /*9010*/  HADD2.F32 R228, -RZ, R118.H1_H1 ;  /* 0x30000076ffe47230 */ /* 0x000fc40000004100 */
[----:B------:R-:W-:Y:S01]  /*9020*/  FMUL.FTZ R235, R0, R235 ;  /* 0x000000eb00eb7220 */ /* 0x000fe20000410000 */
[----:B------:R-:W-:Y:S02]  /*9030*/  HADD2.F32 R230, -RZ, R122.H1_H1 ;  /* 0x3000007affe67230 */ /* 0x000fe40000004100 */
[C---:B------:R-:W-:Y:S01]  /*9040*/  FFMA.FTZ R202, R223.reuse, R202, R222 ;  /* 0x000000cadfca7223 */ /* 0x040fe200000100de */
        /* <DEDUP_REMOVED lines=20> */
[----:B0-----:R-:W-:Y:S01]  /*9190*/  IMAD.WIDE.U32 R226, R201, 0x10, R206 ;  /* 0x00000010c9e27825 */ /* 0x001fe200078e00ce */
[----:B------:R-:W-:-:S03]  /*91a0*/  F2FP.F16.F32.PACK_AB R206, R231, R202 ;  /* 0x000000cae7ce723e */ /* 0x000fc600000000ff */
[----:B------:R-:W-:Y:S01]  /*91b0*/  FFMA.FTZ R232, R235, R232, R239 ;  /* 0x000000e8ebe87223 */ /* 0x000fe200000100ef */
[----:B-1----:R-:W-:Y:S01]  /*91c0*/  IMAD.WIDE.U32 R222, R201, 0x10, R210 ;  /* 0x00000010c9de7825 */ /* 0x002fe200078e00d2 */
[----:B------:R-:W-:Y:S02]  /*91d0*/  F2FP.F16.F32.PACK_AB R207, R237, R228 ;  /* 0x000000e4edcf723e */ /* 0x000fe400000000ff */
[----:B------:R-:W-:Y:S02]  /*91e0*/  F2FP.F16.F32.PACK_AB R210, R233, R0 ;  /* 0x00000000e9d2723e */ /* 0x000fe400000000ff */
[----:B------:R-:W-:Y:S01]  /*91f0*/  F2FP.F16.F32.PACK_AB R211, R232, R229 ;  /* 0x000000e5e8d3723e */ /* 0x000fe200000000ff */
[----:B------:R1:W-:Y:S04]  /*9200*/  STG.E.128 desc[UR6][R222.64], R204 ;  /* 0x000000ccde007986 */ /* 0x0003e8000c101d06 */
[----:B------:R1:W-:Y:S02]  /*9210*/  STG.E.128 desc[UR6][R226.64], R208 ;  /* 0x000000d0e2007986 */ /* 0x0003e4000c101d06 */
.L_x_26107:
[----:B------:R-:W-:Y:S05]  /*9220*/  BSYNC.RECONVERGENT B0 ;  /* 0x0000000000007941 */ /* 0x000fea0003800200 */
.L_x_26106:
[----:B01234-:R-:W0:Y:S02]  /*9230*/  LDC.64 R204, c[0x0][0x380] ;  /* 0x0000e000ffcc7b82 */ /* 0x01fe240000000a00 */
[----:B0-----:R-:W-:-:S04]  /*9240*/  LEA R200, R204, R200, 0x2 ;  /* 0x000000c8ccc87211 */ /* 0x001fc800078e10ff */
[----:B------:R-:W-:-:S13]  /*9250*/  ISETP.GE.AND P0, PT, R200, R205, PT ;  /* 0x000000cdc800720c */ /* 0x000fda0003f06270 */
[----:B------:R-:W-:Y:S05]  /*9260*/  @!P0 BRA `(.L_x_26108) ;  /* 0xffffff8c00b48947 */ /* 0x000fea000383ffff */
[----:B------:R-:W-:Y:S05]  /*9270*/  EXIT ;  /* 0x000000000000794d */ /* 0x000fea0003800000 */
.L_x_26091:
        /* <DEDUP_REMOVED lines=8> */
.L_x_26110:
[----:B------:R-:W-:Y:S05]  /*9300*/  BSYNC B0 ;  /* 0x0000000000007941 */ /* 0x000fea0003800000 */
.L_x_26109:
        /* <DEDUP_REMOVED lines=10> */
.L_x_26111:
[----:B------:R-:W-:Y:S01]  /*93b0*/  HFMA2 R221, -RZ, RZ, 0, 2.384185791015625e-07 ;  /* 0x00000004ffdd7431 */ /* 0x000fe200000001ff */
[----:B------:R-:W-:-:S05]  /*93c0*/  MOV R207, R220 ;  /* 0x000000dc00cf7202 */ /* 0x000fca0000000f00 */
[----:B------:R-:W-:-:S05]  /*93d0*/  FADD.FTZ R207, R202, R207 ;  /* 0x000000cfcacf7221 */ /* 0x000fca0000010000 */
[----:B------:R-:W-:-:S07]  /*93e0*/  MOV R222, R207 ;  /* 0x000000cf00de7202 */ /* 0x000fce0000000f00 */
[----:B------:R-:W-:Y:S05]  /*93f0*/  WARPSYNC.COLLECTIVE R211, `(.L_x_26112) ;  /* 0x00000000d3087348 */ /* 0x000fea0003c00000 */
[----:B------:R0:W1:Y:S02]  /*9400*/  SHFL.BFLY P6, R220, R222, R221, R224 ;  /* 0x0c0000dddedc7389 */ /* 0x00006400000c00e0 */
[----:B01----:R-:W-:Y:S05]  /*9410*/  ENDCOLLECTIVE ;  /* 0x000000000000791b */ /* 0x003fea0003800000 */
.L_x_26112:
[----:B------:R-:W-:Y:S01]  /*9420*/  HFMA2 R221, -RZ, RZ, 0, 4.76837158203125e-07 ;  /* 0x00000008ffdd7431 */ /* 0x000fe200000001ff */
[----:B------:R-:W-:-:S05]  /*9430*/  MOV R0, R220 ;  /* 0x000000dc00007202 */ /* 0x000fca0000000f00 */
[----:B------:R-:W-:-:S05]  /*9440*/  FADD.FTZ R208, R207, R0 ;  /* 0x00000000cfd07221 */ /* 0x000fca0000010000 */
[----:B------:R-:W-:-:S07]  /*9450*/  MOV R222, R208 ;  /* 0x000000d000de7202 */ /* 0x000fce0000000f00 */
[----:B------:R-:W-:Y:S05]  /*9460*/  WARPSYNC.COLLECTIVE R211, `(.L_x_26113) ;  /* 0x00000000d3087348 */ /* 0x000fea0003c00000 */
[----:B------:R0:W1:Y:S02]  /*9470*/  SHFL.BFLY P6, R220, R222, R221, R224 ;  /* 0x0c0000dddedc7389 */ /* 0x00006400000c00e0 */
[----:B01----:R-:W-:Y:S05]  /*9480*/  ENDCOLLECTIVE ;  /* 0x000000000000791b */ /* 0x003fea0003800000 */
.L_x_26113:
[----:B------:R-:W-:Y:S01]  /*9490*/  HFMA2 R221, -RZ, RZ, 0, 9.5367431640625e-07 ;  /* 0x00000010ffdd7431 */ /* 0x000fe200000001ff */
[----:B------:R-:W-:-:S05]  /*94a0*/  MOV R209, R220 ;  /* 0x000000dc00d17202 */ /* 0x000fca0000000f00 */
[----:B------:R-:W-:-:S05]  /*94b0*/  FADD.FTZ R209, R208, R209 ;  /* 0x000000d1d0d17221 */ /* 0x000fca0000010000 */
[----:B------:R-:W-:-:S07]  /*94c0*/  MOV R222, R209 ;  /* 0x000000d100de7202 */ /* 0x000fce0000000f00 */
[----:B------:R-:W-:Y:S05]  /*94d0*/  WARPSYNC.COLLECTIVE R211, `(.L_x_26114) ;  /* 0x00000000d3087348 */ /* 0x000fea0003c00000 */
[----:B------:R0:W1:Y:S02]  /*94e0*/  SHFL.BFLY P6, R220, R222, R221, R224 ;  /* 0x0c0000dddedc7389 */ /* 0x00006400000c00e0 */
[----:B01----:R-:W-:Y:S05]  /*94f0*/  ENDCOLLECTIVE ;  /* 0x000000000000791b */ /* 0x003fea0003800000 */
.L_x_26114:
        /* <DEDUP_REMOVED lines=139> */
.L_x_26115:
[----:B------:R-:W-:Y:S01]  /*9db0*/  HFMA2 R221, -RZ, RZ, 0, 1.1920928955078125e-07 ;  /* 0x00000002ffdd7431 */ /* 0x000fe200000001ff */
[----:B------:R-:W-:-:S05]  /*9dc0*/  MOV R205, R220 ;  /* 0x000000dc00cd7202 */ /* 0x000fca0000000f00 */
[----:B------:R-:W-:-:S05]  /*9dd0*/  FADD.FTZ R205, R0, R205 ;  /* 0x000000cd00cd7221 */ /* 0x000fca0000010000 */
[----:B------:R-:W-:-:S07]  /*9de0*/  MOV R222, R205 ;  /* 0x000000cd00de7202 */ /* 0x000fce0000000f00 */
[----:B------:R-:W-:Y:S05]  /*9df0*/  WARPSYNC.COLLECTIVE R211, `(.L_x_26116) ;  /* 0x00000000d3087348 */ /* 0x000fea0003c00000 */
[----:B------:R0:W1:Y:S02]  /*9e00*/  SHFL.BFLY P6, R220, R222, R221, R224 ;  /* 0x0c0000dddedc7389 */ /* 0x00006400000c00e0 */
[----:B01----:R-:W-:Y:S05]  /*9e10*/  ENDCOLLECTIVE ;  /* 0x000000000000791b */ /* 0x003fea0003800000 */
.L_x_26116:
[----:B------:R-:W-:Y:S01]  /*9e20*/  HFMA2 R221, -RZ, RZ, 0, 2.384185791015625e-07 ;  /* 0x00000004ffdd7431 */ /* 0x000fe200000001ff */
[----:B------:R-:W-:-:S05]  /*9e30*/  MOV R202, R220 ;  /* 0x000000dc00ca7202 */ /* 0x000fca0000000f00 */
[----:B------:R-:W-:-:S05]  /*9e40*/  FADD.FTZ R202, R205, R202 ;  /* 0x000000cacdca7221 */ /* 0x000fca0000010000 */
[----:B------:R-:W-:-:S07]  /*9e50*/  MOV R222, R202 ;  /* 0x000000ca00de7202 */ /* 0x000fce0000000f00 */
[----:B------:R-:W-:Y:S05]  /*9e60*/  WARPSYNC.COLLECTIVE R211, `(.L_x_26117) ;  /* 0x00000000d3087348 */ /* 0x000fea0003c00000 */
[----:B------:R0:W1:Y:S02]  /*9e70*/  SHFL.BFLY P6, R220, R222, R221, R224 ;  /* 0x0c0000dddedc7389 */ /* 0x00006400000c00e0 */
[----:B01----:R-:W-:Y:S05]  /*9e80*/  ENDCOLLECTIVE ;  /* 0x000000000000791b */ /* 0x003fea0003800000 */
.L_x_26117:
[----:B------:R-:W-:Y:S01]  /*9e90*/  HFMA2 R221, -RZ, RZ, 0, 4.76837158203125e-07 ;  /* 0x00000008ffdd7431 */ /* 0x000fe200000001ff */
[----:B------:R-:W-:-:S05]  /*9ea0*/  MOV R207, R220 ;  /* 0x000000dc00cf7202 */ /* 0x000fca0000000f00 */
[----:B------:R-:W-:-:S05]  /*9eb0*/  FADD.FTZ R207, R202, R207 ;  /* 0x000000cfcacf7221 */ /* 0x000fca0000010000 */
[----:B------:R-:W-:-:S07]  /*9ec0*/  MOV R222, R207 ;  /* 0x000000cf00de7202 */ /* 0x000fce0000000f00 */
[----:B------:R-:W-:Y:S05]  /*9ed0*/  WARPSYNC.COLLECTIVE R211, `(.L_x_26118) ;  /* 0x00000000d3087348 */ /* 0x000fea0003c00000 */
[----:B------:R0:W1:Y:S02]  /*9ee0*/  SHFL.BFLY P6, R220, R222, R221, R224 ;  /* 0x0c0000dddedc7389 */ /* 0x00006400000c00e0 */
[----:B01----:R-:W-:Y:S05]  /*9ef0*/  ENDCOLLECTIVE ;  /* 0x000000000000791b */ /* 0x003fea0003800000 */
.L_x_26118:
[----:B------:R-:W-:Y:S01]  /*9f00*/  HFMA2 R221, -RZ, RZ, 0, 9.5367431640625e-07 ;  /* 0x00000010ffdd7431 */ /* 0x000fe200000001ff */
[----:B------:R-:W-:-:S05]  /*9f10*/  MOV R208, R220 ;  /* 0x000000dc00d07202 */ /* 0x000fca0000000f00 */
[----:B------:R-:W-:-:S05]  /*9f20*/  FADD.FTZ R208, R207, R208 ;  /* 0x000000d0cfd07221 */ /* 0x000fca0000010000 */
[----:B------:R-:W-:-:S07]  /*9f30*/  MOV R222, R208 ;  /* 0x000000d000de7202 */ /* 0x000fce0000000f00 */
[----:B------:R-:W-:Y:S05]  /*9f40*/  WARPSYNC.COLLECTIVE R211, `(.L_x_26119) ;  /* 0x00000000d3087348 */ /* 0x000fea0003c00000 */
[----:B------:R0:W1:Y:S02]  /*9f50*/  SHFL.BFLY P6, R220, R222, R221, R224 ;  /* 0x0c0000dddedc7389 */ /* 0x00006400000c00e0 */
[----:B01----:R-:W-:Y:S05]  /*9f60*/  ENDCOLLECTIVE ;  /* 0x000000000000791b */ /* 0x003fea0003800000 */
.L_x_26119:
[----:B------:R-:W-:Y:S01]  /*9f70*/  MOV R209, R220 ;  /* 0x000000dc00d17202 */ /* 0x000fe20000000f00 */
[----:B------:R-:W-:Y:S06]  /*9f80*/  BRA `(.L_x_26120) ;  /* 0xffffffc800147947 */ /* 0x000fec000383ffff */
.L_x_26121:
        /* <DEDUP_REMOVED lines=15> */
.L_x_43900:


//--------------------- .text._ZN10layer_norm31ln_parallel_residual_fwd_kernelINS_13Kernel_traitsI6__halfS2_fS2_fjLj2048ELj1ELj4ELj1ELj16ENS_18Kernel_traits_baseILj2048ES2_S2_fS2_fjLj128EEEEELb0ELb0ELb1EEEvNS_9FwdParamsE --------------------------
	.section	.text._ZN10layer_norm31ln_parallel_residual_fwd_kernelINS_13Kernel_traitsI6__halfS2_fS2_fjLj2048ELj1ELj4ELj1ELj16ENS_18Kernel_traits_baseILj2048ES2_S2_fS2_fjLj128EEEEELb0ELb0ELb1EEEvNS_9FwdParamsE,"ax",@progbits
	.align	128
        .global         _ZN10layer_norm31ln_parallel_residual_fwd_kernelINS_13Kernel_traitsI6__halfS2_fS2_fjLj2048ELj1ELj4ELj1ELj16ENS_18Kernel_traits_baseILj2048ES2_S2_fS2_fjLj128EEEEELb0ELb0ELb1EEEvNS_9FwdParamsE
        .type           _ZN10layer_norm31ln_parallel_residual_fwd_kernelINS_13Kernel_traitsI6__halfS2_fS2_fjLj2048ELj1ELj4ELj1ELj16ENS_18Kernel_traits_baseILj2048ES2_S2_fS2_fjLj128EEEEELb0ELb0ELb1EEEvNS_9FwdParamsE,@function
        .size           _ZN10layer_norm31ln_parallel_residual_fwd_kernelINS_13Kernel_traitsI6__halfS2_fS2_fjLj2048ELj1ELj4ELj1ELj16ENS_18Kernel_traits_baseILj2048ES2_S2_fS2_fjLj128EEEEELb0ELb0ELb1EEEvNS_9FwdParamsE,(.L_x_43901 - _ZN10layer_norm31ln_parallel_residual_fwd_kernelINS_13Kernel_traitsI6__halfS2_fS2_fjLj2048ELj1ELj4ELj1ELj16ENS_18Kernel_traits_baseILj2048ES2_S2_fS2_fjLj128EEEEELb0ELb0ELb1EEEvNS_9FwdParamsE)
        .other          _ZN10layer_norm31ln_parallel_residual_fwd_kernelINS_13Kernel_traitsI6__halfS2_fS2_fjLj2048ELj1ELj4ELj1ELj16ENS_18Kernel_traits_baseILj2048ES2_S2_fS2_fjLj128EEEEELb0ELb0ELb1EEEvNS_9FwdParamsE,@"STO_CUDA_ENTRY STV_DEFAULT"
_ZN10layer_norm31ln_parallel_residual_fwd_kernelINS_13Kernel_traitsI6__halfS2_fS2_fjLj2048ELj1ELj4ELj1ELj16ENS_18Kernel_traits_baseILj2048ES2_S2_fS2_fjLj128EEEEELb0ELb0ELb1EEEvNS_9FwdParamsE:
.text._ZN10layer_norm31ln_parallel_residual_fwd_kernelINS_13Kernel_traitsI6__halfS2_fS2_fjLj2048ELj1ELj4ELj1ELj16ENS_18Kernel_traits_baseILj2048ES2_S2_fS2_fjLj128EEEEELb0ELb0ELb1EEEvNS_9FwdParamsE:
[----:B------:R-:W-:Y:S01]  /*0000*/  LDC R1, c[0x0][0x37c] ;  /* 0x0000df00ff017b82 */ /* 0x000fe20000000800 */
[----:B------:R-:W0:Y:S01]  /*0010*/  LDCU.64 UR4, c[0x0][0x438] ;  /* 0x00008700ff0477ac */ /* 0x000e220008000a00 */
[----:B------:R-:W1:Y:S01]  /*0020*/  S2R R0, SR_TID.X ;  /* 0x0000000000007919 */ /* 0x000e620000002100 */
[----:B------:R-:W2:Y:S01]  /*0030*/  LDCU.64 UR6, c[0x0][0x358] ;  /* 0x00006b00ff0677ac */ /* 0x000ea20008000a00 */
[----:B0-----:R-:W-:-:S04]  /*0040*/  UISETP.NE.U32.AND UP0, UPT, UR4, URZ, UPT ;  /* 0x000000ff0400728c */ /* 0x001fc8000bf05070 */
[----:B------:R-:W-:Y:S01]  /*0050*/  UISETP.NE.AND.EX UP0, UPT, UR5, URZ, UPT, UP0 ;  /* 0x000000ff0500728c */ /* 0x000fe2000bf05300 */
[----:B-1----:R-:W-:-:S08]  /*0060*/  LOP3.LUT R10, R0, 0x1f, RZ, 0xc0, !PT ;  /* 0x0000001f000a7812 */ /* 0x002fd000078ec0ff */
[----:B--2---:R-:W-:Y:S05]  /*0070*/  BRA.U UP0, `(.L_x_26122) ;  /* 0x0000000500a07547 */ /* 0x004fea000b800000 */
        /* <DEDUP_REMOVED lines=57> */
.L_x_26123:
        /* <DEDUP_REMOVED lines=47> */
.L_x_26122:
        /* <DEDUP_REMOVED lines=45> */
.L_x_26125:
        /* <DEDUP_REMOVED lines=46> */
.L_x_26124:
[----:B------:R-:W1:Y:S01]  /*0cb0*/  S2UR UR4, SR_CTAID.X ;  /* 0x00000000000479c3 */ /* 0x000e620000002500 */
[----:B------:R-:W2:Y:S01]  /*0cc0*/  LDCU UR5, c[0x0][0x384] ;  /* 0x00007080ff0577ac */ /* 0x000ea20008000800 */
[----:B------:R-:W-:Y:S01]  /*0cd0*/  SHF.R.U32.HI R0, RZ, 0x5, R0 ;  /* 0x00000005ff007819 */ /* 0x000fe20000011600 */
[----:B-1----:R-:W-:-:S06]  /*0ce0*/  USHF.L.U32 UR4, UR4, 0x2, URZ ;  /* 0x0000000204047899 */ /* 0x002fcc00080006ff */
[----:B------:R-:W-:-:S04]  /*0cf0*/  LOP3.LUT R0, R0, UR4, RZ, 0xfc, !PT ;  /* 0x0000000400007c12 */ /* 0x000fc8000f8efcff */
[----:B--2---:R-:W-:-:S13]  /*0d00*/  ISETP.GE.AND P0, PT, R0, UR5, PT ;  /* 0x0000000500007c0c */ /* 0x004fda000bf06270 */
        /* <DEDUP_REMOVED lines=10> */
.L_x_26159:
[----:B--2---:R-:W0:Y:S01]  /*0db0*/  S2R R8, SR_TID.X ;  /* 0x0000000000087919 */ /* 0x004e220000002100 */
[----:B-1----:R-:W-:Y:S01]  /*0dc0*/  ISETP.NE.U32.AND P0, PT, RZ, UR4, PT ;  /* 0x00000004ff007c0c */ /* 0x002fe2000bf05070 */
        /* <DEDUP_REMOVED lines=11> */
[----:B-----5:R-:W5:Y:S02]  /*0e80*/  LDG.E.128 R224, desc[UR6][R224.64] ;  /* 0x00000006e0e07981 */ /* 0x020f64000c1e1d00 */
        /* <DEDUP_REMOVED lines=19> */
.L_x_26127:
[----:B-----5:R-:W-:Y:S02]  /*0fc0*/  HADD2.F32 R3, -RZ, R224.H0_H0 ;  /* 0x200000e0ff037230 */ /* 0x020fe40000004100 */
[----:B------:R-:W-:Y:S02]  /*0fd0*/  HADD2.F32 R7, -RZ, R226.H0_H0 ;  /* 0x200000e2ff077230 */ /* 0x000fe40000004100 */
[----:B------:R-:W-:Y:S02]  /*0fe0*/  HADD2.F32 R224, -RZ, R224.H1_H1 ;  /* 0x300000e0ffe07230 */ /* 0x000fe40000004100 */
[----:B------:R-:W-:Y:S01]  /*0ff0*/  FADD.FTZ R220, R156, R3 ;  /* 0x000000039cdc7221 */ /* 0x000fe20000010000 */
[----:B------:R-:W-:Y:S02]  /*1000*/  HADD2.F32 R226, -RZ, R226.H1_H1 ;  /* 0x300000e2ffe27230 */ /* 0x000fe40000004100 */
[--C-:B------:R-:W-:Y:S02]  /*1010*/  HADD2.F32 R5, -RZ, R225.reuse.H0_H0 ;  /* 0x200000e1ff057230 */ /* 0x100fe40000004100 */
[----:B------:R-:W-:Y:S01]  /*1020*/  FADD.FTZ R221, R157, R224 ;  /* 0x000000e09ddd7221 */ /* 0x000fe20000010000 */
[----:B------:R-:W-:-:S02]  /*1030*/  HADD2.F32 R2, -RZ, R225.H1_H1 ;  /* 0x300000e1ff027230 */ /* 0x000fc40000004100 */
[----:B------:R-:W-:Y:S01]  /*1040*/  FADD.FTZ R225, R161, R226 ;  /* 0x000000e2a1e17221 */ /* 0x000fe20000010000 */
[--C-:B------:R-:W-:Y:S02]  /*1050*/  HADD2.F32 R9, -RZ, R227.reuse.H0_H0 ;  /* 0x200000e3ff097230 */ /* 0x100fe40000004100 */
[----:B------:R-:W-:Y:S01]  /*1060*/  FADD.FTZ R222, R158, R5 ;  /* 0x000000059ede7221 */ /* 0x000fe20000010000 */
[----:B------:R-:W-:Y:S02]  /*1070*/  HADD2.F32 R4, -RZ, R227.H1_H1 ;  /* 0x300000e3ff047230 */ /* 0x000fe40000004100 */
[----:B------:R-:W-:Y:S01]  /*1080*/  FADD.FTZ R223, R159, R2 ;  /* 0x000000029fdf7221 */ /* 0x000fe20000010000 */
[----:B------:R-:W-:Y:S01]  /*1090*/  FADD.FTZ R224, R160, R7 ;  /* 0x00000007a0e07221 */ /* 0x000fe20000010000 */
[----:B------:R-:W-:Y:S01]  /*10a0*/  FADD.FTZ R226, R162, R9 ;  /* 0x00000009a2e27221 */ /* 0x000fe20000010000 */
[----:B------:R-:W-:Y:S01]  /*10b0*/  FADD.FTZ R227, R163, R4 ;  /* 0x00000004a3e37221 */ /* 0x000fe20000010000 */
[----:B------:R-:W-:Y:S06]  /*10c0*/  BRA `(.L_x_26128) ;  /* 0x0000000000f07947 */ /* 0x000fec0003800000 */
.L_x_26126:
[----:B------:R-:W-:-:S04]  /*10d0*/  UISETP.NE.U32.AND UP0, UPT, UR4, URZ, UPT ;  /* 0x000000ff0400728c */ /* 0x000fc8000bf05070 */
[----:B------:R-:W-:-:S09]  /*10e0*/  UISETP.NE.AND.EX UP0, UPT, UR5, URZ, UPT, UP0 ;  /* 0x000000ff0500728c */ /* 0x000fd2000bf05300 */
[----:B------:R-:W-:Y:S05]  /*10f0*/  BRA.U UP0, `(.L_x_26129) ;  /* 0x0000000100647547 */ /* 0x000fea000b800000 */
[--C-:B-----5:R-:W-:Y:S02]  /*1100*/  HADD2.F32 R3, -RZ, R224.reuse.H0_H0 ;  /* 0x200000e0ff037230 */ /* 0x120fe40000004100 */
[----:B------:R-:W-:Y:S02]  /*1110*/  HADD2.F32 R224, -RZ, R224.H1_H1 ;  /* 0x300000e0ffe07230 */ /* 0x000fe40000004100 */
[----:B------:R-:W-:Y:S02]  /*1120*/  HADD2.F32 R221, -RZ, R152.H1_H1 ;  /* 0x30000098ffdd7230 */ /* 0x000fe40000004100 */
[--C-:B------:R-:W-:Y:S02]  /*1130*/  HADD2.F32 R5, -RZ, R225.reuse.H0_H0 ;  /* 0x200000e1ff057230 */ /* 0x100fe40000004100 */
[----:B------:R-:W-:Y:S02]  /*1140*/  HADD2.F32 R2, -RZ, R225.H1_H1 ;  /* 0x300000e1ff027230 */ /* 0x000fe40000004100 */
[----:B------:R-:W-:Y:S01]  /*1150*/  FADD.FTZ R221, R224, R221 ;  /* 0x000000dde0dd7221 */ /* 0x000fe20000010000 */
[----:B------:R-:W-:-:S02]  /*1160*/  HADD2.F32 R7, -RZ, R226.H0_H0 ;  /* 0x200000e2ff077230 */ /* 0x000fc40000004100 */
[----:B------:R-:W-:Y:S02]  /*1170*/  HADD2.F32 R4, -RZ, R226.H1_H1 ;  /* 0x300000e2ff047230 */ /* 0x000fe40000004100 */
[--C-:B------:R-:W-:Y:S02]  /*1180*/  HADD2.F32 R9, -RZ, R227.reuse.H0_H0 ;  /* 0x200000e3ff097230 */ /* 0x100fe40000004100 */
[----:B------:R-:W-:Y:S02]  /*1190*/  HADD2.F32 R6, -RZ, R227.H1_H1 ;  /* 0x300000e3ff067230 */ /* 0x000fe40000004100 */
[----:B------:R-:W-:Y:S02]  /*11a0*/  HADD2.F32 R220, -RZ, R152.H0_H0 ;  /* 0x20000098ffdc7230 */ /* 0x000fe40000004100 */
[--C-:B------:R-:W-:Y:S02]  /*11b0*/  HADD2.F32 R222, -RZ, R153.reuse.H0_H0 ;  /* 0x20000099ffde7230 */ /* 0x100fe40000004100 */
        /* <DEDUP_REMOVED lines=10> */
[----:B------:R-:W-:Y:S02]  /*1260*/  FADD.FTZ R226, R9, R226 ;  /* 0x000000e209e27221 */ /* 0x000fe40000010000 */
[----:B------:R-:W-:Y:S01]  /*1270*/  FADD.FTZ R227, R6, R227 ;  /* 0x000000e306e37221 */ /* 0x000fe20000010000 */
[----:B------:R-:W-:Y:S06]  /*1280*/  BRA `(.L_x_26128) ;  /* 0x0000000000807947 */ /* 0x000fec0003800000 */
.L_x_26129:
[--C-:B-----5:R-:W-:Y:S02]  /*1290*/  HADD2.F32 R2, -RZ, R224.reuse.H0_H0 ;  /* 0x200000e0ff027230 */ /* 0x120fe40000004100 */
[----:B------:R-:W-:Y:S02]  /*12a0*/  HADD2.F32 R224, -RZ, R224.H1_H1 ;  /* 0x300000e0ffe07230 */ /* 0x000fe40000004100 */
[----:B------:R-:W-:Y:S02]  /*12b0*/  HADD2.F32 R4, -RZ, R225.H0_H0 ;  /* 0x200000e1ff047230 */ /* 0x000fe40000004100 */
[--C-:B------:R-:W-:Y:S02]  /*12c0*/  HADD2.F32 R3, -RZ, R152.reuse.H0_H0 ;  /* 0x20000098ff037230 */ /* 0x100fe40000004100 */
[----:B------:R-:W-:Y:S02]  /*12d0*/  HADD2.F32 R5, -RZ, R152.H1_H1 ;  /* 0x30000098ff057230 */ /* 0x000fe40000004100 */
        /* <DEDUP_REMOVED lines=15> */
[----:B------:R-:W-:Y:S02]  /*13d0*/  HADD2.F32 R5, -RZ, R154.H0_H0 ;  /* 0x2000009aff057230 */ /* 0x000fe40000004100 */
[----:B------:R-:W-:-:S02]  /*13e0*/  HADD2.F32 R11, -RZ, R155.H0_H0 ;  /* 0x2000009bff0b7230 */ /* 0x000fc40000004100 */
[----:B------:R-:W-:Y:S01]  /*13f0*/  FADD.FTZ R2, R225, R2 ;  /* 0x00000002e1027221 */ /* 0x000fe20000010000 */
[----:B------:R-:W-:Y:S02]  /*1400*/  HADD2.F32 R4, -RZ, R155.H1_H1 ;  /* 0x3000009bff047230 */ /* 0x000fe40000004100 */
[----:B------:R-:W-:Y:S01]  /*1410*/  FADD.FTZ R5, R6, R5 ;  /* 0x0000000506057221 */ /* 0x000fe20000010000 */
[----:B------:R-:W-:Y:S01]  /*1420*/  FADD.FTZ R225, R161, R226 ;  /* 0x000000e2a1e17221 */ /* 0x000fe20000010000 */
[----:B------:R-:W-:Y:S01]  /*1430*/  FADD.FTZ R11, R8, R11 ;  /* 0x0000000b080b7221 */ /* 0x000fe20000010000 */
[----:B------:R-:W-:Y:S01]  /*1440*/  FADD.FTZ R223, R159, R2 ;  /* 0x000000029fdf7221 */ /* 0x000fe20000010000 */
[----:B------:R-:W-:Y:S01]  /*1450*/  FADD.FTZ R4, R227, R4 ;  /* 0x00000004e3047221 */ /* 0x000fe20000010000 */
[----:B------:R-:W-:Y:S01]  /*1460*/  FADD.FTZ R224, R160, R5 ;  /* 0x00000005a0e07221 */ /* 0x000fe20000010000 */
[----:B------:R-:W-:Y:S02]  /*1470*/  FADD.FTZ R226, R162, R11 ;  /* 0x0000000ba2e27221 */ /* 0x000fe40000010000 */
[----:B------:R-:W-:-:S07]  /*1480*/  FADD.FTZ R227, R163, R4 ;  /* 0x00000004a3e37221 */ /* 0x000fce0000010000 */
.L_x_26128:
        /* <DEDUP_REMOVED lines=37> */
[----:B------:R-:W-:Y:S01]  /*16e0*/  FADD.FTZ R206, R11, R206 ;  /* 0x000000ce0bce7221 */ /* 0x000fe20000010000 */
[----:B------:R-:W-:Y:S02]  /*16f0*/  HADD2.F32 R4, -RZ, R153.H1_H1 ;  /* 0x30000099ff047230 */ /* 0x000fe40000004100 */
[----:B------:R-:W-:Y:S02]  /*1700*/  HADD2.F32 R9, -RZ, R154.H0_H0 ;  /* 0x2000009aff097230 */ /* 0x000fe40000004100 */
        /* <DEDUP_REMOVED lines=9> */
[----:B------:R-:W-:Y:S02]  /*17a0*/  FADD.FTZ R206, R162, R11 ;  /* 0x0000000ba2ce7221 */ /* 0x000fe40000010000 */
[----:B------:R-:W-:Y:S01]  /*17b0*/  FADD.FTZ R207, R163, R6 ;  /* 0x00000006a3cf7221 */ /* 0x000fe20000010000 */
[----:B------:R-:W-:Y:S06]  /*17c0*/  BRA `(.L_x_26132) ;  /* 0x0000000000cc7947 */ /* 0x000fec0003800000 */
.L_x_26131:
[----:B-----5:R-:W-:Y:S02]  /*17d0*/  HADD2.F32 R214, -RZ, R205.H0_H0 ;  /* 0x200000cdffd67230 */ /* 0x020fe40000004100 */
[----:B0-----:R-:W-:Y:S02]  /*17e0*/  HADD2.F32 R7, -RZ, R153.H0_H0 ;  /* 0x20000099ff077230 */ /* 0x001fe40000004100 */
[----:B------:R-:W-:Y:S02]  /*17f0*/  HADD2.F32 R212, -RZ, R204.H0_H0 ;  /* 0x200000ccffd47230 */ /* 0x000fe40000004100 */
[----:B------:R-:W-:Y:S02]  /*1800*/  HADD2.F32 R5, -RZ, R152.H0_H0 ;  /* 0x20000098ff057230 */ /* 0x000fe40000004100 */
[----:B------:R-:W-:Y:S01]  /*1810*/  FADD.FTZ R214, R7, R214 ;  /* 0x000000d607d67221 */ /* 0x000fe20000010000 */
[----:B------:R-:W-:Y:S02]  /*1820*/  HADD2.F32 R205, -RZ, R205.H1_H1 ;  /* 0x300000cdffcd7230 */ /* 0x000fe40000004100 */
[----:B------:R-:W-:-:S02]  /*1830*/  HADD2.F32 R6, -RZ, R206.H0_H0 ;  /* 0x200000ceff067230 */ /* 0x000fc40000004100 */
[----:B------:R-:W-:Y:S01]  /*1840*/  FADD.FTZ R212, R5, R212 ;  /* 0x000000d405d47221 */ /* 0x000fe20000010000 */
[----:B------:R-:W-:Y:S02]  /*1850*/  HADD2.F32 R4, -RZ, R153.H1_H1 ;  /* 0x30000099ff047230 */ /* 0x000fe40000004100 */
[----:B------:R-:W-:Y:S02]  /*1860*/  HADD2.F32 R204, -RZ, R204.H1_H1 ;  /* 0x300000ccffcc7230 */ /* 0x000fe40000004100 */
[----:B------:R-:W-:Y:S02]  /*1870*/  HADD2.F32 R206, -RZ, R206.H1_H1 ;  /* 0x300000ceffce7230 */ /* 0x000fe40000004100 */
[----:B------:R-:W-:Y:S01]  /*1880*/  FADD.FTZ R215, R4, R205 ;  /* 0x000000cd04d77221 */ /* 0x000fe20000010000 */
[----:B------:R-:W-:Y:S02]  /*1890*/  HADD2.F32 R213, -RZ, R152.H1_H1 ;  /* 0x30000098ffd57230 */ /* 0x000fe40000004100 */
[----:B------:R-:W-:-:S02]  /*18a0*/  HADD2.F32 R8, -RZ, R207.H0_H0 ;  /* 0x200000cfff087230 */ /* 0x000fc40000004100 */
[--C-:B------:R-:W-:Y:S02]  /*18b0*/  HADD2.F32 R7, -RZ, R154.reuse.H1_H1 ;  /* 0x3000009aff077230 */ /* 0x100fe40000004100 */
[----:B------:R-:W-:Y:S01]  /*18c0*/  FADD.FTZ R213, R213, R204 ;  /* 0x000000ccd5d57221 */ /* 0x000fe20000010000 */
[----:B------:R-:W-:Y:S02]  /*18d0*/  HADD2.F32 R207, -RZ, R207.H1_H1 ;  /* 0x300000cfffcf7230 */ /* 0x000fe40000004100 */
[----:B------:R-:W-:Y:S02]  /*18e0*/  HADD2.F32 R5, -RZ, R154.H0_H0 ;  /* 0x2000009aff057230 */ /* 0x000fe40000004100 */
[----:B------:R-:W-:Y:S01]  /*18f0*/  FADD.FTZ R205, R7, R206 ;  /* 0x000000ce07cd7221 */ /* 0x000fe20000010000 */
[--C-:B------:R-:W-:Y:S02]  /*1900*/  HADD2.F32 R9, -RZ, R155.reuse.H0_H0 ;  /* 0x2000009bff097230 */ /* 0x100fe40000004100 */
[----:B------:R-:W-:-:S02]  /*1910*/  HADD2.F32 R10, -RZ, R155.H1_H1 ;  /* 0x3000009bff0a7230 */ /* 0x000fc40000004100 */
[----:B------:R-:W-:Y:S01]  /*1920*/  FADD.FTZ R204, R5, R6 ;  /* 0x0000000605cc7221 */ /* 0x000fe20000010000 */
[----:B------:R-:W-:Y:S02]  /*1930*/  FADD.FTZ R206, R9, R8 ;  /* 0x0000000809ce7221 */ /* 0x000fe40000010000 */
[----:B------:R-:W-:Y:S01]  /*1940*/  FADD.FTZ R207, R10, R207 ;  /* 0x000000cf0acf7221 */ /* 0x000fe20000010000 */
[----:B------:R-:W-:Y:S06]  /*1950*/  BRA `(.L_x_26132) ;  /* 0x0000000000687947 */ /* 0x000fec0003800000 */
.L_x_26130:
[----:B------:R-:W-:Y:S05]  /*1960*/  @!P0 BRA `(.L_x_26133) ;  /* 0x0000000000448947 */ /* 0x000fea0003800000 */
[----:B0----5:R-:W-:Y:S02]  /*1970*/  HADD2.F32 R5, -RZ, R204.H0_H0 ;  /* 0x200000ccff057230 */ /* 0x021fe40000004100 */
        /* <DEDUP_REMOVED lines=16> */
.L_x_26133:
        /* <DEDUP_REMOVED lines=8> */
.L_x_26132:
        /* <DEDUP_REMOVED lines=48> */
.L_x_26135:
[--C-:B-----5:R-:W-:Y:S02]  /*1e00*/  HADD2.F32 R184, -RZ, R188.reuse.H0_H0 ;  /* 0x200000bcffb87230 */ /* 0x120fe40000004100 */
[----:B------:R-:W-:Y:S02]  /*1e10*/  HADD2.F32 R185, -RZ, R188.H1_H1 ;  /* 0x300000bcffb97230 */ /* 0x000fe40000004100 */
[----:B------:R-:W-:Y:S02]  /*1e20*/  HADD2.F32 R186, -RZ, R189.H0_H0 ;  /* 0x200000bdffba7230 */ /* 0x000fe40000004100 */
[--C-:B-1----:R-:W-:Y:S02]  /*1e30*/  HADD2.F32 R5, -RZ, R152.reuse.H0_H0 ;  /* 0x20000098ff057230 */ /* 0x102fe40000004100 */
[----:B------:R-:W-:Y:S02]  /*1e40*/  HADD2.F32 R4, -RZ, R152.H1_H1 ;  /* 0x30000098ff047230 */ /* 0x000fe40000004100 */
[----:B------:R-:W-:-:S02]  /*1e50*/  HADD2.F32 R7, -RZ, R153.H0_H0 ;  /* 0x20000099ff077230 */ /* 0x000fc40000004100 */
[----:B------:R-:W-:Y:S01]  /*1e60*/  FADD.FTZ R184, R5, R184 ;  /* 0x000000b805b87221 */ /* 0x000fe20000010000 */
[----:B------:R-:W-:Y:S02]  /*1e70*/  HADD2.F32 R187, -RZ, R189.H1_H1 ;  /* 0x300000bdffbb7230 */ /* 0x000fe40000004100 */
[----:B------:R-:W-:Y:S01]  /*1e80*/  FADD.FTZ R185, R4, R185 ;  /* 0x000000b904b97221 */ /* 0x000fe20000010000 */
[--C-:B------:R-:W-:Y:S02]  /*1e90*/  HADD2.F32 R188, -RZ, R190.reuse.H0_H0 ;  /* 0x200000beffbc7230 */ /* 0x100fe40000004100 */
[----:B------:R-:W-:Y:S01]  /*1ea0*/  FADD.FTZ R186, R7, R186 ;  /* 0x000000ba07ba7221 */ /* 0x000fe20000010000 */
[----:B------:R-:W-:Y:S02]  /*1eb0*/  HADD2.F32 R189, -RZ, R190.H1_H1 ;  /* 0x300000beffbd7230 */ /* 0x000fe40000004100 */
[--C-:B------:R-:W-:Y:S02]  /*1ec0*/  HADD2.F32 R190, -RZ, R191.reuse.H0_H0 ;  /* 0x200000bfffbe7230 */ /* 0x100fe40000004100 */
[----:B------:R-:W-:-:S02]  /*1ed0*/  HADD2.F32 R191, -RZ, R191.H1_H1 ;  /* 0x300000bfffbf7230 */ /* 0x000fc40000004100 */
        /* <DEDUP_REMOVED lines=11> */
.L_x_26134:
[----:B------:R-:W-:Y:S05]  /*1f90*/  @!P0 BRA `(.L_x_26137) ;  /* 0x0000000000448947 */ /* 0x000fea0003800000 */
[----:B-1---5:R-:W-:Y:S02]  /*1fa0*/  HADD2.F32 R5, -RZ, R188.H0_H0 ;  /* 0x200000bcff057230 */ /* 0x022fe40000004100 */
        /* <DEDUP_REMOVED lines=16> */
.L_x_26137:
        /* <DEDUP_REMOVED lines=8> */
.L_x_26136:
        /* <DEDUP_REMOVED lines=48> */
.L_x_26139:
[----:B-----5:R-:W-:Y:S02]  /*2430*/  HADD2.F32 R182, -RZ, R177.H0_H0 ;  /* 0x200000b1ffb67230 */ /* 0x020fe40000004100 */
[----:B-1----:R-:W-:Y:S02]  /*2440*/  HADD2.F32 R7, -RZ, R153.H0_H0 ;  /* 0x20000099ff077230 */ /* 0x002fe40000004100 */
        /* <DEDUP_REMOVED lines=23> */
.L_x_26138:
        /* <DEDUP_REMOVED lines=18> */
.L_x_26141:
        /* <DEDUP_REMOVED lines=8> */
.L_x_26140:
        /* <DEDUP_REMOVED lines=48> */
.L_x_26143:
        /* <DEDUP_REMOVED lines=25> */
.L_x_26142:
        /* <DEDUP_REMOVED lines=18> */
.L_x_26145:
        /* <DEDUP_REMOVED lines=8> */
.L_x_26144:
[----:B------:R-:W0:Y:S01]  /*2d90*/  @P1 LDC.64 R10, c[0x0][0x398] ;  /* 0x0000e600ff0a1b82 */ /* 0x000e220000000a00 */
[----:B------:R-:W-:Y:S01]  /*2da0*/  IADD3 R196, PT, PT, R218, 0xa0, RZ ;  /* 0x000000a0dac47810 */ /* 0x000fe20007ffe0ff */
[----:B-1----:R-:W-:-:S04]  /*2db0*/  IMAD.WIDE.U32 R8, R210, 0x20, R2 ;  /* 0x00000020d2087825 */ /* 0x002fc800078e0002 */
        /* <DEDUP_REMOVED lines=14> */
[--C-:B------:R-:W-:Y:S02]  /*2ea0*/  HADD2.F32 R9, -RZ, R5.reuse.H0_H0 ;  /* 0x20000005ff097230 */ /* 0x100fe40000004100 */
[----:B------:R-:W-:Y:S02]  /*2eb0*/  HADD2.F32 R10, -RZ, R5.H1_H1 ;  /* 0x30000005ff0a7230 */ /* 0x000fe40000004100 */
[--C-:B------:R-:W-:Y:S02]  /*2ec0*/  HADD2.F32 R15, -RZ, R152.reuse.H1_H1 ;  /* 0x30000098ff0f7230 */ /* 0x100fe40000004100 */
[----:B------:R-:W-:-:S02]  /*2ed0*/  HADD2.F32 R5, -RZ, R152.H0_H0 ;  /* 0x20000098ff057230 */ /* 0x000fc40000004100 */
[----:B------:R-:W-:Y:S02]  /*2ee0*/  HADD2.F32 R14, -RZ, R153.H0_H0 ;  /* 0x20000099ff0e7230 */ /* 0x000fe40000004100 */
[----:B------:R-:W-:Y:S01]  /*2ef0*/  FADD.FTZ R4, R15, R4 ;  /* 0x000000040f047221 */ /* 0x000fe20000010000 */
[--C-:B------:R-:W-:Y:S02]  /*2f00*/  HADD2.F32 R11, -RZ, R6.reuse.H0_H0 ;  /* 0x20000006ff0b7230 */ /* 0x100fe40000004100 */
[----:B------:R-:W-:Y:S01]  /*2f10*/  FADD.FTZ R5, R5, R8 ;  /* 0x0000000805057221 */ /* 0x000fe20000010000 */
[--C-:B------:R-:W-:Y:S02]  /*2f20*/  HADD2.F32 R12, -RZ, R7.reuse.H0_H0 ;  /* 0x20000007ff0c7230 */ /* 0x100fe40000004100 */
[----:B------:R-:W-:Y:S01]  /*2f30*/  FADD.FTZ R9, R14, R9 ;  /* 0x000000090e097221 */ /* 0x000fe20000010000 */
[----:B------:R-:W-:Y:S02]  /*2f40*/  HADD2.F32 R13, -RZ, R7.H1_H1 ;  /* 0x30000007ff0d7230 */ /* 0x000fe40000004100 */
[----:B------:R-:W-:-:S02]  /*2f50*/  HADD2.F32 R6, -RZ, R6.H1_H1 ;  /* 0x30000006ff067230 */ /* 0x000fc40000004100 */
[----:B------:R-:W-:Y:S02]  /*2f60*/  HADD2.F32 R7, -RZ, R153.H1_H1 ;  /* 0x30000099ff077230 */ /* 0x000fe40000004100 */
[--C-:B------:R-:W-:Y:S02]  /*2f70*/  HADD2.F32 R15, -RZ, R154.reuse.H1_H1 ;  /* 0x3000009aff0f7230 */ /* 0x100fe40000004100 */
[----:B------:R-:W-:Y:S02]  /*2f80*/  HADD2.F32 R8, -RZ, R154.H0_H0 ;  /* 0x2000009aff087230 */ /* 0x000fe40000004100 */
        /* <DEDUP_REMOVED lines=16> */
.L_x_26147:
[--C-:B-1---5:R-:W-:Y:S02]  /*3090*/  HADD2.F32 R12, -RZ, R4.reuse.H0_H0 ;  /* 0x20000004ff0c7230 */ /* 0x122fe40000004100 */
[----:B------:R-:W-:Y:S02]  /*30a0*/  HADD2.F32 R4, -RZ, R4.H1_H1 ;  /* 0x30000004ff047230 */ /* 0x000fe40000004100 */
[--C-:B------:R-:W-:Y:S02]  /*30b0*/  HADD2.F32 R14, -RZ, R5.reuse.H0_H0 ;  /* 0x20000005ff0e7230 */ /* 0x100fe40000004100 */
[----:B------:R-:W-:Y:S02]  /*30c0*/  HADD2.F32 R15, -RZ, R5.H1_H1 ;  /* 0x30000005ff0f7230 */ /* 0x000fe40000004100 */
[--C-:B------:R-:W-:Y:S02]  /*30d0*/  HADD2.F32 R13, -RZ, R152.reuse.H1_H1 ;  /* 0x30000098ff0d7230 */ /* 0x100fe40000004100 */
[----:B------:R-:W-:-:S02]  /*30e0*/  HADD2.F32 R5, -RZ, R152.H0_H0 ;  /* 0x20000098ff057230 */ /* 0x000fc40000004100 */
        /* <DEDUP_REMOVED lines=9> */
[----:B------:R-:W-:Y:S02]  /*3180*/  HADD2.F32 R5, -RZ, R154.H0_H0 ;  /* 0x2000009aff057230 */ /* 0x000fe40000004100 */
[----:B------:R-:W-:Y:S02]  /*3190*/  HADD2.F32 R6, -RZ, R6.H1_H1 ;  /* 0x30000006ff067230 */ /* 0x000fe40000004100 */
[----:B------:R-:W-:Y:S02]  /*31a0*/  HADD2.F32 R7, -RZ, R154.H1_H1 ;  /* 0x3000009aff077230 */ /* 0x000fe40000004100 */
[----:B------:R-:W-:Y:S01]  /*31b0*/  FADD.FTZ R4, R5, R8 ;  /* 0x0000000805047221 */ /* 0x000fe20000010000 */
[--C-:B------:R-:W-:Y:S02]  /*31c0*/  HADD2.F32 R9, -RZ, R155.reuse.H0_H0 ;  /* 0x2000009bff097230 */ /* 0x100fe40000004100 */
[----:B------:R-:W-:Y:S02]  /*31d0*/  HADD2.F32 R166, -RZ, R155.H1_H1 ;  /* 0x3000009bffa67230 */ /* 0x000fe40000004100 */
[----:B------:R-:W-:Y:S01]  /*31e0*/  FADD.FTZ R5, R7, R6 ;  /* 0x0000000607057221 */ /* 0x000fe20000010000 */
[----:B------:R-:W-:-:S02]  /*31f0*/  FADD.FTZ R6, R9, R10 ;  /* 0x0000000a09067221 */ /* 0x000fc40000010000 */
[----:B------:R-:W-:Y:S01]  /*3200*/  FADD.FTZ R7, R166, R11 ;  /* 0x0000000ba6077221 */ /* 0x000fe20000010000 */
[----:B------:R-:W-:Y:S06]  /*3210*/  BRA `(.L_x_26148) ;  /* 0x0000000000687947 */ /* 0x000fec0003800000 */
.L_x_26146:
        /* <DEDUP_REMOVED lines=18> */
.L_x_26149:
        /* <DEDUP_REMOVED lines=8> */
.L_x_26148:
        /* <DEDUP_REMOVED lines=31> */
[----:B------:R-:W-:Y:S02]  /*35b0*/  HADD2.F32 R175, -RZ, R175.H1_H1 ;  /* 0x300000afffaf7230 */ /* 0x000fe40000004100 */
[----:B------:R-:W-:Y:S01]  /*35c0*/  FADD.FTZ R169, R171, R168 ;  /* 0x000000a8aba97221 */ /* 0x000fe20000010000 */
[----:B------:R-:W-:Y:S02]  /*35d0*/  HADD2.F32 R166, -RZ, R153.H1_H1 ;  /* 0x30000099ffa67230 */ /* 0x000fe40000004100 */
[----:B------:R-:W-:Y:S02]  /*35e0*/  HADD2.F32 R8, -RZ, R154.H0_H0 ;  /* 0x2000009aff087230 */ /* 0x000fe40000004100 */
        /* <DEDUP_REMOVED lines=13> */
.L_x_26151:
[----:B-1---5:R-:W-:Y:S02]  /*36c0*/  HADD2.F32 R10, -RZ, R173.H0_H0 ;  /* 0x200000adff0a7230 */ /* 0x022fe40000004100 */
        /* <DEDUP_REMOVED lines=8> */
[--C-:B------:R-:W-:Y:S02]  /*3750*/  HADD2.F32 R168, -RZ, R174.reuse.H0_H0 ;  /* 0x200000aeffa87230 */ /* 0x100fe40000004100 */
[----:B------:R-:W-:Y:S01]  /*3760*/  FADD.FTZ R9, R11, R172 ;  /* 0x000000ac0b097221 */ /* 0x000fe20000010000 */
[----:B------:R-:W-:Y:S02]  /*3770*/  HADD2.F32 R166, -RZ, R153.H1_H1 ;  /* 0x30000099ffa67230 */ /* 0x000fe40000004100 */
[----:B------:R-:W-:Y:S02]  /*3780*/  HADD2.F32 R174, -RZ, R174.H1_H1 ;  /* 0x300000aeffae7230 */ /* 0x000fe40000004100 */
[----:B------:R-:W-:-:S02]  /*3790*/  HADD2.F32 R170, -RZ, R175.H0_H0 ;  /* 0x200000afffaa7230 */ /* 0x000fc40000004100 */
[----:B------:R-:W-:Y:S01]  /*37a0*/  FADD.FTZ R11, R166, R173 ;  /* 0x000000ada60b7221 */ /* 0x000fe20000010000 */
[--C-:B------:R-:W-:Y:S02]  /*37b0*/  HADD2.F32 R169, -RZ, R154.reuse.H1_H1 ;  /* 0x3000009affa97230 */ /* 0x100fe40000004100 */
        /* <DEDUP_REMOVED lines=9> */
.L_x_26150:
[----:B------:R-:W-:Y:S05]  /*3850*/  @!P0 BRA `(.L_x_26153) ;  /* 0x0000000000448947 */ /* 0x000fea0003800000 */
[----:B-1---5:R-:W-:Y:S02]  /*3860*/  HADD2.F32 R9, -RZ, R172.H0_H0 ;  /* 0x200000acff097230 */ /* 0x022fe40000004100 */
[----:B------:R-:W-:Y:S02]  /*3870*/  HADD2.F32 R167, -RZ, R174.H0_H0 ;  /* 0x200000aeffa77230 */ /* 0x000fe40000004100 */
[----:B------:R-:W-:Y:S02]  /*3880*/  HADD2.F32 R172, -RZ, R172.H1_H1 ;  /* 0x300000acffac7230 */ /* 0x000fe40000004100 */
        /* <DEDUP_REMOVED lines=14> */
.L_x_26153:
        /* <DEDUP_REMOVED lines=8> */
.L_x_26152:
        /* <DEDUP_REMOVED lines=15> */
[--C-:B-----5:R-:W-:Y:S02]  /*3ae0*/  HADD2.F32 R164, -RZ, R168.reuse.H0_H0 ;  /* 0x200000a8ffa47230 */ /* 0x120fe40000004100 */
[----:B------:R-:W-:Y:S02]  /*3af0*/  HADD2.F32 R168, -RZ, R168.H1_H1 ;  /* 0x300000a8ffa87230 */ /* 0x000fe40000004100 */
[--C-:B-1----:R-:W-:Y:S02]  /*3b00*/  HADD2.F32 R167, -RZ, R152.reuse.H1_H1 ;  /* 0x30000098ffa77230 */ /* 0x102fe40000004100 */
        /* <DEDUP_REMOVED lines=30> */
.L_x_26155:
[--C-:B-1---5:R-:W-:Y:S02]  /*3cf0*/  HADD2.F32 R166, -RZ, R169.reuse.H0_H0 ;  /* 0x200000a9ffa67230 */ /* 0x122fe40000004100 */
[----:B------:R-:W-:Y:S02]  /*3d00*/  HADD2.F32 R192, -RZ, R169.H1_H1 ;  /* 0x300000a9ffc07230 */ /* 0x000fe40000004100 */
[----:B------:R-:W-:Y:S02]  /*3d10*/  HADD2.F32 R164, -RZ, R168.H0_H0 ;  /* 0x200000a8ffa47230 */ /* 0x000fe40000004100 */
[----:B------:R-:W-:Y:S02]  /*3d20*/  HADD2.F32 R165, -RZ, R152.H0_H0 ;  /* 0x20000098ffa57230 */ /* 0x000fe40000004100 */
[----:B------:R-:W-:Y:S02]  /*3d30*/  HADD2.F32 R169, -RZ, R153.H0_H0 ;  /* 0x20000099ffa97230 */ /* 0x000fe40000004100 */
[----:B------:R-:W-:-:S02]  /*3d40*/  HADD2.F32 R168, -RZ, R168.H1_H1 ;  /* 0x300000a8ffa87230 */ /* 0x000fc40000004100 */
[----:B------:R-:W-:Y:S01]  /*3d50*/  FADD.FTZ R164, R165, R164 ;  /* 0x000000a4a5a47221 */ /* 0x000fe20000010000 */
[----:B------:R-:W-:Y:S02]  /*3d60*/  HADD2.F32 R167, -RZ, R152.H1_H1 ;  /* 0x30000098ffa77230 */ /* 0x000fe40000004100 */
[----:B------:R-:W-:Y:S01]  /*3d70*/  FADD.FTZ R166, R169, R166 ;  /* 0x000000a6a9a67221 */ /* 0x000fe20000010000 */
[--C-:B------:R-:W-:Y:S02]  /*3d80*/  HADD2.F32 R193, -RZ, R170.reuse.H0_H0 ;  /* 0x200000aaffc17230 */ /* 0x100fe40000004100 */
[----:B------:R-:W-:Y:S02]  /*3d90*/  HADD2.F32 R170, -RZ, R170.H1_H1 ;  /* 0x300000aaffaa7230 */ /* 0x000fe40000004100 */
[----:B------:R-:W-:Y:S01]  /*3da0*/  FADD.FTZ R165, R167, R168 ;  /* 0x000000a8a7a57221 */ /* 0x000fe20000010000 */
[----:B------:R-:W-:Y:S02]  /*3db0*/  HADD2.F32 R195, -RZ, R171.H0_H0 ;  /* 0x200000abffc37230 */ /* 0x000fe40000004100 */
[----:B------:R-:W-:-:S02]  /*3dc0*/  HADD2.F32 R169, -RZ, R154.H1_H1 ;  /* 0x3000009affa97230 */ /* 0x000fc40000004100 */
[----:B------:R-:W-:Y:S02]  /*3dd0*/  HADD2.F32 R171, -RZ, R171.H1_H1 ;  /* 0x300000abffab7230 */ /* 0x000fe40000004100 */
[----:B------:R-:W-:Y:S02]  /*3de0*/  HADD2.F32 R167, -RZ, R153.H1_H1 ;  /* 0x30000099ffa77230 */ /* 0x000fe40000004100 */
[----:B------:R-:W-:Y:S01]  /*3df0*/  FADD.FTZ R169, R169, R170 ;  /* 0x000000aaa9a97221 */ /* 0x000fe20000010000 */
[----:B------:R-:W-:Y:S02]  /*3e00*/  HADD2.F32 R168, -RZ, R154.H0_H0 ;  /* 0x2000009affa87230 */ /* 0x000fe40000004100 */
[--C-:B------:R-:W-:Y:S02]  /*3e10*/  HADD2.F32 R202, -RZ, R155.reuse.H0_H0 ;  /* 0x2000009bffca7230 */ /* 0x100fe40000004100 */
[----:B------:R-:W-:Y:S01]  /*3e20*/  FADD.FTZ R167, R167, R192 ;  /* 0x000000c0a7a77221 */ /* 0x000fe20000010000 */
[----:B------:R-:W-:-:S02]  /*3e30*/  HADD2.F32 R216, -RZ, R155.H1_H1 ;  /* 0x3000009bffd87230 */ /* 0x000fc40000004100 */
[----:B------:R-:W-:Y:S01]  /*3e40*/  FADD.FTZ R168, R168, R193 ;  /* 0x000000c1a8a87221 */ /* 0x000fe20000010000 */
[----:B------:R-:W-:Y:S02]  /*3e50*/  FADD.FTZ R170, R202, R195 ;  /* 0x000000c3caaa7221 */ /* 0x000fe40000010000 */
[----:B------:R-:W-:Y:S01]  /*3e60*/  FADD.FTZ R171, R216, R171 ;  /* 0x000000abd8ab7221 */ /* 0x000fe20000010000 */
[----:B------:R-:W-:Y:S06]  /*3e70*/  BRA `(.L_x_26156) ;  /* 0x0000000000687947 */ /* 0x000fec0003800000 */
.L_x_26154:
[----:B------:R-:W-:Y:S05]  /*3e80*/  @!P0 BRA `(.L_x_26157) ;  /* 0x0000000000448947 */ /* 0x000fea0003800000 */
[--C-:B-----5:R-:W-:Y:S02]  /*3e90*/  HADD2.F32 R165, -RZ, R168.reuse.H0_H0 ;  /* 0x200000a8ffa57230 */ /* 0x120fe40000004100 */
[----:B------:R-:W-:Y:S02]  /*3ea0*/  HADD2.F32 R168, -RZ, R168.H1_H1 ;  /* 0x300000a8ffa87230 */ /* 0x000fe40000004100 */
[--C-:B-1----:R-:W-:Y:S02]  /*3eb0*/  HADD2.F32 R167, -RZ, R169.reuse.H0_H0 ;  /* 0x200000a9ffa77230 */ /* 0x102fe40000004100 */
        /* <DEDUP_REMOVED lines=14> */
.L_x_26157:
[--C-:B-----5:R-:W-:Y:S02]  /*3fa0*/  HADD2.F32 R164, -RZ, R168.reuse.H0_H0 ;  /* 0x200000a8ffa47230 */ /* 0x120fe40000004100 */
[----:B------:R-:W-:Y:S02]  /*3fb0*/  HADD2.F32 R165, -RZ, R168.H1_H1 ;  /* 0x300000a8ffa57230 */ /* 0x000fe40000004100 */
[--C-:B-1----:R-:W-:Y:S02]  /*3fc0*/  HADD2.F32 R166, -RZ, R169.reuse.H0_H0 ;  /* 0x200000a9ffa67230 */ /* 0x102fe40000004100 */
[----:B------:R-:W-:Y:S02]  /*3fd0*/  HADD2.F32 R167, -RZ, R169.H1_H1 ;  /* 0x300000a9ffa77230 */ /* 0x000fe40000004100 */
[--C-:B------:R-:W-:Y:S02]  /*3fe0*/  HADD2.F32 R168, -RZ, R170.reuse.H0_H0 ;  /* 0x200000aaffa87230 */ /* 0x100fe40000004100 */
[----:B------:R-:W-:-:S02]  /*3ff0*/  HADD2.F32 R169, -RZ, R170.H1_H1 ;  /* 0x300000aaffa97230 */ /* 0x000fc40000004100 */
[--C-:B------:R-:W-:Y:S02]  /*4000*/  HADD2.F32 R170, -RZ, R171.reuse.H0_H0 ;  /* 0x200000abffaa7230 */ /* 0x100fe40000004100 */
[----:B------:R-:W-:-:S07]  /*4010*/  HADD2.F32 R171, -RZ, R171.H1_H1 ;  /* 0x300000abffab7230 */ /* 0x000fce0000004100 */
.L_x_26156:
        /* <DEDUP_REMOVED lines=220> */
.L_x_26171:
[C---:B------:R-:W-:Y:S01]  /*4de0*/  FMUL.FTZ R2, R201.reuse, R201 ;  /* 0x000000c9c9027220 */ /* 0x040fe20000410000 */
[----:B------:R-:W-:Y:S01]  /*4df0*/  ISETP.NE.AND P2, PT, RZ, UR9, PT ;  /* 0x00000009ff007c0c */ /* 0x000fe2000bf45270 */
[----:B01----:R-:W-:Y:S01]  /*4e00*/  FADD.FTZ R202, R202, R197 ;  /* 0x000000c5caca7221 */ /* 0x003fe20000010000 */
[----:B------:R-:W-:Y:S01]  /*4e10*/  HADD2.F32 R216, -RZ, R116.H0_H0 ;  /* 0x20000074ffd87230 */ /* 0x000fe20000004100 */
[----:B------:R-:W0:Y:S01]  /*4e20*/  LDC.64 R244, c[0x0][0x428] ;  /* 0x00010a00fff47b82 */ /* 0x000e220000000a00 */
[----:B------:R-:W-:Y:S01]  /*4e30*/  FSEL R2, R2, RZ, P2 ;  /* 0x000000ff02027208 */ /* 0x000fe20001000000 */
[----:B------:R-:W-:Y:S01]  /*4e40*/  FFMA.FTZ R3, R202, R3, UR10 ;  /* 0x0000000aca037e23 */ /* 0x000fe20008010003 */
[----:B------:R-:W-:Y:S01]  /*4e50*/  FSEL R193, R201, RZ, !P2 ;  /* 0x000000ffc9c17208 */ /* 0x000fe20005000000 */
[----:B------:R-:W-:Y:S02]  /*4e60*/  HADD2.F32 R202, -RZ, R24.H0_H0 ;  /* 0x20000018ffca7230 */ /* 0x000fe40000004100 */
[----:B------:R-:W-:Y:S01]  /*4e70*/  FADD.FTZ R2, R3, R2 ;  /* 0x0000000203027221 */ /* 0x000fe20000010000 */
[----:B------:R-:W-:-:S02]  /*4e80*/  HADD2.F32 R219, -RZ, R148.H1_H1 ;  /* 0x30000094ffdb7230 */ /* 0x000fc40000004100 */
[C---:B------:R-:W-:Y:S01]  /*4e90*/  FADD.FTZ R3, -R193.reuse, R220 ;  /* 0x000000dcc1037221 */ /* 0x040fe20000010100 */
[C---:B------:R-:W-:Y:S01]  /*4ea0*/  FADD.FTZ R221, -R193.reuse, R221 ;  /* 0x000000ddc1dd7221 */ /* 0x040fe20000010100 */
[----:B------:R1:W2:Y:S01]  /*4eb0*/  MUFU.RSQ R192, R2 ;  /* 0x0000000200c07308 */ /* 0x0002a20000001400 */
[C---:B------:R-:W-:Y:S01]  /*4ec0*/  FADD.FTZ R197, -R193.reuse, R222 ;  /* 0x000000dec1c57221 */ /* 0x040fe20000010100 */
[C---:B------:R-:W-:Y:S01]  /*4ed0*/  FADD.FTZ R203, -R193.reuse, R224 ;  /* 0x000000e0c1cb7221 */ /* 0x040fe20000010100 */
[----:B------:R-:W-:Y:S02]  /*4ee0*/  HADD2.F32 R220, -RZ, R56.H1_H1 ;  /* 0x30000038ffdc7230 */ /* 0x000fe40000004100 */
[C---:B------:R-:W-:Y:S01]  /*4ef0*/  FADD.FTZ R223, -R193.reuse, R223 ;  /* 0x000000dfc1df7221 */ /* 0x040fe20000010100 */
[----:B------:R-:W-:Y:S02]  /*4f00*/  HADD2.F32 R222, -RZ, R25.H0_H0 ;  /* 0x20000019ffde7230 */ /* 0x000fe40000004100 */
[----:B------:R-:W-:Y:S01]  /*4f10*/  FADD.FTZ R225, -R193, R225 ;  /* 0x000000e1c1e17221 */ /* 0x000fe20000010100 */
[----:B------:R-:W-:-:S02]  /*4f20*/  HADD2.F32 R224, -RZ, R117.H0_H0 ;  /* 0x20000075ffe07230 */ /* 0x000fc40000004100 */
[C---:B------:R-:W-:Y:S01]  /*4f30*/  FADD.FTZ R227, -R193.reuse, R227 ;  /* 0x000000e3c1e37221 */ /* 0x040fe20000010100 */
[----:B-1----:R-:W-:Y:S02]  /*4f40*/  HADD2.F32 R2, -RZ, R56.H0_H0 ;  /* 0x20000038ff027230 */ /* 0x002fe40000004100 */
[C---:B------:R-:W-:Y:S01]  /*4f50*/  FADD.FTZ R213, -R193.reuse, R213 ;  /* 0x000000d5c1d57221 */ /* 0x040fe20000010100 */
[----:B------:R-:W-:Y:S02]  /*4f60*/  HADD2.F32 R236, -RZ, R24.H1_H1 ;  /* 0x30000018ffec7230 */ /* 0x000fe40000004100 */
[C---:B------:R-:W-:Y:S01]  /*4f70*/  FADD.FTZ R215, -R193.reuse, R215 ;  /* 0x000000d7c1d77221 */ /* 0x040fe20000010100 */
[----:B------:R-:W-:Y:S02]  /*4f80*/  HADD2.F32 R230, -RZ, R57.H1_H1 ;  /* 0x30000039ffe67230 */ /* 0x000fe40000004100 */
[----:B------:R-:W-:Y:S01]  /*4f90*/  FADD.FTZ R207, -R193, R207 ;  /* 0x000000cfc1cf7221 */ /* 0x000fe20000010100 */
[----:B------:R-:W-:-:S02]  /*4fa0*/  HADD2.F32 R199, -RZ, R149.H1_H1 ;  /* 0x30000095ffc77230 */ /* 0x000fc40000004100 */
[----:B------:R-:W-:Y:S01]  /*4fb0*/  FADD.FTZ R185, -R193, R185 ;  /* 0x000000b9c1b97221 */ /* 0x000fe20000010100 */
[----:B------:R-:W-:Y:S02]  /*4fc0*/  HADD2.F32 R238, -RZ, R25.H1_H1 ;  /* 0x30000019ffee7230 */ /* 0x000fe40000004100 */
[C---:B--2---:R-:W-:Y:S01]  /*4fd0*/  FMUL.FTZ R229, R192.reuse, R3 ;  /* 0x00000003c0e57220 */ /* 0x044fe20000410000 */
[C---:B------:R-:W-:Y:S01]  /*4fe0*/  FMUL.FTZ R221, R192.reuse, R221 ;  /* 0x000000ddc0dd7220 */ /* 0x040fe20000410000 */
[C---:B------:R-:W-:Y:S01]  /*4ff0*/  FMUL.FTZ R231, R192.reuse, R197 ;  /* 0x000000c5c0e77220 */ /* 0x040fe20000410000 */
[----:B------:R-:W-:Y:S01]  /*5000*/  FMUL.FTZ R223, R192, R223 ;  /* 0x000000dfc0df7220 */ /* 0x000fe20000410000 */
[----:B------:R-:W-:Y:S01]  /*5010*/  FFMA.FTZ R195, R229, R202, R216 ;  /* 0x000000cae5c37223 */ /* 0x000fe200000100d8 */
[----:B------:R-:W-:Y:S02]  /*5020*/  HADD2.F32 R202, -RZ, R148.H0_H0 ;  /* 0x20000094ffca7230 */ /* 0x000fe40000004100 */
[----:B------:R-:W-:Y:S01]  /*5030*/  FFMA.FTZ R219, R221, R220, R219 ;  /* 0x000000dcdddb7223 */ /* 0x000fe200000100db */
[----:B------:R-:W-:-:S02]  /*5040*/  HADD2.F32 R216, -RZ, R116.H1_H1 ;  /* 0x30000074ffd87230 */ /* 0x000fc40000004100 */
[----:B------:R-:W-:Y:S01]  /*5050*/  FFMA.FTZ R197, R231, R222, R224 ;  /* 0x000000dee7c57223 */ /* 0x000fe200000100e0 */
[----:B------:R-:W-:Y:S02]  /*5060*/  HADD2.F32 R220, -RZ, R26.H0_H0 ;  /* 0x2000001affdc7230 */ /* 0x000fe40000004100 */
[----:B------:R-:W-:Y:S01]  /*5070*/  FFMA.FTZ R229, R229, R2, R202 ;  /* 0x00000002e5e57223 */ /* 0x000fe200000100ca */
[----:B------:R-:W-:Y:S02]  /*5080*/  HADD2.F32 R2, -RZ, R57.H0_H0 ;  /* 0x20000039ff027230 */ /* 0x000fe40000004100 */
[----:B------:R-:W-:Y:S01]  /*5090*/  FMUL.FTZ R203, R192, R203 ;  /* 0x000000cbc0cb7220 */ /* 0x000fe20000410000 */
[----:B------:R-:W-:Y:S02]  /*50a0*/  HADD2.F32 R202, -RZ, R149.H0_H0 ;  /* 0x20000095ffca7230 */ /* 0x000fe40000004100 */
[----:B------:R-:W-:Y:S01]  /*50b0*/  FFMA.FTZ R236, R221, R236, R216 ;  /* 0x000000ecddec7223 */ /* 0x000fe200000100d8 */
[----:B------:R-:W-:-:S02]  /*50c0*/  HADD2.F32 R222, -RZ, R118.H0_H0 ;  /* 0x20000076ffde7230 */ /* 0x000fc40000004100 */
[----:B------:R-:W-:Y:S01]  /*50d0*/  FADD.FTZ R3, -R193, R226 ;  /* 0x000000e2c1037221 */ /* 0x000fe20000010100 */
[----:B------:R-:W-:Y:S02]  /*50e0*/  HADD2.F32 R216, -RZ, R117.H1_H1 ;  /* 0x30000075ffd87230 */ /* 0x000fe40000004100 */
[----:B------:R-:W-:Y:S01]  /*50f0*/  FFMA.FTZ R231, R231, R2, R202 ;  /* 0x00000002e7e77223 */ /* 0x000fe200000100ca */
[----:B------:R-:W-:Y:S02]  /*5100*/  HADD2.F32 R232, -RZ, R58.H0_H0 ;  /* 0x2000003affe87230 */ /* 0x000fe40000004100 */
[----:B------:R-:W-:Y:S01]  /*5110*/  FFMA.FTZ R230, R223, R230, R199 ;  /* 0x000000e6dfe67223 */ /* 0x000fe200000100c7 */
[----:B------:R-:W-:Y:S02]  /*5120*/  HADD2.F32 R2, -RZ, R150.H0_H0 ;  /* 0x20000096ff027230 */ /* 0x000fe40000004100 */
[----:B------:R-:W-:Y:S01]  /*5130*/  FFMA.FTZ R199, R203, R220, R222 ;  /* 0x000000dccbc77223 */ /* 0x000fe200000100de */
[----:B------:R-:W-:-:S02]  /*5140*/  HADD2.F32 R240, -RZ, R26.H1_H1 ;  /* 0x3000001afff07230 */ /* 0x000fc40000004100 */
[C---:B------:R-:W-:Y:S01]  /*5150*/  FMUL.FTZ R225, R192.reuse, R225 ;  /* 0x000000e1c0e17220 */ /* 0x040fe20000410000 */
[----:B------:R-:W-:Y:S02]  /*5160*/  HADD2.F32 R202, -RZ, R118.H1_H1 ;  /* 0x30000076ffca7230 */ /* 0x000fe40000004100 */
[----:B------:R-:W-:Y:S01]  /*5170*/  FMUL.FTZ R3, R192, R3 ;  /* 0x00000003c0037220 */ /* 0x000fe20000410000 */
[----:B------:R-:W-:Y:S02]  /*5180*/  HADD2.F32 R220, -RZ, R27.H0_H0 ;  /* 0x2000001bffdc7230 */ /* 0x000fe40000004100 */
[----:B------:R-:W-:Y:S01]  /*5190*/  FFMA.FTZ R238, R223, R238, R216 ;  /* 0x000000eedfee7223 */ /* 0x000fe200000100d8 */
[----:B------:R-:W-:Y:S02]  /*51a0*/  HADD2.F32 R222, -RZ, R119.H0_H0 ;  /* 0x20000077ffde7230 */ /* 0x000fe40000004100 */
[----:B------:R-:W-:Y:S01]  /*51b0*/  FFMA.FTZ R232, R203, R232, R2 ;  /* 0x000000e8cbe87223 */ /* 0x000fe20000010002 */
[----:B------:R-:W-:-:S02]  /*51c0*/  HADD2.F32 R216, -RZ, R58.H1_H1 ;  /* 0x3000003affd87230 */ /* 0x000fc40000004100 */
[----:B------:R-:W-:Y:S01]  /*51d0*/  FADD.FTZ R203, -R193, R212 ;  /* 0x000000d4c1cb7221 */ /* 0x000fe20000010100 */
[----:B------:R-:W-:Y:S02]  /*51e0*/  HADD2.F32 R233, -RZ, R150.H1_H1 ;  /* 0x30000096ffe97230 */ /* 0x000fe40000004100 */
[----:B------:R-:W-:Y:S01]  /*51f0*/  FFMA.FTZ R240, R225, R240, R202 ;  /* 0x000000f0e1f07223 */ /* 0x000fe200000100ca */
[----:B------:R-:W-:Y:S01]  /*5200*/  FFMA.FTZ R237, R3, R220, R222 ;  /* 0x000000dc03ed7223 */ /* 0x000fe200000100de */
[----:B------:R-:W-:Y:S02]  /*5210*/  HADD2.F32 R242, -RZ, R27.H1_H1 ;  /* 0x3000001bfff27230 */ /* 0x000fe40000004100 */
[C---:B------:R-:W-:Y:S01]  /*5220*/  FMUL.FTZ R227, R192.reuse, R227 ;  /* 0x000000e3c0e37220 */ /* 0x040fe20000410000 */
[----:B------:R-:W-:Y:S02]  /*5230*/  HADD2.F32 R202, -RZ, R119.H1_H1 ;  /* 0x30000077ffca7230 */ /* 0x000fe40000004100 */
[----:B------:R-:W-:Y:S01]  /*5240*/  FMUL.FTZ R203, R192, R203 ;  /* 0x000000cbc0cb7220 */ /* 0x000fe20000410000 */
[----:B------:R-:W-:-:S02]  /*5250*/  HADD2.F32 R212, -RZ, R28.H0_H0 ;  /* 0x2000001cffd47230 */ /* 0x000fc40000004100 */
[----:B------:R-:W-:Y:S01]  /*5260*/  FFMA.FTZ R233, R225, R216, R233 ;  /* 0x000000d8e1e97223 */ /* 0x000fe200000100e9 */
[----:B------:R-:W-:Y:S02]  /*5270*/  HADD2.F32 R220, -RZ, R112.H0_H0 ;  /* 0x20000070ffdc7230 */ /* 0x000fe40000004100 */
[----:B------:R-:W-:Y:S01]  /*5280*/  FFMA.FTZ R242, R227, R242, R202 ;  /* 0x000000f2e3f27223 */ /* 0x000fe200000100ca */
[----:B------:R-:W-:Y:S02]  /*5290*/  HADD2.F32 R216, -RZ, R59.H1_H1 ;  /* 0x3000003bffd87230 */ /* 0x000fe40000004100 */
[----:B------:R-:W-:Y:S01]  /*52a0*/  FMUL.FTZ R213, R192, R213 ;  /* 0x000000d5c0d57220 */ /* 0x000fe20000410000 */
        /* <DEDUP_REMOVED lines=8> */
[----:B------:R-:W-:Y:S02]  /*5330*/  HADD2.F32 R212, -RZ, R144.H0_H0 ;  /* 0x20000090ffd47230 */ /* 0x000fe40000004100 */
[----:B------:R-:W-:Y:S01]  /*5340*/  FFMA.FTZ R234, R3, R234, R2 ;  /* 0x000000ea03ea7223 */ /* 0x000fe20000010002 */
[----:B------:R-:W-:Y:S01]  /*5350*/  HADD2.F32 R222, -RZ, R28.H1_H1 ;  /* 0x3000001cffde7230 */ /* 0x000fe20000004100 */
[----:B------:R-:W1:Y:S01]  /*5360*/  @!P0 LDC.64 R2, c[0x0][0x3c0] ;  /* 0x0000f000ff028b82 */ /* 0x000e620000000a00 */
[----:B------:R-:W-:-:S02]  /*5370*/  HADD2.F32 R216, -RZ, R112.H1_H1 ;  /* 0x30000070ffd87230 */ /* 0x000fc40000004100 */
[----:B------:R-:W-:Y:S01]  /*5380*/  FFMA.FTZ R211, R203, R202, R212 ;  /* 0x000000cacbd37223 */ /* 0x000fe200000100d4 */
[----:B------:R-:W-:Y:S02]  /*5390*/  HADD2.F32 R220, -RZ, R60.H1_H1 ;  /* 0x3000003cffdc7230 */ /* 0x000fe40000004100 */
[----:B------:R-:W-:Y:S01]  /*53a0*/  FADD.FTZ R203, -R193, R214 ;  /* 0x000000d6c1cb7221 */ /* 0x000fe20000010100 */
[----:B------:R-:W-:Y:S02]  /*53b0*/  HADD2.F32 R217, -RZ, R144.H1_H1 ;  /* 0x30000090ffd97230 */ /* 0x000fe40000004100 */
[----:B------:R-:W-:Y:S01]  /*53c0*/  FFMA.FTZ R222, R213, R222, R216 ;  /* 0x000000ded5de7223 */ /* 0x000fe200000100d8 */
[----:B------:R-:W-:Y:S02]  /*53d0*/  HADD2.F32 R224, -RZ, R29.H0_H0 ;  /* 0x2000001dffe07230 */ /* 0x000fe40000004100 */
[----:B------:R-:W-:Y:S01]  /*53e0*/  FMUL.FTZ R203, R192, R203 ;  /* 0x000000cbc0cb7220 */ /* 0x000fe20000410000 */
[----:B------:R-:W-:-:S02]  /*53f0*/  HADD2.F32 R202, -RZ, R113.H0_H0 ;  /* 0x20000071ffca7230 */ /* 0x000fc40000004100 */
[----:B------:R-:W-:Y:S01]  /*5400*/  FFMA.FTZ R212, R213, R220, R217 ;  /* 0x000000dcd5d47223 */ /* 0x000fe200000100d9 */
[----:B------:R-:W-:Y:S02]  /*5410*/  HADD2.F32 R214, -RZ, R61.H0_H0 ;  /* 0x2000003dffd67230 */ /* 0x000fe40000004100 */
[----:B------:R-:W-:Y:S01]  /*5420*/  FADD.FTZ R217, -R193, R205 ;  /* 0x000000cdc1d97221 */ /* 0x000fe20000010100 */
[--C-:B------:R-:W-:Y:S02]  /*5430*/  HADD2.F32 R213, -RZ, R145.reuse.H0_H0 ;  /* 0x20000091ffd57230 */ /* 0x100fe40000004100 */
[----:B------:R-:W-:Y:S01]  /*5440*/  FFMA.FTZ R224, R203, R224, R202 ;  /* 0x000000e0cbe07223 */ /* 0x000fe200000100ca */
[----:B------:R-:W-:Y:S02]  /*5450*/  HADD2.F32 R202, -RZ, R145.H1_H1 ;  /* 0x30000091ffca7230 */ /* 0x000fe40000004100 */
[----:B------:R-:W-:Y:S01]  /*5460*/  FMUL.FTZ R217, R192, R217 ;  /* 0x000000d9c0d97220 */ /* 0x000fe20000410000 */
[----:B------:R-:W-:-:S02]  /*5470*/  HADD2.F32 R225, -RZ, R30.H0_H0 ;  /* 0x2000001effe17230 */ /* 0x000fc40000004100 */
        /* <DEDUP_REMOVED lines=8> */
[----:B------:R-:W-:-:S02]  /*5500*/  HADD2.F32 R220, -RZ, R113.H1_H1 ;  /* 0x30000071ffdc7230 */ /* 0x000fc40000004100 */
[----:B------:R-:W-:Y:S01]  /*5510*/  FADD.FTZ R187, -R193, R187 ;  /* 0x000000bbc1bb7221 */ /* 0x000fe20000010100 */
[----:B-1----:R-:W-:-:S04]  /*5520*/  @!P0 IMAD.WIDE R2, R0, 0x4, R2 ;  /* 0x0000000400028825 */ /* 0x002fc800078e0202 */
[----:B------:R-:W-:Y:S01]  /*5530*/  FFMA.FTZ R225, R204, R225, R203 ;  /* 0x000000e1cce17223 */ /* 0x000fe200000100cb */
[----:B------:R-:W-:Y:S01]  /*5540*/  FADD.FTZ R189, -R193, R189 ;  /* 0x000000bdc1bd7221 */ /* 0x000fe20000010100 */
[----:B------:R-:W1:Y:S01]  /*5550*/  @!P0 LDC.64 R202, c[0x0][0x3c8] ;  /* 0x0000f200ffca8b82 */ /* 0x000e620000000a00 */
[----:B------:R-:W-:Y:S01]  /*5560*/  FFMA.FTZ R223, R215, R216, R220 ;  /* 0x000000d8d7df7223 */ /* 0x000fe200000100dc */
[----:B------:R-:W-:Y:S01]  /*5570*/  HADD2.F32 R226, -RZ, R30.H1_H1 ;  /* 0x3000001effe27230 */ /* 0x000fe20000004100 */
[----:B------:R2:W-:Y:S01]  /*5580*/  @!P0 STG.E desc[UR6][R2.64], R201 ;  /* 0x000000c902008986 */ /* 0x0005e2000c101906 */
[----:B------:R-:W-:Y:S02]  /*5590*/  HADD2.F32 R216, -RZ, R114.H1_H1 ;  /* 0x30000072ffd87230 */ /* 0x000fe40000004100 */
[----:B------:R-:W-:Y:S01]  /*55a0*/  FMUL.FTZ R187, R192, R187 ;  /* 0x000000bbc0bb7220 */ /* 0x000fe20000410000 */
[----:B------:R-:W-:Y:S02]  /*55b0*/  HADD2.F32 R215, -RZ, R62.H0_H0 ;  /* 0x2000003effd77230 */ /* 0x000fe40000004100 */
[----:B------:R-:W-:Y:S01]  /*55c0*/  FADD.FTZ R181, -R193, R181 ;  /* 0x000000b5c1b57221 */ /* 0x000fe20000010100 */
[----:B------:R-:W-:-:S02]  /*55d0*/  HADD2.F32 R205, -RZ, R146.H0_H0 ;  /* 0x20000092ffcd7230 */ /* 0x000fc40000004100 */
[----:B------:R-:W-:Y:S01]  /*55e0*/  FFMA.FTZ R226, R217, R226, R216 ;  /* 0x000000e2d9e27223 */ /* 0x000fe200000100d8 */
[----:B------:R-:W-:Y:S02]  /*55f0*/  HADD2.F32 R216, -RZ, R62.H1_H1 ;  /* 0x3000003effd87230 */ /* 0x000fe40000004100 */
[----:B------:R-:W-:Y:S01]  /*5600*/  FMUL.FTZ R181, R192, R181 ;  /* 0x000000b5c0b57220 */ /* 0x000fe20000410000 */
[----:B------:R-:W-:Y:S02]  /*5610*/  HADD2.F32 R220, -RZ, R63.H0_H0 ;  /* 0x2000003fffdc7230 */ /* 0x000fe40000004100 */
[----:B------:R-:W-:Y:S01]  /*5620*/  FFMA.FTZ R215, R204, R215, R205 ;  /* 0x000000d7ccd77223 */ /* 0x000fe200000100cd */
[----:B------:R-:W-:Y:S02]  /*5630*/  HADD2.F32 R204, -RZ, R31.H0_H0 ;  /* 0x2000001fffcc7230 */ /* 0x000fe40000004100 */
[----:B--2---:R-:W-:Y:S01]  /*5640*/  FADD.FTZ R3, -R193, R206 ;  /* 0x000000cec1037221 */ /* 0x004fe20000010100 */
[----:B------:R-:W-:Y:S01]  /*5650*/  HADD2.F32 R2, -RZ, R146.H1_H1 ;  /* 0x30000092ff027230 */ /* 0x000fe20000004100 */
[----:B------:R-:W-:Y:S01]  /*5660*/  F2FP.F16.F32.PACK_AB R205, R238, R197 ;  /* 0x000000c5eecd723e */ /* 0x000fe200000000ff */
[----:B------:R-:W-:-:S02]  /*5670*/  HADD2.F32 R206, -RZ, R115.H0_H0 ;  /* 0x20000073ffce7230 */ /* 0x000fc40000004100 */
[----:B------:R-:W-:Y:S01]  /*5680*/  FADD.FTZ R183, -R193, R183 ;  /* 0x000000b7c1b77221 */ /* 0x000fe20000010100 */
[----:B------:R-:W-:Y:S02]  /*5690*/  HADD2.F32 R201, -RZ, R147.H0_H0 ;  /* 0x20000093ffc97230 */ /* 0x000fe40000004100 */
[----:B------:R-:W-:Y:S01]  /*56a0*/  FFMA.FTZ R216, R217, R216, R2 ;  /* 0x000000d8d9d87223 */ /* 0x000fe20000010002 */
[----:B------:R-:W-:Y:S01]  /*56b0*/  FMUL.FTZ R217, R192, R3 ;  /* 0x00000003c0d97220 */ /* 0x000fe20000410000 */
[----:B------:R-:W-:Y:S02]  /*56c0*/  HADD2.F32 R228, -RZ, R31.H1_H1 ;  /* 0x3000001fffe47230 */ /* 0x000fe40000004100 */
[----:B------:R-:W-:Y:S01]  /*56d0*/  FADD.FTZ R191, -R193, R191 ;  /* 0x000000bfc1bf7221 */ /* 0x000fe20000010100 */
[----:B-1----:R-:W-:-:S04]  /*56e0*/  @!P0 IMAD.WIDE R2, R0, 0x4, R202 ;  /* 0x0000000400028825 */ /* 0x002fc800078e02ca */
[C---:B------:R-:W-:Y:S01]  /*56f0*/  FFMA.FTZ R227, R217.reuse, R204, R206 ;  /* 0x000000ccd9e37223 */ /* 0x040fe200000100ce */
[----:B------:R-:W-:Y:S01]  /*5700*/  FFMA.FTZ R217, R217, R220, R201 ;  /* 0x000000dcd9d97223 */ /* 0x000fe200000100c9 */
[----:B------:R-:W-:Y:S01]  /*5710*/  F2FP.F16.F32.PACK_AB R206, R240, R199 ;  /* 0x000000c7f0ce723e */ /* 0x000fe200000000ff */
[----:B------:R-:W-:Y:S01]  /*5720*/  HADD2.F32 R220, -RZ, R63.H1_H1 ;  /* 0x3000003fffdc7230 */ /* 0x000fe20000004100 */
[----:B------:R1:W-:Y:S01]  /*5730*/  @!P0 STG.E desc[UR6][R2.64], R192 ;  /* 0x000000c002008986 */ /* 0x0003e2000c101906 */
[----:B------:R-:W-:Y:S02]  /*5740*/  HADD2.F32 R201, -RZ, R147.H1_H1 ;  /* 0x30000093ffc97230 */ /* 0x000fe40000004100 */
[----:B------:R-:W-:Y:S01]  /*5750*/  FADD.FTZ R199, -R193, R186 ;  /* 0x000000bac1c77221 */ /* 0x000fe20000010100 */
[----:B------:R-:W-:Y:S01]  /*5760*/  HADD2.F32 R202, -RZ, R115.H1_H1 ;  /* 0x30000073ffca7230 */ /* 0x000fe20000004100 */
[----:B------:R-:W-:Y:S01]  /*5770*/  F2FP.F16.F32.PACK_AB R204, R236, R195 ;  /* 0x000000c3eccc723e */ /* 0x000fe200000000ff */
[----:B------:R-:W-:-:S02]  /*5780*/  HADD2.F32 R186, -RZ, R33.H0_H0 ;  /* 0x20000021ffba7230 */ /* 0x000fc40000004100 */
[----:B------:R-:W-:Y:S01]  /*5790*/  FFMA.FTZ R220, R207, R220, R201 ;  /* 0x000000dccfdc7223 */ /* 0x000fe200000100c9 */
[----:B------:R-:W-:Y:S01]  /*57a0*/  FADD.FTZ R201, -R193, R184 ;  /* 0x000000b8c1c97221 */ /* 0x000fe20000010100 */
[----:B------:R-:W-:Y:S02]  /*57b0*/  HADD2.F32 R184, -RZ, R108.H0_H0 ;  /* 0x2000006cffb87230 */ /* 0x000fe40000004100 */
[----:B------:R-:W-:Y:S01]  /*57c0*/  FFMA.FTZ R228, R207, R228, R202 ;  /* 0x000000e4cfe47223 */ /* 0x000fe200000100ca */
[----:B------:R-:W-:Y:S01]  /*57d0*/  F2FP.F16.F32.PACK_AB R207, R242, R237 ;  /* 0x000000edf2cf723e */ /* 0x000fe200000000ff */
[C---:B------:R-:W-:Y:S01]  /*57e0*/  FMUL.FTZ R201, R192.reuse, R201 ;  /* 0x000000c9c0c97220 */ /* 0x040fe20000410000 */
[----:B-1----:R-:W-:Y:S02]  /*57f0*/  HADD2.F32 R2, -RZ, R32.H0_H0 ;  /* 0x20000020ff027230 */ /* 0x002fe40000004100 */
[----:B------:R-:W-:Y:S01]  /*5800*/  FMUL.FTZ R199, R192, R199 ;  /* 0x000000c7c0c77220 */ /* 0x000fe20000410000 */
[----:B0-----:R-:W-:Y:S01]  /*5810*/  IMAD.WIDE.U32 R202, R218, 0x10, R244 ;  /* 0x00000010daca7825 */ /* 0x001fe200078e00f4 */
[----:B------:R-:W0:Y:S03]  /*5820*/  LDC.64 R240, c[0x0][0x430] ;  /* 0x00010c00fff07b82 */ /* 0x000e260000000a00 */
[----:B------:R-:W-:Y:S01]  /*5830*/  FMUL.FTZ R183, R192, R183 ;  /* 0x000000b7c0b77220 */ /* 0x000fe20000410000 */
[----:B------:R-:W-:Y:S01]  /*5840*/  FFMA.FTZ R3, R201, R2, R184 ;  /* 0x00000002c9037223 */ /* 0x000fe200000100b8 */
[----:B------:R-:W-:Y:S01]  /*5850*/  HADD2.F32 R2, -RZ, R64.H0_H0 ;  /* 0x20000040ff027230 */ /* 0x000fe20000004100 */
[----:B------:R1:W-:Y:S01]  /*5860*/  STG.E.128 desc[UR6][R202.64], R204 ;  /* 0x000000ccca007986 */ /* 0x0003e2000c101d06 */
[----:B------:R-:W-:-:S02]  /*5870*/  HADD2.F32 R184, -RZ, R140.H0_H0 ;  /* 0x2000008cffb87230 */ /* 0x000fc40000004100 */
[C---:B------:R-:W-:Y:S01]  /*5880*/  FADD.FTZ R177, -R193.reuse, R177 ;  /* 0x000000b1c1b17221 */ /* 0x040fe20000010100 */
[----:B------:R-:W-:Y:S02]  /*5890*/  HADD2.F32 R238, -RZ, R109.H0_H0 ;  /* 0x2000006dffee7230 */ /* 0x000fe40000004100 */
[----:B------:R-:W-:Y:S01]  /*58a0*/  FADD.FTZ R21, -R193, R21 ;  /* 0x00000015c1157221 */ /* 0x000fe20000010100 */
[----:B------:R-:W-:Y:S02]  /*58b0*/  HADD2.F32 R236, -RZ, R64.H1_H1 ;  /* 0x30000040ffec7230 */ /* 0x000fe40000004100 */
[----:B------:R-:W-:Y:S01]  /*58c0*/  FFMA.FTZ R195, R201, R2, R184 ;  /* 0x00000002c9c37223 */ /* 0x000fe200000100b8 */
[----:B------:R-:W-:Y:S02]  /*58d0*/  HADD2.F32 R2, -RZ, R32.H1_H1 ;  /* 0x30000020ff027230 */ /* 0x000fe40000004100 */
[----:B------:R-:W-:Y:S01]  /*58e0*/  FMUL.FTZ R177, R192, R177 ;  /* 0x000000b1c0b17220 */ /* 0x000fe20000410000 */
[----:B------:R-:W-:-:S02]  /*58f0*/  HADD2.F32 R184, -RZ, R108.H1_H1 ;  /* 0x3000006cffb87230 */ /* 0x000fc40000004100 */
[----:B------:R-:W-:Y:S01]  /*5900*/  FMUL.FTZ R21, R192, R21 ;  /* 0x00000015c0157220 */ /* 0x000fe20000410000 */
[----:B------:R-:W-:Y:S02]  /*5910*/  HADD2.F32 R197, -RZ, R140.H1_H1 ;  /* 0x3000008cffc57230 */ /* 0x000fe40000004100 */
[----:B------:R-:W-:Y:S01]  /*5920*/  FADD.FTZ R23, -R193, R23 ;  /* 0x00000017c1177221 */ /* 0x000fe20000010100 */
[----:B------:R-:W-:Y:S02]  /*5930*/  HADD2.F32 R201, -RZ, R141.H1_H1 ;  /* 0x3000008dffc97230 */ /* 0x000fe40000004100 */
[C---:B------:R-:W-:Y:S01]  /*5940*/  FFMA.FTZ R2, R185.reuse, R2, R184 ;  /* 0x00000002b9027223 */ /* 0x040fe200000100b8 */
[--C-:B------:R-:W-:Y:S02]  /*5950*/  HADD2.F32 R184, -RZ, R65.reuse.H0_H0 ;  /* 0x20000041ffb87230 */ /* 0x100fe40000004100 */
[----:B------:R-:W-:Y:S01]  /*5960*/  FFMA.FTZ R197, R185, R236, R197 ;  /* 0x000000ecb9c57223 */ /* 0x000fe200000100c5 */
[----:B------:R-:W-:-:S02]  /*5970*/  HADD2.F32 R236, -RZ, R65.H1_H1 ;  /* 0x30000041ffec7230 */ /* 0x000fc40000004100 */
[----:B-1----:R-:W-:Y:S01]  /*5980*/  FFMA.FTZ R206, R199, R186, R238 ;  /* 0x000000bac7ce7223 */ /* 0x002fe200000100ee */
[----:B------:R-:W-:Y:S02]  /*5990*/  HADD2.F32 R186, -RZ, R141.H0_H0 ;  /* 0x2000008dffba7230 */ /* 0x000fe40000004100 */
[----:B------:R-:W-:Y:S01]  /*59a0*/  FADD.FTZ R185, -R193, R188 ;  /* 0x000000bcc1b97221 */ /* 0x000fe20000010100 */
[----:B------:R-:W-:Y:S02]  /*59b0*/  HADD2.F32 R202, -RZ, R33.H1_H1 ;  /* 0x30000021ffca7230 */ /* 0x000fe40000004100 */
[----:B------:R-:W-:Y:S01]  /*59c0*/  FFMA.FTZ R201, R187, R236, R201 ;  /* 0x000000ecbbc97223 */ /* 0x000fe200000100c9 */
        /* <DEDUP_REMOVED lines=10> */
[----:B------:R-:W-:-:S02]  /*5a70*/  HADD2.F32 R184, -RZ, R34.H1_H1 ;  /* 0x30000022ffb87230 */ /* 0x000fc40000004100 */
[----:B------:R-:W-:Y:S01]  /*5a80*/  FADD.FTZ R205, -R193, R190 ;  /* 0x000000bec1cd7221 */ /* 0x000fe20000010100 */
[----:B------:R-:W-:Y:S02]  /*5a90*/  HADD2.F32 R186, -RZ, R110.H1_H1 ;  /* 0x3000006effba7230 */ /* 0x000fe40000004100 */
[----:B------:R-:W-:Y:S01]  /*5aa0*/  FFMA.FTZ R202, R185, R202, R187 ;  /* 0x000000cab9ca7223 */ /* 0x000fe200000100bb */
[----:B------:R-:W-:Y:S01]  /*5ab0*/  HADD2.F32 R204, -RZ, R66.H1_H1 ;  /* 0x30000042ffcc7230 */ /* 0x000fe20000004100 */
[----:B------:R-:W-:Y:S01]  /*5ac0*/  F2FP.F16.F32.PACK_AB R187, R235, R234 ;  /* 0x000000eaebbb723e */ /* 0x000fe200000000ff */
[----:B------:R-:W-:Y:S02]  /*5ad0*/  HADD2.F32 R185, -RZ, R142.H1_H1 ;  /* 0x3000008effb97230 */ /* 0x000fe40000004100 */
[----:B------:R-:W-:Y:S01]  /*5ae0*/  FFMA.FTZ R189, R203, R184, R186 ;  /* 0x000000b8cbbd7223 */ /* 0x000fe200000100ba */
[----:B------:R-:W-:Y:S01]  /*5af0*/  F2FP.F16.F32.PACK_AB R184, R219, R229 ;  /* 0x000000e5dbb8723e */ /* 0x000fe200000000ff */
[----:B0-----:R-:W-:Y:S01]  /*5b00*/  IMAD.WIDE.U32 R218, R218, 0x10, R240 ;  /* 0x00000010dada7825 */ /* 0x001fe200078e00f0 */
[----:B------:R-:W-:-:S03]  /*5b10*/  F2FP.F16.F32.PACK_AB R186, R233, R232 ;  /* 0x000000e8e9ba723e */ /* 0x000fc600000000ff */
[----:B------:R-:W-:Y:S01]  /*5b20*/  FFMA.FTZ R203, R203, R204, R185 ;  /* 0x000000cccbcb7223 */ /* 0x000fe200000100b9 */
[----:B------:R-:W-:Y:S01]  /*5b30*/  F2FP.F16.F32.PACK_AB R185, R230, R231 ;  /* 0x000000e7e6b9723e */ /* 0x000fe200000000ff */
[----:B------:R-:W-:Y:S01]  /*5b40*/  FADD.FTZ R231, -R193, R180 ;  /* 0x000000b4c1e77221 */ /* 0x000fe20000010100 */
[----:B------:R-:W-:Y:S02]  /*5b50*/  HADD2.F32 R236, -RZ, R36.H0_H0 ;  /* 0x20000024ffec7230 */ /* 0x000fe40000004100 */
[C---:B------:R-:W-:Y:S01]  /*5b60*/  FMUL.FTZ R205, R192.reuse, R205 ;  /* 0x000000cdc0cd7220 */ /* 0x040fe20000410000 */
[----:B------:R-:W-:Y:S02]  /*5b70*/  HADD2.F32 R180, -RZ, R104.H0_H0 ;  /* 0x20000068ffb47230 */ /* 0x000fe40000004100 */
[----:B------:R-:W-:Y:S01]  /*5b80*/  FMUL.FTZ R231, R192, R231 ;  /* 0x000000e7c0e77220 */ /* 0x000fe20000410000 */
[----:B------:R0:W-:Y:S01]  /*5b90*/  STG.E.128 desc[UR6][R218.64], R184 ;  /* 0x000000b8da007986 */ /* 0x0001e2000c101d06 */
[----:B------:R-:W-:-:S02]  /*5ba0*/  HADD2.F32 R238, -RZ, R68.H0_H0 ;  /* 0x20000044ffee7230 */ /* 0x000fc40000004100 */
[----:B------:R-:W-:Y:S01]  /*5bb0*/  FADD.FTZ R179, -R193, R179 ;  /* 0x000000b3c1b37221 */ /* 0x000fe20000010100 */
[----:B------:R-:W-:Y:S01]  /*5bc0*/  FFMA.FTZ R251, R231, R236, R180 ;  /* 0x000000ece7fb7223 */ /* 0x000fe200000100b4 */
[----:B------:R-:W-:Y:S02]  /*5bd0*/  HADD2.F32 R248, -RZ, R36.H1_H1 ;  /* 0x30000024fff87230 */ /* 0x000fe40000004100 */
[C---:B------:R-:W-:Y:S01]  /*5be0*/  FMUL.FTZ R23, R192.reuse, R23 ;  /* 0x00000017c0177220 */ /* 0x040fe20000410000 */
[----:B------:R-:W-:Y:S02]  /*5bf0*/  HADD2.F32 R180, -RZ, R104.H1_H1 ;  /* 0x30000068ffb47230 */ /* 0x000fe40000004100 */
[----:B------:R-:W-:Y:S01]  /*5c00*/  FMUL.FTZ R179, R192, R179 ;  /* 0x000000b3c0b37220 */ /* 0x000fe20000410000 */
[----:B------:R-:W-:Y:S02]  /*5c10*/  HADD2.F32 R252, -RZ, R68.H1_H1 ;  /* 0x30000044fffc7230 */ /* 0x000fe40000004100 */
[----:B------:R-:W-:Y:S01]  /*5c20*/  FADD.FTZ R17, -R193, R17 ;  /* 0x00000011c1117221 */ /* 0x000fe20000010100 */
[----:B------:R-:W-:-:S02]  /*5c30*/  HADD2.F32 R190, -RZ, R35.H0_H0 ;  /* 0x20000023ffbe7230 */ /* 0x000fc40000004100 */
[----:B------:R-:W-:Y:S01]  /*5c40*/  FFMA.FTZ R248, R181, R248, R180 ;  /* 0x000000f8b5f87223 */ /* 0x000fe200000100b4 */
[----:B------:R-:W-:Y:S02]  /*5c50*/  HADD2.F32 R204, -RZ, R111.H0_H0 ;  /* 0x2000006fffcc7230 */ /* 0x000fe40000004100 */
[----:B------:R-:W-:Y:S01]  /*5c60*/  FMUL.FTZ R17, R192, R17 ;  /* 0x00000011c0117220 */ /* 0x000fe20000410000 */
[----:B------:R-:W-:Y:S02]  /*5c70*/  HADD2.F32 R250, -RZ, R69.H0_H0 ;  /* 0x20000045fffa7230 */ /* 0x000fe40000004100 */
[----:B------:R-:W-:Y:S01]  /*5c80*/  FADD.FTZ R19, -R193, R19 ;  /* 0x00000013c1137221 */ /* 0x000fe20000010100 */
[----:B------:R-:W-:Y:S02]  /*5c90*/  HADD2.F32 R180, -RZ, R137.H0_H0 ;  /* 0x20000089ffb47230 */ /* 0x000fe40000004100 */
[----:B------:R-:W-:Y:S01]  /*5ca0*/  FFMA.FTZ R190, R205, R190, R204 ;  /* 0x000000becdbe7223 */ /* 0x000fe200000100cc */
[----:B0-----:R-:W-:-:S02]  /*5cb0*/  HADD2.F32 R185, -RZ, R136.H0_H0 ;  /* 0x20000088ffb97230 */ /* 0x001fc40000004100 */
[----:B------:R-:W-:Y:S01]  /*5cc0*/  FADD.FTZ R187, -R193, R182 ;  /* 0x000000b6c1bb7221 */ /* 0x000fe20000010100 */
[----:B------:R-:W-:Y:S02]  /*5cd0*/  HADD2.F32 R182, -RZ, R37.H0_H0 ;  /* 0x20000025ffb67230 */ /* 0x000fe40000004100 */
[C---:B------:R-:W-:Y:S01]  /*5ce0*/  FMUL.FTZ R19, R192.reuse, R19 ;  /* 0x00000013c0137220 */ /* 0x040fe20000410000 */
[----:B------:R-:W-:Y:S02]  /*5cf0*/  HADD2.F32 R184, -RZ, R105.H0_H0 ;  /* 0x20000069ffb87230 */ /* 0x000fe40000004100 */
[----:B------:R-:W-:Y:S01]  /*5d00*/  FFMA.FTZ R219, R231, R238, R185 ;  /* 0x000000eee7db7223 */ /* 0x000fe200000100b9 */
[----:B------:R-:W-:Y:S02]  /*5d10*/  HADD2.F32 R185, -RZ, R136.H1_H1 ;  /* 0x30000088ffb97230 */ /* 0x000fe40000004100 */
[----:B------:R-:W-:Y:S01]  /*5d20*/  FMUL.FTZ R187, R192, R187 ;  /* 0x000000bbc0bb7220 */ /* 0x000fe20000410000 */
[----:B------:R-:W-:-:S02]  /*5d30*/  HADD2.F32 R230, -RZ, R67.H0_H0 ;  /* 0x20000043ffe67230 */ /* 0x000fc40000004100 */
[----:B------:R-:W-:Y:S01]  /*5d40*/  FADD.FTZ R13, -R193, R13 ;  /* 0x0000000dc10d7221 */ /* 0x000fe20000010100 */
[----:B------:R-:W-:Y:S02]  /*5d50*/  HADD2.F32 R229, -RZ, R143.H0_H0 ;  /* 0x2000008fffe57230 */ /* 0x000fe40000004100 */
[----:B------:R-:W-:Y:S01]  /*5d60*/  FFMA.FTZ R252, R181, R252, R185 ;  /* 0x000000fcb5fc7223 */ /* 0x000fe200000100b9 */
[C---:B------:R-:W-:Y:S01]  /*5d70*/  FFMA.FTZ R245, R187.reuse, R182, R184 ;  /* 0x000000b6bbf57223 */ /* 0x040fe200000100b8 */
[----:B------:R-:W-:Y:S01]  /*5d80*/  FFMA.FTZ R250, R187, R250, R180 ;  /* 0x000000fabbfa7223 */ /* 0x000fe200000100b4 */
[----:B------:R-:W-:Y:S01]  /*5d90*/  FADD.FTZ R181, -R193, R176 ;  /* 0x000000b0c1b57221 */ /* 0x000fe20000010100 */
[----:B------:R-:W-:Y:S01]  /*5da0*/  FFMA.FTZ R204, R205, R230, R229 ;  /* 0x000000e6cdcc7223 */ /* 0x000fe200000100e5 */
        /* <DEDUP_REMOVED lines=9> */
[----:B------:R-:W-:Y:S01]  /*5e40*/  FADD.FTZ R15, -R193, R15 ;  /* 0x0000000fc10f7221 */ /* 0x000fe20000010100 */
[----:B------:R-:W-:-:S02]  /*5e50*/  HADD2.F32 R232, -RZ, R111.H1_H1 ;  /* 0x3000006fffe87230 */ /* 0x000fc40000004100 */
[----:B------:R-:W-:Y:S01]  /*5e60*/  FFMA.FTZ R249, R183, R176, R180 ;  /* 0x000000b0b7f97223 */ /* 0x000fe200000100b4 */
[----:B------:R-:W-:Y:S02]  /*5e70*/  HADD2.F32 R240, -RZ, R38.H0_H0 ;  /* 0x20000026fff07230 */ /* 0x000fe40000004100 */
[----:B------:R-:W-:Y:S01]  /*5e80*/  FADD.FTZ R183, -R193, R178 ;  /* 0x000000b2c1b77221 */ /* 0x000fe20000010100 */
[----:B------:R-:W-:Y:S02]  /*5e90*/  HADD2.F32 R182, -RZ, R106.H0_H0 ;  /* 0x2000006affb67230 */ /* 0x000fe40000004100 */
[----:B------:R-:W-:Y:S01]  /*5ea0*/  FFMA.FTZ R191, R205, R230, R232 ;  /* 0x000000e6cdbf7223 */ /* 0x000fe200000100e8 */
[----:B------:R-:W-:Y:S01]  /*5eb0*/  HADD2.F32 R246, -RZ, R70.H0_H0 ;  /* 0x20000046fff67230 */ /* 0x000fe20000004100 */
[----:B------:R-:W0:Y:S01]  /*5ec0*/  LDC.64 R232, c[0x0][0x428] ;  /* 0x00010a00ffe87b82 */ /* 0x000e220000000a00 */
[----:B------:R-:W-:Y:S02]  /*5ed0*/  HADD2.F32 R176, -RZ, R138.H0_H0 ;  /* 0x2000008affb07230 */ /* 0x000fe40000004100 */
[----:B------:R-:W-:Y:S01]  /*5ee0*/  FFMA.FTZ R240, R181, R240, R182 ;  /* 0x000000f0b5f07223 */ /* 0x000fe200000100b6 */
[----:B------:R-:W-:-:S02]  /*5ef0*/  HADD2.F32 R236, -RZ, R38.H1_H1 ;  /* 0x30000026ffec7230 */ /* 0x000fc40000004100 */
[----:B------:R-:W-:Y:S01]  /*5f00*/  FMUL.FTZ R242, R192, R183 ;  /* 0x000000b7c0f27220 */ /* 0x000fe20000410000 */
[----:B------:R-:W-:Y:S02]  /*5f10*/  HADD2.F32 R244, -RZ, R70.H1_H1 ;  /* 0x30000046fff47230 */ /* 0x000fe40000004100 */
[----:B------:R-:W-:Y:S01]  /*5f20*/  FFMA.FTZ R246, R181, R246, R176 ;  /* 0x000000f6b5f67223 */ /* 0x000fe200000100b0 */
[----:B------:R-:W-:Y:S01]  /*5f30*/  HADD2.F32 R176, -RZ, R106.H1_H1 ;  /* 0x3000006affb07230 */ /* 0x000fe20000004100 */
[----:B------:R-:W-:Y:S01]  /*5f40*/  F2FP.F16.F32.PACK_AB R183, R228, R227 ;  /* 0x000000e3e4b7723e */ /* 0x000fe200000000ff */
[----:B------:R-:W-:Y:S01]  /*5f50*/  HADD2.F32 R181, -RZ, R138.H1_H1 ;  /* 0x3000008affb57230 */ /* 0x000fe20000004100 */
[----:B------:R-:W-:Y:S01]  /*5f60*/  F2FP.F16.F32.PACK_AB R182, R226, R225 ;  /* 0x000000e1e2b6723e */ /* 0x000fe200000000ff */
[----:B------:R-:W-:Y:S02]  /*5f70*/  HADD2.F32 R185, -RZ, R71.H0_H0 ;  /* 0x20000047ffb97230 */ /* 0x000fe40000004100 */
[----:B------:R-:W-:Y:S01]  /*5f80*/  FFMA.FTZ R236, R177, R236, R176 ;  /* 0x000000ecb1ec7223 */ /* 0x000fe200000100b0 */
[----:B------:R-:W-:-:S02]  /*5f90*/  HADD2.F32 R187, -RZ, R139.H0_H0 ;  /* 0x2000008bffbb7230 */ /* 0x000fc40000004100 */
[----:B------:R-:W-:Y:S01]  /*5fa0*/  FFMA.FTZ R244, R177, R244, R181 ;  /* 0x000000f4b1f47223 */ /* 0x000fe200000100b5 */
[----:B------:R-:W-:Y:S01]  /*5fb0*/  HADD2.F32 R177, -RZ, R39.H0_H0 ;  /* 0x20000027ffb17230 */ /* 0x000fe20000004100 */
[----:B------:R-:W-:Y:S01]  /*5fc0*/  F2FP.F16.F32.PACK_AB R180, R222, R221 ;  /* 0x000000dddeb4723e */ /* 0x000fe200000000ff */
[----:B------:R-:W-:Y:S02]  /*5fd0*/  HADD2.F32 R181, -RZ, R107.H0_H0 ;  /* 0x2000006bffb57230 */ /* 0x000fe40000004100 */
[----:B------:R-:W-:Y:S01]  /*5fe0*/  FMUL.FTZ R15, R192, R15 ;  /* 0x0000000fc00f7220 */ /* 0x000fe20000410000 */
[----:B------:R-:W-:Y:S02]  /*5ff0*/  HADD2.F32 R234, -RZ, R67.H1_H1 ;  /* 0x30000043ffea7230 */ /* 0x000fe40000004100 */
[C---:B------:R-:W-:Y:S01]  /*6000*/  FADD.FTZ R5, -R193.reuse, R5 ;  /* 0x00000005c1057221 */ /* 0x040fe20000010100 */
[----:B------:R-:W-:Y:S02]  /*6010*/  HADD2.F32 R229, -RZ, R143.H1_H1 ;  /* 0x3000008fffe57230 */ /* 0x000fe40000004100 */
[C---:B------:R-:W-:Y:S01]  /*6020*/  FFMA.FTZ R227, R242.reuse, R177, R181 ;  /* 0x000000b1f2e37223 */ /* 0x040fe200000100b5 */
[----:B------:R-:W-:Y:S01]  /*6030*/  FFMA.FTZ R242, R242, R185, R187 ;  /* 0x000000b9f2f27223 */ /* 0x000fe200000100bb */
[----:B------:R-:W-:Y:S01]  /*6040*/  FADD.FTZ R187, -R193, R20 ;  /* 0x00000014c1bb7221 */ /* 0x000fe20000010100 */
[----:B------:R-:W-:Y:S01]  /*6050*/  HADD2.F32 R184, -RZ, R40.H0_H0 ;  /* 0x20000028ffb87230 */ /* 0x000fe20000004100 */
[----:B------:R-:W-:Y:S01]  /*6060*/  F2FP.F16.F32.PACK_AB R181, R223, R224 ;  /* 0x000000e0dfb5723e */ /* 0x000fe200000000ff */
[----:B------:R-:W-:-:S02]  /*6070*/  HADD2.F32 R20, -RZ, R100.H0_H0 ;  /* 0x20000064ff147230 */ /* 0x000fc40000004100 */
[----:B------:R-:W-:Y:S01]  /*6080*/  FMUL.FTZ R187, R192, R187 ;  /* 0x000000bbc0bb7220 */ /* 0x000fe20000410000 */
[----:B0-----:R-:W-:-:S04]  /*6090*/  IMAD.WIDE.U32 R176, R209, 0x10, R232 ;  /* 0x00000010d1b07825 */ /* 0x001fc800078e00e8 */
[----:B------:R-:W-:Y:S01]  /*60a0*/  FFMA.FTZ R205, R205, R234, R229 ;  /* 0x000000eacdcd7223 */ /* 0x000fe200000100e5 */
[----:B------:R-:W-:Y:S01]  /*60b0*/  FMUL.FTZ R5, R192, R5 ;  /* 0x00000005c0057220 */ /* 0x000fe20000410000 */
[----:B------:R-:W-:Y:S01]  /*60c0*/  FFMA.FTZ R239, R187, R184, R20 ;  /* 0x000000b8bbef7223 */ /* 0x000fe20000010014 */
[----:B------:R-:W-:Y:S01]  /*60d0*/  HADD2.F32 R234, -RZ, R40.H1_H1 ;  /* 0x30000028ffea7230 */ /* 0x000fe20000004100 */
[----:B------:R0:W-:Y:S01]  /*60e0*/  STG.E.128 desc[UR6][R176.64], R180 ;  /* 0x000000b4b0007986 */ /* 0x0001e2000c101d06 */
[----:B------:R-:W-:Y:S02]  /*60f0*/  HADD2.F32 R20, -RZ, R100.H1_H1 ;  /* 0x30000064ff147230 */ /* 0x000fe40000004100 */
[----:B------:R-:W-:Y:S01]  /*6100*/  FADD.FTZ R7, -R193, R7 ;  /* 0x00000007c1077221 */ /* 0x000fe20000010100 */
[----:B------:R-:W-:Y:S01]  /*6110*/  HADD2.F32 R241, -RZ, R132.H1_H1 ;  /* 0x30000084fff17230 */ /* 0x000fe20000004100 */
[----:B------:R-:W-:Y:S01]  /*6120*/  F2FP.F16.F32.PACK_AB R191, R191, R190 ;  /* 0x000000bebfbf723e */ /* 0x000fe200000000ff */
[----:B------:R-:W-:-:S02]  /*6130*/  HADD2.F32 R238, -RZ, R73.H0_H0 ;  /* 0x20000049ffee7230 */ /* 0x000fc40000004100 */
[----:B------:R-:W-:Y:S01]  /*6140*/  FFMA.FTZ R234, R21, R234, R20 ;  /* 0x000000ea15ea7223 */ /* 0x000fe20000010014 */
[----:B------:R-:W-:Y:S02]  /*6150*/  HADD2.F32 R20, -RZ, R133.H0_H0 ;  /* 0x20000085ff147230 */ /* 0x000fe40000004100 */
[----:B------:R-:W-:Y:S01]  /*6160*/  FMUL.FTZ R7, R192, R7 ;  /* 0x00000007c0077220 */ /* 0x000fe20000410000 */
[----:B------:R-:W-:Y:S01]  /*6170*/  HADD2.F32 R230, -RZ, R41.H0_H0 ;  /* 0x20000029ffe67230 */ /* 0x000fe20000004100 */
[----:B------:R-:W-:Y:S01]  /*6180*/  F2FP.F16.F32.PACK_AB R190, R189, R188 ;  /* 0x000000bcbdbe723e */ /* 0x000fe200000000ff */
[----:B------:R-:W-:Y:S01]  /*6190*/  HADD2.F32 R228, -RZ, R39.H1_H1 ;  /* 0x30000027ffe47230 */ /* 0x000fe20000004100 */
[----:B------:R-:W-:Y:S01]  /*61a0*/  F2FP.F16.F32.PACK_AB R188, R2, R3 ;  /* 0x0000000302bc723e */ /* 0x000fe200000000ff */
[----:B------:R-:W-:Y:S01]  /*61b0*/  HADD2.F32 R178, -RZ, R107.H1_H1 ;  /* 0x3000006bffb27230 */ /* 0x000fe20000004100 */
[----:B------:R-:W-:Y:S01]  /*61c0*/  F2FP.F16.F32.PACK_AB R189, R207, R206 ;  /* 0x000000cecfbd723e */ /* 0x000fe200000000ff */
[----:B------:R-:W-:-:S02]  /*61d0*/  HADD2.F32 R226, -RZ, R71.H1_H1 ;  /* 0x30000047ffe27230 */ /* 0x000fc40000004100 */
[C---:B------:R-:W-:Y:S01]  /*61e0*/  FADD.FTZ R9, -R193.reuse, R9 ;  /* 0x00000009c1097221 */ /* 0x040fe20000010100 */
[----:B------:R-:W-:Y:S02]  /*61f0*/  HADD2.F32 R185, -RZ, R139.H1_H1 ;  /* 0x3000008bffb97230 */ /* 0x000fe40000004100 */
[----:B0-----:R-:W-:Y:S01]  /*6200*/  FADD.FTZ R177, -R193, R22 ;  /* 0x00000016c1b17221 */ /* 0x001fe20000010100 */
[----:B------:R-:W-:Y:S02]  /*6210*/  HADD2.F32 R176, -RZ, R72.H1_H1 ;  /* 0x30000048ffb07230 */ /* 0x000fe40000004100 */
[----:B------:R-:W-:Y:S01]  /*6220*/  FFMA.FTZ R228, R179, R228, R178 ;  /* 0x000000e4b3e47223 */ /* 0x000fe200000100b2 */
[----:B------:R-:W-:Y:S02]  /*6230*/  HADD2.F32 R22, -RZ, R101.H0_H0 ;  /* 0x20000065ff167230 */ /* 0x000fe40000004100 */
[----:B------:R-:W-:Y:S01]  /*6240*/  FMUL.FTZ R177, R192, R177 ;  /* 0x000000b1c0b17220 */ /* 0x000fe20000410000 */
[----:B------:R-:W-:-:S02]  /*6250*/  HADD2.F32 R178, -RZ, R42.H0_H0 ;  /* 0x2000002affb27230 */ /* 0x000fc40000004100 */
[----:B------:R-:W-:Y:S01]  /*6260*/  FFMA.FTZ R241, R21, R176, R241 ;  /* 0x000000b015f17223 */ /* 0x000fe200000100f1 */
[----:B------:R-:W-:Y:S01]  /*6270*/  FADD.FTZ R21, -R193, R16 ;  /* 0x00000010c1157221 */ /* 0x000fe20000010100 */
[C---:B------:R-:W-:Y:S01]  /*6280*/  FFMA.FTZ R238, R177.reuse, R238, R20 ;  /* 0x000000eeb1ee7223 */ /* 0x040fe20000010014 */
[----:B------:R-:W-:Y:S02]  /*6290*/  HADD2.F32 R16, -RZ, R73.H1_H1 ;  /* 0x30000049ff107230 */ /* 0x000fe40000004100 */
[----:B------:R-:W-:Y:S01]  /*62a0*/  FFMA.FTZ R230, R177, R230, R22 ;  /* 0x000000e6b1e67223 */ /* 0x000fe20000010016 */
[----:B------:R-:W-:Y:S02]  /*62b0*/  HADD2.F32 R20, -RZ, R133.H1_H1 ;  /* 0x30000085ff147230 */ /* 0x000fe40000004100 */
[----:B------:R-:W-:Y:S01]  /*62c0*/  FMUL.FTZ R21, R192, R21 ;  /* 0x00000015c0157220 */ /* 0x000fe20000410000 */
[----:B------:R-:W-:Y:S02]  /*62d0*/  HADD2.F32 R22, -RZ, R41.H1_H1 ;  /* 0x30000029ff167230 */ /* 0x000fe40000004100 */
[----:B------:R-:W-:Y:S01]  /*62e0*/  FFMA.FTZ R226, R179, R226, R185 ;  /* 0x000000e2b3e27223 */ /* 0x000fe200000100b9 */
[----:B------:R-:W-:-:S02]  /*62f0*/  HADD2.F32 R176, -RZ, R101.H1_H1 ;  /* 0x30000065ffb07230 */ /* 0x000fc40000004100 */
[----:B------:R-:W-:Y:S01]  /*6300*/  FFMA.FTZ R237, R23, R16, R20 ;  /* 0x0000001017ed7223 */ /* 0x000fe20000010014 */
[----:B------:R-:W-:Y:S02]  /*6310*/  HADD2.F32 R16, -RZ, R74.H0_H0 ;  /* 0x2000004aff107230 */ /* 0x000fe40000004100 */
[----:B------:R-:W-:Y:S01]  /*6320*/  FADD.FTZ R183, -R193, R14 ;  /* 0x0000000ec1b77221 */ /* 0x000fe20000010100 */
[----:B------:R-:W-:Y:S02]  /*6330*/  HADD2.F32 R20, -RZ, R134.H0_H0 ;  /* 0x20000086ff147230 */ /* 0x000fe40000004100 */
[----:B------:R-:W-:Y:S01]  /*6340*/  FFMA.FTZ R177, R23, R22, R176 ;  /* 0x0000001617b17223 */ /* 0x000fe200000100b0 */
[----:B------:R-:W-:Y:S02]  /*6350*/  HADD2.F32 R22, -RZ, R102.H0_H0 ;  /* 0x20000066ff167230 */ /* 0x000fe40000004100 */
[----:B------:R-:W-:Y:S01]  /*6360*/  FMUL.FTZ R183, R192, R183 ;  /* 0x000000b7c0b77220 */ /* 0x000fe20000410000 */
[----:B------:R-:W-:-:S02]  /*6370*/  HADD2.F32 R229, -RZ, R134.H1_H1 ;  /* 0x30000086ffe57230 */ /* 0x000fc40000004100 */
[C---:B------:R-:W-:Y:S01]  /*6380*/  FFMA.FTZ R233, R21.reuse, R16, R20 ;  /* 0x0000001015e97223 */ /* 0x040fe20000010014 */
[----:B------:R-:W-:Y:S02]  /*6390*/  HADD2.F32 R16, -RZ, R42.H1_H1 ;  /* 0x3000002aff107230 */ /* 0x000fe40000004100 */
[----:B------:R-:W-:Y:S01]  /*63a0*/  FFMA.FTZ R178, R21, R178, R22 ;  /* 0x000000b215b27223 */ /* 0x000fe20000010016 */
[----:B------:R-:W-:Y:S02]  /*63b0*/  HADD2.F32 R20, -RZ, R102.H1_H1 ;  /* 0x30000066ff147230 */ /* 0x000fe40000004100 */
[----:B------:R-:W-:Y:S01]  /*63c0*/  FADD.FTZ R21, -R193, R18 ;  /* 0x00000012c1157221 */ /* 0x000fe20000010100 */
[----:B------:R-:W-:Y:S02]  /*63d0*/  HADD2.F32 R22, -RZ, R74.H1_H1 ;  /* 0x3000004aff167230 */ /* 0x000fe40000004100 */
[----:B------:R-:W-:Y:S01]  /*63e0*/  FMUL.FTZ R9, R192, R9 ;  /* 0x00000009c0097220 */ /* 0x000fe20000410000 */
[----:B------:R-:W-:-:S02]  /*63f0*/  HADD2.F32 R224, -RZ, R43.H0_H0 ;  /* 0x2000002bffe07230 */ /* 0x000fc40000004100 */
[C---:B------:R-:W-:Y:S01]  /*6400*/  FFMA.FTZ R223, R17.reuse, R16, R20 ;  /* 0x0000001011df7223 */ /* 0x040fe20000010014 */
[----:B------:R-:W-:Y:S02]  /*6410*/  HADD2.F32 R16, -RZ, R103.H0_H0 ;  /* 0x20000067ff107230 */ /* 0x000fe40000004100 */
        /* <DEDUP_REMOVED lines=15> */
[----:B------:R-:W-:Y:S01]  /*6510*/  FMUL.FTZ R232, R192, R21 ;  /* 0x00000015c0e87220 */ /* 0x000fe20000410000 */
[----:B------:R-:W-:Y:S01]  /*6520*/  FFMA.FTZ R176, R19, R176, R17 ;  /* 0x000000b013b07223 */ /* 0x000fe20000010011 */
[----:B------:R-:W-:Y:S01]  /*6530*/  F2FP.F16.F32.PACK_AB R19, R220, R217 ;  /* 0x000000d9dc13723e */ /* 0x000fe200000000ff */
[----:B------:R-:W-:Y:S01]  /*6540*/  HADD2.F32 R23, -RZ, R96.H0_H0 ;  /* 0x20000060ff177230 */ /* 0x000fe20000004100 */
[----:B------:R-:W0:Y:S01]  /*6550*/  LDC.64 R220, c[0x0][0x430] ;  /* 0x00010c00ffdc7b82 */ /* 0x000e220000000a00 */
[----:B------:R-:W-:Y:S01]  /*6560*/  F2FP.F16.F32.PACK_AB R18, R216, R215 ;  /* 0x000000d7d812723e */ /* 0x000fe200000000ff */
[----:B------:R-:W-:Y:S01]  /*6570*/  HADD2.F32 R12, -RZ, R44.H1_H1 ;  /* 0x3000002cff0c7230 */ /* 0x000fe20000004100 */
[----:B------:R-:W-:Y:S01]  /*6580*/  F2FP.F16.F32.PACK_AB R17, R214, R213 ;  /* 0x000000d5d611723e */ /* 0x000fe200000000ff */
[----:B------:R-:W-:Y:S01]  /*6590*/  HADD2.F32 R22, -RZ, R96.H1_H1 ;  /* 0x30000060ff167230 */ /* 0x000fe20000004100 */
[----:B------:R-:W-:Y:S01]  /*65a0*/  F2FP.F16.F32.PACK_AB R16, R212, R211 ;  /* 0x000000d3d410723e */ /* 0x000fe200000000ff */
[----:B------:R-:W-:-:S02]  /*65b0*/  HADD2.F32 R180, -RZ, R76.H1_H1 ;  /* 0x3000004cffb47230 */ /* 0x000fc40000004100 */
[----:B------:R-:W-:Y:S01]  /*65c0*/  FFMA.FTZ R235, R232, R235, R23 ;  /* 0x000000ebe8eb7223 */ /* 0x000fe20000010017 */
[----:B------:R-:W-:Y:S02]  /*65d0*/  HADD2.F32 R231, -RZ, R128.H1_H1 ;  /* 0x30000080ffe77230 */ /* 0x000fe40000004100 */
[C---:B------:R-:W-:Y:S01]  /*65e0*/  FADD.FTZ R173, -R193.reuse, R173 ;  /* 0x000000adc1ad7221 */ /* 0x040fe20000010100 */
[----:B------:R-:W-:Y:S02]  /*65f0*/  HADD2.F32 R23, -RZ, R76.H0_H0 ;  /* 0x2000004cff177230 */ /* 0x000fe40000004100 */
[----:B------:R-:W-:Y:S01]  /*6600*/  FADD.FTZ R175, -R193, R175 ;  /* 0x000000afc1af7221 */ /* 0x000fe20000010100 */
[----:B------:R-:W-:Y:S02]  /*6610*/  HADD2.F32 R181, -RZ, R128.H0_H0 ;  /* 0x20000080ffb57230 */ /* 0x000fe40000004100 */
[----:B------:R-:W-:Y:S01]  /*6620*/  FFMA.FTZ R231, R13, R180, R231 ;  /* 0x000000b40de77223 */ /* 0x000fe200000100e7 */
[----:B------:R-:W-:-:S02]  /*6630*/  HADD2.F32 R14, -RZ, R97.H0_H0 ;  /* 0x20000061ff0e7230 */ /* 0x000fc40000004100 */
[----:B------:R-:W-:Y:S01]  /*6640*/  FMUL.FTZ R173, R192, R173 ;  /* 0x000000adc0ad7220 */ /* 0x000fe20000410000 */
[----:B------:R-:W-:Y:S02]  /*6650*/  HADD2.F32 R180, -RZ, R46.H0_H0 ;  /* 0x2000002effb47230 */ /* 0x000fe40000004100 */
[----:B------:R-:W-:Y:S01]  /*6660*/  FFMA.FTZ R232, R232, R23, R181 ;  /* 0x00000017e8e87223 */ /* 0x000fe200000100b5 */
[----:B------:R-:W-:Y:S02]  /*6670*/  HADD2.F32 R186, -RZ, R72.H0_H0 ;  /* 0x20000048ffba7230 */ /* 0x000fe40000004100 */
[----:B------:R-:W-:Y:S01]  /*6680*/  FMUL.FTZ R175, R192, R175 ;  /* 0x000000afc0af7220 */ /* 0x000fe20000410000 */
[----:B------:R-:W-:Y:S02]  /*6690*/  HADD2.F32 R247, -RZ, R132.H0_H0 ;  /* 0x20000084fff77230 */ /* 0x000fe40000004100 */
[----:B------:R-:W-:Y:S01]  /*66a0*/  FADD.FTZ R165, -R193, R165 ;  /* 0x000000a5c1a57221 */ /* 0x000fe20000010100 */
[----:B------:R-:W-:-:S02]  /*66b0*/  HADD2.F32 R182, -RZ, R46.H1_H1 ;  /* 0x3000002effb67230 */ /* 0x000fc40000004100 */
[----:B------:R-:W-:Y:S01]  /*66c0*/  FADD.FTZ R169, -R193, R169 ;  /* 0x000000a9c1a97221 */ /* 0x000fe20000010100 */
[----:B0-----:R-:W-:-:S04]  /*66d0*/  IMAD.WIDE.U32 R20, R209, 0x10, R220 ;  /* 0x00000010d1147825 */ /* 0x001fc800078e00dc */
[----:B------:R-:W-:Y:S01]  /*66e0*/  FFMA.FTZ R247, R187, R186, R247 ;  /* 0x000000babbf77223 */ /* 0x000fe200000100f7 */
[C---:B------:R-:W-:Y:S01]  /*66f0*/  FMUL.FTZ R165, R192.reuse, R165 ;  /* 0x000000a5c0a57220 */ /* 0x040fe20000410000 */
[----:B------:R-:W0:Y:S01]  /*6700*/  LDC.64 R186, c[0x0][0x428] ;  /* 0x00010a00ffba7b82 */ /* 0x000e220000000a00 */
[----:B------:R-:W-:Y:S01]  /*6710*/  HADD2.F32 R184, -RZ, R47.H0_H0 ;  /* 0x2000002fffb87230 */ /* 0x000fe20000004100 */
[----:B------:R1:W-:Y:S01]  /*6720*/  STG.E.128 desc[UR6][R20.64], R16 ;  /* 0x0000001014007986 */ /* 0x0003e2000c101d06 */
[----:B------:R-:W-:Y:S02]  /*6730*/  HADD2.F32 R214, -RZ, R85.H1_H1 ;  /* 0x30000055ffd67230 */ /* 0x000fe40000004100 */
[----:B------:R-:W-:Y:S01]  /*6740*/  FMUL.FTZ R169, R192, R169 ;  /* 0x000000a9c0a97220 */ /* 0x000fe20000410000 */
[--C-:B------:R-:W-:Y:S02]  /*6750*/  HADD2.F32 R216, -RZ, R86.reuse.H0_H0 ;  /* 0x20000056ffd87230 */ /* 0x100fe40000004100 */
[----:B------:R-:W-:Y:S01]  /*6760*/  FADD.FTZ R171, -R193, R171 ;  /* 0x000000abc1ab7221 */ /* 0x000fe20000010100 */
[----:B------:R-:W-:Y:S01]  /*6770*/  HADD2.F32 R218, -RZ, R86.H1_H1 ;  /* 0x30000056ffda7230 */ /* 0x000fe20000004100 */
[----:B------:R-:W-:Y:S01]  /*6780*/  F2FP.F16.F32.PACK_AB R179, R176, R179 ;  /* 0x000000b3b0b3723e */ /* 0x000fe200000000ff */
[----:B------:R-:W-:-:S02]  /*6790*/  HADD2.F32 R222, -RZ, R87.H1_H1 ;  /* 0x30000057ffde7230 */ /* 0x000fc40000004100 */
[----:B------:R-:W-:Y:S01]  /*67a0*/  FMUL.FTZ R171, R192, R171 ;  /* 0x000000abc0ab7220 */ /* 0x000fe20000410000 */
[----:B------:R-:W-:Y:S01]  /*67b0*/  F2FP.F16.F32.PACK_AB R176, R241, R247 ;  /* 0x000000f7f1b0723e */ /* 0x000fe200000000ff */
[----:B-1----:R-:W-:Y:S01]  /*67c0*/  FFMA.FTZ R20, R13, R12, R22 ;  /* 0x0000000c0d147223 */ /* 0x002fe20000010016 */
[----:B------:R-:W-:Y:S02]  /*67d0*/  HADD2.F32 R12, -RZ, R45.H0_H0 ;  /* 0x2000002dff0c7230 */ /* 0x000fe40000004100 */
[----:B------:R-:W-:Y:S01]  /*67e0*/  FADD.FTZ R21, -R193, R10 ;  /* 0x0000000ac1157221 */ /* 0x000fe20000010100 */
[----:B------:R-:W-:Y:S02]  /*67f0*/  HADD2.F32 R16, -RZ, R77.H0_H0 ;  /* 0x2000004dff107230 */ /* 0x000fe40000004100 */
[----:B------:R-:W-:Y:S02]  /*6800*/  HADD2.F32 R13, -RZ, R129.H0_H0 ;  /* 0x20000081ff0d7230 */ /* 0x000fe40000004100 */
[----:B------:R-:W-:Y:S01]  /*6810*/  FFMA.FTZ R23, R183, R12, R14 ;  /* 0x0000000cb7177223 */ /* 0x000fe2000001000e */
[----:B------:R-:W-:-:S02]  /*6820*/  HADD2.F32 R18, -RZ, R45.H1_H1 ;  /* 0x3000002dff127230 */ /* 0x000fc40000004100 */
[C---:B------:R-:W-:Y:S01]  /*6830*/  FMUL.FTZ R21, R192.reuse, R21 ;  /* 0x00000015c0157220 */ /* 0x040fe20000410000 */
[----:B------:R-:W-:Y:S02]  /*6840*/  HADD2.F32 R22, -RZ, R97.H1_H1 ;  /* 0x30000061ff167230 */ /* 0x000fe40000004100 */
[----:B------:R-:W-:Y:S01]  /*6850*/  FFMA.FTZ R14, R183, R16, R13 ;  /* 0x00000010b70e7223 */ /* 0x000fe2000001000d */
[----:B------:R-:W-:Y:S01]  /*6860*/  FADD.FTZ R13, -R193, R4 ;  /* 0x00000004c10d7221 */ /* 0x000fe20000010100 */
[----:B------:R-:W-:Y:S02]  /*6870*/  HADD2.F32 R12, -RZ, R77.H1_H1 ;  /* 0x3000004dff0c7230 */ /* 0x000fe40000004100 */
[----:B------:R-:W-:Y:S02]  /*6880*/  HADD2.F32 R4, -RZ, R129.H1_H1 ;  /* 0x30000081ff047230 */ /* 0x000fe40000004100 */
[----:B------:R-:W-:Y:S01]  /*6890*/  FMUL.FTZ R13, R192, R13 ;  /* 0x0000000dc00d7220 */ /* 0x000fe20000410000 */
[----:B------:R-:W-:-:S02]  /*68a0*/  HADD2.F32 R16, -RZ, R98.H0_H0 ;  /* 0x20000062ff107230 */ /* 0x000fc40000004100 */
[C---:B------:R-:W-:Y:S01]  /*68b0*/  FFMA.FTZ R181, R15.reuse, R18, R22 ;  /* 0x000000120fb57223 */ /* 0x040fe20000010016 */
[----:B------:R-:W-:Y:S02]  /*68c0*/  HADD2.F32 R18, -RZ, R79.H0_H0 ;  /* 0x2000004fff127230 */ /* 0x000fe40000004100 */
[----:B------:R-:W-:Y:S01]  /*68d0*/  FFMA.FTZ R15, R15, R12, R4 ;  /* 0x0000000c0f0f7223 */ /* 0x000fe20000010004 */
[----:B------:R-:W-:Y:S02]  /*68e0*/  HADD2.F32 R4, -RZ, R130.H0_H0 ;  /* 0x20000082ff047230 */ /* 0x000fe40000004100 */
[----:B------:R-:W-:Y:S01]  /*68f0*/  FFMA.FTZ R180, R13, R180, R16 ;  /* 0x000000b40db47223 */ /* 0x000fe20000010010 */
[----:B------:R-:W-:Y:S01]  /*6900*/  HADD2.F32 R16, -RZ, R78.H0_H0 ;  /* 0x2000004eff107230 */ /* 0x000fe20000004100 */
[----:B------:R-:W-:Y:S01]  /*6910*/  F2FP.F16.F32.PACK_AB R181, R181, R23 ;  /* 0x00000017b5b5723e */ /* 0x000fe200000000ff */
[----:B------:R-:W-:Y:S02]  /*6920*/  HADD2.F32 R12, -RZ, R98.H1_H1 ;  /* 0x30000062ff0c7230 */ /* 0x000fe40000004100 */
[----:B------:R-:W-:-:S02]  /*6930*/  HADD2.F32 R19, -RZ, R131.H1_H1 ;  /* 0x30000083ff137230 */ /* 0x000fc40000004100 */
[----:B------:R-:W-:Y:S01]  /*6940*/  FFMA.FTZ R16, R13, R16, R4 ;  /* 0x000000100d107223 */ /* 0x000fe20000010004 */
[----:B------:R-:W-:Y:S02]  /*6950*/  HADD2.F32 R4, -RZ, R78.H1_H1 ;  /* 0x3000004eff047230 */ /* 0x000fe40000004100 */
[----:B------:R-:W-:Y:S01]  /*6960*/  FFMA.FTZ R182, R5, R182, R12 ;  /* 0x000000b605b67223 */ /* 0x000fe2000001000c */
[----:B------:R-:W-:Y:S02]  /*6970*/  HADD2.F32 R12, -RZ, R130.H1_H1 ;  /* 0x30000082ff0c7230 */ /* 0x000fe40000004100 */
[----:B------:R-:W-:Y:S01]  /*6980*/  FADD.FTZ R13, -R193, R6 ;  /* 0x00000006c10d7221 */ /* 0x000fe20000010100 */
[----:B------:R-:W-:Y:S02]  /*6990*/  HADD2.F32 R6, -RZ, R99.H1_H1 ;  /* 0x30000063ff067230 */ /* 0x000fe40000004100 */
[----:B0-----:R-:W-:-:S04]  /*69a0*/  IMAD.WIDE.U32 R2, R194, 0x10, R186 ;  /* 0x00000010c2027825 */ /* 0x001fc800078e00ba */
[----:B------:R-:W-:Y:S01]  /*69b0*/  FFMA.FTZ R17, R5, R4, R12 ;  /* 0x0000000405117223 */ /* 0x000fe2000001000c */
[----:B------:R-:W-:Y:S01]  /*69c0*/  FMUL.FTZ R13, R192, R13 ;  /* 0x0000000dc00d7220 */ /* 0x000fe20000410000 */
[----:B------:R-:W-:Y:S01]  /*69d0*/  F2FP.F16.F32.PACK_AB R182, R182, R180 ;  /* 0x000000b4b6b6723e */ /* 0x000fe200000000ff */
[----:B------:R-:W-:Y:S01]  /*69e0*/  HADD2.F32 R4, -RZ, R99.H0_H0 ;  /* 0x20000063ff047230 */ /* 0x000fe20000004100 */
[----:B------:R0:W-:Y:S01]  /*69f0*/  STG.E.128 desc[UR6][R2.64], R188 ;  /* 0x000000bc02007986 */ /* 0x0001e2000c101d06 */
[----:B------:R-:W-:Y:S01]  /*6a00*/  HADD2.F32 R5, -RZ, R131.H0_H0 ;  /* 0x20000083ff057230 */ /* 0x000fe20000004100 */
[----:B------:R-:W-:Y:S01]  /*6a10*/  F2FP.F16.F32.PACK_AB R180, R20, R235 ;  /* 0x000000eb14b4723e */ /* 0x000fe200000000ff */
[----:B------:R-:W-:Y:S02]  /*6a20*/  HADD2.F32 R12, -RZ, R79.H1_H1 ;  /* 0x3000004fff0c7230 */ /* 0x000fe40000004100 */
[----:B------:R-:W-:Y:S01]  /*6a30*/  FFMA.FTZ R184, R13, R184, R4 ;  /* 0x000000b80db87223 */ /* 0x000fe20000010004 */
[----:B------:R-:W-:-:S02]  /*6a40*/  HADD2.F32 R4, -RZ, R47.H1_H1 ;  /* 0x3000002fff047230 */ /* 0x000fc40000004100 */
[----:B------:R-:W-:Y:S01]  /*6a50*/  FFMA.FTZ R18, R13, R18, R5 ;  /* 0x000000120d127223 */ /* 0x000fe20000010005 */
[----:B------:R-:W-:Y:S01]  /*6a60*/  FADD.FTZ R5, -R193, R8 ;  /* 0x00000008c1057221 */ /* 0x000fe20000010100 */
[----:B------:R-:W-:Y:S02]  /*6a70*/  HADD2.F32 R8, -RZ, R124.H0_H0 ;  /* 0x2000007cff087230 */ /* 0x000fe40000004100 */
[C---:B------:R-:W-:Y:S01]  /*6a80*/  FFMA.FTZ R19, R7.reuse, R12, R19 ;  /* 0x0000000c07137223 */ /* 0x040fe20000010013 */
[----:B------:R-:W-:Y:S01]  /*6a90*/  FFMA.FTZ R183, R7, R4, R6 ;  /* 0x0000000407b77223 */ /* 0x000fe20000010006 */
[----:B------:R-:W-:Y:S02]  /*6aa0*/  HADD2.F32 R6, -RZ, R48.H0_H0 ;  /* 0x20000030ff067230 */ /* 0x000fe40000004100 */
[----:B------:R-:W-:Y:S01]  /*6ab0*/  FMUL.FTZ R5, R192, R5 ;  /* 0x00000005c0057220 */ /* 0x000fe20000410000 */
[----:B------:R-:W-:Y:S01]  /*6ac0*/  HADD2.F32 R4, -RZ, R92.H0_H0 ;  /* 0x2000005cff047230 */ /* 0x000fe20000004100 */
[----:B------:R-:W-:Y:S01]  /*6ad0*/  F2FP.F16.F32.PACK_AB R19, R19, R18 ;  /* 0x000000121313723e */ /* 0x000fe200000000ff */
[----:B------:R-:W-:Y:S01]  /*6ae0*/  HADD2.F32 R12, -RZ, R48.H1_H1 ;  /* 0x30000030ff0c7230 */ /* 0x000fe20000004100 */
[----:B------:R-:W-:Y:S01]  /*6af0*/  F2FP.F16.F32.PACK_AB R18, R17, R16 ;  /* 0x000000101112723e */ /* 0x000fe200000000ff */
[----:B------:R-:W-:-:S02]  /*6b00*/  HADD2.F32 R22, -RZ, R92.H1_H1 ;  /* 0x3000005cff167230 */ /* 0x000fc40000004100 */
[----:B------:R-:W-:Y:S01]  /*6b10*/  FFMA.FTZ R6, R5, R6, R4 ;  /* 0x0000000605067223 */ /* 0x000fe20000010004 */
[--C-:B------:R-:W-:Y:S02]  /*6b20*/  HADD2.F32 R4, -RZ, R80.reuse.H0_H0 ;  /* 0x20000050ff047230 */ /* 0x100fe40000004100 */
[----:B0-----:R-:W-:Y:S01]  /*6b30*/  FADD.FTZ R191, -R193, R166 ;  /* 0x000000a6c1bf7221 */ /* 0x001fe20000010100 */
[----:B------:R-:W-:Y:S02]  /*6b40*/  HADD2.F32 R186, -RZ, R80.H1_H1 ;  /* 0x30000050ffba7230 */ /* 0x000fe40000004100 */
[----:B------:R-:W-:Y:S01]  /*6b50*/  FFMA.FTZ R7, R9, R12, R22 ;  /* 0x0000000c09077223 */ /* 0x000fe20000010016 */
[----:B------:R-:W-:Y:S02]  /*6b60*/  HADD2.F32 R13, -RZ, R124.H1_H1 ;  /* 0x3000007cff0d7230 */ /* 0x000fe40000004100 */
[----:B------:R-:W-:Y:S01]  /*6b70*/  FFMA.FTZ R3, R5, R4, R8 ;  /* 0x0000000405037223 */ /* 0x000fe20000010008 */
[----:B------:R-:W-:-:S02]  /*6b80*/  HADD2.F32 R4, -RZ, R49.H0_H0 ;  /* 0x20000031ff047230 */ /* 0x000fc40000004100 */
[----:B------:R-:W-:Y:S01]  /*6b90*/  FMUL.FTZ R212, R192, R191 ;  /* 0x000000bfc0d47220 */ /* 0x000fe20000410000 */
[----:B------:R-:W-:Y:S02]  /*6ba0*/  HADD2.F32 R8, -RZ, R93.H0_H0 ;  /* 0x2000005dff087230 */ /* 0x000fe40000004100 */
[----:B------:R-:W-:Y:S01]  /*6bb0*/  FFMA.FTZ R2, R9, R186, R13 ;  /* 0x000000ba09027223 */ /* 0x000fe2000001000d */
[----:B------:R-:W-:Y:S01]  /*6bc0*/  HADD2.F32 R10, -RZ, R81.H0_H0 ;  /* 0x20000051ff0a7230 */ /* 0x000fe20000004100 */
[----:B------:R-:W-:Y:S01]  /*6bd0*/  F2FP.F16.F32.PACK_AB R17, R15, R14 ;  /* 0x0000000e0f11723e */ /* 0x000fe200000000ff */
[----:B------:R-:W-:Y:S02]  /*6be0*/  HADD2.F32 R5, -RZ, R125.H0_H0 ;  /* 0x2000007dff057230 */ /* 0x000fe40000004100 */
[----:B------:R-:W-:Y:S01]  /*6bf0*/  FFMA.FTZ R9, R21, R4, R8 ;  /* 0x0000000415097223 */ /* 0x000fe20000010008 */
[----:B------:R-:W-:Y:S01]  /*6c00*/  HADD2.F32 R12, -RZ, R49.H1_H1 ;  /* 0x30000031ff0c7230 */ /* 0x000fe20000004100 */
[----:B------:R-:W0:Y:S01]  /*6c10*/  LDC.64 R14, c[0x0][0x380] ;  /* 0x0000e000ff0e7b82 */ /* 0x000e220000000a00 */
[----:B------:R-:W-:-:S02]  /*6c20*/  HADD2.F32 R22, -RZ, R93.H1_H1 ;  /* 0x3000005dff167230 */ /* 0x000fc40000004100 */
[----:B------:R-:W-:Y:S01]  /*6c30*/  FFMA.FTZ R4, R21, R10, R5 ;  /* 0x0000000a15047223 */ /* 0x000fe20000010005 */
[----:B------:R-:W-:Y:S01]  /*6c40*/  FADD.FTZ R5, -R193, R172 ;  /* 0x000000acc1057221 */ /* 0x000fe20000010100 */
[----:B------:R-:W-:Y:S01]  /*6c50*/  HADD2.F32 R8, -RZ, R81.H1_H1 ;  /* 0x30000051ff087230 */ /* 0x000fe20000004100 */
[----:B------:R-:W-:Y:S01]  /*6c60*/  F2FP.F16.F32.PACK_AB R183, R183, R184 ;  /* 0x000000b8b7b7723e */ /* 0x000fe200000000ff */
[----:B------:R-:W-:Y:S01]  /*6c70*/  FFMA.FTZ R10, R11, R12, R22 ;  /* 0x0000000c0b0a7223 */ /* 0x000fe20000010016 */
[----:B------:R-:W-:Y:S02]  /*6c80*/  HADD2.F32 R12, -RZ, R125.H1_H1 ;  /* 0x3000007dff0c7230 */ /* 0x000fe40000004100 */
[----:B------:R-:W-:Y:S01]  /*6c90*/  FMUL.FTZ R13, R192, R5 ;  /* 0x00000005c00d7220 */ /* 0x000fe20000410000 */
[----:B------:R-:W-:Y:S01]  /*6ca0*/  HADD2.F32 R22, -RZ, R50.H0_H0 ;  /* 0x20000032ff167230 */ /* 0x000fe20000004100 */
[----:B------:R-:W-:Y:S01]  /*6cb0*/  F2FP.F16.F32.PACK_AB R16, R231, R232 ;  /* 0x000000e8e710723e */ /* 0x000fe200000000ff */
[----:B------:R-:W-:-:S02]  /*6cc0*/  HADD2.F32 R172, -RZ, R94.H0_H0 ;  /* 0x2000005effac7230 */ /* 0x000fc40000004100 */
[----:B------:R-:W-:Y:S01]  /*6cd0*/  FFMA.FTZ R5, R11, R8, R12 ;  /* 0x000000080b057223 */ /* 0x000fe2000001000c */
[----:B------:R-:W-:Y:S01]  /*6ce0*/  HADD2.F32 R8, -RZ, R82.H0_H0 ;  /* 0x20000052ff087230 */ /* 0x000fe20000004100 */
[----:B------:R-:W-:Y:S01]  /*6cf0*/  F2FP.F16.F32.PACK_AB R20, R7, R6 ;  /* 0x000000060714723e */ /* 0x000fe200000000ff */
[----:B------:R-:W-:Y:S02]  /*6d00*/  HADD2.F32 R12, -RZ, R126.H0_H0 ;  /* 0x2000007eff0c7230 */ /* 0x000fe40000004100 */
[----:B------:R-:W-:Y:S01]  /*6d10*/  FFMA.FTZ R21, R13, R22, R172 ;  /* 0x000000160d157223 */ /* 0x000fe200000100ac */
[----:B------:R-:W-:Y:S01]  /*6d20*/  HADD2.F32 R22, -RZ, R50.H1_H1 ;  /* 0x30000032ff167230 */ /* 0x000fe20000004100 */
[----:B------:R-:W-:Y:S01]  /*6d30*/  F2FP.F16.F32.PACK_AB R5, R5, R4 ;  /* 0x000000040505723e */ /* 0x000fe200000000ff */
[----:B------:R-:W-:Y:S02]  /*6d40*/  HADD2.F32 R172, -RZ, R94.H1_H1 ;  /* 0x3000005effac7230 */ /* 0x000fe40000004100 */
[----:B------:R-:W-:Y:S01]  /*6d50*/  FFMA.FTZ R8, R13, R8, R12 ;  /* 0x000000080d087223 */ /* 0x000fe2000001000c */
[----:B------:R-:W-:-:S02]  /*6d60*/  HADD2.F32 R12, -RZ, R82.H1_H1 ;  /* 0x30000052ff0c7230 */ /* 0x000fc40000004100 */
[----:B------:R-:W-:Y:S01]  /*6d70*/  FADD.FTZ R13, -R193, R174 ;  /* 0x000000aec10d7221 */ /* 0x000fe20000010100 */
[----:B------:R-:W-:Y:S02]  /*6d80*/  HADD2.F32 R174, -RZ, R83.H0_H0 ;  /* 0x20000053ffae7230 */ /* 0x000fe40000004100 */
[C---:B------:R-:W-:Y:S01]  /*6d90*/  FFMA.FTZ R22, R173.reuse, R22, R172 ;  /* 0x00000016ad167223 */ /* 0x040fe200000100ac */
[----:B------:R-:W-:Y:S02]  /*6da0*/  HADD2.F32 R172, -RZ, R126.H1_H1 ;  /* 0x3000007effac7230 */ /* 0x000fe40000004100 */
[----:B------:R-:W-:Y:S01]  /*6db0*/  FMUL.FTZ R13, R192, R13 ;  /* 0x0000000dc00d7220 */ /* 0x000fe20000410000 */
[--C-:B------:R-:W-:Y:S01]  /*6dc0*/  HADD2.F32 R186, -RZ, R51.reuse.H1_H1 ;  /* 0x30000033ffba7230 */ /* 0x100fe20000004100 */
[----:B------:R-:W-:Y:S01]  /*6dd0*/  F2FP.F16.F32.PACK_AB R4, R2, R3 ;  /* 0x000000030204723e */ /* 0x000fe200000000ff */
[--C-:B------:R-:W-:Y:S02]  /*6de0*/  HADD2.F32 R188, -RZ, R84.reuse.H0_H0 ;  /* 0x20000054ffbc7230 */ /* 0x100fe40000004100 */
[----:B------:R-:W-:Y:S01]  /*6df0*/  FFMA.FTZ R11, R173, R12, R172 ;  /* 0x0000000cad0b7223 */ /* 0x000fe200000100ac */
[----:B------:R-:W-:Y:S01]  /*6e00*/  HADD2.F32 R12, -RZ, R51.H0_H0 ;  /* 0x20000033ff0c7230 */ /* 0x000fe20000004100 */
[----:B------:R-:W-:Y:S01]  /*6e10*/  F2FP.F16.F32.PACK_AB R22, R22, R21 ;  /* 0x000000151616723e */ /* 0x000fe200000000ff */
[----:B------:R-:W-:Y:S01]  /*6e20*/  HADD2.F32 R172, -RZ, R95.H0_H0 ;  /* 0x2000005fffac7230 */ /* 0x000fe20000004100 */
[----:B------:R-:W-:Y:S01]  /*6e30*/  F2FP.F16.F32.PACK_AB R21, R10, R9 ;  /* 0x000000090a15723e */ /* 0x000fe200000000ff */
[----:B------:R-:W-:Y:S01]  /*6e40*/  HADD2.F32 R173, -RZ, R127.H0_H0 ;  /* 0x2000007fffad7230 */ /* 0x000fe20000004100 */
[----:B------:R-:W-:Y:S01]  /*6e50*/  F2FP.F16.F32.PACK_AB R6, R11, R8 ;  /* 0x000000080b06723e */ /* 0x000fe200000000ff */
[----:B------:R-:W-:-:S02]  /*6e60*/  HADD2.F32 R190, -RZ, R84.H1_H1 ;  /* 0x30000054ffbe7230 */ /* 0x000fc40000004100 */
[C---:B------:R-:W-:Y:S01]  /*6e70*/  FFMA.FTZ R185, R13.reuse, R12, R172 ;  /* 0x0000000c0db97223 */ /* 0x040fe200000100ac */
        /* <DEDUP_REMOVED lines=13> */
[C---:B------:R-:W-:Y:S01]  /*6f50*/  FFMA.FTZ R187, R173.reuse, R164, R172 ;  /* 0x000000a4adbb7223 */ /* 0x040fe200000100ac */
[----:B------:R-:W-:Y:S02]  /*6f60*/  HADD2.F32 R164, -RZ, R52.H1_H1 ;  /* 0x30000034ffa47230 */ /* 0x000fe40000004100 */
[----:B------:R-:W-:Y:S01]  /*6f70*/  FFMA.FTZ R188, R173, R188, R175 ;  /* 0x000000bcadbc7223 */ /* 0x000fe200000100af */
[----:B------:R-:W-:Y:S01]  /*6f80*/  HADD2.F32 R172, -RZ, R88.H1_H1 ;  /* 0x30000058ffac7230 */ /* 0x000fe20000004100 */
[----:B------:R-:W-:Y:S01]  /*6f90*/  F2FP.F16.F32.PACK_AB R175, R205, R204 ;  /* 0x000000cccdaf723e */ /* 0x000fe200000000ff */
[----:B------:R-:W-:Y:S01]  /*6fa0*/  HADD2.F32 R173, -RZ, R120.H1_H1 ;  /* 0x30000078ffad7230 */ /* 0x000fe20000004100 */
[----:B------:R-:W-:Y:S01]  /*6fb0*/  F2FP.F16.F32.PACK_AB R23, R186, R185 ;  /* 0x000000b9ba17723e */ /* 0x000fe200000000ff */
[----:B------:R-:W-:-:S02]  /*6fc0*/  HADD2.F32 R202, -RZ, R89.H1_H1 ;  /* 0x30000059ffca7230 */ /* 0x000fc40000004100 */
[----:B------:R-:W-:Y:S01]  /*6fd0*/  FFMA.FTZ R189, R165, R164, R172 ;  /* 0x000000a4a5bd7223 */ /* 0x000fe200000100ac */
[----:B------:R-:W-:Y:S01]  /*6fe0*/  F2FP.F16.F32.PACK_AB R172, R197, R195 ;  /* 0x000000c3c5ac723e */ /* 0x000fe200000000ff */
[----:B------:R-:W-:Y:S01]  /*6ff0*/  FFMA.FTZ R190, R165, R190, R173 ;  /* 0x000000bea5be7223 */ /* 0x000fe200000100ad */
[----:B------:R-:W-:Y:S01]  /*7000*/  F2FP.F16.F32.PACK_AB R173, R201, R199 ;  /* 0x000000c7c9ad723e */ /* 0x000fe200000000ff */
[----:B------:R-:W-:-:S04]  /*7010*/  IMAD.WIDE.U32 R164, R194, 0x10, R220 ;  /* 0x00000010c2a47825 */ /* 0x000fc800078e00dc */
[----:B------:R-:W-:Y:S01]  /*7020*/  FADD.FTZ R199, -R193, R167 ;  /* 0x000000a7c1c77221 */ /* 0x000fe20000010100 */
[----:B------:R-:W-:Y:S01]  /*7030*/  F2FP.F16.F32.PACK_AB R7, R13, R12 ;  /* 0x0000000c0d07723e */ /* 0x000fe200000000ff */
[----:B------:R-:W-:Y:S01]  /*7040*/  HADD2.F32 R167, -RZ, R53.H0_H0 ;  /* 0x20000035ffa77230 */ /* 0x000fe20000004100 */
[----:B------:R1:W-:Y:S01]  /*7050*/  STG.E.128 desc[UR6][R164.64], R172 ;  /* 0x000000aca4007986 */ /* 0x0003e2000c101d06 */
[----:B------:R-:W-:Y:S02]  /*7060*/  HADD2.F32 R195, -RZ, R89.H0_H0 ;  /* 0x20000059ffc37230 */ /* 0x000fe40000004100 */
[----:B------:R-:W-:Y:S01]  /*7070*/  FMUL.FTZ R199, R192, R199 ;  /* 0x000000c7c0c77220 */ /* 0x000fe20000410000 */
[----:B------:R-:W-:Y:S01]  /*7080*/  HADD2.F32 R197, -RZ, R85.H0_H0 ;  /* 0x20000055ffc57230 */ /* 0x000fe20000004100 */
[----:B------:R-:W-:Y:S01]  /*7090*/  F2FP.F16.F32.PACK_AB R8, R189, R187 ;  /* 0x000000bbbd08723e */ /* 0x000fe200000000ff */
[----:B------:R-:W-:Y:S02]  /*70a0*/  HADD2.F32 R220, -RZ, R87.H0_H0 ;  /* 0x20000057ffdc7230 */ /* 0x000fe40000004100 */
[----:B------:R-:W-:Y:S01]  /*70b0*/  FFMA.FTZ R191, R212, R167, R195 ;  /* 0x000000a7d4bf7223 */ /* 0x000fe200000100c3 */
[----:B------:R-:W-:-:S02]  /*70c0*/  HADD2.F32 R167, -RZ, R122.H0_H0 ;  /* 0x2000007affa77230 */ /* 0x000fc40000004100 */
[----:B------:R-:W-:Y:S01]  /*70d0*/  FFMA.FTZ R212, R212, R197, R166 ;  /* 0x000000c5d4d47223 */ /* 0x000fe200000100a6 */
[----:B------:R-:W-:Y:S01]  /*70e0*/  HADD2.F32 R166, -RZ, R54.H0_H0 ;  /* 0x20000036ffa67230 */ /* 0x000fe20000004100 */
[----:B0-----:R-:W-:Y:S01]  /*70f0*/  LEA R0, R14, R0, 0x2 ;  /* 0x000000000e007211 */ /* 0x001fe200078e10ff */
[----:B------:R-:W-:-:S03]  /*7100*/  HADD2.F32 R194, -RZ, R53.H1_H1 ;  /* 0x30000035ffc27230 */ /* 0x000fc60000004100 */
[----:B------:R-:W-:Y:S02]  /*7110*/  ISETP.GE.AND P0, PT, R0, R15, PT ;  /* 0x0000000f0000720c */ /* 0x000fe40003f06270 */
[----:B------:R-:W-:Y:S01]  /*7120*/  FFMA.FTZ R213, R199, R194, R202 ;  /* 0x000000c2c7d57223 */ /* 0x000fe200000100ca */
[----:B-1----:R-:W-:Y:S01]  /*7130*/  FADD.FTZ R165, -R193, R168 ;  /* 0x000000a8c1a57221 */ /* 0x002fe20000010100 */
[----:B------:R-:W-:Y:S01]  /*7140*/  HADD2.F32 R164, -RZ, R121.H1_H1 ;  /* 0x30000079ffa47230 */ /* 0x000fe20000004100 */
[----:B------:R-:W0:Y:S01]  /*7150*/  LDC.64 R172, c[0x0][0x430] ;  /* 0x00010c00ffac7b82 */ /* 0x000e220000000a00 */
[----:B------:R-:W-:Y:S02]  /*7160*/  HADD2.F32 R168, -RZ, R90.H0_H0 ;  /* 0x2000005affa87230 */ /* 0x000fe40000004100 */
[----:B------:R-:W-:Y:S01]  /*7170*/  FMUL.FTZ R165, R192, R165 ;  /* 0x000000a5c0a57220 */ /* 0x000fe20000410000 */
[----:B------:R-:W-:Y:S01]  /*7180*/  MOV R175, R219 ;  /* 0x000000db00af7202 */ /* 0x000fe20000000f00 */
[----:B------:R-:W-:Y:S01]  /*7190*/  FFMA.FTZ R214, R199, R214, R164 ;  /* 0x000000d6c7d67223 */ /* 0x000fe200000100a4 */
[----:B------:R-:W-:-:S02]  /*71a0*/  HADD2.F32 R164, -RZ, R54.H1_H1 ;  /* 0x30000036ffa47230 */ /* 0x000fc40000004100 */
[C---:B------:R-:W-:Y:S01]  /*71b0*/  FFMA.FTZ R215, R165.reuse, R166, R168 ;  /* 0x000000a6a5d77223 */ /* 0x040fe200000100a8 */
[----:B------:R-:W-:Y:S01]  /*71c0*/  FFMA.FTZ R216, R165, R216, R167 ;  /* 0x000000d8a5d87223 */ /* 0x000fe200000100a7 */
[----:B------:R-:W-:Y:S02]  /*71d0*/  HADD2.F32 R166, -RZ, R90.H1_H1 ;  /* 0x3000005affa67230 */ /* 0x000fe40000004100 */
[----:B------:R-:W-:Y:S01]  /*71e0*/  FADD.FTZ R167, -R193, R170 ;  /* 0x000000aac1a77221 */ /* 0x000fe20000010100 */
[----:B------:R-:W-:Y:S01]  /*71f0*/  HADD2.F32 R165, -RZ, R122.H1_H1 ;  /* 0x3000007affa57230 */ /* 0x000fe20000004100 */
[----:B------:R-:W-:Y:S01]  /*7200*/  F2FP.F16.F32.PACK_AB R170, R244, R246 ;  /* 0x000000f6f4aa723e */ /* 0x000fe200000000ff */
[C---:B------:R-:W-:Y:S01]  /*7210*/  FFMA.FTZ R217, R169.reuse, R164, R166 ;  /* 0x000000a4a9d97223 */ /* 0x040fe200000100a6 */
[----:B------:R-:W-:Y:S02]  /*7220*/  HADD2.F32 R164, -RZ, R55.H0_H0 ;  /* 0x20000037ffa47230 */ /* 0x000fe40000004100 */
[----:B------:R-:W-:Y:S01]  /*7230*/  FFMA.FTZ R218, R169, R218, R165 ;  /* 0x000000daa9da7223 */ /* 0x000fe200000100a5 */
[----:B------:R-:W-:Y:S01]  /*7240*/  HADD2.F32 R166, -RZ, R91.H0_H0 ;  /* 0x2000005bffa67230 */ /* 0x000fe20000004100 */
[----:B------:R-:W1:Y:S01]  /*7250*/  LDC.64 R168, c[0x0][0x428] ;  /* 0x00010a00ffa87b82 */ /* 0x000e620000000a00 */
[----:B------:R-:W-:-:S02]  /*7260*/  HADD2.F32 R165, -RZ, R123.H0_H0 ;  /* 0x2000007bffa57230 */ /* 0x000fc40000004100 */
[----:B------:R-:W-:Y:S01]  /*7270*/  FMUL.FTZ R167, R192, R167 ;  /* 0x000000a7c0a77220 */ /* 0x000fe20000410000 */
[----:B------:R-:W-:Y:S02]  /*7280*/  F2FP.F16.F32.PACK_AB R174, R223, R178 ;  /* 0x000000b2dfae723e */ /* 0x000fe400000000ff */
[----:B------:R-:W-:Y:S01]  /*7290*/  F2FP.F16.F32.PACK_AB R178, R229, R233 ;  /* 0x000000e9e5b2723e */ /* 0x000fe200000000ff */
[C---:B------:R-:W-:Y:S01]  /*72a0*/  FFMA.FTZ R219, R167.reuse, R164, R166 ;  /* 0x000000a4a7db7223 */ /* 0x040fe200000100a6 */
[----:B------:R-:W-:Y:S01]  /*72b0*/  FFMA.FTZ R220, R167, R220, R165 ;  /* 0x000000dca7dc7223 */ /* 0x000fe200000100a5 */
[----:B------:R-:W-:Y:S01]  /*72c0*/  HADD2.F32 R164, -RZ, R55.H1_H1 ;  /* 0x30000037ffa47230 */ /* 0x000fe20000004100 */
[----:B------:R-:W-:Y:S01]  /*72d0*/  F2FP.F16.F32.PACK_AB R167, R228, R227 ;  /* 0x000000e3e4a7723e */ /* 0x000fe200000000ff */
[----:B------:R-:W-:Y:S01]  /*72e0*/  HADD2.F32 R166, -RZ, R91.H1_H1 ;  /* 0x3000005bffa67230 */ /* 0x000fe20000004100 */
[----:B------:R-:W-:Y:S01]  /*72f0*/  F2FP.F16.F32.PACK_AB R10, R217, R215 ;  /* 0x000000d7d90a723e */ /* 0x000fe200000000ff */
[----:B------:R-:W-:Y:S01]  /*7300*/  HADD2.F32 R165, -RZ, R123.H1_H1 ;  /* 0x3000007bffa57230 */ /* 0x000fe20000004100 */
[----:B------:R-:W-:-:S02]  /*7310*/  F2FP.F16.F32.PACK_AB R9, R213, R191 ;  /* 0x000000bfd509723e */ /* 0x000fc400000000ff */
[C---:B------:R-:W-:Y:S01]  /*7320*/  FFMA.FTZ R221, R171.reuse, R164, R166 ;  /* 0x000000a4abdd7223 */ /* 0x040fe200000100a6 */
[----:B------:R-:W-:Y:S01]  /*7330*/  F2FP.F16.F32.PACK_AB R166, R236, R240 ;  /* 0x000000f0eca6723e */ /* 0x000fe200000000ff */
[----:B------:R-:W-:Y:S01]  /*7340*/  FFMA.FTZ R222, R171, R222, R165 ;  /* 0x000000deabde7223 */ /* 0x000fe200000100a5 */
[----:B------:R-:W-:Y:S02]  /*7350*/  F2FP.F16.F32.PACK_AB R165, R243, R245 ;  /* 0x000000f5f3a5723e */ /* 0x000fe400000000ff */
[----:B------:R-:W-:Y:S02]  /*7360*/  F2FP.F16.F32.PACK_AB R164, R248, R251 ;  /* 0x000000fbf8a4723e */ /* 0x000fe400000000ff */
[----:B------:R-:W-:Y:S01]  /*7370*/  F2FP.F16.F32.PACK_AB R171, R226, R242 ;  /* 0x000000f2e2ab723e */ /* 0x000fe200000000ff */
[--C-:B-1----:R-:W-:Y:S01]  /*7380*/  IMAD.WIDE.U32 R202, R208, 0x10, R168.reuse ;  /* 0x00000010d0ca7825 */ /* 0x102fe200078e00a8 */
[----:B------:R-:W-:Y:S02]  /*7390*/  F2FP.F16.F32.PACK_AB R11, R221, R219 ;  /* 0x000000dbdd0b723e */ /* 0x000fe400000000ff */
[----:B------:R-:W-:Y:S01]  /*73a0*/  F2FP.F16.F32.PACK_AB R218, R218, R216 ;  /* 0x000000d8dada723e */ /* 0x000fe200000000ff */
[----:B------:R-:W-:Y:S01]  /*73b0*/  IMAD.WIDE.U32 R204, R210, 0x10, R168 ;  /* 0x00000010d2cc7825 */ /* 0x000fe200078e00a8 */
[----:B------:R2:W-:Y:S01]  /*73c0*/  STG.E.128 desc[UR6][R202.64], R164 ;  /* 0x000000a4ca007986 */ /* 0x0005e2000c101d06 */
[----:B------:R-:W-:-:S02]  /*73d0*/  F2FP.F16.F32.PACK_AB R219, R222, R220 ;  /* 0x000000dcdedb723e */ /* 0x000fc400000000ff */
[--C-:B------:R-:W-:Y:S01]  /*73e0*/  IMAD.WIDE.U32 R206, R196, 0x10, R168.reuse ;  /* 0x00000010c4ce7825 */ /* 0x100fe200078e00a8 */
[----:B------:R-:W-:Y:S02]  /*73f0*/  F2FP.F16.F32.PACK_AB R217, R214, R212 ;  /* 0x000000d4d6d9723e */ /* 0x000fe400000000ff */
[----:B------:R-:W-:Y:S01]  /*7400*/  F2FP.F16.F32.PACK_AB R216, R190, R188 ;  /* 0x000000bcbed8723e */ /* 0x000fe200000000ff */
[----:B------:R-:W-:-:S04]  /*7410*/  IMAD.WIDE.U32 R194, R198, 0x10, R168 ;  /* 0x00000010c6c27825 */ /* 0x000fc800078e00a8 */
[----:B------:R-:W-:Y:S01]  /*7420*/  IMAD.WIDE.U32 R192, R200, 0x10, R168 ;  /* 0x00000010c8c07825 */ /* 0x000fe200078e00a8 */
[----:B------:R-:W-:Y:S02]  /*7430*/  F2FP.F16.F32.PACK_AB R169, R249, R250 ;  /* 0x000000faf9a9723e */ /* 0x000fe400000000ff */
[----:B------:R-:W-:Y:S01]  /*7440*/  F2FP.F16.F32.PACK_AB R168, R252, R175 ;  /* 0x000000affca8723e */ /* 0x000fe200000000ff */
[----:B0-----:R-:W-:Y:S01]  /*7450*/  IMAD.WIDE.U32 R208, R208, 0x10, R172 ;  /* 0x00000010d0d07825 */ /* 0x001fe200078e00ac */
[----:B------:R-:W-:-:S03]  /*7460*/  F2FP.F16.F32.PACK_AB R175, R225, R224 ;  /* 0x000000e0e1af723e */ /* 0x000fc600000000ff */
[--C-:B------:R-:W-:Y:S01]  /*7470*/  IMAD.WIDE.U32 R210, R210, 0x10, R172.reuse ;  /* 0x00000010d2d27825 */ /* 0x100fe200078e00ac */
[----:B------:R2:W-:Y:S03]  /*7480*/  STG.E.128 desc[UR6][R208.64], R168 ;  /* 0x000000a8d0007986 */ /* 0x0005e6000c101d06 */
[----:B------:R-:W-:-:S04]  /*7490*/  IMAD.WIDE.U32 R196, R196, 0x10, R172 ;  /* 0x00000010c4c47825 */ /* 0x000fc800078e00ac */
[----:B------:R-:W-:-:S04]  /*74a0*/  IMAD.WIDE.U32 R198, R198, 0x10, R172 ;  /* 0x00000010c6c67825 */ /* 0x000fc800078e00ac */
[----:B------:R-:W-:Y:S01]  /*74b0*/  IMAD.WIDE.U32 R200, R200, 0x10, R172 ;  /* 0x00000010c8c87825 */ /* 0x000fe200078e00ac */
[----:B------:R-:W-:Y:S02]  /*74c0*/  F2FP.F16.F32.PACK_AB R173, R177, R230 ;  /* 0x000000e6b1ad723e */ /* 0x000fe400000000ff */
[----:B------:R-:W-:Y:S02]  /*74d0*/  F2FP.F16.F32.PACK_AB R172, R234, R239 ;  /* 0x000000efeaac723e */ /* 0x000fe400000000ff */
[----:B------:R-:W-:-:S03]  /*74e0*/  F2FP.F16.F32.PACK_AB R177, R237, R238 ;  /* 0x000000eeedb1723e */ /* 0x000fc600000000ff */
[----:B------:R2:W-:Y:S04]  /*74f0*/  STG.E.128 desc[UR6][R204.64], R172 ;  /* 0x000000accc007986 */ /* 0x0005e8000c101d06 */
[----:B------:R2:W-:Y:S04]  /*7500*/  STG.E.128 desc[UR6][R210.64], R176 ;  /* 0x000000b0d2007986 */ /* 0x0005e8000c101d06 */
[----:B------:R2:W-:Y:S04]  /*7510*/  STG.E.128 desc[UR6][R206.64], R180 ;  /* 0x000000b4ce007986 */ /* 0x0005e8000c101d06 */
[----:B------:R2:W-:Y:S04]  /*7520*/  STG.E.128 desc[UR6][R196.64], R16 ;  /* 0x00000010c4007986 */ /* 0x0005e8000c101d06 */
[----:B------:R2:W-:Y:S04]  /*7530*/  STG.E.128 desc[UR6][R194.64], R20 ;  /* 0x00000014c2007986 */ /* 0x0005e8000c101d06 */
[----:B------:R2:W-:Y:S04]  /*7540*/  STG.E.128 desc[UR6][R198.64], R4 ;  /* 0x00000004c6007986 */ /* 0x0005e8000c101d06 */
[----:B------:R2:W-:Y:S04]  /*7550*/  STG.E.128 desc[UR6][R192.64], R8 ;  /* 0x00000008c0007986 */ /* 0x0005e8000c101d06 */
[----:B------:R2:W-:Y:S01]  /*7560*/  STG.E.128 desc[UR6][R200.64], R216 ;  /* 0x000000d8c8007986 */ /* 0x0005e2000c101d06 */
[----:B------:R-:W-:Y:S05]  /*7570*/  @!P0 BRA `(.L_x_26159) ;  /* 0xffffff98000c8947 */ /* 0x000fea000383ffff */
[----:B------:R-:W-:Y:S05]  /*7580*/  EXIT ;  /* 0x000000000000794d */ /* 0x000fea0003800000 */
.L_x_26158:
        /* <DEDUP_REMOVED lines=8> */
.L_x_26161:
[----:B------:R-:W-:Y:S05]  /*7610*/  BSYNC B0 ;  /* 0x0000000000007941 */ /* 0x000fea0003800000 */
.L_x_26160:
        /* <DEDUP_REMOVED lines=10> */
.L_x_26162:
[----:B------:R-:W-:Y:S01]  /*76c0*/  HFMA2 R217, -RZ, RZ, 0, 2.384185791015625e-07 ;  /* 0x00000004ffd97431 */ /* 0x000fe200000001ff */
[----:B------:R-:W-:-:S05]  /*76d0*/  MOV R2, R211 ;  /* 0x000000d300027202 */ /* 0x000fca0000000f00 */
[----:B------:R-:W-:-:S05]  /*76e0*/  FADD.FTZ R195, R193, R2 ;  /* 0x00000002c1c37221 */ /* 0x000fca0000010000 */
[----:B------:R-:W-:-:S07]  /*76f0*/  MOV R216, R195 ;  /* 0x000000c300d87202 */ /* 0x000fce0000000f00 */
[----:B------:R-:W-:Y:S05]  /*7700*/  WARPSYNC.COLLECTIVE R203, `(.L_x_26163) ;  /* 0x00000000cb087348 */ /* 0x000fea0003c00000 */
[----:B------:R0:W1:Y:S02]  /*7710*/  SHFL.BFLY P2, R211, R216, R217, R228 ;  /* 0x0c0000d9d8d37389 */ /* 0x00006400000400e4 */
[----:B01----:R-:W-:Y:S05]  /*7720*/  ENDCOLLECTIVE ;  /* 0x000000000000791b */ /* 0x003fea0003800000 */
.L_x_26163:
[----:B------:R-:W-:Y:S01]  /*7730*/  HFMA2 R217, -RZ, RZ, 0, 4.76837158203125e-07 ;  /* 0x00000008ffd97431 */ /* 0x000fe200000001ff */
[----:B------:R-:W-:-:S05]  /*7740*/  MOV R2, R211 ;  /* 0x000000d300027202 */ /* 0x000fca0000000f00 */
[----:B------:R-:W-:-:S05]  /*7750*/  FADD.FTZ R197, R195, R2 ;  /* 0x00000002c3c57221 */ /* 0x000fca0000010000 */
[----:B------:R-:W-:-:S07]  /*7760*/  MOV R216, R197 ;  /* 0x000000c500d87202 */ /* 0x000fce0000000f00 */
[----:B------:R-:W-:Y:S05]  /*7770*/  WARPSYNC.COLLECTIVE R203, `(.L_x_26164) ;  /* 0x00000000cb087348 */ /* 0x000fea0003c00000 */
[----:B------:R0:W1:Y:S02]  /*7780*/  SHFL.BFLY P2, R211, R216, R217, R228 ;  /* 0x0c0000d9d8d37389 */ /* 0x00006400000400e4 */
[----:B01----:R-:W-:Y:S05]  /*7790*/  ENDCOLLECTIVE ;  /* 0x000000000000791b */ /* 0x003fea0003800000 */
.L_x_26164:
[----:B------:R-:W-:Y:S01]  /*77a0*/  HFMA2 R217, -RZ, RZ, 0, 9.5367431640625e-07 ;  /* 0x00000010ffd97431 */ /* 0x000fe200000001ff */
[----:B------:R-:W-:-:S05]  /*77b0*/  MOV R2, R211 ;  /* 0x000000d300027202 */ /* 0x000fca0000000f00 */
[----:B------:R-:W-:-:S05]  /*77c0*/  FADD.FTZ R199, R197, R2 ;  /* 0x00000002c5c77221 */ /* 0x000fca0000010000 */
[----:B------:R-:W-:-:S07]  /*77d0*/  MOV R216, R199 ;  /* 0x000000c700d87202 */ /* 0x000fce0000000f00 */
[----:B------:R-:W-:Y:S05]  /*77e0*/  WARPSYNC.COLLECTIVE R203, `(.L_x_26165) ;  /* 0x00000000cb087348 */ /* 0x000fea0003c00000 */
[----:B------:R0:W1:Y:S02]  /*77f0*/  SHFL.BFLY P2, R211, R216, R217, R228 ;  /* 0x0c0000d9d8d37389 */ /* 0x00006400000400e4 */
[----:B01----:R-:W-:Y:S05]  /*7800*/  ENDCOLLECTIVE ;  /* 0x000000000000791b */ /* 0x003fea0003800000 */
.L_x_26165:
        /* <DEDUP_REMOVED lines=136> */
.L_x_26166:
[----:B------:R-:W-:Y:S01]  /*8090*/  HFMA2 R217, -RZ, RZ, 0, 1.1920928955078125e-07 ;  /* 0x00000002ffd97431 */ /* 0x000fe200000001ff */
[----:B------:R-:W-:-:S05]  /*80a0*/  MOV R193, R211 ;  /* 0x000000d300c17202 */ /* 0x000fca0000000f00 */
[----:B------:R-:W-:-:S05]  /*80b0*/  FADD.FTZ R193, R2, R193 ;  /* 0x000000c102c17221 */ /* 0x000fca0000010000 */
[----:B------:R-:W-:-:S07]  /*80c0*/  MOV R216, R193 ;  /* 0x000000c100d87202 */ /* 0x000fce0000000f00 */
[----:B------:R-:W-:Y:S05]  /*80d0*/  WARPSYNC.COLLECTIVE R203, `(.L_x_26167) ;  /* 0x00000000cb087348 */ /* 0x000fea0003c00000 */
[----:B------:R0:W1:Y:S02]  /*80e0*/  SHFL.BFLY P2, R211, R216, R217, R228 ;  /* 0x0c0000d9d8d37389 */ /* 0x00006400000400e4 */
[----:B01----:R-:W-:Y:S05]  /*80f0*/  ENDCOLLECTIVE ;  /* 0x000000000000791b */ /* 0x003fea0003800000 */
.L_x_26167:
[----:B------:R-:W-:Y:S01]  /*8100*/  HFMA2 R217, -RZ, RZ, 0, 2.384185791015625e-07 ;  /* 0x00000004ffd97431 */ /* 0x000fe200000001ff */
[----:B------:R-:W-:-:S05]  /*8110*/  MOV R192, R211 ;  /* 0x000000d300c07202 */ /* 0x000fca0000000f00 */
[----:B------:R-:W-:-:S05]  /*8120*/  FADD.FTZ R192, R193, R192 ;  /* 0x000000c0c1c07221 */ /* 0x000fca0000010000 */
[----:B------:R-:W-:-:S07]  /*8130*/  MOV R216, R192 ;  /* 0x000000c000d87202 */ /* 0x000fce0000000f00 */
[----:B------:R-:W-:Y:S05]  /*8140*/  WARPSYNC.COLLECTIVE R203, `(.L_x_26168) ;  /* 0x00000000cb087348 */ /* 0x000fea0003c00000 */
[----:B------:R0:W1:Y:S02]  /*8150*/  SHFL.BFLY P2, R211, R216, R217, R228 ;  /* 0x0c0000d9d8d37389 */ /* 0x00006400000400e4 */
[----:B01----:R-:W-:Y:S05]  /*8160*/  ENDCOLLECTIVE ;  /* 0x000000000000791b */ /* 0x003fea0003800000 */
.L_x_26168:
[----:B------:R-:W-:Y:S01]  /*8170*/  HFMA2 R217, -RZ, RZ, 0, 4.76837158203125e-07 ;  /* 0x00000008ffd97431 */ /* 0x000fe200000001ff */
[----:B------:R-:W-:-:S05]  /*8180*/  MOV R195, R211 ;  /* 0x000000d300c37202 */ /* 0x000fca0000000f00 */
[----:B------:R-:W-:-:S05]  /*8190*/  FADD.FTZ R195, R192, R195 ;  /* 0x000000c3c0c37221 */ /* 0x000fca0000010000 */
[----:B------:R-:W-:-:S07]  /*81a0*/  MOV R216, R195 ;  /* 0x000000c300d87202 */ /* 0x000fce0000000f00 */
[----:B------:R-:W-:Y:S05]  /*81b0*/  WARPSYNC.COLLECTIVE R203, `(.L_x_26169) ;  /* 0x00000000cb087348 */ /* 0x000fea0003c00000 */
[----:B------:R0:W1:Y:S02]  /*81c0*/  SHFL.BFLY P2, R211, R216, R217, R228 ;  /* 0x0c0000d9d8d37389 */ /* 0x00006400000400e4 */
[----:B01----:R-:W-:Y:S05]  /*81d0*/  ENDCOLLECTIVE ;  /* 0x000000000000791b */ /* 0x003fea0003800000 */
.L_x_26169:
[----:B------:R-:W-:Y:S01]  /*81e0*/  HFMA2 R217, -RZ, RZ, 0, 9.5367431640625e-07 ;  /* 0x00000010ffd97431 */ /* 0x000fe200000001ff */
[----:B------:R-:W-:-:S05]  /*81f0*/  MOV R202, R211 ;  /* 0x000000d300ca7202 */ /* 0x000fca0000000f00 */
[----:B------:R-:W-:-:S05]  /*8200*/  FADD.FTZ R202, R195, R202 ;  /* 0x000000cac3ca7221 */ /* 0x000fca0000010000 */
[----:B------:R-:W-:-:S07]  /*8210*/  MOV R216, R202 ;  /* 0x000000ca00d87202 */ /* 0x000fce0000000f00 */
[----:B------:R-:W-:Y:S05]  /*8220*/  WARPSYNC.COLLECTIVE R203, `(.L_x_26170) ;  /* 0x00000000cb087348 */ /* 0x000fea0003c00000 */
[----:B------:R0:W1:Y:S02]  /*8230*/  SHFL.BFLY P2, R211, R216, R217, R228 ;  /* 0x0c0000d9d8d37389 */ /* 0x00006400000400e4 */
[----:B01----:R-:W-:Y:S05]  /*8240*/  ENDCOLLECTIVE ;  /* 0x000000000000791b */ /* 0x003fea0003800000 */
.L_x_26170:
[----:B------:R-:W-:Y:S01]  /*8250*/  MOV R197, R211 ;  /* 0x000000d300c57202 */ /* 0x000fe20000000f00 */
[----:B------:R-:W-:Y:S06]  /*8260*/  BRA `(.L_x_26171) ;  /* 0xffffffc800dc7947 */ /* 0x000fec000383ffff */
.L_x_26172:
        /* <DEDUP_REMOVED lines=9> */
.L_x_43901:


//--------------------- .text._ZN10layer_norm31ln_parallel_residual_fwd_kernelINS_13Kernel_traitsI6__halfS2_fS2_fjLj2048ELj1ELj4ELj1ELj16ENS_18Kernel_traits_baseILj2048ES2_S2_fS2_fjLj128EEEEELb0ELb1ELb0EEEvNS_9FwdParamsE --------------------------
	.section	.text._ZN10layer_norm31ln_parallel_residual_fwd_kernelINS_13Kernel_traitsI6__halfS2_fS2_fjLj2048ELj1ELj4ELj1ELj16ENS_18Kernel_traits_baseILj2048ES2_S2_fS2_fjLj128EEEEELb0ELb1ELb0EEEvNS_9FwdParamsE,"ax",@progbits
	.align	128
        .global         _ZN10layer_norm31ln_parallel_residual_fwd_kernelINS_13Kernel_traitsI6__halfS2_fS2_fjLj2048ELj1ELj4ELj1ELj16ENS_18Kernel_traits_baseILj2048ES2_S2_fS2_fjLj128EEEEELb0ELb1ELb0EEEvNS_9FwdParamsE
        .type           _ZN10layer_norm31ln_parallel_residual_fwd_kernelINS_13Kernel_traitsI6__halfS2_fS2_fjLj2048ELj1ELj4ELj1ELj16ENS_18Kernel_traits_baseILj2048ES2_S2_fS2_fjLj128EEEEELb0ELb1ELb0EEEvNS_9FwdParamsE,@function
        .size           _ZN10layer_norm31ln_parallel_residual_fwd_kernelINS_13Kernel_traitsI6__halfS2_fS2_fjLj2048ELj1ELj4ELj1ELj16ENS_18Kernel_traits_baseILj2048ES2_S2_fS2_fjLj128EEEEELb0ELb1ELb0EEEvNS_9FwdParamsE,(.L_x_43902 - _ZN10layer_norm31ln_parallel_residual_fwd_kernelINS_13Kernel_traitsI6__halfS2_fS2_fjLj2048ELj1ELj4ELj1ELj16ENS_18Kernel_traits_baseILj2048ES2_S2_fS2_fjLj128EEEEELb0ELb1ELb0EEEvNS_9FwdParamsE)
        .other          _ZN10layer_norm31ln_parallel_residual_fwd_kernelINS_13Kernel_traitsI6__halfS2_fS2_fjLj2048ELj1ELj4ELj1ELj16ENS_18Kernel_traits_baseILj2048ES2_S2_fS2_fjLj128EEEEELb0ELb1ELb0EEEvNS_9FwdParamsE,@"STO_CUDA_ENTRY STV_DEFAULT"
_ZN10layer_norm31ln_parallel_residual_fwd_kernelINS_13Kernel_traitsI6__halfS2_fS2_fjLj2048ELj1ELj4ELj1ELj16ENS_18Kernel_traits_baseILj2048ES2_S2_fS2_fjLj128EEEEELb0ELb1ELb0EEEvNS_9FwdParamsE:
.text._ZN10layer_norm31ln_parallel_residual_fwd_kernelINS_13Kernel_traitsI6__halfS2_fS2_fjLj2048ELj1ELj4ELj1ELj16ENS_18Kernel_traits_baseILj2048ES2_S2_fS2_fjLj128EEEEELb0ELb1ELb0EEEvNS_9FwdParamsE:
        /* <DEDUP_REMOVED lines=71> */
[----:B------:R-:W-:Y:S01]  /*0470*/  @P0 IMAD.WIDE.U32 R88, R7, 0x10, R88 ;  /* 0x0000001007580825 */ /* 0x000fe200078e0058 */
[----:B------:R1:W5:Y:S04]  /*0480*/  @P0 LDG.E.128 R56, desc[UR6][R86.64] ;  /* 0x0000000656380981 */ /* 0x000368000c1e1d00 */
        /* <DEDUP_REMOVED lines=11> */
.L_x_26174:
        /* <DEDUP_REMOVED lines=13> */
[----:B------:R-:W5:Y:S02]  /*0610*/  @P5 LDG.E.128 R8, desc[UR6][R2.64] ;  /* 0x0000000602085981 */ /* 0x000f64000c1e1d00 */
[----:B------:R-:W0:Y:S01]  /*0620*/  @P2 LDC.64 R36, c[0x0][0x3d0] ;  /* 0x0000f400ff242b82 */ /* 0x000e220000000a00 */
[C---:B-1----:R-:W-:Y:S01]  /*0630*/  @P6 IMAD.WIDE.U32 R12, R7.reuse, 0x10, R12 ;  /* 0x00000010070c6825 */ /* 0x042fe200078e000c */
[----:B------:R-:W-:Y:S02]  /*0640*/  @P6 IADD3 R7, PT, PT, R7, 0x20, RZ ;  /* 0x0000002007076810 */ /* 0x000fe40007ffe0ff */
[----:B------:R-:W-:Y:S02]  /*0650*/  @P6 MOV R23, RZ ;  /* 0x000000ff00176202 */ /* 0x000fe40000000f00 */
[----:B------:R-:W5:Y:S02]  /*0660*/  @P6 LDG.E.128 R16, desc[UR6][R12.64] ;  /* 0x000000060c106981 */ /* 0x000f64000c1e1d00 */
[----:B------:R-:W1:Y:S01]  /*0670*/  @P1 LDC.64 R44, c[0x0][0x3d0] ;  /* 0x0000f400ff2c1b82 */ /* 0x000e620000000a00 */
[C---:B--2---:R-:W-:Y:S01]  /*0680*/  @P4 IMAD.WIDE.U32 R20, R7.reuse, 0x10, R20 ;  /* 0x0000001007144825 */ /* 0x044fe200078e0014 */
[----:B------:R-:W-:-:S06]  /*0690*/  @P4 IADD3 R7, PT, PT, R7, 0x20, RZ ;  /* 0x0000002007074810 */ /* 0x000fcc0007ffe0ff */
[----:B------:R-:W2:Y:S01]  /*06a0*/  @P0 LDC.64 R52, c[0x0][0x3d0] ;  /* 0x0000f400ff340b82 */ /* 0x000ea20000000a00 */
[C---:B---3--:R-:W-:Y:S01]  /*06b0*/  @P3 IMAD.WIDE.U32 R28, R7.reuse, 0x10, R28 ;  /* 0x00000010071c3825 */ /* 0x048fe200078e001c */
[----:B------:R-:W-:-:S03]  /*06c0*/  @P3 IADD3 R7, PT, PT, R7, 0x20, RZ ;  /* 0x0000002007073810 */ /* 0x000fc60007ffe0ff */
[----:B------:R-:W-:Y:S01]  /*06d0*/  HFMA2 R62, -RZ, RZ, 0, 0 ;  /* 0x00000000ff3e7431 */ /* 0x000fe200000001ff */
[----:B------:R-:W-:Y:S01]  /*06e0*/  ISETP.GE.U32.AND P6, PT, R5, 0x100, PT ;  /* 0x000001000500780c */ /* 0x000fe20003fc6070 */
[----:B------:R-:W-:Y:S01]  /*06f0*/  HFMA2 R46, -RZ, RZ, 0, 0 ;  /* 0x00000000ff2e7431 */ /* 0x000fe200000001ff */
[----:B------:R3:W5:Y:S01]  /*0700*/  @P4 LDG.E.128 R24, desc[UR6][R20.64] ;  /* 0x0000000614184981 */ /* 0x000762000c1e1d00 */
[C---:B0-----:R-:W-:Y:S01]  /*0710*/  @P2 IMAD.WIDE.U32 R36, R7.reuse, 0x10, R36 ;  /* 0x0000001007242825 */ /* 0x041fe200078e0024 */
[----:B------:R-:W-:-:S03]  /*0720*/  @P2 IADD3 R7, PT, PT, R7, 0x20, RZ ;  /* 0x0000002007072810 */ /* 0x000fc60007ffe0ff */
[----:B------:R-:W-:Y:S01]  /*0730*/  HFMA2 R30, -RZ, RZ, 0, 0 ;  /* 0x00000000ff1e7431 */ /* 0x000fe200000001ff */
[----:B------:R-:W5:Y:S01]  /*0740*/  @P3 LDG.E.128 R32, desc[UR6][R28.64] ;  /* 0x000000061c203981 */ /* 0x000f62000c1e1d00 */
[----:B------:R-:W-:Y:S01]  /*0750*/  HFMA2 R14, -RZ, RZ, 0, 0 ;  /* 0x00000000ff0e7431 */ /* 0x000fe200000001ff */
[----:B------:R-:W-:Y:S02]  /*0760*/  CS2R R60, SRZ ;  /* 0x00000000003c7805 */ /* 0x000fe4000001ff00 */
[----:B------:R-:W-:Y:S01]  /*0770*/  MOV R54, RZ ;  /* 0x000000ff00367202 */ /* 0x000fe20000000f00 */
[----:B------:R-:W5:Y:S01]  /*0780*/  @P2 LDG.E.128 R40, desc[UR6][R36.64] ;  /* 0x0000000624282981 */ /* 0x000f62000c1e1d00 */
[C---:B-1----:R-:W-:Y:S01]  /*0790*/  @P1 IMAD.WIDE.U32 R44, R7.reuse, 0x10, R44 ;  /* 0x00000010072c1825 */ /* 0x042fe200078e002c */
[----:B------:R-:W-:Y:S02]  /*07a0*/  @P1 IADD3 R7, PT, PT, R7, 0x20, RZ ;  /* 0x0000002007071810 */ /* 0x000fe40007ffe0ff */
[----:B---3--:R-:W-:-:S02]  /*07b0*/  CS2R R20, SRZ ;  /* 0x0000000000147805 */ /* 0x008fc4000001ff00 */
[----:B------:R-:W-:Y:S02]  /*07c0*/  MOV R38, RZ ;  /* 0x000000ff00267202 */ /* 0x000fe40000000f00 */
[----:B------:R-:W-:Y:S01]  /*07d0*/  CS2R R12, SRZ ;  /* 0x00000000000c7805 */ /* 0x000fe2000001ff00 */
[----:B------:R0:W5:Y:S01]  /*07e0*/  @P1 LDG.E.128 R48, desc[UR6][R44.64] ;  /* 0x000000062c301981 */ /* 0x000162000c1e1d00 */
[----:B--2---:R-:W-:-:S05]  /*07f0*/  @P0 IMAD.WIDE.U32 R64, R7, 0x10, R52 ;  /* 0x0000001007400825 */ /* 0x004fca00078e0034 */
[----:B------:R1:W5:Y:S01]  /*0800*/  @P0 LDG.E.128 R56, desc[UR6][R64.64] ;  /* 0x0000000640380981 */ /* 0x000362000c1e1d00 */
[----:B------:R-:W-:Y:S02]  /*0810*/  CS2R R52, SRZ ;  /* 0x0000000000347805 */ /* 0x000fe4000001ff00 */
[----:B0-----:R-:W-:Y:S02]  /*0820*/  CS2R R44, SRZ ;  /* 0x00000000002c7805 */ /* 0x001fe4000001ff00 */
[----:B------:R-:W-:Y:S02]  /*0830*/  CS2R R36, SRZ ;  /* 0x0000000000247805 */ /* 0x000fe4000001ff00 */
[----:B------:R-:W-:Y:S02]  /*0840*/  CS2R R28, SRZ ;  /* 0x00000000001c7805 */ /* 0x000fe4000001ff00 */
[----:B------:R-:W-:Y:S02]  /*0850*/  MOV R22, RZ ;  /* 0x000000ff00167202 */ /* 0x000fe40000000f00 */
[----:B------:R-:W-:-:S02]  /*0860*/  @P5 MOV R15, RZ ;  /* 0x000000ff000f5202 */ /* 0x000fc40000000f00 */
[----:B------:R-:W-:Y:S02]  /*0870*/  @P4 MOV R31, RZ ;  /* 0x000000ff001f4202 */ /* 0x000fe40000000f00 */
[----:B------:R-:W-:Y:S02]  /*0880*/  @P3 MOV R39, RZ ;  /* 0x000000ff00273202 */ /* 0x000fe40000000f00 */
[----:B------:R-:W-:Y:S02]  /*0890*/  @P2 MOV R47, RZ ;  /* 0x000000ff002f2202 */ /* 0x000fe40000000f00 */
[----:B------:R-:W-:Y:S02]  /*08a0*/  @P1 MOV R55, RZ ;  /* 0x000000ff00371202 */ /* 0x000fe40000000f00 */
[----:B------:R-:W-:Y:S02]  /*08b0*/  @P0 MOV R63, RZ ;  /* 0x000000ff003f0202 */ /* 0x000fe40000000f00 */
[----:B------:R-:W-:Y:S01]  /*08c0*/  @P0 IADD3 R7, PT, PT, R7, 0x20, RZ ;  /* 0x0000002007070810 */ /* 0x000fe20007ffe0ff */
[----:B-1----:R-:W-:Y:S06]  /*08d0*/  @!P6 BRA `(.L_x_26175) ;  /* 0x00000000004ce947 */ /* 0x002fec0003800000 */
        /* <DEDUP_REMOVED lines=19> */
.L_x_26175:
[----:B------:R-:W-:Y:S05]  /*0a10*/  BSYNC.RECONVERGENT B0 ;  /* 0x0000000000007941 */ /* 0x000fea0003800200 */
.L_x_26173:
[----:B------:R-:W0:Y:S01]  /*0a20*/  LDCU UR4, c[0x0][0x384] ;  /* 0x00007080ff0477ac */ /* 0x000e220008000800 */
[----:B------:R-:W1:Y:S01]  /*0a30*/  LDCU UR13, c[0x0][0x388] ;  /* 0x00007100ff0d77ac */ /* 0x000e620008000800 */
[----:B------:R-:W2:Y:S01]  /*0a40*/  LDCU.U8 UR5, c[0x0][0x410] ;  /* 0x00008200ff0577ac */ /* 0x000ea20008000000 */
[----:B------:R-:W3:Y:S01]  /*0a50*/  LDCU UR12, c[0x0][0x448] ;  /* 0x00008900ff0c77ac */ /* 0x000ee20008000800 */
[----:B------:R-:W4:Y:S01]  /*0a60*/  LDCU.64 UR8, c[0x0][0x398] ;  /* 0x00007300ff0877ac */ /* 0x000f220008000a00 */
[----:B0-----:R-:W-:Y:S01]  /*0a70*/  ISETP.GE.AND P0, PT, R0, UR4, PT ;  /* 0x0000000400007c0c */ /* 0x001fe2000bf06270 */
[----:B------:R-:W0:-:S12]  /*0a80*/  LDCU.64 UR10, c[0x0][0x3a0] ;  /* 0x00007400ff0a77ac */ /* 0x000e180008000a00 */
[----:B01234-:R-:W-:Y:S05]  /*0a90*/  @P0 EXIT ;  /* 0x000000000000094d */ /* 0x01ffea0003800000 */
.L_x_26241:
        /* <DEDUP_REMOVED lines=36> */
.L_x_26179:
        /* <DEDUP_REMOVED lines=17> */
.L_x_26178:
        /* <DEDUP_REMOVED lines=28> */
.L_x_26181:
[--C-:B-----5:R-:W-:Y:S02]  /*0fb0*/  HADD2.F32 R2, -RZ, R88.reuse.H0_H0 ;  /* 0x20000058ff027230 */ /* 0x120fe40000004100 */
[----:B------:R-:W-:Y:S02]  /*0fc0*/  HADD2.F32 R88, -RZ, R88.H1_H1 ;  /* 0x30000058ff587230 */ /* 0x000fe40000004100 */
[--C-:B------:R-:W-:Y:S02]  /*0fd0*/  HADD2.F32 R3, -RZ, R72.reuse.H0_H0 ;  /* 0x20000048ff037230 */ /* 0x100fe40000004100 */
[----:B------:R-:W-:Y:S02]  /*0fe0*/  HADD2.F32 R7, -RZ, R72.H1_H1 ;  /* 0x30000048ff077230 */ /* 0x000fe40000004100 */
[----:B------:R-:W-:Y:S02]  /*0ff0*/  HADD2.F32 R84, -RZ, R89.H0_H0 ;  /* 0x20000059ff547230 */ /* 0x000fe40000004100 */
[----:B------:R-:W-:Y:S01]  /*1000*/  FADD.FTZ R3, R2, R3 ;  /* 0x0000000302037221 */ /* 0x000fe20000010000 */
        /* <DEDUP_REMOVED lines=9> */
[--C-:B------:R-:W-:Y:S02]  /*10a0*/  HADD2.F32 R148, -RZ, R91.reuse.H0_H0 ;  /* 0x2000005bff947230 */ /* 0x100fe40000004100 */
        /* <DEDUP_REMOVED lines=12> */
[----:B------:R-:W-:Y:S02]  /*1170*/  FADD.FTZ R89, R81, R90 ;  /* 0x0000005a51597221 */ /* 0x000fe40000010000 */
[----:B------:R-:W-:Y:S01]  /*1180*/  FADD.FTZ R90, R82, R91 ;  /* 0x0000005b525a7221 */ /* 0x000fe20000010000 */
[----:B------:R-:W-:Y:S01]  /*1190*/  FADD.FTZ R84, R76, R3 ;  /* 0x000000034c547221 */ /* 0x000fe20000010000 */
[----:B------:R-:W-:-:S07]  /*11a0*/  FADD.FTZ R91, R83, R148 ;  /* 0x00000094535b7221 */ /* 0x000fce0000010000 */
.L_x_26180:
[----:B------:R-:W0:Y:S01]  /*11b0*/  LDC.64 R148, c[0x0][0x3a8] ;  /* 0x0000ea00ff947b82 */ /* 0x000e220000000a00 */
[C---:B------:R-:W-:Y:S01]  /*11c0*/  IADD3 R2, PT, PT, R4.reuse, 0x20, RZ ;  /* 0x0000002004027810 */ /* 0x040fe20007ffe0ff */
[----:B0-----:R-:W-:-:S05]  /*11d0*/  IMAD.WIDE.U32 R148, R4, 0x20, R148 ;  /* 0x0000002004947825 */ /* 0x001fca00078e0094 */
[----:B------:R0:W-:Y:S04]  /*11e0*/  STG.E.128 desc[UR6][R148.64], R84 ;  /* 0x0000005494007986 */ /* 0x0001e8000c101d06 */
[----:B------:R0:W-:Y:S02]  /*11f0*/  STG.E.128 desc[UR6][R148.64+0x10], R88 ;  /* 0x0000105894007986 */ /* 0x0001e4000c101d06 */
.L_x_26177:
[----:B------:R-:W-:Y:S05]  /*1200*/  BSYNC.RECONVERGENT B0 ;  /* 0x0000000000007941 */ /* 0x000fea0003800200 */
.L_x_26176:
[----:B------:R-:W-:Y:S01]  /*1210*/  ISETP.GE.U32.AND P0, PT, R5, 0x40, PT ;  /* 0x000000400500780c */ /* 0x000fe20003f06070 */
[----:B------:R-:W-:Y:S03]  /*1220*/  BSSY.RECONVERGENT B0, `(.L_x_26182) ;  /* 0x000006c000007945 */ /* 0x000fe60003800200 */
[----:B------:R-:W-:-:S09]  /*1230*/  P2R R3, PR, RZ, 0x1 ;  /* 0x00000001ff037803 */ /* 0x000fd20000000000 */
[----:B------:R-:W-:Y:S05]  /*1240*/  @!P0 BRA `(.L_x_26183) ;  /* 0x0000000400a48947 */ /* 0x000fea0003800000 */
        /* <DEDUP_REMOVED lines=18> */
[----:B------:R-:W-:Y:S02]  /*1370*/  HADD2.F32 R3, -RZ, R96.H0_H0 ;  /* 0x20000060ff037230 */ /* 0x000fe40000004100 */
[----:B------:R-:W-:Y:S02]  /*1380*/  HADD2.F32 R98, -RZ, R72.H0_H0 ;  /* 0x20000048ff627230 */ /* 0x000fe40000004100 */
[----:B------:R-:W-:Y:S02]  /*1390*/  HADD2.F32 R96, -RZ, R96.H1_H1 ;  /* 0x30000060ff607230 */ /* 0x000fe40000004100 */
[----:B0-----:R-:W-:-:S02]  /*13a0*/  HADD2.F32 R149, -RZ, R72.H1_H1 ;  /* 0x30000048ff957230 */ /* 0x001fc40000004100 */
[----:B------:R-:W-:Y:S01]  /*13b0*/  FADD.FTZ R3, R98, R3 ;  /* 0x0000000362037221 */ /* 0x000fe20000010000 */
[----:B------:R-:W-:Y:S02]  /*13c0*/  HADD2.F32 R7, -RZ, R97.H0_H0 ;  /* 0x20000061ff077230 */ /* 0x000fe40000004100 */
[----:B------:R-:W-:Y:S02]  /*13d0*/  HADD2.F32 R148, -RZ, R73.H0_H0 ;  /* 0x20000049ff947230 */ /* 0x000fe40000004100 */
[----:B------:R-:W-:Y:S01]  /*13e0*/  FADD.FTZ R96, R149, R96 ;  /* 0x0000006095607221 */ /* 0x000fe20000010000 */
[----:B------:R-:W-:Y:S02]  /*13f0*/  HADD2.F32 R97, -RZ, R97.H1_H1 ;  /* 0x30000061ff617230 */ /* 0x000fe40000004100 */
[--C-:B------:R-:W-:Y:S02]  /*1400*/  HADD2.F32 R94, -RZ, R99.reuse.H0_H0 ;  /* 0x20000063ff5e7230 */ /* 0x100fe40000004100 */
[----:B------:R-:W-:Y:S01]  /*1410*/  FADD.FTZ R7, R148, R7 ;  /* 0x0000000794077221 */ /* 0x000fe20000010000 */
[----:B------:R-:W-:-:S02]  /*1420*/  HADD2.F32 R95, -RZ, R99.H1_H1 ;  /* 0x30000063ff5f7230 */ /* 0x000fc40000004100 */
[----:B------:R-:W-:Y:S02]  /*1430*/  HADD2.F32 R98, -RZ, R73.H1_H1 ;  /* 0x30000049ff627230 */ /* 0x000fe40000004100 */
[--C-:B------:R-:W-:Y:S02]  /*1440*/  HADD2.F32 R99, -RZ, R74.reuse.H0_H0 ;  /* 0x2000004aff637230 */ /* 0x100fe40000004100 */
[--C-:B------:R-:W-:Y:S02]  /*1450*/  HADD2.F32 R149, -RZ, R75.reuse.H0_H0 ;  /* 0x2000004bff957230 */ /* 0x100fe40000004100 */
[----:B------:R-:W-:Y:S01]  /*1460*/  FADD.FTZ R98, R98, R97 ;  /* 0x0000006162627221 */ /* 0x000fe20000010000 */
[----:B------:R-:W-:Y:S02]  /*1470*/  HADD2.F32 R148, -RZ, R74.H1_H1 ;  /* 0x3000004aff947230 */ /* 0x000fe40000004100 */
        /* <DEDUP_REMOVED lines=14> */
.L_x_26185:
[--C-:B-1---5:R-:W-:Y:S02]  /*1560*/  HADD2.F32 R92, -RZ, R96.reuse.H0_H0 ;  /* 0x20000060ff5c7230 */ /* 0x122fe40000004100 */
[----:B------:R-:W-:Y:S02]  /*1570*/  HADD2.F32 R93, -RZ, R96.H1_H1 ;  /* 0x30000060ff5d7230 */ /* 0x000fe40000004100 */
[--C-:B------:R-:W-:Y:S02]  /*1580*/  HADD2.F32 R94, -RZ, R72.reuse.H1_H1 ;  /* 0x30000048ff5e7230 */ /* 0x100fe40000004100 */
[----:B------:R-:W-:Y:S02]  /*1590*/  HADD2.F32 R7, -RZ, R97.H0_H0 ;  /* 0x20000061ff077230 */ /* 0x000fe40000004100 */
[----:B------:R-:W-:Y:S02]  /*15a0*/  HADD2.F32 R96, -RZ, R73.H0_H0 ;  /* 0x20000049ff607230 */ /* 0x000fe40000004100 */
[----:B------:R-:W-:Y:S01]  /*15b0*/  FADD.FTZ R93, R94, R93 ;  /* 0x0000005d5e5d7221 */ /* 0x000fe20000010000 */
[----:B------:R-:W-:-:S02]  /*15c0*/  HADD2.F32 R3, -RZ, R72.H0_H0 ;  /* 0x20000048ff037230 */ /* 0x000fc40000004100 */
[----:B------:R-:W-:Y:S02]  /*15d0*/  HADD2.F32 R95, -RZ, R97.H1_H1 ;  /* 0x30000061ff5f7230 */ /* 0x000fe40000004100 */
[----:B------:R-:W-:Y:S01]  /*15e0*/  FADD.FTZ R94, R96, R7 ;  /* 0x00000007605e7221 */ /* 0x000fe20000010000 */
[--C-:B------:R-:W-:Y:S02]  /*15f0*/  HADD2.F32 R97, -RZ, R98.reuse.H0_H0 ;  /* 0x20000062ff617230 */ /* 0x100fe40000004100 */
[----:B------:R-:W-:Y:S01]  /*1600*/  FADD.FTZ R92, R3, R92 ;  /* 0x0000005c035c7221 */ /* 0x000fe20000010000 */
[----:B0-----:R-:W-:Y:S02]  /*1610*/  HADD2.F32 R148, -RZ, R98.H1_H1 ;  /* 0x30000062ff947230 */ /* 0x001fe40000004100 */
        /* <DEDUP_REMOVED lines=10> */
[----:B------:R-:W-:Y:S02]  /*16c0*/  FADD.FTZ R98, R150, R149 ;  /* 0x0000009596627221 */ /* 0x000fe40000010000 */
[----:B------:R-:W-:Y:S01]  /*16d0*/  FADD.FTZ R99, R152, R99 ;  /* 0x0000006398637221 */ /* 0x000fe20000010000 */
[----:B------:R-:W-:Y:S06]  /*16e0*/  BRA `(.L_x_26186) ;  /* 0x0000000000687947 */ /* 0x000fec0003800000 */
.L_x_26184:
[----:B------:R-:W-:Y:S05]  /*16f0*/  @!P1 BRA `(.L_x_26187) ;  /* 0x0000000000449947 */ /* 0x000fea0003800000 */
[--C-:B-----5:R-:W-:Y:S02]  /*1700*/  HADD2.F32 R3, -RZ, R96.reuse.H0_H0 ;  /* 0x20000060ff037230 */ /* 0x120fe40000004100 */
[----:B------:R-:W-:Y:S02]  /*1710*/  HADD2.F32 R96, -RZ, R96.H1_H1 ;  /* 0x30000060ff607230 */ /* 0x000fe40000004100 */
[--C-:B------:R-:W-:Y:S02]  /*1720*/  HADD2.F32 R7, -RZ, R97.reuse.H0_H0 ;  /* 0x20000061ff077230 */ /* 0x100fe40000004100 */
[----:B-1----:R-:W-:Y:S01]  /*1730*/  FADD.FTZ R92, R76, R3 ;  /* 0x000000034c5c7221 */ /* 0x002fe20000010000 */
[----:B0-----:R-:W-:Y:S02]  /*1740*/  HADD2.F32 R148, -RZ, R97.H1_H1 ;  /* 0x30000061ff947230 */ /* 0x001fe40000004100 */
        /* <DEDUP_REMOVED lines=12> */
.L_x_26187:
        /* <DEDUP_REMOVED lines=8> */
.L_x_26186:
[----:B0-----:R-:W0:Y:S02]  /*1890*/  LDC.64 R148, c[0x0][0x3a8] ;  /* 0x0000ea00ff947b82 */ /* 0x001e240000000a00 */
[C---:B0-----:R-:W-:Y:S01]  /*18a0*/  IMAD.WIDE.U32 R148, R2.reuse, 0x20, R148 ;  /* 0x0000002002947825 */ /* 0x041fe200078e0094 */
[----:B------:R-:W-:-:S04]  /*18b0*/  IADD3 R2, PT, PT, R2, 0x20, RZ ;  /* 0x0000002002027810 */ /* 0x000fc80007ffe0ff */
[----:B------:R1:W-:Y:S04]  /*18c0*/  STG.E.128 desc[UR6][R148.64], R92 ;  /* 0x0000005c94007986 */ /* 0x0003e8000c101d06 */
[----:B------:R1:W-:Y:S02]  /*18d0*/  STG.E.128 desc[UR6][R148.64+0x10], R96 ;  /* 0x0000106094007986 */ /* 0x0003e4000c101d06 */
.L_x_26183:
[----:B------:R-:W-:Y:S05]  /*18e0*/  BSYNC.RECONVERGENT B0 ;  /* 0x0000000000007941 */ /* 0x000fea0003800200 */
.L_x_26182:
[----:B------:R-:W-:Y:S01]  /*18f0*/  ISETP.GE.U32.AND P0, PT, R5, 0x60, PT ;  /* 0x000000600500780c */ /* 0x000fe20003f06070 */
[----:B------:R-:W-:Y:S03]  /*1900*/  BSSY.RECONVERGENT B0, `(.L_x_26188) ;  /* 0x000006c000007945 */ /* 0x000fe60003800200 */
[----:B------:R-:W-:-:S09]  /*1910*/  P2R R3, PR, RZ, 0x1 ;  /* 0x00000001ff037803 */ /* 0x000fd20000000000 */
[----:B------:R-:W-:Y:S05]  /*1920*/  @!P0 BRA `(.L_x_26189) ;  /* 0x0000000400a48947 */ /* 0x000fea0003800000 */
        /* <DEDUP_REMOVED lines=18> */
[----:B------:R-:W-:Y:S02]  /*1a50*/  HADD2.F32 R3, -RZ, R104.H0_H0 ;  /* 0x20000068ff037230 */ /* 0x000fe40000004100 */
[----:B------:R-:W-:Y:S02]  /*1a60*/  HADD2.F32 R106, -RZ, R72.H0_H0 ;  /* 0x20000048ff6a7230 */ /* 0x000fe40000004100 */
[----:B------:R-:W-:Y:S02]  /*1a70*/  HADD2.F32 R104, -RZ, R104.H1_H1 ;  /* 0x30000068ff687230 */ /* 0x000fe40000004100 */
[----:B------:R-:W-:-:S02]  /*1a80*/  HADD2.F32 R149, -RZ, R72.H1_H1 ;  /* 0x30000048ff957230 */ /* 0x000fc40000004100 */
        /* <DEDUP_REMOVED lines=27> */
.L_x_26191:
[--C-:B--2--5:R-:W-:Y:S02]  /*1c40*/  HADD2.F32 R100, -RZ, R104.reuse.H0_H0 ;  /* 0x20000068ff647230 */ /* 0x124fe40000004100 */
        /* <DEDUP_REMOVED lines=24> */
.L_x_26190:
[----:B------:R-:W-:Y:S05]  /*1dd0*/  @!P1 BRA `(.L_x_26193) ;  /* 0x0000000000449947 */ /* 0x000fea0003800000 */
[--C-:B-----5:R-:W-:Y:S02]  /*1de0*/  HADD2.F32 R3, -RZ, R104.reuse.H0_H0 ;  /* 0x20000068ff037230 */ /* 0x120fe40000004100 */
[----:B------:R-:W-:Y:S02]  /*1df0*/  HADD2.F32 R104, -RZ, R104.H1_H1 ;  /* 0x30000068ff687230 */ /* 0x000fe40000004100 */
[--C-:B------:R-:W-:Y:S02]  /*1e00*/  HADD2.F32 R7, -RZ, R105.reuse.H0_H0 ;  /* 0x20000069ff077230 */ /* 0x100fe40000004100 */
[----:B--2---:R-:W-:Y:S01]  /*1e10*/  FADD.FTZ R100, R76, R3 ;  /* 0x000000034c647221 */ /* 0x004fe20000010000 */
        /* <DEDUP_REMOVED lines=13> */
.L_x_26193:
        /* <DEDUP_REMOVED lines=8> */
.L_x_26192:
[----:B------:R-:W0:Y:S02]  /*1f70*/  LDC.64 R148, c[0x0][0x3a8] ;  /* 0x0000ea00ff947b82 */ /* 0x000e240000000a00 */
[C---:B0-----:R-:W-:Y:S01]  /*1f80*/  IMAD.WIDE.U32 R148, R2.reuse, 0x20, R148 ;  /* 0x0000002002947825 */ /* 0x041fe200078e0094 */
[----:B------:R-:W-:-:S04]  /*1f90*/  IADD3 R2, PT, PT, R2, 0x20, RZ ;  /* 0x0000002002027810 */ /* 0x000fc80007ffe0ff */
[----:B------:R2:W-:Y:S04]  /*1fa0*/  STG.E.128 desc[UR6][R148.64], R100 ;  /* 0x0000006494007986 */ /* 0x0005e8000c101d06 */
[----:B------:R2:W-:Y:S02]  /*1fb0*/  STG.E.128 desc[UR6][R148.64+0x10], R104 ;  /* 0x0000106894007986 */ /* 0x0005e4000c101d06 */
.L_x_26189:
[----:B------:R-:W-:Y:S05]  /*1fc0*/  BSYNC.RECONVERGENT B0 ;  /* 0x0000000000007941 */ /* 0x000fea0003800200 */
.L_x_26188:
[----:B------:R-:W-:Y:S01]  /*1fd0*/  ISETP.GE.U32.AND P0, PT, R5, 0x80, PT ;  /* 0x000000800500780c */ /* 0x000fe20003f06070 */
[----:B------:R-:W-:Y:S03]  /*1fe0*/  BSSY.RECONVERGENT B0, `(.L_x_26194) ;  /* 0x000006c000007945 */ /* 0x000fe60003800200 */
[----:B------:R-:W-:-:S09]  /*1ff0*/  P2R R3, PR, RZ, 0x1 ;  /* 0x00000001ff037803 */ /* 0x000fd20000000000 */
[----:B------:R-:W-:Y:S05]  /*2000*/  @!P0 BRA `(.L_x_26195) ;  /* 0x0000000400a48947 */ /* 0x000fea0003800000 */
        /* <DEDUP_REMOVED lines=49> */
.L_x_26197:
[--C-:B---3-5:R-:W-:Y:S02]  /*2320*/  HADD2.F32 R108, -RZ, R112.reuse.H0_H0 ;  /* 0x20000070ff6c7230 */ /* 0x128fe40000004100 */
        /* <DEDUP_REMOVED lines=24> */
.L_x_26196:
[----:B------:R-:W-:Y:S05]  /*24b0*/  @!P1 BRA `(.L_x_26199) ;  /* 0x0000000000449947 */ /* 0x000fea0003800000 */
[--C-:B-----5:R-:W-:Y:S02]  /*24c0*/  HADD2.F32 R3, -RZ, R112.reuse.H0_H0 ;  /* 0x20000070ff037230 */ /* 0x120fe40000004100 */
[----:B------:R-:W-:Y:S02]  /*24d0*/  HADD2.F32 R112, -RZ, R112.H1_H1 ;  /* 0x30000070ff707230 */ /* 0x000fe40000004100 */
[--C-:B------:R-:W-:Y:S02]  /*24e0*/  HADD2.F32 R7, -RZ, R113.reuse.H0_H0 ;  /* 0x20000071ff077230 */ /* 0x100fe40000004100 */
[----:B---3--:R-:W-:Y:S01]  /*24f0*/  FADD.FTZ R108, R76, R3 ;  /* 0x000000034c6c7221 */ /* 0x008fe20000010000 */
        /* <DEDUP_REMOVED lines=13> */
.L_x_26199:
        /* <DEDUP_REMOVED lines=8> */
.L_x_26198:
[----:B------:R-:W0:Y:S02]  /*2650*/  LDC.64 R148, c[0x0][0x3a8] ;  /* 0x0000ea00ff947b82 */ /* 0x000e240000000a00 */
[C---:B0-----:R-:W-:Y:S01]  /*2660*/  IMAD.WIDE.U32 R148, R2.reuse, 0x20, R148 ;  /* 0x0000002002947825 */ /* 0x041fe200078e0094 */
[----:B------:R-:W-:-:S04]  /*2670*/  IADD3 R2, PT, PT, R2, 0x20, RZ ;  /* 0x0000002002027810 */ /* 0x000fc80007ffe0ff */
[----:B------:R3:W-:Y:S04]  /*2680*/  STG.E.128 desc[UR6][R148.64], R108 ;  /* 0x0000006c94007986 */ /* 0x0007e8000c101d06 */
[----:B------:R3:W-:Y:S02]  /*2690*/  STG.E.128 desc[UR6][R148.64+0x10], R112 ;  /* 0x0000107094007986 */ /* 0x0007e4000c101d06 */
.L_x_26195:
[----:B------:R-:W-:Y:S05]  /*26a0*/  BSYNC.RECONVERGENT B0 ;  /* 0x0000000000007941 */ /* 0x000fea0003800200 */
.L_x_26194:
[----:B------:R-:W-:Y:S01]  /*26b0*/  ISETP.GE.U32.AND P0, PT, R5, 0xa0, PT ;  /* 0x000000a00500780c */ /* 0x000fe20003f06070 */
[----:B------:R-:W-:Y:S03]  /*26c0*/  BSSY.RECONVERGENT B0, `(.L_x_26200) ;  /* 0x000006c000007945 */ /* 0x000fe60003800200 */
[----:B------:R-:W-:-:S09]  /*26d0*/  P2R R3, PR, RZ, 0x1 ;  /* 0x00000001ff037803 */ /* 0x000fd20000000000 */
[----:B------:R-:W-:Y:S05]  /*26e0*/  @!P0 BRA `(.L_x_26201) ;  /* 0x0000000400a48947 */ /* 0x000fea0003800000 */
        /* <DEDUP_REMOVED lines=49> */
.L_x_26203:
[--C-:B0----5:R-:W-:Y:S02]  /*2a00*/  HADD2.F32 R116, -RZ, R120.reuse.H0_H0 ;  /* 0x20000078ff747230 */ /* 0x121fe40000004100 */
        /* <DEDUP_REMOVED lines=24> */
.L_x_26202:
[----:B------:R-:W-:Y:S05]  /*2b90*/  @!P1 BRA `(.L_x_26205) ;  /* 0x0000000000449947 */ /* 0x000fea0003800000 */
[--C-:B-----5:R-:W-:Y:S02]  /*2ba0*/  HADD2.F32 R3, -RZ, R120.reuse.H0_H0 ;  /* 0x20000078ff037230 */ /* 0x120fe40000004100 */
[----:B------:R-:W-:Y:S02]  /*2bb0*/  HADD2.F32 R120, -RZ, R120.H1_H1 ;  /* 0x30000078ff787230 */ /* 0x000fe40000004100 */
[--C-:B------:R-:W-:Y:S02]  /*2bc0*/  HADD2.F32 R7, -RZ, R121.reuse.H0_H0 ;  /* 0x20000079ff077230 */ /* 0x100fe40000004100 */
[----:B0-----:R-:W-:Y:S01]  /*2bd0*/  FADD.FTZ R116, R76, R3 ;  /* 0x000000034c747221 */ /* 0x001fe20000010000 */
        /* <DEDUP_REMOVED lines=13> */
.L_x_26205:
        /* <DEDUP_REMOVED lines=8> */
.L_x_26204:
[----:B------:R-:W0:Y:S02]  /*2d30*/  LDC.64 R148, c[0x0][0x3a8] ;  /* 0x0000ea00ff947b82 */ /* 0x000e240000000a00 */
[C---:B0-----:R-:W-:Y:S01]  /*2d40*/  IMAD.WIDE.U32 R148, R2.reuse, 0x20, R148 ;  /* 0x0000002002947825 */ /* 0x041fe200078e0094 */
[----:B------:R-:W-:-:S04]  /*2d50*/  IADD3 R2, PT, PT, R2, 0x20, RZ ;  /* 0x0000002002027810 */ /* 0x000fc80007ffe0ff */
[----:B------:R4:W-:Y:S04]  /*2d60*/  STG.E.128 desc[UR6][R148.64], R116 ;  /* 0x0000007494007986 */ /* 0x0009e8000c101d06 */
[----:B------:R4:W-:Y:S02]  /*2d70*/  STG.E.128 desc[UR6][R148.64+0x10], R120 ;  /* 0x0000107894007986 */ /* 0x0009e4000c101d06 */
.L_x_26201:
[----:B------:R-:W-:Y:S05]  /*2d80*/  BSYNC.RECONVERGENT B0 ;  /* 0x0000000000007941 */ /* 0x000fea0003800200 */
.L_x_26200:
[----:B------:R-:W-:Y:S01]  /*2d90*/  ISETP.GE.U32.AND P0, PT, R5, 0xc0, PT ;  /* 0x000000c00500780c */ /* 0x000fe20003f06070 */
[----:B------:R-:W-:Y:S03]  /*2da0*/  BSSY.RECONVERGENT B0, `(.L_x_26206) ;  /* 0x000006c000007945 */ /* 0x000fe60003800200 */
[----:B------:R-:W-:-:S09]  /*2db0*/  P2R R3, PR, RZ, 0x1 ;  /* 0x00000001ff037803 */ /* 0x000fd20000000000 */
        /* <DEDUP_REMOVED lines=50> */
.L_x_26209:
        /* <DEDUP_REMOVED lines=25> */
.L_x_26208:
        /* <DEDUP_REMOVED lines=18> */
.L_x_26211:
        /* <DEDUP_REMOVED lines=8> */
.L_x_26210:
[----:B------:R-:W0:Y:S02]  /*3410*/  LDC.64 R148, c[0x0][0x3a8] ;  /* 0x0000ea00ff947b82 */ /* 0x000e240000000a00 */
[C---:B0-----:R-:W-:Y:S01]  /*3420*/  IMAD.WIDE.U32 R148, R2.reuse, 0x20, R148 ;  /* 0x0000002002947825 */ /* 0x041fe200078e0094 */
[----:B------:R-:W-:-:S04]  /*3430*/  IADD3 R2, PT, PT, R2, 0x20, RZ ;  /* 0x0000002002027810 */ /* 0x000fc80007ffe0ff */
[----:B------:R0:W-:Y:S04]  /*3440*/  STG.E.128 desc[UR6][R148.64], R124 ;  /* 0x0000007c94007986 */ /* 0x0001e8000c101d06 */
[----:B------:R0:W-:Y:S02]  /*3450*/  STG.E.128 desc[UR6][R148.64+0x10], R128 ;  /* 0x0000108094007986 */ /* 0x0001e4000c101d06 */
.L_x_26207:
[----:B------:R-:W-:Y:S05]  /*3460*/  BSYNC.RECONVERGENT B0 ;  /* 0x0000000000007941 */ /* 0x000fea0003800200 */
.L_x_26206:
        /* <DEDUP_REMOVED lines=53> */
.L_x_26215:
        /* <DEDUP_REMOVED lines=25> */
.L_x_26214:
        /* <DEDUP_REMOVED lines=18> */
.L_x_26217:
        /* <DEDUP_REMOVED lines=8> */
.L_x_26216:
[----:B------:R-:W0:Y:S02]  /*3af0*/  LDC.64 R148, c[0x0][0x3a8] ;  /* 0x0000ea00ff947b82 */ /* 0x000e240000000a00 */
[C---:B0-----:R-:W-:Y:S01]  /*3b00*/  IMAD.WIDE.U32 R148, R2.reuse, 0x20, R148 ;  /* 0x0000002002947825 */ /* 0x041fe200078e0094 */
[----:B------:R-:W-:-:S04]  /*3b10*/  IADD3 R2, PT, PT, R2, 0x20, RZ ;  /* 0x0000002002027810 */ /* 0x000fc80007ffe0ff */
[----:B------:R0:W-:Y:S04]  /*3b20*/  STG.E.128 desc[UR6][R148.64], R132 ;  /* 0x0000008494007986 */ /* 0x0001e8000c101d06 */
[----:B------:R0:W-:Y:S02]  /*3b30*/  STG.E.128 desc[UR6][R148.64+0x10], R136 ;  /* 0x0000108894007986 */ /* 0x0001e4000c101d06 */
.L_x_26213:
[----:B------:R-:W-:Y:S05]  /*3b40*/  BSYNC.RECONVERGENT B0 ;  /* 0x0000000000007941 */ /* 0x000fea0003800200 */
.L_x_26212:
        /* <DEDUP_REMOVED lines=25> */
[----:B---34-:R-:W-:-:S02]  /*3ce0*/  HADD2.F32 R149, -RZ, R72.H1_H1 ;  /* 0x30000048ff957230 */ /* 0x018fc40000004100 */
        /* <DEDUP_REMOVED lines=27> */
.L_x_26221:
        /* <DEDUP_REMOVED lines=11> */
[----:B---34-:R-:W-:Y:S02]  /*3f50*/  HADD2.F32 R148, -RZ, R146.H1_H1 ;  /* 0x30000092ff947230 */ /* 0x018fe40000004100 */
        /* <DEDUP_REMOVED lines=13> */
.L_x_26220:
[----:B------:R-:W-:Y:S05]  /*4030*/  @!P1 BRA `(.L_x_26223) ;  /* 0x0000000000449947 */ /* 0x000fea0003800000 */
[--C-:B-----5:R-:W-:Y:S02]  /*4040*/  HADD2.F32 R3, -RZ, R144.reuse.H0_H0 ;  /* 0x20000090ff037230 */ /* 0x120fe40000004100 */
[----:B------:R-:W-:Y:S02]  /*4050*/  HADD2.F32 R144, -RZ, R144.H1_H1 ;  /* 0x30000090ff907230 */ /* 0x000fe40000004100 */
[--C-:B------:R-:W-:Y:S02]  /*4060*/  HADD2.F32 R7, -RZ, R145.reuse.H0_H0 ;  /* 0x20000091ff077230 */ /* 0x100fe40000004100 */
[----:B0-----:R-:W-:Y:S01]  /*4070*/  FADD.FTZ R140, R76, R3 ;  /* 0x000000034c8c7221 */ /* 0x001fe20000010000 */
[----:B---34-:R-:W-:Y:S02]  /*4080*/  HADD2.F32 R148, -RZ, R145.H1_H1 ;  /* 0x30000091ff947230 */ /* 0x018fe40000004100 */
        /* <DEDUP_REMOVED lines=12> */
.L_x_26223:
        /* <DEDUP_REMOVED lines=8> */
.L_x_26222:
[----:B---34-:R-:W0:Y:S02]  /*41d0*/  LDC.64 R148, c[0x0][0x3a8] ;  /* 0x0000ea00ff947b82 */ /* 0x018e240000000a00 */
[----:B0-----:R-:W-:-:S05]  /*41e0*/  IMAD.WIDE.U32 R2, R2, 0x20, R148 ;  /* 0x0000002002027825 */ /* 0x001fca00078e0094 */
[----:B------:R0:W-:Y:S04]  /*41f0*/  STG.E.128 desc[UR6][R2.64], R140 ;  /* 0x0000008c02007986 */ /* 0x0001e8000c101d06 */
[----:B------:R0:W-:Y:S02]  /*4200*/  STG.E.128 desc[UR6][R2.64+0x10], R144 ;  /* 0x0000109002007986 */ /* 0x0001e4000c101d06 */
.L_x_26219:
[----:B------:R-:W-:Y:S05]  /*4210*/  BSYNC.RECONVERGENT B0 ;  /* 0x0000000000007941 */ /* 0x000fea0003800200 */
.L_x_26218:
[----:B0-----:R-:W-:Y:S01]  /*4220*/  FADD.FTZ R2, RZ, R84 ;  /* 0x00000054ff027221 */ /* 0x001fe20000010000 */
        /* <DEDUP_REMOVED lines=11> */
[----:B------:R-:W-:-:S03]  /*42e0*/  ISETP.GT.U32.AND P6, PT, R5, 0xdf, PT ;  /* 0x000000df0500780c */ /* 0x000fc60003fc4070 */
        /* <DEDUP_REMOVED lines=64> */
[----:B0-----:R-:W-:-:S04]  /*46f0*/  LOP3.LUT P6, RZ, R153, 0x1f, RZ, 0xc0, !PT ;  /* 0x0000001f99ff7812 */ /* 0x001fc800078cc0ff */
[----:B------:R-:W-:Y:S01]  /*4700*/  P2R R2, PR, RZ, 0x40 ;  /* 0x00000040ff027803 */ /* 0x000fe20000000000 */
[----:B------:R-:W-:Y:S08]  /*4710*/  BRA.DIV UR4, `(.L_x_26224) ;  /* 0x0000002604287947 */ /* 0x000ff0000b800000 */
[----:B------:R-:W0:Y:S01]  /*4720*/  SHFL.BFLY PT, R2, R3, 0x1, 0x1f ;  /* 0x0c201f0003027f89 */ /* 0x000e2200000e0000 */
[----:B-1234-:R-:W1:Y:S01]  /*4730*/  LDC R148, c[0x0][0x400] ;  /* 0x00010000ff947b82 */ /* 0x01ee620000000800 */
        /* <DEDUP_REMOVED lines=150> */
.L_x_26253:
        /* <DEDUP_REMOVED lines=22> */
[----:B0-----:R-:W-:Y:S02]  /*5200*/  HADD2.F32 R152, -RZ, R13.H0_H0 ;  /* 0x2000000dff987230 */ /* 0x001fe40000004100 */
[----:B------:R-:W-:Y:S01]  /*5210*/  FMUL.FTZ R149, R2, R149 ;  /* 0x0000009502957220 */ /* 0x000fe20000410000 */
[----:B------:R-:W-:-:S02]  /*5220*/  HADD2.F32 R154, -RZ, R9.H1_H1 ;  /* 0x30000009ff9a7230 */ /* 0x000fc40000004100 */
[----:B------:R-:W-:Y:S01]  /*5230*/  FFMA.FTZ R148, R7, R148, R150 ;  /* 0x0000009407947223 */ /* 0x000fe20000010096 */
[----:B------:R-:W-:Y:S02]  /*5240*/  HADD2.F32 R150, -RZ, R9.H0_H0 ;  /* 0x20000009ff967230 */ /* 0x000fe40000004100 */
[--C-:B------:R-:W-:Y:S01]  /*5250*/  FADD.FTZ R7, R87, -R3.reuse ;  /* 0x8000000357077221 */ /* 0x100fe20000010000 */
[----:B------:R-:W-:Y:S02]  /*5260*/  HADD2.F32 R156, -RZ, R14.H1_H1 ;  /* 0x3000000eff9c7230 */ /* 0x000fe40000004100 */
[----:B------:R-:W-:Y:S01]  /*5270*/  FADD.FTZ R151, R90, -R3 ;  /* 0x800000035a977221 */ /* 0x000fe20000010000 */
[----:B------:R-:W-:Y:S02]  /*5280*/  HADD2.F32 R158, -RZ, R12.H1_H1 ;  /* 0x3000000cff9e7230 */ /* 0x000fe40000004100 */
[----:B------:R-:W-:Y:S01]  /*5290*/  FFMA.FTZ R149, R149, R150, R152 ;  /* 0x0000009695957223 */ /* 0x000fe20000010098 */
[----:B------:R-:W-:-:S02]  /*52a0*/  HADD2.F32 R150, -RZ, R13.H1_H1 ;  /* 0x3000000dff967230 */ /* 0x000fc40000004100 */
[C---:B------:R-:W-:Y:S01]  /*52b0*/  FMUL.FTZ R7, R2.reuse, R7 ;  /* 0x0000000702077220 */ /* 0x040fe20000410000 */
[----:B------:R-:W-:Y:S02]  /*52c0*/  HADD2.F32 R152, -RZ, R14.H0_H0 ;  /* 0x2000000eff987230 */ /* 0x000fe40000004100 */
[----:B------:R-:W-:Y:S01]  /*52d0*/  FMUL.FTZ R151, R2, R151 ;  /* 0x0000009702977220 */ /* 0x000fe20000410000 */
[----:B------:R-:W-:Y:S01]  /*52e0*/  FFMA.FTZ R154, R7, R154, R150 ;  /* 0x0000009a079a7223 */ /* 0x000fe20000010096 */
[----:B------:R-:W-:Y:S01]  /*52f0*/  FADD.FTZ R7, R88, -R3 ;  /* 0x8000000358077221 */ /* 0x000fe20000010000 */
[----:B------:R-:W-:-:S03]  /*5300*/  HADD2.F32 R150, -RZ, R10.H0_H0 ;  /* 0x2000000aff967230 */ /* 0x000fc60000004100 */
[----:B------:R-:W-:Y:S01]  /*5310*/  FMUL.FTZ R7, R2, R7 ;  /* 0x0000000702077220 */ /* 0x000fe20000410000 */
[----:B------:R-:W-:-:S03]  /*5320*/  F2FP.F16.F32.PACK_AB R149, R154, R149 ;  /* 0x000000959a95723e */ /* 0x000fc600000000ff */
[----:B------:R-:W-:Y:S01]  /*5330*/  FFMA.FTZ R150, R7, R150, R152 ;  /* 0x0000009607967223 */ /* 0x000fe20000010098 */
[----:B------:R-:W-:Y:S01]  /*5340*/  FADD.FTZ R7, R89, -R3 ;  /* 0x8000000359077221 */ /* 0x000fe20000010000 */
[----:B------:R-:W-:-:S03]  /*5350*/  HADD2.F32 R152, -RZ, R10.H1_H1 ;  /* 0x3000000aff987230 */ /* 0x000fc60000004100 */
[----:B------:R-:W-:-:S04]  /*5360*/  FMUL.FTZ R7, R2, R7 ;  /* 0x0000000702077220 */ /* 0x000fc80000410000 */
[----:B------:R-:W-:Y:S01]  /*5370*/  FFMA.FTZ R7, R7, R152, R156 ;  /* 0x0000009807077223 */ /* 0x000fe2000001009c */
[----:B------:R-:W-:Y:S02]  /*5380*/  HADD2.F32 R152, -RZ, R11.H0_H0 ;  /* 0x2000000bff987230 */ /* 0x000fe40000004100 */
[----:B------:R-:W-:Y:S02]  /*5390*/  HADD2.F32 R156, -RZ, R15.H0_H0 ;  /* 0x2000000fff9c7230 */ /* 0x000fe40000004100 */
        /* <DEDUP_REMOVED lines=17> */
.L_x_26226:
[----:B------:R-:W-:Y:S05]  /*54b0*/  BSYNC.RECONVERGENT B0 ;  /* 0x0000000000007941 */ /* 0x000fea0003800200 */
.L_x_26225:
[----:B------:R-:W-:Y:S01]  /*54c0*/  ISETP.GE.U32.AND P0, PT, R5, 0x40, PT ;  /* 0x000000400500780c */ /* 0x000fe20003f06070 */
[----:B------:R-:W-:-:S12]  /*54d0*/  BSSY.RECONVERGENT B0, `(.L_x_26227) ;  /* 0x0000032000007945 */ /* 0x000fd80003800200 */
[----:B------:R-:W-:Y:S05]  /*54e0*/  @!P0 BRA `(.L_x_26228) ;  /* 0x0000000000c08947 */ /* 0x000fea0003800000 */
[--C-:B-1----:R-:W-:Y:S01]  /*54f0*/  FADD.FTZ R7, R92, -R3.reuse ;  /* 0x800000035c077221 */ /* 0x102fe20000010000 */
[----:B--2--5:R-:W-:Y:S02]  /*5500*/  HADD2.F32 R148, -RZ, R16.H0_H0 ;  /* 0x20000010ff947230 */ /* 0x024fe40000004100 */
        /* <DEDUP_REMOVED lines=46> */
.L_x_26228:
[----:B------:R-:W-:Y:S05]  /*57f0*/  BSYNC.RECONVERGENT B0 ;  /* 0x0000000000007941 */ /* 0x000fea0003800200 */
.L_x_26227:
[----:B------:R-:W-:Y:S01]  /*5800*/  ISETP.GE.U32.AND P0, PT, R5, 0x60, PT ;  /* 0x000000600500780c */ /* 0x000fe20003f06070 */
[----:B------:R-:W-:-:S12]  /*5810*/  BSSY.RECONVERGENT B0, `(.L_x_26229) ;  /* 0x0000032000007945 */ /* 0x000fd80003800200 */
[----:B------:R-:W-:Y:S05]  /*5820*/  @!P0 BRA `(.L_x_26230) ;  /* 0x0000000000c08947 */ /* 0x000fea0003800000 */
[--C-:B-1----:R-:W-:Y:S01]  /*5830*/  FADD.FTZ R7, R100, -R3.reuse ;  /* 0x8000000364077221 */ /* 0x102fe20000010000 */
[----:B--23-5:R-:W-:Y:S02]  /*5840*/  HADD2.F32 R148, -RZ, R24.H0_H0 ;  /* 0x20000018ff947230 */ /* 0x02cfe40000004100 */
        /* <DEDUP_REMOVED lines=46> */
.L_x_26230:
[----:B------:R-:W-:Y:S05]  /*5b30*/  BSYNC.RECONVERGENT B0 ;  /* 0x0000000000007941 */ /* 0x000fea0003800200 */
.L_x_26229:
[----:B------:R-:W-:Y:S01]  /*5b40*/  ISETP.GE.U32.AND P0, PT, R5, 0x80, PT ;  /* 0x000000800500780c */ /* 0x000fe20003f06070 */
[----:B------:R-:W-:-:S12]  /*5b50*/  BSSY.RECONVERGENT B0, `(.L_x_26231) ;  /* 0x0000032000007945 */ /* 0x000fd80003800200 */
[----:B------:R-:W-:Y:S05]  /*5b60*/  @!P0 BRA `(.L_x_26232) ;  /* 0x0000000000c08947 */ /* 0x000fea0003800000 */
[--C-:B-1----:R-:W-:Y:S01]  /*5b70*/  FADD.FTZ R7, R108, -R3.reuse ;  /* 0x800000036c077221 */ /* 0x102fe20000010000 */
[----:B--2345:R-:W-:Y:S02]  /*5b80*/  HADD2.F32 R148, -RZ, R32.H0_H0 ;  /* 0x20000020ff947230 */ /* 0x03cfe40000004100 */
        /* <DEDUP_REMOVED lines=46> */
.L_x_26232:
[----:B------:R-:W-:Y:S05]  /*5e70*/  BSYNC.RECONVERGENT B0 ;  /* 0x0000000000007941 */ /* 0x000fea0003800200 */
.L_x_26231:
[----:B------:R-:W-:Y:S01]  /*5e80*/  ISETP.GE.U32.AND P0, PT, R5, 0xa0, PT ;  /* 0x000000a00500780c */ /* 0x000fe20003f06070 */
[----:B------:R-:W-:-:S12]  /*5e90*/  BSSY.RECONVERGENT B0, `(.L_x_26233) ;  /* 0x0000032000007945 */ /* 0x000fd80003800200 */
[----:B------:R-:W-:Y:S05]  /*5ea0*/  @!P0 BRA `(.L_x_26234) ;  /* 0x0000000000c08947 */ /* 0x000fea0003800000 */
[--C-:B-1----:R-:W-:Y:S01]  /*5eb0*/  FADD.FTZ R7, R116, -R3.reuse ;  /* 0x8000000374077221 */ /* 0x102fe20000010000 */
[----:B0-2345:R-:W-:Y:S02]  /*5ec0*/  HADD2.F32 R148, -RZ, R40.H0_H0 ;  /* 0x20000028ff947230 */ /* 0x03dfe40000004100 */
[----:B------:R-:W-:Y:S01]  /*5ed0*/  FADD.FTZ R149, R118, -R3 ;  /* 0x8000000376957221 */ /* 0x000fe20000010000 */
[----:B------:R-:W-:Y:S02]  /*5ee0*/  HADD2.F32 R150, -RZ, R44.H0_H0 ;  /* 0x2000002cff967230 */ /* 0x000fe40000004100 */
[C---:B------:R-:W-:Y:S01]  /*5ef0*/  FMUL.FTZ R7, R2.reuse, R7 ;  /* 0x0000000702077220 */ /* 0x040fe20000410000 */
[----:B------:R-:W-:Y:S02]  /*5f00*/  HADD2.F32 R152, -RZ, R45.H0_H0 ;  /* 0x2000002dff987230 */ /* 0x000fe40000004100 */
        /* <DEDUP_REMOVED lines=42> */
.L_x_26234:
[----:B------:R-:W-:Y:S05]  /*61b0*/  BSYNC.RECONVERGENT B0 ;  /* 0x0000000000007941 */ /* 0x000fea0003800200 */
.L_x_26233:
        /* <DEDUP_REMOVED lines=51> */
.L_x_26236:
[----:B------:R-:W-:Y:S05]  /*64f0*/  BSYNC.RECONVERGENT B0 ;  /* 0x0000000000007941 */ /* 0x000fea0003800200 */
.L_x_26235:
        /* <DEDUP_REMOVED lines=51> */
.L_x_26238:
[----:B------:R-:W-:Y:S05]  /*6830*/  BSYNC.RECONVERGENT B0 ;  /* 0x0000000000007941 */ /* 0x000fea0003800200 */
.L_x_26237:
        /* <DEDUP_REMOVED lines=14> */
[--C-:B------:R-:W-:Y:S02]  /*6920*/  HADD2.F32 R156, -RZ, R70.reuse.H1_H1 ;  /* 0x30000046ff9c7230 */ /* 0x100fe40000004100 */
[--C-:B------:R-:W-:Y:S01]  /*6930*/  FADD.FTZ R151, R146, -R3.reuse ;  /* 0x8000000392977221 */ /* 0x100fe20000010000 */
[----:B------:R-:W-:Y:S01]  /*6940*/  FADD.FTZ R153, R147, -R3 ;  /* 0x8000000393997221 */ /* 0x000fe20000010000 */
[----:B------:R-:W-:Y:S01]  /*6950*/  FFMA.FTZ R149, R149, R150, R152 ;  /* 0x0000009695957223 */ /* 0x000fe20000010098 */
[----:B------:R-:W-:Y:S02]  /*6960*/  HADD2.F32 R150, -RZ, R69.H1_H1 ;  /* 0x30000045ff967230 */ /* 0x000fe40000004100 */
[----:B------:R-:W-:Y:S01]  /*6970*/  FMUL.FTZ R7, R2, R7 ;  /* 0x0000000702077220 */ /* 0x000fe20000410000 */
[----:B------:R-:W-:-:S02]  /*6980*/  HADD2.F32 R152, -RZ, R70.H0_H0 ;  /* 0x20000046ff987230 */ /* 0x000fc40000004100 */
[C---:B------:R-:W-:Y:S01]  /*6990*/  FMUL.FTZ R151, R2.reuse, R151 ;  /* 0x0000009702977220 */ /* 0x040fe20000410000 */
[----:B------:R-:W-:Y:S01]  /*69a0*/  FMUL.FTZ R153, R2, R153 ;  /* 0x0000009902997220 */ /* 0x000fe20000410000 */
[----:B------:R-:W-:Y:S01]  /*69b0*/  FFMA.FTZ R154, R7, R154, R150 ;  /* 0x0000009a079a7223 */ /* 0x000fe20000010096 */
[----:B------:R-:W-:Y:S01]  /*69c0*/  FADD.FTZ R7, R144, -R3 ;  /* 0x8000000390077221 */ /* 0x000fe20000010000 */
[----:B------:R-:W-:-:S03]  /*69d0*/  HADD2.F32 R150, -RZ, R66.H0_H0 ;  /* 0x20000042ff967230 */ /* 0x000fc60000004100 */
[----:B------:R-:W-:Y:S01]  /*69e0*/  FMUL.FTZ R7, R2, R7 ;  /* 0x0000000702077220 */ /* 0x000fe20000410000 */
[----:B------:R-:W-:-:S03]  /*69f0*/  F2FP.F16.F32.PACK_AB R149, R154, R149 ;  /* 0x000000959a95723e */ /* 0x000fc600000000ff */
[----:B------:R-:W-:Y:S01]  /*6a00*/  FFMA.FTZ R150, R7, R150, R152 ;  /* 0x0000009607967223 */ /* 0x000fe20000010098 */
[--C-:B------:R-:W-:Y:S01]  /*6a10*/  FADD.FTZ R7, R145, -R3.reuse ;  /* 0x8000000391077221 */ /* 0x100fe20000010000 */
[----:B------:R-:W-:Y:S02]  /*6a20*/  HADD2.F32 R152, -RZ, R66.H1_H1 ;  /* 0x30000042ff987230 */ /* 0x000fe40000004100 */
[----:B------:R-:W-:Y:S01]  /*6a30*/  FADD.FTZ R3, R141, -R3 ;  /* 0x800000038d037221 */ /* 0x000fe20000010000 */
[----:B------:R-:W-:-:S03]  /*6a40*/  FMUL.FTZ R7, R2, R7 ;  /* 0x0000000702077220 */ /* 0x000fc60000410000 */
[----:B------:R-:W-:Y:S01]  /*6a50*/  FMUL.FTZ R3, R2, R3 ;  /* 0x0000000302037220 */ /* 0x000fe20000410000 */
[----:B------:R-:W-:Y:S02]  /*6a60*/  HADD2.F32 R2, -RZ, R64.H1_H1 ;  /* 0x30000040ff027230 */ /* 0x000fe40000004100 */
[----:B------:R-:W-:Y:S01]  /*6a70*/  FFMA.FTZ R7, R7, R152, R156 ;  /* 0x0000009807077223 */ /* 0x000fe2000001009c */
[----:B------:R-:W-:Y:S02]  /*6a80*/  HADD2.F32 R152, -RZ, R67.H0_H0 ;  /* 0x20000043ff987230 */ /* 0x000fe40000004100 */
[----:B------:R-:W-:Y:S02]  /*6a90*/  HADD2.F32 R156, -RZ, R71.H0_H0 ;  /* 0x20000047ff9c7230 */ /* 0x000fe40000004100 */
[----:B------:R-:W-:-:S03]  /*6aa0*/  F2FP.F16.F32.PACK_AB R150, R7, R150 ;  /* 0x000000960796723e */ /* 0x000fc600000000ff */
[----:B------:R-:W-:Y:S01]  /*6ab0*/  FFMA.FTZ R151, R151, R152, R156 ;  /* 0x0000009897977223 */ /* 0x000fe2000001009c */
[----:B------:R-:W-:Y:S02]  /*6ac0*/  HADD2.F32 R152, -RZ, R67.H1_H1 ;  /* 0x30000043ff987230 */ /* 0x000fe40000004100 */
[----:B------:R-:W-:-:S05]  /*6ad0*/  HADD2.F32 R156, -RZ, R71.H1_H1 ;  /* 0x30000047ff9c7230 */ /* 0x000fca0000004100 */
[----:B------:R-:W-:Y:S01]  /*6ae0*/  FFMA.FTZ R158, R153, R152, R156 ;  /* 0x00000098999e7223 */ /* 0x000fe2000001009c */
[----:B------:R-:W-:Y:S01]  /*6af0*/  HADD2.F32 R156, -RZ, R68.H1_H1 ;  /* 0x30000044ff9c7230 */ /* 0x000fe20000004100 */
[----:B------:R-:W0:Y:S03]  /*6b00*/  LDC.64 R152, c[0x0][0x428] ;  /* 0x00010a00ff987b82 */ /* 0x000e260000000a00 */
[----:B------:R-:W-:Y:S01]  /*6b10*/  F2FP.F16.F32.PACK_AB R151, R158, R151 ;  /* 0x000000979e97723e */ /* 0x000fe200000000ff */
[----:B------:R-:W-:-:S05]  /*6b20*/  FFMA.FTZ R3, R3, R2, R156 ;  /* 0x0000000203037223 */ /* 0x000fca000001009c */
[----:B------:R-:W-:Y:S01]  /*6b30*/  F2FP.F16.F32.PACK_AB R148, R3, R148 ;  /* 0x000000940394723e */ /* 0x000fe200000000ff */
[----:B0-----:R-:W-:-:S05]  /*6b40*/  IMAD.WIDE.U32 R152, R4, 0x10, R152 ;  /* 0x0000001004987825 */ /* 0x001fca00078e0098 */
[----:B------:R0:W-:Y:S02]  /*6b50*/  STG.E.128 desc[UR6][R152.64], R148 ;  /* 0x0000009498007986 */ /* 0x0001e4000c101d06 */
.L_x_26240:
[----:B------:R-:W-:Y:S05]  /*6b60*/  BSYNC.RECONVERGENT B0 ;  /* 0x0000000000007941 */ /* 0x000fea0003800200 */
.L_x_26239:
[----:B-1----:R-:W1:Y:S02]  /*6b70*/  LDC.64 R2, c[0x0][0x380] ;  /* 0x0000e000ff027b82 */ /* 0x002e640000000a00 */
[----:B-1----:R-:W-:-:S04]  /*6b80*/  LEA R0, R2, R0, 0x2 ;  /* 0x0000000002007211 */ /* 0x002fc800078e10ff */
[----:B------:R-:W-:-:S13]  /*6b90*/  ISETP.GE.AND P0, PT, R0, R3, PT ;  /* 0x000000030000720c */ /* 0x000fda0003f06270 */
[----:B------:R-:W-:Y:S05]  /*6ba0*/  @!P0 BRA `(.L_x_26241) ;  /* 0xffffff9c00bc8947 */ /* 0x000fea000383ffff */
[----:B------:R-:W-:Y:S05]  /*6bb0*/  EXIT ;  /* 0x000000000000794d */ /* 0x000fea0003800000 */
.L_x_26224:
[----:B------:R-:W-:Y:S01]  /*6bc0*/  HFMA2 R156, -RZ, RZ, 0, 5.9604644775390625e-08 ;  /* 0x00000001ff9c7431 */ /* 0x000fe200000001ff */
[----:B------:R-:W-:Y:S01]  /*6bd0*/  BSSY B0, `(.L_x_26242) ;  /* 0x0000007000007945 */ /* 0x000fe20003800000 */
[----:B------:R-:W-:Y:S02]  /*6be0*/  MOV R157, R3 ;  /* 0x00000003009d7202 */ /* 0x000fe40000000f00 */
[----:B------:R-:W-:Y:S02]  /*6bf0*/  MOV R159, 0x1f ;  /* 0x0000001f009f7802 */ /* 0x000fe40000000f00 */
[----:B------:R-:W-:-:S07]  /*6c00*/  MOV R154, 0xffffffff ;  /* 0xffffffff009a7802 */ /* 0x000fce0000000f00 */
[----:B-12345:R-:W-:Y:S05]  /*6c10*/  WARPSYNC.COLLECTIVE R154, `(.L_x_26243) ;  /* 0x000000009a087348 */ /* 0x03efea0003c00000 */
[----:B------:R0:W0:Y:S02]  /*6c20*/  SHFL.BFLY P6, R155, R157, R156, R159 ;  /* 0x0c00009c9d9b7389 */ /* 0x00002400000c009f */
[----:B012345:R-:W-:Y:S05]  /*6c30*/  ENDCOLLECTIVE ;  /* 0x000000000000791b */ /* 0x03ffea0003800000 */
.L_x_26243:
[----:B------:R-:W-:Y:S05]  /*6c40*/  BSYNC B0 ;  /* 0x0000000000007941 */ /* 0x000fea0003800000 */
.L_x_26242:
        /* <DEDUP_REMOVED lines=10> */
.L_x_26244:
[----:B------:R-:W-:Y:S01]  /*6cf0*/  HFMA2 R156, -RZ, RZ, 0, 2.384185791015625e-07 ;  /* 0x00000004ff9c7431 */ /* 0x000fe200000001ff */
[----:B------:R-:W-:-:S05]  /*6d00*/  MOV R2, R155 ;  /* 0x0000009b00027202 */ /* 0x000fca0000000f00 */
[----:B------:R-:W-:-:S05]  /*6d10*/  FADD.FTZ R150, R149, R2 ;  /* 0x0000000295967221 */ /* 0x000fca0000010000 */
[----:B------:R-:W-:-:S07]  /*6d20*/  MOV R157, R150 ;  /* 0x00000096009d7202 */ /* 0x000fce0000000f00 */
[----:B------:R-:W-:Y:S05]  /*6d30*/  WARPSYNC.COLLECTIVE R154, `(.L_x_26245) ;  /* 0x000000009a087348 */ /* 0x000fea0003c00000 */
[----:B------:R0:W1:Y:S02]  /*6d40*/  SHFL.BFLY P6, R155, R157, R156, R159 ;  /* 0x0c00009c9d9b7389 */ /* 0x00006400000c009f */
[----:B01----:R-:W-:Y:S05]  /*6d50*/  ENDCOLLECTIVE ;  /* 0x000000000000791b */ /* 0x003fea0003800000 */
.L_x_26245:
[----:B------:R-:W-:Y:S01]  /*6d60*/  HFMA2 R156, -RZ, RZ, 0, 4.76837158203125e-07 ;  /* 0x00000008ff9c7431 */ /* 0x000fe200000001ff */
[----:B------:R-:W-:-:S05]  /*6d70*/  MOV R7, R155 ;  /* 0x0000009b00077202 */ /* 0x000fca0000000f00 */
[----:B------:R-:W-:-:S05]  /*6d80*/  FADD.FTZ R151, R150, R7 ;  /* 0x0000000796977221 */ /* 0x000fca0000010000 */
[----:B------:R-:W-:-:S07]  /*6d90*/  MOV R157, R151 ;  /* 0x00000097009d7202 */ /* 0x000fce0000000f00 */
[----:B------:R-:W-:Y:S05]  /*6da0*/  WARPSYNC.COLLECTIVE R154, `(.L_x_26246) ;  /* 0x000000009a087348 */ /* 0x000fea0003c00000 */
[----:B------:R0:W1:Y:S02]  /*6db0*/  SHFL.BFLY P6, R155, R157, R156, R159 ;  /* 0x0c00009c9d9b7389 */ /* 0x00006400000c009f */
[----:B01----:R-:W-:Y:S05]  /*6dc0*/  ENDCOLLECTIVE ;  /* 0x000000000000791b */ /* 0x003fea0003800000 */
.L_x_26246:
[----:B------:R-:W-:Y:S01]  /*6dd0*/  HFMA2 R156, -RZ, RZ, 0, 9.5367431640625e-07 ;  /* 0x00000010ff9c7431 */ /* 0x000fe200000001ff */
[----:B------:R-:W-:-:S05]  /*6de0*/  MOV R2, R155 ;  /* 0x0000009b00027202 */ /* 0x000fca0000000f00 */
[----:B------:R-:W-:-:S05]  /*6df0*/  FADD.FTZ R152, R151, R2 ;  /* 0x0000000297987221 */ /* 0x000fca0000010000 */
[----:B------:R-:W-:-:S07]  /*6e00*/  MOV R157, R152 ;  /* 0x00000098009d7202 */ /* 0x000fce0000000f00 */
[----:B------:R-:W-:Y:S05]  /*6e10*/  WARPSYNC.COLLECTIVE R154, `(.L_x_26247) ;  /* 0x000000009a087348 */ /* 0x000fea0003c00000 */
[----:B------:R0:W1:Y:S02]  /*6e20*/  SHFL.BFLY P6, R155, R157, R156, R159 ;  /* 0x0c00009c9d9b7389 */ /* 0x00006400000c009f */
[----:B01----:R-:W-:Y:S05]  /*6e30*/  ENDCOLLECTIVE ;  /* 0x000000000000791b */ /* 0x003fea0003800000 */
.L_x_26247:
        /* <DEDUP_REMOVED lines=139> */
.L_x_26248:
[----:B------:R-:W-:Y:S01]  /*76f0*/  HFMA2 R156, -RZ, RZ, 0, 1.1920928955078125e-07 ;  /* 0x00000002ff9c7431 */ /* 0x000fe200000001ff */
[----:B------:R-:W-:-:S05]  /*7700*/  MOV R3, R155 ;  /* 0x0000009b00037202 */ /* 0x000fca0000000f00 */
[----:B------:R-:W-:-:S05]  /*7710*/  FADD.FTZ R3, R2, R3 ;  /* 0x0000000302037221 */ /* 0x000fca0000010000 */
[----:B------:R-:W-:-:S07]  /*7720*/  MOV R157, R3 ;  /* 0x00000003009d7202 */ /* 0x000fce0000000f00 */
[----:B------:R-:W-:Y:S05]  /*7730*/  WARPSYNC.COLLECTIVE R154, `(.L_x_26249) ;  /* 0x000000009a087348 */ /* 0x000fea0003c00000 */
[----:B------:R0:W1:Y:S02]  /*7740*/  SHFL.BFLY P6, R155, R157, R156, R159 ;  /* 0x0c00009c9d9b7389 */ /* 0x00006400000c009f */
[----:B01----:R-:W-:Y:S05]  /*7750*/  ENDCOLLECTIVE ;  /* 0x000000000000791b */ /* 0x003fea0003800000 */
.L_x_26249:
[----:B------:R-:W-:Y:S01]  /*7760*/  HFMA2 R156, -RZ, RZ, 0, 2.384185791015625e-07 ;  /* 0x00000004ff9c7431 */ /* 0x000fe200000001ff */
[----:B------:R-:W-:-:S05]  /*7770*/  MOV R150, R155 ;  /* 0x0000009b00967202 */ /* 0x000fca0000000f00 */
[----:B------:R-:W-:-:S05]  /*7780*/  FADD.FTZ R150, R3, R150 ;  /* 0x0000009603967221 */ /* 0x000fca0000010000 */
[----:B------:R-:W-:-:S07]  /*7790*/  MOV R157, R150 ;  /* 0x00000096009d7202 */ /* 0x000fce0000000f00 */
[----:B------:R-:W-:Y:S05]  /*77a0*/  WARPSYNC.COLLECTIVE R154, `(.L_x_26250) ;  /* 0x000000009a087348 */ /* 0x000fea0003c00000 */
[----:B------:R0:W1:Y:S02]  /*77b0*/  SHFL.BFLY P6, R155, R157, R156, R159 ;  /* 0x0c00009c9d9b7389 */ /* 0x00006400000c009f */
[----:B01----:R-:W-:Y:S05]  /*77c0*/  ENDCOLLECTIVE ;  /* 0x000000000000791b */ /* 0x003fea0003800000 */
.L_x_26250:
[----:B------:R-:W-:Y:S01]  /*77d0*/  HFMA2 R156, -RZ, RZ, 0, 4.76837158203125e-07 ;  /* 0x00000008ff9c7431 */ /* 0x000fe200000001ff */
[----:B------:R-:W-:-:S05]  /*77e0*/  MOV R149, R155 ;  /* 0x0000009b00957202 */ /* 0x000fca0000000f00 */
[----:B------:R-:W-:-:S05]  /*77f0*/  FADD.FTZ R149, R150, R149 ;  /* 0x0000009596957221 */ /* 0x000fca0000010000 */
[----:B------:R-:W-:-:S07]  /*7800*/  MOV R157, R149 ;  /* 0x00000095009d7202 */ /* 0x000fce0000000f00 */
[----:B------:R-:W-:Y:S05]  /*7810*/  WARPSYNC.COLLECTIVE R154, `(.L_x_26251) ;  /* 0x000000009a087348 */ /* 0x000fea0003c00000 */
[----:B------:R0:W1:Y:S02]  /*7820*/  SHFL.BFLY P6, R155, R157, R156, R159 ;  /* 0x0c00009c9d9b7389 */ /* 0x00006400000c009f */
[----:B01----:R-:W-:Y:S05]  /*7830*/  ENDCOLLECTIVE ;  /* 0x000000000000791b */ /* 0x003fea0003800000 */
.L_x_26251:
[----:B------:R-:W-:Y:S01]  /*7840*/  HFMA2 R156, -RZ, RZ, 0, 9.5367431640625e-07 ;  /* 0x00000010ff9c7431 */ /* 0x000fe200000001ff */
[----:B------:R-:W-:-:S05]  /*7850*/  MOV R152, R155 ;  /* 0x0000009b00987202 */ /* 0x000fca0000000f00 */
[----:B------:R-:W-:-:S05]  /*7860*/  FADD.FTZ R152, R149, R152 ;  /* 0x0000009895987221 */ /* 0x000fca0000010000 */
[----:B------:R-:W-:-:S07]  /*7870*/  MOV R157, R152 ;  /* 0x00000098009d7202 */ /* 0x000fce0000000f00 */
[----:B------:R-:W-:Y:S05]  /*7880*/  WARPSYNC.COLLECTIVE R154, `(.L_x_26252) ;  /* 0x000000009a087348 */ /* 0x000fea0003c00000 */
[----:B------:R0:W1:Y:S02]  /*7890*/  SHFL.BFLY P6, R155, R157, R156, R159 ;  /* 0x0c00009c9d9b7389 */ /* 0x00006400000c009f */
[----:B01----:R-:W-:Y:S05]  /*78a0*/  ENDCOLLECTIVE ;  /* 0x000000000000791b */ /* 0x003fea0003800000 */
.L_x_26252:
[----:B------:R-:W-:Y:S01]  /*78b0*/  MOV R151, R155 ;  /* 0x0000009b00977202 */ /* 0x000fe20000000f00 */
[----:B------:R-:W-:Y:S06]  /*78c0*/  BRA `(.L_x_26253) ;  /* 0xffffffd400f47947 */ /* 0x000fec000383ffff */
.L_x_26254:
        /* <DEDUP_REMOVED lines=11> */
.L_x_43902:


//--------------------- .text._ZN10layer_norm31ln_parallel_residual_fwd_kernelINS_13Kernel_traitsI6__halfS2_fS2_fjLj2048ELj1ELj4ELj1ELj16ENS_18Kernel_traits_baseILj2048ES2_S2_fS2_fjLj128EEEEELb0ELb1ELb1EEEvNS_9FwdParamsE --------------------------
	.section	.text._ZN10layer_norm31ln_parallel_residual_fwd_kernelINS_13Kernel_traitsI6__halfS2_fS2_fjLj2048ELj1ELj4ELj1ELj16ENS_18Kernel_traits_baseILj2048ES2_S2_fS2_fjLj128EEEEELb0ELb1ELb1EEEvNS_9FwdParamsE,"ax",@progbits
	.align	128
        .global         _ZN10layer_norm31ln_parallel_residual_fwd_kernelINS_13Kernel_traitsI6__halfS2_fS2_fjLj2048ELj1ELj4ELj1ELj16ENS_18Kernel_traits_baseILj2048ES2_S2_fS2_fjLj128EEEEELb0ELb1ELb1EEEvNS_9FwdParamsE
        .type           _ZN10layer_norm31ln_parallel_residual_fwd_kernelINS_13Kernel_traitsI6__halfS2_fS2_fjLj2048ELj1ELj4ELj1ELj16ENS_18Kernel_traits_baseILj2048ES2_S2_fS2_fjLj128EEEEELb0ELb1ELb1EEEvNS_9FwdParamsE,@function
        .size           _ZN10layer_norm31ln_parallel_residual_fwd_kernelINS_13Kernel_traitsI6__halfS2_fS2_fjLj2048ELj1ELj4ELj1ELj16ENS_18Kernel_traits_baseILj2048ES2_S2_fS2_fjLj128EEEEELb0ELb1ELb1EEEvNS_9FwdParamsE,(.L_x_43903 - _ZN10layer_norm31ln_parallel_residual_fwd_kernelINS_13Kernel_traitsI6__halfS2_fS2_fjLj2048ELj1ELj4ELj1ELj16ENS_18Kernel_traits_baseILj2048ES2_S2_fS2_fjLj128EEEEELb0ELb1ELb1EEEvNS_9FwdParamsE)
        .other          _ZN10layer_norm31ln_parallel_residual_fwd_kernelINS_13Kernel_traitsI6__halfS2_fS2_fjLj2048ELj1ELj4ELj1ELj16ENS_18Kernel_traits_baseILj2048ES2_S2_fS2_fjLj128EEEEELb0ELb1ELb1EEEvNS_9FwdParamsE,@"STO_CUDA_ENTRY STV_DEFAULT"
_ZN10layer_norm31ln_parallel_residual_fwd_kernelINS_13Kernel_traitsI6__halfS2_fS2_fjLj2048ELj1ELj4ELj1ELj16ENS_18Kernel_traits_baseILj2048ES2_S2_fS2_fjLj128EEEEELb0ELb1ELb1EEEvNS_9FwdParamsE:
.text._ZN10layer_norm31ln_parallel_residual_fwd_kernelINS_13Kernel_traitsI6__halfS2_fS2_fjLj2048ELj1ELj4ELj1ELj16ENS_18Kernel_traits_baseILj2048ES2_S2_fS2_fjLj128EEEEELb0ELb1ELb1EEEvNS_9FwdParamsE:
        /* <DEDUP_REMOVED lines=33> */
.L_x_26255:
        /* <DEDUP_REMOVED lines=26> */
.L_x_26256:
        /* <DEDUP_REMOVED lines=12> */
.L_x_26290:
        /* <DEDUP_REMOVED lines=31> */
.L_x_26258:
        /* <DEDUP_REMOVED lines=17> */
.L_x_26257:
        /* <DEDUP_REMOVED lines=28> */
.L_x_26260:
        /* <DEDUP_REMOVED lines=32> */
.L_x_26259:
        /* <DEDUP_REMOVED lines=19> */
[--C-:B-----5:R-:W-:Y:S02]  /*0c60*/  HADD2.F32 R3, -RZ, R52.reuse.H0_H0 ;  /* 0x20000034ff037230 */ /* 0x120fe40000004100 */
[----:B------:R-:W-:Y:S02]  /*0c70*/  HADD2.F32 R52, -RZ, R52.H1_H1 ;  /* 0x30000034ff347230 */ /* 0x000fe40000004100 */
[--C-:B0-----:R-:W-:Y:S02]  /*0c80*/  HADD2.F32 R11, -RZ, R76.reuse.H1_H1 ;  /* 0x3000004cff0b7230 */ /* 0x101fe40000004100 */
        /* <DEDUP_REMOVED lines=20> */
[----:B------:R-:W-:-:S02]  /*0dd0*/  HADD2.F32 R15, -RZ, R79.H0_H0 ;  /* 0x2000004fff0f7230 */ /* 0x000fc40000004100 */
[----:B------:R-:W-:Y:S02]  /*0de0*/  HADD2.F32 R14, -RZ, R79.H1_H1 ;  /* 0x3000004fff0e7230 */ /* 0x000fe40000004100 */
[----:B------:R-:W-:Y:S01]  /*0df0*/  FADD.FTZ R6, R6, R53 ;  /* 0x0000003506067221 */ /* 0x000fe20000010000 */
[----:B------:R-:W-:Y:S01]  /*0e00*/  FADD.FTZ R53, R69, R54 ;  /* 0x0000003645357221 */ /* 0x000fe20000010000 */
[----:B------:R-:W-:Y:S01]  /*0e10*/  FADD.FTZ R13, R15, R12 ;  /* 0x0000000c0f0d7221 */ /* 0x000fe20000010000 */
[----:B------:R-:W-:Y:S01]  /*0e20*/  FADD.FTZ R10, R14, R55 ;  /* 0x000000370e0a7221 */ /* 0x000fe20000010000 */
[----:B------:R-:W-:Y:S02]  /*0e30*/  FADD.FTZ R59, R75, R6 ;  /* 0x000000064b3b7221 */ /* 0x000fe40000010000 */
[----:B------:R-:W-:Y:S01]  /*0e40*/  FADD.FTZ R54, R70, R13 ;  /* 0x0000000d46367221 */ /* 0x000fe20000010000 */
[----:B------:R-:W-:Y:S01]  /*0e50*/  FADD.FTZ R55, R71, R10 ;  /* 0x0000000a47377221 */ /* 0x000fe20000010000 */
[----:B------:R-:W-:Y:S06]  /*0e60*/  BRA `(.L_x_26263) ;  /* 0x0000000000cc7947 */ /* 0x000fec0003800000 */
.L_x_26262:
[----:B-----5:R-:W-:Y:S02]  /*0e70*/  HADD2.F32 R58, -RZ, R53.H0_H0 ;  /* 0x20000035ff3a7230 */ /* 0x020fe40000004100 */
[----:B------:R-:W-:Y:S02]  /*0e80*/  HADD2.F32 R5, -RZ, R77.H0_H0 ;  /* 0x2000004dff057230 */ /* 0x000fe40000004100 */
[----:B------:R-:W-:Y:S02]  /*0e90*/  HADD2.F32 R56, -RZ, R52.H0_H0 ;  /* 0x20000034ff387230 */ /* 0x000fe40000004100 */
[----:B------:R-:W-:Y:S02]  /*0ea0*/  HADD2.F32 R3, -RZ, R76.H0_H0 ;  /* 0x2000004cff037230 */ /* 0x000fe40000004100 */
[----:B------:R-:W-:Y:S01]  /*0eb0*/  FADD.FTZ R58, R5, R58 ;  /* 0x0000003a053a7221 */ /* 0x000fe20000010000 */
[----:B------:R-:W-:Y:S02]  /*0ec0*/  HADD2.F32 R53, -RZ, R53.H1_H1 ;  /* 0x30000035ff357230 */ /* 0x000fe40000004100 */
[----:B0-----:R-:W-:-:S02]  /*0ed0*/  HADD2.F32 R10, -RZ, R54.H0_H0 ;  /* 0x20000036ff0a7230 */ /* 0x001fc40000004100 */
        /* <DEDUP_REMOVED lines=18> */
.L_x_26261:
[----:B------:R-:W-:Y:S05]  /*1000*/  @!P0 BRA `(.L_x_26264) ;  /* 0x0000000000448947 */ /* 0x000fea0003800000 */
[----:B-----5:R-:W-:Y:S02]  /*1010*/  HADD2.F32 R3, -RZ, R52.H0_H0 ;  /* 0x20000034ff037230 */ /* 0x020fe40000004100 */
[----:B0-----:R-:W-:Y:S02]  /*1020*/  HADD2.F32 R11, -RZ, R54.H0_H0 ;  /* 0x20000036ff0b7230 */ /* 0x001fe40000004100 */
        /* <DEDUP_REMOVED lines=15> */
.L_x_26264:
        /* <DEDUP_REMOVED lines=8> */
.L_x_26263:
        /* <DEDUP_REMOVED lines=48> */
.L_x_26266:
[----:B-----5:R-:W-:Y:S02]  /*14a0*/  HADD2.F32 R50, -RZ, R45.H0_H0 ;  /* 0x2000002dff327230 */ /* 0x020fe40000004100 */
[----:B------:R-:W-:Y:S02]  /*14b0*/  HADD2.F32 R5, -RZ, R77.H0_H0 ;  /* 0x2000004dff057230 */ /* 0x000fe40000004100 */
[----:B------:R-:W-:Y:S02]  /*14c0*/  HADD2.F32 R48, -RZ, R44.H0_H0 ;  /* 0x2000002cff307230 */ /* 0x000fe40000004100 */
[----:B------:R-:W-:Y:S02]  /*14d0*/  HADD2.F32 R3, -RZ, R76.H0_H0 ;  /* 0x2000004cff037230 */ /* 0x000fe40000004100 */
[----:B------:R-:W-:Y:S01]  /*14e0*/  FADD.FTZ R50, R5, R50 ;  /* 0x0000003205327221 */ /* 0x000fe20000010000 */
[----:B------:R-:W-:Y:S02]  /*14f0*/  HADD2.F32 R45, -RZ, R45.H1_H1 ;  /* 0x3000002dff2d7230 */ /* 0x000fe40000004100 */
[----:B-1----:R-:W-:-:S02]  /*1500*/  HADD2.F32 R10, -RZ, R46.H0_H0 ;  /* 0x2000002eff0a7230 */ /* 0x002fc40000004100 */
        /* <DEDUP_REMOVED lines=18> */
.L_x_26265:
[----:B------:R-:W-:Y:S05]  /*1630*/  @!P0 BRA `(.L_x_26268) ;  /* 0x0000000000448947 */ /* 0x000fea0003800000 */
[----:B-----5:R-:W-:Y:S02]  /*1640*/  HADD2.F32 R3, -RZ, R44.H0_H0 ;  /* 0x2000002cff037230 */ /* 0x020fe40000004100 */
[----:B-1----:R-:W-:Y:S02]  /*1650*/  HADD2.F32 R11, -RZ, R46.H0_H0 ;  /* 0x2000002eff0b7230 */ /* 0x002fe40000004100 */
        /* <DEDUP_REMOVED lines=15> */
.L_x_26268:
        /* <DEDUP_REMOVED lines=8> */
.L_x_26267:
        /* <DEDUP_REMOVED lines=48> */
.L_x_26270:
        /* <DEDUP_REMOVED lines=25> */
.L_x_26269:
        /* <DEDUP_REMOVED lines=18> */
.L_x_26272:
        /* <DEDUP_REMOVED lines=8> */
.L_x_26271:
        /* <DEDUP_REMOVED lines=48> */
.L_x_26274:
        /* <DEDUP_REMOVED lines=25> */
.L_x_26273:
        /* <DEDUP_REMOVED lines=18> */
.L_x_26276:
        /* <DEDUP_REMOVED lines=8> */
.L_x_26275:
        /* <DEDUP_REMOVED lines=48> */
.L_x_26278:
        /* <DEDUP_REMOVED lines=25> */
.L_x_26277:
        /* <DEDUP_REMOVED lines=18> */
.L_x_26280:
        /* <DEDUP_REMOVED lines=8> */
.L_x_26279:
        /* <DEDUP_REMOVED lines=16> */
[--C-:B------:R-:W-:Y:S02]  /*2b60*/  HADD2.F32 R16, -RZ, R13.reuse.H0_H0 ;  /* 0x2000000dff107230 */ /* 0x100fe40000004100 */
[----:B------:R-:W-:Y:S02]  /*2b70*/  HADD2.F32 R17, -RZ, R13.H1_H1 ;  /* 0x3000000dff117230 */ /* 0x000fe40000004100 */
[----:B------:R-:W-:Y:S02]  /*2b80*/  HADD2.F32 R12, -RZ, R12.H1_H1 ;  /* 0x3000000cff0c7230 */ /* 0x000fe40000004100 */
[----:B------:R-:W-:Y:S02]  /*2b90*/  HADD2.F32 R13, -RZ, R76.H1_H1 ;  /* 0x3000004cff0d7230 */ /* 0x000fe40000004100 */
        /* <DEDUP_REMOVED lines=9> */
[--C-:B------:R-:W-:Y:S02]  /*2c30*/  HADD2.F32 R15, -RZ, R78.reuse.H0_H0 ;  /* 0x2000004eff0f7230 */ /* 0x100fe40000004100 */
        /* <DEDUP_REMOVED lines=18> */
.L_x_26282:
[--C-:B-1---5:R-:W-:Y:S02]  /*2d60*/  HADD2.F32 R18, -RZ, R13.reuse.H0_H0 ;  /* 0x2000000dff127230 */ /* 0x122fe40000004100 */
[----:B------:R-:W-:Y:S02]  /*2d70*/  HADD2.F32 R19, -RZ, R13.H1_H1 ;  /* 0x3000000dff137230 */ /* 0x000fe40000004100 */
[----:B------:R-:W-:Y:S02]  /*2d80*/  HADD2.F32 R13, -RZ, R77.H0_H0 ;  /* 0x2000004dff0d7230 */ /* 0x000fe40000004100 */
[----:B------:R-:W-:Y:S02]  /*2d90*/  HADD2.F32 R16, -RZ, R12.H0_H0 ;  /* 0x2000000cff107230 */ /* 0x000fe40000004100 */
[----:B------:R-:W-:Y:S02]  /*2da0*/  HADD2.F32 R11, -RZ, R76.H0_H0 ;  /* 0x2000004cff0b7230 */ /* 0x000fe40000004100 */
[----:B------:R-:W-:Y:S01]  /*2db0*/  FADD.FTZ R18, R13, R18 ;  /* 0x000000120d127221 */ /* 0x000fe20000010000 */
[----:B------:R-:W-:-:S02]  /*2dc0*/  HADD2.F32 R144, -RZ, R14.H0_H0 ;  /* 0x2000000eff907230 */ /* 0x000fc40000004100 */
[----:B------:R-:W-:Y:S02]  /*2dd0*/  HADD2.F32 R12, -RZ, R12.H1_H1 ;  /* 0x3000000cff0c7230 */ /* 0x000fe40000004100 */
[----:B------:R-:W-:Y:S01]  /*2de0*/  FADD.FTZ R16, R11, R16 ;  /* 0x000000100b107221 */ /* 0x000fe20000010000 */
[----:B------:R-:W-:Y:S02]  /*2df0*/  HADD2.F32 R14, -RZ, R14.H1_H1 ;  /* 0x3000000eff0e7230 */ /* 0x000fe40000004100 */
[----:B------:R-:W-:Y:S02]  /*2e00*/  HADD2.F32 R17, -RZ, R76.H1_H1 ;  /* 0x3000004cff117230 */ /* 0x000fe40000004100 */
[--C-:B------:R-:W-:Y:S02]  /*2e10*/  HADD2.F32 R145, -RZ, R15.reuse.H0_H0 ;  /* 0x2000000fff917230 */ /* 0x100fe40000004100 */
[----:B------:R-:W-:Y:S02]  /*2e20*/  HADD2.F32 R13, -RZ, R78.H1_H1 ;  /* 0x3000004eff0d7230 */ /* 0x000fe40000004100 */
        /* <DEDUP_REMOVED lines=8> */
[----:B------:R-:W-:Y:S01]  /*2eb0*/  FADD.FTZ R12, R11, R144 ;  /* 0x000000900b0c7221 */ /* 0x000fe20000010000 */
[----:B------:R-:W-:-:S02]  /*2ec0*/  FADD.FTZ R14, R146, R145 ;  /* 0x00000091920e7221 */ /* 0x000fc40000010000 */
[----:B------:R-:W-:Y:S01]  /*2ed0*/  FADD.FTZ R15, R150, R15 ;  /* 0x0000000f960f7221 */ /* 0x000fe20000010000 */
[----:B------:R-:W-:Y:S06]  /*2ee0*/  BRA `(.L_x_26283) ;  /* 0x0000000000687947 */ /* 0x000fec0003800000 */
.L_x_26281:
        /* <DEDUP_REMOVED lines=18> */
.L_x_26284:
        /* <DEDUP_REMOVED lines=8> */
.L_x_26283:
        /* <DEDUP_REMOVED lines=16> */
[----:B-1----:R-:W-:Y:S02]  /*3190*/  HADD2.F32 R10, -RZ, R144.H1_H1 ;  /* 0x30000090ff0a7230 */ /* 0x002fe40000004100 */
[--C-:B------:R-:W-:Y:S02]  /*31a0*/  HADD2.F32 R8, -RZ, R76.reuse.H0_H0 ;  /* 0x2000004cff087230 */ /* 0x100fe40000004100 */
[----:B------:R-:W-:Y:S02]  /*31b0*/  HADD2.F32 R11, -RZ, R76.H1_H1 ;  /* 0x3000004cff0b7230 */ /* 0x000fe40000004100 */
[--C-:B------:R-:W-:Y:S02]  /*31c0*/  HADD2.F32 R144, -RZ, R77.reuse.H1_H1 ;  /* 0x3000004dff907230 */ /* 0x100fe40000004100 */
[----:B------:R-:W-:Y:S01]  /*31d0*/  FADD.FTZ R9, R8, R9 ;  /* 0x0000000908097221 */ /* 0x000fe20000010000 */
[----:B------:R-:W-:-:S02]  /*31e0*/  HADD2.F32 R8, -RZ, R77.H0_H0 ;  /* 0x2000004dff087230 */ /* 0x000fc40000004100 */
[----:B------:R-:W-:Y:S01]  /*31f0*/  FADD.FTZ R10, R11, R10 ;  /* 0x0000000a0b0a7221 */ /* 0x000fe20000010000 */
[--C-:B------:R-:W-:Y:S02]  /*3200*/  HADD2.F32 R11, -RZ, R145.reuse.H0_H0 ;  /* 0x20000091ff0b7230 */ /* 0x100fe40000004100 */
[----:B------:R-:W-:Y:S02]  /*3210*/  HADD2.F32 R145, -RZ, R145.H1_H1 ;  /* 0x30000091ff917230 */ /* 0x000fe40000004100 */
[----:B------:R-:W-:Y:S02]  /*3220*/  HADD2.F32 R151, -RZ, R78.H1_H1 ;  /* 0x3000004eff977230 */ /* 0x000fe40000004100 */
[----:B------:R-:W-:Y:S01]  /*3230*/  FADD.FTZ R11, R8, R11 ;  /* 0x0000000b080b7221 */ /* 0x000fe20000010000 */
[--C-:B------:R-:W-:Y:S02]  /*3240*/  HADD2.F32 R8, -RZ, R146.reuse.H0_H0 ;  /* 0x20000092ff087230 */ /* 0x100fe40000004100 */
[----:B------:R-:W-:Y:S01]  /*3250*/  FADD.FTZ R144, R144, R145 ;  /* 0x0000009190907221 */ /* 0x000fe20000010000 */
[----:B------:R-:W-:-:S02]  /*3260*/  HADD2.F32 R146, -RZ, R146.H1_H1 ;  /* 0x30000092ff927230 */ /* 0x000fc40000004100 */
[----:B------:R-:W-:Y:S02]  /*3270*/  HADD2.F32 R145, -RZ, R78.H0_H0 ;  /* 0x2000004eff917230 */ /* 0x000fe40000004100 */
[----:B------:R-:W-:Y:S02]  /*3280*/  HADD2.F32 R154, -RZ, R79.H1_H1 ;  /* 0x3000004fff9a7230 */ /* 0x000fe40000004100 */
[----:B------:R-:W-:Y:S01]  /*3290*/  FADD.FTZ R146, R151, R146 ;  /* 0x0000009297927221 */ /* 0x000fe20000010000 */
[--C-:B------:R-:W-:Y:S02]  /*32a0*/  HADD2.F32 R151, -RZ, R147.reuse.H1_H1 ;  /* 0x30000093ff977230 */ /* 0x100fe40000004100 */
[----:B------:R-:W-:Y:S01]  /*32b0*/  FADD.FTZ R145, R145, R8 ;  /* 0x0000000891917221 */ /* 0x000fe20000010000 */
[----:B------:R-:W-:Y:S02]  /*32c0*/  HADD2.F32 R8, -RZ, R147.H0_H0 ;  /* 0x20000093ff087230 */ /* 0x000fe40000004100 */
[----:B------:R-:W-:-:S02]  /*32d0*/  HADD2.F32 R147, -RZ, R79.H0_H0 ;  /* 0x2000004fff937230 */ /* 0x000fc40000004100 */
[----:B------:R-:W-:-:S03]  /*32e0*/  FADD.FTZ R154, R154, R151 ;  /* 0x000000979a9a7221 */ /* 0x000fc60000010000 */
        /* <DEDUP_REMOVED lines=10> */
.L_x_26286:
[----:B-----5:R-:W-:Y:S02]  /*3390*/  HADD2.F32 R8, -RZ, R144.H0_H0 ;  /* 0x20000090ff087230 */ /* 0x020fe40000004100 */
[----:B------:R-:W-:Y:S02]  /*33a0*/  HADD2.F32 R9, -RZ, R76.H0_H0 ;  /* 0x2000004cff097230 */ /* 0x000fe40000004100 */
[----:B------:R-:W-:Y:S02]  /*33b0*/  HADD2.F32 R144, -RZ, R144.H1_H1 ;  /* 0x30000090ff907230 */ /* 0x000fe40000004100 */
[----:B-1----:R-:W-:Y:S02]  /*33c0*/  HADD2.F32 R11, -RZ, R76.H1_H1 ;  /* 0x3000004cff0b7230 */ /* 0x002fe40000004100 */
[----:B------:R-:W-:Y:S01]  /*33d0*/  FADD.FTZ R8, R9, R8 ;  /* 0x0000000809087221 */ /* 0x000fe20000010000 */
[--C-:B------:R-:W-:Y:S02]  /*33e0*/  HADD2.F32 R10, -RZ, R145.reuse.H0_H0 ;  /* 0x20000091ff0a7230 */ /* 0x100fe40000004100 */
[----:B------:R-:W-:-:S02]  /*33f0*/  HADD2.F32 R145, -RZ, R145.H1_H1 ;  /* 0x30000091ff917230 */ /* 0x000fc40000004100 */
[----:B------:R-:W-:Y:S01]  /*3400*/  FADD.FTZ R9, R11, R144 ;  /* 0x000000900b097221 */ /* 0x000fe20000010000 */
[--C-:B------:R-:W-:Y:S02]  /*3410*/  HADD2.F32 R11, -RZ, R77.reuse.H0_H0 ;  /* 0x2000004dff0b7230 */ /* 0x100fe40000004100 */
[----:B------:R-:W-:Y:S02]  /*3420*/  HADD2.F32 R144, -RZ, R77.H1_H1 ;  /* 0x3000004dff907230 */ /* 0x000fe40000004100 */
[----:B------:R-:W-:Y:S02]  /*3430*/  HADD2.F32 R151, -RZ, R78.H1_H1 ;  /* 0x3000004eff977230 */ /* 0x000fe40000004100 */
[----:B------:R-:W-:Y:S01]  /*3440*/  FADD.FTZ R10, R11, R10 ;  /* 0x0000000a0b0a7221 */ /* 0x000fe20000010000 */
[----:B------:R-:W-:Y:S02]  /*3450*/  HADD2.F32 R154, -RZ, R79.H1_H1 ;  /* 0x3000004fff9a7230 */ /* 0x000fe40000004100 */
[----:B------:R-:W-:Y:S01]  /*3460*/  FADD.FTZ R11, R144, R145 ;  /* 0x00000091900b7221 */ /* 0x000fe20000010000 */
[----:B------:R-:W-:-:S02]  /*3470*/  HADD2.F32 R144, -RZ, R146.H0_H0 ;  /* 0x20000092ff907230 */ /* 0x000fc40000004100 */
[----:B------:R-:W-:Y:S02]  /*3480*/  HADD2.F32 R145, -RZ, R78.H0_H0 ;  /* 0x2000004eff917230 */ /* 0x000fe40000004100 */
[----:B------:R-:W-:-:S03]  /*3490*/  HADD2.F32 R146, -RZ, R146.H1_H1 ;  /* 0x30000092ff927230 */ /* 0x000fc60000004100 */
[----:B------:R-:W-:Y:S02]  /*34a0*/  FADD.FTZ R144, R145, R144 ;  /* 0x0000009091907221 */ /* 0x000fe40000010000 */
[----:B------:R-:W-:Y:S01]  /*34b0*/  FADD.FTZ R145, R151, R146 ;  /* 0x0000009297917221 */ /* 0x000fe20000010000 */
[--C-:B------:R-:W-:Y:S02]  /*34c0*/  HADD2.F32 R146, -RZ, R147.reuse.H0_H0 ;  /* 0x20000093ff927230 */ /* 0x100fe40000004100 */
[----:B------:R-:W-:Y:S02]  /*34d0*/  HADD2.F32 R151, -RZ, R147.H1_H1 ;  /* 0x30000093ff977230 */ /* 0x000fe40000004100 */
[----:B------:R-:W-:-:S05]  /*34e0*/  HADD2.F32 R147, -RZ, R79.H0_H0 ;  /* 0x2000004fff937230 */ /* 0x000fca0000004100 */
[----:B------:R-:W-:Y:S01]  /*34f0*/  FADD.FTZ R146, R147, R146 ;  /* 0x0000009293927221 */ /* 0x000fe20000010000 */
[----:B------:R-:W-:Y:S01]  /*3500*/  FADD.FTZ R147, R154, R151 ;  /* 0x000000979a937221 */ /* 0x000fe20000010000 */
[----:B------:R-:W-:Y:S06]  /*3510*/  BRA `(.L_x_26287) ;  /* 0x0000000000687947 */ /* 0x000fec0003800000 */
.L_x_26285:
        /* <DEDUP_REMOVED lines=18> */
.L_x_26288:
        /* <DEDUP_REMOVED lines=8> */
.L_x_26287:
[----:B------:R-:W-:Y:S01]  /*36c0*/  FADD.FTZ R154, RZ, R64 ;  /* 0x00000040ff9a7221 */ /* 0x000fe20000010000 */
[----:B------:R-:W-:Y:S01]  /*36d0*/  IMAD.WIDE.U32 R152, R150, 0x20, R152 ;  /* 0x0000002096987825 */ /* 0x000fe200078e0098 */
[----:B------:R-:W-:-:S03]  /*36e0*/  UMOV UR11, 0xffffffff ;  /* 0xffffffff000b7882 */ /* 0x000fc60000000000 */
[----:B------:R-:W-:Y:S01]  /*36f0*/  FADD.FTZ R151, R154, R65 ;  /* 0x000000419a977221 */ /* 0x000fe20000010000 */
[----:B------:R-:W-:Y:S03]  /*3700*/  STG.E.128 desc[UR6][R152.64], R8 ;  /* 0x0000000898007986 */ /* 0x000fe6000c101d06 */
[----:B------:R-:W-:Y:S01]  /*3710*/  FADD.FTZ R154, R151, R66 ;  /* 0x00000042979a7221 */ /* 0x000fe20000010000 */
[----:B------:R0:W-:Y:S03]  /*3720*/  STG.E.128 desc[UR6][R152.64+0x10], R144 ;  /* 0x0000109098007986 */ /* 0x0001e6000c101d06 */
[----:B------:R-:W-:-:S04]  /*3730*/  FADD.FTZ R151, R154, R67 ;  /* 0x000000439a977221 */ /* 0x000fc80000010000 */
[----:B------:R-:W-:-:S04]  /*3740*/  FADD.FTZ R154, R151, R60 ;  /* 0x0000003c979a7221 */ /* 0x000fc80000010000 */
        /* <DEDUP_REMOVED lines=211> */
.L_x_26302:
[----:B-1----:R-:W-:Y:S01]  /*4480*/  FADD.FTZ R151, R161, R160 ;  /* 0x000000a0a1977221 */ /* 0x002fe20000010000 */
[----:B------:R-:W-:Y:S01]  /*4490*/  ISETP.NE.AND P2, PT, RZ, UR9, PT ;  /* 0x00000009ff007c0c */ /* 0x000fe2000bf45270 */
[----:B------:R-:W1:Y:S01]  /*44a0*/  @!P0 LDC.64 R154, c[0x0][0x3c0] ;  /* 0x0000f000ff9a8b82 */ /* 0x000e620000000a00 */
[----:B0-----:R-:W-:Y:S02]  /*44b0*/  HADD2.F32 R161, -RZ, R108.H0_H0 ;  /* 0x2000006cffa17230 */ /* 0x001fe40000004100 */
[----:B------:R-:W-:Y:S01]  /*44c0*/  FFMA.FTZ R151, R151, R152, UR10 ;  /* 0x0000000a97977e23 */ /* 0x000fe20008010098 */
[----:B------:R-:W-:-:S05]  /*44d0*/  FMUL.FTZ R152, R159, R159 ;  /* 0x0000009f9f987220 */ /* 0x000fca0000410000 */
[----:B------:R-:W-:Y:S01]  /*44e0*/  FSEL R156, R152, RZ, P2 ;  /* 0x000000ff989c7208 */ /* 0x000fe20001000000 */
[----:B------:R-:W0:Y:S04]  /*44f0*/  LDC.64 R162, c[0x0][0x428] ;  /* 0x00010a00ffa27b82 */ /* 0x000e280000000a00 */
[----:B------:R-:W-:-:S04]  /*4500*/  FADD.FTZ R151, R151, R156 ;  /* 0x0000009c97977221 */ /* 0x000fc80000010000 */
[----:B------:R-:W2:Y:S02]  /*4510*/  @!P0 LDC.64 R152, c[0x0][0x3c8] ;  /* 0x0000f200ff988b82 */ /* 0x000ea40000000a00 */
[----:B------:R-:W3:Y:S01]  /*4520*/  MUFU.RSQ R151, R151 ;  /* 0x0000009700977308 */ /* 0x000ee20000001400 */
[----:B-1----:R-:W-:-:S05]  /*4530*/  @!P0 IMAD.WIDE R154, R2, 0x4, R154 ;  /* 0x00000004029a8825 */ /* 0x002fca00078e029a */
[----:B------:R1:W-:Y:S01]  /*4540*/  @!P0 STG.E desc[UR6][R154.64], R159 ;  /* 0x0000009f9a008986 */ /* 0x0003e2000c101906 */
[----:B--2---:R-:W-:Y:S01]  /*4550*/  @!P0 IMAD.WIDE R156, R2, 0x4, R152 ;  /* 0x00000004029c8825 */ /* 0x004fe200078e0298 */
[----:B------:R-:W-:-:S03]  /*4560*/  FSEL R152, R159, RZ, !P2 ;  /* 0x000000ff9f987208 */ /* 0x000fc60005000000 */
[--C-:B-1----:R-:W-:Y:S01]  /*4570*/  HADD2.F32 R154, -RZ, R140.reuse.H1_H1 ;  /* 0x3000008cff9a7230 */ /* 0x102fe20000004100 */
[----:B---3--:R1:W-:Y:S01]  /*4580*/  @!P0 STG.E desc[UR6][R156.64], R151 ;  /* 0x000000979c008986 */ /* 0x0083e2000c101906 */
[C---:B------:R-:W-:Y:S01]  /*4590*/  FADD.FTZ R158, -R152.reuse, R65 ;  /* 0x00000041989e7221 */ /* 0x040fe20000010100 */
[C---:B------:R-:W-:Y:S01]  /*45a0*/  FADD.FTZ R64, -R152.reuse, R64 ;  /* 0x0000004098407221 */ /* 0x040fe20000010100 */
[----:B------:R-:W-:Y:S02]  /*45b0*/  HADD2.F32 R153, -RZ, R140.H0_H0 ;  /* 0x2000008cff997230 */ /* 0x000fe40000004100 */
[----:B------:R-:W-:Y:S01]  /*45c0*/  FADD.FTZ R66, -R152, R66 ;  /* 0x0000004298427221 */ /* 0x000fe20000010100 */
[C---:B------:R-:W-:Y:S01]  /*45d0*/  FMUL.FTZ R65, R151.reuse, R158 ;  /* 0x0000009e97417220 */ /* 0x040fe20000410000 */
[----:B------:R-:W-:Y:S02]  /*45e0*/  HADD2.F32 R158, -RZ, R108.H1_H1 ;  /* 0x3000006cff9e7230 */ /* 0x000fe40000004100 */
[----:B------:R-:W-:Y:S01]  /*45f0*/  FMUL.FTZ R64, R151, R64 ;  /* 0x0000004097407220 */ /* 0x000fe20000410000 */
[----:B------:R-:W-:-:S02]  /*4600*/  HADD2.F32 R155, -RZ, R109.H0_H0 ;  /* 0x2000006dff9b7230 */ /* 0x000fc40000004100 */
[----:B------:R-:W-:Y:S01]  /*4610*/  FMUL.FTZ R66, R151, R66 ;  /* 0x0000004297427220 */ /* 0x000fe20000410000 */
[C---:B------:R-:W-:Y:S01]  /*4620*/  FADD.FTZ R60, -R152.reuse, R60 ;  /* 0x0000003c983c7221 */ /* 0x040fe20000010100 */
[----:B------:R-:W-:Y:S01]  /*4630*/  FFMA.FTZ R65, R65, R154, R158 ;  /* 0x0000009a41417223 */ /* 0x000fe2000001009e */
[----:B------:R-:W-:Y:S01]  /*4640*/  FADD.FTZ R154, -R152, R67 ;  /* 0x00000043989a7221 */ /* 0x000fe20000010100 */
[----:B-1----:R-:W-:Y:S02]  /*4650*/  HADD2.F32 R156, -RZ, R109.H1_H1 ;  /* 0x3000006dff9c7230 */ /* 0x002fe40000004100 */
[----:B------:R-:W-:Y:S01]  /*4660*/  FFMA.FTZ R64, R64, R153, R161 ;  /* 0x0000009940407223 */ /* 0x000fe200000100a1 */
[--C-:B------:R-:W-:Y:S02]  /*4670*/  HADD2.F32 R153, -RZ, R141.reuse.H0_H0 ;  /* 0x2000008dff997230 */ /* 0x100fe40000004100 */
[----:B------:R-:W-:Y:S01]  /*4680*/  FMUL.FTZ R67, R151, R154 ;  /* 0x0000009a97437220 */ /* 0x000fe20000410000 */
[----:B------:R-:W-:-:S02]  /*4690*/  HADD2.F32 R154, -RZ, R141.H1_H1 ;  /* 0x3000008dff9a7230 */ /* 0x000fc40000004100 */
[----:B------:R-:W-:Y:S01]  /*46a0*/  FMUL.FTZ R60, R151, R60 ;  /* 0x0000003c973c7220 */ /* 0x000fe20000410000 */
[----:B------:R-:W-:Y:S01]  /*46b0*/  FADD.FTZ R62, -R152, R62 ;  /* 0x0000003e983e7221 */ /* 0x000fe20000010100 */
[----:B------:R-:W-:Y:S01]  /*46c0*/  FFMA.FTZ R66, R66, R153, R155 ;  /* 0x0000009942427223 */ /* 0x000fe2000001009b */
[----:B------:R-:W-:Y:S02]  /*46d0*/  HADD2.F32 R153, -RZ, R142.H0_H0 ;  /* 0x2000008eff997230 */ /* 0x000fe40000004100 */
[----:B------:R-:W-:Y:S01]  /*46e0*/  FFMA.FTZ R67, R67, R154, R156 ;  /* 0x0000009a43437223 */ /* 0x000fe2000001009c */
[----:B------:R-:W-:Y:S01]  /*46f0*/  FADD.FTZ R154, -R152, R61 ;  /* 0x0000003d989a7221 */ /* 0x000fe20000010100 */
[--C-:B------:R-:W-:Y:S02]  /*4700*/  HADD2.F32 R156, -RZ, R110.reuse.H1_H1 ;  /* 0x3000006eff9c7230 */ /* 0x100fe40000004100 */
[----:B------:R-:W-:Y:S01]  /*4710*/  FMUL.FTZ R62, R151, R62 ;  /* 0x0000003e973e7220 */ /* 0x000fe20000410000 */
[----:B------:R-:W-:-:S02]  /*4720*/  HADD2.F32 R155, -RZ, R110.H0_H0 ;  /* 0x2000006eff9b7230 */ /* 0x000fc40000004100 */
[----:B------:R-:W-:Y:S01]  /*4730*/  FMUL.FTZ R61, R151, R154 ;  /* 0x0000009a973d7220 */ /* 0x000fe20000410000 */
[----:B------:R-:W-:Y:S02]  /*4740*/  HADD2.F32 R154, -RZ, R142.H1_H1 ;  /* 0x3000008eff9a7230 */ /* 0x000fe40000004100 */
[C---:B------:R-:W-:Y:S01]  /*4750*/  FADD.FTZ R56, -R152.reuse, R56 ;  /* 0x0000003898387221 */ /* 0x040fe20000010100 */
[----:B------:R-:W-:Y:S01]  /*4760*/  FADD.FTZ R58, -R152, R58 ;  /* 0x0000003a983a7221 */ /* 0x000fe20000010100 */
[----:B------:R-:W-:Y:S01]  /*4770*/  FFMA.FTZ R60, R60, R153, R155 ;  /* 0x000000993c3c7223 */ /* 0x000fe2000001009b */
[----:B------:R-:W-:Y:S02]  /*4780*/  HADD2.F32 R153, -RZ, R143.H0_H0 ;  /* 0x2000008fff997230 */ /* 0x000fe40000004100 */
[----:B------:R-:W-:Y:S01]  /*4790*/  FFMA.FTZ R61, R61, R154, R156 ;  /* 0x0000009a3d3d7223 */ /* 0x000fe2000001009c */
[----:B------:R-:W-:Y:S01]  /*47a0*/  FADD.FTZ R154, -R152, R63 ;  /* 0x0000003f989a7221 */ /* 0x000fe20000010100 */
[----:B------:R-:W-:-:S02]  /*47b0*/  HADD2.F32 R156, -RZ, R111.H1_H1 ;  /* 0x3000006fff9c7230 */ /* 0x000fc40000004100 */
[C---:B------:R-:W-:Y:S01]  /*47c0*/  FMUL.FTZ R56, R151.reuse, R56 ;  /* 0x0000003897387220 */ /* 0x040fe20000410000 */
[----:B------:R-:W-:Y:S02]  /*47d0*/  HADD2.F32 R155, -RZ, R111.H0_H0 ;  /* 0x2000006fff9b7230 */ /* 0x000fe40000004100 */
[C---:B------:R-:W-:Y:S01]  /*47e0*/  FMUL.FTZ R63, R151.reuse, R154 ;  /* 0x0000009a973f7220 */ /* 0x040fe20000410000 */
[----:B------:R-:W-:Y:S02]  /*47f0*/  HADD2.F32 R154, -RZ, R143.H1_H1 ;  /* 0x3000008fff9a7230 */ /* 0x000fe40000004100 */
[----:B------:R-:W-:Y:S01]  /*4800*/  FMUL.FTZ R58, R151, R58 ;  /* 0x0000003a973a7220 */ /* 0x000fe20000410000 */
        /* <DEDUP_REMOVED lines=164> */
[----:B------:R-:W-:Y:S01]  /*5250*/  FADD.FTZ R8, -R152, R8 ;  /* 0x0000000898087221 */ /* 0x000fe20000010100 */
[----:B------:R-:W-:Y:S02]  /*5260*/  HADD2.F32 R157, -RZ, R112.H0_H0 ;  /* 0x20000070ff9d7230 */ /* 0x000fe40000004100 */
[----:B------:R-:W-:Y:S01]  /*5270*/  FFMA.FTZ R28, R28, R153, R155 ;  /* 0x000000991c1c7223 */ /* 0x000fe2000001009b */
[----:B------:R-:W-:-:S02]  /*5280*/  HADD2.F32 R153, -RZ, R127.H0_H0 ;  /* 0x2000007fff997230 */ /* 0x000fc40000004100 */
[----:B------:R-:W-:Y:S01]  /*5290*/  FFMA.FTZ R29, R29, R154, R156 ;  /* 0x0000009a1d1d7223 */ /* 0x000fe2000001009c */
[C---:B------:R-:W-:Y:S01]  /*52a0*/  FADD.FTZ R154, -R152.reuse, R31 ;  /* 0x0000001f989a7221 */ /* 0x040fe20000010100 */
[--C-:B------:R-:W-:Y:S02]  /*52b0*/  HADD2.F32 R156, -RZ, R95.reuse.H1_H1 ;  /* 0x3000005fff9c7230 */ /* 0x100fe40000004100 */
[C---:B------:R-:W-:Y:S01]  /*52c0*/  FMUL.FTZ R8, R151.reuse, R8 ;  /* 0x0000000897087220 */ /* 0x040fe20000410000 */
[----:B------:R-:W-:Y:S02]  /*52d0*/  HADD2.F32 R155, -RZ, R95.H0_H0 ;  /* 0x2000005fff9b7230 */ /* 0x000fe40000004100 */
[----:B------:R-:W-:Y:S01]  /*52e0*/  FMUL.FTZ R31, R151, R154 ;  /* 0x0000009a971f7220 */ /* 0x000fe20000410000 */
[----:B------:R-:W-:Y:S02]  /*52f0*/  HADD2.F32 R154, -RZ, R127.H1_H1 ;  /* 0x3000007fff9a7230 */ /* 0x000fe40000004100 */
[----:B------:R-:W-:Y:S01]  /*5300*/  FADD.FTZ R10, -R152, R10 ;  /* 0x0000000a980a7221 */ /* 0x000fe20000010100 */
[----:B------:R-:W-:-:S02]  /*5310*/  HADD2.F32 R159, -RZ, R113.H0_H0 ;  /* 0x20000071ff9f7230 */ /* 0x000fc40000004100 */
[----:B------:R-:W-:Y:S01]  /*5320*/  FFMA.FTZ R30, R30, R153, R155 ;  /* 0x000000991e1e7223 */ /* 0x000fe2000001009b */
[----:B------:R-:W-:Y:S02]  /*5330*/  HADD2.F32 R153, -RZ, R120.H0_H0 ;  /* 0x20000078ff997230 */ /* 0x000fe40000004100 */
[----:B------:R-:W-:Y:S01]  /*5340*/  FFMA.FTZ R31, R31, R154, R156 ;  /* 0x0000009a1f1f7223 */ /* 0x000fe2000001009c */
[----:B------:R-:W-:Y:S01]  /*5350*/  FADD.FTZ R154, -R152, R25 ;  /* 0x00000019989a7221 */ /* 0x000fe20000010100 */
[--C-:B------:R-:W-:Y:S02]  /*5360*/  HADD2.F32 R156, -RZ, R88.reuse.H1_H1 ;  /* 0x30000058ff9c7230 */ /* 0x100fe40000004100 */
[C---:B------:R-:W-:Y:S01]  /*5370*/  FMUL.FTZ R10, R151.reuse, R10 ;  /* 0x0000000a970a7220 */ /* 0x040fe20000410000 */
[----:B------:R-:W-:Y:S02]  /*5380*/  HADD2.F32 R155, -RZ, R88.H0_H0 ;  /* 0x20000058ff9b7230 */ /* 0x000fe40000004100 */
[----:B------:R-:W-:Y:S01]  /*5390*/  FMUL.FTZ R25, R151, R154 ;  /* 0x0000009a97197220 */ /* 0x000fe20000410000 */
[----:B------:R-:W-:-:S02]  /*53a0*/  HADD2.F32 R154, -RZ, R120.H1_H1 ;  /* 0x30000078ff9a7230 */ /* 0x000fc40000004100 */
[----:B------:R-:W-:Y:S01]  /*53b0*/  FADD.FTZ R144, -R152, R144 ;  /* 0x0000009098907221 */ /* 0x000fe20000010100 */
[----:B------:R-:W-:Y:S01]  /*53c0*/  F2FP.F16.F32.PACK_AB R31, R31, R30 ;  /* 0x0000001e1f1f723e */ /* 0x000fe200000000ff */
        /* <DEDUP_REMOVED lines=8> */
[----:B------:R-:W-:Y:S01]  /*5450*/  HADD2.F32 R154, -RZ, R121.H1_H1 ;  /* 0x30000079ff9a7230 */ /* 0x000fe20000004100 */
[----:B------:R-:W-:Y:S01]  /*5460*/  F2FP.F16.F32.PACK_AB R30, R29, R28 ;  /* 0x0000001c1d1e723e */ /* 0x000fe200000000ff */
[----:B------:R-:W-:Y:S01]  /*5470*/  FADD.FTZ R146, -R152, R146 ;  /* 0x0000009298927221 */ /* 0x000fe20000010100 */
[----:B------:R-:W-:Y:S01]  /*5480*/  FFMA.FTZ R26, R26, R153, R155 ;  /* 0x000000991a1a7223 */ /* 0x000fe2000001009b */
[----:B------:R-:W-:Y:S02]  /*5490*/  HADD2.F32 R153, -RZ, R122.H0_H0 ;  /* 0x2000007aff997230 */ /* 0x000fe40000004100 */
[----:B------:R-:W-:Y:S01]  /*54a0*/  FFMA.FTZ R27, R27, R154, R156 ;  /* 0x0000009a1b1b7223 */ /* 0x000fe2000001009c */
[----:B------:R-:W-:Y:S01]  /*54b0*/  FADD.FTZ R154, -R152, R21 ;  /* 0x00000015989a7221 */ /* 0x000fe20000010100 */
[--C-:B------:R-:W-:Y:S01]  /*54c0*/  HADD2.F32 R156, -RZ, R90.reuse.H1_H1 ;  /* 0x3000005aff9c7230 */ /* 0x100fe20000004100 */
[----:B------:R-:W-:Y:S01]  /*54d0*/  F2FP.F16.F32.PACK_AB R28, R33, R32 ;  /* 0x00000020211c723e */ /* 0x000fe200000000ff */
[----:B------:R-:W-:-:S02]  /*54e0*/  HADD2.F32 R155, -RZ, R90.H0_H0 ;  /* 0x2000005aff9b7230 */ /* 0x000fc40000004100 */
[C---:B------:R-:W-:Y:S01]  /*54f0*/  FMUL.FTZ R21, R151.reuse, R154 ;  /* 0x0000009a97157220 */ /* 0x040fe20000410000 */
[----:B------:R-:W-:Y:S01]  /*5500*/  HADD2.F32 R154, -RZ, R122.H1_H1 ;  /* 0x3000007aff9a7230 */ /* 0x000fe20000004100 */
[----:B------:R-:W1:Y:S01]  /*5510*/  LDC.64 R32, c[0x0][0x380] ;  /* 0x0000e000ff207b82 */ /* 0x000e620000000a00 */
[----:B------:R-:W-:Y:S01]  /*5520*/  FMUL.FTZ R146, R151, R146 ;  /* 0x0000009297927220 */ /* 0x000fe20000410000 */
[----:B------:R-:W-:Y:S01]  /*5530*/  FFMA.FTZ R20, R20, R153, R155 ;  /* 0x0000009914147223 */ /* 0x000fe2000001009b */
[----:B------:R-:W-:Y:S02]  /*5540*/  HADD2.F32 R153, -RZ, R123.H0_H0 ;  /* 0x2000007bff997230 */ /* 0x000fe40000004100 */
[----:B------:R-:W-:Y:S01]  /*5550*/  FFMA.FTZ R21, R21, R154, R156 ;  /* 0x0000009a15157223 */ /* 0x000fe2000001009c */
[----:B------:R-:W-:Y:S01]  /*5560*/  FADD.FTZ R154, -R152, R23 ;  /* 0x00000017989a7221 */ /* 0x000fe20000010100 */
[--C-:B------:R-:W-:Y:S01]  /*5570*/  HADD2.F32 R155, -RZ, R91.reuse.H0_H0 ;  /* 0x2000005bff9b7230 */ /* 0x100fe20000004100 */
[----:B------:R-:W-:Y:S01]  /*5580*/  F2FP.F16.F32.PACK_AB R63, R63, R62 ;  /* 0x0000003e3f3f723e */ /* 0x000fe200000000ff */
[----:B------:R-:W-:-:S02]  /*5590*/  HADD2.F32 R156, -RZ, R91.H1_H1 ;  /* 0x3000005bff9c7230 */ /* 0x000fc40000004100 */
[----:B------:R-:W-:Y:S01]  /*55a0*/  FMUL.FTZ R23, R151, R154 ;  /* 0x0000009a97177220 */ /* 0x000fe20000410000 */
[----:B------:R-:W-:Y:S02]  /*55b0*/  HADD2.F32 R154, -RZ, R123.H1_H1 ;  /* 0x3000007bff9a7230 */ /* 0x000fe40000004100 */
[----:B------:R-:W-:Y:S01]  /*55c0*/  FFMA.FTZ R22, R22, R153, R155 ;  /* 0x0000009916167223 */ /* 0x000fe2000001009b */
[----:B------:R-:W-:Y:S01]  /*55d0*/  HADD2.F32 R153, -RZ, R116.H0_H0 ;  /* 0x20000074ff997230 */ /* 0x000fe20000004100 */
[----:B------:R-:W-:Y:S01]  /*55e0*/  F2FP.F16.F32.PACK_AB R62, R61, R60 ;  /* 0x0000003c3d3e723e */ /* 0x000fe200000000ff */
[--C-:B------:R-:W-:Y:S02]  /*55f0*/  HADD2.F32 R155, -RZ, R84.reuse.H0_H0 ;  /* 0x20000054ff9b7230 */ /* 0x100fe40000004100 */
[----:B------:R-:W-:Y:S01]  /*5600*/  FFMA.FTZ R23, R23, R154, R156 ;  /* 0x0000009a17177223 */ /* 0x000fe2000001009c */
[----:B------:R-:W-:Y:S01]  /*5610*/  FADD.FTZ R154, -R152, R17 ;  /* 0x00000011989a7221 */ /* 0x000fe20000010100 */
[----:B------:R-:W-:Y:S01]  /*5620*/  HADD2.F32 R156, -RZ, R84.H1_H1 ;  /* 0x30000054ff9c7230 */ /* 0x000fe20000004100 */
[----:B------:R-:W-:Y:S01]  /*5630*/  F2FP.F16.F32.PACK_AB R61, R67, R66 ;  /* 0x00000042433d723e */ /* 0x000fe200000000ff */
[----:B------:R-:W-:Y:S01]  /*5640*/  FFMA.FTZ R16, R16, R153, R155 ;  /* 0x0000009910107223 */ /* 0x000fe2000001009b */
[----:B------:R-:W-:-:S02]  /*5650*/  HADD2.F32 R153, -RZ, R117.H0_H0 ;  /* 0x20000075ff997230 */ /* 0x000fc40000004100 */
[----:B------:R-:W-:Y:S01]  /*5660*/  FMUL.FTZ R17, R151, R154 ;  /* 0x0000009a97117220 */ /* 0x000fe20000410000 */
[----:B------:R-:W-:Y:S01]  /*5670*/  HADD2.F32 R155, -RZ, R85.H0_H0 ;  /* 0x20000055ff9b7230 */ /* 0x000fe20000004100 */
[----:B------:R-:W-:Y:S01]  /*5680*/  F2FP.F16.F32.PACK_AB R60, R65, R64 ;  /* 0x00000040413c723e */ /* 0x000fe200000000ff */
[----:B------:R-:W-:Y:S01]  /*5690*/  HADD2.F32 R154, -RZ, R116.H1_H1 ;  /* 0x30000074ff9a7230 */ /* 0x000fe20000004100 */
[----:B------:R-:W-:Y:S02]  /*56a0*/  F2FP.F16.F32.PACK_AB R39, R39, R38 ;  /* 0x000000262727723e */ /* 0x000fe400000000ff */
[----:B------:R-:W-:Y:S01]  /*56b0*/  FFMA.FTZ R18, R18, R153, R155 ;  /* 0x0000009912127223 */ /* 0x000fe2000001009b */
[----:B------:R-:W-:Y:S02]  /*56c0*/  HADD2.F32 R153, -RZ, R118.H0_H0 ;  /* 0x20000076ff997230 */ /* 0x000fe40000004100 */
[----:B------:R-:W-:Y:S01]  /*56d0*/  FFMA.FTZ R17, R17, R154, R156 ;  /* 0x0000009a11117223 */ /* 0x000fe2000001009c */
[----:B------:R-:W-:-:S02]  /*56e0*/  HADD2.F32 R155, -RZ, R86.H0_H0 ;  /* 0x20000056ff9b7230 */ /* 0x000fc40000004100 */
[----:B------:R-:W-:Y:S01]  /*56f0*/  FADD.FTZ R154, -R152, R19 ;  /* 0x00000013989a7221 */ /* 0x000fe20000010100 */
[----:B------:R-:W-:Y:S01]  /*5700*/  HADD2.F32 R156, -RZ, R85.H1_H1 ;  /* 0x30000055ff9c7230 */ /* 0x000fe20000004100 */
[----:B------:R-:W-:Y:S01]  /*5710*/  F2FP.F16.F32.PACK_AB R38, R37, R36 ;  /* 0x000000242526723e */ /* 0x000fe200000000ff */
[----:B------:R-:W-:Y:S01]  /*5720*/  FFMA.FTZ R153, R12, R153, R155 ;  /* 0x000000990c997223 */ /* 0x000fe2000001009b */
[----:B------:R-:W-:Y:S01]  /*5730*/  FADD.FTZ R12, -R152, R13 ;  /* 0x0000000d980c7221 */ /* 0x000fe20000010100 */
[----:B------:R-:W-:Y:S01]  /*5740*/  FMUL.FTZ R19, R151, R154 ;  /* 0x0000009a97137220 */ /* 0x000fe20000410000 */
[----:B------:R-:W-:Y:S01]  /*5750*/  HADD2.F32 R154, -RZ, R117.H1_H1 ;  /* 0x30000075ff9a7230 */ /* 0x000fe20000004100 */
[----:B------:R-:W-:Y:S01]  /*5760*/  F2FP.F16.F32.PACK_AB R37, R43, R42 ;  /* 0x0000002a2b25723e */ /* 0x000fe200000000ff */
[----:B------:R-:W-:Y:S02]  /*5770*/  HADD2.F32 R13, -RZ, R118.H1_H1 ;  /* 0x30000076ff0d7230 */ /* 0x000fe40000004100 */
[----:B------:R-:W-:Y:S01]  /*5780*/  FMUL.FTZ R12, R151, R12 ;  /* 0x0000000c970c7220 */ /* 0x000fe20000410000 */
[----:B------:R-:W-:-:S02]  /*5790*/  HADD2.F32 R155, -RZ, R86.H1_H1 ;  /* 0x30000056ff9b7230 */ /* 0x000fc40000004100 */
[----:B------:R-:W-:Y:S01]  /*57a0*/  FFMA.FTZ R19, R19, R154, R156 ;  /* 0x0000009a13137223 */ /* 0x000fe2000001009c */
[----:B------:R-:W-:Y:S02]  /*57b0*/  F2FP.F16.F32.PACK_AB R36, R41, R40 ;  /* 0x000000282924723e */ /* 0x000fe400000000ff */
[----:B------:R-:W-:Y:S01]  /*57c0*/  F2FP.F16.F32.PACK_AB R23, R23, R22 ;  /* 0x000000161717723e */ /* 0x000fe200000000ff */
[----:B------:R-:W-:Y:S01]  /*57d0*/  FFMA.FTZ R154, R12, R13, R155 ;  /* 0x0000000d0c9a7223 */ /* 0x000fe2000001009b */
[----:B------:R-:W-:Y:S02]  /*57e0*/  HADD2.F32 R155, -RZ, R119.H0_H0 ;  /* 0x20000077ff9b7230 */ /* 0x000fe40000004100 */
[----:B------:R-:W-:Y:S01]  /*57f0*/  FADD.FTZ R12, -R152, R15 ;  /* 0x0000000f980c7221 */ /* 0x000fe20000010100 */
[--C-:B------:R-:W-:Y:S01]  /*5800*/  HADD2.F32 R13, -RZ, R87.reuse.H0_H0 ;  /* 0x20000057ff0d7230 */ /* 0x100fe20000004100 */
[----:B------:R-:W-:Y:S01]  /*5810*/  F2FP.F16.F32.PACK_AB R29, R35, R34 ;  /* 0x00000022231d723e */ /* 0x000fe200000000ff */
[----:B------:R-:W-:-:S02]  /*5820*/  HADD2.F32 R15, -RZ, R87.H1_H1 ;  /* 0x30000057ff0f7230 */ /* 0x000fc40000004100 */
[----:B------:R-:W-:Y:S01]  /*5830*/  FMUL.FTZ R12, R151, R12 ;  /* 0x0000000c970c7220 */ /* 0x000fe20000410000 */
[----:B------:R-:W-:Y:S01]  /*5840*/  F2FP.F16.F32.PACK_AB R22, R21, R20 ;  /* 0x000000141516723e */ /* 0x000fe200000000ff */
[----:B------:R-:W-:Y:S01]  /*5850*/  FFMA.FTZ R155, R14, R155, R13 ;  /* 0x0000009b0e9b7223 */ /* 0x000fe2000001000d */
[----:B------:R-:W-:Y:S01]  /*5860*/  HADD2.F32 R13, -RZ, R119.H1_H1 ;  /* 0x30000077ff0d7230 */ /* 0x000fe20000004100 */
[----:B------:R-:W-:Y:S01]  /*5870*/  F2FP.F16.F32.PACK_AB R14, R45, R44 ;  /* 0x0000002c2d0e723e */ /* 0x000fe200000000ff */
[----:B0-----:R-:W-:Y:S01]  /*5880*/  IMAD.WIDE.U32 R44, R3, 0x10, R162 ;  /* 0x00000010032c7825 */ /* 0x001fe200078e00a2 */
[----:B------:R-:W-:-:S03]  /*5890*/  F2FP.F16.F32.PACK_AB R21, R27, R26 ;  /* 0x0000001a1b15723e */ /* 0x000fc600000000ff */
[----:B------:R-:W-:Y:S01]  /*58a0*/  FFMA.FTZ R156, R12, R13, R15 ;  /* 0x0000000d0c9c7223 */ /* 0x000fe2000001000f */
[----:B------:R-:W-:Y:S01]  /*58b0*/  HADD2.F32 R13, -RZ, R80.H0_H0 ;  /* 0x20000050ff0d7230 */ /* 0x000fe20000004100 */
[----:B------:R-:W-:Y:S01]  /*58c0*/  F2FP.F16.F32.PACK_AB R15, R47, R46 ;  /* 0x0000002e2f0f723e */ /* 0x000fe200000000ff */
[----:B------:R-:W-:Y:S01]  /*58d0*/  IMAD.WIDE.U32 R46, R7, 0x10, R162 ;  /* 0x00000010072e7825 */ /* 0x000fe200078e00a2 */
[----:B------:R-:W-:-:S03]  /*58e0*/  F2FP.F16.F32.PACK_AB R12, R49, R48 ;  /* 0x00000030310c723e */ /* 0x000fc600000000ff */
[----:B------:R-:W-:Y:S01]  /*58f0*/  FFMA.FTZ R157, R8, R157, R13 ;  /* 0x0000009d089d7223 */ /* 0x000fe2000001000d */
[----:B------:R-:W-:Y:S01]  /*5900*/  FADD.FTZ R8, -R152, R9 ;  /* 0x0000000998087221 */ /* 0x000fe20000010100 */
[----:B------:R-:W-:Y:S01]  /*5910*/  HADD2.F32 R9, -RZ, R112.H1_H1 ;  /* 0x30000070ff097230 */ /* 0x000fe20000004100 */
[----:B------:R0:W-:Y:S01]  /*5920*/  STG.E.128 desc[UR6][R46.64], R60 ;  /* 0x0000003c2e007986 */ /* 0x0001e2000c101d06 */
[----:B------:R-:W-:Y:S02]  /*5930*/  HADD2.F32 R13, -RZ, R80.H1_H1 ;  /* 0x30000050ff0d7230 */ /* 0x000fe40000004100 */
[----:B------:R-:W-:Y:S01]  /*5940*/  FMUL.FTZ R8, R151, R8 ;  /* 0x0000000897087220 */ /* 0x000fe20000410000 */
[----:B------:R-:W-:Y:S01]  /*5950*/  IMAD.WIDE.U32 R48, R4, 0x10, R162 ;  /* 0x0000001004307825 */ /* 0x000fe200078e00a2 */
[----:B------:R-:W-:-:S03]  /*5960*/  F2FP.F16.F32.PACK_AB R20, R25, R24 ;  /* 0x000000181914723e */ /* 0x000fc600000000ff */
[----:B------:R-:W-:Y:S01]  /*5970*/  FFMA.FTZ R158, R8, R9, R13 ;  /* 0x00000009089e7223 */ /* 0x000fe2000001000d */
[--C-:B------:R-:W-:Y:S02]  /*5980*/  HADD2.F32 R9, -RZ, R81.reuse.H0_H0 ;  /* 0x20000051ff097230 */ /* 0x100fe40000004100 */
[----:B------:R-:W-:Y:S01]  /*5990*/  FADD.FTZ R8, -R152, R11 ;  /* 0x0000000b98087221 */ /* 0x000fe20000010100 */
[----:B------:R-:W-:Y:S01]  /*59a0*/  HADD2.F32 R11, -RZ, R81.H1_H1 ;  /* 0x30000051ff0b7230 */ /* 0x000fe20000004100 */
[----:B------:R-:W-:Y:S01]  /*59b0*/  F2FP.F16.F32.PACK_AB R13, R51, R50 ;  /* 0x00000032330d723e */ /* 0x000fe200000000ff */
[----:B------:R-:W-:-:S04]  /*59c0*/  IMAD.WIDE.U32 R50, R149, 0x10, R162 ;  /* 0x0000001095327825 */ /* 0x000fc800078e00a2 */
[----:B------:R-:W-:Y:S01]  /*59d0*/  FFMA.FTZ R159, R10, R159, R9 ;  /* 0x0000009f0a9f7223 */ /* 0x000fe20000010009 */
[----:B------:R-:W-:Y:S01]  /*59e0*/  FMUL.FTZ R8, R151, R8 ;  /* 0x0000000897087220 */ /* 0x000fe20000410000 */
[----:B------:R-:W-:Y:S01]  /*59f0*/  F2FP.F16.F32.PACK_AB R154, R154, R153 ;  /* 0x000000999a9a723e */ /* 0x000fe200000000ff */
[----:B------:R-:W-:Y:S01]  /*5a00*/  HADD2.F32 R9, -RZ, R113.H1_H1 ;  /* 0x30000071ff097230 */ /* 0x000fe20000004100 */
[----:B------:R-:W-:Y:S01]  /*5a10*/  F2FP.F16.F32.PACK_AB R155, R156, R155 ;  /* 0x0000009b9c9b723e */ /* 0x000fe200000000ff */
[----:B------:R-:W-:Y:S01]  /*5a20*/  HADD2.F32 R10, -RZ, R83.H1_H1 ;  /* 0x30000053ff0a7230 */ /* 0x000fe20000004100 */
[----:B------:R-:W-:Y:S01]  /*5a30*/  F2FP.F16.F32.PACK_AB R153, R19, R18 ;  /* 0x000000121399723e */ /* 0x000fe200000000ff */
[----:B------:R-:W-:-:S04]  /*5a40*/  IMAD.WIDE.U32 R148, R148, 0x10, R162 ;  /* 0x0000001094947825 */ /* 0x000fc800078e00a2 */
[----:B------:R-:W-:Y:S01]  /*5a50*/  FFMA.FTZ R160, R8, R9, R11 ;  /* 0x0000000908a07223 */ /* 0x000fe2000001000b */
[C---:B------:R-:W-:Y:S01]  /*5a60*/  FADD.FTZ R8, -R152.reuse, R145 ;  /* 0x0000009198087221 */ /* 0x040fe20000010100 */
[----:B------:R-:W-:Y:S01]  /*5a70*/  FADD.FTZ R152, -R152, R147 ;  /* 0x0000009398987221 */ /* 0x000fe20000010100 */
[----:B------:R-:W-:Y:S01]  /*5a80*/  HADD2.F32 R9, -RZ, R114.H0_H0 ;  /* 0x20000072ff097230 */ /* 0x000fe20000004100 */
[----:B-1----:R-:W-:Y:S01]  /*5a90*/  LEA R2, R32, R2, 0x2 ;  /* 0x0000000220027211 */ /* 0x002fe200078e10ff */
[----:B------:R-:W-:Y:S02]  /*5aa0*/  HADD2.F32 R11, -RZ, R82.H0_H0 ;  /* 0x20000052ff0b7230 */ /* 0x000fe40000004100 */
[C---:B------:R-:W-:Y:S01]  /*5ab0*/  FMUL.FTZ R8, R151.reuse, R8 ;  /* 0x0000000897087220 */ /* 0x040fe20000410000 */
[----:B------:R-:W-:Y:S02]  /*5ac0*/  HADD2.F32 R145, -RZ, R114.H1_H1 ;  /* 0x30000072ff917230 */ /* 0x000fe40000004100 */
[----:B------:R-:W-:Y:S01]  /*5ad0*/  FMUL.FTZ R147, R151, R152 ;  /* 0x0000009897937220 */ /* 0x000fe20000410000 */
[----:B------:R-:W-:-:S04]  /*5ae0*/  IMAD.WIDE.U32 R6, R6, 0x10, R162 ;  /* 0x0000001006067825 */ /* 0x000fc800078e00a2 */
[----:B------:R-:W-:Y:S01]  /*5af0*/  FFMA.FTZ R144, R144, R9, R11 ;  /* 0x0000000990907223 */ /* 0x000fe2000001000b */
[----:B------:R-:W-:Y:S01]  /*5b00*/  F2FP.F16.F32.PACK_AB R152, R17, R16 ;  /* 0x000000101198723e */ /* 0x000fe200000000ff */
[----:B------:R-:W-:Y:S01]  /*5b10*/  HADD2.F32 R9, -RZ, R82.H1_H1 ;  /* 0x30000052ff097230 */ /* 0x000fe20000004100 */
[----:B------:R-:W-:Y:S01]  /*5b20*/  ISETP.GE.AND P0, PT, R2, R33, PT ;  /* 0x000000210200720c */ /* 0x000fe20003f06270 */
[----:B------:R-:W-:Y:S02]  /*5b30*/  HADD2.F32 R11, -RZ, R83.H0_H0 ;  /* 0x20000053ff0b7230 */ /* 0x000fe40000004100 */
[----:B------:R-:W-:-:S04]  /*5b40*/  IMAD.WIDE.U32 R4, R5, 0x10, R162 ;  /* 0x0000001005047825 */ /* 0x000fc800078e00a2 */
[----:B------:R-:W-:Y:S01]  /*5b50*/  FFMA.FTZ R145, R8, R145, R9 ;  /* 0x0000009108917223 */ /* 0x000fe20000010009 */
[--C-:B------:R-:W-:Y:S02]  /*5b60*/  HADD2.F32 R9, -RZ, R115.reuse.H0_H0 ;  /* 0x20000073ff097230 */ /* 0x100fe40000004100 */
[----:B------:R-:W-:Y:S02]  /*5b70*/  HADD2.F32 R8, -RZ, R115.H1_H1 ;  /* 0x30000073ff087230 */ /* 0x000fe40000004100 */
[----:B------:R-:W-:-:S04]  /*5b80*/  IMAD.WIDE.U32 R150, R150, 0x10, R162 ;  /* 0x0000001096967825 */ /* 0x000fc800078e00a2 */
[----:B------:R-:W-:Y:S01]  /*5b90*/  FFMA.FTZ R146, R146, R9, R11 ;  /* 0x0000000992927223 */ /* 0x000fe2000001000b */
[----:B------:R-:W-:Y:S01]  /*5ba0*/  F2FP.F16.F32.PACK_AB R11, R55, R54 ;  /* 0x00000036370b723e */ /* 0x000fe200000000ff */
[----:B------:R-:W-:Y:S01]  /*5bb0*/  FFMA.FTZ R147, R147, R8, R10 ;  /* 0x0000000893937223 */ /* 0x000fe2000001000a */
[----:B------:R-:W-:Y:S02]  /*5bc0*/  F2FP.F16.F32.PACK_AB R10, R53, R52 ;  /* 0x00000034350a723e */ /* 0x000fe400000000ff */
[----:B------:R-:W-:Y:S02]  /*5bd0*/  F2FP.F16.F32.PACK_AB R9, R59, R58 ;  /* 0x0000003a3b09723e */ /* 0x000fe400000000ff */
[----:B------:R-:W-:Y:S02]  /*5be0*/  F2FP.F16.F32.PACK_AB R8, R57, R56 ;  /* 0x000000383908723e */ /* 0x000fe400000000ff */
[----:B------:R-:W-:Y:S02]  /*5bf0*/  F2FP.F16.F32.PACK_AB R147, R147, R146 ;  /* 0x000000929393723e */ /* 0x000fe400000000ff */
[----:B------:R-:W-:Y:S01]  /*5c00*/  F2FP.F16.F32.PACK_AB R146, R145, R144 ;  /* 0x000000909192723e */ /* 0x000fe200000000ff */
[----:B------:R0:W-:Y:S01]  /*5c10*/  STG.E.128 desc[UR6][R48.64], R8 ;  /* 0x0000000830007986 */ /* 0x0001e2000c101d06 */
[----:B------:R-:W-:-:S02]  /*5c20*/  F2FP.F16.F32.PACK_AB R145, R160, R159 ;  /* 0x0000009fa091723e */ /* 0x000fc400000000ff */
[----:B------:R-:W-:Y:S01]  /*5c30*/  F2FP.F16.F32.PACK_AB R144, R158, R157 ;  /* 0x0000009d9e90723e */ /* 0x000fe200000000ff */
        /* <DEDUP_REMOVED lines=8> */
.L_x_26289:
        /* <DEDUP_REMOVED lines=8> */
.L_x_26292:
[----:B------:R-:W-:Y:S05]  /*5d40*/  BSYNC B0 ;  /* 0x0000000000007941 */ /* 0x000fea0003800000 */
.L_x_26291:
        /* <DEDUP_REMOVED lines=9> */
.L_x_26293:
[----:B------:R-:W-:Y:S01]  /*5de0*/  HFMA2 R153, -RZ, RZ, 0, 2.384185791015625e-07 ;  /* 0x00000004ff997431 */ /* 0x000fe200000001ff */
[----:B------:R-:W-:-:S05]  /*5df0*/  MOV R157, R162 ;  /* 0x000000a2009d7202 */ /* 0x000fca0000000f00 */
[----:B------:R-:W-:-:S05]  /*5e00*/  FADD.FTZ R157, R156, R157 ;  /* 0x0000009d9c9d7221 */ /* 0x000fca0000010000 */
[----:B------:R-:W-:-:S07]  /*5e10*/  MOV R164, R157 ;  /* 0x0000009d00a47202 */ /* 0x000fce0000000f00 */
[----:B------:R-:W-:Y:S05]  /*5e20*/  WARPSYNC.COLLECTIVE R155, `(.L_x_26294) ;  /* 0x000000009b087348 */ /* 0x000fea0003c00000 */
[----:B------:R0:W1:Y:S02]  /*5e30*/  SHFL.BFLY P2, R162, R164, R153, R154 ;  /* 0x0c000099a4a27389 */ /* 0x000064000004009a */
[----:B01----:R-:W-:Y:S05]  /*5e40*/  ENDCOLLECTIVE ;  /* 0x000000000000791b */ /* 0x003fea0003800000 */
.L_x_26294:
        /* <DEDUP_REMOVED lines=8> */
.L_x_26295:
[----:B------:R-:W-:Y:S01]  /*5ed0*/  HFMA2 R153, -RZ, RZ, 0, 9.5367431640625e-07 ;  /* 0x00000010ff997431 */ /* 0x000fe200000001ff */
[----:B------:R-:W-:-:S05]  /*5ee0*/  MOV R159, R162 ;  /* 0x000000a2009f7202 */ /* 0x000fca0000000f00 */
[----:B------:R-:W-:-:S05]  /*5ef0*/  FADD.FTZ R160, R158, R159 ;  /* 0x0000009f9ea07221 */ /* 0x000fca0000010000 */
[----:B------:R-:W-:-:S07]  /*5f00*/  MOV R164, R160 ;  /* 0x000000a000a47202 */ /* 0x000fce0000000f00 */
[----:B------:R-:W-:Y:S05]  /*5f10*/  WARPSYNC.COLLECTIVE R155, `(.L_x_26296) ;  /* 0x000000009b087348 */ /* 0x000fea0003c00000 */
[----:B------:R0:W1:Y:S02]  /*5f20*/  SHFL.BFLY P2, R162, R164, R153, R154 ;  /* 0x0c000099a4a27389 */ /* 0x000064000004009a */
[----:B01----:R-:W-:Y:S05]  /*5f30*/  ENDCOLLECTIVE ;  /* 0x000000000000791b */ /* 0x003fea0003800000 */
.L_x_26296:
        /* <DEDUP_REMOVED lines=137> */
.L_x_26297:
[----:B------:R-:W-:Y:S01]  /*67d0*/  HFMA2 R153, -RZ, RZ, 0, 1.1920928955078125e-07 ;  /* 0x00000002ff997431 */ /* 0x000fe200000001ff */
[----:B------:R-:W-:-:S05]  /*67e0*/  MOV R156, R162 ;  /* 0x000000a2009c7202 */ /* 0x000fca0000000f00 */
[----:B------:R-:W-:-:S05]  /*67f0*/  FADD.FTZ R156, R151, R156 ;  /* 0x0000009c979c7221 */ /* 0x000fca0000010000 */
[----:B------:R-:W-:-:S07]  /*6800*/  MOV R164, R156 ;  /* 0x0000009c00a47202 */ /* 0x000fce0000000f00 */
[----:B------:R-:W-:Y:S05]  /*6810*/  WARPSYNC.COLLECTIVE R155, `(.L_x_26298) ;  /* 0x000000009b087348 */ /* 0x000fea0003c00000 */
[----:B------:R0:W1:Y:S02]  /*6820*/  SHFL.BFLY P2, R162, R164, R153, R154 ;  /* 0x0c000099a4a27389 */ /* 0x000064000004009a */
[----:B01----:R-:W-:Y:S05]  /*6830*/  ENDCOLLECTIVE ;  /* 0x000000000000791b */ /* 0x003fea0003800000 */
.L_x_26298:
[----:B------:R-:W-:Y:S01]  /*6840*/  HFMA2 R153, -RZ, RZ, 0, 2.384185791015625e-07 ;  /* 0x00000004ff997431 */ /* 0x000fe200000001ff */
[----:B------:R-:W-:-:S05]  /*6850*/  MOV R157, R162 ;  /* 0x000000a2009d7202 */ /* 0x000fca0000000f00 */
[----:B------:R-:W-:-:S05]  /*6860*/  FADD.FTZ R157, R156, R157 ;  /* 0x0000009d9c9d7221 */ /* 0x000fca0000010000 */
[----:B------:R-:W-:-:S07]  /*6870*/  MOV R164, R157 ;  /* 0x0000009d00a47202 */ /* 0x000fce0000000f00 */
[----:B------:R-:W-:Y:S05]  /*6880*/  WARPSYNC.COLLECTIVE R155, `(.L_x_26299) ;  /* 0x000000009b087348 */ /* 0x000fea0003c00000 */
[----:B------:R0:W1:Y:S02]  /*6890*/  SHFL.BFLY P2, R162, R164, R153, R154 ;  /* 0x0c000099a4a27389 */ /* 0x000064000004009a */
[----:B01----:R-:W-:Y:S05]  /*68a0*/  ENDCOLLECTIVE ;  /* 0x000000000000791b */ /* 0x003fea0003800000 */
.L_x_26299:
[----:B------:R-:W-:Y:S01]  /*68b0*/  HFMA2 R153, -RZ, RZ, 0, 4.76837158203125e-07 ;  /* 0x00000008ff997431 */ /* 0x000fe200000001ff */
[----:B------:R-:W-:-:S05]  /*68c0*/  MOV R158, R162 ;  /* 0x000000a2009e7202 */ /* 0x000fca0000000f00 */
[----:B------:R-:W-:-:S05]  /*68d0*/  FADD.FTZ R158, R157, R158 ;  /* 0x0000009e9d9e7221 */ /* 0x000fca0000010000 */
[----:B------:R-:W-:-:S07]  /*68e0*/  MOV R164, R158 ;  /* 0x0000009e00a47202 */ /* 0x000fce0000000f00 */
[----:B------:R-:W-:Y:S05]  /*68f0*/  WARPSYNC.COLLECTIVE R155, `(.L_x_26300) ;  /* 0x000000009b087348 */ /* 0x000fea0003c00000 */
[----:B------:R0:W1:Y:S02]  /*6900*/  SHFL.BFLY P2, R162, R164, R153, R154 ;  /* 0x0c000099a4a27389 */ /* 0x000064000004009a */
[----:B01----:R-:W-:Y:S05]  /*6910*/  ENDCOLLECTIVE ;  /* 0x000000000000791b */ /* 0x003fea0003800000 */
.L_x_26300:
[----:B------:R-:W-:Y:S01]  /*6920*/  HFMA2 R153, -RZ, RZ, 0, 9.5367431640625e-07 ;  /* 0x00000010ff997431 */ /* 0x000fe200000001ff */
[----:B------:R-:W-:-:S05]  /*6930*/  MOV R161, R162 ;  /* 0x000000a200a17202 */ /* 0x000fca0000000f00 */
[----:B------:R-:W-:-:S05]  /*6940*/  FADD.FTZ R161, R158, R161 ;  /* 0x000000a19ea17221 */ /* 0x000fca0000010000 */
[----:B------:R-:W-:-:S07]  /*6950*/  MOV R164, R161 ;  /* 0x000000a100a47202 */ /* 0x000fce0000000f00 */
[----:B------:R-:W-:Y:S05]  /*6960*/  WARPSYNC.COLLECTIVE R155, `(.L_x_26301) ;  /* 0x000000009b087348 */ /* 0x000fea0003c00000 */
[----:B------:R0:W1:Y:S02]  /*6970*/  SHFL.BFLY P2, R162, R164, R153, R154 ;  /* 0x0c000099a4a27389 */ /* 0x000064000004009a */
[----:B01----:R-:W-:Y:S05]  /*6980*/  ENDCOLLECTIVE ;  /* 0x000000000000791b */ /* 0x003fea0003800000 */
.L_x_26301:
[----:B------:R-:W-:Y:S01]  /*6990*/  MOV R160, R162 ;  /* 0x000000a200a07202 */ /* 0x000fe20000000f00 */
[----:B------:R-:W-:Y:S06]  /*69a0*/  BRA `(.L_x_26302) ;  /* 0xffffffd800b47947 */ /* 0x000fec000383ffff */
.L_x_26303:
        /* <DEDUP_REMOVED lines=13> */
.L_x_43903:


//--------------------- .text._ZN10layer_norm31ln_parallel_residual_fwd_kernelINS_13Kernel_traitsI6__halfS2_fS2_fjLj2048ELj1ELj4ELj1ELj16ENS_18Kernel_traits_baseILj2048ES2_S2_fS2_fjLj128EEEEELb1ELb0ELb0EEEvNS_9FwdParamsE --------------------------
	.section	.text._ZN10layer_norm31ln_parallel_residual_fwd_kernelINS_13Kernel_traitsI6__halfS2_fS2_fjLj2048ELj1ELj4ELj1ELj16ENS_18Kernel_traits_baseILj2048ES2_S2_fS2_fjLj128EEEEELb1ELb0ELb0EEEvNS_9FwdParamsE,"ax",@progbits
	.align	128
        .global         _ZN10layer_norm31ln_parallel_residual_fwd_kernelINS_13Kernel_traitsI6__halfS2_fS2_fjLj2048ELj1ELj4ELj1ELj16ENS_18Kernel_traits_baseILj2048ES2_S2_fS2_fjLj128EEEEELb1ELb0ELb0EEEvNS_9FwdParamsE
        .type           _ZN10layer_norm31ln_parallel_residual_fwd_kernelINS_13Kernel_traitsI6__halfS2_fS2_fjLj2048ELj1ELj4ELj1ELj16ENS_18Kernel_traits_baseILj2048ES2_S2_fS2_fjLj128EEEEELb1ELb0ELb0EEEvNS_9FwdParamsE,@function
        .size           _ZN10layer_norm31ln_parallel_residual_fwd_kernelINS_13Kernel_traitsI6__halfS2_fS2_fjLj2048ELj1ELj4ELj1ELj16ENS_18Kernel_traits_baseILj2048ES2_S2_fS2_fjLj128EEEEELb1ELb0ELb0EEEvNS_9FwdParamsE,(.L_x_43904 - _ZN10layer_norm31ln_parallel_residual_fwd_kernelINS_13Kernel_traitsI6__halfS2_fS2_fjLj2048ELj1ELj4ELj1ELj16ENS_18Kernel_traits_baseILj2048ES2_S2_fS2_fjLj128EEEEELb1ELb0ELb0EEEvNS_9FwdParamsE)
        .other          _ZN10layer_norm31ln_parallel_residual_fwd_kernelINS_13Kernel_traitsI6__halfS2_fS2_fjLj2048ELj1ELj4ELj1ELj16ENS_18Kernel_traits_baseILj2048ES2_S2_fS2_fjLj128EEEEELb1ELb0ELb0EEEvNS_9FwdParamsE,@"STO_CUDA_ENTRY STV_DEFAULT"
_ZN10layer_norm31ln_parallel_residual_fwd_kernelINS_13Kernel_traitsI6__halfS2_fS2_fjLj2048ELj1ELj4ELj1ELj16ENS_18Kernel_traits_baseILj2048ES2_S2_fS2_fjLj128EEEEELb1ELb0ELb0EEEvNS_9FwdParamsE:
.text._ZN10layer_norm31ln_parallel_residual_fwd_kernelINS_13Kernel_traitsI6__halfS2_fS2_fjLj2048ELj1ELj4ELj1ELj16ENS_18Kernel_traits_baseILj2048ES2_S2_fS2_fjLj128EEEEELb1ELb0ELb0EEEvNS_9FwdParamsE:
        /* <DEDUP_REMOVED lines=21> */
[----:B------:R-:W-:Y:S03]  /*0150*/  BSSY.RECONVERGENT B0, `(.L_x_26304) ;  /* 0x000020c000007945 */ /* 0x000fe60003800200 */
[----:B------:R-:W-:Y:S02]  /*0160*/  LEA.HI R0, R0, R9, RZ, 0x3 ;  /* 0x0000000900007211 */ /* 0x000fe400078f18ff */
[----:B--2---:R-:W-:Y:S02]  /*0170*/  @P0 R2UR UR4, R4 ;  /* 0x00000000040402ca */ /* 0x004fe400000e0000 */
[----:B------:R-:W-:Y:S02]  /*0180*/  @P0 R2UR UR5, R5 ;  /* 0x00000000050502ca */ /* 0x000fe400000e0000 */
[----:B-1----:R-:W-:Y:S01]  /*0190*/  @P0 IADD3 R220, P1, PT, R6, R3, RZ ;  /* 0x0000000306dc0210 */ /* 0x002fe20007f3e0ff */
[----:B------:R-:W-:-:S03]  /*01a0*/  IMAD.MOV.U32 R3, RZ, RZ, R228 ;  /* 0x000000ffff037224 */ /* 0x000fc600078e00e4 */
[----:B------:R-:W-:Y:S02]  /*01b0*/  @P0 IADD3.X R221, PT, PT, RZ, R7, RZ, P1, !PT ;  /* 0x00000007ffdd0210 */ /* 0x000fe40000ffe4ff */
[----:B------:R-:W-:Y:S02]  /*01c0*/  LOP3.LUT R5, R3, 0x1f, RZ, 0x3c, !PT ;  /* 0x0000001f03057812 */ /* 0x000fe400078e3cff */
[--C-:B------:R-:W-:Y:S02]  /*01d0*/  SHF.R.U64 R227, R220, 0x2, R221.reuse ;  /* 0x00000002dce37819 */ /* 0x100fe400000012dd */
[----:B------:R-:W-:Y:S02]  /*01e0*/  LEA.HI.SX32 R0, R0, R5, 0x1d ;  /* 0x0000000500007211 */ /* 0x000fe400078feaff */
        /* <DEDUP_REMOVED lines=15> */
[----:B------:R-:W2:Y:S01]  /*02e0*/  LDC.64 R8, c[0x0][0x3d0] ;  /* 0x0000f400ff087b82 */ /* 0x000ea20000000a00 */
[----:B0-----:R-:W-:-:S07]  /*02f0*/  @P6 IMAD.WIDE.U32 R4, R3, 0x10, R4 ;  /* 0x0000001003046825 */ /* 0x001fce00078e0004 */
[----:B------:R-:W0:Y:S08]  /*0300*/  LDC.64 R10, c[0x0][0x3d8] ;  /* 0x0000f600ff0a7b82 */ /* 0x000e300000000a00 */
[----:B------:R-:W3:Y:S01]  /*0310*/  LDC.64 R68, c[0x0][0x3d0] ;  /* 0x0000f400ff447b82 */ /* 0x000ee20000000a00 */
[C---:B-1----:R-:W-:Y:S01]  /*0320*/  @P6 IMAD.WIDE.U32 R6, R3.reuse, 0x10, R6 ;  /* 0x0000001003066825 */ /* 0x042fe200078e0006 */
[----:B------:R-:W5:Y:S01]  /*0330*/  @P6 LDG.E.128 R12, desc[UR6][R4.64] ;  /* 0x00000006040c6981 */ /* 0x000f62000c1e1d00 */
[----:B------:R-:W-:-:S05]  /*0340*/  @P6 LOP3.LUT R3, R3, 0x20, RZ, 0xfc, !PT ;  /* 0x0000002003036812 */ /* 0x000fca00078efcff */
[----:B------:R-:W1:Y:S01]  /*0350*/  LDC.64 R72, c[0x0][0x3d8] ;  /* 0x0000f600ff487b82 */ /* 0x000e620000000a00 */
[----:B------:R-:W5:Y:S01]  /*0360*/  @P6 LDG.E.128 R16, desc[UR6][R6.64] ;  /* 0x0000000606106981 */ /* 0x000f62000c1e1d00 */
[----:B--2---:R-:W-:-:S06]  /*0370*/  @P5 IMAD.WIDE.U32 R8, R3, 0x10, R8 ;  /* 0x0000001003085825 */ /* 0x004fcc00078e0008 */
[----:B------:R-:W2:Y:S01]  /*0380*/  LDC.64 R76, c[0x0][0x3d0] ;  /* 0x0000f400ff4c7b82 */ /* 0x000ea20000000a00 */
[----:B0-----:R-:W-:-:S07]  /*0390*/  @P5 IMAD.WIDE.U32 R10, R3, 0x10, R10 ;  /* 0x00000010030a5825 */ /* 0x001fce00078e000a */
[----:B------:R-:W0:Y:S01]  /*03a0*/  LDC.64 R80, c[0x0][0x3d8] ;  /* 0x0000f600ff507b82 */ /* 0x000e220000000a00 */
[----:B------:R-:W-:-:S07]  /*03b0*/  @P5 VIADD R3, R3, 0x20 ;  /* 0x0000002003035836 */ /* 0x000fce0000000000 */
[----:B------:R-:W4:Y:S01]  /*03c0*/  LDC.64 R84, c[0x0][0x3d0] ;  /* 0x0000f400ff547b82 */ /* 0x000f220000000a00 */
[----:B---3--:R-:W-:-:S07]  /*03d0*/  @P4 IMAD.WIDE.U32 R68, R3, 0x10, R68 ;  /* 0x0000001003444825 */ /* 0x008fce00078e0044 */
[----:B------:R-:W3:Y:S01]  /*03e0*/  LDC.64 R88, c[0x0][0x3d8] ;  /* 0x0000f600ff587b82 */ /* 0x000ee20000000a00 */
[----:B-1----:R-:W-:-:S07]  /*03f0*/  @P4 IMAD.WIDE.U32 R72, R3, 0x10, R72 ;  /* 0x0000001003484825 */ /* 0x002fce00078e0048 */
[----:B------:R-:W1:Y:S01]  /*0400*/  LDC.64 R92, c[0x0][0x3d0] ;  /* 0x0000f400ff5c7b82 */ /* 0x000e620000000a00 */
[----:B------:R-:W-:-:S07]  /*0410*/  @P4 VIADD R3, R3, 0x20 ;  /* 0x0000002003034836 */ /* 0x000fce0000000000 */
[----:B------:R-:W1:Y:S01]  /*0420*/  LDC.64 R96, c[0x0][0x3d8] ;  /* 0x0000f600ff607b82 */ /* 0x000e620000000a00 */
[----:B--2---:R-:W-:-:S07]  /*0430*/  @P3 IMAD.WIDE.U32 R76, R3, 0x10, R76 ;  /* 0x00000010034c3825 */ /* 0x004fce00078e004c */
[----:B------:R-:W2:Y:S01]  /*0440*/  LDC.64 R98, c[0x0][0x3d0] ;  /* 0x0000f400ff627b82 */ /* 0x000ea20000000a00 */
[C---:B0-----:R-:W-:Y:S01]  /*0450*/  @P3 IMAD.WIDE.U32 R80, R3.reuse, 0x10, R80 ;  /* 0x0000001003503825 */ /* 0x041fe200078e0050 */
[----:B------:R-:W-:Y:S01]  /*0460*/  @P3 IADD3 R3, PT, PT, R3, 0x20, RZ ;  /* 0x0000002003033810 */ /* 0x000fe20007ffe0ff */
[----:B------:R-:W5:Y:S05]  /*0470*/  @P5 LDG.E.128 R20, desc[UR6][R8.64] ;  /* 0x0000000608145981 */ /* 0x000f6a000c1e1d00 */
[----:B------:R-:W0:Y:S01]  /*0480*/  LDC.64 R100, c[0x0][0x3d8] ;  /* 0x0000f600ff647b82 */ /* 0x000e220000000a00 */
[----:B------:R-:W-:Y:S01]  /*0490*/  ISETP.GE.U32.AND P0, PT, R0, 0xe0, PT ;  /* 0x000000e00000780c */ /* 0x000fe20003f06070 */
[----:B----4-:R-:W-:Y:S01]  /*04a0*/  @P2 IMAD.WIDE.U32 R84, R3, 0x10, R84 ;  /* 0x0000001003542825 */ /* 0x010fe200078e0054 */
[----:B------:R-:W5:Y:S01]  /*04b0*/  @P5 LDG.E.128 R24, desc[UR6][R10.64] ;  /* 0x000000060a185981 */ /* 0x000f62000c1e1d00 */
[----:B------:R-:W-:-:S02]  /*04c0*/  @P5 MOV R91, RZ ;  /* 0x000000ff005b5202 */ /* 0x000fc40000000f00 */
[----:B---3--:R-:W-:Y:S01]  /*04d0*/  @P2 IMAD.WIDE.U32 R88, R3, 0x10, R88 ;  /* 0x0000001003582825 */ /* 0x008fe200078e0058 */
        /* <DEDUP_REMOVED lines=12> */
[----:B---3--:R-:W-:-:S02]  /*05a0*/  CS2R R68, SRZ ;  /* 0x0000000000447805 */ /* 0x008fc4000001ff00 */
        /* <DEDUP_REMOVED lines=10> */
[----:B0-----:R-:W-:Y:S01]  /*0650*/  @P0 IMAD.WIDE.U32 R100, R3, 0x10, R100 ;  /* 0x0000001003640825 */ /* 0x001fe200078e0064 */
[----:B---3--:R-:W-:-:S02]  /*0660*/  CS2R R80, SRZ ;  /* 0x0000000000507805 */ /* 0x008fc4000001ff00 */
        /* <DEDUP_REMOVED lines=12> */
[----:B------:R-:W-:Y:S01]  /*0730*/  CS2R R112, SRZ ;  /* 0x0000000000707805 */ /* 0x000fe2000001ff00 */
[----:B------:R0:W5:Y:S01]  /*0740*/  @P0 LDG.E.128 R64, desc[UR6][R100.64] ;  /* 0x0000000664400981 */ /* 0x000162000c1e1d00 */
[----:B------:R-:W-:Y:S02]  /*0750*/  CS2R R118, SRZ ;  /* 0x0000000000767805 */ /* 0x000fe4000001ff00 */
[----:B--2---:R-:W-:Y:S02]  /*0760*/  CS2R R96, SRZ ;  /* 0x0000000000607805 */ /* 0x004fe4000001ff00 */
[----:B------:R-:W-:Y:S02]  /*0770*/  CS2R R116, SRZ ;  /* 0x0000000000747805 */ /* 0x000fe4000001ff00 */
[----:B------:R-:W-:-:S02]  /*0780*/  CS2R R122, SRZ ;  /* 0x00000000007a7805 */ /* 0x000fc4000001ff00 */
[----:B------:R-:W-:Y:S02]  /*0790*/  CS2R R120, SRZ ;  /* 0x0000000000787805 */ /* 0x000fe4000001ff00 */
[----:B-1----:R-:W-:Y:S01]  /*07a0*/  CS2R R98, SRZ ;  /* 0x0000000000627805 */ /* 0x002fe2000001ff00 */
[----:B------:R-:W-:Y:S01]  /*07b0*/  @P6 IMAD.MOV.U32 R95, RZ, RZ, RZ ;  /* 0x000000ffff5f6224 */ /* 0x000fe200078e00ff */
[----:B------:R-:W-:Y:S01]  /*07c0*/  @P4 MOV R87, RZ ;  /* 0x000000ff00574202 */ /* 0x000fe20000000f00 */
[----:B------:R-:W-:Y:S01]  /*07d0*/  @P3 IMAD.MOV.U32 R83, RZ, RZ, RZ ;  /* 0x000000ffff533224 */ /* 0x000fe200078e00ff */
[----:B0-----:R-:W-:Y:S01]  /*07e0*/  CS2R R100, SRZ ;  /* 0x0000000000647805 */ /* 0x001fe2000001ff00 */
[----:B------:R-:W-:Y:S01]  /*07f0*/  @P2 IMAD.MOV.U32 R79, RZ, RZ, RZ ;  /* 0x000000ffff4f2224 */ /* 0x000fe200078e00ff */
[----:B------:R-:W-:Y:S01]  /*0800*/  @P1 MOV R75, RZ ;  /* 0x000000ff004b1202 */ /* 0x000fe20000000f00 */
        /* <DEDUP_REMOVED lines=42> */
.L_x_26306:
        /* <DEDUP_REMOVED lines=41> */
[----:B------:R0:W5:Y:S06]  /*0d40*/  @P5 LDG.E.128 R24, desc[UR6][R68.64] ;  /* 0x0000000644185981 */ /* 0x00016c000c1e1d00 */
[----:B------:R-:W4:Y:S01]  /*0d50*/  @P1 LDC.64 R132, c[0x0][0x440] ;  /* 0x00011000ff841b82 */ /* 0x000f220000000a00 */
[----:B------:R-:W-:Y:S01]  /*0d60*/  @P5 VIADD R3, R3, 0x20 ;  /* 0x0000002003035836 */ /* 0x000fe20000000000 */
[----:B------:R0:W5:Y:S03]  /*0d70*/  @P5 LD.E.128 R116, desc[UR6][R72.64] ;  /* 0x0000000648745980 */ /* 0x000166000c101d00 */
[----:B------:R-:W-:-:S03]  /*0d80*/  @P4 IMAD.WIDE.U32 R76, R3, 0x10, R76 ;  /* 0x00000010034c4825 */ /* 0x000fc600078e004c */
[----:B--2---:R-:W2:Y:S01]  /*0d90*/  @P0 LDC.64 R4, c[0x0][0x440] ;  /* 0x00011000ff040b82 */ /* 0x004ea20000000a00 */
[----:B------:R-:W-:-:S04]  /*0da0*/  @P4 IMAD.WIDE.U32 R80, R3, 0x10, R80 ;  /* 0x0000001003504825 */ /* 0x000fc800078e0050 */
[C---:B------:R-:W-:Y:S01]  /*0db0*/  @P4 IMAD.WIDE.U32 R84, R3.reuse, 0x10, R84 ;  /* 0x0000001003544825 */ /* 0x040fe200078e0054 */
[----:B------:R-:W-:Y:S01]  /*0dc0*/  ISETP.GE.U32.AND P5, PT, R0, 0x100, PT ;  /* 0x000001000000780c */ /* 0x000fe20003fa6070 */
[----:B------:R1:W5:Y:S02]  /*0dd0*/  @P4 LDG.E.128 R28, desc[UR6][R76.64] ;  /* 0x000000064c1c4981 */ /* 0x000364000c1e1d00 */
[----:B------:R-:W-:Y:S01]  /*0de0*/  @P4 VIADD R3, R3, 0x20 ;  /* 0x0000002003034836 */ /* 0x000fe20000000000 */
[----:B0-----:R-:W-:Y:S01]  /*0df0*/  CS2R R68, SRZ ;  /* 0x0000000000447805 */ /* 0x001fe2000001ff00 */
[----:B------:R0:W5:Y:S02]  /*0e00*/  @P4 LDG.E.128 R32, desc[UR6][R80.64] ;  /* 0x0000000650204981 */ /* 0x000164000c1e1d00 */
[C---:B------:R-:W-:Y:S01]  /*0e10*/  @P3 IMAD.WIDE.U32 R88, R3.reuse, 0x10, R88 ;  /* 0x0000001003583825 */ /* 0x040fe200078e0058 */
[----:B------:R-:W-:Y:S01]  /*0e20*/  CS2R R72, SRZ ;  /* 0x0000000000487805 */ /* 0x000fe2000001ff00 */
        /* <DEDUP_REMOVED lines=18> */
[C---:B----4-:R-:W-:Y:S01]  /*0f50*/  @P1 IMAD.WIDE.U32 R132, R3.reuse, 0x10, R132 ;  /* 0x0000001003841825 */ /* 0x050fe200078e0084 */
        /* <DEDUP_REMOVED lines=10> */
[----:B0-----:R-:W-:Y:S01]  /*1000*/  CS2R R80, SRZ ;  /* 0x0000000000507805 */ /* 0x001fe2000001ff00 */
[----:B------:R-:W-:Y:S01]  /*1010*/  IMAD.MOV.U32 R74, RZ, RZ, RZ ;  /* 0x000000ffff4a7224 */ /* 0x000fe200078e00ff */
[----:B------:R-:W-:Y:S01]  /*1020*/  CS2R R84, SRZ ;  /* 0x0000000000547805 */ /* 0x000fe2000001ff00 */
[----:B------:R-:W-:Y:S01]  /*1030*/  IMAD.MOV.U32 R82, RZ, RZ, RZ ;  /* 0x000000ffff527224 */ /* 0x000fe200078e00ff */
[----:B------:R-:W-:Y:S01]  /*1040*/  MOV R90, RZ ;  /* 0x000000ff005a7202 */ /* 0x000fe20000000f00 */
[----:B------:R-:W-:Y:S01]  /*1050*/  IMAD.MOV.U32 R86, RZ, RZ, RZ ;  /* 0x000000ffff567224 */ /* 0x000fe200078e00ff */
[----:B-1----:R-:W-:Y:S01]  /*1060*/  CS2R R88, SRZ ;  /* 0x0000000000587805 */ /* 0x002fe2000001ff00 */
        /* <DEDUP_REMOVED lines=36> */
.L_x_26305:
        /* <DEDUP_REMOVED lines=119> */
.L_x_26308:
        /* <DEDUP_REMOVED lines=41> */
[----:B------:R4:W5:Y:S06]  /*1cb0*/  @P5 LD.E.128 R88, desc[UR6][R96.64] ;  /* 0x0000000660585980 */ /* 0x00096c000c101d00 */
[----:B------:R-:W1:Y:S01]  /*1cc0*/  @P1 LDC.64 R130, c[0x0][0x438] ;  /* 0x00010e00ff821b82 */ /* 0x000e620000000a00 */
[----:B------:R-:W-:Y:S01]  /*1cd0*/  @P5 VIADD R3, R3, 0x20 ;  /* 0x0000002003035836 */ /* 0x000fe20000000000 */
[----:B------:R4:W5:Y:S03]  /*1ce0*/  @P5 LDG.E.128 R24, desc[UR6][R100.64] ;  /* 0x0000000664185981 */ /* 0x000966000c1e1d00 */
[----:B0-----:R-:W-:-:S03]  /*1cf0*/  @P4 IMAD.WIDE.U32 R104, R3, 0x10, R104 ;  /* 0x0000001003684825 */ /* 0x001fc600078e0068 */
[----:B--2---:R-:W0:Y:S01]  /*1d00*/  @P0 LDC.64 R8, c[0x0][0x438] ;  /* 0x00010e00ff080b82 */ /* 0x004e220000000a00 */
[----:B------:R-:W-:-:S04]  /*1d10*/  @P4 IMAD.WIDE.U32 R108, R3, 0x10, R108 ;  /* 0x00000010036c4825 */ /* 0x000fc800078e006c */
[C---:B------:R-:W-:Y:S01]  /*1d20*/  @P4 IMAD.WIDE.U32 R112, R3.reuse, 0x10, R112 ;  /* 0x0000001003704825 */ /* 0x040fe200078e0070 */
[----:B------:R-:W-:Y:S01]  /*1d30*/  ISETP.GE.U32.AND P5, PT, R0, 0x100, PT ;  /* 0x000001000000780c */ /* 0x000fe20003fa6070 */
[----:B------:R2:W5:Y:S02]  /*1d40*/  @P4 LDG.E.128 R28, desc[UR6][R104.64] ;  /* 0x00000006681c4981 */ /* 0x000564000c1e1d00 */
[----:B------:R-:W-:Y:S01]  /*1d50*/  @P4 VIADD R3, R3, 0x20 ;  /* 0x0000002003034836 */ /* 0x000fe20000000000 */
[----:B----4-:R-:W-:Y:S01]  /*1d60*/  CS2R R96, SRZ ;  /* 0x0000000000607805 */ /* 0x010fe2000001ff00 */
[----:B------:R4:W5:Y:S02]  /*1d70*/  @P4 LD.E.128 R84, desc[UR6][R108.64] ;  /* 0x000000066c544980 */ /* 0x000964000c101d00 */
[C---:B------:R-:W-:Y:S01]  /*1d80*/  @P3 IMAD.WIDE.U32 R116, R3.reuse, 0x10, R116 ;  /* 0x0000001003743825 */ /* 0x040fe200078e0074 */
[----:B------:R-:W-:Y:S01]  /*1d90*/  CS2R R100, SRZ ;  /* 0x0000000000647805 */ /* 0x000fe2000001ff00 */
        /* <DEDUP_REMOVED lines=16> */
[C---:B------:R-:W-:Y:S01]  /*1ea0*/  @P1 IMAD.WIDE.U32 R130, R3.reuse, 0x10, R130 ;  /* 0x0000001003821825 */ /* 0x040fe200078e0082 */
        /* <DEDUP_REMOVED lines=12> */
[----:B----4-:R-:W-:Y:S01]  /*1f70*/  CS2R R108, SRZ ;  /* 0x00000000006c7805 */ /* 0x010fe2000001ff00 */
[----:B------:R-:W-:Y:S01]  /*1f80*/  IMAD.MOV.U32 R102, RZ, RZ, RZ ;  /* 0x000000ffff667224 */ /* 0x000fe200078e00ff */
[----:B------:R-:W-:Y:S01]  /*1f90*/  CS2R R112, SRZ ;  /* 0x0000000000707805 */ /* 0x000fe2000001ff00 */
[----:B------:R-:W-:Y:S01]  /*1fa0*/  IMAD.MOV.U32 R110, RZ, RZ, RZ ;  /* 0x000000ffff6e7224 */ /* 0x000fe200078e00ff */
[----:B------:R-:W-:Y:S01]  /*1fb0*/  MOV R118, RZ ;  /* 0x000000ff00767202 */ /* 0x000fe20000000f00 */
[----:B------:R-:W-:Y:S01]  /*1fc0*/  IMAD.MOV.U32 R114, RZ, RZ, RZ ;  /* 0x000000ffff727224 */ /* 0x000fe200078e00ff */
[----:B--2---:R-:W-:Y:S01]  /*1fd0*/  CS2R R116, SRZ ;  /* 0x0000000000747805 */ /* 0x004fe2000001ff00 */
        /* <DEDUP_REMOVED lines=35> */
.L_x_26307:
[----:B------:R-:W-:Y:S05]  /*2210*/  BSYNC.RECONVERGENT B0 ;  /* 0x0000000000007941 */ /* 0x000fea0003800200 */
.L_x_26304:
        /* <DEDUP_REMOVED lines=10> */
[----:B------:R-:W-:Y:S01]  /*22c0*/  UIADD3 UR10, UPT, UPT, UR4, 0x3c6ef372, URZ ;  /* 0x3c6ef372040a7890 */ /* 0x000fe2000fffe0ff */
[----:B------:R-:W-:Y:S01]  /*22d0*/  LOP3.LUT R220, R220, 0x3, RZ, 0xc0, !PT ;  /* 0x00000003dcdc7812 */ /* 0x000fe200078ec0ff */
[----:B------:R-:W-:Y:S01]  /*22e0*/  UIADD3 UR11, UPT, UPT, UR5, 0x76cf5d0a, URZ ;  /* 0x76cf5d0a050b7890 */ /* 0x000fe2000fffe0ff */
[----:B------:R-:W-:Y:S01]  /*22f0*/  IMAD.MOV.U32 R11, RZ, RZ, RZ ;  /* 0x000000ffff0b7224 */ /* 0x000fe200078e00ff */
[----:B------:R-:W-:Y:S02]  /*2300*/  UIADD3 UR12, UPT, UPT, UR4, 0x78dde6e4, URZ ;  /* 0x78dde6e4040c7890 */ /* 0x000fe4000fffe0ff */
[----:B------:R-:W-:Y:S02]  /*2310*/  UIADD3 UR13, UPT, UPT, UR5, -0x56f99767, URZ ;  /* 0xa9066899050d7890 */ /* 0x000fe4000fffe0ff */
[----:B------:R-:W-:-:S02]  /*2320*/  UIADD3 UR15, UPT, UPT, UR4, 0x5384540f, URZ ;  /* 0x5384540f040f7890 */ /* 0x000fc4000fffe0ff */
[----:B------:R-:W-:Y:S02]  /*2330*/  UIADD3 UR16, UPT, UPT, UR4, -0xe443238, URZ ;  /* 0xf1bbcdc804107890 */ /* 0x000fe4000fffe0ff */
[----:B------:R-:W-:Y:S02]  /*2340*/  UIADD3 UR17, UPT, UPT, UR5, -0x24c28bd8, URZ ;  /* 0xdb3d742805117890 */ /* 0x000fe4000fffe0ff */
        /* <DEDUP_REMOVED lines=11> */
[C---:B------:R-:W-:Y:S01]  /*2400*/  IMAD.HI.U32 R7, R3.reuse, -0x2daee0ad, RZ ;  /* 0xd2511f5303077827 */ /* 0x040fe200078e00ff */
[----:B------:R-:W-:Y:S01]  /*2410*/  LOP3.LUT R5, R6, UR8, R5, 0x96, !PT ;  /* 0x0000000806057c12 */ /* 0x000fe2000f8e9605 */
[----:B------:R-:W-:Y:S02]  /*2420*/  UIADD3 UR8, UPT, UPT, UR4, -0x255992d5, URZ ;  /* 0xdaa66d2b04087890 */ /* 0x000fe4000fffe0ff */
[----:B------:R-:W-:Y:S01]  /*2430*/  IMAD R9, R3, -0x2daee0ad, RZ ;  /* 0xd2511f5303097824 */ /* 0x000fe200078e02ff */
[----:B------:R-:W-:Y:S01]  /*2440*/  LOP3.LUT R7, R8, UR9, R7, 0x96, !PT ;  /* 0x0000000908077c12 */ /* 0x000fe2000f8e9607 */
[----:B------:R-:W-:Y:S01]  /*2450*/  IMAD.HI.U32 R6, R5, -0x2daee0ad, RZ ;  /* 0xd2511f5305067827 */ /* 0x000fe200078e00ff */
[----:B------:R-:W-:-:S03]  /*2460*/  UIADD3 UR9, UPT, UPT, UR5, 0x32370b8f, URZ ;  /* 0x32370b8f05097890 */ /* 0x000fc6000fffe0ff */
[----:B------:R-:W-:Y:S01]  /*2470*/  IMAD R4, R4, -0x326172a9, RZ ;  /* 0xcd9e8d5704047824 */ /* 0x000fe200078e02ff */
[----:B------:R-:W-:Y:S01]  /*2480*/  LOP3.LUT R6, R9, UR11, R6, 0x96, !PT ;  /* 0x0000000b09067c12 */ /* 0x000fe2000f8e9606 */
[----:B------:R-:W-:Y:S01]  /*2490*/  IMAD.HI.U32 R3, R7, -0x326172a9, RZ ;  /* 0xcd9e8d5707037827 */ /* 0x000fe200078e00ff */
[----:B------:R-:W-:-:S03]  /*24a0*/  UIADD3 UR11, UPT, UPT, UR5, -0x126145ec, URZ ;  /* 0xed9eba14050b7890 */ /* 0x000fc6000fffe0ff */
        /* <DEDUP_REMOVED lines=10> */
[----:B------:R-:W-:Y:S01]  /*2550*/  IMAD R8, R3, -0x2daee0ad, RZ ;  /* 0xd2511f5303087824 */ /* 0x000fe200078e02ff */
[----:B------:R-:W-:Y:S01]  /*2560*/  UIADD3 UR9, UPT, UPT, UR5, 0x646e171e, URZ ;  /* 0x646e171e05097890 */ /* 0x000fe2000fffe0ff */
[----:B------:R-:W-:-:S04]  /*2570*/  IMAD.HI.U32 R7, R4, -0x2daee0ad, RZ ;  /* 0xd2511f5304077827 */ /* 0x000fc800078e00ff */
[C---:B------:R-:W-:Y:S01]  /*2580*/  IMAD.HI.U32 R3, R5.reuse, -0x326172a9, RZ ;  /* 0xcd9e8d5705037827 */ /* 0x040fe200078e00ff */
[----:B------:R-:W-:Y:S01]  /*2590*/  LOP3.LUT R7, R8, UR11, R7, 0x96, !PT ;  /* 0x0000000b08077c12 */ /* 0x000fe2000f8e9607 */
[----:B------:R-:W-:Y:S02]  /*25a0*/  UIADD3 UR11, UPT, UPT, UR5, 0x1fd5c5a3, URZ ;  /* 0x1fd5c5a3050b7890 */ /* 0x000fe4000fffe0ff */
        /* <DEDUP_REMOVED lines=17> */
[----:B------:R-:W3:Y:S01]  /*26c0*/  LDCU.64 UR8, c[0x0][0x398] ;  /* 0x00007300ff0877ac */ /* 0x000ee20008000a00 */
[----:B------:R-:W-:-:S04]  /*26d0*/  IMAD.HI.U32 R4, R7, -0x326172a9, RZ ;  /* 0xcd9e8d5707047827 */ /* 0x000fc800078e00ff */
[----:B------:R-:W-:Y:S01]  /*26e0*/  IMAD.HI.U32 R6, R3, -0x2daee0ad, RZ ;  /* 0xd2511f5303067827 */ /* 0x000fe200078e00ff */
[----:B------:R-:W-:Y:S01]  /*26f0*/  LOP3.LUT R4, R5, UR15, R4, 0x96, !PT ;  /* 0x0000000f05047c12 */ /* 0x000fe2000f8e9604 */
[----:B------:R-:W4:Y:S02]  /*2700*/  LDCU UR15, c[0x0][0x448] ;  /* 0x00008900ff0f77ac */ /* 0x000f240008000800 */
[----:B------:R-:W-:Y:S01]  /*2710*/  IMAD R10, R3, -0x2daee0ad, RZ ;  /* 0xd2511f53030a7824 */ /* 0x000fe200078e02ff */
[----:B------:R-:W-:Y:S01]  /*2720*/  LOP3.LUT R6, R9, UR11, R6, 0x96, !PT ;  /* 0x0000000b09067c12 */ /* 0x000fe2000f8e9606 */
[----:B------:R-:W-:Y:S01]  /*2730*/  IMAD R8, R7, -0x326172a9, RZ ;  /* 0xcd9e8d5707087824 */ /* 0x000fe200078e02ff */
[----:B------:R-:W0:Y:S01]  /*2740*/  LDCU.64 UR10, c[0x0][0x3a0] ;  /* 0x00007400ff0a77ac */ /* 0x000e220008000a00 */
        /* <DEDUP_REMOVED lines=11> */
[----:B01234-:R-:W-:-:S07]  /*2800*/  IMAD R221, R3, -0x2daee0ad, RZ ;  /* 0xd2511f5303dd7824 */ /* 0x01ffce00078e02ff */
.L_x_27325:
        /* <DEDUP_REMOVED lines=41> */
.L_x_26314:
        /* <DEDUP_REMOVED lines=13> */
.L_x_26316:
[----:B------:R-:W-:Y:S05]  /*2b70*/  BSYNC.RECONVERGENT B2 ;  /* 0x0000000000027941 */ /* 0x000fea0003800200 */
.L_x_26315:
        /* <DEDUP_REMOVED lines=57> */
[----:B------:R-:W-:Y:S01]  /*2f10*/  HFMA2 R154, -RZ, RZ, 0, 0 ;  /* 0x00000000ff9a7431 */ /* 0x000fe200000001ff */
[----:B------:R-:W-:Y:S01]  /*2f20*/  LOP3.LUT R224, R152, UR17, R155, 0x96, !PT ;  /* 0x0000001198e07c12 */ /* 0x000fe2000f8e969b */
[----:B------:R-:W-:-:S07]  /*2f30*/  IMAD.MOV.U32 R152, RZ, RZ, R221 ;  /* 0x000000ffff987224 */ /* 0x000fce00078e00dd */
.L_x_26313:
[----:B------:R-:W-:Y:S05]  /*2f40*/  BSYNC.RECONVERGENT B1 ;  /* 0x0000000000017941 */ /* 0x000fea0003800200 */
.L_x_26312:
        /* <DEDUP_REMOVED lines=8> */
[----:B------:R-:W-:-:S03]  /*2fd0*/  MOV R155, R222 ;  /* 0x000000de009b7202 */ /* 0x000fc60000000f00 */
[----:B0-----:R-:W-:Y:S01]  /*2fe0*/  FSETP.LE.FTZ.AND P3, PT, R152, R217, PT ;  /* 0x000000d99800720b */ /* 0x001fe20003f73000 */
[----:B-----5:R-:W-:-:S12]  /*2ff0*/  HADD2.F32 R152, -RZ, R156.H0_H0 ;  /* 0x2000009cff987230 */ /* 0x020fd80000004100 */
        /* <DEDUP_REMOVED lines=10> */
.L_x_26319:
        /* <DEDUP_REMOVED lines=13> */
.L_x_26321:
[----:B------:R-:W-:Y:S05]  /*3170*/  BSYNC.RECONVERGENT B2 ;  /* 0x0000000000027941 */ /* 0x000fea0003800200 */
.L_x_26320:
        /* <DEDUP_REMOVED lines=55> */
[----:B------:R-:W-:-:S04]  /*34f0*/  LOP3.LUT R223, R220, UR16, R223, 0x96, !PT ;  /* 0x00000010dcdf7c12 */ /* 0x000fc8000f8e96df */
[----:B------:R-:W-:Y:S01]  /*3500*/  LOP3.LUT R224, R218, UR17, R155, 0x96, !PT ;  /* 0x00000011dae07c12 */ /* 0x000fe2000f8e969b */
[----:B------:R-:W-:Y:S01]  /*3510*/  IMAD.MOV.U32 R218, RZ, RZ, RZ ;  /* 0x000000ffffda7224 */ /* 0x000fe200078e00ff */
[----:B------:R-:W-:Y:S01]  /*3520*/  MOV R155, R216 ;  /* 0x000000d8009b7202 */ /* 0x000fe20000000f00 */
[----:B------:R-:W-:-:S07]  /*3530*/  IMAD.MOV.U32 R216, RZ, RZ, R154 ;  /* 0x000000ffffd87224 */ /* 0x000fce00078e009a */
.L_x_26318:
[----:B------:R-:W-:Y:S05]  /*3540*/  BSYNC.RECONVERGENT B1 ;  /* 0x0000000000017941 */ /* 0x000fea0003800200 */
.L_x_26317:
[----:B------:R-:W-:Y:S01]  /*3550*/  I2FP.F32.U32 R154, R155 ;  /* 0x0000009b009a7245 */ /* 0x000fe20000201000 */
[----:B------:R-:W-:Y:S01]  /*3560*/  BSSY.RECONVERGENT B1, `(.L_x_26322) ;  /* 0x000005c000017945 */ /* 0x000fe20003800200 */
[----:B------:R-:W-:Y:S01]  /*3570*/  ISETP.NE.AND P2, PT, R218, 0x1, PT ;  /* 0x00000001da00780c */ /* 0x000fe20003f45270 */
[----:B------:R-:W-:Y:S01]  /*3580*/  HFMA2 R219, -RZ, RZ, 0, 1.1920928955078125e-07 ;  /* 0x00000002ffdb7431 */ /* 0x000fe200000001ff */
[----:B------:R-:W-:Y:S01]  /*3590*/  LOP3.LUT R229, R229, 0xfffffff7, RZ, 0xc0, !PT ;  /* 0xfffffff7e5e57812 */ /* 0x000fe200078ec0ff */
[----:B------:R-:W-:Y:S01]  /*35a0*/  FFMA.FTZ R154, R154, R153, 1.1641532182693481445e-10 ;  /* 0x2f0000009a9a7423 */ /* 0x000fe20000010099 */
[----:B------:R-:W-:-:S04]  /*35b0*/  HADD2.F32 R155, -RZ, R156.H1_H1 ;  /* 0x3000009cff9b7230 */ /* 0x000fc80000004100 */
        /* <DEDUP_REMOVED lines=12> */
.L_x_26324:
        /* <DEDUP_REMOVED lines=13> */
.L_x_26326:
[----:B------:R-:W-:Y:S05]  /*3750*/  BSYNC.RECONVERGENT B2 ;  /* 0x0000000000027941 */ /* 0x000fea0003800200 */
.L_x_26325:
        /* <DEDUP_REMOVED lines=59> */
[----:B------:R-:W-:-:S07]  /*3b10*/  HFMA2 R219, -RZ, RZ, 0, 0 ;  /* 0x00000000ffdb7431 */ /* 0x000fce00000001ff */
.L_x_26323:
[----:B------:R-:W-:Y:S05]  /*3b20*/  BSYNC.RECONVERGENT B1 ;  /* 0x0000000000017941 */ /* 0x000fea0003800200 */
.L_x_26322:
[----:B------:R-:W-:Y:S01]  /*3b30*/  I2FP.F32.U32 R154, R154 ;  /* 0x0000009a009a7245 */ /* 0x000fe20000201000 */
[----:B------:R-:W-:Y:S01]  /*3b40*/  BSSY.RECONVERGENT B1, `(.L_x_26327) ;  /* 0x000005c000017945 */ /* 0x000fe20003800200 */
[----:B------:R-:W-:Y:S01]  /*3b50*/  ISETP.NE.AND P2, PT, R219, 0x1, PT ;  /* 0x00000001db00780c */ /* 0x000fe20003f45270 */
[----:B------:R-:W-:Y:S01]  /*3b60*/  IMAD.MOV.U32 R218, RZ, RZ, 0x2 ;  /* 0x00000002ffda7424 */ /* 0x000fe200078e00ff */
[----:B------:R-:W-:Y:S01]  /*3b70*/  LOP3.LUT R229, R229, 0xfffffffb, RZ, 0xc0, !PT ;  /* 0xfffffffbe5e57812 */ /* 0x000fe200078ec0ff */
[----:B------:R-:W-:Y:S01]  /*3b80*/  FFMA.FTZ R154, R154, R153, 1.1641532182693481445e-10 ;  /* 0x2f0000009a9a7423 */ /* 0x000fe20000010099 */
[----:B------:R-:W-:-:S04]  /*3b90*/  IMAD.MOV.U32 R156, RZ, RZ, R222 ;  /* 0x000000ffff9c7224 */ /* 0x000fc800078e00de */
[----:B------:R-:W-:Y:S01]  /*3ba0*/  FSETP.LE.FTZ.AND P3, PT, R154, R217, PT ;  /* 0x000000d99a00720b */ /* 0x000fe20003f73000 */
[----:B------:R-:W-:-:S12]  /*3bb0*/  HADD2.F32 R154, -RZ, R157.H0_H0 ;  /* 0x2000009dff9a7230 */ /* 0x000fd80000004100 */
        /* <DEDUP_REMOVED lines=10> */
.L_x_26329:
        /* <DEDUP_REMOVED lines=13> */
.L_x_26331:
[----:B------:R-:W-:Y:S05]  /*3d30*/  BSYNC.RECONVERGENT B2 ;  /* 0x0000000000027941 */ /* 0x000fea0003800200 */
.L_x_26330:
        /* <DEDUP_REMOVED lines=60> */
.L_x_26328:
[----:B------:R-:W-:Y:S05]  /*4100*/  BSYNC.RECONVERGENT B1 ;  /* 0x0000000000017941 */ /* 0x000fea0003800200 */
.L_x_26327:
[----:B------:R-:W-:Y:S01]  /*4110*/  I2FP.F32.U32 R156, R156 ;  /* 0x0000009c009c7245 */ /* 0x000fe20000201000 */
[----:B------:R-:W-:Y:S01]  /*4120*/  BSSY.RECONVERGENT B1, `(.L_x_26332) ;  /* 0x000005c000017945 */ /* 0x000fe20003800200 */
[----:B------:R-:W-:Y:S01]  /*4130*/  ISETP.NE.AND P2, PT, R218, 0x1, PT ;  /* 0x00000001da00780c */ /* 0x000fe20003f45270 */
[----:B------:R-:W-:Y:S01]  /*4140*/  HADD2.F32 R232, -RZ, R157.H1_H1 ;  /* 0x3000009dffe87230 */ /* 0x000fe20000004100 */
        /* <DEDUP_REMOVED lines=15> */
.L_x_26334:
        /* <DEDUP_REMOVED lines=13> */
.L_x_26336:
[----:B------:R-:W-:Y:S05]  /*4310*/  BSYNC.RECONVERGENT B2 ;  /* 0x0000000000027941 */ /* 0x000fea0003800200 */
.L_x_26335:
        /* <DEDUP_REMOVED lines=56> */
[----:B------:R-:W-:-:S04]  /*46a0*/  LOP3.LUT R223, R220, UR16, R223, 0x96, !PT ;  /* 0x00000010dcdf7c12 */ /* 0x000fc8000f8e96df */
[----:B------:R-:W-:Y:S02]  /*46b0*/  LOP3.LUT R224, R218, UR17, R157, 0x96, !PT ;  /* 0x00000011dae07c12 */ /* 0x000fe4000f8e969d */
[----:B------:R-:W-:Y:S01]  /*46c0*/  MOV R157, R216 ;  /* 0x000000d8009d7202 */ /* 0x000fe20000000f00 */
[----:B------:R-:W-:-:S07]  /*46d0*/  IMAD.MOV.U32 R216, RZ, RZ, R156 ;  /* 0x000000ffffd87224 */ /* 0x000fce00078e009c */
.L_x_26333:
[----:B------:R-:W-:Y:S05]  /*46e0*/  BSYNC.RECONVERGENT B1 ;  /* 0x0000000000017941 */ /* 0x000fea0003800200 */
.L_x_26332:
[----:B------:R-:W-:Y:S01]  /*46f0*/  ISETP.NE.AND P3, PT, R219, 0x1, PT ;  /* 0x00000001db00780c */ /* 0x000fe20003f65270 */
[----:B------:R-:W-:Y:S01]  /*4700*/  BSSY.RECONVERGENT B1, `(.L_x_26337) ;  /* 0x000005a000017945 */ /* 0x000fe20003800200 */
[----:B------:R-:W-:Y:S01]  /*4710*/  I2FP.F32.U32 R156, R157 ;  /* 0x0000009d009c7245 */ /* 0x000fe20000201000 */
[----:B------:R-:W-:Y:S02]  /*4720*/  HFMA2 R218, -RZ, RZ, 0, 1.1920928955078125e-07 ;  /* 0x00000002ffda7431 */ /* 0x000fe400000001ff */
[----:B------:R-:W-:Y:S02]  /*4730*/  HADD2.F32 R231, -RZ, R158.H0_H0 ;  /* 0x2000009effe77230 */ /* 0x000fe40000004100 */
        /* <DEDUP_REMOVED lines=12> */
.L_x_26339:
        /* <DEDUP_REMOVED lines=13> */
.L_x_26341:
[----:B------:R-:W-:Y:S05]  /*48d0*/  BSYNC.RECONVERGENT B2 ;  /* 0x0000000000027941 */ /* 0x000fea0003800200 */
.L_x_26340:
        /* <DEDUP_REMOVED lines=57> */
[----:B------:R-:W-:Y:S02]  /*4c70*/  HFMA2 R218, -RZ, RZ, 0, 0 ;  /* 0x00000000ffda7431 */ /* 0x000fe400000001ff */
[----:B------:R-:W-:Y:S02]  /*4c80*/  IMAD.MOV.U32 R157, RZ, RZ, R216 ;  /* 0x000000ffff9d7224 */ /* 0x000fe400078e00d8 */
[----:B------:R-:W-:-:S07]  /*4c90*/  IMAD.MOV.U32 R216, RZ, RZ, R156 ;  /* 0x000000ffffd87224 */ /* 0x000fce00078e009c */
.L_x_26338:
[----:B------:R-:W-:Y:S05]  /*4ca0*/  BSYNC.RECONVERGENT B1 ;  /* 0x0000000000017941 */ /* 0x000fea0003800200 */
.L_x_26337:
[----:B------:R-:W-:Y:S01]  /*4cb0*/  ISETP.NE.AND P4, PT, R218, 0x1, PT ;  /* 0x00000001da00780c */ /* 0x000fe20003f85270 */
[----:B------:R-:W-:Y:S01]  /*4cc0*/  BSSY.RECONVERGENT B1, `(.L_x_26342) ;  /* 0x000005a000017945 */ /* 0x000fe20003800200 */
[----:B------:R-:W-:Y:S01]  /*4cd0*/  I2FP.F32.U32 R156, R157 ;  /* 0x0000009d009c7245 */ /* 0x000fe20000201000 */
[----:B------:R-:W-:Y:S02]  /*4ce0*/  HADD2.F32 R158, -RZ, R158.H1_H1 ;  /* 0x3000009eff9e7230 */ /* 0x000fe40000004100 */
        /* <DEDUP_REMOVED lines=13> */
.L_x_26344:
        /* <DEDUP_REMOVED lines=13> */
.L_x_26346:
[----:B------:R-:W-:Y:S05]  /*4e90*/  BSYNC.RECONVERGENT B2 ;  /* 0x0000000000027941 */ /* 0x000fea0003800200 */
.L_x_26345:
        /* <DEDUP_REMOVED lines=57> */
[----:B------:R-:W-:Y:S01]  /*5230*/  LOP3.LUT R224, R218, UR17, R157, 0x96, !PT ;  /* 0x00000011dae07c12 */ /* 0x000fe2000f8e969d */
[----:B------:R-:W-:Y:S01]  /*5240*/  IMAD.MOV.U32 R157, RZ, RZ, R216 ;  /* 0x000000ffff9d7224 */ /* 0x000fe200078e00d8 */
[----:B------:R-:W-:-:S07]  /*5250*/  MOV R216, R156 ;  /* 0x0000009c00d87202 */ /* 0x000fce0000000f00 */
.L_x_26343:
[----:B------:R-:W-:Y:S05]  /*5260*/  BSYNC.RECONVERGENT B1 ;  /* 0x0000000000017941 */ /* 0x000fea0003800200 */
.L_x_26342:
[----:B------:R-:W-:Y:S01]  /*5270*/  ISETP.NE.AND P5, PT, R219, 0x1, PT ;  /* 0x00000001db00780c */ /* 0x000fe20003fa5270 */
[----:B------:R-:W-:Y:S01]  /*5280*/  BSSY.RECONVERGENT B1, `(.L_x_26347) ;  /* 0x000005a000017945 */ /* 0x000fe20003800200 */
[----:B------:R-:W-:Y:S01]  /*5290*/  I2FP.F32.U32 R156, R157 ;  /* 0x0000009d009c7245 */ /* 0x000fe20000201000 */
[----:B------:R-:W-:Y:S01]  /*52a0*/  HADD2.F32 R233, -RZ, R159.H0_H0 ;  /* 0x2000009fffe97230 */ /* 0x000fe20000004100 */
        /* <DEDUP_REMOVED lines=13> */
.L_x_26349:
        /* <DEDUP_REMOVED lines=13> */
.L_x_26351:
[----:B------:R-:W-:Y:S05]  /*5450*/  BSYNC.RECONVERGENT B2 ;  /* 0x0000000000027941 */ /* 0x000fea0003800200 */
.L_x_26350:
        /* <DEDUP_REMOVED lines=56> */
[----:B------:R-:W-:Y:S01]  /*57e0*/  IMAD.MOV.U32 R220, RZ, RZ, RZ ;  /* 0x000000ffffdc7224 */ /* 0x000fe200078e00ff */
[----:B------:R-:W-:Y:S02]  /*57f0*/  LOP3.LUT R224, R218, UR17, R157, 0x96, !PT ;  /* 0x00000011dae07c12 */ /* 0x000fe4000f8e969d */
[----:B------:R-:W-:Y:S01]  /*5800*/  MOV R157, R216 ;  /* 0x000000d8009d7202 */ /* 0x000fe20000000f00 */
[----:B------:R-:W-:-:S07]  /*5810*/  IMAD.MOV.U32 R216, RZ, RZ, R156 ;  /* 0x000000ffffd87224 */ /* 0x000fce00078e009c */
.L_x_26348:
[----:B------:R-:W-:Y:S05]  /*5820*/  BSYNC.RECONVERGENT B1 ;  /* 0x0000000000017941 */ /* 0x000fea0003800200 */
.L_x_26347:
[----:B------:R-:W-:Y:S01]  /*5830*/  P2R R219, PR, RZ, 0x2 ;  /* 0x00000002ffdb7803 */ /* 0x000fe20000000000 */
[----:B------:R-:W-:Y:S01]  /*5840*/  FMUL.FTZ R152, R152, UR12 ;  /* 0x0000000c98987c20 */ /* 0x000fe20008410000 */
[----:B------:R-:W-:Y:S01]  /*5850*/  I2FP.F32.U32 R156, R157 ;  /* 0x0000009d009c7245 */ /* 0x000fe20000201000 */
[----:B------:R-:W-:Y:S01]  /*5860*/  FMUL.FTZ R155, R155, UR12 ;  /* 0x0000000c9b9b7c20 */ /* 0x000fe20008410000 */
[C---:B------:R-:W-:Y:S01]  /*5870*/  LOP3.LUT P1, RZ, R229.reuse, 0x10, RZ, 0xc0, !PT ;  /* 0x00000010e5ff7812 */ /* 0x040fe2000782c0ff */
[----:B------:R-:W-:Y:S01]  /*5880*/  HADD2.F32 R159, -RZ, R159.H1_H1 ;  /* 0x3000009fff9f7230 */ /* 0x000fe20000004100 */
[----:B------:R-:W-:Y:S01]  /*5890*/  P2R R221, PR, RZ, 0x1 ;  /* 0x00000001ffdd7803 */ /* 0x000fe20000000000 */
[----:B------:R-:W-:Y:S01]  /*58a0*/  FMUL.FTZ R232, R232, UR12 ;  /* 0x0000000ce8e87c20 */ /* 0x000fe20008410000 */
[C---:B------:R-:W-:Y:S01]  /*58b0*/  LOP3.LUT P0, RZ, R229.reuse, 0x8, RZ, 0xc0, !PT ;  /* 0x00000008e5ff7812 */ /* 0x040fe2000780c0ff */
[----:B------:R-:W-:Y:S01]  /*58c0*/  FFMA.FTZ R218, R156, R153, 1.1641532182693481445e-10 ;  /* 0x2f0000009cda7423 */ /* 0x000fe20000010099 */
        /* <DEDUP_REMOVED lines=28> */
.L_x_26311:
        /* <DEDUP_REMOVED lines=16> */
.L_x_26355:
        /* <DEDUP_REMOVED lines=13> */
.L_x_26357:
[----:B------:R-:W-:Y:S05]  /*5c60*/  BSYNC.RECONVERGENT B2 ;  /* 0x0000000000027941 */ /* 0x000fea0003800200 */
.L_x_26356:
        /* <DEDUP_REMOVED lines=58> */
[----:B------:R-:W-:-:S07]  /*6010*/  LOP3.LUT R224, R4, UR17, R217, 0x96, !PT ;  /* 0x0000001104e07c12 */ /* 0x000fce000f8e96d9 */
.L_x_26354:
[----:B------:R-:W-:Y:S05]  /*6020*/  BSYNC.RECONVERGENT B1 ;  /* 0x0000000000017941 */ /* 0x000fea0003800200 */
.L_x_26353:
        /* <DEDUP_REMOVED lines=23> */
.L_x_26360:
        /* <DEDUP_REMOVED lines=13> */
.L_x_26362:
[----:B------:R-:W-:Y:S05]  /*6270*/  BSYNC.RECONVERGENT B2 ;  /* 0x0000000000027941 */ /* 0x000fea0003800200 */
.L_x_26361:
        /* <DEDUP_REMOVED lines=57> */
[----:B------:R-:W-:Y:S01]  /*6610*/  LOP3.LUT R224, R4, UR17, R9, 0x96, !PT ;  /* 0x0000001104e07c12 */ /* 0x000fe2000f8e9609 */
[----:B------:R-:W-:Y:S01]  /*6620*/  IMAD.MOV.U32 R4, RZ, RZ, R216 ;  /* 0x000000ffff047224 */ /* 0x000fe200078e00d8 */
[----:B------:R-:W-:-:S07]  /*6630*/  MOV R216, R8 ;  /* 0x0000000800d87202 */ /* 0x000fce0000000f00 */
.L_x_26359:
[----:B------:R-:W-:Y:S05]  /*6640*/  BSYNC.RECONVERGENT B1 ;  /* 0x0000000000017941 */ /* 0x000fea0003800200 */
.L_x_26358:
[----:B------:R-:W-:Y:S01]  /*6650*/  I2FP.F32.U32 R4, R4 ;  /* 0x0000000400047245 */ /* 0x000fe20000201000 */
[----:B------:R-:W-:Y:S01]  /*6660*/  HADD2.F32 R6, -RZ, R140.H0_H0 ;  /* 0x2000008cff067230 */ /* 0x000fe20000004100 */
[----:B------:R-:W-:Y:S01]  /*6670*/  ISETP.NE.AND P3, PT, R7, 0x1, PT ;  /* 0x000000010700780c */ /* 0x000fe20003f65270 */
[----:B------:R-:W-:Y:S02]  /*6680*/  BSSY.RECONVERGENT B1, `(.L_x_26363) ;  /* 0x000005e000017945 */ /* 0x000fe40003800200 */
[----:B------:R-:W-:Y:S01]  /*6690*/  FFMA.FTZ R5, R4, R231, 1.1641532182693481445e-10 ;  /* 0x2f00000004057423 */ /* 0x000fe200000100e7 */
[----:B------:R-:W-:Y:S01]  /*66a0*/  FMUL.FTZ R6, R6, R217 ;  /* 0x000000d906067220 */ /* 0x000fe20000410000 */
[----:B------:R-:W-:-:S03]  /*66b0*/  MOV R4, R222 ;  /* 0x000000de00047202 */ /* 0x000fc60000000f00 */
[----:B------:R-:W-:Y:S02]  /*66c0*/  FSETP.GTU.FTZ.AND P2, PT, R5, R10, PT ;  /* 0x0000000a0500720b */ /* 0x000fe40003f5c000 */
        /* <DEDUP_REMOVED lines=15> */
.L_x_26365:
        /* <DEDUP_REMOVED lines=13> */
.L_x_26367:
[----:B------:R-:W-:Y:S05]  /*6890*/  BSYNC.RECONVERGENT B2 ;  /* 0x0000000000027941 */ /* 0x000fea0003800200 */
.L_x_26366:
        /* <DEDUP_REMOVED lines=60> */
.L_x_26364:
[----:B------:R-:W-:Y:S05]  /*6c60*/  BSYNC.RECONVERGENT B1 ;  /* 0x0000000000017941 */ /* 0x000fea0003800200 */
.L_x_26363:
        /* <DEDUP_REMOVED lines=20> */
.L_x_26370:
        /* <DEDUP_REMOVED lines=13> */
.L_x_26372:
[----:B------:R-:W-:Y:S05]  /*6e80*/  BSYNC.RECONVERGENT B2 ;  /* 0x0000000000027941 */ /* 0x000fea0003800200 */
.L_x_26371:
        /* <DEDUP_REMOVED lines=59> */
[----:B------:R-:W-:-:S07]  /*7240*/  LOP3.LUT R224, R6, UR17, R155, 0x96, !PT ;  /* 0x0000001106e07c12 */ /* 0x000fce000f8e969b */
.L_x_26369:
[----:B------:R-:W-:Y:S05]  /*7250*/  BSYNC.RECONVERGENT B1 ;  /* 0x0000000000017941 */ /* 0x000fea0003800200 */
.L_x_26368:
[----:B------:R-:W-:Y:S01]  /*7260*/  I2FP.F32.U32 R6, R5 ;  /* 0x0000000500067245 */ /* 0x000fe20000201000 */
[----:B------:R-:W-:Y:S01]  /*7270*/  HADD2.F32 R8, -RZ, R140.H1_H1 ;  /* 0x3000008cff087230 */ /* 0x000fe20000004100 */
        /* <DEDUP_REMOVED lines=21> */
.L_x_26375:
        /* <DEDUP_REMOVED lines=13> */
.L_x_26377:
[----:B------:R-:W-:Y:S05]  /*74a0*/  BSYNC.RECONVERGENT B2 ;  /* 0x0000000000027941 */ /* 0x000fea0003800200 */
.L_x_26376:
        /* <DEDUP_REMOVED lines=59> */
[----:B------:R-:W-:-:S07]  /*7860*/  MOV R216, R154 ;  /* 0x0000009a00d87202 */ /* 0x000fce0000000f00 */
.L_x_26374:
[----:B------:R-:W-:Y:S05]  /*7870*/  BSYNC.RECONVERGENT B1 ;  /* 0x0000000000017941 */ /* 0x000fea0003800200 */
.L_x_26373:
[----:B------:R-:W-:Y:S01]  /*7880*/  I2FP.F32.U32 R6, R5 ;  /* 0x0000000500067245 */ /* 0x000fe20000201000 */
[----:B------:R-:W-:Y:S01]  /*7890*/  BSSY.RECONVERGENT B1, `(.L_x_26378) ;  /* 0x000005d000017945 */ /* 0x000fe20003800200 */
[----:B------:R-:W-:Y:S01]  /*78a0*/  ISETP.NE.AND P2, PT, R8, 0x1, PT ;  /* 0x000000010800780c */ /* 0x000fe20003f45270 */
[----:B------:R-:W-:Y:S01]  /*78b0*/  IMAD.MOV.U32 R9, RZ, RZ, 0x2 ;  /* 0x00000002ff097424 */ /* 0x000fe200078e00ff */
[----:B------:R-:W-:Y:S01]  /*78c0*/  LOP3.LUT R229, R229, 0xfffffffb, RZ, 0xc0, !PT ;  /* 0xfffffffbe5e57812 */ /* 0x000fe200078ec0ff */
[----:B------:R-:W-:Y:S01]  /*78d0*/  FFMA.FTZ R5, R6, R231, 1.1641532182693481445e-10 ;  /* 0x2f00000006057423 */ /* 0x000fe200000100e7 */
[----:B------:R-:W-:Y:S01]  /*78e0*/  HADD2.F32 R6, -RZ, R157.H0_H0 ;  /* 0x2000009dff067230 */ /* 0x000fe20000004100 */
        /* <DEDUP_REMOVED lines=13> */
.L_x_26380:
        /* <DEDUP_REMOVED lines=13> */
.L_x_26382:
[----:B------:R-:W-:Y:S05]  /*7a90*/  BSYNC.RECONVERGENT B2 ;  /* 0x0000000000027941 */ /* 0x000fea0003800200 */
.L_x_26381:
        /* <DEDUP_REMOVED lines=60> */
.L_x_26379:
[----:B------:R-:W-:Y:S05]  /*7e60*/  BSYNC.RECONVERGENT B1 ;  /* 0x0000000000017941 */ /* 0x000fea0003800200 */
.L_x_26378:
[----:B------:R-:W-:Y:S01]  /*7e70*/  I2FP.F32.U32 R6, R7 ;  /* 0x0000000700067245 */ /* 0x000fe20000201000 */
[----:B------:R-:W-:Y:S01]  /*7e80*/  HADD2.F32 R8, -RZ, R141.H0_H0 ;  /* 0x2000008dff087230 */ /* 0x000fe20000004100 */
[----:B------:R-:W-:Y:S03]  /*7e90*/  BSSY.RECONVERGENT B1, `(.L_x_26383) ;  /* 0x000005f000017945 */ /* 0x000fe60003800200 */
        /* <DEDUP_REMOVED lines=20> */
.L_x_26385:
        /* <DEDUP_REMOVED lines=13> */
.L_x_26387:
[----:B------:R-:W-:Y:S05]  /*80b0*/  BSYNC.RECONVERGENT B2 ;  /* 0x0000000000027941 */ /* 0x000fea0003800200 */
.L_x_26386:
        /* <DEDUP_REMOVED lines=57> */
[----:B------:R-:W-:Y:S02]  /*8450*/  IMAD.MOV.U32 R6, RZ, RZ, R216 ;  /* 0x000000ffff067224 */ /* 0x000fe400078e00d8 */
[----:B------:R-:W-:Y:S02]  /*8460*/  IMAD.MOV.U32 R216, RZ, RZ, R8 ;  /* 0x000000ffffd87224 */ /* 0x000fe400078e0008 */
[----:B------:R-:W-:-:S07]  /*8470*/  HFMA2 R8, -RZ, RZ, 0, 0 ;  /* 0x00000000ff087431 */ /* 0x000fce00000001ff */
.L_x_26384:
[----:B------:R-:W-:Y:S05]  /*8480*/  BSYNC.RECONVERGENT B1 ;  /* 0x0000000000017941 */ /* 0x000fea0003800200 */
.L_x_26383:
[----:B------:R-:W-:Y:S01]  /*8490*/  I2FP.F32.U32 R6, R6 ;  /* 0x0000000600067245 */ /* 0x000fe20000201000 */
[----:B------:R-:W-:Y:S01]  /*84a0*/  BSSY.RECONVERGENT B1, `(.L_x_26388) ;  /* 0x000005d000017945 */ /* 0x000fe20003800200 */
[----:B------:R-:W-:Y:S01]  /*84b0*/  ISETP.NE.AND P2, PT, R8, 0x1, PT ;  /* 0x000000010800780c */ /* 0x000fe20003f45270 */
[----:B------:R-:W-:Y:S01]  /*84c0*/  IMAD.MOV.U32 R9, RZ, RZ, 0x2 ;  /* 0x00000002ff097424 */ /* 0x000fe200078e00ff */
        /* <DEDUP_REMOVED lines=16> */
.L_x_26390:
        /* <DEDUP_REMOVED lines=13> */
.L_x_26392:
[----:B------:R-:W-:Y:S05]  /*86a0*/  BSYNC.RECONVERGENT B2 ;  /* 0x0000000000027941 */ /* 0x000fea0003800200 */
.L_x_26391:
        /* <DEDUP_REMOVED lines=59> */
[----:B------:R-:W-:-:S07]  /*8a60*/  MOV R216, R156 ;  /* 0x0000009c00d87202 */ /* 0x000fce0000000f00 */
.L_x_26389:
[----:B------:R-:W-:Y:S05]  /*8a70*/  BSYNC.RECONVERGENT B1 ;  /* 0x0000000000017941 */ /* 0x000fea0003800200 */
.L_x_26388:
[----:B------:R-:W-:Y:S01]  /*8a80*/  I2FP.F32.U32 R8, R7 ;  /* 0x0000000700087245 */ /* 0x000fe20000201000 */
[----:B------:R-:W-:Y:S01]  /*8a90*/  HADD2.F32 R156, -RZ, R141.H1_H1 ;  /* 0x3000008dff9c7230 */ /* 0x000fe20000004100 */
        /* <DEDUP_REMOVED lines=22> */
.L_x_26395:
        /* <DEDUP_REMOVED lines=13> */
.L_x_26397:
[----:B------:R-:W-:Y:S05]  /*8cd0*/  BSYNC.RECONVERGENT B2 ;  /* 0x0000000000027941 */ /* 0x000fea0003800200 */
.L_x_26396:
        /* <DEDUP_REMOVED lines=60> */
.L_x_26394:
[----:B------:R-:W-:Y:S05]  /*90a0*/  BSYNC.RECONVERGENT B1 ;  /* 0x0000000000017941 */ /* 0x000fea0003800200 */
.L_x_26393:
[----:B------:R-:W-:Y:S01]  /*90b0*/  ISETP.NE.AND P3, PT, R157, 0x1, PT ;  /* 0x000000019d00780c */ /* 0x000fe20003f65270 */
[----:B------:R-:W-:Y:S01]  /*90c0*/  HADD2.F32 R156, -RZ, R158.H0_H0 ;  /* 0x2000009eff9c7230 */ /* 0x000fe20000004100 */
        /* <DEDUP_REMOVED lines=16> */
.L_x_26400:
        /* <DEDUP_REMOVED lines=13> */
.L_x_26402:
[----:B------:R-:W-:Y:S05]  /*92a0*/  BSYNC.RECONVERGENT B2 ;  /* 0x0000000000027941 */ /* 0x000fea0003800200 */
.L_x_26401:
        /* <DEDUP_REMOVED lines=57> */
[----:B------:R-:W-:Y:S01]  /*9640*/  LOP3.LUT R224, R8, UR17, R157, 0x96, !PT ;  /* 0x0000001108e07c12 */ /* 0x000fe2000f8e969d */
[----:B------:R-:W-:Y:S02]  /*9650*/  IMAD.MOV.U32 R8, RZ, RZ, R216 ;  /* 0x000000ffff087224 */ /* 0x000fe400078e00d8 */
[----:B------:R-:W-:-:S07]  /*9660*/  IMAD.MOV.U32 R216, RZ, RZ, R156 ;  /* 0x000000ffffd87224 */ /* 0x000fce00078e009c */
.L_x_26399:
[----:B------:R-:W-:Y:S05]  /*9670*/  BSYNC.RECONVERGENT B1 ;  /* 0x0000000000017941 */ /* 0x000fea0003800200 */
.L_x_26398:
[----:B------:R-:W-:Y:S01]  /*9680*/  I2FP.F32.U32 R8, R8 ;  /* 0x0000000800087245 */ /* 0x000fe20000201000 */
[----:B------:R-:W-:Y:S01]  /*9690*/  HADD2.F32 R156, -RZ, R142.H0_H0 ;  /* 0x2000008eff9c7230 */ /* 0x000fe20000004100 */
[----:B------:R-:W-:Y:S01]  /*96a0*/  FSEL R7, R7, RZ, P2 ;  /* 0x000000ff07077208 */ /* 0x000fe20001000000 */
        /* <DEDUP_REMOVED lines=21> */
.L_x_26405:
        /* <DEDUP_REMOVED lines=13> */
.L_x_26407:
[----:B------:R-:W-:Y:S05]  /*98d0*/  BSYNC.RECONVERGENT B2 ;  /* 0x0000000000027941 */ /* 0x000fea0003800200 */
.L_x_26406:
        /* <DEDUP_REMOVED lines=56> */
[----:B------:R-:W-:-:S04]  /*9c60*/  LOP3.LUT R223, R232, UR16, R223, 0x96, !PT ;  /* 0x00000010e8df7c12 */ /* 0x000fc8000f8e96df */
[----:B------:R-:W-:Y:S01]  /*9c70*/  LOP3.LUT R224, R8, UR17, R219, 0x96, !PT ;  /* 0x0000001108e07c12 */ /* 0x000fe2000f8e96db */
[----:B------:R-:W-:Y:S01]  /*9c80*/  IMAD.MOV.U32 R219, RZ, RZ, RZ ;  /* 0x000000ffffdb7224 */ /* 0x000fe200078e00ff */
[----:B------:R-:W-:-:S07]  /*9c90*/  MOV R216, R218 ;  /* 0x000000da00d87202 */ /* 0x000fce0000000f00 */
.L_x_26404:
[----:B------:R-:W-:Y:S05]  /*9ca0*/  BSYNC.RECONVERGENT B1 ;  /* 0x0000000000017941 */ /* 0x000fea0003800200 */
.L_x_26403:
[----:B------:R-:W-:Y:S01]  /*9cb0*/  ISETP.NE.AND P4, PT, R219, 0x1, PT ;  /* 0x00000001db00780c */ /* 0x000fe20003f85270 */
[----:B------:R-:W-:Y:S01]  /*9cc0*/  HADD2.F32 R158, -RZ, R158.H1_H1 ;  /* 0x3000009eff9e7230 */ /* 0x000fe20000004100 */
        /* <DEDUP_REMOVED lines=16> */
.L_x_26410:
        /* <DEDUP_REMOVED lines=13> */
.L_x_26412:
[----:B------:R-:W-:Y:S05]  /*9ea0*/  BSYNC.RECONVERGENT B2 ;  /* 0x0000000000027941 */ /* 0x000fea0003800200 */
.L_x_26411:
        /* <DEDUP_REMOVED lines=61> */
.L_x_26409:
[----:B------:R-:W-:Y:S05]  /*a280*/  BSYNC.RECONVERGENT B1 ;  /* 0x0000000000017941 */ /* 0x000fea0003800200 */
.L_x_26408:
[----:B------:R-:W-:Y:S01]  /*a290*/  I2FP.F32.U32 R8, R8 ;  /* 0x0000000800087245 */ /* 0x000fe20000201000 */
[----:B------:R-:W-:Y:S01]  /*a2a0*/  HADD2.F32 R158, -RZ, R142.H1_H1 ;  /* 0x3000008eff9e7230 */ /* 0x000fe20000004100 */
        /* <DEDUP_REMOVED lines=21> */
.L_x_26415:
        /* <DEDUP_REMOVED lines=13> */
.L_x_26417:
[----:B------:R-:W-:Y:S05]  /*a4d0*/  BSYNC.RECONVERGENT B2 ;  /* 0x0000000000027941 */ /* 0x000fea0003800200 */
.L_x_26416:
        /* <DEDUP_REMOVED lines=60> */
.L_x_26414:
[----:B------:R-:W-:Y:S05]  /*a8a0*/  BSYNC.RECONVERGENT B1 ;  /* 0x0000000000017941 */ /* 0x000fea0003800200 */
.L_x_26413:
[----:B------:R-:W-:Y:S01]  /*a8b0*/  ISETP.NE.AND P5, PT, R220, 0x1, PT ;  /* 0x00000001dc00780c */ /* 0x000fe20003fa5270 */
[----:B------:R-:W-:Y:S01]  /*a8c0*/  HADD2.F32 R218, -RZ, R159.H0_H0 ;  /* 0x2000009fffda7230 */ /* 0x000fe20000004100 */
        /* <DEDUP_REMOVED lines=16> */
.L_x_26420:
        /* <DEDUP_REMOVED lines=13> */
.L_x_26422:
[----:B------:R-:W-:Y:S05]  /*aaa0*/  BSYNC.RECONVERGENT B2 ;  /* 0x0000000000027941 */ /* 0x000fea0003800200 */
.L_x_26421:
        /* <DEDUP_REMOVED lines=59> */
[----:B------:R-:W-:-:S07]  /*ae60*/  LOP3.LUT R224, R220, UR17, R219, 0x96, !PT ;  /* 0x00000011dce07c12 */ /* 0x000fce000f8e96db */
.L_x_26419:
[----:B------:R-:W-:Y:S05]  /*ae70*/  BSYNC.RECONVERGENT B1 ;  /* 0x0000000000017941 */ /* 0x000fea0003800200 */
.L_x_26418:
[----:B------:R-:W-:Y:S01]  /*ae80*/  I2FP.F32.U32 R158, R158 ;  /* 0x0000009e009e7245 */ /* 0x000fe20000201000 */
[----:B------:R-:W-:Y:S01]  /*ae90*/  HADD2.F32 R218, -RZ, R143.H0_H0 ;  /* 0x2000008fffda7230 */ /* 0x000fe20000004100 */
[----:B------:R-:W-:Y:S01]  /*aea0*/  FSEL R9, R9, RZ, P4 ;  /* 0x000000ff09097208 */ /* 0x000fe20002000000 */
        /* <DEDUP_REMOVED lines=21> */
.L_x_26425:
        /* <DEDUP_REMOVED lines=13> */
.L_x_26427:
[----:B------:R-:W-:Y:S05]  /*b0d0*/  BSYNC.RECONVERGENT B2 ;  /* 0x0000000000027941 */ /* 0x000fea0003800200 */
.L_x_26426:
        /* <DEDUP_REMOVED lines=56> */
[----:B------:R-:W-:-:S04]  /*b460*/  LOP3.LUT R223, R232, UR16, R223, 0x96, !PT ;  /* 0x00000010e8df7c12 */ /* 0x000fc8000f8e96df */
[----:B------:R-:W-:Y:S01]  /*b470*/  LOP3.LUT R224, R220, UR17, R219, 0x96, !PT ;  /* 0x00000011dce07c12 */ /* 0x000fe2000f8e96db */
[----:B------:R-:W-:Y:S02]  /*b480*/  IMAD.MOV.U32 R219, RZ, RZ, R216 ;  /* 0x000000ffffdb7224 */ /* 0x000fe400078e00d8 */
[----:B------:R-:W-:-:S07]  /*b490*/  IMAD.MOV.U32 R216, RZ, RZ, R218 ;  /* 0x000000ffffd87224 */ /* 0x000fce00078e00da */
.L_x_26424:
[----:B------:R-:W-:Y:S05]  /*b4a0*/  BSYNC.RECONVERGENT B1 ;  /* 0x0000000000017941 */ /* 0x000fea0003800200 */
.L_x_26423:
[----:B------:R-:W-:Y:S01]  /*b4b0*/  ISETP.NE.AND P6, PT, R233, 0x1, PT ;  /* 0x00000001e900780c */ /* 0x000fe20003fc5270 */
[----:B------:R-:W-:Y:S01]  /*b4c0*/  HADD2.F32 R232, -RZ, R159.H1_H1 ;  /* 0x3000009fffe87230 */ /* 0x000fe20000004100 */
[----:B------:R-:W-:Y:S01]  /*b4d0*/  I2FP.F32.U32 R218, R219 ;  /* 0x000000db00da7245 */ /* 0x000fe20000201000 */
[----:B------:R-:W-:Y:S01]  /*b4e0*/  BSSY.RECONVERGENT B1, `(.L_x_26428) ;  /* 0x000005b000017945 */ /* 0x000fe20003800200 */
[----:B------:R-:W-:Y:S02]  /*b4f0*/  IMAD.MOV.U32 R220, RZ, RZ, 0x2 ;  /* 0x00000002ffdc7424 */ /* 0x000fe400078e00ff */
        /* <DEDUP_REMOVED lines=13> */
.L_x_26430:
        /* <DEDUP_REMOVED lines=15> */
.L_x_26432:
[----:B------:R-:W-:Y:S05]  /*b6c0*/  BSYNC.RECONVERGENT B2 ;  /* 0x0000000000027941 */ /* 0x000fea0003800200 */
.L_x_26431:
        /* <DEDUP_REMOVED lines=60> */
.L_x_26429:
[----:B------:R-:W-:Y:S05]  /*ba90*/  BSYNC.RECONVERGENT B1 ;  /* 0x0000000000017941 */ /* 0x000fea0003800200 */
.L_x_26428:
[----:B------:R-:W-:Y:S01]  /*baa0*/  I2FP.F32.U32 R218, R221 ;  /* 0x000000dd00da7245 */ /* 0x000fe20000201000 */
[----:B------:R-:W-:Y:S01]  /*bab0*/  HADD2.F32 R232, -RZ, R143.H1_H1 ;  /* 0x3000008fffe87230 */ /* 0x000fe20000004100 */
[----:B------:R-:W-:-:S03]  /*bac0*/  FSEL R159, R159, RZ, P5 ;  /* 0x000000ff9f9f7208 */ /* 0x000fc60002800000 */
[----:B------:R-:W-:Y:S01]  /*bad0*/  FFMA.FTZ R231, R218, R231, 1.1641532182693481445e-10 ;  /* 0x2f000000dae77423 */ /* 0x000fe200000100e7 */
[----:B------:R-:W-:-:S04]  /*bae0*/  FMUL.FTZ R232, R232, R217 ;  /* 0x000000d9e8e87220 */ /* 0x000fc80000410000 */
[----:B------:R-:W-:-:S04]  /*baf0*/  FSETP.GTU.FTZ.AND P6, PT, R231, R10, PT ;  /* 0x0000000ae700720b */ /* 0x000fc80003fdc000 */
[----:B------:R-:W-:Y:S02]  /*bb00*/  FSEL R232, R232, RZ, !P6 ;  /* 0x000000ffe8e87208 */ /* 0x000fe40007000000 */
[----:B------:R-:W-:-:S03]  /*bb10*/  SEL R10, RZ, 0x1, P6 ;  /* 0x00000001ff0a7807 */ /* 0x000fc60003000000 */
[----:B------:R-:W-:-:S04]  /*bb20*/  FADD.FTZ R159, R232, R159 ;  /* 0x0000009fe89f7221 */ /* 0x000fc80000010000 */
[----:B------:R-:W-:-:S07]  /*bb30*/  @P1 FADD.FTZ R159, R151, R159 ;  /* 0x0000009f979f1221 */ /* 0x000fce0000010000 */
.L_x_26352:
        /* <DEDUP_REMOVED lines=44> */
.L_x_26433:
[----:B------:R-:W-:Y:S01]  /*be00*/  MOV R221, R216 ;  /* 0x000000d800dd7202 */ /* 0x000fe20000000f00 */
[----:B------:R-:W-:-:S07]  /*be10*/  VIADD R216, R230, 0x20 ;  /* 0x00000020e6d87836 */ /* 0x000fce0000000000 */
.L_x_26310:
[----:B------:R-:W-:Y:S05]  /*be20*/  BSYNC.RECONVERGENT B0 ;  /* 0x0000000000007941 */ /* 0x000fea0003800200 */
.L_x_26309:
        /* <DEDUP_REMOVED lines=36> */
.L_x_26439:
        /* <DEDUP_REMOVED lines=13> */
.L_x_26441:
[----:B------:R-:W-:Y:S05]  /*c140*/  BSYNC.RECONVERGENT B2 ;  /* 0x0000000000027941 */ /* 0x000fea0003800200 */
.L_x_26440:
        /* <DEDUP_REMOVED lines=58> */
[----:B------:R-:W-:-:S07]  /*c4f0*/  LOP3.LUT R224, R4, UR17, R219, 0x96, !PT ;  /* 0x0000001104e07c12 */ /* 0x000fce000f8e96db */
.L_x_26438:
[----:B------:R-:W-:Y:S05]  /*c500*/  BSYNC.RECONVERGENT B1 ;  /* 0x0000000000017941 */ /* 0x000fea0003800200 */
.L_x_26437:
        /* <DEDUP_REMOVED lines=23> */
.L_x_26444:
        /* <DEDUP_REMOVED lines=13> */
.L_x_26446:
[----:B------:R-:W-:Y:S05]  /*c750*/  BSYNC.RECONVERGENT B2 ;  /* 0x0000000000027941 */ /* 0x000fea0003800200 */
.L_x_26445:
        /* <DEDUP_REMOVED lines=60> */
.L_x_26443:
[----:B------:R-:W-:Y:S05]  /*cb20*/  BSYNC.RECONVERGENT B1 ;  /* 0x0000000000017941 */ /* 0x000fea0003800200 */
.L_x_26442:
[----:B------:R-:W-:Y:S01]  /*cb30*/  I2FP.F32.U32 R4, R5 ;  /* 0x0000000500047245 */ /* 0x000fe20000201000 */
[----:B------:R-:W-:Y:S01]  /*cb40*/  HADD2.F32 R6, -RZ, R140.H0_H0 ;  /* 0x2000008cff067230 */ /* 0x000fe20000004100 */
[----:B------:R-:W-:Y:S01]  /*cb50*/  ISETP.NE.AND P3, PT, R7, 0x1, PT ;  /* 0x000000010700780c */ /* 0x000fe20003f65270 */
[----:B------:R-:W-:Y:S02]  /*cb60*/  BSSY.RECONVERGENT B1, `(.L_x_26447) ;  /* 0x000005e000017945 */ /* 0x000fe40003800200 */
[----:B------:R-:W-:Y:S01]  /*cb70*/  FFMA.FTZ R5, R4, R219, 1.1641532182693481445e-10 ;  /* 0x2f00000004057423 */ /* 0x000fe200000100db */
[----:B------:R-:W-:Y:S01]  /*cb80*/  FMUL.FTZ R6, R6, R217 ;  /* 0x000000d906067220 */ /* 0x000fe20000410000 */
[----:B------:R-:W-:-:S03]  /*cb90*/  IMAD.MOV.U32 R4, RZ, RZ, R222 ;  /* 0x000000ffff047224 */ /* 0x000fc600078e00de */
        /* <DEDUP_REMOVED lines=16> */
.L_x_26449:
        /* <DEDUP_REMOVED lines=13> */
.L_x_26451:
[----:B------:R-:W-:Y:S05]  /*cd70*/  BSYNC.RECONVERGENT B2 ;  /* 0x0000000000027941 */ /* 0x000fea0003800200 */
.L_x_26450:
        /* <DEDUP_REMOVED lines=60> */
.L_x_26448:
[----:B------:R-:W-:Y:S05]  /*d140*/  BSYNC.RECONVERGENT B1 ;  /* 0x0000000000017941 */ /* 0x000fea0003800200 */
.L_x_26447:
        /* <DEDUP_REMOVED lines=20> */
.L_x_26454:
        /* <DEDUP_REMOVED lines=13> */
.L_x_26456:
[----:B------:R-:W-:Y:S05]  /*d360*/  BSYNC.RECONVERGENT B2 ;  /* 0x0000000000027941 */ /* 0x000fea0003800200 */
.L_x_26455:
        /* <DEDUP_REMOVED lines=60> */
.L_x_26453:
[----:B------:R-:W-:Y:S05]  /*d730*/  BSYNC.RECONVERGENT B1 ;  /* 0x0000000000017941 */ /* 0x000fea0003800200 */
.L_x_26452:
[----:B------:R-:W-:Y:S01]  /*d740*/  I2FP.F32.U32 R6, R5 ;  /* 0x0000000500067245 */ /* 0x000fe20000201000 */
[----:B------:R-:W-:Y:S01]  /*d750*/  HADD2.F32 R8, -RZ, R140.H1_H1 ;  /* 0x3000008cff087230 */ /* 0x000fe20000004100 */
[----:B------:R-:W-:Y:S03]  /*d760*/  BSSY.RECONVERGENT B1, `(.L_x_26457) ;  /* 0x000005f000017945 */ /* 0x000fe60003800200 */
[----:B------:R-:W-:Y:S01]  /*d770*/  FFMA.FTZ R5, R6, R219, 1.1641532182693481445e-10 ;  /* 0x2f00000006057423 */ /* 0x000fe200000100db */
[----:B------:R-:W-:Y:S01]  /*d780*/  FMUL.FTZ R8, R8, R217 ;  /* 0x000000d908087220 */ /* 0x000fe20000410000 */
[----:B------:R-:W-:-:S03]  /*d790*/  FSEL R6, R4, RZ, P4 ;  /* 0x000000ff04067208 */ /* 0x000fc60002000000 */
[----:B------:R-:W-:Y:S01]  /*d7a0*/  FSETP.GTU.FTZ.AND P2, PT, R5, R10, PT ;  /* 0x0000000a0500720b */ /* 0x000fe20003f5c000 */
[----:B------:R-:W-:-:S03]  /*d7b0*/  IMAD.MOV.U32 R5, RZ, RZ, R222 ;  /* 0x000000ffff057224 */ /* 0x000fc600078e00de */
        /* <DEDUP_REMOVED lines=15> */
.L_x_26459:
        /* <DEDUP_REMOVED lines=13> */
.L_x_26461:
[----:B------:R-:W-:Y:S05]  /*d980*/  BSYNC.RECONVERGENT B2 ;  /* 0x0000000000027941 */ /* 0x000fea0003800200 */
.L_x_26460:
        /* <DEDUP_REMOVED lines=60> */
.L_x_26458:
[----:B------:R-:W-:Y:S05]  /*dd50*/  BSYNC.RECONVERGENT B1 ;  /* 0x0000000000017941 */ /* 0x000fea0003800200 */
.L_x_26457:
[----:B------:R-:W-:Y:S01]  /*dd60*/  I2FP.F32.U32 R6, R5 ;  /* 0x0000000500067245 */ /* 0x000fe20000201000 */
[----:B------:R-:W-:Y:S01]  /*dd70*/  BSSY.RECONVERGENT B1, `(.L_x_26462) ;  /* 0x000005d000017945 */ /* 0x000fe20003800200 */
[----:B------:R-:W-:Y:S01]  /*dd80*/  ISETP.NE.AND P2, PT, R8, 0x1, PT ;  /* 0x000000010800780c */ /* 0x000fe20003f45270 */
[----:B------:R-:W-:Y:S01]  /*dd90*/  IMAD.MOV.U32 R9, RZ, RZ, 0x2 ;  /* 0x00000002ff097424 */ /* 0x000fe200078e00ff */
[----:B------:R-:W-:Y:S01]  /*dda0*/  LOP3.LUT R229, R229, 0xfffffffb, RZ, 0xc0, !PT ;  /* 0xfffffffbe5e57812 */ /* 0x000fe200078ec0ff */
[----:B------:R-:W-:Y:S01]  /*ddb0*/  FFMA.FTZ R5, R6, R219, 1.1641532182693481445e-10 ;  /* 0x2f00000006057423 */ /* 0x000fe200000100db */
[----:B------:R-:W-:Y:S02]  /*ddc0*/  HADD2.F32 R6, -RZ, R165.H0_H0 ;  /* 0x200000a5ff067230 */ /* 0x000fe40000004100 */
        /* <DEDUP_REMOVED lines=13> */
.L_x_26464:
        /* <DEDUP_REMOVED lines=13> */
.L_x_26466:
[----:B------:R-:W-:Y:S05]  /*df70*/  BSYNC.RECONVERGENT B2 ;  /* 0x0000000000027941 */ /* 0x000fea0003800200 */
.L_x_26465:
        /* <DEDUP_REMOVED lines=60> */
.L_x_26463:
[----:B------:R-:W-:Y:S05]  /*e340*/  BSYNC.RECONVERGENT B1 ;  /* 0x0000000000017941 */ /* 0x000fea0003800200 */
.L_x_26462:
[----:B------:R-:W-:Y:S01]  /*e350*/  I2FP.F32.U32 R6, R7 ;  /* 0x0000000700067245 */ /* 0x000fe20000201000 */
[----:B------:R-:W-:Y:S01]  /*e360*/  HADD2.F32 R8, -RZ, R141.H0_H0 ;  /* 0x2000008dff087230 */ /* 0x000fe20000004100 */
        /* <DEDUP_REMOVED lines=22> */
.L_x_26469:
        /* <DEDUP_REMOVED lines=13> */
.L_x_26471:
[----:B------:R-:W-:Y:S05]  /*e5a0*/  BSYNC.RECONVERGENT B2 ;  /* 0x0000000000027941 */ /* 0x000fea0003800200 */
.L_x_26470:
        /* <DEDUP_REMOVED lines=51> */
[----:B------:R-:W-:Y:S01]  /*e8e0*/  UIADD3 UR17, UPT, UPT, UR5, -0x695add53, URZ ;  /* 0x96a522ad05117890 */ /* 0x000fe2000fffe0ff */
[----:B------:R-:W-:Y:S02]  /*e8f0*/  MOV R7, R218 ;  /* 0x000000da00077202 */ /* 0x000fe40000000f00 */
[----:B------:R-:W-:Y:S01]  /*e900*/  LOP3.LUT R8, R8, UR16, R221, 0x96, !PT ;  /* 0x0000001008087c12 */ /* 0x000fe2000f8e96dd */
[----:B------:R-:W-:Y:S01]  /*e910*/  UIADD3 UR16, UPT, UPT, UR4, -0x700cb87f, URZ ;  /* 0x8ff3478104107890 */ /* 0x000fe2000fffe0ff */
[----:B------:R-:W-:-:S04]  /*e920*/  IMAD.WIDE.U32 R222, R222, -0x326172a9, RZ ;  /* 0xcd9e8d57dede7825 */ /* 0x000fc800078e00ff */
[----:B------:R-:W-:Y:S01]  /*e930*/  IMAD.WIDE.U32 R8, R8, -0x2daee0ad, RZ ;  /* 0xd2511f5308087825 */ /* 0x000fe200078e00ff */
[----:B------:R-:W-:-:S03]  /*e940*/  LOP3.LUT R223, R220, UR16, R223, 0x96, !PT ;  /* 0x00000010dcdf7c12 */ /* 0x000fc6000f8e96df */
[----:B------:R-:W-:Y:S01]  /*e950*/  IMAD.MOV.U32 R218, RZ, RZ, R8 ;  /* 0x000000ffffda7224 */ /* 0x000fe200078e0008 */
[----:B------:R-:W-:-:S07]  /*e960*/  LOP3.LUT R224, R6, UR17, R9, 0x96, !PT ;  /* 0x0000001106e07c12 */ /* 0x000fce000f8e9609 */
.L_x_26468:
[----:B------:R-:W-:Y:S05]  /*e970*/  BSYNC.RECONVERGENT B1 ;  /* 0x0000000000017941 */ /* 0x000fea0003800200 */
.L_x_26467:
[----:B------:R-:W-:Y:S01]  /*e980*/  I2FP.F32.U32 R6, R7 ;  /* 0x0000000700067245 */ /* 0x000fe20000201000 */
[----:B------:R-:W-:Y:S01]  /*e990*/  HADD2.F32 R8, -RZ, R165.H1_H1 ;  /* 0x300000a5ff087230 */ /* 0x000fe20000004100 */
        /* <DEDUP_REMOVED lines=18> */
.L_x_26474:
        /* <DEDUP_REMOVED lines=13> */
.L_x_26476:
[----:B------:R-:W-:Y:S05]  /*eb90*/  BSYNC.RECONVERGENT B2 ;  /* 0x0000000000027941 */ /* 0x000fea0003800200 */
.L_x_26475:
        /* <DEDUP_REMOVED lines=60> */
.L_x_26473:
[----:B------:R-:W-:Y:S05]  /*ef60*/  BSYNC.RECONVERGENT B1 ;  /* 0x0000000000017941 */ /* 0x000fea0003800200 */
.L_x_26472:
[----:B------:R-:W-:Y:S01]  /*ef70*/  I2FP.F32.U32 R8, R9 ;  /* 0x0000000900087245 */ /* 0x000fe20000201000 */
[----:B------:R-:W-:Y:S01]  /*ef80*/  HADD2.F32 R164, -RZ, R141.H1_H1 ;  /* 0x3000008dffa47230 */ /* 0x000fe20000004100 */
[----:B------:R-:W-:Y:S01]  /*ef90*/  FSEL R6, R6, RZ, P4 ;  /* 0x000000ff06067208 */ /* 0x000fe20002000000 */
        /* <DEDUP_REMOVED lines=21> */
.L_x_26479:
        /* <DEDUP_REMOVED lines=13> */
.L_x_26481:
[----:B------:R-:W-:Y:S05]  /*f1c0*/  BSYNC.RECONVERGENT B2 ;  /* 0x0000000000027941 */ /* 0x000fea0003800200 */
.L_x_26480:
        /* <DEDUP_REMOVED lines=60> */
.L_x_26478:
[----:B------:R-:W-:Y:S05]  /*f590*/  BSYNC.RECONVERGENT B1 ;  /* 0x0000000000017941 */ /* 0x000fea0003800200 */
.L_x_26477:
        /* <DEDUP_REMOVED lines=18> */
.L_x_26484:
        /* <DEDUP_REMOVED lines=13> */
.L_x_26486:
[----:B------:R-:W-:Y:S05]  /*f790*/  BSYNC.RECONVERGENT B2 ;  /* 0x0000000000027941 */ /* 0x000fea0003800200 */
.L_x_26485:
        /* <DEDUP_REMOVED lines=60> */
.L_x_26483:
[----:B------:R-:W-:Y:S05]  /*fb60*/  BSYNC.RECONVERGENT B1 ;  /* 0x0000000000017941 */ /* 0x000fea0003800200 */
.L_x_26482:
        /* <DEDUP_REMOVED lines=24> */
.L_x_26489:
        /* <DEDUP_REMOVED lines=13> */
.L_x_26491:
[----:B------:R-:W-:Y:S05]  /*fdc0*/  BSYNC.RECONVERGENT B2 ;  /* 0x0000000000027941 */ /* 0x000fea0003800200 */
.L_x_26490:
        /* <DEDUP_REMOVED lines=56> */
[----:B------:R-:W-:-:S04]  /*10150*/  LOP3.LUT R223, R232, UR16, R223, 0x96, !PT ;  /* 0x00000010e8df7c12 */ /* 0x000fc8000f8e96df */
[----:B------:R-:W-:Y:S01]  /*10160*/  LOP3.LUT R224, R220, UR17, R9, 0x96, !PT ;  /* 0x00000011dce07c12 */ /* 0x000fe2000f8e9609 */
[----:B------:R-:W-:Y:S02]  /*10170*/  IMAD.MOV.U32 R9, RZ, RZ, R218 ;  /* 0x000000ffff097224 */ /* 0x000fe400078e00da */
[----:B------:R-:W-:-:S07]  /*10180*/  IMAD.MOV.U32 R218, RZ, RZ, R8 ;  /* 0x000000ffffda7224 */ /* 0x000fce00078e0008 */
.L_x_26488:
[----:B------:R-:W-:Y:S05]  /*10190*/  BSYNC.RECONVERGENT B1 ;  /* 0x0000000000017941 */ /* 0x000fea0003800200 */
.L_x_26487:
        /* <DEDUP_REMOVED lines=18> */
.L_x_26494:
        /* <DEDUP_REMOVED lines=13> */
.L_x_26496:
[----:B------:R-:W-:Y:S05]  /*10390*/  BSYNC.RECONVERGENT B2 ;  /* 0x0000000000027941 */ /* 0x000fea0003800200 */
.L_x_26495:
        /* <DEDUP_REMOVED lines=60> */
.L_x_26493:
[----:B------:R-:W-:Y:S05]  /*10760*/  BSYNC.RECONVERGENT B1 ;  /* 0x0000000000017941 */ /* 0x000fea0003800200 */
.L_x_26492:
[----:B------:R-:W-:Y:S01]  /*10770*/  I2FP.F32.U32 R8, R220 ;  /* 0x000000dc00087245 */ /* 0x000fe20000201000 */
[----:B------:R-:W-:Y:S01]  /*10780*/  HADD2.F32 R166, -RZ, R142.H1_H1 ;  /* 0x3000008effa67230 */ /* 0x000fe20000004100 */
        /* <DEDUP_REMOVED lines=21> */
.L_x_26499:
        /* <DEDUP_REMOVED lines=13> */
.L_x_26501:
[----:B------:R-:W-:Y:S05]  /*109b0*/  BSYNC.RECONVERGENT B2 ;  /* 0x0000000000027941 */ /* 0x000fea0003800200 */
.L_x_26500:
        /* <DEDUP_REMOVED lines=60> */
.L_x_26498:
[----:B------:R-:W-:Y:S05]  /*10d80*/  BSYNC.RECONVERGENT B1 ;  /* 0x0000000000017941 */ /* 0x000fea0003800200 */
.L_x_26497:
        /* <DEDUP_REMOVED lines=18> */
.L_x_26504:
        /* <DEDUP_REMOVED lines=13> */
.L_x_26506:
[----:B------:R-:W-:Y:S05]  /*10f80*/  BSYNC.RECONVERGENT B2 ;  /* 0x0000000000027941 */ /* 0x000fea0003800200 */
.L_x_26505:
        /* <DEDUP_REMOVED lines=60> */
.L_x_26503:
[----:B------:R-:W-:Y:S05]  /*11350*/  BSYNC.RECONVERGENT B1 ;  /* 0x0000000000017941 */ /* 0x000fea0003800200 */
.L_x_26502:
        /* <DEDUP_REMOVED lines=24> */
.L_x_26509:
        /* <DEDUP_REMOVED lines=13> */
.L_x_26511:
[----:B------:R-:W-:Y:S05]  /*115b0*/  BSYNC.RECONVERGENT B2 ;  /* 0x0000000000027941 */ /* 0x000fea0003800200 */
.L_x_26510:
        /* <DEDUP_REMOVED lines=60> */
.L_x_26508:
[----:B------:R-:W-:Y:S05]  /*11980*/  BSYNC.RECONVERGENT B1 ;  /* 0x0000000000017941 */ /* 0x000fea0003800200 */
.L_x_26507:
[----:B------:R-:W-:Y:S01]  /*11990*/  ISETP.NE.AND P6, PT, R233, 0x1, PT ;  /* 0x00000001e900780c */ /* 0x000fe20003fc5270 */
[----:B------:R-:W-:Y:S01]  /*119a0*/  HADD2.F32 R232, -RZ, R167.H1_H1 ;  /* 0x300000a7ffe87230 */ /* 0x000fe20000004100 */
[----:B------:R-:W-:Y:S01]  /*119b0*/  I2FP.F32.U32 R220, R221 ;  /* 0x000000dd00dc7245 */ /* 0x000fe20000201000 */
[----:B------:R-:W-:Y:S01]  /*119c0*/  BSSY.RECONVERGENT B1, `(.L_x_26512) ;  /* 0x000005b000017945 */ /* 0x000fe20003800200 */
[----:B------:R-:W-:Y:S02]  /*119d0*/  MOV R231, R222 ;  /* 0x000000de00e77202 */ /* 0x000fe40000000f00 */
[----:B------:R-:W-:Y:S01]  /*119e0*/  FMUL.FTZ R167, R232, R217 ;  /* 0x000000d9e8a77220 */ /* 0x000fe20000410000 */
        /* <DEDUP_REMOVED lines=12> */
.L_x_26514:
        /* <DEDUP_REMOVED lines=15> */
.L_x_26516:
[----:B------:R-:W-:Y:S05]  /*11ba0*/  BSYNC.RECONVERGENT B2 ;  /* 0x0000000000027941 */ /* 0x000fea0003800200 */
.L_x_26515:
        /* <DEDUP_REMOVED lines=60> */
.L_x_26513:
[----:B------:R-:W-:Y:S05]  /*11f70*/  BSYNC.RECONVERGENT B1 ;  /* 0x0000000000017941 */ /* 0x000fea0003800200 */
.L_x_26512:
[----:B------:R-:W-:Y:S01]  /*11f80*/  I2FP.F32.U32 R232, R231 ;  /* 0x000000e700e87245 */ /* 0x000fe20000201000 */
[----:B------:R-:W-:-:S04]  /*11f90*/  HADD2.F32 R234, -RZ, R143.H1_H1 ;  /* 0x3000008fffea7230 */ /* 0x000fc80000004100 */
[----:B------:R-:W-:Y:S01]  /*11fa0*/  FFMA.FTZ R219, R232, R219, 1.1641532182693481445e-10 ;  /* 0x2f000000e8db7423 */ /* 0x000fe200000100db */
[----:B------:R-:W-:Y:S01]  /*11fb0*/  FMUL.FTZ R217, R234, R217 ;  /* 0x000000d9ead97220 */ /* 0x000fe20000410000 */
[----:B------:R-:W-:-:S03]  /*11fc0*/  FSEL R232, R167, RZ, P5 ;  /* 0x000000ffa7e87208 */ /* 0x000fc60002800000 */
[----:B------:R-:W-:-:S04]  /*11fd0*/  FSETP.GTU.FTZ.AND P6, PT, R219, R10, PT ;  /* 0x0000000adb00720b */ /* 0x000fc80003fdc000 */
[----:B------:R-:W-:Y:S02]  /*11fe0*/  FSEL R217, R217, RZ, !P6 ;  /* 0x000000ffd9d97208 */ /* 0x000fe40007000000 */
[----:B------:R-:W-:-:S03]  /*11ff0*/  SEL R10, RZ, 0x1, P6 ;  /* 0x00000001ff0a7807 */ /* 0x000fc60003000000 */
[----:B------:R-:W-:-:S04]  /*12000*/  FADD.FTZ R167, R217, R232 ;  /* 0x000000e8d9a77221 */ /* 0x000fc80000010000 */
[----:B------:R-:W-:Y:S01]  /*12010*/  @P1 FADD.FTZ R167, R151, R167 ;  /* 0x000000a797a71221 */ /* 0x000fe20000010000 */
[----:B------:R-:W-:Y:S06]  /*12020*/  BRA `(.L_x_26517) ;  /* 0x0000003000387947 */ /* 0x000fec0003800000 */
.L_x_26436:
        /* <DEDUP_REMOVED lines=16> */
.L_x_26520:
        /* <DEDUP_REMOVED lines=13> */
.L_x_26522:
[----:B------:R-:W-:Y:S05]  /*12200*/  BSYNC.RECONVERGENT B2 ;  /* 0x0000000000027941 */ /* 0x000fea0003800200 */
.L_x_26521:
        /* <DEDUP_REMOVED lines=60> */
.L_x_26519:
[----:B------:R-:W-:Y:S05]  /*125d0*/  BSYNC.RECONVERGENT B1 ;  /* 0x0000000000017941 */ /* 0x000fea0003800200 */
.L_x_26518:
        /* <DEDUP_REMOVED lines=21> */
.L_x_26525:
        /* <DEDUP_REMOVED lines=13> */
.L_x_26527:
[----:B------:R-:W-:Y:S05]  /*12800*/  BSYNC.RECONVERGENT B2 ;  /* 0x0000000000027941 */ /* 0x000fea0003800200 */
.L_x_26526:
        /* <DEDUP_REMOVED lines=60> */
.L_x_26524:
[----:B------:R-:W-:Y:S05]  /*12bd0*/  BSYNC.RECONVERGENT B1 ;  /* 0x0000000000017941 */ /* 0x000fea0003800200 */
.L_x_26523:
        /* <DEDUP_REMOVED lines=19> */
.L_x_26530:
        /* <DEDUP_REMOVED lines=13> */
.L_x_26532:
[----:B------:R-:W-:Y:S05]  /*12de0*/  BSYNC.RECONVERGENT B2 ;  /* 0x0000000000027941 */ /* 0x000fea0003800200 */
.L_x_26531:
        /* <DEDUP_REMOVED lines=60> */
.L_x_26529:
[----:B------:R-:W-:Y:S05]  /*131b0*/  BSYNC.RECONVERGENT B1 ;  /* 0x0000000000017941 */ /* 0x000fea0003800200 */
.L_x_26528:
[----:B------:R-:W-:Y:S01]  /*131c0*/  I2FP.F32.U32 R162, R163 ;  /* 0x000000a300a27245 */ /* 0x000fe20000201000 */
[----:B------:R-:W-:Y:S01]  /*131d0*/  BSSY.RECONVERGENT B1, `(.L_x_26533) ;  /* 0x000005c000017945 */ /* 0x000fe20003800200 */
[----:B------:R-:W-:Y:S01]  /*131e0*/  ISETP.NE.AND P2, PT, R164, 0x1, PT ;  /* 0x00000001a400780c */ /* 0x000fe20003f45270 */
[----:B------:R-:W-:Y:S01]  /*131f0*/  HADD2.F32 R219, -RZ, R165.H0_H0 ;  /* 0x200000a5ffdb7230 */ /* 0x000fe20000004100 */
        /* <DEDUP_REMOVED lines=15> */
.L_x_26535:
        /* <DEDUP_REMOVED lines=13> */
.L_x_26537:
[----:B------:R-:W-:Y:S05]  /*133c0*/  BSYNC.RECONVERGENT B2 ;  /* 0x0000000000027941 */ /* 0x000fea0003800200 */
.L_x_26536:
        /* <DEDUP_REMOVED lines=58> */
[----:B------:R-:W-:Y:S01]  /*13770*/  MOV R218, R162 ;  /* 0x000000a200da7202 */ /* 0x000fe20000000f00 */
[----:B------:R-:W-:-:S07]  /*13780*/  IMAD.MOV.U32 R220, RZ, RZ, RZ ;  /* 0x000000ffffdc7224 */ /* 0x000fce00078e00ff */
.L_x_26534:
[----:B------:R-:W-:Y:S05]  /*13790*/  BSYNC.RECONVERGENT B1 ;  /* 0x0000000000017941 */ /* 0x000fea0003800200 */
.L_x_26533:
        /* <DEDUP_REMOVED lines=19> */
.L_x_26540:
        /* <DEDUP_REMOVED lines=13> */
.L_x_26542:
[----:B------:R-:W-:Y:S05]  /*139a0*/  BSYNC.RECONVERGENT B2 ;  /* 0x0000000000027941 */ /* 0x000fea0003800200 */
.L_x_26541:
        /* <DEDUP_REMOVED lines=60> */
.L_x_26539:
[----:B------:R-:W-:Y:S05]  /*13d70*/  BSYNC.RECONVERGENT B1 ;  /* 0x0000000000017941 */ /* 0x000fea0003800200 */
.L_x_26538:
        /* <DEDUP_REMOVED lines=17> */
.L_x_26545:
        /* <DEDUP_REMOVED lines=13> */
.L_x_26547:
[----:B------:R-:W-:Y:S05]  /*13f60*/  BSYNC.RECONVERGENT B2 ;  /* 0x0000000000027941 */ /* 0x000fea0003800200 */
.L_x_26546:
        /* <DEDUP_REMOVED lines=60> */
.L_x_26544:
[----:B------:R-:W-:Y:S05]  /*14330*/  BSYNC.RECONVERGENT B1 ;  /* 0x0000000000017941 */ /* 0x000fea0003800200 */
.L_x_26543:
        /* <DEDUP_REMOVED lines=17> */
.L_x_26550:
        /* <DEDUP_REMOVED lines=13> */
.L_x_26552:
[----:B------:R-:W-:Y:S05]  /*14520*/  BSYNC.RECONVERGENT B2 ;  /* 0x0000000000027941 */ /* 0x000fea0003800200 */
.L_x_26551:
        /* <DEDUP_REMOVED lines=60> */
.L_x_26549:
[----:B------:R-:W-:Y:S05]  /*148f0*/  BSYNC.RECONVERGENT B1 ;  /* 0x0000000000017941 */ /* 0x000fea0003800200 */
.L_x_26548:
        /* <DEDUP_REMOVED lines=17> */
.L_x_26555:
        /* <DEDUP_REMOVED lines=13> */
.L_x_26557:
[----:B------:R-:W-:Y:S05]  /*14ae0*/  BSYNC.RECONVERGENT B2 ;  /* 0x0000000000027941 */ /* 0x000fea0003800200 */
.L_x_26556:
        /* <DEDUP_REMOVED lines=60> */
.L_x_26554:
[----:B------:R-:W-:Y:S05]  /*14eb0*/  BSYNC.RECONVERGENT B1 ;  /* 0x0000000000017941 */ /* 0x000fea0003800200 */
.L_x_26553:
[----:B------:R-:W-:Y:S01]  /*14ec0*/  P2R R164, PR, RZ, 0x2 ;  /* 0x00000002ffa47803 */ /* 0x000fe20000000000 */
[----:B------:R-:W-:Y:S01]  /*14ed0*/  FMUL.FTZ R160, R160, UR12 ;  /* 0x0000000ca0a07c20 */ /* 0x000fe20008410000 */
[----:B------:R-:W-:Y:S01]  /*14ee0*/  I2FP.F32.U32 R162, R163 ;  /* 0x000000a300a27245 */ /* 0x000fe20000201000 */
[----:B------:R-:W-:Y:S01]  /*14ef0*/  HADD2.F32 R167, -RZ, R167.H1_H1 ;  /* 0x300000a7ffa77230 */ /* 0x000fe20000004100 */
[C---:B------:R-:W-:Y:S01]  /*14f00*/  LOP3.LUT P1, RZ, R229.reuse, 0x10, RZ, 0xc0, !PT ;  /* 0x00000010e5ff7812 */ /* 0x040fe2000782c0ff */
[----:B------:R-:W-:Y:S01]  /*14f10*/  FMUL.FTZ R232, R232, UR12 ;  /* 0x0000000ce8e87c20 */ /* 0x000fe20008410000 */
[----:B------:R-:W-:Y:S01]  /*14f20*/  LOP3.LUT P5, RZ, R229, 0x2, RZ, 0xc0, !PT ;  /* 0x00000002e5ff7812 */ /* 0x000fe200078ac0ff */
[----:B------:R-:W-:Y:S01]  /*14f30*/  FFMA.FTZ R236, R162, R161, 1.1641532182693481445e-10 ;  /* 0x2f000000a2ec7423 */ /* 0x000fe200000100a1 */
[----:B------:R-:W-:Y:S01]  /*14f40*/  FSEL R160, R160, RZ, P1 ;  /* 0x000000ffa0a07208 */ /* 0x000fe20000800000 */
[----:B------:R-:W-:Y:S01]  /*14f50*/  FMUL.FTZ R234, R234, UR12 ;  /* 0x0000000ceaea7c20 */ /* 0x000fe20008410000 */
[----:B------:R-:W-:Y:S01]  /*14f60*/  ISETP.NE.AND P1, PT, R164, RZ, PT ;  /* 0x000000ffa400720c */ /* 0x000fe20003f25270 */
[----:B------:R-:W-:Y:S01]  /*14f70*/  FMUL.FTZ R165, R166, UR12 ;  /* 0x0000000ca6a57c20 */ /* 0x000fe20008410000 */
[----:B------:R-:W-:Y:S01]  /*14f80*/  P2R R221, PR, RZ, 0x1 ;  /* 0x00000001ffdd7803 */ /* 0x000fe20000000000 */
[----:B------:R-:W-:Y:S01]  /*14f90*/  FMUL.FTZ R233, R233, UR12 ;  /* 0x0000000ce9e97c20 */ /* 0x000fe20008410000 */
[----:B------:R-:W-:Y:S01]  /*14fa0*/  FMUL.FTZ R219, R219, UR12 ;  /* 0x0000000cdbdb7c20 */ /* 0x000fe20008410000 */
[----:B------:R-:W-:Y:S01]  /*14fb0*/  FMUL.FTZ R231, R231, UR12 ;  /* 0x0000000ce7e77c20 */ /* 0x000fe20008410000 */
[----:B------:R-:W-:Y:S01]  /*14fc0*/  FMUL.FTZ R167, R167, UR12 ;  /* 0x0000000ca7a77c20 */ /* 0x000fe20008410000 */
        /* <DEDUP_REMOVED lines=20> */
.L_x_26517:
        /* <DEDUP_REMOVED lines=44> */
.L_x_26558:
[----:B------:R-:W-:Y:S02]  /*153d0*/  IMAD.MOV.U32 R221, RZ, RZ, R218 ;  /* 0x000000ffffdd7224 */ /* 0x000fe400078e00da */
[----:B------:R-:W-:-:S07]  /*153e0*/  VIADD R216, R216, 0x20 ;  /* 0x00000020d8d87836 */ /* 0x000fce0000000000 */
.L_x_26435:
[----:B------:R-:W-:Y:S05]  /*153f0*/  BSYNC.RECONVERGENT B0 ;  /* 0x0000000000007941 */ /* 0x000fea0003800200 */
.L_x_26434:
        /* <DEDUP_REMOVED lines=36> */
.L_x_26564:
        /* <DEDUP_REMOVED lines=13> */
.L_x_26566:
[----:B------:R-:W-:Y:S05]  /*15710*/  BSYNC.RECONVERGENT B2 ;  /* 0x0000000000027941 */ /* 0x000fea0003800200 */
.L_x_26565:
        /* <DEDUP_REMOVED lines=59> */
.L_x_26563:
[----:B------:R-:W-:Y:S05]  /*15ad0*/  BSYNC.RECONVERGENT B1 ;  /* 0x0000000000017941 */ /* 0x000fea0003800200 */
.L_x_26562:
        /* <DEDUP_REMOVED lines=9> */
[----:B-----5:R-:W-:-:S02]  /*15b70*/  HADD2.F32 R4, -RZ, R172.H0_H0 ;  /* 0x200000acff047230 */ /* 0x020fc40000004100 */
[----:B------:R-:W-:Y:S01]  /*15b80*/  IMAD.MOV.U32 R5, RZ, RZ, R222 ;  /* 0x000000ffff057224 */ /* 0x000fe200078e00de */
[----:B0-----:R-:W-:Y:S02]  /*15b90*/  FSETP.LE.FTZ.AND P4, PT, R3, R10, PT ;  /* 0x0000000a0300720b */ /* 0x001fe40003f93000 */
[----:B-1----:R-:W-:-:S11]  /*15ba0*/  FMUL.FTZ R3, R4, R217 ;  /* 0x000000d904037220 */ /* 0x002fd60000410000 */
        /* <DEDUP_REMOVED lines=10> */
.L_x_26569:
        /* <DEDUP_REMOVED lines=13> */
.L_x_26571:
[----:B------:R-:W-:Y:S05]  /*15d20*/  BSYNC.RECONVERGENT B2 ;  /* 0x0000000000027941 */ /* 0x000fea0003800200 */
.L_x_26570:
        /* <DEDUP_REMOVED lines=60> */
.L_x_26568:
[----:B------:R-:W-:Y:S05]  /*160f0*/  BSYNC.RECONVERGENT B1 ;  /* 0x0000000000017941 */ /* 0x000fea0003800200 */
.L_x_26567:
[----:B------:R-:W-:Y:S01]  /*16100*/  I2FP.F32.U32 R4, R5 ;  /* 0x0000000500047245 */ /* 0x000fe20000201000 */
[----:B------:R-:W-:Y:S01]  /*16110*/  HADD2.F32 R6, -RZ, R140.H0_H0 ;  /* 0x2000008cff067230 */ /* 0x000fe20000004100 */
[----:B------:R-:W-:Y:S03]  /*16120*/  BSSY.RECONVERGENT B1, `(.L_x_26572) ;  /* 0x000005f000017945 */ /* 0x000fe60003800200 */
[----:B------:R-:W-:Y:S01]  /*16130*/  FFMA.FTZ R5, R4, R219, 1.1641532182693481445e-10 ;  /* 0x2f00000004057423 */ /* 0x000fe200000100db */
[----:B------:R-:W-:Y:S01]  /*16140*/  FMUL.FTZ R6, R6, R217 ;  /* 0x000000d906067220 */ /* 0x000fe20000410000 */
[----:B------:R-:W-:-:S03]  /*16150*/  MOV R4, R222 ;  /* 0x000000de00047202 */ /* 0x000fc60000000f00 */
[----:B------:R-:W-:Y:S02]  /*16160*/  FSETP.GTU.FTZ.AND P2, PT, R5, R10, PT ;  /* 0x0000000a0500720b */ /* 0x000fe40003f5c000 */
[----:B------:R-:W-:Y:S02]  /*16170*/  FSEL R5, R3, RZ, P4 ;  /* 0x000000ff03057208 */ /* 0x000fe40002000000 */
        /* <DEDUP_REMOVED lines=15> */
.L_x_26574:
        /* <DEDUP_REMOVED lines=13> */
.L_x_26576:
[----:B------:R-:W-:Y:S05]  /*16340*/  BSYNC.RECONVERGENT B2 ;  /* 0x0000000000027941 */ /* 0x000fea0003800200 */
.L_x_26575:
        /* <DEDUP_REMOVED lines=60> */
.L_x_26573:
[----:B------:R-:W-:Y:S05]  /*16710*/  BSYNC.RECONVERGENT B1 ;  /* 0x0000000000017941 */ /* 0x000fea0003800200 */
.L_x_26572:
        /* <DEDUP_REMOVED lines=20> */
.L_x_26579:
        /* <DEDUP_REMOVED lines=13> */
.L_x_26581:
[----:B------:R-:W-:Y:S05]  /*16930*/  BSYNC.RECONVERGENT B2 ;  /* 0x0000000000027941 */ /* 0x000fea0003800200 */
.L_x_26580:
        /* <DEDUP_REMOVED lines=60> */
.L_x_26578:
[----:B------:R-:W-:Y:S05]  /*16d00*/  BSYNC.RECONVERGENT B1 ;  /* 0x0000000000017941 */ /* 0x000fea0003800200 */
.L_x_26577:
        /* <DEDUP_REMOVED lines=24> */
.L_x_26584:
        /* <DEDUP_REMOVED lines=13> */
.L_x_26586:
[----:B------:R-:W-:Y:S05]  /*16f60*/  BSYNC.RECONVERGENT B2 ;  /* 0x0000000000027941 */ /* 0x000fea0003800200 */
.L_x_26585:
        /* <DEDUP_REMOVED lines=60> */
.L_x_26583:
[----:B------:R-:W-:Y:S05]  /*17330*/  BSYNC.RECONVERGENT B1 ;  /* 0x0000000000017941 */ /* 0x000fea0003800200 */
.L_x_26582:
[----:B------:R-:W-:Y:S01]  /*17340*/  I2FP.F32.U32 R6, R7 ;  /* 0x0000000700067245 */ /* 0x000fe20000201000 */
[----:B------:R-:W-:Y:S01]  /*17350*/  HADD2.F32 R8, -RZ, R173.H0_H0 ;  /* 0x200000adff087230 */ /* 0x000fe20000004100 */
        /* <DEDUP_REMOVED lines=18> */
.L_x_26589:
        /* <DEDUP_REMOVED lines=13> */
.L_x_26591:
[----:B------:R-:W-:Y:S05]  /*17550*/  BSYNC.RECONVERGENT B2 ;  /* 0x0000000000027941 */ /* 0x000fea0003800200 */
.L_x_26590:
        /* <DEDUP_REMOVED lines=60> */
.L_x_26588:
[----:B------:R-:W-:Y:S05]  /*17920*/  BSYNC.RECONVERGENT B1 ;  /* 0x0000000000017941 */ /* 0x000fea0003800200 */
.L_x_26587:
        /* <DEDUP_REMOVED lines=24> */
.L_x_26594:
        /* <DEDUP_REMOVED lines=13> */
.L_x_26596:
[----:B------:R-:W-:Y:S05]  /*17b80*/  BSYNC.RECONVERGENT B2 ;  /* 0x0000000000027941 */ /* 0x000fea0003800200 */
.L_x_26595:
        /* <DEDUP_REMOVED lines=59> */
[----:B------:R-:W-:-:S07]  /*17f40*/  LOP3.LUT R224, R6, UR17, R9, 0x96, !PT ;  /* 0x0000001106e07c12 */ /* 0x000fce000f8e9609 */
.L_x_26593:
[----:B------:R-:W-:Y:S05]  /*17f50*/  BSYNC.RECONVERGENT B1 ;  /* 0x0000000000017941 */ /* 0x000fea0003800200 */
.L_x_26592:
[----:B------:R-:W-:Y:S01]  /*17f60*/  I2FP.F32.U32 R6, R7 ;  /* 0x0000000700067245 */ /* 0x000fe20000201000 */
[----:B------:R-:W-:Y:S01]  /*17f70*/  HADD2.F32 R8, -RZ, R173.H1_H1 ;  /* 0x300000adff087230 */ /* 0x000fe20000004100 */
        /* <DEDUP_REMOVED lines=18> */
.L_x_26599:
        /* <DEDUP_REMOVED lines=13> */
.L_x_26601:
[----:B------:R-:W-:Y:S05]  /*18170*/  BSYNC.RECONVERGENT B2 ;  /* 0x0000000000027941 */ /* 0x000fea0003800200 */
.L_x_26600:
        /* <DEDUP_REMOVED lines=60> */
.L_x_26598:
[----:B------:R-:W-:Y:S05]  /*18540*/  BSYNC.RECONVERGENT B1 ;  /* 0x0000000000017941 */ /* 0x000fea0003800200 */
.L_x_26597:
        /* <DEDUP_REMOVED lines=24> */
.L_x_26604:
        /* <DEDUP_REMOVED lines=13> */
.L_x_26606:
[----:B------:R-:W-:Y:S05]  /*187a0*/  BSYNC.RECONVERGENT B2 ;  /* 0x0000000000027941 */ /* 0x000fea0003800200 */
.L_x_26605:
        /* <DEDUP_REMOVED lines=60> */
.L_x_26603:
[----:B------:R-:W-:Y:S05]  /*18b70*/  BSYNC.RECONVERGENT B1 ;  /* 0x0000000000017941 */ /* 0x000fea0003800200 */
.L_x_26602:
        /* <DEDUP_REMOVED lines=18> */
.L_x_26609:
        /* <DEDUP_REMOVED lines=13> */
.L_x_26611:
[----:B------:R-:W-:Y:S05]  /*18d70*/  BSYNC.RECONVERGENT B2 ;  /* 0x0000000000027941 */ /* 0x000fea0003800200 */
.L_x_26610:
        /* <DEDUP_REMOVED lines=60> */
.L_x_26608:
[----:B------:R-:W-:Y:S05]  /*19140*/  BSYNC.RECONVERGENT B1 ;  /* 0x0000000000017941 */ /* 0x000fea0003800200 */
.L_x_26607:
        /* <DEDUP_REMOVED lines=24> */
.L_x_26614:
        /* <DEDUP_REMOVED lines=13> */
.L_x_26616:
[----:B------:R-:W-:Y:S05]  /*193a0*/  BSYNC.RECONVERGENT B2 ;  /* 0x0000000000027941 */ /* 0x000fea0003800200 */
.L_x_26615:
        /* <DEDUP_REMOVED lines=60> */
.L_x_26613:
[----:B------:R-:W-:Y:S05]  /*19770*/  BSYNC.RECONVERGENT B1 ;  /* 0x0000000000017941 */ /* 0x000fea0003800200 */
.L_x_26612:
[----:B------:R-:W-:Y:S01]  /*19780*/  ISETP.NE.AND P4, PT, R221, 0x1, PT ;  /* 0x00000001dd00780c */ /* 0x000fe20003f85270 */
[----:B------:R-:W-:Y:S01]  /*19790*/  HADD2.F32 R174, -RZ, R174.H1_H1 ;  /* 0x300000aeffae7230 */ /* 0x000fe20000004100 */
        /* <DEDUP_REMOVED lines=16> */
.L_x_26619:
        /* <DEDUP_REMOVED lines=13> */
.L_x_26621:
[----:B------:R-:W-:Y:S05]  /*19970*/  BSYNC.RECONVERGENT B2 ;  /* 0x0000000000027941 */ /* 0x000fea0003800200 */
.L_x_26620:
        /* <DEDUP_REMOVED lines=60> */
.L_x_26618:
[----:B------:R-:W-:Y:S05]  /*19d40*/  BSYNC.RECONVERGENT B1 ;  /* 0x0000000000017941 */ /* 0x000fea0003800200 */
.L_x_26617:
[----:B------:R-:W-:Y:S01]  /*19d50*/  I2FP.F32.U32 R8, R220 ;  /* 0x000000dc00087245 */ /* 0x000fe20000201000 */
[----:B------:R-:W-:Y:S01]  /*19d60*/  HADD2.F32 R174, -RZ, R142.H1_H1 ;  /* 0x3000008effae7230 */ /* 0x000fe20000004100 */
        /* <DEDUP_REMOVED lines=21> */
.L_x_26624:
        /* <DEDUP_REMOVED lines=13> */
.L_x_26626:
[----:B------:R-:W-:Y:S05]  /*19f90*/  BSYNC.RECONVERGENT B2 ;  /* 0x0000000000027941 */ /* 0x000fea0003800200 */
.L_x_26625:
        /* <DEDUP_REMOVED lines=60> */
.L_x_26623:
[----:B------:R-:W-:Y:S05]  /*1a360*/  BSYNC.RECONVERGENT B1 ;  /* 0x0000000000017941 */ /* 0x000fea0003800200 */
.L_x_26622:
[----:B------:R-:W-:Y:S01]  /*1a370*/  ISETP.NE.AND P5, PT, R232, 0x1, PT ;  /* 0x00000001e800780c */ /* 0x000fe20003fa5270 */
[----:B------:R-:W-:Y:S01]  /*1a380*/  HADD2.F32 R220, -RZ, R175.H0_H0 ;  /* 0x200000afffdc7230 */ /* 0x000fe20000004100 */
[----:B------:R-:W-:Y:S01]  /*1a390*/  I2FP.F32.U32 R174, R9 ;  /* 0x0000000900ae7245 */ /* 0x000fe20000201000 */
[----:B------:R-:W-:Y:S01]  /*1a3a0*/  BSSY.RECONVERGENT B1, `(.L_x_26627) ;  /* 0x0000059000017945 */ /* 0x000fe20003800200 */
[----:B------:R-:W-:Y:S02]  /*1a3b0*/  IMAD.MOV.U32 R231, RZ, RZ, 0x2 ;  /* 0x00000002ffe77424 */ /* 0x000fe400078e00ff */
        /* <DEDUP_REMOVED lines=13> */
.L_x_26629:
        /* <DEDUP_REMOVED lines=13> */
.L_x_26631:
[----:B------:R-:W-:Y:S05]  /*1a560*/  BSYNC.RECONVERGENT B2 ;  /* 0x0000000000027941 */ /* 0x000fea0003800200 */
.L_x_26630:
        /* <DEDUP_REMOVED lines=59> */
[----:B------:R-:W-:-:S07]  /*1a920*/  MOV R218, R220 ;  /* 0x000000dc00da7202 */ /* 0x000fce0000000f00 */
.L_x_26628:
[----:B------:R-:W-:Y:S05]  /*1a930*/  BSYNC.RECONVERGENT B1 ;  /* 0x0000000000017941 */ /* 0x000fea0003800200 */
.L_x_26627:
        /* <DEDUP_REMOVED lines=24> */
.L_x_26634:
        /* <DEDUP_REMOVED lines=13> */
.L_x_26636:
[----:B------:R-:W-:Y:S05]  /*1ab90*/  BSYNC.RECONVERGENT B2 ;  /* 0x0000000000027941 */ /* 0x000fea0003800200 */
.L_x_26635:
        /* <DEDUP_REMOVED lines=60> */
.L_x_26633:
[----:B------:R-:W-:Y:S05]  /*1af60*/  BSYNC.RECONVERGENT B1 ;  /* 0x0000000000017941 */ /* 0x000fea0003800200 */
.L_x_26632:
[----:B------:R-:W-:Y:S01]  /*1af70*/  ISETP.NE.AND P6, PT, R233, 0x1, PT ;  /* 0x00000001e900780c */ /* 0x000fe20003fc5270 */
[----:B------:R-:W-:Y:S01]  /*1af80*/  HADD2.F32 R232, -RZ, R175.H1_H1 ;  /* 0x300000afffe87230 */ /* 0x000fe20000004100 */
        /* <DEDUP_REMOVED lines=16> */
.L_x_26639:
        /* <DEDUP_REMOVED lines=15> */
.L_x_26641:
[----:B------:R-:W-:Y:S05]  /*1b180*/  BSYNC.RECONVERGENT B2 ;  /* 0x0000000000027941 */ /* 0x000fea0003800200 */
.L_x_26640:
        /* <DEDUP_REMOVED lines=59> */
[----:B------:R-:W-:-:S07]  /*1b540*/  LOP3.LUT R224, R232, UR17, R221, 0x96, !PT ;  /* 0x00000011e8e07c12 */ /* 0x000fce000f8e96dd */
.L_x_26638:
[----:B------:R-:W-:Y:S05]  /*1b550*/  BSYNC.RECONVERGENT B1 ;  /* 0x0000000000017941 */ /* 0x000fea0003800200 */
.L_x_26637:
        /* <DEDUP_REMOVED lines=11> */
.L_x_26561:
        /* <DEDUP_REMOVED lines=16> */
.L_x_26645:
        /* <DEDUP_REMOVED lines=13> */
.L_x_26647:
[----:B------:R-:W-:Y:S05]  /*1b7e0*/  BSYNC.RECONVERGENT B2 ;  /* 0x0000000000027941 */ /* 0x000fea0003800200 */
.L_x_26646:
        /* <DEDUP_REMOVED lines=60> */
.L_x_26644:
[----:B------:R-:W-:Y:S05]  /*1bbb0*/  BSYNC.RECONVERGENT B1 ;  /* 0x0000000000017941 */ /* 0x000fea0003800200 */
.L_x_26643:
        /* <DEDUP_REMOVED lines=21> */
.L_x_26650:
        /* <DEDUP_REMOVED lines=13> */
.L_x_26652:
[----:B------:R-:W-:Y:S05]  /*1bde0*/  BSYNC.RECONVERGENT B2 ;  /* 0x0000000000027941 */ /* 0x000fea0003800200 */
.L_x_26651:
        /* <DEDUP_REMOVED lines=60> */
.L_x_26649:
[----:B------:R-:W-:Y:S05]  /*1c1b0*/  BSYNC.RECONVERGENT B1 ;  /* 0x0000000000017941 */ /* 0x000fea0003800200 */
.L_x_26648:
[----:B------:R-:W-:Y:S01]  /*1c1c0*/  I2FP.F32.U32 R170, R171 ;  /* 0x000000ab00aa7245 */ /* 0x000fe20000201000 */
[----:B------:R-:W-:Y:S01]  /*1c1d0*/  BSSY.RECONVERGENT B1, `(.L_x_26653) ;  /* 0x000005c000017945 */ /* 0x000fe20003800200 */
[----:B------:R-:W-:Y:S01]  /*1c1e0*/  ISETP.NE.AND P2, PT, R219, 0x1, PT ;  /* 0x00000001db00780c */ /* 0x000fe20003f45270 */
[----:B------:R-:W-:Y:S01]  /*1c1f0*/  HADD2.F32 R231, -RZ, R172.H1_H1 ;  /* 0x300000acffe77230 */ /* 0x000fe20000004100 */
        /* <DEDUP_REMOVED lines=15> */
.L_x_26655:
        /* <DEDUP_REMOVED lines=13> */
.L_x_26657:
[----:B------:R-:W-:Y:S05]  /*1c3c0*/  BSYNC.RECONVERGENT B2 ;  /* 0x0000000000027941 */ /* 0x000fea0003800200 */
.L_x_26656:
        /* <DEDUP_REMOVED lines=60> */
.L_x_26654:
[----:B------:R-:W-:Y:S05]  /*1c790*/  BSYNC.RECONVERGENT B1 ;  /* 0x0000000000017941 */ /* 0x000fea0003800200 */
.L_x_26653:
[----:B------:R-:W-:Y:S01]  /*1c7a0*/  I2FP.F32.U32 R170, R171 ;  /* 0x000000ab00aa7245 */ /* 0x000fe20000201000 */
[----:B------:R-:W-:Y:S01]  /*1c7b0*/  BSSY.RECONVERGENT B1, `(.L_x_26658) ;  /* 0x000005c000017945 */ /* 0x000fe20003800200 */
[----:B------:R-:W-:Y:S01]  /*1c7c0*/  ISETP.NE.AND P2, PT, R172, 0x1, PT ;  /* 0x00000001ac00780c */ /* 0x000fe20003f45270 */
[----:B------:R-:W-:Y:S01]  /*1c7d0*/  HADD2.F32 R219, -RZ, R173.H0_H0 ;  /* 0x200000adffdb7230 */ /* 0x000fe20000004100 */
        /* <DEDUP_REMOVED lines=15> */
.L_x_26660:
        /* <DEDUP_REMOVED lines=13> */
.L_x_26662:
[----:B------:R-:W-:Y:S05]  /*1c9a0*/  BSYNC.RECONVERGENT B2 ;  /* 0x0000000000027941 */ /* 0x000fea0003800200 */
.L_x_26661:
        /* <DEDUP_REMOVED lines=60> */
.L_x_26659:
[----:B------:R-:W-:Y:S05]  /*1cd70*/  BSYNC.RECONVERGENT B1 ;  /* 0x0000000000017941 */ /* 0x000fea0003800200 */
.L_x_26658:
[----:B------:R-:W-:Y:S01]  /*1cd80*/  I2FP.F32.U32 R170, R171 ;  /* 0x000000ab00aa7245 */ /* 0x000fe20000201000 */
[----:B------:R-:W-:Y:S01]  /*1cd90*/  BSSY.RECONVERGENT B1, `(.L_x_26663) ;  /* 0x000005c000017945 */ /* 0x000fe20003800200 */
[----:B------:R-:W-:Y:S01]  /*1cda0*/  ISETP.NE.AND P2, PT, R220, 0x1, PT ;  /* 0x00000001dc00780c */ /* 0x000fe20003f45270 */
[----:B------:R-:W-:Y:S01]  /*1cdb0*/  HFMA2 R172, -RZ, RZ, 0, 1.1920928955078125e-07 ;  /* 0x00000002ffac7431 */ /* 0x000fe200000001ff */
[----:B------:R-:W-:Y:S01]  /*1cdc0*/  LOP3.LUT R229, R229, 0xfffffffd, RZ, 0xc0, !PT ;  /* 0xfffffffde5e57812 */ /* 0x000fe200078ec0ff */
[----:B------:R-:W-:Y:S01]  /*1cdd0*/  FFMA.FTZ R170, R170, R169, 1.1641532182693481445e-10 ;  /* 0x2f000000aaaa7423 */ /* 0x000fe200000100a9 */
[----:B------:R-:W-:Y:S02]  /*1cde0*/  HADD2.F32 R232, -RZ, R173.H1_H1 ;  /* 0x300000adffe87230 */ /* 0x000fe40000004100 */
        /* <DEDUP_REMOVED lines=12> */
.L_x_26665:
        /* <DEDUP_REMOVED lines=13> */
.L_x_26667:
[----:B------:R-:W-:Y:S05]  /*1cf80*/  BSYNC.RECONVERGENT B2 ;  /* 0x0000000000027941 */ /* 0x000fea0003800200 */
.L_x_26666:
        /* <DEDUP_REMOVED lines=60> */
.L_x_26664:
[----:B------:R-:W-:Y:S05]  /*1d350*/  BSYNC.RECONVERGENT B1 ;  /* 0x0000000000017941 */ /* 0x000fea0003800200 */
.L_x_26663:
[----:B------:R-:W-:Y:S01]  /*1d360*/  ISETP.NE.AND P3, PT, R172, 0x1, PT ;  /* 0x00000001ac00780c */ /* 0x000fe20003f65270 */
[----:B------:R-:W-:Y:S01]  /*1d370*/  BSSY.RECONVERGENT B1, `(.L_x_26668) ;  /* 0x000005a000017945 */ /* 0x000fe20003800200 */
[----:B------:R-:W-:Y:S01]  /*1d380*/  I2FP.F32.U32 R170, R171 ;  /* 0x000000ab00aa7245 */ /* 0x000fe20000201000 */
[----:B------:R-:W-:Y:S02]  /*1d390*/  HADD2.F32 R233, -RZ, R174.H0_H0 ;  /* 0x200000aeffe97230 */ /* 0x000fe40000004100 */
        /* <DEDUP_REMOVED lines=13> */
.L_x_26670:
        /* <DEDUP_REMOVED lines=13> */
.L_x_26672:
[----:B------:R-:W-:Y:S05]  /*1d540*/  BSYNC.RECONVERGENT B2 ;  /* 0x0000000000027941 */ /* 0x000fea0003800200 */
.L_x_26671:
        /* <DEDUP_REMOVED lines=60> */
.L_x_26669:
[----:B------:R-:W-:Y:S05]  /*1d910*/  BSYNC.RECONVERGENT B1 ;  /* 0x0000000000017941 */ /* 0x000fea0003800200 */
.L_x_26668:
[----:B------:R-:W-:Y:S01]  /*1d920*/  ISETP.NE.AND P4, PT, R173, 0x1, PT ;  /* 0x00000001ad00780c */ /* 0x000fe20003f85270 */
[----:B------:R-:W-:Y:S01]  /*1d930*/  BSSY.RECONVERGENT B1, `(.L_x_26673) ;  /* 0x000005a000017945 */ /* 0x000fe20003800200 */
[----:B------:R-:W-:Y:S01]  /*1d940*/  I2FP.F32.U32 R170, R171 ;  /* 0x000000ab00aa7245 */ /* 0x000fe20000201000 */
[----:B------:R-:W-:Y:S01]  /*1d950*/  HADD2.F32 R174, -RZ, R174.H1_H1 ;  /* 0x300000aeffae7230 */ /* 0x000fe20000004100 */
        /* <DEDUP_REMOVED lines=13> */
.L_x_26675:
        /* <DEDUP_REMOVED lines=13> */
.L_x_26677:
[----:B------:R-:W-:Y:S05]  /*1db00*/  BSYNC.RECONVERGENT B2 ;  /* 0x0000000000027941 */ /* 0x000fea0003800200 */
.L_x_26676:
        /* <DEDUP_REMOVED lines=60> */
.L_x_26674:
[----:B------:R-:W-:Y:S05]  /*1ded0*/  BSYNC.RECONVERGENT B1 ;  /* 0x0000000000017941 */ /* 0x000fea0003800200 */
.L_x_26673:
        /* <DEDUP_REMOVED lines=17> */
.L_x_26680:
        /* <DEDUP_REMOVED lines=13> */
.L_x_26682:
[----:B------:R-:W-:Y:S05]  /*1e0c0*/  BSYNC.RECONVERGENT B2 ;  /* 0x0000000000027941 */ /* 0x000fea0003800200 */
.L_x_26681:
        /* <DEDUP_REMOVED lines=60> */
.L_x_26679:
[----:B------:R-:W-:Y:S05]  /*1e490*/  BSYNC.RECONVERGENT B1 ;  /* 0x0000000000017941 */ /* 0x000fea0003800200 */
.L_x_26678:
        /* <DEDUP_REMOVED lines=37> */
.L_x_26642:
        /* <DEDUP_REMOVED lines=33> */
[----:B------:R-:W-:Y:S02]  /*1e900*/  LOP3.LUT R236, R217, 0xff00, R236, 0xf8, !PT ;  /* 0x0000ff00d9ec7812 */ /* 0x000fe400078ef8ec */
        /* <DEDUP_REMOVED lines=10> */
.L_x_26683:
[----:B------:R-:W-:Y:S01]  /*1e9b0*/  IMAD.MOV.U32 R221, RZ, RZ, R218 ;  /* 0x000000ffffdd7224 */ /* 0x000fe200078e00da */
[----:B------:R-:W-:-:S07]  /*1e9c0*/  IADD3 R216, PT, PT, R216, 0x20, RZ ;  /* 0x00000020d8d87810 */ /* 0x000fce0007ffe0ff */
.L_x_26560:
[----:B------:R-:W-:Y:S05]  /*1e9d0*/  BSYNC.RECONVERGENT B0 ;  /* 0x0000000000007941 */ /* 0x000fea0003800200 */
.L_x_26559:
        /* <DEDUP_REMOVED lines=36> */
.L_x_26689:
        /* <DEDUP_REMOVED lines=13> */
.L_x_26691:
[----:B------:R-:W-:Y:S05]  /*1ecf0*/  BSYNC.RECONVERGENT B2 ;  /* 0x0000000000027941 */ /* 0x000fea0003800200 */
.L_x_26690:
        /* <DEDUP_REMOVED lines=58> */
[----:B------:R-:W-:-:S07]  /*1f0a0*/  LOP3.LUT R224, R4, UR17, R219, 0x96, !PT ;  /* 0x0000001104e07c12 */ /* 0x000fce000f8e96db */
.L_x_26688:
[----:B------:R-:W-:Y:S05]  /*1f0b0*/  BSYNC.RECONVERGENT B1 ;  /* 0x0000000000017941 */ /* 0x000fea0003800200 */
.L_x_26687:
        /* <DEDUP_REMOVED lines=23> */
.L_x_26694:
        /* <DEDUP_REMOVED lines=13> */
.L_x_26696:
[----:B------:R-:W-:Y:S05]  /*1f300*/  BSYNC.RECONVERGENT B2 ;  /* 0x0000000000027941 */ /* 0x000fea0003800200 */
.L_x_26695:
        /* <DEDUP_REMOVED lines=60> */
.L_x_26693:
[----:B------:R-:W-:Y:S05]  /*1f6d0*/  BSYNC.RECONVERGENT B1 ;  /* 0x0000000000017941 */ /* 0x000fea0003800200 */
.L_x_26692:
[----:B------:R-:W-:Y:S01]  /*1f6e0*/  I2FP.F32.U32 R4, R5 ;  /* 0x0000000500047245 */ /* 0x000fe20000201000 */
[----:B------:R-:W-:Y:S01]  /*1f6f0*/  HADD2.F32 R6, -RZ, R140.H0_H0 ;  /* 0x2000008cff067230 */ /* 0x000fe20000004100 */
        /* <DEDUP_REMOVED lines=22> */
.L_x_26699:
        /* <DEDUP_REMOVED lines=13> */
.L_x_26701:
[----:B------:R-:W-:Y:S05]  /*1f930*/  BSYNC.RECONVERGENT B2 ;  /* 0x0000000000027941 */ /* 0x000fea0003800200 */
.L_x_26700:
        /* <DEDUP_REMOVED lines=60> */
.L_x_26698:
[----:B------:R-:W-:Y:S05]  /*1fd00*/  BSYNC.RECONVERGENT B1 ;  /* 0x0000000000017941 */ /* 0x000fea0003800200 */
.L_x_26697:
        /* <DEDUP_REMOVED lines=20> */
.L_x_26704:
        /* <DEDUP_REMOVED lines=13> */
.L_x_26706:
[----:B------:R-:W-:Y:S05]  /*1ff20*/  BSYNC.RECONVERGENT B2 ;  /* 0x0000000000027941 */ /* 0x000fea0003800200 */
.L_x_26705:
        /* <DEDUP_REMOVED lines=60> */
.L_x_26703:
[----:B------:R-:W-:Y:S05]  /*202f0*/  BSYNC.RECONVERGENT B1 ;  /* 0x0000000000017941 */ /* 0x000fea0003800200 */
.L_x_26702:
        /* <DEDUP_REMOVED lines=24> */
.L_x_26709:
        /* <DEDUP_REMOVED lines=13> */
.L_x_26711:
[----:B------:R-:W-:Y:S05]  /*20550*/  BSYNC.RECONVERGENT B2 ;  /* 0x0000000000027941 */ /* 0x000fea0003800200 */
.L_x_26710:
        /* <DEDUP_REMOVED lines=60> */
.L_x_26708:
[----:B------:R-:W-:Y:S05]  /*20920*/  BSYNC.RECONVERGENT B1 ;  /* 0x0000000000017941 */ /* 0x000fea0003800200 */
.L_x_26707:
[----:B------:R-:W-:Y:S01]  /*20930*/  I2FP.F32.U32 R6, R7 ;  /* 0x0000000700067245 */ /* 0x000fe20000201000 */
[----:B------:R-:W-:Y:S01]  /*20940*/  HADD2.F32 R8, -RZ, R181.H0_H0 ;  /* 0x200000b5ff087230 */ /* 0x000fe20000004100 */
        /* <DEDUP_REMOVED lines=18> */
.L_x_26714:
        /* <DEDUP_REMOVED lines=13> */
.L_x_26716:
[----:B------:R-:W-:Y:S05]  /*20b40*/  BSYNC.RECONVERGENT B2 ;  /* 0x0000000000027941 */ /* 0x000fea0003800200 */
.L_x_26715:
        /* <DEDUP_REMOVED lines=60> */
.L_x_26713:
[----:B------:R-:W-:Y:S05]  /*20f10*/  BSYNC.RECONVERGENT B1 ;  /* 0x0000000000017941 */ /* 0x000fea0003800200 */
.L_x_26712:
        /* <DEDUP_REMOVED lines=24> */
.L_x_26719:
        /* <DEDUP_REMOVED lines=13> */
.L_x_26721:
[----:B------:R-:W-:Y:S05]  /*21170*/  BSYNC.RECONVERGENT B2 ;  /* 0x0000000000027941 */ /* 0x000fea0003800200 */
.L_x_26720:
        /* <DEDUP_REMOVED lines=58> */
[----:B------:R-:W-:Y:S02]  /*21520*/  LOP3.LUT R224, R6, UR17, R9, 0x96, !PT ;  /* 0x0000001106e07c12 */ /* 0x000fe4000f8e9609 */
[----:B------:R-:W-:-:S07]  /*21530*/  MOV R218, R8 ;  /* 0x0000000800da7202 */ /* 0x000fce0000000f00 */
.L_x_26718:
[----:B------:R-:W-:Y:S05]  /*21540*/  BSYNC.RECONVERGENT B1 ;  /* 0x0000000000017941 */ /* 0x000fea0003800200 */
.L_x_26717:
[----:B------:R-:W-:Y:S01]  /*21550*/  I2FP.F32.U32 R6, R7 ;  /* 0x0000000700067245 */ /* 0x000fe20000201000 */
[----:B------:R-:W-:Y:S01]  /*21560*/  HADD2.F32 R8, -RZ, R181.H1_H1 ;  /* 0x300000b5ff087230 */ /* 0x000fe20000004100 */
        /* <DEDUP_REMOVED lines=18> */
.L_x_26724:
        /* <DEDUP_REMOVED lines=13> */
.L_x_26726:
[----:B------:R-:W-:Y:S05]  /*21760*/  BSYNC.RECONVERGENT B2 ;  /* 0x0000000000027941 */ /* 0x000fea0003800200 */
.L_x_26725:
        /* <DEDUP_REMOVED lines=60> */
.L_x_26723:
[----:B------:R-:W-:Y:S05]  /*21b30*/  BSYNC.RECONVERGENT B1 ;  /* 0x0000000000017941 */ /* 0x000fea0003800200 */
.L_x_26722:
[----:B------:R-:W-:Y:S01]  /*21b40*/  I2FP.F32.U32 R8, R9 ;  /* 0x0000000900087245 */ /* 0x000fe20000201000 */
[----:B------:R-:W-:Y:S01]  /*21b50*/  HADD2.F32 R180, -RZ, R141.H1_H1 ;  /* 0x3000008dffb47230 */ /* 0x000fe20000004100 */
        /* <DEDUP_REMOVED lines=22> */
.L_x_26729:
        /* <DEDUP_REMOVED lines=13> */
.L_x_26731:
[----:B------:R-:W-:Y:S05]  /*21d90*/  BSYNC.RECONVERGENT B2 ;  /* 0x0000000000027941 */ /* 0x000fea0003800200 */
.L_x_26730:
        /* <DEDUP_REMOVED lines=60> */
.L_x_26728:
[----:B------:R-:W-:Y:S05]  /*22160*/  BSYNC.RECONVERGENT B1 ;  /* 0x0000000000017941 */ /* 0x000fea0003800200 */
.L_x_26727:
        /* <DEDUP_REMOVED lines=18> */
.L_x_26734:
        /* <DEDUP_REMOVED lines=13> */
.L_x_26736:
[----:B------:R-:W-:Y:S05]  /*22360*/  BSYNC.RECONVERGENT B2 ;  /* 0x0000000000027941 */ /* 0x000fea0003800200 */
.L_x_26735:
        /* <DEDUP_REMOVED lines=60> */
.L_x_26733:
[----:B------:R-:W-:Y:S05]  /*22730*/  BSYNC.RECONVERGENT B1 ;  /* 0x0000000000017941 */ /* 0x000fea0003800200 */
.L_x_26732:
        /* <DEDUP_REMOVED lines=24> */
.L_x_26739:
        /* <DEDUP_REMOVED lines=13> */
.L_x_26741:
[----:B------:R-:W-:Y:S05]  /*22990*/  BSYNC.RECONVERGENT B2 ;  /* 0x0000000000027941 */ /* 0x000fea0003800200 */
.L_x_26740:
        /* <DEDUP_REMOVED lines=60> */
.L_x_26738:
[----:B------:R-:W-:Y:S05]  /*22d60*/  BSYNC.RECONVERGENT B1 ;  /* 0x0000000000017941 */ /* 0x000fea0003800200 */
.L_x_26737:
[----:B------:R-:W-:Y:S01]  /*22d70*/  ISETP.NE.AND P4, PT, R221, 0x1, PT ;  /* 0x00000001dd00780c */ /* 0x000fe20003f85270 */
[----:B------:R-:W-:Y:S01]  /*22d80*/  HADD2.F32 R182, -RZ, R182.H1_H1 ;  /* 0x300000b6ffb67230 */ /* 0x000fe20000004100 */
        /* <DEDUP_REMOVED lines=16> */
.L_x_26744:
        /* <DEDUP_REMOVED lines=13> */
.L_x_26746:
[----:B------:R-:W-:Y:S05]  /*22f60*/  BSYNC.RECONVERGENT B2 ;  /* 0x0000000000027941 */ /* 0x000fea0003800200 */
.L_x_26745:
        /* <DEDUP_REMOVED lines=60> */
.L_x_26743:
[----:B------:R-:W-:Y:S05]  /*23330*/  BSYNC.RECONVERGENT B1 ;  /* 0x0000000000017941 */ /* 0x000fea0003800200 */
.L_x_26742:
        /* <DEDUP_REMOVED lines=23> */
.L_x_26749:
        /* <DEDUP_REMOVED lines=13> */
.L_x_26751:
[----:B------:R-:W-:Y:S05]  /*23580*/  BSYNC.RECONVERGENT B2 ;  /* 0x0000000000027941 */ /* 0x000fea0003800200 */
.L_x_26750:
        /* <DEDUP_REMOVED lines=60> */
.L_x_26748:
[----:B------:R-:W-:Y:S05]  /*23950*/  BSYNC.RECONVERGENT B1 ;  /* 0x0000000000017941 */ /* 0x000fea0003800200 */
.L_x_26747:
        /* <DEDUP_REMOVED lines=18> */
.L_x_26754:
        /* <DEDUP_REMOVED lines=13> */
.L_x_26756:
[----:B------:R-:W-:Y:S05]  /*23b50*/  BSYNC.RECONVERGENT B2 ;  /* 0x0000000000027941 */ /* 0x000fea0003800200 */
.L_x_26755:
        /* <DEDUP_REMOVED lines=60> */
.L_x_26753:
[----:B------:R-:W-:Y:S05]  /*23f20*/  BSYNC.RECONVERGENT B1 ;  /* 0x0000000000017941 */ /* 0x000fea0003800200 */
.L_x_26752:
        /* <DEDUP_REMOVED lines=24> */
.L_x_26759:
        /* <DEDUP_REMOVED lines=13> */
.L_x_26761:
[----:B------:R-:W-:Y:S05]  /*24180*/  BSYNC.RECONVERGENT B2 ;  /* 0x0000000000027941 */ /* 0x000fea0003800200 */
.L_x_26760:
        /* <DEDUP_REMOVED lines=60> */
.L_x_26758:
[----:B------:R-:W-:Y:S05]  /*24550*/  BSYNC.RECONVERGENT B1 ;  /* 0x0000000000017941 */ /* 0x000fea0003800200 */
.L_x_26757:
[----:B------:R-:W-:Y:S01]  /*24560*/  ISETP.NE.AND P6, PT, R233, 0x1, PT ;  /* 0x00000001e900780c */ /* 0x000fe20003fc5270 */
[----:B------:R-:W-:Y:S01]  /*24570*/  HADD2.F32 R232, -RZ, R183.H1_H1 ;  /* 0x300000b7ffe87230 */ /* 0x000fe20000004100 */
[----:B------:R-:W-:Y:S01]  /*24580*/  I2FP.F32.U32 R220, R221 ;  /* 0x000000dd00dc7245 */ /* 0x000fe20000201000 */
[----:B------:R-:W-:Y:S01]  /*24590*/  BSSY.RECONVERGENT B1, `(.L_x_26762) ;  /* 0x000005b000017945 */ /* 0x000fe20003800200 */
[----:B------:R-:W-:Y:S02]  /*245a0*/  IMAD.MOV.U32 R231, RZ, RZ, R222 ;  /* 0x000000ffffe77224 */ /* 0x000fe400078e00de */
        /* <DEDUP_REMOVED lines=13> */
.L_x_26764:
        /* <DEDUP_REMOVED lines=15> */
.L_x_26766:
[----:B------:R-:W-:Y:S05]  /*24770*/  BSYNC.RECONVERGENT B2 ;  /* 0x0000000000027941 */ /* 0x000fea0003800200 */
.L_x_26765:
        /* <DEDUP_REMOVED lines=60> */
.L_x_26763:
[----:B------:R-:W-:Y:S05]  /*24b40*/  BSYNC.RECONVERGENT B1 ;  /* 0x0000000000017941 */ /* 0x000fea0003800200 */
.L_x_26762:
        /* <DEDUP_REMOVED lines=11> */
.L_x_26686:
        /* <DEDUP_REMOVED lines=16> */
.L_x_26770:
        /* <DEDUP_REMOVED lines=13> */
.L_x_26772:
[----:B------:R-:W-:Y:S05]  /*24dd0*/  BSYNC.RECONVERGENT B2 ;  /* 0x0000000000027941 */ /* 0x000fea0003800200 */
.L_x_26771:
        /* <DEDUP_REMOVED lines=59> */
[----:B------:R-:W-:-:S07]  /*25190*/  IMAD.MOV.U32 R219, RZ, RZ, RZ ;  /* 0x000000ffffdb7224 */ /* 0x000fce00078e00ff */
.L_x_26769:
[----:B------:R-:W-:Y:S05]  /*251a0*/  BSYNC.RECONVERGENT B1 ;  /* 0x0000000000017941 */ /* 0x000fea0003800200 */
.L_x_26768:
        /* <DEDUP_REMOVED lines=8> */
[----:B-----5:R-:W-:Y:S02]  /*25230*/  HADD2.F32 R176, -RZ, R180.H0_H0 ;  /* 0x200000b4ffb07230 */ /* 0x020fe40000004100 */
[----:B------:R-:W-:-:S02]  /*25240*/  IMAD.MOV.U32 R179, RZ, RZ, R222 ;  /* 0x000000ffffb37224 */ /* 0x000fc400078e00de */
        /* <DEDUP_REMOVED lines=11> */
.L_x_26775:
        /* <DEDUP_REMOVED lines=13> */
.L_x_26777:
[----:B------:R-:W-:Y:S05]  /*253d0*/  BSYNC.RECONVERGENT B2 ;  /* 0x0000000000027941 */ /* 0x000fea0003800200 */
.L_x_26776:
        /* <DEDUP_REMOVED lines=60> */
.L_x_26774:
[----:B------:R-:W-:Y:S05]  /*257a0*/  BSYNC.RECONVERGENT B1 ;  /* 0x0000000000017941 */ /* 0x000fea0003800200 */
.L_x_26773:
        /* <DEDUP_REMOVED lines=19> */
.L_x_26780:
        /* <DEDUP_REMOVED lines=13> */
.L_x_26782:
[----:B------:R-:W-:Y:S05]  /*259b0*/  BSYNC.RECONVERGENT B2 ;  /* 0x0000000000027941 */ /* 0x000fea0003800200 */
.L_x_26781:
        /* <DEDUP_REMOVED lines=60> */
.L_x_26779:
[----:B------:R-:W-:Y:S05]  /*25d80*/  BSYNC.RECONVERGENT B1 ;  /* 0x0000000000017941 */ /* 0x000fea0003800200 */
.L_x_26778:
[----:B------:R-:W-:Y:S01]  /*25d90*/  I2FP.F32.U32 R178, R179 ;  /* 0x000000b300b27245 */ /* 0x000fe20000201000 */
[----:B------:R-:W-:Y:S01]  /*25da0*/  BSSY.RECONVERGENT B1, `(.L_x_26783) ;  /* 0x000005c000017945 */ /* 0x000fe20003800200 */
[----:B------:R-:W-:Y:S01]  /*25db0*/  ISETP.NE.AND P2, PT, R180, 0x1, PT ;  /* 0x00000001b400780c */ /* 0x000fe20003f45270 */
[----:B------:R-:W-:Y:S01]  /*25dc0*/  HFMA2 R220, -RZ, RZ, 0, 1.1920928955078125e-07 ;  /* 0x00000002ffdc7431 */ /* 0x000fe200000001ff */
[----:B------:R-:W-:Y:S01]  /*25dd0*/  LOP3.LUT R229, R229, 0xfffffffb, RZ, 0xc0, !PT ;  /* 0xfffffffbe5e57812 */ /* 0x000fe200078ec0ff */
[----:B------:R-:W-:Y:S01]  /*25de0*/  FFMA.FTZ R178, R178, R177, 1.1641532182693481445e-10 ;  /* 0x2f000000b2b27423 */ /* 0x000fe200000100b1 */
[----:B------:R-:W-:Y:S02]  /*25df0*/  HADD2.F32 R219, -RZ, R181.H0_H0 ;  /* 0x200000b5ffdb7230 */ /* 0x000fe40000004100 */
        /* <DEDUP_REMOVED lines=12> */
.L_x_26785:
        /* <DEDUP_REMOVED lines=13> */
.L_x_26787:
[----:B------:R-:W-:Y:S05]  /*25f90*/  BSYNC.RECONVERGENT B2 ;  /* 0x0000000000027941 */ /* 0x000fea0003800200 */
.L_x_26786:
        /* <DEDUP_REMOVED lines=60> */
.L_x_26784:
[----:B------:R-:W-:Y:S05]  /*26360*/  BSYNC.RECONVERGENT B1 ;  /* 0x0000000000017941 */ /* 0x000fea0003800200 */
.L_x_26783:
        /* <DEDUP_REMOVED lines=19> */
.L_x_26790:
        /* <DEDUP_REMOVED lines=13> */
.L_x_26792:
[----:B------:R-:W-:Y:S05]  /*26570*/  BSYNC.RECONVERGENT B2 ;  /* 0x0000000000027941 */ /* 0x000fea0003800200 */
.L_x_26791:
        /* <DEDUP_REMOVED lines=60> */
.L_x_26789:
[----:B------:R-:W-:Y:S05]  /*26940*/  BSYNC.RECONVERGENT B1 ;  /* 0x0000000000017941 */ /* 0x000fea0003800200 */
.L_x_26788:
        /* <DEDUP_REMOVED lines=17> */
.L_x_26795:
        /* <DEDUP_REMOVED lines=13> */
.L_x_26797:
[----:B------:R-:W-:Y:S05]  /*26b30*/  BSYNC.RECONVERGENT B2 ;  /* 0x0000000000027941 */ /* 0x000fea0003800200 */
.L_x_26796:
        /* <DEDUP_REMOVED lines=60> */
.L_x_26794:
[----:B------:R-:W-:Y:S05]  /*26f00*/  BSYNC.RECONVERGENT B1 ;  /* 0x0000000000017941 */ /* 0x000fea0003800200 */
.L_x_26793:
[----:B------:R-:W-:Y:S01]  /*26f10*/  ISETP.NE.AND P4, PT, R181, 0x1, PT ;  /* 0x00000001b500780c */ /* 0x000fe20003f85270 */
[----:B------:R-:W-:Y:S01]  /*26f20*/  BSSY.RECONVERGENT B1, `(.L_x_26798) ;  /* 0x000005a000017945 */ /* 0x000fe20003800200 */
[----:B------:R-:W-:Y:S01]  /*26f30*/  I2FP.F32.U32 R178, R179 ;  /* 0x000000b300b27245 */ /* 0x000fe20000201000 */
[----:B------:R-:W-:Y:S02]  /*26f40*/  HFMA2 R180, -RZ, RZ, 0, 1.1920928955078125e-07 ;  /* 0x00000002ffb47431 */ /* 0x000fe400000001ff */
[----:B------:R-:W-:Y:S02]  /*26f50*/  HADD2.F32 R182, -RZ, R182.H1_H1 ;  /* 0x300000b6ffb67230 */ /* 0x000fe40000004100 */
        /* <DEDUP_REMOVED lines=12> */
.L_x_26800:
        /* <DEDUP_REMOVED lines=13> */
.L_x_26802:
[----:B------:R-:W-:Y:S05]  /*270f0*/  BSYNC.RECONVERGENT B2 ;  /* 0x0000000000027941 */ /* 0x000fea0003800200 */
.L_x_26801:
        /* <DEDUP_REMOVED lines=60> */
.L_x_26799:
[----:B------:R-:W-:Y:S05]  /*274c0*/  BSYNC.RECONVERGENT B1 ;  /* 0x0000000000017941 */ /* 0x000fea0003800200 */
.L_x_26798:
        /* <DEDUP_REMOVED lines=17> */
.L_x_26805:
        /* <DEDUP_REMOVED lines=13> */
.L_x_26807:
[----:B------:R-:W-:Y:S05]  /*276b0*/  BSYNC.RECONVERGENT B2 ;  /* 0x0000000000027941 */ /* 0x000fea0003800200 */
.L_x_26806:
        /* <DEDUP_REMOVED lines=60> */
.L_x_26804:
[----:B------:R-:W-:Y:S05]  /*27a80*/  BSYNC.RECONVERGENT B1 ;  /* 0x0000000000017941 */ /* 0x000fea0003800200 */
.L_x_26803:
        /* <DEDUP_REMOVED lines=37> */
.L_x_26767:
        /* <DEDUP_REMOVED lines=44> */
.L_x_26808:
[----:B------:R-:W-:Y:S01]  /*27fa0*/  MOV R221, R218 ;  /* 0x000000da00dd7202 */ /* 0x000fe20000000f00 */
[----:B------:R-:W-:-:S07]  /*27fb0*/  VIADD R216, R216, 0x20 ;  /* 0x00000020d8d87836 */ /* 0x000fce0000000000 */
.L_x_26685:
[----:B------:R-:W-:Y:S05]  /*27fc0*/  BSYNC.RECONVERGENT B0 ;  /* 0x0000000000007941 */ /* 0x000fea0003800200 */
.L_x_26684:
        /* <DEDUP_REMOVED lines=36> */
.L_x_26814:
        /* <DEDUP_REMOVED lines=13> */
.L_x_26816:
[----:B------:R-:W-:Y:S05]  /*282e0*/  BSYNC.RECONVERGENT B2 ;  /* 0x0000000000027941 */ /* 0x000fea0003800200 */
.L_x_26815:
        /* <DEDUP_REMOVED lines=59> */
.L_x_26813:
[----:B------:R-:W-:Y:S05]  /*286a0*/  BSYNC.RECONVERGENT B1 ;  /* 0x0000000000017941 */ /* 0x000fea0003800200 */
.L_x_26812:
        /* <DEDUP_REMOVED lines=23> */
.L_x_26819:
        /* <DEDUP_REMOVED lines=13> */
.L_x_26821:
[----:B------:R-:W-:Y:S05]  /*288f0*/  BSYNC.RECONVERGENT B2 ;  /* 0x0000000000027941 */ /* 0x000fea0003800200 */
.L_x_26820:
        /* <DEDUP_REMOVED lines=60> */
.L_x_26818:
[----:B------:R-:W-:Y:S05]  /*28cc0*/  BSYNC.RECONVERGENT B1 ;  /* 0x0000000000017941 */ /* 0x000fea0003800200 */
.L_x_26817:
[----:B------:R-:W-:Y:S01]  /*28cd0*/  I2FP.F32.U32 R4, R5 ;  /* 0x0000000500047245 */ /* 0x000fe20000201000 */
[----:B------:R-:W-:Y:S01]  /*28ce0*/  HADD2.F32 R5, -RZ, R140.H0_H0 ;  /* 0x2000008cff057230 */ /* 0x000fe20000004100 */
[----:B------:R-:W-:Y:S01]  /*28cf0*/  FSEL R3, R3, RZ, P4 ;  /* 0x000000ff03037208 */ /* 0x000fe20002000000 */
        /* <DEDUP_REMOVED lines=21> */
.L_x_26824:
        /* <DEDUP_REMOVED lines=13> */
.L_x_26826:
[----:B------:R-:W-:Y:S05]  /*28f20*/  BSYNC.RECONVERGENT B2 ;  /* 0x0000000000027941 */ /* 0x000fea0003800200 */
.L_x_26825:
        /* <DEDUP_REMOVED lines=60> */
.L_x_26823:
[----:B------:R-:W-:Y:S05]  /*292f0*/  BSYNC.RECONVERGENT B1 ;  /* 0x0000000000017941 */ /* 0x000fea0003800200 */
.L_x_26822:
        /* <DEDUP_REMOVED lines=20> */
.L_x_26829:
        /* <DEDUP_REMOVED lines=13> */
.L_x_26831:
[----:B------:R-:W-:Y:S05]  /*29510*/  BSYNC.RECONVERGENT B2 ;  /* 0x0000000000027941 */ /* 0x000fea0003800200 */
.L_x_26830:
        /* <DEDUP_REMOVED lines=60> */
.L_x_26828:
[----:B------:R-:W-:Y:S05]  /*298e0*/  BSYNC.RECONVERGENT B1 ;  /* 0x0000000000017941 */ /* 0x000fea0003800200 */
.L_x_26827:
        /* <DEDUP_REMOVED lines=24> */
.L_x_26834:
        /* <DEDUP_REMOVED lines=13> */
.L_x_26836:
[----:B------:R-:W-:Y:S05]  /*29b40*/  BSYNC.RECONVERGENT B2 ;  /* 0x0000000000027941 */ /* 0x000fea0003800200 */
.L_x_26835:
        /* <DEDUP_REMOVED lines=60> */
.L_x_26833:
[----:B------:R-:W-:Y:S05]  /*29f10*/  BSYNC.RECONVERGENT B1 ;  /* 0x0000000000017941 */ /* 0x000fea0003800200 */
.L_x_26832:
[----:B------:R-:W-:Y:S01]  /*29f20*/  I2FP.F32.U32 R6, R7 ;  /* 0x0000000700067245 */ /* 0x000fe20000201000 */
[----:B------:R-:W-:Y:S01]  /*29f30*/  HADD2.F32 R5, -RZ, R189.H0_H0 ;  /* 0x200000bdff057230 */ /* 0x000fe20000004100 */
        /* <DEDUP_REMOVED lines=18> */
.L_x_26839:
        /* <DEDUP_REMOVED lines=13> */
.L_x_26841:
[----:B------:R-:W-:Y:S05]  /*2a130*/  BSYNC.RECONVERGENT B2 ;  /* 0x0000000000027941 */ /* 0x000fea0003800200 */
.L_x_26840:
        /* <DEDUP_REMOVED lines=60> */
.L_x_26838:
[----:B------:R-:W-:Y:S05]  /*2a500*/  BSYNC.RECONVERGENT B1 ;  /* 0x0000000000017941 */ /* 0x000fea0003800200 */
.L_x_26837:
        /* <DEDUP_REMOVED lines=24> */
.L_x_26844:
        /* <DEDUP_REMOVED lines=13> */
.L_x_26846:
[----:B------:R-:W-:Y:S05]  /*2a760*/  BSYNC.RECONVERGENT B2 ;  /* 0x0000000000027941 */ /* 0x000fea0003800200 */
.L_x_26845:
        /* <DEDUP_REMOVED lines=60> */
.L_x_26843:
[----:B------:R-:W-:Y:S05]  /*2ab30*/  BSYNC.RECONVERGENT B1 ;  /* 0x0000000000017941 */ /* 0x000fea0003800200 */
.L_x_26842:
        /* <DEDUP_REMOVED lines=20> */
.L_x_26849:
        /* <DEDUP_REMOVED lines=13> */
.L_x_26851:
[----:B------:R-:W-:Y:S05]  /*2ad50*/  BSYNC.RECONVERGENT B2 ;  /* 0x0000000000027941 */ /* 0x000fea0003800200 */
.L_x_26850:
        /* <DEDUP_REMOVED lines=60> */
.L_x_26848:
[----:B------:R-:W-:Y:S05]  /*2b120*/  BSYNC.RECONVERGENT B1 ;  /* 0x0000000000017941 */ /* 0x000fea0003800200 */
.L_x_26847:
        /* <DEDUP_REMOVED lines=24> */
.L_x_26854:
        /* <DEDUP_REMOVED lines=13> */
.L_x_26856:
[----:B------:R-:W-:Y:S05]  /*2b380*/  BSYNC.RECONVERGENT B2 ;  /* 0x0000000000027941 */ /* 0x000fea0003800200 */
.L_x_26855:
        /* <DEDUP_REMOVED lines=60> */
.L_x_26853:
[----:B------:R-:W-:Y:S05]  /*2b750*/  BSYNC.RECONVERGENT B1 ;  /* 0x0000000000017941 */ /* 0x000fea0003800200 */
.L_x_26852:
[----:B------:R-:W-:Y:S01]  /*2b760*/  ISETP.NE.AND P3, PT, R188, 0x1, PT ;  /* 0x00000001bc00780c */ /* 0x000fe20003f65270 */
[----:B------:R-:W-:Y:S01]  /*2b770*/  HADD2.F32 R7, -RZ, R190.H0_H0 ;  /* 0x200000beff077230 */ /* 0x000fe20000004100 */
        /* <DEDUP_REMOVED lines=16> */
.L_x_26859:
        /* <DEDUP_REMOVED lines=13> */
.L_x_26861:
[----:B------:R-:W-:Y:S05]  /*2b950*/  BSYNC.RECONVERGENT B2 ;  /* 0x0000000000027941 */ /* 0x000fea0003800200 */
.L_x_26860:
        /* <DEDUP_REMOVED lines=60> */
.L_x_26858:
[----:B------:R-:W-:Y:S05]  /*2bd20*/  BSYNC.RECONVERGENT B1 ;  /* 0x0000000000017941 */ /* 0x000fea0003800200 */
.L_x_26857:
[----:B------:R-:W-:Y:S01]  /*2bd30*/  I2FP.F32.U32 R8, R9 ;  /* 0x0000000900087245 */ /* 0x000fe20000201000 */
[----:B------:R-:W-:Y:S01]  /*2bd40*/  HADD2.F32 R9, -RZ, R142.H0_H0 ;  /* 0x2000008eff097230 */ /* 0x000fe20000004100 */
[----:B------:R-:W-:Y:S01]  /*2bd50*/  FSEL R7, R7, RZ, P2 ;  /* 0x000000ff07077208 */ /* 0x000fe20001000000 */
        /* <DEDUP_REMOVED lines=21> */
.L_x_26864:
        /* <DEDUP_REMOVED lines=13> */
.L_x_26866:
[----:B------:R-:W-:Y:S05]  /*2bf80*/  BSYNC.RECONVERGENT B2 ;  /* 0x0000000000027941 */ /* 0x000fea0003800200 */
.L_x_26865:
        /* <DEDUP_REMOVED lines=60> */
.L_x_26863:
[----:B------:R-:W-:Y:S05]  /*2c350*/  BSYNC.RECONVERGENT B1 ;  /* 0x0000000000017941 */ /* 0x000fea0003800200 */
.L_x_26862:
        /* <DEDUP_REMOVED lines=18> */
.L_x_26869:
        /* <DEDUP_REMOVED lines=13> */
.L_x_26871:
[----:B------:R-:W-:Y:S05]  /*2c550*/  BSYNC.RECONVERGENT B2 ;  /* 0x0000000000027941 */ /* 0x000fea0003800200 */
.L_x_26870:
        /* <DEDUP_REMOVED lines=60> */
.L_x_26868:
[----:B------:R-:W-:Y:S05]  /*2c920*/  BSYNC.RECONVERGENT B1 ;  /* 0x0000000000017941 */ /* 0x000fea0003800200 */
.L_x_26867:
[----:B------:R-:W-:Y:S01]  /*2c930*/  I2FP.F32.U32 R8, R9 ;  /* 0x0000000900087245 */ /* 0x000fe20000201000 */
[----:B------:R-:W-:Y:S01]  /*2c940*/  HADD2.F32 R9, -RZ, R142.H1_H1 ;  /* 0x3000008eff097230 */ /* 0x000fe20000004100 */
        /* <DEDUP_REMOVED lines=21> */
.L_x_26874:
        /* <DEDUP_REMOVED lines=13> */
.L_x_26876:
[----:B------:R-:W-:Y:S05]  /*2cb70*/  BSYNC.RECONVERGENT B2 ;  /* 0x0000000000027941 */ /* 0x000fea0003800200 */
.L_x_26875:
        /* <DEDUP_REMOVED lines=60> */
.L_x_26873:
[----:B------:R-:W-:Y:S05]  /*2cf40*/  BSYNC.RECONVERGENT B1 ;  /* 0x0000000000017941 */ /* 0x000fea0003800200 */
.L_x_26872:
[----:B------:R-:W-:Y:S01]  /*2cf50*/  ISETP.NE.AND P5, PT, R220, 0x1, PT ;  /* 0x00000001dc00780c */ /* 0x000fe20003fa5270 */
[----:B------:R-:W-:Y:S01]  /*2cf60*/  BSSY.RECONVERGENT B1, `(.L_x_26877) ;  /* 0x000005b000017945 */ /* 0x000fe20003800200 */
[----:B------:R-:W-:Y:S01]  /*2cf70*/  I2FP.F32.U32 R190, R9 ;  /* 0x0000000900be7245 */ /* 0x000fe20000201000 */
[----:B------:R-:W-:Y:S02]  /*2cf80*/  HADD2.F32 R9, -RZ, R191.H0_H0 ;  /* 0x200000bfff097230 */ /* 0x000fe40000004100 */
        /* <DEDUP_REMOVED lines=14> */
.L_x_26879:
        /* <DEDUP_REMOVED lines=13> */
.L_x_26881:
[----:B------:R-:W-:Y:S05]  /*2d140*/  BSYNC.RECONVERGENT B2 ;  /* 0x0000000000027941 */ /* 0x000fea0003800200 */
.L_x_26880:
        /* <DEDUP_REMOVED lines=60> */
.L_x_26878:
[----:B------:R-:W-:Y:S05]  /*2d510*/  BSYNC.RECONVERGENT B1 ;  /* 0x0000000000017941 */ /* 0x000fea0003800200 */
.L_x_26877:
        /* <DEDUP_REMOVED lines=24> */
.L_x_26884:
        /* <DEDUP_REMOVED lines=13> */
.L_x_26886:
[----:B------:R-:W-:Y:S05]  /*2d770*/  BSYNC.RECONVERGENT B2 ;  /* 0x0000000000027941 */ /* 0x000fea0003800200 */
.L_x_26885:
        /* <DEDUP_REMOVED lines=60> */
.L_x_26883:
[----:B------:R-:W-:Y:S05]  /*2db40*/  BSYNC.RECONVERGENT B1 ;  /* 0x0000000000017941 */ /* 0x000fea0003800200 */
.L_x_26882:
        /* <DEDUP_REMOVED lines=18> */
.L_x_26889:
        /* <DEDUP_REMOVED lines=15> */
.L_x_26891:
[----:B------:R-:W-:Y:S05]  /*2dd60*/  BSYNC.RECONVERGENT B2 ;  /* 0x0000000000027941 */ /* 0x000fea0003800200 */
.L_x_26890:
        /* <DEDUP_REMOVED lines=58> */
[----:B------:R-:W-:Y:S02]  /*2e110*/  IMAD.MOV.U32 R218, RZ, RZ, R220 ;  /* 0x000000ffffda7224 */ /* 0x000fe400078e00dc */
[----:B------:R-:W-:-:S07]  /*2e120*/  IMAD.MOV.U32 R220, RZ, RZ, RZ ;  /* 0x000000ffffdc7224 */ /* 0x000fce00078e00ff */
.L_x_26888:
[----:B------:R-:W-:Y:S05]  /*2e130*/  BSYNC.RECONVERGENT B1 ;  /* 0x0000000000017941 */ /* 0x000fea0003800200 */
.L_x_26887:
[----:B------:R-:W-:Y:S01]  /*2e140*/  I2FP.F32.U32 R232, R221 ;  /* 0x000000dd00e87245 */ /* 0x000fe20000201000 */
[----:B------:R-:W-:-:S04]  /*2e150*/  HADD2.F32 R221, -RZ, R143.H1_H1 ;  /* 0x3000008fffdd7230 */ /* 0x000fc80000004100 */
        /* <DEDUP_REMOVED lines=9> */
.L_x_26811:
        /* <DEDUP_REMOVED lines=16> */
.L_x_26895:
        /* <DEDUP_REMOVED lines=13> */
.L_x_26897:
[----:B------:R-:W-:Y:S05]  /*2e3c0*/  BSYNC.RECONVERGENT B2 ;  /* 0x0000000000027941 */ /* 0x000fea0003800200 */
.L_x_26896:
        /* <DEDUP_REMOVED lines=60> */
.L_x_26894:
[----:B------:R-:W-:Y:S05]  /*2e790*/  BSYNC.RECONVERGENT B1 ;  /* 0x0000000000017941 */ /* 0x000fea0003800200 */
.L_x_26893:
        /* <DEDUP_REMOVED lines=8> */
[----:B------:R-:W-:Y:S01]  /*2e820*/  MOV R187, R222 ;  /* 0x000000de00bb7202 */ /* 0x000fe20000000f00 */
[----:B------:R-:W-:Y:S02]  /*2e830*/  IMAD.MOV.U32 R220, RZ, RZ, 0x2 ;  /* 0x00000002ffdc7424 */ /* 0x000fe400078e00ff */
        /* <DEDUP_REMOVED lines=11> */
.L_x_26900:
        /* <DEDUP_REMOVED lines=13> */
.L_x_26902:
[----:B------:R-:W-:Y:S05]  /*2e9c0*/  BSYNC.RECONVERGENT B2 ;  /* 0x0000000000027941 */ /* 0x000fea0003800200 */
.L_x_26901:
        /* <DEDUP_REMOVED lines=60> */
.L_x_26899:
[----:B------:R-:W-:Y:S05]  /*2ed90*/  BSYNC.RECONVERGENT B1 ;  /* 0x0000000000017941 */ /* 0x000fea0003800200 */
.L_x_26898:
        /* <DEDUP_REMOVED lines=19> */
.L_x_26905:
        /* <DEDUP_REMOVED lines=13> */
.L_x_26907:
[----:B------:R-:W-:Y:S05]  /*2efa0*/  BSYNC.RECONVERGENT B2 ;  /* 0x0000000000027941 */ /* 0x000fea0003800200 */
.L_x_26906:
        /* <DEDUP_REMOVED lines=60> */
.L_x_26904:
[----:B------:R-:W-:Y:S05]  /*2f370*/  BSYNC.RECONVERGENT B1 ;  /* 0x0000000000017941 */ /* 0x000fea0003800200 */
.L_x_26903:
        /* <DEDUP_REMOVED lines=19> */
.L_x_26910:
        /* <DEDUP_REMOVED lines=13> */
.L_x_26912:
[----:B------:R-:W-:Y:S05]  /*2f580*/  BSYNC.RECONVERGENT B2 ;  /* 0x0000000000027941 */ /* 0x000fea0003800200 */
.L_x_26911:
        /* <DEDUP_REMOVED lines=60> */
.L_x_26909:
[----:B------:R-:W-:Y:S05]  /*2f950*/  BSYNC.RECONVERGENT B1 ;  /* 0x0000000000017941 */ /* 0x000fea0003800200 */
.L_x_26908:
        /* <DEDUP_REMOVED lines=19> */
.L_x_26915:
        /* <DEDUP_REMOVED lines=13> */
.L_x_26917:
[----:B------:R-:W-:Y:S05]  /*2fb60*/  BSYNC.RECONVERGENT B2 ;  /* 0x0000000000027941 */ /* 0x000fea0003800200 */
.L_x_26916:
        /* <DEDUP_REMOVED lines=60> */
.L_x_26914:
[----:B------:R-:W-:Y:S05]  /*2ff30*/  BSYNC.RECONVERGENT B1 ;  /* 0x0000000000017941 */ /* 0x000fea0003800200 */
.L_x_26913:
        /* <DEDUP_REMOVED lines=17> */
.L_x_26920:
        /* <DEDUP_REMOVED lines=13> */
.L_x_26922:
[----:B------:R-:W-:Y:S05]  /*30120*/  BSYNC.RECONVERGENT B2 ;  /* 0x0000000000027941 */ /* 0x000fea0003800200 */
.L_x_26921:
        /* <DEDUP_REMOVED lines=60> */
.L_x_26919:
[----:B------:R-:W-:Y:S05]  /*304f0*/  BSYNC.RECONVERGENT B1 ;  /* 0x0000000000017941 */ /* 0x000fea0003800200 */
.L_x_26918:
        /* <DEDUP_REMOVED lines=17> */
.L_x_26925:
        /* <DEDUP_REMOVED lines=13> */
.L_x_26927:
[----:B------:R-:W-:Y:S05]  /*306e0*/  BSYNC.RECONVERGENT B2 ;  /* 0x0000000000027941 */ /* 0x000fea0003800200 */
.L_x_26926:
        /* <DEDUP_REMOVED lines=60> */
.L_x_26924:
[----:B------:R-:W-:Y:S05]  /*30ab0*/  BSYNC.RECONVERGENT B1 ;  /* 0x0000000000017941 */ /* 0x000fea0003800200 */
.L_x_26923:
        /* <DEDUP_REMOVED lines=17> */
.L_x_26930:
        /* <DEDUP_REMOVED lines=13> */
.L_x_26932:
[----:B------:R-:W-:Y:S05]  /*30ca0*/  BSYNC.RECONVERGENT B2 ;  /* 0x0000000000027941 */ /* 0x000fea0003800200 */
.L_x_26931:
        /* <DEDUP_REMOVED lines=60> */
.L_x_26929:
[----:B------:R-:W-:Y:S05]  /*31070*/  BSYNC.RECONVERGENT B1 ;  /* 0x0000000000017941 */ /* 0x000fea0003800200 */
.L_x_26928:
        /* <DEDUP_REMOVED lines=37> */
.L_x_26892:
        /* <DEDUP_REMOVED lines=44> */
.L_x_26933:
[----:B------:R-:W-:Y:S02]  /*31590*/  IMAD.MOV.U32 R221, RZ, RZ, R218 ;  /* 0x000000ffffdd7224 */ /* 0x000fe400078e00da */
[----:B------:R-:W-:-:S07]  /*315a0*/  VIADD R216, R216, 0x20 ;  /* 0x00000020d8d87836 */ /* 0x000fce0000000000 */
.L_x_26810:
[----:B------:R-:W-:Y:S05]  /*315b0*/  BSYNC.RECONVERGENT B0 ;  /* 0x0000000000007941 */ /* 0x000fea0003800200 */
.L_x_26809:
        /* <DEDUP_REMOVED lines=36> */
.L_x_26939:
        /* <DEDUP_REMOVED lines=13> */
.L_x_26941:
[----:B------:R-:W-:Y:S05]  /*318d0*/  BSYNC.RECONVERGENT B2 ;  /* 0x0000000000027941 */ /* 0x000fea0003800200 */
.L_x_26940:
        /* <DEDUP_REMOVED lines=59> */
.L_x_26938:
[----:B------:R-:W-:Y:S05]  /*31c90*/  BSYNC.RECONVERGENT B1 ;  /* 0x0000000000017941 */ /* 0x000fea0003800200 */
.L_x_26937:
        /* <DEDUP_REMOVED lines=23> */
.L_x_26944:
        /* <DEDUP_REMOVED lines=13> */
.L_x_26946:
[----:B------:R-:W-:Y:S05]  /*31ee0*/  BSYNC.RECONVERGENT B2 ;  /* 0x0000000000027941 */ /* 0x000fea0003800200 */
.L_x_26945:
        /* <DEDUP_REMOVED lines=60> */
.L_x_26943:
[----:B------:R-:W-:Y:S05]  /*322b0*/  BSYNC.RECONVERGENT B1 ;  /* 0x0000000000017941 */ /* 0x000fea0003800200 */
.L_x_26942:
        /* <DEDUP_REMOVED lines=24> */
.L_x_26949:
        /* <DEDUP_REMOVED lines=13> */
.L_x_26951:
[----:B------:R-:W-:Y:S05]  /*32510*/  BSYNC.RECONVERGENT B2 ;  /* 0x0000000000027941 */ /* 0x000fea0003800200 */
.L_x_26950:
        /* <DEDUP_REMOVED lines=60> */
.L_x_26948:
[----:B------:R-:W-:Y:S05]  /*328e0*/  BSYNC.RECONVERGENT B1 ;  /* 0x0000000000017941 */ /* 0x000fea0003800200 */
.L_x_26947:
        /* <DEDUP_REMOVED lines=20> */
.L_x_26954:
        /* <DEDUP_REMOVED lines=13> */
.L_x_26956:
[----:B------:R-:W-:Y:S05]  /*32b00*/  BSYNC.RECONVERGENT B2 ;  /* 0x0000000000027941 */ /* 0x000fea0003800200 */
.L_x_26955:
        /* <DEDUP_REMOVED lines=60> */
.L_x_26953:
[----:B------:R-:W-:Y:S05]  /*32ed0*/  BSYNC.RECONVERGENT B1 ;  /* 0x0000000000017941 */ /* 0x000fea0003800200 */
.L_x_26952:
        /* <DEDUP_REMOVED lines=24> */
.L_x_26959:
        /* <DEDUP_REMOVED lines=13> */
.L_x_26961:
[----:B------:R-:W-:Y:S05]  /*33130*/  BSYNC.RECONVERGENT B2 ;  /* 0x0000000000027941 */ /* 0x000fea0003800200 */
.L_x_26960:
        /* <DEDUP_REMOVED lines=60> */
.L_x_26958:
[----:B------:R-:W-:Y:S05]  /*33500*/  BSYNC.RECONVERGENT B1 ;  /* 0x0000000000017941 */ /* 0x000fea0003800200 */
.L_x_26957:
        /* <DEDUP_REMOVED lines=20> */
.L_x_26964:
        /* <DEDUP_REMOVED lines=13> */
.L_x_26966:
[----:B------:R-:W-:Y:S05]  /*33720*/  BSYNC.RECONVERGENT B2 ;  /* 0x0000000000027941 */ /* 0x000fea0003800200 */
.L_x_26965:
        /* <DEDUP_REMOVED lines=60> */
.L_x_26963:
[----:B------:R-:W-:Y:S05]  /*33af0*/  BSYNC.RECONVERGENT B1 ;  /* 0x0000000000017941 */ /* 0x000fea0003800200 */
.L_x_26962:
        /* <DEDUP_REMOVED lines=24> */
.L_x_26969:
        /* <DEDUP_REMOVED lines=13> */
.L_x_26971:
[----:B------:R-:W-:Y:S05]  /*33d50*/  BSYNC.RECONVERGENT B2 ;  /* 0x0000000000027941 */ /* 0x000fea0003800200 */
.L_x_26970:
        /* <DEDUP_REMOVED lines=60> */
.L_x_26968:
[----:B------:R-:W-:Y:S05]  /*34120*/  BSYNC.RECONVERGENT B1 ;  /* 0x0000000000017941 */ /* 0x000fea0003800200 */
.L_x_26967:
        /* <DEDUP_REMOVED lines=20> */
.L_x_26974:
        /* <DEDUP_REMOVED lines=13> */
.L_x_26976:
[----:B------:R-:W-:Y:S05]  /*34340*/  BSYNC.RECONVERGENT B2 ;  /* 0x0000000000027941 */ /* 0x000fea0003800200 */
.L_x_26975:
        /* <DEDUP_REMOVED lines=60> */
.L_x_26973:
[----:B------:R-:W-:Y:S05]  /*34710*/  BSYNC.RECONVERGENT B1 ;  /* 0x0000000000017941 */ /* 0x000fea0003800200 */
.L_x_26972:
[----:B------:R-:W-:Y:S01]  /*34720*/  I2FP.F32.U32 R8, R7 ;  /* 0x0000000700087245 */ /* 0x000fe20000201000 */
[----:B------:R-:W-:Y:S01]  /*34730*/  HADD2.F32 R7, -RZ, R141.H1_H1 ;  /* 0x3000008dff077230 */ /* 0x000fe20000004100 */
        /* <DEDUP_REMOVED lines=22> */
.L_x_26979:
        /* <DEDUP_REMOVED lines=13> */
.L_x_26981:
[----:B------:R-:W-:Y:S05]  /*34970*/  BSYNC.RECONVERGENT B2 ;  /* 0x0000000000027941 */ /* 0x000fea0003800200 */
.L_x_26980:
        /* <DEDUP_REMOVED lines=60> */
.L_x_26978:
[----:B------:R-:W-:Y:S05]  /*34d40*/  BSYNC.RECONVERGENT B1 ;  /* 0x0000000000017941 */ /* 0x000fea0003800200 */
.L_x_26977:
[----:B------:R-:W-:Y:S01]  /*34d50*/  ISETP.NE.AND P3, PT, R196, 0x1, PT ;  /* 0x00000001c400780c */ /* 0x000fe20003f65270 */
[----:B------:R-:W-:Y:S01]  /*34d60*/  HADD2.F32 R7, -RZ, R198.H0_H0 ;  /* 0x200000c6ff077230 */ /* 0x000fe20000004100 */
        /* <DEDUP_REMOVED lines=16> */
.L_x_26984:
        /* <DEDUP_REMOVED lines=13> */
.L_x_26986:
[----:B------:R-:W-:Y:S05]  /*34f40*/  BSYNC.RECONVERGENT B2 ;  /* 0x0000000000027941 */ /* 0x000fea0003800200 */
.L_x_26985:
        /* <DEDUP_REMOVED lines=60> */
.L_x_26983:
[----:B------:R-:W-:Y:S05]  /*35310*/  BSYNC.RECONVERGENT B1 ;  /* 0x0000000000017941 */ /* 0x000fea0003800200 */
.L_x_26982:
        /* <DEDUP_REMOVED lines=24> */
.L_x_26989:
        /* <DEDUP_REMOVED lines=13> */
.L_x_26991:
[----:B------:R-:W-:Y:S05]  /*35570*/  BSYNC.RECONVERGENT B2 ;  /* 0x0000000000027941 */ /* 0x000fea0003800200 */
.L_x_26990:
        /* <DEDUP_REMOVED lines=60> */
.L_x_26988:
[----:B------:R-:W-:Y:S05]  /*35940*/  BSYNC.RECONVERGENT B1 ;  /* 0x0000000000017941 */ /* 0x000fea0003800200 */
.L_x_26987:
        /* <DEDUP_REMOVED lines=18> */
.L_x_26994:
        /* <DEDUP_REMOVED lines=13> */
.L_x_26996:
[----:B------:R-:W-:Y:S05]  /*35b40*/  BSYNC.RECONVERGENT B2 ;  /* 0x0000000000027941 */ /* 0x000fea0003800200 */
.L_x_26995:
        /* <DEDUP_REMOVED lines=60> */
.L_x_26993:
[----:B------:R-:W-:Y:S05]  /*35f10*/  BSYNC.RECONVERGENT B1 ;  /* 0x0000000000017941 */ /* 0x000fea0003800200 */
.L_x_26992:
[----:B------:R-:W-:Y:S01]  /*35f20*/  I2FP.F32.U32 R8, R9 ;  /* 0x0000000900087245 */ /* 0x000fe20000201000 */
[----:B------:R-:W-:Y:S01]  /*35f30*/  HADD2.F32 R9, -RZ, R142.H1_H1 ;  /* 0x3000008eff097230 */ /* 0x000fe20000004100 */
        /* <DEDUP_REMOVED lines=21> */
.L_x_26999:
        /* <DEDUP_REMOVED lines=13> */
.L_x_27001:
[----:B------:R-:W-:Y:S05]  /*36160*/  BSYNC.RECONVERGENT B2 ;  /* 0x0000000000027941 */ /* 0x000fea0003800200 */
.L_x_27000:
        /* <DEDUP_REMOVED lines=60> */
.L_x_26998:
[----:B------:R-:W-:Y:S05]  /*36530*/  BSYNC.RECONVERGENT B1 ;  /* 0x0000000000017941 */ /* 0x000fea0003800200 */
.L_x_26997:
        /* <DEDUP_REMOVED lines=18> */
.L_x_27004:
        /* <DEDUP_REMOVED lines=13> */
.L_x_27006:
[----:B------:R-:W-:Y:S05]  /*36730*/  BSYNC.RECONVERGENT B2 ;  /* 0x0000000000027941 */ /* 0x000fea0003800200 */
.L_x_27005:
        /* <DEDUP_REMOVED lines=60> */
.L_x_27003:
[----:B------:R-:W-:Y:S05]  /*36b00*/  BSYNC.RECONVERGENT B1 ;  /* 0x0000000000017941 */ /* 0x000fea0003800200 */
.L_x_27002:
        /* <DEDUP_REMOVED lines=24> */
.L_x_27009:
        /* <DEDUP_REMOVED lines=13> */
.L_x_27011:
[----:B------:R-:W-:Y:S05]  /*36d60*/  BSYNC.RECONVERGENT B2 ;  /* 0x0000000000027941 */ /* 0x000fea0003800200 */
.L_x_27010:
        /* <DEDUP_REMOVED lines=60> */
.L_x_27008:
[----:B------:R-:W-:Y:S05]  /*37130*/  BSYNC.RECONVERGENT B1 ;  /* 0x0000000000017941 */ /* 0x000fea0003800200 */
.L_x_27007:
        /* <DEDUP_REMOVED lines=18> */
.L_x_27014:
        /* <DEDUP_REMOVED lines=15> */
.L_x_27016:
[----:B------:R-:W-:Y:S05]  /*37350*/  BSYNC.RECONVERGENT B2 ;  /* 0x0000000000027941 */ /* 0x000fea0003800200 */
.L_x_27015:
        /* <DEDUP_REMOVED lines=60> */
.L_x_27013:
[----:B------:R-:W-:Y:S05]  /*37720*/  BSYNC.RECONVERGENT B1 ;  /* 0x0000000000017941 */ /* 0x000fea0003800200 */
.L_x_27012:
        /* <DEDUP_REMOVED lines=11> */
.L_x_26936:
[----:B------:R-:W-:Y:S01]  /*377e0*/  ISETP.NE.AND P2, PT, R220, 0x1, PT ;  /* 0x00000001dc00780c */ /* 0x000fe20003f45270 */
[----:B------:R-:W-:Y:S01]  /*377f0*/  BSSY.RECONVERGENT B1, `(.L_x_27018) ;  /* 0x0000059000017945 */ /* 0x000fe20003800200 */
[----:B--2---:R-:W-:Y:S02]  /*37800*/  HFMA2 R219, -RZ, RZ, 0, 1.1920928955078125e-07 ;  /* 0x00000002ffdb7431 */ /* 0x004fe400000001ff */
        /* <DEDUP_REMOVED lines=13> */
.L_x_27020:
        /* <DEDUP_REMOVED lines=13> */
.L_x_27022:
[----:B------:R-:W-:Y:S05]  /*379b0*/  BSYNC.RECONVERGENT B2 ;  /* 0x0000000000027941 */ /* 0x000fea0003800200 */
.L_x_27021:
        /* <DEDUP_REMOVED lines=59> */
[----:B------:R-:W-:-:S07]  /*37d70*/  IMAD.MOV.U32 R192, RZ, RZ, R221 ;  /* 0x000000ffffc07224 */ /* 0x000fce00078e00dd */
.L_x_27019:
[----:B------:R-:W-:Y:S05]  /*37d80*/  BSYNC.RECONVERGENT B1 ;  /* 0x0000000000017941 */ /* 0x000fea0003800200 */
.L_x_27018:
        /* <DEDUP_REMOVED lines=8> */
[----:B------:R-:W-:Y:S01]  /*37e10*/  MOV R220, 0x2 ;  /* 0x0000000200dc7802 */ /* 0x000fe20000000f00 */
[----:B------:R-:W-:Y:S02]  /*37e20*/  IMAD.MOV.U32 R195, RZ, RZ, R222 ;  /* 0x000000ffffc37224 */ /* 0x000fe400078e00de */
        /* <DEDUP_REMOVED lines=11> */
.L_x_27025:
        /* <DEDUP_REMOVED lines=13> */
.L_x_27027:
[----:B------:R-:W-:Y:S05]  /*37fb0*/  BSYNC.RECONVERGENT B2 ;  /* 0x0000000000027941 */ /* 0x000fea0003800200 */
.L_x_27026:
        /* <DEDUP_REMOVED lines=60> */
.L_x_27024:
[----:B------:R-:W-:Y:S05]  /*38380*/  BSYNC.RECONVERGENT B1 ;  /* 0x0000000000017941 */ /* 0x000fea0003800200 */
.L_x_27023:
        /* <DEDUP_REMOVED lines=19> */
.L_x_27030:
        /* <DEDUP_REMOVED lines=13> */
.L_x_27032:
[----:B------:R-:W-:Y:S05]  /*38590*/  BSYNC.RECONVERGENT B2 ;  /* 0x0000000000027941 */ /* 0x000fea0003800200 */
.L_x_27031:
        /* <DEDUP_REMOVED lines=60> */
.L_x_27029:
[----:B------:R-:W-:Y:S05]  /*38960*/  BSYNC.RECONVERGENT B1 ;  /* 0x0000000000017941 */ /* 0x000fea0003800200 */
.L_x_27028:
        /* <DEDUP_REMOVED lines=19> */
.L_x_27035:
        /* <DEDUP_REMOVED lines=13> */
.L_x_27037:
[----:B------:R-:W-:Y:S05]  /*38b70*/  BSYNC.RECONVERGENT B2 ;  /* 0x0000000000027941 */ /* 0x000fea0003800200 */
.L_x_27036:
        /* <DEDUP_REMOVED lines=60> */
.L_x_27034:
[----:B------:R-:W-:Y:S05]  /*38f40*/  BSYNC.RECONVERGENT B1 ;  /* 0x0000000000017941 */ /* 0x000fea0003800200 */
.L_x_27033:
        /* <DEDUP_REMOVED lines=19> */
.L_x_27040:
        /* <DEDUP_REMOVED lines=13> */
.L_x_27042:
[----:B------:R-:W-:Y:S05]  /*39150*/  BSYNC.RECONVERGENT B2 ;  /* 0x0000000000027941 */ /* 0x000fea0003800200 */
.L_x_27041:
        /* <DEDUP_REMOVED lines=60> */
.L_x_27039:
[----:B------:R-:W-:Y:S05]  /*39520*/  BSYNC.RECONVERGENT B1 ;  /* 0x0000000000017941 */ /* 0x000fea0003800200 */
.L_x_27038:
        /* <DEDUP_REMOVED lines=17> */
.L_x_27045:
        /* <DEDUP_REMOVED lines=13> */
.L_x_27047:
[----:B------:R-:W-:Y:S05]  /*39710*/  BSYNC.RECONVERGENT B2 ;  /* 0x0000000000027941 */ /* 0x000fea0003800200 */
.L_x_27046:
        /* <DEDUP_REMOVED lines=60> */
.L_x_27044:
[----:B------:R-:W-:Y:S05]  /*39ae0*/  BSYNC.RECONVERGENT B1 ;  /* 0x0000000000017941 */ /* 0x000fea0003800200 */
.L_x_27043:
        /* <DEDUP_REMOVED lines=17> */
.L_x_27050:
        /* <DEDUP_REMOVED lines=13> */
.L_x_27052:
[----:B------:R-:W-:Y:S05]  /*39cd0*/  BSYNC.RECONVERGENT B2 ;  /* 0x0000000000027941 */ /* 0x000fea0003800200 */
.L_x_27051:
        /* <DEDUP_REMOVED lines=60> */
.L_x_27049:
[----:B------:R-:W-:Y:S05]  /*3a0a0*/  BSYNC.RECONVERGENT B1 ;  /* 0x0000000000017941 */ /* 0x000fea0003800200 */
.L_x_27048:
        /* <DEDUP_REMOVED lines=17> */
.L_x_27055:
        /* <DEDUP_REMOVED lines=13> */
.L_x_27057:
[----:B------:R-:W-:Y:S05]  /*3a290*/  BSYNC.RECONVERGENT B2 ;  /* 0x0000000000027941 */ /* 0x000fea0003800200 */
.L_x_27056:
        /* <DEDUP_REMOVED lines=60> */
.L_x_27054:
[----:B------:R-:W-:Y:S05]  /*3a660*/  BSYNC.RECONVERGENT B1 ;  /* 0x0000000000017941 */ /* 0x000fea0003800200 */
.L_x_27053:
        /* <DEDUP_REMOVED lines=37> */
.L_x_27017:
        /* <DEDUP_REMOVED lines=44> */
.L_x_27058:
[----:B------:R-:W-:Y:S01]  /*3ab80*/  IMAD.MOV.U32 R221, RZ, RZ, R218 ;  /* 0x000000ffffdd7224 */ /* 0x000fe200078e00da */
[----:B------:R-:W-:-:S07]  /*3ab90*/  IADD3 R216, PT, PT, R216, 0x20, RZ ;  /* 0x00000020d8d87810 */ /* 0x000fce0007ffe0ff */
.L_x_26935:
[----:B------:R-:W-:Y:S05]  /*3aba0*/  BSYNC.RECONVERGENT B0 ;  /* 0x0000000000007941 */ /* 0x000fea0003800200 */
.L_x_26934:
        /* <DEDUP_REMOVED lines=36> */
.L_x_27064:
        /* <DEDUP_REMOVED lines=13> */
.L_x_27066:
[----:B------:R-:W-:Y:S05]  /*3aec0*/  BSYNC.RECONVERGENT B2 ;  /* 0x0000000000027941 */ /* 0x000fea0003800200 */
.L_x_27065:
        /* <DEDUP_REMOVED lines=59> */
.L_x_27063:
[----:B------:R-:W-:Y:S05]  /*3b280*/  BSYNC.RECONVERGENT B1 ;  /* 0x0000000000017941 */ /* 0x000fea0003800200 */
.L_x_27062:
        /* <DEDUP_REMOVED lines=9> */
[----:B------:R-:W-:Y:S01]  /*3b320*/  MOV R7, 0x2 ;  /* 0x0000000200077802 */ /* 0x000fe20000000f00 */
        /* <DEDUP_REMOVED lines=13> */
.L_x_27069:
        /* <DEDUP_REMOVED lines=13> */
.L_x_27071:
[----:B------:R-:W-:Y:S05]  /*3b4d0*/  BSYNC.RECONVERGENT B2 ;  /* 0x0000000000027941 */ /* 0x000fea0003800200 */
.L_x_27070:
        /* <DEDUP_REMOVED lines=60> */
.L_x_27068:
[----:B------:R-:W-:Y:S05]  /*3b8a0*/  BSYNC.RECONVERGENT B1 ;  /* 0x0000000000017941 */ /* 0x000fea0003800200 */
.L_x_27067:
        /* <DEDUP_REMOVED lines=24> */
.L_x_27074:
        /* <DEDUP_REMOVED lines=13> */
.L_x_27076:
[----:B------:R-:W-:Y:S05]  /*3bb00*/  BSYNC.RECONVERGENT B2 ;  /* 0x0000000000027941 */ /* 0x000fea0003800200 */
.L_x_27075:
        /* <DEDUP_REMOVED lines=60> */
.L_x_27073:
[----:B------:R-:W-:Y:S05]  /*3bed0*/  BSYNC.RECONVERGENT B1 ;  /* 0x0000000000017941 */ /* 0x000fea0003800200 */
.L_x_27072:
        /* <DEDUP_REMOVED lines=20> */
.L_x_27079:
        /* <DEDUP_REMOVED lines=13> */
.L_x_27081:
[----:B------:R-:W-:Y:S05]  /*3c0f0*/  BSYNC.RECONVERGENT B2 ;  /* 0x0000000000027941 */ /* 0x000fea0003800200 */
.L_x_27080:
        /* <DEDUP_REMOVED lines=60> */
.L_x_27078:
[----:B------:R-:W-:Y:S05]  /*3c4c0*/  BSYNC.RECONVERGENT B1 ;  /* 0x0000000000017941 */ /* 0x000fea0003800200 */
.L_x_27077:
        /* <DEDUP_REMOVED lines=24> */
.L_x_27084:
        /* <DEDUP_REMOVED lines=13> */
.L_x_27086:
[----:B------:R-:W-:Y:S05]  /*3c720*/  BSYNC.RECONVERGENT B2 ;  /* 0x0000000000027941 */ /* 0x000fea0003800200 */
.L_x_27085:
        /* <DEDUP_REMOVED lines=60> */
.L_x_27083:
[----:B------:R-:W-:Y:S05]  /*3caf0*/  BSYNC.RECONVERGENT B1 ;  /* 0x0000000000017941 */ /* 0x000fea0003800200 */
.L_x_27082:
        /* <DEDUP_REMOVED lines=20> */
.L_x_27089:
        /* <DEDUP_REMOVED lines=13> */
.L_x_27091:
[----:B------:R-:W-:Y:S05]  /*3cd10*/  BSYNC.RECONVERGENT B2 ;  /* 0x0000000000027941 */ /* 0x000fea0003800200 */
.L_x_27090:
        /* <DEDUP_REMOVED lines=60> */
.L_x_27088:
[----:B------:R-:W-:Y:S05]  /*3d0e0*/  BSYNC.RECONVERGENT B1 ;  /* 0x0000000000017941 */ /* 0x000fea0003800200 */
.L_x_27087:
        /* <DEDUP_REMOVED lines=24> */
.L_x_27094:
        /* <DEDUP_REMOVED lines=13> */
.L_x_27096:
[----:B------:R-:W-:Y:S05]  /*3d340*/  BSYNC.RECONVERGENT B2 ;  /* 0x0000000000027941 */ /* 0x000fea0003800200 */
.L_x_27095:
        /* <DEDUP_REMOVED lines=60> */
.L_x_27093:
[----:B------:R-:W-:Y:S05]  /*3d710*/  BSYNC.RECONVERGENT B1 ;  /* 0x0000000000017941 */ /* 0x000fea0003800200 */
.L_x_27092:
        /* <DEDUP_REMOVED lines=20> */
.L_x_27099:
        /* <DEDUP_REMOVED lines=13> */
.L_x_27101:
[----:B------:R-:W-:Y:S05]  /*3d930*/  BSYNC.RECONVERGENT B2 ;  /* 0x0000000000027941 */ /* 0x000fea0003800200 */
.L_x_27100:
        /* <DEDUP_REMOVED lines=60> */
.L_x_27098:
[----:B------:R-:W-:Y:S05]  /*3dd00*/  BSYNC.RECONVERGENT B1 ;  /* 0x0000000000017941 */ /* 0x000fea0003800200 */
.L_x_27097:
[----:B------:R-:W-:Y:S01]  /*3dd10*/  I2FP.F32.U32 R8, R7 ;  /* 0x0000000700087245 */ /* 0x000fe20000201000 */
[----:B------:R-:W-:Y:S01]  /*3dd20*/  HADD2.F32 R7, -RZ, R141.H1_H1 ;  /* 0x3000008dff077230 */ /* 0x000fe20000004100 */
        /* <DEDUP_REMOVED lines=22> */
.L_x_27104:
        /* <DEDUP_REMOVED lines=13> */
.L_x_27106:
[----:B------:R-:W-:Y:S05]  /*3df60*/  BSYNC.RECONVERGENT B2 ;  /* 0x0000000000027941 */ /* 0x000fea0003800200 */
.L_x_27105:
        /* <DEDUP_REMOVED lines=60> */
.L_x_27103:
[----:B------:R-:W-:Y:S05]  /*3e330*/  BSYNC.RECONVERGENT B1 ;  /* 0x0000000000017941 */ /* 0x000fea0003800200 */
.L_x_27102:
        /* <DEDUP_REMOVED lines=18> */
.L_x_27109:
        /* <DEDUP_REMOVED lines=13> */
.L_x_27111:
[----:B------:R-:W-:Y:S05]  /*3e530*/  BSYNC.RECONVERGENT B2 ;  /* 0x0000000000027941 */ /* 0x000fea0003800200 */
.L_x_27110:
        /* <DEDUP_REMOVED lines=60> */
.L_x_27108:
[----:B------:R-:W-:Y:S05]  /*3e900*/  BSYNC.RECONVERGENT B1 ;  /* 0x0000000000017941 */ /* 0x000fea0003800200 */
.L_x_27107:
        /* <DEDUP_REMOVED lines=24> */
.L_x_27114:
        /* <DEDUP_REMOVED lines=13> */
.L_x_27116:
[----:B------:R-:W-:Y:S05]  /*3eb60*/  BSYNC.RECONVERGENT B2 ;  /* 0x0000000000027941 */ /* 0x000fea0003800200 */
.L_x_27115:
        /* <DEDUP_REMOVED lines=60> */
.L_x_27113:
[----:B------:R-:W-:Y:S05]  /*3ef30*/  BSYNC.RECONVERGENT B1 ;  /* 0x0000000000017941 */ /* 0x000fea0003800200 */
.L_x_27112:
        /* <DEDUP_REMOVED lines=18> */
.L_x_27119:
        /* <DEDUP_REMOVED lines=13> */
.L_x_27121:
[----:B------:R-:W-:Y:S05]  /*3f130*/  BSYNC.RECONVERGENT B2 ;  /* 0x0000000000027941 */ /* 0x000fea0003800200 */
.L_x_27120:
        /* <DEDUP_REMOVED lines=60> */
.L_x_27118:
[----:B------:R-:W-:Y:S05]  /*3f500*/  BSYNC.RECONVERGENT B1 ;  /* 0x0000000000017941 */ /* 0x000fea0003800200 */
.L_x_27117:
        /* <DEDUP_REMOVED lines=23> */
.L_x_27124:
        /* <DEDUP_REMOVED lines=13> */
.L_x_27126:
[----:B------:R-:W-:Y:S05]  /*3f750*/  BSYNC.RECONVERGENT B2 ;  /* 0x0000000000027941 */ /* 0x000fea0003800200 */
.L_x_27125:
        /* <DEDUP_REMOVED lines=60> */
.L_x_27123:
[----:B------:R-:W-:Y:S05]  /*3fb20*/  BSYNC.RECONVERGENT B1 ;  /* 0x0000000000017941 */ /* 0x000fea0003800200 */
.L_x_27122:
        /* <DEDUP_REMOVED lines=18> */
.L_x_27129:
        /* <DEDUP_REMOVED lines=13> */
.L_x_27131:
[----:B------:R-:W-:Y:S05]  /*3fd20*/  BSYNC.RECONVERGENT B2 ;  /* 0x0000000000027941 */ /* 0x000fea0003800200 */
.L_x_27130:
        /* <DEDUP_REMOVED lines=60> */
.L_x_27128:
[----:B------:R-:W-:Y:S05]  /*400f0*/  BSYNC.RECONVERGENT B1 ;  /* 0x0000000000017941 */ /* 0x000fea0003800200 */
.L_x_27127:
        /* <DEDUP_REMOVED lines=24> */
.L_x_27134:
        /* <DEDUP_REMOVED lines=13> */
.L_x_27136:
[----:B------:R-:W-:Y:S05]  /*40350*/  BSYNC.RECONVERGENT B2 ;  /* 0x0000000000027941 */ /* 0x000fea0003800200 */
.L_x_27135:
        /* <DEDUP_REMOVED lines=60> */
.L_x_27133:
[----:B------:R-:W-:Y:S05]  /*40720*/  BSYNC.RECONVERGENT B1 ;  /* 0x0000000000017941 */ /* 0x000fea0003800200 */
.L_x_27132:
        /* <DEDUP_REMOVED lines=18> */
.L_x_27139:
        /* <DEDUP_REMOVED lines=15> */
.L_x_27141:
[----:B------:R-:W-:Y:S05]  /*40940*/  BSYNC.RECONVERGENT B2 ;  /* 0x0000000000027941 */ /* 0x000fea0003800200 */
.L_x_27140:
        /* <DEDUP_REMOVED lines=60> */
.L_x_27138:
[----:B------:R-:W-:Y:S05]  /*40d10*/  BSYNC.RECONVERGENT B1 ;  /* 0x0000000000017941 */ /* 0x000fea0003800200 */
.L_x_27137:
        /* <DEDUP_REMOVED lines=11> */
.L_x_27061:
        /* <DEDUP_REMOVED lines=16> */
.L_x_27145:
        /* <DEDUP_REMOVED lines=13> */
.L_x_27147:
[----:B------:R-:W-:Y:S05]  /*40fa0*/  BSYNC.RECONVERGENT B2 ;  /* 0x0000000000027941 */ /* 0x000fea0003800200 */
.L_x_27146:
        /* <DEDUP_REMOVED lines=60> */
.L_x_27144:
[----:B------:R-:W-:Y:S05]  /*41370*/  BSYNC.RECONVERGENT B1 ;  /* 0x0000000000017941 */ /* 0x000fea0003800200 */
.L_x_27143:
        /* <DEDUP_REMOVED lines=21> */
.L_x_27150:
        /* <DEDUP_REMOVED lines=13> */
.L_x_27152:
[----:B------:R-:W-:Y:S05]  /*415a0*/  BSYNC.RECONVERGENT B2 ;  /* 0x0000000000027941 */ /* 0x000fea0003800200 */
.L_x_27151:
        /* <DEDUP_REMOVED lines=60> */
.L_x_27149:
[----:B------:R-:W-:Y:S05]  /*41970*/  BSYNC.RECONVERGENT B1 ;  /* 0x0000000000017941 */ /* 0x000fea0003800200 */
.L_x_27148:
        /* <DEDUP_REMOVED lines=19> */
.L_x_27155:
        /* <DEDUP_REMOVED lines=13> */
.L_x_27157:
[----:B------:R-:W-:Y:S05]  /*41b80*/  BSYNC.RECONVERGENT B2 ;  /* 0x0000000000027941 */ /* 0x000fea0003800200 */
.L_x_27156:
        /* <DEDUP_REMOVED lines=60> */
.L_x_27154:
[----:B------:R-:W-:Y:S05]  /*41f50*/  BSYNC.RECONVERGENT B1 ;  /* 0x0000000000017941 */ /* 0x000fea0003800200 */
.L_x_27153:
        /* <DEDUP_REMOVED lines=19> */
.L_x_27160:
        /* <DEDUP_REMOVED lines=13> */
.L_x_27162:
[----:B------:R-:W-:Y:S05]  /*42160*/  BSYNC.RECONVERGENT B2 ;  /* 0x0000000000027941 */ /* 0x000fea0003800200 */
.L_x_27161:
        /* <DEDUP_REMOVED lines=60> */
.L_x_27159:
[----:B------:R-:W-:Y:S05]  /*42530*/  BSYNC.RECONVERGENT B1 ;  /* 0x0000000000017941 */ /* 0x000fea0003800200 */
.L_x_27158:
        /* <DEDUP_REMOVED lines=19> */
.L_x_27165:
        /* <DEDUP_REMOVED lines=13> */
.L_x_27167:
[----:B------:R-:W-:Y:S05]  /*42740*/  BSYNC.RECONVERGENT B2 ;  /* 0x0000000000027941 */ /* 0x000fea0003800200 */
.L_x_27166:
        /* <DEDUP_REMOVED lines=60> */
.L_x_27164:
[----:B------:R-:W-:Y:S05]  /*42b10*/  BSYNC.RECONVERGENT B1 ;  /* 0x0000000000017941 */ /* 0x000fea0003800200 */
.L_x_27163:
        /* <DEDUP_REMOVED lines=17> */
.L_x_27170:
        /* <DEDUP_REMOVED lines=13> */
.L_x_27172:
[----:B------:R-:W-:Y:S05]  /*42d00*/  BSYNC.RECONVERGENT B2 ;  /* 0x0000000000027941 */ /* 0x000fea0003800200 */
.L_x_27171:
        /* <DEDUP_REMOVED lines=60> */
.L_x_27169:
[----:B------:R-:W-:Y:S05]  /*430d0*/  BSYNC.RECONVERGENT B1 ;  /* 0x0000000000017941 */ /* 0x000fea0003800200 */
.L_x_27168:
        /* <DEDUP_REMOVED lines=17> */
.L_x_27175:
        /* <DEDUP_REMOVED lines=13> */
.L_x_27177:
[----:B------:R-:W-:Y:S05]  /*432c0*/  BSYNC.RECONVERGENT B2 ;  /* 0x0000000000027941 */ /* 0x000fea0003800200 */
.L_x_27176:
        /* <DEDUP_REMOVED lines=60> */
.L_x_27174:
[----:B------:R-:W-:Y:S05]  /*43690*/  BSYNC.RECONVERGENT B1 ;  /* 0x0000000000017941 */ /* 0x000fea0003800200 */
.L_x_27173:
        /* <DEDUP_REMOVED lines=17> */
.L_x_27180:
        /* <DEDUP_REMOVED lines=13> */
.L_x_27182:
[----:B------:R-:W-:Y:S05]  /*43880*/  BSYNC.RECONVERGENT B2 ;  /* 0x0000000000027941 */ /* 0x000fea0003800200 */
.L_x_27181:
        /* <DEDUP_REMOVED lines=60> */
.L_x_27179:
[----:B------:R-:W-:Y:S05]  /*43c50*/  BSYNC.RECONVERGENT B1 ;  /* 0x0000000000017941 */ /* 0x000fea0003800200 */
.L_x_27178:
        /* <DEDUP_REMOVED lines=37> */
.L_x_27142:
        /* <DEDUP_REMOVED lines=44> */
.L_x_27183:
[----:B------:R-:W-:Y:S01]  /*44170*/  IMAD.MOV.U32 R221, RZ, RZ, R218 ;  /* 0x000000ffffdd7224 */ /* 0x000fe200078e00da */
[----:B------:R-:W-:-:S07]  /*44180*/  IADD3 R216, PT, PT, R216, 0x20, RZ ;  /* 0x00000020d8d87810 */ /* 0x000fce0007ffe0ff */
.L_x_27060:
[----:B------:R-:W-:Y:S05]  /*44190*/  BSYNC.RECONVERGENT B0 ;  /* 0x0000000000007941 */ /* 0x000fea0003800200 */
.L_x_27059:
        /* <DEDUP_REMOVED lines=36> */
.L_x_27189:
        /* <DEDUP_REMOVED lines=13> */
.L_x_27191:
[----:B------:R-:W-:Y:S05]  /*444b0*/  BSYNC.RECONVERGENT B2 ;  /* 0x0000000000027941 */ /* 0x000fea0003800200 */
.L_x_27190:
        /* <DEDUP_REMOVED lines=59> */
.L_x_27188:
[----:B------:R-:W-:Y:S05]  /*44870*/  BSYNC.RECONVERGENT B1 ;  /* 0x0000000000017941 */ /* 0x000fea0003800200 */
.L_x_27187:
        /* <DEDUP_REMOVED lines=23> */
.L_x_27194:
        /* <DEDUP_REMOVED lines=13> */
.L_x_27196:
[----:B------:R-:W-:Y:S05]  /*44ac0*/  BSYNC.RECONVERGENT B2 ;  /* 0x0000000000027941 */ /* 0x000fea0003800200 */
.L_x_27195:
        /* <DEDUP_REMOVED lines=60> */
.L_x_27193:
[----:B------:R-:W-:Y:S05]  /*44e90*/  BSYNC.RECONVERGENT B1 ;  /* 0x0000000000017941 */ /* 0x000fea0003800200 */
.L_x_27192:
        /* <DEDUP_REMOVED lines=24> */
.L_x_27199:
        /* <DEDUP_REMOVED lines=13> */
.L_x_27201:
[----:B------:R-:W-:Y:S05]  /*450f0*/  BSYNC.RECONVERGENT B2 ;  /* 0x0000000000027941 */ /* 0x000fea0003800200 */
.L_x_27200:
        /* <DEDUP_REMOVED lines=60> */
.L_x_27198:
[----:B------:R-:W-:Y:S05]  /*454c0*/  BSYNC.RECONVERGENT B1 ;  /* 0x0000000000017941 */ /* 0x000fea0003800200 */
.L_x_27197:
        /* <DEDUP_REMOVED lines=20> */
.L_x_27204:
        /* <DEDUP_REMOVED lines=13> */
.L_x_27206:
[----:B------:R-:W-:Y:S05]  /*456e0*/  BSYNC.RECONVERGENT B2 ;  /* 0x0000000000027941 */ /* 0x000fea0003800200 */
.L_x_27205:
        /* <DEDUP_REMOVED lines=60> */
.L_x_27203:
[----:B------:R-:W-:Y:S05]  /*45ab0*/  BSYNC.RECONVERGENT B1 ;  /* 0x0000000000017941 */ /* 0x000fea0003800200 */
.L_x_27202:
        /* <DEDUP_REMOVED lines=24> */
.L_x_27209:
        /* <DEDUP_REMOVED lines=13> */
.L_x_27211:
[----:B------:R-:W-:Y:S05]  /*45d10*/  BSYNC.RECONVERGENT B2 ;  /* 0x0000000000027941 */ /* 0x000fea0003800200 */
.L_x_27210:
        /* <DEDUP_REMOVED lines=60> */
.L_x_27208:
[----:B------:R-:W-:Y:S05]  /*460e0*/  BSYNC.RECONVERGENT B1 ;  /* 0x0000000000017941 */ /* 0x000fea0003800200 */
.L_x_27207:
        /* <DEDUP_REMOVED lines=20> */
.L_x_27214:
        /* <DEDUP_REMOVED lines=13> */
.L_x_27216:
[----:B------:R-:W-:Y:S05]  /*46300*/  BSYNC.RECONVERGENT B2 ;  /* 0x0000000000027941 */ /* 0x000fea0003800200 */
.L_x_27215:
        /* <DEDUP_REMOVED lines=60> */
.L_x_27213:
[----:B------:R-:W-:Y:S05]  /*466d0*/  BSYNC.RECONVERGENT B1 ;  /* 0x0000000000017941 */ /* 0x000fea0003800200 */
.L_x_27212:
        /* <DEDUP_REMOVED lines=24> */
.L_x_27219:
        /* <DEDUP_REMOVED lines=13> */
.L_x_27221:
[----:B------:R-:W-:Y:S05]  /*46930*/  BSYNC.RECONVERGENT B2 ;  /* 0x0000000000027941 */ /* 0x000fea0003800200 */
.L_x_27220:
        /* <DEDUP_REMOVED lines=60> */
.L_x_27218:
[----:B------:R-:W-:Y:S05]  /*46d00*/  BSYNC.RECONVERGENT B1 ;  /* 0x0000000000017941 */ /* 0x000fea0003800200 */
.L_x_27217:
        /* <DEDUP_REMOVED lines=20> */
.L_x_27224:
        /* <DEDUP_REMOVED lines=13> */
.L_x_27226:
[----:B------:R-:W-:Y:S05]  /*46f20*/  BSYNC.RECONVERGENT B2 ;  /* 0x0000000000027941 */ /* 0x000fea0003800200 */
.L_x_27225:
        /* <DEDUP_REMOVED lines=60> */
.L_x_27223:
[----:B------:R-:W-:Y:S05]  /*472f0*/  BSYNC.RECONVERGENT B1 ;  /* 0x0000000000017941 */ /* 0x000fea0003800200 */
.L_x_27222:
        /* <DEDUP_REMOVED lines=24> */
.L_x_27229:
        /* <DEDUP_REMOVED lines=13> */
.L_x_27231:
[----:B------:R-:W-:Y:S05]  /*47550*/  BSYNC.RECONVERGENT B2 ;  /* 0x0000000000027941 */ /* 0x000fea0003800200 */
.L_x_27230:
        /* <DEDUP_REMOVED lines=60> */
.L_x_27228:
[----:B------:R-:W-:Y:S05]  /*47920*/  BSYNC.RECONVERGENT B1 ;  /* 0x0000000000017941 */ /* 0x000fea0003800200 */
.L_x_27227:
        /* <DEDUP_REMOVED lines=18> */
.L_x_27234:
        /* <DEDUP_REMOVED lines=13> */
.L_x_27236:
[----:B------:R-:W-:Y:S05]  /*47b20*/  BSYNC.RECONVERGENT B2 ;  /* 0x0000000000027941 */ /* 0x000fea0003800200 */
.L_x_27235:
        /* <DEDUP_REMOVED lines=60> */
.L_x_27233:
[----:B------:R-:W-:Y:S05]  /*47ef0*/  BSYNC.RECONVERGENT B1 ;  /* 0x0000000000017941 */ /* 0x000fea0003800200 */
.L_x_27232:
        /* <DEDUP_REMOVED lines=24> */
.L_x_27239:
        /* <DEDUP_REMOVED lines=13> */
.L_x_27241:
[----:B------:R-:W-:Y:S05]  /*48150*/  BSYNC.RECONVERGENT B2 ;  /* 0x0000000000027941 */ /* 0x000fea0003800200 */
.L_x_27240:
        /* <DEDUP_REMOVED lines=60> */
.L_x_27238:
[----:B------:R-:W-:Y:S05]  /*48520*/  BSYNC.RECONVERGENT B1 ;  /* 0x0000000000017941 */ /* 0x000fea0003800200 */
.L_x_27237:
        /* <DEDUP_REMOVED lines=18> */
.L_x_27244:
        /* <DEDUP_REMOVED lines=13> */
.L_x_27246:
[----:B------:R-:W-:Y:S05]  /*48720*/  BSYNC.RECONVERGENT B2 ;  /* 0x0000000000027941 */ /* 0x000fea0003800200 */
.L_x_27245:
        /* <DEDUP_REMOVED lines=60> */
.L_x_27243:
[----:B------:R-:W-:Y:S05]  /*48af0*/  BSYNC.RECONVERGENT B1 ;  /* 0x0000000000017941 */ /* 0x000fea0003800200 */
.L_x_27242:
        /* <DEDUP_REMOVED lines=23> */
.L_x_27249:
        /* <DEDUP_REMOVED lines=13> */
.L_x_27251:
[----:B------:R-:W-:Y:S05]  /*48d40*/  BSYNC.RECONVERGENT B2 ;  /* 0x0000000000027941 */ /* 0x000fea0003800200 */
.L_x_27250:
        /* <DEDUP_REMOVED lines=60> */
.L_x_27248:
[----:B------:R-:W-:Y:S05]  /*49110*/  BSYNC.RECONVERGENT B1 ;  /* 0x0000000000017941 */ /* 0x000fea0003800200 */
.L_x_27247:
        /* <DEDUP_REMOVED lines=18> */
.L_x_27254:
        /* <DEDUP_REMOVED lines=13> */
.L_x_27256:
[----:B------:R-:W-:Y:S05]  /*49310*/  BSYNC.RECONVERGENT B2 ;  /* 0x0000000000027941 */ /* 0x000fea0003800200 */
.L_x_27255:
        /* <DEDUP_REMOVED lines=60> */
.L_x_27253:
[----:B------:R-:W-:Y:S05]  /*496e0*/  BSYNC.RECONVERGENT B1 ;  /* 0x0000000000017941 */ /* 0x000fea0003800200 */
.L_x_27252:
        /* <DEDUP_REMOVED lines=24> */
.L_x_27259:
        /* <DEDUP_REMOVED lines=13> */
.L_x_27261:
[----:B------:R-:W-:Y:S05]  /*49940*/  BSYNC.RECONVERGENT B2 ;  /* 0x0000000000027941 */ /* 0x000fea0003800200 */
.L_x_27260:
        /* <DEDUP_REMOVED lines=60> */
.L_x_27258:
[----:B------:R-:W-:Y:S05]  /*49d10*/  BSYNC.RECONVERGENT B1 ;  /* 0x0000000000017941 */ /* 0x000fea0003800200 */
.L_x_27257:
        /* <DEDUP_REMOVED lines=18> */
.L_x_27264:
        /* <DEDUP_REMOVED lines=15> */
.L_x_27266:
[----:B------:R-:W-:Y:S05]  /*49f30*/  BSYNC.RECONVERGENT B2 ;  /* 0x0000000000027941 */ /* 0x000fea0003800200 */
.L_x_27265:
        /* <DEDUP_REMOVED lines=60> */
.L_x_27263:
[----:B------:R-:W-:Y:S05]  /*4a300*/  BSYNC.RECONVERGENT B1 ;  /* 0x0000000000017941 */ /* 0x000fea0003800200 */
.L_x_27262:
        /* <DEDUP_REMOVED lines=11> */
.L_x_27186:
[----:B------:R-:W-:Y:S01]  /*4a3c0*/  ISETP.NE.AND P2, PT, R220, 0x1, PT ;  /* 0x00000001dc00780c */ /* 0x000fe20003f45270 */
[----:B------:R-:W-:Y:S01]  /*4a3d0*/  BSSY.RECONVERGENT B1, `(.L_x_27268) ;  /* 0x0000059000017945 */ /* 0x000fe20003800200 */
[----:B-1----:R-:W-:Y:S02]  /*4a3e0*/  HFMA2 R219, -RZ, RZ, 0, 1.1920928955078125e-07 ;  /* 0x00000002ffdb7431 */ /* 0x002fe400000001ff */
        /* <DEDUP_REMOVED lines=13> */
.L_x_27270:
        /* <DEDUP_REMOVED lines=13> */
.L_x_27272:
[----:B------:R-:W-:Y:S05]  /*4a590*/  BSYNC.RECONVERGENT B2 ;  /* 0x0000000000027941 */ /* 0x000fea0003800200 */
.L_x_27271:
        /* <DEDUP_REMOVED lines=60> */
.L_x_27269:
[----:B------:R-:W-:Y:S05]  /*4a960*/  BSYNC.RECONVERGENT B1 ;  /* 0x0000000000017941 */ /* 0x000fea0003800200 */
.L_x_27268:
        /* <DEDUP_REMOVED lines=21> */
.L_x_27275:
        /* <DEDUP_REMOVED lines=13> */
.L_x_27277:
[----:B------:R-:W-:Y:S05]  /*4ab90*/  BSYNC.RECONVERGENT B2 ;  /* 0x0000000000027941 */ /* 0x000fea0003800200 */
.L_x_27276:
        /* <DEDUP_REMOVED lines=60> */
.L_x_27274:
[----:B------:R-:W-:Y:S05]  /*4af60*/  BSYNC.RECONVERGENT B1 ;  /* 0x0000000000017941 */ /* 0x000fea0003800200 */
.L_x_27273:
        /* <DEDUP_REMOVED lines=19> */
.L_x_27280:
        /* <DEDUP_REMOVED lines=13> */
.L_x_27282:
[----:B------:R-:W-:Y:S05]  /*4b170*/  BSYNC.RECONVERGENT B2 ;  /* 0x0000000000027941 */ /* 0x000fea0003800200 */
.L_x_27281:
        /* <DEDUP_REMOVED lines=60> */
.L_x_27279:
[----:B------:R-:W-:Y:S05]  /*4b540*/  BSYNC.RECONVERGENT B1 ;  /* 0x0000000000017941 */ /* 0x000fea0003800200 */
.L_x_27278:
        /* <DEDUP_REMOVED lines=19> */
.L_x_27285:
        /* <DEDUP_REMOVED lines=13> */
.L_x_27287:
[----:B------:R-:W-:Y:S05]  /*4b750*/  BSYNC.RECONVERGENT B2 ;  /* 0x0000000000027941 */ /* 0x000fea0003800200 */
.L_x_27286:
        /* <DEDUP_REMOVED lines=60> */
.L_x_27284:
[----:B------:R-:W-:Y:S05]  /*4bb20*/  BSYNC.RECONVERGENT B1 ;  /* 0x0000000000017941 */ /* 0x000fea0003800200 */
.L_x_27283:
        /* <DEDUP_REMOVED lines=19> */
.L_x_27290:
        /* <DEDUP_REMOVED lines=13> */
.L_x_27292:
[----:B------:R-:W-:Y:S05]  /*4bd30*/  BSYNC.RECONVERGENT B2 ;  /* 0x0000000000027941 */ /* 0x000fea0003800200 */
.L_x_27291:
        /* <DEDUP_REMOVED lines=60> */
.L_x_27289:
[----:B------:R-:W-:Y:S05]  /*4c100*/  BSYNC.RECONVERGENT B1 ;  /* 0x0000000000017941 */ /* 0x000fea0003800200 */
.L_x_27288:
        /* <DEDUP_REMOVED lines=17> */
.L_x_27295:
        /* <DEDUP_REMOVED lines=13> */
.L_x_27297:
[----:B------:R-:W-:Y:S05]  /*4c2f0*/  BSYNC.RECONVERGENT B2 ;  /* 0x0000000000027941 */ /* 0x000fea0003800200 */
.L_x_27296:
        /* <DEDUP_REMOVED lines=60> */
.L_x_27294:
[----:B------:R-:W-:Y:S05]  /*4c6c0*/  BSYNC.RECONVERGENT B1 ;  /* 0x0000000000017941 */ /* 0x000fea0003800200 */
.L_x_27293:
        /* <DEDUP_REMOVED lines=17> */
.L_x_27300:
        /* <DEDUP_REMOVED lines=13> */
.L_x_27302:
[----:B------:R-:W-:Y:S05]  /*4c8b0*/  BSYNC.RECONVERGENT B2 ;  /* 0x0000000000027941 */ /* 0x000fea0003800200 */
.L_x_27301:
        /* <DEDUP_REMOVED lines=60> */
.L_x_27299:
[----:B------:R-:W-:Y:S05]  /*4cc80*/  BSYNC.RECONVERGENT B1 ;  /* 0x0000000000017941 */ /* 0x000fea0003800200 */
.L_x_27298:
        /* <DEDUP_REMOVED lines=17> */
.L_x_27305:
        /* <DEDUP_REMOVED lines=13> */
.L_x_27307:
[----:B------:R-:W-:Y:S05]  /*4ce70*/  BSYNC.RECONVERGENT B2 ;  /* 0x0000000000027941 */ /* 0x000fea0003800200 */
.L_x_27306:
        /* <DEDUP_REMOVED lines=60> */
.L_x_27304:
[----:B------:R-:W-:Y:S05]  /*4d240*/  BSYNC.RECONVERGENT B1 ;  /* 0x0000000000017941 */ /* 0x000fea0003800200 */
.L_x_27303:
        /* <DEDUP_REMOVED lines=37> */
.L_x_27267:
        /* <DEDUP_REMOVED lines=20> */
[----:B-1----:R-:W-:Y:S01]  /*4d5e0*/  IMAD.WIDE.U32 R232, R216, 0x8, R232 ;  /* 0x00000008d8e87825 */ /* 0x002fe200078e00e8 */
[----:B------:R-:W-:Y:S01]  /*4d5f0*/  MOV R221, R218 ;  /* 0x000000da00dd7202 */ /* 0x000fe20000000f00 */
        /* <DEDUP_REMOVED lines=17> */
[----:B------:R-:W-:Y:S02]  /*4d710*/  LOP3.LUT R217, R235, R217, R237, 0xfe, !PT ;  /* 0x000000d9ebd97212 */ /* 0x000fe400078efeed */
[----:B------:R-:W-:Y:S02]  /*4d720*/  LOP3.LUT R232, R232, R236, R234, 0xfe, !PT ;  /* 0x000000ece8e87212 */ /* 0x000fe400078efeea */
[----:B------:R-:W-:Y:S01]  /*4d730*/  LOP3.LUT R233, R217, R233, RZ, 0xfc, !PT ;  /* 0x000000e9d9e97212 */ /* 0x000fe200078efcff */
[----:B0-----:R-:W-:Y:S01]  /*4d740*/  IMAD.WIDE.U32 R218, R216, 0x8, R218 ;  /* 0x00000008d8da7825 */ /* 0x001fe200078e00da */
[----:B------:R-:W-:-:S05]  /*4d750*/  LOP3.LUT R232, R232, 0xff, R3, 0xf8, !PT ;  /* 0x000000ffe8e87812 */ /* 0x000fca00078ef803 */
[----:B------:R3:W-:Y:S02]  /*4d760*/  STG.E.64 desc[UR6][R218.64], R232 ;  /* 0x000000e8da007986 */ /* 0x0007e4000c101b06 */
.L_x_27185:
[----:B------:R-:W-:Y:S05]  /*4d770*/  BSYNC.RECONVERGENT B0 ;  /* 0x0000000000007941 */ /* 0x000fea0003800200 */
.L_x_27184:
        /* <DEDUP_REMOVED lines=235> */
.L_x_27337:
        /* <DEDUP_REMOVED lines=19> */
[----:B-----5:R-:W-:Y:S02]  /*4e760*/  HADD2.F32 R219, -RZ, R15.H0_H0 ;  /* 0x2000000fffdb7230 */ /* 0x020fe40000004100 */
[----:B------:R-:W-:Y:S01]  /*4e770*/  FADD.FTZ R239, R157, -R231 ;  /* 0x800000e79def7221 */ /* 0x000fe20000010000 */
[----:B------:R-:W-:Y:S02]  /*4e780*/  HADD2.F32 R233, -RZ, R95.H0_H0 ;  /* 0x2000005fffe97230 */ /* 0x000fe40000004100 */
[C---:B------:R-:W-:Y:S01]  /*4e790*/  FMUL.FTZ R242, R232.reuse, R217 ;  /* 0x000000d9e8f27220 */ /* 0x040fe20000410000 */
[----:B------:R-:W-:Y:S02]  /*4e7a0*/  HADD2.F32 R216, -RZ, R15.H1_H1 ;  /* 0x3000000fffd87230 */ /* 0x000fe40000004100 */
[----:B------:R-:W-:Y:S01]  /*4e7b0*/  FMUL.FTZ R241, R232, R241 ;  /* 0x000000f1e8f17220 */ /* 0x000fe20000410000 */
[----:B------:R-:W-:-:S02]  /*4e7c0*/  HADD2.F32 R218, -RZ, R95.H1_H1 ;  /* 0x3000005fffda7230 */ /* 0x000fc40000004100 */
[----:B------:R-:W-:Y:S01]  /*4e7d0*/  FFMA.FTZ R244, R242, R219, R233 ;  /* 0x000000dbf2f47223 */ /* 0x000fe200000100e9 */
[--C-:B------:R-:W-:Y:S01]  /*4e7e0*/  FADD.FTZ R217, R156, -R231.reuse ;  /* 0x800000e79cd97221 */ /* 0x100fe20000010000 */
[----:B------:R-:W-:Y:S01]  /*4e7f0*/  FMUL.FTZ R239, R232, R239 ;  /* 0x000000efe8ef7220 */ /* 0x000fe20000410000 */
[----:B------:R-:W-:Y:S01]  /*4e800*/  FADD.FTZ R237, R154, -R231 ;  /* 0x800000e79aed7221 */ /* 0x000fe20000010000 */
[----:B------:R-:W-:Y:S01]  /*4e810*/  FFMA.FTZ R219, R241, R216, R218 ;  /* 0x000000d8f1db7223 */ /* 0x000fe200000100da */
[----:B------:R-:W-:Y:S02]  /*4e820*/  HADD2.F32 R218, -RZ, R14.H1_H1 ;  /* 0x3000000effda7230 */ /* 0x000fe40000004100 */
[C---:B------:R-:W-:Y:S01]  /*4e830*/  FMUL.FTZ R240, R232.reuse, R217 ;  /* 0x000000d9e8f07220 */ /* 0x040fe20000410000 */
[----:B------:R-:W-:Y:S02]  /*4e840*/  HADD2.F32 R216, -RZ, R94.H1_H1 ;  /* 0x3000005effd87230 */ /* 0x000fe40000004100 */
[----:B------:R-:W-:Y:S01]  /*4e850*/  FMUL.FTZ R237, R232, R237 ;  /* 0x000000ede8ed7220 */ /* 0x000fe20000410000 */
[----:B------:R-:W-:-:S02]  /*4e860*/  HADD2.F32 R243, -RZ, R14.H0_H0 ;  /* 0x2000000efff37230 */ /* 0x000fc40000004100 */
[----:B------:R-:W-:Y:S01]  /*4e870*/  FADD.FTZ R245, R153, -R231 ;  /* 0x800000e799f57221 */ /* 0x000fe20000010000 */
[----:B------:R-:W-:Y:S02]  /*4e880*/  HADD2.F32 R217, -RZ, R94.H0_H0 ;  /* 0x2000005effd97230 */ /* 0x000fe40000004100 */
[----:B------:R-:W-:Y:S01]  /*4e890*/  FFMA.FTZ R218, R239, R218, R216 ;  /* 0x000000daefda7223 */ /* 0x000fe200000100d8 */
[----:B------:R-:W-:Y:S02]  /*4e8a0*/  HADD2.F32 R216, -RZ, R13.H0_H0 ;  /* 0x2000000dffd87230 */ /* 0x000fe40000004100 */
[----:B------:R-:W-:Y:S01]  /*4e8b0*/  FMUL.FTZ R236, R232, R245 ;  /* 0x000000f5e8ec7220 */ /* 0x000fe20000410000 */
[--C-:B0-----:R-:W-:Y:S02]  /*4e8c0*/  HADD2.F32 R234, -RZ, R93.reuse.H0_H0 ;  /* 0x2000005dffea7230 */ /* 0x101fe40000004100 */
[----:B------:R-:W-:Y:S01]  /*4e8d0*/  FFMA.FTZ R243, R240, R243, R217 ;  /* 0x000000f3f0f37223 */ /* 0x000fe200000100d9 */
[----:B------:R-:W-:Y:S01]  /*4e8e0*/  FADD.FTZ R217, R155, -R231 ;  /* 0x800000e79bd97221 */ /* 0x000fe20000010000 */
[----:B------:R-:W-:Y:S01]  /*4e8f0*/  HADD2.F32 R233, -RZ, R93.H1_H1 ;  /* 0x3000005dffe97230 */ /* 0x000fe20000004100 */
[----:B------:R-:W-:Y:S01]  /*4e900*/  F2FP.F16.F32.PACK_AB R219, R219, R244 ;  /* 0x000000f4dbdb723e */ /* 0x000fe200000000ff */
[----:B------:R-:W-:Y:S01]  /*4e910*/  FFMA.FTZ R216, R237, R216, R234 ;  /* 0x000000d8edd87223 */ /* 0x000fe200000100ea */
[----:B------:R-:W-:Y:S01]  /*4e920*/  FMUL.FTZ R238, R232, R217 ;  /* 0x000000d9e8ee7220 */ /* 0x000fe20000410000 */
[----:B------:R-:W0:Y:S01]  /*4e930*/  LDC.64 R234, c[0x0][0x428] ;  /* 0x00010a00ffea7b82 */ /* 0x000e220000000a00 */
[----:B------:R-:W-:Y:S01]  /*4e940*/  HADD2.F32 R217, -RZ, R13.H1_H1 ;  /* 0x3000000dffd97230 */ /* 0x000fe20000004100 */
[----:B------:R-:W-:Y:S01]  /*4e950*/  F2FP.F16.F32.PACK_AB R218, R218, R243 ;  /* 0x000000f3dada723e */ /* 0x000fe200000000ff */
[----:B------:R-:W-:-:S02]  /*4e960*/  HADD2.F32 R246, -RZ, R12.H0_H0 ;  /* 0x2000000cfff67230 */ /* 0x000fc40000004100 */
[----:B------:R-:W-:Y:S02]  /*4e970*/  HADD2.F32 R248, -RZ, R92.H0_H0 ;  /* 0x2000005cfff87230 */ /* 0x000fe40000004100 */
[----:B------:R-:W-:Y:S01]  /*4e980*/  FFMA.FTZ R217, R238, R217, R233 ;  /* 0x000000d9eed97223 */ /* 0x000fe200000100e9 */
[----:B------:R-:W-:Y:S01]  /*4e990*/  FADD.FTZ R233, R152, -R231 ;  /* 0x800000e798e97221 */ /* 0x000fe20000010000 */
[----:B------:R-:W-:Y:S02]  /*4e9a0*/  HADD2.F32 R245, -RZ, R12.H1_H1 ;  /* 0x3000000cfff57230 */ /* 0x000fe40000004100 */
[----:B------:R-:W-:Y:S02]  /*4e9b0*/  HADD2.F32 R247, -RZ, R92.H1_H1 ;  /* 0x3000005cfff77230 */ /* 0x000fe40000004100 */
[----:B------:R-:W-:Y:S01]  /*4e9c0*/  FMUL.FTZ R233, R232, R233 ;  /* 0x000000e9e8e97220 */ /* 0x000fe20000410000 */
[----:B------:R-:W-:Y:S01]  /*4e9d0*/  F2FP.F16.F32.PACK_AB R217, R217, R216 ;  /* 0x000000d8d9d9723e */ /* 0x000fe200000000ff */
[----:B------:R-:W-:-:S02]  /*4e9e0*/  HADD2.F32 R244, -RZ, R19.H1_H1 ;  /* 0x30000013fff47230 */ /* 0x000fc40000004100 */
[----:B------:R-:W-:Y:S01]  /*4e9f0*/  FFMA.FTZ R246, R233, R246, R248 ;  /* 0x000000f6e9f67223 */ /* 0x000fe200000100f8 */
[----:B------:R-:W-:Y:S01]  /*4ea00*/  FFMA.FTZ R245, R236, R245, R247 ;  /* 0x000000f5ecf57223 */ /* 0x000fe200000100f7 */
[----:B------:R-:W-:-:S04]  /*4ea10*/  HADD2.F32 R243, -RZ, R19.H0_H0 ;  /* 0x20000013fff37230 */ /* 0x000fc80000004100 */
[----:B------:R-:W-:Y:S01]  /*4ea20*/  F2FP.F16.F32.PACK_AB R216, R245, R246 ;  /* 0x000000f6f5d8723e */ /* 0x000fe200000000ff */
[----:B------:R-:W-:Y:S02]  /*4ea30*/  HADD2.F32 R246, -RZ, R123.H1_H1 ;  /* 0x3000007bfff67230 */ /* 0x000fe40000004100 */
[----:B0-----:R-:W-:-:S04]  /*4ea40*/  IMAD.WIDE.U32 R234, R230, 0x10, R234 ;  /* 0x00000010e6ea7825 */ /* 0x001fc800078e00ea */
[----:B------:R-:W-:Y:S01]  /*4ea50*/  FFMA.FTZ R241, R241, R244, R246 ;  /* 0x000000f4f1f17223 */ /* 0x000fe200000100f6 */
[----:B------:R-:W-:Y:S01]  /*4ea60*/  HADD2.F32 R244, -RZ, R18.H1_H1 ;  /* 0x30000012fff47230 */ /* 0x000fe20000004100 */
[----:B------:R0:W-:Y:S01]  /*4ea70*/  STG.E.128 desc[UR6][R234.64], R216 ;  /* 0x000000d8ea007986 */ /* 0x0001e2000c101d06 */
[----:B------:R-:W-:-:S05]  /*4ea80*/  HADD2.F32 R245, -RZ, R123.H0_H0 ;  /* 0x2000007bfff57230 */ /* 0x000fca0000004100 */
[----:B------:R-:W-:Y:S01]  /*4ea90*/  FFMA.FTZ R242, R242, R243, R245 ;  /* 0x000000f3f2f27223 */ /* 0x000fe200000100f5 */
[----:B------:R-:W-:Y:S02]  /*4eaa0*/  HADD2.F32 R243, -RZ, R18.H0_H0 ;  /* 0x20000012fff37230 */ /* 0x000fe40000004100 */
[----:B------:R-:W-:-:S05]  /*4eab0*/  HADD2.F32 R245, -RZ, R122.H0_H0 ;  /* 0x2000007afff57230 */ /* 0x000fca0000004100 */
[----:B------:R-:W-:Y:S01]  /*4eac0*/  FFMA.FTZ R240, R240, R243, R245 ;  /* 0x000000f3f0f07223 */ /* 0x000fe200000100f5 */
[----:B0-----:R-:W0:Y:S01]  /*4ead0*/  LDC.64 R234, c[0x0][0x430] ;  /* 0x00010c00ffea7b82 */ /* 0x001e220000000a00 */
[----:B------:R-:W-:Y:S02]  /*4eae0*/  HADD2.F32 R216, -RZ, R122.H1_H1 ;  /* 0x3000007affd87230 */ /* 0x000fe40000004100 */
[----:B------:R-:W-:Y:S02]  /*4eaf0*/  HADD2.F32 R218, -RZ, R121.H0_H0 ;  /* 0x20000079ffda7230 */ /* 0x000fe40000004100 */
[--C-:B------:R-:W-:Y:S02]  /*4eb00*/  HADD2.F32 R217, -RZ, R17.reuse.H1_H1 ;  /* 0x30000011ffd97230 */ /* 0x100fe40000004100 */
[----:B------:R-:W-:Y:S01]  /*4eb10*/  FFMA.FTZ R239, R239, R244, R216 ;  /* 0x000000f4efef7223 */ /* 0x000fe200000100d8 */
[----:B------:R-:W-:Y:S02]  /*4eb20*/  HADD2.F32 R216, -RZ, R17.H0_H0 ;  /* 0x20000011ffd87230 */ /* 0x000fe40000004100 */
[----:B------:R-:W-:-:S03]  /*4eb30*/  HADD2.F32 R219, -RZ, R121.H1_H1 ;  /* 0x30000079ffdb7230 */ /* 0x000fc60000004100 */
[----:B------:R-:W-:Y:S01]  /*4eb40*/  FFMA.FTZ R237, R237, R216, R218 ;  /* 0x000000d8eded7223 */ /* 0x000fe200000100da */
[----:B------:R-:W-:Y:S02]  /*4eb50*/  HADD2.F32 R216, -RZ, R16.H0_H0 ;  /* 0x20000010ffd87230 */ /* 0x000fe40000004100 */
[----:B------:R-:W-:Y:S01]  /*4eb60*/  FFMA.FTZ R238, R238, R217, R219 ;  /* 0x000000d9eeee7223 */ /* 0x000fe200000100db */
[----:B------:R-:W-:Y:S02]  /*4eb70*/  HADD2.F32 R218, -RZ, R120.H0_H0 ;  /* 0x20000078ffda7230 */ /* 0x000fe40000004100 */
[----:B------:R-:W-:Y:S02]  /*4eb80*/  HADD2.F32 R217, -RZ, R16.H1_H1 ;  /* 0x30000010ffd97230 */ /* 0x000fe40000004100 */
[----:B------:R-:W-:Y:S02]  /*4eb90*/  HADD2.F32 R219, -RZ, R120.H1_H1 ;  /* 0x30000078ffdb7230 */ /* 0x000fe40000004100 */
[----:B------:R-:W-:Y:S01]  /*4eba0*/  FFMA.FTZ R216, R233, R216, R218 ;  /* 0x000000d8e9d87223 */ /* 0x000fe200000100da */
[----:B------:R-:W-:-:S02]  /*4ebb0*/  F2FP.F16.F32.PACK_AB R218, R239, R240 ;  /* 0x000000f0efda723e */ /* 0x000fc400000000ff */
[----:B------:R-:W-:Y:S01]  /*4ebc0*/  FFMA.FTZ R233, R236, R217, R219 ;  /* 0x000000d9ece97223 */ /* 0x000fe200000100db */
[----:B------:R-:W-:Y:S01]  /*4ebd0*/  F2FP.F16.F32.PACK_AB R219, R241, R242 ;  /* 0x000000f2f1db723e */ /* 0x000fe200000000ff */
[----:B0-----:R-:W-:Y:S01]  /*4ebe0*/  IMAD.WIDE.U32 R234, R230, 0x10, R234 ;  /* 0x00000010e6ea7825 */ /* 0x001fe200078e00ea */
[----:B------:R-:W-:Y:S02]  /*4ebf0*/  F2FP.F16.F32.PACK_AB R217, R238, R237 ;  /* 0x000000edeed9723e */ /* 0x000fe400000000ff */
[----:B------:R-:W-:Y:S02]  /*4ec00*/  F2FP.F16.F32.PACK_AB R216, R233, R216 ;  /* 0x000000d8e9d8723e */ /* 0x000fe400000000ff */
[----:B------:R-:W-:-:S03]  /*4ec10*/  IADD3 R230, PT, PT, R230, 0x20, RZ ;  /* 0x00000020e6e67810 */ /* 0x000fc60007ffe0ff */
[----:B------:R2:W-:Y:S04]  /*4ec20*/  STG.E.128 desc[UR6][R234.64], R216 ;  /* 0x000000d8ea007986 */ /* 0x0005e8000c101d06 */
.L_x_27310:
[----:B------:R-:W-:Y:S05]  /*4ec30*/  BSYNC.RECONVERGENT B0 ;  /* 0x0000000000007941 */ /* 0x000fea0003800200 */
.L_x_27309:
[----:B------:R-:W-:Y:S01]  /*4ec40*/  LOP3.LUT P0, RZ, R229, 0x1000, RZ, 0xc0, !PT ;  /* 0x00001000e5ff7812 */ /* 0x000fe2000780c0ff */
[----:B------:R-:W-:-:S12]  /*4ec50*/  BSSY.RECONVERGENT B0, `(.L_x_27311) ;  /* 0x0000051000007945 */ /* 0x000fd80003800200 */
[----:B------:R-:W-:Y:S05]  /*4ec60*/  @!P0 BRA `(.L_x_27312) ;  /* 0x00000004003c8947 */ /* 0x000fea0003800000 */
[--C-:B-12---:R-:W-:Y:S01]  /*4ec70*/  FADD.FTZ R217, R166, -R231.reuse ;  /* 0x800000e7a6d97221 */ /* 0x106fe20000010000 */
        /* <DEDUP_REMOVED lines=75> */
[----:B------:R-:W-:Y:S01]  /*4f130*/  F2FP.F16.F32.PACK_AB R216, R233, R216 ;  /* 0x000000d8e9d8723e */ /* 0x000fe200000000ff */
[----:B------:R-:W-:-:S04]  /*4f140*/  VIADD R230, R230, 0x20 ;  /* 0x00000020e6e67836 */ /* 0x000fc80000000000 */
[----:B------:R3:W-:Y:S03]  /*4f150*/  STG.E.128 desc[UR6][R234.64], R216 ;  /* 0x000000d8ea007986 */ /* 0x0007e6000c101d06 */
.L_x_27312:
[----:B------:R-:W-:Y:S05]  /*4f160*/  BSYNC.RECONVERGENT B0 ;  /* 0x0000000000007941 */ /* 0x000fea0003800200 */
.L_x_27311:
[----:B------:R-:W-:Y:S01]  /*4f170*/  LOP3.LUT P0, RZ, R229, 0x400, RZ, 0xc0, !PT ;  /* 0x00000400e5ff7812 */ /* 0x000fe2000780c0ff */
[----:B------:R-:W-:-:S12]  /*4f180*/  BSSY.RECONVERGENT B0, `(.L_x_27313) ;  /* 0x0000051000007945 */ /* 0x000fd80003800200 */
[----:B------:R-:W-:Y:S05]  /*4f190*/  @!P0 BRA `(.L_x_27314) ;  /* 0x00000004003c8947 */ /* 0x000fea0003800000 */
[--C-:B-123--:R-:W-:Y:S01]  /*4f1a0*/  FADD.FTZ R217, R174, -R231.reuse ;  /* 0x800000e7aed97221 */ /* 0x10efe20000010000 */
        /* <DEDUP_REMOVED lines=78> */
.L_x_27314:
[----:B------:R-:W-:Y:S05]  /*4f690*/  BSYNC.RECONVERGENT B0 ;  /* 0x0000000000007941 */ /* 0x000fea0003800200 */
.L_x_27313:
[----:B------:R-:W-:Y:S01]  /*4f6a0*/  LOP3.LUT P0, RZ, R229, 0x200, RZ, 0xc0, !PT ;  /* 0x00000200e5ff7812 */ /* 0x000fe2000780c0ff */
[----:B------:R-:W-:-:S12]  /*4f6b0*/  BSSY.RECONVERGENT B0, `(.L_x_27315) ;  /* 0x0000051000007945 */ /* 0x000fd80003800200 */
[----:B------:R-:W-:Y:S05]  /*4f6c0*/  @!P0 BRA `(.L_x_27316) ;  /* 0x00000004003c8947 */ /* 0x000fea0003800000 */
[--C-:B-1234-:R-:W-:Y:S01]  /*4f6d0*/  FADD.FTZ R217, R182, -R231.reuse ;  /* 0x800000e7b6d97221 */ /* 0x11efe20000010000 */
        /* <DEDUP_REMOVED lines=78> */
.L_x_27316:
[----:B------:R-:W-:Y:S05]  /*4fbc0*/  BSYNC.RECONVERGENT B0 ;  /* 0x0000000000007941 */ /* 0x000fea0003800200 */
.L_x_27315:
        /* <DEDUP_REMOVED lines=27> */
[--C-:B------:R-:W-:Y:S02]  /*4fd80*/  HADD2.F32 R234, -RZ, R77.reuse.H0_H0 ;  /* 0x2000004dffea7230 */ /* 0x100fe40000004100 */
        /* <DEDUP_REMOVED lines=54> */
.L_x_27318:
[----:B------:R-:W-:Y:S05]  /*500f0*/  BSYNC.RECONVERGENT B0 ;  /* 0x0000000000007941 */ /* 0x000fea0003800200 */
.L_x_27317:
        /* <DEDUP_REMOVED lines=82> */
.L_x_27320:
[----:B------:R-:W-:Y:S05]  /*50620*/  BSYNC.RECONVERGENT B0 ;  /* 0x0000000000007941 */ /* 0x000fea0003800200 */
.L_x_27319:
        /* <DEDUP_REMOVED lines=82> */
.L_x_27322:
[----:B------:R-:W-:Y:S05]  /*50b50*/  BSYNC.RECONVERGENT B0 ;  /* 0x0000000000007941 */ /* 0x000fea0003800200 */
.L_x_27321:
[----:B------:R-:W-:Y:S01]  /*50b60*/  LOP3.LUT P0, RZ, R229, 0x20, RZ, 0xc0, !PT ;  /* 0x00000020e5ff7812 */ /* 0x000fe2000780c0ff */
[----:B------:R-:W-:-:S12]  /*50b70*/  BSSY.RECONVERGENT B0, `(.L_x_27323) ;  /* 0x0000050000007945 */ /* 0x000fd80003800200 */
[----:B------:R-:W-:Y:S05]  /*50b80*/  @!P0 BRA `(.L_x_27324) ;  /* 0x0000000400388947 */ /* 0x000fea0003800000 */
[--C-:B01234-:R-:W-:Y:S01]  /*50b90*/  FADD.FTZ R217, R208, -R231.reuse ;  /* 0x800000e7d0d97221 */ /* 0x11ffe20000010000 */
        /* <DEDUP_REMOVED lines=15> */
[----:B-----5:R-:W-:-:S02]  /*50c90*/  HADD2.F32 R217, -RZ, R128.H0_H0 ;  /* 0x20000080ffd97230 */ /* 0x020fc40000004100 */
[----:B------:R-:W-:Y:S02]  /*50ca0*/  HADD2.F32 R219, -RZ, R132.H0_H0 ;  /* 0x20000084ffdb7230 */ /* 0x000fe40000004100 */
[----:B------:R-:W-:Y:S02]  /*50cb0*/  HADD2.F32 R218, -RZ, R128.H1_H1 ;  /* 0x30000080ffda7230 */ /* 0x000fe40000004100 */
[----:B------:R-:W-:Y:S02]  /*50cc0*/  HADD2.F32 R232, -RZ, R132.H1_H1 ;  /* 0x30000084ffe87230 */ /* 0x000fe40000004100 */
[----:B------:R-:W-:Y:S01]  /*50cd0*/  FFMA.FTZ R216, R240, R217, R219 ;  /* 0x000000d9f0d87223 */ /* 0x000fe200000100db */
[----:B------:R-:W-:Y:S02]  /*50ce0*/  HADD2.F32 R233, -RZ, R129.H1_H1 ;  /* 0x30000081ffe97230 */ /* 0x000fe40000004100 */
[----:B------:R-:W-:Y:S02]  /*50cf0*/  HADD2.F32 R241, -RZ, R133.H1_H1 ;  /* 0x30000085fff17230 */ /* 0x000fe40000004100 */
[----:B------:R-:W-:Y:S01]  /*50d00*/  FFMA.FTZ R219, R231, R218, R232 ;  /* 0x000000dae7db7223 */ /* 0x000fe200000100e8 */
[----:B------:R-:W-:-:S02]  /*50d10*/  HADD2.F32 R218, -RZ, R129.H0_H0 ;  /* 0x20000081ffda7230 */ /* 0x000fc40000004100 */
        /* <DEDUP_REMOVED lines=10> */
[----:B------:R-:W-:Y:S01]  /*50dc0*/  HADD2.F32 R243, -RZ, R131.H0_H0 ;  /* 0x20000083fff37230 */ /* 0x000fe20000004100 */
[----:B------:R-:W-:Y:S01]  /*50dd0*/  F2FP.F16.F32.PACK_AB R217, R242, R217 ;  /* 0x000000d9f2d9723e */ /* 0x000fe200000000ff */
[----:B------:R-:W-:Y:S02]  /*50de0*/  HADD2.F32 R245, -RZ, R135.H0_H0 ;  /* 0x20000087fff57230 */ /* 0x000fe40000004100 */
[----:B------:R-:W-:Y:S01]  /*50df0*/  FFMA.FTZ R241, R237, R244, R246 ;  /* 0x000000f4edf17223 */ /* 0x000fe200000100f6 */
[----:B------:R-:W-:Y:S02]  /*50e00*/  HADD2.F32 R244, -RZ, R131.H1_H1 ;  /* 0x30000083fff47230 */ /* 0x000fe40000004100 */
[----:B------:R-:W-:Y:S02]  /*50e10*/  HADD2.F32 R246, -RZ, R135.H1_H1 ;  /* 0x30000087fff67230 */ /* 0x000fe40000004100 */
[----:B------:R-:W-:Y:S01]  /*50e20*/  FFMA.FTZ R243, R234, R243, R245 ;  /* 0x000000f3eaf37223 */ /* 0x000fe200000100f5 */
[----:B------:R-:W-:Y:S01]  /*50e30*/  F2FP.F16.F32.PACK_AB R218, R241, R218 ;  /* 0x000000daf1da723e */ /* 0x000fe200000000ff */
[----:B------:R-:W-:-:S02]  /*50e40*/  HADD2.F32 R241, -RZ, R124.H0_H0 ;  /* 0x2000007cfff17230 */ /* 0x000fc40000004100 */
[----:B------:R-:W-:Y:S01]  /*50e50*/  FFMA.FTZ R244, R235, R244, R246 ;  /* 0x000000f4ebf47223 */ /* 0x000fe200000100f6 */
[----:B------:R-:W-:-:S04]  /*50e60*/  HADD2.F32 R242, -RZ, R125.H0_H0 ;  /* 0x2000007dfff27230 */ /* 0x000fc80000004100 */
[----:B------:R-:W-:Y:S01]  /*50e70*/  F2FP.F16.F32.PACK_AB R219, R244, R243 ;  /* 0x000000f3f4db723e */ /* 0x000fe200000000ff */
[----:B------:R-:W-:Y:S02]  /*50e80*/  HADD2.F32 R243, -RZ, R136.H0_H0 ;  /* 0x20000088fff37230 */ /* 0x000fe40000004100 */
[----:B------:R-:W-:Y:S02]  /*50e90*/  HADD2.F32 R244, -RZ, R137.H0_H0 ;  /* 0x20000089fff47230 */ /* 0x000fe40000004100 */
[----:B0-----:R-:W-:-:S04]  /*50ea0*/  IMAD.WIDE.U32 R232, R230, 0x10, R232 ;  /* 0x00000010e6e87825 */ /* 0x001fc800078e00e8 */
[----:B------:R-:W-:Y:S01]  /*50eb0*/  FFMA.FTZ R240, R240, R241, R243 ;  /* 0x000000f1f0f07223 */ /* 0x000fe200000100f3 */
[----:B------:R-:W-:Y:S01]  /*50ec0*/  FFMA.FTZ R239, R239, R242, R244 ;  /* 0x000000f2efef7223 */ /* 0x000fe200000100f4 */
[----:B------:R-:W-:Y:S01]  /*50ed0*/  HADD2.F32 R241, -RZ, R125.H1_H1 ;  /* 0x3000007dfff17230 */ /* 0x000fe20000004100 */
[----:B------:R0:W-:Y:S01]  /*50ee0*/  STG.E.128 desc[UR6][R232.64], R216 ;  /* 0x000000d8e8007986 */ /* 0x0001e2000c101d06 */
[----:B------:R-:W-:-:S05]  /*50ef0*/  HADD2.F32 R243, -RZ, R137.H1_H1 ;  /* 0x30000089fff37230 */ /* 0x000fca0000004100 */
[----:B------:R-:W-:Y:S01]  /*50f00*/  FFMA.FTZ R238, R238, R241, R243 ;  /* 0x000000f1eeee7223 */ /* 0x000fe200000100f3 */
[----:B------:R-:W-:Y:S02]  /*50f10*/  HADD2.F32 R241, -RZ, R126.H0_H0 ;  /* 0x2000007efff17230 */ /* 0x000fe40000004100 */
[----:B0-----:R-:W-:Y:S02]  /*50f20*/  HADD2.F32 R217, -RZ, R138.H0_H0 ;  /* 0x2000008affd97230 */ /* 0x001fe40000004100 */
[----:B------:R-:W-:Y:S02]  /*50f30*/  HADD2.F32 R216, -RZ, R126.H1_H1 ;  /* 0x3000007effd87230 */ /* 0x000fe40000004100 */
[----:B------:R-:W-:Y:S02]  /*50f40*/  HADD2.F32 R218, -RZ, R138.H1_H1 ;  /* 0x3000008affda7230 */ /* 0x000fe40000004100 */
[----:B------:R-:W-:Y:S01]  /*50f50*/  FFMA.FTZ R241, R236, R241, R217 ;  /* 0x000000f1ecf17223 */ /* 0x000fe200000100d9 */
[----:B------:R-:W-:-:S02]  /*50f60*/  HADD2.F32 R219, -RZ, R127.H0_H0 ;  /* 0x2000007fffdb7230 */ /* 0x000fc40000004100 */
[----:B------:R-:W-:Y:S02]  /*50f70*/  HADD2.F32 R233, -RZ, R139.H0_H0 ;  /* 0x2000008bffe97230 */ /* 0x000fe40000004100 */
[----:B------:R-:W-:Y:S01]  /*50f80*/  FFMA.FTZ R236, R237, R216, R218 ;  /* 0x000000d8edec7223 */ /* 0x000fe200000100da */
[----:B------:R-:W-:Y:S01]  /*50f90*/  HADD2.F32 R218, -RZ, R127.H1_H1 ;  /* 0x3000007fffda7230 */ /* 0x000fe20000004100 */
[----:B------:R-:W0:Y:S01]  /*50fa0*/  LDC.64 R216, c[0x0][0x430] ;  /* 0x00010c00ffd87b82 */ /* 0x000e220000000a00 */
[----:B------:R-:W-:Y:S02]  /*50fb0*/  HADD2.F32 R232, -RZ, R139.H1_H1 ;  /* 0x3000008bffe87230 */ /* 0x000fe40000004100 */
[----:B------:R-:W-:-:S03]  /*50fc0*/  FFMA.FTZ R219, R234, R219, R233 ;  /* 0x000000dbeadb7223 */ /* 0x000fc600000100e9 */
[----:B------:R-:W-:Y:S01]  /*50fd0*/  FFMA.FTZ R234, R235, R218, R232 ;  /* 0x000000daebea7223 */ /* 0x000fe200000100e8 */
[----:B------:R-:W-:Y:S02]  /*50fe0*/  HADD2.F32 R218, -RZ, R124.H1_H1 ;  /* 0x3000007cffda7230 */ /* 0x000fe40000004100 */
[----:B------:R-:W-:Y:S02]  /*50ff0*/  HADD2.F32 R232, -RZ, R136.H1_H1 ;  /* 0x30000088ffe87230 */ /* 0x000fe40000004100 */
[----:B------:R-:W-:-:S03]  /*51000*/  F2FP.F16.F32.PACK_AB R219, R234, R219 ;  /* 0x000000dbeadb723e */ /* 0x000fc600000000ff */
[----:B------:R-:W-:Y:S01]  /*51010*/  FFMA.FTZ R233, R231, R218, R232 ;  /* 0x000000dae7e97223 */ /* 0x000fe200000100e8 */
[----:B------:R-:W-:Y:S01]  /*51020*/  F2FP.F16.F32.PACK_AB R218, R236, R241 ;  /* 0x000000f1ecda723e */ /* 0x000fe200000000ff */
[----:B0-----:R-:W-:Y:S01]  /*51030*/  IMAD.WIDE.U32 R230, R230, 0x10, R216 ;  /* 0x00000010e6e67825 */ /* 0x001fe200078e00d8 */
[----:B------:R-:W-:Y:S02]  /*51040*/  F2FP.F16.F32.PACK_AB R217, R238, R239 ;  /* 0x000000efeed9723e */ /* 0x000fe400000000ff */
[----:B------:R-:W-:-:S05]  /*51050*/  F2FP.F16.F32.PACK_AB R216, R233, R240 ;  /* 0x000000f0e9d8723e */ /* 0x000fca00000000ff */
[----:B------:R0:W-:Y:S02]  /*51060*/  STG.E.128 desc[UR6][R230.64], R216 ;  /* 0x000000d8e6007986 */ /* 0x0001e4000c101d06 */
.L_x_27324:
[----:B------:R-:W-:Y:S05]  /*51070*/  BSYNC.RECONVERGENT B0 ;  /* 0x0000000000007941 */ /* 0x000fea0003800200 */
.L_x_27323:
[----:B01234-:R-:W0:Y:S02]  /*51080*/  LDC.64 R216, c[0x0][0x380] ;  /* 0x0000e000ffd87b82 */ /* 0x01fe240000000a00 */
[----:B0-----:R-:W-:-:S05]  /*51090*/  IMAD R226, R216, 0x4, R226 ;  /* 0x00000004d8e27824 */ /* 0x001fca00078e02e2 */
[----:B------:R-:W-:-:S13]  /*510a0*/  ISETP.GE.AND P0, PT, R226, R217, PT ;  /* 0x000000d9e200720c */ /* 0x000fda0003f06270 */
[----:B------:R-:W-:Y:S05]  /*510b0*/  @!P0 BRA `(.L_x_27325) ;  /* 0xfffffb1400d48947 */ /* 0x000fea000383ffff */
[----:B------:R-:W-:Y:S05]  /*510c0*/  EXIT ;  /* 0x000000000000794d */ /* 0x000fea0003800000 */
.L_x_27308:
        /* <DEDUP_REMOVED lines=8> */
.L_x_27327:
[----:B------:R-:W-:Y:S05]  /*51150*/  BSYNC B0 ;  /* 0x0000000000007941 */ /* 0x000fea0003800000 */
.L_x_27326:
        /* <DEDUP_REMOVED lines=10> */
.L_x_27328:
[----:B------:R-:W-:Y:S02]  /*51200*/  IMAD.MOV.U32 R238, RZ, RZ, 0x4 ;  /* 0x00000004ffee7424 */ /* 0x000fe400078e00ff */
[----:B------:R-:W-:-:S04]  /*51210*/  IMAD.MOV.U32 R219, RZ, RZ, R237 ;  /* 0x000000ffffdb7224 */ /* 0x000fc800078e00ed */
[----:B------:R-:W-:-:S05]  /*51220*/  FADD.FTZ R219, R218, R219 ;  /* 0x000000dbdadb7221 */ /* 0x000fca0000010000 */
[----:B------:R-:W-:-:S07]  /*51230*/  MOV R239, R219 ;  /* 0x000000db00ef7202 */ /* 0x000fce0000000f00 */
[----:B------:R-:W-:Y:S05]  /*51240*/  WARPSYNC.COLLECTIVE R236, `(.L_x_27329) ;  /* 0x00000000ec087348 */ /* 0x000fea0003c00000 */
[----:B------:R0:W1:Y:S02]  /*51250*/  SHFL.BFLY P6, R237, R239, R238, R241 ;  /* 0x0c0000eeefed7389 */ /* 0x00006400000c00f1 */
[----:B01----:R-:W-:Y:S05]  /*51260*/  ENDCOLLECTIVE ;  /* 0x000000000000791b */ /* 0x003fea0003800000 */
.L_x_27329:
[----:B------:R-:W-:Y:S01]  /*51270*/  HFMA2 R238, -RZ, RZ, 0, 4.76837158203125e-07 ;  /* 0x00000008ffee7431 */ /* 0x000fe200000001ff */
[----:B------:R-:W-:-:S05]  /*51280*/  MOV R216, R237 ;  /* 0x000000ed00d87202 */ /* 0x000fca0000000f00 */
[----:B------:R-:W-:-:S04]  /*51290*/  FADD.FTZ R231, R219, R216 ;  /* 0x000000d8dbe77221 */ /* 0x000fc80000010000 */
[----:B------:R-:W-:-:S07]  /*512a0*/  IMAD.MOV.U32 R239, RZ, RZ, R231 ;  /* 0x000000ffffef7224 */ /* 0x000fce00078e00e7 */
[----:B------:R-:W-:Y:S05]  /*512b0*/  WARPSYNC.COLLECTIVE R236, `(.L_x_27330) ;  /* 0x00000000ec087348 */ /* 0x000fea0003c00000 */
[----:B------:R0:W1:Y:S02]  /*512c0*/  SHFL.BFLY P6, R237, R239, R238, R241 ;  /* 0x0c0000eeefed7389 */ /* 0x00006400000c00f1 */
[----:B01----:R-:W-:Y:S05]  /*512d0*/  ENDCOLLECTIVE ;  /* 0x000000000000791b */ /* 0x003fea0003800000 */
.L_x_27330:
[----:B------:R-:W-:Y:S02]  /*512e0*/  IMAD.MOV.U32 R238, RZ, RZ, 0x10 ;  /* 0x00000010ffee7424 */ /* 0x000fe400078e00ff */
[----:B------:R-:W-:-:S04]  /*512f0*/  IMAD.MOV.U32 R216, RZ, RZ, R237 ;  /* 0x000000ffffd87224 */ /* 0x000fc800078e00ed */
[----:B------:R-:W-:-:S05]  /*51300*/  FADD.FTZ R234, R231, R216 ;  /* 0x000000d8e7ea7221 */ /* 0x000fca0000010000 */
[----:B------:R-:W-:-:S07]  /*51310*/  MOV R239, R234 ;  /* 0x000000ea00ef7202 */ /* 0x000fce0000000f00 */
[----:B------:R-:W-:Y:S05]  /*51320*/  WARPSYNC.COLLECTIVE R236, `(.L_x_27331) ;  /* 0x00000000ec087348 */ /* 0x000fea0003c00000 */
[----:B------:R0:W1:Y:S02]  /*51330*/  SHFL.BFLY P6, R237, R239, R238, R241 ;  /* 0x0c0000eeefed7389 */ /* 0x00006400000c00f1 */
[----:B01----:R-:W-:Y:S05]  /*51340*/  ENDCOLLECTIVE ;  /* 0x000000000000791b */ /* 0x003fea0003800000 */
.L_x_27331:
        /* <DEDUP_REMOVED lines=139> */
.L_x_27332:
[----:B------:R-:W-:Y:S02]  /*51c00*/  IMAD.MOV.U32 R238, RZ, RZ, 0x2 ;  /* 0x00000002ffee7424 */ /* 0x000fe400078e00ff */
[----:B------:R-:W-:-:S04]  /*51c10*/  IMAD.MOV.U32 R217, RZ, RZ, R237 ;  /* 0x000000ffffd97224 */ /* 0x000fc800078e00ed */
[----:B------:R-:W-:-:S05]  /*51c20*/  FADD.FTZ R217, R216, R217 ;  /* 0x000000d9d8d97221 */ /* 0x000fca0000010000 */
[----:B------:R-:W-:-:S07]  /*51c30*/  MOV R239, R217 ;  /* 0x000000d900ef7202 */ /* 0x000fce0000000f00 */
[----:B------:R-:W-:Y:S05]  /*51c40*/  WARPSYNC.COLLECTIVE R236, `(.L_x_27333) ;  /* 0x00000000ec087348 */ /* 0x000fea0003c00000 */
[----:B------:R0:W1:Y:S02]  /*51c50*/  SHFL.BFLY P6, R237, R239, R238, R241 ;  /* 0x0c0000eeefed7389 */ /* 0x00006400000c00f1 */
[----:B01----:R-:W-:Y:S05]  /*51c60*/  ENDCOLLECTIVE ;  /* 0x000000000000791b */ /* 0x003fea0003800000 */
.L_x_27333:
[----:B------:R-:W-:Y:S01]  /*51c70*/  HFMA2 R238, -RZ, RZ, 0, 2.384185791015625e-07 ;  /* 0x00000004ffee7431 */ /* 0x000fe200000001ff */
[----:B------:R-:W-:-:S05]  /*51c80*/  MOV R218, R237 ;  /* 0x000000ed00da7202 */ /* 0x000fca0000000f00 */
[----:B------:R-:W-:-:S04]  /*51c90*/  FADD.FTZ R218, R217, R218 ;  /* 0x000000dad9da7221 */ /* 0x000fc80000010000 */
[----:B------:R-:W-:-:S07]  /*51ca0*/  IMAD.MOV.U32 R239, RZ, RZ, R218 ;  /* 0x000000ffffef7224 */ /* 0x000fce00078e00da */
[----:B------:R-:W-:Y:S05]  /*51cb0*/  WARPSYNC.COLLECTIVE R236, `(.L_x_27334) ;  /* 0x00000000ec087348 */ /* 0x000fea0003c00000 */
[----:B------:R0:W1:Y:S02]  /*51cc0*/  SHFL.BFLY P6, R237, R239, R238, R241 ;  /* 0x0c0000eeefed7389 */ /* 0x00006400000c00f1 */
[----:B01----:R-:W-:Y:S05]  /*51cd0*/  ENDCOLLECTIVE ;  /* 0x000000000000791b */ /* 0x003fea0003800000 */
.L_x_27334:
[----:B------:R-:W-:Y:S02]  /*51ce0*/  IMAD.MOV.U32 R238, RZ, RZ, 0x8 ;  /* 0x00000008ffee7424 */ /* 0x000fe400078e00ff */
[----:B------:R-:W-:-:S04]  /*51cf0*/  IMAD.MOV.U32 R219, RZ, RZ, R237 ;  /* 0x000000ffffdb7224 */ /* 0x000fc800078e00ed */
[----:B------:R-:W-:-:S05]  /*51d00*/  FADD.FTZ R219, R218, R219 ;  /* 0x000000dbdadb7221 */ /* 0x000fca0000010000 */
[----:B------:R-:W-:-:S07]  /*51d10*/  MOV R239, R219 ;  /* 0x000000db00ef7202 */ /* 0x000fce0000000f00 */
[----:B------:R-:W-:Y:S05]  /*51d20*/  WARPSYNC.COLLECTIVE R236, `(.L_x_27335) ;  /* 0x00000000ec087348 */ /* 0x000fea0003c00000 */
[----:B------:R0:W1:Y:S02]  /*51d30*/  SHFL.BFLY P6, R237, R239, R238, R241 ;  /* 0x0c0000eeefed7389 */ /* 0x00006400000c00f1 */
[----:B01----:R-:W-:Y:S05]  /*51d40*/  ENDCOLLECTIVE ;  /* 0x000000000000791b */ /* 0x003fea0003800000 */
.L_x_27335:
[----:B------:R-:W-:Y:S01]  /*51d50*/  HFMA2 R238, -RZ, RZ, 0, 9.5367431640625e-07 ;  /* 0x00000010ffee7431 */ /* 0x000fe200000001ff */
[----:B------:R-:W-:-:S05]  /*51d60*/  MOV R234, R237 ;  /* 0x000000ed00ea7202 */ /* 0x000fca0000000f00 */
[----:B------:R-:W-:-:S04]  /*51d70*/  FADD.FTZ R234, R219, R234 ;  /* 0x000000eadbea7221 */ /* 0x000fc80000010000 */
[----:B------:R-:W-:-:S07]  /*51d80*/  IMAD.MOV.U32 R239, RZ, RZ, R234 ;  /* 0x000000ffffef7224 */ /* 0x000fce00078e00ea */
[----:B------:R-:W-:Y:S05]  /*51d90*/  WARPSYNC.COLLECTIVE R236, `(.L_x_27336) ;  /* 0x00000000ec087348 */ /* 0x000fea0003c00000 */
[----:B------:R0:W1:Y:S02]  /*51da0*/  SHFL.BFLY P6, R237, R239, R238, R241 ;  /* 0x0c0000eeefed7389 */ /* 0x00006400000c00f1 */
[----:B01----:R-:W-:Y:S05]  /*51db0*/  ENDCOLLECTIVE ;  /* 0x000000000000791b */ /* 0x003fea0003800000 */
.L_x_27336:
[----:B------:R-:W-:Y:S05]  /*51dc0*/  BRA `(.L_x_27337) ;  /* 0xffffffc800187947 */ /* 0x000fea000383ffff */
.L_x_27338:
        /* <DEDUP_REMOVED lines=11> */
.L_x_43904:


//--------------------- .text._ZN10layer_norm31ln_parallel_residual_fwd_kernelINS_13Kernel_traitsI6__halfS2_fS2_fjLj2048ELj1ELj4ELj1ELj16ENS_18Kernel_traits_baseILj2048ES2_S2_fS2_fjLj128EEEEELb1ELb0ELb1EEEvNS_9FwdParamsE --------------------------
	.section	.text._ZN10layer_norm31ln_parallel_residual_fwd_kernelINS_13Kernel_traitsI6__halfS2_fS2_fjLj2048ELj1ELj4ELj1ELj16ENS_18Kernel_traits_baseILj2048ES2_S2_fS2_fjLj128EEEEELb1ELb0ELb1EEEvNS_9FwdParamsE,"ax",@progbits
	.align	128
        .global         _ZN10layer_norm31ln_parallel_residual_fwd_kernelINS_13Kernel_traitsI6__halfS2_fS2_fjLj2048ELj1ELj4ELj1ELj16ENS_18Kernel_traits_baseILj2048ES2_S2_fS2_fjLj128EEEEELb1ELb0ELb1EEEvNS_9FwdParamsE
        .type           _ZN10layer_norm31ln_parallel_residual_fwd_kernelINS_13Kernel_traitsI6__halfS2_fS2_fjLj2048ELj1ELj4ELj1ELj16ENS_18Kernel_traits_baseILj2048ES2_S2_fS2_fjLj128EEEEELb1ELb0ELb1EEEvNS_9FwdParamsE,@function
        .size           _ZN10layer_norm31ln_parallel_residual_fwd_kernelINS_13Kernel_traitsI6__halfS2_fS2_fjLj2048ELj1ELj4ELj1ELj16ENS_18Kernel_traits_baseILj2048ES2_S2_fS2_fjLj128EEEEELb1ELb0ELb1EEEvNS_9FwdParamsE,(.L_x_43905 - _ZN10layer_norm31ln_parallel_residual_fwd_kernelINS_13Kernel_traitsI6__halfS2_fS2_fjLj2048ELj1ELj4ELj1ELj16ENS_18Kernel_traits_baseILj2048ES2_S2_fS2_fjLj128EEEEELb1ELb0ELb1EEEvNS_9FwdParamsE)
        .other          _ZN10layer_norm31ln_parallel_residual_fwd_kernelINS_13Kernel_traitsI6__halfS2_fS2_fjLj2048ELj1ELj4ELj1ELj16ENS_18Kernel_traits_baseILj2048ES2_S2_fS2_fjLj128EEEEELb1ELb0ELb1EEEvNS_9FwdParamsE,@"STO_CUDA_ENTRY STV_DEFAULT"
_ZN10layer_norm31ln_parallel_residual_fwd_kernelINS_13Kernel_traitsI6__halfS2_fS2_fjLj2048ELj1ELj4ELj1ELj16ENS_18Kernel_traits_baseILj2048ES2_S2_fS2_fjLj128EEEEELb1ELb0ELb1EEEvNS_9FwdParamsE:
.text._ZN10layer_norm31ln_parallel_residual_fwd_kernelINS_13Kernel_traitsI6__halfS2_fS2_fjLj2048ELj1ELj4ELj1ELj16ENS_18Kernel_traits_baseILj2048ES2_S2_fS2_fjLj128EEEEELb1ELb0ELb1EEEvNS_9FwdParamsE:
        /* <DEDUP_REMOVED lines=83> */
.L_x_27340:
        /* <DEDUP_REMOVED lines=47> */
.L_x_27339:
        /* <DEDUP_REMOVED lines=45> */
.L_x_27342:
        /* <DEDUP_REMOVED lines=46> */
.L_x_27341:
        /* <DEDUP_REMOVED lines=99> */
.L_x_28328:
        /* <DEDUP_REMOVED lines=15> */
[----:B------:R2:W5:Y:S04]  /*14f0*/  @P1 LDG.E.128 R80, desc[UR6][R24.64] ;  /* 0x0000000618501981 */ /* 0x000568000c1e1d00 */
        /* <DEDUP_REMOVED lines=21> */
.L_x_27346:
        /* <DEDUP_REMOVED lines=13> */
.L_x_27348:
[----:B0-----:R-:W-:Y:S05]  /*1720*/  BSYNC.RECONVERGENT B1 ;  /* 0x0000000000017941 */ /* 0x001fea0003800200 */
.L_x_27347:
        /* <DEDUP_REMOVED lines=61> */
.L_x_27345:
[----:B0-----:R-:W-:Y:S05]  /*1b00*/  BSYNC.RECONVERGENT B0 ;  /* 0x0000000000007941 */ /* 0x001fea0003800200 */
.L_x_27344:
[----:B------:R-:W-:Y:S01]  /*1b10*/  ISETP.NE.AND P0, PT, R24, 0x1, PT ;  /* 0x000000011800780c */ /* 0x000fe20003f05270 */
[----:B------:R-:W-:Y:S01]  /*1b20*/  IMAD.U32 R233, RZ, RZ, UR10 ;  /* 0x0000000affe97e24 */ /* 0x000fe2000f8e00ff */
[----:B------:R-:W-:Y:S01]  /*1b30*/  I2FP.F32.U32 R2, R2 ;  /* 0x0000000200027245 */ /* 0x000fe20000201000 */
[----:B------:R-:W-:Y:S01]  /*1b40*/  BSSY.RECONVERGENT B0, `(.L_x_27349) ;  /* 0x000005b000007945 */ /* 0x000fe20003800200 */
[----:B-----5:R-:W-:Y:S01]  /*1b50*/  HADD2.F32 R23, -RZ, R16.H0_H0 ;  /* 0x20000010ff177230 */ /* 0x020fe20000004100 */
        /* <DEDUP_REMOVED lines=14> */
.L_x_27351:
        /* <DEDUP_REMOVED lines=13> */
.L_x_27353:
[----:B------:R-:W-:Y:S05]  /*1d10*/  BSYNC.RECONVERGENT B1 ;  /* 0x0000000000017941 */ /* 0x000fea0003800200 */
.L_x_27352:
        /* <DEDUP_REMOVED lines=61> */
.L_x_27350:
[----:B------:R-:W-:Y:S05]  /*20f0*/  BSYNC.RECONVERGENT B0 ;  /* 0x0000000000007941 */ /* 0x000fea0003800200 */
.L_x_27349:
[----:B------:R-:W-:Y:S01]  /*2100*/  ISETP.NE.AND P0, PT, R26, 0x1, PT ;  /* 0x000000011a00780c */ /* 0x000fe20003f05270 */
[----:B------:R-:W-:Y:S01]  /*2110*/  BSSY.RECONVERGENT B0, `(.L_x_27354) ;  /* 0x000005c000007945 */ /* 0x000fe20003800200 */
[----:B------:R-:W-:Y:S01]  /*2120*/  I2FP.F32.U32 R22, R22 ;  /* 0x0000001600167245 */ /* 0x000fe20000201000 */
[----:B------:R-:W-:Y:S02]  /*2130*/  HADD2.F32 R25, -RZ, R16.H1_H1 ;  /* 0x30000010ff197230 */ /* 0x000fe40000004100 */
[----:B------:R-:W-:Y:S02]  /*2140*/  IMAD.MOV.U32 R28, RZ, RZ, 0x2 ;  /* 0x00000002ff1c7424 */ /* 0x000fe400078e00ff */
        /* <DEDUP_REMOVED lines=13> */
.L_x_27356:
        /* <DEDUP_REMOVED lines=13> */
.L_x_27358:
[----:B------:R-:W-:Y:S05]  /*22f0*/  BSYNC.RECONVERGENT B1 ;  /* 0x0000000000017941 */ /* 0x000fea0003800200 */
.L_x_27357:
        /* <DEDUP_REMOVED lines=61> */
.L_x_27355:
[----:B------:R-:W-:Y:S05]  /*26d0*/  BSYNC.RECONVERGENT B0 ;  /* 0x0000000000007941 */ /* 0x000fea0003800200 */
.L_x_27354:
[----:B------:R-:W-:Y:S01]  /*26e0*/  ISETP.NE.AND P0, PT, R28, 0x1, PT ;  /* 0x000000011c00780c */ /* 0x000fe20003f05270 */
[----:B------:R-:W-:Y:S01]  /*26f0*/  BSSY.RECONVERGENT B0, `(.L_x_27359) ;  /* 0x000005c000007945 */ /* 0x000fe20003800200 */
[----:B------:R-:W-:Y:S01]  /*2700*/  I2FP.F32.U32 R22, R22 ;  /* 0x0000001600167245 */ /* 0x000fe20000201000 */
[----:B------:R-:W-:Y:S02]  /*2710*/  HFMA2 R26, -RZ, RZ, 0, 1.1920928955078125e-07 ;  /* 0x00000002ff1a7431 */ /* 0x000fe400000001ff */
[----:B------:R-:W-:Y:S02]  /*2720*/  HADD2.F32 R27, -RZ, R17.H0_H0 ;  /* 0x20000011ff1b7230 */ /* 0x000fe40000004100 */
        /* <DEDUP_REMOVED lines=13> */
.L_x_27361:
        /* <DEDUP_REMOVED lines=13> */
.L_x_27363:
[----:B------:R-:W-:Y:S05]  /*28d0*/  BSYNC.RECONVERGENT B1 ;  /* 0x0000000000017941 */ /* 0x000fea0003800200 */
.L_x_27362:
        /* <DEDUP_REMOVED lines=61> */
.L_x_27360:
[----:B------:R-:W-:Y:S05]  /*2cb0*/  BSYNC.RECONVERGENT B0 ;  /* 0x0000000000007941 */ /* 0x000fea0003800200 */
.L_x_27359:
[----:B------:R-:W-:Y:S01]  /*2cc0*/  ISETP.NE.AND P0, PT, R26, 0x1, PT ;  /* 0x000000011a00780c */ /* 0x000fe20003f05270 */
[----:B------:R-:W-:Y:S01]  /*2cd0*/  BSSY.RECONVERGENT B0, `(.L_x_27364) ;  /* 0x000005b000007945 */ /* 0x000fe20003800200 */
[----:B------:R-:W-:Y:S01]  /*2ce0*/  I2FP.F32.U32 R24, R24 ;  /* 0x0000001800187245 */ /* 0x000fe20000201000 */
[----:B------:R-:W-:Y:S02]  /*2cf0*/  HADD2.F32 R17, -RZ, R17.H1_H1 ;  /* 0x30000011ff117230 */ /* 0x000fe40000004100 */
        /* <DEDUP_REMOVED lines=13> */
.L_x_27366:
        /* <DEDUP_REMOVED lines=13> */
.L_x_27368:
[----:B------:R-:W-:Y:S05]  /*2ea0*/  BSYNC.RECONVERGENT B1 ;  /* 0x0000000000017941 */ /* 0x000fea0003800200 */
.L_x_27367:
        /* <DEDUP_REMOVED lines=61> */
.L_x_27365:
[----:B------:R-:W-:Y:S05]  /*3280*/  BSYNC.RECONVERGENT B0 ;  /* 0x0000000000007941 */ /* 0x000fea0003800200 */
.L_x_27364:
[----:B------:R-:W-:Y:S01]  /*3290*/  ISETP.NE.AND P0, PT, R28, 0x1, PT ;  /* 0x000000011c00780c */ /* 0x000fe20003f05270 */
[----:B------:R-:W-:Y:S01]  /*32a0*/  BSSY.RECONVERGENT B0, `(.L_x_27369) ;  /* 0x000005b000007945 */ /* 0x000fe20003800200 */
[----:B------:R-:W-:Y:S01]  /*32b0*/  I2FP.F32.U32 R24, R24 ;  /* 0x0000001800187245 */ /* 0x000fe20000201000 */
[----:B------:R-:W-:Y:S02]  /*32c0*/  HADD2.F32 R29, -RZ, R18.H0_H0 ;  /* 0x20000012ff1d7230 */ /* 0x000fe40000004100 */
        /* <DEDUP_REMOVED lines=13> */
.L_x_27371:
        /* <DEDUP_REMOVED lines=13> */
.L_x_27373:
[----:B------:R-:W-:Y:S05]  /*3470*/  BSYNC.RECONVERGENT B1 ;  /* 0x0000000000017941 */ /* 0x000fea0003800200 */
.L_x_27372:
        /* <DEDUP_REMOVED lines=61> */
.L_x_27370:
[----:B------:R-:W-:Y:S05]  /*3850*/  BSYNC.RECONVERGENT B0 ;  /* 0x0000000000007941 */ /* 0x000fea0003800200 */
.L_x_27369:
        /* <DEDUP_REMOVED lines=17> */
.L_x_27376:
        /* <DEDUP_REMOVED lines=13> */
.L_x_27378:
[----:B------:R-:W-:Y:S05]  /*3a40*/  BSYNC.RECONVERGENT B1 ;  /* 0x0000000000017941 */ /* 0x000fea0003800200 */
.L_x_27377:
        /* <DEDUP_REMOVED lines=61> */
.L_x_27375:
[----:B------:R-:W-:Y:S05]  /*3e20*/  BSYNC.RECONVERGENT B0 ;  /* 0x0000000000007941 */ /* 0x000fea0003800200 */
.L_x_27374:
        /* <DEDUP_REMOVED lines=17> */
.L_x_27381:
        /* <DEDUP_REMOVED lines=13> */
.L_x_27383:
[----:B------:R-:W-:Y:S05]  /*4010*/  BSYNC.RECONVERGENT B1 ;  /* 0x0000000000017941 */ /* 0x000fea0003800200 */
.L_x_27382:
        /* <DEDUP_REMOVED lines=61> */
.L_x_27380:
[----:B------:R-:W-:Y:S05]  /*43f0*/  BSYNC.RECONVERGENT B0 ;  /* 0x0000000000007941 */ /* 0x000fea0003800200 */
.L_x_27379:
[----:B------:R-:W-:Y:S01]  /*4400*/  IMAD.U32 R232, RZ, RZ, UR11 ;  /* 0x0000000bffe87e24 */ /* 0x000fe2000f8e00ff */
[----:B------:R-:W-:Y:S01]  /*4410*/  P2R R26, PR, RZ, 0x2 ;  /* 0x00000002ff1a7803 */ /* 0x000fe20000000000 */
[----:B------:R-:W-:Y:S01]  /*4420*/  HADD2.F32 R19, -RZ, R19.H1_H1 ;  /* 0x30000013ff137230 */ /* 0x000fe20000004100 */
[----:B------:R-:W-:Y:S01]  /*4430*/  I2FP.F32.U32 R18, R24 ;  /* 0x0000001800127245 */ /* 0x000fe20000201000 */
[-C--:B------:R-:W-:Y:S01]  /*4440*/  FMUL.FTZ R27, R27, R232.reuse ;  /* 0x000000e81b1b7220 */ /* 0x080fe20000410000 */
[----:B------:R-:W-:Y:S01]  /*4450*/  ISETP.NE.AND P1, PT, R22, RZ, PT ;  /* 0x000000ff1600720c */ /* 0x000fe20003f25270 */
[-C--:B------:R-:W-:Y:S01]  /*4460*/  FMUL.FTZ R23, R23, R232.reuse ;  /* 0x000000e817177220 */ /* 0x080fe20000410000 */
        /* <DEDUP_REMOVED lines=29> */
.L_x_27343:
        /* <DEDUP_REMOVED lines=16> */
.L_x_27387:
        /* <DEDUP_REMOVED lines=13> */
.L_x_27389:
[----:B0-----:R-:W-:Y:S05]  /*4810*/  BSYNC.RECONVERGENT B1 ;  /* 0x0000000000017941 */ /* 0x001fea0003800200 */
.L_x_27388:
        /* <DEDUP_REMOVED lines=59> */
[----:B------:R-:W-:Y:S01]  /*4bd0*/  LOP3.LUT R14, R14, UR16, R5, 0x96, !PT ;  /* 0x000000100e0e7c12 */ /* 0x000fe2000f8e9605 */
[----:B------:R-:W-:-:S07]  /*4be0*/  IMAD.MOV.U32 R2, RZ, RZ, R228 ;  /* 0x000000ffff027224 */ /* 0x000fce00078e00e4 */
.L_x_27386:
[----:B0-----:R-:W-:Y:S05]  /*4bf0*/  BSYNC.RECONVERGENT B0 ;  /* 0x0000000000007941 */ /* 0x001fea0003800200 */
.L_x_27385:
[----:B------:R-:W-:Y:S01]  /*4c00*/  ISETP.NE.AND P0, PT, R4, 0x1, PT ;  /* 0x000000010400780c */ /* 0x000fe20003f05270 */
[----:B------:R-:W-:Y:S01]  /*4c10*/  IMAD.U32 R233, RZ, RZ, UR10 ;  /* 0x0000000affe97e24 */ /* 0x000fe2000f8e00ff */
[----:B------:R-:W-:Y:S01]  /*4c20*/  I2FP.F32.U32 R2, R2 ;  /* 0x0000000200027245 */ /* 0x000fe20000201000 */
[----:B-----5:R-:W-:Y:S01]  /*4c30*/  HADD2.F32 R5, -RZ, R16.H0_H0 ;  /* 0x20000010ff057230 */ /* 0x020fe20000004100 */
[----:B------:R-:W-:Y:S01]  /*4c40*/  BSSY.RECONVERGENT B0, `(.L_x_27390) ;  /* 0x000005c000007945 */ /* 0x000fe20003800200 */
[----:B------:R-:W-:Y:S01]  /*4c50*/  IMAD.U32 R232, RZ, RZ, UR11 ;  /* 0x0000000bffe87e24 */ /* 0x000fe2000f8e00ff */
[----:B------:R-:W-:Y:S01]  /*4c60*/  MOV R6, 0x2 ;  /* 0x0000000200067802 */ /* 0x000fe20000000f00 */
        /* <DEDUP_REMOVED lines=14> */
.L_x_27392:
        /* <DEDUP_REMOVED lines=13> */
.L_x_27394:
[----:B------:R-:W-:Y:S05]  /*4e20*/  BSYNC.RECONVERGENT B1 ;  /* 0x0000000000017941 */ /* 0x000fea0003800200 */
.L_x_27393:
        /* <DEDUP_REMOVED lines=61> */
.L_x_27391:
[----:B------:R-:W-:Y:S05]  /*5200*/  BSYNC.RECONVERGENT B0 ;  /* 0x0000000000007941 */ /* 0x000fea0003800200 */
.L_x_27390:
[----:B------:R-:W-:Y:S01]  /*5210*/  I2FP.F32.U32 R4, R3 ;  /* 0x0000000300047245 */ /* 0x000fe20000201000 */
[----:B------:R-:W-:Y:S01]  /*5220*/  HADD2.F32 R3, -RZ, R84.H0_H0 ;  /* 0x20000054ff037230 */ /* 0x000fe20000004100 */
        /* <DEDUP_REMOVED lines=21> */
.L_x_27397:
        /* <DEDUP_REMOVED lines=13> */
.L_x_27399:
[----:B------:R-:W-:Y:S05]  /*5450*/  BSYNC.RECONVERGENT B1 ;  /* 0x0000000000017941 */ /* 0x000fea0003800200 */
.L_x_27398:
        /* <DEDUP_REMOVED lines=61> */
.L_x_27396:
[----:B------:R-:W-:Y:S05]  /*5830*/  BSYNC.RECONVERGENT B0 ;  /* 0x0000000000007941 */ /* 0x000fea0003800200 */
.L_x_27395:
        /* <DEDUP_REMOVED lines=19> */
.L_x_27402:
        /* <DEDUP_REMOVED lines=13> */
.L_x_27404:
[----:B------:R-:W-:Y:S05]  /*5a40*/  BSYNC.RECONVERGENT B1 ;  /* 0x0000000000017941 */ /* 0x000fea0003800200 */
.L_x_27403:
        /* <DEDUP_REMOVED lines=61> */
.L_x_27401:
[----:B------:R-:W-:Y:S05]  /*5e20*/  BSYNC.RECONVERGENT B0 ;  /* 0x0000000000007941 */ /* 0x000fea0003800200 */
.L_x_27400:
[----:B------:R-:W-:Y:S01]  /*5e30*/  I2FP.F32.U32 R4, R3 ;  /* 0x0000000300047245 */ /* 0x000fe20000201000 */
[----:B------:R-:W-:Y:S01]  /*5e40*/  HADD2.F32 R3, -RZ, R84.H1_H1 ;  /* 0x30000054ff037230 */ /* 0x000fe20000004100 */
        /* <DEDUP_REMOVED lines=21> */
.L_x_27407:
        /* <DEDUP_REMOVED lines=13> */
.L_x_27409:
[----:B------:R-:W-:Y:S05]  /*6070*/  BSYNC.RECONVERGENT B1 ;  /* 0x0000000000017941 */ /* 0x000fea0003800200 */
.L_x_27408:
        /* <DEDUP_REMOVED lines=61> */
.L_x_27406:
[----:B------:R-:W-:Y:S05]  /*6450*/  BSYNC.RECONVERGENT B0 ;  /* 0x0000000000007941 */ /* 0x000fea0003800200 */
.L_x_27405:
        /* <DEDUP_REMOVED lines=19> */
.L_x_27412:
        /* <DEDUP_REMOVED lines=13> */
.L_x_27414:
[----:B------:R-:W-:Y:S05]  /*6660*/  BSYNC.RECONVERGENT B1 ;  /* 0x0000000000017941 */ /* 0x000fea0003800200 */
.L_x_27413:
        /* <DEDUP_REMOVED lines=61> */
.L_x_27411:
[----:B------:R-:W-:Y:S05]  /*6a40*/  BSYNC.RECONVERGENT B0 ;  /* 0x0000000000007941 */ /* 0x000fea0003800200 */
.L_x_27410:
        /* <DEDUP_REMOVED lines=23> */
.L_x_27417:
        /* <DEDUP_REMOVED lines=13> */
.L_x_27419:
[----:B------:R-:W-:Y:S05]  /*6c90*/  BSYNC.RECONVERGENT B1 ;  /* 0x0000000000017941 */ /* 0x000fea0003800200 */
.L_x_27418:
        /* <DEDUP_REMOVED lines=61> */
.L_x_27416:
[----:B------:R-:W-:Y:S05]  /*7070*/  BSYNC.RECONVERGENT B0 ;  /* 0x0000000000007941 */ /* 0x000fea0003800200 */
.L_x_27415:
        /* <DEDUP_REMOVED lines=18> */
.L_x_27422:
        /* <DEDUP_REMOVED lines=13> */
.L_x_27424:
[----:B------:R-:W-:Y:S05]  /*7270*/  BSYNC.RECONVERGENT B1 ;  /* 0x0000000000017941 */ /* 0x000fea0003800200 */
.L_x_27423:
        /* <DEDUP_REMOVED lines=61> */
.L_x_27421:
[----:B------:R-:W-:Y:S05]  /*7650*/  BSYNC.RECONVERGENT B0 ;  /* 0x0000000000007941 */ /* 0x000fea0003800200 */
.L_x_27420:
[----:B------:R-:W-:Y:S01]  /*7660*/  I2FP.F32.U32 R4, R3 ;  /* 0x0000000300047245 */ /* 0x000fe20000201000 */
[----:B------:R-:W-:Y:S01]  /*7670*/  HADD2.F32 R3, -RZ, R85.H1_H1 ;  /* 0x30000055ff037230 */ /* 0x000fe20000004100 */
[----:B------:R-:W-:Y:S01]  /*7680*/  ISETP.NE.AND P3, PT, R6, 0x1, PT ;  /* 0x000000010600780c */ /* 0x000fe20003f65270 */
[----:B------:R-:W-:Y:S02]  /*7690*/  BSSY.RECONVERGENT B0, `(.L_x_27425) ;  /* 0x000005f000007945 */ /* 0x000fe40003800200 */
[----:B------:R-:W-:Y:S01]  /*76a0*/  FFMA.FTZ R4, R4, R235, 1.1641532182693481445e-10 ;  /* 0x2f00000004047423 */ /* 0x000fe200000100eb */
[----:B------:R-:W-:-:S04]  /*76b0*/  FMUL.FTZ R3, R3, R232 ;  /* 0x000000e803037220 */ /* 0x000fc80000410000 */
[----:B------:R-:W-:Y:S02]  /*76c0*/  FSETP.GTU.FTZ.AND P0, PT, R4, R233, PT ;  /* 0x000000e90400720b */ /* 0x000fe40003f1c000 */
[----:B------:R-:W-:Y:S01]  /*76d0*/  FSEL R4, R17, RZ, P2 ;  /* 0x000000ff11047208 */ /* 0x000fe20001000000 */
[----:B------:R-:W-:Y:S01]  /*76e0*/  IMAD.MOV.U32 R17, RZ, RZ, 0x2 ;  /* 0x00000002ff117424 */ /* 0x000fe200078e00ff */
        /* <DEDUP_REMOVED lines=14> */
.L_x_27427:
        /* <DEDUP_REMOVED lines=13> */
.L_x_27429:
[----:B------:R-:W-:Y:S05]  /*78a0*/  BSYNC.RECONVERGENT B1 ;  /* 0x0000000000017941 */ /* 0x000fea0003800200 */
.L_x_27428:
        /* <DEDUP_REMOVED lines=61> */
.L_x_27426:
[----:B------:R-:W-:Y:S05]  /*7c80*/  BSYNC.RECONVERGENT B0 ;  /* 0x0000000000007941 */ /* 0x000fea0003800200 */
.L_x_27425:
[----:B------:R-:W-:Y:S01]  /*7c90*/  ISETP.NE.AND P0, PT, R17, 0x1, PT ;  /* 0x000000011100780c */ /* 0x000fe20003f05270 */
[----:B------:R-:W-:Y:S01]  /*7ca0*/  HADD2.F32 R5, -RZ, R18.H0_H0 ;  /* 0x20000012ff057230 */ /* 0x000fe20000004100 */
        /* <DEDUP_REMOVED lines=16> */
.L_x_27432:
        /* <DEDUP_REMOVED lines=13> */
.L_x_27434:
[----:B------:R-:W-:Y:S05]  /*7e80*/  BSYNC.RECONVERGENT B1 ;  /* 0x0000000000017941 */ /* 0x000fea0003800200 */
.L_x_27433:
        /* <DEDUP_REMOVED lines=61> */
.L_x_27431:
[----:B------:R-:W-:Y:S05]  /*8260*/  BSYNC.RECONVERGENT B0 ;  /* 0x0000000000007941 */ /* 0x000fea0003800200 */
.L_x_27430:
        /* <DEDUP_REMOVED lines=23> */
.L_x_27437:
        /* <DEDUP_REMOVED lines=13> */
.L_x_27439:
[----:B------:R-:W-:Y:S05]  /*84b0*/  BSYNC.RECONVERGENT B1 ;  /* 0x0000000000017941 */ /* 0x000fea0003800200 */
.L_x_27438:
        /* <DEDUP_REMOVED lines=61> */
.L_x_27436:
[----:B------:R-:W-:Y:S05]  /*8890*/  BSYNC.RECONVERGENT B0 ;  /* 0x0000000000007941 */ /* 0x000fea0003800200 */
.L_x_27435:
        /* <DEDUP_REMOVED lines=18> */
.L_x_27442:
        /* <DEDUP_REMOVED lines=13> */
.L_x_27444:
[----:B------:R-:W-:Y:S05]  /*8a90*/  BSYNC.RECONVERGENT B1 ;  /* 0x0000000000017941 */ /* 0x000fea0003800200 */
.L_x_27443:
        /* <DEDUP_REMOVED lines=61> */
.L_x_27441:
[----:B------:R-:W-:Y:S05]  /*8e70*/  BSYNC.RECONVERGENT B0 ;  /* 0x0000000000007941 */ /* 0x000fea0003800200 */
.L_x_27440:
[----:B------:R-:W-:Y:S01]  /*8e80*/  I2FP.F32.U32 R4, R3 ;  /* 0x0000000300047245 */ /* 0x000fe20000201000 */
[----:B------:R-:W-:Y:S01]  /*8e90*/  HADD2.F32 R3, -RZ, R86.H1_H1 ;  /* 0x30000056ff037230 */ /* 0x000fe20000004100 */
        /* <DEDUP_REMOVED lines=21> */
.L_x_27447:
        /* <DEDUP_REMOVED lines=13> */
.L_x_27449:
[----:B------:R-:W-:Y:S05]  /*90c0*/  BSYNC.RECONVERGENT B1 ;  /* 0x0000000000017941 */ /* 0x000fea0003800200 */
.L_x_27448:
        /* <DEDUP_REMOVED lines=61> */
.L_x_27446:
[----:B------:R-:W-:Y:S05]  /*94a0*/  BSYNC.RECONVERGENT B0 ;  /* 0x0000000000007941 */ /* 0x000fea0003800200 */
.L_x_27445:
        /* <DEDUP_REMOVED lines=18> */
.L_x_27452:
        /* <DEDUP_REMOVED lines=13> */
.L_x_27454:
[----:B------:R-:W-:Y:S05]  /*96a0*/  BSYNC.RECONVERGENT B1 ;  /* 0x0000000000017941 */ /* 0x000fea0003800200 */
.L_x_27453:
        /* <DEDUP_REMOVED lines=61> */
.L_x_27451:
[----:B------:R-:W-:Y:S05]  /*9a80*/  BSYNC.RECONVERGENT B0 ;  /* 0x0000000000007941 */ /* 0x000fea0003800200 */
.L_x_27450:
        /* <DEDUP_REMOVED lines=23> */
.L_x_27457:
        /* <DEDUP_REMOVED lines=13> */
.L_x_27459:
[----:B------:R-:W-:Y:S05]  /*9cd0*/  BSYNC.RECONVERGENT B1 ;  /* 0x0000000000017941 */ /* 0x000fea0003800200 */
.L_x_27458:
        /* <DEDUP_REMOVED lines=61> */
.L_x_27456:
[----:B------:R-:W-:Y:S05]  /*a0b0*/  BSYNC.RECONVERGENT B0 ;  /* 0x0000000000007941 */ /* 0x000fea0003800200 */
.L_x_27455:
        /* <DEDUP_REMOVED lines=18> */
.L_x_27462:
        /* <DEDUP_REMOVED lines=15> */
.L_x_27464:
[----:B------:R-:W-:Y:S05]  /*a2d0*/  BSYNC.RECONVERGENT B1 ;  /* 0x0000000000017941 */ /* 0x000fea0003800200 */
.L_x_27463:
        /* <DEDUP_REMOVED lines=61> */
.L_x_27461:
[----:B------:R-:W-:Y:S05]  /*a6b0*/  BSYNC.RECONVERGENT B0 ;  /* 0x0000000000007941 */ /* 0x000fea0003800200 */
.L_x_27460:
        /* <DEDUP_REMOVED lines=10> */
.L_x_27384:
        /* <DEDUP_REMOVED lines=9> */
[----:B------:R-:W-:Y:S01]  /*a7f0*/  ISETP.NE.AND P6, PT, R2, RZ, PT ;  /* 0x000000ff0200720c */ /* 0x000fe20003fc5270 */
[----:B------:R-:W2:Y:S01]  /*a800*/  @P1 LDC.64 R20, c[0x0][0x3a0] ;  /* 0x0000e800ff141b82 */ /* 0x000ea20000000a00 */
[----:B------:R-:W-:Y:S02]  /*a810*/  SEL R16, RZ, 0x1000000, !P2 ;  /* 0x01000000ff107807 */ /* 0x000fe40005000000 */
[----:B------:R-:W-:Y:S02]  /*a820*/  SEL R17, RZ, 0x10000, !P4 ;  /* 0x00010000ff117807 */ /* 0x000fe40006000000 */
[----:B------:R-:W-:Y:S02]  /*a830*/  SEL R2, RZ, 0x100, !P5 ;  /* 0x00000100ff027807 */ /* 0x000fe40006800000 */
        /* <DEDUP_REMOVED lines=10> */
[----:B------:R3:W-:Y:S01]  /*a8e0*/  STG.E.128 desc[UR6][R18.64+0x10], R72 ;  /* 0x0000104812007986 */ /* 0x0007e2000c101d06 */
        /* <DEDUP_REMOVED lines=26> */
.L_x_27465:
        /* <DEDUP_REMOVED lines=21> */
.L_x_27469:
        /* <DEDUP_REMOVED lines=13> */
.L_x_27471:
[----:B------:R-:W-:Y:S05]  /*acb0*/  BSYNC.RECONVERGENT B1 ;  /* 0x0000000000017941 */ /* 0x000fea0003800200 */
.L_x_27470:
        /* <DEDUP_REMOVED lines=61> */
.L_x_27468:
[----:B------:R-:W-:Y:S05]  /*b090*/  BSYNC.RECONVERGENT B0 ;  /* 0x0000000000007941 */ /* 0x000fea0003800200 */
.L_x_27467:
[----:B------:R-:W-:Y:S01]  /*b0a0*/  ISETP.NE.AND P2, PT, R4, 0x1, PT ;  /* 0x000000010400780c */ /* 0x000fe20003f45270 */
[----:B------:R-:W-:Y:S01]  /*b0b0*/  BSSY.RECONVERGENT B0, `(.L_x_27472) ;  /* 0x000005d000007945 */ /* 0x000fe20003800200 */
[----:B------:R-:W-:Y:S01]  /*b0c0*/  I2FP.F32.U32 R0, R3 ;  /* 0x0000000300007245 */ /* 0x000fe20000201000 */
[----:B-----5:R-:W-:Y:S02]  /*b0d0*/  HADD2.F32 R3, -RZ, R16.H0_H0 ;  /* 0x20000010ff037230 */ /* 0x020fe40000004100 */
[----:B------:R-:W-:Y:S02]  /*b0e0*/  IMAD.MOV.U32 R6, RZ, RZ, 0x2 ;  /* 0x00000002ff067424 */ /* 0x000fe400078e00ff */
[----:B------:R-:W-:Y:S01]  /*b0f0*/  FFMA.FTZ R0, R0, R235, 1.1641532182693481445e-10 ;  /* 0x2f00000000007423 */ /* 0x000fe200000100eb */
[----:B------:R-:W-:-:S04]  /*b100*/  FMUL.FTZ R3, R3, R232 ;  /* 0x000000e803037220 */ /* 0x000fc80000410000 */
[----:B------:R-:W-:Y:S01]  /*b110*/  FSETP.LE.FTZ.AND P4, PT, R0, R233, PT ;  /* 0x000000e90000720b */ /* 0x000fe20003f93000 */
[----:B------:R-:W-:-:S03]  /*b120*/  IMAD.MOV.U32 R0, RZ, RZ, R12 ;  /* 0x000000ffff007224 */ /* 0x000fc600078e000c */
[----:B-1----:R-:W-:Y:S01]  /*b130*/  P2R R20, PR, RZ, 0x10 ;  /* 0x00000010ff147803 */ /* 0x002fe20000000000 */
        /* <DEDUP_REMOVED lines=9> */
.L_x_27474:
        /* <DEDUP_REMOVED lines=13> */
.L_x_27476:
[----:B------:R-:W-:Y:S05]  /*b2a0*/  BSYNC.RECONVERGENT B1 ;  /* 0x0000000000017941 */ /* 0x000fea0003800200 */
.L_x_27475:
        /* <DEDUP_REMOVED lines=61> */
.L_x_27473:
[----:B------:R-:W-:Y:S05]  /*b680*/  BSYNC.RECONVERGENT B0 ;  /* 0x0000000000007941 */ /* 0x000fea0003800200 */
.L_x_27472:
[----:B------:R-:W-:Y:S01]  /*b690*/  I2FP.F32.U32 R0, R0 ;  /* 0x0000000000007245 */ /* 0x000fe20000201000 */
[----:B------:R-:W-:Y:S01]  /*b6a0*/  HADD2.F32 R5, -RZ, R84.H0_H0 ;  /* 0x20000054ff057230 */ /* 0x000fe20000004100 */
[----:B------:R-:W-:Y:S01]  /*b6b0*/  ISETP.NE.AND P3, PT, R6, 0x1, PT ;  /* 0x000000010600780c */ /* 0x000fe20003f65270 */
[----:B------:R-:W-:Y:S01]  /*b6c0*/  BSSY.RECONVERGENT B0, `(.L_x_27477) ;  /* 0x000005f000007945 */ /* 0x000fe20003800200 */
[----:B------:R-:W-:Y:S01]  /*b6d0*/  FSEL R3, R3, RZ, P4 ;  /* 0x000000ff03037208 */ /* 0x000fe20002000000 */
[----:B------:R-:W-:Y:S01]  /*b6e0*/  FFMA.FTZ R0, R0, R235, 1.1641532182693481445e-10 ;  /* 0x2f00000000007423 */ /* 0x000fe200000100eb */
[----:B------:R-:W-:Y:S01]  /*b6f0*/  FMUL.FTZ R5, R5, R232 ;  /* 0x000000e805057220 */ /* 0x000fe20000410000 */
[----:B------:R-:W-:-:S03]  /*b700*/  HFMA2 R4, -RZ, RZ, 0, 1.1920928955078125e-07 ;  /* 0x00000002ff047431 */ /* 0x000fc600000001ff */
        /* <DEDUP_REMOVED lines=15> */
.L_x_27479:
        /* <DEDUP_REMOVED lines=13> */
.L_x_27481:
[----:B------:R-:W-:Y:S05]  /*b8d0*/  BSYNC.RECONVERGENT B1 ;  /* 0x0000000000017941 */ /* 0x000fea0003800200 */
.L_x_27480:
        /* <DEDUP_REMOVED lines=61> */
.L_x_27478:
[----:B------:R-:W-:Y:S05]  /*bcb0*/  BSYNC.RECONVERGENT B0 ;  /* 0x0000000000007941 */ /* 0x000fea0003800200 */
.L_x_27477:
[----:B------:R-:W-:Y:S01]  /*bcc0*/  ISETP.NE.AND P2, PT, R4, 0x1, PT ;  /* 0x000000010400780c */ /* 0x000fe20003f45270 */
[----:B------:R-:W-:Y:S01]  /*bcd0*/  HADD2.F32 R3, -RZ, R16.H1_H1 ;  /* 0x30000010ff037230 */ /* 0x000fe20000004100 */
[----:B------:R-:W-:Y:S01]  /*bce0*/  I2FP.F32.U32 R0, R0 ;  /* 0x0000000000007245 */ /* 0x000fe20000201000 */
[----:B------:R-:W-:Y:S01]  /*bcf0*/  BSSY.RECONVERGENT B0, `(.L_x_27482) ;  /* 0x000005b000007945 */ /* 0x000fe20003800200 */
[----:B------:R-:W-:Y:S02]  /*bd00*/  IMAD.MOV.U32 R6, RZ, RZ, 0x2 ;  /* 0x00000002ff067424 */ /* 0x000fe400078e00ff */
[----:B------:R-:W-:Y:S01]  /*bd10*/  FMUL.FTZ R3, R3, R232 ;  /* 0x000000e803037220 */ /* 0x000fe20000410000 */
        /* <DEDUP_REMOVED lines=13> */
.L_x_27484:
        /* <DEDUP_REMOVED lines=13> */
.L_x_27486:
[----:B------:R-:W-:Y:S05]  /*bec0*/  BSYNC.RECONVERGENT B1 ;  /* 0x0000000000017941 */ /* 0x000fea0003800200 */
.L_x_27485:
        /* <DEDUP_REMOVED lines=61> */
.L_x_27483:
[----:B------:R-:W-:Y:S05]  /*c2a0*/  BSYNC.RECONVERGENT B0 ;  /* 0x0000000000007941 */ /* 0x000fea0003800200 */
.L_x_27482:
        /* <DEDUP_REMOVED lines=23> */
.L_x_27489:
        /* <DEDUP_REMOVED lines=13> */
.L_x_27491:
[----:B------:R-:W-:Y:S05]  /*c4f0*/  BSYNC.RECONVERGENT B1 ;  /* 0x0000000000017941 */ /* 0x000fea0003800200 */
.L_x_27490:
        /* <DEDUP_REMOVED lines=61> */
.L_x_27488:
[----:B------:R-:W-:Y:S05]  /*c8d0*/  BSYNC.RECONVERGENT B0 ;  /* 0x0000000000007941 */ /* 0x000fea0003800200 */
.L_x_27487:
[----:B------:R-:W-:Y:S01]  /*c8e0*/  ISETP.NE.AND P2, PT, R4, 0x1, PT ;  /* 0x000000010400780c */ /* 0x000fe20003f45270 */
[----:B------:R-:W-:Y:S01]  /*c8f0*/  HADD2.F32 R3, -RZ, R17.H0_H0 ;  /* 0x20000011ff037230 */ /* 0x000fe20000004100 */
[----:B------:R-:W-:Y:S01]  /*c900*/  I2FP.F32.U32 R0, R0 ;  /* 0x0000000000007245 */ /* 0x000fe20000201000 */
[----:B------:R-:W-:Y:S01]  /*c910*/  BSSY.RECONVERGENT B0, `(.L_x_27492) ;  /* 0x000005b000007945 */ /* 0x000fe20003800200 */
[----:B------:R-:W-:Y:S02]  /*c920*/  HFMA2 R6, -RZ, RZ, 0, 1.1920928955078125e-07 ;  /* 0x00000002ff067431 */ /* 0x000fe400000001ff */
[----:B------:R-:W-:Y:S01]  /*c930*/  FMUL.FTZ R3, R3, R232 ;  /* 0x000000e803037220 */ /* 0x000fe20000410000 */
        /* <DEDUP_REMOVED lines=13> */
.L_x_27494:
        /* <DEDUP_REMOVED lines=13> */
.L_x_27496:
[----:B------:R-:W-:Y:S05]  /*cae0*/  BSYNC.RECONVERGENT B1 ;  /* 0x0000000000017941 */ /* 0x000fea0003800200 */
.L_x_27495:
        /* <DEDUP_REMOVED lines=61> */
.L_x_27493:
[----:B------:R-:W-:Y:S05]  /*cec0*/  BSYNC.RECONVERGENT B0 ;  /* 0x0000000000007941 */ /* 0x000fea0003800200 */
.L_x_27492:
[----:B------:R-:W-:Y:S01]  /*ced0*/  I2FP.F32.U32 R0, R0 ;  /* 0x0000000000007245 */ /* 0x000fe20000201000 */
[----:B------:R-:W-:Y:S01]  /*cee0*/  HADD2.F32 R5, -RZ, R85.H0_H0 ;  /* 0x20000055ff057230 */ /* 0x000fe20000004100 */
        /* <DEDUP_REMOVED lines=21> */
.L_x_27499:
        /* <DEDUP_REMOVED lines=13> */
.L_x_27501:
[----:B------:R-:W-:Y:S05]  /*d110*/  BSYNC.RECONVERGENT B1 ;  /* 0x0000000000017941 */ /* 0x000fea0003800200 */
.L_x_27500:
        /* <DEDUP_REMOVED lines=60> */
[----:B------:R-:W-:-:S07]  /*d4e0*/  LOP3.LUT R14, R4, UR16, R23, 0x96, !PT ;  /* 0x00000010040e7c12 */ /* 0x000fce000f8e9617 */
.L_x_27498:
[----:B------:R-:W-:Y:S05]  /*d4f0*/  BSYNC.RECONVERGENT B0 ;  /* 0x0000000000007941 */ /* 0x000fea0003800200 */
.L_x_27497:
[----:B------:R-:W-:Y:S01]  /*d500*/  ISETP.NE.AND P2, PT, R3, 0x1, PT ;  /* 0x000000010300780c */ /* 0x000fe20003f45270 */
[----:B------:R-:W-:Y:S01]  /*d510*/  HADD2.F32 R17, -RZ, R17.H1_H1 ;  /* 0x30000011ff117230 */ /* 0x000fe20000004100 */
[----:B------:R-:W-:Y:S01]  /*d520*/  I2FP.F32.U32 R0, R0 ;  /* 0x0000000000007245 */ /* 0x000fe20000201000 */
[----:B------:R-:W-:Y:S01]  /*d530*/  BSSY.RECONVERGENT B0, `(.L_x_27502) ;  /* 0x000005b000007945 */ /* 0x000fe20003800200 */
[----:B------:R-:W-:Y:S02]  /*d540*/  IMAD.MOV.U32 R4, RZ, RZ, 0x2 ;  /* 0x00000002ff047424 */ /* 0x000fe400078e00ff */
        /* <DEDUP_REMOVED lines=14> */
.L_x_27504:
        /* <DEDUP_REMOVED lines=13> */
.L_x_27506:
[----:B------:R-:W-:Y:S05]  /*d700*/  BSYNC.RECONVERGENT B1 ;  /* 0x0000000000017941 */ /* 0x000fea0003800200 */
.L_x_27505:
        /* <DEDUP_REMOVED lines=61> */
.L_x_27503:
[----:B------:R-:W-:Y:S05]  /*dae0*/  BSYNC.RECONVERGENT B0 ;  /* 0x0000000000007941 */ /* 0x000fea0003800200 */
.L_x_27502:
[----:B------:R-:W-:Y:S01]  /*daf0*/  I2FP.F32.U32 R0, R0 ;  /* 0x0000000000007245 */ /* 0x000fe20000201000 */
[----:B------:R-:W-:Y:S01]  /*db00*/  HADD2.F32 R3, -RZ, R85.H1_H1 ;  /* 0x30000055ff037230 */ /* 0x000fe20000004100 */
        /* <DEDUP_REMOVED lines=21> */
.L_x_27509:
        /* <DEDUP_REMOVED lines=13> */
.L_x_27511:
[----:B------:R-:W-:Y:S05]  /*dd30*/  BSYNC.RECONVERGENT B1 ;  /* 0x0000000000017941 */ /* 0x000fea0003800200 */
.L_x_27510:
        /* <DEDUP_REMOVED lines=61> */
.L_x_27508:
[----:B------:R-:W-:Y:S05]  /*e110*/  BSYNC.RECONVERGENT B0 ;  /* 0x0000000000007941 */ /* 0x000fea0003800200 */
.L_x_27507:
[----:B------:R-:W-:Y:S01]  /*e120*/  ISETP.NE.AND P3, PT, R5, 0x1, PT ;  /* 0x000000010500780c */ /* 0x000fe20003f65270 */
[----:B------:R-:W-:Y:S01]  /*e130*/  HADD2.F32 R3, -RZ, R18.H0_H0 ;  /* 0x20000012ff037230 */ /* 0x000fe20000004100 */
[----:B------:R-:W-:Y:S01]  /*e140*/  I2FP.F32.U32 R0, R0 ;  /* 0x0000000000007245 */ /* 0x000fe20000201000 */
[----:B------:R-:W-:Y:S01]  /*e150*/  BSSY.RECONVERGENT B0, `(.L_x_27512) ;  /* 0x000005a000007945 */ /* 0x000fe20003800200 */
[----:B------:R-:W-:Y:S01]  /*e160*/  IMAD.MOV.U32 R17, RZ, RZ, 0x2 ;  /* 0x00000002ff117424 */ /* 0x000fe200078e00ff */
[----:B------:R-:W-:Y:S02]  /*e170*/  MOV R4, R12 ;  /* 0x0000000c00047202 */ /* 0x000fe40000000f00 */
[----:B------:R-:W-:-:S05]  /*e180*/  FFMA.FTZ R0, R0, R235, 1.1641532182693481445e-10 ;  /* 0x2f00000000007423 */ /* 0x000fca00000100eb */
        /* <DEDUP_REMOVED lines=11> */
.L_x_27514:
        /* <DEDUP_REMOVED lines=13> */
.L_x_27516:
[----:B------:R-:W-:Y:S05]  /*e310*/  BSYNC.RECONVERGENT B1 ;  /* 0x0000000000017941 */ /* 0x000fea0003800200 */
.L_x_27515:
        /* <DEDUP_REMOVED lines=61> */
.L_x_27513:
[----:B------:R-:W-:Y:S05]  /*e6f0*/  BSYNC.RECONVERGENT B0 ;  /* 0x0000000000007941 */ /* 0x000fea0003800200 */
.L_x_27512:
        /* <DEDUP_REMOVED lines=23> */
.L_x_27519:
        /* <DEDUP_REMOVED lines=13> */
.L_x_27521:
[----:B------:R-:W-:Y:S05]  /*e940*/  BSYNC.RECONVERGENT B1 ;  /* 0x0000000000017941 */ /* 0x000fea0003800200 */
.L_x_27520:
        /* <DEDUP_REMOVED lines=61> */
.L_x_27518:
[----:B------:R-:W-:Y:S05]  /*ed20*/  BSYNC.RECONVERGENT B0 ;  /* 0x0000000000007941 */ /* 0x000fea0003800200 */
.L_x_27517:
[----:B------:R-:W-:Y:S01]  /*ed30*/  ISETP.NE.AND P4, PT, R21, 0x1, PT ;  /* 0x000000011500780c */ /* 0x000fe20003f85270 */
[----:B------:R-:W-:Y:S01]  /*ed40*/  HADD2.F32 R3, -RZ, R18.H1_H1 ;  /* 0x30000012ff037230 */ /* 0x000fe20000004100 */
        /* <DEDUP_REMOVED lines=16> */
.L_x_27524:
        /* <DEDUP_REMOVED lines=13> */
.L_x_27526:
[----:B------:R-:W-:Y:S05]  /*ef20*/  BSYNC.RECONVERGENT B1 ;  /* 0x0000000000017941 */ /* 0x000fea0003800200 */
.L_x_27525:
        /* <DEDUP_REMOVED lines=61> */
.L_x_27523:
[----:B------:R-:W-:Y:S05]  /*f300*/  BSYNC.RECONVERGENT B0 ;  /* 0x0000000000007941 */ /* 0x000fea0003800200 */
.L_x_27522:
        /* <DEDUP_REMOVED lines=23> */
.L_x_27529:
        /* <DEDUP_REMOVED lines=13> */
.L_x_27531:
[----:B------:R-:W-:Y:S05]  /*f550*/  BSYNC.RECONVERGENT B1 ;  /* 0x0000000000017941 */ /* 0x000fea0003800200 */
.L_x_27530:
        /* <DEDUP_REMOVED lines=61> */
.L_x_27528:
[----:B------:R-:W-:Y:S05]  /*f930*/  BSYNC.RECONVERGENT B0 ;  /* 0x0000000000007941 */ /* 0x000fea0003800200 */
.L_x_27527:
        /* <DEDUP_REMOVED lines=18> */
.L_x_27534:
        /* <DEDUP_REMOVED lines=13> */
.L_x_27536:
[----:B------:R-:W-:Y:S05]  /*fb30*/  BSYNC.RECONVERGENT B1 ;  /* 0x0000000000017941 */ /* 0x000fea0003800200 */
.L_x_27535:
        /* <DEDUP_REMOVED lines=61> */
.L_x_27533:
[----:B------:R-:W-:Y:S05]  /*ff10*/  BSYNC.RECONVERGENT B0 ;  /* 0x0000000000007941 */ /* 0x000fea0003800200 */
.L_x_27532:
        /* <DEDUP_REMOVED lines=23> */
.L_x_27539:
        /* <DEDUP_REMOVED lines=13> */
.L_x_27541:
[----:B------:R-:W-:Y:S05]  /*10160*/  BSYNC.RECONVERGENT B1 ;  /* 0x0000000000017941 */ /* 0x000fea0003800200 */
.L_x_27540:
        /* <DEDUP_REMOVED lines=61> */
.L_x_27538:
[----:B------:R-:W-:Y:S05]  /*10540*/  BSYNC.RECONVERGENT B0 ;  /* 0x0000000000007941 */ /* 0x000fea0003800200 */
.L_x_27537:
[----:B------:R-:W-:Y:S01]  /*10550*/  ISETP.NE.AND P6, PT, R17, 0x1, PT ;  /* 0x000000011100780c */ /* 0x000fe20003fc5270 */
[----:B------:R-:W-:Y:S01]  /*10560*/  HADD2.F32 R19, -RZ, R19.H1_H1 ;  /* 0x30000013ff137230 */ /* 0x000fe20000004100 */
        /* <DEDUP_REMOVED lines=16> */
.L_x_27544:
        /* <DEDUP_REMOVED lines=15> */
.L_x_27546:
[----:B------:R-:W-:Y:S05]  /*10760*/  BSYNC.RECONVERGENT B1 ;  /* 0x0000000000017941 */ /* 0x000fea0003800200 */
.L_x_27545:
        /* <DEDUP_REMOVED lines=61> */
.L_x_27543:
[----:B------:R-:W-:Y:S05]  /*10b40*/  BSYNC.RECONVERGENT B0 ;  /* 0x0000000000007941 */ /* 0x000fea0003800200 */
.L_x_27542:
        /* <DEDUP_REMOVED lines=11> */
.L_x_27466:
        /* <DEDUP_REMOVED lines=16> */
.L_x_27550:
        /* <DEDUP_REMOVED lines=13> */
.L_x_27552:
[----:B------:R-:W-:Y:S05]  /*10dd0*/  BSYNC.RECONVERGENT B1 ;  /* 0x0000000000017941 */ /* 0x000fea0003800200 */
.L_x_27551:
        /* <DEDUP_REMOVED lines=61> */
.L_x_27549:
[----:B------:R-:W-:Y:S05]  /*111b0*/  BSYNC.RECONVERGENT B0 ;  /* 0x0000000000007941 */ /* 0x000fea0003800200 */
.L_x_27548:
[----:B------:R-:W-:Y:S01]  /*111c0*/  ISETP.NE.AND P2, PT, R22, 0x1, PT ;  /* 0x000000011600780c */ /* 0x000fe20003f45270 */
[----:B------:R-:W-:Y:S01]  /*111d0*/  BSSY.RECONVERGENT B0, `(.L_x_27553) ;  /* 0x000005c000007945 */ /* 0x000fe20003800200 */
[----:B------:R-:W-:Y:S01]  /*111e0*/  I2FP.F32.U32 R0, R20 ;  /* 0x0000001400007245 */ /* 0x000fe20000201000 */
[----:B------:R-:W-:Y:S02]  /*111f0*/  HFMA2 R24, -RZ, RZ, 0, 1.1920928955078125e-07 ;  /* 0x00000002ff187431 */ /* 0x000fe400000001ff */
[----:B-----5:R-:W-:Y:S02]  /*11200*/  HADD2.F32 R21, -RZ, R16.H0_H0 ;  /* 0x20000010ff157230 */ /* 0x020fe40000004100 */
        /* <DEDUP_REMOVED lines=13> */
.L_x_27555:
        /* <DEDUP_REMOVED lines=13> */
.L_x_27557:
[----:B------:R-:W-:Y:S05]  /*113b0*/  BSYNC.RECONVERGENT B1 ;  /* 0x0000000000017941 */ /* 0x000fea0003800200 */
.L_x_27556:
        /* <DEDUP_REMOVED lines=61> */
.L_x_27554:
[----:B------:R-:W-:Y:S05]  /*11790*/  BSYNC.RECONVERGENT B0 ;  /* 0x0000000000007941 */ /* 0x000fea0003800200 */
.L_x_27553:
[----:B------:R-:W-:Y:S01]  /*117a0*/  ISETP.NE.AND P2, PT, R24, 0x1, PT ;  /* 0x000000011800780c */ /* 0x000fe20003f45270 */
[----:B------:R-:W-:Y:S01]  /*117b0*/  BSSY.RECONVERGENT B0, `(.L_x_27558) ;  /* 0x000005c000007945 */ /* 0x000fe20003800200 */
[----:B------:R-:W-:Y:S01]  /*117c0*/  I2FP.F32.U32 R0, R0 ;  /* 0x0000000000007245 */ /* 0x000fe20000201000 */
[----:B------:R-:W-:Y:S02]  /*117d0*/  HADD2.F32 R23, -RZ, R16.H1_H1 ;  /* 0x30000010ff177230 */ /* 0x000fe40000004100 */
        /* <DEDUP_REMOVED lines=14> */
.L_x_27560:
        /* <DEDUP_REMOVED lines=13> */
.L_x_27562:
[----:B------:R-:W-:Y:S05]  /*11990*/  BSYNC.RECONVERGENT B1 ;  /* 0x0000000000017941 */ /* 0x000fea0003800200 */
.L_x_27561:
        /* <DEDUP_REMOVED lines=61> */
.L_x_27559:
[----:B------:R-:W-:Y:S05]  /*11d70*/  BSYNC.RECONVERGENT B0 ;  /* 0x0000000000007941 */ /* 0x000fea0003800200 */
.L_x_27558:
[----:B------:R-:W-:Y:S01]  /*11d80*/  ISETP.NE.AND P2, PT, R22, 0x1, PT ;  /* 0x000000011600780c */ /* 0x000fe20003f45270 */
[----:B------:R-:W-:Y:S01]  /*11d90*/  BSSY.RECONVERGENT B0, `(.L_x_27563) ;  /* 0x000005c000007945 */ /* 0x000fe20003800200 */
[----:B------:R-:W-:Y:S01]  /*11da0*/  I2FP.F32.U32 R0, R0 ;  /* 0x0000000000007245 */ /* 0x000fe20000201000 */
[----:B------:R-:W-:Y:S02]  /*11db0*/  HADD2.F32 R25, -RZ, R17.H0_H0 ;  /* 0x20000011ff197230 */ /* 0x000fe40000004100 */
        /* <DEDUP_REMOVED lines=14> */
.L_x_27565:
        /* <DEDUP_REMOVED lines=13> */
.L_x_27567:
[----:B------:R-:W-:Y:S05]  /*11f70*/  BSYNC.RECONVERGENT B1 ;  /* 0x0000000000017941 */ /* 0x000fea0003800200 */
.L_x_27566:
        /* <DEDUP_REMOVED lines=61> */
.L_x_27564:
[----:B------:R-:W-:Y:S05]  /*12350*/  BSYNC.RECONVERGENT B0 ;  /* 0x0000000000007941 */ /* 0x000fea0003800200 */
.L_x_27563:
[----:B------:R-:W-:Y:S01]  /*12360*/  ISETP.NE.AND P2, PT, R26, 0x1, PT ;  /* 0x000000011a00780c */ /* 0x000fe20003f45270 */
[----:B------:R-:W-:Y:S01]  /*12370*/  BSSY.RECONVERGENT B0, `(.L_x_27568) ;  /* 0x000005c000007945 */ /* 0x000fe20003800200 */
[----:B------:R-:W-:Y:S01]  /*12380*/  I2FP.F32.U32 R0, R0 ;  /* 0x0000000000007245 */ /* 0x000fe20000201000 */
[----:B------:R-:W-:Y:S02]  /*12390*/  HFMA2 R22, -RZ, RZ, 0, 1.1920928955078125e-07 ;  /* 0x00000002ff167431 */ /* 0x000fe400000001ff */
[----:B------:R-:W-:Y:S02]  /*123a0*/  HADD2.F32 R17, -RZ, R17.H1_H1 ;  /* 0x30000011ff117230 */ /* 0x000fe40000004100 */
        /* <DEDUP_REMOVED lines=13> */
.L_x_27570:
        /* <DEDUP_REMOVED lines=13> */
.L_x_27572:
[----:B------:R-:W-:Y:S05]  /*12550*/  BSYNC.RECONVERGENT B1 ;  /* 0x0000000000017941 */ /* 0x000fea0003800200 */
.L_x_27571:
        /* <DEDUP_REMOVED lines=61> */
.L_x_27569:
[----:B------:R-:W-:Y:S05]  /*12930*/  BSYNC.RECONVERGENT B0 ;  /* 0x0000000000007941 */ /* 0x000fea0003800200 */
.L_x_27568:
[----:B------:R-:W-:Y:S01]  /*12940*/  ISETP.NE.AND P3, PT, R22, 0x1, PT ;  /* 0x000000011600780c */ /* 0x000fe20003f65270 */
[----:B------:R-:W-:Y:S01]  /*12950*/  BSSY.RECONVERGENT B0, `(.L_x_27573) ;  /* 0x000005b000007945 */ /* 0x000fe20003800200 */
[----:B------:R-:W-:Y:S01]  /*12960*/  I2FP.F32.U32 R0, R0 ;  /* 0x0000000000007245 */ /* 0x000fe20000201000 */
[----:B------:R-:W-:Y:S02]  /*12970*/  HADD2.F32 R27, -RZ, R18.H0_H0 ;  /* 0x20000012ff1b7230 */ /* 0x000fe40000004100 */
        /* <DEDUP_REMOVED lines=13> */
.L_x_27575:
        /* <DEDUP_REMOVED lines=13> */
.L_x_27577:
[----:B------:R-:W-:Y:S05]  /*12b20*/  BSYNC.RECONVERGENT B1 ;  /* 0x0000000000017941 */ /* 0x000fea0003800200 */
.L_x_27576:
        /* <DEDUP_REMOVED lines=61> */
.L_x_27574:
[----:B------:R-:W-:Y:S05]  /*12f00*/  BSYNC.RECONVERGENT B0 ;  /* 0x0000000000007941 */ /* 0x000fea0003800200 */
.L_x_27573:
        /* <DEDUP_REMOVED lines=17> */
.L_x_27580:
        /* <DEDUP_REMOVED lines=13> */
.L_x_27582:
[----:B------:R-:W-:Y:S05]  /*130f0*/  BSYNC.RECONVERGENT B1 ;  /* 0x0000000000017941 */ /* 0x000fea0003800200 */
.L_x_27581:
        /* <DEDUP_REMOVED lines=61> */
.L_x_27579:
[----:B------:R-:W-:Y:S05]  /*134d0*/  BSYNC.RECONVERGENT B0 ;  /* 0x0000000000007941 */ /* 0x000fea0003800200 */
.L_x_27578:
        /* <DEDUP_REMOVED lines=17> */
.L_x_27585:
        /* <DEDUP_REMOVED lines=13> */
.L_x_27587:
[----:B------:R-:W-:Y:S05]  /*136c0*/  BSYNC.RECONVERGENT B1 ;  /* 0x0000000000017941 */ /* 0x000fea0003800200 */
.L_x_27586:
        /* <DEDUP_REMOVED lines=61> */
.L_x_27584:
[----:B------:R-:W-:Y:S05]  /*13aa0*/  BSYNC.RECONVERGENT B0 ;  /* 0x0000000000007941 */ /* 0x000fea0003800200 */
.L_x_27583:
[----:B------:R-:W-:Y:S01]  /*13ab0*/  P2R R22, PR, RZ, 0x2 ;  /* 0x00000002ff167803 */ /* 0x000fe20000000000 */
[----:B------:R-:W-:Y:S01]  /*13ac0*/  FMUL.FTZ R21, R21, R232 ;  /* 0x000000e815157220 */ /* 0x000fe20000410000 */
[----:B------:R-:W-:Y:S01]  /*13ad0*/  I2FP.F32.U32 R0, R18 ;  /* 0x0000001200007245 */ /* 0x000fe20000201000 */
[----:B------:R-:W-:Y:S01]  /*13ae0*/  HADD2.F32 R19, -RZ, R19.H1_H1 ;  /* 0x30000013ff137230 */ /* 0x000fe20000004100 */
        /* <DEDUP_REMOVED lines=33> */
.L_x_27547:
[----:B------:R-:W-:Y:S01]  /*13d00*/  SEL R19, RZ, 0x1000000, !P5 ;  /* 0x01000000ff137807 */ /* 0x000fe20006800000 */
[----:B------:R-:W0:Y:S01]  /*13d10*/  @P1 LDC.64 R22, c[0x0][0x3a0] ;  /* 0x0000e800ff161b82 */ /* 0x000e220000000a00 */
[----:B------:R-:W-:Y:S01]  /*13d20*/  SEL R18, RZ, 0x10000, !P4 ;  /* 0x00010000ff127807 */ /* 0x000fe20006000000 */
[----:B------:R-:W-:Y:S01]  /*13d30*/  VIADD R230, R234, 0x40 ;  /* 0x00000040eae67836 */ /* 0x000fe20000000000 */
[----:B------:R-:W-:Y:S02]  /*13d40*/  SEL R27, RZ, 0x100, !P3 ;  /* 0x00000100ff1b7807 */ /* 0x000fe40005800000 */
[----:B------:R-:W-:Y:S02]  /*13d50*/  ISETP.NE.AND P5, PT, R16, RZ, PT ;  /* 0x000000ff1000720c */ /* 0x000fe40003fa5270 */
[----:B------:R-:W-:Y:S01]  /*13d60*/  ISETP.NE.AND P4, PT, R24, RZ, PT ;  /* 0x000000ff1800720c */ /* 0x000fe20003f85270 */
[----:B------:R-:W-:Y:S01]  /*13d70*/  IMAD.WIDE.U32 R24, R231, 0x8, R236 ;  /* 0x00000008e7187825 */ /* 0x000fe200078e00ec */
[----:B------:R-:W-:-:S02]  /*13d80*/  ISETP.NE.AND P3, PT, R28, RZ, PT ;  /* 0x000000ff1c00720c */ /* 0x000fc40003f65270 */
[----:B------:R-:W-:Y:S02]  /*13d90*/  SEL R17, RZ, 0x10000, !P4 ;  /* 0x00010000ff117807 */ /* 0x000fe40006000000 */
[----:B------:R-:W-:Y:S02]  /*13da0*/  SEL R16, RZ, 0x1000000, !P3 ;  /* 0x01000000ff107807 */ /* 0x000fe40005800000 */
[----:B------:R-:W-:Y:S02]  /*13db0*/  SEL R0, RZ, 0x100, !P5 ;  /* 0x00000100ff007807 */ /* 0x000fe40006800000 */
[----:B------:R-:W-:Y:S02]  /*13dc0*/  ISETP.NE.AND P6, PT, R20, RZ, PT ;  /* 0x000000ff1400720c */ /* 0x000fe40003fc5270 */
[----:B------:R-:W-:Y:S01]  /*13dd0*/  LOP3.LUT R27, R27, R19, R18, 0xfe, !PT ;  /* 0x000000131b1b7212 */ /* 0x000fe200078efe12 */
[----:B------:R-:W-:Y:S01]  /*13de0*/  IMAD.WIDE.U32 R18, R231, 0x20, R238 ;  /* 0x00000020e7127825 */ /* 0x000fe200078e00ee */
[----:B------:R-:W-:Y:S01]  /*13df0*/  LOP3.LUT R0, R0, R16, R17, 0xfe, !PT ;  /* 0x0000001000007212 */ /* 0x000fe200078efe11 */
[----:B------:R-:W1:Y:S01]  /*13e00*/  @P0 LDC.64 R20, c[0x0][0x398] ;  /* 0x0000e600ff140b82 */ /* 0x000e620000000a00 */
        /* <DEDUP_REMOVED lines=31> */
.L_x_27588:
[----:B------:R2:W5:Y:S04]  /*14000*/  @P0 LDG.E.128 R84, desc[UR6][R20.64] ;  /* 0x0000000614540981 */ /* 0x000568000c1e1d00 */
[----:B------:R2:W5:Y:S04]  /*14010*/  @P1 LDG.E.128 R80, desc[UR6][R22.64] ;  /* 0x0000000616501981 */ /* 0x000568000c1e1d00 */
[----:B------:R2:W5:Y:S04]  /*14020*/  @P1 LDG.E.128 R76, desc[UR6][R22.64+0x10] ;  /* 0x00001006164c1981 */ /* 0x000568000c1e1d00 */
[----:B01----:R-:W5:Y:S01]  /*14030*/  LDG.E.128 R16, desc[UR6][R16.64] ;  /* 0x0000000610107981 */ /* 0x003f62000c1e1d00 */
        /* <DEDUP_REMOVED lines=17> */
.L_x_27592:
        /* <DEDUP_REMOVED lines=13> */
.L_x_27594:
[----:B------:R-:W-:Y:S05]  /*14220*/  BSYNC.RECONVERGENT B1 ;  /* 0x0000000000017941 */ /* 0x000fea0003800200 */
.L_x_27593:
        /* <DEDUP_REMOVED lines=61> */
.L_x_27591:
[----:B------:R-:W-:Y:S05]  /*14600*/  BSYNC.RECONVERGENT B0 ;  /* 0x0000000000007941 */ /* 0x000fea0003800200 */
.L_x_27590:
[----:B------:R-:W-:Y:S01]  /*14610*/  ISETP.NE.AND P2, PT, R4, 0x1, PT ;  /* 0x000000010400780c */ /* 0x000fe20003f45270 */
[----:B------:R-:W-:Y:S01]  /*14620*/  BSSY.RECONVERGENT B0, `(.L_x_27595) ;  /* 0x000005d000007945 */ /* 0x000fe20003800200 */
[----:B------:R-:W-:Y:S01]  /*14630*/  I2FP.F32.U32 R2, R3 ;  /* 0x0000000300027245 */ /* 0x000fe20000201000 */
[----:B-----5:R-:W-:Y:S02]  /*14640*/  HADD2.F32 R3, -RZ, R16.H0_H0 ;  /* 0x20000010ff037230 */ /* 0x020fe40000004100 */
[----:B------:R-:W-:Y:S02]  /*14650*/  HFMA2 R5, -RZ, RZ, 0, 1.1920928955078125e-07 ;  /* 0x00000002ff057431 */ /* 0x000fe400000001ff */
[----:B------:R-:W-:Y:S01]  /*14660*/  FFMA.FTZ R2, R2, R235, 1.1641532182693481445e-10 ;  /* 0x2f00000002027423 */ /* 0x000fe200000100eb */
[----:B------:R-:W-:-:S04]  /*14670*/  FMUL.FTZ R10, R3, R232 ;  /* 0x000000e8030a7220 */ /* 0x000fc80000410000 */
[----:B------:R-:W-:Y:S01]  /*14680*/  FSETP.LE.FTZ.AND P4, PT, R2, R233, PT ;  /* 0x000000e90200720b */ /* 0x000fe20003f93000 */
[----:B------:R-:W-:-:S03]  /*14690*/  IMAD.MOV.U32 R2, RZ, RZ, R12 ;  /* 0x000000ffff027224 */ /* 0x000fc600078e000c */
        /* <DEDUP_REMOVED lines=10> */
.L_x_27597:
        /* <DEDUP_REMOVED lines=13> */
.L_x_27599:
[----:B------:R-:W-:Y:S05]  /*14810*/  BSYNC.RECONVERGENT B1 ;  /* 0x0000000000017941 */ /* 0x000fea0003800200 */
.L_x_27598:
        /* <DEDUP_REMOVED lines=61> */
.L_x_27596:
[----:B------:R-:W-:Y:S05]  /*14bf0*/  BSYNC.RECONVERGENT B0 ;  /* 0x0000000000007941 */ /* 0x000fea0003800200 */
.L_x_27595:
[----:B------:R-:W-:Y:S01]  /*14c00*/  I2FP.F32.U32 R2, R2 ;  /* 0x0000000200027245 */ /* 0x000fe20000201000 */
[----:B------:R-:W-:Y:S01]  /*14c10*/  HADD2.F32 R3, -RZ, R84.H0_H0 ;  /* 0x20000054ff037230 */ /* 0x000fe20000004100 */
        /* <DEDUP_REMOVED lines=21> */
.L_x_27602:
        /* <DEDUP_REMOVED lines=13> */
.L_x_27604:
[----:B------:R-:W-:Y:S05]  /*14e40*/  BSYNC.RECONVERGENT B1 ;  /* 0x0000000000017941 */ /* 0x000fea0003800200 */
.L_x_27603:
        /* <DEDUP_REMOVED lines=55> */
[----:B------:R-:W-:-:S03]  /*151c0*/  MOV R12, R6 ;  /* 0x00000006000c7202 */ /* 0x000fc60000000f00 */
[----:B------:R-:W-:Y:S01]  /*151d0*/  HFMA2 R6, -RZ, RZ, 0, 0 ;  /* 0x00000000ff067431 */ /* 0x000fe200000001ff */
[----:B------:R-:W-:Y:S01]  /*151e0*/  LOP3.LUT R15, R2, UR15, R7, 0x96, !PT ;  /* 0x0000000f020f7c12 */ /* 0x000fe2000f8e9607 */
[----:B------:R-:W-:Y:S01]  /*151f0*/  IMAD.MOV.U32 R2, RZ, RZ, R0 ;  /* 0x000000ffff027224 */ /* 0x000fe200078e0000 */
[----:B------:R-:W-:Y:S01]  /*15200*/  LOP3.LUT R14, R14, UR16, R5, 0x96, !PT ;  /* 0x000000100e0e7c12 */ /* 0x000fe2000f8e9605 */
[----:B------:R-:W-:-:S07]  /*15210*/  IMAD.MOV.U32 R0, RZ, RZ, R4 ;  /* 0x000000ffff007224 */ /* 0x000fce00078e0004 */
.L_x_27601:
[----:B------:R-:W-:Y:S05]  /*15220*/  BSYNC.RECONVERGENT B0 ;  /* 0x0000000000007941 */ /* 0x000fea0003800200 */
.L_x_27600:
[----:B------:R-:W-:Y:S01]  /*15230*/  ISETP.NE.AND P2, PT, R6, 0x1, PT ;  /* 0x000000010600780c */ /* 0x000fe20003f45270 */
[----:B------:R-:W-:Y:S01]  /*15240*/  HADD2.F32 R3, -RZ, R16.H1_H1 ;  /* 0x30000010ff037230 */ /* 0x000fe20000004100 */
[----:B------:R-:W-:Y:S01]  /*15250*/  I2FP.F32.U32 R2, R2 ;  /* 0x0000000200027245 */ /* 0x000fe20000201000 */
[----:B------:R-:W-:Y:S01]  /*15260*/  BSSY.RECONVERGENT B0, `(.L_x_27605) ;  /* 0x000005b000007945 */ /* 0x000fe20003800200 */
[----:B------:R-:W-:Y:S02]  /*15270*/  IMAD.MOV.U32 R5, RZ, RZ, 0x2 ;  /* 0x00000002ff057424 */ /* 0x000fe400078e00ff */
[----:B------:R-:W-:Y:S02]  /*15280*/  IMAD.MOV.U32 R4, RZ, RZ, R12 ;  /* 0x000000ffff047224 */ /* 0x000fe400078e000c */
[----:B------:R-:W-:-:S05]  /*15290*/  FFMA.FTZ R2, R2, R235, 1.1641532182693481445e-10 ;  /* 0x2f00000002027423 */ /* 0x000fca00000100eb */
        /* <DEDUP_REMOVED lines=12> */
.L_x_27607:
        /* <DEDUP_REMOVED lines=13> */
.L_x_27609:
[----:B------:R-:W-:Y:S05]  /*15430*/  BSYNC.RECONVERGENT B1 ;  /* 0x0000000000017941 */ /* 0x000fea0003800200 */
.L_x_27608:
        /* <DEDUP_REMOVED lines=53> */
[----:B------:R-:W-:Y:S01]  /*15790*/  IMAD.WIDE.U32 R14, R15, -0x326172a9, RZ ;  /* 0xcd9e8d570f0e7825 */ /* 0x000fe200078e00ff */
[----:B------:R-:W-:-:S03]  /*157a0*/  UIADD3 UR15, UPT, UPT, UR4, -0x700cb87f, URZ ;  /* 0x8ff34781040f7890 */ /* 0x000fc6000fffe0ff */
[----:B------:R-:W-:-:S03]  /*157b0*/  IMAD.WIDE.U32 R8, R8, -0x2daee0ad, RZ ;  /* 0xd2511f5308087825 */ /* 0x000fc600078e00ff */
[----:B------:R-:W-:Y:S01]  /*157c0*/  LOP3.LUT R15, R6, UR15, R15, 0x96, !PT ;  /* 0x0000000f060f7c12 */ /* 0x000fe2000f8e960f */
[----:B------:R-:W-:Y:S01]  /*157d0*/  IMAD.MOV.U32 R12, RZ, RZ, R14 ;  /* 0x000000ffff0c7224 */ /* 0x000fe200078e000e */
[----:B------:R-:W-:Y:S02]  /*157e0*/  LOP3.LUT R14, R4, UR16, R9, 0x96, !PT ;  /* 0x00000010040e7c12 */ /* 0x000fe4000f8e9609 */
[----:B------:R-:W-:Y:S01]  /*157f0*/  MOV R4, R0 ;  /* 0x0000000000047202 */ /* 0x000fe20000000f00 */
[----:B------:R-:W-:-:S07]  /*15800*/  IMAD.MOV.U32 R0, RZ, RZ, R8 ;  /* 0x000000ffff007224 */ /* 0x000fce00078e0008 */
.L_x_27606:
[----:B------:R-:W-:Y:S05]  /*15810*/  BSYNC.RECONVERGENT B0 ;  /* 0x0000000000007941 */ /* 0x000fea0003800200 */
.L_x_27605:
[----:B------:R-:W-:Y:S01]  /*15820*/  I2FP.F32.U32 R4, R4 ;  /* 0x0000000400047245 */ /* 0x000fe20000201000 */
[----:B------:R-:W-:Y:S01]  /*15830*/  HADD2.F32 R3, -RZ, R84.H1_H1 ;  /* 0x30000054ff037230 */ /* 0x000fe20000004100 */
        /* <DEDUP_REMOVED lines=21> */
.L_x_27612:
        /* <DEDUP_REMOVED lines=13> */
.L_x_27614:
[----:B------:R-:W-:Y:S05]  /*15a60*/  BSYNC.RECONVERGENT B1 ;  /* 0x0000000000017941 */ /* 0x000fea0003800200 */
.L_x_27613:
        /* <DEDUP_REMOVED lines=61> */
.L_x_27611:
[----:B------:R-:W-:Y:S05]  /*15e40*/  BSYNC.RECONVERGENT B0 ;  /* 0x0000000000007941 */ /* 0x000fea0003800200 */
.L_x_27610:
        /* <DEDUP_REMOVED lines=19> */
.L_x_27617:
        /* <DEDUP_REMOVED lines=13> */
.L_x_27619:
[----:B------:R-:W-:Y:S05]  /*16050*/  BSYNC.RECONVERGENT B1 ;  /* 0x0000000000017941 */ /* 0x000fea0003800200 */
.L_x_27618:
        /* <DEDUP_REMOVED lines=53> */
[----:B------:R-:W-:Y:S01]  /*163b0*/  IMAD.WIDE.U32 R14, R14, -0x326172a9, RZ ;  /* 0xcd9e8d570e0e7825 */ /* 0x000fe200078e00ff */
[----:B------:R-:W-:-:S03]  /*163c0*/  UIADD3 UR15, UPT, UPT, UR4, -0x700cb87f, URZ ;  /* 0x8ff34781040f7890 */ /* 0x000fc6000fffe0ff */
[----:B------:R-:W-:Y:S01]  /*163d0*/  IMAD.WIDE.U32 R22, R22, -0x2daee0ad, RZ ;  /* 0xd2511f5316167825 */ /* 0x000fe200078e00ff */
[----:B------:R-:W-:Y:S02]  /*163e0*/  MOV R12, R14 ;  /* 0x0000000e000c7202 */ /* 0x000fe40000000f00 */
[----:B------:R-:W-:Y:S02]  /*163f0*/  LOP3.LUT R15, R6, UR15, R15, 0x96, !PT ;  /* 0x0000000f060f7c12 */ /* 0x000fe4000f8e960f */
[----:B------:R-:W-:Y:S01]  /*16400*/  LOP3.LUT R14, R4, UR16, R23, 0x96, !PT ;  /* 0x00000010040e7c12 */ /* 0x000fe2000f8e9617 */
[----:B------:R-:W-:Y:S02]  /*16410*/  IMAD.MOV.U32 R4, RZ, RZ, R0 ;  /* 0x000000ffff047224 */ /* 0x000fe400078e0000 */
[----:B------:R-:W-:-:S07]  /*16420*/  IMAD.MOV.U32 R0, RZ, RZ, R22 ;  /* 0x000000ffff007224 */ /* 0x000fce00078e0016 */
.L_x_27616:
[----:B------:R-:W-:Y:S05]  /*16430*/  BSYNC.RECONVERGENT B0 ;  /* 0x0000000000007941 */ /* 0x000fea0003800200 */
.L_x_27615:
[----:B------:R-:W-:Y:S01]  /*16440*/  I2FP.F32.U32 R4, R4 ;  /* 0x0000000400047245 */ /* 0x000fe20000201000 */
[----:B------:R-:W-:Y:S01]  /*16450*/  HADD2.F32 R3, -RZ, R85.H0_H0 ;  /* 0x20000055ff037230 */ /* 0x000fe20000004100 */
[----:B------:R-:W-:Y:S01]  /*16460*/  ISETP.NE.AND P3, PT, R5, 0x1, PT ;  /* 0x000000010500780c */ /* 0x000fe20003f65270 */
[----:B------:R-:W-:Y:S02]  /*16470*/  BSSY.RECONVERGENT B0, `(.L_x_27620) ;  /* 0x000005f000007945 */ /* 0x000fe40003800200 */
[----:B------:R-:W-:Y:S01]  /*16480*/  FFMA.FTZ R4, R4, R235, 1.1641532182693481445e-10 ;  /* 0x2f00000004047423 */ /* 0x000fe200000100eb */
[----:B------:R-:W-:Y:S01]  /*16490*/  FMUL.FTZ R58, R3, R232 ;  /* 0x000000e8033a7220 */ /* 0x000fe20000410000 */
[----:B------:R-:W-:Y:S01]  /*164a0*/  FSEL R3, R2, RZ, P4 ;  /* 0x000000ff02037208 */ /* 0x000fe20002000000 */
[----:B------:R-:W-:Y:S02]  /*164b0*/  IMAD.MOV.U32 R2, RZ, RZ, R12 ;  /* 0x000000ffff027224 */ /* 0x000fe400078e000c */
[----:B------:R-:W-:Y:S01]  /*164c0*/  FSETP.GTU.FTZ.AND P2, PT, R4, R233, PT ;  /* 0x000000e90400720b */ /* 0x000fe20003f5c000 */
[----:B------:R-:W-:-:S03]  /*164d0*/  IMAD.MOV.U32 R4, RZ, RZ, 0x2 ;  /* 0x00000002ff047424 */ /* 0x000fc600078e00ff */
        /* <DEDUP_REMOVED lines=13> */
.L_x_27622:
        /* <DEDUP_REMOVED lines=13> */
.L_x_27624:
[----:B------:R-:W-:Y:S05]  /*16680*/  BSYNC.RECONVERGENT B1 ;  /* 0x0000000000017941 */ /* 0x000fea0003800200 */
.L_x_27623:
        /* <DEDUP_REMOVED lines=61> */
.L_x_27621:
[----:B------:R-:W-:Y:S05]  /*16a60*/  BSYNC.RECONVERGENT B0 ;  /* 0x0000000000007941 */ /* 0x000fea0003800200 */
.L_x_27620:
[----:B------:R-:W-:Y:S01]  /*16a70*/  ISETP.NE.AND P2, PT, R4, 0x1, PT ;  /* 0x000000010400780c */ /* 0x000fe20003f45270 */
[----:B------:R-:W-:Y:S01]  /*16a80*/  HADD2.F32 R17, -RZ, R17.H1_H1 ;  /* 0x30000011ff117230 */ /* 0x000fe20000004100 */
[----:B------:R-:W-:Y:S01]  /*16a90*/  I2FP.F32.U32 R2, R2 ;  /* 0x0000000200027245 */ /* 0x000fe20000201000 */
[----:B------:R-:W-:Y:S01]  /*16aa0*/  BSSY.RECONVERGENT B0, `(.L_x_27625) ;  /* 0x000005b000007945 */ /* 0x000fe20003800200 */
[----:B------:R-:W-:Y:S02]  /*16ab0*/  HFMA2 R5, -RZ, RZ, 0, 1.1920928955078125e-07 ;  /* 0x00000002ff057431 */ /* 0x000fe400000001ff */
        /* <DEDUP_REMOVED lines=14> */
.L_x_27627:
        /* <DEDUP_REMOVED lines=13> */
.L_x_27629:
[----:B------:R-:W-:Y:S05]  /*16c70*/  BSYNC.RECONVERGENT B1 ;  /* 0x0000000000017941 */ /* 0x000fea0003800200 */
.L_x_27628:
        /* <DEDUP_REMOVED lines=61> */
.L_x_27626:
[----:B------:R-:W-:Y:S05]  /*17050*/  BSYNC.RECONVERGENT B0 ;  /* 0x0000000000007941 */ /* 0x000fea0003800200 */
.L_x_27625:
        /* <DEDUP_REMOVED lines=23> */
.L_x_27632:
        /* <DEDUP_REMOVED lines=13> */
.L_x_27634:
[----:B------:R-:W-:Y:S05]  /*172a0*/  BSYNC.RECONVERGENT B1 ;  /* 0x0000000000017941 */ /* 0x000fea0003800200 */
.L_x_27633:
        /* <DEDUP_REMOVED lines=61> */
.L_x_27631:
[----:B------:R-:W-:Y:S05]  /*17680*/  BSYNC.RECONVERGENT B0 ;  /* 0x0000000000007941 */ /* 0x000fea0003800200 */
.L_x_27630:
[----:B------:R-:W-:Y:S01]  /*17690*/  ISETP.NE.AND P3, PT, R6, 0x1, PT ;  /* 0x000000010600780c */ /* 0x000fe20003f65270 */
[----:B------:R-:W-:Y:S01]  /*176a0*/  HADD2.F32 R3, -RZ, R18.H0_H0 ;  /* 0x20000012ff037230 */ /* 0x000fe20000004100 */
[----:B------:R-:W-:Y:S01]  /*176b0*/  I2FP.F32.U32 R2, R2 ;  /* 0x0000000200027245 */ /* 0x000fe20000201000 */
[----:B------:R-:W-:Y:S01]  /*176c0*/  BSSY.RECONVERGENT B0, `(.L_x_27635) ;  /* 0x000005a000007945 */ /* 0x000fe20003800200 */
[----:B------:R-:W-:Y:S02]  /*176d0*/  IMAD.MOV.U32 R5, RZ, RZ, 0x2 ;  /* 0x00000002ff057424 */ /* 0x000fe400078e00ff */
[----:B------:R-:W-:Y:S02]  /*176e0*/  IMAD.MOV.U32 R4, RZ, RZ, R12 ;  /* 0x000000ffff047224 */ /* 0x000fe400078e000c */
[----:B------:R-:W-:-:S05]  /*176f0*/  FFMA.FTZ R2, R2, R235, 1.1641532182693481445e-10 ;  /* 0x2f00000002027423 */ /* 0x000fca00000100eb */
        /* <DEDUP_REMOVED lines=11> */
.L_x_27637:
        /* <DEDUP_REMOVED lines=13> */
.L_x_27639:
[----:B------:R-:W-:Y:S05]  /*17880*/  BSYNC.RECONVERGENT B1 ;  /* 0x0000000000017941 */ /* 0x000fea0003800200 */
.L_x_27638:
        /* <DEDUP_REMOVED lines=61> */
.L_x_27636:
[----:B------:R-:W-:Y:S05]  /*17c60*/  BSYNC.RECONVERGENT B0 ;  /* 0x0000000000007941 */ /* 0x000fea0003800200 */
.L_x_27635:
        /* <DEDUP_REMOVED lines=23> */
.L_x_27642:
        /* <DEDUP_REMOVED lines=13> */
.L_x_27644:
[----:B------:R-:W-:Y:S05]  /*17eb0*/  BSYNC.RECONVERGENT B1 ;  /* 0x0000000000017941 */ /* 0x000fea0003800200 */
.L_x_27643:
        /* <DEDUP_REMOVED lines=60> */
[----:B------:R-:W-:-:S07]  /*18280*/  MOV R0, R22 ;  /* 0x0000001600007202 */ /* 0x000fce0000000f00 */
.L_x_27641:
[----:B------:R-:W-:Y:S05]  /*18290*/  BSYNC.RECONVERGENT B0 ;  /* 0x0000000000007941 */ /* 0x000fea0003800200 */
.L_x_27640:
        /* <DEDUP_REMOVED lines=18> */
.L_x_27647:
        /* <DEDUP_REMOVED lines=13> */
.L_x_27649:
[----:B------:R-:W-:Y:S05]  /*18490*/  BSYNC.RECONVERGENT B1 ;  /* 0x0000000000017941 */ /* 0x000fea0003800200 */
.L_x_27648:
        /* <DEDUP_REMOVED lines=61> */
.L_x_27646:
[----:B------:R-:W-:Y:S05]  /*18870*/  BSYNC.RECONVERGENT B0 ;  /* 0x0000000000007941 */ /* 0x000fea0003800200 */
.L_x_27645:
        /* <DEDUP_REMOVED lines=23> */
.L_x_27652:
        /* <DEDUP_REMOVED lines=13> */
.L_x_27654:
[----:B------:R-:W-:Y:S05]  /*18ac0*/  BSYNC.RECONVERGENT B1 ;  /* 0x0000000000017941 */ /* 0x000fea0003800200 */
.L_x_27653:
        /* <DEDUP_REMOVED lines=61> */
.L_x_27651:
[----:B------:R-:W-:Y:S05]  /*18ea0*/  BSYNC.RECONVERGENT B0 ;  /* 0x0000000000007941 */ /* 0x000fea0003800200 */
.L_x_27650:
[----:B------:R-:W-:Y:S01]  /*18eb0*/  ISETP.NE.AND P5, PT, R21, 0x1, PT ;  /* 0x000000011500780c */ /* 0x000fe20003fa5270 */
[----:B------:R-:W-:Y:S01]  /*18ec0*/  HADD2.F32 R3, -RZ, R19.H0_H0 ;  /* 0x20000013ff037230 */ /* 0x000fe20000004100 */
        /* <DEDUP_REMOVED lines=16> */
.L_x_27657:
        /* <DEDUP_REMOVED lines=13> */
.L_x_27659:
[----:B------:R-:W-:Y:S05]  /*190a0*/  BSYNC.RECONVERGENT B1 ;  /* 0x0000000000017941 */ /* 0x000fea0003800200 */
.L_x_27658:
        /* <DEDUP_REMOVED lines=61> */
.L_x_27656:
[----:B------:R-:W-:Y:S05]  /*19480*/  BSYNC.RECONVERGENT B0 ;  /* 0x0000000000007941 */ /* 0x000fea0003800200 */
.L_x_27655:
        /* <DEDUP_REMOVED lines=23> */
.L_x_27662:
        /* <DEDUP_REMOVED lines=13> */
.L_x_27664:
[----:B------:R-:W-:Y:S05]  /*196d0*/  BSYNC.RECONVERGENT B1 ;  /* 0x0000000000017941 */ /* 0x000fea0003800200 */
.L_x_27663:
        /* <DEDUP_REMOVED lines=61> */
.L_x_27661:
[----:B------:R-:W-:Y:S05]  /*19ab0*/  BSYNC.RECONVERGENT B0 ;  /* 0x0000000000007941 */ /* 0x000fea0003800200 */
.L_x_27660:
        /* <DEDUP_REMOVED lines=18> */
.L_x_27667:
        /* <DEDUP_REMOVED lines=15> */
.L_x_27669:
[----:B------:R-:W-:Y:S05]  /*19cd0*/  BSYNC.RECONVERGENT B1 ;  /* 0x0000000000017941 */ /* 0x000fea0003800200 */
.L_x_27668:
        /* <DEDUP_REMOVED lines=61> */
.L_x_27666:
[----:B------:R-:W-:Y:S05]  /*1a0b0*/  BSYNC.RECONVERGENT B0 ;  /* 0x0000000000007941 */ /* 0x000fea0003800200 */
.L_x_27665:
        /* <DEDUP_REMOVED lines=11> */
.L_x_27589:
        /* <DEDUP_REMOVED lines=16> */
.L_x_27673:
        /* <DEDUP_REMOVED lines=13> */
.L_x_27675:
[----:B------:R-:W-:Y:S05]  /*1a340*/  BSYNC.RECONVERGENT B1 ;  /* 0x0000000000017941 */ /* 0x000fea0003800200 */
.L_x_27674:
        /* <DEDUP_REMOVED lines=61> */
.L_x_27672:
[----:B------:R-:W-:Y:S05]  /*1a720*/  BSYNC.RECONVERGENT B0 ;  /* 0x0000000000007941 */ /* 0x000fea0003800200 */
.L_x_27671:
[----:B------:R-:W-:Y:S01]  /*1a730*/  ISETP.NE.AND P2, PT, R22, 0x1, PT ;  /* 0x000000011600780c */ /* 0x000fe20003f45270 */
[----:B------:R-:W-:Y:S01]  /*1a740*/  BSSY.RECONVERGENT B0, `(.L_x_27676) ;  /* 0x000005c000007945 */ /* 0x000fe20003800200 */
[----:B------:R-:W-:Y:S01]  /*1a750*/  I2FP.F32.U32 R2, R20 ;  /* 0x0000001400027245 */ /* 0x000fe20000201000 */
[----:B-----5:R-:W-:Y:S02]  /*1a760*/  HADD2.F32 R21, -RZ, R16.H0_H0 ;  /* 0x20000010ff157230 */ /* 0x020fe40000004100 */
        /* <DEDUP_REMOVED lines=14> */
.L_x_27678:
        /* <DEDUP_REMOVED lines=13> */
.L_x_27680:
[----:B------:R-:W-:Y:S05]  /*1a920*/  BSYNC.RECONVERGENT B1 ;  /* 0x0000000000017941 */ /* 0x000fea0003800200 */
.L_x_27679:
        /* <DEDUP_REMOVED lines=61> */
.L_x_27677:
[----:B------:R-:W-:Y:S05]  /*1ad00*/  BSYNC.RECONVERGENT B0 ;  /* 0x0000000000007941 */ /* 0x000fea0003800200 */
.L_x_27676:
        /* <DEDUP_REMOVED lines=18> */
.L_x_27683:
        /* <DEDUP_REMOVED lines=13> */
.L_x_27685:
[----:B------:R-:W-:Y:S05]  /*1af00*/  BSYNC.RECONVERGENT B1 ;  /* 0x0000000000017941 */ /* 0x000fea0003800200 */
.L_x_27684:
        /* <DEDUP_REMOVED lines=61> */
.L_x_27682:
[----:B------:R-:W-:Y:S05]  /*1b2e0*/  BSYNC.RECONVERGENT B0 ;  /* 0x0000000000007941 */ /* 0x000fea0003800200 */
.L_x_27681:
[----:B------:R-:W-:Y:S01]  /*1b2f0*/  ISETP.NE.AND P2, PT, R22, 0x1, PT ;  /* 0x000000011600780c */ /* 0x000fe20003f45270 */
[----:B------:R-:W-:Y:S01]  /*1b300*/  BSSY.RECONVERGENT B0, `(.L_x_27686) ;  /* 0x000005c000007945 */ /* 0x000fe20003800200 */
[----:B------:R-:W-:Y:S01]  /*1b310*/  I2FP.F32.U32 R2, R2 ;  /* 0x0000000200027245 */ /* 0x000fe20000201000 */
[----:B------:R-:W-:Y:S02]  /*1b320*/  HFMA2 R27, -RZ, RZ, 0, 1.1920928955078125e-07 ;  /* 0x00000002ff1b7431 */ /* 0x000fe400000001ff */
[----:B------:R-:W-:Y:S02]  /*1b330*/  HADD2.F32 R25, -RZ, R17.H0_H0 ;  /* 0x20000011ff197230 */ /* 0x000fe40000004100 */
        /* <DEDUP_REMOVED lines=13> */
.L_x_27688:
        /* <DEDUP_REMOVED lines=13> */
.L_x_27690:
[----:B------:R-:W-:Y:S05]  /*1b4e0*/  BSYNC.RECONVERGENT B1 ;  /* 0x0000000000017941 */ /* 0x000fea0003800200 */
.L_x_27689:
        /* <DEDUP_REMOVED lines=61> */
.L_x_27687:
[----:B------:R-:W-:Y:S05]  /*1b8c0*/  BSYNC.RECONVERGENT B0 ;  /* 0x0000000000007941 */ /* 0x000fea0003800200 */
.L_x_27686:
        /* <DEDUP_REMOVED lines=18> */
.L_x_27693:
        /* <DEDUP_REMOVED lines=13> */
.L_x_27695:
[----:B------:R-:W-:Y:S05]  /*1bac0*/  BSYNC.RECONVERGENT B1 ;  /* 0x0000000000017941 */ /* 0x000fea0003800200 */
.L_x_27694:
        /* <DEDUP_REMOVED lines=61> */
.L_x_27692:
[----:B------:R-:W-:Y:S05]  /*1bea0*/  BSYNC.RECONVERGENT B0 ;  /* 0x0000000000007941 */ /* 0x000fea0003800200 */
.L_x_27691:
        /* <DEDUP_REMOVED lines=17> */
.L_x_27698:
        /* <DEDUP_REMOVED lines=13> */
.L_x_27700:
[----:B------:R-:W-:Y:S05]  /*1c090*/  BSYNC.RECONVERGENT B1 ;  /* 0x0000000000017941 */ /* 0x000fea0003800200 */
.L_x_27699:
        /* <DEDUP_REMOVED lines=61> */
.L_x_27697:
[----:B------:R-:W-:Y:S05]  /*1c470*/  BSYNC.RECONVERGENT B0 ;  /* 0x0000000000007941 */ /* 0x000fea0003800200 */
.L_x_27696:
        /* <DEDUP_REMOVED lines=17> */
.L_x_27703:
        /* <DEDUP_REMOVED lines=13> */
.L_x_27705:
[----:B------:R-:W-:Y:S05]  /*1c660*/  BSYNC.RECONVERGENT B1 ;  /* 0x0000000000017941 */ /* 0x000fea0003800200 */
.L_x_27704:
        /* <DEDUP_REMOVED lines=61> */
.L_x_27702:
[----:B------:R-:W-:Y:S05]  /*1ca40*/  BSYNC.RECONVERGENT B0 ;  /* 0x0000000000007941 */ /* 0x000fea0003800200 */
.L_x_27701:
        /* <DEDUP_REMOVED lines=17> */
.L_x_27708:
        /* <DEDUP_REMOVED lines=13> */
.L_x_27710:
[----:B------:R-:W-:Y:S05]  /*1cc30*/  BSYNC.RECONVERGENT B1 ;  /* 0x0000000000017941 */ /* 0x000fea0003800200 */
.L_x_27709:
        /* <DEDUP_REMOVED lines=61> */
.L_x_27707:
[----:B------:R-:W-:Y:S05]  /*1d010*/  BSYNC.RECONVERGENT B0 ;  /* 0x0000000000007941 */ /* 0x000fea0003800200 */
.L_x_27706:
        /* <DEDUP_REMOVED lines=37> */
.L_x_27670:
[----:B------:R-:W-:Y:S01]  /*1d270*/  SEL R23, RZ, 0x1000000, !P5 ;  /* 0x01000000ff177807 */ /* 0x000fe20006800000 */
[----:B------:R-:W-:Y:S01]  /*1d280*/  IMAD.WIDE.U32 R28, R230, 0x8, R236 ;  /* 0x00000008e61c7825 */ /* 0x000fe200078e00ec */
[----:B------:R-:W-:Y:S01]  /*1d290*/  SEL R22, RZ, 0x10000, !P4 ;  /* 0x00010000ff167807 */ /* 0x000fe20006000000 */
[----:B------:R-:W0:Y:S01]  /*1d2a0*/  @P0 LDC.64 R18, c[0x0][0x398] ;  /* 0x0000e600ff120b82 */ /* 0x000e220000000a00 */
[----:B------:R-:W-:Y:S02]  /*1d2b0*/  SEL R31, RZ, 0x100, !P3 ;  /* 0x00000100ff1f7807 */ /* 0x000fe40005800000 */
[----:B------:R-:W-:Y:S02]  /*1d2c0*/  ISETP.NE.AND P5, PT, R16, RZ, PT ;  /* 0x000000ff1000720c */ /* 0x000fe40003fa5270 */
[----:B------:R-:W-:Y:S02]  /*1d2d0*/  ISETP.NE.AND P4, PT, R24, RZ, PT ;  /* 0x000000ff1800720c */ /* 0x000fe40003f85270 */
[----:B------:R-:W-:Y:S01]  /*1d2e0*/  ISETP.NE.AND P3, PT, R26, RZ, PT ;  /* 0x000000ff1a00720c */ /* 0x000fe20003f65270 */
[----:B------:R-:W-:Y:S01]  /*1d2f0*/  IMAD.WIDE.U32 R26, R230, 0x20, R238 ;  /* 0x00000020e61a7825 */ /* 0x000fe200078e00ee */
[----:B------:R-:W-:Y:S01]  /*1d300*/  ISETP.NE.AND P6, PT, R20, RZ, PT ;  /* 0x000000ff1400720c */ /* 0x000fe20003fc5270 */
[----:B------:R-:W1:Y:S01]  /*1d310*/  @P1 LDC.64 R16, c[0x0][0x3a0] ;  /* 0x0000e800ff101b82 */ /* 0x000e620000000a00 */
[----:B------:R-:W-:-:S02]  /*1d320*/  SEL R2, RZ, 0x1000000, !P3 ;  /* 0x01000000ff027807 */ /* 0x000fc40005800000 */
[----:B------:R-:W-:Y:S01]  /*1d330*/  SEL R21, RZ, 0x10000, !P4 ;  /* 0x00010000ff157807 */ /* 0x000fe20006000000 */
[----:B------:R2:W-:Y:S01]  /*1d340*/  STG.E.128 desc[UR6][R26.64], R56 ;  /* 0x000000381a007986 */ /* 0x0005e2000c101d06 */
[----:B------:R-:W-:Y:S02]  /*1d350*/  SEL R20, RZ, 0x100, !P5 ;  /* 0x00000100ff147807 */ /* 0x000fe40006800000 */
[----:B------:R-:W-:Y:S01]  /*1d360*/  LOP3.LUT R31, R31, R23, R22, 0xfe, !PT ;  /* 0x000000171f1f7212 */ /* 0x000fe200078efe16 */
[----:B------:R2:W-:Y:S01]  /*1d370*/  STG.E.128 desc[UR6][R26.64+0x10], R52 ;  /* 0x000010341a007986 */ /* 0x0005e2000c101d06 */
[----:B------:R-:W-:Y:S01]  /*1d380*/  LOP3.LUT R20, R20, R2, R21, 0xfe, !PT ;  /* 0x0000000214147212 */ /* 0x000fe200078efe15 */
[----:B------:R-:W-:Y:S01]  /*1d390*/  VIADD R2, R234, 0x60 ;  /* 0x00000060ea027836 */ /* 0x000fe20000000000 */
[----:B------:R-:W-:Y:S02]  /*1d3a0*/  SEL R30, RZ, 0x1, !P2 ;  /* 0x00000001ff1e7807 */ /* 0x000fe40005000000 */
[----:B------:R-:W-:Y:S01]  /*1d3b0*/  SEL R21, RZ, 0x1, !P6 ;  /* 0x00000001ff157807 */ /* 0x000fe20007000000 */
[----:B0-----:R-:W-:Y:S01]  /*1d3c0*/  @P0 IMAD.WIDE.U32 R22, R2, 0x10, R18 ;  /* 0x0000001002160825 */ /* 0x001fe200078e0012 */
[----:B------:R-:W-:-:S02]  /*1d3d0*/  LOP3.LUT R31, R31, R30, RZ, 0xfc, !PT ;  /* 0x0000001e1f1f7212 */ /* 0x000fc400078efcff */
[----:B------:R-:W-:Y:S01]  /*1d3e0*/  LOP3.LUT R30, R20, R21, RZ, 0xfc, !PT ;  /* 0x00000015141e7212 */ /* 0x000fe200078efcff */
[----:B------:R-:W-:-:S04]  /*1d3f0*/  IMAD.WIDE.U32 R20, R2, 0x10, R216 ;  /* 0x0000001002147825 */ /* 0x000fc800078e00d8 */
[----:B------:R2:W-:Y:S01]  /*1d400*/  STG.E.64 desc[UR6][R28.64], R30 ;  /* 0x0000001e1c007986 */ /* 0x0005e2000c101b06 */
[----:B-1----:R-:W-:Y:S01]  /*1d410*/  @P1 IMAD.WIDE.U32 R24, R2, 0x20, R16 ;  /* 0x0000002002181825 */ /* 0x002fe200078e0010 */
[----:B------:R-:W-:Y:S06]  /*1d420*/  @!P0 BRA `(.L_x_27711) ;  /* 0x0000000000508947 */ /* 0x000fec0003800000 */
[----:B------:R-:W-:Y:S01]  /*1d430*/  IMAD.U32 R19, R4, 0x10000, RZ ;  /* 0x0001000004137824 */ /* 0x000fe200078e00ff */
[----:B------:R-:W0:Y:S01]  /*1d440*/  LDC.64 R16, c[0x0][0x3b8] ;  /* 0x0000ee00ff107b82 */ /* 0x000e220000000a00 */
[----:B------:R-:W-:Y:S02]  /*1d450*/  LOP3.LUT R18, R3, 0xffff, RZ, 0xc0, !PT ;  /* 0x0000ffff03127812 */ /* 0x000fe400078ec0ff */
[----:B--2---:R-:W-:Y:S02]  /*1d460*/  PRMT R27, R5, 0x7104, RZ ;  /* 0x00007104051b7816 */ /* 0x004fe400000000ff */
        /* <DEDUP_REMOVED lines=16> */
.L_x_27711:
[----:B------:R1:W5:Y:S04]  /*1d570*/  @P0 LDG.E.128 R84, desc[UR6][R22.64] ;  /* 0x0000000616540981 */ /* 0x000368000c1e1d00 */
        /* <DEDUP_REMOVED lines=20> */
.L_x_27715:
        /* <DEDUP_REMOVED lines=13> */
.L_x_27717:
[----:B------:R-:W-:Y:S05]  /*1d790*/  BSYNC.RECONVERGENT B1 ;  /* 0x0000000000017941 */ /* 0x000fea0003800200 */
.L_x_27716:
        /* <DEDUP_REMOVED lines=60> */
.L_x_27714:
[----:B------:R-:W-:Y:S05]  /*1db60*/  BSYNC.RECONVERGENT B0 ;  /* 0x0000000000007941 */ /* 0x000fea0003800200 */
.L_x_27713:
[----:B------:R-:W-:Y:S01]  /*1db70*/  ISETP.NE.AND P2, PT, R5, 0x1, PT ;  /* 0x000000010500780c */ /* 0x000fe20003f45270 */
[----:B------:R-:W-:Y:S01]  /*1db80*/  BSSY.RECONVERGENT B0, `(.L_x_27718) ;  /* 0x000005d000007945 */ /* 0x000fe20003800200 */
[----:B------:R-:W-:Y:S01]  /*1db90*/  I2FP.F32.U32 R0, R3 ;  /* 0x0000000300007245 */ /* 0x000fe20000201000 */
[----:B-----5:R-:W-:Y:S02]  /*1dba0*/  HADD2.F32 R3, -RZ, R16.H0_H0 ;  /* 0x20000010ff037230 */ /* 0x020fe40000004100 */
[----:B------:R-:W-:Y:S02]  /*1dbb0*/  IMAD.MOV.U32 R6, RZ, RZ, 0x2 ;  /* 0x00000002ff067424 */ /* 0x000fe400078e00ff */
        /* <DEDUP_REMOVED lines=14> */
.L_x_27720:
        /* <DEDUP_REMOVED lines=13> */
.L_x_27722:
[----:B------:R-:W-:Y:S05]  /*1dd70*/  BSYNC.RECONVERGENT B1 ;  /* 0x0000000000017941 */ /* 0x000fea0003800200 */
.L_x_27721:
        /* <DEDUP_REMOVED lines=61> */
.L_x_27719:
[----:B------:R-:W-:Y:S05]  /*1e150*/  BSYNC.RECONVERGENT B0 ;  /* 0x0000000000007941 */ /* 0x000fea0003800200 */
.L_x_27718:
[----:B------:R-:W-:Y:S01]  /*1e160*/  I2FP.F32.U32 R4, R4 ;  /* 0x0000000400047245 */ /* 0x000fe20000201000 */
[----:B------:R-:W-:Y:S01]  /*1e170*/  HADD2.F32 R5, -RZ, R84.H0_H0 ;  /* 0x20000054ff057230 */ /* 0x000fe20000004100 */
[----:B------:R-:W-:Y:S01]  /*1e180*/  ISETP.NE.AND P3, PT, R6, 0x1, PT ;  /* 0x000000010600780c */ /* 0x000fe20003f65270 */
[----:B------:R-:W-:Y:S01]  /*1e190*/  BSSY.RECONVERGENT B0, `(.L_x_27723) ;  /* 0x000005f000007945 */ /* 0x000fe20003800200 */
[----:B------:R-:W-:Y:S01]  /*1e1a0*/  FSEL R3, R3, RZ, P4 ;  /* 0x000000ff03037208 */ /* 0x000fe20002000000 */
[----:B------:R-:W-:Y:S01]  /*1e1b0*/  FFMA.FTZ R4, R4, R235, 1.1641532182693481445e-10 ;  /* 0x2f00000004047423 */ /* 0x000fe200000100eb */
[----:B------:R-:W-:-:S04]  /*1e1c0*/  FMUL.FTZ R5, R5, R232 ;  /* 0x000000e805057220 */ /* 0x000fc80000410000 */
        /* <DEDUP_REMOVED lines=16> */
.L_x_27725:
        /* <DEDUP_REMOVED lines=13> */
.L_x_27727:
[----:B------:R-:W-:Y:S05]  /*1e3a0*/  BSYNC.RECONVERGENT B1 ;  /* 0x0000000000017941 */ /* 0x000fea0003800200 */
.L_x_27726:
        /* <DEDUP_REMOVED lines=61> */
.L_x_27724:
[----:B------:R-:W-:Y:S05]  /*1e780*/  BSYNC.RECONVERGENT B0 ;  /* 0x0000000000007941 */ /* 0x000fea0003800200 */
.L_x_27723:
[----:B------:R-:W-:Y:S01]  /*1e790*/  ISETP.NE.AND P2, PT, R5, 0x1, PT ;  /* 0x000000010500780c */ /* 0x000fe20003f45270 */
[----:B------:R-:W-:Y:S01]  /*1e7a0*/  BSSY.RECONVERGENT B0, `(.L_x_27728) ;  /* 0x000005d000007945 */ /* 0x000fe20003800200 */
[----:B------:R-:W-:Y:S01]  /*1e7b0*/  I2FP.F32.U32 R4, R3 ;  /* 0x0000000300047245 */ /* 0x000fe20000201000 */
[----:B------:R-:W-:Y:S02]  /*1e7c0*/  HADD2.F32 R3, -RZ, R16.H1_H1 ;  /* 0x30000010ff037230 */ /* 0x000fe40000004100 */
[----:B------:R-:W-:Y:S02]  /*1e7d0*/  IMAD.MOV.U32 R6, RZ, RZ, 0x2 ;  /* 0x00000002ff067424 */ /* 0x000fe400078e00ff */
[----:B------:R-:W-:Y:S01]  /*1e7e0*/  FFMA.FTZ R4, R4, R235, 1.1641532182693481445e-10 ;  /* 0x2f00000004047423 */ /* 0x000fe200000100eb */
[----:B------:R-:W-:-:S04]  /*1e7f0*/  FMUL.FTZ R3, R3, R232 ;  /* 0x000000e803037220 */ /* 0x000fc80000410000 */
        /* <DEDUP_REMOVED lines=12> */
.L_x_27730:
        /* <DEDUP_REMOVED lines=13> */
.L_x_27732:
[----:B------:R-:W-:Y:S05]  /*1e990*/  BSYNC.RECONVERGENT B1 ;  /* 0x0000000000017941 */ /* 0x000fea0003800200 */
.L_x_27731:
        /* <DEDUP_REMOVED lines=61> */
.L_x_27729:
[----:B------:R-:W-:Y:S05]  /*1ed70*/  BSYNC.RECONVERGENT B0 ;  /* 0x0000000000007941 */ /* 0x000fea0003800200 */
.L_x_27728:
        /* <DEDUP_REMOVED lines=8> */
[----:B------:R-:W-:Y:S01]  /*1ee00*/  IMAD.MOV.U32 R3, RZ, RZ, R12 ;  /* 0x000000ffff037224 */ /* 0x000fe200078e000c */
        /* <DEDUP_REMOVED lines=14> */
.L_x_27735:
        /* <DEDUP_REMOVED lines=13> */
.L_x_27737:
[----:B------:R-:W-:Y:S05]  /*1efc0*/  BSYNC.RECONVERGENT B1 ;  /* 0x0000000000017941 */ /* 0x000fea0003800200 */
.L_x_27736:
        /* <DEDUP_REMOVED lines=61> */
.L_x_27734:
[----:B------:R-:W-:Y:S05]  /*1f3a0*/  BSYNC.RECONVERGENT B0 ;  /* 0x0000000000007941 */ /* 0x000fea0003800200 */
.L_x_27733:
[----:B------:R-:W-:Y:S01]  /*1f3b0*/  ISETP.NE.AND P2, PT, R5, 0x1, PT ;  /* 0x000000010500780c */ /* 0x000fe20003f45270 */
[----:B------:R-:W-:Y:S01]  /*1f3c0*/  BSSY.RECONVERGENT B0, `(.L_x_27738) ;  /* 0x000005d000007945 */ /* 0x000fe20003800200 */
[----:B------:R-:W-:Y:S01]  /*1f3d0*/  I2FP.F32.U32 R4, R3 ;  /* 0x0000000300047245 */ /* 0x000fe20000201000 */
[----:B------:R-:W-:Y:S02]  /*1f3e0*/  HADD2.F32 R3, -RZ, R17.H0_H0 ;  /* 0x20000011ff037230 */ /* 0x000fe40000004100 */
[----:B------:R-:W-:Y:S02]  /*1f3f0*/  HFMA2 R6, -RZ, RZ, 0, 1.1920928955078125e-07 ;  /* 0x00000002ff067431 */ /* 0x000fe400000001ff */
[----:B------:R-:W-:Y:S01]  /*1f400*/  FFMA.FTZ R4, R4, R235, 1.1641532182693481445e-10 ;  /* 0x2f00000004047423 */ /* 0x000fe200000100eb */
[----:B------:R-:W-:-:S04]  /*1f410*/  FMUL.FTZ R3, R3, R232 ;  /* 0x000000e803037220 */ /* 0x000fc80000410000 */
        /* <DEDUP_REMOVED lines=12> */
.L_x_27740:
        /* <DEDUP_REMOVED lines=13> */
.L_x_27742:
[----:B------:R-:W-:Y:S05]  /*1f5b0*/  BSYNC.RECONVERGENT B1 ;  /* 0x0000000000017941 */ /* 0x000fea0003800200 */
.L_x_27741:
        /* <DEDUP_REMOVED lines=61> */
.L_x_27739:
[----:B------:R-:W-:Y:S05]  /*1f990*/  BSYNC.RECONVERGENT B0 ;  /* 0x0000000000007941 */ /* 0x000fea0003800200 */
.L_x_27738:
        /* <DEDUP_REMOVED lines=23> */
.L_x_27745:
        /* <DEDUP_REMOVED lines=13> */
.L_x_27747:
[----:B------:R-:W-:Y:S05]  /*1fbe0*/  BSYNC.RECONVERGENT B1 ;  /* 0x0000000000017941 */ /* 0x000fea0003800200 */
.L_x_27746:
        /* <DEDUP_REMOVED lines=61> */
.L_x_27744:
[----:B------:R-:W-:Y:S05]  /*1ffc0*/  BSYNC.RECONVERGENT B0 ;  /* 0x0000000000007941 */ /* 0x000fea0003800200 */
.L_x_27743:
[----:B------:R-:W-:Y:S01]  /*1ffd0*/  ISETP.NE.AND P2, PT, R5, 0x1, PT ;  /* 0x000000010500780c */ /* 0x000fe20003f45270 */
[----:B------:R-:W-:Y:S01]  /*1ffe0*/  BSSY.RECONVERGENT B0, `(.L_x_27748) ;  /* 0x000005d000007945 */ /* 0x000fe20003800200 */
[----:B------:R-:W-:Y:S01]  /*1fff0*/  I2FP.F32.U32 R4, R3 ;  /* 0x0000000300047245 */ /* 0x000fe20000201000 */
[----:B------:R-:W-:Y:S02]  /*20000*/  HADD2.F32 R3, -RZ, R17.H1_H1 ;  /* 0x30000011ff037230 */ /* 0x000fe40000004100 */
[----:B------:R-:W-:Y:S02]  /*20010*/  IMAD.MOV.U32 R6, RZ, RZ, 0x2 ;  /* 0x00000002ff067424 */ /* 0x000fe400078e00ff */
        /* <DEDUP_REMOVED lines=14> */
.L_x_27750:
        /* <DEDUP_REMOVED lines=13> */
.L_x_27752:
[----:B------:R-:W-:Y:S05]  /*201d0*/  BSYNC.RECONVERGENT B1 ;  /* 0x0000000000017941 */ /* 0x000fea0003800200 */
.L_x_27751:
[----:B------:R-:W-:Y:S01]  /*201e0*/  IMAD.WIDE.U32 R6, R220, -0x326172a9, RZ ;  /* 0xcd9e8d57dc067825 */ /* 0x000fe200078e00ff */
[----:B--2---:R-:W-:Y:S01]  /*201f0*/  LOP3.LUT R26, R11, UR5, R5, 0x96, !PT ;  /* 0x000000050b1a7c12 */ /* 0x004fe2000f8e9605 */
        /* <DEDUP_REMOVED lines=59> */
.L_x_27749:
[----:B------:R-:W-:Y:S05]  /*205b0*/  BSYNC.RECONVERGENT B0 ;  /* 0x0000000000007941 */ /* 0x000fea0003800200 */
.L_x_27748:
[----:B------:R-:W-:Y:S01]  /*205c0*/  I2FP.F32.U32 R4, R4 ;  /* 0x0000000400047245 */ /* 0x000fe20000201000 */
[----:B------:R-:W-:Y:S01]  /*205d0*/  HADD2.F32 R5, -RZ, R85.H1_H1 ;  /* 0x30000055ff057230 */ /* 0x000fe20000004100 */
[----:B------:R-:W-:Y:S03]  /*205e0*/  BSSY.RECONVERGENT B0, `(.L_x_27753) ;  /* 0x0000060000007945 */ /* 0x000fe60003800200 */
[----:B------:R-:W-:Y:S01]  /*205f0*/  FFMA.FTZ R4, R4, R235, 1.1641532182693481445e-10 ;  /* 0x2f00000004047423 */ /* 0x000fe200000100eb */
[----:B------:R-:W-:-:S04]  /*20600*/  FMUL.FTZ R5, R5, R232 ;  /* 0x000000e805057220 */ /* 0x000fc80000410000 */
[----:B------:R-:W-:Y:S02]  /*20610*/  FSETP.GTU.FTZ.AND P2, PT, R4, R233, PT ;  /* 0x000000e90400720b */ /* 0x000fe40003f5c000 */
[----:B------:R-:W-:Y:S01]  /*20620*/  FSEL R4, R3, RZ, P4 ;  /* 0x000000ff03047208 */ /* 0x000fe20002000000 */
[----:B------:R-:W-:Y:S01]  /*20630*/  IMAD.MOV.U32 R3, RZ, RZ, R12 ;  /* 0x000000ffff037224 */ /* 0x000fe200078e000c */
        /* <DEDUP_REMOVED lines=15> */
.L_x_27755:
        /* <DEDUP_REMOVED lines=13> */
.L_x_27757:
[----:B------:R-:W-:Y:S05]  /*20800*/  BSYNC.RECONVERGENT B1 ;  /* 0x0000000000017941 */ /* 0x000fea0003800200 */
.L_x_27756:
        /* <DEDUP_REMOVED lines=61> */
.L_x_27754:
[----:B------:R-:W-:Y:S05]  /*20be0*/  BSYNC.RECONVERGENT B0 ;  /* 0x0000000000007941 */ /* 0x000fea0003800200 */
.L_x_27753:
[----:B------:R-:W-:Y:S01]  /*20bf0*/  ISETP.NE.AND P3, PT, R5, 0x1, PT ;  /* 0x000000010500780c */ /* 0x000fe20003f65270 */
[----:B------:R-:W-:Y:S01]  /*20c00*/  BSSY.RECONVERGENT B0, `(.L_x_27758) ;  /* 0x000005c000007945 */ /* 0x000fe20003800200 */
[----:B------:R-:W-:Y:S01]  /*20c10*/  I2FP.F32.U32 R4, R3 ;  /* 0x0000000300047245 */ /* 0x000fe20000201000 */
[----:B------:R-:W-:Y:S02]  /*20c20*/  HADD2.F32 R3, -RZ, R18.H0_H0 ;  /* 0x20000012ff037230 */ /* 0x000fe40000004100 */
[----:B------:R-:W-:Y:S02]  /*20c30*/  IMAD.MOV.U32 R17, RZ, RZ, 0x2 ;  /* 0x00000002ff117424 */ /* 0x000fe400078e00ff */
[----:B------:R-:W-:Y:S01]  /*20c40*/  FFMA.FTZ R4, R4, R235, 1.1641532182693481445e-10 ;  /* 0x2f00000004047423 */ /* 0x000fe200000100eb */
[----:B------:R-:W-:-:S04]  /*20c50*/  FMUL.FTZ R3, R3, R232 ;  /* 0x000000e803037220 */ /* 0x000fc80000410000 */
        /* <DEDUP_REMOVED lines=11> */
.L_x_27760:
        /* <DEDUP_REMOVED lines=13> */
.L_x_27762:
[----:B------:R-:W-:Y:S05]  /*20de0*/  BSYNC.RECONVERGENT B1 ;  /* 0x0000000000017941 */ /* 0x000fea0003800200 */
.L_x_27761:
[----:B------:R-:W-:Y:S01]  /*20df0*/  IMAD.WIDE.U32 R14, R220, -0x326172a9, RZ ;  /* 0xcd9e8d57dc0e7825 */ /* 0x000fe200078e00ff */
[----:B--2---:R-:W-:Y:S01]  /*20e00*/  LOP3.LUT R28, R11, UR5, R5, 0x96, !PT ;  /* 0x000000050b1c7c12 */ /* 0x004fe2000f8e9605 */
        /* <DEDUP_REMOVED lines=59> */
.L_x_27759:
[----:B------:R-:W-:Y:S05]  /*211c0*/  BSYNC.RECONVERGENT B0 ;  /* 0x0000000000007941 */ /* 0x000fea0003800200 */
.L_x_27758:
        /* <DEDUP_REMOVED lines=23> */
.L_x_27765:
        /* <DEDUP_REMOVED lines=13> */
.L_x_27767:
[----:B------:R-:W-:Y:S05]  /*21410*/  BSYNC.RECONVERGENT B1 ;  /* 0x0000000000017941 */ /* 0x000fea0003800200 */
.L_x_27766:
[----:B------:R-:W-:Y:S01]  /*21420*/  IMAD.WIDE.U32 R14, R220, -0x326172a9, RZ ;  /* 0xcd9e8d57dc0e7825 */ /* 0x000fe200078e00ff */
[----:B--2---:R-:W-:Y:S01]  /*21430*/  LOP3.LUT R28, R11, UR5, R5, 0x96, !PT ;  /* 0x000000050b1c7c12 */ /* 0x004fe2000f8e9605 */
        /* <DEDUP_REMOVED lines=59> */
.L_x_27764:
[----:B------:R-:W-:Y:S05]  /*217f0*/  BSYNC.RECONVERGENT B0 ;  /* 0x0000000000007941 */ /* 0x000fea0003800200 */
.L_x_27763:
[----:B------:R-:W-:Y:S01]  /*21800*/  ISETP.NE.AND P4, PT, R21, 0x1, PT ;  /* 0x000000011500780c */ /* 0x000fe20003f85270 */
[----:B------:R-:W-:Y:S01]  /*21810*/  BSSY.RECONVERGENT B0, `(.L_x_27768) ;  /* 0x000005c000007945 */ /* 0x000fe20003800200 */
[----:B------:R-:W-:Y:S01]  /*21820*/  I2FP.F32.U32 R4, R3 ;  /* 0x0000000300047245 */ /* 0x000fe20000201000 */
[----:B------:R-:W-:Y:S02]  /*21830*/  HADD2.F32 R3, -RZ, R18.H1_H1 ;  /* 0x30000012ff037230 */ /* 0x000fe40000004100 */
        /* <DEDUP_REMOVED lines=14> */
.L_x_27770:
        /* <DEDUP_REMOVED lines=13> */
.L_x_27772:
[----:B------:R-:W-:Y:S05]  /*219f0*/  BSYNC.RECONVERGENT B1 ;  /* 0x0000000000017941 */ /* 0x000fea0003800200 */
.L_x_27771:
        /* <DEDUP_REMOVED lines=61> */
.L_x_27769:
[----:B------:R-:W-:Y:S05]  /*21dd0*/  BSYNC.RECONVERGENT B0 ;  /* 0x0000000000007941 */ /* 0x000fea0003800200 */
.L_x_27768:
        /* <DEDUP_REMOVED lines=23> */
.L_x_27775:
        /* <DEDUP_REMOVED lines=13> */
.L_x_27777:
[----:B------:R-:W-:Y:S05]  /*22020*/  BSYNC.RECONVERGENT B1 ;  /* 0x0000000000017941 */ /* 0x000fea0003800200 */
.L_x_27776:
[----:B--2---:R-:W-:Y:S01]  /*22030*/  IMAD.WIDE.U32 R26, R220, -0x326172a9, RZ ;  /* 0xcd9e8d57dc1a7825 */ /* 0x004fe200078e00ff */
        /* <DEDUP_REMOVED lines=60> */
.L_x_27774:
[----:B------:R-:W-:Y:S05]  /*22400*/  BSYNC.RECONVERGENT B0 ;  /* 0x0000000000007941 */ /* 0x000fea0003800200 */
.L_x_27773:
[----:B------:R-:W-:Y:S01]  /*22410*/  ISETP.NE.AND P5, PT, R18, 0x1, PT ;  /* 0x000000011200780c */ /* 0x000fe20003fa5270 */
[----:B------:R-:W-:Y:S01]  /*22420*/  BSSY.RECONVERGENT B0, `(.L_x_27778) ;  /* 0x000005c000007945 */ /* 0x000fe20003800200 */
[----:B------:R-:W-:Y:S01]  /*22430*/  I2FP.F32.U32 R4, R3 ;  /* 0x0000000300047245 */ /* 0x000fe20000201000 */
[----:B------:R-:W-:Y:S02]  /*22440*/  HADD2.F32 R3, -RZ, R19.H0_H0 ;  /* 0x20000013ff037230 */ /* 0x000fe40000004100 */
        /* <DEDUP_REMOVED lines=14> */
.L_x_27780:
        /* <DEDUP_REMOVED lines=13> */
.L_x_27782:
[----:B------:R-:W-:Y:S05]  /*22600*/  BSYNC.RECONVERGENT B1 ;  /* 0x0000000000017941 */ /* 0x000fea0003800200 */
.L_x_27781:
[----:B--2---:R-:W-:Y:S01]  /*22610*/  IMAD.WIDE.U32 R26, R220, -0x326172a9, RZ ;  /* 0xcd9e8d57dc1a7825 */ /* 0x004fe200078e00ff */
        /* <DEDUP_REMOVED lines=60> */
.L_x_27779:
[----:B------:R-:W-:Y:S05]  /*229e0*/  BSYNC.RECONVERGENT B0 ;  /* 0x0000000000007941 */ /* 0x000fea0003800200 */
.L_x_27778:
        /* <DEDUP_REMOVED lines=23> */
.L_x_27785:
        /* <DEDUP_REMOVED lines=13> */
.L_x_27787:
[----:B------:R-:W-:Y:S05]  /*22c30*/  BSYNC.RECONVERGENT B1 ;  /* 0x0000000000017941 */ /* 0x000fea0003800200 */
.L_x_27786:
        /* <DEDUP_REMOVED lines=61> */
.L_x_27784:
[----:B------:R-:W-:Y:S05]  /*23010*/  BSYNC.RECONVERGENT B0 ;  /* 0x0000000000007941 */ /* 0x000fea0003800200 */
.L_x_27783:
[----:B------:R-:W-:Y:S01]  /*23020*/  ISETP.NE.AND P6, PT, R23, 0x1, PT ;  /* 0x000000011700780c */ /* 0x000fe20003fc5270 */
[----:B------:R-:W-:Y:S01]  /*23030*/  BSSY.RECONVERGENT B0, `(.L_x_27788) ;  /* 0x000005e000007945 */ /* 0x000fe20003800200 */
[----:B------:R-:W-:Y:S01]  /*23040*/  I2FP.F32.U32 R18, R3 ;  /* 0x0000000300127245 */ /* 0x000fe20000201000 */
[----:B------:R-:W-:Y:S01]  /*23050*/  HADD2.F32 R3, -RZ, R19.H1_H1 ;  /* 0x30000013ff037230 */ /* 0x000fe20000004100 */
        /* <DEDUP_REMOVED lines=14> */
.L_x_27790:
        /* <DEDUP_REMOVED lines=15> */
.L_x_27792:
[----:B------:R-:W-:Y:S05]  /*23230*/  BSYNC.RECONVERGENT B1 ;  /* 0x0000000000017941 */ /* 0x000fea0003800200 */
.L_x_27791:
        /* <DEDUP_REMOVED lines=61> */
.L_x_27789:
[----:B------:R-:W-:Y:S05]  /*23610*/  BSYNC.RECONVERGENT B0 ;  /* 0x0000000000007941 */ /* 0x000fea0003800200 */
.L_x_27788:
        /* <DEDUP_REMOVED lines=8> */
[----:B------:R-:W-:Y:S01]  /*236a0*/  FADD.FTZ R47, R47, R18 ;  /* 0x000000122f2f7221 */ /* 0x000fe20000010000 */
[----:B------:R-:W-:-:S03]  /*236b0*/  PRMT R3, R17, 0x7610, R3 ;  /* 0x0000761011037816 */ /* 0x000fc60000000003 */
[----:B------:R-:W-:Y:S01]  /*236c0*/  @P1 FADD.FTZ R47, R79, R47 ;  /* 0x0000002f4f2f1221 */ /* 0x000fe20000010000 */
[----:B------:R-:W-:Y:S06]  /*236d0*/  BRA `(.L_x_27793) ;  /* 0x00000030003c7947 */ /* 0x000fec0003800000 */
.L_x_27712:
        /* <DEDUP_REMOVED lines=16> */
.L_x_27796:
        /* <DEDUP_REMOVED lines=13> */
.L_x_27798:
[----:B------:R-:W-:Y:S05]  /*238b0*/  BSYNC.RECONVERGENT B1 ;  /* 0x0000000000017941 */ /* 0x000fea0003800200 */
.L_x_27797:
        /* <DEDUP_REMOVED lines=60> */
.L_x_27795:
[----:B------:R-:W-:Y:S05]  /*23c80*/  BSYNC.RECONVERGENT B0 ;  /* 0x0000000000007941 */ /* 0x000fea0003800200 */
.L_x_27794:
[----:B------:R-:W-:Y:S01]  /*23c90*/  ISETP.NE.AND P2, PT, R23, 0x1, PT ;  /* 0x000000011700780c */ /* 0x000fe20003f45270 */
[----:B------:R-:W-:Y:S01]  /*23ca0*/  BSSY.RECONVERGENT B0, `(.L_x_27799) ;  /* 0x000005c000007945 */ /* 0x000fe20003800200 */
[----:B------:R-:W-:Y:S01]  /*23cb0*/  I2FP.F32.U32 R0, R20 ;  /* 0x0000001400007245 */ /* 0x000fe20000201000 */
        /* <DEDUP_REMOVED lines=15> */
.L_x_27801:
        /* <DEDUP_REMOVED lines=13> */
.L_x_27803:
[----:B------:R-:W-:Y:S05]  /*23e80*/  BSYNC.RECONVERGENT B1 ;  /* 0x0000000000017941 */ /* 0x000fea0003800200 */
.L_x_27802:
        /* <DEDUP_REMOVED lines=61> */
.L_x_27800:
[----:B------:R-:W-:Y:S05]  /*24260*/  BSYNC.RECONVERGENT B0 ;  /* 0x0000000000007941 */ /* 0x000fea0003800200 */
.L_x_27799:
[----:B------:R-:W-:Y:S01]  /*24270*/  ISETP.NE.AND P2, PT, R24, 0x1, PT ;  /* 0x000000011800780c */ /* 0x000fe20003f45270 */
[----:B------:R-:W-:Y:S01]  /*24280*/  BSSY.RECONVERGENT B0, `(.L_x_27804) ;  /* 0x000005c000007945 */ /* 0x000fe20003800200 */
[----:B------:R-:W-:Y:S01]  /*24290*/  I2FP.F32.U32 R20, R20 ;  /* 0x0000001400147245 */ /* 0x000fe20000201000 */
[----:B------:R-:W-:Y:S02]  /*242a0*/  HADD2.F32 R23, -RZ, R16.H1_H1 ;  /* 0x30000010ff177230 */ /* 0x000fe40000004100 */
[----:B--2---:R-:W-:Y:S02]  /*242b0*/  IMAD.MOV.U32 R26, RZ, RZ, 0x2 ;  /* 0x00000002ff1a7424 */ /* 0x004fe400078e00ff */
        /* <DEDUP_REMOVED lines=13> */
.L_x_27806:
        /* <DEDUP_REMOVED lines=13> */
.L_x_27808:
[----:B------:R-:W-:Y:S05]  /*24460*/  BSYNC.RECONVERGENT B1 ;  /* 0x0000000000017941 */ /* 0x000fea0003800200 */
.L_x_27807:
        /* <DEDUP_REMOVED lines=61> */
.L_x_27805:
[----:B------:R-:W-:Y:S05]  /*24840*/  BSYNC.RECONVERGENT B0 ;  /* 0x0000000000007941 */ /* 0x000fea0003800200 */
.L_x_27804:
        /* <DEDUP_REMOVED lines=18> */
.L_x_27811:
        /* <DEDUP_REMOVED lines=13> */
.L_x_27813:
[----:B------:R-:W-:Y:S05]  /*24a40*/  BSYNC.RECONVERGENT B1 ;  /* 0x0000000000017941 */ /* 0x000fea0003800200 */
.L_x_27812:
        /* <DEDUP_REMOVED lines=61> */
.L_x_27810:
[----:B------:R-:W-:Y:S05]  /*24e20*/  BSYNC.RECONVERGENT B0 ;  /* 0x0000000000007941 */ /* 0x000fea0003800200 */
.L_x_27809:
[----:B------:R-:W-:Y:S01]  /*24e30*/  ISETP.NE.AND P2, PT, R27, 0x1, PT ;  /* 0x000000011b00780c */ /* 0x000fe20003f45270 */
[----:B------:R-:W-:Y:S01]  /*24e40*/  BSSY.RECONVERGENT B0, `(.L_x_27814) ;  /* 0x000005c000007945 */ /* 0x000fe20003800200 */
[----:B------:R-:W-:Y:S01]  /*24e50*/  I2FP.F32.U32 R24, R24 ;  /* 0x0000001800187245 */ /* 0x000fe20000201000 */
[----:B------:R-:W-:Y:S01]  /*24e60*/  HADD2.F32 R17, -RZ, R17.H1_H1 ;  /* 0x30000011ff117230 */ /* 0x000fe20000004100 */
        /* <DEDUP_REMOVED lines=14> */
.L_x_27816:
        /* <DEDUP_REMOVED lines=13> */
.L_x_27818:
[----:B------:R-:W-:Y:S05]  /*25020*/  BSYNC.RECONVERGENT B1 ;  /* 0x0000000000017941 */ /* 0x000fea0003800200 */
.L_x_27817:
        /* <DEDUP_REMOVED lines=61> */
.L_x_27815:
[----:B------:R-:W-:Y:S05]  /*25400*/  BSYNC.RECONVERGENT B0 ;  /* 0x0000000000007941 */ /* 0x000fea0003800200 */
.L_x_27814:
        /* <DEDUP_REMOVED lines=17> */
.L_x_27821:
        /* <DEDUP_REMOVED lines=13> */
.L_x_27823:
[----:B------:R-:W-:Y:S05]  /*255f0*/  BSYNC.RECONVERGENT B1 ;  /* 0x0000000000017941 */ /* 0x000fea0003800200 */
.L_x_27822:
        /* <DEDUP_REMOVED lines=61> */
.L_x_27820:
[----:B------:R-:W-:Y:S05]  /*259d0*/  BSYNC.RECONVERGENT B0 ;  /* 0x0000000000007941 */ /* 0x000fea0003800200 */
.L_x_27819:
        /* <DEDUP_REMOVED lines=17> */
.L_x_27826:
        /* <DEDUP_REMOVED lines=13> */
.L_x_27828:
[----:B------:R-:W-:Y:S05]  /*25bc0*/  BSYNC.RECONVERGENT B1 ;  /* 0x0000000000017941 */ /* 0x000fea0003800200 */
.L_x_27827:
        /* <DEDUP_REMOVED lines=61> */
.L_x_27825:
[----:B------:R-:W-:Y:S05]  /*25fa0*/  BSYNC.RECONVERGENT B0 ;  /* 0x0000000000007941 */ /* 0x000fea0003800200 */
.L_x_27824:
        /* <DEDUP_REMOVED lines=17> */
.L_x_27831:
        /* <DEDUP_REMOVED lines=13> */
.L_x_27833:
[----:B------:R-:W-:Y:S05]  /*26190*/  BSYNC.RECONVERGENT B1 ;  /* 0x0000000000017941 */ /* 0x000fea0003800200 */
.L_x_27832:
        /* <DEDUP_REMOVED lines=58> */
[----:B------:R-:W-:Y:S01]  /*26540*/  LOP3.LUT R15, R36, UR15, R33, 0x96, !PT ;  /* 0x0000000f240f7c12 */ /* 0x000fe2000f8e9621 */
[----:B------:R-:W-:Y:S01]  /*26550*/  IMAD.MOV.U32 R22, RZ, RZ, R30 ;  /* 0x000000ffff167224 */ /* 0x000fe200078e001e */
[----:B------:R-:W-:-:S07]  /*26560*/  LOP3.LUT R14, R14, UR16, R31, 0x96, !PT ;  /* 0x000000100e0e7c12 */ /* 0x000fce000f8e961f */
.L_x_27830:
[----:B------:R-:W-:Y:S05]  /*26570*/  BSYNC.RECONVERGENT B0 ;  /* 0x0000000000007941 */ /* 0x000fea0003800200 */
.L_x_27829:
        /* <DEDUP_REMOVED lines=37> */
.L_x_27793:
[----:B------:R-:W-:Y:S01]  /*267d0*/  SEL R23, RZ, 0x1000000, !P5 ;  /* 0x01000000ff177807 */ /* 0x000fe20006800000 */
[C---:B--2---:R-:W-:Y:S01]  /*267e0*/  IMAD.WIDE.U32 R26, R2.reuse, 0x20, R238 ;  /* 0x00000020021a7825 */ /* 0x044fe200078e00ee */
[----:B------:R-:W-:Y:S02]  /*267f0*/  SEL R18, RZ, 0x10000, !P4 ;  /* 0x00010000ff127807 */ /* 0x000fe40006000000 */
[----:B------:R-:W-:Y:S01]  /*26800*/  SEL R19, RZ, 0x100, !P3 ;  /* 0x00000100ff137807 */ /* 0x000fe20005800000 */
[----:B------:R-:W-:Y:S01]  /*26810*/  IMAD.WIDE.U32 R28, R2, 0x8, R236 ;  /* 0x00000008021c7825 */ /* 0x000fe200078e00ec */
[----:B------:R-:W-:Y:S01]  /*26820*/  ISETP.NE.AND P5, PT, R16, RZ, PT ;  /* 0x000000ff1000720c */ /* 0x000fe20003fa5270 */
[----:B------:R0:W-:Y:S01]  /*26830*/  STG.E.128 desc[UR6][R26.64], R48 ;  /* 0x000000301a007986 */ /* 0x0001e2000c101d06 */
[----:B------:R-:W-:Y:S02]  /*26840*/  ISETP.NE.AND P4, PT, R20, RZ, PT ;  /* 0x000000ff1400720c */ /* 0x000fe40003f85270 */
[----:B------:R-:W-:Y:S01]  /*26850*/  ISETP.NE.AND P3, PT, R24, RZ, PT ;  /* 0x000000ff1800720c */ /* 0x000fe20003f65270 */
[----:B------:R-:W1:Y:S01]  /*26860*/  @P0 LDC.64 R20, c[0x0][0x398] ;  /* 0x0000e600ff140b82 */ /* 0x000e620000000a00 */
[----:B------:R-:W-:Y:S01]  /*26870*/  ISETP.NE.AND P6, PT, R0, RZ, PT ;  /* 0x000000ff0000720c */ /* 0x000fe20003fc5270 */
[----:B------:R0:W-:Y:S01]  /*26880*/  STG.E.128 desc[UR6][R26.64+0x10], R44 ;  /* 0x0000102c1a007986 */ /* 0x0001e2000c101d06 */
[----:B------:R-:W-:-:S02]  /*26890*/  SEL R0, RZ, 0x1000000, !P3 ;  /* 0x01000000ff007807 */ /* 0x000fc40005800000 */
[----:B------:R-:W-:Y:S02]  /*268a0*/  SEL R17, RZ, 0x10000, !P4 ;  /* 0x00010000ff117807 */ /* 0x000fe40006000000 */
[----:B------:R-:W-:Y:S01]  /*268b0*/  SEL R16, RZ, 0x100, !P5 ;  /* 0x00000100ff107807 */ /* 0x000fe20006800000 */
[----:B------:R-:W2:Y:S01]  /*268c0*/  @P1 LDC.64 R24, c[0x0][0x3a0] ;  /* 0x0000e800ff181b82 */ /* 0x000ea20000000a00 */
[----:B------:R-:W-:Y:S02]  /*268d0*/  LOP3.LUT R19, R19, R23, R18, 0xfe, !PT ;  /* 0x0000001713137212 */ /* 0x000fe400078efe12 */
[----:B------:R-:W-:Y:S01]  /*268e0*/  LOP3.LUT R16, R16, R0, R17, 0xfe, !PT ;  /* 0x0000000010107212 */ /* 0x000fe200078efe11 */
[----:B------:R-:W-:Y:S01]  /*268f0*/  VIADD R0, R234, 0x80 ;  /* 0x00000080ea007836 */ /* 0x000fe20000000000 */
[----:B------:R-:W-:Y:S02]  /*26900*/  SEL R18, RZ, 0x1, !P2 ;  /* 0x00000001ff127807 */ /* 0x000fe40005000000 */
[----:B------:R-:W-:-:S02]  /*26910*/  SEL R17, RZ, 0x1, !P6 ;  /* 0x00000001ff117807 */ /* 0x000fc40007000000 */
[----:B------:R-:W-:Y:S02]  /*26920*/  LOP3.LUT R19, R19, R18, RZ, 0xfc, !PT ;  /* 0x0000001213137212 */ /* 0x000fe400078efcff */
[----:B------:R-:W-:Y:S01]  /*26930*/  LOP3.LUT R18, R16, R17, RZ, 0xfc, !PT ;  /* 0x0000001110127212 */ /* 0x000fe200078efcff */
[----:B------:R-:W-:-:S04]  /*26940*/  IMAD.WIDE.U32 R16, R0, 0x10, R216 ;  /* 0x0000001000107825 */ /* 0x000fc800078e00d8 */
[----:B------:R0:W-:Y:S01]  /*26950*/  STG.E.64 desc[UR6][R28.64], R18 ;  /* 0x000000121c007986 */ /* 0x0001e2000c101b06 */
[----:B-1----:R-:W-:-:S04]  /*26960*/  @P0 IMAD.WIDE.U32 R20, R0, 0x10, R20 ;  /* 0x0000001000140825 */ /* 0x002fc800078e0014 */
[----:B--2---:R-:W-:Y:S01]  /*26970*/  @P1 IMAD.WIDE.U32 R24, R0, 0x20, R24 ;  /* 0x0000002000181825 */ /* 0x004fe200078e0018 */
[----:B0-----:R-:W-:Y:S06]  /*26980*/  @!P0 BRA `(.L_x_27834) ;  /* 0x0000000000508947 */ /* 0x001fec0003800000 */
        /* <DEDUP_REMOVED lines=20> */
.L_x_27834:
[----:B------:R1:W5:Y:S04]  /*26ad0*/  @P0 LDG.E.128 R84, desc[UR6][R20.64] ;  /* 0x0000000614540981 */ /* 0x000368000c1e1d00 */
[----:B------:R1:W5:Y:S04]  /*26ae0*/  @P1 LDG.E.128 R80, desc[UR6][R24.64] ;  /* 0x0000000618501981 */ /* 0x000368000c1e1d00 */
[----:B------:R1:W5:Y:S04]  /*26af0*/  @P1 LDG.E.128 R76, desc[UR6][R24.64+0x10] ;  /* 0x00001006184c1981 */ /* 0x000368000c1e1d00 */
[----:B0-----:R-:W5:Y:S01]  /*26b00*/  LDG.E.128 R16, desc[UR6][R16.64] ;  /* 0x0000000610107981 */ /* 0x001f62000c1e1d00 */
        /* <DEDUP_REMOVED lines=17> */
.L_x_27838:
        /* <DEDUP_REMOVED lines=13> */
.L_x_27840:
[----:B------:R-:W-:Y:S05]  /*26cf0*/  BSYNC.RECONVERGENT B1 ;  /* 0x0000000000017941 */ /* 0x000fea0003800200 */
.L_x_27839:
        /* <DEDUP_REMOVED lines=60> */
.L_x_27837:
[----:B------:R-:W-:Y:S05]  /*270c0*/  BSYNC.RECONVERGENT B0 ;  /* 0x0000000000007941 */ /* 0x000fea0003800200 */
.L_x_27836:
        /* <DEDUP_REMOVED lines=19> */
.L_x_27843:
        /* <DEDUP_REMOVED lines=13> */
.L_x_27845:
[----:B------:R-:W-:Y:S05]  /*272d0*/  BSYNC.RECONVERGENT B1 ;  /* 0x0000000000017941 */ /* 0x000fea0003800200 */
.L_x_27844:
        /* <DEDUP_REMOVED lines=61> */
.L_x_27842:
[----:B------:R-:W-:Y:S05]  /*276b0*/  BSYNC.RECONVERGENT B0 ;  /* 0x0000000000007941 */ /* 0x000fea0003800200 */
.L_x_27841:
        /* <DEDUP_REMOVED lines=23> */
.L_x_27848:
        /* <DEDUP_REMOVED lines=13> */
.L_x_27850:
[----:B------:R-:W-:Y:S05]  /*27900*/  BSYNC.RECONVERGENT B1 ;  /* 0x0000000000017941 */ /* 0x000fea0003800200 */
.L_x_27849:
        /* <DEDUP_REMOVED lines=61> */
.L_x_27847:
[----:B------:R-:W-:Y:S05]  /*27ce0*/  BSYNC.RECONVERGENT B0 ;  /* 0x0000000000007941 */ /* 0x000fea0003800200 */
.L_x_27846:
        /* <DEDUP_REMOVED lines=19> */
.L_x_27853:
        /* <DEDUP_REMOVED lines=13> */
.L_x_27855:
[----:B------:R-:W-:Y:S05]  /*27ef0*/  BSYNC.RECONVERGENT B1 ;  /* 0x0000000000017941 */ /* 0x000fea0003800200 */
.L_x_27854:
        /* <DEDUP_REMOVED lines=61> */
.L_x_27852:
[----:B------:R-:W-:Y:S05]  /*282d0*/  BSYNC.RECONVERGENT B0 ;  /* 0x0000000000007941 */ /* 0x000fea0003800200 */
.L_x_27851:
        /* <DEDUP_REMOVED lines=23> */
.L_x_27858:
        /* <DEDUP_REMOVED lines=13> */
.L_x_27860:
[----:B------:R-:W-:Y:S05]  /*28520*/  BSYNC.RECONVERGENT B1 ;  /* 0x0000000000017941 */ /* 0x000fea0003800200 */
.L_x_27859:
        /* <DEDUP_REMOVED lines=61> */
.L_x_27857:
[----:B------:R-:W-:Y:S05]  /*28900*/  BSYNC.RECONVERGENT B0 ;  /* 0x0000000000007941 */ /* 0x000fea0003800200 */
.L_x_27856:
        /* <DEDUP_REMOVED lines=19> */
.L_x_27863:
        /* <DEDUP_REMOVED lines=13> */
.L_x_27865:
[----:B------:R-:W-:Y:S05]  /*28b10*/  BSYNC.RECONVERGENT B1 ;  /* 0x0000000000017941 */ /* 0x000fea0003800200 */
.L_x_27864:
        /* <DEDUP_REMOVED lines=61> */
.L_x_27862:
[----:B------:R-:W-:Y:S05]  /*28ef0*/  BSYNC.RECONVERGENT B0 ;  /* 0x0000000000007941 */ /* 0x000fea0003800200 */
.L_x_27861:
        /* <DEDUP_REMOVED lines=23> */
.L_x_27868:
        /* <DEDUP_REMOVED lines=13> */
.L_x_27870:
[----:B------:R-:W-:Y:S05]  /*29140*/  BSYNC.RECONVERGENT B1 ;  /* 0x0000000000017941 */ /* 0x000fea0003800200 */
.L_x_27869:
        /* <DEDUP_REMOVED lines=61> */
.L_x_27867:
[----:B------:R-:W-:Y:S05]  /*29520*/  BSYNC.RECONVERGENT B0 ;  /* 0x0000000000007941 */ /* 0x000fea0003800200 */
.L_x_27866:
[----:B------:R-:W-:Y:S01]  /*29530*/  ISETP.NE.AND P2, PT, R7, 0x1, PT ;  /* 0x000000010700780c */ /* 0x000fe20003f45270 */
[----:B------:R-:W-:Y:S01]  /*29540*/  BSSY.RECONVERGENT B0, `(.L_x_27871) ;  /* 0x000005d000007945 */ /* 0x000fe20003800200 */
[----:B------:R-:W-:Y:S01]  /*29550*/  I2FP.F32.U32 R4, R3 ;  /* 0x0000000300047245 */ /* 0x000fe20000201000 */
[----:B------:R-:W-:Y:S02]  /*29560*/  HADD2.F32 R3, -RZ, R17.H1_H1 ;  /* 0x30000011ff037230 */ /* 0x000fe40000004100 */
        /* <DEDUP_REMOVED lines=15> */
.L_x_27873:
        /* <DEDUP_REMOVED lines=13> */
.L_x_27875:
[----:B------:R-:W-:Y:S05]  /*29730*/  BSYNC.RECONVERGENT B1 ;  /* 0x0000000000017941 */ /* 0x000fea0003800200 */
.L_x_27874:
        /* <DEDUP_REMOVED lines=61> */
.L_x_27872:
[----:B------:R-:W-:Y:S05]  /*29b10*/  BSYNC.RECONVERGENT B0 ;  /* 0x0000000000007941 */ /* 0x000fea0003800200 */
.L_x_27871:
        /* <DEDUP_REMOVED lines=23> */
.L_x_27878:
        /* <DEDUP_REMOVED lines=13> */
.L_x_27880:
[----:B------:R-:W-:Y:S05]  /*29d60*/  BSYNC.RECONVERGENT B1 ;  /* 0x0000000000017941 */ /* 0x000fea0003800200 */
.L_x_27879:
        /* <DEDUP_REMOVED lines=61> */
.L_x_27877:
[----:B------:R-:W-:Y:S05]  /*2a140*/  BSYNC.RECONVERGENT B0 ;  /* 0x0000000000007941 */ /* 0x000fea0003800200 */
.L_x_27876:
        /* <DEDUP_REMOVED lines=18> */
.L_x_27883:
        /* <DEDUP_REMOVED lines=13> */
.L_x_27885:
[----:B------:R-:W-:Y:S05]  /*2a340*/  BSYNC.RECONVERGENT B1 ;  /* 0x0000000000017941 */ /* 0x000fea0003800200 */
.L_x_27884:
        /* <DEDUP_REMOVED lines=61> */
.L_x_27882:
[----:B------:R-:W-:Y:S05]  /*2a720*/  BSYNC.RECONVERGENT B0 ;  /* 0x0000000000007941 */ /* 0x000fea0003800200 */
.L_x_27881:
        /* <DEDUP_REMOVED lines=23> */
.L_x_27888:
        /* <DEDUP_REMOVED lines=13> */
.L_x_27890:
[----:B------:R-:W-:Y:S05]  /*2a970*/  BSYNC.RECONVERGENT B1 ;  /* 0x0000000000017941 */ /* 0x000fea0003800200 */
.L_x_27889:
        /* <DEDUP_REMOVED lines=61> */
.L_x_27887:
[----:B------:R-:W-:Y:S05]  /*2ad50*/  BSYNC.RECONVERGENT B0 ;  /* 0x0000000000007941 */ /* 0x000fea0003800200 */
.L_x_27886:
        /* <DEDUP_REMOVED lines=18> */
.L_x_27893:
        /* <DEDUP_REMOVED lines=13> */
.L_x_27895:
[----:B------:R-:W-:Y:S05]  /*2af50*/  BSYNC.RECONVERGENT B1 ;  /* 0x0000000000017941 */ /* 0x000fea0003800200 */
.L_x_27894:
        /* <DEDUP_REMOVED lines=61> */
.L_x_27892:
[----:B------:R-:W-:Y:S05]  /*2b330*/  BSYNC.RECONVERGENT B0 ;  /* 0x0000000000007941 */ /* 0x000fea0003800200 */
.L_x_27891:
        /* <DEDUP_REMOVED lines=23> */
.L_x_27898:
        /* <DEDUP_REMOVED lines=13> */
.L_x_27900:
[----:B------:R-:W-:Y:S05]  /*2b580*/  BSYNC.RECONVERGENT B1 ;  /* 0x0000000000017941 */ /* 0x000fea0003800200 */
.L_x_27899:
        /* <DEDUP_REMOVED lines=61> */
.L_x_27897:
[----:B------:R-:W-:Y:S05]  /*2b960*/  BSYNC.RECONVERGENT B0 ;  /* 0x0000000000007941 */ /* 0x000fea0003800200 */
.L_x_27896:
        /* <DEDUP_REMOVED lines=18> */
.L_x_27903:
        /* <DEDUP_REMOVED lines=13> */
.L_x_27905:
[----:B------:R-:W-:Y:S05]  /*2bb60*/  BSYNC.RECONVERGENT B1 ;  /* 0x0000000000017941 */ /* 0x000fea0003800200 */
.L_x_27904:
        /* <DEDUP_REMOVED lines=61> */
.L_x_27902:
[----:B------:R-:W-:Y:S05]  /*2bf40*/  BSYNC.RECONVERGENT B0 ;  /* 0x0000000000007941 */ /* 0x000fea0003800200 */
.L_x_27901:
[----:B------:R-:W-:Y:S01]  /*2bf50*/  I2FP.F32.U32 R4, R18 ;  /* 0x0000001200047245 */ /* 0x000fe20000201000 */
[----:B------:R-:W-:Y:S01]  /*2bf60*/  HADD2.F32 R23, -RZ, R87.H0_H0 ;  /* 0x20000057ff177230 */ /* 0x000fe20000004100 */
[----:B------:R-:W-:Y:S01]  /*2bf70*/  FSEL R3, R3, RZ, P4 ;  /* 0x000000ff03037208 */ /* 0x000fe20002000000 */
        /* <DEDUP_REMOVED lines=20> */
.L_x_27908:
        /* <DEDUP_REMOVED lines=13> */
.L_x_27910:
[----:B------:R-:W-:Y:S05]  /*2c190*/  BSYNC.RECONVERGENT B1 ;  /* 0x0000000000017941 */ /* 0x000fea0003800200 */
.L_x_27909:
        /* <DEDUP_REMOVED lines=61> */
.L_x_27907:
[----:B------:R-:W-:Y:S05]  /*2c570*/  BSYNC.RECONVERGENT B0 ;  /* 0x0000000000007941 */ /* 0x000fea0003800200 */
.L_x_27906:
        /* <DEDUP_REMOVED lines=18> */
.L_x_27913:
        /* <DEDUP_REMOVED lines=15> */
.L_x_27915:
[----:B------:R-:W-:Y:S05]  /*2c790*/  BSYNC.RECONVERGENT B1 ;  /* 0x0000000000017941 */ /* 0x000fea0003800200 */
.L_x_27914:
        /* <DEDUP_REMOVED lines=61> */
.L_x_27912:
[----:B------:R-:W-:Y:S05]  /*2cb70*/  BSYNC.RECONVERGENT B0 ;  /* 0x0000000000007941 */ /* 0x000fea0003800200 */
.L_x_27911:
        /* <DEDUP_REMOVED lines=11> */
[----:B------:R-:W-:Y:S06]  /*2cc30*/  BRA `(.L_x_27916) ;  /* 0x0000003000407947 */ /* 0x000fec0003800000 */
.L_x_27835:
        /* <DEDUP_REMOVED lines=16> */
.L_x_27919:
        /* <DEDUP_REMOVED lines=13> */
.L_x_27921:
[----:B------:R-:W-:Y:S05]  /*2ce10*/  BSYNC.RECONVERGENT B1 ;  /* 0x0000000000017941 */ /* 0x000fea0003800200 */
.L_x_27920:
        /* <DEDUP_REMOVED lines=59> */
[----:B------:R-:W-:Y:S01]  /*2d1d0*/  LOP3.LUT R14, R14, UR16, R25, 0x96, !PT ;  /* 0x000000100e0e7c12 */ /* 0x000fe2000f8e9619 */
[----:B------:R-:W-:-:S07]  /*2d1e0*/  IMAD.MOV.U32 R21, RZ, RZ, R22 ;  /* 0x000000ffff157224 */ /* 0x000fce00078e0016 */
.L_x_27918:
[----:B------:R-:W-:Y:S05]  /*2d1f0*/  BSYNC.RECONVERGENT B0 ;  /* 0x0000000000007941 */ /* 0x000fea0003800200 */
.L_x_27917:
        /* <DEDUP_REMOVED lines=18> */
.L_x_27924:
        /* <DEDUP_REMOVED lines=13> */
.L_x_27926:
[----:B------:R-:W-:Y:S05]  /*2d3f0*/  BSYNC.RECONVERGENT B1 ;  /* 0x0000000000017941 */ /* 0x000fea0003800200 */
.L_x_27925:
        /* <DEDUP_REMOVED lines=57> */
[----:B------:R-:W-:Y:S02]  /*2d790*/  MOV R12, R14 ;  /* 0x0000000e000c7202 */ /* 0x000fe40000000f00 */
[----:B------:R-:W-:Y:S02]  /*2d7a0*/  LOP3.LUT R15, R26, UR15, R15, 0x96, !PT ;  /* 0x0000000f1a0f7c12 */ /* 0x000fe4000f8e960f */
[----:B------:R-:W-:Y:S02]  /*2d7b0*/  LOP3.LUT R14, R24, UR16, R29, 0x96, !PT ;  /* 0x00000010180e7c12 */ /* 0x000fe4000f8e961d */
[----:B------:R-:W-:-:S07]  /*2d7c0*/  MOV R20, R28 ;  /* 0x0000001c00147202 */ /* 0x000fce0000000f00 */
.L_x_27923:
[----:B------:R-:W-:Y:S05]  /*2d7d0*/  BSYNC.RECONVERGENT B0 ;  /* 0x0000000000007941 */ /* 0x000fea0003800200 */
.L_x_27922:
[----:B------:R-:W-:Y:S01]  /*2d7e0*/  ISETP.NE.AND P2, PT, R25, 0x1, PT ;  /* 0x000000011900780c */ /* 0x000fe20003f45270 */
[----:B------:R-:W-:Y:S01]  /*2d7f0*/  BSSY.RECONVERGENT B0, `(.L_x_27927) ;  /* 0x000005c000007945 */ /* 0x000fe20003800200 */
[----:B------:R-:W-:Y:S01]  /*2d800*/  I2FP.F32.U32 R22, R22 ;  /* 0x0000001600167245 */ /* 0x000fe20000201000 */
[----:B------:R-:W-:Y:S02]  /*2d810*/  HFMA2 R26, -RZ, RZ, 0, 1.1920928955078125e-07 ;  /* 0x00000002ff1a7431 */ /* 0x000fe400000001ff */
[----:B------:R-:W-:Y:S02]  /*2d820*/  HADD2.F32 R27, -RZ, R16.H1_H1 ;  /* 0x30000010ff1b7230 */ /* 0x000fe40000004100 */
        /* <DEDUP_REMOVED lines=13> */
.L_x_27929:
        /* <DEDUP_REMOVED lines=13> */
.L_x_27931:
[----:B------:R-:W-:Y:S05]  /*2d9d0*/  BSYNC.RECONVERGENT B1 ;  /* 0x0000000000017941 */ /* 0x000fea0003800200 */
.L_x_27930:
        /* <DEDUP_REMOVED lines=61> */
.L_x_27928:
[----:B------:R-:W-:Y:S05]  /*2ddb0*/  BSYNC.RECONVERGENT B0 ;  /* 0x0000000000007941 */ /* 0x000fea0003800200 */
.L_x_27927:
[----:B------:R-:W-:Y:S01]  /*2ddc0*/  ISETP.NE.AND P2, PT, R26, 0x1, PT ;  /* 0x000000011a00780c */ /* 0x000fe20003f45270 */
[----:B------:R-:W-:Y:S01]  /*2ddd0*/  BSSY.RECONVERGENT B0, `(.L_x_27932) ;  /* 0x000005c000007945 */ /* 0x000fe20003800200 */
[----:B------:R-:W-:Y:S01]  /*2dde0*/  I2FP.F32.U32 R16, R16 ;  /* 0x0000001000107245 */ /* 0x000fe20000201000 */
[----:B------:R-:W-:Y:S01]  /*2ddf0*/  HADD2.F32 R25, -RZ, R17.H0_H0 ;  /* 0x20000011ff197230 */ /* 0x000fe20000004100 */
        /* <DEDUP_REMOVED lines=14> */
.L_x_27934:
        /* <DEDUP_REMOVED lines=13> */
.L_x_27936:
[----:B------:R-:W-:Y:S05]  /*2dfb0*/  BSYNC.RECONVERGENT B1 ;  /* 0x0000000000017941 */ /* 0x000fea0003800200 */
.L_x_27935:
        /* <DEDUP_REMOVED lines=61> */
.L_x_27933:
[----:B------:R-:W-:Y:S05]  /*2e390*/  BSYNC.RECONVERGENT B0 ;  /* 0x0000000000007941 */ /* 0x000fea0003800200 */
.L_x_27932:
        /* <DEDUP_REMOVED lines=18> */
.L_x_27939:
        /* <DEDUP_REMOVED lines=13> */
.L_x_27941:
[----:B------:R-:W-:Y:S05]  /*2e590*/  BSYNC.RECONVERGENT B1 ;  /* 0x0000000000017941 */ /* 0x000fea0003800200 */
.L_x_27940:
        /* <DEDUP_REMOVED lines=61> */
.L_x_27938:
[----:B------:R-:W-:Y:S05]  /*2e970*/  BSYNC.RECONVERGENT B0 ;  /* 0x0000000000007941 */ /* 0x000fea0003800200 */
.L_x_27937:
        /* <DEDUP_REMOVED lines=17> */
.L_x_27944:
        /* <DEDUP_REMOVED lines=13> */
.L_x_27946:
[----:B------:R-:W-:Y:S05]  /*2eb60*/  BSYNC.RECONVERGENT B1 ;  /* 0x0000000000017941 */ /* 0x000fea0003800200 */
.L_x_27945:
        /* <DEDUP_REMOVED lines=61> */
.L_x_27943:
[----:B------:R-:W-:Y:S05]  /*2ef40*/  BSYNC.RECONVERGENT B0 ;  /* 0x0000000000007941 */ /* 0x000fea0003800200 */
.L_x_27942:
        /* <DEDUP_REMOVED lines=17> */
.L_x_27949:
        /* <DEDUP_REMOVED lines=13> */
.L_x_27951:
[----:B------:R-:W-:Y:S05]  /*2f130*/  BSYNC.RECONVERGENT B1 ;  /* 0x0000000000017941 */ /* 0x000fea0003800200 */
.L_x_27950:
        /* <DEDUP_REMOVED lines=61> */
.L_x_27948:
[----:B------:R-:W-:Y:S05]  /*2f510*/  BSYNC.RECONVERGENT B0 ;  /* 0x0000000000007941 */ /* 0x000fea0003800200 */
.L_x_27947:
        /* <DEDUP_REMOVED lines=17> */
.L_x_27954:
        /* <DEDUP_REMOVED lines=13> */
.L_x_27956:
[----:B------:R-:W-:Y:S05]  /*2f700*/  BSYNC.RECONVERGENT B1 ;  /* 0x0000000000017941 */ /* 0x000fea0003800200 */
.L_x_27955:
        /* <DEDUP_REMOVED lines=59> */
[----:B------:R-:W-:Y:S02]  /*2fac0*/  LOP3.LUT R14, R14, UR16, R29, 0x96, !PT ;  /* 0x000000100e0e7c12 */ /* 0x000fe4000f8e961d */
[----:B------:R-:W-:-:S07]  /*2fad0*/  MOV R20, R28 ;  /* 0x0000001c00147202 */ /* 0x000fce0000000f00 */
.L_x_27953:
[----:B------:R-:W-:Y:S05]  /*2fae0*/  BSYNC.RECONVERGENT B0 ;  /* 0x0000000000007941 */ /* 0x000fea0003800200 */
.L_x_27952:
        /* <DEDUP_REMOVED lines=37> */
.L_x_27916:
        /* <DEDUP_REMOVED lines=48> */
.L_x_27957:
        /* <DEDUP_REMOVED lines=21> */
.L_x_27961:
        /* <DEDUP_REMOVED lines=13> */
.L_x_27963:
[----:B------:R-:W-:Y:S05]  /*30260*/  BSYNC.RECONVERGENT B1 ;  /* 0x0000000000017941 */ /* 0x000fea0003800200 */
.L_x_27962:
        /* <DEDUP_REMOVED lines=59> */
[----:B------:R-:W-:-:S07]  /*30620*/  LOP3.LUT R14, R4, UR16, R229, 0x96, !PT ;  /* 0x00000010040e7c12 */ /* 0x000fce000f8e96e5 */
.L_x_27960:
[----:B------:R-:W-:Y:S05]  /*30630*/  BSYNC.RECONVERGENT B0 ;  /* 0x0000000000007941 */ /* 0x000fea0003800200 */
.L_x_27959:
[----:B------:R-:W-:Y:S01]  /*30640*/  I2FP.F32.U32 R4, R3 ;  /* 0x0000000300047245 */ /* 0x000fe20000201000 */
[----:B-----5:R-:W-:Y:S01]  /*30650*/  HADD2.F32 R3, -RZ, R16.H0_H0 ;  /* 0x20000010ff037230 */ /* 0x020fe20000004100 */
        /* <DEDUP_REMOVED lines=18> */
.L_x_27966:
        /* <DEDUP_REMOVED lines=13> */
.L_x_27968:
[----:B------:R-:W-:Y:S05]  /*30850*/  BSYNC.RECONVERGENT B1 ;  /* 0x0000000000017941 */ /* 0x000fea0003800200 */
.L_x_27967:
        /* <DEDUP_REMOVED lines=57> */
[----:B------:R-:W-:Y:S01]  /*30bf0*/  IMAD.MOV.U32 R6, RZ, RZ, RZ ;  /* 0x000000ffff067224 */ /* 0x000fe200078e00ff */
[----:B------:R-:W-:Y:S01]  /*30c00*/  LOP3.LUT R14, R4, UR16, R9, 0x96, !PT ;  /* 0x00000010040e7c12 */ /* 0x000fe2000f8e9609 */
[----:B------:R-:W-:Y:S01]  /*30c10*/  IMAD.MOV.U32 R4, RZ, RZ, R228 ;  /* 0x000000ffff047224 */ /* 0x000fe200078e00e4 */
[----:B------:R-:W-:-:S07]  /*30c20*/  MOV R228, R8 ;  /* 0x0000000800e47202 */ /* 0x000fce0000000f00 */
.L_x_27965:
[----:B------:R-:W-:Y:S05]  /*30c30*/  BSYNC.RECONVERGENT B0 ;  /* 0x0000000000007941 */ /* 0x000fea0003800200 */
.L_x_27964:
        /* <DEDUP_REMOVED lines=23> */
.L_x_27971:
        /* <DEDUP_REMOVED lines=13> */
.L_x_27973:
[----:B------:R-:W-:Y:S05]  /*30e80*/  BSYNC.RECONVERGENT B1 ;  /* 0x0000000000017941 */ /* 0x000fea0003800200 */
.L_x_27972:
        /* <DEDUP_REMOVED lines=61> */
.L_x_27970:
[----:B------:R-:W-:Y:S05]  /*31260*/  BSYNC.RECONVERGENT B0 ;  /* 0x0000000000007941 */ /* 0x000fea0003800200 */
.L_x_27969:
[----:B------:R-:W-:Y:S01]  /*31270*/  I2FP.F32.U32 R4, R3 ;  /* 0x0000000300047245 */ /* 0x000fe20000201000 */
[----:B------:R-:W-:Y:S01]  /*31280*/  HADD2.F32 R3, -RZ, R16.H1_H1 ;  /* 0x30000010ff037230 */ /* 0x000fe20000004100 */
        /* <DEDUP_REMOVED lines=18> */
.L_x_27976:
        /* <DEDUP_REMOVED lines=13> */
.L_x_27978:
[----:B------:R-:W-:Y:S05]  /*31480*/  BSYNC.RECONVERGENT B1 ;  /* 0x0000000000017941 */ /* 0x000fea0003800200 */
.L_x_27977:
        /* <DEDUP_REMOVED lines=58> */
[----:B------:R-:W-:Y:S01]  /*31830*/  MOV R228, R6 ;  /* 0x0000000600e47202 */ /* 0x000fe20000000f00 */
[----:B------:R-:W-:Y:S01]  /*31840*/  IMAD.MOV.U32 R6, RZ, RZ, RZ ;  /* 0x000000ffff067224 */ /* 0x000fe200078e00ff */
[----:B------:R-:W-:-:S07]  /*31850*/  LOP3.LUT R14, R14, UR16, R7, 0x96, !PT ;  /* 0x000000100e0e7c12 */ /* 0x000fce000f8e9607 */
.L_x_27975:
[----:B------:R-:W-:Y:S05]  /*31860*/  BSYNC.RECONVERGENT B0 ;  /* 0x0000000000007941 */ /* 0x000fea0003800200 */
.L_x_27974:
        /* <DEDUP_REMOVED lines=23> */
.L_x_27981:
        /* <DEDUP_REMOVED lines=13> */
.L_x_27983:
[----:B------:R-:W-:Y:S05]  /*31ab0*/  BSYNC.RECONVERGENT B1 ;  /* 0x0000000000017941 */ /* 0x000fea0003800200 */
.L_x_27982:
        /* <DEDUP_REMOVED lines=61> */
.L_x_27980:
[----:B------:R-:W-:Y:S05]  /*31e90*/  BSYNC.RECONVERGENT B0 ;  /* 0x0000000000007941 */ /* 0x000fea0003800200 */
.L_x_27979:
        /* <DEDUP_REMOVED lines=20> */
.L_x_27986:
        /* <DEDUP_REMOVED lines=13> */
.L_x_27988:
[----:B------:R-:W-:Y:S05]  /*320b0*/  BSYNC.RECONVERGENT B1 ;  /* 0x0000000000017941 */ /* 0x000fea0003800200 */
.L_x_27987:
        /* <DEDUP_REMOVED lines=61> */
.L_x_27985:
[----:B------:R-:W-:Y:S05]  /*32490*/  BSYNC.RECONVERGENT B0 ;  /* 0x0000000000007941 */ /* 0x000fea0003800200 */
.L_x_27984:
        /* <DEDUP_REMOVED lines=23> */
.L_x_27991:
        /* <DEDUP_REMOVED lines=13> */
.L_x_27993:
[----:B------:R-:W-:Y:S05]  /*326e0*/  BSYNC.RECONVERGENT B1 ;  /* 0x0000000000017941 */ /* 0x000fea0003800200 */
.L_x_27992:
        /* <DEDUP_REMOVED lines=59> */
[----:B------:R-:W-:Y:S01]  /*32aa0*/  LOP3.LUT R14, R14, UR16, R5, 0x96, !PT ;  /* 0x000000100e0e7c12 */ /* 0x000fe2000f8e9605 */
[----:B------:R-:W-:-:S07]  /*32ab0*/  IMAD.MOV.U32 R228, RZ, RZ, R4 ;  /* 0x000000ffffe47224 */ /* 0x000fce00078e0004 */
.L_x_27990:
[----:B------:R-:W-:Y:S05]  /*32ac0*/  BSYNC.RECONVERGENT B0 ;  /* 0x0000000000007941 */ /* 0x000fea0003800200 */
.L_x_27989:
        /* <DEDUP_REMOVED lines=20> */
.L_x_27996:
        /* <DEDUP_REMOVED lines=13> */
.L_x_27998:
[----:B------:R-:W-:Y:S05]  /*32ce0*/  BSYNC.RECONVERGENT B1 ;  /* 0x0000000000017941 */ /* 0x000fea0003800200 */
.L_x_27997:
        /* <DEDUP_REMOVED lines=61> */
.L_x_27995:
[----:B------:R-:W-:Y:S05]  /*330c0*/  BSYNC.RECONVERGENT B0 ;  /* 0x0000000000007941 */ /* 0x000fea0003800200 */
.L_x_27994:
[----:B------:R-:W-:Y:S01]  /*330d0*/  I2FP.F32.U32 R4, R5 ;  /* 0x0000000500047245 */ /* 0x000fe20000201000 */
[----:B------:R-:W-:Y:S01]  /*330e0*/  HADD2.F32 R5, -RZ, R85.H1_H1 ;  /* 0x30000055ff057230 */ /* 0x000fe20000004100 */
        /* <DEDUP_REMOVED lines=21> */
.L_x_28001:
        /* <DEDUP_REMOVED lines=13> */
.L_x_28003:
[----:B------:R-:W-:Y:S05]  /*33310*/  BSYNC.RECONVERGENT B1 ;  /* 0x0000000000017941 */ /* 0x000fea0003800200 */
.L_x_28002:
        /* <DEDUP_REMOVED lines=59> */
[----:B------:R-:W-:Y:S01]  /*336d0*/  LOP3.LUT R14, R14, UR16, R5, 0x96, !PT ;  /* 0x000000100e0e7c12 */ /* 0x000fe2000f8e9605 */
[----:B------:R-:W-:-:S07]  /*336e0*/  IMAD.MOV.U32 R228, RZ, RZ, R4 ;  /* 0x000000ffffe47224 */ /* 0x000fce00078e0004 */
.L_x_28000:
[----:B------:R-:W-:Y:S05]  /*336f0*/  BSYNC.RECONVERGENT B0 ;  /* 0x0000000000007941 */ /* 0x000fea0003800200 */
.L_x_27999:
[----:B------:R-:W-:Y:S01]  /*33700*/  ISETP.NE.AND P3, PT, R16, 0x1, PT ;  /* 0x000000011000780c */ /* 0x000fe20003f65270 */
[----:B------:R-:W-:Y:S01]  /*33710*/  BSSY.RECONVERGENT B0, `(.L_x_28004) ;  /* 0x000005c000007945 */ /* 0x000fe20003800200 */
[----:B------:R-:W-:Y:S01]  /*33720*/  I2FP.F32.U32 R4, R3 ;  /* 0x0000000300047245 */ /* 0x000fe20000201000 */
[----:B------:R-:W-:Y:S01]  /*33730*/  HADD2.F32 R3, -RZ, R18.H0_H0 ;  /* 0x20000012ff037230 */ /* 0x000fe20000004100 */
        /* <DEDUP_REMOVED lines=14> */
.L_x_28006:
        /* <DEDUP_REMOVED lines=13> */
.L_x_28008:
[----:B------:R-:W-:Y:S05]  /*338f0*/  BSYNC.RECONVERGENT B1 ;  /* 0x0000000000017941 */ /* 0x000fea0003800200 */
.L_x_28007:
        /* <DEDUP_REMOVED lines=61> */
.L_x_28005:
[----:B------:R-:W-:Y:S05]  /*33cd0*/  BSYNC.RECONVERGENT B0 ;  /* 0x0000000000007941 */ /* 0x000fea0003800200 */
.L_x_28004:
        /* <DEDUP_REMOVED lines=8> */
[----:B-1----:R-:W-:Y:S02]  /*33d60*/  FSEL R28, R5, RZ, !P3 ;  /* 0x000000ff051c7208 */ /* 0x002fe40005800000 */
        /* <DEDUP_REMOVED lines=14> */
.L_x_28011:
        /* <DEDUP_REMOVED lines=13> */
.L_x_28013:
[----:B------:R-:W-:Y:S05]  /*33f20*/  BSYNC.RECONVERGENT B1 ;  /* 0x0000000000017941 */ /* 0x000fea0003800200 */
.L_x_28012:
        /* <DEDUP_REMOVED lines=61> */
.L_x_28010:
[----:B------:R-:W-:Y:S05]  /*34300*/  BSYNC.RECONVERGENT B0 ;  /* 0x0000000000007941 */ /* 0x000fea0003800200 */
.L_x_28009:
        /* <DEDUP_REMOVED lines=18> */
.L_x_28016:
        /* <DEDUP_REMOVED lines=13> */
.L_x_28018:
[----:B------:R-:W-:Y:S05]  /*34500*/  BSYNC.RECONVERGENT B1 ;  /* 0x0000000000017941 */ /* 0x000fea0003800200 */
.L_x_28017:
        /* <DEDUP_REMOVED lines=61> */
.L_x_28015:
[----:B------:R-:W-:Y:S05]  /*348e0*/  BSYNC.RECONVERGENT B0 ;  /* 0x0000000000007941 */ /* 0x000fea0003800200 */
.L_x_28014:
        /* <DEDUP_REMOVED lines=23> */
.L_x_28021:
        /* <DEDUP_REMOVED lines=13> */
.L_x_28023:
[----:B------:R-:W-:Y:S05]  /*34b30*/  BSYNC.RECONVERGENT B1 ;  /* 0x0000000000017941 */ /* 0x000fea0003800200 */
.L_x_28022:
        /* <DEDUP_REMOVED lines=61> */
.L_x_28020:
[----:B------:R-:W-:Y:S05]  /*34f10*/  BSYNC.RECONVERGENT B0 ;  /* 0x0000000000007941 */ /* 0x000fea0003800200 */
.L_x_28019:
        /* <DEDUP_REMOVED lines=18> */
.L_x_28026:
        /* <DEDUP_REMOVED lines=13> */
.L_x_28028:
[----:B------:R-:W-:Y:S05]  /*35110*/  BSYNC.RECONVERGENT B1 ;  /* 0x0000000000017941 */ /* 0x000fea0003800200 */
.L_x_28027:
        /* <DEDUP_REMOVED lines=61> */
.L_x_28025:
[----:B------:R-:W-:Y:S05]  /*354f0*/  BSYNC.RECONVERGENT B0 ;  /* 0x0000000000007941 */ /* 0x000fea0003800200 */
.L_x_28024:
        /* <DEDUP_REMOVED lines=23> */
.L_x_28031:
        /* <DEDUP_REMOVED lines=13> */
.L_x_28033:
[----:B------:R-:W-:Y:S05]  /*35740*/  BSYNC.RECONVERGENT B1 ;  /* 0x0000000000017941 */ /* 0x000fea0003800200 */
.L_x_28032:
        /* <DEDUP_REMOVED lines=61> */
.L_x_28030:
[----:B------:R-:W-:Y:S05]  /*35b20*/  BSYNC.RECONVERGENT B0 ;  /* 0x0000000000007941 */ /* 0x000fea0003800200 */
.L_x_28029:
        /* <DEDUP_REMOVED lines=18> */
.L_x_28036:
        /* <DEDUP_REMOVED lines=15> */
.L_x_28038:
[----:B------:R-:W-:Y:S05]  /*35d40*/  BSYNC.RECONVERGENT B1 ;  /* 0x0000000000017941 */ /* 0x000fea0003800200 */
.L_x_28037:
        /* <DEDUP_REMOVED lines=61> */
.L_x_28035:
[----:B------:R-:W-:Y:S05]  /*36120*/  BSYNC.RECONVERGENT B0 ;  /* 0x0000000000007941 */ /* 0x000fea0003800200 */
.L_x_28034:
        /* <DEDUP_REMOVED lines=12> */
.L_x_27958:
        /* <DEDUP_REMOVED lines=16> */
.L_x_28042:
        /* <DEDUP_REMOVED lines=13> */
.L_x_28044:
[----:B------:R-:W-:Y:S05]  /*363c0*/  BSYNC.RECONVERGENT B1 ;  /* 0x0000000000017941 */ /* 0x000fea0003800200 */
.L_x_28043:
        /* <DEDUP_REMOVED lines=60> */
.L_x_28041:
[----:B------:R-:W-:Y:S05]  /*36790*/  BSYNC.RECONVERGENT B0 ;  /* 0x0000000000007941 */ /* 0x000fea0003800200 */
.L_x_28040:
[----:B------:R-:W-:Y:S01]  /*367a0*/  I2FP.F32.U32 R20, R21 ;  /* 0x0000001500147245 */ /* 0x000fe20000201000 */
[----:B------:R-:W-:Y:S01]  /*367b0*/  BSSY.RECONVERGENT B0, `(.L_x_28045) ;  /* 0x000005d000007945 */ /* 0x000fe20003800200 */
[----:B------:R-:W-:Y:S01]  /*367c0*/  ISETP.NE.AND P2, PT, R22, 0x1, PT ;  /* 0x000000011600780c */ /* 0x000fe20003f45270 */
[----:B-----5:R-:W-:Y:S01]  /*367d0*/  HADD2.F32 R21, -RZ, R16.H0_H0 ;  /* 0x20000010ff157230 */ /* 0x020fe20000004100 */
        /* <DEDUP_REMOVED lines=15> */
.L_x_28047:
        /* <DEDUP_REMOVED lines=13> */
.L_x_28049:
[----:B------:R-:W-:Y:S05]  /*369a0*/  BSYNC.RECONVERGENT B1 ;  /* 0x0000000000017941 */ /* 0x000fea0003800200 */
.L_x_28048:
[----:B-1----:R-:W-:Y:S01]  /*369b0*/  IMAD.WIDE.U32 R26, R220, -0x326172a9, RZ ;  /* 0xcd9e8d57dc1a7825 */ /* 0x002fe200078e00ff */
        /* <DEDUP_REMOVED lines=60> */
.L_x_28046:
[----:B------:R-:W-:Y:S05]  /*36d80*/  BSYNC.RECONVERGENT B0 ;  /* 0x0000000000007941 */ /* 0x000fea0003800200 */
.L_x_28045:
[----:B------:R-:W-:Y:S01]  /*36d90*/  I2FP.F32.U32 R20, R20 ;  /* 0x0000001400147245 */ /* 0x000fe20000201000 */
[----:B------:R-:W-:Y:S01]  /*36da0*/  BSSY.RECONVERGENT B0, `(.L_x_28050) ;  /* 0x000005d000007945 */ /* 0x000fe20003800200 */
[----:B------:R-:W-:Y:S01]  /*36db0*/  ISETP.NE.AND P2, PT, R23, 0x1, PT ;  /* 0x000000011700780c */ /* 0x000fe20003f45270 */
[----:B-1----:R-:W-:Y:S01]  /*36dc0*/  HADD2.F32 R29, -RZ, R16.H1_H1 ;  /* 0x30000010ff1d7230 */ /* 0x002fe20000004100 */
        /* <DEDUP_REMOVED lines=15> */
.L_x_28052:
        /* <DEDUP_REMOVED lines=13> */
.L_x_28054:
[----:B------:R-:W-:Y:S05]  /*36f90*/  BSYNC.RECONVERGENT B1 ;  /* 0x0000000000017941 */ /* 0x000fea0003800200 */
.L_x_28053:
        /* <DEDUP_REMOVED lines=61> */
.L_x_28051:
[----:B------:R-:W-:Y:S05]  /*37370*/  BSYNC.RECONVERGENT B0 ;  /* 0x0000000000007941 */ /* 0x000fea0003800200 */
.L_x_28050:
[----:B------:R-:W-:Y:S01]  /*37380*/  I2FP.F32.U32 R16, R16 ;  /* 0x0000001000107245 */ /* 0x000fe20000201000 */
[----:B------:R-:W-:Y:S01]  /*37390*/  BSSY.RECONVERGENT B0, `(.L_x_28055) ;  /* 0x000005d000007945 */ /* 0x000fe20003800200 */
[----:B------:R-:W-:Y:S01]  /*373a0*/  ISETP.NE.AND P2, PT, R20, 0x1, PT ;  /* 0x000000011400780c */ /* 0x000fe20003f45270 */
[----:B------:R-:W-:Y:S01]  /*373b0*/  HADD2.F32 R23, -RZ, R17.H0_H0 ;  /* 0x20000011ff177230 */ /* 0x000fe20000004100 */
        /* <DEDUP_REMOVED lines=15> */
.L_x_28057:
        /* <DEDUP_REMOVED lines=13> */
.L_x_28059:
[----:B------:R-:W-:Y:S05]  /*37580*/  BSYNC.RECONVERGENT B1 ;  /* 0x0000000000017941 */ /* 0x000fea0003800200 */
.L_x_28058:
        /* <DEDUP_REMOVED lines=61> */
.L_x_28056:
[----:B------:R-:W-:Y:S05]  /*37960*/  BSYNC.RECONVERGENT B0 ;  /* 0x0000000000007941 */ /* 0x000fea0003800200 */
.L_x_28055:
        /* <DEDUP_REMOVED lines=19> */
.L_x_28062:
        /* <DEDUP_REMOVED lines=13> */
.L_x_28064:
[----:B------:R-:W-:Y:S05]  /*37b70*/  BSYNC.RECONVERGENT B1 ;  /* 0x0000000000017941 */ /* 0x000fea0003800200 */
.L_x_28063:
        /* <DEDUP_REMOVED lines=61> */
.L_x_28061:
[----:B------:R-:W-:Y:S05]  /*37f50*/  BSYNC.RECONVERGENT B0 ;  /* 0x0000000000007941 */ /* 0x000fea0003800200 */
.L_x_28060:
        /* <DEDUP_REMOVED lines=17> */
.L_x_28067:
        /* <DEDUP_REMOVED lines=13> */
.L_x_28069:
[----:B------:R-:W-:Y:S05]  /*38140*/  BSYNC.RECONVERGENT B1 ;  /* 0x0000000000017941 */ /* 0x000fea0003800200 */
.L_x_28068:
        /* <DEDUP_REMOVED lines=61> */
.L_x_28066:
[----:B------:R-:W-:Y:S05]  /*38520*/  BSYNC.RECONVERGENT B0 ;  /* 0x0000000000007941 */ /* 0x000fea0003800200 */
.L_x_28065:
        /* <DEDUP_REMOVED lines=17> */
.L_x_28072:
        /* <DEDUP_REMOVED lines=13> */
.L_x_28074:
[----:B------:R-:W-:Y:S05]  /*38710*/  BSYNC.RECONVERGENT B1 ;  /* 0x0000000000017941 */ /* 0x000fea0003800200 */
.L_x_28073:
        /* <DEDUP_REMOVED lines=61> */
.L_x_28071:
[----:B------:R-:W-:Y:S05]  /*38af0*/  BSYNC.RECONVERGENT B0 ;  /* 0x0000000000007941 */ /* 0x000fea0003800200 */
.L_x_28070:
        /* <DEDUP_REMOVED lines=17> */
.L_x_28077:
        /* <DEDUP_REMOVED lines=13> */
.L_x_28079:
[----:B------:R-:W-:Y:S05]  /*38ce0*/  BSYNC.RECONVERGENT B1 ;  /* 0x0000000000017941 */ /* 0x000fea0003800200 */
.L_x_28078:
        /* <DEDUP_REMOVED lines=61> */
.L_x_28076:
[----:B------:R-:W-:Y:S05]  /*390c0*/  BSYNC.RECONVERGENT B0 ;  /* 0x0000000000007941 */ /* 0x000fea0003800200 */
.L_x_28075:
[----:B------:R-:W-:Y:S01]  /*390d0*/  P2R R18, PR, RZ, 0x2 ;  /* 0x00000002ff127803 */ /* 0x000fe20000000000 */
[-C--:B------:R-:W-:Y:S01]  /*390e0*/  FMUL.FTZ R21, R21, R232.reuse ;  /* 0x000000e815157220 */ /* 0x080fe20000410000 */
[----:B------:R-:W-:Y:S01]  /*390f0*/  I2FP.F32.U32 R16, R17 ;  /* 0x0000001100107245 */ /* 0x000fe20000201000 */
[----:B------:R-:W-:Y:S01]  /*39100*/  HADD2.F32 R19, -RZ, R19.H1_H1 ;  /* 0x30000013ff137230 */ /* 0x000fe20000004100 */
[C---:B------:R-:W-:Y:S01]  /*39110*/  LOP3.LUT P1, RZ, R224.reuse, 0x10, RZ, 0xc0, !PT ;  /* 0x00000010e0ff7812 */ /* 0x040fe2000782c0ff */
[-C--:B------:R-:W-:Y:S01]  /*39120*/  FMUL.FTZ R23, R23, R232.reuse ;  /* 0x000000e817177220 */ /* 0x080fe20000410000 */
        /* <DEDUP_REMOVED lines=9> */
[----:B------:R-:W-:Y:S01]  /*391c0*/  LOP3.LUT P6, RZ, R224, 0x2, RZ, 0xc0, !PT ;  /* 0x00000002e0ff7812 */ /* 0x000fe200078cc0ff */
        /* <DEDUP_REMOVED lines=21> */
.L_x_28039:
        /* <DEDUP_REMOVED lines=29> */
[----:B------:R-:W-:Y:S02]  /*394f0*/  LOP3.LUT R18, R3, 0xffff, RZ, 0xc0, !PT ;  /* 0x0000ffff03127812 */ /* 0x000fe400078ec0ff */
[----:B------:R-:W-:Y:S02]  /*39500*/  LOP3.LUT R22, R7, 0xff, RZ, 0xc0, !PT ;  /* 0x000000ff07167812 */ /* 0x000fe400078ec0ff */
[----:B------:R-:W-:Y:S02]  /*39510*/  LOP3.LUT R19, R16, 0xff0000, RZ, 0xc0, !PT ;  /* 0x00ff000010137812 */ /* 0x000fe400078ec0ff */
[----:B------:R-:W0:Y:S01]  /*39520*/  LDC.64 R16, c[0x0][0x3b8] ;  /* 0x0000ee00ff107b82 */ /* 0x000e220000000a00 */
[----:B------:R-:W-:Y:S01]  /*39530*/  LOP3.LUT R20, R8, 0xff, RZ, 0xc0, !PT ;  /* 0x000000ff08147812 */ /* 0x000fe200078ec0ff */
[----:B------:R-:W-:Y:S01]  /*39540*/  IMAD.WIDE.U32 R22, R22, 0x1000000, RZ ;  /* 0x0100000016167825 */ /* 0x000fe200078e00ff */
[----:B------:R-:W-:-:S02]  /*39550*/  PRMT R18, R19, 0x4210, R18 ;  /* 0x0000421013127816 */ /* 0x000fc40000000012 */
        /* <DEDUP_REMOVED lines=8> */
[----:B------:R-:W-:Y:S01]  /*395e0*/  LOP3.LUT R19, R229, R19, RZ, 0xfc, !PT ;  /* 0x00000013e5137212 */ /* 0x000fe200078efcff */
[----:B0-----:R-:W-:Y:S01]  /*395f0*/  IMAD.WIDE.U32 R16, R225, 0x8, R16 ;  /* 0x00000008e1107825 */ /* 0x001fe200078e0010 */
[----:B------:R-:W-:-:S05]  /*39600*/  LOP3.LUT R18, R21, 0xff, R10, 0xf8, !PT ;  /* 0x000000ff15127812 */ /* 0x000fca00078ef80a */
[----:B------:R0:W-:Y:S02]  /*39610*/  STG.E.64 desc[UR6][R16.64], R18 ;  /* 0x0000001210007986 */ /* 0x0001e4000c101b06 */
.L_x_28080:
        /* <DEDUP_REMOVED lines=21> */
.L_x_28084:
        /* <DEDUP_REMOVED lines=13> */
.L_x_28086:
[----:B------:R-:W-:Y:S05]  /*39840*/  BSYNC.RECONVERGENT B1 ;  /* 0x0000000000017941 */ /* 0x000fea0003800200 */
.L_x_28085:
        /* <DEDUP_REMOVED lines=60> */
.L_x_28083:
[----:B------:R-:W-:Y:S05]  /*39c10*/  BSYNC.RECONVERGENT B0 ;  /* 0x0000000000007941 */ /* 0x000fea0003800200 */
.L_x_28082:
[----:B------:R-:W-:Y:S01]  /*39c20*/  I2FP.F32.U32 R4, R3 ;  /* 0x0000000300047245 */ /* 0x000fe20000201000 */
[----:B-----5:R-:W-:Y:S01]  /*39c30*/  HADD2.F32 R3, -RZ, R16.H0_H0 ;  /* 0x20000010ff037230 */ /* 0x020fe20000004100 */
        /* <DEDUP_REMOVED lines=18> */
.L_x_28089:
        /* <DEDUP_REMOVED lines=13> */
.L_x_28091:
[----:B------:R-:W-:Y:S05]  /*39e30*/  BSYNC.RECONVERGENT B1 ;  /* 0x0000000000017941 */ /* 0x000fea0003800200 */
.L_x_28090:
        /* <DEDUP_REMOVED lines=61> */
.L_x_28088:
[----:B------:R-:W-:Y:S05]  /*3a210*/  BSYNC.RECONVERGENT B0 ;  /* 0x0000000000007941 */ /* 0x000fea0003800200 */
.L_x_28087:
        /* <DEDUP_REMOVED lines=9> */
[----:B-1----:R-:W-:Y:S02]  /*3a2b0*/  FSEL R24, R5, RZ, !P2 ;  /* 0x000000ff05187208 */ /* 0x002fe40005000000 */
        /* <DEDUP_REMOVED lines=13> */
.L_x_28094:
        /* <DEDUP_REMOVED lines=13> */
.L_x_28096:
[----:B------:R-:W-:Y:S05]  /*3a460*/  BSYNC.RECONVERGENT B1 ;  /* 0x0000000000017941 */ /* 0x000fea0003800200 */
.L_x_28095:
        /* <DEDUP_REMOVED lines=61> */
.L_x_28093:
[----:B------:R-:W-:Y:S05]  /*3a840*/  BSYNC.RECONVERGENT B0 ;  /* 0x0000000000007941 */ /* 0x000fea0003800200 */
.L_x_28092:
        /* <DEDUP_REMOVED lines=20> */
.L_x_28099:
        /* <DEDUP_REMOVED lines=13> */
.L_x_28101:
[----:B------:R-:W-:Y:S05]  /*3aa60*/  BSYNC.RECONVERGENT B1 ;  /* 0x0000000000017941 */ /* 0x000fea0003800200 */
.L_x_28100:
        /* <DEDUP_REMOVED lines=61> */
.L_x_28098:
[----:B------:R-:W-:Y:S05]  /*3ae40*/  BSYNC.RECONVERGENT B0 ;  /* 0x0000000000007941 */ /* 0x000fea0003800200 */
.L_x_28097:
        /* <DEDUP_REMOVED lines=23> */
.L_x_28104:
        /* <DEDUP_REMOVED lines=13> */
.L_x_28106:
[----:B------:R-:W-:Y:S05]  /*3b090*/  BSYNC.RECONVERGENT B1 ;  /* 0x0000000000017941 */ /* 0x000fea0003800200 */
.L_x_28105:
        /* <DEDUP_REMOVED lines=61> */
.L_x_28103:
[----:B------:R-:W-:Y:S05]  /*3b470*/  BSYNC.RECONVERGENT B0 ;  /* 0x0000000000007941 */ /* 0x000fea0003800200 */
.L_x_28102:
        /* <DEDUP_REMOVED lines=20> */
.L_x_28109:
        /* <DEDUP_REMOVED lines=13> */
.L_x_28111:
[----:B------:R-:W-:Y:S05]  /*3b690*/  BSYNC.RECONVERGENT B1 ;  /* 0x0000000000017941 */ /* 0x000fea0003800200 */
.L_x_28110:
        /* <DEDUP_REMOVED lines=61> */
.L_x_28108:
[----:B------:R-:W-:Y:S05]  /*3ba70*/  BSYNC.RECONVERGENT B0 ;  /* 0x0000000000007941 */ /* 0x000fea0003800200 */
.L_x_28107:
        /* <DEDUP_REMOVED lines=23> */
.L_x_28114:
        /* <DEDUP_REMOVED lines=13> */
.L_x_28116:
[----:B------:R-:W-:Y:S05]  /*3bcc0*/  BSYNC.RECONVERGENT B1 ;  /* 0x0000000000017941 */ /* 0x000fea0003800200 */
.L_x_28115:
        /* <DEDUP_REMOVED lines=61> */
.L_x_28113:
[----:B------:R-:W-:Y:S05]  /*3c0a0*/  BSYNC.RECONVERGENT B0 ;  /* 0x0000000000007941 */ /* 0x000fea0003800200 */
.L_x_28112:
        /* <DEDUP_REMOVED lines=20> */
.L_x_28119:
        /* <DEDUP_REMOVED lines=13> */
.L_x_28121:
[----:B------:R-:W-:Y:S05]  /*3c2c0*/  BSYNC.RECONVERGENT B1 ;  /* 0x0000000000017941 */ /* 0x000fea0003800200 */
.L_x_28120:
        /* <DEDUP_REMOVED lines=61> */
.L_x_28118:
[----:B------:R-:W-:Y:S05]  /*3c6a0*/  BSYNC.RECONVERGENT B0 ;  /* 0x0000000000007941 */ /* 0x000fea0003800200 */
.L_x_28117:
        /* <DEDUP_REMOVED lines=23> */
.L_x_28124:
        /* <DEDUP_REMOVED lines=13> */
.L_x_28126:
[----:B------:R-:W-:Y:S05]  /*3c8f0*/  BSYNC.RECONVERGENT B1 ;  /* 0x0000000000017941 */ /* 0x000fea0003800200 */
.L_x_28125:
        /* <DEDUP_REMOVED lines=61> */
.L_x_28123:
[----:B------:R-:W-:Y:S05]  /*3ccd0*/  BSYNC.RECONVERGENT B0 ;  /* 0x0000000000007941 */ /* 0x000fea0003800200 */
.L_x_28122:
        /* <DEDUP_REMOVED lines=18> */
.L_x_28129:
        /* <DEDUP_REMOVED lines=13> */
.L_x_28131:
[----:B------:R-:W-:Y:S05]  /*3ced0*/  BSYNC.RECONVERGENT B1 ;  /* 0x0000000000017941 */ /* 0x000fea0003800200 */
.L_x_28130:
        /* <DEDUP_REMOVED lines=61> */
.L_x_28128:
[----:B------:R-:W-:Y:S05]  /*3d2b0*/  BSYNC.RECONVERGENT B0 ;  /* 0x0000000000007941 */ /* 0x000fea0003800200 */
.L_x_28127:
        /* <DEDUP_REMOVED lines=23> */
.L_x_28134:
        /* <DEDUP_REMOVED lines=13> */
.L_x_28136:
[----:B------:R-:W-:Y:S05]  /*3d500*/  BSYNC.RECONVERGENT B1 ;  /* 0x0000000000017941 */ /* 0x000fea0003800200 */
.L_x_28135:
        /* <DEDUP_REMOVED lines=61> */
.L_x_28133:
[----:B------:R-:W-:Y:S05]  /*3d8e0*/  BSYNC.RECONVERGENT B0 ;  /* 0x0000000000007941 */ /* 0x000fea0003800200 */
.L_x_28132:
        /* <DEDUP_REMOVED lines=18> */
.L_x_28139:
        /* <DEDUP_REMOVED lines=13> */
.L_x_28141:
[----:B------:R-:W-:Y:S05]  /*3dae0*/  BSYNC.RECONVERGENT B1 ;  /* 0x0000000000017941 */ /* 0x000fea0003800200 */
.L_x_28140:
        /* <DEDUP_REMOVED lines=61> */
.L_x_28138:
[----:B------:R-:W-:Y:S05]  /*3dec0*/  BSYNC.RECONVERGENT B0 ;  /* 0x0000000000007941 */ /* 0x000fea0003800200 */
.L_x_28137:
        /* <DEDUP_REMOVED lines=23> */
.L_x_28144:
        /* <DEDUP_REMOVED lines=13> */
.L_x_28146:
[----:B------:R-:W-:Y:S05]  /*3e110*/  BSYNC.RECONVERGENT B1 ;  /* 0x0000000000017941 */ /* 0x000fea0003800200 */
.L_x_28145:
        /* <DEDUP_REMOVED lines=61> */
.L_x_28143:
[----:B------:R-:W-:Y:S05]  /*3e4f0*/  BSYNC.RECONVERGENT B0 ;  /* 0x0000000000007941 */ /* 0x000fea0003800200 */
.L_x_28142:
        /* <DEDUP_REMOVED lines=18> */
.L_x_28149:
        /* <DEDUP_REMOVED lines=13> */
.L_x_28151:
[----:B------:R-:W-:Y:S05]  /*3e6f0*/  BSYNC.RECONVERGENT B1 ;  /* 0x0000000000017941 */ /* 0x000fea0003800200 */
.L_x_28150:
        /* <DEDUP_REMOVED lines=61> */
.L_x_28148:
[----:B------:R-:W-:Y:S05]  /*3ead0*/  BSYNC.RECONVERGENT B0 ;  /* 0x0000000000007941 */ /* 0x000fea0003800200 */
.L_x_28147:
        /* <DEDUP_REMOVED lines=23> */
.L_x_28154:
        /* <DEDUP_REMOVED lines=13> */
.L_x_28156:
[----:B------:R-:W-:Y:S05]  /*3ed20*/  BSYNC.RECONVERGENT B1 ;  /* 0x0000000000017941 */ /* 0x000fea0003800200 */
.L_x_28155:
        /* <DEDUP_REMOVED lines=61> */
.L_x_28153:
[----:B------:R-:W-:Y:S05]  /*3f100*/  BSYNC.RECONVERGENT B0 ;  /* 0x0000000000007941 */ /* 0x000fea0003800200 */
.L_x_28152:
        /* <DEDUP_REMOVED lines=18> */
.L_x_28159:
        /* <DEDUP_REMOVED lines=15> */
.L_x_28161:
[----:B------:R-:W-:Y:S05]  /*3f320*/  BSYNC.RECONVERGENT B1 ;  /* 0x0000000000017941 */ /* 0x000fea0003800200 */
.L_x_28160:
        /* <DEDUP_REMOVED lines=61> */
.L_x_28158:
[----:B------:R-:W-:Y:S05]  /*3f700*/  BSYNC.RECONVERGENT B0 ;  /* 0x0000000000007941 */ /* 0x000fea0003800200 */
.L_x_28157:
        /* <DEDUP_REMOVED lines=12> */
.L_x_28081:
        /* <DEDUP_REMOVED lines=16> */
.L_x_28165:
        /* <DEDUP_REMOVED lines=13> */
.L_x_28167:
[----:B------:R-:W-:Y:S05]  /*3f9a0*/  BSYNC.RECONVERGENT B1 ;  /* 0x0000000000017941 */ /* 0x000fea0003800200 */
.L_x_28166:
        /* <DEDUP_REMOVED lines=60> */
.L_x_28164:
[----:B------:R-:W-:Y:S05]  /*3fd70*/  BSYNC.RECONVERGENT B0 ;  /* 0x0000000000007941 */ /* 0x000fea0003800200 */
.L_x_28163:
[----:B------:R-:W-:Y:S01]  /*3fd80*/  I2FP.F32.U32 R20, R20 ;  /* 0x0000001400147245 */ /* 0x000fe20000201000 */
[----:B------:R-:W-:Y:S01]  /*3fd90*/  BSSY.RECONVERGENT B0, `(.L_x_28168) ;  /* 0x000005d000007945 */ /* 0x000fe20003800200 */
[----:B------:R-:W-:Y:S01]  /*3fda0*/  ISETP.NE.AND P2, PT, R22, 0x1, PT ;  /* 0x000000011600780c */ /* 0x000fe20003f45270 */
[----:B-1---5:R-:W-:Y:S01]  /*3fdb0*/  HADD2.F32 R25, -RZ, R16.H0_H0 ;  /* 0x20000010ff197230 */ /* 0x022fe20000004100 */
        /* <DEDUP_REMOVED lines=15> */
.L_x_28170:
        /* <DEDUP_REMOVED lines=13> */
.L_x_28172:
[----:B------:R-:W-:Y:S05]  /*3ff80*/  BSYNC.RECONVERGENT B1 ;  /* 0x0000000000017941 */ /* 0x000fea0003800200 */
.L_x_28171:
        /* <DEDUP_REMOVED lines=61> */
.L_x_28169:
[----:B------:R-:W-:Y:S05]  /*40360*/  BSYNC.RECONVERGENT B0 ;  /* 0x0000000000007941 */ /* 0x000fea0003800200 */
.L_x_28168:
[----:B------:R-:W-:Y:S01]  /*40370*/  I2FP.F32.U32 R20, R21 ;  /* 0x0000001500147245 */ /* 0x000fe20000201000 */
[----:B------:R-:W-:Y:S01]  /*40380*/  BSSY.RECONVERGENT B0, `(.L_x_28173) ;  /* 0x000005d000007945 */ /* 0x000fe20003800200 */
[----:B------:R-:W-:Y:S01]  /*40390*/  ISETP.NE.AND P2, PT, R23, 0x1, PT ;  /* 0x000000011700780c */ /* 0x000fe20003f45270 */
[----:B------:R-:W-:Y:S01]  /*403a0*/  HADD2.F32 R219, -RZ, R16.H1_H1 ;  /* 0x30000010ffdb7230 */ /* 0x000fe20000004100 */
        /* <DEDUP_REMOVED lines=15> */
.L_x_28175:
        /* <DEDUP_REMOVED lines=13> */
.L_x_28177:
[----:B------:R-:W-:Y:S05]  /*40570*/  BSYNC.RECONVERGENT B1 ;  /* 0x0000000000017941 */ /* 0x000fea0003800200 */
.L_x_28176:
        /* <DEDUP_REMOVED lines=61> */
.L_x_28174:
[----:B------:R-:W-:Y:S05]  /*40950*/  BSYNC.RECONVERGENT B0 ;  /* 0x0000000000007941 */ /* 0x000fea0003800200 */
.L_x_28173:
        /* <DEDUP_REMOVED lines=19> */
.L_x_28180:
        /* <DEDUP_REMOVED lines=13> */
.L_x_28182:
[----:B------:R-:W-:Y:S05]  /*40b60*/  BSYNC.RECONVERGENT B1 ;  /* 0x0000000000017941 */ /* 0x000fea0003800200 */
.L_x_28181:
        /* <DEDUP_REMOVED lines=61> */
.L_x_28179:
[----:B------:R-:W-:Y:S05]  /*40f40*/  BSYNC.RECONVERGENT B0 ;  /* 0x0000000000007941 */ /* 0x000fea0003800200 */
.L_x_28178:
        /* <DEDUP_REMOVED lines=19> */
.L_x_28185:
        /* <DEDUP_REMOVED lines=13> */
.L_x_28187:
[----:B------:R-:W-:Y:S05]  /*41150*/  BSYNC.RECONVERGENT B1 ;  /* 0x0000000000017941 */ /* 0x000fea0003800200 */
.L_x_28186:
        /* <DEDUP_REMOVED lines=61> */
.L_x_28184:
[----:B------:R-:W-:Y:S05]  /*41530*/  BSYNC.RECONVERGENT B0 ;  /* 0x0000000000007941 */ /* 0x000fea0003800200 */
.L_x_28183:
        /* <DEDUP_REMOVED lines=17> */
.L_x_28190:
        /* <DEDUP_REMOVED lines=13> */
.L_x_28192:
[----:B------:R-:W-:Y:S05]  /*41720*/  BSYNC.RECONVERGENT B1 ;  /* 0x0000000000017941 */ /* 0x000fea0003800200 */
.L_x_28191:
        /* <DEDUP_REMOVED lines=61> */
.L_x_28189:
[----:B------:R-:W-:Y:S05]  /*41b00*/  BSYNC.RECONVERGENT B0 ;  /* 0x0000000000007941 */ /* 0x000fea0003800200 */
.L_x_28188:
        /* <DEDUP_REMOVED lines=17> */
.L_x_28195:
        /* <DEDUP_REMOVED lines=13> */
.L_x_28197:
[----:B------:R-:W-:Y:S05]  /*41cf0*/  BSYNC.RECONVERGENT B1 ;  /* 0x0000000000017941 */ /* 0x000fea0003800200 */
.L_x_28196:
        /* <DEDUP_REMOVED lines=61> */
.L_x_28194:
[----:B------:R-:W-:Y:S05]  /*420d0*/  BSYNC.RECONVERGENT B0 ;  /* 0x0000000000007941 */ /* 0x000fea0003800200 */
.L_x_28193:
        /* <DEDUP_REMOVED lines=17> */
.L_x_28200:
        /* <DEDUP_REMOVED lines=13> */
.L_x_28202:
[----:B------:R-:W-:Y:S05]  /*422c0*/  BSYNC.RECONVERGENT B1 ;  /* 0x0000000000017941 */ /* 0x000fea0003800200 */
.L_x_28201:
        /* <DEDUP_REMOVED lines=61> */
.L_x_28199:
[----:B------:R-:W-:Y:S05]  /*426a0*/  BSYNC.RECONVERGENT B0 ;  /* 0x0000000000007941 */ /* 0x000fea0003800200 */
.L_x_28198:
        /* <DEDUP_REMOVED lines=37> */
.L_x_28162:
[----:B------:R-:W-:Y:S01]  /*42900*/  SEL R18, RZ, 0x1000000, !P5 ;  /* 0x01000000ff127807 */ /* 0x000fe20006800000 */
[----:B------:R-:W-:Y:S01]  /*42910*/  IMAD.WIDE.U32 R16, R226, 0x20, R238 ;  /* 0x00000020e2107825 */ /* 0x000fe200078e00ee */
[----:B------:R-:W-:Y:S01]  /*42920*/  SEL R19, RZ, 0x10000, !P4 ;  /* 0x00010000ff137807 */ /* 0x000fe20006000000 */
[----:B------:R-:W0:Y:S01]  /*42930*/  @P0 LDC.64 R244, c[0x0][0x398] ;  /* 0x0000e600fff40b82 */ /* 0x000e220000000a00 */
[----:B------:R-:W-:Y:S02]  /*42940*/  SEL R228, RZ, 0x100, !P3 ;  /* 0x00000100ffe47807 */ /* 0x000fe40005800000 */
        /* <DEDUP_REMOVED lines=12> */
[----:B------:R-:W-:Y:S02]  /*42a10*/  SEL R19, RZ, 0x1, !P2 ;  /* 0x00000001ff137807 */ /* 0x000fe40005000000 */
[----:B------:R-:W-:Y:S01]  /*42a20*/  LOP3.LUT R18, R18, R219, RZ, 0xfc, !PT ;  /* 0x000000db12127212 */ /* 0x000fe200078efcff */
[----:B------:R-:W-:Y:S01]  /*42a30*/  IMAD.WIDE.U32 R218, R226, 0x8, R236 ;  /* 0x00000008e2da7825 */ /* 0x000fe200078e00ec */
[----:B------:R-:W-:Y:S01]  /*42a40*/  LOP3.LUT R19, R228, R19, RZ, 0xfc, !PT ;  /* 0x00000013e4137212 */ /* 0x000fe200078efcff */
[----:B-1----:R-:W1:Y:S01]  /*42a50*/  @P1 LDC.64 R16, c[0x0][0x3a0] ;  /* 0x0000e800ff101b82 */ /* 0x002e620000000a00 */
[----:B------:R-:W-:-:S03]  /*42a60*/  IADD3 R227, PT, PT, R234, 0xe0, RZ ;  /* 0x000000e0eae37810 */ /* 0x000fc60007ffe0ff */
[----:B------:R2:W-:Y:S02]  /*42a70*/  STG.E.64 desc[UR6][R218.64], R18 ;  /* 0x00000012da007986 */ /* 0x0005e4000c101b06 */
[----:B0-----:R-:W-:Y:S01]  /*42a80*/  @P0 IMAD.WIDE.U32 R244, R227, 0x10, R244 ;  /* 0x00000010e3f40825 */ /* 0x001fe200078e00f4 */
[----:B--2---:R-:W-:Y:S06]  /*42a90*/  @!P0 BRA `(.L_x_28203) ;  /* 0x0000000000508947 */ /* 0x004fec0003800000 */
        /* <DEDUP_REMOVED lines=20> */
.L_x_28203:
[C---:B------:R-:W-:Y:S01]  /*42be0*/  IMAD.WIDE.U32 R216, R227.reuse, 0x10, R216 ;  /* 0x00000010e3d87825 */ /* 0x040fe200078e00d8 */
[----:B------:R2:W5:Y:S03]  /*42bf0*/  @P0 LDG.E.128 R84, desc[UR6][R244.64] ;  /* 0x00000006f4540981 */ /* 0x000566000c1e1d00 */
[----:B-1----:R-:W-:Y:S02]  /*42c00*/  @P1 IMAD.WIDE.U32 R16, R227, 0x20, R16 ;  /* 0x00000020e3101825 */ /* 0x002fe400078e0010 */
[----:B0-----:R-:W5:Y:S04]  /*42c10*/  LDG.E.128 R216, desc[UR6][R216.64] ;  /* 0x00000006d8d87981 */ /* 0x001f68000c1e1d00 */
[----:B------:R2:W5:Y:S04]  /*42c20*/  @P1 LDG.E.128 R80, desc[UR6][R16.64] ;  /* 0x0000000610501981 */ /* 0x000568000c1e1d00 */
        /* <DEDUP_REMOVED lines=18> */
.L_x_28207:
        /* <DEDUP_REMOVED lines=13> */
.L_x_28209:
[----:B------:R-:W-:Y:S05]  /*42e20*/  BSYNC.RECONVERGENT B1 ;  /* 0x0000000000017941 */ /* 0x000fea0003800200 */
.L_x_28208:
        /* <DEDUP_REMOVED lines=60> */
.L_x_28206:
[----:B------:R-:W-:Y:S05]  /*431f0*/  BSYNC.RECONVERGENT B0 ;  /* 0x0000000000007941 */ /* 0x000fea0003800200 */
.L_x_28205:
        /* <DEDUP_REMOVED lines=20> */
.L_x_28212:
        /* <DEDUP_REMOVED lines=13> */
.L_x_28214:
[----:B------:R-:W-:Y:S05]  /*43410*/  BSYNC.RECONVERGENT B1 ;  /* 0x0000000000017941 */ /* 0x000fea0003800200 */
.L_x_28213:
        /* <DEDUP_REMOVED lines=61> */
.L_x_28211:
[----:B------:R-:W-:Y:S05]  /*437f0*/  BSYNC.RECONVERGENT B0 ;  /* 0x0000000000007941 */ /* 0x000fea0003800200 */
.L_x_28210:
        /* <DEDUP_REMOVED lines=9> */
[----:B--2---:R-:W-:Y:S02]  /*43890*/  FSEL R16, R5, RZ, !P2 ;  /* 0x000000ff05107208 */ /* 0x004fe40005000000 */
        /* <DEDUP_REMOVED lines=13> */
.L_x_28217:
        /* <DEDUP_REMOVED lines=13> */
.L_x_28219:
[----:B------:R-:W-:Y:S05]  /*43a40*/  BSYNC.RECONVERGENT B1 ;  /* 0x0000000000017941 */ /* 0x000fea0003800200 */
.L_x_28218:
        /* <DEDUP_REMOVED lines=61> */
.L_x_28216:
[----:B------:R-:W-:Y:S05]  /*43e20*/  BSYNC.RECONVERGENT B0 ;  /* 0x0000000000007941 */ /* 0x000fea0003800200 */
.L_x_28215:
        /* <DEDUP_REMOVED lines=20> */
.L_x_28222:
        /* <DEDUP_REMOVED lines=13> */
.L_x_28224:
[----:B------:R-:W-:Y:S05]  /*44040*/  BSYNC.RECONVERGENT B1 ;  /* 0x0000000000017941 */ /* 0x000fea0003800200 */
.L_x_28223:
        /* <DEDUP_REMOVED lines=61> */
.L_x_28221:
[----:B------:R-:W-:Y:S05]  /*44420*/  BSYNC.RECONVERGENT B0 ;  /* 0x0000000000007941 */ /* 0x000fea0003800200 */
.L_x_28220:
        /* <DEDUP_REMOVED lines=23> */
.L_x_28227:
        /* <DEDUP_REMOVED lines=13> */
.L_x_28229:
[----:B------:R-:W-:Y:S05]  /*44670*/  BSYNC.RECONVERGENT B1 ;  /* 0x0000000000017941 */ /* 0x000fea0003800200 */
.L_x_28228:
        /* <DEDUP_REMOVED lines=61> */
.L_x_28226:
[----:B------:R-:W-:Y:S05]  /*44a50*/  BSYNC.RECONVERGENT B0 ;  /* 0x0000000000007941 */ /* 0x000fea0003800200 */
.L_x_28225:
        /* <DEDUP_REMOVED lines=20> */
.L_x_28232:
        /* <DEDUP_REMOVED lines=13> */
.L_x_28234:
[----:B------:R-:W-:Y:S05]  /*44c70*/  BSYNC.RECONVERGENT B1 ;  /* 0x0000000000017941 */ /* 0x000fea0003800200 */
.L_x_28233:
        /* <DEDUP_REMOVED lines=61> */
.L_x_28231:
[----:B------:R-:W-:Y:S05]  /*45050*/  BSYNC.RECONVERGENT B0 ;  /* 0x0000000000007941 */ /* 0x000fea0003800200 */
.L_x_28230:
        /* <DEDUP_REMOVED lines=23> */
.L_x_28237:
        /* <DEDUP_REMOVED lines=13> */
.L_x_28239:
[----:B------:R-:W-:Y:S05]  /*452a0*/  BSYNC.RECONVERGENT B1 ;  /* 0x0000000000017941 */ /* 0x000fea0003800200 */
.L_x_28238:
        /* <DEDUP_REMOVED lines=61> */
.L_x_28236:
[----:B------:R-:W-:Y:S05]  /*45680*/  BSYNC.RECONVERGENT B0 ;  /* 0x0000000000007941 */ /* 0x000fea0003800200 */
.L_x_28235:
        /* <DEDUP_REMOVED lines=20> */
.L_x_28242:
        /* <DEDUP_REMOVED lines=13> */
.L_x_28244:
[----:B------:R-:W-:Y:S05]  /*458a0*/  BSYNC.RECONVERGENT B1 ;  /* 0x0000000000017941 */ /* 0x000fea0003800200 */
.L_x_28243:
        /* <DEDUP_REMOVED lines=61> */
.L_x_28241:
[----:B------:R-:W-:Y:S05]  /*45c80*/  BSYNC.RECONVERGENT B0 ;  /* 0x0000000000007941 */ /* 0x000fea0003800200 */
.L_x_28240:
        /* <DEDUP_REMOVED lines=23> */
.L_x_28247:
        /* <DEDUP_REMOVED lines=13> */
.L_x_28249:
[----:B------:R-:W-:Y:S05]  /*45ed0*/  BSYNC.RECONVERGENT B1 ;  /* 0x0000000000017941 */ /* 0x000fea0003800200 */
.L_x_28248:
[----:B------:R-:W-:Y:S01]  /*45ee0*/  LOP3.LUT R216, R11, UR5, R15, 0x96, !PT ;  /* 0x000000050bd87c12 */ /* 0x000fe2000f8e960f */
[----:B------:R-:W-:Y:S01]  /*45ef0*/  IMAD.WIDE.U32 R4, R220, -0x326172a9, RZ ;  /* 0xcd9e8d57dc047825 */ /* 0x000fe200078e00ff */
[----:B------:R-:W-:-:S03]  /*45f00*/  UIADD3 UR15, UPT, UPT, UR4, -0x61c88647, URZ ;  /* 0x9e3779b9040f7890 */ /* 0x000fc6000fffe0ff */
[----:B------:R-:W-:Y:S01]  /*45f10*/  HFMA2 R6, -RZ, RZ, 0, 0 ;  /* 0x00000000ff067431 */ /* 0x000fe200000001ff */
[----:B------:R-:W-:Y:S01]  /*45f20*/  MOV R3, R228 ;  /* 0x000000e400037202 */ /* 0x000fe20000000f00 */
        /* <DEDUP_REMOVED lines=55> */
[----:B------:R-:W-:-:S07]  /*462a0*/  LOP3.LUT R14, R14, UR15, R5, 0x96, !PT ;  /* 0x0000000f0e0e7c12 */ /* 0x000fce000f8e9605 */
.L_x_28246:
[----:B------:R-:W-:Y:S05]  /*462b0*/  BSYNC.RECONVERGENT B0 ;  /* 0x0000000000007941 */ /* 0x000fea0003800200 */
.L_x_28245:
        /* <DEDUP_REMOVED lines=18> */
.L_x_28252:
        /* <DEDUP_REMOVED lines=13> */
.L_x_28254:
[----:B------:R-:W-:Y:S05]  /*464b0*/  BSYNC.RECONVERGENT B1 ;  /* 0x0000000000017941 */ /* 0x000fea0003800200 */
.L_x_28253:
        /* <DEDUP_REMOVED lines=53> */
[----:B------:R-:W-:Y:S01]  /*46810*/  IMAD.MOV.U32 R217, RZ, RZ, RZ ;  /* 0x000000ffffd97224 */ /* 0x000fe200078e00ff */
[----:B------:R-:W-:Y:S01]  /*46820*/  LOP3.LUT R15, R216, UR15, R5, 0x96, !PT ;  /* 0x0000000fd80f7c12 */ /* 0x000fe2000f8e9605 */
[----:B------:R-:W-:Y:S01]  /*46830*/  UIADD3 UR15, UPT, UPT, UR5, -0x695add53, URZ ;  /* 0x96a522ad050f7890 */ /* 0x000fe2000fffe0ff */
[----:B------:R-:W-:Y:S01]  /*46840*/  MOV R12, R4 ;  /* 0x00000004000c7202 */ /* 0x000fe20000000f00 */
[----:B------:R-:W-:-:S05]  /*46850*/  IMAD.WIDE.U32 R4, R6, -0x2daee0ad, RZ ;  /* 0xd2511f5306047825 */ /* 0x000fca00078e00ff */
[----:B------:R-:W-:Y:S01]  /*46860*/  LOP3.LUT R14, R14, UR15, R5, 0x96, !PT ;  /* 0x0000000f0e0e7c12 */ /* 0x000fe2000f8e9605 */
[----:B------:R-:W-:Y:S01]  /*46870*/  IMAD.MOV.U32 R5, RZ, RZ, R228 ;  /* 0x000000ffff057224 */ /* 0x000fe200078e00e4 */
[----:B------:R-:W-:-:S07]  /*46880*/  MOV R228, R4 ;  /* 0x0000000400e47202 */ /* 0x000fce0000000f00 */
.L_x_28251:
[----:B------:R-:W-:Y:S05]  /*46890*/  BSYNC.RECONVERGENT B0 ;  /* 0x0000000000007941 */ /* 0x000fea0003800200 */
.L_x_28250:
        /* <DEDUP_REMOVED lines=23> */
.L_x_28257:
        /* <DEDUP_REMOVED lines=13> */
.L_x_28259:
[----:B------:R-:W-:Y:S05]  /*46ae0*/  BSYNC.RECONVERGENT B1 ;  /* 0x0000000000017941 */ /* 0x000fea0003800200 */
.L_x_28258:
        /* <DEDUP_REMOVED lines=61> */
.L_x_28256:
[----:B------:R-:W-:Y:S05]  /*46ec0*/  BSYNC.RECONVERGENT B0 ;  /* 0x0000000000007941 */ /* 0x000fea0003800200 */
.L_x_28255:
        /* <DEDUP_REMOVED lines=18> */
.L_x_28262:
        /* <DEDUP_REMOVED lines=13> */
.L_x_28264:
[----:B------:R-:W-:Y:S05]  /*470c0*/  BSYNC.RECONVERGENT B1 ;  /* 0x0000000000017941 */ /* 0x000fea0003800200 */
.L_x_28263:
[----:B------:R-:W-:Y:S01]  /*470d0*/  LOP3.LUT R4, R11, UR5, R15, 0x96, !PT ;  /* 0x000000050b047c12 */ /* 0x000fe2000f8e960f */
[----:B------:R-:W-:Y:S01]  /*470e0*/  IMAD.WIDE.U32 R240, R220, -0x326172a9, RZ ;  /* 0xcd9e8d57dcf07825 */ /* 0x000fe200078e00ff */
[----:B------:R-:W-:-:S03]  /*470f0*/  UIADD3 UR15, UPT, UPT, UR4, -0x61c88647, URZ ;  /* 0x9e3779b9040f7890 */ /* 0x000fc6000fffe0ff */
[----:B------:R-:W-:Y:S01]  /*47100*/  IMAD.WIDE.U32 R4, R4, -0x326172a9, RZ ;  /* 0xcd9e8d5704047825 */ /* 0x000fe200078e00ff */
[----:B------:R-:W-:-:S03]  /*47110*/  LOP3.LUT R241, R13, UR4, R241, 0x96, !PT ;  /* 0x000000040df17c12 */ /* 0x000fc6000f8e96f1 */
        /* <DEDUP_REMOVED lines=55> */
[----:B------:R-:W-:-:S07]  /*47490*/  MOV R228, R4 ;  /* 0x0000000400e47202 */ /* 0x000fce0000000f00 */
.L_x_28261:
[----:B------:R-:W-:Y:S05]  /*474a0*/  BSYNC.RECONVERGENT B0 ;  /* 0x0000000000007941 */ /* 0x000fea0003800200 */
.L_x_28260:
        /* <DEDUP_REMOVED lines=23> */
.L_x_28267:
        /* <DEDUP_REMOVED lines=13> */
.L_x_28269:
[----:B------:R-:W-:Y:S05]  /*476f0*/  BSYNC.RECONVERGENT B1 ;  /* 0x0000000000017941 */ /* 0x000fea0003800200 */
.L_x_28268:
        /* <DEDUP_REMOVED lines=61> */
.L_x_28266:
[----:B------:R-:W-:Y:S05]  /*47ad0*/  BSYNC.RECONVERGENT B0 ;  /* 0x0000000000007941 */ /* 0x000fea0003800200 */
.L_x_28265:
        /* <DEDUP_REMOVED lines=18> */
.L_x_28272:
        /* <DEDUP_REMOVED lines=13> */
.L_x_28274:
[----:B------:R-:W-:Y:S05]  /*47cd0*/  BSYNC.RECONVERGENT B1 ;  /* 0x0000000000017941 */ /* 0x000fea0003800200 */
.L_x_28273:
        /* <DEDUP_REMOVED lines=57> */
[----:B------:R-:W-:-:S03]  /*48070*/  IMAD.WIDE.U32 R240, R4, -0x2daee0ad, RZ ;  /* 0xd2511f5304f07825 */ /* 0x000fc600078e00ff */
[----:B------:R-:W-:Y:S01]  /*48080*/  MOV R228, R240 ;  /* 0x000000f000e47202 */ /* 0x000fe20000000f00 */
[----:B------:R-:W-:Y:S01]  /*48090*/  IMAD.MOV.U32 R240, RZ, RZ, RZ ;  /* 0x000000fffff07224 */ /* 0x000fe200078e00ff */
[----:B------:R-:W-:-:S07]  /*480a0*/  LOP3.LUT R14, R14, UR15, R241, 0x96, !PT ;  /* 0x0000000f0e0e7c12 */ /* 0x000fce000f8e96f1 */
.L_x_28271:
[----:B------:R-:W-:Y:S05]  /*480b0*/  BSYNC.RECONVERGENT B0 ;  /* 0x0000000000007941 */ /* 0x000fea0003800200 */
.L_x_28270:
        /* <DEDUP_REMOVED lines=23> */
.L_x_28277:
        /* <DEDUP_REMOVED lines=13> */
.L_x_28279:
[----:B------:R-:W-:Y:S05]  /*48300*/  BSYNC.RECONVERGENT B1 ;  /* 0x0000000000017941 */ /* 0x000fea0003800200 */
.L_x_28278:
        /* <DEDUP_REMOVED lines=60> */
[----:B------:R-:W-:-:S07]  /*486d0*/  HFMA2 R241, -RZ, RZ, 0, 0 ;  /* 0x00000000fff17431 */ /* 0x000fce00000001ff */
.L_x_28276:
[----:B------:R-:W-:Y:S05]  /*486e0*/  BSYNC.RECONVERGENT B0 ;  /* 0x0000000000007941 */ /* 0x000fea0003800200 */
.L_x_28275:
        /* <DEDUP_REMOVED lines=18> */
.L_x_28282:
        /* <DEDUP_REMOVED lines=15> */
.L_x_28284:
[----:B------:R-:W-:Y:S05]  /*48900*/  BSYNC.RECONVERGENT B1 ;  /* 0x0000000000017941 */ /* 0x000fea0003800200 */
.L_x_28283:
        /* <DEDUP_REMOVED lines=58> */
[----:B------:R-:W-:Y:S01]  /*48cb0*/  IMAD.MOV.U32 R219, RZ, RZ, R228 ;  /* 0x000000ffffdb7224 */ /* 0x000fe200078e00e4 */
[----:B------:R-:W-:Y:S02]  /*48cc0*/  LOP3.LUT R14, R14, UR15, R241, 0x96, !PT ;  /* 0x0000000f0e0e7c12 */ /* 0x000fe4000f8e96f1 */
[----:B------:R-:W-:-:S07]  /*48cd0*/  MOV R228, R240 ;  /* 0x000000f000e47202 */ /* 0x000fce0000000f00 */
.L_x_28281:
[----:B------:R-:W-:Y:S05]  /*48ce0*/  BSYNC.RECONVERGENT B0 ;  /* 0x0000000000007941 */ /* 0x000fea0003800200 */
.L_x_28280:
        /* <DEDUP_REMOVED lines=12> */
.L_x_28204:
[----:B------:R-:W-:Y:S01]  /*48db0*/  ISETP.NE.AND P2, PT, R243, 0x1, PT ;  /* 0x00000001f300780c */ /* 0x000fe20003f45270 */
[----:B------:R-:W-:Y:S01]  /*48dc0*/  BSSY.RECONVERGENT B0, `(.L_x_28286) ;  /* 0x0000059000007945 */ /* 0x000fe20003800200 */
[----:B------:R-:W-:Y:S02]  /*48dd0*/  HFMA2 R18, -RZ, RZ, 0, 1.1920928955078125e-07 ;  /* 0x00000002ff127431 */ /* 0x000fe400000001ff */
[----:B--2---:R-:W-:Y:S01]  /*48de0*/  IMAD.MOV.U32 R16, RZ, RZ, R12 ;  /* 0x000000ffff107224 */ /* 0x004fe200078e000c */
        /* <DEDUP_REMOVED lines=12> */
.L_x_28288:
        /* <DEDUP_REMOVED lines=13> */
.L_x_28290:
[----:B------:R-:W-:Y:S05]  /*48f80*/  BSYNC.RECONVERGENT B1 ;  /* 0x0000000000017941 */ /* 0x000fea0003800200 */
.L_x_28289:
        /* <DEDUP_REMOVED lines=53> */
[----:B------:R-:W-:Y:S01]  /*492e0*/  IMAD.WIDE.U32 R228, R228, -0x2daee0ad, RZ ;  /* 0xd2511f53e4e47825 */ /* 0x000fe200078e00ff */
[----:B------:R-:W-:Y:S01]  /*492f0*/  LOP3.LUT R15, R18, UR15, R17, 0x96, !PT ;  /* 0x0000000f120f7c12 */ /* 0x000fe2000f8e9611 */
[----:B------:R-:W-:Y:S02]  /*49300*/  UIADD3 UR15, UPT, UPT, UR5, -0x695add53, URZ ;  /* 0x96a522ad050f7890 */ /* 0x000fe4000fffe0ff */
[----:B------:R-:W-:Y:S01]  /*49310*/  HFMA2 R18, -RZ, RZ, 0, 0 ;  /* 0x00000000ff127431 */ /* 0x000fe200000001ff */
[----:B------:R-:W-:Y:S01]  /*49320*/  MOV R12, R16 ;  /* 0x00000010000c7202 */ /* 0x000fe20000000f00 */
[----:B------:R-:W-:Y:S02]  /*49330*/  IMAD.MOV.U32 R16, RZ, RZ, R242 ;  /* 0x000000ffff107224 */ /* 0x000fe400078e00f2 */
[----:B------:R-:W-:-:S07]  /*49340*/  LOP3.LUT R14, R14, UR15, R229, 0x96, !PT ;  /* 0x0000000f0e0e7c12 */ /* 0x000fce000f8e96e5 */
.L_x_28287:
[----:B------:R-:W-:Y:S05]  /*49350*/  BSYNC.RECONVERGENT B0 ;  /* 0x0000000000007941 */ /* 0x000fea0003800200 */
.L_x_28286:
[----:B------:R-:W-:Y:S01]  /*49360*/  I2FP.F32.U32 R16, R16 ;  /* 0x0000001000107245 */ /* 0x000fe20000201000 */
[----:B------:R-:W-:Y:S01]  /*49370*/  BSSY.RECONVERGENT B0, `(.L_x_28291) ;  /* 0x000005d000007945 */ /* 0x000fe20003800200 */
[----:B------:R-:W-:Y:S01]  /*49380*/  ISETP.NE.AND P2, PT, R18, 0x1, PT ;  /* 0x000000011200780c */ /* 0x000fe20003f45270 */
[----:B-----5:R-:W-:Y:S01]  /*49390*/  HADD2.F32 R241, -RZ, R216.H0_H0 ;  /* 0x200000d8fff17230 */ /* 0x020fe20000004100 */
        /* <DEDUP_REMOVED lines=15> */
.L_x_28293:
        /* <DEDUP_REMOVED lines=13> */
.L_x_28295:
[----:B------:R-:W-:Y:S05]  /*49560*/  BSYNC.RECONVERGENT B1 ;  /* 0x0000000000017941 */ /* 0x000fea0003800200 */
.L_x_28294:
        /* <DEDUP_REMOVED lines=61> */
.L_x_28292:
[----:B------:R-:W-:Y:S05]  /*49940*/  BSYNC.RECONVERGENT B0 ;  /* 0x0000000000007941 */ /* 0x000fea0003800200 */
.L_x_28291:
        /* <DEDUP_REMOVED lines=19> */
.L_x_28298:
        /* <DEDUP_REMOVED lines=13> */
.L_x_28300:
[----:B------:R-:W-:Y:S05]  /*49b50*/  BSYNC.RECONVERGENT B1 ;  /* 0x0000000000017941 */ /* 0x000fea0003800200 */
.L_x_28299:
        /* <DEDUP_REMOVED lines=61> */
.L_x_28297:
[----:B------:R-:W-:Y:S05]  /*49f30*/  BSYNC.RECONVERGENT B0 ;  /* 0x0000000000007941 */ /* 0x000fea0003800200 */
.L_x_28296:
        /* <DEDUP_REMOVED lines=19> */
.L_x_28303:
        /* <DEDUP_REMOVED lines=13> */
.L_x_28305:
[----:B------:R-:W-:Y:S05]  /*4a140*/  BSYNC.RECONVERGENT B1 ;  /* 0x0000000000017941 */ /* 0x000fea0003800200 */
.L_x_28304:
        /* <DEDUP_REMOVED lines=61> */
.L_x_28302:
[----:B------:R-:W-:Y:S05]  /*4a520*/  BSYNC.RECONVERGENT B0 ;  /* 0x0000000000007941 */ /* 0x000fea0003800200 */
.L_x_28301:
        /* <DEDUP_REMOVED lines=19> */
.L_x_28308:
        /* <DEDUP_REMOVED lines=13> */
.L_x_28310:
[----:B------:R-:W-:Y:S05]  /*4a730*/  BSYNC.RECONVERGENT B1 ;  /* 0x0000000000017941 */ /* 0x000fea0003800200 */
.L_x_28309:
        /* <DEDUP_REMOVED lines=61> */
.L_x_28307:
[----:B------:R-:W-:Y:S05]  /*4ab10*/  BSYNC.RECONVERGENT B0 ;  /* 0x0000000000007941 */ /* 0x000fea0003800200 */
.L_x_28306:
        /* <DEDUP_REMOVED lines=17> */
.L_x_28313:
        /* <DEDUP_REMOVED lines=13> */
.L_x_28315:
[----:B------:R-:W-:Y:S05]  /*4ad00*/  BSYNC.RECONVERGENT B1 ;  /* 0x0000000000017941 */ /* 0x000fea0003800200 */
.L_x_28314:
        /* <DEDUP_REMOVED lines=61> */
.L_x_28312:
[----:B------:R-:W-:Y:S05]  /*4b0e0*/  BSYNC.RECONVERGENT B0 ;  /* 0x0000000000007941 */ /* 0x000fea0003800200 */
.L_x_28311:
        /* <DEDUP_REMOVED lines=17> */
.L_x_28318:
        /* <DEDUP_REMOVED lines=13> */
.L_x_28320:
[----:B------:R-:W-:Y:S05]  /*4b2d0*/  BSYNC.RECONVERGENT B1 ;  /* 0x0000000000017941 */ /* 0x000fea0003800200 */
.L_x_28319:
        /* <DEDUP_REMOVED lines=61> */
.L_x_28317:
[----:B------:R-:W-:Y:S05]  /*4b6b0*/  BSYNC.RECONVERGENT B0 ;  /* 0x0000000000007941 */ /* 0x000fea0003800200 */
.L_x_28316:
        /* <DEDUP_REMOVED lines=17> */
.L_x_28323:
        /* <DEDUP_REMOVED lines=12> */
.L_x_28325:
[----:B------:R-:W-:Y:S05]  /*4b890*/  BSYNC.RECONVERGENT B1 ;  /* 0x0000000000017941 */ /* 0x000fea0003800200 */
.L_x_28324:
        /* <DEDUP_REMOVED lines=62> */
.L_x_28322:
[----:B------:R-:W-:Y:S05]  /*4bc80*/  BSYNC.RECONVERGENT B0 ;  /* 0x0000000000007941 */ /* 0x000fea0003800200 */
.L_x_28321:
        /* <DEDUP_REMOVED lines=37> */
.L_x_28285:
[----:B------:R-:W-:Y:S01]  /*4bee0*/  SEL R232, RZ, 0x1000000, !P5 ;  /* 0x01000000ffe87807 */ /* 0x000fe20006800000 */
[C---:B------:R-:W-:Y:S01]  /*4bef0*/  IMAD.WIDE.U32 R238, R227.reuse, 0x20, R238 ;  /* 0x00000020e3ee7825 */ /* 0x040fe200078e00ee */
[----:B------:R-:W-:Y:S02]  /*4bf00*/  SEL R233, RZ, 0x10000, !P4 ;  /* 0x00010000ffe97807 */ /* 0x000fe40006000000 */
[----:B------:R-:W-:Y:S01]  /*4bf10*/  SEL R240, RZ, 0x100, !P3 ;  /* 0x00000100fff07807 */ /* 0x000fe20005800000 */
[----:B------:R-:W-:Y:S01]  /*4bf20*/  IMAD.WIDE.U32 R236, R227, 0x8, R236 ;  /* 0x00000008e3ec7825 */ /* 0x000fe200078e00ec */
[C---:B------:R-:W-:Y:S01]  /*4bf30*/  LOP3.LUT P6, RZ, R224.reuse, 0x8, RZ, 0xc0, !PT ;  /* 0x00000008e0ff7812 */ /* 0x040fe200078cc0ff */
[----:B------:R-:W-:Y:S01]  /*4bf40*/  STG.E.128 desc[UR6][R238.64], R16 ;  /* 0x00000010ee007986 */ /* 0x000fe2000c101d06 */
[C---:B------:R-:W-:Y:S02]  /*4bf50*/  LOP3.LUT P5, RZ, R224.reuse, 0x4, RZ, 0xc0, !PT ;  /* 0x00000004e0ff7812 */ /* 0x040fe400078ac0ff */
[----:B------:R-:W-:Y:S01]  /*4bf60*/  LOP3.LUT P4, RZ, R224, 0x2, RZ, 0xc0, !PT ;  /* 0x00000002e0ff7812 */ /* 0x000fe2000788c0ff */
[----:B------:R0:W-:Y:S01]  /*4bf70*/  STG.E.128 desc[UR6][R238.64+0x10], R216 ;  /* 0x000010d8ee007986 */ /* 0x0001e2000c101d06 */
[----:B------:R-:W-:-:S02]  /*4bf80*/  LOP3.LUT R240, R240, R232, R233, 0xfe, !PT ;  /* 0x000000e8f0f07212 */ /* 0x000fc400078efee9 */
[----:B------:R-:W-:Y:S02]  /*4bf90*/  SEL R235, RZ, 0x1000000, !P4 ;  /* 0x01000000ffeb7807 */ /* 0x000fe40006000000 */
[----:B------:R-:W-:Y:S02]  /*4bfa0*/  SEL R233, RZ, 0x10000, !P5 ;  /* 0x00010000ffe97807 */ /* 0x000fe40006800000 */
[----:B------:R-:W-:Y:S02]  /*4bfb0*/  SEL R232, RZ, 0x100, !P6 ;  /* 0x00000100ffe87807 */ /* 0x000fe40007000000 */
[----:B------:R-:W-:Y:S02]  /*4bfc0*/  LOP3.LUT P1, RZ, R224, 0x10, RZ, 0xc0, !PT ;  /* 0x00000010e0ff7812 */ /* 0x000fe4000782c0ff */
[----:B------:R-:W-:Y:S02]  /*4bfd0*/  LOP3.LUT R232, R232, R235, R233, 0xfe, !PT ;  /* 0x000000ebe8e87212 */ /* 0x000fe400078efee9 */
[----:B------:R-:W-:-:S02]  /*4bfe0*/  SEL R235, RZ, 0x1, !P1 ;  /* 0x00000001ffeb7807 */ /* 0x000fc40004800000 */
[----:B------:R-:W-:Y:S02]  /*4bff0*/  SEL R233, RZ, 0x1, !P2 ;  /* 0x00000001ffe97807 */ /* 0x000fe40005000000 */
[----:B------:R-:W-:Y:S01]  /*4c000*/  LOP3.LUT R232, R232, R235, RZ, 0xfc, !PT ;  /* 0x000000ebe8e87212 */ /* 0x000fe200078efcff */
[----:B0-----:R-:W-:Y:S01]  /*4c010*/  FADD.FTZ R238, RZ, R68 ;  /* 0x00000044ffee7221 */ /* 0x001fe20000010000 */
[----:B------:R-:W-:-:S03]  /*4c020*/  LOP3.LUT R233, R240, R233, RZ, 0xfc, !PT ;  /* 0x000000e9f0e97212 */ /* 0x000fc600078efcff */
[----:B------:R-:W-:Y:S02]  /*4c030*/  FADD.FTZ R235, R238, R69 ;  /* 0x00000045eeeb7221 */ /* 0x000fe40000010000 */
[----:B------:R0:W-:Y:S02]  /*4c040*/  STG.E.64 desc[UR6][R236.64], R232 ;  /* 0x000000e8ec007986 */ /* 0x0001e4000c101b06 */
        /* <DEDUP_REMOVED lines=8> */
[----:B0-----:R-:W-:Y:S02]  /*4c0d0*/  FADD.FTZ R232, R235, R66 ;  /* 0x00000042ebe87221 */ /* 0x001fe40000010000 */
        /* <DEDUP_REMOVED lines=75> */
.L_x_28326:
[----:B------:R-:W-:Y:S01]  /*4c590*/  UMOV UR15, 0xffffffff ;  /* 0xffffffff000f7882 */ /* 0x000fe20000000000 */
[----:B------:R-:W-:Y:S02]  /*4c5a0*/  FADD.FTZ R242, R242, R219 ;  /* 0x000000dbf2f27221 */ /* 0x000fe40000010000 */
[----:B------:R-:W-:Y:S05]  /*4c5b0*/  BRA.DIV UR15, `(.L_x_28327) ;  /* 0x000000320f347947 */ /* 0x000fea000b800000 */
[----:B0-----:R-:W0:Y:S02]  /*4c5c0*/  SHFL.BFLY PT, R233, R242, 0x1, 0x1f ;  /* 0x0c201f00f2e97f89 */ /* 0x001e2400000e0000 */
        /* <DEDUP_REMOVED lines=148> */
.L_x_28340:
[----:B01----:R-:W-:Y:S01]  /*4cf10*/  FADD.FTZ R238, R238, R239 ;  /* 0x000000efeeee7221 */ /* 0x003fe20000010000 */
[----:B------:R-:W-:Y:S01]  /*4cf20*/  FMUL.FTZ R232, R241, R241 ;  /* 0x000000f1f1e87220 */ /* 0x000fe20000410000 */
[----:B------:R-:W-:Y:S01]  /*4cf30*/  ISETP.NE.AND P2, PT, RZ, UR13, PT ;  /* 0x0000000dff007c0c */ /* 0x000fe2000bf45270 */
[----:B------:R-:W0:Y:S01]  /*4cf40*/  @!P1 LDC.64 R236, c[0x0][0x3c8] ;  /* 0x0000f200ffec9b82 */ /* 0x000e220000000a00 */
[----:B------:R-:W-:Y:S01]  /*4cf50*/  FFMA.FTZ R233, R238, R233, UR14 ;  /* 0x0000000eeee97e23 */ /* 0x000fe200080100e9 */
[----:B------:R-:W-:Y:S01]  /*4cf60*/  HADD2.F32 R245, -RZ, R120.H0_H0 ;  /* 0x20000078fff57230 */ /* 0x000fe20000004100 */
[----:B------:R-:W-:Y:S01]  /*4cf70*/  FSEL R232, R232, RZ, P2 ;  /* 0x000000ffe8e87208 */ /* 0x000fe20001000000 */
[----:B------:R-:W-:Y:S02]  /*4cf80*/  HADD2.F32 R242, -RZ, R123.H0_H0 ;  /* 0x2000007bfff27230 */ /* 0x000fe40000004100 */
[----:B------:R-:W-:Y:S02]  /*4cf90*/  HADD2.F32 R246, -RZ, R213.H1_H1 ;  /* 0x300000d5fff67230 */ /* 0x000fe40000004100 */
[----:B------:R-:W1:Y:S01]  /*4cfa0*/  @!P1 LDC.64 R238, c[0x0][0x3c0] ;  /* 0x0000f000ffee9b82 */ /* 0x000e620000000a00 */
[----:B------:R-:W-:Y:S01]  /*4cfb0*/  FADD.FTZ R232, R233, R232 ;  /* 0x000000e8e9e87221 */ /* 0x000fe20000010000 */
[----:B------:R-:W-:Y:S01]  /*4cfc0*/  FSEL R233, R241, RZ, !P2 ;  /* 0x000000fff1e97208 */ /* 0x000fe20005000000 */
[----:B------:R-:W-:-:S02]  /*4cfd0*/  HADD2.F32 R248, -RZ, R121.H1_H1 ;  /* 0x30000079fff87230 */ /* 0x000fc40000004100 */
[----:B------:R-:W-:Y:S02]  /*4cfe0*/  HADD2.F32 R244, -RZ, R120.H1_H1 ;  /* 0x30000078fff47230 */ /* 0x000fe40000004100 */
[----:B------:R-:W2:Y:S01]  /*4cff0*/  MUFU.RSQ R232, R232 ;  /* 0x000000e800e87308 */ /* 0x000ea20000001400 */
[C---:B------:R-:W-:Y:S01]  /*4d000*/  FADD.FTZ R235, -R233.reuse, R68 ;  /* 0x00000044e9eb7221 */ /* 0x040fe20000010100 */
[C---:B------:R-:W-:Y:S01]  /*4d010*/  FADD.FTZ R243, -R233.reuse, R70 ;  /* 0x00000046e9f37221 */ /* 0x040fe20000010100 */
[----:B------:R-:W-:Y:S02]  /*4d020*/  HADD2.F32 R70, -RZ, R213.H0_H0 ;  /* 0x200000d5ff467230 */ /* 0x000fe40000004100 */
        /* <DEDUP_REMOVED lines=10> */
[C---:B------:R-:W-:Y:S01]  /*4d0d0*/  FADD.FTZ R55, -R233.reuse, R55 ;  /* 0x00000037e9377221 */ /* 0x040fe20000010100 */
[C---:B------:R-:W-:Y:S01]  /*4d0e0*/  FADD.FTZ R49, -R233.reuse, R49 ;  /* 0x00000031e9317221 */ /* 0x040fe20000010100 */
[----:B------:R-:W-:Y:S01]  /*4d0f0*/  FADD.FTZ R51, -R233, R51 ;  /* 0x00000033e9337221 */ /* 0x000fe20000010100 */
[----:B-1----:R-:W-:-:S04]  /*4d100*/  @!P1 IMAD.WIDE R238, R222, 0x4, R238 ;  /* 0x00000004deee9825 */ /* 0x002fc800078e02ee */
[C---:B--2---:R-:W-:Y:S01]  /*4d110*/  FMUL.FTZ R240, R232.reuse, R235 ;  /* 0x000000ebe8f07220 */ /* 0x044fe20000410000 */
[C---:B------:R-:W-:Y:S01]  /*4d120*/  FMUL.FTZ R235, R232.reuse, R243 ;  /* 0x000000f3e8eb7220 */ /* 0x040fe20000410000 */
[C---:B------:R-:W-:Y:S01]  /*4d130*/  FMUL.FTZ R67, R232.reuse, R67 ;  /* 0x00000043e8437220 */ /* 0x040fe20000410000 */
[----:B------:R-:W-:Y:S01]  /*4d140*/  HADD2.F32 R243, -RZ, R212.H0_H0 ;  /* 0x200000d4fff37230 */ /* 0x000fe20000004100 */
[----:B------:R0:W-:Y:S01]  /*4d150*/  @!P1 STG.E desc[UR6][R238.64], R241 ;  /* 0x000000f1ee009986 */ /* 0x0001e2000c101906 */
[C---:B------:R-:W-:Y:S01]  /*4d160*/  FMUL.FTZ R57, R232.reuse, R57 ;  /* 0x00000039e8397220 */ /* 0x040fe20000410000 */
[C---:B------:R-:W-:Y:S01]  /*4d170*/  FMUL.FTZ R59, R232.reuse, R59 ;  /* 0x0000003be83b7220 */ /* 0x040fe20000410000 */
[----:B------:R-:W-:Y:S01]  /*4d180*/  FMUL.FTZ R53, R232, R53 ;  /* 0x00000035e8357220 */ /* 0x000fe20000410000 */
[----:B------:R1:W-:Y:S01]  /*4d190*/  @!P1 STG.E desc[UR6][R236.64], R232 ;  /* 0x000000e8ec009986 */ /* 0x0003e2000c101906 */
[----:B------:R-:W-:Y:S01]  /*4d1a0*/  FFMA.FTZ R68, R240, R243, R245 ;  /* 0x000000f3f0447223 */ /* 0x000fe200000100f5 */
[----:B------:R-:W-:-:S02]  /*4d1b0*/  HADD2.F32 R243, -RZ, R215.H1_H1 ;  /* 0x300000d7fff37230 */ /* 0x000fc40000004100 */
[C---:B------:R-:W-:Y:S01]  /*4d1c0*/  FMUL.FTZ R55, R232.reuse, R55 ;  /* 0x00000037e8377220 */ /* 0x040fe20000410000 */
[----:B------:R-:W-:Y:S02]  /*4d1d0*/  HADD2.F32 R245, -RZ, R123.H1_H1 ;  /* 0x3000007bfff57230 */ /* 0x000fe40000004100 */
[C---:B------:R-:W-:Y:S01]  /*4d1e0*/  FMUL.FTZ R49, R232.reuse, R49 ;  /* 0x00000031e8317220 */ /* 0x040fe20000410000 */
[----:B------:R-:W-:Y:S01]  /*4d1f0*/  FMUL.FTZ R51, R232, R51 ;  /* 0x00000033e8337220 */ /* 0x000fe20000410000 */
[C---:B------:R-:W-:Y:S01]  /*4d200*/  FADD.FTZ R45, -R233.reuse, R45 ;  /* 0x0000002de92d7221 */ /* 0x040fe20000010100 */
[C---:B0-----:R-:W-:Y:S01]  /*4d210*/  FADD.FTZ R239, -R233.reuse, R72 ;  /* 0x00000048e9ef7221 */ /* 0x041fe20000010100 */
[----:B------:R-:W-:Y:S02]  /*4d220*/  HADD2.F32 R238, -RZ, R121.H0_H0 ;  /* 0x20000079ffee7230 */ /* 0x000fe40000004100 */
[----:B------:R-:W-:Y:S01]  /*4d230*/  FADD.FTZ R241, -R233, R74 ;  /* 0x0000004ae9f17221 */ /* 0x000fe20000010100 */
[----:B------:R-:W-:-:S02]  /*4d240*/  HADD2.F32 R74, -RZ, R215.H0_H0 ;  /* 0x200000d7ff4a7230 */ /* 0x000fc40000004100 */
[C---:B-1----:R-:W-:Y:S01]  /*4d250*/  FMUL.FTZ R236, R232.reuse, R239 ;  /* 0x000000efe8ec7220 */ /* 0x042fe20000410000 */
[----:B------:R-:W-:Y:S02]  /*4d260*/  HADD2.F32 R237, -RZ, R214.H0_H0 ;  /* 0x200000d6ffed7230 */ /* 0x000fe40000004100 */
[----:B------:R-:W-:Y:S01]  /*4d270*/  FFMA.FTZ R72, R235, R70, R238 ;  /* 0x00000046eb487223 */ /* 0x000fe200000100ee */
[----:B------:R-:W-:Y:S02]  /*4d280*/  HADD2.F32 R239, -RZ, R122.H0_H0 ;  /* 0x2000007affef7230 */ /* 0x000fe40000004100 */
[C---:B------:R-:W-:Y:S01]  /*4d290*/  FMUL.FTZ R238, R232.reuse, R73 ;  /* 0x00000049e8ee7220 */ /* 0x040fe20000410000 */
[----:B------:R-:W-:Y:S02]  /*4d2a0*/  HADD2.F32 R73, -RZ, R214.H1_H1 ;  /* 0x300000d6ff497230 */ /* 0x000fe40000004100 */
[----:B------:R-:W-:Y:S01]  /*4d2b0*/  FMUL.FTZ R45, R232, R45 ;  /* 0x0000002de82d7220 */ /* 0x000fe20000410000 */
[----:B------:R-:W-:Y:S01]  /*4d2c0*/  FADD.FTZ R47, -R233, R47 ;  /* 0x0000002fe92f7221 */ /* 0x000fe20000010100 */
[----:B------:R-:W-:Y:S01]  /*4d2d0*/  FFMA.FTZ R70, R236, R237, R239 ;  /* 0x000000edec467223 */ /* 0x000fe200000100ef */
[----:B------:R-:W-:Y:S01]  /*4d2e0*/  FMUL.FTZ R237, R232, R241 ;  /* 0x000000f1e8ed7220 */ /* 0x000fe20000410000 */
[----:B------:R-:W-:-:S02]  /*4d2f0*/  HADD2.F32 R239, -RZ, R122.H1_H1 ;  /* 0x3000007affef7230 */ /* 0x000fc40000004100 */
[C---:B------:R-:W-:Y:S01]  /*4d300*/  FMUL.FTZ R47, R232.reuse, R47 ;  /* 0x0000002fe82f7220 */ /* 0x040fe20000410000 */
[----:B------:R-:W-:Y:S01]  /*4d310*/  FADD.FTZ R41, -R233, R41 ;  /* 0x00000029e9297221 */ /* 0x000fe20000010100 */
[----:B------:R-:W-:Y:S01]  /*4d320*/  FFMA.FTZ R241, R237, R74, R242 ;  /* 0x0000004aedf17223 */ /* 0x000fe200000100f2 */
[----:B------:R-:W-:Y:S01]  /*4d330*/  FMUL.FTZ R74, R232, R75 ;  /* 0x0000004be84a7220 */ /* 0x000fe20000410000 */
[----:B------:R-:W-:Y:S01]  /*4d340*/  FFMA.FTZ R73, R238, R73, R239 ;  /* 0x00000049ee497223 */ /* 0x000fe200000100ef */
[C---:B------:R-:W-:Y:S01]  /*4d350*/  FADD.FTZ R239, -R233.reuse, R71 ;  /* 0x00000047e9ef7221 */ /* 0x040fe20000010100 */
[----:B------:R-:W-:Y:S01]  /*4d360*/  FADD.FTZ R75, -R233, R69 ;  /* 0x00000045e94b7221 */ /* 0x000fe20000010100 */
[----:B------:R-:W-:Y:S01]  /*4d370*/  FFMA.FTZ R250, R74, R243, R245 ;  /* 0x000000f34afa7223 */ /* 0x000fe200000100f5 */
[----:B------:R-:W-:Y:S02]  /*4d380*/  HADD2.F32 R242, -RZ, R212.H1_H1 ;  /* 0x300000d4fff27230 */ /* 0x000fe40000004100 */
[C---:B------:R-:W-:Y:S01]  /*4d390*/  FMUL.FTZ R239, R232.reuse, R239 ;  /* 0x000000efe8ef7220 */ /* 0x040fe20000410000 */
[C---:B------:R-:W-:Y:S01]  /*4d3a0*/  FMUL.FTZ R75, R232.reuse, R75 ;  /* 0x0000004be84b7220 */ /* 0x040fe20000410000 */
[----:B------:R-:W-:Y:S01]  /*4d3b0*/  F2FP.F16.F32.PACK_AB R70, R73, R70 ;  /* 0x000000464946723e */ /* 0x000fe200000000ff */
[----:B------:R-:W-:Y:S01]  /*4d3c0*/  FMUL.FTZ R41, R232, R41 ;  /* 0x00000029e8297220 */ /* 0x000fe20000410000 */
[----:B------:R-:W-:Y:S01]  /*4d3d0*/  F2FP.F16.F32.PACK_AB R71, R250, R241 ;  /* 0x000000f1fa47723e */ /* 0x000fe200000000ff */
[----:B------:R-:W-:Y:S01]  /*4d3e0*/  FFMA.FTZ R69, R239, R246, R248 ;  /* 0x000000f6ef457223 */ /* 0x000fe200000100f8 */
[----:B------:R-:W0:Y:S01]  /*4d3f0*/  LDC.64 R250, c[0x0][0x428] ;  /* 0x00010a00fffa7b82 */ /* 0x000e220000000a00 */
[----:B------:R-:W-:Y:S01]  /*4d400*/  FFMA.FTZ R243, R75, R242, R244 ;  /* 0x000000f24bf37223 */ /* 0x000fe200000100f4 */
[----:B------:R-:W-:-:S02]  /*4d410*/  HADD2.F32 R242, -RZ, R181.H0_H0 ;  /* 0x200000b5fff27230 */ /* 0x000fc40000004100 */
[----:B------:R-:W-:Y:S01]  /*4d420*/  FADD.FTZ R37, -R233, R37 ;  /* 0x00000025e9257221 */ /* 0x000fe20000010100 */
[----:B------:R-:W-:Y:S01]  /*4d430*/  F2FP.F16.F32.PACK_AB R69, R69, R72 ;  /* 0x000000484545723e */ /* 0x000fe200000000ff */
[----:B------:R-:W-:Y:S01]  /*4d440*/  HADD2.F32 R244, -RZ, R89.H0_H0 ;  /* 0x20000059fff47230 */ /* 0x000fe20000004100 */
[----:B------:R-:W-:Y:S01]  /*4d450*/  F2FP.F16.F32.PACK_AB R68, R243, R68 ;  /* 0x00000044f344723e */ /* 0x000fe200000000ff */
[----:B------:R-:W-:Y:S01]  /*4d460*/  HADD2.F32 R241, -RZ, R180.H0_H0 ;  /* 0x200000b4fff17230 */ /* 0x000fe20000004100 */
[----:B------:R-:W1:Y:S01]  /*4d470*/  LDC.64 R248, c[0x0][0x430] ;  /* 0x00010c00fff87b82 */ /* 0x000e620000000a00 */
[----:B------:R-:W-:Y:S02]  /*4d480*/  HADD2.F32 R243, -RZ, R88.H0_H0 ;  /* 0x20000058fff37230 */ /* 0x000fe40000004100 */
[----:B------:R-:W-:Y:S01]  /*4d490*/  FFMA.FTZ R235, R235, R242, R244 ;  /* 0x000000f2ebeb7223 */ /* 0x000fe200000100f4 */
[----:B------:R-:W-:Y:S02]  /*4d4a0*/  HADD2.F32 R242, -RZ, R181.H1_H1 ;  /* 0x300000b5fff27230 */ /* 0x000fe40000004100 */
[----:B------:R-:W-:Y:S01]  /*4d4b0*/  FMUL.FTZ R37, R232, R37 ;  /* 0x00000025e8257220 */ /* 0x000fe20000410000 */
[----:B------:R-:W-:-:S02]  /*4d4c0*/  HADD2.F32 R244, -RZ, R89.H1_H1 ;  /* 0x30000059fff47230 */ /* 0x000fc40000004100 */
[----:B------:R-:W-:Y:S01]  /*4d4d0*/  FFMA.FTZ R240, R240, R241, R243 ;  /* 0x000000f1f0f07223 */ /* 0x000fe200000100f3 */
[C---:B------:R-:W-:Y:S01]  /*4d4e0*/  FADD.FTZ R241, -R233.reuse, R60 ;  /* 0x0000003ce9f17221 */ /* 0x040fe20000010100 */
[----:B------:R-:W-:Y:S02]  /*4d4f0*/  HADD2.F32 R243, -RZ, R210.H0_H0 ;  /* 0x200000d2fff37230 */ /* 0x000fe40000004100 */
[----:B------:R-:W-:Y:S01]  /*4d500*/  FADD.FTZ R39, -R233, R39 ;  /* 0x00000027e9277221 */ /* 0x000fe20000010100 */
[----:B------:R-:W-:Y:S01]  /*4d510*/  FFMA.FTZ R242, R239, R242, R244 ;  /* 0x000000f2eff27223 */ /* 0x000fe200000100f4 */
[----:B------:R-:W-:Y:S02]  /*4d520*/  HADD2.F32 R239, -RZ, R182.H0_H0 ;  /* 0x200000b6ffef7230 */ /* 0x000fe40000004100 */
[C---:B------:R-:W-:Y:S01]  /*4d530*/  FADD.FTZ R29, -R233.reuse, R29 ;  /* 0x0000001de91d7221 */ /* 0x040fe20000010100 */
[----:B------:R-:W-:Y:S01]  /*4d540*/  FMUL.FTZ R39, R232, R39 ;  /* 0x00000027e8277220 */ /* 0x000fe20000410000 */
[C---:B------:R-:W-:Y:S01]  /*4d550*/  FADD.FTZ R31, -R233.reuse, R31 ;  /* 0x0000001fe91f7221 */ /* 0x040fe20000010100 */
[----:B------:R-:W-:Y:S01]  /*4d560*/  FADD.FTZ R33, -R233, R33 ;  /* 0x00000021e9217221 */ /* 0x000fe20000010100 */
[----:B0-----:R-:W-:-:S04]  /*4d570*/  IMAD.WIDE.U32 R72, R234, 0x10, R250 ;  /* 0x00000010ea487825 */ /* 0x001fc800078e00fa */
[C---:B------:R-:W-:Y:S01]  /*4d580*/  FMUL.FTZ R29, R232.reuse, R29 ;  /* 0x0000001de81d7220 */ /* 0x040fe20000410000 */
[C---:B------:R-:W-:Y:S01]  /*4d590*/  FMUL.FTZ R31, R232.reuse, R31 ;  /* 0x0000001fe81f7220 */ /* 0x040fe20000410000 */
[C---:B------:R-:W-:Y:S01]  /*4d5a0*/  FMUL.FTZ R33, R232.reuse, R33 ;  /* 0x00000021e8217220 */ /* 0x040fe20000410000 */
[C---:B------:R-:W-:Y:S01]  /*4d5b0*/  FADD.FTZ R25, -R233.reuse, R25 ;  /* 0x00000019e9197221 */ /* 0x040fe20000010100 */
[----:B------:R0:W-:Y:S01]  /*4d5c0*/  STG.E.128 desc[UR6][R72.64], R68 ;  /* 0x0000004448007986 */ /* 0x0001e2000c101d06 */
[C---:B------:R-:W-:Y:S01]  /*4d5d0*/  FADD.FTZ R27, -R233.reuse, R27 ;  /* 0x0000001be91b7221 */ /* 0x040fe20000010100 */
[C---:B------:R-:W-:Y:S01]  /*4d5e0*/  FADD.FTZ R21, -R233.reuse, R21 ;  /* 0x00000015e9157221 */ /* 0x040fe20000010100 */
[C---:B------:R-:W-:Y:S01]  /*4d5f0*/  FMUL.FTZ R25, R232.reuse, R25 ;  /* 0x00000019e8197220 */ /* 0x040fe20000410000 */
[----:B------:R-:W-:Y:S02]  /*4d600*/  HADD2.F32 R246, -RZ, R159.H0_H0 ;  /* 0x2000009ffff67230 */ /* 0x000fe40000004100 */
[C---:B------:R-:W-:Y:S01]  /*4d610*/  FMUL.FTZ R27, R232.reuse, R27 ;  /* 0x0000001be81b7220 */ /* 0x040fe20000410000 */
[----:B------:R-:W-:Y:S01]  /*4d620*/  FMUL.FTZ R21, R232, R21 ;  /* 0x00000015e8157220 */ /* 0x000fe20000410000 */
[----:B------:R-:W-:Y:S01]  /*4d630*/  FADD.FTZ R23, -R233, R23 ;  /* 0x00000017e9177221 */ /* 0x000fe20000010100 */
[----:B------:R-:W-:-:S02]  /*4d640*/  HADD2.F32 R252, -RZ, R191.H1_H1 ;  /* 0x300000bffffc7230 */ /* 0x000fc40000004100 */
[C---:B------:R-:W-:Y:S01]  /*4d650*/  FADD.FTZ R17, -R233.reuse, R17 ;  /* 0x00000011e9117221 */ /* 0x040fe20000010100 */
[----:B------:R-:W-:Y:S02]  /*4d660*/  HADD2.F32 R245, -RZ, R115.H1_H1 ;  /* 0x30000073fff57230 */ /* 0x000fe40000004100 */
[C---:B------:R-:W-:Y:S01]  /*4d670*/  FMUL.FTZ R23, R232.reuse, R23 ;  /* 0x00000017e8177220 */ /* 0x040fe20000410000 */
[C---:B------:R-:W-:Y:S01]  /*4d680*/  FADD.FTZ R19, -R233.reuse, R19 ;  /* 0x00000013e9137221 */ /* 0x040fe20000010100 */
[C---:B------:R-:W-:Y:S01]  /*4d690*/  FMUL.FTZ R17, R232.reuse, R17 ;  /* 0x00000011e8117220 */ /* 0x040fe20000410000 */
[----:B------:R-:W-:Y:S02]  /*4d6a0*/  HADD2.F32 R244, -RZ, R186.H0_H0 ;  /* 0x200000bafff47230 */ /* 0x000fe40000004100 */
[C---:B------:R-:W-:Y:S01]  /*4d6b0*/  FADD.FTZ R217, -R233.reuse, R217 ;  /* 0x000000d9e9d97221 */ /* 0x040fe20000010100 */
[----:B------:R-:W-:Y:S01]  /*4d6c0*/  FMUL.FTZ R19, R232, R19 ;  /* 0x00000013e8137220 */ /* 0x000fe20000410000 */
[----:B------:R-:W-:Y:S01]  /*4d6d0*/  FADD.FTZ R219, -R233, R219 ;  /* 0x000000dbe9db7221 */ /* 0x000fe20000010100 */
[----:B0-----:R-:W-:-:S02]  /*4d6e0*/  HADD2.F32 R71, -RZ, R182.H1_H1 ;  /* 0x300000b6ff477230 */ /* 0x001fc40000004100 */
[C---:B------:R-:W-:Y:S01]  /*4d6f0*/  FMUL.FTZ R217, R232.reuse, R217 ;  /* 0x000000d9e8d97220 */ /* 0x040fe20000410000 */
[--C-:B------:R-:W-:Y:S02]  /*4d700*/  HADD2.F32 R73, -RZ, R90.reuse.H1_H1 ;  /* 0x3000005aff497230 */ /* 0x100fe40000004100 */
[----:B------:R-:W-:Y:S01]  /*4d710*/  FMUL.FTZ R219, R232, R219 ;  /* 0x000000dbe8db7220 */ /* 0x000fe20000410000 */
[----:B------:R-:W-:Y:S02]  /*4d720*/  HADD2.F32 R68, -RZ, R183.H0_H0 ;  /* 0x200000b7ff447230 */ /* 0x000fe40000004100 */
[----:B------:R-:W-:Y:S02]  /*4d730*/  HADD2.F32 R70, -RZ, R91.H0_H0 ;  /* 0x2000005bff467230 */ /* 0x000fe40000004100 */
[----:B------:R-:W-:Y:S01]  /*4d740*/  FFMA.FTZ R238, R238, R71, R73 ;  /* 0x00000047eeee7223 */ /* 0x000fe20000010049 */
[----:B------:R-:W-:Y:S02]  /*4d750*/  HADD2.F32 R69, -RZ, R90.H0_H0 ;  /* 0x2000005aff457230 */ /* 0x000fe40000004100 */
[----:B------:R-:W-:-:S02]  /*4d760*/  HADD2.F32 R73, -RZ, R183.H1_H1 ;  /* 0x300000b7ff497230 */ /* 0x000fc40000004100 */
[----:B------:R-:W-:Y:S01]  /*4d770*/  FFMA.FTZ R71, R237, R68, R70 ;  /* 0x00000044ed477223 */ /* 0x000fe20000010046 */
[----:B------:R-:W-:Y:S02]  /*4d780*/  HADD2.F32 R237, -RZ, R91.H1_H1 ;  /* 0x3000005bffed7230 */ /* 0x000fe40000004100 */
[----:B------:R-:W-:Y:S01]  /*4d790*/  FFMA.FTZ R69, R236, R239, R69 ;  /* 0x000000efec457223 */ /* 0x000fe20000010045 */
[----:B------:R-:W-:Y:S02]  /*4d7a0*/  HADD2.F32 R68, -RZ, R180.H1_H1 ;  /* 0x300000b4ff447230 */ /* 0x000fe40000004100 */
[----:B------:R-:W-:Y:S02]  /*4d7b0*/  HADD2.F32 R70, -RZ, R88.H1_H1 ;  /* 0x30000058ff467230 */ /* 0x000fe40000004100 */
[----:B------:R-:W-:Y:S01]  /*4d7c0*/  FFMA.FTZ R74, R74, R73, R237 ;  /* 0x000000494a4a7223 */ /* 0x000fe200000100ed */
[----:B------:R-:W-:Y:S01]  /*4d7d0*/  FADD.FTZ R73, -R233, R64 ;  /* 0x00000040e9497221 */ /* 0x000fe20000010100 */
[----:B------:R-:W-:-:S02]  /*4d7e0*/  HADD2.F32 R236, -RZ, R124.H0_H0 ;  /* 0x2000007cffec7230 */ /* 0x000fc40000004100 */
[----:B------:R-:W-:Y:S01]  /*4d7f0*/  FFMA.FTZ R75, R75, R68, R70 ;  /* 0x000000444b4b7223 */ /* 0x000fe20000010046 */
[----:B------:R-:W-:Y:S01]  /*4d800*/  F2FP.F16.F32.PACK_AB R70, R238, R69 ;  /* 0x00000045ee46723e */ /* 0x000fe200000000ff */
[----:B------:R-:W-:Y:S01]  /*4d810*/  FMUL.FTZ R73, R232, R73 ;  /* 0x00000049e8497220 */ /* 0x000fe20000410000 */
[----:B------:R-:W-:Y:S01]  /*4d820*/  F2FP.F16.F32.PACK_AB R69, R242, R235 ;  /* 0x000000ebf245723e */ /* 0x000fe200000000ff */
[----:B-1----:R-:W-:Y:S01]  /*4d830*/  IMAD.WIDE.U32 R234, R234, 0x10, R248 ;  /* 0x00000010eaea7825 */ /* 0x002fe200078e00f8 */
[----:B------:R-:W-:Y:S02]  /*4d840*/  F2FP.F16.F32.PACK_AB R71, R74, R71 ;  /* 0x000000474a47723e */ /* 0x000fe400000000ff */
[----:B------:R-:W-:Y:S01]  /*4d850*/  F2FP.F16.F32.PACK_AB R68, R75, R240 ;  /* 0x000000f04b44723e */ /* 0x000fe200000000ff */
[----:B------:R-:W-:Y:S01]  /*4d860*/  FADD.FTZ R75, -R233, R66 ;  /* 0x00000042e94b7221 */ /* 0x000fe20000010100 */
[----:B------:R-:W-:Y:S02]  /*4d870*/  HADD2.F32 R74, -RZ, R208.H0_H0 ;  /* 0x200000d0ff4a7230 */ /* 0x000fe40000004100 */
[C---:B------:R-:W-:Y:S01]  /*4d880*/  FMUL.FTZ R66, R232.reuse, R241 ;  /* 0x000000f1e8427220 */ /* 0x040fe20000410000 */
[----:B------:R-:W-:Y:S01]  /*4d890*/  HADD2.F32 R237, -RZ, R209.H0_H0 ;  /* 0x200000d1ffed7230 */ /* 0x000fe20000004100 */
[----:B------:R0:W-:Y:S01]  /*4d8a0*/  STG.E.128 desc[UR6][R234.64], R68 ;  /* 0x00000044ea007986 */ /* 0x0001e2000c101d06 */
[----:B------:R-:W-:Y:S01]  /*4d8b0*/  FMUL.FTZ R72, R232, R75 ;  /* 0x0000004be8487220 */ /* 0x000fe20000410000 */
[----:B------:R-:W-:-:S02]  /*4d8c0*/  HADD2.F32 R75, -RZ, R210.H1_H1 ;  /* 0x300000d2ff4b7230 */ /* 0x000fc40000004100 */
[----:B------:R-:W-:Y:S01]  /*4d8d0*/  FFMA.FTZ R60, R73, R74, R236 ;  /* 0x0000004a493c7223 */ /* 0x000fe200000100ec */
[--C-:B------:R-:W-:Y:S02]  /*4d8e0*/  HADD2.F32 R239, -RZ, R125.reuse.H0_H0 ;  /* 0x2000007dffef7230 */ /* 0x100fe40000004100 */
[----:B------:R-:W-:Y:S01]  /*4d8f0*/  FMUL.FTZ R236, R232, R65 ;  /* 0x00000041e8ec7220 */ /* 0x000fe20000410000 */
[----:B------:R-:W-:Y:S02]  /*4d900*/  HADD2.F32 R74, -RZ, R125.H1_H1 ;  /* 0x3000007dff4a7230 */ /* 0x000fe40000004100 */
[----:B------:R-:W-:Y:S02]  /*4d910*/  HADD2.F32 R240, -RZ, R164.H0_H0 ;  /* 0x200000a4fff07230 */ /* 0x000fe40000004100 */
[----:B------:R-:W-:Y:S01]  /*4d920*/  FFMA.FTZ R64, R72, R237, R239 ;  /* 0x000000ed48407223 */ /* 0x000fe200000100ef */
[----:B------:R-:W-:Y:S02]  /*4d930*/  HADD2.F32 R242, -RZ, R189.H1_H1 ;  /* 0x300000bdfff27230 */ /* 0x000fe40000004100 */
[----:B0-----:R-:W-:Y:S01]  /*4d940*/  FADD.FTZ R69, -R233, R62 ;  /* 0x0000003ee9457221 */ /* 0x001fe20000010100 */
[----:B------:R-:W-:-:S02]  /*4d950*/  HADD2.F32 R235, -RZ, R126.H1_H1 ;  /* 0x3000007effeb7230 */ /* 0x000fc40000004100 */
[C---:B------:R-:W-:Y:S01]  /*4d960*/  FMUL.FTZ R70, R232.reuse, R61 ;  /* 0x0000003de8467220 */ /* 0x040fe20000410000 */
[----:B------:R-:W-:Y:S02]  /*4d970*/  HADD2.F32 R62, -RZ, R211.H0_H0 ;  /* 0x200000d3ff3e7230 */ /* 0x000fe40000004100 */
[----:B------:R-:W-:Y:S01]  /*4d980*/  FMUL.FTZ R69, R232, R69 ;  /* 0x00000045e8457220 */ /* 0x000fe20000410000 */
[----:B------:R-:W-:Y:S02]  /*4d990*/  HADD2.F32 R68, -RZ, R127.H0_H0 ;  /* 0x2000007fff447230 */ /* 0x000fe40000004100 */
[----:B------:R-:W-:Y:S01]  /*4d9a0*/  FFMA.FTZ R234, R70, R75, R235 ;  /* 0x0000004b46ea7223 */ /* 0x000fe200000100eb */
[----:B------:R-:W-:Y:S02]  /*4d9b0*/  HADD2.F32 R61, -RZ, R211.H1_H1 ;  /* 0x300000d3ff3d7230 */ /* 0x000fe40000004100 */
[----:B------:R-:W-:Y:S02]  /*4d9c0*/  HADD2.F32 R71, -RZ, R126.H0_H0 ;  /* 0x2000007eff477230 */ /* 0x000fe40000004100 */
[----:B------:R-:W-:Y:S01]  /*4d9d0*/  FFMA.FTZ R235, R69, R62, R68 ;  /* 0x0000003e45eb7223 */ /* 0x000fe20000010044 */
[----:B------:R-:W-:Y:S01]  /*4d9e0*/  FMUL.FTZ R68, R232, R63 ;  /* 0x0000003fe8447220 */ /* 0x000fe20000410000 */
[----:B------:R-:W-:-:S02]  /*4d9f0*/  HADD2.F32 R63, -RZ, R127.H1_H1 ;  /* 0x3000007fff3f7230 */ /* 0x000fc40000004100 */
[----:B------:R-:W-:Y:S02]  /*4da00*/  HADD2.F32 R62, -RZ, R209.H1_H1 ;  /* 0x300000d1ff3e7230 */ /* 0x000fe40000004100 */
[----:B------:R-:W-:Y:S01]  /*4da10*/  FFMA.FTZ R71, R66, R243, R71 ;  /* 0x000000f342477223 */ /* 0x000fe20000010047 */
[----:B------:R-:W-:Y:S01]  /*4da20*/  FFMA.FTZ R238, R68, R61, R63 ;  /* 0x0000003d44ee7223 */ /* 0x000fe2000001003f */
[----:B------:R-:W-:Y:S02]  /*4da30*/  HADD2.F32 R61, -RZ, R208.H1_H1 ;  /* 0x300000d0ff3d7230 */ /* 0x000fe40000004100 */
[----:B------:R-:W-:Y:S01]  /*4da40*/  FFMA.FTZ R75, R67, R62, R74 ;  /* 0x0000003e434b7223 */ /* 0x000fe2000001004a */
[----:B------:R-:W-:Y:S01]  /*4da50*/  HADD2.F32 R63, -RZ, R124.H1_H1 ;  /* 0x3000007cff3f7230 */ /* 0x000fe20000004100 */
[----:B------:R-:W-:Y:S01]  /*4da60*/  F2FP.F16.F32.PACK_AB R62, R234, R71 ;  /* 0x00000047ea3e723e */ /* 0x000fe200000000ff */
[----:B------:R-:W-:Y:S02]  /*4da70*/  HADD2.F32 R74, -RZ, R176.H0_H0 ;  /* 0x200000b0ff4a7230 */ /* 0x000fe40000004100 */
[----:B------:R-:W-:-:S02]  /*4da80*/  HADD2.F32 R234, -RZ, R92.H0_H0 ;  /* 0x2000005cffea7230 */ /* 0x000fc40000004100 */
[----:B------:R-:W-:Y:S01]  /*4da90*/  FFMA.FTZ R65, R236, R61, R63 ;  /* 0x0000003dec417223 */ /* 0x000fe2000001003f */
[----:B------:R-:W-:Y:S01]  /*4daa0*/  F2FP.F16.F32.PACK_AB R61, R75, R64 ;  /* 0x000000404b3d723e */ /* 0x000fe200000000ff */
[----:B------:R-:W-:Y:S01]  /*4dab0*/  HADD2.F32 R71, -RZ, R176.H1_H1 ;  /* 0x300000b0ff477230 */ /* 0x000fe20000004100 */
[----:B------:R-:W-:Y:S01]  /*4dac0*/  F2FP.F16.F32.PACK_AB R63, R238, R235 ;  /* 0x000000ebee3f723e */ /* 0x000fe200000000ff */
[----:B------:R-:W-:Y:S01]  /*4dad0*/  FFMA.FTZ R73, R73, R74, R234 ;  /* 0x0000004a49497223 */ /* 0x000fe200000100ea */
[----:B------:R-:W-:Y:S01]  /*4dae0*/  F2FP.F16.F32.PACK_AB R60, R65, R60 ;  /* 0x0000003c413c723e */ /* 0x000fe200000000ff */
[----:B------:R-:W-:-:S04]  /*4daf0*/  IMAD.WIDE.U32 R64, R231, 0x10, R250 ;  /* 0x00000010e7407825 */ /* 0x000fc800078e00fa */
[----:B------:R-:W-:Y:S01]  /*4db00*/  HADD2.F32 R74, -RZ, R177.H1_H1 ;  /* 0x300000b1ff4a7230 */ /* 0x000fe20000004100 */
[----:B------:R0:W-:Y:S01]  /*4db10*/  STG.E.128 desc[UR6][R64.64], R60 ;  /* 0x0000003c40007986 */ /* 0x0001e2000c101d06 */
[----:B------:R-:W-:Y:S02]  /*4db20*/  HADD2.F32 R234, -RZ, R93.H1_H1 ;  /* 0x3000005dffea7230 */ /* 0x000fe40000004100 */
[----:B------:R-:W-:Y:S02]  /*4db30*/  HADD2.F32 R75, -RZ, R92.H1_H1 ;  /* 0x3000005cff4b7230 */ /* 0x000fe40000004100 */
[----:B------:R-:W-:Y:S02]  /*4db40*/  HADD2.F32 R235, -RZ, R179.H1_H1 ;  /* 0x300000b3ffeb7230 */ /* 0x000fe40000004100 */
[----:B------:R-:W-:Y:S02]  /*4db50*/  HADD2.F32 R238, -RZ, R206.H1_H1 ;  /* 0x300000ceffee7230 */ /* 0x000fe40000004100 */
[----:B------:R-:W-:Y:S01]  /*4db60*/  FFMA.FTZ R236, R236, R71, R75 ;  /* 0x00000047ecec7223 */ /* 0x000fe2000001004b */
[----:B------:R-:W-:-:S02]  /*4db70*/  HADD2.F32 R71, -RZ, R177.H0_H0 ;  /* 0x200000b1ff477230 */ /* 0x000fc40000004100 */
[----:B------:R-:W-:Y:S02]  /*4db80*/  HADD2.F32 R75, -RZ, R93.H0_H0 ;  /* 0x2000005dff4b7230 */ /* 0x000fe40000004100 */
[----:B0-----:R-:W-:Y:S02]  /*4db90*/  HADD2.F32 R61, -RZ, R178.H0_H0 ;  /* 0x200000b2ff3d7230 */ /* 0x001fe40000004100 */
[----:B------:R-:W-:Y:S01]  /*4dba0*/  FFMA.FTZ R63, R67, R74, R234 ;  /* 0x0000004a433f7223 */ /* 0x000fe200000100ea */
[----:B------:R-:W-:Y:S02]  /*4dbb0*/  HADD2.F32 R65, -RZ, R94.H0_H0 ;  /* 0x2000005eff417230 */ /* 0x000fe40000004100 */
[----:B------:R-:W-:Y:S01]  /*4dbc0*/  FFMA.FTZ R62, R72, R71, R75 ;  /* 0x00000047483e7223 */ /* 0x000fe2000001004b */
[----:B------:R-:W-:Y:S02]  /*4dbd0*/  HADD2.F32 R64, -RZ, R179.H0_H0 ;  /* 0x200000b3ff407230 */ /* 0x000fe40000004100 */
[----:B------:R-:W-:-:S02]  /*4dbe0*/  HADD2.F32 R60, -RZ, R95.H0_H0 ;  /* 0x2000005fff3c7230 */ /* 0x000fc40000004100 */
[----:B------:R-:W-:Y:S01]  /*4dbf0*/  FFMA.FTZ R66, R66, R61, R65 ;  /* 0x0000003d42427223 */ /* 0x000fe20000010041 */
[----:B------:R-:W-:Y:S02]  /*4dc00*/  HADD2.F32 R65, -RZ, R178.H1_H1 ;  /* 0x300000b2ff417230 */ /* 0x000fe40000004100 */
[----:B------:R-:W-:Y:S02]  /*4dc10*/  HADD2.F32 R61, -RZ, R94.H1_H1 ;  /* 0x3000005eff3d7230 */ /* 0x000fe40000004100 */
[----:B------:R-:W-:Y:S01]  /*4dc20*/  FFMA.FTZ R64, R69, R64, R60 ;  /* 0x0000004045407223 */ /* 0x000fe2000001003c */
[----:B------:R-:W-:Y:S02]  /*4dc30*/  HADD2.F32 R67, -RZ, R95.H1_H1 ;  /* 0x3000005fff437230 */ /* 0x000fe40000004100 */
[----:B------:R-:W-:Y:S02]  /*4dc40*/  HADD2.F32 R69, -RZ, R128.H0_H0 ;  /* 0x20000080ff457230 */ /* 0x000fe40000004100 */
[----:B------:R-:W-:Y:S01]  /*4dc50*/  FFMA.FTZ R65, R70, R65, R61 ;  /* 0x0000004146417223 */ /* 0x000fe2000001003d */
[----:B------:R-:W-:Y:S01]  /*4dc60*/  FADD.FTZ R61, -R233, R56 ;  /* 0x00000038e93d7221 */ /* 0x000fe20000010100 */
[----:B------:R-:W-:Y:S01]  /*4dc70*/  FFMA.FTZ R235, R68, R235, R67 ;  /* 0x000000eb44eb7223 */ /* 0x000fe20000010043 */
[----:B------:R-:W-:-:S02]  /*4dc80*/  HADD2.F32 R67, -RZ, R204.H0_H0 ;  /* 0x200000ccff437230 */ /* 0x000fc40000004100 */
[----:B------:R-:W-:Y:S02]  /*4dc90*/  HADD2.F32 R71, -RZ, R172.H0_H0 ;  /* 0x200000acff477230 */ /* 0x000fe40000004100 */
[----:B------:R-:W-:Y:S01]  /*4dca0*/  FMUL.FTZ R68, R232, R61 ;  /* 0x0000003de8447220 */ /* 0x000fe20000410000 */
[----:B------:R-:W-:Y:S02]  /*4dcb0*/  HADD2.F32 R56, -RZ, R96.H0_H0 ;  /* 0x20000060ff387230 */ /* 0x000fe40000004100 */
[----:B------:R-:W-:Y:S02]  /*4dcc0*/  HADD2.F32 R60, -RZ, R204.H1_H1 ;  /* 0x300000ccff3c7230 */ /* 0x000fe40000004100 */
[C---:B------:R-:W-:Y:S01]  /*4dcd0*/  FFMA.FTZ R61, R68.reuse, R67, R69 ;  /* 0x00000043443d7223 */ /* 0x040fe20000010045 */
[----:B------:R-:W-:Y:S02]  /*4dce0*/  HADD2.F32 R70, -RZ, R128.H1_H1 ;  /* 0x30000080ff467230 */ /* 0x000fe40000004100 */
[----:B------:R-:W-:Y:S01]  /*4dcf0*/  FFMA.FTZ R68, R68, R71, R56 ;  /* 0x0000004744447223 */ /* 0x000fe20000010038 */
[----:B------:R-:W-:Y:S01]  /*4dd00*/  FADD.FTZ R67, -R233, R58 ;  /* 0x0000003ae9437221 */ /* 0x000fe20000010100 */
[----:B------:R-:W-:-:S02]  /*4dd10*/  HADD2.F32 R56, -RZ, R172.H1_H1 ;  /* 0x300000acff387230 */ /* 0x000fc40000004100 */
[----:B------:R-:W-:Y:S02]  /*4dd20*/  HADD2.F32 R58, -RZ, R96.H1_H1 ;  /* 0x30000060ff3a7230 */ /* 0x000fe40000004100 */
[C---:B------:R-:W-:Y:S01]  /*4dd30*/  FFMA.FTZ R60, R57.reuse, R60, R70 ;  /* 0x0000003c393c7223 */ /* 0x040fe20000010046 */
[----:B------:R-:W-:Y:S02]  /*4dd40*/  HADD2.F32 R70, -RZ, R205.H0_H0 ;  /* 0x200000cdff467230 */ /* 0x000fe40000004100 */
[----:B------:R-:W-:Y:S01]  /*4dd50*/  FMUL.FTZ R71, R232, R67 ;  /* 0x00000043e8477220 */ /* 0x000fe20000410000 */
[----:B------:R-:W-:Y:S02]  /*4dd60*/  HADD2.F32 R72, -RZ, R129.H0_H0 ;  /* 0x20000081ff487230 */ /* 0x000fe40000004100 */
[----:B------:R-:W-:Y:S01]  /*4dd70*/  FFMA.FTZ R69, R57, R56, R58 ;  /* 0x0000003839457223 */ /* 0x000fe2000001003a */
[----:B------:R-:W-:Y:S02]  /*4dd80*/  HADD2.F32 R56, -RZ, R173.H0_H0 ;  /* 0x200000adff387230 */ /* 0x000fe40000004100 */
[----:B------:R-:W-:Y:S01]  /*4dd90*/  FADD.FTZ R57, -R233, R52 ;  /* 0x00000034e9397221 */ /* 0x000fe20000010100 */
        /* <DEDUP_REMOVED lines=10> */
[----:B------:R-:W-:-:S02]  /*4de40*/  HADD2.F32 R70, -RZ, R129.H1_H1 ;  /* 0x30000081ff467230 */ /* 0x000fc40000004100 */
[C---:B------:R-:W-:Y:S01]  /*4de50*/  FFMA.FTZ R72, R59.reuse, R72, R56 ;  /* 0x000000483b487223 */ /* 0x040fe20000010038 */
[----:B------:R-:W-:Y:S02]  /*4de60*/  HADD2.F32 R56, -RZ, R130.H0_H0 ;  /* 0x20000082ff387230 */ /* 0x000fe40000004100 */
[----:B------:R-:W-:Y:S01]  /*4de70*/  FMUL.FTZ R65, R232, R65 ;  /* 0x00000041e8417220 */ /* 0x000fe20000410000 */
[----:B------:R-:W-:Y:S02]  /*4de80*/  HADD2.F32 R75, -RZ, R98.H1_H1 ;  /* 0x30000062ff4b7230 */ /* 0x000fe40000004100 */
[----:B------:R-:W-:Y:S01]  /*4de90*/  FFMA.FTZ R74, R59, R74, R70 ;  /* 0x0000004a3b4a7223 */ /* 0x000fe20000010046 */
[----:B------:R-:W-:Y:S02]  /*4dea0*/  HADD2.F32 R234, -RZ, R174.H0_H0 ;  /* 0x200000aeffea7230 */ /* 0x000fe40000004100 */
[----:B------:R-:W-:Y:S01]  /*4deb0*/  FFMA.FTZ R237, R57, R52, R56 ;  /* 0x0000003439ed7223 */ /* 0x000fe20000010038 */
[----:B------:R-:W-:-:S02]  /*4dec0*/  HADD2.F32 R52, -RZ, R130.H1_H1 ;  /* 0x30000082ff347230 */ /* 0x000fc40000004100 */
[----:B------:R-:W-:Y:S02]  /*4ded0*/  HADD2.F32 R56, -RZ, R174.H1_H1 ;  /* 0x300000aeff387230 */ /* 0x000fe40000004100 */
[----:B------:R-:W-:Y:S02]  /*4dee0*/  HADD2.F32 R59, -RZ, R98.H0_H0 ;  /* 0x20000062ff3b7230 */ /* 0x000fe40000004100 */
[C---:B------:R-:W-:Y:S01]  /*4def0*/  FFMA.FTZ R238, R53.reuse, R238, R52 ;  /* 0x000000ee35ee7223 */ /* 0x040fe20000010034 */
[----:B------:R-:W-:Y:S02]  /*4df00*/  HADD2.F32 R70, -RZ, R207.H0_H0 ;  /* 0x200000cfff467230 */ /* 0x000fe40000004100 */
[----:B------:R-:W-:Y:S01]  /*4df10*/  FFMA.FTZ R75, R53, R56, R75 ;  /* 0x00000038354b7223 */ /* 0x000fe2000001004b */
[----:B------:R-:W-:Y:S01]  /*4df20*/  FADD.FTZ R53, -R233, R54 ;  /* 0x00000036e9357221 */ /* 0x000fe20000010100 */
[----:B------:R-:W-:Y:S01]  /*4df30*/  FFMA.FTZ R234, R57, R234, R59 ;  /* 0x000000ea39ea7223 */ /* 0x000fe2000001003b */
[----:B------:R-:W-:Y:S01]  /*4df40*/  F2FP.F16.F32.PACK_AB R59, R235, R64 ;  /* 0x00000040eb3b723e */ /* 0x000fe200000000ff */
[----:B------:R-:W-:Y:S01]  /*4df50*/  HADD2.F32 R52, -RZ, R131.H0_H0 ;  /* 0x20000083ff347230 */ /* 0x000fe20000004100 */
[----:B------:R-:W-:Y:S01]  /*4df60*/  F2FP.F16.F32.PACK_AB R57, R63, R62 ;  /* 0x0000003e3f39723e */ /* 0x000fe200000000ff */
[----:B------:R-:W-:Y:S01]  /*4df70*/  FMUL.FTZ R235, R232, R53 ;  /* 0x00000035e8eb7220 */ /* 0x000fe20000410000 */
[----:B------:R-:W-:Y:S01]  /*4df80*/  HADD2.F32 R54, -RZ, R175.H0_H0 ;  /* 0x200000afff367230 */ /* 0x000fe20000004100 */
[----:B------:R-:W-:Y:S01]  /*4df90*/  F2FP.F16.F32.PACK_AB R56, R236, R73 ;  /* 0x00000049ec38723e */ /* 0x000fe200000000ff */
[----:B------:R-:W-:-:S02]  /*4dfa0*/  HADD2.F32 R63, -RZ, R99.H0_H0 ;  /* 0x20000063ff3f7230 */ /* 0x000fc40000004100 */
[----:B------:R-:W-:Y:S01]  /*4dfb0*/  FFMA.FTZ R70, R235, R70, R52 ;  /* 0x00000046eb467223 */ /* 0x000fe20000010034 */
[----:B------:R-:W-:-:S04]  /*4dfc0*/  IMAD.WIDE.U32 R52, R231, 0x10, R248 ;  /* 0x00000010e7347825 */ /* 0x000fc800078e00f8 */
[----:B------:R-:W-:Y:S01]  /*4dfd0*/  FFMA.FTZ R235, R235, R54, R63 ;  /* 0x00000036ebeb7223 */ /* 0x000fe2000001003f */
[----:B------:R-:W-:Y:S01]  /*4dfe0*/  HADD2.F32 R54, -RZ, R207.H1_H1 ;  /* 0x300000cfff367230 */ /* 0x000fe20000004100 */
[----:B------:R0:W-:Y:S01]  /*4dff0*/  STG.E.128 desc[UR6][R52.64], R56 ;  /* 0x0000003834007986 */ /* 0x0001e2000c101d06 */
[----:B------:R-:W-:Y:S02]  /*4e000*/  HADD2.F32 R62, -RZ, R131.H1_H1 ;  /* 0x30000083ff3e7230 */ /* 0x000fe40000004100 */
[----:B------:R-:W-:Y:S02]  /*4e010*/  HADD2.F32 R64, -RZ, R200.H0_H0 ;  /* 0x200000c8ff407230 */ /* 0x000fe40000004100 */
[----:B------:R-:W-:Y:S02]  /*4e020*/  HADD2.F32 R48, -RZ, R132.H0_H0 ;  /* 0x20000084ff307230 */ /* 0x000fe40000004100 */
[----:B------:R-:W-:Y:S02]  /*4e030*/  HADD2.F32 R236, -RZ, R175.H1_H1 ;  /* 0x300000afffec7230 */ /* 0x000fe40000004100 */
[----:B------:R-:W-:-:S02]  /*4e040*/  HADD2.F32 R63, -RZ, R99.H1_H1 ;  /* 0x30000063ff3f7230 */ /* 0x000fc40000004100 */
[----:B------:R-:W-:-:S03]  /*4e050*/  HADD2.F32 R66, -RZ, R168.H0_H0 ;  /* 0x200000a8ff427230 */ /* 0x000fc60000004100 */
[C---:B------:R-:W-:Y:S01]  /*4e060*/  FFMA.FTZ R236, R55.reuse, R236, R63 ;  /* 0x000000ec37ec7223 */ /* 0x040fe2000001003f */
[----:B0-----:R-:W-:Y:S01]  /*4e070*/  FFMA.FTZ R59, R55, R54, R62 ;  /* 0x00000036373b7223 */ /* 0x001fe2000001003e */
[----:B------:R-:W-:Y:S02]  /*4e080*/  HADD2.F32 R53, -RZ, R100.H0_H0 ;  /* 0x20000064ff357230 */ /* 0x000fe40000004100 */
[----:B------:R-:W-:Y:S01]  /*4e090*/  FFMA.FTZ R62, R65, R64, R48 ;  /* 0x00000040413e7223 */ /* 0x000fe20000010030 */
[----:B------:R-:W-:Y:S02]  /*4e0a0*/  HADD2.F32 R48, -RZ, R200.H1_H1 ;  /* 0x300000c8ff307230 */ /* 0x000fe40000004100 */
[----:B------:R-:W-:Y:S01]  /*4e0b0*/  FADD.FTZ R55, -R233, R50 ;  /* 0x00000032e9377221 */ /* 0x000fe20000010100 */
[----:B------:R-:W-:Y:S02]  /*4e0c0*/  HADD2.F32 R54, -RZ, R132.H1_H1 ;  /* 0x30000084ff367230 */ /* 0x000fe40000004100 */
[----:B------:R-:W-:Y:S01]  /*4e0d0*/  FFMA.FTZ R52, R65, R66, R53 ;  /* 0x0000004241347223 */ /* 0x000fe20000010035 */
[----:B------:R-:W-:-:S02]  /*4e0e0*/  HADD2.F32 R56, -RZ, R168.H1_H1 ;  /* 0x300000a8ff387230 */ /* 0x000fc40000004100 */
[----:B------:R-:W-:Y:S01]  /*4e0f0*/  FMUL.FTZ R55, R232, R55 ;  /* 0x00000037e8377220 */ /* 0x000fe20000410000 */
[----:B------:R-:W-:Y:S02]  /*4e100*/  HADD2.F32 R53, -RZ, R100.H1_H1 ;  /* 0x30000064ff357230 */ /* 0x000fe40000004100 */
[C---:B------:R-:W-:Y:S01]  /*4e110*/  FFMA.FTZ R63, R49.reuse, R48, R54 ;  /* 0x00000030313f7223 */ /* 0x040fe20000010036 */
[----:B------:R-:W-:Y:S02]  /*4e120*/  HADD2.F32 R64, -RZ, R201.H0_H0 ;  /* 0x200000c9ff407230 */ /* 0x000fe40000004100 */
        /* <DEDUP_REMOVED lines=24> */
[----:B------:R-:W-:Y:S01]  /*4e2b0*/  FADD.FTZ R49, -R233, R46 ;  /* 0x0000002ee9317221 */ /* 0x000fe20000010100 */
[----:B------:R-:W-:Y:S02]  /*4e2c0*/  HADD2.F32 R57, -RZ, R102.H1_H1 ;  /* 0x30000066ff397230 */ /* 0x000fe40000004100 */
[----:B------:R-:W-:-:S04]  /*4e2d0*/  IMAD.WIDE.U32 R58, R230, 0x10, R250 ;  /* 0x00000010e63a7825 */ /* 0x000fc800078e00fa */
[C---:B------:R-:W-:Y:S01]  /*4e2e0*/  FFMA.FTZ R73, R45.reuse, R48, R50 ;  /* 0x000000302d497223 */ /* 0x040fe20000010032 */
[----:B------:R-:W-:Y:S01]  /*4e2f0*/  FMUL.FTZ R46, R232, R49 ;  /* 0x00000031e82e7220 */ /* 0x000fe20000410000 */
[----:B------:R-:W-:Y:S01]  /*4e300*/  FFMA.FTZ R57, R45, R56, R57 ;  /* 0x000000382d397223 */ /* 0x000fe20000010039 */
[----:B------:R-:W-:Y:S01]  /*4e310*/  HADD2.F32 R45, -RZ, R203.H0_H0 ;  /* 0x200000cbff2d7230 */ /* 0x000fe20000004100 */
[----:B------:R-:W-:Y:S01]  /*4e320*/  F2FP.F16.F32.PACK_AB R50, R238, R237 ;  /* 0x000000edee32723e */ /* 0x000fe200000000ff */
[----:B------:R-:W-:Y:S01]  /*4e330*/  HADD2.F32 R49, -RZ, R135.H0_H0 ;  /* 0x20000087ff317230 */ /* 0x000fe20000004100 */
[----:B------:R-:W-:Y:S01]  /*4e340*/  F2FP.F16.F32.PACK_AB R48, R60, R61 ;  /* 0x0000003d3c30723e */ /* 0x000fe200000000ff */
[C---:B------:R-:W-:Y:S01]  /*4e350*/  FADD.FTZ R61, -R233.reuse, R40 ;  /* 0x00000028e93d7221 */ /* 0x040fe20000010100 */
[----:B------:R-:W-:Y:S02]  /*4e360*/  HADD2.F32 R56, -RZ, R203.H1_H1 ;  /* 0x300000cbff387230 */ /* 0x000fe40000004100 */
[----:B------:R-:W-:Y:S01]  /*4e370*/  FADD.FTZ R237, -R233, R35 ;  /* 0x00000023e9ed7221 */ /* 0x000fe20000010100 */
[----:B------:R-:W-:Y:S01]  /*4e380*/  FFMA.FTZ R70, R46, R45, R49 ;  /* 0x0000002d2e467223 */ /* 0x000fe20000010031 */
[----:B------:R-:W-:Y:S01]  /*4e390*/  F2FP.F16.F32.PACK_AB R49, R74, R67 ;  /* 0x000000434a31723e */ /* 0x000fe200000000ff */
[----:B------:R-:W-:-:S02]  /*4e3a0*/  HADD2.F32 R45, -RZ, R171.H0_H0 ;  /* 0x200000abff2d7230 */ /* 0x000fc40000004100 */
[C---:B------:R-:W-:Y:S01]  /*4e3b0*/  FMUL.FTZ R61, R232.reuse, R61 ;  /* 0x0000003de83d7220 */ /* 0x040fe20000410000 */
[----:B------:R-:W-:Y:S02]  /*4e3c0*/  HADD2.F32 R67, -RZ, R103.H0_H0 ;  /* 0x20000067ff437230 */ /* 0x000fe40000004100 */
[----:B------:R-:W-:Y:S01]  /*4e3d0*/  FMUL.FTZ R237, R232, R237 ;  /* 0x000000ede8ed7220 */ /* 0x000fe20000410000 */
[----:B------:R-:W-:Y:S01]  /*4e3e0*/  HADD2.F32 R60, -RZ, R135.H1_H1 ;  /* 0x30000087ff3c7230 */ /* 0x000fe20000004100 */
[----:B------:R0:W-:Y:S01]  /*4e3f0*/  STG.E.128 desc[UR6][R58.64], R48 ;  /* 0x000000303a007986 */ /* 0x0001e2000c101d06 */
[----:B------:R-:W-:Y:S02]  /*4e400*/  HADD2.F32 R74, -RZ, R171.H1_H1 ;  /* 0x300000abff4a7230 */ /* 0x000fe40000004100 */
[----:B------:R-:W-:Y:S01]  /*4e410*/  FFMA.FTZ R46, R46, R45, R67 ;  /* 0x0000002d2e2e7223 */ /* 0x000fe20000010043 */
[----:B------:R-:W-:Y:S02]  /*4e420*/  HADD2.F32 R45, -RZ, R103.H1_H1 ;  /* 0x30000067ff2d7230 */ /* 0x000fe40000004100 */
[----:B------:R-:W-:Y:S01]  /*4e430*/  FFMA.FTZ R231, R47, R56, R60 ;  /* 0x000000382fe77223 */ /* 0x000fe2000001003c */
[----:B------:R-:W-:-:S02]  /*4e440*/  HADD2.F32 R238, -RZ, R196.H0_H0 ;  /* 0x200000c4ffee7230 */ /* 0x000fc40000004100 */
[----:B------:R-:W-:Y:S01]  /*4e450*/  FADD.FTZ R67, -R233, R43 ;  /* 0x0000002be9437221 */ /* 0x000fe20000010100 */
[----:B------:R-:W-:Y:S02]  /*4e460*/  HADD2.F32 R40, -RZ, R136.H0_H0 ;  /* 0x20000088ff287230 */ /* 0x000fe40000004100 */
[----:B------:R-:W-:Y:S02]  /*4e470*/  HADD2.F32 R56, -RZ, R164.H1_H1 ;  /* 0x300000a4ff387230 */ /* 0x000fe40000004100 */
[----:B------:R-:W-:Y:S01]  /*4e480*/  FMUL.FTZ R67, R232, R67 ;  /* 0x00000043e8437220 */ /* 0x000fe20000410000 */
[----:B------:R-:W-:Y:S02]  /*4e490*/  HADD2.F32 R43, -RZ, R165.H0_H0 ;  /* 0x200000a5ff2b7230 */ /* 0x000fe40000004100 */
[----:B------:R-:W-:Y:S02]  /*4e4a0*/  HADD2.F32 R60, -RZ, R138.H0_H0 ;  /* 0x2000008aff3c7230 */ /* 0x000fe40000004100 */
[----:B------:R-:W-:-:S02]  /*4e4b0*/  HADD2.F32 R35, -RZ, R109.H0_H0 ;  /* 0x2000006dff237230 */ /* 0x000fc40000004100 */
[----:B0-----:R-:W-:Y:S02]  /*4e4c0*/  HADD2.F32 R49, -RZ, R104.H0_H0 ;  /* 0x20000068ff317230 */ /* 0x001fe40000004100 */
[----:B------:R-:W-:Y:S01]  /*4e4d0*/  FFMA.FTZ R59, R47, R74, R45 ;  /* 0x0000004a2f3b7223 */ /* 0x000fe2000001002d */
[----:B------:R-:W-:Y:S02]  /*4e4e0*/  HADD2.F32 R48, -RZ, R196.H1_H1 ;  /* 0x300000c4ff307230 */ /* 0x000fe40000004100 */
[C---:B------:R-:W-:Y:S01]  /*4e4f0*/  FFMA.FTZ R45, R61.reuse, R238, R40 ;  /* 0x000000ee3d2d7223 */ /* 0x040fe20000010028 */
[----:B------:R-:W-:Y:S02]  /*4e500*/  HADD2.F32 R50, -RZ, R136.H1_H1 ;  /* 0x30000088ff327230 */ /* 0x000fe40000004100 */
[----:B------:R-:W-:Y:S01]  /*4e510*/  FFMA.FTZ R40, R61, R240, R49 ;  /* 0x000000f03d287223 */ /* 0x000fe20000010031 */
[----:B------:R-:W-:Y:S02]  /*4e520*/  HADD2.F32 R47, -RZ, R104.H1_H1 ;  /* 0x30000068ff2f7230 */ /* 0x000fe40000004100 */
[----:B------:R-:W-:Y:S01]  /*4e530*/  FADD.FTZ R49, -R233, R42 ;  /* 0x0000002ae9317221 */ /* 0x000fe20000010100 */
[----:B------:R-:W-:-:S02]  /*4e540*/  HADD2.F32 R51, -RZ, R197.H0_H0 ;  /* 0x200000c5ff337230 */ /* 0x000fc40000004100 */
[C---:B------:R-:W-:Y:S01]  /*4e550*/  FFMA.FTZ R48, R41.reuse, R48, R50 ;  /* 0x0000003029307223 */ /* 0x040fe20000010032 */
[----:B------:R-:W-:Y:S02]  /*4e560*/  HADD2.F32 R61, -RZ, R137.H0_H0 ;  /* 0x20000089ff3d7230 */ /* 0x000fe40000004100 */
[----:B------:R-:W-:Y:S01]  /*4e570*/  FFMA.FTZ R41, R41, R56, R47 ;  /* 0x0000003829297223 */ /* 0x000fe2000001002f */
[----:B------:R-:W-:Y:S01]  /*4e580*/  FMUL.FTZ R42, R232, R49 ;  /* 0x00000031e82a7220 */ /* 0x000fe20000410000 */
[----:B------:R-:W-:Y:S02]  /*4e590*/  HADD2.F32 R47, -RZ, R105.H0_H0 ;  /* 0x20000069ff2f7230 */ /* 0x000fe40000004100 */
[----:B------:R-:W-:Y:S02]  /*4e5a0*/  HADD2.F32 R56, -RZ, R197.H1_H1 ;  /* 0x300000c5ff387230 */ /* 0x000fe40000004100 */
[----:B------:R-:W-:Y:S01]  /*4e5b0*/  FFMA.FTZ R49, R42, R51, R61 ;  /* 0x000000332a317223 */ /* 0x000fe2000001003d */
        /* <DEDUP_REMOVED lines=8> */
[----:B------:R-:W-:-:S02]  /*4e640*/  HADD2.F32 R51, -RZ, R106.H1_H1 ;  /* 0x3000006aff337230 */ /* 0x000fc40000004100 */
[----:B------:R-:W-:Y:S01]  /*4e650*/  FFMA.FTZ R43, R67, R36, R50 ;  /* 0x00000024432b7223 */ /* 0x000fe20000010032 */
[----:B------:R-:W-:Y:S02]  /*4e660*/  HADD2.F32 R36, -RZ, R166.H0_H0 ;  /* 0x200000a6ff247230 */ /* 0x000fe40000004100 */
[----:B------:R-:W-:Y:S01]  /*4e670*/  FFMA.FTZ R58, R47, R58, R60 ;  /* 0x0000003a2f3a7223 */ /* 0x000fe2000001003c */
[----:B------:R-:W-:Y:S02]  /*4e680*/  HADD2.F32 R50, -RZ, R106.H0_H0 ;  /* 0x2000006aff327230 */ /* 0x000fe40000004100 */
[----:B------:R-:W-:Y:S01]  /*4e690*/  FADD.FTZ R67, -R233, R38 ;  /* 0x00000026e9437221 */ /* 0x000fe20000010100 */
[----:B------:R-:W-:Y:S02]  /*4e6a0*/  HADD2.F32 R60, -RZ, R166.H1_H1 ;  /* 0x300000a6ff3c7230 */ /* 0x000fe40000004100 */
[----:B------:R-:W-:Y:S02]  /*4e6b0*/  HADD2.F32 R38, -RZ, R139.H0_H0 ;  /* 0x2000008bff267230 */ /* 0x000fe40000004100 */
[----:B------:R-:W-:Y:S01]  /*4e6c0*/  FFMA.FTZ R47, R47, R36, R50 ;  /* 0x000000242f2f7223 */ /* 0x000fe20000010032 */
[----:B------:R-:W-:-:S02]  /*4e6d0*/  HADD2.F32 R36, -RZ, R198.H1_H1 ;  /* 0x300000c6ff247230 */ /* 0x000fc40000004100 */
[----:B------:R-:W-:Y:S02]  /*4e6e0*/  HADD2.F32 R50, -RZ, R138.H1_H1 ;  /* 0x3000008aff327230 */ /* 0x000fe40000004100 */
[--C-:B------:R-:W-:Y:S02]  /*4e6f0*/  HADD2.F32 R74, -RZ, R199.reuse.H1_H1 ;  /* 0x300000c7ff4a7230 */ /* 0x100fe40000004100 */
[----:B------:R-:W-:Y:S02]  /*4e700*/  HADD2.F32 R240, -RZ, R194.H0_H0 ;  /* 0x200000c2fff07230 */ /* 0x000fe40000004100 */
[C---:B------:R-:W-:Y:S01]  /*4e710*/  FFMA.FTZ R61, R37.reuse, R36, R50 ;  /* 0x00000024253d7223 */ /* 0x040fe20000010032 */
[----:B------:R-:W-:Y:S01]  /*4e720*/  FFMA.FTZ R50, R37, R60, R51 ;  /* 0x0000003c25327223 */ /* 0x000fe20000010033 */
[----:B------:R-:W-:Y:S02]  /*4e730*/  HADD2.F32 R36, -RZ, R199.H0_H0 ;  /* 0x200000c7ff247230 */ /* 0x000fe40000004100 */
[----:B------:R-:W-:Y:S01]  /*4e740*/  FMUL.FTZ R51, R232, R67 ;  /* 0x00000043e8337220 */ /* 0x000fe20000410000 */
[----:B------:R-:W-:-:S02]  /*4e750*/  HADD2.F32 R60, -RZ, R167.H0_H0 ;  /* 0x200000a7ff3c7230 */ /* 0x000fc40000004100 */
[----:B------:R-:W-:Y:S02]  /*4e760*/  HADD2.F32 R37, -RZ, R107.H0_H0 ;  /* 0x2000006bff257230 */ /* 0x000fe40000004100 */
[----:B------:R-:W-:Y:S01]  /*4e770*/  FFMA.FTZ R67, R51, R36, R38 ;  /* 0x0000002433437223 */ /* 0x000fe20000010026 */
[----:B------:R-:W-:Y:S01]  /*4e780*/  HADD2.F32 R36, -RZ, R139.H1_H1 ;  /* 0x3000008bff247230 */ /* 0x000fe20000004100 */
[----:B------:R-:W-:Y:S01]  /*4e790*/  F2FP.F16.F32.PACK_AB R38, R75, R234 ;  /* 0x000000ea4b26723e */ /* 0x000fe200000000ff */
[----:B------:R-:W-:Y:S02]  /*4e7a0*/  HADD2.F32 R234, -RZ, R192.H1_H1 ;  /* 0x300000c0ffea7230 */ /* 0x000fe40000004100 */
[----:B------:R-:W-:Y:S01]  /*4e7b0*/  FFMA.FTZ R51, R51, R60, R37 ;  /* 0x0000003c33337223 */ /* 0x000fe20000010025 */
[----:B------:R-:W-:Y:S02]  /*4e7c0*/  HADD2.F32 R60, -RZ, R167.H1_H1 ;  /* 0x300000a7ff3c7230 */ /* 0x000fe40000004100 */
[----:B------:R-:W-:Y:S01]  /*4e7d0*/  FFMA.FTZ R74, R39, R74, R36 ;  /* 0x0000004a274a7223 */ /* 0x000fe20000010024 */
[----:B------:R-:W-:Y:S01]  /*4e7e0*/  HADD2.F32 R37, -RZ, R107.H1_H1 ;  /* 0x3000006bff257230 */ /* 0x000fe20000004100 */
[----:B------:R-:W-:Y:S01]  /*4e7f0*/  F2FP.F16.F32.PACK_AB R36, R69, R68 ;  /* 0x000000444524723e */ /* 0x000fe200000000ff */
[----:B------:R-:W-:-:S04]  /*4e800*/  IMAD.WIDE.U32 R68, R230, 0x10, R248 ;  /* 0x00000010e6447825 */ /* 0x000fc800078e00f8 */
[----:B------:R-:W-:Y:S01]  /*4e810*/  FFMA.FTZ R60, R39, R60, R37 ;  /* 0x0000003c273c7223 */ /* 0x000fe20000010025 */
[----:B------:R-:W-:Y:S01]  /*4e820*/  F2FP.F16.F32.PACK_AB R37, R72, R71 ;  /* 0x000000474825723e */ /* 0x000fe200000000ff */
[C---:B------:R-:W-:Y:S01]  /*4e830*/  FADD.FTZ R71, -R233.reuse, R32 ;  /* 0x00000020e9477221 */ /* 0x040fe20000010100 */
[----:B------:R-:W-:Y:S01]  /*4e840*/  HADD2.F32 R32, -RZ, R192.H0_H0 ;  /* 0x200000c0ff207230 */ /* 0x000fe20000004100 */
[----:B------:R-:W-:Y:S01]  /*4e850*/  F2FP.F16.F32.PACK_AB R39, R236, R235 ;  /* 0x000000ebec27723e */ /* 0x000fe200000000ff */
[----:B------:R-:W-:Y:S02]  /*4e860*/  HADD2.F32 R72, -RZ, R140.H0_H0 ;  /* 0x2000008cff487230 */ /* 0x000fe40000004100 */
[----:B------:R-:W-:Y:S01]  /*4e870*/  FMUL.FTZ R71, R232, R71 ;  /* 0x00000047e8477220 */ /* 0x000fe20000410000 */
[----:B------:R-:W-:Y:S01]  /*4e880*/  FADD.FTZ R235, -R233, R34 ;  /* 0x00000022e9eb7221 */ /* 0x000fe20000010100 */
[----:B------:R-:W-:Y:S01]  /*4e890*/  HADD2.F32 R230, -RZ, R108.H0_H0 ;  /* 0x2000006cffe67230 */ /* 0x000fe20000004100 */
[----:B------:R0:W-:Y:S01]  /*4e8a0*/  STG.E.128 desc[UR6][R68.64], R36 ;  /* 0x0000002444007986 */ /* 0x0001e2000c101d06 */
[----:B------:R-:W-:Y:S01]  /*4e8b0*/  FFMA.FTZ R32, R71, R32, R72 ;  /* 0x0000002047207223 */ /* 0x000fe20000010048 */
[----:B------:R-:W-:-:S02]  /*4e8c0*/  HADD2.F32 R72, -RZ, R160.H0_H0 ;  /* 0x200000a0ff487230 */ /* 0x000fc40000004100 */
[----:B------:R-:W-:Y:S01]  /*4e8d0*/  FMUL.FTZ R235, R232, R235 ;  /* 0x000000ebe8eb7220 */ /* 0x000fe20000410000 */
[----:B------:R-:W-:Y:S02]  /*4e8e0*/  HADD2.F32 R248, -RZ, R195.H0_H0 ;  /* 0x200000c3fff87230 */ /* 0x000fe40000004100 */
[----:B------:R-:W-:Y:S02]  /*4e8f0*/  HADD2.F32 R236, -RZ, R140.H1_H1 ;  /* 0x3000008cffec7230 */ /* 0x000fe40000004100 */
[----:B------:R-:W-:Y:S01]  /*4e900*/  FFMA.FTZ R34, R71, R72, R230 ;  /* 0x0000004847227223 */ /* 0x000fe200000100e6 */
[----:B------:R-:W-:Y:S02]  /*4e910*/  HADD2.F32 R72, -RZ, R193.H1_H1 ;  /* 0x300000c1ff487230 */ /* 0x000fe40000004100 */
[----:B------:R-:W-:Y:S02]  /*4e920*/  HADD2.F32 R230, -RZ, R141.H1_H1 ;  /* 0x3000008dffe67230 */ /* 0x000fe40000004100 */
[----:B------:R-:W-:-:S02]  /*4e930*/  HADD2.F32 R238, -RZ, R160.H1_H1 ;  /* 0x300000a0ffee7230 */ /* 0x000fc40000004100 */
[----:B------:R-:W-:Y:S02]  /*4e940*/  HADD2.F32 R75, -RZ, R108.H1_H1 ;  /* 0x3000006cff4b7230 */ /* 0x000fe40000004100 */
[----:B0-----:R-:W-:Y:S02]  /*4e950*/  HADD2.F32 R36, -RZ, R193.H0_H0 ;  /* 0x200000c1ff247230 */ /* 0x001fe40000004100 */
        /* <DEDUP_REMOVED lines=9> */
[----:B------:R-:W-:Y:S02]  /*4e9f0*/  HADD2.F32 R38, -RZ, R142.H0_H0 ;  /* 0x2000008eff267230 */ /* 0x000fe40000004100 */
[C---:B------:R-:W-:Y:S01]  /*4ea00*/  FFMA.FTZ R68, R237.reuse, R72, R230 ;  /* 0x00000048ed447223 */ /* 0x040fe200000100e6 */
[----:B------:R-:W-:Y:S02]  /*4ea10*/  HADD2.F32 R72, -RZ, R194.H1_H1 ;  /* 0x300000c2ff487230 */ /* 0x000fe40000004100 */
[----:B------:R-:W-:Y:S01]  /*4ea20*/  FFMA.FTZ R36, R237, R36, R28 ;  /* 0x00000024ed247223 */ /* 0x000fe2000001001c */
[----:B------:R-:W-:-:S02]  /*4ea30*/  HADD2.F32 R28, -RZ, R110.H0_H0 ;  /* 0x2000006eff1c7230 */ /* 0x000fc40000004100 */
[----:B------:R-:W-:Y:S01]  /*4ea40*/  FFMA.FTZ R240, R39, R240, R38 ;  /* 0x000000f027f07223 */ /* 0x000fe20000010026 */
[----:B------:R-:W-:Y:S02]  /*4ea50*/  HADD2.F32 R38, -RZ, R162.H0_H0 ;  /* 0x200000a2ff267230 */ /* 0x000fe40000004100 */
[----:B------:R-:W-:Y:S01]  /*4ea60*/  FFMA.FTZ R33, R33, R238, R75 ;  /* 0x000000ee21217223 */ /* 0x000fe2000001004b */
[----:B------:R-:W-:Y:S02]  /*4ea70*/  HADD2.F32 R230, -RZ, R142.H1_H1 ;  /* 0x3000008effe67230 */ /* 0x000fe40000004100 */
[----:B------:R-:W-:Y:S02]  /*4ea80*/  HADD2.F32 R235, -RZ, R111.H1_H1 ;  /* 0x3000006fffeb7230 */ /* 0x000fe40000004100 */
[----:B------:R-:W-:Y:S01]  /*4ea90*/  FFMA.FTZ R38, R39, R38, R28 ;  /* 0x0000002627267223 */ /* 0x000fe2000001001c */
[----:B------:R-:W-:Y:S02]  /*4eaa0*/  HADD2.F32 R28, -RZ, R162.H1_H1 ;  /* 0x300000a2ff1c7230 */ /* 0x000fe40000004100 */
[----:B------:R-:W-:Y:S01]  /*4eab0*/  FFMA.FTZ R237, R29, R72, R230 ;  /* 0x000000481ded7223 */ /* 0x000fe200000100e6 */
[----:B------:R-:W-:-:S02]  /*4eac0*/  HADD2.F32 R72, -RZ, R110.H1_H1 ;  /* 0x3000006eff487230 */ /* 0x000fc40000004100 */
[----:B------:R-:W-:Y:S01]  /*4ead0*/  FADD.FTZ R39, -R233, R30 ;  /* 0x0000001ee9277221 */ /* 0x000fe20000010100 */
[----:B------:R-:W-:Y:S02]  /*4eae0*/  HADD2.F32 R230, -RZ, R163.H0_H0 ;  /* 0x200000a3ffe67230 */ /* 0x000fe40000004100 */
[--C-:B------:R-:W-:Y:S02]  /*4eaf0*/  HADD2.F32 R30, -RZ, R143.reuse.H1_H1 ;  /* 0x3000008fff1e7230 */ /* 0x100fe40000004100 */
[----:B------:R-:W-:Y:S01]  /*4eb00*/  FFMA.FTZ R69, R29, R28, R72 ;  /* 0x0000001c1d457223 */ /* 0x000fe20000010048 */
[----:B------:R-:W-:Y:S02]  /*4eb10*/  HADD2.F32 R28, -RZ, R143.H0_H0 ;  /* 0x2000008fff1c7230 */ /* 0x000fe40000004100 */
[----:B------:R-:W-:Y:S01]  /*4eb20*/  FMUL.FTZ R39, R232, R39 ;  /* 0x00000027e8277220 */ /* 0x000fe20000410000 */
[----:B------:R-:W-:Y:S02]  /*4eb30*/  HADD2.F32 R29, -RZ, R111.H0_H0 ;  /* 0x2000006fff1d7230 */ /* 0x000fe40000004100 */
[----:B------:R-:W-:-:S02]  /*4eb40*/  HADD2.F32 R72, -RZ, R163.H1_H1 ;  /* 0x300000a3ff487230 */ /* 0x000fc40000004100 */
[C---:B------:R-:W-:Y:S01]  /*4eb50*/  FFMA.FTZ R248, R39.reuse, R248, R28 ;  /* 0x000000f827f87223 */ /* 0x040fe2000001001c */
[----:B------:R-:W-:Y:S02]  /*4eb60*/  HADD2.F32 R28, -RZ, R195.H1_H1 ;  /* 0x300000c3ff1c7230 */ /* 0x000fe40000004100 */
[----:B------:R-:W-:Y:S01]  /*4eb70*/  FFMA.FTZ R230, R39, R230, R29 ;  /* 0x000000e627e67223 */ /* 0x000fe2000001001d */
[----:B------:R-:W-:Y:S01]  /*4eb80*/  FADD.FTZ R39, -R233, R24 ;  /* 0x00000018e9277221 */ /* 0x000fe20000010100 */
[----:B------:R-:W-:Y:S01]  /*4eb90*/  F2FP.F16.F32.PACK_AB R29, R65, R64 ;  /* 0x00000040411d723e */ /* 0x000fe200000000ff */
[----:B------:R-:W-:Y:S02]  /*4eba0*/  HADD2.F32 R65, -RZ, R188.H0_H0 ;  /* 0x200000bcff417230 */ /* 0x000fe40000004100 */
[----:B------:R-:W-:Y:S01]  /*4ebb0*/  FFMA.FTZ R247, R31, R28, R30 ;  /* 0x0000001c1ff77223 */ /* 0x000fe2000001001e */
[----:B------:R-:W-:Y:S01]  /*4ebc0*/  F2FP.F16.F32.PACK_AB R30, R73, R66 ;  /* 0x00000042491e723e */ /* 0x000fe200000000ff */
[----:B------:R-:W-:-:S02]  /*4ebd0*/  HADD2.F32 R73, -RZ, R144.H0_H0 ;  /* 0x20000090ff497230 */ /* 0x000fc40000004100 */
[----:B------:R-:W-:Y:S01]  /*4ebe0*/  FMUL.FTZ R24, R232, R39 ;  /* 0x00000027e8187220 */ /* 0x000fe20000410000 */
[----:B------:R-:W-:Y:S01]  /*4ebf0*/  FFMA.FTZ R235, R31, R72, R235 ;  /* 0x000000481feb7223 */ /* 0x000fe200000100eb */
[----:B------:R-:W-:Y:S01]  /*4ec00*/  F2FP.F16.F32.PACK_AB R28, R63, R62 ;  /* 0x0000003e3f1c723e */ /* 0x000fe200000000ff */
[----:B------:R-:W-:Y:S01]  /*4ec10*/  IMAD.WIDE.U32 R62, R2, 0x10, R250 ;  /* 0x00000010023e7825 */ /* 0x000fe200078e00fa */
[----:B------:R-:W-:-:S03]  /*4ec20*/  F2FP.F16.F32.PACK_AB R31, R231, R70 ;  /* 0x00000046e71f723e */ /* 0x000fc600000000ff */
[----:B------:R-:W-:Y:S01]  /*4ec30*/  FFMA.FTZ R39, R24, R65, R73 ;  /* 0x0000004118277223 */ /* 0x000fe20000010049 */
[----:B------:R-:W-:Y:S01]  /*4ec40*/  FADD.FTZ R231, -R233, R26 ;  /* 0x0000001ae9e77221 */ /* 0x000fe20000010100 */
[----:B------:R-:W-:Y:S02]  /*4ec50*/  HADD2.F32 R238, -RZ, R188.H1_H1 ;  /* 0x300000bcffee7230 */ /* 0x000fe40000004100 */
[----:B------:R-:W-:Y:S01]  /*4ec60*/  HADD2.F32 R64, -RZ, R144.H1_H1 ;  /* 0x30000090ff407230 */ /* 0x000fe20000004100 */
[----:B------:R0:W-:Y:S01]  /*4ec70*/  STG.E.128 desc[UR6][R62.64], R28 ;  /* 0x0000001c3e007986 */ /* 0x0001e2000c101d06 */
[----:B------:R-:W-:Y:S02]  /*4ec80*/  HADD2.F32 R66, -RZ, R156.H1_H1 ;  /* 0x3000009cff427230 */ /* 0x000fe40000004100 */
[----:B------:R-:W-:Y:S01]  /*4ec90*/  FMUL.FTZ R231, R232, R231 ;  /* 0x000000e7e8e77220 */ /* 0x000fe20000410000 */
[----:B------:R-:W-:Y:S02]  /*4eca0*/  HADD2.F32 R75, -RZ, R112.H1_H1 ;  /* 0x30000070ff4b7230 */ /* 0x000fe40000004100 */
[----:B------:R-:W-:Y:S01]  /*4ecb0*/  FFMA.FTZ R238, R25, R238, R64 ;  /* 0x000000ee19ee7223 */ /* 0x000fe20000010040 */
[----:B------:R-:W-:-:S02]  /*4ecc0*/  HADD2.F32 R65, -RZ, R156.H0_H0 ;  /* 0x2000009cff417230 */ /* 0x000fc40000004100 */
[----:B------:R-:W-:Y:S02]  /*4ecd0*/  HADD2.F32 R73, -RZ, R112.H0_H0 ;  /* 0x20000070ff497230 */ /* 0x000fe40000004100 */
[----:B------:R-:W-:Y:S02]  /*4ece0*/  HADD2.F32 R70, -RZ, R157.H0_H0 ;  /* 0x2000009dff467230 */ /* 0x000fe40000004100 */
[----:B------:R-:W-:Y:S02]  /*4ecf0*/  HADD2.F32 R26, -RZ, R145.H0_H0 ;  /* 0x20000091ff1a7230 */ /* 0x000fe40000004100 */
[----:B------:R-:W-:Y:S02]  /*4ed00*/  HADD2.F32 R236, -RZ, R158.H0_H0 ;  /* 0x2000009effec7230 */ /* 0x000fe40000004100 */
[----:B------:R-:W-:Y:S02]  /*4ed10*/  HADD2.F32 R250, -RZ, R190.H1_H1 ;  /* 0x300000befffa7230 */ /* 0x000fe40000004100 */
[----:B------:R-:W-:-:S02]  /*4ed20*/  HADD2.F32 R72, -RZ, R184.H0_H0 ;  /* 0x200000b8ff487230 */ /* 0x000fc40000004100 */
[----:B0-----:R-:W-:Y:S01]  /*4ed30*/  FFMA.FTZ R63, R25, R66, R75 ;  /* 0x00000042193f7223 */ /* 0x001fe2000001004b */
[----:B------:R-:W-:Y:S01]  /*4ed40*/  FFMA.FTZ R62, R24, R65, R73 ;  /* 0x00000041183e7223 */ /* 0x000fe20000010049 */
[----:B------:R-:W-:Y:S01]  /*4ed50*/  HADD2.F32 R25, -RZ, R113.H0_H0 ;  /* 0x20000071ff197230 */ /* 0x000fe20000004100 */
[----:B------:R-:W-:Y:S01]  /*4ed60*/  F2FP.F16.F32.PACK_AB R30, R237, R240 ;  /* 0x000000f0ed1e723e */ /* 0x000fe200000000ff */
[----:B------:R-:W-:Y:S01]  /*4ed70*/  HADD2.F32 R24, -RZ, R189.H0_H0 ;  /* 0x200000bdff187230 */ /* 0x000fe20000004100 */
[----:B------:R-:W-:Y:S01]  /*4ed80*/  F2FP.F16.F32.PACK_AB R29, R68, R71 ;  /* 0x00000047441d723e */ /* 0x000fe200000000ff */
[----:B------:R-:W-:Y:S02]  /*4ed90*/  HADD2.F32 R28, -RZ, R145.H1_H1 ;  /* 0x30000091ff1c7230 */ /* 0x000fe40000004100 */
[----:B------:R-:W-:Y:S01]  /*4eda0*/  FFMA.FTZ R70, R231, R70, R25 ;  /* 0x00000046e7467223 */ /* 0x000fe20000010019 */
[----:B------:R-:W-:Y:S01]  /*4edb0*/  FADD.FTZ R25, -R233, R20 ;  /* 0x00000014e9197221 */ /* 0x000fe20000010100 */
[----:B------:R-:W-:Y:S01]  /*4edc0*/  FFMA.FTZ R243, R231, R24, R26 ;  /* 0x00000018e7f37223 */ /* 0x000fe2000001001a */
[----:B------:R-:W-:-:S02]  /*4edd0*/  HADD2.F32 R24, -RZ, R157.H1_H1 ;  /* 0x3000009dff187230 */ /* 0x000fc40000004100 */
[C---:B------:R-:W-:Y:S01]  /*4ede0*/  FFMA.FTZ R242, R27.reuse, R242, R28 ;  /* 0x000000f21bf27223 */ /* 0x040fe2000001001c */
[----:B------:R-:W-:Y:S02]  /*4edf0*/  HADD2.F32 R20, -RZ, R113.H1_H1 ;  /* 0x30000071ff147230 */ /* 0x000fe40000004100 */
[----:B------:R-:W-:Y:S01]  /*4ee00*/  FMUL.FTZ R25, R232, R25 ;  /* 0x00000019e8197220 */ /* 0x000fe20000410000 */
[----:B------:R-:W-:Y:S02]  /*4ee10*/  HADD2.F32 R26, -RZ, R190.H0_H0 ;  /* 0x200000beff1a7230 */ /* 0x000fe40000004100 */
[----:B------:R-:W-:Y:S02]  /*4ee20*/  HADD2.F32 R28, -RZ, R146.H0_H0 ;  /* 0x20000092ff1c7230 */ /* 0x000fe40000004100 */
[----:B------:R-:W-:Y:S01]  /*4ee30*/  FFMA.FTZ R231, R27, R24, R20 ;  /* 0x000000181be77223 */ /* 0x000fe20000010014 */
[----:B------:R-:W-:Y:S01]  /*4ee40*/  HADD2.F32 R20, -RZ, R114.H0_H0 ;  /* 0x20000072ff147230 */ /* 0x000fe20000004100 */
[----:B------:R-:W-:Y:S01]  /*4ee50*/  F2FP.F16.F32.PACK_AB R27, R60, R51 ;  /* 0x000000333c1b723e */ /* 0x000fe200000000ff */
[----:B------:R-:W-:-:S02]  /*4ee60*/  HADD2.F32 R24, -RZ, R146.H1_H1 ;  /* 0x30000092ff187230 */ /* 0x000fc40000004100 */
[C---:B------:R-:W-:Y:S01]  /*4ee70*/  FFMA.FTZ R251, R25.reuse, R26, R28 ;  /* 0x0000001a19fb7223 */ /* 0x040fe2000001001c */
[----:B------:R-:W-:Y:S02]  /*4ee80*/  HADD2.F32 R65, -RZ, R116.H1_H1 ;  /* 0x30000074ff417230 */ /* 0x000fe40000004100 */
[----:B------:R-:W-:Y:S01]  /*4ee90*/  FFMA.FTZ R236, R25, R236, R20 ;  /* 0x000000ec19ec7223 */ /* 0x000fe20000010014 */
[----:B------:R-:W-:Y:S02]  /*4eea0*/  HADD2.F32 R20, -RZ, R158.H1_H1 ;  /* 0x3000009eff147230 */ /* 0x000fe40000004100 */
[----:B------:R-:W-:Y:S01]  /*4eeb0*/  FFMA.FTZ R250, R21, R250, R24 ;  /* 0x000000fa15fa7223 */ /* 0x000fe20000010018 */
[----:B------:R-:W-:Y:S02]  /*4eec0*/  HADD2.F32 R24, -RZ, R114.H1_H1 ;  /* 0x30000072ff187230 */ /* 0x000fe40000004100 */
[----:B------:R-:W-:Y:S01]  /*4eed0*/  FADD.FTZ R25, -R233, R22 ;  /* 0x00000016e9197221 */ /* 0x000fe20000010100 */
[----:B------:R-:W-:Y:S01]  /*4eee0*/  HADD2.F32 R22, -RZ, R147.H0_H0 ;  /* 0x20000093ff167230 */ /* 0x000fe20000004100 */
[----:B------:R-:W-:Y:S01]  /*4eef0*/  F2FP.F16.F32.PACK_AB R28, R37, R32 ;  /* 0x00000020251c723e */ /* 0x000fe200000000ff */
[----:B------:R-:W-:-:S02]  /*4ef00*/  HADD2.F32 R64, -RZ, R152.H0_H0 ;  /* 0x20000098ff407230 */ /* 0x000fc40000004100 */
[----:B------:R-:W-:Y:S01]  /*4ef10*/  FFMA.FTZ R241, R21, R20, R24 ;  /* 0x0000001415f17223 */ /* 0x000fe20000010018 */
[----:B------:R-:W-:Y:S02]  /*4ef20*/  HADD2.F32 R21, -RZ, R115.H0_H0 ;  /* 0x20000073ff157230 */ /* 0x000fe40000004100 */
[----:B------:R-:W-:Y:S01]  /*4ef30*/  FMUL.FTZ R25, R232, R25 ;  /* 0x00000019e8197220 */ /* 0x000fe20000410000 */
[----:B------:R-:W-:Y:S01]  /*4ef40*/  HADD2.F32 R20, -RZ, R191.H0_H0 ;  /* 0x200000bfff147230 */ /* 0x000fe20000004100 */
[----:B------:R-:W-:Y:S01]  /*4ef50*/  F2FP.F16.F32.PACK_AB R24, R41, R40 ;  /* 0x000000282918723e */ /* 0x000fe200000000ff */
[----:B------:R-:W-:Y:S02]  /*4ef60*/  HADD2.F32 R234, -RZ, R185.H0_H0 ;  /* 0x200000b9ffea7230 */ /* 0x000fe40000004100 */
[----:B------:R-:W-:Y:S01]  /*4ef70*/  FFMA.FTZ R246, R25, R246, R21 ;  /* 0x000000f619f67223 */ /* 0x000fe20000010015 */
[----:B------:R-:W-:Y:S01]  /*4ef80*/  FADD.FTZ R21, -R233, R16 ;  /* 0x00000010e9157221 */ /* 0x000fe20000010100 */
[----:B------:R-:W-:Y:S01]  /*4ef90*/  FFMA.FTZ R31, R25, R20, R22 ;  /* 0x00000014191f7223 */ /* 0x000fe20000010016 */
[----:B------:R-:W-:Y:S01]  /*4efa0*/  HADD2.F32 R20, -RZ, R147.H1_H1 ;  /* 0x30000093ff147230 */ /* 0x000fe20000004100 */
[----:B------:R-:W-:Y:S01]  /*4efb0*/  F2FP.F16.F32.PACK_AB R41, R36, R35 ;  /* 0x000000232429723e */ /* 0x000fe200000000ff */
[----:B------:R-:W-:-:S02]  /*4efc0*/  HADD2.F32 R22, -RZ, R159.H1_H1 ;  /* 0x3000009fff167230 */ /* 0x000fc40000004100 */
[----:B------:R-:W-:Y:S01]  /*4efd0*/  FMUL.FTZ R21, R232, R21 ;  /* 0x00000015e8157220 */ /* 0x000fe20000410000 */
[--C-:B------:R-:W-:Y:S02]  /*4efe0*/  HADD2.F32 R16, -RZ, R148.reuse.H0_H0 ;  /* 0x20000094ff107230 */ /* 0x100fe40000004100 */
[C---:B------:R-:W-:Y:S01]  /*4eff0*/  FFMA.FTZ R252, R23.reuse, R252, R20 ;  /* 0x000000fc17fc7223 */ /* 0x040fe20000010014 */
[----:B------:R-:W-:Y:S02]  /*4f000*/  HADD2.F32 R20, -RZ, R148.H1_H1 ;  /* 0x30000094ff147230 */ /* 0x000fe40000004100 */
[----:B------:R-:W-:Y:S01]  /*4f010*/  FFMA.FTZ R245, R23, R22, R245 ;  /* 0x0000001617f57223 */ /* 0x000fe200000100f5 */
[----:B------:R-:W-:Y:S02]  /*4f020*/  HADD2.F32 R22, -RZ, R152.H1_H1 ;  /* 0x30000098ff167230 */ /* 0x000fe40000004100 */
[----:B------:R-:W-:Y:S01]  /*4f030*/  FFMA.FTZ R72, R21, R72, R16 ;  /* 0x0000004815487223 */ /* 0x000fe20000010010 */
[----:B------:R-:W-:Y:S01]  /*4f040*/  HADD2.F32 R16, -RZ, R184.H1_H1 ;  /* 0x300000b8ff107230 */ /* 0x000fe20000004100 */
[----:B------:R-:W0:Y:S01]  /*4f050*/  LDC.64 R36, c[0x0][0x380] ;  /* 0x0000e000ff247b82 */ /* 0x000e220000000a00 */
[----:B------:R-:W-:-:S02]  /*4f060*/  HADD2.F32 R23, -RZ, R116.H0_H0 ;  /* 0x20000074ff177230 */ /* 0x000fc40000004100 */
[C---:B------:R-:W-:Y:S01]  /*4f070*/  FFMA.FTZ R65, R17.reuse, R22, R65 ;  /* 0x0000001611417223 */ /* 0x040fe20000010041 */
[----:B------:R-:W-:Y:S02]  /*4f080*/  HADD2.F32 R66, -RZ, R153.H0_H0 ;  /* 0x20000099ff427230 */ /* 0x000fe40000004100 */
[----:B------:R-:W-:Y:S01]  /*4f090*/  FFMA.FTZ R75, R17, R16, R20 ;  /* 0x00000010114b7223 */ /* 0x000fe20000010014 */
[----:B------:R-:W-:Y:S01]  /*4f0a0*/  FADD.FTZ R17, -R233, R18 ;  /* 0x00000012e9117221 */ /* 0x000fe20000010100 */
[----:B------:R-:W-:Y:S02]  /*4f0b0*/  HADD2.F32 R16, -RZ, R149.H0_H0 ;  /* 0x20000095ff107230 */ /* 0x000fe40000004100 */
[----:B------:R-:W-:Y:S01]  /*4f0c0*/  FFMA.FTZ R64, R21, R64, R23 ;  /* 0x0000004015407223 */ /* 0x000fe20000010017 */
[----:B------:R-:W-:Y:S02]  /*4f0d0*/  HADD2.F32 R21, -RZ, R117.H0_H0 ;  /* 0x20000075ff157230 */ /* 0x000fe40000004100 */
[----:B------:R-:W-:Y:S01]  /*4f0e0*/  FMUL.FTZ R17, R232, R17 ;  /* 0x00000011e8117220 */ /* 0x000fe20000410000 */
[----:B------:R-:W-:Y:S01]  /*4f0f0*/  HADD2.F32 R18, -RZ, R149.H1_H1 ;  /* 0x30000095ff127230 */ /* 0x000fe20000004100 */
[----:B------:R-:W-:Y:S01]  /*4f100*/  F2FP.F16.F32.PACK_AB R22, R61, R58 ;  /* 0x0000003a3d16723e */ /* 0x000fe200000000ff */
[----:B------:R-:W-:-:S02]  /*4f110*/  HADD2.F32 R20, -RZ, R153.H1_H1 ;  /* 0x30000099ff147230 */ /* 0x000fc40000004100 */
        /* <DEDUP_REMOVED lines=9> */
[----:B------:R-:W-:Y:S01]  /*4f1b0*/  FMUL.FTZ R17, R232, R17 ;  /* 0x00000011e8117220 */ /* 0x000fe20000410000 */
[----:B------:R-:W-:Y:S01]  /*4f1c0*/  HADD2.F32 R19, -RZ, R118.H0_H0 ;  /* 0x20000076ff137230 */ /* 0x000fe20000004100 */
[----:B------:R-:W-:Y:S01]  /*4f1d0*/  F2FP.F16.F32.PACK_AB R21, R56, R49 ;  /* 0x000000313815723e */ /* 0x000fe200000000ff */
[----:B------:R-:W-:Y:S02]  /*4f1e0*/  HADD2.F32 R18, -RZ, R150.H1_H1 ;  /* 0x30000096ff127230 */ /* 0x000fe40000004100 */
[C---:B------:R-:W-:Y:S01]  /*4f1f0*/  FFMA.FTZ R244, R17.reuse, R244, R16 ;  /* 0x000000f411f47223 */ /* 0x040fe20000010010 */
[----:B------:R-:W-:Y:S02]  /*4f200*/  HADD2.F32 R16, -RZ, R186.H1_H1 ;  /* 0x300000baff107230 */ /* 0x000fe40000004100 */
[----:B------:R-:W-:Y:S01]  /*4f210*/  FFMA.FTZ R216, R17, R216, R19 ;  /* 0x000000d811d87223 */ /* 0x000fe20000010013 */
[----:B------:R-:W-:Y:S01]  /*4f220*/  HADD2.F32 R20, -RZ, R154.H1_H1 ;  /* 0x3000009aff147230 */ /* 0x000fe20000004100 */
[----:B------:R-:W-:Y:S01]  /*4f230*/  F2FP.F16.F32.PACK_AB R26, R50, R47 ;  /* 0x0000002f321a723e */ /* 0x000fe200000000ff */
[----:B------:R-:W-:-:S02]  /*4f240*/  HADD2.F32 R17, -RZ, R118.H1_H1 ;  /* 0x30000076ff117230 */ /* 0x000fc40000004100 */
[C---:B------:R-:W-:Y:S01]  /*4f250*/  FFMA.FTZ R249, R217.reuse, R16, R18 ;  /* 0x00000010d9f97223 */ /* 0x040fe20000010012 */
[----:B------:R-:W-:Y:S01]  /*4f260*/  HADD2.F32 R16, -RZ, R187.H0_H0 ;  /* 0x200000bbff107230 */ /* 0x000fe20000004100 */
[----:B------:R-:W-:Y:S01]  /*4f270*/  F2FP.F16.F32.PACK_AB R23, R74, R67 ;  /* 0x000000434a17723e */ /* 0x000fe200000000ff */
[----:B------:R-:W-:Y:S02]  /*4f280*/  HADD2.F32 R18, -RZ, R151.H0_H0 ;  /* 0x20000097ff127230 */ /* 0x000fe40000004100 */
[----:B------:R-:W-:Y:S01]  /*4f290*/  FFMA.FTZ R217, R217, R20, R17 ;  /* 0x00000014d9d97223 */ /* 0x000fe20000010011 */
[----:B------:R-:W-:Y:S01]  /*4f2a0*/  FADD.FTZ R17, -R233, R218 ;  /* 0x000000dae9117221 */ /* 0x000fe20000010100 */
[----:B------:R-:W-:Y:S01]  /*4f2b0*/  HADD2.F32 R218, -RZ, R155.H0_H0 ;  /* 0x2000009bffda7230 */ /* 0x000fe20000004100 */
[----:B------:R-:W-:Y:S01]  /*4f2c0*/  F2FP.F16.F32.PACK_AB R20, R48, R45 ;  /* 0x0000002d3014723e */ /* 0x000fe200000000ff */
[----:B------:R-:W-:Y:S02]  /*4f2d0*/  HADD2.F32 R19, -RZ, R119.H0_H0 ;  /* 0x20000077ff137230 */ /* 0x000fe40000004100 */
[----:B------:R-:W-:Y:S01]  /*4f2e0*/  FMUL.FTZ R17, R232, R17 ;  /* 0x00000011e8117220 */ /* 0x000fe20000410000 */
[----:B------:R-:W-:Y:S01]  /*4f2f0*/  HADD2.F32 R232, -RZ, R187.H1_H1 ;  /* 0x300000bbffe87230 */ /* 0x000fe20000004100 */
[----:B------:R-:W-:Y:S01]  /*4f300*/  F2FP.F16.F32.PACK_AB R25, R43, R42 ;  /* 0x0000002a2b19723e */ /* 0x000fe200000000ff */
[----:B------:R-:W-:-:S02]  /*4f310*/  IMAD.MOV.U32 R74, RZ, RZ, R31 ;  /* 0x000000ffff4a7224 */ /* 0x000fc400078e001f */
[C---:B------:R-:W-:Y:S01]  /*4f320*/  FFMA.FTZ R233, R17.reuse, R16, R18 ;  /* 0x0000001011e97223 */ /* 0x040fe20000010012 */
[----:B------:R-:W-:Y:S02]  /*4f330*/  HADD2.F32 R16, -RZ, R151.H1_H1 ;  /* 0x30000097ff107230 */ /* 0x000fe40000004100 */
[----:B------:R-:W-:Y:S01]  /*4f340*/  FFMA.FTZ R218, R17, R218, R19 ;  /* 0x000000da11da7223 */ /* 0x000fe20000010013 */
[----:B------:R-:W-:Y:S01]  /*4f350*/  F2FP.F16.F32.PACK_AB R19, R59, R46 ;  /* 0x0000002e3b13723e */ /* 0x000fe200000000ff */
[----:B------:R-:W-:Y:S01]  /*4f360*/  HADD2.F32 R18, -RZ, R155.H1_H1 ;  /* 0x3000009bff127230 */ /* 0x000fe20000004100 */
[----:B------:R-:W1:Y:S01]  /*4f370*/  LDC.64 R58, c[0x0][0x428] ;  /* 0x00010a00ff3a7b82 */ /* 0x000e620000000a00 */
[----:B------:R-:W-:Y:S01]  /*4f380*/  FFMA.FTZ R232, R219, R232, R16 ;  /* 0x000000e8dbe87223 */ /* 0x000fe20000010010 */
[----:B------:R-:W-:Y:S01]  /*4f390*/  F2FP.F16.F32.PACK_AB R16, R53, R52 ;  /* 0x000000343510723e */ /* 0x000fe200000000ff */
[----:B------:R-:W-:Y:S01]  /*4f3a0*/  HADD2.F32 R17, -RZ, R119.H1_H1 ;  /* 0x30000077ff117230 */ /* 0x000fe20000004100 */
[----:B------:R-:W-:-:S02]  /*4f3b0*/  F2FP.F16.F32.PACK_AB R31, R247, R248 ;  /* 0x000000f8f71f723e */ /* 0x000fc400000000ff */
[----:B------:R-:W-:Y:S02]  /*4f3c0*/  F2FP.F16.F32.PACK_AB R43, R235, R230 ;  /* 0x000000e6eb2b723e */ /* 0x000fe400000000ff */
[----:B------:R-:W2:Y:S01]  /*4f3d0*/  LDC.64 R52, c[0x0][0x430] ;  /* 0x00010c00ff347b82 */ /* 0x000ea20000000a00 */
[----:B------:R-:W-:Y:S01]  /*4f3e0*/  FFMA.FTZ R219, R219, R18, R17 ;  /* 0x00000012dbdb7223 */ /* 0x000fe20000010011 */
[----:B------:R-:W-:Y:S02]  /*4f3f0*/  F2FP.F16.F32.PACK_AB R18, R57, R44 ;  /* 0x0000002c3912723e */ /* 0x000fe400000000ff */
[----:B------:R-:W-:Y:S02]  /*4f400*/  F2FP.F16.F32.PACK_AB R17, R55, R54 ;  /* 0x000000363711723e */ /* 0x000fe400000000ff */
[----:B------:R-:W-:Y:S02]  /*4f410*/  F2FP.F16.F32.PACK_AB R42, R69, R38 ;  /* 0x00000026452a723e */ /* 0x000fe400000000ff */
[----:B------:R-:W-:-:S02]  /*4f420*/  F2FP.F16.F32.PACK_AB R40, R33, R34 ;  /* 0x000000222128723e */ /* 0x000fc400000000ff */
[----:B------:R-:W-:Y:S02]  /*4f430*/  F2FP.F16.F32.PACK_AB R35, R252, R74 ;  /* 0x0000004afc23723e */ /* 0x000fe400000000ff */
[----:B------:R-:W-:Y:S02]  /*4f440*/  F2FP.F16.F32.PACK_AB R34, R250, R251 ;  /* 0x000000fbfa22723e */ /* 0x000fe400000000ff */
[----:B------:R-:W-:Y:S01]  /*4f450*/  F2FP.F16.F32.PACK_AB R33, R242, R243 ;  /* 0x000000f3f221723e */ /* 0x000fe200000000ff */
[--C-:B-1----:R-:W-:Y:S01]  /*4f460*/  IMAD.WIDE.U32 R56, R0, 0x10, R58.reuse ;  /* 0x0000001000387825 */ /* 0x102fe200078e003a */
[----:B------:R-:W-:Y:S02]  /*4f470*/  F2FP.F16.F32.PACK_AB R32, R238, R39 ;  /* 0x00000027ee20723e */ /* 0x000fe400000000ff */
[----:B0-----:R-:W-:Y:S01]  /*4f480*/  LEA R222, R36, R222, 0x2 ;  /* 0x000000de24de7211 */ /* 0x001fe200078e10ff */
[----:B------:R-:W-:-:S03]  /*4f490*/  IMAD.WIDE.U32 R54, R225, 0x10, R58 ;  /* 0x00000010e1367825 */ /* 0x000fc600078e003a */
[----:B------:R-:W-:Y:S01]  /*4f4a0*/  ISETP.GE.AND P1, PT, R222, R37, PT ;  /* 0x00000025de00720c */ /* 0x000fe20003f26270 */
[----:B------:R-:W-:-:S04]  /*4f4b0*/  IMAD.WIDE.U32 R44, R226, 0x10, R58 ;  /* 0x00000010e22c7825 */ /* 0x000fc800078e003a */
[----:B------:R-:W-:-:S04]  /*4f4c0*/  IMAD.WIDE.U32 R46, R227, 0x10, R58 ;  /* 0x00000010e32e7825 */ /* 0x000fc800078e003a */
[----:B--2---:R-:W-:-:S04]  /*4f4d0*/  IMAD.WIDE.U32 R58, R2, 0x10, R52 ;  /* 0x00000010023a7825 */ /* 0x004fc800078e0034 */
[--C-:B------:R-:W-:Y:S01]  /*4f4e0*/  IMAD.WIDE.U32 R60, R0, 0x10, R52.reuse ;  /* 0x00000010003c7825 */ /* 0x100fe200078e0034 */
[----:B------:R0:W-:Y:S03]  /*4f4f0*/  STG.E.128 desc[UR6][R58.64], R16 ;  /* 0x000000103a007986 */ /* 0x0001e6000c101d06 */
[--C-:B------:R-:W-:Y:S01]  /*4f500*/  IMAD.WIDE.U32 R48, R225, 0x10, R52.reuse ;  /* 0x00000010e1307825 */ /* 0x100fe200078e0034 */
[----:B------:R1:W-:Y:S03]  /*4f510*/  STG.E.128 desc[UR6][R56.64], R20 ;  /* 0x0000001438007986 */ /* 0x0003e6000c101d06 */
[--C-:B------:R-:W-:Y:S01]  /*4f520*/  IMAD.WIDE.U32 R50, R226, 0x10, R52.reuse ;  /* 0x00000010e2327825 */ /* 0x100fe200078e0034 */
[----:B------:R2:W-:Y:S03]  /*4f530*/  STG.E.128 desc[UR6][R60.64], R24 ;  /* 0x000000183c007986 */ /* 0x0005e6000c101d06 */
[----:B------:R-:W-:Y:S01]  /*4f540*/  IMAD.WIDE.U32 R52, R227, 0x10, R52 ;  /* 0x00000010e3347825 */ /* 0x000fe200078e0034 */
[----:B------:R3:W-:Y:S04]  /*4f550*/  STG.E.128 desc[UR6][R54.64], R28 ;  /* 0x0000001c36007986 */ /* 0x0007e8000c101d06 */
[----:B------:R3:W-:Y:S01]  /*4f560*/  STG.E.128 desc[UR6][R48.64], R40 ;  /* 0x0000002830007986 */ /* 0x0007e2000c101d06 */
[----:B0-----:R-:W-:-:S02]  /*4f570*/  F2FP.F16.F32.PACK_AB R19, R245, R246 ;  /* 0x000000f6f513723e */ /* 0x001fc400000000ff */
[----:B------:R-:W-:Y:S01]  /*4f580*/  F2FP.F16.F32.PACK_AB R18, R241, R236 ;  /* 0x000000ecf112723e */ /* 0x000fe200000000ff */
[----:B------:R3:W-:Y:S01]  /*4f590*/  STG.E.128 desc[UR6][R44.64], R32 ;  /* 0x000000202c007986 */ /* 0x0007e2000c101d06 */
[----:B------:R-:W-:Y:S02]  /*4f5a0*/  F2FP.F16.F32.PACK_AB R17, R231, R70 ;  /* 0x00000046e711723e */ /* 0x000fe400000000ff */
[----:B------:R-:W-:Y:S02]  /*4f5b0*/  F2FP.F16.F32.PACK_AB R16, R63, R62 ;  /* 0x0000003e3f10723e */ /* 0x000fe400000000ff */
[----:B-1----:R-:W-:Y:S02]  /*4f5c0*/  F2FP.F16.F32.PACK_AB R23, R232, R233 ;  /* 0x000000e9e817723e */ /* 0x002fe400000000ff */
[----:B------:R-:W-:Y:S01]  /*4f5d0*/  F2FP.F16.F32.PACK_AB R22, R249, R244 ;  /* 0x000000f4f916723e */ /* 0x000fe200000000ff */
[----:B------:R3:W-:Y:S01]  /*4f5e0*/  STG.E.128 desc[UR6][R50.64], R16 ;  /* 0x0000001032007986 */ /* 0x0007e2000c101d06 */
[----:B------:R-:W-:-:S02]  /*4f5f0*/  F2FP.F16.F32.PACK_AB R21, R239, R234 ;  /* 0x000000eaef15723e */ /* 0x000fc400000000ff */
[----:B------:R-:W-:Y:S02]  /*4f600*/  F2FP.F16.F32.PACK_AB R20, R75, R72 ;  /* 0x000000484b14723e */ /* 0x000fe400000000ff */
[----:B--2---:R-:W-:Y:S02]  /*4f610*/  F2FP.F16.F32.PACK_AB R27, R219, R218 ;  /* 0x000000dadb1b723e */ /* 0x004fe400000000ff */
[----:B------:R-:W-:Y:S01]  /*4f620*/  F2FP.F16.F32.PACK_AB R26, R217, R216 ;  /* 0x000000d8d91a723e */ /* 0x000fe200000000ff */
[----:B------:R3:W-:Y:S01]  /*4f630*/  STG.E.128 desc[UR6][R46.64], R20 ;  /* 0x000000142e007986 */ /* 0x0007e2000c101d06 */
[----:B------:R-:W-:Y:S02]  /*4f640*/  F2FP.F16.F32.PACK_AB R25, R73, R66 ;  /* 0x000000424919723e */ /* 0x000fe400000000ff */
[----:B------:R-:W-:-:S05]  /*4f650*/  F2FP.F16.F32.PACK_AB R24, R65, R64 ;  /* 0x000000404118723e */ /* 0x000fca00000000ff */
[----:B------:R3:W-:Y:S01]  /*4f660*/  STG.E.128 desc[UR6][R52.64], R24 ;  /* 0x0000001834007986 */ /* 0x0007e2000c101d06 */
[----:B------:R-:W-:Y:S05]  /*4f670*/  @!P1 BRA `(.L_x_28328) ;  /* 0xfffffb1c00609947 */ /* 0x000fea000383ffff */
[----:B------:R-:W-:Y:S05]  /*4f680*/  EXIT ;  /* 0x000000000000794d */ /* 0x000fea0003800000 */
.L_x_28327:
[----:B------:R-:W-:Y:S01]  /*4f690*/  HFMA2 R244, -RZ, RZ, 0, 5.9604644775390625e-08 ;  /* 0x00000001fff47431 */ /* 0x000fe200000001ff */
[----:B------:R-:W-:Y:S01]  /*4f6a0*/  BSSY B0, `(.L_x_28329) ;  /* 0x0000007000007945 */ /* 0x000fe20003800000 */
[----:B------:R-:W-:Y:S01]  /*4f6b0*/  IMAD.MOV.U32 R243, RZ, RZ, R242 ;  /* 0x000000fffff37224 */ /* 0x000fe200078e00f2 */
[----:B------:R-:W-:Y:S01]  /*4f6c0*/  MOV R240, 0xffffffff ;  /* 0xffffffff00f07802 */ /* 0x000fe20000000f00 */
[----:B------:R-:W-:-:S07]  /*4f6d0*/  IMAD.MOV.U32 R245, RZ, RZ, 0x1f ;  /* 0x0000001ffff57424 */ /* 0x000fce00078e00ff */
[----:B0-----:R-:W-:Y:S05]  /*4f6e0*/  WARPSYNC.COLLECTIVE R240, `(.L_x_28330) ;  /* 0x00000000f0087348 */ /* 0x001fea0003c00000 */
[----:B------:R1:W2:Y:S02]  /*4f6f0*/  SHFL.BFLY P2, R239, R243, R244, R245 ;  /* 0x0c0000f4f3ef7389 */ /* 0x0002a400000400f5 */
[----:B012---:R-:W-:Y:S05]  /*4f700*/  ENDCOLLECTIVE ;  /* 0x000000000000791b */ /* 0x007fea0003800000 */
.L_x_28330:
[----:B------:R-:W-:Y:S05]  /*4f710*/  BSYNC B0 ;  /* 0x0000000000007941 */ /* 0x000fea0003800000 */
.L_x_28329:
        /* <DEDUP_REMOVED lines=9> */
.L_x_28331:
[----:B------:R-:W-:Y:S01]  /*4f7b0*/  HFMA2 R244, -RZ, RZ, 0, 2.384185791015625e-07 ;  /* 0x00000004fff47431 */ /* 0x000fe200000001ff */
[----:B------:R-:W-:-:S05]  /*4f7c0*/  MOV R232, R239 ;  /* 0x000000ef00e87202 */ /* 0x000fca0000000f00 */
[----:B------:R-:W-:-:S04]  /*4f7d0*/  FADD.FTZ R236, R235, R232 ;  /* 0x000000e8ebec7221 */ /* 0x000fc80000010000 */
[----:B------:R-:W-:-:S07]  /*4f7e0*/  IMAD.MOV.U32 R243, RZ, RZ, R236 ;  /* 0x000000fffff37224 */ /* 0x000fce00078e00ec */
[----:B------:R-:W-:Y:S05]  /*4f7f0*/  WARPSYNC.COLLECTIVE R240, `(.L_x_28332) ;  /* 0x00000000f0087348 */ /* 0x000fea0003c00000 */
[----:B------:R0:W1:Y:S02]  /*4f800*/  SHFL.BFLY P2, R239, R243, R244, R245 ;  /* 0x0c0000f4f3ef7389 */ /* 0x00006400000400f5 */
[----:B01----:R-:W-:Y:S05]  /*4f810*/  ENDCOLLECTIVE ;  /* 0x000000000000791b */ /* 0x003fea0003800000 */
.L_x_28332:
        /* <DEDUP_REMOVED lines=8> */
.L_x_28333:
[----:B------:R-:W-:Y:S01]  /*4f8a0*/  HFMA2 R244, -RZ, RZ, 0, 9.5367431640625e-07 ;  /* 0x00000010fff47431 */ /* 0x000fe200000001ff */
[----:B------:R-:W-:-:S05]  /*4f8b0*/  MOV R232, R239 ;  /* 0x000000ef00e87202 */ /* 0x000fca0000000f00 */
[----:B------:R-:W-:-:S04]  /*4f8c0*/  FADD.FTZ R238, R237, R232 ;  /* 0x000000e8edee7221 */ /* 0x000fc80000010000 */
[----:B------:R-:W-:-:S07]  /*4f8d0*/  IMAD.MOV.U32 R243, RZ, RZ, R238 ;  /* 0x000000fffff37224 */ /* 0x000fce00078e00ee */
[----:B------:R-:W-:Y:S05]  /*4f8e0*/  WARPSYNC.COLLECTIVE R240, `(.L_x_28334) ;  /* 0x00000000f0087348 */ /* 0x000fea0003c00000 */
[----:B------:R0:W1:Y:S02]  /*4f8f0*/  SHFL.BFLY P2, R239, R243, R244, R245 ;  /* 0x0c0000f4f3ef7389 */ /* 0x00006400000400f5 */
[----:B01----:R-:W-:Y:S05]  /*4f900*/  ENDCOLLECTIVE ;  /* 0x000000000000791b */ /* 0x003fea0003800000 */
.L_x_28334:
[----:B------:R-:W-:Y:S01]  /*4f910*/  MOV R244, 0x1 ;  /* 0x0000000100f47802 */ /* 0x000fe20000000f00 */
        /* <DEDUP_REMOVED lines=134> */
.L_x_28335:
[----:B------:R-:W-:Y:S02]  /*50180*/  IMAD.MOV.U32 R244, RZ, RZ, 0x2 ;  /* 0x00000002fff47424 */ /* 0x000fe400078e00ff */
[----:B------:R-:W-:-:S04]  /*50190*/  IMAD.MOV.U32 R235, RZ, RZ, R239 ;  /* 0x000000ffffeb7224 */ /* 0x000fc800078e00ef */
[----:B------:R-:W-:-:S05]  /*501a0*/  FADD.FTZ R235, R232, R235 ;  /* 0x000000ebe8eb7221 */ /* 0x000fca0000010000 */
[----:B------:R-:W-:-:S07]  /*501b0*/  MOV R243, R235 ;  /* 0x000000eb00f37202 */ /* 0x000fce0000000f00 */
[----:B------:R-:W-:Y:S05]  /*501c0*/  WARPSYNC.COLLECTIVE R240, `(.L_x_28336) ;  /* 0x00000000f0087348 */ /* 0x000fea0003c00000 */
[----:B------:R0:W1:Y:S02]  /*501d0*/  SHFL.BFLY P2, R239, R243, R244, R245 ;  /* 0x0c0000f4f3ef7389 */ /* 0x00006400000400f5 */
[----:B01----:R-:W-:Y:S05]  /*501e0*/  ENDCOLLECTIVE ;  /* 0x000000000000791b */ /* 0x003fea0003800000 */
.L_x_28336:
[----:B------:R-:W-:Y:S01]  /*501f0*/  HFMA2 R244, -RZ, RZ, 0, 2.384185791015625e-07 ;  /* 0x00000004fff47431 */ /* 0x000fe200000001ff */
[----:B------:R-:W-:-:S05]  /*50200*/  MOV R236, R239 ;  /* 0x000000ef00ec7202 */ /* 0x000fca0000000f00 */
[----:B------:R-:W-:-:S04]  /*50210*/  FADD.FTZ R236, R235, R236 ;  /* 0x000000ecebec7221 */ /* 0x000fc80000010000 */
[----:B------:R-:W-:-:S07]  /*50220*/  IMAD.MOV.U32 R243, RZ, RZ, R236 ;  /* 0x000000fffff37224 */ /* 0x000fce00078e00ec */
[----:B------:R-:W-:Y:S05]  /*50230*/  WARPSYNC.COLLECTIVE R240, `(.L_x_28337) ;  /* 0x00000000f0087348 */ /* 0x000fea0003c00000 */
[----:B------:R0:W1:Y:S02]  /*50240*/  SHFL.BFLY P2, R239, R243, R244, R245 ;  /* 0x0c0000f4f3ef7389 */ /* 0x00006400000400f5 */
[----:B01----:R-:W-:Y:S05]  /*50250*/  ENDCOLLECTIVE ;  /* 0x000000000000791b */ /* 0x003fea0003800000 */
.L_x_28337:
[----:B------:R-:W-:Y:S02]  /*50260*/  IMAD.MOV.U32 R244, RZ, RZ, 0x8 ;  /* 0x00000008fff47424 */ /* 0x000fe400078e00ff */
[----:B------:R-:W-:-:S04]  /*50270*/  IMAD.MOV.U32 R237, RZ, RZ, R239 ;  /* 0x000000ffffed7224 */ /* 0x000fc800078e00ef */
[----:B------:R-:W-:-:S05]  /*50280*/  FADD.FTZ R237, R236, R237 ;  /* 0x000000edeced7221 */ /* 0x000fca0000010000 */
[----:B------:R-:W-:-:S07]  /*50290*/  MOV R243, R237 ;  /* 0x000000ed00f37202 */ /* 0x000fce0000000f00 */
[----:B------:R-:W-:Y:S05]  /*502a0*/  WARPSYNC.COLLECTIVE R240, `(.L_x_28338) ;  /* 0x00000000f0087348 */ /* 0x000fea0003c00000 */
[----:B------:R0:W1:Y:S02]  /*502b0*/  SHFL.BFLY P2, R239, R243, R244, R245 ;  /* 0x0c0000f4f3ef7389 */ /* 0x00006400000400f5 */
[----:B01----:R-:W-:Y:S05]  /*502c0*/  ENDCOLLECTIVE ;  /* 0x000000000000791b */ /* 0x003fea0003800000 */
.L_x_28338:
[----:B------:R-:W-:Y:S01]  /*502d0*/  HFMA2 R244, -RZ, RZ, 0, 9.5367431640625e-07 ;  /* 0x00000010fff47431 */ /* 0x000fe200000001ff */
[----:B------:R-:W-:-:S05]  /*502e0*/  MOV R238, R239 ;  /* 0x000000ef00ee7202 */ /* 0x000fca0000000f00 */
[----:B------:R-:W-:-:S04]  /*502f0*/  FADD.FTZ R238, R237, R238 ;  /* 0x000000eeedee7221 */ /* 0x000fc80000010000 */
[----:B------:R-:W-:-:S07]  /*50300*/  IMAD.MOV.U32 R243, RZ, RZ, R238 ;  /* 0x000000fffff37224 */ /* 0x000fce00078e00ee */
[----:B------:R-:W-:Y:S05]  /*50310*/  WARPSYNC.COLLECTIVE R240, `(.L_x_28339) ;  /* 0x00000000f0087348 */ /* 0x000fea0003c00000 */
[----:B------:R0:W1:Y:S02]  /*50320*/  SHFL.BFLY P2, R239, R243, R244, R245 ;  /* 0x0c0000f4f3ef7389 */ /* 0x00006400000400f5 */
[----:B01----:R-:W-:Y:S05]  /*50330*/  ENDCOLLECTIVE ;  /* 0x000000000000791b */ /* 0x003fea0003800000 */
.L_x_28339:
[----:B------:R-:W-:Y:S05]  /*50340*/  BRA `(.L_x_28340) ;  /* 0xffffffc800f07947 */ /* 0x000fea000383ffff */
.L_x_28341:
        /* <DEDUP_REMOVED lines=11> */
.L_x_43905:


//--------------------- .text._ZN10layer_norm31ln_parallel_residual_fwd_kernelINS_13Kernel_traitsI6__halfS2_fS2_fjLj2048ELj1ELj4ELj1ELj16ENS_18Kernel_traits_baseILj2048ES2_S2_fS2_fjLj128EEEEELb1ELb1ELb0EEEvNS_9FwdParamsE --------------------------
	.section	.text._ZN10layer_norm31ln_parallel_residual_fwd_kernelINS_13Kernel_traitsI6__halfS2_fS2_fjLj2048ELj1ELj4ELj1ELj16ENS_18Kernel_traits_baseILj2048ES2_S2_fS2_fjLj128EEEEELb1ELb1ELb0EEEvNS_9FwdParamsE,"ax",@progbits
	.align	128
        .global         _ZN10layer_norm31ln_parallel_residual_fwd_kernelINS_13Kernel_traitsI6__halfS2_fS2_fjLj2048ELj1ELj4ELj1ELj16ENS_18Kernel_traits_baseILj2048ES2_S2_fS2_fjLj128EEEEELb1ELb1ELb0EEEvNS_9FwdParamsE
        .type           _ZN10layer_norm31ln_parallel_residual_fwd_kernelINS_13Kernel_traitsI6__halfS2_fS2_fjLj2048ELj1ELj4ELj1ELj16ENS_18Kernel_traits_baseILj2048ES2_S2_fS2_fjLj128EEEEELb1ELb1ELb0EEEvNS_9FwdParamsE,@function
        .size           _ZN10layer_norm31ln_parallel_residual_fwd_kernelINS_13Kernel_traitsI6__halfS2_fS2_fjLj2048ELj1ELj4ELj1ELj16ENS_18Kernel_traits_baseILj2048ES2_S2_fS2_fjLj128EEEEELb1ELb1ELb0EEEvNS_9FwdParamsE,(.L_x_43906 - _ZN10layer_norm31ln_parallel_residual_fwd_kernelINS_13Kernel_traitsI6__halfS2_fS2_fjLj2048ELj1ELj4ELj1ELj16ENS_18Kernel_traits_baseILj2048ES2_S2_fS2_fjLj128EEEEELb1ELb1ELb0EEEvNS_9FwdParamsE)
        .other          _ZN10layer_norm31ln_parallel_residual_fwd_kernelINS_13Kernel_traitsI6__halfS2_fS2_fjLj2048ELj1ELj4ELj1ELj16ENS_18Kernel_traits_baseILj2048ES2_S2_fS2_fjLj128EEEEELb1ELb1ELb0EEEvNS_9FwdParamsE,@"STO_CUDA_ENTRY STV_DEFAULT"
_ZN10layer_norm31ln_parallel_residual_fwd_kernelINS_13Kernel_traitsI6__halfS2_fS2_fjLj2048ELj1ELj4ELj1ELj16ENS_18Kernel_traits_baseILj2048ES2_S2_fS2_fjLj128EEEEELb1ELb1ELb0EEEvNS_9FwdParamsE:
.text._ZN10layer_norm31ln_parallel_residual_fwd_kernelINS_13Kernel_traitsI6__halfS2_fS2_fjLj2048ELj1ELj4ELj1ELj16ENS_18Kernel_traits_baseILj2048ES2_S2_fS2_fjLj128EEEEELb1ELb1ELb0EEEvNS_9FwdParamsE:
[----:B------:R-:W-:Y:S01]  /*0000*/  LDC R1, c[0x0][0x37c] ;  /* 0x0000df00ff017b82 */ /* 0x000fe20000000800 */
[----:B------:R-:W0:Y:S07]  /*0010*/  LDCU.U8 UR4, c[0x0][0x464] ;  /* 0x00008c80ff0477ac */ /* 0x000e2e0008000000 */
[----:B------:R-:W1:Y:S01]  /*0020*/  LDC R142, c[0x0][0x458] ;  /* 0x00011600ff8e7b82 */ /* 0x000e620000000800 */
[----:B------:R-:W1:Y:S07]  /*0030*/  LDCU.64 UR6, c[0x0][0x358] ;  /* 0x00006b00ff0677ac */ /* 0x000e6e0008000a00 */
[----:B------:R-:W1:Y:S01]  /*0040*/  LDC R143, c[0x0][0x45c] ;  /* 0x00011700ff8f7b82 */ /* 0x000e620000000800 */
[----:B------:R-:W2:Y:S01]  /*0050*/  S2R R169, SR_TID.X ;  /* 0x0000000000a97919 */ /* 0x000ea20000002100 */
[----:B------:R-:W3:Y:S06]  /*0060*/  LDCU.64 UR8, c[0x0][0x438] ;  /* 0x00008700ff0877ac */ /* 0x000eec0008000a00 */
[----:B------:R-:W4:Y:S01]  /*0070*/  LDC R9, c[0x0][0x388] ;  /* 0x0000e200ff097b82 */ /* 0x000f220000000800 */
[----:B0-----:R-:W-:Y:S01]  /*0080*/  ISETP.NE.AND P0, PT, RZ, UR4, PT ;  /* 0x00000004ff007c0c */ /* 0x001fe2000bf05270 */
[----:B------:R-:W0:Y:S06]  /*0090*/  LDCU.64 UR4, c[0x0][0x450] ;  /* 0x00008a00ff0477ac */ /* 0x000e2c0008000a00 */
[----:B------:R-:W5:Y:S06]  /*00a0*/  LDC R6, c[0x0][0x360] ;  /* 0x0000d800ff067b82 */ /* 0x000f6c0000000800 */
[----:B-1----:R-:W5:Y:S02]  /*00b0*/  @P0 LDG.E.64 R4, desc[UR6][R142.64] ;  /* 0x000000068e040981 */ /* 0x002f64000c1e1b00 */
[----:B------:R-:W1:Y:S01]  /*00c0*/  @P0 LDC R7, c[0x0][0x460] ;  /* 0x00011800ff070b82 */ /* 0x000e620000000800 */
[----:B0-----:R-:W-:-:S02]  /*00d0*/  IMAD.U32 R2, RZ, RZ, UR4 ;  /* 0x00000004ff027e24 */ /* 0x001fc4000f8e00ff */
[----:B------:R-:W-:-:S06]  /*00e0*/  IMAD.U32 R3, RZ, RZ, UR5 ;  /* 0x00000005ff037e24 */ /* 0x000fcc000f8e00ff */
[----:B------:R-:W5:Y:S01]  /*00f0*/  @P0 LDG.E.64 R2, desc[UR6][R2.64] ;  /* 0x0000000602020981 */ /* 0x000f62000c1e1b00 */
[----:B------:R-:W0:Y:S01]  /*0100*/  S2UR UR5, SR_CTAID.X ;  /* 0x00000000000579c3 */ /* 0x000e220000002500 */
[----:B---3--:R-:W-:Y:S01]  /*0110*/  UISETP.NE.U32.AND UP0, UPT, UR8, URZ, UPT ;  /* 0x000000ff0800728c */ /* 0x008fe2000bf05070 */
[----:B--2---:R-:W-:Y:S01]  /*0120*/  LOP3.LUT R172, R169, 0x1f, RZ, 0xc0, !PT ;  /* 0x0000001fa9ac7812 */ /* 0x004fe200078ec0ff */
[----:B------:R-:W-:Y:S01]  /*0130*/  BSSY.RECONVERGENT B0, `(.L_x_28342) ;  /* 0x00000b4000007945 */ /* 0x000fe20003800200 */
[----:B----4-:R-:W-:Y:S01]  /*0140*/  SHF.R.S32.HI R0, RZ, 0x1f, R9 ;  /* 0x0000001fff007819 */ /* 0x010fe20000011409 */
[----:B------:R-:W-:Y:S01]  /*0150*/  UISETP.NE.AND.EX UP0, UPT, UR9, URZ, UPT, UP0 ;  /* 0x000000ff0900728c */ /* 0x000fe2000bf05300 */
[----:B------:R-:W-:Y:S02]  /*0160*/  MOV R85, R172 ;  /* 0x000000ac00557202 */ /* 0x000fe40000000f00 */
[----:B------:R-:W-:Y:S01]  /*0170*/  LEA.HI R0, R0, R9, RZ, 0x3 ;  /* 0x0000000900007211 */ /* 0x000fe200078f18ff */
[----:B0-----:R-:W-:-:S02]  /*0180*/  USHF.L.U32 UR4, UR5, 0x2, URZ ;  /* 0x0000000205047899 */ /* 0x001fc400080006ff */
[--C-:B-----5:R-:W-:Y:S01]  /*0190*/  IMAD R171, R6, UR5, R169.reuse ;  /* 0x0000000506ab7c24 */ /* 0x120fe2000f8e02a9 */
[----:B------:R-:W-:-:S04]  /*01a0*/  SHF.R.U32.HI R169, RZ, 0x5, R169 ;  /* 0x00000005ffa97819 */ /* 0x000fc800000116a9 */
[----:B------:R-:W-:Y:S02]  /*01b0*/  LOP3.LUT R169, R169, UR4, RZ, 0xfc, !PT ;  /* 0x00000004a9a97c12 */ /* 0x000fe4000f8efcff */
[----:B-1----:R-:W-:Y:S02]  /*01c0*/  @P0 IADD3 R142, P1, PT, R4, R7, RZ ;  /* 0x00000007048e0210 */ /* 0x002fe40007f3e0ff */
[----:B------:R-:W-:-:S03]  /*01d0*/  LOP3.LUT R7, R85, 0x1f, RZ, 0x3c, !PT ;  /* 0x0000001f55077812 */ /* 0x000fc600078e3cff */
[----:B------:R-:W-:Y:S01]  /*01e0*/  @P0 IMAD.X R143, RZ, RZ, R5, P1 ;  /* 0x000000ffff8f0224 */ /* 0x000fe200008e0605 */
[----:B------:R-:W-:-:S04]  /*01f0*/  LEA.HI.SX32 R170, R0, R7, 0x1d ;  /* 0x0000000700aa7211 */ /* 0x000fc800078feaff */
[--C-:B------:R-:W-:Y:S01]  /*0200*/  SHF.R.U64 R184, R142, 0x2, R143.reuse ;  /* 0x000000028eb87819 */ /* 0x100fe2000000128f */
[C---:B------:R-:W-:Y:S01]  /*0210*/  VIADD R168, R2.reuse, 0x9e3779b9 ;  /* 0x9e3779b902a87836 */ /* 0x040fe20000000000 */
[C---:B------:R-:W-:Y:S01]  /*0220*/  IADD3 R84, PT, PT, R3.reuse, -0x4498517b, RZ ;  /* 0xbb67ae8503547810 */ /* 0x040fe20007ffe0ff */
[C---:B------:R-:W-:Y:S01]  /*0230*/  VIADD R167, R2.reuse, 0x3c6ef372 ;  /* 0x3c6ef37202a77836 */ /* 0x040fe20000000000 */
[C---:B------:R-:W-:Y:S01]  /*0240*/  IADD3 R86, PT, PT, R2.reuse, -0x255992d5, RZ ;  /* 0xdaa66d2b02567810 */ /* 0x040fe20007ffe0ff */
[C---:B------:R-:W-:Y:S01]  /*0250*/  VIADD R166, R3.reuse, 0x76cf5d0a ;  /* 0x76cf5d0a03a67836 */ /* 0x040fe20000000000 */
[C---:B------:R-:W-:Y:S01]  /*0260*/  IADD3 R163, PT, PT, R3.reuse, -0x126145ec, RZ ;  /* 0xed9eba1403a37810 */ /* 0x040fe20007ffe0ff */
[C---:B------:R-:W-:Y:S01]  /*0270*/  VIADD R165, R3.reuse, 0x32370b8f ;  /* 0x32370b8f03a57836 */ /* 0x040fe20000000000 */
[C---:B------:R-:W-:Y:S01]  /*0280*/  IADD3 R161, PT, PT, R2.reuse, -0x4ab325aa, RZ ;  /* 0xb54cda5602a17810 */ /* 0x040fe20007ffe0ff */
[C---:B------:R-:W-:Y:S01]  /*0290*/  VIADD R164, R2.reuse, 0x78dde6e4 ;  /* 0x78dde6e402a47836 */ /* 0x040fe20000000000 */
[C---:B------:R-:W-:Y:S01]  /*02a0*/  IADD3 R158, PT, PT, R3.reuse, 0x1fd5c5a3, RZ ;  /* 0x1fd5c5a3039e7810 */ /* 0x040fe20007ffe0ff */
[C---:B------:R-:W-:Y:S01]  /*02b0*/  VIADD R87, R2.reuse, 0x1715609d ;  /* 0x1715609d02577836 */ /* 0x040fe20000000000 */
[----:B------:R-:W-:Y:S01]  /*02c0*/  IADD3 R147, PT, PT, R2, -0x700cb87f, RZ ;  /* 0x8ff3478102937810 */ /* 0x000fe20007ffe0ff */
[C---:B------:R-:W-:Y:S01]  /*02d0*/  VIADD R162, R3.reuse, 0xa9066899 ;  /* 0xa906689903a27836 */ /* 0x040fe20000000000 */
[----:B------:R-:W-:Y:S01]  /*02e0*/  SHF.R.U32.HI R143, RZ, 0x2, R143 ;  /* 0x00000002ff8f7819 */ /* 0x000fe2000001168f */
[----:B------:R-:W-:-:S02]  /*02f0*/  VIADD R160, R3, 0x646e171e ;  /* 0x646e171e03a07836 */ /* 0x000fc40000000000 */
[C---:B------:R-:W-:Y:S02]  /*0300*/  VIADD R159, R2.reuse, 0x5384540f ;  /* 0x5384540f029f7836 */ /* 0x040fe40000000000 */
[----:B------:R-:W-:Y:S02]  /*0310*/  VIADD R157, R2, 0xf1bbcdc8 ;  /* 0xf1bbcdc8029d7836 */ /* 0x000fe40000000000 */
[C---:B------:R-:W-:Y:S02]  /*0320*/  VIADD R156, R3.reuse, 0xdb3d7428 ;  /* 0xdb3d7428039c7836 */ /* 0x040fe40000000000 */
        /* <DEDUP_REMOVED lines=69> */
.L_x_28343:
        /* <DEDUP_REMOVED lines=16> */
[----:B------:R-:W-:-:S06]  /*0880*/  @P6 LOP3.LUT R85, R85, 0x20, RZ, 0xfc, !PT ;  /* 0x0000002055556812 */ /* 0x000fcc00078efcff */
[----:B------:R-:W0:Y:S01]  /*0890*/  @P2 LDC.64 R36, c[0x0][0x3d0] ;  /* 0x0000f400ff242b82 */ /* 0x000e220000000a00 */
[C---:B-1----:R-:W-:Y:S01]  /*08a0*/  @P5 IMAD.WIDE.U32 R12, R85.reuse, 0x10, R12 ;  /* 0x00000010550c5825 */ /* 0x042fe200078e000c */
[----:B------:R-:W5:Y:S03]  /*08b0*/  @P6 LDG.E.128 R148, desc[UR6][R4.64] ;  /* 0x0000000604946981 */ /* 0x000f66000c1e1d00 */
[----:B------:R-:W-:Y:S01]  /*08c0*/  @P5 VIADD R85, R85, 0x20 ;  /* 0x0000002055555836 */ /* 0x000fe20000000000 */
[----:B------:R-:W5:Y:S02]  /*08d0*/  @P5 LDG.E.128 R8, desc[UR6][R12.64] ;  /* 0x000000060c085981 */ /* 0x000f64000c1e1d00 */
[----:B------:R-:W1:Y:S01]  /*08e0*/  @P1 LDC.64 R44, c[0x0][0x3d0] ;  /* 0x0000f400ff2c1b82 */ /* 0x000e620000000a00 */
[C---:B--2---:R-:W-:Y:S01]  /*08f0*/  @P4 IMAD.WIDE.U32 R20, R85.reuse, 0x10, R20 ;  /* 0x0000001055144825 */ /* 0x044fe200078e0014 */
[----:B------:R-:W-:-:S06]  /*0900*/  @P4 IADD3 R85, PT, PT, R85, 0x20, RZ ;  /* 0x0000002055554810 */ /* 0x000fcc0007ffe0ff */
[----:B------:R-:W2:Y:S01]  /*0910*/  @P0 LDC.64 R52, c[0x0][0x3d0] ;  /* 0x0000f400ff340b82 */ /* 0x000ea20000000a00 */
[C---:B---3--:R-:W-:Y:S01]  /*0920*/  @P3 IMAD.WIDE.U32 R28, R85.reuse, 0x10, R28 ;  /* 0x00000010551c3825 */ /* 0x048fe200078e001c */
[----:B------:R-:W-:Y:S01]  /*0930*/  ISETP.GE.U32.AND P5, PT, R170, 0x100, PT ;  /* 0x00000100aa00780c */ /* 0x000fe20003fa6070 */
[----:B------:R-:W5:Y:S02]  /*0940*/  @P4 LDG.E.128 R16, desc[UR6][R20.64] ;  /* 0x0000000614104981 */ /* 0x000f64000c1e1d00 */
[----:B------:R-:W-:Y:S01]  /*0950*/  @P3 VIADD R85, R85, 0x20 ;  /* 0x0000002055553836 */ /* 0x000fe20000000000 */
[----:B------:R-:W-:Y:S01]  /*0960*/  MOV R22, RZ ;  /* 0x000000ff00167202 */ /* 0x000fe20000000f00 */
[----:B------:R-:W5:Y:S02]  /*0970*/  @P3 LDG.E.128 R24, desc[UR6][R28.64] ;  /* 0x000000061c183981 */ /* 0x000f64000c1e1d00 */
[----:B0-----:R-:W-:-:S04]  /*0980*/  @P2 IMAD.WIDE.U32 R36, R85, 0x10, R36 ;  /* 0x0000001055242825 */ /* 0x001fc800078e0024 */
[----:B------:R-:W-:Y:S01]  /*0990*/  @P2 VIADD R85, R85, 0x20 ;  /* 0x0000002055552836 */ /* 0x000fe20000000000 */
[----:B------:R0:W5:Y:S03]  /*09a0*/  @P2 LDG.E.128 R32, desc[UR6][R36.64] ;  /* 0x0000000624202981 */ /* 0x000166000c1e1d00 */
[C---:B-1----:R-:W-:Y:S01]  /*09b0*/  @P1 IMAD.WIDE.U32 R56, R85.reuse, 0x10, R44 ;  /* 0x0000001055381825 */ /* 0x042fe200078e002c */
[----:B------:R-:W-:-:S04]  /*09c0*/  @P1 IADD3 R85, PT, PT, R85, 0x20, RZ ;  /* 0x0000002055551810 */ /* 0x000fc80007ffe0ff */
[----:B------:R1:W5:Y:S01]  /*09d0*/  @P1 LDG.E.128 R40, desc[UR6][R56.64] ;  /* 0x0000000638281981 */ /* 0x000362000c1e1d00 */
[----:B--2---:R-:W-:-:S05]  /*09e0*/  @P0 IMAD.WIDE.U32 R58, R85, 0x10, R52 ;  /* 0x00000010553a0825 */ /* 0x004fca00078e0034 */
[----:B------:R1:W5:Y:S01]  /*09f0*/  @P0 LDG.E.128 R48, desc[UR6][R58.64] ;  /* 0x000000063a300981 */ /* 0x000362000c1e1d00 */
[----:B------:R-:W-:Y:S01]  /*0a00*/  IMAD.MOV.U32 R54, RZ, RZ, RZ ;  /* 0x000000ffff367224 */ /* 0x000fe200078e00ff */
[----:B------:R-:W-:Y:S02]  /*0a10*/  CS2R R52, SRZ ;  /* 0x0000000000347805 */ /* 0x000fe4000001ff00 */
[----:B------:R-:W-:Y:S01]  /*0a20*/  CS2R R44, SRZ ;  /* 0x00000000002c7805 */ /* 0x000fe2000001ff00 */
[----:B------:R-:W-:Y:S01]  /*0a30*/  IMAD.MOV.U32 R38, RZ, RZ, RZ ;  /* 0x000000ffff267224 */ /* 0x000fe200078e00ff */
[----:B0-----:R-:W-:Y:S01]  /*0a40*/  CS2R R36, SRZ ;  /* 0x0000000000247805 */ /* 0x001fe2000001ff00 */
[----:B------:R-:W-:Y:S01]  /*0a50*/  IMAD.MOV.U32 R30, RZ, RZ, RZ ;  /* 0x000000ffff1e7224 */ /* 0x000fe200078e00ff */
[----:B------:R-:W-:Y:S02]  /*0a60*/  CS2R R28, SRZ ;  /* 0x00000000001c7805 */ /* 0x000fe4000001ff00 */
[----:B------:R-:W-:Y:S01]  /*0a70*/  CS2R R20, SRZ ;  /* 0x0000000000147805 */ /* 0x000fe2000001ff00 */
[----:B------:R-:W-:Y:S01]  /*0a80*/  IMAD.MOV.U32 R14, RZ, RZ, RZ ;  /* 0x000000ffff0e7224 */ /* 0x000fe200078e00ff */
[----:B------:R-:W-:Y:S01]  /*0a90*/  CS2R R12, SRZ ;  /* 0x00000000000c7805 */ /* 0x000fe2000001ff00 */
[----:B------:R-:W-:Y:S01]  /*0aa0*/  IMAD.MOV.U32 R6, RZ, RZ, RZ ;  /* 0x000000ffff067224 */ /* 0x000fe200078e00ff */
[----:B------:R-:W-:-:S02]  /*0ab0*/  CS2R R4, SRZ ;  /* 0x0000000000047805 */ /* 0x000fc4000001ff00 */
[----:B------:R-:W-:Y:S01]  /*0ac0*/  @P6 MOV R7, RZ ;  /* 0x000000ff00076202 */ /* 0x000fe20000000f00 */
[----:B------:R-:W-:Y:S01]  /*0ad0*/  @P4 IMAD.MOV.U32 R23, RZ, RZ, RZ ;  /* 0x000000ffff174224 */ /* 0x000fe200078e00ff */
[----:B------:R-:W-:Y:S01]  /*0ae0*/  @P2 MOV R39, RZ ;  /* 0x000000ff00272202 */ /* 0x000fe20000000f00 */
[----:B------:R-:W-:Y:S01]  /*0af0*/  @P3 IMAD.MOV.U32 R31, RZ, RZ, RZ ;  /* 0x000000ffff1f3224 */ /* 0x000fe200078e00ff */
[----:B------:R-:W-:Y:S01]  /*0b00*/  @P0 IADD3 R85, PT, PT, R85, 0x20, RZ ;  /* 0x0000002055550810 */ /* 0x000fe20007ffe0ff */
[----:B------:R-:W-:Y:S02]  /*0b10*/  @P1 IMAD.MOV.U32 R47, RZ, RZ, RZ ;  /* 0x000000ffff2f1224 */ /* 0x000fe400078e00ff */
[----:B------:R-:W-:Y:S01]  /*0b20*/  @P0 IMAD.MOV.U32 R55, RZ, RZ, RZ ;  /* 0x000000ffff370224 */ /* 0x000fe200078e00ff */
[----:B-1----:R-:W-:Y:S06]  /*0b30*/  @!P5 BRA `(.L_x_28344) ;  /* 0x00000000004cd947 */ /* 0x002fec0003800000 */
        /* <DEDUP_REMOVED lines=18> */
[----:B------:R-:W-:-:S07]  /*0c60*/  CS2R R4, SRZ ;  /* 0x0000000000047805 */ /* 0x000fce000001ff00 */
.L_x_28344:
[----:B------:R-:W-:Y:S05]  /*0c70*/  BSYNC.RECONVERGENT B0 ;  /* 0x0000000000007941 */ /* 0x000fea0003800200 */
.L_x_28342:
[----:B------:R-:W0:Y:S02]  /*0c80*/  LDCU UR4, c[0x0][0x384] ;  /* 0x00007080ff0477ac */ /* 0x000e240008000800 */
[----:B0-----:R-:W-:-:S13]  /*0c90*/  ISETP.GE.AND P0, PT, R169, UR4, PT ;  /* 0x00000004a9007c0c */ /* 0x001fda000bf06270 */
[----:B------:R-:W-:Y:S05]  /*0ca0*/  @P0 EXIT ;  /* 0x000000000000094d */ /* 0x000fea0003800000 */
[----:B------:R-:W-:Y:S01]  /*0cb0*/  IMAD.HI.U32 R65, R171, -0x326172a9, RZ ;  /* 0xcd9e8d57ab417827 */ /* 0x000fe200078e00ff */
[----:B------:R-:W-:Y:S01]  /*0cc0*/  LOP3.LUT R142, R142, 0x3, RZ, 0xc0, !PT ;  /* 0x000000038e8e7812 */ /* 0x000fe200078ec0ff */
[----:B------:R-:W0:Y:S02]  /*0cd0*/  LDCU UR10, c[0x0][0x408] ;  /* 0x00008100ff0a77ac */ /* 0x000e240008000800 */
[C---:B------:R-:W-:Y:S01]  /*0ce0*/  IMAD.HI.U32 R67, R184.reuse, -0x2daee0ad, RZ ;  /* 0xd2511f53b8437827 */ /* 0x040fe200078e00ff */
[----:B------:R-:W-:Y:S01]  /*0cf0*/  LOP3.LUT R65, R143, R65, R2, 0x96, !PT ;  /* 0x000000418f417212 */ /* 0x000fe200078e9602 */
[----:B------:R-:W1:Y:S02]  /*0d00*/  LDCU UR13, c[0x0][0x388] ;  /* 0x00007100ff0d77ac */ /* 0x000e640008000800 */
[----:B------:R-:W-:Y:S01]  /*0d10*/  IMAD R71, R184, -0x2daee0ad, RZ ;  /* 0xd2511f53b8477824 */ /* 0x000fe200078e02ff */
[----:B------:R-:W-:Y:S01]  /*0d20*/  LOP3.LUT R67, R67, R3, RZ, 0x3c, !PT ;  /* 0x0000000343437212 */ /* 0x000fe200078e3cff */
[----:B------:R-:W-:Y:S01]  /*0d30*/  IMAD R0, R171, -0x326172a9, RZ ;  /* 0xcd9e8d57ab007824 */ /* 0x000fe200078e02ff */
[----:B------:R-:W2:Y:S01]  /*0d40*/  LDCU.U8 UR11, c[0x0][0x410] ;  /* 0x00008200ff0b77ac */ /* 0x000ea20008000000 */
[----:B------:R-:W-:Y:S01]  /*0d50*/  IMAD.HI.U32 R64, R65, -0x2daee0ad, RZ ;  /* 0xd2511f5341407827 */ /* 0x000fe200078e00ff */
[----:B------:R-:W3:Y:S03]  /*0d60*/  LDCU UR12, c[0x0][0x448] ;  /* 0x00008900ff0c77ac */ /* 0x000ee60008000800 */
[----:B------:R-:W-:Y:S01]  /*0d70*/  IMAD.HI.U32 R69, R67, -0x326172a9, RZ ;  /* 0xcd9e8d5743457827 */ /* 0x000fe200078e00ff */
[----:B------:R-:W-:Y:S01]  /*0d80*/  LOP3.LUT R64, R84, R71, R64, 0x96, !PT ;  /* 0x0000004754407212 */ /* 0x000fe200078e9640 */
[----:B------:R-:W4:Y:S02]  /*0d90*/  LDCU.64 UR4, c[0x0][0x398] ;  /* 0x00007300ff0477ac */ /* 0x000f240008000a00 */
[----:B------:R-:W-:Y:S01]  /*0da0*/  IMAD R68, R65, -0x2daee0ad, RZ ;  /* 0xd2511f5341447824 */ /* 0x000fe200078e02ff */
[----:B------:R-:W-:Y:S01]  /*0db0*/  LOP3.LUT R0, R168, R0, R69, 0x96, !PT ;  /* 0x00000000a8007212 */ /* 0x000fe200078e9645 */
[----:B------:R-:W-:Y:S01]  /*0dc0*/  IMAD R67, R67, -0x326172a9, RZ ;  /* 0xcd9e8d5743437824 */ /* 0x000fe200078e02ff */
[----:B------:R-:W0:Y:S01]  /*0dd0*/  LDCU.64 UR8, c[0x0][0x3a0] ;  /* 0x00007400ff0877ac */ /* 0x000e220008000a00 */
        /* <DEDUP_REMOVED lines=49> */
.L_x_29361:
        /* <DEDUP_REMOVED lines=41> */
.L_x_28350:
        /* <DEDUP_REMOVED lines=13> */
.L_x_28352:
[----:B------:R-:W-:Y:S05]  /*1450*/  BSYNC.RECONVERGENT B2 ;  /* 0x0000000000027941 */ /* 0x000fea0003800200 */
.L_x_28351:
[----:B------:R-:W-:Y:S01]  /*1460*/  IMAD.WIDE.U32 R74, R171, -0x326172a9, RZ ;  /* 0xcd9e8d57ab4a7825 */ /* 0x000fe200078e00ff */
[----:B------:R-:W-:-:S04]  /*1470*/  LOP3.LUT R138, R141, R73, R3, 0x96, !PT ;  /* 0x000000498d8a7212 */ /* 0x000fc800078e9603 */
[----:B------:R-:W-:Y:S01]  /*1480*/  LOP3.LUT R136, R143, R75, R2, 0x96, !PT ;  /* 0x0000004b8f887212 */ /* 0x000fe200078e9602 */
[----:B------:R-:W-:-:S04]  /*1490*/  IMAD.WIDE.U32 R138, R138, -0x326172a9, RZ ;  /* 0xcd9e8d578a8a7825 */ /* 0x000fc800078e00ff */
[----:B------:R-:W-:Y:S01]  /*14a0*/  IMAD.WIDE.U32 R136, R136, -0x2daee0ad, RZ ;  /* 0xd2511f5388887825 */ /* 0x000fe200078e00ff */
[----:B------:R-:W-:-:S03]  /*14b0*/  LOP3.LUT R73, R168, R74, R139, 0x96, !PT ;  /* 0x0000004aa8497212 */ /* 0x000fc600078e968b */
[----:B------:R-:W-:-:S05]  /*14c0*/  VIADD R75, R3, 0xbb67ae85 ;  /* 0xbb67ae85034b7836 */ /* 0x000fca0000000000 */
[----:B------:R-:W-:Y:S01]  /*14d0*/  LOP3.LUT R74, R75, R72, R137, 0x96, !PT ;  /* 0x000000484b4a7212 */ /* 0x000fe200078e9689 */
[----:B------:R-:W-:-:S04]  /*14e0*/  IMAD.WIDE.U32 R72, R73, -0x2daee0ad, RZ ;  /* 0xd2511f5349487825 */ /* 0x000fc800078e00ff */
        /* <DEDUP_REMOVED lines=37> */
.L_x_28349:
[----:B------:R-:W-:Y:S05]  /*1740*/  BSYNC.RECONVERGENT B1 ;  /* 0x0000000000017941 */ /* 0x000fea0003800200 */
.L_x_28348:
        /* <DEDUP_REMOVED lines=8> */
[----:B------:R-:W-:-:S04]  /*17d0*/  IMAD.MOV.U32 R74, RZ, RZ, R140 ;  /* 0x000000ffff4a7224 */ /* 0x000fc800078e008c */
[----:B0-----:R-:W-:Y:S01]  /*17e0*/  FSETP.LE.FTZ.AND P3, PT, R73, R136, PT ;  /* 0x000000884900720b */ /* 0x001fe20003f73000 */
[----:B-----5:R-:W-:-:S12]  /*17f0*/  HADD2.F32 R73, -RZ, R104.H0_H0 ;  /* 0x20000068ff497230 */ /* 0x020fd80000004100 */
        /* <DEDUP_REMOVED lines=10> */
.L_x_28355:
        /* <DEDUP_REMOVED lines=13> */
.L_x_28357:
[----:B------:R-:W-:Y:S05]  /*1970*/  BSYNC.RECONVERGENT B2 ;  /* 0x0000000000027941 */ /* 0x000fea0003800200 */
.L_x_28356:
        /* <DEDUP_REMOVED lines=46> */
.L_x_28354:
[----:B------:R-:W-:Y:S05]  /*1c60*/  BSYNC.RECONVERGENT B1 ;  /* 0x0000000000017941 */ /* 0x000fea0003800200 */
.L_x_28353:
        /* <DEDUP_REMOVED lines=19> */
.L_x_28360:
        /* <DEDUP_REMOVED lines=13> */
.L_x_28362:
[----:B------:R-:W-:Y:S05]  /*1e70*/  BSYNC.RECONVERGENT B2 ;  /* 0x0000000000027941 */ /* 0x000fea0003800200 */
.L_x_28361:
        /* <DEDUP_REMOVED lines=20> */
[----:B------:R-:W-:Y:S02]  /*1fc0*/  IADD3 R75, PT, PT, R2, 0x1715609d, RZ ;  /* 0x1715609d024b7810 */ /* 0x000fe40007ffe0ff */
        /* <DEDUP_REMOVED lines=25> */
.L_x_28359:
[----:B------:R-:W-:Y:S05]  /*2160*/  BSYNC.RECONVERGENT B1 ;  /* 0x0000000000017941 */ /* 0x000fea0003800200 */
.L_x_28358:
        /* <DEDUP_REMOVED lines=19> */
.L_x_28365:
        /* <DEDUP_REMOVED lines=13> */
.L_x_28367:
[----:B------:R-:W-:Y:S05]  /*2370*/  BSYNC.RECONVERGENT B2 ;  /* 0x0000000000027941 */ /* 0x000fea0003800200 */
.L_x_28366:
        /* <DEDUP_REMOVED lines=46> */
.L_x_28364:
[----:B------:R-:W-:Y:S05]  /*2660*/  BSYNC.RECONVERGENT B1 ;  /* 0x0000000000017941 */ /* 0x000fea0003800200 */
.L_x_28363:
[----:B------:R-:W-:Y:S01]  /*2670*/  I2FP.F32.U32 R75, R75 ;  /* 0x0000004b004b7245 */ /* 0x000fe20000201000 */
[----:B------:R-:W-:Y:S01]  /*2680*/  BSSY.RECONVERGENT B1, `(.L_x_28368) ;  /* 0x000004e000017945 */ /* 0x000fe20003800200 */
[----:B------:R-:W-:Y:S01]  /*2690*/  ISETP.NE.AND P2, PT, R137, 0x1, PT ;  /* 0x000000018900780c */ /* 0x000fe20003f45270 */
[----:B------:R-:W-:Y:S01]  /*26a0*/  HADD2.F32 R105, -RZ, R105.H1_H1 ;  /* 0x30000069ff697230 */ /* 0x000fe20000004100 */
        /* <DEDUP_REMOVED lines=15> */
.L_x_28370:
        /* <DEDUP_REMOVED lines=13> */
.L_x_28372:
[----:B------:R-:W-:Y:S05]  /*2870*/  BSYNC.RECONVERGENT B2 ;  /* 0x0000000000027941 */ /* 0x000fea0003800200 */
.L_x_28371:
        /* <DEDUP_REMOVED lines=46> */
.L_x_28369:
[----:B------:R-:W-:Y:S05]  /*2b60*/  BSYNC.RECONVERGENT B1 ;  /* 0x0000000000017941 */ /* 0x000fea0003800200 */
.L_x_28368:
[----:B------:R-:W-:Y:S01]  /*2b70*/  ISETP.NE.AND P3, PT, R139, 0x1, PT ;  /* 0x000000018b00780c */ /* 0x000fe20003f65270 */
[----:B------:R-:W-:Y:S01]  /*2b80*/  BSSY.RECONVERGENT B1, `(.L_x_28373) ;  /* 0x000004c000017945 */ /* 0x000fe20003800200 */
[----:B------:R-:W-:Y:S01]  /*2b90*/  I2FP.F32.U32 R75, R75 ;  /* 0x0000004b004b7245 */ /* 0x000fe20000201000 */
[----:B------:R-:W-:Y:S02]  /*2ba0*/  HFMA2 R142, -RZ, RZ, 0, 1.1920928955078125e-07 ;  /* 0x00000002ff8e7431 */ /* 0x000fe400000001ff */
[----:B------:R-:W-:Y:S02]  /*2bb0*/  IMAD.MOV.U32 R138, RZ, RZ, R140 ;  /* 0x000000ffff8a7224 */ /* 0x000fe400078e008c */
[----:B------:R-:W-:Y:S01]  /*2bc0*/  FFMA.FTZ R137, R75, R72, 1.1641532182693481445e-10 ;  /* 0x2f0000004b897423 */ /* 0x000fe20000010048 */
[----:B------:R-:W-:-:S04]  /*2bd0*/  HADD2.F32 R75, -RZ, R106.H0_H0 ;  /* 0x2000006aff4b7230 */ /* 0x000fc80000004100 */
        /* <DEDUP_REMOVED lines=10> */
.L_x_28375:
        /* <DEDUP_REMOVED lines=13> */
.L_x_28377:
[----:B------:R-:W-:Y:S05]  /*2d50*/  BSYNC.RECONVERGENT B2 ;  /* 0x0000000000027941 */ /* 0x000fea0003800200 */
.L_x_28376:
        /* <DEDUP_REMOVED lines=19> */
[----:B------:R-:W-:-:S03]  /*2e90*/  IADD3 R137, PT, PT, R2, 0x1715609d, RZ ;  /* 0x1715609d02897810 */ /* 0x000fc60007ffe0ff */
        /* <DEDUP_REMOVED lines=26> */
.L_x_28374:
[----:B------:R-:W-:Y:S05]  /*3040*/  BSYNC.RECONVERGENT B1 ;  /* 0x0000000000017941 */ /* 0x000fea0003800200 */
.L_x_28373:
        /* <DEDUP_REMOVED lines=17> */
.L_x_28380:
        /* <DEDUP_REMOVED lines=13> */
.L_x_28382:
[----:B------:R-:W-:Y:S05]  /*3230*/  BSYNC.RECONVERGENT B2 ;  /* 0x0000000000027941 */ /* 0x000fea0003800200 */
.L_x_28381:
        /* <DEDUP_REMOVED lines=46> */
.L_x_28379:
[----:B------:R-:W-:Y:S05]  /*3520*/  BSYNC.RECONVERGENT B1 ;  /* 0x0000000000017941 */ /* 0x000fea0003800200 */
.L_x_28378:
        /* <DEDUP_REMOVED lines=17> */
.L_x_28385:
        /* <DEDUP_REMOVED lines=13> */
.L_x_28387:
[----:B------:R-:W-:Y:S05]  /*3710*/  BSYNC.RECONVERGENT B2 ;  /* 0x0000000000027941 */ /* 0x000fea0003800200 */
.L_x_28386:
        /* <DEDUP_REMOVED lines=46> */
.L_x_28384:
[----:B------:R-:W-:Y:S05]  /*3a00*/  BSYNC.RECONVERGENT B1 ;  /* 0x0000000000017941 */ /* 0x000fea0003800200 */
.L_x_28383:
[----:B------:R-:W-:Y:S01]  /*3a10*/  I2FP.F32.U32 R137, R138 ;  /* 0x0000008a00897245 */ /* 0x000fe20000201000 */
[----:B------:R-:W-:Y:S01]  /*3a20*/  FMUL.FTZ R73, R73, UR10 ;  /* 0x0000000a49497c20 */ /* 0x000fe20008410000 */
[----:B------:R-:W-:Y:S01]  /*3a30*/  P2R R185, PR, RZ, 0x2 ;  /* 0x00000002ffb97803 */ /* 0x000fe20000000000 */
[----:B------:R-:W-:Y:S01]  /*3a40*/  FMUL.FTZ R104, R104, UR10 ;  /* 0x0000000a68687c20 */ /* 0x000fe20008410000 */
[----:B------:R-:W-:Y:S01]  /*3a50*/  LOP3.LUT P1, RZ, R183, 0x10, RZ, 0xc0, !PT ;  /* 0x00000010b7ff7812 */ /* 0x000fe2000782c0ff */
[----:B------:R-:W-:Y:S01]  /*3a60*/  FFMA.FTZ R139, R137, R72, 1.1641532182693481445e-10 ;  /* 0x2f000000898b7423 */ /* 0x000fe20000010048 */
[----:B------:R-:W-:Y:S01]  /*3a70*/  FMUL.FTZ R72, R106, UR10 ;  /* 0x0000000a6a487c20 */ /* 0x000fe20008410000 */
[----:B------:R-:W-:Y:S01]  /*3a80*/  P2R R186, PR, RZ, 0x1 ;  /* 0x00000001ffba7803 */ /* 0x000fe20000000000 */
[----:B------:R-:W-:Y:S01]  /*3a90*/  FMUL.FTZ R75, R75, UR10 ;  /* 0x0000000a4b4b7c20 */ /* 0x000fe20008410000 */
[----:B------:R-:W-:Y:S01]  /*3aa0*/  LOP3.LUT P0, RZ, R183, 0x8, RZ, 0xc0, !PT ;  /* 0x00000008b7ff7812 */ /* 0x000fe2000780c0ff */
[----:B------:R-:W-:Y:S01]  /*3ab0*/  FMUL.FTZ R137, R105, UR10 ;  /* 0x0000000a69897c20 */ /* 0x000fe20008410000 */
[----:B------:R-:W-:Y:S01]  /*3ac0*/  HADD2.F32 R138, -RZ, R107.H1_H1 ;  /* 0x3000006bff8a7230 */ /* 0x000fe20000004100 */
[----:B------:R-:W-:Y:S01]  /*3ad0*/  FSEL R105, R72, RZ, P3 ;  /* 0x000000ff48697208 */ /* 0x000fe20001800000 */
[----:B------:R-:W-:Y:S01]  /*3ae0*/  FMUL.FTZ R107, R182, UR10 ;  /* 0x0000000ab66b7c20 */ /* 0x000fe20008410000 */
[----:B------:R-:W-:Y:S01]  /*3af0*/  LOP3.LUT P5, RZ, R183, 0x2, RZ, 0xc0, !PT ;  /* 0x00000002b7ff7812 */ /* 0x000fe200078ac0ff */
[----:B------:R-:W-:Y:S01]  /*3b00*/  FMUL.FTZ R74, R74, UR10 ;  /* 0x0000000a4a4a7c20 */ /* 0x000fe20008410000 */
[----:B------:R-:W-:Y:S01]  /*3b10*/  FSEL R72, R73, RZ, P1 ;  /* 0x000000ff49487208 */ /* 0x000fe20000800000 */
[----:B------:R-:W-:Y:S01]  /*3b20*/  FMUL.FTZ R138, R138, UR10 ;  /* 0x0000000a8a8a7c20 */ /* 0x000fe20008410000 */
[----:B------:R-:W-:-:S02]  /*3b30*/  ISETP.NE.AND P1, PT, R185, RZ, PT ;  /* 0x000000ffb900720c */ /* 0x000fc40003f25270 */
[----:B------:R-:W-:Y:S02]  /*3b40*/  FSEL R73, R104, RZ, P0 ;  /* 0x000000ff68497208 */ /* 0x000fe40000000000 */
[----:B------:R-:W-:Y:S02]  /*3b50*/  FSEL R104, R75, RZ, P2 ;  /* 0x000000ff4b687208 */ /* 0x000fe40001000000 */
[----:B------:R-:W-:Y:S02]  /*3b60*/  FSEL R75, R137, RZ, P5 ;  /* 0x000000ff894b7208 */ /* 0x000fe40002800000 */
[----:B------:R-:W-:Y:S02]  /*3b70*/  LOP3.LUT P6, RZ, R183, 0x4, RZ, 0xc0, !PT ;  /* 0x00000004b7ff7812 */ /* 0x000fe400078cc0ff */
[----:B------:R-:W-:Y:S02]  /*3b80*/  FSETP.GTU.FTZ.AND P5, PT, R139, R136, PT ;  /* 0x000000888b00720b */ /* 0x000fe40003fbc000 */
        /* <DEDUP_REMOVED lines=11> */
[----:B------:R-:W-:Y:S01]  /*3c40*/  @P1 FADD.FTZ R107, R71, R107 ;  /* 0x0000006b476b1221 */ /* 0x000fe20000010000 */
[----:B------:R-:W-:Y:S01]  /*3c50*/  PLOP3.LUT P5, PT, P5, PT, PT, 0x8, 0x80 ;  /* 0x000000000080781c */ /* 0x000fe20002fae170 */
[----:B------:R-:W-:-:S12]  /*3c60*/  BRA `(.L_x_28388) ;  /* 0x0000005000a07947 */ /* 0x000fd80003800000 */
.L_x_28347:
        /* <DEDUP_REMOVED lines=16> */
.L_x_28391:
        /* <DEDUP_REMOVED lines=13> */
.L_x_28393:
[----:B------:R-:W-:Y:S05]  /*3e40*/  BSYNC.RECONVERGENT B2 ;  /* 0x0000000000027941 */ /* 0x000fea0003800200 */
.L_x_28392:
        /* <DEDUP_REMOVED lines=46> */
.L_x_28390:
[----:B------:R-:W-:Y:S05]  /*4130*/  BSYNC.RECONVERGENT B1 ;  /* 0x0000000000017941 */ /* 0x000fea0003800200 */
.L_x_28389:
        /* <DEDUP_REMOVED lines=23> */
.L_x_28396:
        /* <DEDUP_REMOVED lines=13> */
.L_x_28398:
[----:B------:R-:W-:Y:S05]  /*4380*/  BSYNC.RECONVERGENT B2 ;  /* 0x0000000000027941 */ /* 0x000fea0003800200 */
.L_x_28397:
[----:B------:R-:W-:Y:S01]  /*4390*/  IMAD.WIDE.U32 R74, R171, -0x326172a9, RZ ;  /* 0xcd9e8d57ab4a7825 */ /* 0x000fe200078e00ff */
[----:B------:R-:W-:-:S03]  /*43a0*/  LOP3.LUT R174, R141, R73, R3, 0x96, !PT ;  /* 0x000000498dae7212 */ /* 0x000fc600078e9603 */
[----:B------:R-:W-:Y:S01]  /*43b0*/  IMAD.MOV.U32 R142, RZ, RZ, RZ ;  /* 0x000000ffff8e7224 */ /* 0x000fe200078e00ff */
        /* <DEDUP_REMOVED lines=43> */
.L_x_28395:
[----:B------:R-:W-:Y:S05]  /*4670*/  BSYNC.RECONVERGENT B1 ;  /* 0x0000000000017941 */ /* 0x000fea0003800200 */
.L_x_28394:
        /* <DEDUP_REMOVED lines=23> */
.L_x_28401:
        /* <DEDUP_REMOVED lines=13> */
.L_x_28403:
[----:B------:R-:W-:Y:S05]  /*48c0*/  BSYNC.RECONVERGENT B2 ;  /* 0x0000000000027941 */ /* 0x000fea0003800200 */
.L_x_28402:
        /* <DEDUP_REMOVED lines=46> */
.L_x_28400:
[----:B------:R-:W-:Y:S05]  /*4bb0*/  BSYNC.RECONVERGENT B1 ;  /* 0x0000000000017941 */ /* 0x000fea0003800200 */
.L_x_28399:
        /* <DEDUP_REMOVED lines=20> */
.L_x_28406:
        /* <DEDUP_REMOVED lines=13> */
.L_x_28408:
[----:B------:R-:W-:Y:S05]  /*4dd0*/  BSYNC.RECONVERGENT B2 ;  /* 0x0000000000027941 */ /* 0x000fea0003800200 */
.L_x_28407:
        /* <DEDUP_REMOVED lines=46> */
.L_x_28405:
[----:B------:R-:W-:Y:S05]  /*50c0*/  BSYNC.RECONVERGENT B1 ;  /* 0x0000000000017941 */ /* 0x000fea0003800200 */
.L_x_28404:
        /* <DEDUP_REMOVED lines=23> */
.L_x_28411:
        /* <DEDUP_REMOVED lines=13> */
.L_x_28413:
[----:B------:R-:W-:Y:S05]  /*5310*/  BSYNC.RECONVERGENT B2 ;  /* 0x0000000000027941 */ /* 0x000fea0003800200 */
.L_x_28412:
        /* <DEDUP_REMOVED lines=46> */
.L_x_28410:
[----:B------:R-:W-:Y:S05]  /*5600*/  BSYNC.RECONVERGENT B1 ;  /* 0x0000000000017941 */ /* 0x000fea0003800200 */
.L_x_28409:
        /* <DEDUP_REMOVED lines=20> */
.L_x_28416:
        /* <DEDUP_REMOVED lines=13> */
.L_x_28418:
[----:B------:R-:W-:Y:S05]  /*5820*/  BSYNC.RECONVERGENT B2 ;  /* 0x0000000000027941 */ /* 0x000fea0003800200 */
.L_x_28417:
        /* <DEDUP_REMOVED lines=46> */
.L_x_28415:
[----:B------:R-:W-:Y:S05]  /*5b10*/  BSYNC.RECONVERGENT B1 ;  /* 0x0000000000017941 */ /* 0x000fea0003800200 */
.L_x_28414:
[----:B------:R-:W-:Y:S01]  /*5b20*/  I2FP.F32.U32 R75, R74 ;  /* 0x0000004a004b7245 */ /* 0x000fe20000201000 */
[----:B------:R-:W-:Y:S01]  /*5b30*/  HADD2.F32 R74, -RZ, R153.H0_H0 ;  /* 0x20000099ff4a7230 */ /* 0x000fe20000004100 */
        /* <DEDUP_REMOVED lines=21> */
.L_x_28421:
        /* <DEDUP_REMOVED lines=13> */
.L_x_28423:
[----:B------:R-:W-:Y:S05]  /*5d60*/  BSYNC.RECONVERGENT B2 ;  /* 0x0000000000027941 */ /* 0x000fea0003800200 */
.L_x_28422:
        /* <DEDUP_REMOVED lines=46> */
.L_x_28420:
[----:B------:R-:W-:Y:S05]  /*6050*/  BSYNC.RECONVERGENT B1 ;  /* 0x0000000000017941 */ /* 0x000fea0003800200 */
.L_x_28419:
[----:B------:R-:W-:Y:S01]  /*6060*/  I2FP.F32.U32 R75, R75 ;  /* 0x0000004b004b7245 */ /* 0x000fe20000201000 */
[----:B------:R-:W-:Y:S01]  /*6070*/  HADD2.F32 R104, -RZ, R105.H1_H1 ;  /* 0x30000069ff687230 */ /* 0x000fe20000004100 */
        /* <DEDUP_REMOVED lines=18> */
.L_x_28426:
        /* <DEDUP_REMOVED lines=13> */
.L_x_28428:
[----:B------:R-:W-:Y:S05]  /*6270*/  BSYNC.RECONVERGENT B2 ;  /* 0x0000000000027941 */ /* 0x000fea0003800200 */
.L_x_28427:
        /* <DEDUP_REMOVED lines=46> */
.L_x_28425:
[----:B------:R-:W-:Y:S05]  /*6560*/  BSYNC.RECONVERGENT B1 ;  /* 0x0000000000017941 */ /* 0x000fea0003800200 */
.L_x_28424:
        /* <DEDUP_REMOVED lines=23> */
.L_x_28431:
        /* <DEDUP_REMOVED lines=13> */
.L_x_28433:
[----:B------:R-:W-:Y:S05]  /*67b0*/  BSYNC.RECONVERGENT B2 ;  /* 0x0000000000027941 */ /* 0x000fea0003800200 */
.L_x_28432:
        /* <DEDUP_REMOVED lines=46> */
.L_x_28430:
[----:B------:R-:W-:Y:S05]  /*6aa0*/  BSYNC.RECONVERGENT B1 ;  /* 0x0000000000017941 */ /* 0x000fea0003800200 */
.L_x_28429:
        /* <DEDUP_REMOVED lines=18> */
.L_x_28436:
        /* <DEDUP_REMOVED lines=13> */
.L_x_28438:
[----:B------:R-:W-:Y:S05]  /*6ca0*/  BSYNC.RECONVERGENT B2 ;  /* 0x0000000000027941 */ /* 0x000fea0003800200 */
.L_x_28437:
        /* <DEDUP_REMOVED lines=46> */
.L_x_28435:
[----:B------:R-:W-:Y:S05]  /*6f90*/  BSYNC.RECONVERGENT B1 ;  /* 0x0000000000017941 */ /* 0x000fea0003800200 */
.L_x_28434:
[----:B------:R-:W-:Y:S01]  /*6fa0*/  I2FP.F32.U32 R105, R104 ;  /* 0x0000006800697245 */ /* 0x000fe20000201000 */
[----:B------:R-:W-:Y:S01]  /*6fb0*/  HADD2.F32 R104, -RZ, R154.H0_H0 ;  /* 0x2000009aff687230 */ /* 0x000fe20000004100 */
        /* <DEDUP_REMOVED lines=21> */
.L_x_28441:
        /* <DEDUP_REMOVED lines=13> */
.L_x_28443:
[----:B------:R-:W-:Y:S05]  /*71e0*/  BSYNC.RECONVERGENT B2 ;  /* 0x0000000000027941 */ /* 0x000fea0003800200 */
.L_x_28442:
        /* <DEDUP_REMOVED lines=46> */
.L_x_28440:
[----:B------:R-:W-:Y:S05]  /*74d0*/  BSYNC.RECONVERGENT B1 ;  /* 0x0000000000017941 */ /* 0x000fea0003800200 */
.L_x_28439:
        /* <DEDUP_REMOVED lines=18> */
.L_x_28446:
        /* <DEDUP_REMOVED lines=13> */
.L_x_28448:
[----:B------:R-:W-:Y:S05]  /*76d0*/  BSYNC.RECONVERGENT B2 ;  /* 0x0000000000027941 */ /* 0x000fea0003800200 */
.L_x_28447:
[----:B------:R-:W-:Y:S01]  /*76e0*/  IMAD.WIDE.U32 R178, R171, -0x326172a9, RZ ;  /* 0xcd9e8d57abb27825 */ /* 0x000fe200078e00ff */
[----:B------:R-:W-:-:S03]  /*76f0*/  LOP3.LUT R188, R141, R145, R3, 0x96, !PT ;  /* 0x000000918dbc7212 */ /* 0x000fc600078e9603 */
[----:B------:R-:W-:Y:S01]  /*7700*/  HFMA2 R180, -RZ, RZ, 0, 0 ;  /* 0x00000000ffb47431 */ /* 0x000fe200000001ff */
        /* <DEDUP_REMOVED lines=43> */
.L_x_28445:
[----:B------:R-:W-:Y:S05]  /*79c0*/  BSYNC.RECONVERGENT B1 ;  /* 0x0000000000017941 */ /* 0x000fea0003800200 */
.L_x_28444:
        /* <DEDUP_REMOVED lines=23> */
.L_x_28451:
        /* <DEDUP_REMOVED lines=13> */
.L_x_28453:
[----:B------:R-:W-:Y:S05]  /*7c10*/  BSYNC.RECONVERGENT B2 ;  /* 0x0000000000027941 */ /* 0x000fea0003800200 */
.L_x_28452:
[----:B------:R-:W-:Y:S01]  /*7c20*/  IMAD.WIDE.U32 R186, R171, -0x326172a9, RZ ;  /* 0xcd9e8d57abba7825 */ /* 0x000fe200078e00ff */
[----:B------:R-:W-:Y:S02]  /*7c30*/  LOP3.LUT R190, R141, R145, R3, 0x96, !PT ;  /* 0x000000918dbe7212 */ /* 0x000fe400078e9603 */
[----:B------:R-:W-:Y:S01]  /*7c40*/  MOV R106, R0 ;  /* 0x00000000006a7202 */ /* 0x000fe20000000f00 */
        /* <DEDUP_REMOVED lines=43> */
.L_x_28450:
[----:B------:R-:W-:Y:S05]  /*7f00*/  BSYNC.RECONVERGENT B1 ;  /* 0x0000000000017941 */ /* 0x000fea0003800200 */
.L_x_28449:
        /* <DEDUP_REMOVED lines=18> */
.L_x_28456:
        /* <DEDUP_REMOVED lines=13> */
.L_x_28458:
[----:B------:R-:W-:Y:S05]  /*8100*/  BSYNC.RECONVERGENT B2 ;  /* 0x0000000000027941 */ /* 0x000fea0003800200 */
.L_x_28457:
[----:B------:R-:W-:Y:S01]  /*8110*/  IMAD.WIDE.U32 R186, R171, -0x326172a9, RZ ;  /* 0xcd9e8d57abba7825 */ /* 0x000fe200078e00ff */
[----:B------:R-:W-:-:S03]  /*8120*/  LOP3.LUT R190, R141, R145, R3, 0x96, !PT ;  /* 0x000000918dbe7212 */ /* 0x000fc600078e9603 */
[----:B------:R-:W-:Y:S01]  /*8130*/  VIADD R139, R3, 0xbb67ae85 ;  /* 0xbb67ae85038b7836 */ /* 0x000fe20000000000 */
        /* <DEDUP_REMOVED lines=43> */
.L_x_28455:
[----:B------:R-:W-:Y:S05]  /*83f0*/  BSYNC.RECONVERGENT B1 ;  /* 0x0000000000017941 */ /* 0x000fea0003800200 */
.L_x_28454:
        /* <DEDUP_REMOVED lines=23> */
.L_x_28461:
        /* <DEDUP_REMOVED lines=13> */
.L_x_28463:
[----:B------:R-:W-:Y:S05]  /*8640*/  BSYNC.RECONVERGENT B2 ;  /* 0x0000000000027941 */ /* 0x000fea0003800200 */
.L_x_28462:
        /* <DEDUP_REMOVED lines=46> */
.L_x_28460:
[----:B------:R-:W-:Y:S05]  /*8930*/  BSYNC.RECONVERGENT B1 ;  /* 0x0000000000017941 */ /* 0x000fea0003800200 */
.L_x_28459:
        /* <DEDUP_REMOVED lines=18> */
.L_x_28466:
        /* <DEDUP_REMOVED lines=15> */
.L_x_28468:
[----:B------:R-:W-:Y:S05]  /*8b50*/  BSYNC.RECONVERGENT B2 ;  /* 0x0000000000027941 */ /* 0x000fea0003800200 */
.L_x_28467:
        /* <DEDUP_REMOVED lines=46> */
.L_x_28465:
[----:B------:R-:W-:Y:S05]  /*8e40*/  BSYNC.RECONVERGENT B1 ;  /* 0x0000000000017941 */ /* 0x000fea0003800200 */
.L_x_28464:
        /* <DEDUP_REMOVED lines=10> */
.L_x_28388:
        /* <DEDUP_REMOVED lines=44> */
.L_x_28469:
[----:B------:R-:W-:Y:S02]  /*91b0*/  IMAD.MOV.U32 R182, RZ, RZ, R0 ;  /* 0x000000ffffb67224 */ /* 0x000fe400078e0000 */
[----:B------:R-:W-:-:S07]  /*91c0*/  VIADD R0, R181, 0x20 ;  /* 0x00000020b5007836 */ /* 0x000fce0000000000 */
.L_x_28346:
[----:B------:R-:W-:Y:S05]  /*91d0*/  BSYNC.RECONVERGENT B0 ;  /* 0x0000000000007941 */ /* 0x000fea0003800200 */
.L_x_28345:
        /* <DEDUP_REMOVED lines=36> */
.L_x_28475:
        /* <DEDUP_REMOVED lines=13> */
.L_x_28477:
[----:B------:R-:W-:Y:S05]  /*94f0*/  BSYNC.RECONVERGENT B2 ;  /* 0x0000000000027941 */ /* 0x000fea0003800200 */
.L_x_28476:
        /* <DEDUP_REMOVED lines=45> */
.L_x_28474:
[----:B------:R-:W-:Y:S05]  /*97d0*/  BSYNC.RECONVERGENT B1 ;  /* 0x0000000000017941 */ /* 0x000fea0003800200 */
.L_x_28473:
        /* <DEDUP_REMOVED lines=23> */
.L_x_28480:
        /* <DEDUP_REMOVED lines=13> */
.L_x_28482:
[----:B------:R-:W-:Y:S05]  /*9a20*/  BSYNC.RECONVERGENT B2 ;  /* 0x0000000000027941 */ /* 0x000fea0003800200 */
.L_x_28481:
        /* <DEDUP_REMOVED lines=41> */
[----:B------:R-:W-:Y:S02]  /*9cc0*/  LOP3.LUT R144, R147, R78, R177, 0x96, !PT ;  /* 0x0000004e93907212 */ /* 0x000fe400078e96b1 */
[----:B------:R-:W-:Y:S02]  /*9cd0*/  MOV R140, R176 ;  /* 0x000000b0008c7202 */ /* 0x000fe40000000f00 */
[----:B------:R-:W-:Y:S01]  /*9ce0*/  LOP3.LUT R145, R146, R76, R175, 0x96, !PT ;  /* 0x0000004c92917212 */ /* 0x000fe200078e96af */
[----:B------:R-:W-:Y:S02]  /*9cf0*/  IMAD.MOV.U32 R76, RZ, RZ, R136 ;  /* 0x000000ffff4c7224 */ /* 0x000fe400078e0088 */
[----:B------:R-:W-:-:S07]  /*9d00*/  IMAD.MOV.U32 R136, RZ, RZ, R174 ;  /* 0x000000ffff887224 */ /* 0x000fce00078e00ae */
.L_x_28479:
[----:B------:R-:W-:Y:S05]  /*9d10*/  BSYNC.RECONVERGENT B1 ;  /* 0x0000000000017941 */ /* 0x000fea0003800200 */
.L_x_28478:
[----:B------:R-:W-:Y:S01]  /*9d20*/  I2FP.F32.U32 R76, R76 ;  /* 0x0000004c004c7245 */ /* 0x000fe20000201000 */
[----:B------:R-:W-:Y:S01]  /*9d30*/  HADD2.F32 R77, -RZ, R152.H0_H0 ;  /* 0x20000098ff4d7230 */ /* 0x000fe20000004100 */
        /* <DEDUP_REMOVED lines=21> */
.L_x_28485:
        /* <DEDUP_REMOVED lines=13> */
.L_x_28487:
[----:B------:R-:W-:Y:S05]  /*9f60*/  BSYNC.RECONVERGENT B2 ;  /* 0x0000000000027941 */ /* 0x000fea0003800200 */
.L_x_28486:
        /* <DEDUP_REMOVED lines=46> */
.L_x_28484:
[----:B------:R-:W-:Y:S05]  /*a250*/  BSYNC.RECONVERGENT B1 ;  /* 0x0000000000017941 */ /* 0x000fea0003800200 */
.L_x_28483:
        /* <DEDUP_REMOVED lines=20> */
.L_x_28490:
        /* <DEDUP_REMOVED lines=13> */
.L_x_28492:
[----:B------:R-:W-:Y:S05]  /*a470*/  BSYNC.RECONVERGENT B2 ;  /* 0x0000000000027941 */ /* 0x000fea0003800200 */
.L_x_28491:
        /* <DEDUP_REMOVED lines=46> */
.L_x_28489:
[----:B------:R-:W-:Y:S05]  /*a760*/  BSYNC.RECONVERGENT B1 ;  /* 0x0000000000017941 */ /* 0x000fea0003800200 */
.L_x_28488:
        /* <DEDUP_REMOVED lines=23> */
.L_x_28495:
        /* <DEDUP_REMOVED lines=13> */
.L_x_28497:
[----:B------:R-:W-:Y:S05]  /*a9b0*/  BSYNC.RECONVERGENT B2 ;  /* 0x0000000000027941 */ /* 0x000fea0003800200 */
.L_x_28496:
        /* <DEDUP_REMOVED lines=46> */
.L_x_28494:
[----:B------:R-:W-:Y:S05]  /*aca0*/  BSYNC.RECONVERGENT B1 ;  /* 0x0000000000017941 */ /* 0x000fea0003800200 */
.L_x_28493:
[----:B------:R-:W-:Y:S01]  /*acb0*/  I2FP.F32.U32 R78, R78 ;  /* 0x0000004e004e7245 */ /* 0x000fe20000201000 */
[----:B------:R-:W-:Y:S01]  /*acc0*/  HADD2.F32 R79, -RZ, R109.H0_H0 ;  /* 0x2000006dff4f7230 */ /* 0x000fe20000004100 */
        /* <DEDUP_REMOVED lines=18> */
.L_x_28500:
        /* <DEDUP_REMOVED lines=13> */
.L_x_28502:
[----:B------:R-:W-:Y:S05]  /*aec0*/  BSYNC.RECONVERGENT B2 ;  /* 0x0000000000027941 */ /* 0x000fea0003800200 */
.L_x_28501:
        /* <DEDUP_REMOVED lines=46> */
.L_x_28499:
[----:B------:R-:W-:Y:S05]  /*b1b0*/  BSYNC.RECONVERGENT B1 ;  /* 0x0000000000017941 */ /* 0x000fea0003800200 */
.L_x_28498:
        /* <DEDUP_REMOVED lines=23> */
.L_x_28505:
        /* <DEDUP_REMOVED lines=13> */
.L_x_28507:
[----:B------:R-:W-:Y:S05]  /*b400*/  BSYNC.RECONVERGENT B2 ;  /* 0x0000000000027941 */ /* 0x000fea0003800200 */
.L_x_28506:
        /* <DEDUP_REMOVED lines=46> */
.L_x_28504:
[----:B------:R-:W-:Y:S05]  /*b6f0*/  BSYNC.RECONVERGENT B1 ;  /* 0x0000000000017941 */ /* 0x000fea0003800200 */
.L_x_28503:
        /* <DEDUP_REMOVED lines=20> */
.L_x_28510:
        /* <DEDUP_REMOVED lines=13> */
.L_x_28512:
[----:B------:R-:W-:Y:S05]  /*b910*/  BSYNC.RECONVERGENT B2 ;  /* 0x0000000000027941 */ /* 0x000fea0003800200 */
.L_x_28511:
        /* <DEDUP_REMOVED lines=46> */
.L_x_28509:
[----:B------:R-:W-:Y:S05]  /*bc00*/  BSYNC.RECONVERGENT B1 ;  /* 0x0000000000017941 */ /* 0x000fea0003800200 */
.L_x_28508:
        /* <DEDUP_REMOVED lines=23> */
.L_x_28515:
        /* <DEDUP_REMOVED lines=13> */
.L_x_28517:
[----:B------:R-:W-:Y:S05]  /*be50*/  BSYNC.RECONVERGENT B2 ;  /* 0x0000000000027941 */ /* 0x000fea0003800200 */
.L_x_28516:
        /* <DEDUP_REMOVED lines=46> */
.L_x_28514:
[----:B------:R-:W-:Y:S05]  /*c140*/  BSYNC.RECONVERGENT B1 ;  /* 0x0000000000017941 */ /* 0x000fea0003800200 */
.L_x_28513:
        /* <DEDUP_REMOVED lines=18> */
.L_x_28520:
        /* <DEDUP_REMOVED lines=13> */
.L_x_28522:
[----:B------:R-:W-:Y:S05]  /*c340*/  BSYNC.RECONVERGENT B2 ;  /* 0x0000000000027941 */ /* 0x000fea0003800200 */
.L_x_28521:
[----:B------:R-:W-:Y:S01]  /*c350*/  IMAD.WIDE.U32 R144, R171, -0x326172a9, RZ ;  /* 0xcd9e8d57ab907825 */ /* 0x000fe200078e00ff */
[----:B------:R-:W-:-:S03]  /*c360*/  LOP3.LUT R186, R141, R109, R3, 0x96, !PT ;  /* 0x0000006d8dba7212 */ /* 0x000fc600078e9603 */
[----:B------:R-:W-:Y:S01]  /*c370*/  IMAD.MOV.U32 R142, RZ, RZ, R136 ;  /* 0x000000ffff8e7224 */ /* 0x000fe200078e0088 */
        /* <DEDUP_REMOVED lines=43> */
.L_x_28519:
[----:B------:R-:W-:Y:S05]  /*c630*/  BSYNC.RECONVERGENT B1 ;  /* 0x0000000000017941 */ /* 0x000fea0003800200 */
.L_x_28518:
        /* <DEDUP_REMOVED lines=23> */
.L_x_28525:
        /* <DEDUP_REMOVED lines=13> */
.L_x_28527:
[----:B------:R-:W-:Y:S05]  /*c880*/  BSYNC.RECONVERGENT B2 ;  /* 0x0000000000027941 */ /* 0x000fea0003800200 */
.L_x_28526:
        /* <DEDUP_REMOVED lines=46> */
.L_x_28524:
[----:B------:R-:W-:Y:S05]  /*cb70*/  BSYNC.RECONVERGENT B1 ;  /* 0x0000000000017941 */ /* 0x000fea0003800200 */
.L_x_28523:
        /* <DEDUP_REMOVED lines=18> */
.L_x_28530:
        /* <DEDUP_REMOVED lines=13> */
.L_x_28532:
[----:B------:R-:W-:Y:S05]  /*cd70*/  BSYNC.RECONVERGENT B2 ;  /* 0x0000000000027941 */ /* 0x000fea0003800200 */
.L_x_28531:
        /* <DEDUP_REMOVED lines=46> */
.L_x_28529:
[----:B------:R-:W-:Y:S05]  /*d060*/  BSYNC.RECONVERGENT B1 ;  /* 0x0000000000017941 */ /* 0x000fea0003800200 */
.L_x_28528:
[----:B------:R-:W-:Y:S01]  /*d070*/  I2FP.F32.U32 R110, R110 ;  /* 0x0000006e006e7245 */ /* 0x000fe20000201000 */
[----:B------:R-:W-:Y:S01]  /*d080*/  HADD2.F32 R109, -RZ, R154.H1_H1 ;  /* 0x3000009aff6d7230 */ /* 0x000fe20000004100 */
[----:B------:R-:W-:Y:S03]  /*d090*/  BSSY.RECONVERGENT B1, `(.L_x_28533) ;  /* 0x0000051000017945 */ /* 0x000fe60003800200 */
[----:B------:R-:W-:Y:S01]  /*d0a0*/  FFMA.FTZ R110, R110, R139, 1.1641532182693481445e-10 ;  /* 0x2f0000006e6e7423 */ /* 0x000fe2000001008b */
[----:B------:R-:W-:-:S04]  /*d0b0*/  FMUL.FTZ R109, R109, R138 ;  /* 0x0000008a6d6d7220 */ /* 0x000fc80000410000 */
[----:B------:R-:W-:Y:S02]  /*d0c0*/  FSETP.GTU.FTZ.AND P4, PT, R110, R137, PT ;  /* 0x000000896e00720b */ /* 0x000fe40003f9c000 */
[----:B------:R-:W-:Y:S01]  /*d0d0*/  FSEL R110, R180, RZ, P3 ;  /* 0x000000ffb46e7208 */ /* 0x000fe20001800000 */
[----:B------:R-:W-:Y:S01]  /*d0e0*/  HFMA2 R180, -RZ, RZ, 0, 1.1920928955078125e-07 ;  /* 0x00000002ffb47431 */ /* 0x000fe200000001ff */
        /* <DEDUP_REMOVED lines=15> */
.L_x_28535:
        /* <DEDUP_REMOVED lines=13> */
.L_x_28537:
[----:B------:R-:W-:Y:S05]  /*d2b0*/  BSYNC.RECONVERGENT B2 ;  /* 0x0000000000027941 */ /* 0x000fea0003800200 */
.L_x_28536:
        /* <DEDUP_REMOVED lines=46> */
.L_x_28534:
[----:B------:R-:W-:Y:S05]  /*d5a0*/  BSYNC.RECONVERGENT B1 ;  /* 0x0000000000017941 */ /* 0x000fea0003800200 */
.L_x_28533:
        /* <DEDUP_REMOVED lines=18> */
.L_x_28540:
        /* <DEDUP_REMOVED lines=13> */
.L_x_28542:
[----:B------:R-:W-:Y:S05]  /*d7a0*/  BSYNC.RECONVERGENT B2 ;  /* 0x0000000000027941 */ /* 0x000fea0003800200 */
.L_x_28541:
        /* <DEDUP_REMOVED lines=46> */
.L_x_28539:
[----:B------:R-:W-:Y:S05]  /*da90*/  BSYNC.RECONVERGENT B1 ;  /* 0x0000000000017941 */ /* 0x000fea0003800200 */
.L_x_28538:
[----:B------:R-:W-:Y:S01]  /*daa0*/  I2FP.F32.U32 R110, R142 ;  /* 0x0000008e006e7245 */ /* 0x000fe20000201000 */
[----:B------:R-:W-:Y:S01]  /*dab0*/  HADD2.F32 R179, -RZ, R155.H0_H0 ;  /* 0x2000009bffb37230 */ /* 0x000fe20000004100 */
[----:B------:R-:W-:Y:S01]  /*dac0*/  FSEL R185, R185, RZ, P4 ;  /* 0x000000ffb9b97208 */ /* 0x000fe20002000000 */
        /* <DEDUP_REMOVED lines=20> */
.L_x_28545:
        /* <DEDUP_REMOVED lines=13> */
.L_x_28547:
[----:B------:R-:W-:Y:S05]  /*dce0*/  BSYNC.RECONVERGENT B2 ;  /* 0x0000000000027941 */ /* 0x000fea0003800200 */
.L_x_28546:
        /* <DEDUP_REMOVED lines=46> */
.L_x_28544:
[----:B------:R-:W-:Y:S05]  /*dfd0*/  BSYNC.RECONVERGENT B1 ;  /* 0x0000000000017941 */ /* 0x000fea0003800200 */
.L_x_28543:
        /* <DEDUP_REMOVED lines=18> */
.L_x_28550:
        /* <DEDUP_REMOVED lines=15> */
.L_x_28552:
[----:B------:R-:W-:Y:S05]  /*e1f0*/  BSYNC.RECONVERGENT B2 ;  /* 0x0000000000027941 */ /* 0x000fea0003800200 */
.L_x_28551:
        /* <DEDUP_REMOVED lines=46> */
.L_x_28549:
[----:B------:R-:W-:Y:S05]  /*e4e0*/  BSYNC.RECONVERGENT B1 ;  /* 0x0000000000017941 */ /* 0x000fea0003800200 */
.L_x_28548:
        /* <DEDUP_REMOVED lines=11> */
.L_x_28472:
        /* <DEDUP_REMOVED lines=16> */
.L_x_28556:
        /* <DEDUP_REMOVED lines=13> */
.L_x_28558:
[----:B------:R-:W-:Y:S05]  /*e770*/  BSYNC.RECONVERGENT B2 ;  /* 0x0000000000027941 */ /* 0x000fea0003800200 */
.L_x_28557:
        /* <DEDUP_REMOVED lines=45> */
.L_x_28555:
[----:B------:R-:W-:Y:S05]  /*ea50*/  BSYNC.RECONVERGENT B1 ;  /* 0x0000000000017941 */ /* 0x000fea0003800200 */
.L_x_28554:
        /* <DEDUP_REMOVED lines=8> */
[----:B-----5:R-:W-:-:S04]  /*eae0*/  HADD2.F32 R77, -RZ, R108.H0_H0 ;  /* 0x2000006cff4d7230 */ /* 0x020fc80000004100 */
[----:B0-----:R-:W-:Y:S01]  /*eaf0*/  FSETP.LE.FTZ.AND P3, PT, R78, R137, PT ;  /* 0x000000894e00720b */ /* 0x001fe20003f73000 */
        /* <DEDUP_REMOVED lines=11> */
.L_x_28561:
        /* <DEDUP_REMOVED lines=13> */
.L_x_28563:
[----:B------:R-:W-:Y:S05]  /*ec80*/  BSYNC.RECONVERGENT B2 ;  /* 0x0000000000027941 */ /* 0x000fea0003800200 */
.L_x_28562:
        /* <DEDUP_REMOVED lines=46> */
.L_x_28560:
[----:B------:R-:W-:Y:S05]  /*ef70*/  BSYNC.RECONVERGENT B1 ;  /* 0x0000000000017941 */ /* 0x000fea0003800200 */
.L_x_28559:
        /* <DEDUP_REMOVED lines=19> */
.L_x_28566:
        /* <DEDUP_REMOVED lines=13> */
.L_x_28568:
[----:B------:R-:W-:Y:S05]  /*f180*/  BSYNC.RECONVERGENT B2 ;  /* 0x0000000000027941 */ /* 0x000fea0003800200 */
.L_x_28567:
        /* <DEDUP_REMOVED lines=46> */
.L_x_28565:
[----:B------:R-:W-:Y:S05]  /*f470*/  BSYNC.RECONVERGENT B1 ;  /* 0x0000000000017941 */ /* 0x000fea0003800200 */
.L_x_28564:
        /* <DEDUP_REMOVED lines=19> */
.L_x_28571:
        /* <DEDUP_REMOVED lines=13> */
.L_x_28573:
[----:B------:R-:W-:Y:S05]  /*f680*/  BSYNC.RECONVERGENT B2 ;  /* 0x0000000000027941 */ /* 0x000fea0003800200 */
.L_x_28572:
        /* <DEDUP_REMOVED lines=46> */
.L_x_28570:
[----:B------:R-:W-:Y:S05]  /*f970*/  BSYNC.RECONVERGENT B1 ;  /* 0x0000000000017941 */ /* 0x000fea0003800200 */
.L_x_28569:
        /* <DEDUP_REMOVED lines=19> */
.L_x_28576:
        /* <DEDUP_REMOVED lines=13> */
.L_x_28578:
[----:B------:R-:W-:Y:S05]  /*fb80*/  BSYNC.RECONVERGENT B2 ;  /* 0x0000000000027941 */ /* 0x000fea0003800200 */
.L_x_28577:
        /* <DEDUP_REMOVED lines=46> */
.L_x_28575:
[----:B------:R-:W-:Y:S05]  /*fe70*/  BSYNC.RECONVERGENT B1 ;  /* 0x0000000000017941 */ /* 0x000fea0003800200 */
.L_x_28574:
        /* <DEDUP_REMOVED lines=17> */
.L_x_28581:
        /* <DEDUP_REMOVED lines=13> */
.L_x_28583:
[----:B------:R-:W-:Y:S05]  /*10060*/  BSYNC.RECONVERGENT B2 ;  /* 0x0000000000027941 */ /* 0x000fea0003800200 */
.L_x_28582:
        /* <DEDUP_REMOVED lines=43> */
[----:B------:R-:W-:Y:S01]  /*10320*/  IMAD.MOV.U32 R140, RZ, RZ, R188 ;  /* 0x000000ffff8c7224 */ /* 0x000fe200078e00bc */
[----:B------:R-:W-:Y:S02]  /*10330*/  LOP3.LUT R145, R146, R138, R187, 0x96, !PT ;  /* 0x0000008a92917212 */ /* 0x000fe400078e96bb */
[----:B------:R-:W-:-:S07]  /*10340*/  MOV R136, R186 ;  /* 0x000000ba00887202 */ /* 0x000fce0000000f00 */
.L_x_28580:
[----:B------:R-:W-:Y:S05]  /*10350*/  BSYNC.RECONVERGENT B1 ;  /* 0x0000000000017941 */ /* 0x000fea0003800200 */
.L_x_28579:
[----:B------:R-:W-:Y:S01]  /*10360*/  ISETP.NE.AND P4, PT, R142, 0x1, PT ;  /* 0x000000018e00780c */ /* 0x000fe20003f85270 */
[----:B------:R-:W-:Y:S01]  /*10370*/  BSSY.RECONVERGENT B1, `(.L_x_28584) ;  /* 0x000004c000017945 */ /* 0x000fe20003800200 */
[----:B------:R-:W-:Y:S01]  /*10380*/  I2FP.F32.U32 R139, R139 ;  /* 0x0000008b008b7245 */ /* 0x000fe20000201000 */
[----:B------:R-:W-:Y:S02]  /*10390*/  HADD2.F32 R110, -RZ, R110.H1_H1 ;  /* 0x3000006eff6e7230 */ /* 0x000fe40000004100 */
        /* <DEDUP_REMOVED lines=13> */
.L_x_28586:
        /* <DEDUP_REMOVED lines=13> */
.L_x_28588:
[----:B------:R-:W-:Y:S05]  /*10540*/  BSYNC.RECONVERGENT B2 ;  /* 0x0000000000027941 */ /* 0x000fea0003800200 */
.L_x_28587:
        /* <DEDUP_REMOVED lines=42> */
[----:B------:R-:W-:Y:S02]  /*107f0*/  LOP3.LUT R144, R147, R144, R189, 0x96, !PT ;  /* 0x0000009093907212 */ /* 0x000fe400078e96bd */
[----:B------:R-:W-:Y:S01]  /*10800*/  MOV R140, R188 ;  /* 0x000000bc008c7202 */ /* 0x000fe20000000f00 */
[----:B------:R-:W-:Y:S01]  /*10810*/  IMAD.MOV.U32 R136, RZ, RZ, R186 ;  /* 0x000000ffff887224 */ /* 0x000fe200078e00ba */
[----:B------:R-:W-:-:S07]  /*10820*/  LOP3.LUT R145, R146, R138, R187, 0x96, !PT ;  /* 0x0000008a92917212 */ /* 0x000fce00078e96bb */
.L_x_28585:
[----:B------:R-:W-:Y:S05]  /*10830*/  BSYNC.RECONVERGENT B1 ;  /* 0x0000000000017941 */ /* 0x000fea0003800200 */
.L_x_28584:
        /* <DEDUP_REMOVED lines=17> */
.L_x_28591:
        /* <DEDUP_REMOVED lines=13> */
.L_x_28593:
[----:B------:R-:W-:Y:S05]  /*10a20*/  BSYNC.RECONVERGENT B2 ;  /* 0x0000000000027941 */ /* 0x000fea0003800200 */
.L_x_28592:
        /* <DEDUP_REMOVED lines=45> */
[----:B------:R-:W-:-:S07]  /*10d00*/  IMAD.MOV.U32 R136, RZ, RZ, R186 ;  /* 0x000000ffff887224 */ /* 0x000fce00078e00ba */
.L_x_28590:
[----:B------:R-:W-:Y:S05]  /*10d10*/  BSYNC.RECONVERGENT B1 ;  /* 0x0000000000017941 */ /* 0x000fea0003800200 */
.L_x_28589:
[----:B------:R-:W-:Y:S01]  /*10d20*/  I2FP.F32.U32 R139, R139 ;  /* 0x0000008b008b7245 */ /* 0x000fe20000201000 */
[----:B------:R-:W-:Y:S02]  /*10d30*/  HADD2.F32 R185, -RZ, R111.H1_H1 ;  /* 0x3000006fffb97230 */ /* 0x000fe40000004100 */
[----:B------:R-:W-:Y:S01]  /*10d40*/  FMUL.FTZ R111, R182, UR10 ;  /* 0x0000000ab66f7c20 */ /* 0x000fe20008410000 */
[----:B------:R-:W-:Y:S01]  /*10d50*/  P2R R186, PR, RZ, 0x2 ;  /* 0x00000002ffba7803 */ /* 0x000fe20000000000 */
[----:B------:R-:W-:Y:S01]  /*10d60*/  FMUL.FTZ R77, R77, UR10 ;  /* 0x0000000a4d4d7c20 */ /* 0x000fe20008410000 */
[----:B------:R-:W-:Y:S01]  /*10d70*/  FFMA.FTZ R182, R139, R76, 1.1641532182693481445e-10 ;  /* 0x2f0000008bb67423 */ /* 0x000fe2000001004c */
[----:B------:R-:W-:Y:S01]  /*10d80*/  FMUL.FTZ R76, R110, UR10 ;  /* 0x0000000a6e4c7c20 */ /* 0x000fe20008410000 */
[----:B------:R-:W-:Y:S01]  /*10d90*/  LOP3.LUT P1, RZ, R183, 0x10, RZ, 0xc0, !PT ;  /* 0x00000010b7ff7812 */ /* 0x000fe2000782c0ff */
[----:B------:R-:W-:Y:S01]  /*10da0*/  FMUL.FTZ R108, R108, UR10 ;  /* 0x0000000a6c6c7c20 */ /* 0x000fe20008410000 */
[----:B------:R-:W-:Y:S01]  /*10db0*/  P2R R187, PR, RZ, 0x1 ;  /* 0x00000001ffbb7803 */ /* 0x000fe20000000000 */
[----:B------:R-:W-:Y:S01]  /*10dc0*/  FMUL.FTZ R79, R79, UR10 ;  /* 0x0000000a4f4f7c20 */ /* 0x000fe20008410000 */
[----:B------:R-:W-:Y:S01]  /*10dd0*/  LOP3.LUT P0, RZ, R183, 0x8, RZ, 0xc0, !PT ;  /* 0x00000008b7ff7812 */ /* 0x000fe2000780c0ff */
[----:B------:R-:W-:Y:S01]  /*10de0*/  FMUL.FTZ R138, R109, UR10 ;  /* 0x0000000a6d8a7c20 */ /* 0x000fe20008410000 */
[----:B------:R-:W-:Y:S01]  /*10df0*/  FSEL R109, R76, RZ, P3 ;  /* 0x000000ff4c6d7208 */ /* 0x000fe20001800000 */
[----:B------:R-:W-:Y:S01]  /*10e00*/  FMUL.FTZ R78, R78, UR10 ;  /* 0x0000000a4e4e7c20 */ /* 0x000fe20008410000 */
[----:B------:R-:W-:Y:S01]  /*10e10*/  LOP3.LUT P5, RZ, R183, 0x2, RZ, 0xc0, !PT ;  /* 0x00000002b7ff7812 */ /* 0x000fe200078ac0ff */
[----:B------:R-:W-:Y:S01]  /*10e20*/  FMUL.FTZ R185, R185, UR10 ;  /* 0x0000000ab9b97c20 */ /* 0x000fe20008410000 */
[----:B------:R-:W-:-:S02]  /*10e30*/  FSEL R76, R77, RZ, P1 ;  /* 0x000000ff4d4c7208 */ /* 0x000fc40000800000 */
[----:B------:R-:W-:Y:S02]  /*10e40*/  ISETP.NE.AND P1, PT, R186, RZ, PT ;  /* 0x000000ffba00720c */ /* 0x000fe40003f25270 */
[----:B------:R-:W-:Y:S02]  /*10e50*/  FSEL R77, R108, RZ, P0 ;  /* 0x000000ff6c4d7208 */ /* 0x000fe40000000000 */
[----:B------:R-:W-:Y:S02]  /*10e60*/  FSEL R108, R79, RZ, P2 ;  /* 0x000000ff4f6c7208 */ /* 0x000fe40001000000 */
[----:B------:R-:W-:Y:S02]  /*10e70*/  FSEL R79, R138, RZ, P5 ;  /* 0x000000ff8a4f7208 */ /* 0x000fe40002800000 */
[----:B------:R-:W-:Y:S02]  /*10e80*/  LOP3.LUT P6, RZ, R183, 0x4, RZ, 0xc0, !PT ;  /* 0x00000004b7ff7812 */ /* 0x000fe400078cc0ff */
[----:B------:R-:W-:-:S02]  /*10e90*/  FSETP.GTU.FTZ.AND P5, PT, R182, R137, PT ;  /* 0x00000089b600720b */ /* 0x000fc40003fbc000 */
        /* <DEDUP_REMOVED lines=12> */
[----:B------:R-:W-:-:S13]  /*10f60*/  PLOP3.LUT P5, PT, P5, PT, PT, 0x8, 0x80 ;  /* 0x000000000080781c */ /* 0x000fda0002fae170 */
.L_x_28553:
        /* <DEDUP_REMOVED lines=44> */
.L_x_28594:
[----:B------:R-:W-:Y:S02]  /*11230*/  IMAD.MOV.U32 R182, RZ, RZ, R136 ;  /* 0x000000ffffb67224 */ /* 0x000fe400078e0088 */
[----:B------:R-:W-:-:S07]  /*11240*/  VIADD R0, R0, 0x20 ;  /* 0x0000002000007836 */ /* 0x000fce0000000000 */
.L_x_28471:
[----:B------:R-:W-:Y:S05]  /*11250*/  BSYNC.RECONVERGENT B0 ;  /* 0x0000000000007941 */ /* 0x000fea0003800200 */
.L_x_28470:
        /* <DEDUP_REMOVED lines=36> */
.L_x_28600:
        /* <DEDUP_REMOVED lines=13> */
.L_x_28602:
[----:B------:R-:W-:Y:S05]  /*11570*/  BSYNC.RECONVERGENT B2 ;  /* 0x0000000000027941 */ /* 0x000fea0003800200 */
.L_x_28601:
        /* <DEDUP_REMOVED lines=45> */
.L_x_28599:
[----:B------:R-:W-:Y:S05]  /*11850*/  BSYNC.RECONVERGENT B1 ;  /* 0x0000000000017941 */ /* 0x000fea0003800200 */
.L_x_28598:
        /* <DEDUP_REMOVED lines=23> */
.L_x_28605:
        /* <DEDUP_REMOVED lines=13> */
.L_x_28607:
[----:B------:R-:W-:Y:S05]  /*11aa0*/  BSYNC.RECONVERGENT B2 ;  /* 0x0000000000027941 */ /* 0x000fea0003800200 */
.L_x_28606:
        /* <DEDUP_REMOVED lines=46> */
.L_x_28604:
[----:B------:R-:W-:Y:S05]  /*11d90*/  BSYNC.RECONVERGENT B1 ;  /* 0x0000000000017941 */ /* 0x000fea0003800200 */
.L_x_28603:
[----:B------:R-:W-:Y:S01]  /*11da0*/  I2FP.F32.U32 R80, R80 ;  /* 0x0000005000507245 */ /* 0x000fe20000201000 */
[----:B------:R-:W-:Y:S01]  /*11db0*/  HADD2.F32 R81, -RZ, R152.H0_H0 ;  /* 0x20000098ff517230 */ /* 0x000fe20000004100 */
[----:B------:R-:W-:Y:S03]  /*11dc0*/  BSSY.RECONVERGENT B1, `(.L_x_28608) ;  /* 0x0000051000017945 */ /* 0x000fe60003800200 */
[----:B------:R-:W-:Y:S01]  /*11dd0*/  FFMA.FTZ R80, R80, R139, 1.1641532182693481445e-10 ;  /* 0x2f00000050507423 */ /* 0x000fe2000001008b */
[----:B------:R-:W-:Y:S01]  /*11de0*/  FMUL.FTZ R82, R81, R138 ;  /* 0x0000008a51527220 */ /* 0x000fe20000410000 */
[----:B------:R-:W-:Y:S01]  /*11df0*/  FSEL R81, R142, RZ, P4 ;  /* 0x000000ff8e517208 */ /* 0x000fe20002000000 */
[----:B------:R-:W-:Y:S02]  /*11e00*/  IMAD.MOV.U32 R142, RZ, RZ, 0x2 ;  /* 0x00000002ff8e7424 */ /* 0x000fe400078e00ff */
        /* <DEDUP_REMOVED lines=16> */
.L_x_28610:
        /* <DEDUP_REMOVED lines=13> */
.L_x_28612:
[----:B------:R-:W-:Y:S05]  /*11fe0*/  BSYNC.RECONVERGENT B2 ;  /* 0x0000000000027941 */ /* 0x000fea0003800200 */
.L_x_28611:
        /* <DEDUP_REMOVED lines=46> */
.L_x_28609:
[----:B------:R-:W-:Y:S05]  /*122d0*/  BSYNC.RECONVERGENT B1 ;  /* 0x0000000000017941 */ /* 0x000fea0003800200 */
.L_x_28608:
        /* <DEDUP_REMOVED lines=20> */
.L_x_28615:
        /* <DEDUP_REMOVED lines=13> */
.L_x_28617:
[----:B------:R-:W-:Y:S05]  /*124f0*/  BSYNC.RECONVERGENT B2 ;  /* 0x0000000000027941 */ /* 0x000fea0003800200 */
.L_x_28616:
        /* <DEDUP_REMOVED lines=46> */
.L_x_28614:
[----:B------:R-:W-:Y:S05]  /*127e0*/  BSYNC.RECONVERGENT B1 ;  /* 0x0000000000017941 */ /* 0x000fea0003800200 */
.L_x_28613:
        /* <DEDUP_REMOVED lines=23> */
.L_x_28620:
        /* <DEDUP_REMOVED lines=13> */
.L_x_28622:
[----:B------:R-:W-:Y:S05]  /*12a30*/  BSYNC.RECONVERGENT B2 ;  /* 0x0000000000027941 */ /* 0x000fea0003800200 */
.L_x_28621:
        /* <DEDUP_REMOVED lines=46> */
.L_x_28619:
[----:B------:R-:W-:Y:S05]  /*12d20*/  BSYNC.RECONVERGENT B1 ;  /* 0x0000000000017941 */ /* 0x000fea0003800200 */
.L_x_28618:
        /* <DEDUP_REMOVED lines=20> */
.L_x_28625:
        /* <DEDUP_REMOVED lines=13> */
.L_x_28627:
[----:B------:R-:W-:Y:S05]  /*12f40*/  BSYNC.RECONVERGENT B2 ;  /* 0x0000000000027941 */ /* 0x000fea0003800200 */
.L_x_28626:
[----:B------:R-:W-:Y:S01]  /*12f50*/  IMAD.WIDE.U32 R144, R171, -0x326172a9, RZ ;  /* 0xcd9e8d57ab907825 */ /* 0x000fe200078e00ff */
[----:B------:R-:W-:Y:S02]  /*12f60*/  LOP3.LUT R178, R141, R83, R3, 0x96, !PT ;  /* 0x000000538db27212 */ /* 0x000fe400078e9603 */
[----:B------:R-:W-:Y:S02]  /*12f70*/  MOV R112, R136 ;  /* 0x0000008800707202 */ /* 0x000fe40000000f00 */
        /* <DEDUP_REMOVED lines=43> */
.L_x_28624:
[----:B------:R-:W-:Y:S05]  /*13230*/  BSYNC.RECONVERGENT B1 ;  /* 0x0000000000017941 */ /* 0x000fea0003800200 */
.L_x_28623:
        /* <DEDUP_REMOVED lines=23> */
.L_x_28630:
        /* <DEDUP_REMOVED lines=13> */
.L_x_28632:
[----:B------:R-:W-:Y:S05]  /*13480*/  BSYNC.RECONVERGENT B2 ;  /* 0x0000000000027941 */ /* 0x000fea0003800200 */
.L_x_28631:
        /* <DEDUP_REMOVED lines=46> */
.L_x_28629:
[----:B------:R-:W-:Y:S05]  /*13770*/  BSYNC.RECONVERGENT B1 ;  /* 0x0000000000017941 */ /* 0x000fea0003800200 */
.L_x_28628:
        /* <DEDUP_REMOVED lines=20> */
.L_x_28635:
        /* <DEDUP_REMOVED lines=13> */
.L_x_28637:
[----:B------:R-:W-:Y:S05]  /*13990*/  BSYNC.RECONVERGENT B2 ;  /* 0x0000000000027941 */ /* 0x000fea0003800200 */
.L_x_28636:
        /* <DEDUP_REMOVED lines=46> */
.L_x_28634:
[----:B------:R-:W-:Y:S05]  /*13c80*/  BSYNC.RECONVERGENT B1 ;  /* 0x0000000000017941 */ /* 0x000fea0003800200 */
.L_x_28633:
        /* <DEDUP_REMOVED lines=23> */
.L_x_28640:
        /* <DEDUP_REMOVED lines=13> */
.L_x_28642:
[----:B------:R-:W-:Y:S05]  /*13ed0*/  BSYNC.RECONVERGENT B2 ;  /* 0x0000000000027941 */ /* 0x000fea0003800200 */
.L_x_28641:
        /* <DEDUP_REMOVED lines=46> */
.L_x_28639:
[----:B------:R-:W-:Y:S05]  /*141c0*/  BSYNC.RECONVERGENT B1 ;  /* 0x0000000000017941 */ /* 0x000fea0003800200 */
.L_x_28638:
        /* <DEDUP_REMOVED lines=18> */
.L_x_28645:
        /* <DEDUP_REMOVED lines=13> */
.L_x_28647:
[----:B------:R-:W-:Y:S05]  /*143c0*/  BSYNC.RECONVERGENT B2 ;  /* 0x0000000000027941 */ /* 0x000fea0003800200 */
.L_x_28646:
        /* <DEDUP_REMOVED lines=46> */
.L_x_28644:
[----:B------:R-:W-:Y:S05]  /*146b0*/  BSYNC.RECONVERGENT B1 ;  /* 0x0000000000017941 */ /* 0x000fea0003800200 */
.L_x_28643:
        /* <DEDUP_REMOVED lines=23> */
.L_x_28650:
        /* <DEDUP_REMOVED lines=13> */
.L_x_28652:
[----:B------:R-:W-:Y:S05]  /*14900*/  BSYNC.RECONVERGENT B2 ;  /* 0x0000000000027941 */ /* 0x000fea0003800200 */
.L_x_28651:
        /* <DEDUP_REMOVED lines=46> */
.L_x_28649:
[----:B------:R-:W-:Y:S05]  /*14bf0*/  BSYNC.RECONVERGENT B1 ;  /* 0x0000000000017941 */ /* 0x000fea0003800200 */
.L_x_28648:
        /* <DEDUP_REMOVED lines=18> */
.L_x_28655:
        /* <DEDUP_REMOVED lines=13> */
.L_x_28657:
[----:B------:R-:W-:Y:S05]  /*14df0*/  BSYNC.RECONVERGENT B2 ;  /* 0x0000000000027941 */ /* 0x000fea0003800200 */
.L_x_28656:
        /* <DEDUP_REMOVED lines=46> */
.L_x_28654:
[----:B------:R-:W-:Y:S05]  /*150e0*/  BSYNC.RECONVERGENT B1 ;  /* 0x0000000000017941 */ /* 0x000fea0003800200 */
.L_x_28653:
        /* <DEDUP_REMOVED lines=23> */
.L_x_28660:
        /* <DEDUP_REMOVED lines=13> */
.L_x_28662:
[----:B------:R-:W-:Y:S05]  /*15330*/  BSYNC.RECONVERGENT B2 ;  /* 0x0000000000027941 */ /* 0x000fea0003800200 */
.L_x_28661:
        /* <DEDUP_REMOVED lines=46> */
.L_x_28659:
[----:B------:R-:W-:Y:S05]  /*15620*/  BSYNC.RECONVERGENT B1 ;  /* 0x0000000000017941 */ /* 0x000fea0003800200 */
.L_x_28658:
        /* <DEDUP_REMOVED lines=18> */
.L_x_28665:
        /* <DEDUP_REMOVED lines=13> */
.L_x_28667:
[----:B------:R-:W-:Y:S05]  /*15820*/  BSYNC.RECONVERGENT B2 ;  /* 0x0000000000027941 */ /* 0x000fea0003800200 */
.L_x_28666:
        /* <DEDUP_REMOVED lines=46> */
.L_x_28664:
[----:B------:R-:W-:Y:S05]  /*15b10*/  BSYNC.RECONVERGENT B1 ;  /* 0x0000000000017941 */ /* 0x000fea0003800200 */
.L_x_28663:
        /* <DEDUP_REMOVED lines=23> */
.L_x_28670:
        /* <DEDUP_REMOVED lines=13> */
.L_x_28672:
[----:B------:R-:W-:Y:S05]  /*15d60*/  BSYNC.RECONVERGENT B2 ;  /* 0x0000000000027941 */ /* 0x000fea0003800200 */
.L_x_28671:
        /* <DEDUP_REMOVED lines=46> */
.L_x_28669:
[----:B------:R-:W-:Y:S05]  /*16050*/  BSYNC.RECONVERGENT B1 ;  /* 0x0000000000017941 */ /* 0x000fea0003800200 */
.L_x_28668:
        /* <DEDUP_REMOVED lines=18> */
.L_x_28675:
        /* <DEDUP_REMOVED lines=15> */
.L_x_28677:
[----:B------:R-:W-:Y:S05]  /*16270*/  BSYNC.RECONVERGENT B2 ;  /* 0x0000000000027941 */ /* 0x000fea0003800200 */
.L_x_28676:
        /* <DEDUP_REMOVED lines=46> */
.L_x_28674:
[----:B------:R-:W-:Y:S05]  /*16560*/  BSYNC.RECONVERGENT B1 ;  /* 0x0000000000017941 */ /* 0x000fea0003800200 */
.L_x_28673:
        /* <DEDUP_REMOVED lines=11> */
.L_x_28597:
        /* <DEDUP_REMOVED lines=16> */
.L_x_28681:
        /* <DEDUP_REMOVED lines=13> */
.L_x_28683:
[----:B------:R-:W-:Y:S05]  /*167f0*/  BSYNC.RECONVERGENT B2 ;  /* 0x0000000000027941 */ /* 0x000fea0003800200 */
.L_x_28682:
        /* <DEDUP_REMOVED lines=45> */
.L_x_28680:
[----:B------:R-:W-:Y:S05]  /*16ad0*/  BSYNC.RECONVERGENT B1 ;  /* 0x0000000000017941 */ /* 0x000fea0003800200 */
.L_x_28679:
        /* <DEDUP_REMOVED lines=21> */
.L_x_28686:
        /* <DEDUP_REMOVED lines=13> */
.L_x_28688:
[----:B------:R-:W-:Y:S05]  /*16d00*/  BSYNC.RECONVERGENT B2 ;  /* 0x0000000000027941 */ /* 0x000fea0003800200 */
.L_x_28687:
        /* <DEDUP_REMOVED lines=46> */
.L_x_28685:
[----:B------:R-:W-:Y:S05]  /*16ff0*/  BSYNC.RECONVERGENT B1 ;  /* 0x0000000000017941 */ /* 0x000fea0003800200 */
.L_x_28684:
        /* <DEDUP_REMOVED lines=19> */
.L_x_28691:
        /* <DEDUP_REMOVED lines=13> */
.L_x_28693:
[----:B------:R-:W-:Y:S05]  /*17200*/  BSYNC.RECONVERGENT B2 ;  /* 0x0000000000027941 */ /* 0x000fea0003800200 */
.L_x_28692:
        /* <DEDUP_REMOVED lines=46> */
.L_x_28690:
[----:B------:R-:W-:Y:S05]  /*174f0*/  BSYNC.RECONVERGENT B1 ;  /* 0x0000000000017941 */ /* 0x000fea0003800200 */
.L_x_28689:
        /* <DEDUP_REMOVED lines=19> */
.L_x_28696:
        /* <DEDUP_REMOVED lines=13> */
.L_x_28698:
[----:B------:R-:W-:Y:S05]  /*17700*/  BSYNC.RECONVERGENT B2 ;  /* 0x0000000000027941 */ /* 0x000fea0003800200 */
.L_x_28697:
        /* <DEDUP_REMOVED lines=46> */
.L_x_28695:
[----:B------:R-:W-:Y:S05]  /*179f0*/  BSYNC.RECONVERGENT B1 ;  /* 0x0000000000017941 */ /* 0x000fea0003800200 */
.L_x_28694:
        /* <DEDUP_REMOVED lines=19> */
.L_x_28701:
        /* <DEDUP_REMOVED lines=13> */
.L_x_28703:
[----:B------:R-:W-:Y:S05]  /*17c00*/  BSYNC.RECONVERGENT B2 ;  /* 0x0000000000027941 */ /* 0x000fea0003800200 */
.L_x_28702:
        /* <DEDUP_REMOVED lines=46> */
.L_x_28700:
[----:B------:R-:W-:Y:S05]  /*17ef0*/  BSYNC.RECONVERGENT B1 ;  /* 0x0000000000017941 */ /* 0x000fea0003800200 */
.L_x_28699:
        /* <DEDUP_REMOVED lines=17> */
.L_x_28706:
        /* <DEDUP_REMOVED lines=13> */
.L_x_28708:
[----:B------:R-:W-:Y:S05]  /*180e0*/  BSYNC.RECONVERGENT B2 ;  /* 0x0000000000027941 */ /* 0x000fea0003800200 */
.L_x_28707:
        /* <DEDUP_REMOVED lines=46> */
.L_x_28705:
[----:B------:R-:W-:Y:S05]  /*183d0*/  BSYNC.RECONVERGENT B1 ;  /* 0x0000000000017941 */ /* 0x000fea0003800200 */
.L_x_28704:
        /* <DEDUP_REMOVED lines=17> */
.L_x_28711:
        /* <DEDUP_REMOVED lines=13> */
.L_x_28713:
[----:B------:R-:W-:Y:S05]  /*185c0*/  BSYNC.RECONVERGENT B2 ;  /* 0x0000000000027941 */ /* 0x000fea0003800200 */
.L_x_28712:
        /* <DEDUP_REMOVED lines=46> */
.L_x_28710:
[----:B------:R-:W-:Y:S05]  /*188b0*/  BSYNC.RECONVERGENT B1 ;  /* 0x0000000000017941 */ /* 0x000fea0003800200 */
.L_x_28709:
        /* <DEDUP_REMOVED lines=17> */
.L_x_28716:
        /* <DEDUP_REMOVED lines=13> */
.L_x_28718:
[----:B------:R-:W-:Y:S05]  /*18aa0*/  BSYNC.RECONVERGENT B2 ;  /* 0x0000000000027941 */ /* 0x000fea0003800200 */
.L_x_28717:
        /* <DEDUP_REMOVED lines=46> */
.L_x_28715:
[----:B------:R-:W-:Y:S05]  /*18d90*/  BSYNC.RECONVERGENT B1 ;  /* 0x0000000000017941 */ /* 0x000fea0003800200 */
.L_x_28714:
        /* <DEDUP_REMOVED lines=37> */
.L_x_28678:
        /* <DEDUP_REMOVED lines=44> */
.L_x_28719:
[----:B------:R-:W-:Y:S02]  /*192b0*/  IMAD.MOV.U32 R182, RZ, RZ, R136 ;  /* 0x000000ffffb67224 */ /* 0x000fe400078e0088 */
[----:B------:R-:W-:-:S07]  /*192c0*/  VIADD R0, R0, 0x20 ;  /* 0x0000002000007836 */ /* 0x000fce0000000000 */
.L_x_28596:
[----:B------:R-:W-:Y:S05]  /*192d0*/  BSYNC.RECONVERGENT B0 ;  /* 0x0000000000007941 */ /* 0x000fea0003800200 */
.L_x_28595:
        /* <DEDUP_REMOVED lines=36> */
.L_x_28725:
        /* <DEDUP_REMOVED lines=13> */
.L_x_28727:
[----:B------:R-:W-:Y:S05]  /*195f0*/  BSYNC.RECONVERGENT B2 ;  /* 0x0000000000027941 */ /* 0x000fea0003800200 */
.L_x_28726:
        /* <DEDUP_REMOVED lines=45> */
.L_x_28724:
[----:B------:R-:W-:Y:S05]  /*198d0*/  BSYNC.RECONVERGENT B1 ;  /* 0x0000000000017941 */ /* 0x000fea0003800200 */
.L_x_28723:
        /* <DEDUP_REMOVED lines=23> */
.L_x_28730:
        /* <DEDUP_REMOVED lines=13> */
.L_x_28732:
[----:B------:R-:W-:Y:S05]  /*19b20*/  BSYNC.RECONVERGENT B2 ;  /* 0x0000000000027941 */ /* 0x000fea0003800200 */
.L_x_28731:
        /* <DEDUP_REMOVED lines=46> */
.L_x_28729:
[----:B------:R-:W-:Y:S05]  /*19e10*/  BSYNC.RECONVERGENT B1 ;  /* 0x0000000000017941 */ /* 0x000fea0003800200 */
.L_x_28728:
        /* <DEDUP_REMOVED lines=8> */
[----:B------:R-:W-:Y:S02]  /*19ea0*/  ISETP.NE.AND P2, PT, R87, 0x1, PT ;  /* 0x000000015700780c */ /* 0x000fe40003f45270 */
[----:B------:R-:W-:Y:S01]  /*19eb0*/  FSEL R85, R142, RZ, P4 ;  /* 0x000000ff8e557208 */ /* 0x000fe20002000000 */
[----:B------:R-:W-:-:S04]  /*19ec0*/  IMAD.MOV.U32 R142, RZ, RZ, 0x2 ;  /* 0x00000002ff8e7424 */ /* 0x000fc800078e00ff */
        /* <DEDUP_REMOVED lines=12> */
.L_x_28735:
        /* <DEDUP_REMOVED lines=13> */
.L_x_28737:
[----:B------:R-:W-:Y:S05]  /*1a060*/  BSYNC.RECONVERGENT B2 ;  /* 0x0000000000027941 */ /* 0x000fea0003800200 */
.L_x_28736:
        /* <DEDUP_REMOVED lines=46> */
.L_x_28734:
[----:B------:R-:W-:Y:S05]  /*1a350*/  BSYNC.RECONVERGENT B1 ;  /* 0x0000000000017941 */ /* 0x000fea0003800200 */
.L_x_28733:
        /* <DEDUP_REMOVED lines=20> */
.L_x_28740:
        /* <DEDUP_REMOVED lines=13> */
.L_x_28742:
[----:B------:R-:W-:Y:S05]  /*1a570*/  BSYNC.RECONVERGENT B2 ;  /* 0x0000000000027941 */ /* 0x000fea0003800200 */
.L_x_28741:
        /* <DEDUP_REMOVED lines=46> */
.L_x_28739:
[----:B------:R-:W-:Y:S05]  /*1a860*/  BSYNC.RECONVERGENT B1 ;  /* 0x0000000000017941 */ /* 0x000fea0003800200 */
.L_x_28738:
        /* <DEDUP_REMOVED lines=23> */
.L_x_28745:
        /* <DEDUP_REMOVED lines=13> */
.L_x_28747:
[----:B------:R-:W-:Y:S05]  /*1aab0*/  BSYNC.RECONVERGENT B2 ;  /* 0x0000000000027941 */ /* 0x000fea0003800200 */
.L_x_28746:
        /* <DEDUP_REMOVED lines=46> */
.L_x_28744:
[----:B------:R-:W-:Y:S05]  /*1ada0*/  BSYNC.RECONVERGENT B1 ;  /* 0x0000000000017941 */ /* 0x000fea0003800200 */
.L_x_28743:
        /* <DEDUP_REMOVED lines=20> */
.L_x_28750:
        /* <DEDUP_REMOVED lines=13> */
.L_x_28752:
[----:B------:R-:W-:Y:S05]  /*1afc0*/  BSYNC.RECONVERGENT B2 ;  /* 0x0000000000027941 */ /* 0x000fea0003800200 */
.L_x_28751:
        /* <DEDUP_REMOVED lines=46> */
.L_x_28749:
[----:B------:R-:W-:Y:S05]  /*1b2b0*/  BSYNC.RECONVERGENT B1 ;  /* 0x0000000000017941 */ /* 0x000fea0003800200 */
.L_x_28748:
        /* <DEDUP_REMOVED lines=23> */
.L_x_28755:
        /* <DEDUP_REMOVED lines=13> */
.L_x_28757:
[----:B------:R-:W-:Y:S05]  /*1b500*/  BSYNC.RECONVERGENT B2 ;  /* 0x0000000000027941 */ /* 0x000fea0003800200 */
.L_x_28756:
        /* <DEDUP_REMOVED lines=46> */
.L_x_28754:
[----:B------:R-:W-:Y:S05]  /*1b7f0*/  BSYNC.RECONVERGENT B1 ;  /* 0x0000000000017941 */ /* 0x000fea0003800200 */
.L_x_28753:
        /* <DEDUP_REMOVED lines=20> */
.L_x_28760:
        /* <DEDUP_REMOVED lines=13> */
.L_x_28762:
[----:B------:R-:W-:Y:S05]  /*1ba10*/  BSYNC.RECONVERGENT B2 ;  /* 0x0000000000027941 */ /* 0x000fea0003800200 */
.L_x_28761:
        /* <DEDUP_REMOVED lines=46> */
.L_x_28759:
[----:B------:R-:W-:Y:S05]  /*1bd00*/  BSYNC.RECONVERGENT B1 ;  /* 0x0000000000017941 */ /* 0x000fea0003800200 */
.L_x_28758:
        /* <DEDUP_REMOVED lines=23> */
.L_x_28765:
        /* <DEDUP_REMOVED lines=13> */
.L_x_28767:
[----:B------:R-:W-:Y:S05]  /*1bf50*/  BSYNC.RECONVERGENT B2 ;  /* 0x0000000000027941 */ /* 0x000fea0003800200 */
.L_x_28766:
        /* <DEDUP_REMOVED lines=46> */
.L_x_28764:
[----:B------:R-:W-:Y:S05]  /*1c240*/  BSYNC.RECONVERGENT B1 ;  /* 0x0000000000017941 */ /* 0x000fea0003800200 */
.L_x_28763:
        /* <DEDUP_REMOVED lines=18> */
.L_x_28770:
        /* <DEDUP_REMOVED lines=13> */
.L_x_28772:
[----:B------:R-:W-:Y:S05]  /*1c440*/  BSYNC.RECONVERGENT B2 ;  /* 0x0000000000027941 */ /* 0x000fea0003800200 */
.L_x_28771:
        /* <DEDUP_REMOVED lines=46> */
.L_x_28769:
[----:B------:R-:W-:Y:S05]  /*1c730*/  BSYNC.RECONVERGENT B1 ;  /* 0x0000000000017941 */ /* 0x000fea0003800200 */
.L_x_28768:
        /* <DEDUP_REMOVED lines=23> */
.L_x_28775:
        /* <DEDUP_REMOVED lines=13> */
.L_x_28777:
[----:B------:R-:W-:Y:S05]  /*1c980*/  BSYNC.RECONVERGENT B2 ;  /* 0x0000000000027941 */ /* 0x000fea0003800200 */
.L_x_28776:
        /* <DEDUP_REMOVED lines=46> */
.L_x_28774:
[----:B------:R-:W-:Y:S05]  /*1cc70*/  BSYNC.RECONVERGENT B1 ;  /* 0x0000000000017941 */ /* 0x000fea0003800200 */
.L_x_28773:
        /* <DEDUP_REMOVED lines=18> */
.L_x_28780:
        /* <DEDUP_REMOVED lines=13> */
.L_x_28782:
[----:B------:R-:W-:Y:S05]  /*1ce70*/  BSYNC.RECONVERGENT B2 ;  /* 0x0000000000027941 */ /* 0x000fea0003800200 */
.L_x_28781:
        /* <DEDUP_REMOVED lines=46> */
.L_x_28779:
[----:B------:R-:W-:Y:S05]  /*1d160*/  BSYNC.RECONVERGENT B1 ;  /* 0x0000000000017941 */ /* 0x000fea0003800200 */
.L_x_28778:
        /* <DEDUP_REMOVED lines=23> */
.L_x_28785:
        /* <DEDUP_REMOVED lines=13> */
.L_x_28787:
[----:B------:R-:W-:Y:S05]  /*1d3b0*/  BSYNC.RECONVERGENT B2 ;  /* 0x0000000000027941 */ /* 0x000fea0003800200 */
.L_x_28786:
        /* <DEDUP_REMOVED lines=46> */
.L_x_28784:
[----:B------:R-:W-:Y:S05]  /*1d6a0*/  BSYNC.RECONVERGENT B1 ;  /* 0x0000000000017941 */ /* 0x000fea0003800200 */
.L_x_28783:
        /* <DEDUP_REMOVED lines=18> */
.L_x_28790:
        /* <DEDUP_REMOVED lines=13> */
.L_x_28792:
[----:B------:R-:W-:Y:S05]  /*1d8a0*/  BSYNC.RECONVERGENT B2 ;  /* 0x0000000000027941 */ /* 0x000fea0003800200 */
.L_x_28791:
        /* <DEDUP_REMOVED lines=46> */
.L_x_28789:
[----:B------:R-:W-:Y:S05]  /*1db90*/  BSYNC.RECONVERGENT B1 ;  /* 0x0000000000017941 */ /* 0x000fea0003800200 */
.L_x_28788:
        /* <DEDUP_REMOVED lines=23> */
.L_x_28795:
        /* <DEDUP_REMOVED lines=13> */
.L_x_28797:
[----:B------:R-:W-:Y:S05]  /*1dde0*/  BSYNC.RECONVERGENT B2 ;  /* 0x0000000000027941 */ /* 0x000fea0003800200 */
.L_x_28796:
        /* <DEDUP_REMOVED lines=46> */
.L_x_28794:
[----:B------:R-:W-:Y:S05]  /*1e0d0*/  BSYNC.RECONVERGENT B1 ;  /* 0x0000000000017941 */ /* 0x000fea0003800200 */
.L_x_28793:
        /* <DEDUP_REMOVED lines=18> */
.L_x_28800:
        /* <DEDUP_REMOVED lines=15> */
.L_x_28802:
[----:B------:R-:W-:Y:S05]  /*1e2f0*/  BSYNC.RECONVERGENT B2 ;  /* 0x0000000000027941 */ /* 0x000fea0003800200 */
.L_x_28801:
        /* <DEDUP_REMOVED lines=46> */
.L_x_28799:
[----:B------:R-:W-:Y:S05]  /*1e5e0*/  BSYNC.RECONVERGENT B1 ;  /* 0x0000000000017941 */ /* 0x000fea0003800200 */
.L_x_28798:
        /* <DEDUP_REMOVED lines=11> */
.L_x_28722:
        /* <DEDUP_REMOVED lines=16> */
.L_x_28806:
        /* <DEDUP_REMOVED lines=13> */
.L_x_28808:
[----:B------:R-:W-:Y:S05]  /*1e870*/  BSYNC.RECONVERGENT B2 ;  /* 0x0000000000027941 */ /* 0x000fea0003800200 */
.L_x_28807:
        /* <DEDUP_REMOVED lines=45> */
.L_x_28805:
[----:B------:R-:W-:Y:S05]  /*1eb50*/  BSYNC.RECONVERGENT B1 ;  /* 0x0000000000017941 */ /* 0x000fea0003800200 */
.L_x_28804:
        /* <DEDUP_REMOVED lines=21> */
.L_x_28811:
        /* <DEDUP_REMOVED lines=13> */
.L_x_28813:
[----:B------:R-:W-:Y:S05]  /*1ed80*/  BSYNC.RECONVERGENT B2 ;  /* 0x0000000000027941 */ /* 0x000fea0003800200 */
.L_x_28812:
        /* <DEDUP_REMOVED lines=46> */
.L_x_28810:
[----:B------:R-:W-:Y:S05]  /*1f070*/  BSYNC.RECONVERGENT B1 ;  /* 0x0000000000017941 */ /* 0x000fea0003800200 */
.L_x_28809:
        /* <DEDUP_REMOVED lines=19> */
.L_x_28816:
        /* <DEDUP_REMOVED lines=13> */
.L_x_28818:
[----:B------:R-:W-:Y:S05]  /*1f280*/  BSYNC.RECONVERGENT B2 ;  /* 0x0000000000027941 */ /* 0x000fea0003800200 */
.L_x_28817:
        /* <DEDUP_REMOVED lines=46> */
.L_x_28815:
[----:B------:R-:W-:Y:S05]  /*1f570*/  BSYNC.RECONVERGENT B1 ;  /* 0x0000000000017941 */ /* 0x000fea0003800200 */
.L_x_28814:
        /* <DEDUP_REMOVED lines=19> */
.L_x_28821:
        /* <DEDUP_REMOVED lines=13> */
.L_x_28823:
[----:B------:R-:W-:Y:S05]  /*1f780*/  BSYNC.RECONVERGENT B2 ;  /* 0x0000000000027941 */ /* 0x000fea0003800200 */
.L_x_28822:
        /* <DEDUP_REMOVED lines=46> */
.L_x_28820:
[----:B------:R-:W-:Y:S05]  /*1fa70*/  BSYNC.RECONVERGENT B1 ;  /* 0x0000000000017941 */ /* 0x000fea0003800200 */
.L_x_28819:
        /* <DEDUP_REMOVED lines=19> */
.L_x_28826:
        /* <DEDUP_REMOVED lines=13> */
.L_x_28828:
[----:B------:R-:W-:Y:S05]  /*1fc80*/  BSYNC.RECONVERGENT B2 ;  /* 0x0000000000027941 */ /* 0x000fea0003800200 */
.L_x_28827:
        /* <DEDUP_REMOVED lines=46> */
.L_x_28825:
[----:B------:R-:W-:Y:S05]  /*1ff70*/  BSYNC.RECONVERGENT B1 ;  /* 0x0000000000017941 */ /* 0x000fea0003800200 */
.L_x_28824:
        /* <DEDUP_REMOVED lines=17> */
.L_x_28831:
        /* <DEDUP_REMOVED lines=13> */
.L_x_28833:
[----:B------:R-:W-:Y:S05]  /*20160*/  BSYNC.RECONVERGENT B2 ;  /* 0x0000000000027941 */ /* 0x000fea0003800200 */
.L_x_28832:
        /* <DEDUP_REMOVED lines=46> */
.L_x_28830:
[----:B------:R-:W-:Y:S05]  /*20450*/  BSYNC.RECONVERGENT B1 ;  /* 0x0000000000017941 */ /* 0x000fea0003800200 */
.L_x_28829:
        /* <DEDUP_REMOVED lines=17> */
.L_x_28836:
        /* <DEDUP_REMOVED lines=13> */
.L_x_28838:
[----:B------:R-:W-:Y:S05]  /*20640*/  BSYNC.RECONVERGENT B2 ;  /* 0x0000000000027941 */ /* 0x000fea0003800200 */
.L_x_28837:
        /* <DEDUP_REMOVED lines=46> */
.L_x_28835:
[----:B------:R-:W-:Y:S05]  /*20930*/  BSYNC.RECONVERGENT B1 ;  /* 0x0000000000017941 */ /* 0x000fea0003800200 */
.L_x_28834:
        /* <DEDUP_REMOVED lines=17> */
.L_x_28841:
        /* <DEDUP_REMOVED lines=13> */
.L_x_28843:
[----:B------:R-:W-:Y:S05]  /*20b20*/  BSYNC.RECONVERGENT B2 ;  /* 0x0000000000027941 */ /* 0x000fea0003800200 */
.L_x_28842:
        /* <DEDUP_REMOVED lines=46> */
.L_x_28840:
[----:B------:R-:W-:Y:S05]  /*20e10*/  BSYNC.RECONVERGENT B1 ;  /* 0x0000000000017941 */ /* 0x000fea0003800200 */
.L_x_28839:
        /* <DEDUP_REMOVED lines=37> */
.L_x_28803:
        /* <DEDUP_REMOVED lines=44> */
.L_x_28844:
[----:B------:R-:W-:Y:S02]  /*21330*/  IMAD.MOV.U32 R182, RZ, RZ, R136 ;  /* 0x000000ffffb67224 */ /* 0x000fe400078e0088 */
[----:B------:R-:W-:-:S07]  /*21340*/  VIADD R0, R0, 0x20 ;  /* 0x0000002000007836 */ /* 0x000fce0000000000 */
.L_x_28721:
[----:B------:R-:W-:Y:S05]  /*21350*/  BSYNC.RECONVERGENT B0 ;  /* 0x0000000000007941 */ /* 0x000fea0003800200 */
.L_x_28720:
        /* <DEDUP_REMOVED lines=36> */
.L_x_28850:
        /* <DEDUP_REMOVED lines=13> */
.L_x_28852:
[----:B------:R-:W-:Y:S05]  /*21670*/  BSYNC.RECONVERGENT B2 ;  /* 0x0000000000027941 */ /* 0x000fea0003800200 */
.L_x_28851:
        /* <DEDUP_REMOVED lines=43> */
[----:B------:R-:W-:Y:S01]  /*21930*/  LOP3.LUT R145, R146, R88, R137, 0x96, !PT ;  /* 0x0000005892917212 */ /* 0x000fe200078e9689 */
[----:B------:R-:W-:-:S07]  /*21940*/  IMAD.MOV.U32 R88, RZ, RZ, R182 ;  /* 0x000000ffff587224 */ /* 0x000fce00078e00b6 */
.L_x_28849:
[----:B------:R-:W-:Y:S05]  /*21950*/  BSYNC.RECONVERGENT B1 ;  /* 0x0000000000017941 */ /* 0x000fea0003800200 */
.L_x_28848:
        /* <DEDUP_REMOVED lines=23> */
.L_x_28855:
        /* <DEDUP_REMOVED lines=13> */
.L_x_28857:
[----:B------:R-:W-:Y:S05]  /*21ba0*/  BSYNC.RECONVERGENT B2 ;  /* 0x0000000000027941 */ /* 0x000fea0003800200 */
.L_x_28856:
        /* <DEDUP_REMOVED lines=46> */
.L_x_28854:
[----:B------:R-:W-:Y:S05]  /*21e90*/  BSYNC.RECONVERGENT B1 ;  /* 0x0000000000017941 */ /* 0x000fea0003800200 */
.L_x_28853:
        /* <DEDUP_REMOVED lines=23> */
.L_x_28860:
        /* <DEDUP_REMOVED lines=13> */
.L_x_28862:
[----:B------:R-:W-:Y:S05]  /*220e0*/  BSYNC.RECONVERGENT B2 ;  /* 0x0000000000027941 */ /* 0x000fea0003800200 */
.L_x_28861:
        /* <DEDUP_REMOVED lines=46> */
.L_x_28859:
[----:B------:R-:W-:Y:S05]  /*223d0*/  BSYNC.RECONVERGENT B1 ;  /* 0x0000000000017941 */ /* 0x000fea0003800200 */
.L_x_28858:
        /* <DEDUP_REMOVED lines=20> */
.L_x_28865:
        /* <DEDUP_REMOVED lines=13> */
.L_x_28867:
[----:B------:R-:W-:Y:S05]  /*225f0*/  BSYNC.RECONVERGENT B2 ;  /* 0x0000000000027941 */ /* 0x000fea0003800200 */
.L_x_28866:
        /* <DEDUP_REMOVED lines=46> */
.L_x_28864:
[----:B------:R-:W-:Y:S05]  /*228e0*/  BSYNC.RECONVERGENT B1 ;  /* 0x0000000000017941 */ /* 0x000fea0003800200 */
.L_x_28863:
[----:B------:R-:W-:Y:S01]  /*228f0*/  I2FP.F32.U32 R90, R90 ;  /* 0x0000005a005a7245 */ /* 0x000fe20000201000 */
[----:B------:R-:W-:Y:S01]  /*22900*/  HADD2.F32 R142, -RZ, R152.H1_H1 ;  /* 0x30000098ff8e7230 */ /* 0x000fe20000004100 */
[----:B------:R-:W-:Y:S03]  /*22910*/  BSSY.RECONVERGENT B1, `(.L_x_28868) ;  /* 0x0000051000017945 */ /* 0x000fe60003800200 */
[----:B------:R-:W-:Y:S01]  /*22920*/  FFMA.FTZ R89, R90, R139, 1.1641532182693481445e-10 ;  /* 0x2f0000005a597423 */ /* 0x000fe2000001008b */
[----:B------:R-:W-:Y:S01]  /*22930*/  FMUL.FTZ R142, R142, R137 ;  /* 0x000000898e8e7220 */ /* 0x000fe20000410000 */
[----:B------:R-:W-:-:S03]  /*22940*/  FSEL R90, R120, RZ, P4 ;  /* 0x000000ff785a7208 */ /* 0x000fc60002000000 */
        /* <DEDUP_REMOVED lines=17> */
.L_x_28870:
        /* <DEDUP_REMOVED lines=13> */
.L_x_28872:
[----:B------:R-:W-:Y:S05]  /*22b30*/  BSYNC.RECONVERGENT B2 ;  /* 0x0000000000027941 */ /* 0x000fea0003800200 */
.L_x_28871:
        /* <DEDUP_REMOVED lines=46> */
.L_x_28869:
[----:B------:R-:W-:Y:S05]  /*22e20*/  BSYNC.RECONVERGENT B1 ;  /* 0x0000000000017941 */ /* 0x000fea0003800200 */
.L_x_28868:
        /* <DEDUP_REMOVED lines=20> */
.L_x_28875:
        /* <DEDUP_REMOVED lines=13> */
.L_x_28877:
[----:B------:R-:W-:Y:S05]  /*23040*/  BSYNC.RECONVERGENT B2 ;  /* 0x0000000000027941 */ /* 0x000fea0003800200 */
.L_x_28876:
        /* <DEDUP_REMOVED lines=46> */
.L_x_28874:
[----:B------:R-:W-:Y:S05]  /*23330*/  BSYNC.RECONVERGENT B1 ;  /* 0x0000000000017941 */ /* 0x000fea0003800200 */
.L_x_28873:
        /* <DEDUP_REMOVED lines=23> */
.L_x_28880:
        /* <DEDUP_REMOVED lines=13> */
.L_x_28882:
[----:B------:R-:W-:Y:S05]  /*23580*/  BSYNC.RECONVERGENT B2 ;  /* 0x0000000000027941 */ /* 0x000fea0003800200 */
.L_x_28881:
        /* <DEDUP_REMOVED lines=46> */
.L_x_28879:
[----:B------:R-:W-:Y:S05]  /*23870*/  BSYNC.RECONVERGENT B1 ;  /* 0x0000000000017941 */ /* 0x000fea0003800200 */
.L_x_28878:
        /* <DEDUP_REMOVED lines=20> */
.L_x_28885:
        /* <DEDUP_REMOVED lines=13> */
.L_x_28887:
[----:B------:R-:W-:Y:S05]  /*23a90*/  BSYNC.RECONVERGENT B2 ;  /* 0x0000000000027941 */ /* 0x000fea0003800200 */
.L_x_28886:
        /* <DEDUP_REMOVED lines=46> */
.L_x_28884:
[----:B------:R-:W-:Y:S05]  /*23d80*/  BSYNC.RECONVERGENT B1 ;  /* 0x0000000000017941 */ /* 0x000fea0003800200 */
.L_x_28883:
[----:B------:R-:W-:Y:S01]  /*23d90*/  I2FP.F32.U32 R120, R120 ;  /* 0x0000007800787245 */ /* 0x000fe20000201000 */
[----:B------:R-:W-:Y:S01]  /*23da0*/  HADD2.F32 R176, -RZ, R153.H1_H1 ;  /* 0x30000099ffb07230 */ /* 0x000fe20000004100 */
        /* <DEDUP_REMOVED lines=21> */
.L_x_28890:
        /* <DEDUP_REMOVED lines=13> */
.L_x_28892:
[----:B------:R-:W-:Y:S05]  /*23fd0*/  BSYNC.RECONVERGENT B2 ;  /* 0x0000000000027941 */ /* 0x000fea0003800200 */
.L_x_28891:
        /* <DEDUP_REMOVED lines=46> */
.L_x_28889:
[----:B------:R-:W-:Y:S05]  /*242c0*/  BSYNC.RECONVERGENT B1 ;  /* 0x0000000000017941 */ /* 0x000fea0003800200 */
.L_x_28888:
        /* <DEDUP_REMOVED lines=18> */
.L_x_28895:
        /* <DEDUP_REMOVED lines=13> */
.L_x_28897:
[----:B------:R-:W-:Y:S05]  /*244c0*/  BSYNC.RECONVERGENT B2 ;  /* 0x0000000000027941 */ /* 0x000fea0003800200 */
.L_x_28896:
        /* <DEDUP_REMOVED lines=46> */
.L_x_28894:
[----:B------:R-:W-:Y:S05]  /*247b0*/  BSYNC.RECONVERGENT B1 ;  /* 0x0000000000017941 */ /* 0x000fea0003800200 */
.L_x_28893:
[----:B------:R-:W-:Y:S01]  /*247c0*/  I2FP.F32.U32 R120, R120 ;  /* 0x0000007800787245 */ /* 0x000fe20000201000 */
[----:B------:R-:W-:Y:S01]  /*247d0*/  HADD2.F32 R178, -RZ, R154.H0_H0 ;  /* 0x2000009affb27230 */ /* 0x000fe20000004100 */
[----:B------:R-:W-:Y:S03]  /*247e0*/  BSSY.RECONVERGENT B1, `(.L_x_28898) ;  /* 0x0000051000017945 */ /* 0x000fe60003800200 */
[----:B------:R-:W-:Y:S01]  /*247f0*/  FFMA.FTZ R121, R120, R139, 1.1641532182693481445e-10 ;  /* 0x2f00000078797423 */ /* 0x000fe2000001008b */
[----:B------:R-:W-:Y:S01]  /*24800*/  FMUL.FTZ R120, R178, R137 ;  /* 0x00000089b2787220 */ /* 0x000fe20000410000 */
[----:B------:R-:W-:-:S03]  /*24810*/  IMAD.MOV.U32 R178, RZ, RZ, 0x2 ;  /* 0x00000002ffb27424 */ /* 0x000fc600078e00ff */
        /* <DEDUP_REMOVED lines=17> */
.L_x_28900:
        /* <DEDUP_REMOVED lines=13> */
.L_x_28902:
[----:B------:R-:W-:Y:S05]  /*24a00*/  BSYNC.RECONVERGENT B2 ;  /* 0x0000000000027941 */ /* 0x000fea0003800200 */
.L_x_28901:
        /* <DEDUP_REMOVED lines=46> */
.L_x_28899:
[----:B------:R-:W-:Y:S05]  /*24cf0*/  BSYNC.RECONVERGENT B1 ;  /* 0x0000000000017941 */ /* 0x000fea0003800200 */
.L_x_28898:
[----:B------:R-:W-:Y:S01]  /*24d00*/  ISETP.NE.AND P4, PT, R178, 0x1, PT ;  /* 0x00000001b200780c */ /* 0x000fe20003f85270 */
[----:B------:R-:W-:Y:S01]  /*24d10*/  HADD2.F32 R122, -RZ, R122.H1_H1 ;  /* 0x3000007aff7a7230 */ /* 0x000fe20000004100 */
        /* <DEDUP_REMOVED lines=16> */
.L_x_28905:
        /* <DEDUP_REMOVED lines=13> */
.L_x_28907:
[----:B------:R-:W-:Y:S05]  /*24ef0*/  BSYNC.RECONVERGENT B2 ;  /* 0x0000000000027941 */ /* 0x000fea0003800200 */
.L_x_28906:
        /* <DEDUP_REMOVED lines=46> */
.L_x_28904:
[----:B------:R-:W-:Y:S05]  /*251e0*/  BSYNC.RECONVERGENT B1 ;  /* 0x0000000000017941 */ /* 0x000fea0003800200 */
.L_x_28903:
[----:B------:R-:W-:Y:S01]  /*251f0*/  I2FP.F32.U32 R122, R142 ;  /* 0x0000008e007a7245 */ /* 0x000fe20000201000 */
[----:B------:R-:W-:Y:S01]  /*25200*/  HADD2.F32 R142, -RZ, R154.H1_H1 ;  /* 0x3000009aff8e7230 */ /* 0x000fe20000004100 */
[----:B------:R-:W-:Y:S03]  /*25210*/  BSSY.RECONVERGENT B1, `(.L_x_28908) ;  /* 0x0000051000017945 */ /* 0x000fe60003800200 */
[----:B------:R-:W-:Y:S01]  /*25220*/  FFMA.FTZ R121, R122, R139, 1.1641532182693481445e-10 ;  /* 0x2f0000007a797423 */ /* 0x000fe2000001008b */
[----:B------:R-:W-:Y:S01]  /*25230*/  FMUL.FTZ R142, R142, R137 ;  /* 0x000000898e8e7220 */ /* 0x000fe20000410000 */
[----:B------:R-:W-:Y:S01]  /*25240*/  FSEL R122, R180, RZ, P3 ;  /* 0x000000ffb47a7208 */ /* 0x000fe20001800000 */
[----:B------:R-:W-:Y:S02]  /*25250*/  HFMA2 R180, -RZ, RZ, 0, 1.1920928955078125e-07 ;  /* 0x00000002ffb47431 */ /* 0x000fe400000001ff */
        /* <DEDUP_REMOVED lines=16> */
.L_x_28910:
        /* <DEDUP_REMOVED lines=13> */
.L_x_28912:
[----:B------:R-:W-:Y:S05]  /*25430*/  BSYNC.RECONVERGENT B2 ;  /* 0x0000000000027941 */ /* 0x000fea0003800200 */
.L_x_28911:
        /* <DEDUP_REMOVED lines=46> */
.L_x_28909:
[----:B------:R-:W-:Y:S05]  /*25720*/  BSYNC.RECONVERGENT B1 ;  /* 0x0000000000017941 */ /* 0x000fea0003800200 */
.L_x_28908:
        /* <DEDUP_REMOVED lines=18> */
.L_x_28915:
        /* <DEDUP_REMOVED lines=13> */
.L_x_28917:
[----:B------:R-:W-:Y:S05]  /*25920*/  BSYNC.RECONVERGENT B2 ;  /* 0x0000000000027941 */ /* 0x000fea0003800200 */
.L_x_28916:
        /* <DEDUP_REMOVED lines=46> */
.L_x_28914:
[----:B------:R-:W-:Y:S05]  /*25c10*/  BSYNC.RECONVERGENT B1 ;  /* 0x0000000000017941 */ /* 0x000fea0003800200 */
.L_x_28913:
[----:B------:R-:W-:Y:S01]  /*25c20*/  I2FP.F32.U32 R122, R122 ;  /* 0x0000007a007a7245 */ /* 0x000fe20000201000 */
[----:B------:R-:W-:Y:S01]  /*25c30*/  HADD2.F32 R180, -RZ, R155.H0_H0 ;  /* 0x2000009bffb47230 */ /* 0x000fe20000004100 */
        /* <DEDUP_REMOVED lines=21> */
.L_x_28920:
        /* <DEDUP_REMOVED lines=13> */
.L_x_28922:
[----:B------:R-:W-:Y:S05]  /*25e60*/  BSYNC.RECONVERGENT B2 ;  /* 0x0000000000027941 */ /* 0x000fea0003800200 */
.L_x_28921:
        /* <DEDUP_REMOVED lines=46> */
.L_x_28919:
[----:B------:R-:W-:Y:S05]  /*26150*/  BSYNC.RECONVERGENT B1 ;  /* 0x0000000000017941 */ /* 0x000fea0003800200 */
.L_x_28918:
        /* <DEDUP_REMOVED lines=18> */
.L_x_28925:
        /* <DEDUP_REMOVED lines=15> */
.L_x_28927:
[----:B------:R-:W-:Y:S05]  /*26370*/  BSYNC.RECONVERGENT B2 ;  /* 0x0000000000027941 */ /* 0x000fea0003800200 */
.L_x_28926:
        /* <DEDUP_REMOVED lines=46> */
.L_x_28924:
[----:B------:R-:W-:Y:S05]  /*26660*/  BSYNC.RECONVERGENT B1 ;  /* 0x0000000000017941 */ /* 0x000fea0003800200 */
.L_x_28923:
        /* <DEDUP_REMOVED lines=11> */
.L_x_28847:
        /* <DEDUP_REMOVED lines=16> */
.L_x_28931:
        /* <DEDUP_REMOVED lines=13> */
.L_x_28933:
[----:B------:R-:W-:Y:S05]  /*268f0*/  BSYNC.RECONVERGENT B2 ;  /* 0x0000000000027941 */ /* 0x000fea0003800200 */
.L_x_28932:
        /* <DEDUP_REMOVED lines=45> */
.L_x_28930:
[----:B------:R-:W-:Y:S05]  /*26bd0*/  BSYNC.RECONVERGENT B1 ;  /* 0x0000000000017941 */ /* 0x000fea0003800200 */
.L_x_28929:
        /* <DEDUP_REMOVED lines=21> */
.L_x_28936:
        /* <DEDUP_REMOVED lines=13> */
.L_x_28938:
[----:B------:R-:W-:Y:S05]  /*26e00*/  BSYNC.RECONVERGENT B2 ;  /* 0x0000000000027941 */ /* 0x000fea0003800200 */
.L_x_28937:
        /* <DEDUP_REMOVED lines=46> */
.L_x_28935:
[----:B------:R-:W-:Y:S05]  /*270f0*/  BSYNC.RECONVERGENT B1 ;  /* 0x0000000000017941 */ /* 0x000fea0003800200 */
.L_x_28934:
        /* <DEDUP_REMOVED lines=19> */
.L_x_28941:
        /* <DEDUP_REMOVED lines=13> */
.L_x_28943:
[----:B------:R-:W-:Y:S05]  /*27300*/  BSYNC.RECONVERGENT B2 ;  /* 0x0000000000027941 */ /* 0x000fea0003800200 */
.L_x_28942:
        /* <DEDUP_REMOVED lines=46> */
.L_x_28940:
[----:B------:R-:W-:Y:S05]  /*275f0*/  BSYNC.RECONVERGENT B1 ;  /* 0x0000000000017941 */ /* 0x000fea0003800200 */
.L_x_28939:
        /* <DEDUP_REMOVED lines=19> */
.L_x_28946:
        /* <DEDUP_REMOVED lines=13> */
.L_x_28948:
[----:B------:R-:W-:Y:S05]  /*27800*/  BSYNC.RECONVERGENT B2 ;  /* 0x0000000000027941 */ /* 0x000fea0003800200 */
.L_x_28947:
        /* <DEDUP_REMOVED lines=46> */
.L_x_28945:
[----:B------:R-:W-:Y:S05]  /*27af0*/  BSYNC.RECONVERGENT B1 ;  /* 0x0000000000017941 */ /* 0x000fea0003800200 */
.L_x_28944:
        /* <DEDUP_REMOVED lines=19> */
.L_x_28951:
        /* <DEDUP_REMOVED lines=13> */
.L_x_28953:
[----:B------:R-:W-:Y:S05]  /*27d00*/  BSYNC.RECONVERGENT B2 ;  /* 0x0000000000027941 */ /* 0x000fea0003800200 */
.L_x_28952:
        /* <DEDUP_REMOVED lines=46> */
.L_x_28950:
[----:B------:R-:W-:Y:S05]  /*27ff0*/  BSYNC.RECONVERGENT B1 ;  /* 0x0000000000017941 */ /* 0x000fea0003800200 */
.L_x_28949:
        /* <DEDUP_REMOVED lines=17> */
.L_x_28956:
        /* <DEDUP_REMOVED lines=13> */
.L_x_28958:
[----:B------:R-:W-:Y:S05]  /*281e0*/  BSYNC.RECONVERGENT B2 ;  /* 0x0000000000027941 */ /* 0x000fea0003800200 */
.L_x_28957:
        /* <DEDUP_REMOVED lines=46> */
.L_x_28955:
[----:B------:R-:W-:Y:S05]  /*284d0*/  BSYNC.RECONVERGENT B1 ;  /* 0x0000000000017941 */ /* 0x000fea0003800200 */
.L_x_28954:
        /* <DEDUP_REMOVED lines=17> */
.L_x_28961:
        /* <DEDUP_REMOVED lines=13> */
.L_x_28963:
[----:B------:R-:W-:Y:S05]  /*286c0*/  BSYNC.RECONVERGENT B2 ;  /* 0x0000000000027941 */ /* 0x000fea0003800200 */
.L_x_28962:
        /* <DEDUP_REMOVED lines=46> */
.L_x_28960:
[----:B------:R-:W-:Y:S05]  /*289b0*/  BSYNC.RECONVERGENT B1 ;  /* 0x0000000000017941 */ /* 0x000fea0003800200 */
.L_x_28959:
        /* <DEDUP_REMOVED lines=17> */
.L_x_28966:
        /* <DEDUP_REMOVED lines=13> */
.L_x_28968:
[----:B------:R-:W-:Y:S05]  /*28ba0*/  BSYNC.RECONVERGENT B2 ;  /* 0x0000000000027941 */ /* 0x000fea0003800200 */
.L_x_28967:
        /* <DEDUP_REMOVED lines=46> */
.L_x_28965:
[----:B------:R-:W-:Y:S05]  /*28e90*/  BSYNC.RECONVERGENT B1 ;  /* 0x0000000000017941 */ /* 0x000fea0003800200 */
.L_x_28964:
        /* <DEDUP_REMOVED lines=37> */
.L_x_28928:
        /* <DEDUP_REMOVED lines=13> */
[----:B------:R-:W-:-:S02]  /*291c0*/  SEL R190, RZ, 0x1, !P2 ;  /* 0x00000001ffbe7807 */ /* 0x000fc40005000000 */
[----:B------:R-:W-:Y:S01]  /*291d0*/  LOP3.LUT R191, R191, R187, R186, 0xfe, !PT ;  /* 0x000000bbbfbf7212 */ /* 0x000fe200078efeba */
[C---:B0-----:R-:W-:Y:S01]  /*291e0*/  IMAD.WIDE.U32 R186, R0.reuse, 0x20, R138 ;  /* 0x0000002000ba7825 */ /* 0x041fe200078e008a */
[----:B------:R-:W-:Y:S02]  /*291f0*/  SEL R182, RZ, 0x1, !P1 ;  /* 0x00000001ffb67807 */ /* 0x000fe40004800000 */
[----:B------:R-:W-:Y:S02]  /*29200*/  LOP3.LUT R139, R191, R190, RZ, 0xfc, !PT ;  /* 0x000000bebf8b7212 */ /* 0x000fe400078efcff */
[----:B------:R-:W-:Y:S01]  /*29210*/  LOP3.LUT R138, R137, R182, RZ, 0xfc, !PT ;  /* 0x000000b6898a7212 */ /* 0x000fe200078efcff */
[----:B-1----:R-:W-:Y:S01]  /*29220*/  IMAD.WIDE.U32 R188, R0, 0x8, R188 ;  /* 0x0000000800bc7825 */ /* 0x002fe200078e00bc */
[----:B------:R0:W-:Y:S04]  /*29230*/  STG.E.128 desc[UR6][R186.64], R88 ;  /* 0x00000058ba007986 */ /* 0x0001e8000c101d06 */
        /* <DEDUP_REMOVED lines=23> */
.L_x_28969:
[----:B------:R-:W-:Y:S02]  /*293b0*/  IMAD.MOV.U32 R182, RZ, RZ, R136 ;  /* 0x000000ffffb67224 */ /* 0x000fe400078e0088 */
[----:B------:R-:W-:-:S07]  /*293c0*/  VIADD R0, R0, 0x20 ;  /* 0x0000002000007836 */ /* 0x000fce0000000000 */
.L_x_28846:
[----:B------:R-:W-:Y:S05]  /*293d0*/  BSYNC.RECONVERGENT B0 ;  /* 0x0000000000007941 */ /* 0x000fea0003800200 */
.L_x_28845:
        /* <DEDUP_REMOVED lines=36> */
.L_x_28975:
        /* <DEDUP_REMOVED lines=13> */
.L_x_28977:
[----:B------:R-:W-:Y:S05]  /*296f0*/  BSYNC.RECONVERGENT B2 ;  /* 0x0000000000027941 */ /* 0x000fea0003800200 */
.L_x_28976:
        /* <DEDUP_REMOVED lines=45> */
.L_x_28974:
[----:B------:R-:W-:Y:S05]  /*299d0*/  BSYNC.RECONVERGENT B1 ;  /* 0x0000000000017941 */ /* 0x000fea0003800200 */
.L_x_28973:
        /* <DEDUP_REMOVED lines=23> */
.L_x_28980:
        /* <DEDUP_REMOVED lines=13> */
.L_x_28982:
[----:B------:R-:W-:Y:S05]  /*29c20*/  BSYNC.RECONVERGENT B2 ;  /* 0x0000000000027941 */ /* 0x000fea0003800200 */
.L_x_28981:
        /* <DEDUP_REMOVED lines=46> */
.L_x_28979:
[----:B------:R-:W-:Y:S05]  /*29f10*/  BSYNC.RECONVERGENT B1 ;  /* 0x0000000000017941 */ /* 0x000fea0003800200 */
.L_x_28978:
        /* <DEDUP_REMOVED lines=23> */
.L_x_28985:
        /* <DEDUP_REMOVED lines=13> */
.L_x_28987:
[----:B------:R-:W-:Y:S05]  /*2a160*/  BSYNC.RECONVERGENT B2 ;  /* 0x0000000000027941 */ /* 0x000fea0003800200 */
.L_x_28986:
        /* <DEDUP_REMOVED lines=46> */
.L_x_28984:
[----:B------:R-:W-:Y:S05]  /*2a450*/  BSYNC.RECONVERGENT B1 ;  /* 0x0000000000017941 */ /* 0x000fea0003800200 */
.L_x_28983:
        /* <DEDUP_REMOVED lines=20> */
.L_x_28990:
        /* <DEDUP_REMOVED lines=13> */
.L_x_28992:
[----:B------:R-:W-:Y:S05]  /*2a670*/  BSYNC.RECONVERGENT B2 ;  /* 0x0000000000027941 */ /* 0x000fea0003800200 */
.L_x_28991:
        /* <DEDUP_REMOVED lines=46> */
.L_x_28989:
[----:B------:R-:W-:Y:S05]  /*2a960*/  BSYNC.RECONVERGENT B1 ;  /* 0x0000000000017941 */ /* 0x000fea0003800200 */
.L_x_28988:
        /* <DEDUP_REMOVED lines=8> */
[----:B------:R-:W-:Y:S01]  /*2a9f0*/  HFMA2 R142, -RZ, RZ, 0, 1.1920928955078125e-07 ;  /* 0x00000002ff8e7431 */ /* 0x000fe200000001ff */
        /* <DEDUP_REMOVED lines=14> */
.L_x_28995:
        /* <DEDUP_REMOVED lines=13> */
.L_x_28997:
[----:B------:R-:W-:Y:S05]  /*2abb0*/  BSYNC.RECONVERGENT B2 ;  /* 0x0000000000027941 */ /* 0x000fea0003800200 */
.L_x_28996:
        /* <DEDUP_REMOVED lines=45> */
[----:B------:R-:W-:-:S07]  /*2ae90*/  MOV R136, R176 ;  /* 0x000000b000887202 */ /* 0x000fce0000000f00 */
.L_x_28994:
[----:B------:R-:W-:Y:S05]  /*2aea0*/  BSYNC.RECONVERGENT B1 ;  /* 0x0000000000017941 */ /* 0x000fea0003800200 */
.L_x_28993:
        /* <DEDUP_REMOVED lines=20> */
.L_x_29000:
        /* <DEDUP_REMOVED lines=13> */
.L_x_29002:
[----:B------:R-:W-:Y:S05]  /*2b0c0*/  BSYNC.RECONVERGENT B2 ;  /* 0x0000000000027941 */ /* 0x000fea0003800200 */
.L_x_29001:
        /* <DEDUP_REMOVED lines=46> */
.L_x_28999:
[----:B------:R-:W-:Y:S05]  /*2b3b0*/  BSYNC.RECONVERGENT B1 ;  /* 0x0000000000017941 */ /* 0x000fea0003800200 */
.L_x_28998:
        /* <DEDUP_REMOVED lines=23> */
.L_x_29005:
        /* <DEDUP_REMOVED lines=13> */
.L_x_29007:
[----:B------:R-:W-:Y:S05]  /*2b600*/  BSYNC.RECONVERGENT B2 ;  /* 0x0000000000027941 */ /* 0x000fea0003800200 */
.L_x_29006:
        /* <DEDUP_REMOVED lines=46> */
.L_x_29004:
[----:B------:R-:W-:Y:S05]  /*2b8f0*/  BSYNC.RECONVERGENT B1 ;  /* 0x0000000000017941 */ /* 0x000fea0003800200 */
.L_x_29003:
        /* <DEDUP_REMOVED lines=20> */
.L_x_29010:
        /* <DEDUP_REMOVED lines=13> */
.L_x_29012:
[----:B------:R-:W-:Y:S05]  /*2bb10*/  BSYNC.RECONVERGENT B2 ;  /* 0x0000000000027941 */ /* 0x000fea0003800200 */
.L_x_29011:
        /* <DEDUP_REMOVED lines=46> */
.L_x_29009:
[----:B------:R-:W-:Y:S05]  /*2be00*/  BSYNC.RECONVERGENT B1 ;  /* 0x0000000000017941 */ /* 0x000fea0003800200 */
.L_x_29008:
[----:B------:R-:W-:Y:S01]  /*2be10*/  I2FP.F32.U32 R124, R124 ;  /* 0x0000007c007c7245 */ /* 0x000fe20000201000 */
[----:B------:R-:W-:Y:S01]  /*2be20*/  HADD2.F32 R176, -RZ, R153.H1_H1 ;  /* 0x30000099ffb07230 */ /* 0x000fe20000004100 */
        /* <DEDUP_REMOVED lines=21> */
.L_x_29015:
        /* <DEDUP_REMOVED lines=13> */
.L_x_29017:
[----:B------:R-:W-:Y:S05]  /*2c050*/  BSYNC.RECONVERGENT B2 ;  /* 0x0000000000027941 */ /* 0x000fea0003800200 */
.L_x_29016:
        /* <DEDUP_REMOVED lines=46> */
.L_x_29014:
[----:B------:R-:W-:Y:S05]  /*2c340*/  BSYNC.RECONVERGENT B1 ;  /* 0x0000000000017941 */ /* 0x000fea0003800200 */
.L_x_29013:
        /* <DEDUP_REMOVED lines=18> */
.L_x_29020:
        /* <DEDUP_REMOVED lines=13> */
.L_x_29022:
[----:B------:R-:W-:Y:S05]  /*2c540*/  BSYNC.RECONVERGENT B2 ;  /* 0x0000000000027941 */ /* 0x000fea0003800200 */
.L_x_29021:
        /* <DEDUP_REMOVED lines=46> */
.L_x_29019:
[----:B------:R-:W-:Y:S05]  /*2c830*/  BSYNC.RECONVERGENT B1 ;  /* 0x0000000000017941 */ /* 0x000fea0003800200 */
.L_x_29018:
[----:B------:R-:W-:Y:S01]  /*2c840*/  I2FP.F32.U32 R124, R124 ;  /* 0x0000007c007c7245 */ /* 0x000fe20000201000 */
[----:B------:R-:W-:Y:S01]  /*2c850*/  HADD2.F32 R178, -RZ, R154.H0_H0 ;  /* 0x2000009affb27230 */ /* 0x000fe20000004100 */
        /* <DEDUP_REMOVED lines=21> */
.L_x_29025:
        /* <DEDUP_REMOVED lines=13> */
.L_x_29027:
[----:B------:R-:W-:Y:S05]  /*2ca80*/  BSYNC.RECONVERGENT B2 ;  /* 0x0000000000027941 */ /* 0x000fea0003800200 */
.L_x_29026:
        /* <DEDUP_REMOVED lines=46> */
.L_x_29024:
[----:B------:R-:W-:Y:S05]  /*2cd70*/  BSYNC.RECONVERGENT B1 ;  /* 0x0000000000017941 */ /* 0x000fea0003800200 */
.L_x_29023:
[----:B------:R-:W-:Y:S01]  /*2cd80*/  ISETP.NE.AND P4, PT, R178, 0x1, PT ;  /* 0x00000001b200780c */ /* 0x000fe20003f85270 */
[----:B------:R-:W-:Y:S01]  /*2cd90*/  HADD2.F32 R126, -RZ, R126.H1_H1 ;  /* 0x3000007eff7e7230 */ /* 0x000fe20000004100 */
        /* <DEDUP_REMOVED lines=16> */
.L_x_29030:
        /* <DEDUP_REMOVED lines=13> */
.L_x_29032:
[----:B------:R-:W-:Y:S05]  /*2cf70*/  BSYNC.RECONVERGENT B2 ;  /* 0x0000000000027941 */ /* 0x000fea0003800200 */
.L_x_29031:
        /* <DEDUP_REMOVED lines=46> */
.L_x_29029:
[----:B------:R-:W-:Y:S05]  /*2d260*/  BSYNC.RECONVERGENT B1 ;  /* 0x0000000000017941 */ /* 0x000fea0003800200 */
.L_x_29028:
        /* <DEDUP_REMOVED lines=23> */
.L_x_29035:
        /* <DEDUP_REMOVED lines=13> */
.L_x_29037:
[----:B------:R-:W-:Y:S05]  /*2d4b0*/  BSYNC.RECONVERGENT B2 ;  /* 0x0000000000027941 */ /* 0x000fea0003800200 */
.L_x_29036:
        /* <DEDUP_REMOVED lines=46> */
.L_x_29034:
[----:B------:R-:W-:Y:S05]  /*2d7a0*/  BSYNC.RECONVERGENT B1 ;  /* 0x0000000000017941 */ /* 0x000fea0003800200 */
.L_x_29033:
        /* <DEDUP_REMOVED lines=18> */
.L_x_29040:
        /* <DEDUP_REMOVED lines=13> */
.L_x_29042:
[----:B------:R-:W-:Y:S05]  /*2d9a0*/  BSYNC.RECONVERGENT B2 ;  /* 0x0000000000027941 */ /* 0x000fea0003800200 */
.L_x_29041:
        /* <DEDUP_REMOVED lines=46> */
.L_x_29039:
[----:B------:R-:W-:Y:S05]  /*2dc90*/  BSYNC.RECONVERGENT B1 ;  /* 0x0000000000017941 */ /* 0x000fea0003800200 */
.L_x_29038:
[----:B------:R-:W-:Y:S01]  /*2dca0*/  I2FP.F32.U32 R126, R126 ;  /* 0x0000007e007e7245 */ /* 0x000fe20000201000 */
[----:B------:R-:W-:Y:S01]  /*2dcb0*/  HADD2.F32 R180, -RZ, R155.H0_H0 ;  /* 0x2000009bffb47230 */ /* 0x000fe20000004100 */
        /* <DEDUP_REMOVED lines=21> */
.L_x_29045:
        /* <DEDUP_REMOVED lines=13> */
.L_x_29047:
[----:B------:R-:W-:Y:S05]  /*2dee0*/  BSYNC.RECONVERGENT B2 ;  /* 0x0000000000027941 */ /* 0x000fea0003800200 */
.L_x_29046:
        /* <DEDUP_REMOVED lines=46> */
.L_x_29044:
[----:B------:R-:W-:Y:S05]  /*2e1d0*/  BSYNC.RECONVERGENT B1 ;  /* 0x0000000000017941 */ /* 0x000fea0003800200 */
.L_x_29043:
        /* <DEDUP_REMOVED lines=18> */
.L_x_29050:
        /* <DEDUP_REMOVED lines=15> */
.L_x_29052:
[----:B------:R-:W-:Y:S05]  /*2e3f0*/  BSYNC.RECONVERGENT B2 ;  /* 0x0000000000027941 */ /* 0x000fea0003800200 */
.L_x_29051:
        /* <DEDUP_REMOVED lines=46> */
.L_x_29049:
[----:B------:R-:W-:Y:S05]  /*2e6e0*/  BSYNC.RECONVERGENT B1 ;  /* 0x0000000000017941 */ /* 0x000fea0003800200 */
.L_x_29048:
        /* <DEDUP_REMOVED lines=11> */
.L_x_28972:
        /* <DEDUP_REMOVED lines=16> */
.L_x_29056:
        /* <DEDUP_REMOVED lines=13> */
.L_x_29058:
[----:B------:R-:W-:Y:S05]  /*2e970*/  BSYNC.RECONVERGENT B2 ;  /* 0x0000000000027941 */ /* 0x000fea0003800200 */
.L_x_29057:
        /* <DEDUP_REMOVED lines=45> */
.L_x_29055:
[----:B------:R-:W-:Y:S05]  /*2ec50*/  BSYNC.RECONVERGENT B1 ;  /* 0x0000000000017941 */ /* 0x000fea0003800200 */
.L_x_29054:
        /* <DEDUP_REMOVED lines=8> */
[----:B-----5:R-:W-:Y:S01]  /*2ece0*/  HADD2.F32 R93, -RZ, R124.H0_H0 ;  /* 0x2000007cff5d7230 */ /* 0x020fe20000004100 */
[----:B------:R-:W-:-:S03]  /*2ecf0*/  MOV R95, R140 ;  /* 0x0000008c005f7202 */ /* 0x000fc60000000f00 */
        /* <DEDUP_REMOVED lines=11> */
.L_x_29061:
        /* <DEDUP_REMOVED lines=13> */
.L_x_29063:
[----:B------:R-:W-:Y:S05]  /*2ee80*/  BSYNC.RECONVERGENT B2 ;  /* 0x0000000000027941 */ /* 0x000fea0003800200 */
.L_x_29062:
        /* <DEDUP_REMOVED lines=40> */
[----:B------:R-:W-:Y:S02]  /*2f110*/  HFMA2 R139, -RZ, RZ, 0, 0 ;  /* 0x00000000ff8b7431 */ /* 0x000fe400000001ff */
[----:B------:R-:W-:Y:S01]  /*2f120*/  IMAD.WIDE.U32 R186, R186, -0x2daee0ad, RZ ;  /* 0xd2511f53baba7825 */ /* 0x000fe200078e00ff */
[----:B------:R-:W-:-:S03]  /*2f130*/  LOP3.LUT R144, R147, R138, R189, 0x96, !PT ;  /* 0x0000008a93907212 */ /* 0x000fc600078e96bd */
[----:B------:R-:W-:Y:S01]  /*2f140*/  IMAD.MOV.U32 R140, RZ, RZ, R188 ;  /* 0x000000ffff8c7224 */ /* 0x000fe200078e00bc */
[----:B------:R-:W-:Y:S01]  /*2f150*/  LOP3.LUT R145, R146, R94, R187, 0x96, !PT ;  /* 0x0000005e92917212 */ /* 0x000fe200078e96bb */
[----:B------:R-:W-:-:S07]  /*2f160*/  IMAD.MOV.U32 R136, RZ, RZ, R186 ;  /* 0x000000ffff887224 */ /* 0x000fce00078e00ba */
.L_x_29060:
[----:B------:R-:W-:Y:S05]  /*2f170*/  BSYNC.RECONVERGENT B1 ;  /* 0x0000000000017941 */ /* 0x000fea0003800200 */
.L_x_29059:
        /* <DEDUP_REMOVED lines=19> */
.L_x_29066:
        /* <DEDUP_REMOVED lines=13> */
.L_x_29068:
[----:B------:R-:W-:Y:S05]  /*2f380*/  BSYNC.RECONVERGENT B2 ;  /* 0x0000000000027941 */ /* 0x000fea0003800200 */
.L_x_29067:
        /* <DEDUP_REMOVED lines=46> */
.L_x_29065:
[----:B------:R-:W-:Y:S05]  /*2f670*/  BSYNC.RECONVERGENT B1 ;  /* 0x0000000000017941 */ /* 0x000fea0003800200 */
.L_x_29064:
        /* <DEDUP_REMOVED lines=19> */
.L_x_29071:
        /* <DEDUP_REMOVED lines=13> */
.L_x_29073:
[----:B------:R-:W-:Y:S05]  /*2f880*/  BSYNC.RECONVERGENT B2 ;  /* 0x0000000000027941 */ /* 0x000fea0003800200 */
.L_x_29072:
        /* <DEDUP_REMOVED lines=46> */
.L_x_29070:
[----:B------:R-:W-:Y:S05]  /*2fb70*/  BSYNC.RECONVERGENT B1 ;  /* 0x0000000000017941 */ /* 0x000fea0003800200 */
.L_x_29069:
        /* <DEDUP_REMOVED lines=19> */
.L_x_29076:
        /* <DEDUP_REMOVED lines=13> */
.L_x_29078:
[----:B------:R-:W-:Y:S05]  /*2fd80*/  BSYNC.RECONVERGENT B2 ;  /* 0x0000000000027941 */ /* 0x000fea0003800200 */
.L_x_29077:
        /* <DEDUP_REMOVED lines=46> */
.L_x_29075:
[----:B------:R-:W-:Y:S05]  /*30070*/  BSYNC.RECONVERGENT B1 ;  /* 0x0000000000017941 */ /* 0x000fea0003800200 */
.L_x_29074:
[----:B------:R-:W-:Y:S01]  /*30080*/  ISETP.NE.AND P3, PT, R142, 0x1, PT ;  /* 0x000000018e00780c */ /* 0x000fe20003f65270 */
[----:B------:R-:W-:Y:S01]  /*30090*/  BSSY.RECONVERGENT B1, `(.L_x_29079) ;  /* 0x000004c000017945 */ /* 0x000fe20003800200 */
[----:B------:R-:W-:Y:S01]  /*300a0*/  I2FP.F32.U32 R95, R95 ;  /* 0x0000005f005f7245 */ /* 0x000fe20000201000 */
[----:B------:R-:W-:Y:S01]  /*300b0*/  IMAD.MOV.U32 R182, RZ, RZ, 0x2 ;  /* 0x00000002ffb67424 */ /* 0x000fe200078e00ff */
[----:B------:R-:W-:-:S03]  /*300c0*/  MOV R139, R140 ;  /* 0x0000008c008b7202 */ /* 0x000fc60000000f00 */
        /* <DEDUP_REMOVED lines=12> */
.L_x_29081:
        /* <DEDUP_REMOVED lines=13> */
.L_x_29083:
[----:B------:R-:W-:Y:S05]  /*30260*/  BSYNC.RECONVERGENT B2 ;  /* 0x0000000000027941 */ /* 0x000fea0003800200 */
.L_x_29082:
        /* <DEDUP_REMOVED lines=46> */
.L_x_29080:
[----:B------:R-:W-:Y:S05]  /*30550*/  BSYNC.RECONVERGENT B1 ;  /* 0x0000000000017941 */ /* 0x000fea0003800200 */
.L_x_29079:
        /* <DEDUP_REMOVED lines=17> */
.L_x_29086:
        /* <DEDUP_REMOVED lines=13> */
.L_x_29088:
[----:B------:R-:W-:Y:S05]  /*30740*/  BSYNC.RECONVERGENT B2 ;  /* 0x0000000000027941 */ /* 0x000fea0003800200 */
.L_x_29087:
        /* <DEDUP_REMOVED lines=46> */
.L_x_29085:
[----:B------:R-:W-:Y:S05]  /*30a30*/  BSYNC.RECONVERGENT B1 ;  /* 0x0000000000017941 */ /* 0x000fea0003800200 */
.L_x_29084:
[----:B------:R-:W-:Y:S01]  /*30a40*/  ISETP.NE.AND P5, PT, R185, 0x1, PT ;  /* 0x00000001b900780c */ /* 0x000fe20003fa5270 */
[----:B------:R-:W-:Y:S01]  /*30a50*/  BSSY.RECONVERGENT B1, `(.L_x_29089) ;  /* 0x000004c000017945 */ /* 0x000fe20003800200 */
[----:B------:R-:W-:Y:S01]  /*30a60*/  I2FP.F32.U32 R139, R139 ;  /* 0x0000008b008b7245 */ /* 0x000fe20000201000 */
[----:B------:R-:W-:Y:S02]  /*30a70*/  HADD2.F32 R182, -RZ, R127.H0_H0 ;  /* 0x2000007fffb67230 */ /* 0x000fe40000004100 */
        /* <DEDUP_REMOVED lines=13> */
.L_x_29091:
        /* <DEDUP_REMOVED lines=13> */
.L_x_29093:
[----:B------:R-:W-:Y:S05]  /*30c20*/  BSYNC.RECONVERGENT B2 ;  /* 0x0000000000027941 */ /* 0x000fea0003800200 */
.L_x_29092:
        /* <DEDUP_REMOVED lines=46> */
.L_x_29090:
[----:B------:R-:W-:Y:S05]  /*30f10*/  BSYNC.RECONVERGENT B1 ;  /* 0x0000000000017941 */ /* 0x000fea0003800200 */
.L_x_29089:
        /* <DEDUP_REMOVED lines=37> */
.L_x_29053:
        /* <DEDUP_REMOVED lines=13> */
[----:B------:R-:W-:-:S02]  /*31240*/  SEL R182, RZ, 0x1, !P1 ;  /* 0x00000001ffb67807 */ /* 0x000fc40004800000 */
[----:B------:R-:W-:Y:S02]  /*31250*/  LOP3.LUT R191, R191, R187, R192, 0xfe, !PT ;  /* 0x000000bbbfbf7212 */ /* 0x000fe400078efec0 */
[----:B------:R-:W-:Y:S01]  /*31260*/  LOP3.LUT R137, R137, R185, R186, 0xfe, !PT ;  /* 0x000000b989897212 */ /* 0x000fe200078efeba */
[C---:B0-----:R-:W-:Y:S01]  /*31270*/  IMAD.WIDE.U32 R186, R0.reuse, 0x20, R138 ;  /* 0x0000002000ba7825 */ /* 0x041fe200078e008a */
[----:B------:R-:W-:Y:S02]  /*31280*/  LOP3.LUT R139, R191, R190, RZ, 0xfc, !PT ;  /* 0x000000bebf8b7212 */ /* 0x000fe400078efcff */
[----:B------:R-:W-:Y:S01]  /*31290*/  LOP3.LUT R138, R137, R182, RZ, 0xfc, !PT ;  /* 0x000000b6898a7212 */ /* 0x000fe200078efcff */
[----:B-1----:R-:W-:Y:S01]  /*312a0*/  IMAD.WIDE.U32 R188, R0, 0x8, R188 ;  /* 0x0000000800bc7825 */ /* 0x002fe200078e00bc */
[----:B------:R0:W-:Y:S04]  /*312b0*/  STG.E.128 desc[UR6][R186.64], R92 ;  /* 0x0000005cba007986 */ /* 0x0001e8000c101d06 */
        /* <DEDUP_REMOVED lines=23> */
.L_x_29094:
[----:B------:R-:W-:Y:S01]  /*31430*/  MOV R182, R136 ;  /* 0x0000008800b67202 */ /* 0x000fe20000000f00 */
[----:B------:R-:W-:-:S07]  /*31440*/  VIADD R0, R0, 0x20 ;  /* 0x0000002000007836 */ /* 0x000fce0000000000 */
.L_x_28971:
[----:B------:R-:W-:Y:S05]  /*31450*/  BSYNC.RECONVERGENT B0 ;  /* 0x0000000000007941 */ /* 0x000fea0003800200 */
.L_x_28970:
        /* <DEDUP_REMOVED lines=36> */
.L_x_29100:
        /* <DEDUP_REMOVED lines=13> */
.L_x_29102:
[----:B------:R-:W-:Y:S05]  /*31770*/  BSYNC.RECONVERGENT B2 ;  /* 0x0000000000027941 */ /* 0x000fea0003800200 */
.L_x_29101:
        /* <DEDUP_REMOVED lines=45> */
.L_x_29099:
[----:B------:R-:W-:Y:S05]  /*31a50*/  BSYNC.RECONVERGENT B1 ;  /* 0x0000000000017941 */ /* 0x000fea0003800200 */
.L_x_29098:
        /* <DEDUP_REMOVED lines=23> */
.L_x_29105:
        /* <DEDUP_REMOVED lines=13> */
.L_x_29107:
[----:B------:R-:W-:Y:S05]  /*31ca0*/  BSYNC.RECONVERGENT B2 ;  /* 0x0000000000027941 */ /* 0x000fea0003800200 */
.L_x_29106:
        /* <DEDUP_REMOVED lines=46> */
.L_x_29104:
[----:B------:R-:W-:Y:S05]  /*31f90*/  BSYNC.RECONVERGENT B1 ;  /* 0x0000000000017941 */ /* 0x000fea0003800200 */
.L_x_29103:
        /* <DEDUP_REMOVED lines=23> */
.L_x_29110:
        /* <DEDUP_REMOVED lines=13> */
.L_x_29112:
[----:B------:R-:W-:Y:S05]  /*321e0*/  BSYNC.RECONVERGENT B2 ;  /* 0x0000000000027941 */ /* 0x000fea0003800200 */
.L_x_29111:
        /* <DEDUP_REMOVED lines=46> */
.L_x_29109:
[----:B------:R-:W-:Y:S05]  /*324d0*/  BSYNC.RECONVERGENT B1 ;  /* 0x0000000000017941 */ /* 0x000fea0003800200 */
.L_x_29108:
        /* <DEDUP_REMOVED lines=20> */
.L_x_29115:
        /* <DEDUP_REMOVED lines=13> */
.L_x_29117:
[----:B------:R-:W-:Y:S05]  /*326f0*/  BSYNC.RECONVERGENT B2 ;  /* 0x0000000000027941 */ /* 0x000fea0003800200 */
.L_x_29116:
        /* <DEDUP_REMOVED lines=46> */
.L_x_29114:
[----:B------:R-:W-:Y:S05]  /*329e0*/  BSYNC.RECONVERGENT B1 ;  /* 0x0000000000017941 */ /* 0x000fea0003800200 */
.L_x_29113:
        /* <DEDUP_REMOVED lines=23> */
.L_x_29120:
        /* <DEDUP_REMOVED lines=13> */
.L_x_29122:
[----:B------:R-:W-:Y:S05]  /*32c30*/  BSYNC.RECONVERGENT B2 ;  /* 0x0000000000027941 */ /* 0x000fea0003800200 */
.L_x_29121:
        /* <DEDUP_REMOVED lines=46> */
.L_x_29119:
[----:B------:R-:W-:Y:S05]  /*32f20*/  BSYNC.RECONVERGENT B1 ;  /* 0x0000000000017941 */ /* 0x000fea0003800200 */
.L_x_29118:
        /* <DEDUP_REMOVED lines=20> */
.L_x_29125:
        /* <DEDUP_REMOVED lines=13> */
.L_x_29127:
[----:B------:R-:W-:Y:S05]  /*33140*/  BSYNC.RECONVERGENT B2 ;  /* 0x0000000000027941 */ /* 0x000fea0003800200 */
.L_x_29126:
        /* <DEDUP_REMOVED lines=46> */
.L_x_29124:
[----:B------:R-:W-:Y:S05]  /*33430*/  BSYNC.RECONVERGENT B1 ;  /* 0x0000000000017941 */ /* 0x000fea0003800200 */
.L_x_29123:
        /* <DEDUP_REMOVED lines=23> */
.L_x_29130:
        /* <DEDUP_REMOVED lines=13> */
.L_x_29132:
[----:B------:R-:W-:Y:S05]  /*33680*/  BSYNC.RECONVERGENT B2 ;  /* 0x0000000000027941 */ /* 0x000fea0003800200 */
.L_x_29131:
        /* <DEDUP_REMOVED lines=46> */
.L_x_29129:
[----:B------:R-:W-:Y:S05]  /*33970*/  BSYNC.RECONVERGENT B1 ;  /* 0x0000000000017941 */ /* 0x000fea0003800200 */
.L_x_29128:
        /* <DEDUP_REMOVED lines=20> */
.L_x_29135:
        /* <DEDUP_REMOVED lines=13> */
.L_x_29137:
[----:B------:R-:W-:Y:S05]  /*33b90*/  BSYNC.RECONVERGENT B2 ;  /* 0x0000000000027941 */ /* 0x000fea0003800200 */
.L_x_29136:
        /* <DEDUP_REMOVED lines=46> */
.L_x_29134:
[----:B------:R-:W-:Y:S05]  /*33e80*/  BSYNC.RECONVERGENT B1 ;  /* 0x0000000000017941 */ /* 0x000fea0003800200 */
.L_x_29133:
        /* <DEDUP_REMOVED lines=23> */
.L_x_29140:
        /* <DEDUP_REMOVED lines=13> */
.L_x_29142:
[----:B------:R-:W-:Y:S05]  /*340d0*/  BSYNC.RECONVERGENT B2 ;  /* 0x0000000000027941 */ /* 0x000fea0003800200 */
.L_x_29141:
        /* <DEDUP_REMOVED lines=46> */
.L_x_29139:
[----:B------:R-:W-:Y:S05]  /*343c0*/  BSYNC.RECONVERGENT B1 ;  /* 0x0000000000017941 */ /* 0x000fea0003800200 */
.L_x_29138:
        /* <DEDUP_REMOVED lines=18> */
.L_x_29145:
        /* <DEDUP_REMOVED lines=13> */
.L_x_29147:
[----:B------:R-:W-:Y:S05]  /*345c0*/  BSYNC.RECONVERGENT B2 ;  /* 0x0000000000027941 */ /* 0x000fea0003800200 */
.L_x_29146:
        /* <DEDUP_REMOVED lines=46> */
.L_x_29144:
[----:B------:R-:W-:Y:S05]  /*348b0*/  BSYNC.RECONVERGENT B1 ;  /* 0x0000000000017941 */ /* 0x000fea0003800200 */
.L_x_29143:
        /* <DEDUP_REMOVED lines=23> */
.L_x_29150:
        /* <DEDUP_REMOVED lines=13> */
.L_x_29152:
[----:B------:R-:W-:Y:S05]  /*34b00*/  BSYNC.RECONVERGENT B2 ;  /* 0x0000000000027941 */ /* 0x000fea0003800200 */
.L_x_29151:
        /* <DEDUP_REMOVED lines=46> */
.L_x_29149:
[----:B------:R-:W-:Y:S05]  /*34df0*/  BSYNC.RECONVERGENT B1 ;  /* 0x0000000000017941 */ /* 0x000fea0003800200 */
.L_x_29148:
        /* <DEDUP_REMOVED lines=18> */
.L_x_29155:
        /* <DEDUP_REMOVED lines=13> */
.L_x_29157:
[----:B------:R-:W-:Y:S05]  /*34ff0*/  BSYNC.RECONVERGENT B2 ;  /* 0x0000000000027941 */ /* 0x000fea0003800200 */
.L_x_29156:
[----:B------:R-:W-:Y:S01]  /*35000*/  IMAD.WIDE.U32 R178, R171, -0x326172a9, RZ ;  /* 0xcd9e8d57abb27825 */ /* 0x000fe200078e00ff */
[----:B------:R-:W-:Y:S02]  /*35010*/  LOP3.LUT R188, R141, R145, R3, 0x96, !PT ;  /* 0x000000918dbc7212 */ /* 0x000fe400078e9603 */
[----:B------:R-:W-:Y:S02]  /*35020*/  IADD3 R129, PT, PT, R3, -0x4498517b, RZ ;  /* 0xbb67ae8503817810 */ /* 0x000fe40007ffe0ff */
        /* <DEDUP_REMOVED lines=43> */
.L_x_29154:
[----:B------:R-:W-:Y:S05]  /*352e0*/  BSYNC.RECONVERGENT B1 ;  /* 0x0000000000017941 */ /* 0x000fea0003800200 */
.L_x_29153:
[----:B------:R-:W-:Y:S01]  /*352f0*/  I2FP.F32.U32 R130, R142 ;  /* 0x0000008e00827245 */ /* 0x000fe20000201000 */
[----:B------:R-:W-:Y:S01]  /*35300*/  HADD2.F32 R142, -RZ, R154.H1_H1 ;  /* 0x3000009aff8e7230 */ /* 0x000fe20000004100 */
        /* <DEDUP_REMOVED lines=21> */
.L_x_29160:
        /* <DEDUP_REMOVED lines=13> */
.L_x_29162:
[----:B------:R-:W-:Y:S05]  /*35530*/  BSYNC.RECONVERGENT B2 ;  /* 0x0000000000027941 */ /* 0x000fea0003800200 */
.L_x_29161:
[----:B------:R-:W-:Y:S01]  /*35540*/  IMAD.WIDE.U32 R186, R171, -0x326172a9, RZ ;  /* 0xcd9e8d57abba7825 */ /* 0x000fe200078e00ff */
[----:B------:R-:W-:-:S03]  /*35550*/  LOP3.LUT R190, R141, R145, R3, 0x96, !PT ;  /* 0x000000918dbe7212 */ /* 0x000fc600078e9603 */
[----:B------:R-:W-:Y:S01]  /*35560*/  HFMA2 R180, -RZ, RZ, 0, 0 ;  /* 0x00000000ffb47431 */ /* 0x000fe200000001ff */
        /* <DEDUP_REMOVED lines=43> */
.L_x_29159:
[----:B------:R-:W-:Y:S05]  /*35820*/  BSYNC.RECONVERGENT B1 ;  /* 0x0000000000017941 */ /* 0x000fea0003800200 */
.L_x_29158:
        /* <DEDUP_REMOVED lines=18> */
.L_x_29165:
        /* <DEDUP_REMOVED lines=13> */
.L_x_29167:
[----:B------:R-:W-:Y:S05]  /*35a20*/  BSYNC.RECONVERGENT B2 ;  /* 0x0000000000027941 */ /* 0x000fea0003800200 */
.L_x_29166:
        /* <DEDUP_REMOVED lines=46> */
.L_x_29164:
[----:B------:R-:W-:Y:S05]  /*35d10*/  BSYNC.RECONVERGENT B1 ;  /* 0x0000000000017941 */ /* 0x000fea0003800200 */
.L_x_29163:
[----:B------:R-:W-:Y:S01]  /*35d20*/  I2FP.F32.U32 R130, R130 ;  /* 0x0000008200827245 */ /* 0x000fe20000201000 */
[----:B------:R-:W-:Y:S01]  /*35d30*/  HADD2.F32 R180, -RZ, R155.H0_H0 ;  /* 0x2000009bffb47230 */ /* 0x000fe20000004100 */
        /* <DEDUP_REMOVED lines=21> */
.L_x_29170:
        /* <DEDUP_REMOVED lines=13> */
.L_x_29172:
[----:B------:R-:W-:Y:S05]  /*35f60*/  BSYNC.RECONVERGENT B2 ;  /* 0x0000000000027941 */ /* 0x000fea0003800200 */
.L_x_29171:
        /* <DEDUP_REMOVED lines=46> */
.L_x_29169:
[----:B------:R-:W-:Y:S05]  /*36250*/  BSYNC.RECONVERGENT B1 ;  /* 0x0000000000017941 */ /* 0x000fea0003800200 */
.L_x_29168:
        /* <DEDUP_REMOVED lines=18> */
.L_x_29175:
        /* <DEDUP_REMOVED lines=15> */
.L_x_29177:
[----:B------:R-:W-:Y:S05]  /*36470*/  BSYNC.RECONVERGENT B2 ;  /* 0x0000000000027941 */ /* 0x000fea0003800200 */
.L_x_29176:
        /* <DEDUP_REMOVED lines=46> */
.L_x_29174:
[----:B------:R-:W-:Y:S05]  /*36760*/  BSYNC.RECONVERGENT B1 ;  /* 0x0000000000017941 */ /* 0x000fea0003800200 */
.L_x_29173:
        /* <DEDUP_REMOVED lines=11> */
.L_x_29097:
        /* <DEDUP_REMOVED lines=16> */
.L_x_29181:
        /* <DEDUP_REMOVED lines=13> */
.L_x_29183:
[----:B------:R-:W-:Y:S05]  /*369f0*/  BSYNC.RECONVERGENT B2 ;  /* 0x0000000000027941 */ /* 0x000fea0003800200 */
.L_x_29182:
        /* <DEDUP_REMOVED lines=44> */
[----:B------:R-:W-:-:S07]  /*36cc0*/  IMAD.MOV.U32 R96, RZ, RZ, R182 ;  /* 0x000000ffff607224 */ /* 0x000fce00078e00b6 */
.L_x_29180:
[----:B------:R-:W-:Y:S05]  /*36cd0*/  BSYNC.RECONVERGENT B1 ;  /* 0x0000000000017941 */ /* 0x000fea0003800200 */
.L_x_29179:
        /* <DEDUP_REMOVED lines=21> */
.L_x_29186:
        /* <DEDUP_REMOVED lines=13> */
.L_x_29188:
[----:B------:R-:W-:Y:S05]  /*36f00*/  BSYNC.RECONVERGENT B2 ;  /* 0x0000000000027941 */ /* 0x000fea0003800200 */
.L_x_29187:
        /* <DEDUP_REMOVED lines=43> */
[----:B------:R-:W-:Y:S01]  /*371c0*/  IMAD.MOV.U32 R139, RZ, RZ, RZ ;  /* 0x000000ffff8b7224 */ /* 0x000fe200078e00ff */
[----:B------:R-:W-:Y:S02]  /*371d0*/  LOP3.LUT R145, R146, R98, R187, 0x96, !PT ;  /* 0x0000006292917212 */ /* 0x000fe400078e96bb */
[----:B------:R-:W-:-:S07]  /*371e0*/  MOV R136, R186 ;  /* 0x000000ba00887202 */ /* 0x000fce0000000f00 */
.L_x_29185:
[----:B------:R-:W-:Y:S05]  /*371f0*/  BSYNC.RECONVERGENT B1 ;  /* 0x0000000000017941 */ /* 0x000fea0003800200 */
.L_x_29184:
        /* <DEDUP_REMOVED lines=19> */
.L_x_29191:
        /* <DEDUP_REMOVED lines=13> */
.L_x_29193:
[----:B------:R-:W-:Y:S05]  /*37400*/  BSYNC.RECONVERGENT B2 ;  /* 0x0000000000027941 */ /* 0x000fea0003800200 */
.L_x_29192:
        /* <DEDUP_REMOVED lines=43> */
[----:B------:R-:W-:Y:S02]  /*376c0*/  MOV R140, R188 ;  /* 0x000000bc008c7202 */ /* 0x000fe40000000f00 */
[----:B------:R-:W-:Y:S02]  /*376d0*/  LOP3.LUT R145, R146, R98, R187, 0x96, !PT ;  /* 0x0000006292917212 */ /* 0x000fe400078e96bb */
[----:B------:R-:W-:-:S07]  /*376e0*/  MOV R136, R186 ;  /* 0x000000ba00887202 */ /* 0x000fce0000000f00 */
.L_x_29190:
[----:B------:R-:W-:Y:S05]  /*376f0*/  BSYNC.RECONVERGENT B1 ;  /* 0x0000000000017941 */ /* 0x000fea0003800200 */
.L_x_29189:
        /* <DEDUP_REMOVED lines=19> */
.L_x_29196:
        /* <DEDUP_REMOVED lines=13> */
.L_x_29198:
[----:B------:R-:W-:Y:S05]  /*37900*/  BSYNC.RECONVERGENT B2 ;  /* 0x0000000000027941 */ /* 0x000fea0003800200 */
.L_x_29197:
        /* <DEDUP_REMOVED lines=46> */
.L_x_29195:
[----:B------:R-:W-:Y:S05]  /*37bf0*/  BSYNC.RECONVERGENT B1 ;  /* 0x0000000000017941 */ /* 0x000fea0003800200 */
.L_x_29194:
        /* <DEDUP_REMOVED lines=19> */
.L_x_29201:
        /* <DEDUP_REMOVED lines=13> */
.L_x_29203:
[----:B------:R-:W-:Y:S05]  /*37e00*/  BSYNC.RECONVERGENT B2 ;  /* 0x0000000000027941 */ /* 0x000fea0003800200 */
.L_x_29202:
        /* <DEDUP_REMOVED lines=46> */
.L_x_29200:
[----:B------:R-:W-:Y:S05]  /*380f0*/  BSYNC.RECONVERGENT B1 ;  /* 0x0000000000017941 */ /* 0x000fea0003800200 */
.L_x_29199:
        /* <DEDUP_REMOVED lines=17> */
.L_x_29206:
        /* <DEDUP_REMOVED lines=13> */
.L_x_29208:
[----:B------:R-:W-:Y:S05]  /*382e0*/  BSYNC.RECONVERGENT B2 ;  /* 0x0000000000027941 */ /* 0x000fea0003800200 */
.L_x_29207:
        /* <DEDUP_REMOVED lines=46> */
.L_x_29205:
[----:B------:R-:W-:Y:S05]  /*385d0*/  BSYNC.RECONVERGENT B1 ;  /* 0x0000000000017941 */ /* 0x000fea0003800200 */
.L_x_29204:
[----:B------:R-:W-:Y:S01]  /*385e0*/  ISETP.NE.AND P4, PT, R182, 0x1, PT ;  /* 0x00000001b600780c */ /* 0x000fe20003f85270 */
[----:B------:R-:W-:Y:S01]  /*385f0*/  BSSY.RECONVERGENT B1, `(.L_x_29209) ;  /* 0x000004c000017945 */ /* 0x000fe20003800200 */
[----:B------:R-:W-:Y:S01]  /*38600*/  I2FP.F32.U32 R139, R139 ;  /* 0x0000008b008b7245 */ /* 0x000fe20000201000 */
[----:B------:R-:W-:Y:S02]  /*38610*/  HFMA2 R185, -RZ, RZ, 0, 1.1920928955078125e-07 ;  /* 0x00000002ffb97431 */ /* 0x000fe400000001ff */
[----:B------:R-:W-:Y:S02]  /*38620*/  HADD2.F32 R130, -RZ, R130.H1_H1 ;  /* 0x30000082ff827230 */ /* 0x000fe40000004100 */
        /* <DEDUP_REMOVED lines=12> */
.L_x_29211:
        /* <DEDUP_REMOVED lines=13> */
.L_x_29213:
[----:B------:R-:W-:Y:S05]  /*387c0*/  BSYNC.RECONVERGENT B2 ;  /* 0x0000000000027941 */ /* 0x000fea0003800200 */
.L_x_29212:
        /* <DEDUP_REMOVED lines=46> */
.L_x_29210:
[----:B------:R-:W-:Y:S05]  /*38ab0*/  BSYNC.RECONVERGENT B1 ;  /* 0x0000000000017941 */ /* 0x000fea0003800200 */
.L_x_29209:
[----:B------:R-:W-:Y:S01]  /*38ac0*/  ISETP.NE.AND P5, PT, R185, 0x1, PT ;  /* 0x00000001b900780c */ /* 0x000fe20003fa5270 */
[----:B------:R-:W-:Y:S01]  /*38ad0*/  BSSY.RECONVERGENT B1, `(.L_x_29214) ;  /* 0x000004c000017945 */ /* 0x000fe20003800200 */
[----:B------:R-:W-:Y:S01]  /*38ae0*/  I2FP.F32.U32 R139, R139 ;  /* 0x0000008b008b7245 */ /* 0x000fe20000201000 */
[----:B------:R-:W-:Y:S02]  /*38af0*/  HFMA2 R142, -RZ, RZ, 0, 1.1920928955078125e-07 ;  /* 0x00000002ff8e7431 */ /* 0x000fe400000001ff */
[----:B------:R-:W-:Y:S02]  /*38b00*/  HADD2.F32 R182, -RZ, R131.H0_H0 ;  /* 0x20000083ffb67230 */ /* 0x000fe40000004100 */
        /* <DEDUP_REMOVED lines=12> */
.L_x_29216:
        /* <DEDUP_REMOVED lines=13> */
.L_x_29218:
[----:B------:R-:W-:Y:S05]  /*38ca0*/  BSYNC.RECONVERGENT B2 ;  /* 0x0000000000027941 */ /* 0x000fea0003800200 */
.L_x_29217:
        /* <DEDUP_REMOVED lines=46> */
.L_x_29215:
[----:B------:R-:W-:Y:S05]  /*38f90*/  BSYNC.RECONVERGENT B1 ;  /* 0x0000000000017941 */ /* 0x000fea0003800200 */
.L_x_29214:
        /* <DEDUP_REMOVED lines=37> */
.L_x_29178:
        /* <DEDUP_REMOVED lines=44> */
.L_x_29219:
[----:B------:R-:W-:Y:S01]  /*394b0*/  IMAD.MOV.U32 R182, RZ, RZ, R136 ;  /* 0x000000ffffb67224 */ /* 0x000fe200078e0088 */
[----:B------:R-:W-:-:S07]  /*394c0*/  IADD3 R0, PT, PT, R0, 0x20, RZ ;  /* 0x0000002000007810 */ /* 0x000fce0007ffe0ff */
.L_x_29096:
[----:B------:R-:W-:Y:S05]  /*394d0*/  BSYNC.RECONVERGENT B0 ;  /* 0x0000000000007941 */ /* 0x000fea0003800200 */
.L_x_29095:
        /* <DEDUP_REMOVED lines=36> */
.L_x_29225:
        /* <DEDUP_REMOVED lines=13> */
.L_x_29227:
[----:B------:R-:W-:Y:S05]  /*397f0*/  BSYNC.RECONVERGENT B2 ;  /* 0x0000000000027941 */ /* 0x000fea0003800200 */
.L_x_29226:
        /* <DEDUP_REMOVED lines=44> */
[----:B------:R-:W-:-:S07]  /*39ac0*/  IMAD.MOV.U32 R100, RZ, RZ, R182 ;  /* 0x000000ffff647224 */ /* 0x000fce00078e00b6 */
.L_x_29224:
[----:B------:R-:W-:Y:S05]  /*39ad0*/  BSYNC.RECONVERGENT B1 ;  /* 0x0000000000017941 */ /* 0x000fea0003800200 */
.L_x_29223:
        /* <DEDUP_REMOVED lines=23> */
.L_x_29230:
        /* <DEDUP_REMOVED lines=13> */
.L_x_29232:
[----:B------:R-:W-:Y:S05]  /*39d20*/  BSYNC.RECONVERGENT B2 ;  /* 0x0000000000027941 */ /* 0x000fea0003800200 */
.L_x_29231:
        /* <DEDUP_REMOVED lines=46> */
.L_x_29229:
[----:B------:R-:W-:Y:S05]  /*3a010*/  BSYNC.RECONVERGENT B1 ;  /* 0x0000000000017941 */ /* 0x000fea0003800200 */
.L_x_29228:
        /* <DEDUP_REMOVED lines=23> */
.L_x_29235:
        /* <DEDUP_REMOVED lines=13> */
.L_x_29237:
[----:B------:R-:W-:Y:S05]  /*3a260*/  BSYNC.RECONVERGENT B2 ;  /* 0x0000000000027941 */ /* 0x000fea0003800200 */
.L_x_29236:
        /* <DEDUP_REMOVED lines=46> */
.L_x_29234:
[----:B------:R-:W-:Y:S05]  /*3a550*/  BSYNC.RECONVERGENT B1 ;  /* 0x0000000000017941 */ /* 0x000fea0003800200 */
.L_x_29233:
        /* <DEDUP_REMOVED lines=20> */
.L_x_29240:
        /* <DEDUP_REMOVED lines=13> */
.L_x_29242:
[----:B------:R-:W-:Y:S05]  /*3a770*/  BSYNC.RECONVERGENT B2 ;  /* 0x0000000000027941 */ /* 0x000fea0003800200 */
.L_x_29241:
        /* <DEDUP_REMOVED lines=46> */
.L_x_29239:
[----:B------:R-:W-:Y:S05]  /*3aa60*/  BSYNC.RECONVERGENT B1 ;  /* 0x0000000000017941 */ /* 0x000fea0003800200 */
.L_x_29238:
        /* <DEDUP_REMOVED lines=23> */
.L_x_29245:
        /* <DEDUP_REMOVED lines=13> */
.L_x_29247:
[----:B------:R-:W-:Y:S05]  /*3acb0*/  BSYNC.RECONVERGENT B2 ;  /* 0x0000000000027941 */ /* 0x000fea0003800200 */
.L_x_29246:
        /* <DEDUP_REMOVED lines=46> */
.L_x_29244:
[----:B------:R-:W-:Y:S05]  /*3afa0*/  BSYNC.RECONVERGENT B1 ;  /* 0x0000000000017941 */ /* 0x000fea0003800200 */
.L_x_29243:
        /* <DEDUP_REMOVED lines=20> */
.L_x_29250:
        /* <DEDUP_REMOVED lines=13> */
.L_x_29252:
[----:B------:R-:W-:Y:S05]  /*3b1c0*/  BSYNC.RECONVERGENT B2 ;  /* 0x0000000000027941 */ /* 0x000fea0003800200 */
.L_x_29251:
        /* <DEDUP_REMOVED lines=46> */
.L_x_29249:
[----:B------:R-:W-:Y:S05]  /*3b4b0*/  BSYNC.RECONVERGENT B1 ;  /* 0x0000000000017941 */ /* 0x000fea0003800200 */
.L_x_29248:
        /* <DEDUP_REMOVED lines=23> */
.L_x_29255:
        /* <DEDUP_REMOVED lines=13> */
.L_x_29257:
[----:B------:R-:W-:Y:S05]  /*3b700*/  BSYNC.RECONVERGENT B2 ;  /* 0x0000000000027941 */ /* 0x000fea0003800200 */
.L_x_29256:
        /* <DEDUP_REMOVED lines=46> */
.L_x_29254:
[----:B------:R-:W-:Y:S05]  /*3b9f0*/  BSYNC.RECONVERGENT B1 ;  /* 0x0000000000017941 */ /* 0x000fea0003800200 */
.L_x_29253:
        /* <DEDUP_REMOVED lines=20> */
.L_x_29260:
        /* <DEDUP_REMOVED lines=13> */
.L_x_29262:
[----:B------:R-:W-:Y:S05]  /*3bc10*/  BSYNC.RECONVERGENT B2 ;  /* 0x0000000000027941 */ /* 0x000fea0003800200 */
.L_x_29261:
        /* <DEDUP_REMOVED lines=46> */
.L_x_29259:
[----:B------:R-:W-:Y:S05]  /*3bf00*/  BSYNC.RECONVERGENT B1 ;  /* 0x0000000000017941 */ /* 0x000fea0003800200 */
.L_x_29258:
        /* <DEDUP_REMOVED lines=23> */
.L_x_29265:
        /* <DEDUP_REMOVED lines=13> */
.L_x_29267:
[----:B------:R-:W-:Y:S05]  /*3c150*/  BSYNC.RECONVERGENT B2 ;  /* 0x0000000000027941 */ /* 0x000fea0003800200 */
.L_x_29266:
        /* <DEDUP_REMOVED lines=46> */
.L_x_29264:
[----:B------:R-:W-:Y:S05]  /*3c440*/  BSYNC.RECONVERGENT B1 ;  /* 0x0000000000017941 */ /* 0x000fea0003800200 */
.L_x_29263:
        /* <DEDUP_REMOVED lines=18> */
.L_x_29270:
        /* <DEDUP_REMOVED lines=13> */
.L_x_29272:
[----:B------:R-:W-:Y:S05]  /*3c640*/  BSYNC.RECONVERGENT B2 ;  /* 0x0000000000027941 */ /* 0x000fea0003800200 */
.L_x_29271:
        /* <DEDUP_REMOVED lines=46> */
.L_x_29269:
[----:B------:R-:W-:Y:S05]  /*3c930*/  BSYNC.RECONVERGENT B1 ;  /* 0x0000000000017941 */ /* 0x000fea0003800200 */
.L_x_29268:
        /* <DEDUP_REMOVED lines=23> */
.L_x_29275:
        /* <DEDUP_REMOVED lines=13> */
.L_x_29277:
[----:B------:R-:W-:Y:S05]  /*3cb80*/  BSYNC.RECONVERGENT B2 ;  /* 0x0000000000027941 */ /* 0x000fea0003800200 */
.L_x_29276:
        /* <DEDUP_REMOVED lines=46> */
.L_x_29274:
[----:B------:R-:W-:Y:S05]  /*3ce70*/  BSYNC.RECONVERGENT B1 ;  /* 0x0000000000017941 */ /* 0x000fea0003800200 */
.L_x_29273:
        /* <DEDUP_REMOVED lines=18> */
.L_x_29280:
        /* <DEDUP_REMOVED lines=13> */
.L_x_29282:
[----:B------:R-:W-:Y:S05]  /*3d070*/  BSYNC.RECONVERGENT B2 ;  /* 0x0000000000027941 */ /* 0x000fea0003800200 */
.L_x_29281:
        /* <DEDUP_REMOVED lines=46> */
.L_x_29279:
[----:B------:R-:W-:Y:S05]  /*3d360*/  BSYNC.RECONVERGENT B1 ;  /* 0x0000000000017941 */ /* 0x000fea0003800200 */
.L_x_29278:
        /* <DEDUP_REMOVED lines=23> */
.L_x_29285:
        /* <DEDUP_REMOVED lines=13> */
.L_x_29287:
[----:B------:R-:W-:Y:S05]  /*3d5b0*/  BSYNC.RECONVERGENT B2 ;  /* 0x0000000000027941 */ /* 0x000fea0003800200 */
.L_x_29286:
        /* <DEDUP_REMOVED lines=46> */
.L_x_29284:
[----:B------:R-:W-:Y:S05]  /*3d8a0*/  BSYNC.RECONVERGENT B1 ;  /* 0x0000000000017941 */ /* 0x000fea0003800200 */
.L_x_29283:
        /* <DEDUP_REMOVED lines=18> */
.L_x_29290:
        /* <DEDUP_REMOVED lines=13> */
.L_x_29292:
[----:B------:R-:W-:Y:S05]  /*3daa0*/  BSYNC.RECONVERGENT B2 ;  /* 0x0000000000027941 */ /* 0x000fea0003800200 */
.L_x_29291:
        /* <DEDUP_REMOVED lines=46> */
.L_x_29289:
[----:B------:R-:W-:Y:S05]  /*3dd90*/  BSYNC.RECONVERGENT B1 ;  /* 0x0000000000017941 */ /* 0x000fea0003800200 */
.L_x_29288:
        /* <DEDUP_REMOVED lines=23> */
.L_x_29295:
        /* <DEDUP_REMOVED lines=13> */
.L_x_29297:
[----:B------:R-:W-:Y:S05]  /*3dfe0*/  BSYNC.RECONVERGENT B2 ;  /* 0x0000000000027941 */ /* 0x000fea0003800200 */
.L_x_29296:
        /* <DEDUP_REMOVED lines=46> */
.L_x_29294:
[----:B------:R-:W-:Y:S05]  /*3e2d0*/  BSYNC.RECONVERGENT B1 ;  /* 0x0000000000017941 */ /* 0x000fea0003800200 */
.L_x_29293:
        /* <DEDUP_REMOVED lines=18> */
.L_x_29300:
        /* <DEDUP_REMOVED lines=15> */
.L_x_29302:
[----:B------:R-:W-:Y:S05]  /*3e4f0*/  BSYNC.RECONVERGENT B2 ;  /* 0x0000000000027941 */ /* 0x000fea0003800200 */
.L_x_29301:
        /* <DEDUP_REMOVED lines=46> */
.L_x_29299:
[----:B------:R-:W-:Y:S05]  /*3e7e0*/  BSYNC.RECONVERGENT B1 ;  /* 0x0000000000017941 */ /* 0x000fea0003800200 */
.L_x_29298:
        /* <DEDUP_REMOVED lines=11> */
.L_x_29222:
[----:B------:R-:W-:Y:S01]  /*3e8a0*/  ISETP.NE.AND P2, PT, R142, 0x1, PT ;  /* 0x000000018e00780c */ /* 0x000fe20003f45270 */
[----:B------:R-:W-:Y:S01]  /*3e8b0*/  BSSY.RECONVERGENT B1, `(.L_x_29304) ;  /* 0x000004a000017945 */ /* 0x000fe20003800200 */
[----:B01----:R-:W-:Y:S02]  /*3e8c0*/  HFMA2 R138, -RZ, RZ, 0, 1.1920928955078125e-07 ;  /* 0x00000002ff8a7431 */ /* 0x003fe400000001ff */
        /* <DEDUP_REMOVED lines=13> */
.L_x_29306:
        /* <DEDUP_REMOVED lines=13> */
.L_x_29308:
[----:B------:R-:W-:Y:S05]  /*3ea70*/  BSYNC.RECONVERGENT B2 ;  /* 0x0000000000027941 */ /* 0x000fea0003800200 */
.L_x_29307:
        /* <DEDUP_REMOVED lines=45> */
.L_x_29305:
[----:B------:R-:W-:Y:S05]  /*3ed50*/  BSYNC.RECONVERGENT B1 ;  /* 0x0000000000017941 */ /* 0x000fea0003800200 */
.L_x_29304:
        /* <DEDUP_REMOVED lines=21> */
.L_x_29311:
        /* <DEDUP_REMOVED lines=13> */
.L_x_29313:
[----:B------:R-:W-:Y:S05]  /*3ef80*/  BSYNC.RECONVERGENT B2 ;  /* 0x0000000000027941 */ /* 0x000fea0003800200 */
.L_x_29312:
        /* <DEDUP_REMOVED lines=46> */
.L_x_29310:
[----:B------:R-:W-:Y:S05]  /*3f270*/  BSYNC.RECONVERGENT B1 ;  /* 0x0000000000017941 */ /* 0x000fea0003800200 */
.L_x_29309:
        /* <DEDUP_REMOVED lines=19> */
.L_x_29316:
        /* <DEDUP_REMOVED lines=13> */
.L_x_29318:
[----:B------:R-:W-:Y:S05]  /*3f480*/  BSYNC.RECONVERGENT B2 ;  /* 0x0000000000027941 */ /* 0x000fea0003800200 */
.L_x_29317:
        /* <DEDUP_REMOVED lines=46> */
.L_x_29315:
[----:B------:R-:W-:Y:S05]  /*3f770*/  BSYNC.RECONVERGENT B1 ;  /* 0x0000000000017941 */ /* 0x000fea0003800200 */
.L_x_29314:
        /* <DEDUP_REMOVED lines=19> */
.L_x_29321:
        /* <DEDUP_REMOVED lines=13> */
.L_x_29323:
[----:B------:R-:W-:Y:S05]  /*3f980*/  BSYNC.RECONVERGENT B2 ;  /* 0x0000000000027941 */ /* 0x000fea0003800200 */
.L_x_29322:
        /* <DEDUP_REMOVED lines=46> */
.L_x_29320:
[----:B------:R-:W-:Y:S05]  /*3fc70*/  BSYNC.RECONVERGENT B1 ;  /* 0x0000000000017941 */ /* 0x000fea0003800200 */
.L_x_29319:
        /* <DEDUP_REMOVED lines=19> */
.L_x_29326:
        /* <DEDUP_REMOVED lines=13> */
.L_x_29328:
[----:B------:R-:W-:Y:S05]  /*3fe80*/  BSYNC.RECONVERGENT B2 ;  /* 0x0000000000027941 */ /* 0x000fea0003800200 */
.L_x_29327:
        /* <DEDUP_REMOVED lines=46> */
.L_x_29325:
[----:B------:R-:W-:Y:S05]  /*40170*/  BSYNC.RECONVERGENT B1 ;  /* 0x0000000000017941 */ /* 0x000fea0003800200 */
.L_x_29324:
        /* <DEDUP_REMOVED lines=17> */
.L_x_29331:
        /* <DEDUP_REMOVED lines=13> */
.L_x_29333:
[----:B------:R-:W-:Y:S05]  /*40360*/  BSYNC.RECONVERGENT B2 ;  /* 0x0000000000027941 */ /* 0x000fea0003800200 */
.L_x_29332:
        /* <DEDUP_REMOVED lines=46> */
.L_x_29330:
[----:B------:R-:W-:Y:S05]  /*40650*/  BSYNC.RECONVERGENT B1 ;  /* 0x0000000000017941 */ /* 0x000fea0003800200 */
.L_x_29329:
        /* <DEDUP_REMOVED lines=17> */
.L_x_29336:
        /* <DEDUP_REMOVED lines=13> */
.L_x_29338:
[----:B------:R-:W-:Y:S05]  /*40840*/  BSYNC.RECONVERGENT B2 ;  /* 0x0000000000027941 */ /* 0x000fea0003800200 */
.L_x_29337:
        /* <DEDUP_REMOVED lines=46> */
.L_x_29335:
[----:B------:R-:W-:Y:S05]  /*40b30*/  BSYNC.RECONVERGENT B1 ;  /* 0x0000000000017941 */ /* 0x000fea0003800200 */
.L_x_29334:
        /* <DEDUP_REMOVED lines=17> */
.L_x_29341:
        /* <DEDUP_REMOVED lines=13> */
.L_x_29343:
[----:B------:R-:W-:Y:S05]  /*40d20*/  BSYNC.RECONVERGENT B2 ;  /* 0x0000000000027941 */ /* 0x000fea0003800200 */
.L_x_29342:
        /* <DEDUP_REMOVED lines=46> */
.L_x_29340:
[----:B------:R-:W-:Y:S05]  /*41010*/  BSYNC.RECONVERGENT B1 ;  /* 0x0000000000017941 */ /* 0x000fea0003800200 */
.L_x_29339:
        /* <DEDUP_REMOVED lines=37> */
.L_x_29303:
        /* <DEDUP_REMOVED lines=21> */
[----:B------:R2:W-:Y:S02]  /*413c0*/  STG.E.128 desc[UR6][R138.64+0x10], R132 ;  /* 0x000010848a007986 */ /* 0x0005e4000c101d06 */
[----:B------:R-:W-:Y:S02]  /*413d0*/  IMAD.MOV.U32 R182, RZ, RZ, R136 ;  /* 0x000000ffffb67224 */ /* 0x000fe400078e0088 */
        /* <DEDUP_REMOVED lines=22> */
.L_x_29221:
[----:B------:R-:W-:Y:S05]  /*41540*/  BSYNC.RECONVERGENT B0 ;  /* 0x0000000000007941 */ /* 0x000fea0003800200 */
.L_x_29220:
[----:B------:R-:W-:Y:S01]  /*41550*/  FADD.FTZ R0, RZ, R72 ;  /* 0x00000048ff007221 */ /* 0x000fe20000010000 */
[C---:B------:R-:W-:Y:S01]  /*41560*/  ISETP.GE.U32.AND P5, PT, R170.reuse, 0x20, PT ;  /* 0x00000020aa00780c */ /* 0x040fe20003fa6070 */
[----:B0-2---:R-:W0:Y:S01]  /*41570*/  S2R R188, SR_TID.X ;  /* 0x0000000000bc7919 */ /* 0x005e220000002100 */
[C---:B------:R-:W-:Y:S01]  /*41580*/  ISETP.GT.U32.AND P4, PT, R170.reuse, 0x3f, PT ;  /* 0x0000003faa00780c */ /* 0x040fe20003f84070 */
[----:B-1-3--:R-:W-:Y:S01]  /*41590*/  FADD.FTZ R137, R73, R0 ;  /* 0x0000000049897221 */ /* 0x00afe20000010000 */
        /* <DEDUP_REMOVED lines=230> */
.L_x_29373:
        /* <DEDUP_REMOVED lines=11> */
[----:B0-----:R-:W0:Y:S01]  /*424b0*/  @!P1 LDC.64 R186, c[0x0][0x3c8] ;  /* 0x0000f200ffba9b82 */ /* 0x001e220000000a00 */
[----:B-1----:R-:W-:-:S05]  /*424c0*/  @!P1 IMAD.WIDE R138, R169, 0x4, R138 ;  /* 0x00000004a98a9825 */ /* 0x002fca00078e028a */
[----:B------:R1:W-:Y:S01]  /*424d0*/  @!P1 STG.E desc[UR6][R138.64], R136 ;  /* 0x000000888a009986 */ /* 0x0003e2000c101906 */
[----:B0-----:R-:W-:-:S05]  /*424e0*/  @!P1 IMAD.WIDE R186, R169, 0x4, R186 ;  /* 0x00000004a9ba9825 */ /* 0x001fca00078e02ba */
        /* <DEDUP_REMOVED lines=50> */
.L_x_29346:
[----:B------:R-:W-:Y:S05]  /*42810*/  BSYNC.RECONVERGENT B0 ;  /* 0x0000000000007941 */ /* 0x000fea0003800200 */
.L_x_29345:
[----:B------:R-:W-:Y:S01]  /*42820*/  LOP3.LUT P0, RZ, R183, 0x800, RZ, 0xc0, !PT ;  /* 0x00000800b7ff7812 */ /* 0x000fe2000780c0ff */
[----:B------:R-:W-:-:S12]  /*42830*/  BSSY.RECONVERGENT B0, `(.L_x_29347) ;  /* 0x0000032000007945 */ /* 0x000fd80003800200 */
[----:B------:R-:W-:Y:S05]  /*42840*/  @!P0 BRA `(.L_x_29348) ;  /* 0x0000000000c08947 */ /* 0x000fea0003800000 */
[--C-:B01----:R-:W-:Y:S01]  /*42850*/  FADD.FTZ R186, R108, -R0.reuse ;  /* 0x800000006cba7221 */ /* 0x103fe20000010000 */
        /* <DEDUP_REMOVED lines=47> */
.L_x_29348:
[----:B------:R-:W-:Y:S05]  /*42b50*/  BSYNC.RECONVERGENT B0 ;  /* 0x0000000000007941 */ /* 0x000fea0003800200 */
.L_x_29347:
[----:B------:R-:W-:Y:S01]  /*42b60*/  LOP3.LUT P0, RZ, R183, 0x400, RZ, 0xc0, !PT ;  /* 0x00000400b7ff7812 */ /* 0x000fe2000780c0ff */
[----:B------:R-:W-:-:S12]  /*42b70*/  BSSY.RECONVERGENT B0, `(.L_x_29349) ;  /* 0x0000032000007945 */ /* 0x000fd80003800200 */
[----:B------:R-:W-:Y:S05]  /*42b80*/  @!P0 BRA `(.L_x_29350) ;  /* 0x0000000000c08947 */ /* 0x000fea0003800000 */
[--C-:B012---:R-:W-:Y:S01]  /*42b90*/  FADD.FTZ R186, R112, -R0.reuse ;  /* 0x8000000070ba7221 */ /* 0x107fe20000010000 */
        /* <DEDUP_REMOVED lines=47> */
.L_x_29350:
[----:B------:R-:W-:Y:S05]  /*42e90*/  BSYNC.RECONVERGENT B0 ;  /* 0x0000000000007941 */ /* 0x000fea0003800200 */
.L_x_29349:
[----:B------:R-:W-:Y:S01]  /*42ea0*/  LOP3.LUT P0, RZ, R183, 0x200, RZ, 0xc0, !PT ;  /* 0x00000200b7ff7812 */ /* 0x000fe2000780c0ff */
[----:B------:R-:W-:-:S12]  /*42eb0*/  BSSY.RECONVERGENT B0, `(.L_x_29351) ;  /* 0x0000032000007945 */ /* 0x000fd80003800200 */
[----:B------:R-:W-:Y:S05]  /*42ec0*/  @!P0 BRA `(.L_x_29352) ;  /* 0x0000000000c08947 */ /* 0x000fea0003800000 */
[--C-:B0123--:R-:W-:Y:S01]  /*42ed0*/  FADD.FTZ R186, R116, -R0.reuse ;  /* 0x8000000074ba7221 */ /* 0x10ffe20000010000 */
        /* <DEDUP_REMOVED lines=47> */
.L_x_29352:
[----:B------:R-:W-:Y:S05]  /*431d0*/  BSYNC.RECONVERGENT B0 ;  /* 0x0000000000007941 */ /* 0x000fea0003800200 */
.L_x_29351:
        /* <DEDUP_REMOVED lines=51> */
.L_x_29354:
[----:B------:R-:W-:Y:S05]  /*43510*/  BSYNC.RECONVERGENT B0 ;  /* 0x0000000000007941 */ /* 0x000fea0003800200 */
.L_x_29353:
        /* <DEDUP_REMOVED lines=51> */
.L_x_29356:
[----:B------:R-:W-:Y:S05]  /*43850*/  BSYNC.RECONVERGENT B0 ;  /* 0x0000000000007941 */ /* 0x000fea0003800200 */
.L_x_29355:
        /* <DEDUP_REMOVED lines=51> */
.L_x_29358:
[----:B------:R-:W-:Y:S05]  /*43b90*/  BSYNC.RECONVERGENT B0 ;  /* 0x0000000000007941 */ /* 0x000fea0003800200 */
.L_x_29357:
        /* <DEDUP_REMOVED lines=19> */
[----:B------:R-:W-:Y:S01]  /*43cd0*/  FMUL.FTZ R198, R185, R0 ;  /* 0x00000000b9c67220 */ /* 0x000fe20000410000 */
[----:B------:R-:W-:Y:S02]  /*43ce0*/  HADD2.F32 R193, -RZ, R58.H0_H0 ;  /* 0x2000003affc17230 */ /* 0x000fe40000004100 */
[----:B------:R-:W-:Y:S01]  /*43cf0*/  FFMA.FTZ R0, R138, R139, R187 ;  /* 0x0000008b8a007223 */ /* 0x000fe200000100bb */
[----:B------:R-:W-:-:S02]  /*43d00*/  HADD2.F32 R195, -RZ, R62.H0_H0 ;  /* 0x2000003effc37230 */ /* 0x000fc40000004100 */
[C---:B------:R-:W-:Y:S01]  /*43d10*/  FMUL.FTZ R186, R185.reuse, R186 ;  /* 0x000000bab9ba7220 */ /* 0x040fe20000410000 */
[C---:B------:R-:W-:Y:S01]  /*43d20*/  FMUL.FTZ R190, R185.reuse, R190 ;  /* 0x000000beb9be7220 */ /* 0x040fe20000410000 */
[C---:B------:R-:W-:Y:S01]  /*43d30*/  FMUL.FTZ R194, R185.reuse, R194 ;  /* 0x000000c2b9c27220 */ /* 0x040fe20000410000 */
[----:B------:R-:W-:Y:S01]  /*43d40*/  FMUL.FTZ R196, R185, R196 ;  /* 0x000000c4b9c47220 */ /* 0x000fe20000410000 */
        /* <DEDUP_REMOVED lines=23> */
.L_x_29360:
[----:B------:R-:W-:Y:S05]  /*43ec0*/  BSYNC.RECONVERGENT B0 ;  /* 0x0000000000007941 */ /* 0x000fea0003800200 */
.L_x_29359:
[----:B01234-:R-:W0:Y:S02]  /*43ed0*/  LDC.64 R136, c[0x0][0x380] ;  /* 0x0000e000ff887b82 */ /* 0x01fe240000000a00 */
[----:B0-----:R-:W-:-:S04]  /*43ee0*/  LEA R169, R136, R169, 0x2 ;  /* 0x000000a988a97211 */ /* 0x001fc800078e10ff */
[----:B------:R-:W-:-:S13]  /*43ef0*/  ISETP.GE.AND P0, PT, R169, R137, PT ;  /* 0x00000089a900720c */ /* 0x000fda0003f06270 */
[----:B------:R-:W-:Y:S05]  /*43f00*/  @!P0 BRA `(.L_x_29361) ;  /* 0xfffffbd000788947 */ /* 0x000fea000383ffff */
[----:B------:R-:W-:Y:S05]  /*43f10*/  EXIT ;  /* 0x000000000000794d */ /* 0x000fea0003800000 */
.L_x_29344:
        /* <DEDUP_REMOVED lines=8> */
.L_x_29363:
[----:B------:R-:W-:Y:S05]  /*43fa0*/  BSYNC B0 ;  /* 0x0000000000007941 */ /* 0x000fea0003800000 */
.L_x_29362:
        /* <DEDUP_REMOVED lines=9> */
.L_x_29364:
[----:B------:R-:W-:Y:S01]  /*44040*/  HFMA2 R191, -RZ, RZ, 0, 2.384185791015625e-07 ;  /* 0x00000004ffbf7431 */ /* 0x000fe200000001ff */
[----:B------:R-:W-:-:S05]  /*44050*/  MOV R137, R190 ;  /* 0x000000be00897202 */ /* 0x000fca0000000f00 */
[----:B------:R-:W-:-:S04]  /*44060*/  FADD.FTZ R185, R138, R137 ;  /* 0x000000898ab97221 */ /* 0x000fc80000010000 */
[----:B------:R-:W-:-:S07]  /*44070*/  IMAD.MOV.U32 R192, RZ, RZ, R185 ;  /* 0x000000ffffc07224 */ /* 0x000fce00078e00b9 */
[----:B------:R-:W-:Y:S05]  /*44080*/  WARPSYNC.COLLECTIVE R189, `(.L_x_29365) ;  /* 0x00000000bd087348 */ /* 0x000fea0003c00000 */
[----:B------:R0:W1:Y:S02]  /*44090*/  SHFL.BFLY P6, R190, R192, R191, R194 ;  /* 0x0c0000bfc0be7389 */ /* 0x00006400000c00c2 */
[----:B01----:R-:W-:Y:S05]  /*440a0*/  ENDCOLLECTIVE ;  /* 0x000000000000791b */ /* 0x003fea0003800000 */
.L_x_29365:
[----:B------:R-:W-:Y:S02]  /*440b0*/  IMAD.MOV.U32 R191, RZ, RZ, 0x8 ;  /* 0x00000008ffbf7424 */ /* 0x000fe400078e00ff */
[----:B------:R-:W-:-:S04]  /*440c0*/  IMAD.MOV.U32 R0, RZ, RZ, R190 ;  /* 0x000000ffff007224 */ /* 0x000fc800078e00be */
[----:B------:R-:W-:-:S05]  /*440d0*/  FADD.FTZ R186, R185, R0 ;  /* 0x00000000b9ba7221 */ /* 0x000fca0000010000 */
[----:B------:R-:W-:-:S07]  /*440e0*/  MOV R192, R186 ;  /* 0x000000ba00c07202 */ /* 0x000fce0000000f00 */
[----:B------:R-:W-:Y:S05]  /*440f0*/  WARPSYNC.COLLECTIVE R189, `(.L_x_29366) ;  /* 0x00000000bd087348 */ /* 0x000fea0003c00000 */
[----:B------:R0:W1:Y:S02]  /*44100*/  SHFL.BFLY P6, R190, R192, R191, R194 ;  /* 0x0c0000bfc0be7389 */ /* 0x00006400000c00c2 */
[----:B01----:R-:W-:Y:S05]  /*44110*/  ENDCOLLECTIVE ;  /* 0x000000000000791b */ /* 0x003fea0003800000 */
.L_x_29366:
        /* <DEDUP_REMOVED lines=8> */
.L_x_29367:
        /* <DEDUP_REMOVED lines=139> */
.L_x_29368:
[----:B------:R-:W-:Y:S01]  /*44a50*/  HFMA2 R191, -RZ, RZ, 0, 1.1920928955078125e-07 ;  /* 0x00000002ffbf7431 */ /* 0x000fe200000001ff */
[----:B------:R-:W-:-:S05]  /*44a60*/  MOV R139, R190 ;  /* 0x000000be008b7202 */ /* 0x000fca0000000f00 */
[----:B------:R-:W-:-:S04]  /*44a70*/  FADD.FTZ R139, R0, R139 ;  /* 0x0000008b008b7221 */ /* 0x000fc80000010000 */
[----:B------:R-:W-:-:S07]  /*44a80*/  IMAD.MOV.U32 R192, RZ, RZ, R139 ;  /* 0x000000ffffc07224 */ /* 0x000fce00078e008b */
[----:B------:R-:W-:Y:S05]  /*44a90*/  WARPSYNC.COLLECTIVE R189, `(.L_x_29369) ;  /* 0x00000000bd087348 */ /* 0x000fea0003c00000 */
[----:B------:R0:W1:Y:S02]  /*44aa0*/  SHFL.BFLY P6, R190, R192, R191, R194 ;  /* 0x0c0000bfc0be7389 */ /* 0x00006400000c00c2 */
[----:B01----:R-:W-:Y:S05]  /*44ab0*/  ENDCOLLECTIVE ;  /* 0x000000000000791b */ /* 0x003fea0003800000 */
.L_x_29369:
[----:B------:R-:W-:Y:S02]  /*44ac0*/  IMAD.MOV.U32 R191, RZ, RZ, 0x4 ;  /* 0x00000004ffbf7424 */ /* 0x000fe400078e00ff */
[----:B------:R-:W-:-:S04]  /*44ad0*/  IMAD.MOV.U32 R138, RZ, RZ, R190 ;  /* 0x000000ffff8a7224 */ /* 0x000fc800078e00be */
[----:B------:R-:W-:-:S05]  /*44ae0*/  FADD.FTZ R138, R139, R138 ;  /* 0x0000008a8b8a7221 */ /* 0x000fca0000010000 */
[----:B------:R-:W-:-:S07]  /*44af0*/  MOV R192, R138 ;  /* 0x0000008a00c07202 */ /* 0x000fce0000000f00 */
[----:B------:R-:W-:Y:S05]  /*44b00*/  WARPSYNC.COLLECTIVE R189, `(.L_x_29370) ;  /* 0x00000000bd087348 */ /* 0x000fea0003c00000 */
[----:B------:R0:W1:Y:S02]  /*44b10*/  SHFL.BFLY P6, R190, R192, R191, R194 ;  /* 0x0c0000bfc0be7389 */ /* 0x00006400000c00c2 */
[----:B01----:R-:W-:Y:S05]  /*44b20*/  ENDCOLLECTIVE ;  /* 0x000000000000791b */ /* 0x003fea0003800000 */
.L_x_29370:
[----:B------:R-:W-:Y:S01]  /*44b30*/  HFMA2 R191, -RZ, RZ, 0, 4.76837158203125e-07 ;  /* 0x00000008ffbf7431 */ /* 0x000fe200000001ff */
[----:B------:R-:W-:-:S05]  /*44b40*/  MOV R185, R190 ;  /* 0x000000be00b97202 */ /* 0x000fca0000000f00 */
[----:B------:R-:W-:-:S04]  /*44b50*/  FADD.FTZ R185, R138, R185 ;  /* 0x000000b98ab97221 */ /* 0x000fc80000010000 */
[----:B------:R-:W-:-:S07]  /*44b60*/  IMAD.MOV.U32 R192, RZ, RZ, R185 ;  /* 0x000000ffffc07224 */ /* 0x000fce00078e00b9 */
[----:B------:R-:W-:Y:S05]  /*44b70*/  WARPSYNC.COLLECTIVE R189, `(.L_x_29371) ;  /* 0x00000000bd087348 */ /* 0x000fea0003c00000 */
[----:B------:R0:W1:Y:S02]  /*44b80*/  SHFL.BFLY P6, R190, R192, R191, R194 ;  /* 0x0c0000bfc0be7389 */ /* 0x00006400000c00c2 */
[----:B01----:R-:W-:Y:S05]  /*44b90*/  ENDCOLLECTIVE ;  /* 0x000000000000791b */ /* 0x003fea0003800000 */
.L_x_29371:
[----:B------:R-:W-:Y:S02]  /*44ba0*/  IMAD.MOV.U32 R191, RZ, RZ, 0x10 ;  /* 0x00000010ffbf7424 */ /* 0x000fe400078e00ff */
[----:B------:R-:W-:-:S04]  /*44bb0*/  IMAD.MOV.U32 R186, RZ, RZ, R190 ;  /* 0x000000ffffba7224 */ /* 0x000fc800078e00be */
[----:B------:R-:W-:-:S05]  /*44bc0*/  FADD.FTZ R186, R185, R186 ;  /* 0x000000bab9ba7221 */ /* 0x000fca0000010000 */
[----:B------:R-:W-:-:S07]  /*44bd0*/  MOV R192, R186 ;  /* 0x000000ba00c07202 */ /* 0x000fce0000000f00 */
[----:B------:R-:W-:Y:S05]  /*44be0*/  WARPSYNC.COLLECTIVE R189, `(.L_x_29372) ;  /* 0x00000000bd087348 */ /* 0x000fea0003c00000 */
[----:B------:R0:W1:Y:S02]  /*44bf0*/  SHFL.BFLY P6, R190, R192, R191, R194 ;  /* 0x0c0000bfc0be7389 */ /* 0x00006400000c00c2 */
[----:B01----:R-:W-:Y:S05]  /*44c00*/  ENDCOLLECTIVE ;  /* 0x000000000000791b */ /* 0x003fea0003800000 */
.L_x_29372:
[----:B------:R-:W-:Y:S01]  /*44c10*/  MOV R187, R190 ;  /* 0x000000be00bb7202 */ /* 0x000fe20000000f00 */
[----:B------:R-:W-:Y:S06]  /*44c20*/  BRA `(.L_x_29373) ;  /* 0xffffffd400f47947 */ /* 0x000fec000383ffff */
.L_x_29374:
        /* <DEDUP_REMOVED lines=13> */
.L_x_43906:


//--------------------- .text._ZN10layer_norm31ln_parallel_residual_fwd_kernelINS_13Kernel_traitsI6__halfS2_fS2_fjLj2048ELj1ELj4ELj1ELj16ENS_18Kernel_traits_baseILj2048ES2_S2_fS2_fjLj128EEEEELb1ELb1ELb1EEEvNS_9FwdParamsE --------------------------
	.section	.text._ZN10layer_norm31ln_parallel_residual_fwd_kernelINS_13Kernel_traitsI6__halfS2_fS2_fjLj2048ELj1ELj4ELj1ELj16ENS_18Kernel_traits_baseILj2048ES2_S2_fS2_fjLj128EEEEELb1ELb1ELb1EEEvNS_9FwdParamsE,"ax",@progbits
	.align	128
        .global         _ZN10layer_norm31ln_parallel_residual_fwd_kernelINS_13Kernel_traitsI6__halfS2_fS2_fjLj2048ELj1ELj4ELj1ELj16ENS_18Kernel_traits_baseILj2048ES2_S2_fS2_fjLj128EEEEELb1ELb1ELb1EEEvNS_9FwdParamsE
        .type           _ZN10layer_norm31ln_parallel_residual_fwd_kernelINS_13Kernel_traitsI6__halfS2_fS2_fjLj2048ELj1ELj4ELj1ELj16ENS_18Kernel_traits_baseILj2048ES2_S2_fS2_fjLj128EEEEELb1ELb1ELb1EEEvNS_9FwdParamsE,@function
        .size           _ZN10layer_norm31ln_parallel_residual_fwd_kernelINS_13Kernel_traitsI6__halfS2_fS2_fjLj2048ELj1ELj4ELj1ELj16ENS_18Kernel_traits_baseILj2048ES2_S2_fS2_fjLj128EEEEELb1ELb1ELb1EEEvNS_9FwdParamsE,(.L_x_43907 - _ZN10layer_norm31ln_parallel_residual_fwd_kernelINS_13Kernel_traitsI6__halfS2_fS2_fjLj2048ELj1ELj4ELj1ELj16ENS_18Kernel_traits_baseILj2048ES2_S2_fS2_fjLj128EEEEELb1ELb1ELb1EEEvNS_9FwdParamsE)
        .other          _ZN10layer_norm31ln_parallel_residual_fwd_kernelINS_13Kernel_traitsI6__halfS2_fS2_fjLj2048ELj1ELj4ELj1ELj16ENS_18Kernel_traits_baseILj2048ES2_S2_fS2_fjLj128EEEEELb1ELb1ELb1EEEvNS_9FwdParamsE,@"STO_CUDA_ENTRY STV_DEFAULT"
_ZN10layer_norm31ln_parallel_residual_fwd_kernelINS_13Kernel_traitsI6__halfS2_fS2_fjLj2048ELj1ELj4ELj1ELj16ENS_18Kernel_traits_baseILj2048ES2_S2_fS2_fjLj128EEEEELb1ELb1ELb1EEEvNS_9FwdParamsE:
.text._ZN10layer_norm31ln_parallel_residual_fwd_kernelINS_13Kernel_traitsI6__halfS2_fS2_fjLj2048ELj1ELj4ELj1ELj16ENS_18Kernel_traits_baseILj2048ES2_S2_fS2_fjLj128EEEEELb1ELb1ELb1EEEvNS_9FwdParamsE:
        /* <DEDUP_REMOVED lines=17> */
[----:B-----5:R-:W-:Y:S01]  /*0110*/  UISETP.NE.U32.AND UP0, UPT, UR8, URZ, UPT ;  /* 0x000000ff0800728c */ /* 0x020fe2000bf05070 */
[----:B----4-:R-:W-:-:S03]  /*0120*/  SHF.R.U32.HI R142, RZ, 0x5, R141 ;  /* 0x00000005ff8e7819 */ /* 0x010fc6000001168d */
[----:B------:R-:W-:-:S03]  /*0130*/  UISETP.NE.AND.EX UP0, UPT, UR9, URZ, UPT, UP0 ;  /* 0x000000ff0900728c */ /* 0x000fc6000bf05300 */
[----:B------:R-:W3:Y:S01]  /*0140*/  LDC R140, c[0x0][0x360] ;  /* 0x0000d800ff8c7b82 */ /* 0x000ee20000000800 */
[----:B0-----:R-:W-:-:S06]  /*0150*/  USHF.L.U32 UR4, UR5, 0x2, URZ ;  /* 0x0000000205047899 */ /* 0x001fcc00080006ff */
[----:B------:R-:W-:Y:S01]  /*0160*/  LOP3.LUT R142, R142, UR4, RZ, 0xfc, !PT ;  /* 0x000000048e8e7c12 */ /* 0x000fe2000f8efcff */
[----:B---3--:R-:W-:Y:S01]  /*0170*/  IMAD R140, R140, UR5, R141 ;  /* 0x000000058c8c7c24 */ /* 0x008fe2000f8e028d */
[----:B------:R-:W-:Y:S02]  /*0180*/  LOP3.LUT R141, R141, 0x1f, RZ, 0xc0, !PT ;  /* 0x0000001f8d8d7812 */ /* 0x000fe400078ec0ff */
[----:B-1----:R-:W-:-:S05]  /*0190*/  @P0 IADD3 R193, P1, PT, R4, R7, RZ ;  /* 0x0000000704c10210 */ /* 0x002fca0007f3e0ff */
[----:B------:R-:W-:Y:S01]  /*01a0*/  @P0 IMAD.X R0, RZ, RZ, R5, P1 ;  /* 0x000000ffff000224 */ /* 0x000fe200008e0605 */
[C---:B--2---:R-:W-:Y:S01]  /*01b0*/  IADD3 R143, PT, PT, R2.reuse, -0x61c88647, RZ ;  /* 0x9e3779b9028f7810 */ /* 0x044fe20007ffe0ff */
        /* <DEDUP_REMOVED lines=9> */
[----:B------:R-:W-:Y:S01]  /*0250*/  IADD3 R155, PT, PT, R3, -0x24c28bd8, RZ ;  /* 0xdb3d7428039b7810 */ /* 0x000fe20007ffe0ff */
[C---:B------:R-:W-:Y:S01]  /*0260*/  VIADD R150, R2.reuse, 0x1715609d ;  /* 0x1715609d02967836 */ /* 0x040fe20000000000 */
        /* <DEDUP_REMOVED lines=30> */
.L_x_29375:
[----:B------:R-:W0:Y:S01]  /*0450*/  LDC.64 R4, c[0x0][0x3d0] ;  /* 0x0000f400ff047b82 */ /* 0x000e220000000a00 */
        /* <DEDUP_REMOVED lines=15> */
[----:B0-----:R-:W-:-:S05]  /*0550*/  IMAD.WIDE.U32 R32, R141, 0x10, R4 ;  /* 0x000000108d207825 */ /* 0x001fca00078e0004 */
[----:B------:R-:W5:Y:S04]  /*0560*/  LDG.E.128 R156, desc[UR6][R32.64] ;  /* 0x00000006209c7981 */ /* 0x000f68000c1e1d00 */
[----:B------:R-:W5:Y:S04]  /*0570*/  LDG.E.128 R4, desc[UR6][R32.64+0x200] ;  /* 0x0002000620047981 */ /* 0x000f68000c1e1d00 */
[----:B------:R-:W5:Y:S04]  /*0580*/  LDG.E.128 R8, desc[UR6][R32.64+0x400] ;  /* 0x0004000620087981 */ /* 0x000f68000c1e1d00 */
[----:B------:R-:W5:Y:S04]  /*0590*/  LDG.E.128 R12, desc[UR6][R32.64+0x600] ;  /* 0x00060006200c7981 */ /* 0x000f68000c1e1d00 */
[----:B------:R-:W5:Y:S04]  /*05a0*/  LDG.E.128 R16, desc[UR6][R32.64+0x800] ;  /* 0x0008000620107981 */ /* 0x000f68000c1e1d00 */
[----:B------:R-:W5:Y:S04]  /*05b0*/  LDG.E.128 R20, desc[UR6][R32.64+0xa00] ;  /* 0x000a000620147981 */ /* 0x000f68000c1e1d00 */
[----:B------:R-:W5:Y:S04]  /*05c0*/  LDG.E.128 R24, desc[UR6][R32.64+0xc00] ;  /* 0x000c000620187981 */ /* 0x000f68000c1e1d00 */
[----:B------:R0:W5:Y:S02]  /*05d0*/  LDG.E.128 R28, desc[UR6][R32.64+0xe00] ;  /* 0x000e0006201c7981 */ /* 0x000164000c1e1d00 */
[----:B0-----:R-:W-:-:S07]  /*05e0*/  CS2R R32, SRZ ;  /* 0x0000000000207805 */ /* 0x001fce000001ff00 */
.L_x_29376:
[----:B------:R-:W1:Y:S02]  /*05f0*/  LDCU UR4, c[0x0][0x384] ;  /* 0x00007080ff0477ac */ /* 0x000e640008000800 */
[----:B-1----:R-:W-:-:S13]  /*0600*/  ISETP.GE.AND P0, PT, R142, UR4, PT ;  /* 0x000000048e007c0c */ /* 0x002fda000bf06270 */
[----:B------:R-:W-:Y:S05]  /*0610*/  @P0 EXIT ;  /* 0x000000000000094d */ /* 0x000fea0003800000 */
[----:B0-----:R-:W-:Y:S01]  /*0620*/  IMAD.HI.U32 R67, R188, -0x2daee0ad, RZ ;  /* 0xd2511f53bc437827 */ /* 0x001fe200078e00ff */
[----:B------:R-:W0:Y:S03]  /*0630*/  LDCU.64 UR4, c[0x0][0x398] ;  /* 0x00007300ff0477ac */ /* 0x000e260008000a00 */
[----:B------:R-:W-:Y:S01]  /*0640*/  HFMA2 R167, -RZ, RZ, 0, 0 ;  /* 0x00000000ffa77431 */ /* 0x000fe200000001ff */
[----:B------:R-:W-:Y:S01]  /*0650*/  LOP3.LUT R193, R193, 0x3, RZ, 0xc0, !PT ;  /* 0x00000003c1c17812 */ /* 0x000fe200078ec0ff */
        /* <DEDUP_REMOVED lines=9> */
[C---:B------:R-:W-:Y:S01]  /*06f0*/  IMAD.HI.U32 R69, R65.reuse, -0x2daee0ad, RZ ;  /* 0xd2511f5341457827 */ /* 0x040fe200078e00ff */
[----:B------:R-:W3:Y:S03]  /*0700*/  LDCU UR10, c[0x0][0x448] ;  /* 0x00008900ff0a77ac */ /* 0x000ee60008000800 */
[----:B------:R-:W-:Y:S01]  /*0710*/  IMAD R68, R65, -0x2daee0ad, RZ ;  /* 0xd2511f5341447824 */ /* 0x000fe200078e02ff */
[----:B------:R-:W-:Y:S01]  /*0720*/  LOP3.LUT R66, R144, R66, R69, 0x96, !PT ;  /* 0x0000004290427212 */ /* 0x000fe200078e9645 */
[----:B------:R-:W-:Y:S01]  /*0730*/  IMAD.HI.U32 R65, R0, -0x2daee0ad, RZ ;  /* 0xd2511f5300417827 */ /* 0x000fe200078e00ff */
[----:B0-----:R-:W-:Y:S01]  /*0740*/  UISETP.NE.U32.AND UP0, UPT, UR4, URZ, UPT ;  /* 0x000000ff0400728c */ /* 0x001fe2000bf05070 */
[----:B------:R-:W0:Y:S02]  /*0750*/  LDCU UR4, c[0x0][0x388] ;  /* 0x00007100ff0477ac */ /* 0x000e240008000800 */
[----:B------:R-:W-:Y:S01]  /*0760*/  IMAD R67, R67, -0x326172a9, RZ ;  /* 0xcd9e8d5743437824 */ /* 0x000fe200078e02ff */
[----:B------:R-:W-:Y:S01]  /*0770*/  LOP3.LUT R65, R70, R68, R65, 0x96, !PT ;  /* 0x0000004446417212 */ /* 0x000fe200078e9641 */
[----:B------:R-:W-:Y:S01]  /*0780*/  IMAD.HI.U32 R64, R66, -0x326172a9, RZ ;  /* 0xcd9e8d5742407827 */ /* 0x000fe200078e00ff */
[----:B------:R-:W-:Y:S01]  /*0790*/  UISETP.NE.AND.EX UP0, UPT, UR5, URZ, UPT, UP0 ;  /* 0x000000ff0500728c */ /* 0x000fe2000bf05300 */
[----:B------:R-:W4:Y:S02]  /*07a0*/  LDCU.U8 UR5, c[0x0][0x410] ;  /* 0x00008200ff0577ac */ /* 0x000f240008000000 */
[----:B------:R-:W-:Y:S01]  /*07b0*/  IMAD R68, R0, -0x2daee0ad, RZ ;  /* 0xd2511f5300447824 */ /* 0x000fe200078e02ff */
[----:B------:R-:W-:Y:S01]  /*07c0*/  LOP3.LUT R64, R145, R67, R64, 0x96, !PT ;  /* 0x0000004391407212 */ /* 0x000fe200078e9640 */
[----:B------:R-:W-:Y:S01]  /*07d0*/  IMAD R66, R66, -0x326172a9, RZ ;  /* 0xcd9e8d5742427824 */ /* 0x000fe200078e02ff */
[----:B------:R-:W-:Y:S01]  /*07e0*/  PLOP3.LUT P0, PT, PT, PT, UP0, 0x80, 0x8 ;  /* 0x000000000008781c */ /* 0x000fe20003f0f008 */
[----:B------:R-:W-:Y:S01]  /*07f0*/  IMAD.HI.U32 R67, R65, -0x326172a9, RZ ;  /* 0xcd9e8d5741437827 */ /* 0x000fe200078e00ff */
[----:B------:R-:W0:Y:S03]  /*0800*/  LDCU.64 UR8, c[0x0][0x3a0] ;  /* 0x00007400ff0877ac */ /* 0x000e260008000a00 */
        /* <DEDUP_REMOVED lines=34> */
[----:B------:R-:W-:-:S04]  /*0a30*/  IMAD.HI.U32 R191, R67, -0x326172a9, RZ ;  /* 0xcd9e8d5743bf7827 */ /* 0x000fc800078e00ff */
[----:B------:R-:W-:Y:S01]  /*0a40*/  IMAD R66, R66, -0x2daee0ad, RZ ;  /* 0xd2511f5342427824 */ /* 0x000fe200078e02ff */
[----:B------:R-:W-:Y:S01]  /*0a50*/  LOP3.LUT R191, R73, R0, R191, 0x96, !PT ;  /* 0x0000000049bf7212 */ /* 0x000fe200078e96bf */
[----:B------:R-:W-:-:S04]  /*0a60*/  IMAD.HI.U32 R65, R64, -0x2daee0ad, RZ ;  /* 0xd2511f5340417827 */ /* 0x000fc800078e00ff */
[----:B------:R-:W-:Y:S01]  /*0a70*/  IMAD R190, R67, -0x326172a9, RZ ;  /* 0xcd9e8d5743be7824 */ /* 0x000fe200078e02ff */
[----:B------:R-:W-:Y:S01]  /*0a80*/  LOP3.LUT R192, R164, R66, R65, 0x96, !PT ;  /* 0x00000042a4c07212 */ /* 0x000fe200078e9641 */
[----:B01234-:R-:W-:-:S07]  /*0a90*/  IMAD R186, R64, -0x2daee0ad, RZ ;  /* 0xd2511f5340ba7824 */ /* 0x01ffce00078e02ff */
.L_x_30362:
[----:B------:R-:W-:Y:S01]  /*0aa0*/  ISETP.NE.U32.AND P1, PT, RZ, UR8, PT ;  /* 0x00000008ff007c0c */ /* 0x000fe2000bf25070 */
[----:B------:R-:W0:Y:S01]  /*0ab0*/  LDC.64 R128, c[0x0][0x390] ;  /* 0x0000e400ff807b82 */ /* 0x000e220000000a00 */
[----:B------:R-:W-:Y:S02]  /*0ac0*/  IMAD R0, R142, UR4, RZ ;  /* 0x000000048e007c24 */ /* 0x000fe4000f8e02ff */
[----:B------:R-:W-:-:S03]  /*0ad0*/  ISETP.NE.AND.EX P1, PT, RZ, UR9, PT, P1 ;  /* 0x00000009ff007c0c */ /* 0x000fc6000bf25310 */
[----:B---3--:R-:W-:Y:S02]  /*0ae0*/  SHF.R.S32.HI R77, RZ, 0x1f, R0 ;  /* 0x0000001fff4d7819 */ /* 0x008fe40000011400 */
        /* <DEDUP_REMOVED lines=10> */
[----:B------:R1:W5:Y:S04]  /*0b90*/  @P1 LDG.E.128 R64, desc[UR6][R74.64] ;  /* 0x000000064a401981 */ /* 0x000368000c1e1d00 */
[----:B------:R1:W5:Y:S01]  /*0ba0*/  @P1 LDG.E.128 R68, desc[UR6][R74.64+0x10] ;  /* 0x000010064a441981 */ /* 0x000362000c1e1d00 */
[----:B0-----:R-:W-:-:S04]  /*0bb0*/  ISETP.NE.U32.AND P0, PT, R80, RZ, PT ;  /* 0x000000ff5000720c */ /* 0x001fc80003f05070 */
[----:B------:R-:W-:Y:S01]  /*0bc0*/  ISETP.NE.AND.EX P0, PT, R81, RZ, PT, P0 ;  /* 0x000000ff5100720c */ /* 0x000fe20003f05300 */
[C---:B------:R-:W-:Y:S01]  /*0bd0*/  VIADD R0, R3.reuse, 0x76cf5d0a ;  /* 0x76cf5d0a03007836 */ /* 0x040fe20000000000 */
[----:B------:R-:W-:Y:S01]  /*0be0*/  IADD3 R178, PT, PT, R3, 0x646e171e, RZ ;  /* 0x646e171e03b27810 */ /* 0x000fe20007ffe0ff */
[C---:B------:R-:W-:Y:S02]  /*0bf0*/  VIADD R176, R2.reuse, 0x8ff34781 ;  /* 0x8ff3478102b07836 */ /* 0x040fe40000000000 */
[----:B------:R-:W-:Y:S02]  /*0c00*/  VIADD R180, R2, 0xb54cda56 ;  /* 0xb54cda5602b47836 */ /* 0x000fe40000000000 */
[----:B------:R-:W-:-:S06]  /*0c10*/  IMAD.MOV.U32 R182, RZ, RZ, 0x2f800000 ;  /* 0x2f800000ffb67424 */ /* 0x000fcc00078e00ff */
[----:B-1----:R-:W-:Y:S05]  /*0c20*/  @P0 BRA `(.L_x_29377) ;  /* 0x0000002400e40947 */ /* 0x002fea0003800000 */
        /* <DEDUP_REMOVED lines=16> */
.L_x_29380:
        /* <DEDUP_REMOVED lines=13> */
.L_x_29382:
[----:B------:R-:W-:Y:S05]  /*0e00*/  BSYNC.RECONVERGENT B1 ;  /* 0x0000000000017941 */ /* 0x000fea0003800200 */
.L_x_29381:
        /* <DEDUP_REMOVED lines=41> */
.L_x_29379:
[----:B------:R-:W-:Y:S05]  /*10a0*/  BSYNC.RECONVERGENT B0 ;  /* 0x0000000000007941 */ /* 0x000fea0003800200 */
.L_x_29378:
[----:B------:R-:W-:Y:S01]  /*10b0*/  I2FP.F32.U32 R73, R72 ;  /* 0x0000004800497245 */ /* 0x000fe20000201000 */
[----:B------:R-:W-:Y:S01]  /*10c0*/  BSSY.RECONVERGENT B0, `(.L_x_29383) ;  /* 0x000004b000007945 */ /* 0x000fe20003800200 */
[----:B------:R-:W-:Y:S01]  /*10d0*/  MOV R183, UR11 ;  /* 0x0000000b00b77c02 */ /* 0x000fe20008000f00 */
[----:B------:R-:W-:Y:S01]  /*10e0*/  IMAD.MOV.U32 R83, RZ, RZ, 0x2 ;  /* 0x00000002ff537424 */ /* 0x000fe200078e00ff */
[----:B------:R-:W-:Y:S01]  /*10f0*/  ISETP.NE.AND P0, PT, R74, 0x1, PT ;  /* 0x000000014a00780c */ /* 0x000fe20003f05270 */
[----:B------:R-:W-:Y:S01]  /*1100*/  FFMA.FTZ R72, R73, R182, 1.1641532182693481445e-10 ;  /* 0x2f00000049487423 */ /* 0x000fe200000100b6 */
[----:B------:R-:W-:Y:S01]  /*1110*/  LOP3.LUT R194, R194, 0xfffffff7, RZ, 0xc0, !PT ;  /* 0xfffffff7c2c27812 */ /* 0x000fe200078ec0ff */
[----:B-----5:R-:W-:-:S03]  /*1120*/  HADD2.F32 R73, -RZ, R76.H0_H0 ;  /* 0x2000004cff497230 */ /* 0x020fc60000004100 */
        /* <DEDUP_REMOVED lines=12> */
.L_x_29385:
        /* <DEDUP_REMOVED lines=13> */
.L_x_29387:
[----:B------:R-:W-:Y:S05]  /*12c0*/  BSYNC.RECONVERGENT B1 ;  /* 0x0000000000017941 */ /* 0x000fea0003800200 */
.L_x_29386:
        /* <DEDUP_REMOVED lines=42> */
.L_x_29384:
[----:B------:R-:W-:Y:S05]  /*1570*/  BSYNC.RECONVERGENT B0 ;  /* 0x0000000000007941 */ /* 0x000fea0003800200 */
.L_x_29383:
[----:B------:R-:W-:Y:S01]  /*1580*/  I2FP.F32.U32 R75, R72 ;  /* 0x00000048004b7245 */ /* 0x000fe20000201000 */
[----:B------:R-:W-:Y:S01]  /*1590*/  BSSY.RECONVERGENT B0, `(.L_x_29388) ;  /* 0x000004a000007945 */ /* 0x000fe20003800200 */
[----:B------:R-:W-:Y:S01]  /*15a0*/  ISETP.NE.AND P0, PT, R83, 0x1, PT ;  /* 0x000000015300780c */ /* 0x000fe20003f05270 */
[----:B------:R-:W-:Y:S01]  /*15b0*/  IMAD.MOV.U32 R74, RZ, RZ, 0x2 ;  /* 0x00000002ff4a7424 */ /* 0x000fe200078e00ff */
[----:B------:R-:W-:Y:S01]  /*15c0*/  LOP3.LUT R194, R194, 0xfffffffb, RZ, 0xc0, !PT ;  /* 0xfffffffbc2c27812 */ /* 0x000fe200078ec0ff */
[----:B------:R-:W-:Y:S01]  /*15d0*/  FFMA.FTZ R72, R75, R182, 1.1641532182693481445e-10 ;  /* 0x2f0000004b487423 */ /* 0x000fe200000100b6 */
[----:B------:R-:W-:-:S04]  /*15e0*/  HADD2.F32 R75, -RZ, R76.H1_H1 ;  /* 0x3000004cff4b7230 */ /* 0x000fc80000004100 */
        /* <DEDUP_REMOVED lines=12> */
.L_x_29390:
        /* <DEDUP_REMOVED lines=13> */
.L_x_29392:
[----:B------:R-:W-:Y:S05]  /*1780*/  BSYNC.RECONVERGENT B1 ;  /* 0x0000000000017941 */ /* 0x000fea0003800200 */
.L_x_29391:
        /* <DEDUP_REMOVED lines=42> */
.L_x_29389:
[----:B------:R-:W-:Y:S05]  /*1a30*/  BSYNC.RECONVERGENT B0 ;  /* 0x0000000000007941 */ /* 0x000fea0003800200 */
.L_x_29388:
[----:B------:R-:W-:Y:S01]  /*1a40*/  I2FP.F32.U32 R83, R72 ;  /* 0x0000004800537245 */ /* 0x000fe20000201000 */
[----:B------:R-:W-:Y:S01]  /*1a50*/  BSSY.RECONVERGENT B0, `(.L_x_29393) ;  /* 0x000004a000007945 */ /* 0x000fe20003800200 */
[----:B------:R-:W-:Y:S01]  /*1a60*/  ISETP.NE.AND P0, PT, R74, 0x1, PT ;  /* 0x000000014a00780c */ /* 0x000fe20003f05270 */
[----:B------:R-:W-:Y:S01]  /*1a70*/  HFMA2 R76, -RZ, RZ, 0, 1.1920928955078125e-07 ;  /* 0x00000002ff4c7431 */ /* 0x000fe200000001ff */
[----:B------:R-:W-:Y:S01]  /*1a80*/  LOP3.LUT R194, R194, 0xfffffffd, RZ, 0xc0, !PT ;  /* 0xfffffffdc2c27812 */ /* 0x000fe200078ec0ff */
[----:B------:R-:W-:Y:S01]  /*1a90*/  FFMA.FTZ R72, R83, R182, 1.1641532182693481445e-10 ;  /* 0x2f00000053487423 */ /* 0x000fe200000100b6 */
[----:B------:R-:W-:-:S04]  /*1aa0*/  HADD2.F32 R83, -RZ, R77.H0_H0 ;  /* 0x2000004dff537230 */ /* 0x000fc80000004100 */
        /* <DEDUP_REMOVED lines=12> */
.L_x_29395:
        /* <DEDUP_REMOVED lines=13> */
.L_x_29397:
[----:B------:R-:W-:Y:S05]  /*1c40*/  BSYNC.RECONVERGENT B1 ;  /* 0x0000000000017941 */ /* 0x000fea0003800200 */
.L_x_29396:
        /* <DEDUP_REMOVED lines=42> */
.L_x_29394:
[----:B------:R-:W-:Y:S05]  /*1ef0*/  BSYNC.RECONVERGENT B0 ;  /* 0x0000000000007941 */ /* 0x000fea0003800200 */
.L_x_29393:
[----:B------:R-:W-:Y:S01]  /*1f00*/  ISETP.NE.AND P0, PT, R76, 0x1, PT ;  /* 0x000000014c00780c */ /* 0x000fe20003f05270 */
[----:B------:R-:W-:Y:S01]  /*1f10*/  BSSY.RECONVERGENT B0, `(.L_x_29398) ;  /* 0x0000048000007945 */ /* 0x000fe20003800200 */
[----:B------:R-:W-:Y:S01]  /*1f20*/  I2FP.F32.U32 R85, R72 ;  /* 0x0000004800557245 */ /* 0x000fe20000201000 */
[----:B------:R-:W-:Y:S02]  /*1f30*/  HADD2.F32 R77, -RZ, R77.H1_H1 ;  /* 0x3000004dff4d7230 */ /* 0x000fe40000004100 */
        /* <DEDUP_REMOVED lines=13> */
.L_x_29400:
        /* <DEDUP_REMOVED lines=13> */
.L_x_29402:
[----:B------:R-:W-:Y:S05]  /*20e0*/  BSYNC.RECONVERGENT B1 ;  /* 0x0000000000017941 */ /* 0x000fea0003800200 */
.L_x_29401:
        /* <DEDUP_REMOVED lines=42> */
.L_x_29399:
[----:B------:R-:W-:Y:S05]  /*2390*/  BSYNC.RECONVERGENT B0 ;  /* 0x0000000000007941 */ /* 0x000fea0003800200 */
.L_x_29398:
[----:B------:R-:W-:Y:S01]  /*23a0*/  ISETP.NE.AND P0, PT, R74, 0x1, PT ;  /* 0x000000014a00780c */ /* 0x000fe20003f05270 */
[----:B------:R-:W-:Y:S01]  /*23b0*/  BSSY.RECONVERGENT B0, `(.L_x_29403) ;  /* 0x0000048000007945 */ /* 0x000fe20003800200 */
[----:B------:R-:W-:Y:S01]  /*23c0*/  I2FP.F32.U32 R85, R72 ;  /* 0x0000004800557245 */ /* 0x000fe20000201000 */
[----:B------:R-:W-:-:S04]  /*23d0*/  IMAD.MOV.U32 R76, RZ, RZ, 0x2 ;  /* 0x00000002ff4c7424 */ /* 0x000fc800078e00ff */
[----:B------:R-:W-:Y:S01]  /*23e0*/  FFMA.FTZ R72, R85, R182, 1.1641532182693481445e-10 ;  /* 0x2f00000055487423 */ /* 0x000fe200000100b6 */
[----:B------:R-:W-:-:S04]  /*23f0*/  HADD2.F32 R85, -RZ, R78.H0_H0 ;  /* 0x2000004eff557230 */ /* 0x000fc80000004100 */
        /* <DEDUP_REMOVED lines=11> */
.L_x_29405:
        /* <DEDUP_REMOVED lines=13> */
.L_x_29407:
[----:B------:R-:W-:Y:S05]  /*2580*/  BSYNC.RECONVERGENT B1 ;  /* 0x0000000000017941 */ /* 0x000fea0003800200 */
.L_x_29406:
        /* <DEDUP_REMOVED lines=42> */
.L_x_29404:
[----:B------:R-:W-:Y:S05]  /*2830*/  BSYNC.RECONVERGENT B0 ;  /* 0x0000000000007941 */ /* 0x000fea0003800200 */
.L_x_29403:
[----:B------:R-:W-:Y:S01]  /*2840*/  ISETP.NE.AND P4, PT, R76, 0x1, PT ;  /* 0x000000014c00780c */ /* 0x000fe20003f85270 */
[----:B------:R-:W-:Y:S01]  /*2850*/  BSSY.RECONVERGENT B0, `(.L_x_29408) ;  /* 0x0000048000007945 */ /* 0x000fe20003800200 */
[----:B------:R-:W-:-:S05]  /*2860*/  I2FP.F32.U32 R87, R72 ;  /* 0x0000004800577245 */ /* 0x000fca0000201000 */
[----:B------:R-:W-:Y:S01]  /*2870*/  FFMA.FTZ R72, R87, R182, 1.1641532182693481445e-10 ;  /* 0x2f00000057487423 */ /* 0x000fe200000100b6 */
[----:B------:R-:W-:Y:S02]  /*2880*/  HADD2.F32 R87, -RZ, R78.H1_H1 ;  /* 0x3000004eff577230 */ /* 0x000fe40000004100 */
[----:B------:R-:W-:Y:S02]  /*2890*/  HFMA2 R78, -RZ, RZ, 0, 1.1920928955078125e-07 ;  /* 0x00000002ff4e7431 */ /* 0x000fe400000001ff */
[----:B------:R-:W-:Y:S01]  /*28a0*/  FSETP.LE.FTZ.AND P0, PT, R72, R183, PT ;  /* 0x000000b74800720b */ /* 0x000fe20003f13000 */
[----:B------:R-:W-:Y:S01]  /*28b0*/  IMAD.MOV.U32 R72, RZ, RZ, R190 ;  /* 0x000000ffff487224 */ /* 0x000fe200078e00be */
        /* <DEDUP_REMOVED lines=9> */
.L_x_29410:
        /* <DEDUP_REMOVED lines=13> */
.L_x_29412:
[----:B------:R-:W-:Y:S05]  /*2a20*/  BSYNC.RECONVERGENT B1 ;  /* 0x0000000000017941 */ /* 0x000fea0003800200 */
.L_x_29411:
        /* <DEDUP_REMOVED lines=42> */
.L_x_29409:
[----:B------:R-:W-:Y:S05]  /*2cd0*/  BSYNC.RECONVERGENT B0 ;  /* 0x0000000000007941 */ /* 0x000fea0003800200 */
.L_x_29408:
        /* <DEDUP_REMOVED lines=17> */
.L_x_29415:
        /* <DEDUP_REMOVED lines=13> */
.L_x_29417:
[----:B------:R-:W-:Y:S05]  /*2ec0*/  BSYNC.RECONVERGENT B1 ;  /* 0x0000000000017941 */ /* 0x000fea0003800200 */
.L_x_29416:
        /* <DEDUP_REMOVED lines=42> */
.L_x_29414:
[----:B------:R-:W-:Y:S05]  /*3170*/  BSYNC.RECONVERGENT B0 ;  /* 0x0000000000007941 */ /* 0x000fea0003800200 */
.L_x_29413:
[----:B------:R-:W-:Y:S01]  /*3180*/  IMAD.U32 R184, RZ, RZ, UR12 ;  /* 0x0000000cffb87e24 */ /* 0x000fe2000f8e00ff */
[----:B------:R-:W-:Y:S01]  /*3190*/  P2R R88, PR, RZ, 0x2 ;  /* 0x00000002ff587803 */ /* 0x000fe20000000000 */
[----:B------:R-:W-:Y:S01]  /*31a0*/  HADD2.F32 R91, -RZ, R79.H1_H1 ;  /* 0x3000004fff5b7230 */ /* 0x000fe20000004100 */
[----:B------:R-:W-:Y:S01]  /*31b0*/  I2FP.F32.U32 R89, R74 ;  /* 0x0000004a00597245 */ /* 0x000fe20000201000 */
[-C--:B------:R-:W-:Y:S01]  /*31c0*/  FMUL.FTZ R83, R83, R184.reuse ;  /* 0x000000b853537220 */ /* 0x080fe20000410000 */
[C---:B------:R-:W-:Y:S01]  /*31d0*/  LOP3.LUT P1, RZ, R194.reuse, 0x2, RZ, 0xc0, !PT ;  /* 0x00000002c2ff7812 */ /* 0x040fe2000782c0ff */
[-C--:B------:R-:W-:Y:S01]  /*31e0*/  FMUL.FTZ R72, R77, R184.reuse ;  /* 0x000000b84d487220 */ /* 0x080fe20000410000 */
[----:B------:R-:W-:Y:S01]  /*31f0*/  FMUL.FTZ R84, R73, R184 ;  /* 0x000000b849547220 */ /* 0x000fe20000410000 */
[----:B------:R-:W-:Y:S01]  /*3200*/  LOP3.LUT P5, RZ, R194, 0x8, RZ, 0xc0, !PT ;  /* 0x00000008c2ff7812 */ /* 0x000fe200078ac0ff */
[----:B------:R-:W-:Y:S01]  /*3210*/  FFMA.FTZ R86, R89, R182, 1.1641532182693481445e-10 ;  /* 0x2f00000059567423 */ /* 0x000fe200000100b6 */
[----:B------:R-:W-:Y:S01]  /*3220*/  FSEL R74, R83, RZ, P1 ;  /* 0x000000ff534a7208 */ /* 0x000fe20000800000 */
[-C--:B------:R-:W-:Y:S01]  /*3230*/  FMUL.FTZ R79, R75, R184.reuse ;  /* 0x000000b84b4f7220 */ /* 0x080fe20000410000 */
[----:B------:R-:W-:Y:S01]  /*3240*/  ISETP.NE.AND P1, PT, R88, RZ, PT ;  /* 0x000000ff5800720c */ /* 0x000fe20003f25270 */
[-C--:B------:R-:W-:Y:S01]  /*3250*/  FMUL.FTZ R78, R97, R184.reuse ;  /* 0x000000b8614e7220 */ /* 0x080fe20000410000 */
[----:B------:R-:W-:Y:S01]  /*3260*/  FSEL R75, R72, RZ, P2 ;  /* 0x000000ff484b7208 */ /* 0x000fe20001000000 */
[-C--:B------:R-:W-:Y:S01]  /*3270*/  FMUL.FTZ R87, R87, R184.reuse ;  /* 0x000000b857577220 */ /* 0x080fe20000410000 */
[----:B------:R-:W-:Y:S01]  /*3280*/  LOP3.LUT P6, RZ, R194, 0x4, RZ, 0xc0, !PT ;  /* 0x00000004c2ff7812 */ /* 0x000fe200078cc0ff */
[-C--:B------:R-:W-:Y:S01]  /*3290*/  FMUL.FTZ R85, R85, R184.reuse ;  /* 0x000000b855557220 */ /* 0x080fe20000410000 */
[----:B------:R-:W-:Y:S01]  /*32a0*/  FMUL.FTZ R91, R91, R184 ;  /* 0x000000b85b5b7220 */ /* 0x000fe20000410000 */
[----:B------:R-:W-:-:S02]  /*32b0*/  FSEL R72, R84, RZ, P5 ;  /* 0x000000ff54487208 */ /* 0x000fc40002800000 */
        /* <DEDUP_REMOVED lines=16> */
.L_x_29377:
        /* <DEDUP_REMOVED lines=16> */
.L_x_29421:
        /* <DEDUP_REMOVED lines=13> */
.L_x_29423:
[----:B------:R-:W-:Y:S05]  /*3590*/  BSYNC.RECONVERGENT B1 ;  /* 0x0000000000017941 */ /* 0x000fea0003800200 */
.L_x_29422:
        /* <DEDUP_REMOVED lines=41> */
.L_x_29420:
[----:B------:R-:W-:Y:S05]  /*3830*/  BSYNC.RECONVERGENT B0 ;  /* 0x0000000000007941 */ /* 0x000fea0003800200 */
.L_x_29419:
[----:B------:R-:W-:Y:S01]  /*3840*/  I2FP.F32.U32 R73, R72 ;  /* 0x0000004800497245 */ /* 0x000fe20000201000 */
[----:B-----5:R-:W-:Y:S01]  /*3850*/  HADD2.F32 R83, -RZ, R76.H0_H0 ;  /* 0x2000004cff537230 */ /* 0x020fe20000004100 */
[----:B------:R-:W-:Y:S01]  /*3860*/  MOV R183, UR11 ;  /* 0x0000000b00b77c02 */ /* 0x000fe20008000f00 */
[----:B------:R-:W-:Y:S01]  /*3870*/  IMAD.U32 R184, RZ, RZ, UR12 ;  /* 0x0000000cffb87e24 */ /* 0x000fe2000f8e00ff */
[----:B------:R-:W-:Y:S01]  /*3880*/  ISETP.NE.AND P0, PT, R74, 0x1, PT ;  /* 0x000000014a00780c */ /* 0x000fe20003f05270 */
[----:B------:R-:W-:Y:S01]  /*3890*/  FFMA.FTZ R72, R73, R182, 1.1641532182693481445e-10 ;  /* 0x2f00000049487423 */ /* 0x000fe200000100b6 */
[----:B------:R-:W-:Y:S01]  /*38a0*/  LOP3.LUT R194, R194, 0xfffffff7, RZ, 0xc0, !PT ;  /* 0xfffffff7c2c27812 */ /* 0x000fe200078ec0ff */
[----:B------:R-:W-:Y:S01]  /*38b0*/  BSSY.RECONVERGENT B0, `(.L_x_29424) ;  /* 0x0000047000007945 */ /* 0x000fe20003800200 */
        /* <DEDUP_REMOVED lines=14> */
.L_x_29426:
        /* <DEDUP_REMOVED lines=13> */
.L_x_29428:
[----:B------:R-:W-:Y:S05]  /*3a70*/  BSYNC.RECONVERGENT B1 ;  /* 0x0000000000017941 */ /* 0x000fea0003800200 */
.L_x_29427:
        /* <DEDUP_REMOVED lines=39> */
[----:B------:R-:W-:Y:S01]  /*3cf0*/  MOV R72, R82 ;  /* 0x0000005200487202 */ /* 0x000fe20000000f00 */
[----:B------:R-:W-:Y:S01]  /*3d00*/  IMAD.MOV.U32 R82, RZ, RZ, R74 ;  /* 0x000000ffff527224 */ /* 0x000fe200078e004a */
[----:B------:R-:W-:-:S07]  /*3d10*/  LOP3.LUT R192, R164, R192, R75, 0x96, !PT ;  /* 0x000000c0a4c07212 */ /* 0x000fce00078e964b */
.L_x_29425:
[----:B------:R-:W-:Y:S05]  /*3d20*/  BSYNC.RECONVERGENT B0 ;  /* 0x0000000000007941 */ /* 0x000fea0003800200 */
.L_x_29424:
        /* <DEDUP_REMOVED lines=8> */
[----:B------:R-:W-:Y:S01]  /*3db0*/  FSEL R72, R83, RZ, P3 ;  /* 0x000000ff53487208 */ /* 0x000fe20001800000 */
[----:B------:R-:W-:Y:S01]  /*3dc0*/  HFMA2 R83, -RZ, RZ, 0, 1.1920928955078125e-07 ;  /* 0x00000002ff537431 */ /* 0x000fe200000001ff */
        /* <DEDUP_REMOVED lines=13> */
.L_x_29431:
        /* <DEDUP_REMOVED lines=13> */
.L_x_29433:
[----:B------:R-:W-:Y:S05]  /*3f70*/  BSYNC.RECONVERGENT B1 ;  /* 0x0000000000017941 */ /* 0x000fea0003800200 */
.L_x_29432:
        /* <DEDUP_REMOVED lines=42> */
.L_x_29430:
[----:B------:R-:W-:Y:S05]  /*4220*/  BSYNC.RECONVERGENT B0 ;  /* 0x0000000000007941 */ /* 0x000fea0003800200 */
.L_x_29429:
        /* <DEDUP_REMOVED lines=20> */
.L_x_29436:
        /* <DEDUP_REMOVED lines=13> */
.L_x_29438:
[----:B------:R-:W-:Y:S05]  /*4440*/  BSYNC.RECONVERGENT B1 ;  /* 0x0000000000017941 */ /* 0x000fea0003800200 */
.L_x_29437:
        /* <DEDUP_REMOVED lines=41> */
[----:B------:R-:W-:-:S07]  /*46e0*/  LOP3.LUT R192, R164, R192, R85, 0x96, !PT ;  /* 0x000000c0a4c07212 */ /* 0x000fce00078e9655 */
.L_x_29435:
[----:B------:R-:W-:Y:S05]  /*46f0*/  BSYNC.RECONVERGENT B0 ;  /* 0x0000000000007941 */ /* 0x000fea0003800200 */
.L_x_29434:
        /* <DEDUP_REMOVED lines=23> */
.L_x_29441:
        /* <DEDUP_REMOVED lines=13> */
.L_x_29443:
[----:B------:R-:W-:Y:S05]  /*4940*/  BSYNC.RECONVERGENT B1 ;  /* 0x0000000000017941 */ /* 0x000fea0003800200 */
.L_x_29442:
        /* <DEDUP_REMOVED lines=42> */
.L_x_29440:
[----:B------:R-:W-:Y:S05]  /*4bf0*/  BSYNC.RECONVERGENT B0 ;  /* 0x0000000000007941 */ /* 0x000fea0003800200 */
.L_x_29439:
        /* <DEDUP_REMOVED lines=20> */
.L_x_29446:
        /* <DEDUP_REMOVED lines=13> */
.L_x_29448:
[----:B------:R-:W-:Y:S05]  /*4e10*/  BSYNC.RECONVERGENT B1 ;  /* 0x0000000000017941 */ /* 0x000fea0003800200 */
.L_x_29447:
        /* <DEDUP_REMOVED lines=41> */
[----:B------:R-:W-:-:S07]  /*50b0*/  HFMA2 R84, -RZ, RZ, 0, 0 ;  /* 0x00000000ff547431 */ /* 0x000fce00000001ff */
.L_x_29445:
[----:B------:R-:W-:Y:S05]  /*50c0*/  BSYNC.RECONVERGENT B0 ;  /* 0x0000000000007941 */ /* 0x000fea0003800200 */
.L_x_29444:
        /* <DEDUP_REMOVED lines=23> */
.L_x_29451:
        /* <DEDUP_REMOVED lines=13> */
.L_x_29453:
[----:B------:R-:W-:Y:S05]  /*5310*/  BSYNC.RECONVERGENT B1 ;  /* 0x0000000000017941 */ /* 0x000fea0003800200 */
.L_x_29452:
        /* <DEDUP_REMOVED lines=42> */
.L_x_29450:
[----:B------:R-:W-:Y:S05]  /*55c0*/  BSYNC.RECONVERGENT B0 ;  /* 0x0000000000007941 */ /* 0x000fea0003800200 */
.L_x_29449:
        /* <DEDUP_REMOVED lines=18> */
.L_x_29456:
        /* <DEDUP_REMOVED lines=13> */
.L_x_29458:
[----:B------:R-:W-:Y:S05]  /*57c0*/  BSYNC.RECONVERGENT B1 ;  /* 0x0000000000017941 */ /* 0x000fea0003800200 */
.L_x_29457:
        /* <DEDUP_REMOVED lines=42> */
.L_x_29455:
[----:B------:R-:W-:Y:S05]  /*5a70*/  BSYNC.RECONVERGENT B0 ;  /* 0x0000000000007941 */ /* 0x000fea0003800200 */
.L_x_29454:
        /* <DEDUP_REMOVED lines=8> */
[----:B------:R-:W-:Y:S01]  /*5b00*/  HFMA2 R83, -RZ, RZ, 0, 1.1920928955078125e-07 ;  /* 0x00000002ff537431 */ /* 0x000fe200000001ff */
        /* <DEDUP_REMOVED lines=14> */
.L_x_29461:
        /* <DEDUP_REMOVED lines=13> */
.L_x_29463:
[----:B------:R-:W-:Y:S05]  /*5cc0*/  BSYNC.RECONVERGENT B1 ;  /* 0x0000000000017941 */ /* 0x000fea0003800200 */
.L_x_29462:
        /* <DEDUP_REMOVED lines=42> */
.L_x_29460:
[----:B------:R-:W-:Y:S05]  /*5f70*/  BSYNC.RECONVERGENT B0 ;  /* 0x0000000000007941 */ /* 0x000fea0003800200 */
.L_x_29459:
[----:B------:R-:W-:Y:S01]  /*5f80*/  ISETP.NE.AND P0, PT, R83, 0x1, PT ;  /* 0x000000015300780c */ /* 0x000fe20003f05270 */
[----:B------:R-:W-:Y:S01]  /*5f90*/  BSSY.RECONVERGENT B0, `(.L_x_29464) ;  /* 0x0000049000007945 */ /* 0x000fe20003800200 */
[----:B------:R-:W-:Y:S01]  /*5fa0*/  I2FP.F32.U32 R77, R76 ;  /* 0x0000004c004d7245 */ /* 0x000fe20000201000 */
[----:B------:R-:W-:-:S04]  /*5fb0*/  IMAD.MOV.U32 R84, RZ, RZ, 0x2 ;  /* 0x00000002ff547424 */ /* 0x000fc800078e00ff */
[----:B------:R-:W-:Y:S01]  /*5fc0*/  FFMA.FTZ R76, R77, R182, 1.1641532182693481445e-10 ;  /* 0x2f0000004d4c7423 */ /* 0x000fe200000100b6 */
[----:B------:R-:W-:-:S04]  /*5fd0*/  HADD2.F32 R77, -RZ, R78.H0_H0 ;  /* 0x2000004eff4d7230 */ /* 0x000fc80000004100 */
        /* <DEDUP_REMOVED lines=12> */
.L_x_29466:
        /* <DEDUP_REMOVED lines=13> */
.L_x_29468:
[----:B------:R-:W-:Y:S05]  /*6170*/  BSYNC.RECONVERGENT B1 ;  /* 0x0000000000017941 */ /* 0x000fea0003800200 */
.L_x_29467:
        /* <DEDUP_REMOVED lines=42> */
.L_x_29465:
[----:B------:R-:W-:Y:S05]  /*6420*/  BSYNC.RECONVERGENT B0 ;  /* 0x0000000000007941 */ /* 0x000fea0003800200 */
.L_x_29464:
[----:B------:R-:W-:Y:S01]  /*6430*/  I2FP.F32.U32 R77, R76 ;  /* 0x0000004c004d7245 */ /* 0x000fe20000201000 */
[----:B------:R-:W-:Y:S01]  /*6440*/  HADD2.F32 R83, -RZ, R162.H0_H0 ;  /* 0x200000a2ff537230 */ /* 0x000fe20000004100 */
[----:B------:R-:W-:Y:S01]  /*6450*/  BSSY.RECONVERGENT B0, `(.L_x_29469) ;  /* 0x000004d000007945 */ /* 0x000fe20003800200 */
[----:B------:R-:W-:Y:S02]  /*6460*/  IMAD.MOV.U32 R85, RZ, RZ, 0x2 ;  /* 0x00000002ff557424 */ /* 0x000fe400078e00ff */
[----:B------:R-:W-:Y:S01]  /*6470*/  FFMA.FTZ R76, R77, R182, 1.1641532182693481445e-10 ;  /* 0x2f0000004d4c7423 */ /* 0x000fe200000100b6 */
[----:B------:R-:W-:Y:S01]  /*6480*/  FMUL.FTZ R83, R83, R184 ;  /* 0x000000b853537220 */ /* 0x000fe20000410000 */
[----:B------:R-:W-:-:S03]  /*6490*/  MOV R77, R190 ;  /* 0x000000be004d7202 */ /* 0x000fc60000000f00 */
        /* <DEDUP_REMOVED lines=16> */
.L_x_29471:
        /* <DEDUP_REMOVED lines=13> */
.L_x_29473:
[----:B------:R-:W-:Y:S05]  /*6670*/  BSYNC.RECONVERGENT B1 ;  /* 0x0000000000017941 */ /* 0x000fea0003800200 */
.L_x_29472:
        /* <DEDUP_REMOVED lines=42> */
.L_x_29470:
[----:B------:R-:W-:Y:S05]  /*6920*/  BSYNC.RECONVERGENT B0 ;  /* 0x0000000000007941 */ /* 0x000fea0003800200 */
.L_x_29469:
        /* <DEDUP_REMOVED lines=18> */
.L_x_29476:
        /* <DEDUP_REMOVED lines=13> */
.L_x_29478:
[----:B------:R-:W-:Y:S05]  /*6b20*/  BSYNC.RECONVERGENT B1 ;  /* 0x0000000000017941 */ /* 0x000fea0003800200 */
.L_x_29477:
        /* <DEDUP_REMOVED lines=42> */
.L_x_29475:
[----:B------:R-:W-:Y:S05]  /*6dd0*/  BSYNC.RECONVERGENT B0 ;  /* 0x0000000000007941 */ /* 0x000fea0003800200 */
.L_x_29474:
        /* <DEDUP_REMOVED lines=23> */
.L_x_29481:
        /* <DEDUP_REMOVED lines=13> */
.L_x_29483:
[----:B------:R-:W-:Y:S05]  /*7020*/  BSYNC.RECONVERGENT B1 ;  /* 0x0000000000017941 */ /* 0x000fea0003800200 */
.L_x_29482:
        /* <DEDUP_REMOVED lines=42> */
.L_x_29480:
[----:B------:R-:W-:Y:S05]  /*72d0*/  BSYNC.RECONVERGENT B0 ;  /* 0x0000000000007941 */ /* 0x000fea0003800200 */
.L_x_29479:
        /* <DEDUP_REMOVED lines=18> */
.L_x_29486:
        /* <DEDUP_REMOVED lines=13> */
.L_x_29488:
[----:B------:R-:W-:Y:S05]  /*74d0*/  BSYNC.RECONVERGENT B1 ;  /* 0x0000000000017941 */ /* 0x000fea0003800200 */
.L_x_29487:
        /* <DEDUP_REMOVED lines=42> */
.L_x_29485:
[----:B------:R-:W-:Y:S05]  /*7780*/  BSYNC.RECONVERGENT B0 ;  /* 0x0000000000007941 */ /* 0x000fea0003800200 */
.L_x_29484:
[----:B------:R-:W-:Y:S01]  /*7790*/  I2FP.F32.U32 R83, R83 ;  /* 0x0000005300537245 */ /* 0x000fe20000201000 */
[----:B------:R-:W-:Y:S01]  /*77a0*/  HADD2.F32 R85, -RZ, R163.H0_H0 ;  /* 0x200000a3ff557230 */ /* 0x000fe20000004100 */
        /* <DEDUP_REMOVED lines=21> */
.L_x_29491:
        /* <DEDUP_REMOVED lines=13> */
.L_x_29493:
[----:B------:R-:W-:Y:S05]  /*79d0*/  BSYNC.RECONVERGENT B1 ;  /* 0x0000000000017941 */ /* 0x000fea0003800200 */
.L_x_29492:
        /* <DEDUP_REMOVED lines=42> */
.L_x_29490:
[----:B------:R-:W-:Y:S05]  /*7c80*/  BSYNC.RECONVERGENT B0 ;  /* 0x0000000000007941 */ /* 0x000fea0003800200 */
.L_x_29489:
        /* <DEDUP_REMOVED lines=18> */
.L_x_29496:
        /* <DEDUP_REMOVED lines=15> */
.L_x_29498:
[----:B------:R-:W-:Y:S05]  /*7ea0*/  BSYNC.RECONVERGENT B1 ;  /* 0x0000000000017941 */ /* 0x000fea0003800200 */
.L_x_29497:
        /* <DEDUP_REMOVED lines=42> */
.L_x_29495:
[----:B------:R-:W-:Y:S05]  /*8150*/  BSYNC.RECONVERGENT B0 ;  /* 0x0000000000007941 */ /* 0x000fea0003800200 */
.L_x_29494:
        /* <DEDUP_REMOVED lines=10> */
.L_x_29418:
[----:B------:R-:W0:Y:S01]  /*8200*/  LDC.64 R136, c[0x0][0x3a8] ;  /* 0x0000ea00ff887b82 */ /* 0x000e220000000a00 */
[----:B------:R-:W-:Y:S01]  /*8210*/  SEL R87, RZ, 0x100, !P0 ;  /* 0x00000100ff577807 */ /* 0x000fe20004000000 */
[----:B------:R-:W-:Y:S01]  /*8220*/  VIADD R177, R169, 0x20 ;  /* 0x00000020a9b17836 */ /* 0x000fe20000000000 */
[----:B------:R-:W-:Y:S02]  /*8230*/  ISETP.NE.U32.AND P0, PT, R80, RZ, PT ;  /* 0x000000ff5000720c */ /* 0x000fe40003f05070 */
[----:B------:R-:W-:Y:S01]  /*8240*/  SEL R85, RZ, 0x1000000, !P5 ;  /* 0x01000000ff557807 */ /* 0x000fe20006800000 */
[----:B------:R-:W-:Y:S01]  /*8250*/  IMAD.WIDE.U32 R88, R177, 0x10, R128 ;  /* 0x00000010b1587825 */ /* 0x000fe200078e0080 */
        /* <DEDUP_REMOVED lines=16> */
[----:B------:R-:W-:Y:S02]  /*8360*/  LOP3.LUT R87, R87, R86, RZ, 0xfc, !PT ;  /* 0x0000005657577212 */ /* 0x000fe400078efcff */
[----:B------:R-:W-:Y:S01]  /*8370*/  LOP3.LUT R86, R83, R84, RZ, 0xfc, !PT ;  /* 0x0000005453567212 */ /* 0x000fe200078efcff */
[----:B-1----:R-:W-:Y:S01]  /*8380*/  IMAD.WIDE.U32 R84, R169, 0x8, R138 ;  /* 0x00000008a9547825 */ /* 0x002fe200078e008a */
[----:B------:R0:W-:Y:S04]  /*8390*/  STG.E.128 desc[UR6][R80.64], R72 ;  /* 0x0000004850007986 */ /* 0x0001e8000c101d06 */
[----:B------:R0:W-:Y:S01]  /*83a0*/  STG.E.128 desc[UR6][R80.64+0x10], R76 ;  /* 0x0000104c50007986 */ /* 0x0001e2000c101d06 */
[----:B--2---:R-:W-:-:S03]  /*83b0*/  @P1 IMAD.WIDE.U32 R92, R177, 0x20, R92 ;  /* 0x00000020b15c1825 */ /* 0x004fc600078e005c */
[----:B------:R0:W-:Y:S01]  /*83c0*/  STG.E.64 desc[UR6][R84.64], R86 ;  /* 0x0000005654007986 */ /* 0x0001e2000c101b06 */
[----:B---3--:R-:W-:Y:S01]  /*83d0*/  @P0 IMAD.WIDE.U32 R90, R177, 0x10, R90 ;  /* 0x00000010b15a0825 */ /* 0x008fe200078e005a */
        /* <DEDUP_REMOVED lines=21> */
.L_x_29499:
        /* <DEDUP_REMOVED lines=21> */
.L_x_29503:
        /* <DEDUP_REMOVED lines=13> */
.L_x_29505:
[----:B------:R-:W-:Y:S05]  /*8750*/  BSYNC.RECONVERGENT B1 ;  /* 0x0000000000017941 */ /* 0x000fea0003800200 */
.L_x_29504:
        /* <DEDUP_REMOVED lines=41> */
.L_x_29502:
[----:B------:R-:W-:Y:S05]  /*89f0*/  BSYNC.RECONVERGENT B0 ;  /* 0x0000000000007941 */ /* 0x000fea0003800200 */
.L_x_29501:
[----:B------:R-:W-:Y:S01]  /*8a00*/  I2FP.F32.U32 R81, R80 ;  /* 0x0000005000517245 */ /* 0x000fe20000201000 */
[----:B------:R-:W-:Y:S01]  /*8a10*/  BSSY.RECONVERGENT B0, `(.L_x_29506) ;  /* 0x000004b000007945 */ /* 0x000fe20003800200 */
[----:B------:R-:W-:Y:S01]  /*8a20*/  ISETP.NE.AND P2, PT, R83, 0x1, PT ;  /* 0x000000015300780c */ /* 0x000fe20003f45270 */
[----:B------:R-:W-:Y:S01]  /*8a30*/  IMAD.MOV.U32 R82, RZ, RZ, 0x2 ;  /* 0x00000002ff527424 */ /* 0x000fe200078e00ff */
[----:B------:R-:W-:Y:S01]  /*8a40*/  LOP3.LUT R194, R194, 0xffffffef, RZ, 0xc0, !PT ;  /* 0xffffffefc2c27812 */ /* 0x000fe200078ec0ff */
[----:B------:R-:W-:Y:S01]  /*8a50*/  FFMA.FTZ R80, R81, R182, 1.1641532182693481445e-10 ;  /* 0x2f00000051507423 */ /* 0x000fe200000100b6 */
[----:B-----5:R-:W-:-:S04]  /*8a60*/  HADD2.F32 R81, -RZ, R84.H0_H0 ;  /* 0x20000054ff517230 */ /* 0x020fc80000004100 */
        /* <DEDUP_REMOVED lines=13> */
.L_x_29508:
        /* <DEDUP_REMOVED lines=13> */
.L_x_29510:
[----:B------:R-:W-:Y:S05]  /*8c10*/  BSYNC.RECONVERGENT B1 ;  /* 0x0000000000017941 */ /* 0x000fea0003800200 */
.L_x_29509:
        /* <DEDUP_REMOVED lines=42> */
.L_x_29507:
[----:B------:R-:W-:Y:S05]  /*8ec0*/  BSYNC.RECONVERGENT B0 ;  /* 0x0000000000007941 */ /* 0x000fea0003800200 */
.L_x_29506:
[----:B------:R-:W-:Y:S01]  /*8ed0*/  I2FP.F32.U32 R81, R80 ;  /* 0x0000005000517245 */ /* 0x000fe20000201000 */
[----:B------:R-:W-:Y:S01]  /*8ee0*/  HADD2.F32 R83, -RZ, R160.H0_H0 ;  /* 0x200000a0ff537230 */ /* 0x000fe20000004100 */
        /* <DEDUP_REMOVED lines=21> */
.L_x_29513:
        /* <DEDUP_REMOVED lines=13> */
.L_x_29515:
[----:B------:R-:W-:Y:S05]  /*9110*/  BSYNC.RECONVERGENT B1 ;  /* 0x0000000000017941 */ /* 0x000fea0003800200 */
.L_x_29514:
        /* <DEDUP_REMOVED lines=42> */
.L_x_29512:
[----:B------:R-:W-:Y:S05]  /*93c0*/  BSYNC.RECONVERGENT B0 ;  /* 0x0000000000007941 */ /* 0x000fea0003800200 */
.L_x_29511:
        /* <DEDUP_REMOVED lines=20> */
.L_x_29518:
        /* <DEDUP_REMOVED lines=13> */
.L_x_29520:
[----:B------:R-:W-:Y:S05]  /*95e0*/  BSYNC.RECONVERGENT B1 ;  /* 0x0000000000017941 */ /* 0x000fea0003800200 */
.L_x_29519:
        /* <DEDUP_REMOVED lines=42> */
.L_x_29517:
[----:B------:R-:W-:Y:S05]  /*9890*/  BSYNC.RECONVERGENT B0 ;  /* 0x0000000000007941 */ /* 0x000fea0003800200 */
.L_x_29516:
        /* <DEDUP_REMOVED lines=23> */
.L_x_29523:
        /* <DEDUP_REMOVED lines=13> */
.L_x_29525:
[----:B------:R-:W-:Y:S05]  /*9ae0*/  BSYNC.RECONVERGENT B1 ;  /* 0x0000000000017941 */ /* 0x000fea0003800200 */
.L_x_29524:
        /* <DEDUP_REMOVED lines=42> */
.L_x_29522:
[----:B------:R-:W-:Y:S05]  /*9d90*/  BSYNC.RECONVERGENT B0 ;  /* 0x0000000000007941 */ /* 0x000fea0003800200 */
.L_x_29521:
[----:B------:R-:W-:Y:S01]  /*9da0*/  I2FP.F32.U32 R83, R82 ;  /* 0x0000005200537245 */ /* 0x000fe20000201000 */
[----:B------:R-:W-:Y:S01]  /*9db0*/  BSSY.RECONVERGENT B0, `(.L_x_29526) ;  /* 0x000004b000007945 */ /* 0x000fe20003800200 */
[----:B------:R-:W-:Y:S01]  /*9dc0*/  ISETP.NE.AND P2, PT, R90, 0x1, PT ;  /* 0x000000015a00780c */ /* 0x000fe20003f45270 */
[----:B------:R-:W-:Y:S01]  /*9dd0*/  IMAD.MOV.U32 R91, RZ, RZ, 0x2 ;  /* 0x00000002ff5b7424 */ /* 0x000fe200078e00ff */
[----:B------:R-:W-:Y:S01]  /*9de0*/  LOP3.LUT R194, R194, 0xfffffffb, RZ, 0xc0, !PT ;  /* 0xfffffffbc2c27812 */ /* 0x000fe200078ec0ff */
[----:B------:R-:W-:Y:S01]  /*9df0*/  FFMA.FTZ R82, R83, R182, 1.1641532182693481445e-10 ;  /* 0x2f00000053527423 */ /* 0x000fe200000100b6 */
[----:B------:R-:W-:-:S04]  /*9e00*/  HADD2.F32 R83, -RZ, R85.H0_H0 ;  /* 0x20000055ff537230 */ /* 0x000fc80000004100 */
        /* <DEDUP_REMOVED lines=13> */
.L_x_29528:
        /* <DEDUP_REMOVED lines=13> */
.L_x_29530:
[----:B------:R-:W-:Y:S05]  /*9fb0*/  BSYNC.RECONVERGENT B1 ;  /* 0x0000000000017941 */ /* 0x000fea0003800200 */
.L_x_29529:
        /* <DEDUP_REMOVED lines=42> */
.L_x_29527:
[----:B------:R-:W-:Y:S05]  /*a260*/  BSYNC.RECONVERGENT B0 ;  /* 0x0000000000007941 */ /* 0x000fea0003800200 */
.L_x_29526:
[----:B------:R-:W-:Y:S01]  /*a270*/  I2FP.F32.U32 R83, R82 ;  /* 0x0000005200537245 */ /* 0x000fe20000201000 */
[----:B------:R-:W-:Y:S01]  /*a280*/  HADD2.F32 R89, -RZ, R161.H0_H0 ;  /* 0x200000a1ff597230 */ /* 0x000fe20000004100 */
        /* <DEDUP_REMOVED lines=21> */
.L_x_29533:
        /* <DEDUP_REMOVED lines=13> */
.L_x_29535:
[----:B------:R-:W-:Y:S05]  /*a4b0*/  BSYNC.RECONVERGENT B1 ;  /* 0x0000000000017941 */ /* 0x000fea0003800200 */
.L_x_29534:
        /* <DEDUP_REMOVED lines=42> */
.L_x_29532:
[----:B------:R-:W-:Y:S05]  /*a760*/  BSYNC.RECONVERGENT B0 ;  /* 0x0000000000007941 */ /* 0x000fea0003800200 */
.L_x_29531:
        /* <DEDUP_REMOVED lines=20> */
.L_x_29538:
        /* <DEDUP_REMOVED lines=13> */
.L_x_29540:
[----:B------:R-:W-:Y:S05]  /*a980*/  BSYNC.RECONVERGENT B1 ;  /* 0x0000000000017941 */ /* 0x000fea0003800200 */
.L_x_29539:
        /* <DEDUP_REMOVED lines=42> */
.L_x_29537:
[----:B------:R-:W-:Y:S05]  /*ac30*/  BSYNC.RECONVERGENT B0 ;  /* 0x0000000000007941 */ /* 0x000fea0003800200 */
.L_x_29536:
        /* <DEDUP_REMOVED lines=23> */
.L_x_29543:
        /* <DEDUP_REMOVED lines=13> */
.L_x_29545:
[----:B------:R-:W-:Y:S05]  /*ae80*/  BSYNC.RECONVERGENT B1 ;  /* 0x0000000000017941 */ /* 0x000fea0003800200 */
.L_x_29544:
        /* <DEDUP_REMOVED lines=42> */
.L_x_29542:
[----:B------:R-:W-:Y:S05]  /*b130*/  BSYNC.RECONVERGENT B0 ;  /* 0x0000000000007941 */ /* 0x000fea0003800200 */
.L_x_29541:
[----:B------:R-:W-:Y:S01]  /*b140*/  ISETP.NE.AND P3, PT, R90, 0x1, PT ;  /* 0x000000015a00780c */ /* 0x000fe20003f65270 */
[----:B------:R-:W-:Y:S01]  /*b150*/  BSSY.RECONVERGENT B0, `(.L_x_29546) ;  /* 0x0000049000007945 */ /* 0x000fe20003800200 */
[----:B------:R-:W-:Y:S01]  /*b160*/  I2FP.F32.U32 R85, R84 ;  /* 0x0000005400557245 */ /* 0x000fe20000201000 */
[----:B------:R-:W-:-:S04]  /*b170*/  HFMA2 R92, -RZ, RZ, 0, 1.1920928955078125e-07 ;  /* 0x00000002ff5c7431 */ /* 0x000fc800000001ff */
        /* <DEDUP_REMOVED lines=14> */
.L_x_29548:
        /* <DEDUP_REMOVED lines=13> */
.L_x_29550:
[----:B------:R-:W-:Y:S05]  /*b330*/  BSYNC.RECONVERGENT B1 ;  /* 0x0000000000017941 */ /* 0x000fea0003800200 */
.L_x_29549:
        /* <DEDUP_REMOVED lines=42> */
.L_x_29547:
[----:B------:R-:W-:Y:S05]  /*b5e0*/  BSYNC.RECONVERGENT B0 ;  /* 0x0000000000007941 */ /* 0x000fea0003800200 */
.L_x_29546:
[----:B------:R-:W-:Y:S01]  /*b5f0*/  I2FP.F32.U32 R85, R84 ;  /* 0x0000005400557245 */ /* 0x000fe20000201000 */
[----:B------:R-:W-:Y:S01]  /*b600*/  HADD2.F32 R91, -RZ, R162.H0_H0 ;  /* 0x200000a2ff5b7230 */ /* 0x000fe20000004100 */
        /* <DEDUP_REMOVED lines=21> */
.L_x_29553:
        /* <DEDUP_REMOVED lines=13> */
.L_x_29555:
[----:B------:R-:W-:Y:S05]  /*b830*/  BSYNC.RECONVERGENT B1 ;  /* 0x0000000000017941 */ /* 0x000fea0003800200 */
.L_x_29554:
        /* <DEDUP_REMOVED lines=42> */
.L_x_29552:
[----:B------:R-:W-:Y:S05]  /*bae0*/  BSYNC.RECONVERGENT B0 ;  /* 0x0000000000007941 */ /* 0x000fea0003800200 */
.L_x_29551:
        /* <DEDUP_REMOVED lines=18> */
.L_x_29558:
        /* <DEDUP_REMOVED lines=13> */
.L_x_29560:
[----:B------:R-:W-:Y:S05]  /*bce0*/  BSYNC.RECONVERGENT B1 ;  /* 0x0000000000017941 */ /* 0x000fea0003800200 */
.L_x_29559:
        /* <DEDUP_REMOVED lines=42> */
.L_x_29557:
[----:B------:R-:W-:Y:S05]  /*bf90*/  BSYNC.RECONVERGENT B0 ;  /* 0x0000000000007941 */ /* 0x000fea0003800200 */
.L_x_29556:
        /* <DEDUP_REMOVED lines=23> */
.L_x_29563:
        /* <DEDUP_REMOVED lines=13> */
.L_x_29565:
[----:B------:R-:W-:Y:S05]  /*c1e0*/  BSYNC.RECONVERGENT B1 ;  /* 0x0000000000017941 */ /* 0x000fea0003800200 */
.L_x_29564:
        /* <DEDUP_REMOVED lines=42> */
.L_x_29562:
[----:B------:R-:W-:Y:S05]  /*c490*/  BSYNC.RECONVERGENT B0 ;  /* 0x0000000000007941 */ /* 0x000fea0003800200 */
.L_x_29561:
        /* <DEDUP_REMOVED lines=18> */
.L_x_29568:
        /* <DEDUP_REMOVED lines=13> */
.L_x_29570:
[----:B------:R-:W-:Y:S05]  /*c690*/  BSYNC.RECONVERGENT B1 ;  /* 0x0000000000017941 */ /* 0x000fea0003800200 */
.L_x_29569:
        /* <DEDUP_REMOVED lines=42> */
.L_x_29567:
[----:B------:R-:W-:Y:S05]  /*c940*/  BSYNC.RECONVERGENT B0 ;  /* 0x0000000000007941 */ /* 0x000fea0003800200 */
.L_x_29566:
[----:B------:R-:W-:Y:S01]  /*c950*/  I2FP.F32.U32 R89, R89 ;  /* 0x0000005900597245 */ /* 0x000fe20000201000 */
[----:B------:R-:W-:Y:S01]  /*c960*/  HADD2.F32 R91, -RZ, R163.H0_H0 ;  /* 0x200000a3ff5b7230 */ /* 0x000fe20000004100 */
        /* <DEDUP_REMOVED lines=21> */
.L_x_29573:
        /* <DEDUP_REMOVED lines=13> */
.L_x_29575:
[----:B------:R-:W-:Y:S05]  /*cb90*/  BSYNC.RECONVERGENT B1 ;  /* 0x0000000000017941 */ /* 0x000fea0003800200 */
.L_x_29574:
        /* <DEDUP_REMOVED lines=42> */
.L_x_29572:
[----:B------:R-:W-:Y:S05]  /*ce40*/  BSYNC.RECONVERGENT B0 ;  /* 0x0000000000007941 */ /* 0x000fea0003800200 */
.L_x_29571:
        /* <DEDUP_REMOVED lines=18> */
.L_x_29578:
        /* <DEDUP_REMOVED lines=15> */
.L_x_29580:
[----:B------:R-:W-:Y:S05]  /*d060*/  BSYNC.RECONVERGENT B1 ;  /* 0x0000000000017941 */ /* 0x000fea0003800200 */
.L_x_29579:
        /* <DEDUP_REMOVED lines=42> */
.L_x_29577:
[----:B------:R-:W-:Y:S05]  /*d310*/  BSYNC.RECONVERGENT B0 ;  /* 0x0000000000007941 */ /* 0x000fea0003800200 */
.L_x_29576:
        /* <DEDUP_REMOVED lines=11> */
.L_x_29500:
        /* <DEDUP_REMOVED lines=16> */
.L_x_29584:
        /* <DEDUP_REMOVED lines=13> */
.L_x_29586:
[----:B------:R-:W-:Y:S05]  /*d5a0*/  BSYNC.RECONVERGENT B1 ;  /* 0x0000000000017941 */ /* 0x000fea0003800200 */
.L_x_29585:
        /* <DEDUP_REMOVED lines=41> */
.L_x_29583:
[----:B------:R-:W-:Y:S05]  /*d840*/  BSYNC.RECONVERGENT B0 ;  /* 0x0000000000007941 */ /* 0x000fea0003800200 */
.L_x_29582:
        /* <DEDUP_REMOVED lines=19> */
.L_x_29589:
        /* <DEDUP_REMOVED lines=13> */
.L_x_29591:
[----:B------:R-:W-:Y:S05]  /*da50*/  BSYNC.RECONVERGENT B1 ;  /* 0x0000000000017941 */ /* 0x000fea0003800200 */
.L_x_29590:
        /* <DEDUP_REMOVED lines=42> */
.L_x_29588:
[----:B------:R-:W-:Y:S05]  /*dd00*/  BSYNC.RECONVERGENT B0 ;  /* 0x0000000000007941 */ /* 0x000fea0003800200 */
.L_x_29587:
[----:B------:R-:W-:Y:S01]  /*dd10*/  I2FP.F32.U32 R83, R80 ;  /* 0x0000005000537245 */ /* 0x000fe20000201000 */
[----:B------:R-:W-:Y:S01]  /*dd20*/  BSSY.RECONVERGENT B0, `(.L_x_29592) ;  /* 0x000004a000007945 */ /* 0x000fe20003800200 */
[----:B------:R-:W-:Y:S02]  /*dd30*/  ISETP.NE.AND P2, PT, R82, 0x1, PT ;  /* 0x000000015200780c */ /* 0x000fe40003f45270 */
[----:B------:R-:W-:Y:S01]  /*dd40*/  LOP3.LUT R194, R194, 0xfffffff7, RZ, 0xc0, !PT ;  /* 0xfffffff7c2c27812 */ /* 0x000fe200078ec0ff */
[----:B------:R-:W-:Y:S01]  /*dd50*/  FFMA.FTZ R80, R83, R182, 1.1641532182693481445e-10 ;  /* 0x2f00000053507423 */ /* 0x000fe200000100b6 */
[----:B------:R-:W-:Y:S02]  /*dd60*/  HADD2.F32 R83, -RZ, R84.H1_H1 ;  /* 0x30000054ff537230 */ /* 0x000fe40000004100 */
[----:B------:R-:W-:Y:S02]  /*dd70*/  IMAD.MOV.U32 R84, RZ, RZ, 0x2 ;  /* 0x00000002ff547424 */ /* 0x000fe400078e00ff */
        /* <DEDUP_REMOVED lines=12> */
.L_x_29594:
        /* <DEDUP_REMOVED lines=13> */
.L_x_29596:
[----:B------:R-:W-:Y:S05]  /*df10*/  BSYNC.RECONVERGENT B1 ;  /* 0x0000000000017941 */ /* 0x000fea0003800200 */
.L_x_29595:
        /* <DEDUP_REMOVED lines=42> */
.L_x_29593:
[----:B------:R-:W-:Y:S05]  /*e1c0*/  BSYNC.RECONVERGENT B0 ;  /* 0x0000000000007941 */ /* 0x000fea0003800200 */
.L_x_29592:
        /* <DEDUP_REMOVED lines=19> */
.L_x_29599:
        /* <DEDUP_REMOVED lines=13> */
.L_x_29601:
[----:B------:R-:W-:Y:S05]  /*e3d0*/  BSYNC.RECONVERGENT B1 ;  /* 0x0000000000017941 */ /* 0x000fea0003800200 */
.L_x_29600:
        /* <DEDUP_REMOVED lines=42> */
.L_x_29598:
[----:B------:R-:W-:Y:S05]  /*e680*/  BSYNC.RECONVERGENT B0 ;  /* 0x0000000000007941 */ /* 0x000fea0003800200 */
.L_x_29597:
        /* <DEDUP_REMOVED lines=19> */
.L_x_29604:
        /* <DEDUP_REMOVED lines=13> */
.L_x_29606:
[----:B------:R-:W-:Y:S05]  /*e890*/  BSYNC.RECONVERGENT B1 ;  /* 0x0000000000017941 */ /* 0x000fea0003800200 */
.L_x_29605:
        /* <DEDUP_REMOVED lines=42> */
.L_x_29603:
[----:B------:R-:W-:Y:S05]  /*eb40*/  BSYNC.RECONVERGENT B0 ;  /* 0x0000000000007941 */ /* 0x000fea0003800200 */
.L_x_29602:
        /* <DEDUP_REMOVED lines=17> */
.L_x_29609:
        /* <DEDUP_REMOVED lines=13> */
.L_x_29611:
[----:B------:R-:W-:Y:S05]  /*ed30*/  BSYNC.RECONVERGENT B1 ;  /* 0x0000000000017941 */ /* 0x000fea0003800200 */
.L_x_29610:
        /* <DEDUP_REMOVED lines=42> */
.L_x_29608:
[----:B------:R-:W-:Y:S05]  /*efe0*/  BSYNC.RECONVERGENT B0 ;  /* 0x0000000000007941 */ /* 0x000fea0003800200 */
.L_x_29607:
[----:B------:R-:W-:Y:S01]  /*eff0*/  ISETP.NE.AND P4, PT, R90, 0x1, PT ;  /* 0x000000015a00780c */ /* 0x000fe20003f85270 */
[----:B------:R-:W-:Y:S01]  /*f000*/  BSSY.RECONVERGENT B0, `(.L_x_29612) ;  /* 0x0000048000007945 */ /* 0x000fe20003800200 */
[----:B------:R-:W-:Y:S01]  /*f010*/  I2FP.F32.U32 R93, R80 ;  /* 0x00000050005d7245 */ /* 0x000fe20000201000 */
[----:B------:R-:W-:Y:S02]  /*f020*/  HFMA2 R84, -RZ, RZ, 0, 1.1920928955078125e-07 ;  /* 0x00000002ff547431 */ /* 0x000fe400000001ff */
[----:B------:R-:W-:Y:S02]  /*f030*/  IMAD.MOV.U32 R82, RZ, RZ, R190 ;  /* 0x000000ffff527224 */ /* 0x000fe400078e00be */
[----:B------:R-:W-:Y:S01]  /*f040*/  FFMA.FTZ R80, R93, R182, 1.1641532182693481445e-10 ;  /* 0x2f0000005d507423 */ /* 0x000fe200000100b6 */
[----:B------:R-:W-:-:S04]  /*f050*/  HADD2.F32 R93, -RZ, R86.H1_H1 ;  /* 0x30000056ff5d7230 */ /* 0x000fc80000004100 */
        /* <DEDUP_REMOVED lines=10> */
.L_x_29614:
        /* <DEDUP_REMOVED lines=13> */
.L_x_29616:
[----:B------:R-:W-:Y:S05]  /*f1d0*/  BSYNC.RECONVERGENT B1 ;  /* 0x0000000000017941 */ /* 0x000fea0003800200 */
.L_x_29615:
        /* <DEDUP_REMOVED lines=42> */
.L_x_29613:
[----:B------:R-:W-:Y:S05]  /*f480*/  BSYNC.RECONVERGENT B0 ;  /* 0x0000000000007941 */ /* 0x000fea0003800200 */
.L_x_29612:
        /* <DEDUP_REMOVED lines=17> */
.L_x_29619:
        /* <DEDUP_REMOVED lines=13> */
.L_x_29621:
[----:B------:R-:W-:Y:S05]  /*f670*/  BSYNC.RECONVERGENT B1 ;  /* 0x0000000000017941 */ /* 0x000fea0003800200 */
.L_x_29620:
        /* <DEDUP_REMOVED lines=42> */
.L_x_29618:
[----:B------:R-:W-:Y:S05]  /*f920*/  BSYNC.RECONVERGENT B0 ;  /* 0x0000000000007941 */ /* 0x000fea0003800200 */
.L_x_29617:
[----:B------:R-:W-:Y:S01]  /*f930*/  HADD2.F32 R95, -RZ, R87.H1_H1 ;  /* 0x30000057ff5f7230 */ /* 0x000fe20000004100 */
[----:B------:R-:W-:Y:S01]  /*f940*/  P2R R84, PR, RZ, 0x2 ;  /* 0x00000002ff547803 */ /* 0x000fe20000000000 */
[----:B------:R-:W-:Y:S01]  /*f950*/  FMUL.FTZ R81, R81, R184 ;  /* 0x000000b851517220 */ /* 0x000fe20000410000 */
[----:B------:R-:W-:Y:S01]  /*f960*/  I2FP.F32.U32 R87, R82 ;  /* 0x0000005200577245 */ /* 0x000fe20000201000 */
[-C--:B------:R-:W-:Y:S01]  /*f970*/  FMUL.FTZ R83, R83, R184.reuse ;  /* 0x000000b853537220 */ /* 0x080fe20000410000 */
[C---:B------:R-:W-:Y:S01]  /*f980*/  LOP3.LUT P1, RZ, R194.reuse, 0x10, RZ, 0xc0, !PT ;  /* 0x00000010c2ff7812 */ /* 0x040fe2000782c0ff */
[-C--:B------:R-:W-:Y:S01]  /*f990*/  FMUL.FTZ R82, R85, R184.reuse ;  /* 0x000000b855527220 */ /* 0x080fe20000410000 */
[----:B------:R-:W-:Y:S01]  /*f9a0*/  P2R R92, PR, RZ, 0x1 ;  /* 0x00000001ff5c7803 */ /* 0x000fe20000000000 */
[----:B------:R-:W-:Y:S01]  /*f9b0*/  FMUL.FTZ R89, R89, R184 ;  /* 0x000000b859597220 */ /* 0x000fe20000410000 */
[C---:B------:R-:W-:Y:S01]  /*f9c0*/  LOP3.LUT P0, RZ, R194.reuse, 0x8, RZ, 0xc0, !PT ;  /* 0x00000008c2ff7812 */ /* 0x040fe2000780c0ff */
[----:B------:R-:W-:Y:S01]  /*f9d0*/  FFMA.FTZ R90, R87, R182, 1.1641532182693481445e-10 ;  /* 0x2f000000575a7423 */ /* 0x000fe200000100b6 */
[C---:B------:R-:W-:Y:S01]  /*f9e0*/  LOP3.LUT P6, RZ, R194.reuse, 0x2, RZ, 0xc0, !PT ;  /* 0x00000002c2ff7812 */ /* 0x040fe200078cc0ff */
        /* <DEDUP_REMOVED lines=8> */
[----:B------:R-:W-:Y:S02]  /*fa70*/  FSEL R83, R82, RZ, P6 ;  /* 0x000000ff52537208 */ /* 0x000fe40003000000 */
[----:B------:R-:W-:Y:S02]  /*fa80*/  FSEL R82, R89, RZ, P5 ;  /* 0x000000ff59527208 */ /* 0x000fe40002800000 */
[----:B------:R-:W-:Y:S02]  /*fa90*/  FSETP.GTU.FTZ.AND P5, PT, R90, R183, PT ;  /* 0x000000b75a00720b */ /* 0x000fe40003fbc000 */
[----:B------:R-:W-:Y:S02]  /*faa0*/  FSEL R86, R86, RZ, P4 ;  /* 0x000000ff56567208 */ /* 0x000fe40002000000 */
        /* <DEDUP_REMOVED lines=10> */
[----:B------:R-:W-:Y:S01]  /*fb50*/  @P1 FADD.FTZ R85, R69, R85 ;  /* 0x0000005545551221 */ /* 0x000fe20000010000 */
[----:B------:R-:W-:Y:S01]  /*fb60*/  @P1 FADD.FTZ R86, R70, R86 ;  /* 0x0000005646561221 */ /* 0x000fe20000010000 */
[----:B------:R-:W-:-:S09]  /*fb70*/  @P1 FADD.FTZ R87, R71, R87 ;  /* 0x0000005747571221 */ /* 0x000fd20000010000 */
.L_x_29581:
        /* <DEDUP_REMOVED lines=17> */
[----:B------:R-:W-:Y:S01]  /*fc90*/  SEL R100, RZ, 0x1, !P2 ;  /* 0x00000001ff647807 */ /* 0x000fe20005000000 */
[----:B0-----:R-:W-:Y:S01]  /*fca0*/  @P0 IMAD.WIDE.U32 R96, R179, 0x10, R96 ;  /* 0x00000010b3600825 */ /* 0x001fe200078e0060 */
[----:B------:R-:W-:Y:S01]  /*fcb0*/  SEL R92, RZ, 0x1, !P6 ;  /* 0x00000001ff5c7807 */ /* 0x000fe20007000000 */
[----:B------:R0:W-:Y:S01]  /*fcc0*/  STG.E.128 desc[UR6][R90.64], R80 ;  /* 0x000000505a007986 */ /* 0x0001e2000c101d06 */
[----:B------:R-:W-:Y:S02]  /*fcd0*/  LOP3.LUT R101, R101, R100, RZ, 0xfc, !PT ;  /* 0x0000006465657212 */ /* 0x000fe400078efcff */
[----:B------:R-:W-:Y:S01]  /*fce0*/  LOP3.LUT R100, R89, R92, RZ, 0xfc, !PT ;  /* 0x0000005c59647212 */ /* 0x000fe200078efcff */
[----:B------:R-:W-:Y:S01]  /*fcf0*/  IMAD.WIDE.U32 R92, R177, 0x8, R138 ;  /* 0x00000008b15c7825 */ /* 0x000fe200078e008a */
[----:B------:R0:W-:Y:S03]  /*fd00*/  STG.E.128 desc[UR6][R90.64+0x10], R84 ;  /* 0x000010545a007986 */ /* 0x0001e6000c101d06 */
[----:B-1----:R-:W-:Y:S01]  /*fd10*/  @P1 IMAD.WIDE.U32 R98, R179, 0x20, R98 ;  /* 0x00000020b3621825 */ /* 0x002fe200078e0062 */
        /* <DEDUP_REMOVED lines=16> */
[----:B------:R-:W-:Y:S02]  /*fe20*/  LOP3.LUT R89, R93, R89, R91, 0xfe, !PT ;  /* 0x000000595d597212 */ /* 0x000fe400078efe5b */
[----:B------:R-:W-:Y:S01]  /*fe30*/  LOP3.LUT R105, R100, R90, R92, 0xfe, !PT ;  /* 0x0000005a64697212 */ /* 0x000fe200078efe5c */
[----:B0-----:R-:W-:Y:S01]  /*fe40*/  IMAD.WIDE.U32 R90, R177, 0x8, R102 ;  /* 0x00000008b15a7825 */ /* 0x001fe200078e0066 */
[----:B------:R-:W-:Y:S02]  /*fe50*/  LOP3.LUT R93, R89, R101, RZ, 0xfc, !PT ;  /* 0x00000065595d7212 */ /* 0x000fe400078efcff */
[----:B------:R-:W-:-:S05]  /*fe60*/  LOP3.LUT R92, R105, 0xff, R166, 0xf8, !PT ;  /* 0x000000ff695c7812 */ /* 0x000fca00078ef8a6 */
[----:B------:R1:W-:Y:S02]  /*fe70*/  STG.E.64 desc[UR6][R90.64], R92 ;  /* 0x0000005c5a007986 */ /* 0x0003e4000c101b06 */
.L_x_29622:
        /* <DEDUP_REMOVED lines=21> */
.L_x_29626:
        /* <DEDUP_REMOVED lines=13> */
.L_x_29628:
[----:B------:R-:W-:Y:S05]  /*100a0*/  BSYNC.RECONVERGENT B1 ;  /* 0x0000000000017941 */ /* 0x000fea0003800200 */
.L_x_29627:
        /* <DEDUP_REMOVED lines=40> */
[----:B------:R-:W-:-:S07]  /*10330*/  LOP3.LUT R192, R164, R192, R97, 0x96, !PT ;  /* 0x000000c0a4c07212 */ /* 0x000fce00078e9661 */
.L_x_29625:
[----:B------:R-:W-:Y:S05]  /*10340*/  BSYNC.RECONVERGENT B0 ;  /* 0x0000000000007941 */ /* 0x000fea0003800200 */
.L_x_29624:
        /* <DEDUP_REMOVED lines=20> */
.L_x_29631:
        /* <DEDUP_REMOVED lines=13> */
.L_x_29633:
[----:B------:R-:W-:Y:S05]  /*10560*/  BSYNC.RECONVERGENT B1 ;  /* 0x0000000000017941 */ /* 0x000fea0003800200 */
.L_x_29632:
        /* <DEDUP_REMOVED lines=42> */
.L_x_29630:
[----:B------:R-:W-:Y:S05]  /*10810*/  BSYNC.RECONVERGENT B0 ;  /* 0x0000000000007941 */ /* 0x000fea0003800200 */
.L_x_29629:
        /* <DEDUP_REMOVED lines=23> */
.L_x_29636:
        /* <DEDUP_REMOVED lines=13> */
.L_x_29638:
[----:B------:R-:W-:Y:S05]  /*10a60*/  BSYNC.RECONVERGENT B1 ;  /* 0x0000000000017941 */ /* 0x000fea0003800200 */
.L_x_29637:
        /* <DEDUP_REMOVED lines=42> */
.L_x_29635:
[----:B------:R-:W-:Y:S05]  /*10d10*/  BSYNC.RECONVERGENT B0 ;  /* 0x0000000000007941 */ /* 0x000fea0003800200 */
.L_x_29634:
        /* <DEDUP_REMOVED lines=20> */
.L_x_29641:
        /* <DEDUP_REMOVED lines=13> */
.L_x_29643:
[----:B------:R-:W-:Y:S05]  /*10f30*/  BSYNC.RECONVERGENT B1 ;  /* 0x0000000000017941 */ /* 0x000fea0003800200 */
.L_x_29642:
        /* <DEDUP_REMOVED lines=42> */
.L_x_29640:
[----:B------:R-:W-:Y:S05]  /*111e0*/  BSYNC.RECONVERGENT B0 ;  /* 0x0000000000007941 */ /* 0x000fea0003800200 */
.L_x_29639:
        /* <DEDUP_REMOVED lines=23> */
.L_x_29646:
        /* <DEDUP_REMOVED lines=13> */
.L_x_29648:
[----:B------:R-:W-:Y:S05]  /*11430*/  BSYNC.RECONVERGENT B1 ;  /* 0x0000000000017941 */ /* 0x000fea0003800200 */
.L_x_29647:
        /* <DEDUP_REMOVED lines=42> */
.L_x_29645:
[----:B------:R-:W-:Y:S05]  /*116e0*/  BSYNC.RECONVERGENT B0 ;  /* 0x0000000000007941 */ /* 0x000fea0003800200 */
.L_x_29644:
        /* <DEDUP_REMOVED lines=20> */
.L_x_29651:
        /* <DEDUP_REMOVED lines=13> */
.L_x_29653:
[----:B------:R-:W-:Y:S05]  /*11900*/  BSYNC.RECONVERGENT B1 ;  /* 0x0000000000017941 */ /* 0x000fea0003800200 */
.L_x_29652:
        /* <DEDUP_REMOVED lines=42> */
.L_x_29650:
[----:B------:R-:W-:Y:S05]  /*11bb0*/  BSYNC.RECONVERGENT B0 ;  /* 0x0000000000007941 */ /* 0x000fea0003800200 */
.L_x_29649:
        /* <DEDUP_REMOVED lines=23> */
.L_x_29656:
        /* <DEDUP_REMOVED lines=13> */
.L_x_29658:
[----:B------:R-:W-:Y:S05]  /*11e00*/  BSYNC.RECONVERGENT B1 ;  /* 0x0000000000017941 */ /* 0x000fea0003800200 */
.L_x_29657:
        /* <DEDUP_REMOVED lines=42> */
.L_x_29655:
[----:B------:R-:W-:Y:S05]  /*120b0*/  BSYNC.RECONVERGENT B0 ;  /* 0x0000000000007941 */ /* 0x000fea0003800200 */
.L_x_29654:
        /* <DEDUP_REMOVED lines=20> */
.L_x_29661:
        /* <DEDUP_REMOVED lines=13> */
.L_x_29663:
[----:B------:R-:W-:Y:S05]  /*122d0*/  BSYNC.RECONVERGENT B1 ;  /* 0x0000000000017941 */ /* 0x000fea0003800200 */
.L_x_29662:
        /* <DEDUP_REMOVED lines=42> */
.L_x_29660:
[----:B------:R-:W-:Y:S05]  /*12580*/  BSYNC.RECONVERGENT B0 ;  /* 0x0000000000007941 */ /* 0x000fea0003800200 */
.L_x_29659:
        /* <DEDUP_REMOVED lines=23> */
.L_x_29666:
        /* <DEDUP_REMOVED lines=13> */
.L_x_29668:
[----:B------:R-:W-:Y:S05]  /*127d0*/  BSYNC.RECONVERGENT B1 ;  /* 0x0000000000017941 */ /* 0x000fea0003800200 */
.L_x_29667:
        /* <DEDUP_REMOVED lines=42> */
.L_x_29665:
[----:B------:R-:W-:Y:S05]  /*12a80*/  BSYNC.RECONVERGENT B0 ;  /* 0x0000000000007941 */ /* 0x000fea0003800200 */
.L_x_29664:
        /* <DEDUP_REMOVED lines=18> */
.L_x_29671:
        /* <DEDUP_REMOVED lines=13> */
.L_x_29673:
[----:B------:R-:W-:Y:S05]  /*12c80*/  BSYNC.RECONVERGENT B1 ;  /* 0x0000000000017941 */ /* 0x000fea0003800200 */
.L_x_29672:
        /* <DEDUP_REMOVED lines=42> */
.L_x_29670:
[----:B------:R-:W-:Y:S05]  /*12f30*/  BSYNC.RECONVERGENT B0 ;  /* 0x0000000000007941 */ /* 0x000fea0003800200 */
.L_x_29669:
        /* <DEDUP_REMOVED lines=23> */
.L_x_29676:
        /* <DEDUP_REMOVED lines=13> */
.L_x_29678:
[----:B------:R-:W-:Y:S05]  /*13180*/  BSYNC.RECONVERGENT B1 ;  /* 0x0000000000017941 */ /* 0x000fea0003800200 */
.L_x_29677:
        /* <DEDUP_REMOVED lines=42> */
.L_x_29675:
[----:B------:R-:W-:Y:S05]  /*13430*/  BSYNC.RECONVERGENT B0 ;  /* 0x0000000000007941 */ /* 0x000fea0003800200 */
.L_x_29674:
        /* <DEDUP_REMOVED lines=18> */
.L_x_29681:
        /* <DEDUP_REMOVED lines=13> */
.L_x_29683:
[----:B------:R-:W-:Y:S05]  /*13630*/  BSYNC.RECONVERGENT B1 ;  /* 0x0000000000017941 */ /* 0x000fea0003800200 */
.L_x_29682:
        /* <DEDUP_REMOVED lines=42> */
.L_x_29680:
[----:B------:R-:W-:Y:S05]  /*138e0*/  BSYNC.RECONVERGENT B0 ;  /* 0x0000000000007941 */ /* 0x000fea0003800200 */
.L_x_29679:
        /* <DEDUP_REMOVED lines=23> */
.L_x_29686:
        /* <DEDUP_REMOVED lines=13> */
.L_x_29688:
[----:B------:R-:W-:Y:S05]  /*13b30*/  BSYNC.RECONVERGENT B1 ;  /* 0x0000000000017941 */ /* 0x000fea0003800200 */
.L_x_29687:
        /* <DEDUP_REMOVED lines=42> */
.L_x_29685:
[----:B------:R-:W-:Y:S05]  /*13de0*/  BSYNC.RECONVERGENT B0 ;  /* 0x0000000000007941 */ /* 0x000fea0003800200 */
.L_x_29684:
        /* <DEDUP_REMOVED lines=18> */
.L_x_29691:
        /* <DEDUP_REMOVED lines=13> */
.L_x_29693:
[----:B------:R-:W-:Y:S05]  /*13fe0*/  BSYNC.RECONVERGENT B1 ;  /* 0x0000000000017941 */ /* 0x000fea0003800200 */
.L_x_29692:
        /* <DEDUP_REMOVED lines=42> */
.L_x_29690:
[----:B------:R-:W-:Y:S05]  /*14290*/  BSYNC.RECONVERGENT B0 ;  /* 0x0000000000007941 */ /* 0x000fea0003800200 */
.L_x_29689:
        /* <DEDUP_REMOVED lines=23> */
.L_x_29696:
        /* <DEDUP_REMOVED lines=13> */
.L_x_29698:
[----:B------:R-:W-:Y:S05]  /*144e0*/  BSYNC.RECONVERGENT B1 ;  /* 0x0000000000017941 */ /* 0x000fea0003800200 */
.L_x_29697:
        /* <DEDUP_REMOVED lines=42> */
.L_x_29695:
[----:B------:R-:W-:Y:S05]  /*14790*/  BSYNC.RECONVERGENT B0 ;  /* 0x0000000000007941 */ /* 0x000fea0003800200 */
.L_x_29694:
        /* <DEDUP_REMOVED lines=18> */
.L_x_29701:
        /* <DEDUP_REMOVED lines=15> */
.L_x_29703:
[----:B------:R-:W-:Y:S05]  /*149b0*/  BSYNC.RECONVERGENT B1 ;  /* 0x0000000000017941 */ /* 0x000fea0003800200 */
.L_x_29702:
        /* <DEDUP_REMOVED lines=42> */
.L_x_29700:
[----:B------:R-:W-:Y:S05]  /*14c60*/  BSYNC.RECONVERGENT B0 ;  /* 0x0000000000007941 */ /* 0x000fea0003800200 */
.L_x_29699:
        /* <DEDUP_REMOVED lines=11> */
.L_x_29623:
        /* <DEDUP_REMOVED lines=16> */
.L_x_29707:
        /* <DEDUP_REMOVED lines=13> */
.L_x_29709:
[----:B------:R-:W-:Y:S05]  /*14ef0*/  BSYNC.RECONVERGENT B1 ;  /* 0x0000000000017941 */ /* 0x000fea0003800200 */
.L_x_29708:
        /* <DEDUP_REMOVED lines=41> */
.L_x_29706:
[----:B------:R-:W-:Y:S05]  /*15190*/  BSYNC.RECONVERGENT B0 ;  /* 0x0000000000007941 */ /* 0x000fea0003800200 */
.L_x_29705:
        /* <DEDUP_REMOVED lines=19> */
.L_x_29712:
        /* <DEDUP_REMOVED lines=13> */
.L_x_29714:
[----:B------:R-:W-:Y:S05]  /*153a0*/  BSYNC.RECONVERGENT B1 ;  /* 0x0000000000017941 */ /* 0x000fea0003800200 */
.L_x_29713:
        /* <DEDUP_REMOVED lines=42> */
.L_x_29711:
[----:B------:R-:W-:Y:S05]  /*15650*/  BSYNC.RECONVERGENT B0 ;  /* 0x0000000000007941 */ /* 0x000fea0003800200 */
.L_x_29710:
        /* <DEDUP_REMOVED lines=19> */
.L_x_29717:
        /* <DEDUP_REMOVED lines=13> */
.L_x_29719:
[----:B------:R-:W-:Y:S05]  /*15860*/  BSYNC.RECONVERGENT B1 ;  /* 0x0000000000017941 */ /* 0x000fea0003800200 */
.L_x_29718:
        /* <DEDUP_REMOVED lines=42> */
.L_x_29716:
[----:B------:R-:W-:Y:S05]  /*15b10*/  BSYNC.RECONVERGENT B0 ;  /* 0x0000000000007941 */ /* 0x000fea0003800200 */
.L_x_29715:
        /* <DEDUP_REMOVED lines=19> */
.L_x_29722:
        /* <DEDUP_REMOVED lines=13> */
.L_x_29724:
[----:B------:R-:W-:Y:S05]  /*15d20*/  BSYNC.RECONVERGENT B1 ;  /* 0x0000000000017941 */ /* 0x000fea0003800200 */
.L_x_29723:
        /* <DEDUP_REMOVED lines=42> */
.L_x_29721:
[----:B------:R-:W-:Y:S05]  /*15fd0*/  BSYNC.RECONVERGENT B0 ;  /* 0x0000000000007941 */ /* 0x000fea0003800200 */
.L_x_29720:
        /* <DEDUP_REMOVED lines=19> */
.L_x_29727:
        /* <DEDUP_REMOVED lines=13> */
.L_x_29729:
[----:B------:R-:W-:Y:S05]  /*161e0*/  BSYNC.RECONVERGENT B1 ;  /* 0x0000000000017941 */ /* 0x000fea0003800200 */
.L_x_29728:
        /* <DEDUP_REMOVED lines=42> */
.L_x_29726:
[----:B------:R-:W-:Y:S05]  /*16490*/  BSYNC.RECONVERGENT B0 ;  /* 0x0000000000007941 */ /* 0x000fea0003800200 */
.L_x_29725:
        /* <DEDUP_REMOVED lines=17> */
.L_x_29732:
        /* <DEDUP_REMOVED lines=13> */
.L_x_29734:
[----:B------:R-:W-:Y:S05]  /*16680*/  BSYNC.RECONVERGENT B1 ;  /* 0x0000000000017941 */ /* 0x000fea0003800200 */
.L_x_29733:
        /* <DEDUP_REMOVED lines=42> */
.L_x_29731:
[----:B------:R-:W-:Y:S05]  /*16930*/  BSYNC.RECONVERGENT B0 ;  /* 0x0000000000007941 */ /* 0x000fea0003800200 */
.L_x_29730:
[----:B------:R-:W-:Y:S01]  /*16940*/  ISETP.NE.AND P4, PT, R92, 0x1, PT ;  /* 0x000000015c00780c */ /* 0x000fe20003f85270 */
[----:B------:R-:W-:Y:S01]  /*16950*/  BSSY.RECONVERGENT B0, `(.L_x_29735) ;  /* 0x0000048000007945 */ /* 0x000fe20003800200 */
[----:B------:R-:W-:Y:S01]  /*16960*/  I2FP.F32.U32 R101, R88 ;  /* 0x0000005800657245 */ /* 0x000fe20000201000 */
[----:B------:R-:W-:-:S04]  /*16970*/  IMAD.MOV.U32 R90, RZ, RZ, R190 ;  /* 0x000000ffff5a7224 */ /* 0x000fc800078e00be */
[----:B------:R-:W-:Y:S01]  /*16980*/  FFMA.FTZ R88, R101, R182, 1.1641532182693481445e-10 ;  /* 0x2f00000065587423 */ /* 0x000fe200000100b6 */
[----:B------:R-:W-:Y:S02]  /*16990*/  HADD2.F32 R101, -RZ, R94.H1_H1 ;  /* 0x3000005eff657230 */ /* 0x000fe40000004100 */
[----:B------:R-:W-:Y:S02]  /*169a0*/  HFMA2 R94, -RZ, RZ, 0, 1.1920928955078125e-07 ;  /* 0x00000002ff5e7431 */ /* 0x000fe400000001ff */
        /* <DEDUP_REMOVED lines=10> */
.L_x_29737:
        /* <DEDUP_REMOVED lines=13> */
.L_x_29739:
[----:B------:R-:W-:Y:S05]  /*16b20*/  BSYNC.RECONVERGENT B1 ;  /* 0x0000000000017941 */ /* 0x000fea0003800200 */
.L_x_29738:
        /* <DEDUP_REMOVED lines=42> */
.L_x_29736:
[----:B------:R-:W-:Y:S05]  /*16dd0*/  BSYNC.RECONVERGENT B0 ;  /* 0x0000000000007941 */ /* 0x000fea0003800200 */
.L_x_29735:
        /* <DEDUP_REMOVED lines=17> */
.L_x_29742:
        /* <DEDUP_REMOVED lines=13> */
.L_x_29744:
[----:B------:R-:W-:Y:S05]  /*16fc0*/  BSYNC.RECONVERGENT B1 ;  /* 0x0000000000017941 */ /* 0x000fea0003800200 */
.L_x_29743:
        /* <DEDUP_REMOVED lines=42> */
.L_x_29741:
[----:B------:R-:W-:Y:S05]  /*17270*/  BSYNC.RECONVERGENT B0 ;  /* 0x0000000000007941 */ /* 0x000fea0003800200 */
.L_x_29740:
        /* <DEDUP_REMOVED lines=37> */
.L_x_29704:
        /* <DEDUP_REMOVED lines=48> */
.L_x_29745:
        /* <DEDUP_REMOVED lines=21> */
.L_x_29749:
        /* <DEDUP_REMOVED lines=13> */
.L_x_29751:
[----:B------:R-:W-:Y:S05]  /*179f0*/  BSYNC.RECONVERGENT B1 ;  /* 0x0000000000017941 */ /* 0x000fea0003800200 */
.L_x_29750:
        /* <DEDUP_REMOVED lines=41> */
.L_x_29748:
[----:B------:R-:W-:Y:S05]  /*17c90*/  BSYNC.RECONVERGENT B0 ;  /* 0x0000000000007941 */ /* 0x000fea0003800200 */
.L_x_29747:
        /* <DEDUP_REMOVED lines=20> */
.L_x_29754:
        /* <DEDUP_REMOVED lines=13> */
.L_x_29756:
[----:B------:R-:W-:Y:S05]  /*17eb0*/  BSYNC.RECONVERGENT B1 ;  /* 0x0000000000017941 */ /* 0x000fea0003800200 */
.L_x_29755:
        /* <DEDUP_REMOVED lines=42> */
.L_x_29753:
[----:B------:R-:W-:Y:S05]  /*18160*/  BSYNC.RECONVERGENT B0 ;  /* 0x0000000000007941 */ /* 0x000fea0003800200 */
.L_x_29752:
        /* <DEDUP_REMOVED lines=23> */
.L_x_29759:
        /* <DEDUP_REMOVED lines=13> */
.L_x_29761:
[----:B------:R-:W-:Y:S05]  /*183b0*/  BSYNC.RECONVERGENT B1 ;  /* 0x0000000000017941 */ /* 0x000fea0003800200 */
.L_x_29760:
        /* <DEDUP_REMOVED lines=42> */
.L_x_29758:
[----:B------:R-:W-:Y:S05]  /*18660*/  BSYNC.RECONVERGENT B0 ;  /* 0x0000000000007941 */ /* 0x000fea0003800200 */
.L_x_29757:
        /* <DEDUP_REMOVED lines=20> */
.L_x_29764:
        /* <DEDUP_REMOVED lines=13> */
.L_x_29766:
[----:B------:R-:W-:Y:S05]  /*18880*/  BSYNC.RECONVERGENT B1 ;  /* 0x0000000000017941 */ /* 0x000fea0003800200 */
.L_x_29765:
        /* <DEDUP_REMOVED lines=42> */
.L_x_29763:
[----:B------:R-:W-:Y:S05]  /*18b30*/  BSYNC.RECONVERGENT B0 ;  /* 0x0000000000007941 */ /* 0x000fea0003800200 */
.L_x_29762:
        /* <DEDUP_REMOVED lines=23> */
.L_x_29769:
        /* <DEDUP_REMOVED lines=13> */
.L_x_29771:
[----:B------:R-:W-:Y:S05]  /*18d80*/  BSYNC.RECONVERGENT B1 ;  /* 0x0000000000017941 */ /* 0x000fea0003800200 */
.L_x_29770:
        /* <DEDUP_REMOVED lines=42> */
.L_x_29768:
[----:B------:R-:W-:Y:S05]  /*19030*/  BSYNC.RECONVERGENT B0 ;  /* 0x0000000000007941 */ /* 0x000fea0003800200 */
.L_x_29767:
        /* <DEDUP_REMOVED lines=20> */
.L_x_29774:
        /* <DEDUP_REMOVED lines=13> */
.L_x_29776:
[----:B------:R-:W-:Y:S05]  /*19250*/  BSYNC.RECONVERGENT B1 ;  /* 0x0000000000017941 */ /* 0x000fea0003800200 */
.L_x_29775:
        /* <DEDUP_REMOVED lines=42> */
.L_x_29773:
[----:B------:R-:W-:Y:S05]  /*19500*/  BSYNC.RECONVERGENT B0 ;  /* 0x0000000000007941 */ /* 0x000fea0003800200 */
.L_x_29772:
        /* <DEDUP_REMOVED lines=23> */
.L_x_29779:
        /* <DEDUP_REMOVED lines=13> */
.L_x_29781:
[----:B------:R-:W-:Y:S05]  /*19750*/  BSYNC.RECONVERGENT B1 ;  /* 0x0000000000017941 */ /* 0x000fea0003800200 */
.L_x_29780:
        /* <DEDUP_REMOVED lines=42> */
.L_x_29778:
[----:B------:R-:W-:Y:S05]  /*19a00*/  BSYNC.RECONVERGENT B0 ;  /* 0x0000000000007941 */ /* 0x000fea0003800200 */
.L_x_29777:
        /* <DEDUP_REMOVED lines=20> */
.L_x_29784:
        /* <DEDUP_REMOVED lines=13> */
.L_x_29786:
[----:B------:R-:W-:Y:S05]  /*19c20*/  BSYNC.RECONVERGENT B1 ;  /* 0x0000000000017941 */ /* 0x000fea0003800200 */
.L_x_29785:
        /* <DEDUP_REMOVED lines=42> */
.L_x_29783:
[----:B------:R-:W-:Y:S05]  /*19ed0*/  BSYNC.RECONVERGENT B0 ;  /* 0x0000000000007941 */ /* 0x000fea0003800200 */
.L_x_29782:
        /* <DEDUP_REMOVED lines=23> */
.L_x_29789:
        /* <DEDUP_REMOVED lines=13> */
.L_x_29791:
[----:B------:R-:W-:Y:S05]  /*1a120*/  BSYNC.RECONVERGENT B1 ;  /* 0x0000000000017941 */ /* 0x000fea0003800200 */
.L_x_29790:
        /* <DEDUP_REMOVED lines=42> */
.L_x_29788:
[----:B------:R-:W-:Y:S05]  /*1a3d0*/  BSYNC.RECONVERGENT B0 ;  /* 0x0000000000007941 */ /* 0x000fea0003800200 */
.L_x_29787:
        /* <DEDUP_REMOVED lines=18> */
.L_x_29794:
        /* <DEDUP_REMOVED lines=13> */
.L_x_29796:
[----:B------:R-:W-:Y:S05]  /*1a5d0*/  BSYNC.RECONVERGENT B1 ;  /* 0x0000000000017941 */ /* 0x000fea0003800200 */
.L_x_29795:
        /* <DEDUP_REMOVED lines=42> */
.L_x_29793:
[----:B------:R-:W-:Y:S05]  /*1a880*/  BSYNC.RECONVERGENT B0 ;  /* 0x0000000000007941 */ /* 0x000fea0003800200 */
.L_x_29792:
        /* <DEDUP_REMOVED lines=23> */
.L_x_29799:
        /* <DEDUP_REMOVED lines=13> */
.L_x_29801:
[----:B------:R-:W-:Y:S05]  /*1aad0*/  BSYNC.RECONVERGENT B1 ;  /* 0x0000000000017941 */ /* 0x000fea0003800200 */
.L_x_29800:
        /* <DEDUP_REMOVED lines=42> */
.L_x_29798:
[----:B------:R-:W-:Y:S05]  /*1ad80*/  BSYNC.RECONVERGENT B0 ;  /* 0x0000000000007941 */ /* 0x000fea0003800200 */
.L_x_29797:
        /* <DEDUP_REMOVED lines=18> */
.L_x_29804:
        /* <DEDUP_REMOVED lines=13> */
.L_x_29806:
[----:B------:R-:W-:Y:S05]  /*1af80*/  BSYNC.RECONVERGENT B1 ;  /* 0x0000000000017941 */ /* 0x000fea0003800200 */
.L_x_29805:
        /* <DEDUP_REMOVED lines=42> */
.L_x_29803:
[----:B------:R-:W-:Y:S05]  /*1b230*/  BSYNC.RECONVERGENT B0 ;  /* 0x0000000000007941 */ /* 0x000fea0003800200 */
.L_x_29802:
        /* <DEDUP_REMOVED lines=23> */
.L_x_29809:
        /* <DEDUP_REMOVED lines=13> */
.L_x_29811:
[----:B------:R-:W-:Y:S05]  /*1b480*/  BSYNC.RECONVERGENT B1 ;  /* 0x0000000000017941 */ /* 0x000fea0003800200 */
.L_x_29810:
        /* <DEDUP_REMOVED lines=42> */
.L_x_29808:
[----:B------:R-:W-:Y:S05]  /*1b730*/  BSYNC.RECONVERGENT B0 ;  /* 0x0000000000007941 */ /* 0x000fea0003800200 */
.L_x_29807:
        /* <DEDUP_REMOVED lines=18> */
.L_x_29814:
        /* <DEDUP_REMOVED lines=13> */
.L_x_29816:
[----:B------:R-:W-:Y:S05]  /*1b930*/  BSYNC.RECONVERGENT B1 ;  /* 0x0000000000017941 */ /* 0x000fea0003800200 */
.L_x_29815:
        /* <DEDUP_REMOVED lines=42> */
.L_x_29813:
[----:B------:R-:W-:Y:S05]  /*1bbe0*/  BSYNC.RECONVERGENT B0 ;  /* 0x0000000000007941 */ /* 0x000fea0003800200 */
.L_x_29812:
        /* <DEDUP_REMOVED lines=23> */
.L_x_29819:
        /* <DEDUP_REMOVED lines=13> */
.L_x_29821:
[----:B------:R-:W-:Y:S05]  /*1be30*/  BSYNC.RECONVERGENT B1 ;  /* 0x0000000000017941 */ /* 0x000fea0003800200 */
.L_x_29820:
        /* <DEDUP_REMOVED lines=42> */
.L_x_29818:
[----:B------:R-:W-:Y:S05]  /*1c0e0*/  BSYNC.RECONVERGENT B0 ;  /* 0x0000000000007941 */ /* 0x000fea0003800200 */
.L_x_29817:
        /* <DEDUP_REMOVED lines=18> */
.L_x_29824:
        /* <DEDUP_REMOVED lines=15> */
.L_x_29826:
[----:B------:R-:W-:Y:S05]  /*1c300*/  BSYNC.RECONVERGENT B1 ;  /* 0x0000000000017941 */ /* 0x000fea0003800200 */
.L_x_29825:
        /* <DEDUP_REMOVED lines=42> */
.L_x_29823:
[----:B------:R-:W-:Y:S05]  /*1c5b0*/  BSYNC.RECONVERGENT B0 ;  /* 0x0000000000007941 */ /* 0x000fea0003800200 */
.L_x_29822:
        /* <DEDUP_REMOVED lines=11> */
.L_x_29746:
        /* <DEDUP_REMOVED lines=16> */
.L_x_29830:
        /* <DEDUP_REMOVED lines=13> */
.L_x_29832:
[----:B------:R-:W-:Y:S05]  /*1c840*/  BSYNC.RECONVERGENT B1 ;  /* 0x0000000000017941 */ /* 0x000fea0003800200 */
.L_x_29831:
        /* <DEDUP_REMOVED lines=41> */
.L_x_29829:
[----:B------:R-:W-:Y:S05]  /*1cae0*/  BSYNC.RECONVERGENT B0 ;  /* 0x0000000000007941 */ /* 0x000fea0003800200 */
.L_x_29828:
        /* <DEDUP_REMOVED lines=19> */
.L_x_29835:
        /* <DEDUP_REMOVED lines=13> */
.L_x_29837:
[----:B------:R-:W-:Y:S05]  /*1ccf0*/  BSYNC.RECONVERGENT B1 ;  /* 0x0000000000017941 */ /* 0x000fea0003800200 */
.L_x_29836:
        /* <DEDUP_REMOVED lines=42> */
.L_x_29834:
[----:B------:R-:W-:Y:S05]  /*1cfa0*/  BSYNC.RECONVERGENT B0 ;  /* 0x0000000000007941 */ /* 0x000fea0003800200 */
.L_x_29833:
        /* <DEDUP_REMOVED lines=19> */
.L_x_29840:
        /* <DEDUP_REMOVED lines=13> */
.L_x_29842:
[----:B------:R-:W-:Y:S05]  /*1d1b0*/  BSYNC.RECONVERGENT B1 ;  /* 0x0000000000017941 */ /* 0x000fea0003800200 */
.L_x_29841:
        /* <DEDUP_REMOVED lines=42> */
.L_x_29839:
[----:B------:R-:W-:Y:S05]  /*1d460*/  BSYNC.RECONVERGENT B0 ;  /* 0x0000000000007941 */ /* 0x000fea0003800200 */
.L_x_29838:
        /* <DEDUP_REMOVED lines=19> */
.L_x_29845:
        /* <DEDUP_REMOVED lines=13> */
.L_x_29847:
[----:B------:R-:W-:Y:S05]  /*1d670*/  BSYNC.RECONVERGENT B1 ;  /* 0x0000000000017941 */ /* 0x000fea0003800200 */
.L_x_29846:
        /* <DEDUP_REMOVED lines=42> */
.L_x_29844:
[----:B------:R-:W-:Y:S05]  /*1d920*/  BSYNC.RECONVERGENT B0 ;  /* 0x0000000000007941 */ /* 0x000fea0003800200 */
.L_x_29843:
        /* <DEDUP_REMOVED lines=19> */
.L_x_29850:
        /* <DEDUP_REMOVED lines=13> */
.L_x_29852:
[----:B------:R-:W-:Y:S05]  /*1db30*/  BSYNC.RECONVERGENT B1 ;  /* 0x0000000000017941 */ /* 0x000fea0003800200 */
.L_x_29851:
        /* <DEDUP_REMOVED lines=42> */
.L_x_29849:
[----:B------:R-:W-:Y:S05]  /*1dde0*/  BSYNC.RECONVERGENT B0 ;  /* 0x0000000000007941 */ /* 0x000fea0003800200 */
.L_x_29848:
        /* <DEDUP_REMOVED lines=17> */
.L_x_29855:
        /* <DEDUP_REMOVED lines=13> */
.L_x_29857:
[----:B------:R-:W-:Y:S05]  /*1dfd0*/  BSYNC.RECONVERGENT B1 ;  /* 0x0000000000017941 */ /* 0x000fea0003800200 */
.L_x_29856:
        /* <DEDUP_REMOVED lines=42> */
.L_x_29854:
[----:B------:R-:W-:Y:S05]  /*1e280*/  BSYNC.RECONVERGENT B0 ;  /* 0x0000000000007941 */ /* 0x000fea0003800200 */
.L_x_29853:
        /* <DEDUP_REMOVED lines=17> */
.L_x_29860:
        /* <DEDUP_REMOVED lines=13> */
.L_x_29862:
[----:B------:R-:W-:Y:S05]  /*1e470*/  BSYNC.RECONVERGENT B1 ;  /* 0x0000000000017941 */ /* 0x000fea0003800200 */
.L_x_29861:
        /* <DEDUP_REMOVED lines=42> */
.L_x_29859:
[----:B------:R-:W-:Y:S05]  /*1e720*/  BSYNC.RECONVERGENT B0 ;  /* 0x0000000000007941 */ /* 0x000fea0003800200 */
.L_x_29858:
        /* <DEDUP_REMOVED lines=17> */
.L_x_29865:
        /* <DEDUP_REMOVED lines=13> */
.L_x_29867:
[----:B------:R-:W-:Y:S05]  /*1e910*/  BSYNC.RECONVERGENT B1 ;  /* 0x0000000000017941 */ /* 0x000fea0003800200 */
.L_x_29866:
        /* <DEDUP_REMOVED lines=42> */
.L_x_29864:
[----:B------:R-:W-:Y:S05]  /*1ebc0*/  BSYNC.RECONVERGENT B0 ;  /* 0x0000000000007941 */ /* 0x000fea0003800200 */
.L_x_29863:
        /* <DEDUP_REMOVED lines=37> */
.L_x_29827:
[----:B------:R-:W-:Y:S01]  /*1ee20*/  SEL R111, RZ, 0x1000000, !P5 ;  /* 0x01000000ff6f7807 */ /* 0x000fe20006800000 */
[----:B------:R-:W-:Y:S01]  /*1ee30*/  IMAD.WIDE.U32 R114, R181, 0x8, R138 ;  /* 0x00000008b5727825 */ /* 0x000fe200078e008a */
[----:B------:R-:W-:Y:S01]  /*1ee40*/  SEL R110, RZ, 0x10000, !P4 ;  /* 0x00010000ff6e7807 */ /* 0x000fe20006000000 */
[----:B------:R-:W0:Y:S01]  /*1ee50*/  @P0 LDC.64 R106, c[0x0][0x398] ;  /* 0x0000e600ff6a0b82 */ /* 0x000e220000000a00 */
[----:B------:R-:W-:Y:S01]  /*1ee60*/  SEL R117, RZ, 0x100, !P3 ;  /* 0x00000100ff757807 */ /* 0x000fe20005800000 */
[----:B------:R-:W-:Y:S01]  /*1ee70*/  VIADD R185, R169, 0x80 ;  /* 0x00000080a9b97836 */ /* 0x000fe20000000000 */
        /* <DEDUP_REMOVED lines=12> */
[----:B------:R-:W-:Y:S01]  /*1ef40*/  SEL R108, RZ, 0x1, !P6 ;  /* 0x00000001ff6c7807 */ /* 0x000fe20007000000 */
[----:B------:R2:W-:Y:S01]  /*1ef50*/  STG.E.128 desc[UR6][R110.64], R96 ;  /* 0x000000606e007986 */ /* 0x0005e2000c101d06 */
[----:B------:R-:W-:Y:S01]  /*1ef60*/  LOP3.LUT R117, R117, R116, RZ, 0xfc, !PT ;  /* 0x0000007475757212 */ /* 0x000fe200078efcff */
[----:B0-----:R-:W-:Y:S01]  /*1ef70*/  @P0 IMAD.WIDE.U32 R106, R185, 0x10, R106 ;  /* 0x00000010b96a0825 */ /* 0x001fe200078e006a */
        /* <DEDUP_REMOVED lines=26> */
.L_x_29868:
[----:B------:R1:W5:Y:S04]  /*1f120*/  @P0 LDG.E.128 R160, desc[UR6][R106.64] ;  /* 0x000000066aa00981 */ /* 0x000368000c1e1d00 */
[----:B------:R1:W5:Y:S04]  /*1f130*/  @P1 LDG.E.128 R64, desc[UR6][R112.64] ;  /* 0x0000000670401981 */ /* 0x000368000c1e1d00 */
[----:B------:R1:W5:Y:S04]  /*1f140*/  @P1 LDG.E.128 R68, desc[UR6][R112.64+0x10] ;  /* 0x0000100670441981 */ /* 0x000368000c1e1d00 */
[----:B0-2---:R-:W5:Y:S01]  /*1f150*/  LDG.E.128 R108, desc[UR6][R108.64] ;  /* 0x000000066c6c7981 */ /* 0x005f62000c1e1d00 */
[----:B------:R-:W-:Y:S05]  /*1f160*/  @!P0 BRA `(.L_x_29869) ;  /* 0x0000004c00948947 */ /* 0x000fea0003800000 */
        /* <DEDUP_REMOVED lines=16> */
.L_x_29872:
        /* <DEDUP_REMOVED lines=13> */
.L_x_29874:
[----:B------:R-:W-:Y:S05]  /*1f340*/  BSYNC.RECONVERGENT B1 ;  /* 0x0000000000017941 */ /* 0x000fea0003800200 */
.L_x_29873:
        /* <DEDUP_REMOVED lines=41> */
.L_x_29871:
[----:B------:R-:W-:Y:S05]  /*1f5e0*/  BSYNC.RECONVERGENT B0 ;  /* 0x0000000000007941 */ /* 0x000fea0003800200 */
.L_x_29870:
        /* <DEDUP_REMOVED lines=20> */
.L_x_29877:
        /* <DEDUP_REMOVED lines=13> */
.L_x_29879:
[----:B------:R-:W-:Y:S05]  /*1f800*/  BSYNC.RECONVERGENT B1 ;  /* 0x0000000000017941 */ /* 0x000fea0003800200 */
.L_x_29878:
        /* <DEDUP_REMOVED lines=42> */
.L_x_29876:
[----:B------:R-:W-:Y:S05]  /*1fab0*/  BSYNC.RECONVERGENT B0 ;  /* 0x0000000000007941 */ /* 0x000fea0003800200 */
.L_x_29875:
        /* <DEDUP_REMOVED lines=23> */
.L_x_29882:
        /* <DEDUP_REMOVED lines=13> */
.L_x_29884:
[----:B------:R-:W-:Y:S05]  /*1fd00*/  BSYNC.RECONVERGENT B1 ;  /* 0x0000000000017941 */ /* 0x000fea0003800200 */
.L_x_29883:
        /* <DEDUP_REMOVED lines=42> */
.L_x_29881:
[----:B------:R-:W-:Y:S05]  /*1ffb0*/  BSYNC.RECONVERGENT B0 ;  /* 0x0000000000007941 */ /* 0x000fea0003800200 */
.L_x_29880:
        /* <DEDUP_REMOVED lines=20> */
.L_x_29887:
        /* <DEDUP_REMOVED lines=13> */
.L_x_29889:
[----:B------:R-:W-:Y:S05]  /*201d0*/  BSYNC.RECONVERGENT B1 ;  /* 0x0000000000017941 */ /* 0x000fea0003800200 */
.L_x_29888:
        /* <DEDUP_REMOVED lines=42> */
.L_x_29886:
[----:B------:R-:W-:Y:S05]  /*20480*/  BSYNC.RECONVERGENT B0 ;  /* 0x0000000000007941 */ /* 0x000fea0003800200 */
.L_x_29885:
        /* <DEDUP_REMOVED lines=23> */
.L_x_29892:
        /* <DEDUP_REMOVED lines=13> */
.L_x_29894:
[----:B------:R-:W-:Y:S05]  /*206d0*/  BSYNC.RECONVERGENT B1 ;  /* 0x0000000000017941 */ /* 0x000fea0003800200 */
.L_x_29893:
        /* <DEDUP_REMOVED lines=42> */
.L_x_29891:
[----:B------:R-:W-:Y:S05]  /*20980*/  BSYNC.RECONVERGENT B0 ;  /* 0x0000000000007941 */ /* 0x000fea0003800200 */
.L_x_29890:
        /* <DEDUP_REMOVED lines=20> */
.L_x_29897:
        /* <DEDUP_REMOVED lines=13> */
.L_x_29899:
[----:B------:R-:W-:Y:S05]  /*20ba0*/  BSYNC.RECONVERGENT B1 ;  /* 0x0000000000017941 */ /* 0x000fea0003800200 */
.L_x_29898:
        /* <DEDUP_REMOVED lines=42> */
.L_x_29896:
[----:B------:R-:W-:Y:S05]  /*20e50*/  BSYNC.RECONVERGENT B0 ;  /* 0x0000000000007941 */ /* 0x000fea0003800200 */
.L_x_29895:
        /* <DEDUP_REMOVED lines=23> */
.L_x_29902:
        /* <DEDUP_REMOVED lines=13> */
.L_x_29904:
[----:B------:R-:W-:Y:S05]  /*210a0*/  BSYNC.RECONVERGENT B1 ;  /* 0x0000000000017941 */ /* 0x000fea0003800200 */
.L_x_29903:
        /* <DEDUP_REMOVED lines=42> */
.L_x_29901:
[----:B------:R-:W-:Y:S05]  /*21350*/  BSYNC.RECONVERGENT B0 ;  /* 0x0000000000007941 */ /* 0x000fea0003800200 */
.L_x_29900:
        /* <DEDUP_REMOVED lines=20> */
.L_x_29907:
        /* <DEDUP_REMOVED lines=13> */
.L_x_29909:
[----:B------:R-:W-:Y:S05]  /*21570*/  BSYNC.RECONVERGENT B1 ;  /* 0x0000000000017941 */ /* 0x000fea0003800200 */
.L_x_29908:
        /* <DEDUP_REMOVED lines=42> */
.L_x_29906:
[----:B------:R-:W-:Y:S05]  /*21820*/  BSYNC.RECONVERGENT B0 ;  /* 0x0000000000007941 */ /* 0x000fea0003800200 */
.L_x_29905:
        /* <DEDUP_REMOVED lines=23> */
.L_x_29912:
        /* <DEDUP_REMOVED lines=13> */
.L_x_29914:
[----:B------:R-:W-:Y:S05]  /*21a70*/  BSYNC.RECONVERGENT B1 ;  /* 0x0000000000017941 */ /* 0x000fea0003800200 */
.L_x_29913:
        /* <DEDUP_REMOVED lines=42> */
.L_x_29911:
[----:B------:R-:W-:Y:S05]  /*21d20*/  BSYNC.RECONVERGENT B0 ;  /* 0x0000000000007941 */ /* 0x000fea0003800200 */
.L_x_29910:
        /* <DEDUP_REMOVED lines=18> */
.L_x_29917:
        /* <DEDUP_REMOVED lines=13> */
.L_x_29919:
[----:B------:R-:W-:Y:S05]  /*21f20*/  BSYNC.RECONVERGENT B1 ;  /* 0x0000000000017941 */ /* 0x000fea0003800200 */
.L_x_29918:
        /* <DEDUP_REMOVED lines=42> */
.L_x_29916:
[----:B------:R-:W-:Y:S05]  /*221d0*/  BSYNC.RECONVERGENT B0 ;  /* 0x0000000000007941 */ /* 0x000fea0003800200 */
.L_x_29915:
        /* <DEDUP_REMOVED lines=23> */
.L_x_29922:
        /* <DEDUP_REMOVED lines=13> */
.L_x_29924:
[----:B------:R-:W-:Y:S05]  /*22420*/  BSYNC.RECONVERGENT B1 ;  /* 0x0000000000017941 */ /* 0x000fea0003800200 */
.L_x_29923:
        /* <DEDUP_REMOVED lines=42> */
.L_x_29921:
[----:B------:R-:W-:Y:S05]  /*226d0*/  BSYNC.RECONVERGENT B0 ;  /* 0x0000000000007941 */ /* 0x000fea0003800200 */
.L_x_29920:
        /* <DEDUP_REMOVED lines=18> */
.L_x_29927:
        /* <DEDUP_REMOVED lines=13> */
.L_x_29929:
[----:B------:R-:W-:Y:S05]  /*228d0*/  BSYNC.RECONVERGENT B1 ;  /* 0x0000000000017941 */ /* 0x000fea0003800200 */
.L_x_29928:
        /* <DEDUP_REMOVED lines=42> */
.L_x_29926:
[----:B------:R-:W-:Y:S05]  /*22b80*/  BSYNC.RECONVERGENT B0 ;  /* 0x0000000000007941 */ /* 0x000fea0003800200 */
.L_x_29925:
        /* <DEDUP_REMOVED lines=23> */
.L_x_29932:
        /* <DEDUP_REMOVED lines=13> */
.L_x_29934:
[----:B------:R-:W-:Y:S05]  /*22dd0*/  BSYNC.RECONVERGENT B1 ;  /* 0x0000000000017941 */ /* 0x000fea0003800200 */
.L_x_29933:
        /* <DEDUP_REMOVED lines=42> */
.L_x_29931:
[----:B------:R-:W-:Y:S05]  /*23080*/  BSYNC.RECONVERGENT B0 ;  /* 0x0000000000007941 */ /* 0x000fea0003800200 */
.L_x_29930:
        /* <DEDUP_REMOVED lines=18> */
.L_x_29937:
        /* <DEDUP_REMOVED lines=13> */
.L_x_29939:
[----:B------:R-:W-:Y:S05]  /*23280*/  BSYNC.RECONVERGENT B1 ;  /* 0x0000000000017941 */ /* 0x000fea0003800200 */
.L_x_29938:
        /* <DEDUP_REMOVED lines=42> */
.L_x_29936:
[----:B------:R-:W-:Y:S05]  /*23530*/  BSYNC.RECONVERGENT B0 ;  /* 0x0000000000007941 */ /* 0x000fea0003800200 */
.L_x_29935:
        /* <DEDUP_REMOVED lines=23> */
.L_x_29942:
        /* <DEDUP_REMOVED lines=13> */
.L_x_29944:
[----:B------:R-:W-:Y:S05]  /*23780*/  BSYNC.RECONVERGENT B1 ;  /* 0x0000000000017941 */ /* 0x000fea0003800200 */
.L_x_29943:
        /* <DEDUP_REMOVED lines=42> */
.L_x_29941:
[----:B------:R-:W-:Y:S05]  /*23a30*/  BSYNC.RECONVERGENT B0 ;  /* 0x0000000000007941 */ /* 0x000fea0003800200 */
.L_x_29940:
        /* <DEDUP_REMOVED lines=18> */
.L_x_29947:
        /* <DEDUP_REMOVED lines=15> */
.L_x_29949:
[----:B------:R-:W-:Y:S05]  /*23c50*/  BSYNC.RECONVERGENT B1 ;  /* 0x0000000000017941 */ /* 0x000fea0003800200 */
.L_x_29948:
        /* <DEDUP_REMOVED lines=42> */
.L_x_29946:
[----:B------:R-:W-:Y:S05]  /*23f00*/  BSYNC.RECONVERGENT B0 ;  /* 0x0000000000007941 */ /* 0x000fea0003800200 */
.L_x_29945:
        /* <DEDUP_REMOVED lines=11> */
.L_x_29869:
        /* <DEDUP_REMOVED lines=16> */
.L_x_29953:
        /* <DEDUP_REMOVED lines=13> */
.L_x_29955:
[----:B------:R-:W-:Y:S05]  /*24190*/  BSYNC.RECONVERGENT B1 ;  /* 0x0000000000017941 */ /* 0x000fea0003800200 */
.L_x_29954:
        /* <DEDUP_REMOVED lines=41> */
.L_x_29952:
[----:B------:R-:W-:Y:S05]  /*24430*/  BSYNC.RECONVERGENT B0 ;  /* 0x0000000000007941 */ /* 0x000fea0003800200 */
.L_x_29951:
        /* <DEDUP_REMOVED lines=19> */
.L_x_29958:
        /* <DEDUP_REMOVED lines=13> */
.L_x_29960:
[----:B------:R-:W-:Y:S05]  /*24640*/  BSYNC.RECONVERGENT B1 ;  /* 0x0000000000017941 */ /* 0x000fea0003800200 */
.L_x_29959:
        /* <DEDUP_REMOVED lines=42> */
.L_x_29957:
[----:B------:R-:W-:Y:S05]  /*248f0*/  BSYNC.RECONVERGENT B0 ;  /* 0x0000000000007941 */ /* 0x000fea0003800200 */
.L_x_29956:
        /* <DEDUP_REMOVED lines=19> */
.L_x_29963:
        /* <DEDUP_REMOVED lines=13> */
.L_x_29965:
[----:B------:R-:W-:Y:S05]  /*24b00*/  BSYNC.RECONVERGENT B1 ;  /* 0x0000000000017941 */ /* 0x000fea0003800200 */
.L_x_29964:
        /* <DEDUP_REMOVED lines=42> */
.L_x_29962:
[----:B------:R-:W-:Y:S05]  /*24db0*/  BSYNC.RECONVERGENT B0 ;  /* 0x0000000000007941 */ /* 0x000fea0003800200 */
.L_x_29961:
        /* <DEDUP_REMOVED lines=19> */
.L_x_29968:
        /* <DEDUP_REMOVED lines=13> */
.L_x_29970:
[----:B------:R-:W-:Y:S05]  /*24fc0*/  BSYNC.RECONVERGENT B1 ;  /* 0x0000000000017941 */ /* 0x000fea0003800200 */
.L_x_29969:
        /* <DEDUP_REMOVED lines=42> */
.L_x_29967:
[----:B------:R-:W-:Y:S05]  /*25270*/  BSYNC.RECONVERGENT B0 ;  /* 0x0000000000007941 */ /* 0x000fea0003800200 */
.L_x_29966:
        /* <DEDUP_REMOVED lines=19> */
.L_x_29973:
        /* <DEDUP_REMOVED lines=13> */
.L_x_29975:
[----:B------:R-:W-:Y:S05]  /*25480*/  BSYNC.RECONVERGENT B1 ;  /* 0x0000000000017941 */ /* 0x000fea0003800200 */
.L_x_29974:
        /* <DEDUP_REMOVED lines=42> */
.L_x_29972:
[----:B------:R-:W-:Y:S05]  /*25730*/  BSYNC.RECONVERGENT B0 ;  /* 0x0000000000007941 */ /* 0x000fea0003800200 */
.L_x_29971:
        /* <DEDUP_REMOVED lines=17> */
.L_x_29978:
        /* <DEDUP_REMOVED lines=13> */
.L_x_29980:
[----:B------:R-:W-:Y:S05]  /*25920*/  BSYNC.RECONVERGENT B1 ;  /* 0x0000000000017941 */ /* 0x000fea0003800200 */
.L_x_29979:
        /* <DEDUP_REMOVED lines=42> */
.L_x_29977:
[----:B------:R-:W-:Y:S05]  /*25bd0*/  BSYNC.RECONVERGENT B0 ;  /* 0x0000000000007941 */ /* 0x000fea0003800200 */
.L_x_29976:
        /* <DEDUP_REMOVED lines=17> */
.L_x_29983:
        /* <DEDUP_REMOVED lines=13> */
.L_x_29985:
[----:B------:R-:W-:Y:S05]  /*25dc0*/  BSYNC.RECONVERGENT B1 ;  /* 0x0000000000017941 */ /* 0x000fea0003800200 */
.L_x_29984:
        /* <DEDUP_REMOVED lines=42> */
.L_x_29982:
[----:B------:R-:W-:Y:S05]  /*26070*/  BSYNC.RECONVERGENT B0 ;  /* 0x0000000000007941 */ /* 0x000fea0003800200 */
.L_x_29981:
        /* <DEDUP_REMOVED lines=17> */
.L_x_29988:
        /* <DEDUP_REMOVED lines=13> */
.L_x_29990:
[----:B------:R-:W-:Y:S05]  /*26260*/  BSYNC.RECONVERGENT B1 ;  /* 0x0000000000017941 */ /* 0x000fea0003800200 */
.L_x_29989:
        /* <DEDUP_REMOVED lines=42> */
.L_x_29987:
[----:B------:R-:W-:Y:S05]  /*26510*/  BSYNC.RECONVERGENT B0 ;  /* 0x0000000000007941 */ /* 0x000fea0003800200 */
.L_x_29986:
        /* <DEDUP_REMOVED lines=37> */
.L_x_29950:
        /* <DEDUP_REMOVED lines=48> */
.L_x_29991:
        /* <DEDUP_REMOVED lines=21> */
.L_x_29995:
        /* <DEDUP_REMOVED lines=13> */
.L_x_29997:
[----:B------:R-:W-:Y:S05]  /*26c90*/  BSYNC.RECONVERGENT B1 ;  /* 0x0000000000017941 */ /* 0x000fea0003800200 */
.L_x_29996:
        /* <DEDUP_REMOVED lines=42> */
.L_x_29994:
[----:B------:R-:W-:Y:S05]  /*26f40*/  BSYNC.RECONVERGENT B0 ;  /* 0x0000000000007941 */ /* 0x000fea0003800200 */
.L_x_29993:
        /* <DEDUP_REMOVED lines=20> */
.L_x_30000:
        /* <DEDUP_REMOVED lines=13> */
.L_x_30002:
[----:B------:R-:W-:Y:S05]  /*27160*/  BSYNC.RECONVERGENT B1 ;  /* 0x0000000000017941 */ /* 0x000fea0003800200 */
.L_x_30001:
        /* <DEDUP_REMOVED lines=42> */
.L_x_29999:
[----:B------:R-:W-:Y:S05]  /*27410*/  BSYNC.RECONVERGENT B0 ;  /* 0x0000000000007941 */ /* 0x000fea0003800200 */
.L_x_29998:
        /* <DEDUP_REMOVED lines=23> */
.L_x_30005:
        /* <DEDUP_REMOVED lines=13> */
.L_x_30007:
[----:B------:R-:W-:Y:S05]  /*27660*/  BSYNC.RECONVERGENT B1 ;  /* 0x0000000000017941 */ /* 0x000fea0003800200 */
.L_x_30006:
        /* <DEDUP_REMOVED lines=39> */
[----:B------:R-:W-:-:S03]  /*278e0*/  LOP3.LUT R191, R176, R114, R191, 0x96, !PT ;  /* 0x00000072b0bf7212 */ /* 0x000fc600078e96bf */
[----:B------:R-:W-:Y:S01]  /*278f0*/  IMAD.MOV.U32 R120, RZ, RZ, R122 ;  /* 0x000000ffff787224 */ /* 0x000fe200078e007a */
[----:B------:R-:W-:-:S07]  /*27900*/  LOP3.LUT R192, R164, R192, R123, 0x96, !PT ;  /* 0x000000c0a4c07212 */ /* 0x000fce00078e967b */
.L_x_30004:
[----:B------:R-:W-:Y:S05]  /*27910*/  BSYNC.RECONVERGENT B0 ;  /* 0x0000000000007941 */ /* 0x000fea0003800200 */
.L_x_30003:
        /* <DEDUP_REMOVED lines=20> */
.L_x_30010:
        /* <DEDUP_REMOVED lines=13> */
.L_x_30012:
[----:B------:R-:W-:Y:S05]  /*27b30*/  BSYNC.RECONVERGENT B1 ;  /* 0x0000000000017941 */ /* 0x000fea0003800200 */
.L_x_30011:
        /* <DEDUP_REMOVED lines=42> */
.L_x_30009:
[----:B------:R-:W-:Y:S05]  /*27de0*/  BSYNC.RECONVERGENT B0 ;  /* 0x0000000000007941 */ /* 0x000fea0003800200 */
.L_x_30008:
        /* <DEDUP_REMOVED lines=23> */
.L_x_30015:
        /* <DEDUP_REMOVED lines=13> */
.L_x_30017:
[----:B------:R-:W-:Y:S05]  /*28030*/  BSYNC.RECONVERGENT B1 ;  /* 0x0000000000017941 */ /* 0x000fea0003800200 */
.L_x_30016:
        /* <DEDUP_REMOVED lines=42> */
.L_x_30014:
[----:B------:R-:W-:Y:S05]  /*282e0*/  BSYNC.RECONVERGENT B0 ;  /* 0x0000000000007941 */ /* 0x000fea0003800200 */
.L_x_30013:
        /* <DEDUP_REMOVED lines=20> */
.L_x_30020:
        /* <DEDUP_REMOVED lines=13> */
.L_x_30022:
[----:B------:R-:W-:Y:S05]  /*28500*/  BSYNC.RECONVERGENT B1 ;  /* 0x0000000000017941 */ /* 0x000fea0003800200 */
.L_x_30021:
        /* <DEDUP_REMOVED lines=42> */
.L_x_30019:
[----:B------:R-:W-:Y:S05]  /*287b0*/  BSYNC.RECONVERGENT B0 ;  /* 0x0000000000007941 */ /* 0x000fea0003800200 */
.L_x_30018:
        /* <DEDUP_REMOVED lines=23> */
.L_x_30025:
        /* <DEDUP_REMOVED lines=13> */
.L_x_30027:
[----:B------:R-:W-:Y:S05]  /*28a00*/  BSYNC.RECONVERGENT B1 ;  /* 0x0000000000017941 */ /* 0x000fea0003800200 */
.L_x_30026:
        /* <DEDUP_REMOVED lines=42> */
.L_x_30024:
[----:B------:R-:W-:Y:S05]  /*28cb0*/  BSYNC.RECONVERGENT B0 ;  /* 0x0000000000007941 */ /* 0x000fea0003800200 */
.L_x_30023:
        /* <DEDUP_REMOVED lines=20> */
.L_x_30030:
        /* <DEDUP_REMOVED lines=13> */
.L_x_30032:
[----:B------:R-:W-:Y:S05]  /*28ed0*/  BSYNC.RECONVERGENT B1 ;  /* 0x0000000000017941 */ /* 0x000fea0003800200 */
.L_x_30031:
        /* <DEDUP_REMOVED lines=42> */
.L_x_30029:
[----:B------:R-:W-:Y:S05]  /*29180*/  BSYNC.RECONVERGENT B0 ;  /* 0x0000000000007941 */ /* 0x000fea0003800200 */
.L_x_30028:
        /* <DEDUP_REMOVED lines=23> */
.L_x_30035:
        /* <DEDUP_REMOVED lines=13> */
.L_x_30037:
[----:B------:R-:W-:Y:S05]  /*293d0*/  BSYNC.RECONVERGENT B1 ;  /* 0x0000000000017941 */ /* 0x000fea0003800200 */
.L_x_30036:
        /* <DEDUP_REMOVED lines=42> */
.L_x_30034:
[----:B------:R-:W-:Y:S05]  /*29680*/  BSYNC.RECONVERGENT B0 ;  /* 0x0000000000007941 */ /* 0x000fea0003800200 */
.L_x_30033:
        /* <DEDUP_REMOVED lines=18> */
.L_x_30040:
        /* <DEDUP_REMOVED lines=13> */
.L_x_30042:
[----:B------:R-:W-:Y:S05]  /*29880*/  BSYNC.RECONVERGENT B1 ;  /* 0x0000000000017941 */ /* 0x000fea0003800200 */
.L_x_30041:
        /* <DEDUP_REMOVED lines=42> */
.L_x_30039:
[----:B------:R-:W-:Y:S05]  /*29b30*/  BSYNC.RECONVERGENT B0 ;  /* 0x0000000000007941 */ /* 0x000fea0003800200 */
.L_x_30038:
        /* <DEDUP_REMOVED lines=23> */
.L_x_30045:
        /* <DEDUP_REMOVED lines=13> */
.L_x_30047:
[----:B------:R-:W-:Y:S05]  /*29d80*/  BSYNC.RECONVERGENT B1 ;  /* 0x0000000000017941 */ /* 0x000fea0003800200 */
.L_x_30046:
        /* <DEDUP_REMOVED lines=42> */
.L_x_30044:
[----:B------:R-:W-:Y:S05]  /*2a030*/  BSYNC.RECONVERGENT B0 ;  /* 0x0000000000007941 */ /* 0x000fea0003800200 */
.L_x_30043:
        /* <DEDUP_REMOVED lines=18> */
.L_x_30050:
        /* <DEDUP_REMOVED lines=13> */
.L_x_30052:
[----:B------:R-:W-:Y:S05]  /*2a230*/  BSYNC.RECONVERGENT B1 ;  /* 0x0000000000017941 */ /* 0x000fea0003800200 */
.L_x_30051:
        /* <DEDUP_REMOVED lines=42> */
.L_x_30049:
[----:B------:R-:W-:Y:S05]  /*2a4e0*/  BSYNC.RECONVERGENT B0 ;  /* 0x0000000000007941 */ /* 0x000fea0003800200 */
.L_x_30048:
        /* <DEDUP_REMOVED lines=23> */
.L_x_30055:
        /* <DEDUP_REMOVED lines=13> */
.L_x_30057:
[----:B------:R-:W-:Y:S05]  /*2a730*/  BSYNC.RECONVERGENT B1 ;  /* 0x0000000000017941 */ /* 0x000fea0003800200 */
.L_x_30056:
        /* <DEDUP_REMOVED lines=42> */
.L_x_30054:
[----:B------:R-:W-:Y:S05]  /*2a9e0*/  BSYNC.RECONVERGENT B0 ;  /* 0x0000000000007941 */ /* 0x000fea0003800200 */
.L_x_30053:
        /* <DEDUP_REMOVED lines=18> */
.L_x_30060:
        /* <DEDUP_REMOVED lines=13> */
.L_x_30062:
[----:B------:R-:W-:Y:S05]  /*2abe0*/  BSYNC.RECONVERGENT B1 ;  /* 0x0000000000017941 */ /* 0x000fea0003800200 */
.L_x_30061:
        /* <DEDUP_REMOVED lines=42> */
.L_x_30059:
[----:B------:R-:W-:Y:S05]  /*2ae90*/  BSYNC.RECONVERGENT B0 ;  /* 0x0000000000007941 */ /* 0x000fea0003800200 */
.L_x_30058:
        /* <DEDUP_REMOVED lines=23> */
.L_x_30065:
        /* <DEDUP_REMOVED lines=13> */
.L_x_30067:
[----:B------:R-:W-:Y:S05]  /*2b0e0*/  BSYNC.RECONVERGENT B1 ;  /* 0x0000000000017941 */ /* 0x000fea0003800200 */
.L_x_30066:
        /* <DEDUP_REMOVED lines=42> */
.L_x_30064:
[----:B------:R-:W-:Y:S05]  /*2b390*/  BSYNC.RECONVERGENT B0 ;  /* 0x0000000000007941 */ /* 0x000fea0003800200 */
.L_x_30063:
        /* <DEDUP_REMOVED lines=18> */
.L_x_30070:
        /* <DEDUP_REMOVED lines=15> */
.L_x_30072:
[----:B------:R-:W-:Y:S05]  /*2b5b0*/  BSYNC.RECONVERGENT B1 ;  /* 0x0000000000017941 */ /* 0x000fea0003800200 */
.L_x_30071:
        /* <DEDUP_REMOVED lines=42> */
.L_x_30069:
[----:B------:R-:W-:Y:S05]  /*2b860*/  BSYNC.RECONVERGENT B0 ;  /* 0x0000000000007941 */ /* 0x000fea0003800200 */
.L_x_30068:
        /* <DEDUP_REMOVED lines=11> */
.L_x_29992:
        /* <DEDUP_REMOVED lines=16> */
.L_x_30076:
        /* <DEDUP_REMOVED lines=13> */
.L_x_30078:
[----:B------:R-:W-:Y:S05]  /*2baf0*/  BSYNC.RECONVERGENT B1 ;  /* 0x0000000000017941 */ /* 0x000fea0003800200 */
.L_x_30077:
        /* <DEDUP_REMOVED lines=41> */
.L_x_30075:
[----:B------:R-:W-:Y:S05]  /*2bd90*/  BSYNC.RECONVERGENT B0 ;  /* 0x0000000000007941 */ /* 0x000fea0003800200 */
.L_x_30074:
[----:B------:R-:W-:Y:S01]  /*2bda0*/  I2FP.F32.U32 R113, R113 ;  /* 0x0000007100717245 */ /* 0x000fe20000201000 */
[----:B------:R-:W-:Y:S01]  /*2bdb0*/  BSSY.RECONVERGENT B0, `(.L_x_30079) ;  /* 0x000004a000007945 */ /* 0x000fe20003800200 */
[----:B------:R-:W-:Y:S01]  /*2bdc0*/  ISETP.NE.AND P2, PT, R114, 0x1, PT ;  /* 0x000000017200780c */ /* 0x000fe20003f45270 */
[----:B------:R-:W-:Y:S01]  /*2bdd0*/  IMAD.MOV.U32 R121, RZ, RZ, 0x2 ;  /* 0x00000002ff797424 */ /* 0x000fe200078e00ff */
[----:B------:R-:W-:Y:S01]  /*2bde0*/  LOP3.LUT R194, R194, 0xffffffef, RZ, 0xc0, !PT ;  /* 0xffffffefc2c27812 */ /* 0x000fe200078ec0ff */
[----:B------:R-:W-:Y:S01]  /*2bdf0*/  FFMA.FTZ R112, R113, R182, 1.1641532182693481445e-10 ;  /* 0x2f00000071707423 */ /* 0x000fe200000100b6 */
[----:B-----5:R-:W-:-:S04]  /*2be00*/  HADD2.F32 R113, -RZ, R116.H0_H0 ;  /* 0x20000074ff717230 */ /* 0x020fc80000004100 */
        /* <DEDUP_REMOVED lines=12> */
.L_x_30081:
        /* <DEDUP_REMOVED lines=13> */
.L_x_30083:
[----:B------:R-:W-:Y:S05]  /*2bfa0*/  BSYNC.RECONVERGENT B1 ;  /* 0x0000000000017941 */ /* 0x000fea0003800200 */
.L_x_30082:
        /* <DEDUP_REMOVED lines=42> */
.L_x_30080:
[----:B------:R-:W-:Y:S05]  /*2c250*/  BSYNC.RECONVERGENT B0 ;  /* 0x0000000000007941 */ /* 0x000fea0003800200 */
.L_x_30079:
        /* <DEDUP_REMOVED lines=19> */
.L_x_30086:
        /* <DEDUP_REMOVED lines=13> */
.L_x_30088:
[----:B------:R-:W-:Y:S05]  /*2c460*/  BSYNC.RECONVERGENT B1 ;  /* 0x0000000000017941 */ /* 0x000fea0003800200 */
.L_x_30087:
        /* <DEDUP_REMOVED lines=42> */
.L_x_30085:
[----:B------:R-:W-:Y:S05]  /*2c710*/  BSYNC.RECONVERGENT B0 ;  /* 0x0000000000007941 */ /* 0x000fea0003800200 */
.L_x_30084:
        /* <DEDUP_REMOVED lines=19> */
.L_x_30091:
        /* <DEDUP_REMOVED lines=13> */
.L_x_30093:
[----:B------:R-:W-:Y:S05]  /*2c920*/  BSYNC.RECONVERGENT B1 ;  /* 0x0000000000017941 */ /* 0x000fea0003800200 */
.L_x_30092:
        /* <DEDUP_REMOVED lines=42> */
.L_x_30090:
[----:B------:R-:W-:Y:S05]  /*2cbd0*/  BSYNC.RECONVERGENT B0 ;  /* 0x0000000000007941 */ /* 0x000fea0003800200 */
.L_x_30089:
        /* <DEDUP_REMOVED lines=19> */
.L_x_30096:
        /* <DEDUP_REMOVED lines=13> */
.L_x_30098:
[----:B------:R-:W-:Y:S05]  /*2cde0*/  BSYNC.RECONVERGENT B1 ;  /* 0x0000000000017941 */ /* 0x000fea0003800200 */
.L_x_30097:
        /* <DEDUP_REMOVED lines=42> */
.L_x_30095:
[----:B------:R-:W-:Y:S05]  /*2d090*/  BSYNC.RECONVERGENT B0 ;  /* 0x0000000000007941 */ /* 0x000fea0003800200 */
.L_x_30094:
[----:B------:R-:W-:Y:S01]  /*2d0a0*/  ISETP.NE.AND P3, PT, R114, 0x1, PT ;  /* 0x000000017200780c */ /* 0x000fe20003f65270 */
[----:B------:R-:W-:Y:S01]  /*2d0b0*/  BSSY.RECONVERGENT B0, `(.L_x_30099) ;  /* 0x0000048000007945 */ /* 0x000fe20003800200 */
[----:B------:R-:W-:Y:S01]  /*2d0c0*/  I2FP.F32.U32 R123, R112 ;  /* 0x00000070007b7245 */ /* 0x000fe20000201000 */
[----:B------:R-:W-:-:S04]  /*2d0d0*/  HFMA2 R116, -RZ, RZ, 0, 1.1920928955078125e-07 ;  /* 0x00000002ff747431 */ /* 0x000fc800000001ff */
[----:B------:R-:W-:Y:S01]  /*2d0e0*/  FFMA.FTZ R112, R123, R182, 1.1641532182693481445e-10 ;  /* 0x2f0000007b707423 */ /* 0x000fe200000100b6 */
[----:B------:R-:W-:-:S04]  /*2d0f0*/  HADD2.F32 R123, -RZ, R118.H0_H0 ;  /* 0x20000076ff7b7230 */ /* 0x000fc80000004100 */
        /* <DEDUP_REMOVED lines=11> */
.L_x_30101:
        /* <DEDUP_REMOVED lines=13> */
.L_x_30103:
[----:B------:R-:W-:Y:S05]  /*2d280*/  BSYNC.RECONVERGENT B1 ;  /* 0x0000000000017941 */ /* 0x000fea0003800200 */
.L_x_30102:
        /* <DEDUP_REMOVED lines=42> */
.L_x_30100:
[----:B------:R-:W-:Y:S05]  /*2d530*/  BSYNC.RECONVERGENT B0 ;  /* 0x0000000000007941 */ /* 0x000fea0003800200 */
.L_x_30099:
        /* <DEDUP_REMOVED lines=17> */
.L_x_30106:
        /* <DEDUP_REMOVED lines=13> */
.L_x_30108:
[----:B------:R-:W-:Y:S05]  /*2d720*/  BSYNC.RECONVERGENT B1 ;  /* 0x0000000000017941 */ /* 0x000fea0003800200 */
.L_x_30107:
        /* <DEDUP_REMOVED lines=42> */
.L_x_30105:
[----:B------:R-:W-:Y:S05]  /*2d9d0*/  BSYNC.RECONVERGENT B0 ;  /* 0x0000000000007941 */ /* 0x000fea0003800200 */
.L_x_30104:
        /* <DEDUP_REMOVED lines=17> */
.L_x_30111:
        /* <DEDUP_REMOVED lines=13> */
.L_x_30113:
[----:B------:R-:W-:Y:S05]  /*2dbc0*/  BSYNC.RECONVERGENT B1 ;  /* 0x0000000000017941 */ /* 0x000fea0003800200 */
.L_x_30112:
        /* <DEDUP_REMOVED lines=42> */
.L_x_30110:
[----:B------:R-:W-:Y:S05]  /*2de70*/  BSYNC.RECONVERGENT B0 ;  /* 0x0000000000007941 */ /* 0x000fea0003800200 */
.L_x_30109:
        /* <DEDUP_REMOVED lines=37> */
.L_x_30073:
        /* <DEDUP_REMOVED lines=11> */
[----:B------:R-:W-:Y:S01]  /*2e180*/  SEL R124, RZ, 0x10000, !P4 ;  /* 0x00010000ff7c7807 */ /* 0x000fe20006000000 */
[----:B------:R1:W-:Y:S01]  /*2e190*/  STG.E.128 desc[UR6][R132.64+0x10], R116 ;  /* 0x0000107484007986 */ /* 0x0003e2000c101d06 */
[----:B------:R-:W-:-:S02]  /*2e1a0*/  SEL R125, RZ, 0x1000000, !P3 ;  /* 0x01000000ff7d7807 */ /* 0x000fc40005800000 */
[----:B------:R-:W-:Y:S02]  /*2e1b0*/  SEL R121, RZ, 0x100, !P5 ;  /* 0x00000100ff797807 */ /* 0x000fe40006800000 */
[----:B------:R-:W-:Y:S02]  /*2e1c0*/  LOP3.LUT P6, RZ, R194, 0x10, RZ, 0xc0, !PT ;  /* 0x00000010c2ff7812 */ /* 0x000fe400078cc0ff */
[----:B------:R-:W-:Y:S02]  /*2e1d0*/  LOP3.LUT R197, R197, R131, R130, 0xfe, !PT ;  /* 0x00000083c5c57212 */ /* 0x000fe400078efe82 */
[----:B------:R-:W-:Y:S02]  /*2e1e0*/  LOP3.LUT R121, R121, R125, R124, 0xfe, !PT ;  /* 0x0000007d79797212 */ /* 0x000fe400078efe7c */
[----:B------:R-:W-:Y:S02]  /*2e1f0*/  SEL R196, RZ, 0x1, !P2 ;  /* 0x00000001ffc47807 */ /* 0x000fe40005000000 */
        /* <DEDUP_REMOVED lines=29> */
.L_x_30114:
[----:B------:R1:W5:Y:S04]  /*2e3d0*/  @P0 LDG.E.128 R160, desc[UR6][R130.64] ;  /* 0x0000000682a00981 */ /* 0x000368000c1e1d00 */
[----:B------:R1:W5:Y:S04]  /*2e3e0*/  @P1 LDG.E.128 R64, desc[UR6][R122.64] ;  /* 0x000000067a401981 */ /* 0x000368000c1e1d00 */
[----:B------:R1:W5:Y:S04]  /*2e3f0*/  @P1 LDG.E.128 R68, desc[UR6][R122.64+0x10] ;  /* 0x000010067a441981 */ /* 0x000368000c1e1d00 */
[----:B0-----:R-:W5:Y:S01]  /*2e400*/  LDG.E.128 R124, desc[UR6][R124.64] ;  /* 0x000000067c7c7981 */ /* 0x001f62000c1e1d00 */
[----:B------:R-:W-:Y:S05]  /*2e410*/  @!P0 BRA `(.L_x_30115) ;  /* 0x0000004c00988947 */ /* 0x000fea0003800000 */
        /* <DEDUP_REMOVED lines=16> */
.L_x_30118:
        /* <DEDUP_REMOVED lines=13> */
.L_x_30120:
[----:B------:R-:W-:Y:S05]  /*2e5f0*/  BSYNC.RECONVERGENT B1 ;  /* 0x0000000000017941 */ /* 0x000fea0003800200 */
.L_x_30119:
        /* <DEDUP_REMOVED lines=40> */
[----:B------:R-:W-:Y:S01]  /*2e880*/  HFMA2 R122, -RZ, RZ, 0, 0 ;  /* 0x00000000ff7a7431 */ /* 0x000fe200000001ff */
[----:B------:R-:W-:-:S07]  /*2e890*/  LOP3.LUT R192, R164, R192, R123, 0x96, !PT ;  /* 0x000000c0a4c07212 */ /* 0x000fce00078e967b */
.L_x_30117:
[----:B------:R-:W-:Y:S05]  /*2e8a0*/  BSYNC.RECONVERGENT B0 ;  /* 0x0000000000007941 */ /* 0x000fea0003800200 */
.L_x_30116:
        /* <DEDUP_REMOVED lines=20> */
.L_x_30123:
        /* <DEDUP_REMOVED lines=13> */
.L_x_30125:
[----:B------:R-:W-:Y:S05]  /*2eac0*/  BSYNC.RECONVERGENT B1 ;  /* 0x0000000000017941 */ /* 0x000fea0003800200 */
.L_x_30124:
        /* <DEDUP_REMOVED lines=42> */
.L_x_30122:
[----:B------:R-:W-:Y:S05]  /*2ed70*/  BSYNC.RECONVERGENT B0 ;  /* 0x0000000000007941 */ /* 0x000fea0003800200 */
.L_x_30121:
        /* <DEDUP_REMOVED lines=23> */
.L_x_30128:
        /* <DEDUP_REMOVED lines=13> */
.L_x_30130:
[----:B------:R-:W-:Y:S05]  /*2efc0*/  BSYNC.RECONVERGENT B1 ;  /* 0x0000000000017941 */ /* 0x000fea0003800200 */
.L_x_30129:
        /* <DEDUP_REMOVED lines=42> */
.L_x_30127:
[----:B------:R-:W-:Y:S05]  /*2f270*/  BSYNC.RECONVERGENT B0 ;  /* 0x0000000000007941 */ /* 0x000fea0003800200 */
.L_x_30126:
        /* <DEDUP_REMOVED lines=20> */
.L_x_30133:
        /* <DEDUP_REMOVED lines=13> */
.L_x_30135:
[----:B------:R-:W-:Y:S05]  /*2f490*/  BSYNC.RECONVERGENT B1 ;  /* 0x0000000000017941 */ /* 0x000fea0003800200 */
.L_x_30134:
        /* <DEDUP_REMOVED lines=42> */
.L_x_30132:
[----:B------:R-:W-:Y:S05]  /*2f740*/  BSYNC.RECONVERGENT B0 ;  /* 0x0000000000007941 */ /* 0x000fea0003800200 */
.L_x_30131:
        /* <DEDUP_REMOVED lines=23> */
.L_x_30138:
        /* <DEDUP_REMOVED lines=13> */
.L_x_30140:
[----:B------:R-:W-:Y:S05]  /*2f990*/  BSYNC.RECONVERGENT B1 ;  /* 0x0000000000017941 */ /* 0x000fea0003800200 */
.L_x_30139:
        /* <DEDUP_REMOVED lines=42> */
.L_x_30137:
[----:B------:R-:W-:Y:S05]  /*2fc40*/  BSYNC.RECONVERGENT B0 ;  /* 0x0000000000007941 */ /* 0x000fea0003800200 */
.L_x_30136:
        /* <DEDUP_REMOVED lines=20> */
.L_x_30143:
        /* <DEDUP_REMOVED lines=13> */
.L_x_30145:
[----:B------:R-:W-:Y:S05]  /*2fe60*/  BSYNC.RECONVERGENT B1 ;  /* 0x0000000000017941 */ /* 0x000fea0003800200 */
.L_x_30144:
        /* <DEDUP_REMOVED lines=42> */
.L_x_30142:
[----:B------:R-:W-:Y:S05]  /*30110*/  BSYNC.RECONVERGENT B0 ;  /* 0x0000000000007941 */ /* 0x000fea0003800200 */
.L_x_30141:
        /* <DEDUP_REMOVED lines=23> */
.L_x_30148:
        /* <DEDUP_REMOVED lines=13> */
.L_x_30150:
[----:B------:R-:W-:Y:S05]  /*30360*/  BSYNC.RECONVERGENT B1 ;  /* 0x0000000000017941 */ /* 0x000fea0003800200 */
.L_x_30149:
        /* <DEDUP_REMOVED lines=42> */
.L_x_30147:
[----:B------:R-:W-:Y:S05]  /*30610*/  BSYNC.RECONVERGENT B0 ;  /* 0x0000000000007941 */ /* 0x000fea0003800200 */
.L_x_30146:
        /* <DEDUP_REMOVED lines=20> */
.L_x_30153:
        /* <DEDUP_REMOVED lines=13> */
.L_x_30155:
[----:B------:R-:W-:Y:S05]  /*30830*/  BSYNC.RECONVERGENT B1 ;  /* 0x0000000000017941 */ /* 0x000fea0003800200 */
.L_x_30154:
        /* <DEDUP_REMOVED lines=42> */
.L_x_30152:
[----:B------:R-:W-:Y:S05]  /*30ae0*/  BSYNC.RECONVERGENT B0 ;  /* 0x0000000000007941 */ /* 0x000fea0003800200 */
.L_x_30151:
        /* <DEDUP_REMOVED lines=23> */
.L_x_30158:
        /* <DEDUP_REMOVED lines=13> */
.L_x_30160:
[----:B------:R-:W-:Y:S05]  /*30d30*/  BSYNC.RECONVERGENT B1 ;  /* 0x0000000000017941 */ /* 0x000fea0003800200 */
.L_x_30159:
        /* <DEDUP_REMOVED lines=42> */
.L_x_30157:
[----:B------:R-:W-:Y:S05]  /*30fe0*/  BSYNC.RECONVERGENT B0 ;  /* 0x0000000000007941 */ /* 0x000fea0003800200 */
.L_x_30156:
[----:B------:R-:W-:Y:S01]  /*30ff0*/  ISETP.NE.AND P3, PT, R132, 0x1, PT ;  /* 0x000000018400780c */ /* 0x000fe20003f65270 */
[----:B------:R-:W-:Y:S01]  /*31000*/  BSSY.RECONVERGENT B0, `(.L_x_30161) ;  /* 0x0000049000007945 */ /* 0x000fe20003800200 */
[----:B------:R-:W-:Y:S01]  /*31010*/  I2FP.F32.U32 R125, R124 ;  /* 0x0000007c007d7245 */ /* 0x000fe20000201000 */
[----:B------:R-:W-:-:S04]  /*31020*/  IMAD.MOV.U32 R134, RZ, RZ, 0x2 ;  /* 0x00000002ff867424 */ /* 0x000fc800078e00ff */
[----:B------:R-:W-:Y:S01]  /*31030*/  FFMA.FTZ R124, R125, R182, 1.1641532182693481445e-10 ;  /* 0x2f0000007d7c7423 */ /* 0x000fe200000100b6 */
[----:B------:R-:W-:-:S04]  /*31040*/  HADD2.F32 R125, -RZ, R126.H0_H0 ;  /* 0x2000007eff7d7230 */ /* 0x000fc80000004100 */
        /* <DEDUP_REMOVED lines=12> */
.L_x_30163:
        /* <DEDUP_REMOVED lines=13> */
.L_x_30165:
[----:B------:R-:W-:Y:S05]  /*311e0*/  BSYNC.RECONVERGENT B1 ;  /* 0x0000000000017941 */ /* 0x000fea0003800200 */
.L_x_30164:
        /* <DEDUP_REMOVED lines=42> */
.L_x_30162:
[----:B------:R-:W-:Y:S05]  /*31490*/  BSYNC.RECONVERGENT B0 ;  /* 0x0000000000007941 */ /* 0x000fea0003800200 */
.L_x_30161:
        /* <DEDUP_REMOVED lines=23> */
.L_x_30168:
        /* <DEDUP_REMOVED lines=13> */
.L_x_30170:
[----:B------:R-:W-:Y:S05]  /*316e0*/  BSYNC.RECONVERGENT B1 ;  /* 0x0000000000017941 */ /* 0x000fea0003800200 */
.L_x_30169:
        /* <DEDUP_REMOVED lines=42> */
.L_x_30167:
[----:B------:R-:W-:Y:S05]  /*31990*/  BSYNC.RECONVERGENT B0 ;  /* 0x0000000000007941 */ /* 0x000fea0003800200 */
.L_x_30166:
        /* <DEDUP_REMOVED lines=18> */
.L_x_30173:
        /* <DEDUP_REMOVED lines=13> */
.L_x_30175:
[----:B------:R-:W-:Y:S05]  /*31b90*/  BSYNC.RECONVERGENT B1 ;  /* 0x0000000000017941 */ /* 0x000fea0003800200 */
.L_x_30174:
        /* <DEDUP_REMOVED lines=42> */
.L_x_30172:
[----:B------:R-:W-:Y:S05]  /*31e40*/  BSYNC.RECONVERGENT B0 ;  /* 0x0000000000007941 */ /* 0x000fea0003800200 */
.L_x_30171:
        /* <DEDUP_REMOVED lines=23> */
.L_x_30178:
        /* <DEDUP_REMOVED lines=13> */
.L_x_30180:
[----:B------:R-:W-:Y:S05]  /*32090*/  BSYNC.RECONVERGENT B1 ;  /* 0x0000000000017941 */ /* 0x000fea0003800200 */
.L_x_30179:
        /* <DEDUP_REMOVED lines=42> */
.L_x_30177:
[----:B------:R-:W-:Y:S05]  /*32340*/  BSYNC.RECONVERGENT B0 ;  /* 0x0000000000007941 */ /* 0x000fea0003800200 */
.L_x_30176:
        /* <DEDUP_REMOVED lines=18> */
.L_x_30183:
        /* <DEDUP_REMOVED lines=13> */
.L_x_30185:
[----:B------:R-:W-:Y:S05]  /*32540*/  BSYNC.RECONVERGENT B1 ;  /* 0x0000000000017941 */ /* 0x000fea0003800200 */
.L_x_30184:
        /* <DEDUP_REMOVED lines=42> */
.L_x_30182:
[----:B------:R-:W-:Y:S05]  /*327f0*/  BSYNC.RECONVERGENT B0 ;  /* 0x0000000000007941 */ /* 0x000fea0003800200 */
.L_x_30181:
[----:B------:R-:W-:Y:S01]  /*32800*/  I2FP.F32.U32 R131, R131 ;  /* 0x0000008300837245 */ /* 0x000fe20000201000 */
[----:B------:R-:W-:Y:S01]  /*32810*/  HADD2.F32 R133, -RZ, R163.H0_H0 ;  /* 0x200000a3ff857230 */ /* 0x000fe20000004100 */
[----:B------:R-:W-:Y:S01]  /*32820*/  FSEL R126, R126, RZ, P4 ;  /* 0x000000ff7e7e7208 */ /* 0x000fe20002000000 */
        /* <DEDUP_REMOVED lines=20> */
.L_x_30188:
        /* <DEDUP_REMOVED lines=13> */
.L_x_30190:
[----:B------:R-:W-:Y:S05]  /*32a40*/  BSYNC.RECONVERGENT B1 ;  /* 0x0000000000017941 */ /* 0x000fea0003800200 */
.L_x_30189:
        /* <DEDUP_REMOVED lines=42> */
.L_x_30187:
[----:B------:R-:W-:Y:S05]  /*32cf0*/  BSYNC.RECONVERGENT B0 ;  /* 0x0000000000007941 */ /* 0x000fea0003800200 */
.L_x_30186:
        /* <DEDUP_REMOVED lines=18> */
.L_x_30193:
        /* <DEDUP_REMOVED lines=15> */
.L_x_30195:
[----:B------:R-:W-:Y:S05]  /*32f10*/  BSYNC.RECONVERGENT B1 ;  /* 0x0000000000017941 */ /* 0x000fea0003800200 */
.L_x_30194:
        /* <DEDUP_REMOVED lines=42> */
.L_x_30192:
[----:B------:R-:W-:Y:S05]  /*331c0*/  BSYNC.RECONVERGENT B0 ;  /* 0x0000000000007941 */ /* 0x000fea0003800200 */
.L_x_30191:
        /* <DEDUP_REMOVED lines=11> */
.L_x_30115:
        /* <DEDUP_REMOVED lines=16> */
.L_x_30199:
        /* <DEDUP_REMOVED lines=13> */
.L_x_30201:
[----:B------:R-:W-:Y:S05]  /*33450*/  BSYNC.RECONVERGENT B1 ;  /* 0x0000000000017941 */ /* 0x000fea0003800200 */
.L_x_30200:
        /* <DEDUP_REMOVED lines=41> */
.L_x_30198:
[----:B------:R-:W-:Y:S05]  /*336f0*/  BSYNC.RECONVERGENT B0 ;  /* 0x0000000000007941 */ /* 0x000fea0003800200 */
.L_x_30197:
        /* <DEDUP_REMOVED lines=19> */
.L_x_30204:
        /* <DEDUP_REMOVED lines=13> */
.L_x_30206:
[----:B------:R-:W-:Y:S05]  /*33900*/  BSYNC.RECONVERGENT B1 ;  /* 0x0000000000017941 */ /* 0x000fea0003800200 */
.L_x_30205:
[----:B------:R-:W-:Y:S01]  /*33910*/  IMAD.WIDE.U32 R132, R140, -0x326172a9, RZ ;  /* 0xcd9e8d578c847825 */ /* 0x000fe200078e00ff */
[----:B------:R-:W-:-:S03]  /*33920*/  LOP3.LUT R190, R167, R123, R3, 0x96, !PT ;  /* 0x0000007ba7be7212 */ /* 0x000fc600078e9603 */
[----:B------:R-:W-:Y:S01]  /*33930*/  HFMA2 R131, -RZ, RZ, 0, 0 ;  /* 0x00000000ff837431 */ /* 0x000fe200000001ff */
        /* <DEDUP_REMOVED lines=39> */
.L_x_30203:
[----:B------:R-:W-:Y:S05]  /*33bb0*/  BSYNC.RECONVERGENT B0 ;  /* 0x0000000000007941 */ /* 0x000fea0003800200 */
.L_x_30202:
        /* <DEDUP_REMOVED lines=19> */
.L_x_30209:
        /* <DEDUP_REMOVED lines=13> */
.L_x_30211:
[----:B------:R-:W-:Y:S05]  /*33dc0*/  BSYNC.RECONVERGENT B1 ;  /* 0x0000000000017941 */ /* 0x000fea0003800200 */
.L_x_30210:
        /* <DEDUP_REMOVED lines=42> */
.L_x_30208:
[----:B------:R-:W-:Y:S05]  /*34070*/  BSYNC.RECONVERGENT B0 ;  /* 0x0000000000007941 */ /* 0x000fea0003800200 */
.L_x_30207:
[----:B------:R-:W-:Y:S01]  /*34080*/  I2FP.F32.U32 R131, R120 ;  /* 0x0000007800837245 */ /* 0x000fe20000201000 */
[----:B------:R-:W-:Y:S01]  /*34090*/  BSSY.RECONVERGENT B0, `(.L_x_30212) ;  /* 0x000004a000007945 */ /* 0x000fe20003800200 */
[----:B------:R-:W-:Y:S01]  /*340a0*/  ISETP.NE.AND P2, PT, R122, 0x1, PT ;  /* 0x000000017a00780c */ /* 0x000fe20003f45270 */
[----:B------:R-:W-:Y:S01]  /*340b0*/  IMAD.MOV.U32 R124, RZ, RZ, 0x2 ;  /* 0x00000002ff7c7424 */ /* 0x000fe200078e00ff */
[----:B------:R-:W-:Y:S01]  /*340c0*/  LOP3.LUT R194, R194, 0xfffffffb, RZ, 0xc0, !PT ;  /* 0xfffffffbc2c27812 */ /* 0x000fe200078ec0ff */
[----:B------:R-:W-:Y:S01]  /*340d0*/  FFMA.FTZ R120, R131, R182, 1.1641532182693481445e-10 ;  /* 0x2f00000083787423 */ /* 0x000fe200000100b6 */
[----:B------:R-:W-:-:S04]  /*340e0*/  HADD2.F32 R131, -RZ, R125.H0_H0 ;  /* 0x2000007dff837230 */ /* 0x000fc80000004100 */
        /* <DEDUP_REMOVED lines=12> */
.L_x_30214:
        /* <DEDUP_REMOVED lines=13> */
.L_x_30216:
[----:B------:R-:W-:Y:S05]  /*34280*/  BSYNC.RECONVERGENT B1 ;  /* 0x0000000000017941 */ /* 0x000fea0003800200 */
.L_x_30215:
        /* <DEDUP_REMOVED lines=42> */
.L_x_30213:
[----:B------:R-:W-:Y:S05]  /*34530*/  BSYNC.RECONVERGENT B0 ;  /* 0x0000000000007941 */ /* 0x000fea0003800200 */
.L_x_30212:
[----:B------:R-:W-:Y:S01]  /*34540*/  I2FP.F32.U32 R133, R120 ;  /* 0x0000007800857245 */ /* 0x000fe20000201000 */
[----:B------:R-:W-:Y:S01]  /*34550*/  BSSY.RECONVERGENT B0, `(.L_x_30217) ;  /* 0x000004a000007945 */ /* 0x000fe20003800200 */
[----:B------:R-:W-:Y:S01]  /*34560*/  ISETP.NE.AND P2, PT, R124, 0x1, PT ;  /* 0x000000017c00780c */ /* 0x000fe20003f45270 */
[----:B------:R-:W-:Y:S01]  /*34570*/  HADD2.F32 R125, -RZ, R125.H1_H1 ;  /* 0x3000007dff7d7230 */ /* 0x000fe20000004100 */
        /* <DEDUP_REMOVED lines=15> */
.L_x_30219:
        /* <DEDUP_REMOVED lines=13> */
.L_x_30221:
[----:B------:R-:W-:Y:S05]  /*34740*/  BSYNC.RECONVERGENT B1 ;  /* 0x0000000000017941 */ /* 0x000fea0003800200 */
.L_x_30220:
        /* <DEDUP_REMOVED lines=42> */
.L_x_30218:
[----:B------:R-:W-:Y:S05]  /*349f0*/  BSYNC.RECONVERGENT B0 ;  /* 0x0000000000007941 */ /* 0x000fea0003800200 */
.L_x_30217:
        /* <DEDUP_REMOVED lines=17> */
.L_x_30224:
        /* <DEDUP_REMOVED lines=13> */
.L_x_30226:
[----:B------:R-:W-:Y:S05]  /*34be0*/  BSYNC.RECONVERGENT B1 ;  /* 0x0000000000017941 */ /* 0x000fea0003800200 */
.L_x_30225:
        /* <DEDUP_REMOVED lines=43> */
.L_x_30223:
[----:B------:R-:W-:Y:S05]  /*34ea0*/  BSYNC.RECONVERGENT B0 ;  /* 0x0000000000007941 */ /* 0x000fea0003800200 */
.L_x_30222:
        /* <DEDUP_REMOVED lines=17> */
.L_x_30229:
        /* <DEDUP_REMOVED lines=13> */
.L_x_30231:
[----:B------:R-:W-:Y:S05]  /*35090*/  BSYNC.RECONVERGENT B1 ;  /* 0x0000000000017941 */ /* 0x000fea0003800200 */
.L_x_30230:
        /* <DEDUP_REMOVED lines=42> */
.L_x_30228:
[----:B------:R-:W-:Y:S05]  /*35340*/  BSYNC.RECONVERGENT B0 ;  /* 0x0000000000007941 */ /* 0x000fea0003800200 */
.L_x_30227:
[----:B------:R-:W-:Y:S01]  /*35350*/  ISETP.NE.AND P5, PT, R126, 0x1, PT ;  /* 0x000000017e00780c */ /* 0x000fe20003fa5270 */
[----:B------:R-:W-:Y:S01]  /*35360*/  BSSY.RECONVERGENT B0, `(.L_x_30232) ;  /* 0x0000048000007945 */ /* 0x000fe20003800200 */
[----:B------:R-:W-:Y:S01]  /*35370*/  I2FP.F32.U32 R193, R122 ;  /* 0x0000007a00c17245 */ /* 0x000fe20000201000 */
[----:B------:R-:W-:Y:S02]  /*35380*/  HADD2.F32 R195, -RZ, R127.H0_H0 ;  /* 0x2000007fffc37230 */ /* 0x000fe40000004100 */
[----:B------:R-:W-:Y:S02]  /*35390*/  IMAD.MOV.U32 R122, RZ, RZ, R190 ;  /* 0x000000ffff7a7224 */ /* 0x000fe400078e00be */
        /* <DEDUP_REMOVED lines=12> */
.L_x_30234:
        /* <DEDUP_REMOVED lines=13> */
.L_x_30236:
[----:B------:R-:W-:Y:S05]  /*35530*/  BSYNC.RECONVERGENT B1 ;  /* 0x0000000000017941 */ /* 0x000fea0003800200 */
.L_x_30235:
        /* <DEDUP_REMOVED lines=42> */
.L_x_30233:
[----:B------:R-:W-:Y:S05]  /*357e0*/  BSYNC.RECONVERGENT B0 ;  /* 0x0000000000007941 */ /* 0x000fea0003800200 */
.L_x_30232:
        /* <DEDUP_REMOVED lines=37> */
.L_x_30196:
        /* <DEDUP_REMOVED lines=48> */
.L_x_30237:
        /* <DEDUP_REMOVED lines=8> */
[----:B-1----:R-:W-:Y:S01]  /*35dc0*/  IMAD.MOV.U32 R128, RZ, RZ, R190 ;  /* 0x000000ffff807224 */ /* 0x002fe200078e00be */
        /* <DEDUP_REMOVED lines=12> */
.L_x_30241:
        /* <DEDUP_REMOVED lines=13> */
.L_x_30243:
[----:B------:R-:W-:Y:S05]  /*35f60*/  BSYNC.RECONVERGENT B1 ;  /* 0x0000000000017941 */ /* 0x000fea0003800200 */
.L_x_30242:
        /* <DEDUP_REMOVED lines=42> */
.L_x_30240:
[----:B------:R-:W-:Y:S05]  /*36210*/  BSYNC.RECONVERGENT B0 ;  /* 0x0000000000007941 */ /* 0x000fea0003800200 */
.L_x_30239:
        /* <DEDUP_REMOVED lines=20> */
.L_x_30246:
        /* <DEDUP_REMOVED lines=13> */
.L_x_30248:
[----:B------:R-:W-:Y:S05]  /*36430*/  BSYNC.RECONVERGENT B1 ;  /* 0x0000000000017941 */ /* 0x000fea0003800200 */
.L_x_30247:
        /* <DEDUP_REMOVED lines=42> */
.L_x_30245:
[----:B------:R-:W-:Y:S05]  /*366e0*/  BSYNC.RECONVERGENT B0 ;  /* 0x0000000000007941 */ /* 0x000fea0003800200 */
.L_x_30244:
        /* <DEDUP_REMOVED lines=23> */
.L_x_30251:
        /* <DEDUP_REMOVED lines=13> */
.L_x_30253:
[----:B------:R-:W-:Y:S05]  /*36930*/  BSYNC.RECONVERGENT B1 ;  /* 0x0000000000017941 */ /* 0x000fea0003800200 */
.L_x_30252:
        /* <DEDUP_REMOVED lines=42> */
.L_x_30250:
[----:B------:R-:W-:Y:S05]  /*36be0*/  BSYNC.RECONVERGENT B0 ;  /* 0x0000000000007941 */ /* 0x000fea0003800200 */
.L_x_30249:
        /* <DEDUP_REMOVED lines=20> */
.L_x_30256:
        /* <DEDUP_REMOVED lines=13> */
.L_x_30258:
[----:B------:R-:W-:Y:S05]  /*36e00*/  BSYNC.RECONVERGENT B1 ;  /* 0x0000000000017941 */ /* 0x000fea0003800200 */
.L_x_30257:
        /* <DEDUP_REMOVED lines=42> */
.L_x_30255:
[----:B------:R-:W-:Y:S05]  /*370b0*/  BSYNC.RECONVERGENT B0 ;  /* 0x0000000000007941 */ /* 0x000fea0003800200 */
.L_x_30254:
        /* <DEDUP_REMOVED lines=23> */
.L_x_30261:
        /* <DEDUP_REMOVED lines=13> */
.L_x_30263:
[----:B------:R-:W-:Y:S05]  /*37300*/  BSYNC.RECONVERGENT B1 ;  /* 0x0000000000017941 */ /* 0x000fea0003800200 */
.L_x_30262:
        /* <DEDUP_REMOVED lines=42> */
.L_x_30260:
[----:B------:R-:W-:Y:S05]  /*375b0*/  BSYNC.RECONVERGENT B0 ;  /* 0x0000000000007941 */ /* 0x000fea0003800200 */
.L_x_30259:
        /* <DEDUP_REMOVED lines=20> */
.L_x_30266:
        /* <DEDUP_REMOVED lines=13> */
.L_x_30268:
[----:B------:R-:W-:Y:S05]  /*377d0*/  BSYNC.RECONVERGENT B1 ;  /* 0x0000000000017941 */ /* 0x000fea0003800200 */
.L_x_30267:
        /* <DEDUP_REMOVED lines=42> */
.L_x_30265:
[----:B------:R-:W-:Y:S05]  /*37a80*/  BSYNC.RECONVERGENT B0 ;  /* 0x0000000000007941 */ /* 0x000fea0003800200 */
.L_x_30264:
        /* <DEDUP_REMOVED lines=23> */
.L_x_30271:
        /* <DEDUP_REMOVED lines=13> */
.L_x_30273:
[----:B------:R-:W-:Y:S05]  /*37cd0*/  BSYNC.RECONVERGENT B1 ;  /* 0x0000000000017941 */ /* 0x000fea0003800200 */
.L_x_30272:
        /* <DEDUP_REMOVED lines=42> */
.L_x_30270:
[----:B------:R-:W-:Y:S05]  /*37f80*/  BSYNC.RECONVERGENT B0 ;  /* 0x0000000000007941 */ /* 0x000fea0003800200 */
.L_x_30269:
        /* <DEDUP_REMOVED lines=20> */
.L_x_30276:
        /* <DEDUP_REMOVED lines=13> */
.L_x_30278:
[----:B------:R-:W-:Y:S05]  /*381a0*/  BSYNC.RECONVERGENT B1 ;  /* 0x0000000000017941 */ /* 0x000fea0003800200 */
.L_x_30277:
        /* <DEDUP_REMOVED lines=42> */
.L_x_30275:
[----:B------:R-:W-:Y:S05]  /*38450*/  BSYNC.RECONVERGENT B0 ;  /* 0x0000000000007941 */ /* 0x000fea0003800200 */
.L_x_30274:
        /* <DEDUP_REMOVED lines=23> */
.L_x_30281:
        /* <DEDUP_REMOVED lines=13> */
.L_x_30283:
[----:B------:R-:W-:Y:S05]  /*386a0*/  BSYNC.RECONVERGENT B1 ;  /* 0x0000000000017941 */ /* 0x000fea0003800200 */
.L_x_30282:
        /* <DEDUP_REMOVED lines=42> */
.L_x_30280:
[----:B------:R-:W-:Y:S05]  /*38950*/  BSYNC.RECONVERGENT B0 ;  /* 0x0000000000007941 */ /* 0x000fea0003800200 */
.L_x_30279:
        /* <DEDUP_REMOVED lines=18> */
.L_x_30286:
        /* <DEDUP_REMOVED lines=13> */
.L_x_30288:
[----:B------:R-:W-:Y:S05]  /*38b50*/  BSYNC.RECONVERGENT B1 ;  /* 0x0000000000017941 */ /* 0x000fea0003800200 */
.L_x_30287:
        /* <DEDUP_REMOVED lines=42> */
.L_x_30285:
[----:B------:R-:W-:Y:S05]  /*38e00*/  BSYNC.RECONVERGENT B0 ;  /* 0x0000000000007941 */ /* 0x000fea0003800200 */
.L_x_30284:
        /* <DEDUP_REMOVED lines=23> */
.L_x_30291:
        /* <DEDUP_REMOVED lines=13> */
.L_x_30293:
[----:B------:R-:W-:Y:S05]  /*39050*/  BSYNC.RECONVERGENT B1 ;  /* 0x0000000000017941 */ /* 0x000fea0003800200 */
.L_x_30292:
        /* <DEDUP_REMOVED lines=42> */
.L_x_30290:
[----:B------:R-:W-:Y:S05]  /*39300*/  BSYNC.RECONVERGENT B0 ;  /* 0x0000000000007941 */ /* 0x000fea0003800200 */
.L_x_30289:
        /* <DEDUP_REMOVED lines=18> */
.L_x_30296:
        /* <DEDUP_REMOVED lines=13> */
.L_x_30298:
[----:B------:R-:W-:Y:S05]  /*39500*/  BSYNC.RECONVERGENT B1 ;  /* 0x0000000000017941 */ /* 0x000fea0003800200 */
.L_x_30297:
        /* <DEDUP_REMOVED lines=43> */
.L_x_30295:
[----:B------:R-:W-:Y:S05]  /*397c0*/  BSYNC.RECONVERGENT B0 ;  /* 0x0000000000007941 */ /* 0x000fea0003800200 */
.L_x_30294:
        /* <DEDUP_REMOVED lines=23> */
.L_x_30301:
        /* <DEDUP_REMOVED lines=13> */
.L_x_30303:
[----:B------:R-:W-:Y:S05]  /*39a10*/  BSYNC.RECONVERGENT B1 ;  /* 0x0000000000017941 */ /* 0x000fea0003800200 */
.L_x_30302:
        /* <DEDUP_REMOVED lines=43> */
.L_x_30300:
[----:B------:R-:W-:Y:S05]  /*39cd0*/  BSYNC.RECONVERGENT B0 ;  /* 0x0000000000007941 */ /* 0x000fea0003800200 */
.L_x_30299:
        /* <DEDUP_REMOVED lines=18> */
.L_x_30306:
        /* <DEDUP_REMOVED lines=13> */
.L_x_30308:
[----:B------:R-:W-:Y:S05]  /*39ed0*/  BSYNC.RECONVERGENT B1 ;  /* 0x0000000000017941 */ /* 0x000fea0003800200 */
.L_x_30307:
        /* <DEDUP_REMOVED lines=43> */
.L_x_30305:
[----:B------:R-:W-:Y:S05]  /*3a190*/  BSYNC.RECONVERGENT B0 ;  /* 0x0000000000007941 */ /* 0x000fea0003800200 */
.L_x_30304:
        /* <DEDUP_REMOVED lines=23> */
.L_x_30311:
        /* <DEDUP_REMOVED lines=13> */
.L_x_30313:
[----:B------:R-:W-:Y:S05]  /*3a3e0*/  BSYNC.RECONVERGENT B1 ;  /* 0x0000000000017941 */ /* 0x000fea0003800200 */
.L_x_30312:
        /* <DEDUP_REMOVED lines=42> */
.L_x_30310:
[----:B------:R-:W-:Y:S05]  /*3a690*/  BSYNC.RECONVERGENT B0 ;  /* 0x0000000000007941 */ /* 0x000fea0003800200 */
.L_x_30309:
        /* <DEDUP_REMOVED lines=18> */
.L_x_30316:
        /* <DEDUP_REMOVED lines=15> */
.L_x_30318:
[----:B------:R-:W-:Y:S05]  /*3a8b0*/  BSYNC.RECONVERGENT B1 ;  /* 0x0000000000017941 */ /* 0x000fea0003800200 */
.L_x_30317:
        /* <DEDUP_REMOVED lines=42> */
.L_x_30315:
[----:B------:R-:W-:Y:S05]  /*3ab60*/  BSYNC.RECONVERGENT B0 ;  /* 0x0000000000007941 */ /* 0x000fea0003800200 */
.L_x_30314:
        /* <DEDUP_REMOVED lines=11> */
.L_x_30238:
        /* <DEDUP_REMOVED lines=16> */
.L_x_30322:
        /* <DEDUP_REMOVED lines=13> */
.L_x_30324:
[----:B------:R-:W-:Y:S05]  /*3adf0*/  BSYNC.RECONVERGENT B1 ;  /* 0x0000000000017941 */ /* 0x000fea0003800200 */
.L_x_30323:
        /* <DEDUP_REMOVED lines=41> */
[----:B------:R-:W-:Y:S02]  /*3b090*/  LOP3.LUT R192, R164, R192, R129, 0x96, !PT ;  /* 0x000000c0a4c07212 */ /* 0x000fe400078e9681 */
[----:B------:R-:W-:-:S07]  /*3b0a0*/  MOV R128, R130 ;  /* 0x0000008200807202 */ /* 0x000fce0000000f00 */
.L_x_30321:
[----:B------:R-:W-:Y:S05]  /*3b0b0*/  BSYNC.RECONVERGENT B0 ;  /* 0x0000000000007941 */ /* 0x000fea0003800200 */
.L_x_30320:
[----:B------:R-:W-:Y:S01]  /*3b0c0*/  I2FP.F32.U32 R129, R128 ;  /* 0x0000008000817245 */ /* 0x000fe20000201000 */
[----:B------:R-:W-:Y:S01]  /*3b0d0*/  BSSY.RECONVERGENT B0, `(.L_x_30325) ;  /* 0x000004a000007945 */ /* 0x000fe20003800200 */
[----:B------:R-:W-:Y:S01]  /*3b0e0*/  ISETP.NE.AND P2, PT, R131, 0x1, PT ;  /* 0x000000018300780c */ /* 0x000fe20003f45270 */
[----:B------:R-:W-:Y:S01]  /*3b0f0*/  HFMA2 R130, -RZ, RZ, 0, 1.1920928955078125e-07 ;  /* 0x00000002ff827431 */ /* 0x000fe200000001ff */
[----:B------:R-:W-:Y:S01]  /*3b100*/  LOP3.LUT R194, R194, 0xffffffef, RZ, 0xc0, !PT ;  /* 0xffffffefc2c27812 */ /* 0x000fe200078ec0ff */
[----:B------:R-:W-:Y:S01]  /*3b110*/  FFMA.FTZ R128, R129, R182, 1.1641532182693481445e-10 ;  /* 0x2f00000081807423 */ /* 0x000fe200000100b6 */
[----:B-----5:R-:W-:Y:S02]  /*3b120*/  HADD2.F32 R197, -RZ, R132.H0_H0 ;  /* 0x20000084ffc57230 */ /* 0x020fe40000004100 */
        /* <DEDUP_REMOVED lines=12> */
.L_x_30327:
        /* <DEDUP_REMOVED lines=13> */
.L_x_30329:
[----:B------:R-:W-:Y:S05]  /*3b2c0*/  BSYNC.RECONVERGENT B1 ;  /* 0x0000000000017941 */ /* 0x000fea0003800200 */
.L_x_30328:
        /* <DEDUP_REMOVED lines=42> */
.L_x_30326:
[----:B------:R-:W-:Y:S05]  /*3b570*/  BSYNC.RECONVERGENT B0 ;  /* 0x0000000000007941 */ /* 0x000fea0003800200 */
.L_x_30325:
        /* <DEDUP_REMOVED lines=19> */
.L_x_30332:
        /* <DEDUP_REMOVED lines=13> */
.L_x_30334:
[----:B------:R-:W-:Y:S05]  /*3b780*/  BSYNC.RECONVERGENT B1 ;  /* 0x0000000000017941 */ /* 0x000fea0003800200 */
.L_x_30333:
        /* <DEDUP_REMOVED lines=43> */
.L_x_30331:
[----:B------:R-:W-:Y:S05]  /*3ba40*/  BSYNC.RECONVERGENT B0 ;  /* 0x0000000000007941 */ /* 0x000fea0003800200 */
.L_x_30330:
        /* <DEDUP_REMOVED lines=19> */
.L_x_30337:
        /* <DEDUP_REMOVED lines=13> */
.L_x_30339:
[----:B------:R-:W-:Y:S05]  /*3bc50*/  BSYNC.RECONVERGENT B1 ;  /* 0x0000000000017941 */ /* 0x000fea0003800200 */
.L_x_30338:
        /* <DEDUP_REMOVED lines=43> */
.L_x_30336:
[----:B------:R-:W-:Y:S05]  /*3bf10*/  BSYNC.RECONVERGENT B0 ;  /* 0x0000000000007941 */ /* 0x000fea0003800200 */
.L_x_30335:
        /* <DEDUP_REMOVED lines=19> */
.L_x_30342:
        /* <DEDUP_REMOVED lines=13> */
.L_x_30344:
[----:B------:R-:W-:Y:S05]  /*3c120*/  BSYNC.RECONVERGENT B1 ;  /* 0x0000000000017941 */ /* 0x000fea0003800200 */
.L_x_30343:
        /* <DEDUP_REMOVED lines=42> */
.L_x_30341:
[----:B------:R-:W-:Y:S05]  /*3c3d0*/  BSYNC.RECONVERGENT B0 ;  /* 0x0000000000007941 */ /* 0x000fea0003800200 */
.L_x_30340:
        /* <DEDUP_REMOVED lines=17> */
.L_x_30347:
        /* <DEDUP_REMOVED lines=13> */
.L_x_30349:
[----:B------:R-:W-:Y:S05]  /*3c5c0*/  BSYNC.RECONVERGENT B1 ;  /* 0x0000000000017941 */ /* 0x000fea0003800200 */
.L_x_30348:
        /* <DEDUP_REMOVED lines=42> */
.L_x_30346:
[----:B------:R-:W-:Y:S05]  /*3c870*/  BSYNC.RECONVERGENT B0 ;  /* 0x0000000000007941 */ /* 0x000fea0003800200 */
.L_x_30345:
        /* <DEDUP_REMOVED lines=17> */
.L_x_30352:
        /* <DEDUP_REMOVED lines=13> */
.L_x_30354:
[----:B------:R-:W-:Y:S05]  /*3ca60*/  BSYNC.RECONVERGENT B1 ;  /* 0x0000000000017941 */ /* 0x000fea0003800200 */
.L_x_30353:
        /* <DEDUP_REMOVED lines=40> */
[----:B------:R-:W-:Y:S01]  /*3ccf0*/  IMAD.MOV.U32 R131, RZ, RZ, RZ ;  /* 0x000000ffff837224 */ /* 0x000fe200078e00ff */
[----:B------:R-:W-:-:S07]  /*3cd00*/  MOV R186, R130 ;  /* 0x0000008200ba7202 */ /* 0x000fce0000000f00 */
.L_x_30351:
[----:B------:R-:W-:Y:S05]  /*3cd10*/  BSYNC.RECONVERGENT B0 ;  /* 0x0000000000007941 */ /* 0x000fea0003800200 */
.L_x_30350:
        /* <DEDUP_REMOVED lines=17> */
.L_x_30357:
        /* <DEDUP_REMOVED lines=13> */
.L_x_30359:
[----:B------:R-:W-:Y:S05]  /*3cf00*/  BSYNC.RECONVERGENT B1 ;  /* 0x0000000000017941 */ /* 0x000fea0003800200 */
.L_x_30358:
        /* <DEDUP_REMOVED lines=42> */
.L_x_30356:
[----:B------:R-:W-:Y:S05]  /*3d1b0*/  BSYNC.RECONVERGENT B0 ;  /* 0x0000000000007941 */ /* 0x000fea0003800200 */
.L_x_30355:
[----:B------:R-:W-:Y:S01]  /*3d1c0*/  P2R R0, PR, RZ, 0x2 ;  /* 0x00000002ff007803 */ /* 0x000fe20000000000 */
[-C--:B------:R-:W-:Y:S01]  /*3d1d0*/  FMUL.FTZ R197, R197, R184.reuse ;  /* 0x000000b8c5c57220 */ /* 0x080fe20000410000 */
[----:B------:R-:W-:Y:S01]  /*3d1e0*/  I2FP.F32.U32 R129, R129 ;  /* 0x0000008100817245 */ /* 0x000fe20000201000 */
[----:B------:R-:W-:Y:S01]  /*3d1f0*/  HADD2.F32 R135, -RZ, R135.H1_H1 ;  /* 0x30000087ff877230 */ /* 0x000fe20000004100 */
[C---:B------:R-:W-:Y:S01]  /*3d200*/  LOP3.LUT P1, RZ, R194.reuse, 0x10, RZ, 0xc0, !PT ;  /* 0x00000010c2ff7812 */ /* 0x040fe2000782c0ff */
        /* <DEDUP_REMOVED lines=32> */
.L_x_30319:
        /* <DEDUP_REMOVED lines=13> */
[----:B------:R-:W-:Y:S01]  /*3d4e0*/  LOP3.LUT P1, RZ, R194, 0x10, RZ, 0xc0, !PT ;  /* 0x00000010c2ff7812 */ /* 0x000fe2000782c0ff */
[----:B------:R1:W-:Y:S01]  /*3d4f0*/  STG.E.128 desc[UR6][R136.64], R128 ;  /* 0x0000008088007986 */ /* 0x0003e2000c101d06 */
[----:B------:R-:W-:Y:S01]  /*3d500*/  SEL R178, RZ, 0x1000000, !P4 ;  /* 0x01000000ffb27807 */ /* 0x000fe20006000000 */
[----:B------:R-:W-:Y:S01]  /*3d510*/  FADD.FTZ R0, R183, R76 ;  /* 0x0000004cb7007221 */ /* 0x000fe20000010000 */
[----:B------:R-:W-:Y:S01]  /*3d520*/  SEL R197, RZ, 0x10000, !P5 ;  /* 0x00010000ffc57807 */ /* 0x000fe20006800000 */
[----:B------:R1:W-:Y:S01]  /*3d530*/  STG.E.128 desc[UR6][R136.64+0x10], R132 ;  /* 0x0000108488007986 */ /* 0x0003e2000c101d06 */
[----:B------:R-:W-:Y:S01]  /*3d540*/  SEL R176, RZ, 0x100, !P6 ;  /* 0x00000100ffb07807 */ /* 0x000fe20007000000 */
[----:B------:R-:W-:-:S03]  /*3d550*/  FADD.FTZ R183, R0, R77 ;  /* 0x0000004d00b77221 */ /* 0x000fc60000010000 */
[----:B------:R-:W-:Y:S01]  /*3d560*/  LOP3.LUT R176, R176, R178, R197, 0xfe, !PT ;  /* 0x000000b2b0b07212 */ /* 0x000fe200078efec5 */
        /* <DEDUP_REMOVED lines=51> */
[----:B------:R-:W-:Y:S02]  /*3d8a0*/  LOP3.LUT R183, R180, R182, R199, 0xfe, !PT ;  /* 0x000000b6b4b77212 */ /* 0x000fe400078efec7 */
[----:B------:R-:W-:Y:S01]  /*3d8b0*/  SEL R182, RZ, 0x1, !P2 ;  /* 0x00000001ffb67807 */ /* 0x000fe20005000000 */
[----:B------:R-:W-:Y:S01]  /*3d8c0*/  FADD.FTZ R197, R0, R129 ;  /* 0x0000008100c57221 */ /* 0x000fe20000010000 */
[----:B------:R-:W-:Y:S02]  /*3d8d0*/  SEL R199, RZ, 0x1, !P1 ;  /* 0x00000001ffc77807 */ /* 0x000fe40004800000 */
[----:B------:R-:W-:Y:S01]  /*3d8e0*/  LOP3.LUT R183, R183, R182, RZ, 0xfc, !PT ;  /* 0x000000b6b7b77212 */ /* 0x000fe200078efcff */
[----:B------:R-:W-:Y:S01]  /*3d8f0*/  FADD.FTZ R0, R197, R130 ;  /* 0x00000082c5007221 */ /* 0x000fe20000010000 */
[----:B------:R-:W-:Y:S02]  /*3d900*/  LOP3.LUT R182, R176, R199, RZ, 0xfc, !PT ;  /* 0x000000c7b0b67212 */ /* 0x000fe400078efcff */
[----:B0-----:R-:W-:Y:S01]  /*3d910*/  LOP3.LUT P1, RZ, R184, 0x1f, RZ, 0xc0, !PT ;  /* 0x0000001fb8ff7812 */ /* 0x001fe2000782c0ff */
[----:B------:R-:W-:-:S02]  /*3d920*/  FADD.FTZ R197, R0, R131 ;  /* 0x0000008300c57221 */ /* 0x000fc40000010000 */
[----:B------:R1:W-:Y:S02]  /*3d930*/  STG.E.64 desc[UR6][R138.64], R182 ;  /* 0x000000b68a007986 */ /* 0x0003e4000c101b06 */
[----:B------:R-:W-:-:S04]  /*3d940*/  FADD.FTZ R0, R197, R132 ;  /* 0x00000084c5007221 */ /* 0x000fc80000010000 */
[----:B------:R-:W-:-:S04]  /*3d950*/  FADD.FTZ R197, R0, R133 ;  /* 0x0000008500c57221 */ /* 0x000fc80000010000 */
[----:B------:R-:W-:Y:S01]  /*3d960*/  FADD.FTZ R0, R197, R134 ;  /* 0x00000086c5007221 */ /* 0x000fe20000010000 */
        /* <DEDUP_REMOVED lines=21> */
.L_x_30360:
        /* <DEDUP_REMOVED lines=152> */
.L_x_30374:
[----:B------:R-:W-:Y:S01]  /*3e440*/  FMUL.FTZ R138, R136, R136 ;  /* 0x00000088888a7220 */ /* 0x000fe20000410000 */
[----:B------:R-:W-:Y:S01]  /*3e450*/  ISETP.NE.AND P2, PT, RZ, UR5, PT ;  /* 0x00000005ff007c0c */ /* 0x000fe2000bf45270 */
[----:B-1----:R-:W-:Y:S01]  /*3e460*/  FADD.FTZ R0, R176, R197 ;  /* 0x000000c5b0007221 */ /* 0x002fe20000010000 */
[----:B0-----:R-:W-:Y:S02]  /*3e470*/  HADD2.F32 R176, -RZ, R26.H0_H0 ;  /* 0x2000001affb07230 */ /* 0x001fe40000004100 */
        /* <DEDUP_REMOVED lines=8> */
[C---:B------:R-:W-:Y:S01]  /*3e500*/  FADD.FTZ R227, -R137.reuse, R83 ;  /* 0x0000005389e37221 */ /* 0x040fe20000010100 */
[C---:B------:R-:W-:Y:S01]  /*3e510*/  FADD.FTZ R72, -R137.reuse, R76 ;  /* 0x0000004c89487221 */ /* 0x040fe20000010100 */
[----:B------:R-:W0:Y:S01]  /*3e520*/  MUFU.RSQ R0, R0 ;  /* 0x0000000000007308 */ /* 0x000e220000001400 */
[----:B------:R-:W-:Y:S02]  /*3e530*/  HADD2.F32 R79, -RZ, R156.H0_H0 ;  /* 0x2000009cff4f7230 */ /* 0x000fe40000004100 */
[C---:B------:R-:W-:Y:S01]  /*3e540*/  FADD.FTZ R139, -R137.reuse, R73 ;  /* 0x00000049898b7221 */ /* 0x040fe20000010100 */
[----:B------:R-:W-:Y:S02]  /*3e550*/  HADD2.F32 R83, -RZ, R32.H0_H0 ;  /* 0x20000020ff537230 */ /* 0x000fe40000004100 */
[C---:B------:R-:W-:Y:S01]  /*3e560*/  FADD.FTZ R207, -R137.reuse, R74 ;  /* 0x0000004a89cf7221 */ /* 0x040fe20000010100 */
[C---:B------:R-:W-:Y:S01]  /*3e570*/  FADD.FTZ R233, -R137.reuse, R75 ;  /* 0x0000004b89e97221 */ /* 0x040fe20000010100 */
[C---:B------:R-:W-:Y:S01]  /*3e580*/  FADD.FTZ R209, -R137.reuse, R78 ;  /* 0x0000004e89d17221 */ /* 0x040fe20000010100 */
[C---:B------:R-:W-:Y:S01]  /*3e590*/  FADD.FTZ R203, -R137.reuse, R82 ;  /* 0x0000005289cb7221 */ /* 0x040fe20000010100 */
[C---:B------:R-:W-:Y:S01]  /*3e5a0*/  FADD.FTZ R205, -R137.reuse, R86 ;  /* 0x0000005689cd7221 */ /* 0x040fe20000010100 */
[C---:B------:R-:W-:Y:S01]  /*3e5b0*/  FADD.FTZ R199, -R137.reuse, R90 ;  /* 0x0000005a89c77221 */ /* 0x040fe20000010100 */
[----:B------:R-:W-:Y:S01]  /*3e5c0*/  FADD.FTZ R249, -R137, R92 ;  /* 0x0000005c89f97221 */ /* 0x000fe20000010100 */
[----:B------:R-:W-:-:S02]  /*3e5d0*/  HADD2.F32 R74, -RZ, R156.H1_H1 ;  /* 0x3000009cff4a7230 */ /* 0x000fc40000004100 */
[C---:B------:R-:W-:Y:S01]  /*3e5e0*/  FADD.FTZ R221, -R137.reuse, R103 ;  /* 0x0000006789dd7221 */ /* 0x040fe20000010100 */
[----:B------:R-:W-:Y:S02]  /*3e5f0*/  HADD2.F32 R78, -RZ, R32.H1_H1 ;  /* 0x30000020ff4e7230 */ /* 0x000fe40000004100 */
[C---:B------:R-:W-:Y:S01]  /*3e600*/  FADD.FTZ R217, -R137.reuse, R111 ;  /* 0x0000006f89d97221 */ /* 0x040fe20000010100 */
[----:B------:R-:W-:Y:S02]  /*3e610*/  HADD2.F32 R82, -RZ, R157.H0_H0 ;  /* 0x2000009dff527230 */ /* 0x000fe40000004100 */
[----:B------:R-:W-:Y:S01]  /*3e620*/  FADD.FTZ R183, -R137, R77 ;  /* 0x0000004d89b77221 */ /* 0x000fe20000010100 */
[----:B------:R-:W-:Y:S02]  /*3e630*/  HADD2.F32 R86, -RZ, R33.H0_H0 ;  /* 0x20000021ff567230 */ /* 0x000fe40000004100 */
[----:B0-----:R-:W-:Y:S01]  /*3e640*/  FMUL.FTZ R76, R0, R138 ;  /* 0x0000008a004c7220 */ /* 0x001fe20000410000 */
[----:B------:R-:W-:-:S02]  /*3e650*/  HADD2.F32 R90, -RZ, R157.H1_H1 ;  /* 0x3000009dff5a7230 */ /* 0x000fc40000004100 */
[----:B------:R-:W-:Y:S01]  /*3e660*/  FMUL.FTZ R233, R0, R233 ;  /* 0x000000e900e97220 */ /* 0x000fe20000410000 */
[----:B------:R-:W-:Y:S02]  /*3e670*/  HADD2.F32 R92, -RZ, R33.H1_H1 ;  /* 0x30000021ff5c7230 */ /* 0x000fe40000004100 */
[----:B------:R-:W-:Y:S01]  /*3e680*/  FFMA.FTZ R76, R76, R79, R83 ;  /* 0x0000004f4c4c7223 */ /* 0x000fe20000010053 */
[C---:B------:R-:W-:Y:S01]  /*3e690*/  FMUL.FTZ R79, R0.reuse, R139 ;  /* 0x0000008b004f7220 */ /* 0x040fe20000410000 */
[----:B------:R-:W-:Y:S02]  /*3e6a0*/  HADD2.F32 R103, -RZ, R158.H0_H0 ;  /* 0x2000009eff677230 */ /* 0x000fe40000004100 */
[C---:B------:R-:W-:Y:S01]  /*3e6b0*/  FMUL.FTZ R83, R0.reuse, R207 ;  /* 0x000000cf00537220 */ /* 0x040fe20000410000 */
[----:B------:R-:W-:Y:S02]  /*3e6c0*/  HADD2.F32 R111, -RZ, R34.H0_H0 ;  /* 0x20000022ff6f7230 */ /* 0x000fe40000004100 */
[----:B------:R-:W-:Y:S01]  /*3e6d0*/  FMUL.FTZ R72, R0, R72 ;  /* 0x0000004800487220 */ /* 0x000fe20000410000 */
[----:B------:R-:W-:Y:S01]  /*3e6e0*/  FADD.FTZ R80, -R137, R80 ;  /* 0x0000005089507221 */ /* 0x000fe20000010100 */
[----:B------:R-:W-:Y:S01]  /*3e6f0*/  FFMA.FTZ R79, R79, R74, R78 ;  /* 0x0000004a4f4f7223 */ /* 0x000fe2000001004e */
        /* <DEDUP_REMOVED lines=13> */
[----:B------:R-:W-:-:S02]  /*3e7d0*/  HADD2.F32 R82, -RZ, R159.H1_H1 ;  /* 0x3000009fff527230 */ /* 0x000fc40000004100 */
[C---:B------:R-:W-:Y:S01]  /*3e7e0*/  FADD.FTZ R84, -R137.reuse, R84 ;  /* 0x0000005489547221 */ /* 0x040fe20000010100 */
[----:B------:R-:W-:Y:S02]  /*3e7f0*/  HADD2.F32 R86, -RZ, R35.H1_H1 ;  /* 0x30000023ff567230 */ /* 0x000fe40000004100 */
        /* <DEDUP_REMOVED lines=38> */
[C---:B------:R-:W-:Y:S01]  /*3ea60*/  FMUL.FTZ R139, R0.reuse, R231 ;  /* 0x000000e7008b7220 */ /* 0x040fe20000410000 */
[----:B------:R-:W-:Y:S02]  /*3ea70*/  HADD2.F32 R74, -RZ, R34.H1_H1 ;  /* 0x30000022ff4a7230 */ /* 0x000fe40000004100 */
[C---:B------:R-:W-:Y:S01]  /*3ea80*/  FMUL.FTZ R137, R0.reuse, R183 ;  /* 0x000000b700897220 */ /* 0x040fe20000410000 */
[----:B------:R-:W-:Y:S02]  /*3ea90*/  HADD2.F32 R113, -RZ, R4.H0_H0 ;  /* 0x20000004ff717230 */ /* 0x000fe40000004100 */
[C---:B------:R-:W-:Y:S01]  /*3eaa0*/  FMUL.FTZ R80, R0.reuse, R80 ;  /* 0x0000005000507220 */ /* 0x040fe20000410000 */
[----:B------:R-:W-:Y:S02]  /*3eab0*/  HADD2.F32 R115, -RZ, R36.H0_H0 ;  /* 0x20000024ff737230 */ /* 0x000fe40000004100 */
[----:B------:R-:W-:Y:S01]  /*3eac0*/  FMUL.FTZ R94, R0, R209 ;  /* 0x000000d1005e7220 */ /* 0x000fe20000410000 */
[----:B------:R-:W-:-:S02]  /*3ead0*/  HADD2.F32 R103, -RZ, R159.H0_H0 ;  /* 0x2000009fff677230 */ /* 0x000fc40000004100 */
[----:B------:R-:W-:Y:S01]  /*3eae0*/  FFMA.FTZ R139, R139, R82, R86 ;  /* 0x000000528b8b7223 */ /* 0x000fe20000010056 */
[----:B------:R-:W-:Y:S02]  /*3eaf0*/  HADD2.F32 R111, -RZ, R35.H0_H0 ;  /* 0x20000023ff6f7230 */ /* 0x000fe40000004100 */
[----:B------:R-:W-:Y:S01]  /*3eb00*/  FFMA.FTZ R137, R137, R72, R74 ;  /* 0x0000004889897223 */ /* 0x000fe2000001004a */
[----:B------:R-:W-:Y:S01]  /*3eb10*/  FFMA.FTZ R82, R80, R113, R115 ;  /* 0x0000007150527223 */ /* 0x000fe20000010073 */
[----:B------:R-:W-:Y:S02]  /*3eb20*/  HADD2.F32 R72, -RZ, R4.H1_H1 ;  /* 0x30000004ff487230 */ /* 0x000fe40000004100 */
[----:B------:R-:W-:Y:S01]  /*3eb30*/  FMUL.FTZ R96, R0, R203 ;  /* 0x000000cb00607220 */ /* 0x000fe20000410000 */
[----:B------:R-:W-:Y:S01]  /*3eb40*/  FFMA.FTZ R94, R94, R103, R111 ;  /* 0x000000675e5e7223 */ /* 0x000fe2000001006f */
[----:B------:R-:W-:Y:S02]  /*3eb50*/  HADD2.F32 R74, -RZ, R36.H1_H1 ;  /* 0x30000024ff4a7230 */ /* 0x000fe40000004100 */
[----:B------:R-:W-:Y:S01]  /*3eb60*/  FMUL.FTZ R75, R0, R75 ;  /* 0x0000004b004b7220 */ /* 0x000fe20000410000 */
        /* <DEDUP_REMOVED lines=8> */
[----:B------:R-:W-:-:S02]  /*3ebf0*/  HADD2.F32 R103, -RZ, R5.H0_H0 ;  /* 0x20000005ff677230 */ /* 0x000fc40000004100 */
[----:B------:R-:W-:Y:S01]  /*3ec00*/  FMUL.FTZ R85, R0, R85 ;  /* 0x0000005500557220 */ /* 0x000fe20000410000 */
[----:B------:R-:W-:Y:S02]  /*3ec10*/  HADD2.F32 R111, -RZ, R37.H0_H0 ;  /* 0x20000025ff6f7230 */ /* 0x000fe40000004100 */
[----:B------:R-:W-:Y:S01]  /*3ec20*/  FFMA.FTZ R98, R84, R113, R115 ;  /* 0x0000007154627223 */ /* 0x000fe20000010073 */
[----:B------:R-:W-:Y:S02]  /*3ec30*/  HADD2.F32 R72, -RZ, R6.H1_H1 ;  /* 0x30000006ff487230 */ /* 0x000fe40000004100 */
[----:B------:R-:W-:Y:S01]  /*3ec40*/  FMUL.FTZ R207, R0, R229 ;  /* 0x000000e500cf7220 */ /* 0x000fe20000410000 */
[----:B------:R-:W-:Y:S02]  /*3ec50*/  HADD2.F32 R74, -RZ, R38.H1_H1 ;  /* 0x30000026ff4a7230 */ /* 0x000fe40000004100 */
        /* <DEDUP_REMOVED lines=57> */
[----:B------:R-:W-:-:S02]  /*3eff0*/  HADD2.F32 R86, -RZ, R14.H0_H0 ;  /* 0x2000000eff567230 */ /* 0x000fc40000004100 */
[----:B------:R-:W-:Y:S01]  /*3f000*/  FMUL.FTZ R103, R0, R245 ;  /* 0x000000f500677220 */ /* 0x000fe20000410000 */
[----:B------:R-:W-:Y:S02]  /*3f010*/  HADD2.F32 R102, -RZ, R46.H0_H0 ;  /* 0x2000002eff667230 */ /* 0x000fe40000004100 */
[----:B------:R-:W-:Y:S01]  /*3f020*/  FFMA.FTZ R90, R90, R75, R85 ;  /* 0x0000004b5a5a7223 */ /* 0x000fe20000010055 */
[----:B------:R-:W-:Y:S02]  /*3f030*/  HADD2.F32 R114, -RZ, R14.H1_H1 ;  /* 0x3000000eff727230 */ /* 0x000fe40000004100 */
[C---:B------:R-:W-:Y:S01]  /*3f040*/  FMUL.FTZ R101, R0.reuse, R101 ;  /* 0x0000006500657220 */ /* 0x040fe20000410000 */
[----:B------:R-:W-:Y:S02]  /*3f050*/  HADD2.F32 R72, -RZ, R46.H1_H1 ;  /* 0x3000002eff487230 */ /* 0x000fe40000004100 */
[----:B------:R-:W-:Y:S01]  /*3f060*/  FMUL.FTZ R197, R0, R221 ;  /* 0x000000dd00c57220 */ /* 0x000fe20000410000 */
[----:B------:R-:W-:-:S02]  /*3f070*/  HADD2.F32 R74, -RZ, R15.H1_H1 ;  /* 0x3000000fff4a7230 */ /* 0x000fc40000004100 */
[----:B------:R-:W-:Y:S01]  /*3f080*/  FFMA.FTZ R103, R103, R86, R102 ;  /* 0x0000005667677223 */ /* 0x000fe20000010066 */
[----:B------:R-:W-:Y:S02]  /*3f090*/  HADD2.F32 R80, -RZ, R47.H1_H1 ;  /* 0x3000002fff507230 */ /* 0x000fe40000004100 */
[----:B------:R-:W-:Y:S01]  /*3f0a0*/  FFMA.FTZ R114, R101, R114, R72 ;  /* 0x0000007265727223 */ /* 0x000fe20000010048 */
[----:B------:R-:W-:Y:S02]  /*3f0b0*/  HADD2.F32 R75, -RZ, R15.H0_H0 ;  /* 0x2000000fff4b7230 */ /* 0x000fe40000004100 */
[----:B------:R-:W-:Y:S01]  /*3f0c0*/  FMUL.FTZ R102, R0, R247 ;  /* 0x000000f700667220 */ /* 0x000fe20000410000 */
[----:B------:R-:W-:Y:S02]  /*3f0d0*/  HADD2.F32 R85, -RZ, R47.H0_H0 ;  /* 0x2000002fff557230 */ /* 0x000fe40000004100 */
        /* <DEDUP_REMOVED lines=12> */
[----:B------:R-:W-:Y:S01]  /*3f1a0*/  FMUL.FTZ R115, R0, R241 ;  /* 0x000000f100737220 */ /* 0x000fe20000410000 */
        /* <DEDUP_REMOVED lines=15> */
[----:B------:R-:W-:Y:S01]  /*3f2a0*/  FMUL.FTZ R110, R0, R243 ;  /* 0x000000f3006e7220 */ /* 0x000fe20000410000 */
        /* <DEDUP_REMOVED lines=48> */
[----:B------:R-:W-:Y:S02]  /*3f5b0*/  HADD2.F32 R85, -RZ, R24.H0_H0 ;  /* 0x20000018ff557230 */ /* 0x000fe40000004100 */
[----:B------:R-:W-:Y:S01]  /*3f5c0*/  FMUL.FTZ R120, R0, R120 ;  /* 0x0000007800787220 */ /* 0x000fe20000410000 */
[----:B------:R-:W-:Y:S02]  /*3f5d0*/  HADD2.F32 R95, -RZ, R56.H0_H0 ;  /* 0x20000038ff5f7230 */ /* 0x000fe40000004100 */
[----:B------:R-:W-:Y:S01]  /*3f5e0*/  FFMA.FTZ R121, R73, R80, R84 ;  /* 0x0000005049797223 */ /* 0x000fe20000010054 */
[----:B------:R-:W-:Y:S01]  /*3f5f0*/  FFMA.FTZ R138, R75, R176, R178 ;  /* 0x000000b04b8a7223 */ /* 0x000fe200000100b2 */
[----:B------:R-:W-:-:S02]  /*3f600*/  HADD2.F32 R72, -RZ, R26.H1_H1 ;  /* 0x3000001aff487230 */ /* 0x000fc40000004100 */
[C---:B------:R-:W-:Y:S01]  /*3f610*/  FMUL.FTZ R75, R0.reuse, R127 ;  /* 0x0000007f004b7220 */ /* 0x040fe20000410000 */
[----:B------:R-:W-:Y:S02]  /*3f620*/  HADD2.F32 R74, -RZ, R58.H1_H1 ;  /* 0x3000003aff4a7230 */ /* 0x000fe40000004100 */
[C---:B------:R-:W-:Y:S01]  /*3f630*/  FMUL.FTZ R125, R0.reuse, R125 ;  /* 0x0000007d007d7220 */ /* 0x040fe20000410000 */
[----:B------:R-:W-:Y:S02]  /*3f640*/  HADD2.F32 R80, -RZ, R27.H0_H0 ;  /* 0x2000001bff507230 */ /* 0x000fe40000004100 */
[----:B------:R-:W-:Y:S01]  /*3f650*/  FMUL.FTZ R73, R0, R123 ;  /* 0x0000007b00497220 */ /* 0x000fe20000410000 */
[----:B------:R-:W-:Y:S02]  /*3f660*/  HADD2.F32 R84, -RZ, R59.H0_H0 ;  /* 0x2000003bff547230 */ /* 0x000fe40000004100 */
[----:B------:R-:W-:Y:S01]  /*3f670*/  FFMA.FTZ R120, R120, R85, R95 ;  /* 0x0000005578787223 */ /* 0x000fe2000001005f */
[----:B------:R-:W-:-:S02]  /*3f680*/  HADD2.F32 R86, -RZ, R27.H1_H1 ;  /* 0x3000001bff567230 */ /* 0x000fc40000004100 */
[C---:B------:R-:W-:Y:S01]  /*3f690*/  FMUL.FTZ R85, R0.reuse, R128 ;  /* 0x0000008000557220 */ /* 0x040fe20000410000 */
[----:B------:R-:W-:Y:S02]  /*3f6a0*/  HADD2.F32 R176, -RZ, R59.H1_H1 ;  /* 0x3000003bffb07230 */ /* 0x000fe40000004100 */
[----:B------:R-:W-:Y:S01]  /*3f6b0*/  FFMA.FTZ R123, R125, R72, R74 ;  /* 0x000000487d7b7223 */ /* 0x000fe2000001004a */
[----:B------:R-:W-:Y:S01]  /*3f6c0*/  FFMA.FTZ R127, R73, R80, R84 ;  /* 0x00000050497f7223 */ /* 0x000fe20000010054 */
[----:B------:R-:W-:Y:S02]  /*3f6d0*/  HADD2.F32 R80, -RZ, R60.H1_H1 ;  /* 0x3000003cff507230 */ /* 0x000fe40000004100 */
[----:B------:R-:W-:Y:S01]  /*3f6e0*/  FMUL.FTZ R129, R0, R129 ;  /* 0x0000008100817220 */ /* 0x000fe20000410000 */
[----:B------:R-:W-:Y:S01]  /*3f6f0*/  FFMA.FTZ R128, R75, R86, R176 ;  /* 0x000000564b807223 */ /* 0x000fe200000100b0 */
[--C-:B------:R-:W-:Y:S01]  /*3f700*/  HADD2.F32 R176, -RZ, R28.reuse.H1_H1 ;  /* 0x3000001cffb07230 */ /* 0x100fe20000004100 */
[----:B------:R-:W0:Y:S01]  /*3f710*/  @!P1 LDC.64 R74, c[0x0][0x3c0] ;  /* 0x0000f000ff4a9b82 */ /* 0x000e220000000a00 */
[----:B------:R-:W-:-:S02]  /*3f720*/  HADD2.F32 R178, -RZ, R28.H0_H0 ;  /* 0x2000001cffb27230 */ /* 0x000fc40000004100 */
[----:B------:R-:W-:Y:S01]  /*3f730*/  FMUL.FTZ R81, R0, R81 ;  /* 0x0000005100517220 */ /* 0x000fe20000410000 */
[----:B------:R-:W-:Y:S02]  /*3f740*/  HADD2.F32 R84, -RZ, R29.H0_H0 ;  /* 0x2000001dff547230 */ /* 0x000fe40000004100 */
[----:B------:R-:W-:Y:S01]  /*3f750*/  FFMA.FTZ R176, R129, R176, R80 ;  /* 0x000000b081b07223 */ /* 0x000fe20000010050 */
[----:B------:R-:W-:Y:S02]  /*3f760*/  HADD2.F32 R86, -RZ, R61.H0_H0 ;  /* 0x2000003dff567230 */ /* 0x000fe40000004100 */
[----:B------:R-:W-:Y:S01]  /*3f770*/  FFMA.FTZ R125, R85, R178, R180 ;  /* 0x000000b2557d7223 */ /* 0x000fe200000100b4 */
[----:B------:R-:W-:Y:S01]  /*3f780*/  HADD2.F32 R178, -RZ, R29.H1_H1 ;  /* 0x3000001dffb27230 */ /* 0x000fe20000004100 */
[----:B------:R-:W1:Y:S01]  /*3f790*/  @!P1 LDC.64 R72, c[0x0][0x3c8] ;  /* 0x0000f200ff489b82 */ /* 0x000e620000000a00 */
[----:B------:R-:W-:Y:S02]  /*3f7a0*/  HADD2.F32 R180, -RZ, R61.H1_H1 ;  /* 0x3000003dffb47230 */ /* 0x000fe40000004100 */
[----:B------:R-:W-:Y:S01]  /*3f7b0*/  FFMA.FTZ R129, R81, R84, R86 ;  /* 0x0000005451817223 */ /* 0x000fe20000010056 */
[----:B------:R-:W-:-:S02]  /*3f7c0*/  HADD2.F32 R182, -RZ, R30.H0_H0 ;  /* 0x2000001effb67230 */ /* 0x000fc40000004100 */
[C---:B------:R-:W-:Y:S01]  /*3f7d0*/  FMUL.FTZ R131, R0.reuse, R131 ;  /* 0x0000008300837220 */ /* 0x040fe20000410000 */
[----:B------:R-:W-:Y:S02]  /*3f7e0*/  HADD2.F32 R184, -RZ, R62.H0_H0 ;  /* 0x2000003effb87230 */ /* 0x000fe40000004100 */
[C---:B------:R-:W-:Y:S01]  /*3f7f0*/  FMUL.FTZ R87, R0.reuse, R87 ;  /* 0x0000005700577220 */ /* 0x040fe20000410000 */
[----:B------:R-:W-:Y:S01]  /*3f800*/  HADD2.F32 R196, -RZ, R63.H0_H0 ;  /* 0x2000003fffc47230 */ /* 0x000fe20000004100 */
[----:B------:R-:W2:Y:S01]  /*3f810*/  LDC.64 R84, c[0x0][0x428] ;  /* 0x00010a00ff547b82 */ /* 0x000ea20000000a00 */
[----:B------:R-:W-:Y:S01]  /*3f820*/  FFMA.FTZ R178, R131, R178, R180 ;  /* 0x000000b283b27223 */ /* 0x000fe200000100b4 */
[----:B------:R-:W-:Y:S01]  /*3f830*/  FFMA.FTZ R131, R87, R182, R184 ;  /* 0x000000b657837223 */ /* 0x000fe200000100b8 */
[----:B------:R-:W-:Y:S02]  /*3f840*/  HADD2.F32 R184, -RZ, R31.H0_H0 ;  /* 0x2000001fffb87230 */ /* 0x000fe40000004100 */
[----:B------:R-:W-:Y:S01]  /*3f850*/  FMUL.FTZ R77, R0, R77 ;  /* 0x0000004d004d7220 */ /* 0x000fe20000410000 */
[----:B------:R-:W-:-:S02]  /*3f860*/  HADD2.F32 R180, -RZ, R30.H1_H1 ;  /* 0x3000001effb47230 */ /* 0x000fc40000004100 */
[----:B------:R-:W-:Y:S01]  /*3f870*/  FMUL.FTZ R133, R0, R133 ;  /* 0x0000008500857220 */ /* 0x000fe20000410000 */
[----:B------:R-:W-:Y:S02]  /*3f880*/  HADD2.F32 R182, -RZ, R62.H1_H1 ;  /* 0x3000003effb67230 */ /* 0x000fe40000004100 */
[----:B------:R-:W-:Y:S01]  /*3f890*/  FFMA.FTZ R184, R77, R184, R196 ;  /* 0x000000b84db87223 */ /* 0x000fe200000100c4 */
[----:B0-----:R-:W-:Y:S01]  /*3f8a0*/  @!P1 IMAD.WIDE R80, R142, 0x4, R74 ;  /* 0x000000048e509825 */ /* 0x001fe200078e024a */
[----:B------:R-:W-:-:S03]  /*3f8b0*/  F2FP.F16.F32.PACK_AB R75, R139, R94 ;  /* 0x0000005e8b4b723e */ /* 0x000fc600000000ff */
[----:B------:R-:W-:Y:S01]  /*3f8c0*/  FMUL.FTZ R135, R0, R135 ;  /* 0x0000008700877220 */ /* 0x000fe20000410000 */
[----:B------:R-:W-:Y:S01]  /*3f8d0*/  F2FP.F16.F32.PACK_AB R74, R137, R92 ;  /* 0x0000005c894a723e */ /* 0x000fe200000000ff */
[----:B------:R-:W-:Y:S01]  /*3f8e0*/  HADD2.F32 R198, -RZ, R31.H1_H1 ;  /* 0x3000001fffc67230 */ /* 0x000fe20000004100 */
[----:B------:R0:W-:Y:S01]  /*3f8f0*/  @!P1 STG.E desc[UR6][R80.64], R136 ;  /* 0x0000008850009986 */ /* 0x0001e2000c101906 */
[----:B------:R-:W-:Y:S01]  /*3f900*/  F2FP.F16.F32.PACK_AB R77, R203, R96 ;  /* 0x00000060cb4d723e */ /* 0x000fe200000000ff */
[----:B-1----:R-:W-:Y:S01]  /*3f910*/  @!P1 IMAD.WIDE R86, R142, 0x4, R72 ;  /* 0x000000048e569825 */ /* 0x002fe200078e0248 */
[----:B------:R-:W-:-:S03]  /*3f920*/  F2FP.F16.F32.PACK_AB R72, R79, R76 ;  /* 0x0000004c4f48723e */ /* 0x000fc600000000ff */
[----:B------:R-:W-:Y:S01]  /*3f930*/  FFMA.FTZ R180, R133, R180, R182 ;  /* 0x000000b485b47223 */ /* 0x000fe200000100b6 */
[----:B------:R-:W-:Y:S01]  /*3f940*/  F2FP.F16.F32.PACK_AB R73, R78, R83 ;  /* 0x000000534e49723e */ /* 0x000fe200000000ff */
[----:B------:R-:W-:Y:S01]  /*3f950*/  HADD2.F32 R200, -RZ, R63.H1_H1 ;  /* 0x3000003fffc87230 */ /* 0x000fe20000004100 */
[----:B------:R-:W-:Y:S01]  /*3f960*/  F2FP.F16.F32.PACK_AB R76, R183, R82 ;  /* 0x00000052b74c723e */ /* 0x000fe200000000ff */
[----:B------:R1:W-:Y:S01]  /*3f970*/  @!P1 STG.E desc[UR6][R86.64], R0 ;  /* 0x0000000056009986 */ /* 0x0003e2000c101906 */
[----:B------:R-:W-:Y:S01]  /*3f980*/  F2FP.F16.F32.PACK_AB R79, R207, R104 ;  /* 0x00000068cf4f723e */ /* 0x000fe200000000ff */
[----:B--2---:R-:W-:Y:S01]  /*3f990*/  IMAD.WIDE.U32 R104, R169, 0x10, R84 ;  /* 0x00000010a9687825 */ /* 0x004fe200078e0054 */
[----:B------:R-:W-:-:S03]  /*3f9a0*/  F2FP.F16.F32.PACK_AB R78, R205, R98 ;  /* 0x00000062cd4e723e */ /* 0x000fc600000000ff */
[----:B------:R-:W-:Y:S01]  /*3f9b0*/  FFMA.FTZ R135, R135, R198, R200 ;  /* 0x000000c687877223 */ /* 0x000fe200000100c8 */
[----:B------:R-:W-:Y:S01]  /*3f9c0*/  F2FP.F16.F32.PACK_AB R82, R93, R108 ;  /* 0x0000006c5d52723e */ /* 0x000fe200000000ff */
[--C-:B------:R-:W-:Y:S01]  /*3f9d0*/  IMAD.WIDE.U32 R108, R179, 0x10, R84.reuse ;  /* 0x00000010b36c7825 */ /* 0x100fe200078e0054 */
[----:B0-----:R-:W-:Y:S01]  /*3f9e0*/  F2FP.F16.F32.PACK_AB R81, R209, R106 ;  /* 0x0000006ad151723e */ /* 0x001fe200000000ff */
[----:B------:R0:W-:Y:S01]  /*3f9f0*/  STG.E.128 desc[UR6][R104.64], R72 ;  /* 0x0000004868007986 */ /* 0x0001e2000c101d06 */
[----:B------:R-:W-:Y:S01]  /*3fa00*/  F2FP.F16.F32.PACK_AB R80, R199, R100 ;  /* 0x00000064c750723e */ /* 0x000fe200000000ff */
[--C-:B------:R-:W-:Y:S01]  /*3fa10*/  IMAD.WIDE.U32 R106, R177, 0x10, R84.reuse ;  /* 0x00000010b16a7825 */ /* 0x100fe200078e0054 */
[----:B------:R-:W-:Y:S02]  /*3fa20*/  F2FP.F16.F32.PACK_AB R83, R201, R116 ;  /* 0x00000074c953723e */ /* 0x000fe400000000ff */
[----:B-1----:R-:W-:Y:S01]  /*3fa30*/  F2FP.F16.F32.PACK_AB R86, R114, R103 ;  /* 0x000000677256723e */ /* 0x002fe200000000ff */
[--C-:B------:R-:W-:Y:S01]  /*3fa40*/  IMAD.WIDE.U32 R92, R181, 0x10, R84.reuse ;  /* 0x00000010b55c7825 */ /* 0x100fe200078e0054 */
[----:B------:R-:W-:Y:S01]  /*3fa50*/  F2FP.F16.F32.PACK_AB R87, R197, R118 ;  /* 0x00000076c557723e */ /* 0x000fe200000000ff */
[----:B------:R1:W-:Y:S02]  /*3fa60*/  STG.E.128 desc[UR6][R106.64], R76 ;  /* 0x0000004c6a007986 */ /* 0x0003e4000c101d06 */
[----:B------:R-:W-:-:S02]  /*3fa70*/  IMAD.WIDE.U32 R94, R185, 0x10, R84 ;  /* 0x00000010b95e7825 */ /* 0x000fc400078e0054 */
[----:B------:R2:W-:Y:S02]  /*3fa80*/  STG.E.128 desc[UR6][R108.64], R80 ;  /* 0x000000506c007986 */ /* 0x0005e4000c101d06 */
[----:B------:R-:W-:-:S04]  /*3fa90*/  IMAD.WIDE.U32 R96, R187, 0x10, R84 ;  /* 0x00000010bb607825 */ /* 0x000fc800078e0054 */
[--C-:B------:R-:W-:Y:S01]  /*3faa0*/  IMAD.WIDE.U32 R98, R189, 0x10, R84.reuse ;  /* 0x00000010bd627825 */ /* 0x100fe200078e0054 */
[----:B0-----:R-:W-:Y:S02]  /*3fab0*/  F2FP.F16.F32.PACK_AB R75, R211, R134 ;  /* 0x00000086d34b723e */ /* 0x001fe400000000ff */
[----:B------:R-:W-:Y:S01]  /*3fac0*/  F2FP.F16.F32.PACK_AB R74, R117, R132 ;  /* 0x00000084754a723e */ /* 0x000fe200000000ff */
[----:B------:R-:W-:Y:S01]  /*3fad0*/  IMAD.WIDE.U32 R100, R195, 0x10, R84 ;  /* 0x00000010c3647825 */ /* 0x000fe200078e0054 */
[----:B------:R-:W-:Y:S02]  /*3fae0*/  F2FP.F16.F32.PACK_AB R84, R89, R88 ;  /* 0x000000585954723e */ /* 0x000fe400000000ff */
[----:B------:R-:W-:Y:S02]  /*3faf0*/  F2FP.F16.F32.PACK_AB R88, R111, R102 ;  /* 0x000000666f58723e */ /* 0x000fe400000000ff */
[----:B------:R-:W0:Y:S01]  /*3fb00*/  LDC.64 R102, c[0x0][0x380] ;  /* 0x0000e000ff667b82 */ /* 0x000e220000000a00 */
[----:B------:R-:W-:-:S02]  /*3fb10*/  F2FP.F16.F32.PACK_AB R85, R90, R91 ;  /* 0x0000005b5a55723e */ /* 0x000fc400000000ff */
[----:B------:R-:W-:Y:S02]  /*3fb20*/  F2FP.F16.F32.PACK_AB R91, R215, R126 ;  /* 0x0000007ed75b723e */ /* 0x000fe400000000ff */
[----:B------:R-:W-:Y:S01]  /*3fb30*/  F2FP.F16.F32.PACK_AB R90, R122, R115 ;  /* 0x000000737a5a723e */ /* 0x000fe200000000ff */
[----:B------:R3:W-:Y:S01]  /*3fb40*/  STG.E.128 desc[UR6][R92.64], R84 ;  /* 0x000000545c007986 */ /* 0x0007e2000c101d06 */
[----:B------:R-:W-:Y:S02]  /*3fb50*/  F2FP.F16.F32.PACK_AB R89, R112, R113 ;  /* 0x000000717059723e */ /* 0x000fe400000000ff */
[----:B------:R-:W-:Y:S02]  /*3fb60*/  F2FP.F16.F32.PACK_AB R73, R217, R130 ;  /* 0x00000082d949723e */ /* 0x000fe400000000ff */
[----:B------:R-:W-:Y:S01]  /*3fb70*/  F2FP.F16.F32.PACK_AB R72, R213, R110 ;  /* 0x0000006ed548723e */ /* 0x000fe200000000ff */
[----:B------:R3:W-:Y:S01]  /*3fb80*/  STG.E.128 desc[UR6][R94.64], R88 ;  /* 0x000000585e007986 */ /* 0x0007e2000c101d06 */
[----:B-1----:R-:W-:-:S02]  /*3fb90*/  F2FP.F16.F32.PACK_AB R79, R128, R127 ;  /* 0x0000007f804f723e */ /* 0x002fc400000000ff */
[----:B------:R-:W-:Y:S01]  /*3fba0*/  F2FP.F16.F32.PACK_AB R78, R123, R138 ;  /* 0x0000008a7b4e723e */ /* 0x000fe200000000ff */
[----:B------:R3:W-:Y:S01]  /*3fbb0*/  STG.E.128 desc[UR6][R96.64], R72 ;  /* 0x0000004860007986 */ /* 0x0007e2000c101d06 */
[----:B------:R-:W-:Y:S02]  /*3fbc0*/  F2FP.F16.F32.PACK_AB R77, R124, R121 ;  /* 0x000000797c4d723e */ /* 0x000fe400000000ff */
[----:B------:R-:W-:Y:S02]  /*3fbd0*/  F2FP.F16.F32.PACK_AB R76, R119, R120 ;  /* 0x00000078774c723e */ /* 0x000fe400000000ff */
[----:B--2---:R-:W-:Y:S02]  /*3fbe0*/  F2FP.F16.F32.PACK_AB R83, R135, R184 ;  /* 0x000000b88753723e */ /* 0x004fe400000000ff */
[----:B------:R-:W-:Y:S01]  /*3fbf0*/  F2FP.F16.F32.PACK_AB R82, R180, R131 ;  /* 0x00000083b452723e */ /* 0x000fe200000000ff */
[----:B------:R3:W-:Y:S01]  /*3fc00*/  STG.E.128 desc[UR6][R98.64], R76 ;  /* 0x0000004c62007986 */ /* 0x0007e2000c101d06 */
[----:B------:R-:W-:Y:S01]  /*3fc10*/  F2FP.F16.F32.PACK_AB R81, R178, R129 ;  /* 0x00000081b251723e */ /* 0x000fe200000000ff */
[----:B0-----:R-:W-:Y:S01]  /*3fc20*/  IMAD R142, R102, 0x4, R142 ;  /* 0x00000004668e7824 */ /* 0x001fe200078e028e */
[----:B------:R-:W-:-:S04]  /*3fc30*/  F2FP.F16.F32.PACK_AB R80, R176, R125 ;  /* 0x0000007db050723e */ /* 0x000fc800000000ff */
[----:B------:R-:W-:Y:S01]  /*3fc40*/  ISETP.GE.AND P1, PT, R142, R103, PT ;  /* 0x000000678e00720c */ /* 0x000fe20003f26270 */
[----:B------:R3:W-:-:S12]  /*3fc50*/  STG.E.128 desc[UR6][R100.64], R80 ;  /* 0x0000005064007986 */ /* 0x0007d8000c101d06 */
[----:B------:R-:W-:Y:S05]  /*3fc60*/  @!P1 BRA `(.L_x_30362) ;  /* 0xfffffc0c008c9947 */ /* 0x000fea000383ffff */
[----:B------:R-:W-:Y:S05]  /*3fc70*/  EXIT ;  /* 0x000000000000794d */ /* 0x000fea0003800000 */
.L_x_30361:
[----:B------:R-:W-:Y:S01]  /*3fc80*/  HFMA2 R201, -RZ, RZ, 0, 1.847743988037109375e-06 ;  /* 0x0000001fffc97431 */ /* 0x000fe200000001ff */
[----:B------:R-:W-:Y:S01]  /*3fc90*/  BSSY B0, `(.L_x_30363) ;  /* 0x0000007000007945 */ /* 0x000fe20003800000 */
[----:B------:R-:W-:Y:S01]  /*3fca0*/  MOV R199, R0 ;  /* 0x0000000000c77202 */ /* 0x000fe20000000f00 */
[----:B-1----:R-:W-:Y:S02]  /*3fcb0*/  IMAD.MOV.U32 R182, RZ, RZ, 0x1 ;  /* 0x00000001ffb67424 */ /* 0x002fe400078e00ff */
[----:B------:R-:W-:-:S07]  /*3fcc0*/  IMAD.MOV.U32 R180, RZ, RZ, -0x1 ;  /* 0xffffffffffb47424 */ /* 0x000fce00078e00ff */
[----:B0-----:R-:W-:Y:S05]  /*3fcd0*/  WARPSYNC.COLLECTIVE R180, `(.L_x_30364) ;  /* 0x00000000b4087348 */ /* 0x001fea0003c00000 */
[----:B------:R1:W2:Y:S02]  /*3fce0*/  SHFL.BFLY P2, R197, R199, R182, R201 ;  /* 0x0c0000b6c7c57389 */ /* 0x0002a400000400c9 */
[----:B012---:R-:W-:Y:S05]  /*3fcf0*/  ENDCOLLECTIVE ;  /* 0x000000000000791b */ /* 0x007fea0003800000 */
.L_x_30364:
[----:B------:R-:W-:Y:S05]  /*3fd00*/  BSYNC B0 ;  /* 0x0000000000007941 */ /* 0x000fea0003800000 */
.L_x_30363:
        /* <DEDUP_REMOVED lines=9> */
.L_x_30365:
[----:B------:R-:W-:Y:S02]  /*3fda0*/  IMAD.MOV.U32 R182, RZ, RZ, 0x4 ;  /* 0x00000004ffb67424 */ /* 0x000fe400078e00ff */
[----:B------:R-:W-:-:S04]  /*3fdb0*/  IMAD.MOV.U32 R137, RZ, RZ, R197 ;  /* 0x000000ffff897224 */ /* 0x000fc800078e00c5 */
[----:B------:R-:W-:-:S05]  /*3fdc0*/  FADD.FTZ R139, R138, R137 ;  /* 0x000000898a8b7221 */ /* 0x000fca0000010000 */
[----:B------:R-:W-:-:S07]  /*3fdd0*/  MOV R199, R139 ;  /* 0x0000008b00c77202 */ /* 0x000fce0000000f00 */
[----:B------:R-:W-:Y:S05]  /*3fde0*/  WARPSYNC.COLLECTIVE R180, `(.L_x_30366) ;  /* 0x00000000b4087348 */ /* 0x000fea0003c00000 */
[----:B------:R0:W1:Y:S02]  /*3fdf0*/  SHFL.BFLY P2, R197, R199, R182, R201 ;  /* 0x0c0000b6c7c57389 */ /* 0x00006400000400c9 */
[----:B01----:R-:W-:Y:S05]  /*3fe00*/  ENDCOLLECTIVE ;  /* 0x000000000000791b */ /* 0x003fea0003800000 */
.L_x_30366:
[----:B------:R-:W-:Y:S01]  /*3fe10*/  HFMA2 R182, -RZ, RZ, 0, 4.76837158203125e-07 ;  /* 0x00000008ffb67431 */ /* 0x000fe200000001ff */
[----:B------:R-:W-:-:S05]  /*3fe20*/  MOV R136, R197 ;  /* 0x000000c500887202 */ /* 0x000fca0000000f00 */
[----:B------:R-:W-:-:S04]  /*3fe30*/  FADD.FTZ R176, R139, R136 ;  /* 0x000000888bb07221 */ /* 0x000fc80000010000 */
[----:B------:R-:W-:-:S07]  /*3fe40*/  IMAD.MOV.U32 R199, RZ, RZ, R176 ;  /* 0x000000ffffc77224 */ /* 0x000fce00078e00b0 */
[----:B------:R-:W-:Y:S05]  /*3fe50*/  WARPSYNC.COLLECTIVE R180, `(.L_x_30367) ;  /* 0x00000000b4087348 */ /* 0x000fea0003c00000 */
[----:B------:R0:W1:Y:S02]  /*3fe60*/  SHFL.BFLY P2, R197, R199, R182, R201 ;  /* 0x0c0000b6c7c57389 */ /* 0x00006400000400c9 */
[----:B01----:R-:W-:Y:S05]  /*3fe70*/  ENDCOLLECTIVE ;  /* 0x000000000000791b */ /* 0x003fea0003800000 */
.L_x_30367:
        /* <DEDUP_REMOVED lines=8> */
.L_x_30368:
        /* <DEDUP_REMOVED lines=136> */
.L_x_30369:
[----:B------:R-:W-:Y:S02]  /*40780*/  IMAD.MOV.U32 R182, RZ, RZ, 0x2 ;  /* 0x00000002ffb67424 */ /* 0x000fe400078e00ff */
[----:B------:R-:W-:-:S04]  /*40790*/  IMAD.MOV.U32 R139, RZ, RZ, R197 ;  /* 0x000000ffff8b7224 */ /* 0x000fc800078e00c5 */
[----:B------:R-:W-:-:S05]  /*407a0*/  FADD.FTZ R139, R0, R139 ;  /* 0x0000008b008b7221 */ /* 0x000fca0000010000 */
[----:B------:R-:W-:-:S07]  /*407b0*/  MOV R199, R139 ;  /* 0x0000008b00c77202 */ /* 0x000fce0000000f00 */
[----:B------:R-:W-:Y:S05]  /*407c0*/  WARPSYNC.COLLECTIVE R180, `(.L_x_30370) ;  /* 0x00000000b4087348 */ /* 0x000fea0003c00000 */
[----:B------:R0:W1:Y:S02]  /*407d0*/  SHFL.BFLY P2, R197, R199, R182, R201 ;  /* 0x0c0000b6c7c57389 */ /* 0x00006400000400c9 */
[----:B01----:R-:W-:Y:S05]  /*407e0*/  ENDCOLLECTIVE ;  /* 0x000000000000791b */ /* 0x003fea0003800000 */
.L_x_30370:
[----:B------:R-:W-:Y:S01]  /*407f0*/  HFMA2 R182, -RZ, RZ, 0, 2.384185791015625e-07 ;  /* 0x00000004ffb67431 */ /* 0x000fe200000001ff */
[----:B------:R-:W-:-:S05]  /*40800*/  MOV R138, R197 ;  /* 0x000000c5008a7202 */ /* 0x000fca0000000f00 */
[----:B------:R-:W-:-:S04]  /*40810*/  FADD.FTZ R138, R139, R138 ;  /* 0x0000008a8b8a7221 */ /* 0x000fc80000010000 */
[----:B------:R-:W-:-:S07]  /*40820*/  IMAD.MOV.U32 R199, RZ, RZ, R138 ;  /* 0x000000ffffc77224 */ /* 0x000fce00078e008a */
[----:B------:R-:W-:Y:S05]  /*40830*/  WARPSYNC.COLLECTIVE R180, `(.L_x_30371) ;  /* 0x00000000b4087348 */ /* 0x000fea0003c00000 */
[----:B------:R0:W1:Y:S02]  /*40840*/  SHFL.BFLY P2, R197, R199, R182, R201 ;  /* 0x0c0000b6c7c57389 */ /* 0x00006400000400c9 */
[----:B01----:R-:W-:Y:S05]  /*40850*/  ENDCOLLECTIVE ;  /* 0x000000000000791b */ /* 0x003fea0003800000 */
.L_x_30371:
[----:B------:R-:W-:Y:S02]  /*40860*/  IMAD.MOV.U32 R182, RZ, RZ, 0x8 ;  /* 0x00000008ffb67424 */ /* 0x000fe400078e00ff */
[----:B------:R-:W-:-:S04]  /*40870*/  IMAD.MOV.U32 R183, RZ, RZ, R197 ;  /* 0x000000ffffb77224 */ /* 0x000fc800078e00c5 */
[----:B------:R-:W-:-:S05]  /*40880*/  FADD.FTZ R183, R138, R183 ;  /* 0x000000b78ab77221 */ /* 0x000fca0000010000 */
[----:B------:R-:W-:-:S07]  /*40890*/  MOV R199, R183 ;  /* 0x000000b700c77202 */ /* 0x000fce0000000f00 */
[----:B------:R-:W-:Y:S05]  /*408a0*/  WARPSYNC.COLLECTIVE R180, `(.L_x_30372) ;  /* 0x00000000b4087348 */ /* 0x000fea0003c00000 */
[----:B------:R0:W1:Y:S02]  /*408b0*/  SHFL.BFLY P2, R197, R199, R182, R201 ;  /* 0x0c0000b6c7c57389 */ /* 0x00006400000400c9 */
[----:B01----:R-:W-:Y:S05]  /*408c0*/  ENDCOLLECTIVE ;  /* 0x000000000000791b */ /* 0x003fea0003800000 */
.L_x_30372:
[----:B------:R-:W-:Y:S01]  /*408d0*/  HFMA2 R182, -RZ, RZ, 0, 9.5367431640625e-07 ;  /* 0x00000010ffb67431 */ /* 0x000fe200000001ff */
[----:B------:R-:W-:-:S05]  /*408e0*/  MOV R176, R197 ;  /* 0x000000c500b07202 */ /* 0x000fca0000000f00 */
[----:B------:R-:W-:-:S04]  /*408f0*/  FADD.FTZ R176, R183, R176 ;  /* 0x000000b0b7b07221 */ /* 0x000fc80000010000 */
[----:B------:R-:W-:-:S07]  /*40900*/  IMAD.MOV.U32 R199, RZ, RZ, R176 ;  /* 0x000000ffffc77224 */ /* 0x000fce00078e00b0 */
[----:B------:R-:W-:Y:S05]  /*40910*/  WARPSYNC.COLLECTIVE R180, `(.L_x_30373) ;  /* 0x00000000b4087348 */ /* 0x000fea0003c00000 */
[----:B------:R0:W1:Y:S02]  /*40920*/  SHFL.BFLY P2, R197, R199, R182, R201 ;  /* 0x0c0000b6c7c57389 */ /* 0x00006400000400c9 */
[----:B01----:R-:W-:Y:S05]  /*40930*/  ENDCOLLECTIVE ;  /* 0x000000000000791b */ /* 0x003fea0003800000 */
.L_x_30373:
[----:B------:R-:W-:Y:S05]  /*40940*/  BRA `(.L_x_30374) ;  /* 0xffffffd800bc7947 */ /* 0x000fea000383ffff */
.L_x_30375:
        /* <DEDUP_REMOVED lines=11> */
.L_x_43907:


//--------------------- .text._ZN10layer_norm31ln_parallel_residual_fwd_kernelINS_13Kernel_traitsIf6__halffS2_fjLj2048ELj1ELj4ELj1ELj16ENS_18Kernel_traits_baseILj2048EfS2_fS2_fjLj128EEEEELb0ELb0ELb0EEEvNS_9FwdParamsE --------------------------
	.section	.text._ZN10layer_norm31ln_parallel_residual_fwd_kernelINS_13Kernel_traitsIf6__halffS2_fjLj2048ELj1ELj4ELj1ELj16ENS_18Kernel_traits_baseILj2048EfS2_fS2_fjLj128EEEEELb0ELb0ELb0EEEvNS_9FwdParamsE,"ax",@progbits
	.align	128
        .global         _ZN10layer_norm31ln_parallel_residual_fwd_kernelINS_13Kernel_traitsIf6__halffS2_fjLj2048ELj1ELj4ELj1ELj16ENS_18Kernel_traits_baseILj2048EfS2_fS2_fjLj128EEEEELb0ELb0ELb0EEEvNS_9FwdParamsE
        .type           _ZN10layer_norm31ln_parallel_residual_fwd_kernelINS_13Kernel_traitsIf6__halffS2_fjLj2048ELj1ELj4ELj1ELj16ENS_18Kernel_traits_baseILj2048EfS2_fS2_fjLj128EEEEELb0ELb0ELb0EEEvNS_9FwdParamsE,@function
        .size           _ZN10layer_norm31ln_parallel_residual_fwd_kernelINS_13Kernel_traitsIf6__halffS2_fjLj2048ELj1ELj4ELj1ELj16ENS_18Kernel_traits_baseILj2048EfS2_fS2_fjLj128EEEEELb0ELb0ELb0EEEvNS_9FwdParamsE,(.L_x_43908 - _ZN10layer_norm31ln_parallel_residual_fwd_kernelINS_13Kernel_traitsIf6__halffS2_fjLj2048ELj1ELj4ELj1ELj16ENS_18Kernel_traits_baseILj2048EfS2_fS2_fjLj128EEEEELb0ELb0ELb0EEEvNS_9FwdParamsE)
        .other          _ZN10layer_norm31ln_parallel_residual_fwd_kernelINS_13Kernel_traitsIf6__halffS2_fjLj2048ELj1ELj4ELj1ELj16ENS_18Kernel_traits_baseILj2048EfS2_fS2_fjLj128EEEEELb0ELb0ELb0EEEvNS_9FwdParamsE,@"STO_CUDA_ENTRY STV_DEFAULT"
_ZN10layer_norm31ln_parallel_residual_fwd_kernelINS_13Kernel_traitsIf6__halffS2_fjLj2048ELj1ELj4ELj1ELj16ENS_18Kernel_traits_baseILj2048EfS2_fS2_fjLj128EEEEELb0ELb0ELb0EEEvNS_9FwdParamsE:
.text._ZN10layer_norm31ln_parallel_residual_fwd_kernelINS_13Kernel_traitsIf6__halffS2_fjLj2048ELj1ELj4ELj1ELj16ENS_18Kernel_traits_baseILj2048EfS2_fS2_fjLj128EEEEELb0ELb0ELb0EEEvNS_9FwdParamsE:
        /* <DEDUP_REMOVED lines=57> */
[----:B------:R-:W-:Y:S01]  /*0390*/  ISETP.GE.U32.AND P2, PT, R0, 0x80, PT ;  /* 0x000000800000780c */ /* 0x000fe20003f46070 */
[----:B0-----:R-:W0:Y:S02]  /*03a0*/  LDC.64 R6, c[0x0][0x3d8] ;  /* 0x0000f600ff067b82 */ /* 0x001e240000000a00 */
[----:B------:R-:W4:Y:S01]  /*03b0*/  @P0 LDG.E.128 R28, desc[UR6][R14.64+0x10] ;  /* 0x000010060e1c0981 */ /* 0x000f22000c1e1d00 */
[----:B------:R-:W-:-:S05]  /*03c0*/  @P0 IADD3 R3, PT, PT, R3, 0x20, RZ ;  /* 0x0000002003030810 */ /* 0x000fca0007ffe0ff */
[----:B------:R-:W0:Y:S01]  /*03d0*/  LDC.64 R12, c[0x0][0x3d0] ;  /* 0x0000f400ff0c7b82 */ /* 0x000e220000000a00 */
[----:B------:R2:W4:Y:S04]  /*03e0*/  @P0 LDG.E.128 R32, desc[UR6][R14.64] ;  /* 0x000000060e200981 */ /* 0x000528000c1e1d00 */
[----:B--2---:R2:W-:Y:S01]  /*03f0*/  @P5 STL.64 [R1+0x160], R20 ;  /* 0x0001601401005387 */ /* 0x0045e20000100a00 */
[C---:B------:R-:W-:Y:S01]  /*0400*/  @P1 IMAD.WIDE.U32 R16, R3.reuse, 0x20, R16 ;  /* 0x0000002003101825 */ /* 0x040fe200078e0010 */
[C---:B------:R-:W-:Y:S01]  /*0410*/  ISETP.GE.U32.AND P3, PT, R0.reuse, 0xc0, PT ;  /* 0x000000c00000780c */ /* 0x040fe20003f66070 */
[----:B------:R-:W0:Y:S01]  /*0420*/  LDC.64 R14, c[0x0][0x3d8] ;  /* 0x0000f600ff0e7b82 */ /* 0x000e220000000a00 */
[----:B------:R1:W-:Y:S04]  /*0430*/  @P5 STL.64 [R1+0x168], R22 ;  /* 0x0001681601005387 */ /* 0x0003e80000100a00 */
[----:B---3--:R3:W-:Y:S04]  /*0440*/  @P0 STL.64 [R1+0x120], R24 ;  /* 0x0001201801000387 */ /* 0x0087e80000100a00 */
[----:B------:R3:W-:Y:S01]  /*0450*/  @P0 STL.64 [R1+0x128], R26 ;  /* 0x0001281a01000387 */ /* 0x0007e20000100a00 */
[----:B--2---:R-:W2:Y:S03]  /*0460*/  LDC.64 R20, c[0x0][0x3d0] ;  /* 0x0000f400ff147b82 */ /* 0x004ea60000000a00 */
[----:B------:R-:W2:Y:S04]  /*0470*/  LDL.64 R88, [R1+0xf0] ;  /* 0x0000f00001587983 */ /* 0x000ea80000100a00 */
[----:B------:R-:W2:Y:S01]  /*0480*/  LDL.64 R90, [R1+0xf8] ;  /* 0x0000f800015a7983 */ /* 0x000ea20000100a00 */
[----:B-1----:R-:W1:Y:S03]  /*0490*/  LDC.64 R22, c[0x0][0x3d8] ;  /* 0x0000f600ff167b82 */ /* 0x002e660000000a00 */
[----:B------:R-:W2:Y:S04]  /*04a0*/  LDL.64 R84, [R1+0xe0] ;  /* 0x0000e00001547983 */ /* 0x000ea80000100a00 */
[----:B------:R-:W2:Y:S01]  /*04b0*/  LDL.64 R86, [R1+0xe8] ;  /* 0x0000e80001567983 */ /* 0x000ea20000100a00 */
[----:B---3--:R-:W3:Y:S03]  /*04c0*/  LDC.64 R24, c[0x0][0x3d0] ;  /* 0x0000f400ff187b82 */ /* 0x008ee60000000a00 */
[----:B------:R-:W3:Y:S04]  /*04d0*/  LDL.64 R80, [R1+0xd0] ;  /* 0x0000d00001507983 */ /* 0x000ee80000100a00 */
[----:B------:R-:W3:Y:S01]  /*04e0*/  LDL.64 R82, [R1+0xd8] ;  /* 0x0000d80001527983 */ /* 0x000ee20000100a00 */
[----:B------:R-:W0:Y:S03]  /*04f0*/  LDC.64 R26, c[0x0][0x3d0] ;  /* 0x0000f400ff1a7b82 */ /* 0x000e260000000a00 */
[----:B------:R-:W3:Y:S04]  /*0500*/  LDL.64 R76, [R1+0xc0] ;  /* 0x0000c000014c7983 */ /* 0x000ee80000100a00 */
        /* <DEDUP_REMOVED lines=37> */
[----:B------:R-:W-:Y:S01]  /*0760*/  ISETP.GE.U32.AND P0, PT, R0, 0xa0, PT ;  /* 0x000000a00000780c */ /* 0x000fe20003f06070 */
[C---:B------:R-:W-:Y:S01]  /*0770*/  @P1 IMAD.WIDE.U32 R18, R3.reuse, 0x20, R18 ;  /* 0x0000002003121825 */ /* 0x040fe200078e0012 */
[----:B------:R-:W-:-:S05]  /*0780*/  @P1 IADD3 R3, PT, PT, R3, 0x20, RZ ;  /* 0x0000002003031810 */ /* 0x000fca0007ffe0ff */
[----:B--2---:R-:W-:-:S04]  /*0790*/  @P2 IMAD.WIDE.U32 R20, R3, 0x20, R20 ;  /* 0x0000002003142825 */ /* 0x004fc800078e0014 */
[C---:B------:R-:W-:Y:S01]  /*07a0*/  @P2 IMAD.WIDE.U32 R22, R3.reuse, 0x20, R22 ;  /* 0x0000002003162825 */ /* 0x040fe200078e0016 */
[----:B------:R-:W-:-:S05]  /*07b0*/  @P2 IADD3 R3, PT, PT, R3, 0x20, RZ ;  /* 0x0000002003032810 */ /* 0x000fca0007ffe0ff */
[----:B---3--:R-:W-:-:S04]  /*07c0*/  @P0 IMAD.WIDE.U32 R24, R3, 0x20, R24 ;  /* 0x0000002003180825 */ /* 0x008fc800078e0018 */
[C---:B------:R-:W-:Y:S01]  /*07d0*/  @P0 IMAD.WIDE.U32 R4, R3.reuse, 0x20, R4 ;  /* 0x0000002003040825 */ /* 0x040fe200078e0004 */
[----:B------:R-:W-:-:S05]  /*07e0*/  @P0 IADD3 R3, PT, PT, R3, 0x20, RZ ;  /* 0x0000002003030810 */ /* 0x000fca0007ffe0ff */
        /* <DEDUP_REMOVED lines=190> */
.L_x_30378:
        /* <DEDUP_REMOVED lines=57> */
[----:B---3--:R-:W-:-:S03]  /*1760*/  MOV R188, R185 ;  /* 0x000000b900bc7202 */ /* 0x008fc60000000f00 */
[----:B------:R3:W5:Y:S01]  /*1770*/  @P5 LD.E.128 R116, desc[UR6][R4.64+0x10] ;  /* 0x0000100604745980 */ /* 0x000762000c101d00 */
[----:B----4-:R-:W-:Y:S02]  /*1780*/  MOV R189, R184 ;  /* 0x000000b800bd7202 */ /* 0x010fe40000000f00 */
[----:B--2---:R-:W-:Y:S02]  /*1790*/  MOV R190, R183 ;  /* 0x000000b700be7202 */ /* 0x004fe40000000f00 */
[----:B------:R-:W-:Y:S02]  /*17a0*/  MOV R191, R182 ;  /* 0x000000b600bf7202 */ /* 0x000fe40000000f00 */
[----:B------:R-:W-:Y:S01]  /*17b0*/  MOV R185, R181 ;  /* 0x000000b500b97202 */ /* 0x000fe20000000f00 */
[----:B------:R-:W-:Y:S01]  /*17c0*/  @P0 IMAD.WIDE.U32 R14, R3, 0x20, R14 ;  /* 0x00000020030e0825 */ /* 0x000fe200078e000e */
[----:B---3--:R-:W2:Y:S02]  /*17d0*/  @P2 LDC.64 R4, c[0x0][0x440] ;  /* 0x00011000ff042b82 */ /* 0x008ea40000000a00 */
[----:B------:R3:W4:Y:S01]  /*17e0*/  @P5 LDG.E.128 R188, desc[UR6][R6.64+0x10] ;  /* 0x0000100606bc5981 */ /* 0x000722000c1e1d00 */
[----:B------:R-:W-:-:S02]  /*17f0*/  MOV R184, R180 ;  /* 0x000000b400b87202 */ /* 0x000fc40000000f00 */
[----:B------:R-:W-:Y:S02]  /*1800*/  MOV R183, R179 ;  /* 0x000000b300b77202 */ /* 0x000fe40000000f00 */
[----:B------:R-:W-:Y:S02]  /*1810*/  MOV R182, R178 ;  /* 0x000000b200b67202 */ /* 0x000fe40000000f00 */
[----:B------:R-:W-:Y:S02]  /*1820*/  MOV R181, R177 ;  /* 0x000000b100b57202 */ /* 0x000fe40000000f00 */
[----:B------:R-:W-:Y:S01]  /*1830*/  MOV R180, R176 ;  /* 0x000000b000b47202 */ /* 0x000fe20000000f00 */
[----:B------:R-:W-:Y:S01]  /*1840*/  @P0 IMAD.WIDE.U32 R16, R3, 0x20, R16 ;  /* 0x0000002003100825 */ /* 0x000fe200078e0010 */
[----:B------:R-:W-:Y:S01]  /*1850*/  MOV R179, R175 ;  /* 0x000000af00b37202 */ /* 0x000fe20000000f00 */
[----:B---3--:R-:W3:Y:S01]  /*1860*/  LDC.64 R6, c[0x0][0x3d0] ;  /* 0x0000f400ff067b82 */ /* 0x008ee20000000a00 */
[----:B------:R-:W-:-:S02]  /*1870*/  MOV R178, R174 ;  /* 0x000000ae00b27202 */ /* 0x000fc40000000f00 */
[----:B------:R-:W-:Y:S02]  /*1880*/  MOV R177, R173 ;  /* 0x000000ad00b17202 */ /* 0x000fe40000000f00 */
[----:B------:R-:W-:Y:S02]  /*1890*/  MOV R176, R172 ;  /* 0x000000ac00b07202 */ /* 0x000fe40000000f00 */
[----:B------:R-:W-:Y:S02]  /*18a0*/  MOV R175, R171 ;  /* 0x000000ab00af7202 */ /* 0x000fe40000000f00 */
[----:B------:R-:W-:Y:S02]  /*18b0*/  MOV R174, R170 ;  /* 0x000000aa00ae7202 */ /* 0x000fe40000000f00 */
[----:B------:R-:W-:Y:S02]  /*18c0*/  MOV R173, R167 ;  /* 0x000000a700ad7202 */ /* 0x000fe40000000f00 */
[----:B------:R-:W-:Y:S01]  /*18d0*/  MOV R172, R166 ;  /* 0x000000a600ac7202 */ /* 0x000fe20000000f00 */
[----:B------:R-:W2:Y:S01]  /*18e0*/  LDL R167, [R1+0x114] ;  /* 0x0001140001a77983 */ /* 0x000ea20000100800 */
[----:B------:R-:W-:-:S02]  /*18f0*/  MOV R171, R165 ;  /* 0x000000a500ab7202 */ /* 0x000fc40000000f00 */
[----:B------:R-:W-:Y:S01]  /*1900*/  MOV R170, R164 ;  /* 0x000000a400aa7202 */ /* 0x000fe20000000f00 */
[----:B------:R-:W3:Y:S04]  /*1910*/  LDL R166, [R1+0x118] ;  /* 0x0001180001a67983 */ /* 0x000ee80000100800 */
[----:B------:R-:W3:Y:S04]  /*1920*/  LDL R165, [R1+0x11c] ;  /* 0x00011c0001a57983 */ /* 0x000ee80000100800 */
[----:B------:R-:W3:Y:S04]  /*1930*/  LDL R164, [R1+0x110] ;  /* 0x0001100001a47983 */ /* 0x000ee80000100800 */
[----:B----4-:R4:W-:Y:S04]  /*1940*/  @P5 STL.64 [R1+0x160], R188 ;  /* 0x000160bc01005387 */ /* 0x0109e80000100a00 */
[----:B------:R1:W-:Y:S01]  /*1950*/  @P5 STL.64 [R1+0x168], R190 ;  /* 0x000168be01005387 */ /* 0x0003e20000100a00 */
[----:B----4-:R-:W-:-:S02]  /*1960*/  MOV R188, R185 ;  /* 0x000000b900bc7202 */ /* 0x010fc40000000f00 */
[----:B------:R-:W-:Y:S02]  /*1970*/  MOV R189, R184 ;  /* 0x000000b800bd7202 */ /* 0x000fe40000000f00 */
        /* <DEDUP_REMOVED lines=16> */
[----:B---3--:R-:W-:Y:S01]  /*1a80*/  MOV R172, R166 ;  /* 0x000000a600ac7202 */ /* 0x008fe20000000f00 */
        /* <DEDUP_REMOVED lines=29> */
[----:B--2---:R-:W-:-:S02]  /*1c60*/  MOV R173, R167 ;  /* 0x000000a700ad7202 */ /* 0x004fc40000000f00 */
[----:B---3--:R-:W-:Y:S01]  /*1c70*/  MOV R172, R166 ;  /* 0x000000a600ac7202 */ /* 0x008fe20000000f00 */
[----:B------:R-:W2:Y:S01]  /*1c80*/  LDL R167, [R1+0xf4] ;  /* 0x0000f40001a77983 */ /* 0x000ea20000100800 */
[----:B------:R-:W-:Y:S01]  /*1c90*/  MOV R171, R165 ;  /* 0x000000a500ab7202 */ /* 0x000fe20000000f00 */
[----:B0-----:R-:W0:Y:S01]  /*1ca0*/  LDC.64 R18, c[0x0][0x3d0] ;  /* 0x0000f400ff127b82 */ /* 0x001e220000000a00 */
        /* <DEDUP_REMOVED lines=43> */
[----:B-1----:R-:W1:Y:S01]  /*1f60*/  LDC.64 R14, c[0x0][0x3d0] ;  /* 0x0000f400ff0e7b82 */ /* 0x002e620000000a00 */
        /* <DEDUP_REMOVED lines=8> */
[----:B---3--:R-:W-:Y:S02]  /*1ff0*/  MOV R172, R166 ;  /* 0x000000a600ac7202 */ /* 0x008fe40000000f00 */
        /* <DEDUP_REMOVED lines=18> */
[----:B0-----:R-:W-:Y:S02]  /*2120*/  MOV R190, R183 ;  /* 0x000000b700be7202 */ /* 0x001fe40000000f00 */
        /* <DEDUP_REMOVED lines=23> */
[----:B---3--:R-:W-:Y:S01]  /*22a0*/  MOV R162, R158 ;  /* 0x0000009e00a27202 */ /* 0x008fe20000000f00 */
[----:B------:R-:W2:Y:S01]  /*22b0*/  LDL R159, [R1+0xc] ;  /* 0x00000c00019f7983 */ /* 0x000ea20000100800 */
[----:B------:R-:W-:Y:S02]  /*22c0*/  MOV R161, R157 ;  /* 0x0000009d00a17202 */ /* 0x000fe40000000f00 */
[----:B------:R-:W-:Y:S01]  /*22d0*/  MOV R160, R156 ;  /* 0x0000009c00a07202 */ /* 0x000fe20000000f00 */
[----:B------:R-:W2:Y:S04]  /*22e0*/  LDL R157, [R1+0x4] ;  /* 0x00000400019d7983 */ /* 0x000ea80000100800 */
[----:B------:R-:W2:Y:S04]  /*22f0*/  LDL R158, [R1+0x8] ;  /* 0x00000800019e7983 */ /* 0x000ea80000100800 */
[----:B------:R-:W2:Y:S04]  /*2300*/  LDL R156, [R1] ;  /* 0x00000000019c7983 */ /* 0x000ea80000100800 */
[----:B----4-:R0:W-:Y:S04]  /*2310*/  @P0 STL.64 [R1+0x110], R188 ;  /* 0x000110bc01000387 */ /* 0x0101e80000100a00 */
[----:B------:R3:W-:Y:S01]  /*2320*/  @P0 STL.64 [R1+0x118], R190 ;  /* 0x000118be01000387 */ /* 0x0007e20000100a00 */
[----:B0-----:R-:W-:-:S02]  /*2330*/  MOV R188, R185 ;  /* 0x000000b900bc7202 */ /* 0x001fc40000000f00 */
[----:B------:R-:W-:Y:S02]  /*2340*/  MOV R189, R184 ;  /* 0x000000b800bd7202 */ /* 0x000fe40000000f00 */
[----:B---3--:R-:W-:Y:S02]  /*2350*/  MOV R190, R183 ;  /* 0x000000b700be7202 */ /* 0x008fe40000000f00 */
[----:B------:R-:W-:-:S06]  /*2360*/  MOV R191, R182 ;  /* 0x000000b600bf7202 */ /* 0x000fcc0000000f00 */
[----:B------:R0:W3:Y:S01]  /*2370*/  @P0 LDG.E.128 R188, desc[UR6][R16.64+0x10] ;  /* 0x0000100610bc0981 */ /* 0x0000e2000c1e1d00 */
[----:B------:R-:W-:Y:S02]  /*2380*/  MOV R185, R181 ;  /* 0x000000b500b97202 */ /* 0x000fe40000000f00 */
[----:B------:R-:W-:Y:S02]  /*2390*/  MOV R184, R180 ;  /* 0x000000b400b87202 */ /* 0x000fe40000000f00 */
[----:B------:R-:W-:Y:S02]  /*23a0*/  MOV R183, R179 ;  /* 0x000000b300b77202 */ /* 0x000fe40000000f00 */
[----:B------:R-:W-:Y:S02]  /*23b0*/  MOV R182, R178 ;  /* 0x000000b200b67202 */ /* 0x000fe40000000f00 */
[----:B------:R-:W-:Y:S01]  /*23c0*/  MOV R181, R177 ;  /* 0x000000b100b57202 */ /* 0x000fe20000000f00 */
[----:B0-----:R-:W0:Y:S01]  /*23d0*/  @P3 LDC.64 R16, c[0x0][0x440] ;  /* 0x00011000ff103b82 */ /* 0x001e220000000a00 */
[----:B------:R-:W-:-:S02]  /*23e0*/  MOV R180, R176 ;  /* 0x000000b000b47202 */ /* 0x000fc40000000f00 */
[----:B------:R-:W-:Y:S02]  /*23f0*/  MOV R179, R175 ;  /* 0x000000af00b37202 */ /* 0x000fe40000000f00 */
[----:B------:R-:W-:Y:S02]  /*2400*/  MOV R178, R174 ;  /* 0x000000ae00b27202 */ /* 0x000fe40000000f00 */
[----:B------:R-:W-:Y:S02]  /*2410*/  MOV R177, R167 ;  /* 0x000000a700b17202 */ /* 0x000fe40000000f00 */
[----:B------:R-:W-:Y:S02]  /*2420*/  MOV R176, R166 ;  /* 0x000000a600b07202 */ /* 0x000fe40000000f00 */
[----:B------:R-:W-:Y:S02]  /*2430*/  MOV R175, R165 ;  /* 0x000000a500af7202 */ /* 0x000fe40000000f00 */
[----:B------:R-:W-:-:S02]  /*2440*/  MOV R174, R164 ;  /* 0x000000a400ae7202 */ /* 0x000fc40000000f00 */
[----:B------:R-:W-:Y:S02]  /*2450*/  @P0 IADD3 R3, PT, PT, R3, 0x20, RZ ;  /* 0x0000002003030810 */ /* 0x000fe40007ffe0ff */
[----:B------:R-:W-:Y:S02]  /*2460*/  MOV R167, R163 ;  /* 0x000000a300a77202 */ /* 0x000fe40000000f00 */
[----:B------:R-:W-:Y:S01]  /*2470*/  MOV R166, R162 ;  /* 0x000000a200a67202 */ /* 0x000fe20000000f00 */
[----:B------:R-:W4:Y:S01]  /*2480*/  LDL R163, [R1+0x1c] ;  /* 0x00001c0001a37983 */ /* 0x000f220000100800 */
[----:B------:R-:W-:Y:S02]  /*2490*/  MOV R165, R161 ;  /* 0x000000a100a57202 */ /* 0x000fe40000000f00 */
[----:B------:R-:W-:Y:S01]  /*24a0*/  MOV R164, R160 ;  /* 0x000000a000a47202 */ /* 0x000fe20000000f00 */
[----:B------:R-:W4:Y:S04]  /*24b0*/  LDL R161, [R1+0x14] ;  /* 0x0000140001a17983 */ /* 0x000f280000100800 */
[----:B------:R-:W4:Y:S04]  /*24c0*/  LDL R162, [R1+0x18] ;  /* 0x0000180001a27983 */ /* 0x000f280000100800 */
[----:B------:R-:W4:Y:S01]  /*24d0*/  LDL R160, [R1+0x10] ;  /* 0x0000100001a07983 */ /* 0x000f220000100800 */
[----:B------:R-:W-:-:S03]  /*24e0*/  @P1 IMAD.WIDE.U32 R20, R3, 0x20, R20 ;  /* 0x0000002003141825 */ /* 0x000fc600078e0014 */
[----:B---3--:R3:W-:Y:S04]  /*24f0*/  @P0 STL.64 [R1+0x100], R188 ;  /* 0x000100bc01000387 */ /* 0x0087e80000100a00 */
[----:B------:R1:W-:Y:S01]  /*2500*/  @P0 STL.64 [R1+0x108], R190 ;  /* 0x000108be01000387 */ /* 0x0003e20000100a00 */
[----:B---3--:R-:W-:Y:S02]  /*2510*/  MOV R188, R185 ;  /* 0x000000b900bc7202 */ /* 0x008fe40000000f00 */
        /* <DEDUP_REMOVED lines=14> */
[----:B------:R-:W4:Y:S01]  /*2600*/  LDL R167, [R1+0x2c] ;  /* 0x00002c0001a77983 */ /* 0x000f220000100800 */
[----:B------:R-:W-:Y:S02]  /*2610*/  MOV R174, R165 ;  /* 0x000000a500ae7202 */ /* 0x000fe40000000f00 */
[----:B------:R-:W-:Y:S01]  /*2620*/  MOV R177, R164 ;  /* 0x000000a400b17202 */ /* 0x000fe20000000f00 */
[----:B------:R-:W4:Y:S04]  /*2630*/  LDL R165, [R1+0x24] ;  /* 0x0000240001a57983 */ /* 0x000f280000100800 */
[----:B------:R-:W4:Y:S04]  /*2640*/  LDL R166, [R1+0x28] ;  /* 0x0000280001a67983 */ /* 0x000f280000100800 */
[----:B------:R-:W4:Y:S04]  /*2650*/  LDL R164, [R1+0x20] ;  /* 0x0000200001a47983 */ /* 0x000f280000100800 */
[----:B---3--:R1:W-:Y:S04]  /*2660*/  @P1 STL.64 [R1+0xf0], R188 ;  /* 0x0000f0bc01001387 */ /* 0x0083e80000100a00 */
[----:B------:R3:W-:Y:S01]  /*2670*/  @P1 STL.64 [R1+0xf8], R190 ;  /* 0x0000f8be01001387 */ /* 0x0007e20000100a00 */
[----:B-1----:R-:W-:-:S02]  /*2680*/  MOV R188, R185 ;  /* 0x000000b900bc7202 */ /* 0x002fc40000000f00 */
[----:B------:R-:W-:Y:S02]  /*2690*/  MOV R189, R184 ;  /* 0x000000b800bd7202 */ /* 0x000fe40000000f00 */
[----:B---3--:R-:W-:Y:S02]  /*26a0*/  MOV R190, R183 ;  /* 0x000000b700be7202 */ /* 0x008fe40000000f00 */
[----:B------:R-:W-:-:S06]  /*26b0*/  MOV R191, R182 ;  /* 0x000000b600bf7202 */ /* 0x000fcc0000000f00 */
[----:B------:R1:W3:Y:S01]  /*26c0*/  @P1 LDG.E.128 R188, desc[UR6][R20.64+0x10] ;  /* 0x0000100614bc1981 */ /* 0x0002e2000c1e1d00 */
[----:B------:R-:W-:Y:S02]  /*26d0*/  MOV R183, R179 ;  /* 0x000000b300b77202 */ /* 0x000fe40000000f00 */
[----:B------:R-:W-:Y:S02]  /*26e0*/  MOV R182, R178 ;  /* 0x000000b200b67202 */ /* 0x000fe40000000f00 */
[----:B------:R-:W-:Y:S02]  /*26f0*/  MOV R179, R175 ;  /* 0x000000af00b37202 */ /* 0x000fe40000000f00 */
[----:B------:R-:W-:Y:S01]  /*2700*/  MOV R178, R174 ;  /* 0x000000ae00b27202 */ /* 0x000fe20000000f00 */
[----:B------:R-:W2:Y:S01]  /*2710*/  LDL R175, [R1+0x58] ;  /* 0x0000580001af7983 */ /* 0x000ea20000100800 */
[----:B------:R-:W-:Y:S01]  /*2720*/  MOV R185, R181 ;  /* 0x000000b500b97202 */ /* 0x000fe20000000f00 */
[----:B------:R-:W-:Y:S01]  /*2730*/  @P1 IMAD.WIDE.U32 R22, R3, 0x20, R22 ;  /* 0x0000002003161825 */ /* 0x000fe200078e0016 */
[----:B------:R-:W-:Y:S01]  /*2740*/  MOV R184, R180 ;  /* 0x000000b400b87202 */ /* 0x000fe20000000f00 */
[----:B------:R-:W4:Y:S01]  /*2750*/  LDL R174, [R1+0x5c] ;  /* 0x00005c0001ae7983 */ /* 0x000f220000100800 */
[----:B------:R-:W-:Y:S01]  /*2760*/  MOV R181, R177 ;  /* 0x000000b100b57202 */ /* 0x000fe20000000f00 */
[----:B-1----:R-:W1:Y:S01]  /*2770*/  LDC.64 R20, c[0x0][0x3d8] ;  /* 0x0000f600ff147b82 */ /* 0x002e620000000a00 */
[----:B------:R-:W-:Y:S01]  /*2780*/  MOV R180, R176 ;  /* 0x000000b000b47202 */ /* 0x000fe20000000f00 */
[----:B------:R-:W4:Y:S04]  /*2790*/  LDL R177, [R1+0x54] ;  /* 0x0000540001b17983 */ /* 0x000f280000100800 */
[----:B------:R-:W4:Y:S04]  /*27a0*/  LDL R176, [R1+0x50] ;  /* 0x0000500001b07983 */ /* 0x000f280000100800 */
[----:B---3--:R3:W-:Y:S04]  /*27b0*/  @P1 STL.64 [R1+0xe0], R188 ;  /* 0x0000e0bc01001387 */ /* 0x0087e80000100a00 */
[----:B------:R0:W-:Y:S01]  /*27c0*/  @P1 STL.64 [R1+0xe8], R190 ;  /* 0x0000e8be01001387 */ /* 0x0001e20000100a00 */
[----:B---3--:R-:W-:-:S02]  /*27d0*/  MOV R188, R185 ;  /* 0x000000b900bc7202 */ /* 0x008fc40000000f00 */
[----:B------:R-:W-:Y:S02]  /*27e0*/  MOV R189, R184 ;  /* 0x000000b800bd7202 */ /* 0x000fe40000000f00 */
[----:B0-----:R-:W-:Y:S02]  /*27f0*/  MOV R190, R183 ;  /* 0x000000b700be7202 */ /* 0x001fe40000000f00 */
[----:B------:R-:W-:-:S06]  /*2800*/  MOV R191, R182 ;  /* 0x000000b600bf7202 */ /* 0x000fcc0000000f00 */
[----:B------:R-:W3:Y:S01]  /*2810*/  @P1 LDG.E.128 R188, desc[UR6][R22.64] ;  /* 0x0000000616bc1981 */ /* 0x000ee2000c1e1d00 */
[----:B------:R-:W-:Y:S02]  /*2820*/  MOV R185, R181 ;  /* 0x000000b500b97202 */ /* 0x000fe40000000f00 */
[----:B------:R-:W-:Y:S01]  /*2830*/  MOV R184, R180 ;  /* 0x000000b400b87202 */ /* 0x000fe20000000f00 */
[----:B------:R-:W3:Y:S01]  /*2840*/  LDL R181, [R1+0xa0] ;  /* 0x0000a00001b57983 */ /* 0x000ee20000100800 */
[----:B------:R-:W-:Y:S02]  /*2850*/  MOV R183, R179 ;  /* 0x000000b300b77202 */ /* 0x000fe40000000f00 */
[----:B------:R-:W-:Y:S01]  /*2860*/  MOV R182, R178 ;  /* 0x000000b200b67202 */ /* 0x000fe20000000f00 */
[----:B------:R-:W3:Y:S01]  /*2870*/  LDL R180, [R1+0xa4] ;  /* 0x0000a40001b47983 */ /* 0x000ee20000100800 */
[----:B--2---:R-:W-:Y:S02]  /*2880*/  MOV R178, R175 ;  /* 0x000000af00b27202 */ /* 0x004fe40000000f00 */
[----:B----4-:R-:W-:Y:S01]  /*2890*/  MOV R179, R174 ;  /* 0x000000ae00b37202 */ /* 0x010fe20000000f00 */
[----:B------:R-:W2:Y:S04]  /*28a0*/  LDL R175, [R1+0xa8] ;  /* 0x0000a80001af7983 */ /* 0x000ea80000100800 */
[----:B------:R-:W4:Y:S04]  /*28b0*/  LDL R174, [R1+0xac] ;  /* 0x0000ac0001ae7983 */ /* 0x000f280000100800 */
[----:B---3--:R0:W-:Y:S04]  /*28c0*/  @P1 STL.64 [R1+0xd0], R188 ;  /* 0x0000d0bc01001387 */ /* 0x0081e80000100a00 */
        /* <DEDUP_REMOVED lines=8> */
[----:B--2---:R-:W-:Y:S02]  /*2950*/  MOV R183, R175 ;  /* 0x000000af00b77202 */ /* 0x004fe40000000f00 */
[----:B----4-:R-:W-:Y:S02]  /*2960*/  MOV R182, R174 ;  /* 0x000000ae00b67202 */ /* 0x010fe40000000f00 */
[----:B------:R-:W-:Y:S01]  /*2970*/  MOV R181, R173 ;  /* 0x000000ad00b57202 */ /* 0x000fe20000000f00 */
[----:B------:R-:W-:Y:S01]  /*2980*/  @P1 IMAD.WIDE.U32 R24, R3, 0x20, R24 ;  /* 0x0000002003181825 */ /* 0x000fe200078e0018 */
[----:B------:R-:W-:Y:S01]  /*2990*/  MOV R180, R172 ;  /* 0x000000ac00b47202 */ /* 0x000fe20000000f00 */
[----:B0-----:R-:W0:Y:S01]  /*29a0*/  LDC.64 R22, c[0x0][0x3d0] ;  /* 0x0000f400ff167b82 */ /* 0x001e220000000a00 */
[----:B------:R-:W-:-:S02]  /*29b0*/  MOV R175, R171 ;  /* 0x000000ab00af7202 */ /* 0x000fc40000000f00 */
[----:B------:R-:W-:Y:S01]  /*29c0*/  MOV R174, R170 ;  /* 0x000000aa00ae7202 */ /* 0x000fe20000000f00 */
[----:B------:R-:W2:Y:S01]  /*29d0*/  LDL R171, [R1+0x98] ;  /* 0x0000980001ab7983 */ /* 0x000ea20000100800 */
[----:B------:R-:W-:Y:S02]  /*29e0*/  MOV R173, R169 ;  /* 0x000000a900ad7202 */ /* 0x000fe40000000f00 */
[----:B------:R-:W-:Y:S01]  /*29f0*/  MOV R172, R168 ;  /* 0x000000a800ac7202 */ /* 0x000fe20000000f00 */
[----:B------:R-:W4:Y:S04]  /*2a00*/  LDL R170, [R1+0x9c] ;  /* 0x00009c0001aa7983 */ /* 0x000f280000100800 */
[----:B------:R-:W4:Y:S04]  /*2a10*/  LDL R169, [R1+0x80] ;  /* 0x0000800001a97983 */ /* 0x000f280000100800 */
[----:B------:R-:W4:Y:S01]  /*2a20*/  LDL R168, [R1+0x84] ;  /* 0x0000840001a87983 */ /* 0x000f220000100800 */
        /* <DEDUP_REMOVED lines=9> */
[----:B------:R-:W-:Y:S02]  /*2ac0*/  MOV R203, R174 ;  /* 0x000000ae00cb7202 */ /* 0x000fe40000000f00 */
[----:B------:R-:W-:Y:S01]  /*2ad0*/  MOV R192, R173 ;  /* 0x000000ad00c07202 */ /* 0x000fe20000000f00 */
[----:B-1----:R-:W1:Y:S01]  /*2ae0*/  LDC.64 R24, c[0x0][0x3d8] ;  /* 0x0000f600ff187b82 */ /* 0x002e620000000a00 */
[----:B------:R-:W-:Y:S01]  /*2af0*/  MOV R193, R172 ;  /* 0x000000ac00c17202 */ /* 0x000fe20000000f00 */
[----:B---3--:R-:W-:Y:S04]  /*2b00*/  @P1 STL.64 [R1+0xc0], R188 ;  /* 0x0000c0bc01001387 */ /* 0x008fe80000100a00 */
[----:B------:R3:W-:Y:S04]  /*2b10*/  @P1 STL.64 [R1+0xc8], R190 ;  /* 0x0000c8be01001387 */ /* 0x0007e80000100a00 */
[----:B------:R-:W4:Y:S04]  /*2b20*/  LDL R184, [R1+0x70] ;  /* 0x0000700001b87983 */ /* 0x000f280000100800 */
[----:B------:R-:W4:Y:S04]  /*2b30*/  LDL R185, [R1+0x74] ;  /* 0x0000740001b97983 */ /* 0x000f280000100800 */
[----:B---3--:R-:W3:Y:S04]  /*2b40*/  LDL R190, [R1+0x88] ;  /* 0x0000880001be7983 */ /* 0x008ee80000100800 */
[----:B------:R-:W3:Y:S01]  /*2b50*/  LDL R191, [R1+0x8c] ;  /* 0x00008c0001bf7983 */ /* 0x000ee20000100800 */
[----:B--2---:R-:W-:-:S02]  /*2b60*/  MOV R194, R171 ;  /* 0x000000ab00c27202 */ /* 0x004fc40000000f00 */
[----:B----4-:R-:W-:Y:S01]  /*2b70*/  MOV R195, R170 ;  /* 0x000000aa00c37202 */ /* 0x010fe20000000f00 */
[----:B------:R-:W2:Y:S01]  /*2b80*/  LDL R171, [R1+0x3c] ;  /* 0x00003c0001ab7983 */ /* 0x000ea20000100800 */
[----:B------:R-:W-:Y:S02]  /*2b90*/  MOV R188, R169 ;  /* 0x000000a900bc7202 */ /* 0x000fe40000000f00 */
[----:B------:R-:W-:Y:S01]  /*2ba0*/  MOV R189, R168 ;  /* 0x000000a800bd7202 */ /* 0x000fe20000000f00 */
[----:B------:R-:W2:Y:S04]  /*2bb0*/  LDL R169, [R1+0x34] ;  /* 0x0000340001a97983 */ /* 0x000ea80000100800 */
[----:B------:R-:W2:Y:S04]  /*2bc0*/  LDL R168, [R1+0x30] ;  /* 0x0000300001a87983 */ /* 0x000ea80000100800 */
[----:B------:R-:W2:Y:S04]  /*2bd0*/  LDL R170, [R1+0x38] ;  /* 0x0000380001aa7983 */ /* 0x000ea80000100800 */
        /* <DEDUP_REMOVED lines=10> */
[----:B------:R-:W-:-:S02]  /*2c80*/  @P1 IADD3 R3, PT, PT, R3, 0x20, RZ ;  /* 0x0000002003031810 */ /* 0x000fc40007ffe0ff */
[----:B------:R-:W-:-:S03]  /*2c90*/  ISETP.GE.U32.AND P0, PT, R0, 0xc0, PT ;  /* 0x000000c00000780c */ /* 0x000fc60003f06070 */
[----:B------:R-:W-:-:S04]  /*2ca0*/  @P2 IMAD.WIDE.U32 R6, R3, 0x20, R6 ;  /* 0x0000002003062825 */ /* 0x000fc800078e0006 */
[C---:B------:R-:W-:Y:S01]  /*2cb0*/  @P2 IMAD.WIDE.U32 R12, R3.reuse, 0x20, R12 ;  /* 0x00000020030c2825 */ /* 0x040fe200078e000c */
[----:B------:R-:W4:Y:S03]  /*2cc0*/  @P2 LDG.E.128 R200, desc[UR6][R6.64] ;  /* 0x0000000606c82981 */ /* 0x000f26000c1e1d00 */
[C---:B------:R-:W-:Y:S01]  /*2cd0*/  @P2 IMAD.WIDE.U32 R4, R3.reuse, 0x20, R4 ;  /* 0x0000002003042825 */ /* 0x040fe200078e0004 */
[----:B------:R-:W-:Y:S01]  /*2ce0*/  @P2 IADD3 R3, PT, PT, R3, 0x20, RZ ;  /* 0x0000002003032810 */ /* 0x000fe20007ffe0ff */
[----:B------:R-:W4:Y:S01]  /*2cf0*/  @P2 LDG.E.128 R196, desc[UR6][R6.64+0x10] ;  /* 0x0000100606c42981 */ /* 0x000f22000c1e1d00 */
[----:B------:R-:W0:Y:S03]  /*2d00*/  @P0 LDC.64 R28, c[0x0][0x440] ;  /* 0x00011000ff1c0b82 */ /* 0x000e260000000a00 */
[C---:B------:R-:W-:Y:S01]  /*2d10*/  @P3 IMAD.WIDE.U32 R14, R3.reuse, 0x20, R14 ;  /* 0x00000020030e3825 */ /* 0x040fe200078e000e */
[----:B------:R-:W4:Y:S03]  /*2d20*/  @P2 LDG.E.128 R192, desc[UR6][R12.64] ;  /* 0x000000060cc02981 */ /* 0x000f26000c1e1d00 */
[C---:B------:R-:W-:Y:S01]  /*2d30*/  @P3 IMAD.WIDE.U32 R26, R3.reuse, 0x20, R26 ;  /* 0x00000020031a3825 */ /* 0x040fe200078e001a */
[----:B------:R-:W5:Y:S03]  /*2d40*/  @P2 LD.E.128 R96, desc[UR6][R4.64] ;  /* 0x0000000604602980 */ /* 0x000f66000c101d00 */
[C---:B------:R-:W-:Y:S01]  /*2d50*/  @P3 IMAD.WIDE.U32 R16, R3.reuse, 0x20, R16 ;  /* 0x0000002003103825 */ /* 0x040fe200078e0010 */
[----:B------:R-:W-:Y:S01]  /*2d60*/  @P3 IADD3 R3, PT, PT, R3, 0x20, RZ ;  /* 0x0000002003033810 */ /* 0x000fe20007ffe0ff */
[----:B------:R-:W4:Y:S04]  /*2d70*/  @P3 LDG.E.128 R176, desc[UR6][R26.64] ;  /* 0x000000061ab03981 */ /* 0x000f28000c1e1d00 */
[C---:B------:R-:W-:Y:S01]  /*2d80*/  @P0 IMAD.WIDE.U32 R20, R3.reuse, 0x20, R20 ;  /* 0x0000002003140825 */ /* 0x040fe200078e0014 */
[----:B------:R-:W5:Y:S03]  /*2d90*/  @P2 LD.E.128 R92, desc[UR6][R4.64+0x10] ;  /* 0x00001006045c2980 */ /* 0x000f66000c101d00 */
[----:B------:R-:W-:Y:S01]  /*2da0*/  @P0 IMAD.WIDE.U32 R18, R3, 0x20, R18 ;  /* 0x0000002003120825 */ /* 0x000fe200078e0012 */
[----:B------:R-:W4:Y:S04]  /*2db0*/  @P0 LDG.E.128 R156, desc[UR6][R20.64+0x10] ;  /* 0x00001006149c0981 */ /* 0x000f28000c1e1d00 */
[----:B------:R-:W4:Y:S04]  /*2dc0*/  @P0 LDG.E.128 R160, desc[UR6][R20.64] ;  /* 0x0000000614a00981 */ /* 0x000f28000c1e1d00 */
[----:B------:R-:W4:Y:S01]  /*2dd0*/  @P0 LDG.E.128 R164, desc[UR6][R18.64+0x10] ;  /* 0x0000100612a40981 */ /* 0x000f22000c1e1d00 */
[----:B------:R-:W-:-:S03]  /*2de0*/  ISETP.GE.U32.AND P1, PT, R0, 0xe0, PT ;  /* 0x000000e00000780c */ /* 0x000fc60003f26070 */
[----:B---3--:R-:W3:Y:S10]  /*2df0*/  @P2 LDG.E.128 R188, desc[UR6][R12.64+0x10] ;  /* 0x000010060cbc2981 */ /* 0x008ef4000c1e1d00 */
[----:B------:R-:W1:Y:S01]  /*2e00*/  @P1 LDC.64 R30, c[0x0][0x440] ;  /* 0x00011000ff1e1b82 */ /* 0x000e620000000a00 */
[----:B------:R-:W-:-:S02]  /*2e10*/  CS2R R34, SRZ ;  /* 0x0000000000227805 */ /* 0x000fc4000001ff00 */
[----:B------:R-:W-:Y:S01]  /*2e20*/  CS2R R32, SRZ ;  /* 0x0000000000207805 */ /* 0x000fe2000001ff00 */
[----:B------:R-:W5:Y:S01]  /*2e30*/  @P3 LD.E.128 R88, desc[UR6][R16.64] ;  /* 0x0000000610583980 */ /* 0x000f62000c101d00 */
[----:B------:R-:W-:Y:S02]  /*2e40*/  CS2R R38, SRZ ;  /* 0x0000000000267805 */ /* 0x000fe4000001ff00 */
[----:B------:R-:W-:Y:S02]  /*2e50*/  CS2R R36, SRZ ;  /* 0x0000000000247805 */ /* 0x000fe4000001ff00 */
[----:B------:R-:W-:Y:S01]  /*2e60*/  CS2R R42, SRZ ;  /* 0x00000000002a7805 */ /* 0x000fe2000001ff00 */
[----:B------:R-:W5:Y:S04]  /*2e70*/  @P3 LD.E.128 R84, desc[UR6][R16.64+0x10] ;  /* 0x0000100610543980 */ /* 0x000f68000c101d00 */
[----:B--2---:R-:W2:Y:S04]  /*2e80*/  @P0 LDG.E.128 R168, desc[UR6][R18.64] ;  /* 0x0000000612a80981 */ /* 0x004ea8000c1e1d00 */
[----:B----4-:R-:W4:Y:S04]  /*2e90*/  @P3 LDG.E.128 R184, desc[UR6][R14.64] ;  /* 0x000000060eb83981 */ /* 0x010f28000c1e1d00 */
[----:B------:R1:W4:Y:S04]  /*2ea0*/  @P3 LDG.E.128 R180, desc[UR6][R14.64+0x10] ;  /* 0x000010060eb43981 */ /* 0x000328000c1e1d00 */
[----:B------:R1:W4:Y:S04]  /*2eb0*/  @P3 LDG.E.128 R172, desc[UR6][R26.64+0x10] ;  /* 0x000010061aac3981 */ /* 0x000328000c1e1d00 */
[----:B------:R0:W-:Y:S04]  /*2ec0*/  @P2 STL.64 [R1+0xb0], R200 ;  /* 0x0000b0c801002387 */ /* 0x0001e80000100a00 */
[----:B------:R0:W-:Y:S04]  /*2ed0*/  @P2 STL.64 [R1+0xb8], R202 ;  /* 0x0000b8ca01002387 */ /* 0x0001e80000100a00 */
[----:B------:R0:W-:Y:S04]  /*2ee0*/  @P2 STL.64 [R1+0xa0], R196 ;  /* 0x0000a0c401002387 */ /* 0x0001e80000100a00 */
[----:B------:R1:W-:Y:S04]  /*2ef0*/  @P2 STL.64 [R1+0xa8], R198 ;  /* 0x0000a8c601002387 */ /* 0x0003e80000100a00 */
[----:B------:R1:W-:Y:S04]  /*2f00*/  @P2 STL.64 [R1+0x90], R192 ;  /* 0x000090c001002387 */ /* 0x0003e80000100a00 */
[----:B------:R1:W-:Y:S01]  /*2f10*/  @P2 STL.64 [R1+0x98], R194 ;  /* 0x000098c201002387 */ /* 0x0003e20000100a00 */
[C---:B0-----:R-:W-:Y:S01]  /*2f20*/  @P0 IMAD.WIDE.U32 R28, R3.reuse, 0x20, R28 ;  /* 0x00000020031c0825 */ /* 0x041fe200078e001c */
[----:B------:R-:W-:-:S04]  /*2f30*/  @P0 IADD3 R3, PT, PT, R3, 0x20, RZ ;  /* 0x0000002003030810 */ /* 0x000fc80007ffe0ff */
[----:B------:R-:W5:Y:S04]  /*2f40*/  @P0 LD.E.128 R80, desc[UR6][R28.64] ;  /* 0x000000061c500980 */ /* 0x000f68000c101d00 */
[----:B------:R0:W5:Y:S01]  /*2f50*/  @P0 LD.E.128 R76, desc[UR6][R28.64+0x10] ;  /* 0x000010061c4c0980 */ /* 0x000162000c101d00 */
[----:B------:R-:W-:-:S04]  /*2f60*/  @P1 IMAD.WIDE.U32 R22, R3, 0x20, R22 ;  /* 0x0000002003161825 */ /* 0x000fc800078e0016 */
        /* <DEDUP_REMOVED lines=12> */
[----:B0-----:R-:W-:Y:S02]  /*3030*/  CS2R R28, SRZ ;  /* 0x00000000001c7805 */ /* 0x001fe4000001ff00 */
[----:B-1----:R-:W-:Y:S02]  /*3040*/  CS2R R22, SRZ ;  /* 0x0000000000167805 */ /* 0x002fe4000001ff00 */
[----:B------:R-:W-:Y:S01]  /*3050*/  CS2R R40, SRZ ;  /* 0x0000000000287805 */ /* 0x000fe2000001ff00 */
[----:B------:R-:W5:Y:S01]  /*3060*/  @P1 LD.E.128 R72, desc[UR6][R30.64] ;  /* 0x000000061e481980 */ /* 0x000f62000c101d00 */
[----:B------:R-:W-:-:S02]  /*3070*/  CS2R R46, SRZ ;  /* 0x00000000002e7805 */ /* 0x000fc4000001ff00 */
[----:B------:R-:W-:Y:S02]  /*3080*/  CS2R R44, SRZ ;  /* 0x00000000002c7805 */ /* 0x000fe4000001ff00 */
[----:B------:R-:W-:Y:S01]  /*3090*/  CS2R R50, SRZ ;  /* 0x0000000000327805 */ /* 0x000fe2000001ff00 */
[----:B------:R0:W5:Y:S01]  /*30a0*/  @P1 LD.E.128 R68, desc[UR6][R30.64+0x10] ;  /* 0x000010061e441980 */ /* 0x000162000c101d00 */
        /* <DEDUP_REMOVED lines=11> */
[----:B------:R-:W-:Y:S01]  /*3160*/  @P1 IADD3 R3, PT, PT, R3, 0x20, RZ ;  /* 0x0000002003031810 */ /* 0x000fe20007ffe0ff */
[----:B---3--:R0:W-:Y:S04]  /*3170*/  @P2 STL.64 [R1+0x80], R188 ;  /* 0x000080bc01002387 */ /* 0x0081e80000100a00 */
[----:B------:R0:W-:Y:S04]  /*3180*/  @P2 STL.64 [R1+0x88], R190 ;  /* 0x000088be01002387 */ /* 0x0001e80000100a00 */
[----:B------:R0:W-:Y:S04]  /*3190*/  @P0 STL.64 [R1], R156 ;  /* 0x0000009c01000387 */ /* 0x0001e80000100a00 */
[----:B------:R0:W-:Y:S04]  /*31a0*/  @P0 STL.64 [R1+0x8], R158 ;  /* 0x0000089e01000387 */ /* 0x0001e80000100a00 */
[----:B------:R0:W-:Y:S04]  /*31b0*/  @P0 STL.64 [R1+0x10], R160 ;  /* 0x000010a001000387 */ /* 0x0001e80000100a00 */
[----:B------:R0:W-:Y:S04]  /*31c0*/  @P0 STL.64 [R1+0x18], R162 ;  /* 0x000018a201000387 */ /* 0x0001e80000100a00 */
[----:B------:R0:W-:Y:S04]  /*31d0*/  @P0 STL.64 [R1+0x20], R164 ;  /* 0x000020a401000387 */ /* 0x0001e80000100a00 */
[----:B------:R0:W-:Y:S04]  /*31e0*/  @P0 STL.64 [R1+0x28], R166 ;  /* 0x000028a601000387 */ /* 0x0001e80000100a00 */
[----:B--2---:R0:W-:Y:S04]  /*31f0*/  @P0 STL.64 [R1+0x30], R168 ;  /* 0x000030a801000387 */ /* 0x0041e80000100a00 */
        /* <DEDUP_REMOVED lines=56> */
.L_x_30377:
        /* <DEDUP_REMOVED lines=50> */
[----:B---3--:R-:W-:-:S02]  /*38a0*/  MOV R188, R185 ;  /* 0x000000b900bc7202 */ /* 0x008fc40000000f00 */
[----:B----4-:R-:W-:Y:S02]  /*38b0*/  MOV R189, R184 ;  /* 0x000000b800bd7202 */ /* 0x010fe40000000f00 */
[----:B--2---:R-:W-:Y:S02]  /*38c0*/  MOV R190, R183 ;  /* 0x000000b700be7202 */ /* 0x004fe40000000f00 */
[----:B------:R-:W-:-:S06]  /*38d0*/  MOV R191, R182 ;  /* 0x000000b600bf7202 */ /* 0x000fcc0000000f00 */
[----:B------:R2:W3:Y:S01]  /*38e0*/  @P5 LDG.E.128 R188, desc[UR6][R6.64+0x10] ;  /* 0x0000100606bc5981 */ /* 0x0004e2000c1e1d00 */
[----:B------:R-:W-:Y:S02]  /*38f0*/  MOV R185, R181 ;  /* 0x000000b500b97202 */ /* 0x000fe40000000f00 */
[----:B------:R-:W-:Y:S02]  /*3900*/  MOV R184, R180 ;  /* 0x000000b400b87202 */ /* 0x000fe40000000f00 */
[----:B------:R-:W-:Y:S02]  /*3910*/  MOV R183, R179 ;  /* 0x000000b300b77202 */ /* 0x000fe40000000f00 */
[----:B------:R-:W-:Y:S02]  /*3920*/  MOV R182, R178 ;  /* 0x000000b200b67202 */ /* 0x000fe40000000f00 */
[----:B------:R-:W-:Y:S01]  /*3930*/  MOV R181, R177 ;  /* 0x000000b100b57202 */ /* 0x000fe20000000f00 */
[----:B-1----:R-:W-:Y:S01]  /*3940*/  @P5 IMAD.WIDE.U32 R124, R3, 0x20, R124 ;  /* 0x00000020037c5825 */ /* 0x002fe200078e007c */
[----:B------:R-:W-:Y:S01]  /*3950*/  MOV R180, R176 ;  /* 0x000000b000b47202 */ /* 0x000fe20000000f00 */
[----:B--2---:R-:W1:Y:S01]  /*3960*/  @P0 LDC.64 R6, c[0x0][0x438] ;  /* 0x00010e00ff060b82 */ /* 0x004e620000000a00 */
        /* <DEDUP_REMOVED lines=48> */
[C---:B------:R-:W-:Y:S01]  /*3c70*/  @P5 IMAD.WIDE.U32 R4, R3.reuse, 0x20, R4 ;  /* 0x0000002003045825 */ /* 0x040fe200078e0004 */
[----:B------:R-:W-:Y:S01]  /*3c80*/  MOV R181, R177 ;  /* 0x000000b100b57202 */ /* 0x000fe20000000f00 */
[----:B0-----:R-:W0:Y:S01]  /*3c90*/  LDC.64 R124, c[0x0][0x3d0] ;  /* 0x0000f400ff7c7b82 */ /* 0x001e220000000a00 */
[----:B------:R-:W-:Y:S01]  /*3ca0*/  MOV R180, R176 ;  /* 0x000000b000b47202 */ /* 0x000fe20000000f00 */
[----:B------:R-:W-:Y:S01]  /*3cb0*/  @P5 IMAD.WIDE.U32 R126, R3, 0x20, R126 ;  /* 0x00000020037e5825 */ /* 0x000fe200078e007e */
[----:B------:R-:W-:Y:S01]  /*3cc0*/  MOV R179, R175 ;  /* 0x000000af00b37202 */ /* 0x000fe20000000f00 */
[----:B------:R-:W5:Y:S01]  /*3cd0*/  @P5 LD.E.128 R64, desc[UR6][R4.64] ;  /* 0x0000000604405980 */ /* 0x000f62000c101d00 */
[----:B------:R-:W-:-:S02]  /*3ce0*/  MOV R178, R174 ;  /* 0x000000ae00b27202 */ /* 0x000fc40000000f00 */
[----:B--2---:R-:W-:Y:S01]  /*3cf0*/  MOV R177, R173 ;  /* 0x000000ad00b17202 */ /* 0x004fe20000000f00 */
[----:B------:R2:W5:Y:S01]  /*3d00*/  @P5 LD.E.128 R60, desc[UR6][R4.64+0x10] ;  /* 0x00001006043c5980 */ /* 0x000562000c101d00 */
[----:B----4-:R-:W-:Y:S02]  /*3d10*/  MOV R176, R172 ;  /* 0x000000ac00b07202 */ /* 0x010fe40000000f00 */
[----:B------:R-:W-:Y:S01]  /*3d20*/  MOV R175, R171 ;  /* 0x000000ab00af7202 */ /* 0x000fe20000000f00 */
[----:B------:R-:W5:Y:S01]  /*3d30*/  @P5 LD.E.128 R120, desc[UR6][R126.64] ;  /* 0x000000067e785980 */ /* 0x000f62000c101d00 */
[----:B------:R-:W-:Y:S02]  /*3d40*/  MOV R174, R170 ;  /* 0x000000aa00ae7202 */ /* 0x000fe40000000f00 */
[----:B------:R-:W-:Y:S01]  /*3d50*/  MOV R173, R165 ;  /* 0x000000a500ad7202 */ /* 0x000fe20000000f00 */
[----:B------:R-:W5:Y:S01]  /*3d60*/  @P5 LD.E.128 R116, desc[UR6][R126.64+0x10] ;  /* 0x000010067e745980 */ /* 0x000f62000c101d00 */
[----:B------:R-:W-:Y:S01]  /*3d70*/  MOV R172, R164 ;  /* 0x000000a400ac7202 */ /* 0x000fe20000000f00 */
[----:B--2---:R-:W2:Y:S01]  /*3d80*/  @P0 LDC.64 R4, c[0x0][0x440] ;  /* 0x00011000ff040b82 */ /* 0x004ea20000000a00 */
[----:B------:R-:W-:Y:S01]  /*3d90*/  MOV R171, R163 ;  /* 0x000000a300ab7202 */ /* 0x000fe20000000f00 */
[----:B------:R-:W4:Y:S01]  /*3da0*/  LDL R165, [R1+0xa4] ;  /* 0x0000a40001a57983 */ /* 0x000f220000100800 */
[----:B------:R-:W-:-:S02]  /*3db0*/  MOV R170, R162 ;  /* 0x000000a200aa7202 */ /* 0x000fc40000000f00 */
[----:B------:R-:W-:Y:S01]  /*3dc0*/  @P5 LOP3.LUT R3, R3, 0x20, RZ, 0xfc, !PT ;  /* 0x0000002003035812 */ /* 0x000fe200078efcff */
        /* <DEDUP_REMOVED lines=43> */
[----:B------:R-:W-:Y:S02]  /*4080*/  MOV R178, R174 ;  /* 0x000000ae00b27202 */ /* 0x000fe40000000f00 */
[----:B--2---:R-:W-:Y:S02]  /*4090*/  MOV R177, R173 ;  /* 0x000000ad00b17202 */ /* 0x004fe40000000f00 */
[----:B----4-:R-:W-:Y:S02]  /*40a0*/  MOV R176, R172 ;  /* 0x000000ac00b07202 */ /* 0x010fe40000000f00 */
        /* <DEDUP_REMOVED lines=39> */
[----:B------:R-:W3:Y:S01]  /*4320*/  @P0 LDG.E.128 R188, desc[UR6][R130.64+0x10] ;  /* 0x0000100682bc0981 */ /* 0x000ee2000c1e1d00 */
[----:B------:R-:W-:Y:S02]  /*4330*/  ISETP.GE.U32.AND P1, PT, R0, 0x60, PT ;  /* 0x000000600000780c */ /* 0x000fe40003f26070 */
[----:B------:R-:W-:Y:S02]  /*4340*/  MOV R185, R181 ;  /* 0x000000b500b97202 */ /* 0x000fe40000000f00 */
[----:B------:R-:W-:Y:S02]  /*4350*/  MOV R184, R180 ;  /* 0x000000b400b87202 */ /* 0x000fe40000000f00 */
[----:B------:R-:W-:Y:S02]  /*4360*/  MOV R183, R179 ;  /* 0x000000b300b77202 */ /* 0x000fe40000000f00 */
[----:B------:R-:W-:Y:S01]  /*4370*/  MOV R182, R178 ;  /* 0x000000b200b67202 */ /* 0x000fe20000000f00 */
[----:B------:R-:W-:Y:S01]  /*4380*/  @P0 IMAD.WIDE.U32 R6, R3, 0x20, R6 ;  /* 0x0000002003060825 */ /* 0x000fe200078e0006 */
[----:B------:R-:W-:-:S02]  /*4390*/  MOV R181, R177 ;  /* 0x000000b100b57202 */ /* 0x000fc40000000f00 */
[----:B------:R-:W-:Y:S01]  /*43a0*/  MOV R180, R176 ;  /* 0x000000b000b47202 */ /* 0x000fe20000000f00 */
[----:B------:R-:W-:Y:S01]  /*43b0*/  @P0 IMAD.WIDE.U32 R4, R3, 0x20, R4 ;  /* 0x0000002003040825 */ /* 0x000fe200078e0004 */
[----:B------:R-:W-:Y:S01]  /*43c0*/  MOV R179, R175 ;  /* 0x000000af00b37202 */ /* 0x000fe20000000f00 */
[----:B------:R-:W5:Y:S01]  /*43d0*/  @P0 LD.E.128 R56, desc[UR6][R6.64] ;  /* 0x0000000606380980 */ /* 0x000f62000c101d00 */
[----:B------:R-:W-:Y:S01]  /*43e0*/  MOV R178, R174 ;  /* 0x000000ae00b27202 */ /* 0x000fe20000000f00 */
[----:B------:R-:W0:Y:S01]  /*43f0*/  @P1 LDC.64 R126, c[0x0][0x438] ;  /* 0x00010e00ff7e1b82 */ /* 0x000e220000000a00 */
[----:B--2---:R-:W-:Y:S01]  /*4400*/  MOV R177, R173 ;  /* 0x000000ad00b17202 */ /* 0x004fe20000000f00 */
[----:B------:R2:W5:Y:S01]  /*4410*/  @P0 LD.E.128 R52, desc[UR6][R6.64+0x10] ;  /* 0x0000100606340980 */ /* 0x000562000c101d00 */
[----:B----4-:R-:W-:Y:S02]  /*4420*/  MOV R176, R172 ;  /* 0x000000ac00b07202 */ /* 0x010fe40000000f00 */
[----:B------:R-:W-:Y:S01]  /*4430*/  MOV R175, R171 ;  /* 0x000000ab00af7202 */ /* 0x000fe20000000f00 */
[----:B------:R-:W5:Y:S01]  /*4440*/  @P0 LD.E.128 R112, desc[UR6][R4.64] ;  /* 0x0000000604700980 */ /* 0x000f62000c101d00 */
[----:B------:R-:W-:-:S02]  /*4450*/  MOV R174, R170 ;  /* 0x000000aa00ae7202 */ /* 0x000fc40000000f00 */
[----:B------:R-:W-:Y:S01]  /*4460*/  MOV R173, R159 ;  /* 0x0000009f00ad7202 */ /* 0x000fe20000000f00 */
[----:B------:R4:W5:Y:S01]  /*4470*/  @P0 LD.E.128 R108, desc[UR6][R4.64+0x10] ;  /* 0x00001006046c0980 */ /* 0x000962000c101d00 */
[----:B------:R-:W-:Y:S01]  /*4480*/  MOV R172, R158 ;  /* 0x0000009e00ac7202 */ /* 0x000fe20000000f00 */
[----:B--2---:R-:W2:Y:S01]  /*4490*/  @P1 LDC.64 R6, c[0x0][0x440] ;  /* 0x00011000ff061b82 */ /* 0x004ea20000000a00 */
[----:B------:R-:W-:Y:S01]  /*44a0*/  MOV R171, R157 ;  /* 0x0000009d00ab7202 */ /* 0x000fe20000000f00 */
[----:B------:R-:W2:Y:S01]  /*44b0*/  LDL R159, [R1+0x40] ;  /* 0x00004000019f7983 */ /* 0x000ea20000100800 */
[----:B------:R-:W-:Y:S02]  /*44c0*/  MOV R170, R156 ;  /* 0x0000009c00aa7202 */ /* 0x000fe40000000f00 */
[----:B------:R-:W-:Y:S01]  /*44d0*/  @P0 IADD3 R3, PT, PT, R3, 0x20, RZ ;  /* 0x0000002003030810 */ /* 0x000fe20007ffe0ff */
[----:B------:R-:W2:Y:S02]  /*44e0*/  LDL R157, [R1+0x48] ;  /* 0x00004800019d7983 */ /* 0x000ea40000100800 */
[----:B----4-:R-:W4:Y:S02]  /*44f0*/  LDC.64 R4, c[0x0][0x3d0] ;  /* 0x0000f400ff047b82 */ /* 0x010f240000000a00 */
        /* <DEDUP_REMOVED lines=52> */
[----:B------:R-:W2:Y:S04]  /*4840*/  LDL R164, [R1+0x20] ;  /* 0x0000200001a47983 */ /* 0x000ea80000100800 */
[----:B------:R-:W4:Y:S04]  /*4850*/  LDL R162, [R1+0x2c] ;  /* 0x00002c0001a27983 */ /* 0x000f280000100800 */
[----:B------:R-:W2:Y:S04]  /*4860*/  LDL R163, [R1+0x28] ;  /* 0x0000280001a37983 */ /* 0x000ea80000100800 */
        /* <DEDUP_REMOVED lines=20> */
[----:B------:R-:W2:Y:S04]  /*49b0*/  LDL R172, [R1+0x98] ;  /* 0x0000980001ac7983 */ /* 0x000ea80000100800 */
[----:B------:R-:W2:Y:S04]  /*49c0*/  LDL R171, [R1+0x9c] ;  /* 0x00009c0001ab7983 */ /* 0x000ea80000100800 */
[----:B------:R-:W2:Y:S04]  /*49d0*/  LDL R170, [R1+0x90] ;  /* 0x0000900001aa7983 */ /* 0x000ea80000100800 */
[----:B---3--:R0:W-:Y:S04]  /*49e0*/  @P1 STL.64 [R1+0xd0], R188 ;  /* 0x0000d0bc01001387 */ /* 0x0081e80000100a00 */
[----:B------:R3:W-:Y:S01]  /*49f0*/  @P1 STL.64 [R1+0xd8], R190 ;  /* 0x0000d8be01001387 */ /* 0x0007e20000100a00 */
[----:B0-----:R-:W-:-:S02]  /*4a00*/  MOV R188, R185 ;  /* 0x000000b900bc7202 */ /* 0x001fc40000000f00 */
[----:B------:R-:W-:Y:S02]  /*4a10*/  MOV R189, R184 ;  /* 0x000000b800bd7202 */ /* 0x000fe40000000f00 */
[----:B---3--:R-:W-:Y:S02]  /*4a20*/  MOV R190, R183 ;  /* 0x000000b700be7202 */ /* 0x008fe40000000f00 */
[----:B------:R-:W-:-:S06]  /*4a30*/  MOV R191, R182 ;  /* 0x000000b600bf7202 */ /* 0x000fcc0000000f00 */
[----:B------:R0:W3:Y:S01]  /*4a40*/  @P1 LDG.E.128 R188, desc[UR6][R128.64+0x10] ;  /* 0x0000100680bc1981 */ /* 0x0000e2000c1e1d00 */
[----:B------:R-:W-:Y:S02]  /*4a50*/  ISETP.GE.U32.AND P0, PT, R0, 0x80, PT ;  /* 0x000000800000780c */ /* 0x000fe40003f06070 */
        /* <DEDUP_REMOVED lines=12> */
[----:B----4-:R-:W-:Y:S01]  /*4b20*/  MOV R177, R173 ;  /* 0x000000ad00b17202 */ /* 0x010fe20000000f00 */
[----:B------:R4:W5:Y:S01]  /*4b30*/  @P1 LD.E.128 R44, desc[UR6][R126.64+0x10] ;  /* 0x000010067e2c1980 */ /* 0x000962000c101d00 */
[----:B--2---:R-:W-:Y:S01]  /*4b40*/  MOV R176, R172 ;  /* 0x000000ac00b07202 */ /* 0x004fe20000000f00 */
[----:B------:R-:W2:Y:S01]  /*4b50*/  @P0 LDC.64 R130, c[0x0][0x438] ;  /* 0x00010e00ff820b82 */ /* 0x000ea20000000a00 */
[----:B------:R-:W-:Y:S01]  /*4b60*/  MOV R175, R171 ;  /* 0x000000ab00af7202 */ /* 0x000fe20000000f00 */
[----:B------:R-:W5:Y:S01]  /*4b70*/  @P1 LD.E.128 R104, desc[UR6][R6.64] ;  /* 0x0000000606681980 */ /* 0x000f62000c101d00 */
[----:B------:R-:W-:Y:S02]  /*4b80*/  MOV R174, R170 ;  /* 0x000000aa00ae7202 */ /* 0x000fe40000000f00 */
[----:B------:R-:W-:Y:S01]  /*4b90*/  MOV R173, R169 ;  /* 0x000000a900ad7202 */ /* 0x000fe20000000f00 */
[----:B------:R1:W5:Y:S01]  /*4ba0*/  @P1 LD.E.128 R100, desc[UR6][R6.64+0x10] ;  /* 0x0000100606641980 */ /* 0x000362000c101d00 */
[----:B------:R-:W-:Y:S01]  /*4bb0*/  MOV R172, R168 ;  /* 0x000000a800ac7202 */ /* 0x000fe20000000f00 */
[----:B----4-:R-:W4:Y:S01]  /*4bc0*/  @P0 LDC.64 R126, c[0x0][0x440] ;  /* 0x00011000ff7e0b82 */ /* 0x010f220000000a00 */
[----:B------:R-:W-:Y:S01]  /*4bd0*/  MOV R171, R167 ;  /* 0x000000a700ab7202 */ /* 0x000fe20000000f00 */
[----:B------:R-:W2:Y:S01]  /*4be0*/  LDL R169, [R1+0x64] ;  /* 0x0000640001a97983 */ /* 0x000ea20000100800 */
[----:B------:R-:W-:-:S02]  /*4bf0*/  MOV R170, R166 ;  /* 0x000000a600aa7202 */ /* 0x000fc40000000f00 */
[----:B------:R-:W-:Y:S01]  /*4c00*/  @P1 IADD3 R3, PT, PT, R3, 0x20, RZ ;  /* 0x0000002003031810 */ /* 0x000fe20007ffe0ff */
[----:B------:R-:W4:Y:S02]  /*4c10*/  LDL R168, [R1+0x68] ;  /* 0x0000680001a87983 */ /* 0x000f240000100800 */
[----:B-1----:R-:W1:Y:S02]  /*4c20*/  LDC.64 R6, c[0x0][0x3d8] ;  /* 0x0000f600ff067b82 */ /* 0x002e640000000a00 */
[----:B------:R-:W4:Y:S04]  /*4c30*/  LDL R167, [R1+0x6c] ;  /* 0x00006c0001a77983 */ /* 0x000f280000100800 */
[----:B------:R-:W4:Y:S01]  /*4c40*/  LDL R166, [R1+0x60] ;  /* 0x0000600001a67983 */ /* 0x000f220000100800 */
[----:B------:R-:W-:-:S03]  /*4c50*/  @P0 IMAD.WIDE.U32 R4, R3, 0x20, R4 ;  /* 0x0000002003040825 */ /* 0x000fc600078e0004 */
[----:B---3--:R3:W-:Y:S04]  /*4c60*/  @P1 STL.64 [R1+0xc0], R188 ;  /* 0x0000c0bc01001387 */ /* 0x0087e80000100a00 */
[----:B------:R0:W-:Y:S01]  /*4c70*/  @P1 STL.64 [R1+0xc8], R190 ;  /* 0x0000c8be01001387 */ /* 0x0001e20000100a00 */
[----:B---3--:R-:W-:Y:S02]  /*4c80*/  MOV R188, R185 ;  /* 0x000000b900bc7202 */ /* 0x008fe40000000f00 */
        /* <DEDUP_REMOVED lines=44> */
[----:B----4-:R-:W-:Y:S02]  /*4f50*/  MOV R172, R168 ;  /* 0x000000a800ac7202 */ /* 0x010fe40000000f00 */
[----:B------:R-:W-:Y:S02]  /*4f60*/  MOV R171, R167 ;  /* 0x000000a700ab7202 */ /* 0x000fe40000000f00 */
[----:B------:R-:W-:Y:S02]  /*4f70*/  MOV R170, R166 ;  /* 0x000000a600aa7202 */ /* 0x000fe40000000f00 */
[----:B------:R-:W-:Y:S02]  /*4f80*/  MOV R169, R159 ;  /* 0x0000009f00a97202 */ /* 0x000fe40000000f00 */
[----:B------:R-:W-:Y:S01]  /*4f90*/  MOV R168, R158 ;  /* 0x0000009e00a87202 */ /* 0x000fe20000000f00 */
[----:B------:R-:W2:Y:S01]  /*4fa0*/  LDL R159, [R1+0x50] ;  /* 0x00005000019f7983 */ /* 0x000ea20000100800 */
[----:B------:R-:W-:-:S02]  /*4fb0*/  MOV R167, R157 ;  /* 0x0000009d00a77202 */ /* 0x000fc40000000f00 */
[----:B------:R-:W-:Y:S01]  /*4fc0*/  MOV R166, R156 ;  /* 0x0000009c00a67202 */ /* 0x000fe20000000f00 */
[----:B------:R-:W4:Y:S04]  /*4fd0*/  LDL R158, [R1+0x54] ;  /* 0x00005400019e7983 */ /* 0x000f280000100800 */
[----:B------:R-:W4:Y:S04]  /*4fe0*/  LDL R157, [R1+0x58] ;  /* 0x00005800019d7983 */ /* 0x000f280000100800 */
[----:B------:R-:W4:Y:S01]  /*4ff0*/  LDL R156, [R1+0x5c] ;  /* 0x00005c00019c7983 */ /* 0x000f220000100800 */
[----:B------:R-:W-:-:S03]  /*5000*/  @P0 IMAD.WIDE.U32 R124, R3, 0x20, R124 ;  /* 0x00000020037c0825 */ /* 0x000fc600078e007c */
[----:B---3--:R0:W-:Y:S04]  /*5010*/  @P0 STL.64 [R1+0xa0], R188 ;  /* 0x0000a0bc01000387 */ /* 0x0081e80000100a00 */
[----:B------:R3:W-:Y:S01]  /*5020*/  @P0 STL.64 [R1+0xa8], R190 ;  /* 0x0000a8be01000387 */ /* 0x0007e20000100a00 */
[----:B0-----:R-:W-:Y:S02]  /*5030*/  MOV R188, R185 ;  /* 0x000000b900bc7202 */ /* 0x001fe40000000f00 */
        /* <DEDUP_REMOVED lines=21> */
[----:B----4-:R-:W-:Y:S01]  /*5190*/  MOV R168, R158 ;  /* 0x0000009e00a87202 */ /* 0x010fe20000000f00 */
[----:B------:R-:W2:Y:S01]  /*51a0*/  LDL R159, [R1+0xc] ;  /* 0x00000c00019f7983 */ /* 0x000ea20000100800 */
[----:B------:R-:W-:-:S02]  /*51b0*/  MOV R167, R157 ;  /* 0x0000009d00a77202 */ /* 0x000fc40000000f00 */
[----:B------:R-:W-:Y:S01]  /*51c0*/  MOV R166, R156 ;  /* 0x0000009c00a67202 */ /* 0x000fe20000000f00 */
[----:B------:R-:W2:Y:S04]  /*51d0*/  LDL R157, [R1+0x4] ;  /* 0x00000400019d7983 */ /* 0x000ea80000100800 */
[----:B------:R-:W2:Y:S04]  /*51e0*/  LDL R156, [R1] ;  /* 0x00000000019c7983 */ /* 0x000ea80000100800 */
[----:B------:R-:W2:Y:S04]  /*51f0*/  LDL R158, [R1+0x8] ;  /* 0x00000800019e7983 */ /* 0x000ea80000100800 */
[----:B---3--:R0:W-:Y:S04]  /*5200*/  @P0 STL.64 [R1+0x90], R188 ;  /* 0x000090bc01000387 */ /* 0x0081e80000100a00 */
[----:B------:R3:W-:Y:S01]  /*5210*/  @P0 STL.64 [R1+0x98], R190 ;  /* 0x000098be01000387 */ /* 0x0007e20000100a00 */
[----:B0-----:R-:W-:-:S02]  /*5220*/  MOV R188, R185 ;  /* 0x000000b900bc7202 */ /* 0x001fc40000000f00 */
[----:B------:R-:W-:Y:S02]  /*5230*/  MOV R189, R184 ;  /* 0x000000b800bd7202 */ /* 0x000fe40000000f00 */
[----:B---3--:R-:W-:Y:S02]  /*5240*/  MOV R190, R183 ;  /* 0x000000b700be7202 */ /* 0x008fe40000000f00 */
[----:B------:R-:W-:Y:S02]  /*5250*/  MOV R183, R178 ;  /* 0x000000b200b77202 */ /* 0x000fe40000000f00 */
[----:B------:R-:W-:Y:S02]  /*5260*/  MOV R191, R182 ;  /* 0x000000b600bf7202 */ /* 0x000fe40000000f00 */
[----:B------:R-:W-:Y:S02]  /*5270*/  MOV R178, R174 ;  /* 0x000000ae00b27202 */ /* 0x000fe40000000f00 */
[----:B------:R-:W-:-:S02]  /*5280*/  MOV R174, R171 ;  /* 0x000000ab00ae7202 */ /* 0x000fc40000000f00 */
[----:B------:R-:W-:Y:S01]  /*5290*/  MOV R182, R179 ;  /* 0x000000b300b67202 */ /* 0x000fe20000000f00 */
[----:B------:R0:W3:Y:S01]  /*52a0*/  @P0 LDG.E.128 R188, desc[UR6][R124.64+0x10] ;  /* 0x000010067cbc0981 */ /* 0x0000e2000c1e1d00 */
[----:B------:R-:W-:Y:S02]  /*52b0*/  MOV R171, R167 ;  /* 0x000000a700ab7202 */ /* 0x000fe40000000f00 */
[----:B------:R-:W-:Y:S02]  /*52c0*/  MOV R179, R175 ;  /* 0x000000af00b37202 */ /* 0x000fe40000000f00 */
[----:B------:R-:W-:Y:S02]  /*52d0*/  MOV R167, R162 ;  /* 0x000000a200a77202 */ /* 0x000fe40000000f00 */
[----:B------:R-:W-:Y:S01]  /*52e0*/  MOV R175, R170 ;  /* 0x000000aa00af7202 */ /* 0x000fe20000000f00 */
[----:B------:R-:W4:Y:S01]  /*52f0*/  LDL R162, [R1+0x3c] ;  /* 0x00003c0001a27983 */ /* 0x000f220000100800 */
[----:B------:R-:W-:Y:S01]  /*5300*/  MOV R170, R166 ;  /* 0x000000a600aa7202 */ /* 0x000fe20000000f00 */
[C---:B------:R-:W-:Y:S01]  /*5310*/  @P0 IMAD.WIDE.U32 R130, R3.reuse, 0x20, R130 ;  /* 0x0000002003820825 */ /* 0x040fe200078e0082 */
[----:B------:R-:W-:Y:S01]  /*5320*/  MOV R166, R163 ;  /* 0x000000a300a67202 */ /* 0x000fe20000000f00 */
[----:B0-----:R-:W0:Y:S01]  /*5330*/  LDC.64 R124, c[0x0][0x3d0] ;  /* 0x0000f400ff7c7b82 */ /* 0x001e220000000a00 */
[----:B------:R-:W2:Y:S01]  /*5340*/  LDL R163, [R1+0x38] ;  /* 0x0000380001a37983 */ /* 0x000ea20000100800 */
[----:B------:R-:W-:Y:S01]  /*5350*/  ISETP.GE.U32.AND P1, PT, R0, 0xa0, PT ;  /* 0x000000a00000780c */ /* 0x000fe20003f26070 */
[C---:B------:R-:W-:Y:S01]  /*5360*/  @P0 IMAD.WIDE.U32 R126, R3.reuse, 0x20, R126 ;  /* 0x00000020037e0825 */ /* 0x040fe200078e007e */
[----:B------:R-:W-:Y:S01]  /*5370*/  @P0 IADD3 R3, PT, PT, R3, 0x20, RZ ;  /* 0x0000002003030810 */ /* 0x000fe20007ffe0ff */
[----:B------:R-:W5:Y:S01]  /*5380*/  @P0 LD.E.128 R40, desc[UR6][R130.64] ;  /* 0x0000000682280980 */ /* 0x000f62000c101d00 */
[----:B------:R-:W-:-:S02]  /*5390*/  MOV R184, R177 ;  /* 0x000000b100b87202 */ /* 0x000fc40000000f00 */
[----:B------:R-:W-:Y:S01]  /*53a0*/  MOV R185, R176 ;  /* 0x000000b000b97202 */ /* 0x000fe20000000f00 */
[----:B------:R1:W5:Y:S01]  /*53b0*/  @P0 LD.E.128 R36, desc[UR6][R130.64+0x10] ;  /* 0x0000100682240980 */ /* 0x000362000c101d00 */
[----:B------:R-:W-:Y:S02]  /*53c0*/  MOV R186, R179 ;  /* 0x000000b300ba7202 */ /* 0x000fe40000000f00 */
[----:B------:R-:W-:Y:S01]  /*53d0*/  MOV R187, R178 ;  /* 0x000000b200bb7202 */ /* 0x000fe20000000f00 */
[----:B------:R-:W5:Y:S01]  /*53e0*/  @P0 LD.E.128 R96, desc[UR6][R126.64] ;  /* 0x000000067e600980 */ /* 0x000f62000c101d00 */
[----:B------:R-:W-:Y:S01]  /*53f0*/  MOV R176, R169 ;  /* 0x000000a900b07202 */ /* 0x000fe20000000f00 */
[C---:B-1----:R-:W-:Y:S01]  /*5400*/  @P1 IMAD.WIDE.U32 R6, R3.reuse, 0x20, R6 ;  /* 0x0000002003061825 */ /* 0x042fe200078e0006 */
[----:B------:R-:W-:Y:S01]  /*5410*/  MOV R177, R168 ;  /* 0x000000a800b17202 */ /* 0x000fe20000000f00 */
[----:B------:R-:W1:Y:S01]  /*5420*/  @P1 LDC.64 R4, c[0x0][0x438] ;  /* 0x00010e00ff041b82 */ /* 0x000e620000000a00 */
[----:B------:R-:W-:Y:S01]  /*5430*/  MOV R178, R171 ;  /* 0x000000ab00b27202 */ /* 0x000fe20000000f00 */
[----:B------:R-:W5:Y:S01]  /*5440*/  @P0 LD.E.128 R92, desc[UR6][R126.64+0x10] ;  /* 0x000010067e5c0980 */ /* 0x000f62000c101d00 */
[----:B------:R-:W-:Y:S01]  /*5450*/  MOV R179, R170 ;  /* 0x000000aa00b37202 */ /* 0x000fe20000000f00 */
[----:B------:R-:W-:-:S02]  /*5460*/  @P1 IMAD.WIDE.U32 R128, R3, 0x20, R128 ;  /* 0x0000002003801825 */ /* 0x000fc400078e0080 */
[----:B------:R-:W3:Y:S02]  /*5470*/  @P1 LDG.E.128 R172, desc[UR6][R6.64+0x10] ;  /* 0x0000100606ac1981 */ /* 0x000ee4000c1e1d00 */
[----:B------:R-:W0:Y:S02]  /*5480*/  @P1 LDC.64 R130, c[0x0][0x440] ;  /* 0x00011000ff821b82 */ /* 0x000e240000000a00 */
[----:B------:R-:W3:Y:S04]  /*5490*/  @P1 LDG.E.128 R176, desc[UR6][R6.64] ;  /* 0x0000000606b01981 */ /* 0x000ee8000c1e1d00 */
[----:B------:R-:W3:Y:S04]  /*54a0*/  @P1 LDG.E.128 R180, desc[UR6][R128.64+0x10] ;  /* 0x0000100680b41981 */ /* 0x000ee8000c1e1d00 */
[----:B------:R1:W3:Y:S01]  /*54b0*/  @P1 LDG.E.128 R184, desc[UR6][R128.64] ;  /* 0x0000000680b81981 */ /* 0x0002e2000c1e1d00 */
[----:B------:R-:W-:-:S02]  /*54c0*/  MOV R168, R161 ;  /* 0x000000a100a87202 */ /* 0x000fc40000000f00 */
[----:B------:R-:W-:Y:S01]  /*54d0*/  MOV R169, R160 ;  /* 0x000000a000a97202 */ /* 0x000fe20000000f00 */
[----:B------:R-:W3:Y:S04]  /*54e0*/  LDL R161, [R1+0x14] ;  /* 0x0000140001a17983 */ /* 0x000ee80000100800 */
[----:B------:R-:W3:Y:S01]  /*54f0*/  LDL R160, [R1+0x10] ;  /* 0x0000100001a07983 */ /* 0x000ee20000100800 */
[----:B-1----:R-:W1:Y:S01]  /*5500*/  LDC.64 R128, c[0x0][0x3d8] ;  /* 0x0000f600ff807b82 */ /* 0x002e620000000a00 */
[----:B----4-:R-:W-:Y:S02]  /*5510*/  MOV R171, R162 ;  /* 0x000000a200ab7202 */ /* 0x010fe40000000f00 */
[----:B------:R-:W4:Y:S01]  /*5520*/  LDL R162, [R1+0x18] ;  /* 0x0000180001a27983 */ /* 0x000f220000100800 */
[----:B--2---:R-:W-:-:S03]  /*5530*/  MOV R170, R163 ;  /* 0x000000a300aa7202 */ /* 0x004fc60000000f00 */
[----:B---3--:R2:W-:Y:S04]  /*5540*/  @P0 STL.64 [R1+0x80], R188 ;  /* 0x000080bc01000387 */ /* 0x0085e80000100a00 */
[----:B------:R2:W-:Y:S04]  /*5550*/  @P0 STL.64 [R1+0x88], R190 ;  /* 0x000088be01000387 */ /* 0x0005e80000100a00 */
[----:B------:R-:W4:Y:S01]  /*5560*/  LDL R163, [R1+0x1c] ;  /* 0x00001c0001a37983 */ /* 0x000f220000100800 */
[----:B------:R-:W-:Y:S01]  /*5570*/  @P1 IMAD.WIDE.U32 R4, R3, 0x20, R4 ;  /* 0x0000002003041825 */ /* 0x000fe200078e0004 */
[----:B------:R-:W-:-:S03]  /*5580*/  ISETP.GE.U32.AND P0, PT, R0, 0xc0, PT ;  /* 0x000000c00000780c */ /* 0x000fc60003f06070 */
[C---:B0-----:R-:W-:Y:S01]  /*5590*/  @P1 IMAD.WIDE.U32 R130, R3.reuse, 0x20, R130 ;  /* 0x0000002003821825 */ /* 0x041fe200078e0082 */
[----:B------:R-:W5:Y:S04]  /*55a0*/  @P1 LD.E.128 R32, desc[UR6][R4.64] ;  /* 0x0000000604201980 */ /* 0x000f68000c101d00 */
[----:B------:R2:W-:Y:S05]  /*55b0*/  @P1 STL.64 [R1+0x40], R172 ;  /* 0x000040ac01001387 */ /* 0x0005ea0000100a00 */
[----:B------:R-:W0:Y:S01]  /*55c0*/  @P0 LDC.64 R126, c[0x0][0x438] ;  /* 0x00010e00ff7e0b82 */ /* 0x000e220000000a00 */
[----:B------:R2:W-:Y:S04]  /*55d0*/  @P1 STL.64 [R1+0x48], R174 ;  /* 0x000048ae01001387 */ /* 0x0005e80000100a00 */
[----:B------:R2:W-:Y:S03]  /*55e0*/  @P1 STL.64 [R1+0x50], R176 ;  /* 0x000050b001001387 */ /* 0x0005e60000100a00 */
[----:B------:R-:W3:Y:S01]  /*55f0*/  @P0 LDC.64 R132, c[0x0][0x440] ;  /* 0x00011000ff840b82 */ /* 0x000ee20000000a00 */
[----:B------:R2:W-:Y:S01]  /*5600*/  @P1 STL.64 [R1+0x58], R178 ;  /* 0x000058b201001387 */ /* 0x0005e20000100a00 */
[----:B------:R-:W-:-:S03]  /*5610*/  @P1 IADD3 R3, PT, PT, R3, 0x20, RZ ;  /* 0x0000002003031810 */ /* 0x000fc60007ffe0ff */
        /* <DEDUP_REMOVED lines=65> */
.L_x_30380:
        /* <DEDUP_REMOVED lines=105> */
[----:B--2---:R-:W-:Y:S02]  /*60c0*/  MOV R175, R159 ;  /* 0x0000009f00af7202 */ /* 0x004fe40000000f00 */
[----:B---3--:R-:W-:Y:S01]  /*60d0*/  MOV R174, R158 ;  /* 0x0000009e00ae7202 */ /* 0x008fe20000000f00 */
        /* <DEDUP_REMOVED lines=28> */
[----:B------:R-:W2:Y:S01]  /*62a0*/  LDL R169, [R1+0xf0] ;  /* 0x0000f00001a97983 */ /* 0x000ea20000100800 */
[----:B------:R-:W-:Y:S01]  /*62b0*/  MOV R171, R167 ;  /* 0x000000a700ab7202 */ /* 0x000fe20000000f00 */
[----:B0-----:R-:W0:Y:S01]  /*62c0*/  @P3 LDC.64 R72, c[0x0][0x438] ;  /* 0x00010e00ff483b82 */ /* 0x001e220000000a00 */
        /* <DEDUP_REMOVED lines=90> */
[----:B0-----:R-:W-:-:S02]  /*6870*/  MOV R188, R185 ;  /* 0x000000b900bc7202 */ /* 0x001fc40000000f00 */
        /* <DEDUP_REMOVED lines=13> */
[----:B--2---:R-:W-:Y:S02]  /*6950*/  MOV R177, R167 ;  /* 0x000000a700b17202 */ /* 0x004fe40000000f00 */
[----:B---3--:R-:W-:Y:S02]  /*6960*/  MOV R176, R166 ;  /* 0x000000a600b07202 */ /* 0x008fe40000000f00 */
[----:B------:R-:W-:Y:S02]  /*6970*/  MOV R175, R165 ;  /* 0x000000a500af7202 */ /* 0x000fe40000000f00 */
[----:B------:R-:W-:-:S02]  /*6980*/  MOV R174, R164 ;  /* 0x000000a400ae7202 */ /* 0x000fc40000000f00 */
[----:B------:R-:W-:Y:S02]  /*6990*/  @P0 IADD3 R3, PT, PT, R3, 0x20, RZ ;  /* 0x0000002003030810 */ /* 0x000fe40007ffe0ff */
[----:B------:R-:W-:Y:S02]  /*69a0*/  MOV R167, R161 ;  /* 0x000000a100a77202 */ /* 0x000fe40000000f00 */
[----:B------:R-:W-:Y:S01]  /*69b0*/  MOV R166, R160 ;  /* 0x000000a000a67202 */ /* 0x000fe20000000f00 */
[----:B------:R-:W2:Y:S01]  /*69c0*/  LDL R161, [R1+0x60] ;  /* 0x0000600001a17983 */ /* 0x000ea20000100800 */
[----:B------:R-:W-:Y:S02]  /*69d0*/  MOV R165, R159 ;  /* 0x0000009f00a57202 */ /* 0x000fe40000000f00 */
[----:B------:R-:W-:Y:S01]  /*69e0*/  MOV R164, R158 ;  /* 0x0000009e00a47202 */ /* 0x000fe20000000f00 */
[----:B------:R-:W3:Y:S04]  /*69f0*/  LDL R160, [R1+0x64] ;  /* 0x0000640001a07983 */ /* 0x000ee80000100800 */
[----:B------:R-:W3:Y:S04]  /*6a00*/  LDL R159, [R1+0x68] ;  /* 0x00006800019f7983 */ /* 0x000ee80000100800 */
[----:B------:R-:W3:Y:S01]  /*6a10*/  LDL R158, [R1+0x6c] ;  /* 0x00006c00019e7983 */ /* 0x000ee20000100800 */
[----:B------:R-:W-:-:S03]  /*6a20*/  @P1 IMAD.WIDE.U32 R76, R3, 0x20, R76 ;  /* 0x00000020034c1825 */ /* 0x000fc600078e004c */
[----:B----4-:R4:W-:Y:S04]  /*6a30*/  @P0 STL.64 [R1+0x100], R188 ;  /* 0x000100bc01000387 */ /* 0x0109e80000100a00 */
[----:B------:R1:W-:Y:S01]  /*6a40*/  @P0 STL.64 [R1+0x108], R190 ;  /* 0x000108be01000387 */ /* 0x0003e20000100a00 */
[----:B----4-:R-:W-:Y:S02]  /*6a50*/  MOV R188, R185 ;  /* 0x000000b900bc7202 */ /* 0x010fe40000000f00 */
        /* <DEDUP_REMOVED lines=91> */
[----:B------:R-:W2:Y:S04]  /*7010*/  LDL R168, [R1+0x94] ;  /* 0x0000940001a87983 */ /* 0x000ea80000100800 */
[----:B------:R-:W2:Y:S04]  /*7020*/  LDL R163, [R1+0x98] ;  /* 0x0000980001a37983 */ /* 0x000ea80000100800 */
[----:B------:R-:W2:Y:S01]  /*7030*/  LDL R162, [R1+0x9c] ;  /* 0x00009c0001a27983 */ /* 0x000ea20000100800 */
[C---:B------:R-:W-:Y:S01]  /*7040*/  @P1 IMAD.WIDE.U32 R78, R3.reuse, 0x20, R78 ;  /* 0x00000020034e1825 */ /* 0x040fe200078e004e */
[----:B------:R-:W-:-:S02]  /*7050*/  @P1 IADD3 R3, PT, PT, R3, 0x20, RZ ;  /* 0x0000002003031810 */ /* 0x000fc40007ffe0ff */
[----:B------:R-:W-:Y:S02]  /*7060*/  ISETP.GE.U32.AND P0, PT, R0, 0xc0, PT ;  /* 0x000000c00000780c */ /* 0x000fe40003f06070 */
[----:B------:R-:W5:Y:S01]  /*7070*/  @P1 LD.E.128 R48, desc[UR6][R78.64] ;  /* 0x000000064e301980 */ /* 0x000f62000c101d00 */
[----:B------:R-:W-:-:S03]  /*7080*/  @P2 IMAD.WIDE.U32 R4, R3, 0x20, R4 ;  /* 0x0000002003042825 */ /* 0x000fc600078e0004 */
[----:B------:R1:W5:Y:S04]  /*7090*/  @P1 LD.E.128 R44, desc[UR6][R78.64+0x10] ;  /* 0x000010064e2c1980 */ /* 0x000368000c101d00 */
[----:B---3--:R3:W-:Y:S01]  /*70a0*/  @P1 STL.64 [R1+0xc0], R188 ;  /* 0x0000c0bc01001387 */ /* 0x0087e20000100a00 */
[C---:B------:R-:W-:Y:S02]  /*70b0*/  @P2 IMAD.WIDE.U32 R6, R3.reuse, 0x20, R6 ;  /* 0x0000002003062825 */ /* 0x040fe400078e0006 */
[----:B------:R-:W0:Y:S01]  /*70c0*/  @P0 LDC.64 R76, c[0x0][0x438] ;  /* 0x00010e00ff4c0b82 */ /* 0x000e220000000a00 */
[----:B------:R3:W-:Y:S01]  /*70d0*/  @P1 STL.64 [R1+0xc8], R190 ;  /* 0x0000c8be01001387 */ /* 0x0007e20000100a00 */
[----:B------:R-:W-:-:S03]  /*70e0*/  @P2 IMAD.WIDE.U32 R68, R3, 0x20, R68 ;  /* 0x0000002003442825 */ /* 0x000fc600078e0044 */
[----:B------:R-:W5:Y:S03]  /*70f0*/  @P2 LD.E.128 R40, desc[UR6][R6.64] ;  /* 0x0000000606282980 */ /* 0x000f66000c101d00 */
[----:B-1----:R-:W1:Y:S01]  /*7100*/  LDC.64 R78, c[0x0][0x3d0] ;  /* 0x0000f400ff4e7b82 */ /* 0x002e620000000a00 */
[----:B---3--:R-:W-:Y:S01]  /*7110*/  MOV R188, R185 ;  /* 0x000000b900bc7202 */ /* 0x008fe20000000f00 */
[----:B------:R-:W5:Y:S01]  /*7120*/  @P2 LD.E.128 R36, desc[UR6][R6.64+0x10] ;  /* 0x0000100606242980 */ /* 0x000f62000c101d00 */
[----:B------:R-:W-:Y:S02]  /*7130*/  MOV R189, R184 ;  /* 0x000000b800bd7202 */ /* 0x000fe40000000f00 */
[----:B------:R-:W-:Y:S02]  /*7140*/  MOV R190, R183 ;  /* 0x000000b700be7202 */ /* 0x000fe40000000f00 */
[----:B------:R-:W-:-:S02]  /*7150*/  MOV R191, R182 ;  /* 0x000000b600bf7202 */ /* 0x000fc40000000f00 */
[----:B------:R-:W-:-:S04]  /*7160*/  MOV R185, R181 ;  /* 0x000000b500b97202 */ /* 0x000fc80000000f00 */
        /* <DEDUP_REMOVED lines=10> */
[----:B----4-:R-:W-:Y:S02]  /*7210*/  MOV R173, R169 ;  /* 0x000000a900ad7202 */ /* 0x010fe40000000f00 */
[----:B--2---:R-:W-:Y:S01]  /*7220*/  MOV R172, R168 ;  /* 0x000000a800ac7202 */ /* 0x004fe20000000f00 */
        /* <DEDUP_REMOVED lines=13> */
[----:B------:R-:W-:Y:S02]  /*7300*/  MOV R184, R180 ;  /* 0x000000b400b87202 */ /* 0x000fe40000000f00 */
        /* <DEDUP_REMOVED lines=8> */
[----:B----4-:R-:W-:-:S02]  /*7390*/  MOV R172, R168 ;  /* 0x000000a800ac7202 */ /* 0x010fc40000000f00 */
        /* <DEDUP_REMOVED lines=12> */
[----:B------:R-:W-:-:S02]  /*7460*/  MOV R192, R181 ;  /* 0x000000b500c07202 */ /* 0x000fc40000000f00 */
[----:B------:R-:W-:Y:S02]  /*7470*/  MOV R193, R180 ;  /* 0x000000b400c17202 */ /* 0x000fe40000000f00 */
[----:B------:R-:W-:Y:S02]  /*7480*/  MOV R194, R175 ;  /* 0x000000af00c27202 */ /* 0x000fe40000000f00 */
[----:B------:R-:W-:Y:S02]  /*7490*/  MOV R195, R174 ;  /* 0x000000ae00c37202 */ /* 0x000fe40000000f00 */
[----:B------:R-:W-:Y:S02]  /*74a0*/  MOV R180, R169 ;  /* 0x000000a900b47202 */ /* 0x000fe40000000f00 */
[----:B------:R-:W-:Y:S02]  /*74b0*/  MOV R181, R168 ;  /* 0x000000a800b57202 */ /* 0x000fe40000000f00 */
[----:B------:R-:W-:Y:S01]  /*74c0*/  MOV R186, R171 ;  /* 0x000000ab00ba7202 */ /* 0x000fe20000000f00 */
[----:B------:R-:W4:Y:S01]  /*74d0*/  @P2 LDG.E.128 R192, desc[UR6][R68.64] ;  /* 0x0000000644c02981 */ /* 0x000f22000c1e1d00 */
[----:B------:R-:W-:-:S03]  /*74e0*/  MOV R187, R170 ;  /* 0x000000aa00bb7202 */ /* 0x000fc60000000f00 */
[----:B---3--:R0:W-:Y:S04]  /*74f0*/  @P2 STL.64 [R1+0xa0], R188 ;  /* 0x0000a0bc01002387 */ /* 0x0081e80000100a00 */
[----:B------:R3:W-:Y:S04]  /*7500*/  @P2 STL.64 [R1+0xa8], R190 ;  /* 0x0000a8be01002387 */ /* 0x0007e80000100a00 */
[----:B------:R-:W4:Y:S01]  /*7510*/  LDL R170, [R1+0x38] ;  /* 0x0000380001aa7983 */ /* 0x000f220000100800 */
[----:B0-----:R-:W-:-:S03]  /*7520*/  MOV R188, R185 ;  /* 0x000000b900bc7202 */ /* 0x001fc60000000f00 */
[----:B------:R-:W4:Y:S01]  /*7530*/  LDL R171, [R1+0x3c] ;  /* 0x00003c0001ab7983 */ /* 0x000f220000100800 */
[----:B------:R-:W-:Y:S02]  /*7540*/  MOV R189, R184 ;  /* 0x000000b800bd7202 */ /* 0x000fe40000000f00 */
[----:B---3--:R-:W-:Y:S02]  /*7550*/  MOV R190, R183 ;  /* 0x000000b700be7202 */ /* 0x008fe40000000f00 */
[----:B------:R-:W-:Y:S02]  /*7560*/  MOV R191, R182 ;  /* 0x000000b600bf7202 */ /* 0x000fe40000000f00 */
[----:B------:R-:W-:Y:S02]  /*7570*/  MOV R184, R173 ;  /* 0x000000ad00b87202 */ /* 0x000fe40000000f00 */
[----:B------:R-:W-:Y:S02]  /*7580*/  MOV R185, R172 ;  /* 0x000000ac00b97202 */ /* 0x000fe40000000f00 */
[----:B--2---:R-:W-:Y:S01]  /*7590*/  MOV R174, R159 ;  /* 0x0000009f00ae7202 */ /* 0x004fe20000000f00 */
[----:B------:R0:W2:Y:S01]  /*75a0*/  @P2 LDG.E.128 R188, desc[UR6][R68.64+0x10] ;  /* 0x0000100644bc2981 */ /* 0x0000a2000c1e1d00 */
[----:B----4-:R-:W-:-:S03]  /*75b0*/  MOV R175, R158 ;  /* 0x0000009e00af7202 */ /* 0x010fc60000000f00 */
[----:B------:R-:W3:Y:S01]  /*75c0*/  LDL R159, [R1+0xc] ;  /* 0x00000c00019f7983 */ /* 0x000ee20000100800 */
[----:B------:R-:W-:-:S03]  /*75d0*/  MOV R168, R157 ;  /* 0x0000009d00a87202 */ /* 0x000fc60000000f00 */
[----:B------:R-:W3:Y:S01]  /*75e0*/  LDL R158, [R1+0x8] ;  /* 0x00000800019e7983 */ /* 0x000ee20000100800 */
[----:B------:R-:W-:-:S03]  /*75f0*/  MOV R169, R156 ;  /* 0x0000009c00a97202 */ /* 0x000fc60000000f00 */
[----:B------:R-:W3:Y:S01]  /*7600*/  LDL R157, [R1+0x4] ;  /* 0x00000400019d7983 */ /* 0x000ee20000100800 */
[----:B------:R-:W-:-:S03]  /*7610*/  MOV R182, R163 ;  /* 0x000000a300b67202 */ /* 0x000fc60000000f00 */
[----:B------:R-:W3:Y:S01]  /*7620*/  LDL R156, [R1] ;  /* 0x00000000019c7983 */ /* 0x000ee20000100800 */
[----:B------:R-:W-:Y:S02]  /*7630*/  MOV R183, R162 ;  /* 0x000000a200b77202 */ /* 0x000fe40000000f00 */
[----:B------:R-:W-:Y:S01]  /*7640*/  MOV R172, R161 ;  /* 0x000000a100ac7202 */ /* 0x000fe20000000f00 */
[----:B------:R-:W4:Y:S01]  /*7650*/  LDL R162, [R1+0x18] ;  /* 0x0000180001a27983 */ /* 0x000f220000100800 */
[----:B------:R-:W-:-:S03]  /*7660*/  MOV R173, R160 ;  /* 0x000000a000ad7202 */ /* 0x000fc60000000f00 */
[----:B------:R-:W4:Y:S04]  /*7670*/  LDL R160, [R1+0x10] ;  /* 0x0000100001a07983 */ /* 0x000f280000100800 */
[----:B------:R-:W4:Y:S04]  /*7680*/  LDL R161, [R1+0x14] ;  /* 0x0000140001a17983 */ /* 0x000f280000100800 */
[----:B------:R-:W4:Y:S01]  /*7690*/  LDL R163, [R1+0x1c] ;  /* 0x00001c0001a37983 */ /* 0x000f220000100800 */
[----:B------:R-:W-:-:S05]  /*76a0*/  @P2 IADD3 R3, PT, PT, R3, 0x20, RZ ;  /* 0x0000002003032810 */ /* 0x000fca0007ffe0ff */
[----:B------:R-:W-:-:S04]  /*76b0*/  @P3 IMAD.WIDE.U32 R70, R3, 0x20, R70 ;  /* 0x0000002003463825 */ /* 0x000fc800078e0046 */
[C---:B------:R-:W-:Y:S01]  /*76c0*/  @P3 IMAD.WIDE.U32 R72, R3.reuse, 0x20, R72 ;  /* 0x0000002003483825 */ /* 0x040fe200078e0048 */
[----:B------:R-:W2:Y:S03]  /*76d0*/  @P3 LDG.E.128 R184, desc[UR6][R70.64] ;  /* 0x0000000646b83981 */ /* 0x000ea6000c1e1d00 */
[C---:B------:R-:W-:Y:S01]  /*76e0*/  @P3 IMAD.WIDE.U32 R82, R3.reuse, 0x20, R82 ;  /* 0x0000002003523825 */ /* 0x040fe200078e0052 */
[----:B------:R-:W-:Y:S01]  /*76f0*/  @P3 IADD3 R3, PT, PT, R3, 0x20, RZ ;  /* 0x0000002003033810 */ /* 0x000fe20007ffe0ff */
[----:B------:R1:W2:Y:S04]  /*7700*/  @P3 LDG.E.128 R180, desc[UR6][R70.64+0x10] ;  /* 0x0000100646b43981 */ /* 0x0002a8000c1e1d00 */
[C---:B------:R-:W-:Y:S01]  /*7710*/  @P0 IMAD.WIDE.U32 R84, R3.reuse, 0x20, R84 ;  /* 0x0000002003540825 */ /* 0x040fe200078e0054 */
[----:B------:R-:W2:Y:S03]  /*7720*/  @P3 LDG.E.128 R176, desc[UR6][R82.64] ;  /* 0x0000000652b03981 */ /* 0x000ea6000c1e1d00 */
[C---:B------:R-:W-:Y:S01]  /*7730*/  @P0 IMAD.WIDE.U32 R74, R3.reuse, 0x20, R74 ;  /* 0x00000020034a0825 */ /* 0x040fe200078e004a */
[----:B------:R-:W2:Y:S04]  /*7740*/  @P3 LDG.E.128 R172, desc[UR6][R82.64+0x10] ;  /* 0x0000100652ac3981 */ /* 0x000ea8000c1e1d00 */
[----:B------:R-:W2:Y:S01]  /*7750*/  @P0 LDG.E.128 R164, desc[UR6][R74.64+0x10] ;  /* 0x000010064aa40981 */ /* 0x000ea2000c1e1d00 */
[----:B------:R-:W-:Y:S01]  /*7760*/  ISETP.GE.U32.AND P1, PT, R0, 0xe0, PT ;  /* 0x000000e00000780c */ /* 0x000fe20003f26070 */
[----:B------:R-:W-:Y:S01]  /*7770*/  @P0 IMAD.WIDE.U32 R76, R3, 0x20, R76 ;  /* 0x00000020034c0825 */ /* 0x000fe200078e004c */
[----:B0-----:R-:W-:Y:S01]  /*7780*/  CS2R R68, SRZ ;  /* 0x0000000000447805 */ /* 0x001fe2000001ff00 */
[----:B------:R-:W5:Y:S01]  /*7790*/  @P3 LD.E.128 R32, desc[UR6][R72.64] ;  /* 0x0000000648203980 */ /* 0x000f62000c101d00 */
[----:B------:R-:W-:-:S02]  /*77a0*/  CS2R R90, SRZ ;  /* 0x00000000005a7805 */ /* 0x000fc4000001ff00 */
[----:B------:R-:W-:Y:S02]  /*77b0*/  CS2R R88, SRZ ;  /* 0x0000000000587805 */ /* 0x000fe4000001ff00 */
[----:B------:R-:W-:Y:S01]  /*77c0*/  CS2R R94, SRZ ;  /* 0x00000000005e7805 */ /* 0x000fe2000001ff00 */
[----:B------:R-:W5:Y:S04]  /*77d0*/  @P3 LD.E.128 R28, desc[UR6][R72.64+0x10] ;  /* 0x00001006481c3980 */ /* 0x000f68000c101d00 */
[----:B------:R-:W0:Y:S01]  /*77e0*/  @P1 LDC.64 R80, c[0x0][0x438] ;  /* 0x00010e00ff501b82 */ /* 0x000e220000000a00 */
[----:B------:R0:W2:Y:S04]  /*77f0*/  @P0 LDG.E.128 R168, desc[UR6][R74.64] ;  /* 0x000000064aa80981 */ /* 0x0000a8000c1e1d00 */
[----:B---3--:R-:W3:Y:S04]  /*7800*/  @P0 LDG.E.128 R156, desc[UR6][R84.64+0x10] ;  /* 0x00001006549c0981 */ /* 0x008ee8000c1e1d00 */
[----:B----4-:R-:W4:Y:S01]  /*7810*/  @P0 LDG.E.128 R160, desc[UR6][R84.64] ;  /* 0x0000000654a00981 */ /* 0x010f22000c1e1d00 */
[----:B------:R-:W-:-:S03]  /*7820*/  @P0 IADD3 R3, PT, PT, R3, 0x20, RZ ;  /* 0x0000002003030810 */ /* 0x000fc60007ffe0ff */
[----:B------:R-:W5:Y:S04]  /*7830*/  @P0 LD.E.128 R24, desc[UR6][R76.64] ;  /* 0x000000064c180980 */ /* 0x000f68000c101d00 */
[----:B------:R0:W5:Y:S01]  /*7840*/  @P0 LD.E.128 R20, desc[UR6][R76.64+0x10] ;  /* 0x000010064c140980 */ /* 0x000162000c101d00 */
[----:B-1----:R-:W-:-:S04]  /*7850*/  @P1 IMAD.WIDE.U32 R78, R3, 0x20, R78 ;  /* 0x00000020034e1825 */ /* 0x002fc800078e004e */
[C---:B0-----:R-:W-:Y:S01]  /*7860*/  @P1 IMAD.WIDE.U32 R80, R3.reuse, 0x20, R80 ;  /* 0x0000002003501825 */ /* 0x041fe200078e0050 */
[----:B------:R-:W5:Y:S03]  /*7870*/  @P1 LDG.E.128 R244, desc[UR6][R78.64] ;  /* 0x000000064ef41981 */ /* 0x000f66000c1e1d00 */
[----:B------:R-:W-:Y:S01]  /*7880*/  @P1 IMAD.WIDE.U32 R86, R3, 0x20, R86 ;  /* 0x0000002003561825 */ /* 0x000fe200078e0056 */
[----:B------:R0:W5:Y:S01]  /*7890*/  @P1 LDG.E.128 R240, desc[UR6][R78.64+0x10] ;  /* 0x000010064ef01981 */ /* 0x000162000c1e1d00 */
[----:B------:R-:W-:Y:S02]  /*78a0*/  CS2R R70, SRZ ;  /* 0x0000000000467805 */ /* 0x000fe4000001ff00 */
[----:B------:R-:W-:Y:S02]  /*78b0*/  CS2R R74, SRZ ;  /* 0x00000000004a7805 */ /* 0x000fe4000001ff00 */
[----:B------:R-:W-:Y:S01]  /*78c0*/  CS2R R72, SRZ ;  /* 0x0000000000487805 */ /* 0x000fe2000001ff00 */
        /* <DEDUP_REMOVED lines=26> */
[----:B---3--:R0:W-:Y:S04]  /*7a70*/  @P0 STL.64 [R1], R156 ;  /* 0x0000009c01000387 */ /* 0x0081e80000100a00 */
[----:B------:R0:W-:Y:S04]  /*7a80*/  @P2 STL.64 [R1+0x90], R192 ;  /* 0x000090c001002387 */ /* 0x0001e80000100a00 */
[----:B------:R0:W-:Y:S04]  /*7a90*/  @P2 STL.64 [R1+0x98], R194 ;  /* 0x000098c201002387 */ /* 0x0001e80000100a00 */
[----:B------:R0:W-:Y:S04]  /*7aa0*/  @P0 STL.64 [R1+0x8], R158 ;  /* 0x0000089e01000387 */ /* 0x0001e80000100a00 */
[----:B----4-:R0:W-:Y:S04]  /*7ab0*/  @P0 STL.64 [R1+0x10], R160 ;  /* 0x000010a001000387 */ /* 0x0101e80000100a00 */
        /* <DEDUP_REMOVED lines=61> */
.L_x_30379:
[----:B------:R-:W-:Y:S05]  /*7e90*/  BSYNC.RECONVERGENT B0 ;  /* 0x0000000000007941 */ /* 0x000fea0003800200 */
.L_x_30376:
        /* <DEDUP_REMOVED lines=12> */
.L_x_30446:
        /* <DEDUP_REMOVED lines=38> */
.L_x_30384:
        /* <DEDUP_REMOVED lines=17> */
.L_x_30383:
        /* <DEDUP_REMOVED lines=8> */
[----:B------:R-:W-:Y:S02]  /*8350*/  HADD2.F32 R2, -RZ, R173.H0_H0 ;  /* 0x200000adff027230 */ /* 0x000fe40000004100 */
[----:B------:R-:W-:Y:S01]  /*8360*/  FADD.FTZ R169, R4, R7 ;  /* 0x0000000704a97221 */ /* 0x000fe20000010000 */
[----:B------:R-:W-:-:S05]  /*8370*/  HADD2.F32 R4, -RZ, R157.H0_H0 ;  /* 0x2000009dff047230 */ /* 0x000fca0000004100 */
[----:B------:R-:W-:Y:S01]  /*8380*/  FADD.FTZ R170, R2, R4 ;  /* 0x0000000402aa7221 */ /* 0x000fe20000010000 */
[----:B------:R-:W-:Y:S02]  /*8390*/  HADD2.F32 R2, -RZ, R173.H1_H1 ;  /* 0x300000adff027230 */ /* 0x000fe40000004100 */
[----:B------:R-:W-:-:S05]  /*83a0*/  HADD2.F32 R4, -RZ, R157.H1_H1 ;  /* 0x3000009dff047230 */ /* 0x000fca0000004100 */
[----:B------:R-:W-:Y:S01]  /*83b0*/  FADD.FTZ R171, R2, R4 ;  /* 0x0000000402ab7221 */ /* 0x000fe20000010000 */
[----:B------:R-:W-:Y:S02]  /*83c0*/  HADD2.F32 R2, -RZ, R174.H0_H0 ;  /* 0x200000aeff027230 */ /* 0x000fe40000004100 */
        /* <DEDUP_REMOVED lines=11> */
[----:B------:R-:W-:Y:S06]  /*8480*/  BRA `(.L_x_30385) ;  /* 0x0000000000807947 */ /* 0x000fec0003800000 */
.L_x_30386:
[--C-:B-----5:R-:W-:Y:S02]  /*8490*/  HADD2.F32 R2, -RZ, R172.reuse.H0_H0 ;  /* 0x200000acff027230 */ /* 0x120fe40000004100 */
[----:B------:R-:W-:Y:S02]  /*84a0*/  HADD2.F32 R4, -RZ, R172.H1_H1 ;  /* 0x300000acff047230 */ /* 0x000fe40000004100 */
[--C-:B------:R-:W-:Y:S02]  /*84b0*/  HADD2.F32 R168, -RZ, R156.reuse.H0_H0 ;  /* 0x2000009cffa87230 */ /* 0x100fe40000004100 */
[----:B------:R-:W-:Y:S02]  /*84c0*/  HADD2.F32 R7, -RZ, R156.H1_H1 ;  /* 0x3000009cff077230 */ /* 0x000fe40000004100 */
        /* <DEDUP_REMOVED lines=8> */
[----:B------:R-:W-:Y:S01]  /*8550*/  FADD.FTZ R170, R2, R4 ;  /* 0x0000000402aa7221 */ /* 0x000fe20000010000 */
[----:B------:R-:W-:Y:S02]  /*8560*/  HADD2.F32 R2, -RZ, R173.H1_H1 ;  /* 0x300000adff027230 */ /* 0x000fe40000004100 */
[----:B------:R-:W-:-:S02]  /*8570*/  HADD2.F32 R4, -RZ, R157.H1_H1 ;  /* 0x3000009dff047230 */ /* 0x000fc40000004100 */
[----:B------:R-:W-:-:S03]  /*8580*/  FADD.FTZ R170, R162, R170 ;  /* 0x000000aaa2aa7221 */ /* 0x000fc60000010000 */
[----:B------:R-:W-:Y:S01]  /*8590*/  FADD.FTZ R171, R2, R4 ;  /* 0x0000000402ab7221 */ /* 0x000fe20000010000 */
[----:B------:R-:W-:Y:S02]  /*85a0*/  HADD2.F32 R2, -RZ, R174.H0_H0 ;  /* 0x200000aeff027230 */ /* 0x000fe40000004100 */
[----:B------:R-:W-:Y:S02]  /*85b0*/  HADD2.F32 R4, -RZ, R158.H1_H1 ;  /* 0x3000009eff047230 */ /* 0x000fe40000004100 */
[----:B------:R-:W-:Y:S01]  /*85c0*/  FADD.FTZ R171, R163, R171 ;  /* 0x000000aba3ab7221 */ /* 0x000fe20000010000 */
[----:B------:R-:W-:Y:S01]  /*85d0*/  FADD.FTZ R7, R2, R7 ;  /* 0x0000000702077221 */ /* 0x000fe20000010000 */
[----:B------:R-:W-:-:S05]  /*85e0*/  HADD2.F32 R2, -RZ, R174.H1_H1 ;  /* 0x300000aeff027230 */ /* 0x000fca0000004100 */
[----:B------:R-:W-:Y:S01]  /*85f0*/  FADD.FTZ R173, R2, R4 ;  /* 0x0000000402ad7221 */ /* 0x000fe20000010000 */
[----:B------:R-:W-:Y:S02]  /*8600*/  HADD2.F32 R2, -RZ, R175.H0_H0 ;  /* 0x200000afff027230 */ /* 0x000fe40000004100 */
[----:B------:R-:W-:Y:S02]  /*8610*/  HADD2.F32 R4, -RZ, R159.H0_H0 ;  /* 0x2000009fff047230 */ /* 0x000fe40000004100 */
[----:B------:R-:W-:-:S03]  /*8620*/  FADD.FTZ R173, R165, R173 ;  /* 0x000000ada5ad7221 */ /* 0x000fc60000010000 */
[----:B------:R-:W-:Y:S01]  /*8630*/  FADD.FTZ R2, R2, R4 ;  /* 0x0000000402027221 */ /* 0x000fe20000010000 */
[----:B------:R-:W-:-:S03]  /*8640*/  HADD2.F32 R4, -RZ, R175.H1_H1 ;  /* 0x300000afff047230 */ /* 0x000fc60000004100 */
[----:B------:R-:W-:Y:S02]  /*8650*/  FADD.FTZ R174, R166, R2 ;  /* 0x00000002a6ae7221 */ /* 0x000fe40000010000 */
[----:B------:R-:W-:Y:S01]  /*8660*/  FADD.FTZ R4, R4, R172 ;  /* 0x000000ac04047221 */ /* 0x000fe20000010000 */
[----:B------:R-:W-:-:S03]  /*8670*/  FADD.FTZ R172, R164, R7 ;  /* 0x00000007a4ac7221 */ /* 0x000fc60000010000 */
[----:B------:R-:W-:-:S07]  /*8680*/  FADD.FTZ R175, R167, R4 ;  /* 0x00000004a7af7221 */ /* 0x000fce0000010000 */
.L_x_30385:
[----:B------:R-:W0:Y:S01]  /*8690*/  LDC.64 R232, c[0x0][0x3a8] ;  /* 0x0000ea00ffe87b82 */ /* 0x000e220000000a00 */
[C---:B------:R-:W-:Y:S01]  /*86a0*/  IADD3 R2, PT, PT, R5.reuse, 0x20, RZ ;  /* 0x0000002005027810 */ /* 0x040fe20007ffe0ff */
[----:B0-----:R-:W-:-:S05]  /*86b0*/  IMAD.WIDE.U32 R232, R5, 0x20, R232 ;  /* 0x0000002005e87825 */ /* 0x001fca00078e00e8 */
[----:B------:R0:W-:Y:S04]  /*86c0*/  STG.E.128 desc[UR6][R232.64], R168 ;  /* 0x000000a8e8007986 */ /* 0x0001e8000c101d06 */
[----:B------:R0:W-:Y:S02]  /*86d0*/  STG.E.128 desc[UR6][R232.64+0x10], R172 ;  /* 0x000010ace8007986 */ /* 0x0001e4000c101d06 */
.L_x_30382:
[----:B--234-:R-:W-:Y:S05]  /*86e0*/  BSYNC.RECONVERGENT B0 ;  /* 0x0000000000007941 */ /* 0x01cfea0003800200 */
.L_x_30381:
        /* <DEDUP_REMOVED lines=21> */
[--C-:B-----5:R-:W-:Y:S02]  /*8840*/  HADD2.F32 R7, -RZ, R180.reuse.H0_H0 ;  /* 0x200000b4ff077230 */ /* 0x120fe40000004100 */
[----:B------:R-:W-:Y:S02]  /*8850*/  HADD2.F32 R4, -RZ, R180.H1_H1 ;  /* 0x300000b4ff047230 */ /* 0x000fe40000004100 */
[--C-:B-1----:R-:W-:Y:S02]  /*8860*/  HADD2.F32 R176, -RZ, R156.reuse.H0_H0 ;  /* 0x2000009cffb07230 */ /* 0x102fe40000004100 */
[----:B------:R-:W-:-:S03]  /*8870*/  HADD2.F32 R177, -RZ, R156.H1_H1 ;  /* 0x3000009cffb17230 */ /* 0x000fc60000004100 */
[----:B------:R-:W-:Y:S01]  /*8880*/  FADD.FTZ R176, R176, R7 ;  /* 0x00000007b0b07221 */ /* 0x000fe20000010000 */
[----:B------:R-:W-:Y:S02]  /*8890*/  HADD2.F32 R7, -RZ, R157.H0_H0 ;  /* 0x2000009dff077230 */ /* 0x000fe40000004100 */
[----:B------:R-:W-:Y:S01]  /*88a0*/  FADD.FTZ R177, R177, R4 ;  /* 0x00000004b1b17221 */ /* 0x000fe20000010000 */
[--C-:B------:R-:W-:Y:S02]  /*88b0*/  HADD2.F32 R4, -RZ, R181.reuse.H0_H0 ;  /* 0x200000b5ff047230 */ /* 0x100fe40000004100 */
[----:B------:R-:W-:Y:S01]  /*88c0*/  FADD.FTZ R176, R160, R176 ;  /* 0x000000b0a0b07221 */ /* 0x000fe20000010000 */
[----:B------:R-:W-:Y:S02]  /*88d0*/  FADD.FTZ R177, R161, R177 ;  /* 0x000000b1a1b17221 */ /* 0x000fe40000010000 */
[----:B------:R-:W-:Y:S01]  /*88e0*/  FADD.FTZ R178, R7, R4 ;  /* 0x0000000407b27221 */ /* 0x000fe20000010000 */
[----:B------:R-:W-:-:S02]  /*88f0*/  HADD2.F32 R4, -RZ, R181.H1_H1 ;  /* 0x300000b5ff047230 */ /* 0x000fc40000004100 */
[----:B------:R-:W-:Y:S02]  /*8900*/  HADD2.F32 R7, -RZ, R157.H1_H1 ;  /* 0x3000009dff077230 */ /* 0x000fe40000004100 */
[----:B------:R-:W-:-:S03]  /*8910*/  FADD.FTZ R178, R162, R178 ;  /* 0x000000b2a2b27221 */ /* 0x000fc60000010000 */
[----:B------:R-:W-:Y:S01]  /*8920*/  FADD.FTZ R179, R7, R4 ;  /* 0x0000000407b37221 */ /* 0x000fe20000010000 */
[----:B------:R-:W-:Y:S02]  /*8930*/  HADD2.F32 R4, -RZ, R182.H0_H0 ;  /* 0x200000b6ff047230 */ /* 0x000fe40000004100 */
[----:B------:R-:W-:Y:S02]  /*8940*/  HADD2.F32 R7, -RZ, R158.H0_H0 ;  /* 0x2000009eff077230 */ /* 0x000fe40000004100 */
[----:B------:R-:W-:-:S03]  /*8950*/  FADD.FTZ R179, R163, R179 ;  /* 0x000000b3a3b37221 */ /* 0x000fc60000010000 */
[----:B------:R-:W-:Y:S01]  /*8960*/  FADD.FTZ R180, R7, R4 ;  /* 0x0000000407b47221 */ /* 0x000fe20000010000 */
[----:B------:R-:W-:Y:S02]  /*8970*/  HADD2.F32 R4, -RZ, R182.H1_H1 ;  /* 0x300000b6ff047230 */ /* 0x000fe40000004100 */
[----:B------:R-:W-:Y:S02]  /*8980*/  HADD2.F32 R7, -RZ, R158.H1_H1 ;  /* 0x3000009eff077230 */ /* 0x000fe40000004100 */
[----:B------:R-:W-:Y:S01]  /*8990*/  FADD.FTZ R180, R164, R180 ;  /* 0x000000b4a4b47221 */ /* 0x000fe20000010000 */
[----:B------:R-:W-:Y:S02]  /*89a0*/  HADD2.F32 R182, -RZ, R159.H1_H1 ;  /* 0x3000009fffb67230 */ /* 0x000fe40000004100 */
[----:B------:R-:W-:Y:S01]  /*89b0*/  FADD.FTZ R181, R7, R4 ;  /* 0x0000000407b57221 */ /* 0x000fe20000010000 */
[----:B------:R-:W-:Y:S02]  /*89c0*/  HADD2.F32 R4, -RZ, R183.H0_H0 ;  /* 0x200000b7ff047230 */ /* 0x000fe40000004100 */
[----:B------:R-:W-:-:S02]  /*89d0*/  HADD2.F32 R7, -RZ, R159.H0_H0 ;  /* 0x2000009fff077230 */ /* 0x000fc40000004100 */
[----:B------:R-:W-:-:S03]  /*89e0*/  FADD.FTZ R181, R165, R181 ;  /* 0x000000b5a5b57221 */ /* 0x000fc60000010000 */
[----:B------:R-:W-:Y:S01]  /*89f0*/  FADD.FTZ R4, R7, R4 ;  /* 0x0000000407047221 */ /* 0x000fe20000010000 */
[----:B------:R-:W-:-:S05]  /*8a00*/  HADD2.F32 R7, -RZ, R183.H1_H1 ;  /* 0x300000b7ff077230 */ /* 0x000fca0000004100 */
[----:B------:R-:W-:Y:S01]  /*8a10*/  FADD.FTZ R7, R182, R7 ;  /* 0x00000007b6077221 */ /* 0x000fe20000010000 */
[----:B------:R-:W-:-:S03]  /*8a20*/  FADD.FTZ R182, R166, R4 ;  /* 0x00000004a6b67221 */ /* 0x000fc60000010000 */
[----:B------:R-:W-:Y:S01]  /*8a30*/  FADD.FTZ R183, R167, R7 ;  /* 0x00000007a7b77221 */ /* 0x000fe20000010000 */
[----:B------:R-:W-:Y:S06]  /*8a40*/  BRA `(.L_x_30391) ;  /* 0x0000000000cc7947 */ /* 0x000fec0003800000 */
.L_x_30390:
[--C-:B-----5:R-:W-:Y:S02]  /*8a50*/  HADD2.F32 R7, -RZ, R180.reuse.H0_H0 ;  /* 0x200000b4ff077230 */ /* 0x120fe40000004100 */
[----:B------:R-:W-:Y:S02]  /*8a60*/  HADD2.F32 R4, -RZ, R180.H1_H1 ;  /* 0x300000b4ff047230 */ /* 0x000fe40000004100 */
[--C-:B-1----:R-:W-:Y:S02]  /*8a70*/  HADD2.F32 R176, -RZ, R156.reuse.H0_H0 ;  /* 0x2000009cffb07230 */ /* 0x102fe40000004100 */
        /* <DEDUP_REMOVED lines=22> */
.L_x_30389:
        /* <DEDUP_REMOVED lines=18> */
.L_x_30392:
        /* <DEDUP_REMOVED lines=8> */
.L_x_30391:
[----:B0-----:R-:W0:Y:S02]  /*8d80*/  LDC.64 R232, c[0x0][0x3a8] ;  /* 0x0000ea00ffe87b82 */ /* 0x001e240000000a00 */
[C---:B0-----:R-:W-:Y:S01]  /*8d90*/  IMAD.WIDE.U32 R232, R2.reuse, 0x20, R232 ;  /* 0x0000002002e87825 */ /* 0x041fe200078e00e8 */
[----:B------:R-:W-:-:S04]  /*8da0*/  IADD3 R2, PT, PT, R2, 0x20, RZ ;  /* 0x0000002002027810 */ /* 0x000fc80007ffe0ff */
[----:B------:R1:W-:Y:S04]  /*8db0*/  STG.E.128 desc[UR6][R232.64], R176 ;  /* 0x000000b0e8007986 */ /* 0x0003e8000c101d06 */
[----:B------:R1:W-:Y:S02]  /*8dc0*/  STG.E.128 desc[UR6][R232.64+0x10], R180 ;  /* 0x000010b4e8007986 */ /* 0x0003e4000c101d06 */
.L_x_30388:
[----:B------:R-:W-:Y:S05]  /*8dd0*/  BSYNC.RECONVERGENT B0 ;  /* 0x0000000000007941 */ /* 0x000fea0003800200 */
.L_x_30387:
        /* <DEDUP_REMOVED lines=21> */
[--C-:B-----5:R-:W-:Y:S02]  /*8f30*/  HADD2.F32 R7, -RZ, R188.reuse.H0_H0 ;  /* 0x200000bcff077230 */ /* 0x120fe40000004100 */
[----:B------:R-:W-:Y:S02]  /*8f40*/  HADD2.F32 R4, -RZ, R188.H1_H1 ;  /* 0x300000bcff047230 */ /* 0x000fe40000004100 */
[--C-:B--2---:R-:W-:Y:S02]  /*8f50*/  HADD2.F32 R184, -RZ, R156.reuse.H0_H0 ;  /* 0x2000009cffb87230 */ /* 0x104fe40000004100 */
        /* <DEDUP_REMOVED lines=30> */
.L_x_30396:
[--C-:B-----5:R-:W-:Y:S02]  /*9140*/  HADD2.F32 R7, -RZ, R188.reuse.H0_H0 ;  /* 0x200000bcff077230 */ /* 0x120fe40000004100 */
[----:B------:R-:W-:Y:S02]  /*9150*/  HADD2.F32 R4, -RZ, R188.H1_H1 ;  /* 0x300000bcff047230 */ /* 0x000fe40000004100 */
[--C-:B--2---:R-:W-:Y:S02]  /*9160*/  HADD2.F32 R184, -RZ, R156.reuse.H0_H0 ;  /* 0x2000009cffb87230 */ /* 0x104fe40000004100 */
        /* <DEDUP_REMOVED lines=22> */
.L_x_30395:
        /* <DEDUP_REMOVED lines=18> */
.L_x_30398:
        /* <DEDUP_REMOVED lines=8> */
.L_x_30397:
[----:B01----:R-:W0:Y:S02]  /*9470*/  LDC.64 R232, c[0x0][0x3a8] ;  /* 0x0000ea00ffe87b82 */ /* 0x003e240000000a00 */
[C---:B0-----:R-:W-:Y:S01]  /*9480*/  IMAD.WIDE.U32 R232, R2.reuse, 0x20, R232 ;  /* 0x0000002002e87825 */ /* 0x041fe200078e00e8 */
[----:B------:R-:W-:-:S04]  /*9490*/  IADD3 R2, PT, PT, R2, 0x20, RZ ;  /* 0x0000002002027810 */ /* 0x000fc80007ffe0ff */
[----:B------:R2:W-:Y:S04]  /*94a0*/  STG.E.128 desc[UR6][R232.64], R184 ;  /* 0x000000b8e8007986 */ /* 0x0005e8000c101d06 */
[----:B------:R2:W-:Y:S02]  /*94b0*/  STG.E.128 desc[UR6][R232.64+0x10], R188 ;  /* 0x000010bce8007986 */ /* 0x0005e4000c101d06 */
.L_x_30394:
[----:B------:R-:W-:Y:S05]  /*94c0*/  BSYNC.RECONVERGENT B0 ;  /* 0x0000000000007941 */ /* 0x000fea0003800200 */
.L_x_30393:
        /* <DEDUP_REMOVED lines=21> */
[--C-:B-----5:R-:W-:Y:S02]  /*9620*/  HADD2.F32 R7, -RZ, R196.reuse.H0_H0 ;  /* 0x200000c4ff077230 */ /* 0x120fe40000004100 */
[----:B------:R-:W-:Y:S02]  /*9630*/  HADD2.F32 R4, -RZ, R196.H1_H1 ;  /* 0x300000c4ff047230 */ /* 0x000fe40000004100 */
[--C-:B---3--:R-:W-:Y:S02]  /*9640*/  HADD2.F32 R192, -RZ, R156.reuse.H0_H0 ;  /* 0x2000009cffc07230 */ /* 0x108fe40000004100 */
        /* <DEDUP_REMOVED lines=30> */
.L_x_30402:
[--C-:B-----5:R-:W-:Y:S02]  /*9830*/  HADD2.F32 R7, -RZ, R196.reuse.H0_H0 ;  /* 0x200000c4ff077230 */ /* 0x120fe40000004100 */
[----:B------:R-:W-:Y:S02]  /*9840*/  HADD2.F32 R4, -RZ, R196.H1_H1 ;  /* 0x300000c4ff047230 */ /* 0x000fe40000004100 */
[--C-:B---3--:R-:W-:Y:S02]  /*9850*/  HADD2.F32 R192, -RZ, R156.reuse.H0_H0 ;  /* 0x2000009cffc07230 */ /* 0x108fe40000004100 */
        /* <DEDUP_REMOVED lines=22> */
.L_x_30401:
        /* <DEDUP_REMOVED lines=18> */
.L_x_30404:
        /* <DEDUP_REMOVED lines=8> */
.L_x_30403:
[----:B012---:R-:W0:Y:S02]  /*9b60*/  LDC.64 R232, c[0x0][0x3a8] ;  /* 0x0000ea00ffe87b82 */ /* 0x007e240000000a00 */
[C---:B0-----:R-:W-:Y:S01]  /*9b70*/  IMAD.WIDE.U32 R232, R2.reuse, 0x20, R232 ;  /* 0x0000002002e87825 */ /* 0x041fe200078e00e8 */
[----:B------:R-:W-:-:S04]  /*9b80*/  IADD3 R2, PT, PT, R2, 0x20, RZ ;  /* 0x0000002002027810 */ /* 0x000fc80007ffe0ff */
[----:B------:R3:W-:Y:S04]  /*9b90*/  STG.E.128 desc[UR6][R232.64], R192 ;  /* 0x000000c0e8007986 */ /* 0x0007e8000c101d06 */
[----:B------:R3:W-:Y:S02]  /*9ba0*/  STG.E.128 desc[UR6][R232.64+0x10], R196 ;  /* 0x000010c4e8007986 */ /* 0x0007e4000c101d06 */
.L_x_30400:
[----:B------:R-:W-:Y:S05]  /*9bb0*/  BSYNC.RECONVERGENT B0 ;  /* 0x0000000000007941 */ /* 0x000fea0003800200 */
.L_x_30399:
        /* <DEDUP_REMOVED lines=21> */
[--C-:B-----5:R-:W-:Y:S02]  /*9d10*/  HADD2.F32 R7, -RZ, R204.reuse.H0_H0 ;  /* 0x200000ccff077230 */ /* 0x120fe40000004100 */
[----:B------:R-:W-:Y:S02]  /*9d20*/  HADD2.F32 R4, -RZ, R204.H1_H1 ;  /* 0x300000ccff047230 */ /* 0x000fe40000004100 */
[--C-:B0-----:R-:W-:Y:S02]  /*9d30*/  HADD2.F32 R200, -RZ, R156.reuse.H0_H0 ;  /* 0x2000009cffc87230 */ /* 0x101fe40000004100 */
        /* <DEDUP_REMOVED lines=30> */
.L_x_30408:
[--C-:B-----5:R-:W-:Y:S02]  /*9f20*/  HADD2.F32 R7, -RZ, R204.reuse.H0_H0 ;  /* 0x200000ccff077230 */ /* 0x120fe40000004100 */
[----:B------:R-:W-:Y:S02]  /*9f30*/  HADD2.F32 R4, -RZ, R204.H1_H1 ;  /* 0x300000ccff047230 */ /* 0x000fe40000004100 */
[--C-:B0-----:R-:W-:Y:S02]  /*9f40*/  HADD2.F32 R200, -RZ, R156.reuse.H0_H0 ;  /* 0x2000009cffc87230 */ /* 0x101fe40000004100 */
        /* <DEDUP_REMOVED lines=22> */
.L_x_30407:
        /* <DEDUP_REMOVED lines=18> */
.L_x_30410:
        /* <DEDUP_REMOVED lines=8> */
.L_x_30409:
[----:B-123--:R-:W0:Y:S02]  /*a250*/  LDC.64 R232, c[0x0][0x3a8] ;  /* 0x0000ea00ffe87b82 */ /* 0x00ee240000000a00 */
[C---:B0-----:R-:W-:Y:S01]  /*a260*/  IMAD.WIDE.U32 R232, R2.reuse, 0x20, R232 ;  /* 0x0000002002e87825 */ /* 0x041fe200078e00e8 */
[----:B------:R-:W-:-:S04]  /*a270*/  IADD3 R2, PT, PT, R2, 0x20, RZ ;  /* 0x0000002002027810 */ /* 0x000fc80007ffe0ff */
[----:B------:R4:W-:Y:S04]  /*a280*/  STG.E.128 desc[UR6][R232.64], R200 ;  /* 0x000000c8e8007986 */ /* 0x0009e8000c101d06 */
[----:B------:R4:W-:Y:S02]  /*a290*/  STG.E.128 desc[UR6][R232.64+0x10], R204 ;  /* 0x000010cce8007986 */ /* 0x0009e4000c101d06 */
.L_x_30406:
[----:B------:R-:W-:Y:S05]  /*a2a0*/  BSYNC.RECONVERGENT B0 ;  /* 0x0000000000007941 */ /* 0x000fea0003800200 */
.L_x_30405:
        /* <DEDUP_REMOVED lines=54> */
.L_x_30414:
        /* <DEDUP_REMOVED lines=25> */
.L_x_30413:
        /* <DEDUP_REMOVED lines=18> */
.L_x_30416:
        /* <DEDUP_REMOVED lines=8> */
.L_x_30415:
[----:B--234-:R-:W0:Y:S02]  /*a940*/  LDC.64 R232, c[0x0][0x3a8] ;  /* 0x0000ea00ffe87b82 */ /* 0x01ce240000000a00 */
[C---:B0-----:R-:W-:Y:S01]  /*a950*/  IMAD.WIDE.U32 R232, R2.reuse, 0x20, R232 ;  /* 0x0000002002e87825 */ /* 0x041fe200078e00e8 */
[----:B------:R-:W-:-:S04]  /*a960*/  IADD3 R2, PT, PT, R2, 0x20, RZ ;  /* 0x0000002002027810 */ /* 0x000fc80007ffe0ff */
[----:B------:R0:W-:Y:S04]  /*a970*/  STG.E.128 desc[UR6][R232.64], R208 ;  /* 0x000000d0e8007986 */ /* 0x0001e8000c101d06 */
[----:B------:R0:W-:Y:S02]  /*a980*/  STG.E.128 desc[UR6][R232.64+0x10], R212 ;  /* 0x000010d4e8007986 */ /* 0x0001e4000c101d06 */
.L_x_30412:
[----:B------:R-:W-:Y:S05]  /*a990*/  BSYNC.RECONVERGENT B0 ;  /* 0x0000000000007941 */ /* 0x000fea0003800200 */
.L_x_30411:
        /* <DEDUP_REMOVED lines=54> */
.L_x_30420:
        /* <DEDUP_REMOVED lines=25> */
.L_x_30419:
        /* <DEDUP_REMOVED lines=18> */
.L_x_30422:
        /* <DEDUP_REMOVED lines=8> */
.L_x_30421:
[----:B--234-:R-:W0:Y:S02]  /*b030*/  LDC.64 R232, c[0x0][0x3a8] ;  /* 0x0000ea00ffe87b82 */ /* 0x01ce240000000a00 */
[C---:B0-----:R-:W-:Y:S01]  /*b040*/  IMAD.WIDE.U32 R232, R2.reuse, 0x20, R232 ;  /* 0x0000002002e87825 */ /* 0x041fe200078e00e8 */
[----:B------:R-:W-:-:S04]  /*b050*/  IADD3 R2, PT, PT, R2, 0x20, RZ ;  /* 0x0000002002027810 */ /* 0x000fc80007ffe0ff */
[----:B------:R0:W-:Y:S04]  /*b060*/  STG.E.128 desc[UR6][R232.64], R216 ;  /* 0x000000d8e8007986 */ /* 0x0001e8000c101d06 */
[----:B------:R0:W-:Y:S02]  /*b070*/  STG.E.128 desc[UR6][R232.64+0x10], R220 ;  /* 0x000010dce8007986 */ /* 0x0001e4000c101d06 */
.L_x_30418:
[----:B------:R-:W-:Y:S05]  /*b080*/  BSYNC.RECONVERGENT B0 ;  /* 0x0000000000007941 */ /* 0x000fea0003800200 */
.L_x_30417:
        /* <DEDUP_REMOVED lines=54> */
.L_x_30426:
        /* <DEDUP_REMOVED lines=25> */
.L_x_30425:
        /* <DEDUP_REMOVED lines=18> */
.L_x_30428:
        /* <DEDUP_REMOVED lines=8> */
.L_x_30427:
[----:B--234-:R-:W0:Y:S02]  /*b720*/  LDC.64 R232, c[0x0][0x3a8] ;  /* 0x0000ea00ffe87b82 */ /* 0x01ce240000000a00 */
[----:B0-----:R-:W-:-:S05]  /*b730*/  IMAD.WIDE.U32 R232, R2, 0x20, R232 ;  /* 0x0000002002e87825 */ /* 0x001fca00078e00e8 */
[----:B------:R0:W-:Y:S04]  /*b740*/  STG.E.128 desc[UR6][R232.64], R224 ;  /* 0x000000e0e8007986 */ /* 0x0001e8000c101d06 */
[----:B------:R0:W-:Y:S02]  /*b750*/  STG.E.128 desc[UR6][R232.64+0x10], R228 ;  /* 0x000010e4e8007986 */ /* 0x0001e4000c101d06 */
.L_x_30424:
[----:B------:R-:W-:Y:S05]  /*b760*/  BSYNC.RECONVERGENT B0 ;  /* 0x0000000000007941 */ /* 0x000fea0003800200 */
.L_x_30423:
        /* <DEDUP_REMOVED lines=235> */
.L_x_30458:
        /* <DEDUP_REMOVED lines=37> */
[----:B------:R-:W-:Y:S01]  /*c870*/  F2FP.F16.F32.PACK_AB R232, R234, R232 ;  /* 0x000000e8eae8723e */ /* 0x000fe200000000ff */
[--C-:B------:R-:W-:Y:S01]  /*c880*/  FADD.FTZ R234, R173, -R2.reuse ;  /* 0x80000002adea7221 */ /* 0x100fe20000010000 */
[----:B------:R-:W-:-:S03]  /*c890*/  FADD.FTZ R235, R174, -R2 ;  /* 0x80000002aeeb7221 */ /* 0x000fc60000010000 */
[----:B------:R-:W-:-:S04]  /*c8a0*/  FMUL.FTZ R250, R4, R234 ;  /* 0x000000ea04fa7220 */ /* 0x000fc80000410000 */
[----:B------:R-:W-:Y:S01]  /*c8b0*/  FFMA.FTZ R248, R250, R251, R61 ;  /* 0x000000fbfaf87223 */ /* 0x000fe2000001003d */
[----:B------:R-:W-:Y:S02]  /*c8c0*/  FMUL.FTZ R251, R4, R235 ;  /* 0x000000eb04fb7220 */ /* 0x000fe40000410000 */
[----:B------:R-:W3:Y:S01]  /*c8d0*/  LDL R235, [R1+0x168] ;  /* 0x0001680001eb7983 */ /* 0x000ee20000100800 */
[----:B------:R-:W-:Y:S01]  /*c8e0*/  F2FP.F16.F32.PACK_AB R233, R233, R7 ;  /* 0x00000007e9e9723e */ /* 0x000fe200000000ff */
[--C-:B------:R-:W-:Y:S01]  /*c8f0*/  FADD.FTZ R7, R172, -R2.reuse ;  /* 0x80000002ac077221 */ /* 0x100fe20000010000 */
[----:B------:R-:W-:-:S03]  /*c900*/  FADD.FTZ R234, R175, -R2 ;  /* 0x80000002afea7221 */ /* 0x000fc60000010000 */
[C---:B------:R-:W-:Y:S01]  /*c910*/  FMUL.FTZ R7, R4.reuse, R7 ;  /* 0x0000000704077220 */ /* 0x040fe20000410000 */
[----:B------:R-:W-:-:S03]  /*c920*/  FMUL.FTZ R252, R4, R234 ;  /* 0x000000ea04fc7220 */ /* 0x000fc60000410000 */
[----:B------:R-:W-:-:S05]  /*c930*/  FFMA.FTZ R249, R7, R249, R60 ;  /* 0x000000f907f97223 */ /* 0x000fca000001003c */
[----:B------:R-:W-:Y:S01]  /*c940*/  F2FP.F16.F32.PACK_AB R234, R248, R249 ;  /* 0x000000f9f8ea723e */ /* 0x000fe200000000ff */
[----:B---3--:R-:W-:Y:S01]  /*c950*/  FFMA.FTZ R248, R251, R235, R62 ;  /* 0x000000ebfbf87223 */ /* 0x008fe2000001003e */
[----:B--2---:R-:W-:Y:S02]  /*c960*/  FFMA.FTZ R235, R252, R0, R63 ;  /* 0x00000000fceb7223 */ /* 0x004fe4000001003f */
[----:B------:R-:W2:Y:S03]  /*c970*/  LDL R0, [R1+0x140] ;  /* 0x0001400001007983 */ /* 0x000ea60000100800 */
[----:B------:R-:W-:Y:S02]  /*c980*/  F2FP.F16.F32.PACK_AB R235, R235, R248 ;  /* 0x000000f8ebeb723e */ /* 0x000fe400000000ff */
        /* <DEDUP_REMOVED lines=11> */
[----:B------:R-:W-:Y:S02]  /*ca40*/  F2FP.F16.F32.PACK_AB R235, R232, R235 ;  /* 0x000000ebe8eb723e */ /* 0x000fe400000000ff */
        /* <DEDUP_REMOVED lines=8> */
[----:B------:R-:W-:Y:S01]  /*cad0*/  F2FP.F16.F32.PACK_AB R234, R234, R7 ;  /* 0x00000007eaea723e */ /* 0x000fe200000000ff */
        /* <DEDUP_REMOVED lines=9> */
[----:B------:R-:W-:-:S04]  /*cb70*/  F2FP.F16.F32.PACK_AB R232, R249, R232 ;  /* 0x000000e8f9e8723e */ /* 0x000fc800000000ff */
[----:B------:R-:W-:Y:S01]  /*cb80*/  F2FP.F16.F32.PACK_AB R233, R248, R233 ;  /* 0x000000e9f8e9723e */ /* 0x000fe200000000ff */
[----:B0-----:R-:W-:-:S05]  /*cb90*/  IMAD.WIDE.U32 R248, R5, 0x10, R250 ;  /* 0x0000001005f87825 */ /* 0x001fca00078e00fa */
[----:B------:R1:W-:Y:S01]  /*cba0*/  STG.E.128 desc[UR6][R248.64], R232 ;  /* 0x000000e8f8007986 */ /* 0x0003e2000c101d06 */
[----:B------:R-:W-:-:S07]  /*cbb0*/  IADD3 R5, PT, PT, R5, 0x20, RZ ;  /* 0x0000002005057810 */ /* 0x000fce0007ffe0ff */
.L_x_30431:
[----:B------:R-:W-:Y:S05]  /*cbc0*/  BSYNC.RECONVERGENT B0 ;  /* 0x0000000000007941 */ /* 0x000fea0003800200 */
.L_x_30430:
        /* <DEDUP_REMOVED lines=26> */
[----:B------:R-:W-:Y:S01]  /*cd70*/  F2FP.F16.F32.PACK_AB R232, R234, R232 ;  /* 0x000000e8eae8723e */ /* 0x000fe200000000ff */
[--C-:B------:R-:W-:Y:S01]  /*cd80*/  FADD.FTZ R234, R181, -R2.reuse ;  /* 0x80000002b5ea7221 */ /* 0x100fe20000010000 */
[----:B------:R-:W-:Y:S01]  /*cd90*/  F2FP.F16.F32.PACK_AB R233, R233, R7 ;  /* 0x00000007e9e9723e */ /* 0x000fe200000000ff */
[----:B------:R-:W-:-:S02]  /*cda0*/  FADD.FTZ R7, R180, -R2 ;  /* 0x80000002b4077221 */ /* 0x000fc40000010000 */
[C---:B------:R-:W-:Y:S02]  /*cdb0*/  FMUL.FTZ R250, R4.reuse, R234 ;  /* 0x000000ea04fa7220 */ /* 0x040fe40000410000 */
[----:B------:R-:W-:Y:S01]  /*cdc0*/  FMUL.FTZ R7, R4, R7 ;  /* 0x0000000704077220 */ /* 0x000fe20000410000 */
[----:B------:R-:W-:Y:S01]  /*cdd0*/  FADD.FTZ R234, R183, -R2 ;  /* 0x80000002b7ea7221 */ /* 0x000fe20000010000 */
[----:B------:R-:W-:Y:S02]  /*cde0*/  FFMA.FTZ R248, R250, R248, R53 ;  /* 0x000000f8faf87223 */ /* 0x000fe40000010035 */
[----:B------:R-:W-:Y:S01]  /*cdf0*/  FFMA.FTZ R249, R7, R249, R52 ;  /* 0x000000f907f97223 */ /* 0x000fe20000010034 */
[----:B------:R-:W-:-:S04]  /*ce00*/  FMUL.FTZ R252, R4, R234 ;  /* 0x000000ea04fc7220 */ /* 0x000fc80000410000 */
[----:B------:R-:W-:Y:S01]  /*ce10*/  F2FP.F16.F32.PACK_AB R234, R248, R249 ;  /* 0x000000f9f8ea723e */ /* 0x000fe200000000ff */
[----:B--2---:R-:W-:Y:S01]  /*ce20*/  FFMA.FTZ R248, R251, R235, R54 ;  /* 0x000000ebfbf87223 */ /* 0x004fe20000010036 */
[----:B---3--:R-:W-:Y:S02]  /*ce30*/  FFMA.FTZ R235, R252, R0, R55 ;  /* 0x00000000fceb7223 */ /* 0x008fe40000010037 */
        /* <DEDUP_REMOVED lines=37> */
.L_x_30433:
[----:B------:R-:W-:Y:S05]  /*d090*/  BSYNC.RECONVERGENT B0 ;  /* 0x0000000000007941 */ /* 0x000fea0003800200 */
.L_x_30432:
        /* <DEDUP_REMOVED lines=71> */
[----:B------:R-:W-:-:S04]  /*d510*/  F2FP.F16.F32.PACK_AB R232, R249, R232 ;  /* 0x000000e8f9e8723e */ /* 0x000fc800000000ff */
[----:B------:R-:W-:Y:S01]  /*d520*/  F2FP.F16.F32.PACK_AB R233, R248, R233 ;  /* 0x000000e9f8e9723e */ /* 0x000fe200000000ff */
[----:B-1----:R-:W-:-:S05]  /*d530*/  IMAD.WIDE.U32 R248, R5, 0x10, R250 ;  /* 0x0000001005f87825 */ /* 0x002fca00078e00fa */
[----:B------:R0:W-:Y:S01]  /*d540*/  STG.E.128 desc[UR6][R248.64], R232 ;  /* 0x000000e8f8007986 */ /* 0x0001e2000c101d06 */
[----:B------:R-:W-:-:S07]  /*d550*/  IADD3 R5, PT, PT, R5, 0x20, RZ ;  /* 0x0000002005057810 */ /* 0x000fce0007ffe0ff */
.L_x_30435:
[----:B------:R-:W-:Y:S05]  /*d560*/  BSYNC.RECONVERGENT B0 ;  /* 0x0000000000007941 */ /* 0x000fea0003800200 */
.L_x_30434:
        /* <DEDUP_REMOVED lines=76> */
.L_x_30437:
[----:B------:R-:W-:Y:S05]  /*da30*/  BSYNC.RECONVERGENT B0 ;  /* 0x0000000000007941 */ /* 0x000fea0003800200 */
.L_x_30436:
        /* <DEDUP_REMOVED lines=76> */
.L_x_30439:
[----:B------:R-:W-:Y:S05]  /*df00*/  BSYNC.RECONVERGENT B0 ;  /* 0x0000000000007941 */ /* 0x000fea0003800200 */
.L_x_30438:
        /* <DEDUP_REMOVED lines=39> */
[----:B------:R-:W2:Y:S03]  /*e180*/  LDL R0, [R1] ;  /* 0x0000000001007983 */ /* 0x000ea60000100800 */
        /* <DEDUP_REMOVED lines=36> */
.L_x_30441:
[----:B------:R-:W-:Y:S05]  /*e3d0*/  BSYNC.RECONVERGENT B0 ;  /* 0x0000000000007941 */ /* 0x000fea0003800200 */
.L_x_30440:
        /* <DEDUP_REMOVED lines=16> */
[----:B------:R-:W-:Y:S01]  /*e4e0*/  F2FP.F16.F32.PACK_AB R232, R234, R232 ;  /* 0x000000e8eae8723e */ /* 0x000fe200000000ff */
[--C-:B------:R-:W-:Y:S02]  /*e4f0*/  FADD.FTZ R234, R221, -R2.reuse ;  /* 0x80000002ddea7221 */ /* 0x100fe40000010000 */
[----:B------:R-:W-:Y:S01]  /*e500*/  F2FP.F16.F32.PACK_AB R233, R233, R7 ;  /* 0x00000007e9e9723e */ /* 0x000fe200000000ff */
        /* <DEDUP_REMOVED lines=23> */
[----:B------:R-:W-:Y:S01]  /*e680*/  F2FP.F16.F32.PACK_AB R234, R234, R7 ;  /* 0x00000007eaea723e */ /* 0x000fe200000000ff */
[----:B------:R-:W-:-:S02]  /*e690*/  FMUL.FTZ R248, R4, R248 ;  /* 0x000000f804f87220 */ /* 0x000fc40000410000 */
[----:B------:R-:W-:Y:S01]  /*e6a0*/  F2FP.F16.F32.PACK_AB R235, R232, R235 ;  /* 0x000000ebe8eb723e */ /* 0x000fe200000000ff */
        /* <DEDUP_REMOVED lines=8> */
[----:B------:R-:W-:Y:S02]  /*e730*/  F2FP.F16.F32.PACK_AB R232, R249, R232 ;  /* 0x000000e8f9e8723e */ /* 0x000fe400000000ff */
[----:B------:R-:W-:Y:S01]  /*e740*/  F2FP.F16.F32.PACK_AB R233, R248, R233 ;  /* 0x000000e9f8e9723e */ /* 0x000fe200000000ff */
[C---:B0-----:R-:W-:Y:S01]  /*e750*/  IMAD.WIDE.U32 R248, R5.reuse, 0x10, R250 ;  /* 0x0000001005f87825 */ /* 0x041fe200078e00fa */
[----:B------:R-:W-:-:S04]  /*e760*/  IADD3 R5, PT, PT, R5, 0x20, RZ ;  /* 0x0000002005057810 */ /* 0x000fc80007ffe0ff */
[----:B------:R3:W-:Y:S03]  /*e770*/  STG.E.128 desc[UR6][R248.64], R232 ;  /* 0x000000e8f8007986 */ /* 0x0007e6000c101d06 */
.L_x_30443:
[----:B------:R-:W-:Y:S05]  /*e780*/  BSYNC.RECONVERGENT B0 ;  /* 0x0000000000007941 */ /* 0x000fea0003800200 */
.L_x_30442:
        /* <DEDUP_REMOVED lines=26> */
[----:B------:R-:W-:Y:S01]  /*e930*/  F2FP.F16.F32.PACK_AB R233, R234, R233 ;  /* 0x000000e9eae9723e */ /* 0x000fe200000000ff */
[----:B------:R-:W-:Y:S01]  /*e940*/  FFMA.FTZ R234, R250, R136, R140 ;  /* 0x00000088faea7223 */ /* 0x000fe2000001008c */
[----:B------:R-:W-:Y:S01]  /*e950*/  F2FP.F16.F32.PACK_AB R232, R235, R232 ;  /* 0x000000e8ebe8723e */ /* 0x000fe200000000ff */
[----:B------:R-:W-:-:S05]  /*e960*/  FFMA.FTZ R235, R251, R137, R141 ;  /* 0x00000089fbeb7223 */ /* 0x000fca000001008d */
[----:B------:R-:W-:Y:S01]  /*e970*/  F2FP.F16.F32.PACK_AB R234, R235, R234 ;  /* 0x000000eaebea723e */ /* 0x000fe200000000ff */
[C---:B------:R-:W-:Y:S01]  /*e980*/  FFMA.FTZ R235, R4.reuse, R139, R143 ;  /* 0x0000008b04eb7223 */ /* 0x040fe2000001008f */
[----:B------:R-:W-:-:S04]  /*e990*/  FFMA.FTZ R4, R4, R131, R151 ;  /* 0x0000008304047223 */ /* 0x000fc80000010097 */
[----:B------:R-:W-:Y:S02]  /*e9a0*/  F2FP.F16.F32.PACK_AB R235, R235, R248 ;  /* 0x000000f8ebeb723e */ /* 0x000fe400000000ff */
[----:B------:R-:W0:Y:S02]  /*e9b0*/  LDC.64 R248, c[0x0][0x428] ;  /* 0x00010a00fff87b82 */ /* 0x000e240000000a00 */
[----:B0-----:R-:W-:-:S05]  /*e9c0*/  IMAD.WIDE.U32 R248, R5, 0x10, R248 ;  /* 0x0000001005f87825 */ /* 0x001fca00078e00f8 */
[----:B------:R0:W-:Y:S02]  /*e9d0*/  STG.E.128 desc[UR6][R248.64], R232 ;  /* 0x000000e8f8007986 */ /* 0x0001e4000c101d06 */
[----:B0-----:R-:W-:Y:S01]  /*e9e0*/  FFMA.FTZ R235, R252, R130, R150 ;  /* 0x00000082fceb7223 */ /* 0x001fe20000010096 */
[----:B------:R-:W-:-:S04]  /*e9f0*/  FFMA.FTZ R248, R0, R125, R153 ;  /* 0x0000007d00f87223 */ /* 0x000fc80000010099 */
[----:B------:R-:W-:Y:S01]  /*ea00*/  F2FP.F16.F32.PACK_AB R235, R4, R235 ;  /* 0x000000eb04eb723e */ /* 0x000fe200000000ff */
        /* <DEDUP_REMOVED lines=8> */
[----:B------:R-:W-:-:S02]  /*ea90*/  F2FP.F16.F32.PACK_AB R234, R232, R234 ;  /* 0x000000eae8ea723e */ /* 0x000fc400000000ff */
[----:B------:R-:W-:Y:S02]  /*eaa0*/  F2FP.F16.F32.PACK_AB R232, R248, R4 ;  /* 0x00000004f8e8723e */ /* 0x000fe400000000ff */
[----:B------:R-:W-:Y:S01]  /*eab0*/  F2FP.F16.F32.PACK_AB R233, R2, R7 ;  /* 0x0000000702e9723e */ /* 0x000fe200000000ff */
[----:B0-----:R-:W-:-:S05]  /*eac0*/  IMAD.WIDE.U32 R4, R5, 0x10, R250 ;  /* 0x0000001005047825 */ /* 0x001fca00078e00fa */
[----:B------:R4:W-:Y:S02]  /*ead0*/  STG.E.128 desc[UR6][R4.64], R232 ;  /* 0x000000e804007986 */ /* 0x0009e4000c101d06 */
.L_x_30445:
[----:B------:R-:W-:Y:S05]  /*eae0*/  BSYNC.RECONVERGENT B0 ;  /* 0x0000000000007941 */ /* 0x000fea0003800200 */
.L_x_30444:
[----:B0---4-:R-:W0:Y:S02]  /*eaf0*/  LDC.64 R4, c[0x0][0x380] ;  /* 0x0000e000ff047b82 */ /* 0x011e240000000a00 */
[----:B0-----:R-:W-:-:S04]  /*eb00*/  LEA R6, R4, R6, 0x2 ;  /* 0x0000000604067211 */ /* 0x001fc800078e10ff */
[----:B------:R-:W-:-:S13]  /*eb10*/  ISETP.GE.AND P0, PT, R6, R5, PT ;  /* 0x000000050600720c */ /* 0x000fda0003f06270 */
[----:B------:R-:W-:Y:S05]  /*eb20*/  @!P0 BRA `(.L_x_30446) ;  /* 0xffffff94000c8947 */ /* 0x000fea000383ffff */
[----:B------:R-:W-:Y:S05]  /*eb30*/  EXIT ;  /* 0x000000000000794d */ /* 0x000fea0003800000 */
.L_x_30429:
[----:B0-234-:R-:W-:Y:S01]  /*eb40*/  HFMA2 R232, -RZ, RZ, 0, 5.9604644775390625e-08 ;  /* 0x00000001ffe87431 */ /* 0x01dfe200000001ff */
[----:B------:R-:W-:Y:S01]  /*eb50*/  BSSY B0, `(.L_x_30447) ;  /* 0x0000007000007945 */ /* 0x000fe20003800000 */
[----:B------:R-:W-:Y:S02]  /*eb60*/  MOV R235, R7 ;  /* 0x0000000700eb7202 */ /* 0x000fe40000000f00 */
[----:B------:R-:W-:Y:S02]  /*eb70*/  MOV R4, 0x1f ;  /* 0x0000001f00047802 */ /* 0x000fe40000000f00 */
[----:B------:R-:W-:-:S07]  /*eb80*/  MOV R2, 0xffffffff ;  /* 0xffffffff00027802 */ /* 0x000fce0000000f00 */
[----:B-----5:R-:W-:Y:S05]  /*eb90*/  WARPSYNC.COLLECTIVE R2, `(.L_x_30448) ;  /* 0x0000000002087348 */ /* 0x020fea0003c00000 */
[----:B------:R0:W1:Y:S02]  /*eba0*/  SHFL.BFLY P6, R2, R235, R232, R4 ;  /* 0x0c0000e8eb027389 */ /* 0x00006400000c0004 */
[----:B01---5:R-:W-:Y:S05]  /*ebb0*/  ENDCOLLECTIVE ;  /* 0x000000000000791b */ /* 0x023fea0003800000 */
.L_x_30448:
[----:B------:R-:W-:Y:S05]  /*ebc0*/  BSYNC B0 ;  /* 0x0000000000007941 */ /* 0x000fea0003800000 */
.L_x_30447:
        /* <DEDUP_REMOVED lines=9> */
.L_x_30449:
[----:B------:R-:W-:Y:S02]  /*ec60*/  HFMA2 R232, -RZ, RZ, 0, 2.384185791015625e-07 ;  /* 0x00000004ffe87431 */ /* 0x000fe400000001ff */
[----:B------:R-:W-:Y:S01]  /*ec70*/  FADD.FTZ R7, R7, R2 ;  /* 0x0000000207077221 */ /* 0x000fe20000010000 */
[----:B------:R-:W-:-:S04]  /*ec80*/  MOV R2, 0xffffffff ;  /* 0xffffffff00027802 */ /* 0x000fc80000000f00 */
[----:B------:R-:W-:-:S07]  /*ec90*/  MOV R235, R7 ;  /* 0x0000000700eb7202 */ /* 0x000fce0000000f00 */
[----:B------:R-:W-:Y:S05]  /*eca0*/  WARPSYNC.COLLECTIVE R2, `(.L_x_30450) ;  /* 0x0000000002087348 */ /* 0x000fea0003c00000 */
[----:B------:R0:W1:Y:S02]  /*ecb0*/  SHFL.BFLY P6, R2, R235, R232, R4 ;  /* 0x0c0000e8eb027389 */ /* 0x00006400000c0004 */
[----:B01----:R-:W-:Y:S05]  /*ecc0*/  ENDCOLLECTIVE ;  /* 0x000000000000791b */ /* 0x003fea0003800000 */
.L_x_30450:
[----:B------:R-:W-:Y:S02]  /*ecd0*/  HFMA2 R232, -RZ, RZ, 0, 4.76837158203125e-07 ;  /* 0x00000008ffe87431 */ /* 0x000fe400000001ff */
[----:B------:R-:W-:Y:S01]  /*ece0*/  FADD.FTZ R7, R7, R2 ;  /* 0x0000000207077221 */ /* 0x000fe20000010000 */
[----:B------:R-:W-:-:S04]  /*ecf0*/  MOV R2, 0xffffffff ;  /* 0xffffffff00027802 */ /* 0x000fc80000000f00 */
[----:B------:R-:W-:-:S07]  /*ed00*/  MOV R235, R7 ;  /* 0x0000000700eb7202 */ /* 0x000fce0000000f00 */
[----:B------:R-:W-:Y:S05]  /*ed10*/  WARPSYNC.COLLECTIVE R2, `(.L_x_30451) ;  /* 0x0000000002087348 */ /* 0x000fea0003c00000 */
[----:B------:R0:W1:Y:S02]  /*ed20*/  SHFL.BFLY P6, R2, R235, R232, R4 ;  /* 0x0c0000e8eb027389 */ /* 0x00006400000c0004 */
[----:B01----:R-:W-:Y:S05]  /*ed30*/  ENDCOLLECTIVE ;  /* 0x000000000000791b */ /* 0x003fea0003800000 */
.L_x_30451:
[----:B------:R-:W-:Y:S02]  /*ed40*/  HFMA2 R232, -RZ, RZ, 0, 9.5367431640625e-07 ;  /* 0x00000010ffe87431 */ /* 0x000fe400000001ff */
[----:B------:R-:W-:Y:S01]  /*ed50*/  FADD.FTZ R7, R7, R2 ;  /* 0x0000000207077221 */ /* 0x000fe20000010000 */
[----:B------:R-:W-:-:S04]  /*ed60*/  MOV R2, 0xffffffff ;  /* 0xffffffff00027802 */ /* 0x000fc80000000f00 */
[----:B------:R-:W-:-:S07]  /*ed70*/  MOV R235, R7 ;  /* 0x0000000700eb7202 */ /* 0x000fce0000000f00 */
[----:B------:R-:W-:Y:S05]  /*ed80*/  WARPSYNC.COLLECTIVE R2, `(.L_x_30452) ;  /* 0x0000000002087348 */ /* 0x000fea0003c00000 */
[----:B------:R0:W1:Y:S02]  /*ed90*/  SHFL.BFLY P6, R2, R235, R232, R4 ;  /* 0x0c0000e8eb027389 */ /* 0x00006400000c0004 */
[----:B01----:R-:W-:Y:S05]  /*eda0*/  ENDCOLLECTIVE ;  /* 0x000000000000791b */ /* 0x003fea0003800000 */
.L_x_30452:
        /* <DEDUP_REMOVED lines=140> */
.L_x_30453:
[----:B------:R-:W-:Y:S02]  /*f670*/  HFMA2 R232, -RZ, RZ, 0, 1.1920928955078125e-07 ;  /* 0x00000002ffe87431 */ /* 0x000fe400000001ff */
[----:B------:R-:W-:Y:S01]  /*f680*/  FADD.FTZ R233, R233, R2 ;  /* 0x00000002e9e97221 */ /* 0x000fe20000010000 */
[----:B------:R-:W-:-:S04]  /*f690*/  MOV R2, 0xffffffff ;  /* 0xffffffff00027802 */ /* 0x000fc80000000f00 */
[----:B------:R-:W-:-:S07]  /*f6a0*/  MOV R235, R233 ;  /* 0x000000e900eb7202 */ /* 0x000fce0000000f00 */
[----:B------:R-:W-:Y:S05]  /*f6b0*/  WARPSYNC.COLLECTIVE R2, `(.L_x_30454) ;  /* 0x0000000002087348 */ /* 0x000fea0003c00000 */
[----:B------:R0:W1:Y:S02]  /*f6c0*/  SHFL.BFLY P6, R2, R235, R232, R4 ;  /* 0x0c0000e8eb027389 */ /* 0x00006400000c0004 */
[----:B01----:R-:W-:Y:S05]  /*f6d0*/  ENDCOLLECTIVE ;  /* 0x000000000000791b */ /* 0x003fea0003800000 */
.L_x_30454:
[----:B------:R-:W-:Y:S02]  /*f6e0*/  HFMA2 R232, -RZ, RZ, 0, 2.384185791015625e-07 ;  /* 0x00000004ffe87431 */ /* 0x000fe400000001ff */
[----:B------:R-:W-:Y:S01]  /*f6f0*/  FADD.FTZ R233, R233, R2 ;  /* 0x00000002e9e97221 */ /* 0x000fe20000010000 */
[----:B------:R-:W-:-:S04]  /*f700*/  MOV R2, 0xffffffff ;  /* 0xffffffff00027802 */ /* 0x000fc80000000f00 */
[----:B------:R-:W-:-:S07]  /*f710*/  MOV R235, R233 ;  /* 0x000000e900eb7202 */ /* 0x000fce0000000f00 */
[----:B------:R-:W-:Y:S05]  /*f720*/  WARPSYNC.COLLECTIVE R2, `(.L_x_30455) ;  /* 0x0000000002087348 */ /* 0x000fea0003c00000 */
[----:B------:R0:W1:Y:S02]  /*f730*/  SHFL.BFLY P6, R2, R235, R232, R4 ;  /* 0x0c0000e8eb027389 */ /* 0x00006400000c0004 */
[----:B01----:R-:W-:Y:S05]  /*f740*/  ENDCOLLECTIVE ;  /* 0x000000000000791b */ /* 0x003fea0003800000 */
.L_x_30455:
[----:B------:R-:W-:Y:S02]  /*f750*/  HFMA2 R232, -RZ, RZ, 0, 4.76837158203125e-07 ;  /* 0x00000008ffe87431 */ /* 0x000fe400000001ff */
[----:B------:R-:W-:Y:S01]  /*f760*/  FADD.FTZ R233, R233, R2 ;  /* 0x00000002e9e97221 */ /* 0x000fe20000010000 */
[----:B------:R-:W-:-:S04]  /*f770*/  MOV R2, 0xffffffff ;  /* 0xffffffff00027802 */ /* 0x000fc80000000f00 */
[----:B------:R-:W-:-:S07]  /*f780*/  MOV R235, R233 ;  /* 0x000000e900eb7202 */ /* 0x000fce0000000f00 */
[----:B------:R-:W-:Y:S05]  /*f790*/  WARPSYNC.COLLECTIVE R2, `(.L_x_30456) ;  /* 0x0000000002087348 */ /* 0x000fea0003c00000 */
[----:B------:R0:W1:Y:S02]  /*f7a0*/  SHFL.BFLY P6, R2, R235, R232, R4 ;  /* 0x0c0000e8eb027389 */ /* 0x00006400000c0004 */
[----:B01----:R-:W-:Y:S05]  /*f7b0*/  ENDCOLLECTIVE ;  /* 0x000000000000791b */ /* 0x003fea0003800000 */
.L_x_30456:
[----:B------:R-:W-:Y:S02]  /*f7c0*/  HFMA2 R232, -RZ, RZ, 0, 9.5367431640625e-07 ;  /* 0x00000010ffe87431 */ /* 0x000fe400000001ff */
[----:B------:R-:W-:Y:S01]  /*f7d0*/  FADD.FTZ R233, R233, R2 ;  /* 0x00000002e9e97221 */ /* 0x000fe20000010000 */
[----:B------:R-:W-:-:S04]  /*f7e0*/  MOV R2, 0xffffffff ;  /* 0xffffffff00027802 */ /* 0x000fc80000000f00 */
[----:B------:R-:W-:-:S07]  /*f7f0*/  MOV R235, R233 ;  /* 0x000000e900eb7202 */ /* 0x000fce0000000f00 */
[----:B------:R-:W-:Y:S05]  /*f800*/  WARPSYNC.COLLECTIVE R2, `(.L_x_30457) ;  /* 0x0000000002087348 */ /* 0x000fea0003c00000 */
[----:B------:R0:W1:Y:S02]  /*f810*/  SHFL.BFLY P6, R2, R235, R232, R4 ;  /* 0x0c0000e8eb027389 */ /* 0x00006400000c0004 */
[----:B01----:R-:W-:Y:S05]  /*f820*/  ENDCOLLECTIVE ;  /* 0x000000000000791b */ /* 0x003fea0003800000 */
.L_x_30457:
[----:B------:R-:W-:Y:S05]  /*f830*/  BRA `(.L_x_30458) ;  /* 0xffffffcc00787947 */ /* 0x000fea000383ffff */
.L_x_30459:
        /* <DEDUP_REMOVED lines=12> */
.L_x_43908:


//--------------------- .text._ZN10layer_norm31ln_parallel_residual_fwd_kernelINS_13Kernel_traitsIf6__halffS2_fjLj2048ELj1ELj4ELj1ELj16ENS_18Kernel_traits_baseILj2048EfS2_fS2_fjLj128EEEEELb0ELb0ELb1EEEvNS_9FwdParamsE --------------------------
	.section	.text._ZN10layer_norm31ln_parallel_residual_fwd_kernelINS_13Kernel_traitsIf6__halffS2_fjLj2048ELj1ELj4ELj1ELj16ENS_18Kernel_traits_baseILj2048EfS2_fS2_fjLj128EEEEELb0ELb0ELb1EEEvNS_9FwdParamsE,"ax",@progbits
	.align	128
        .global         _ZN10layer_norm31ln_parallel_residual_fwd_kernelINS_13Kernel_traitsIf6__halffS2_fjLj2048ELj1ELj4ELj1ELj16ENS_18Kernel_traits_baseILj2048EfS2_fS2_fjLj128EEEEELb0ELb0ELb1EEEvNS_9FwdParamsE
        .type           _ZN10layer_norm31ln_parallel_residual_fwd_kernelINS_13Kernel_traitsIf6__halffS2_fjLj2048ELj1ELj4ELj1ELj16ENS_18Kernel_traits_baseILj2048EfS2_fS2_fjLj128EEEEELb0ELb0ELb1EEEvNS_9FwdParamsE,@function
        .size           _ZN10layer_norm31ln_parallel_residual_fwd_kernelINS_13Kernel_traitsIf6__halffS2_fjLj2048ELj1ELj4ELj1ELj16ENS_18Kernel_traits_baseILj2048EfS2_fS2_fjLj128EEEEELb0ELb0ELb1EEEvNS_9FwdParamsE,(.L_x_43909 - _ZN10layer_norm31ln_parallel_residual_fwd_kernelINS_13Kernel_traitsIf6__halffS2_fjLj2048ELj1ELj4ELj1ELj16ENS_18Kernel_traits_baseILj2048EfS2_fS2_fjLj128EEEEELb0ELb0ELb1EEEvNS_9FwdParamsE)
        .other          _ZN10layer_norm31ln_parallel_residual_fwd_kernelINS_13Kernel_traitsIf6__halffS2_fjLj2048ELj1ELj4ELj1ELj16ENS_18Kernel_traits_baseILj2048EfS2_fS2_fjLj128EEEEELb0ELb0ELb1EEEvNS_9FwdParamsE,@"STO_CUDA_ENTRY STV_DEFAULT"
_ZN10layer_norm31ln_parallel_residual_fwd_kernelINS_13Kernel_traitsIf6__halffS2_fjLj2048ELj1ELj4ELj1ELj16ENS_18Kernel_traits_baseILj2048EfS2_fS2_fjLj128EEEEELb0ELb0ELb1EEEvNS_9FwdParamsE:
.text._ZN10layer_norm31ln_parallel_residual_fwd_kernelINS_13Kernel_traitsIf6__halffS2_fjLj2048ELj1ELj4ELj1ELj16ENS_18Kernel_traits_baseILj2048EfS2_fS2_fjLj128EEEEELb0ELb0ELb1EEEvNS_9FwdParamsE:
        /* <DEDUP_REMOVED lines=160> */
.L_x_30461:
        /* <DEDUP_REMOVED lines=69> */
.L_x_30460:
        /* <DEDUP_REMOVED lines=126> */
.L_x_30463:
        /* <DEDUP_REMOVED lines=132> */
.L_x_30462:
        /* <DEDUP_REMOVED lines=17> */
.L_x_30497:
[----:B------:R-:W3:Y:S01]  /*1f80*/  LDL R0, [R1+0x4] ;  /* 0x0000040001007983 */ /* 0x000ee20000100800 */
[----:B--2---:R-:W-:Y:S01]  /*1f90*/  ISETP.NE.U32.AND P0, PT, RZ, UR4, PT ;  /* 0x00000004ff007c0c */ /* 0x004fe2000bf05070 */
[----:B0-----:R-:W0:Y:S01]  /*1fa0*/  @P1 LDC.64 R182, c[0x0][0x398] ;  /* 0x0000e600ffb61b82 */ /* 0x001e220000000a00 */
[----:B-1----:R-:W1:Y:S02]  /*1fb0*/  S2R R3, SR_TID.X ;  /* 0x0000000000037919 */ /* 0x002e640000002100 */
[----:B------:R-:W-:-:S05]  /*1fc0*/  ISETP.NE.AND.EX P0, PT, RZ, UR5, PT, P0 ;  /* 0x00000005ff007c0c */ /* 0x000fca000bf05300 */
[----:B------:R-:W2:Y:S08]  /*1fd0*/  LDC.64 R216, c[0x0][0x390] ;  /* 0x0000e400ffd87b82 */ /* 0x000eb00000000a00 */
[----:B------:R-:W4:Y:S01]  /*1fe0*/  @P0 LDC.64 R180, c[0x0][0x3a0] ;  /* 0x0000e800ffb40b82 */ /* 0x000f220000000a00 */
[----:B-1----:R-:W-:Y:S01]  /*1ff0*/  LOP3.LUT R3, R3, 0x1f, RZ, 0xc0, !PT ;  /* 0x0000001f03037812 */ /* 0x002fe200078ec0ff */
[----:B---3--:R-:W-:-:S05]  /*2000*/  IMAD R0, R0, UR8, RZ ;  /* 0x0000000800007c24 */ /* 0x008fca000f8e02ff */
[----:B------:R-:W-:-:S04]  /*2010*/  SHF.R.S32.HI R2, RZ, 0x1f, R0 ;  /* 0x0000001fff027819 */ /* 0x000fc80000011400 */
[----:B------:R-:W-:-:S04]  /*2020*/  LEA.HI R2, R2, R0, RZ, 0x3 ;  /* 0x0000000002027211 */ /* 0x000fc800078f18ff */
[----:B------:R-:W-:-:S05]  /*2030*/  LEA.HI.SX32 R2, R2, R3, 0x1d ;  /* 0x0000000302027211 */ /* 0x000fca00078feaff */
[----:B----4-:R-:W-:-:S04]  /*2040*/  @P0 IMAD.WIDE.U32 R180, R2, 0x20, R180 ;  /* 0x0000002002b40825 */ /* 0x010fc800078e00b4 */
[C---:B0-----:R-:W-:Y:S01]  /*2050*/  @P1 IMAD.WIDE.U32 R182, R2.reuse, 0x10, R182 ;  /* 0x0000001002b61825 */ /* 0x041fe200078e00b6 */
[----:B-----5:R-:W5:Y:S04]  /*2060*/  @P0 LDG.E.128 R172, desc[UR6][R180.64] ;  /* 0x00000006b4ac0981 */ /* 0x020f68000c1e1d00 */
[----:B------:R2:W5:Y:S04]  /*2070*/  @P0 LDG.E.128 R176, desc[UR6][R180.64+0x10] ;  /* 0x00001006b4b00981 */ /* 0x000568000c1e1d00 */
[----:B------:R0:W5:Y:S01]  /*2080*/  @P1 LDG.E.128 R168, desc[UR6][R182.64] ;  /* 0x00000006b6a81981 */ /* 0x000162000c1e1d00 */
[----:B--2---:R-:W-:-:S05]  /*2090*/  IMAD.WIDE.U32 R180, R2, 0x10, R216 ;  /* 0x0000001002b47825 */ /* 0x004fca00078e00d8 */
        /* <DEDUP_REMOVED lines=16> */
.L_x_30465:
        /* <DEDUP_REMOVED lines=17> */
.L_x_30464:
[----:B------:R-:W-:-:S04]  /*22b0*/  UISETP.NE.U32.AND UP0, UPT, UR4, URZ, UPT ;  /* 0x000000ff0400728c */ /* 0x000fc8000bf05070 */
[----:B------:R-:W-:-:S09]  /*22c0*/  UISETP.NE.AND.EX UP0, UPT, UR5, URZ, UPT, UP0 ;  /* 0x000000ff0500728c */ /* 0x000fd2000bf05300 */
[----:B------:R-:W-:Y:S05]  /*22d0*/  BRA.U UP0, `(.L_x_30467) ;  /* 0x0000000100647547 */ /* 0x000fea000b800000 */
[----:B-----5:R-:W-:Y:S02]  /*22e0*/  HADD2.F32 R0, -RZ, R188.H0_H0 ;  /* 0x200000bcff007230 */ /* 0x020fe40000004100 */
        /* <DEDUP_REMOVED lines=24> */
.L_x_30467:
[----:B-----5:R-:W-:Y:S02]  /*2470*/  HADD2.F32 R0, -RZ, R188.H0_H0 ;  /* 0x200000bcff007230 */ /* 0x020fe40000004100 */
[----:B------:R-:W-:Y:S02]  /*2480*/  HADD2.F32 R3, -RZ, R168.H0_H0 ;  /* 0x200000a8ff037230 */ /* 0x000fe40000004100 */
[----:B------:R-:W-:-:S03]  /*2490*/  HADD2.F32 R186, -RZ, R171.H1_H1 ;  /* 0x300000abffba7230 */ /* 0x000fc60000004100 */
[----:B------:R-:W-:Y:S01]  /*24a0*/  FADD.FTZ R184, R0, R3 ;  /* 0x0000000300b87221 */ /* 0x000fe20000010000 */
[----:B------:R-:W-:Y:S02]  /*24b0*/  HADD2.F32 R0, -RZ, R188.H1_H1 ;  /* 0x300000bcff007230 */ /* 0x000fe40000004100 */
        /* <DEDUP_REMOVED lines=23> */
[----:B------:R-:W-:-:S03]  /*2630*/  HADD2.F32 R3, -RZ, R191.H1_H1 ;  /* 0x300000bfff037230 */ /* 0x000fc60000004100 */
[----:B------:R-:W-:Y:S02]  /*2640*/  FADD.FTZ R190, R178, R0 ;  /* 0x00000000b2be7221 */ /* 0x000fe40000010000 */
[----:B------:R-:W-:-:S04]  /*2650*/  FADD.FTZ R3, R3, R186 ;  /* 0x000000ba03037221 */ /* 0x000fc80000010000 */
[----:B------:R-:W-:-:S07]  /*2660*/  FADD.FTZ R191, R179, R3 ;  /* 0x00000003b3bf7221 */ /* 0x000fce0000010000 */
.L_x_30466:
        /* <DEDUP_REMOVED lines=15> */
[----:B------:R0:W5:Y:S04]  /*2760*/  @P1 LDG.E.128 R168, desc[UR6][R182.64] ;  /* 0x00000006b6a81981 */ /* 0x000168000c1e1d00 */
[----:B------:R0:W5:Y:S01]  /*2770*/  LDG.E.128 R232, desc[UR6][R180.64] ;  /* 0x00000006b4e87981 */ /* 0x000162000c1e1d00 */
[----:B------:R-:W-:Y:S05]  /*2780*/  @!P1 BRA `(.L_x_30468) ;  /* 0x0000000000ec9947 */ /* 0x000fea0003800000 */
[----:B------:R-:W-:Y:S05]  /*2790*/  @!P0 BRA `(.L_x_30469) ;  /* 0x0000000000848947 */ /* 0x000fea0003800000 */
[----:B-----5:R-:W-:Y:S02]  /*27a0*/  HADD2.F32 R0, -RZ, R232.H0_H0 ;  /* 0x200000e8ff007230 */ /* 0x020fe40000004100 */
[----:B------:R-:W-:Y:S02]  /*27b0*/  HADD2.F32 R3, -RZ, R168.H0_H0 ;  /* 0x200000a8ff037230 */ /* 0x000fe40000004100 */
[----:B------:R-:W-:-:S03]  /*27c0*/  HADD2.F32 R186, -RZ, R171.H1_H1 ;  /* 0x300000abffba7230 */ /* 0x000fc60000004100 */
[----:B0-----:R-:W-:Y:S01]  /*27d0*/  FADD.FTZ R184, R3, R0 ;  /* 0x0000000003b87221 */ /* 0x001fe20000010000 */
        /* <DEDUP_REMOVED lines=27> */
[----:B------:R-:W-:Y:S01]  /*2990*/  FADD.FTZ R235, R179, R3 ;  /* 0x00000003b3eb7221 */ /* 0x000fe20000010000 */
[----:B------:R-:W-:Y:S06]  /*29a0*/  BRA `(.L_x_30470) ;  /* 0x0000000000cc7947 */ /* 0x000fec0003800000 */
.L_x_30469:
        /* <DEDUP_REMOVED lines=25> */
.L_x_30468:
        /* <DEDUP_REMOVED lines=18> */
.L_x_30471:
        /* <DEDUP_REMOVED lines=8> */
.L_x_30470:
[----:B0-----:R-:W0:Y:S01]  /*2ce0*/  @P0 LDC.64 R180, c[0x0][0x3a0] ;  /* 0x0000e800ffb40b82 */ /* 0x001e220000000a00 */
        /* <DEDUP_REMOVED lines=10> */
[----:B0-----:R-:W-:-:S05]  /*2d90*/  IMAD.WIDE.U32 R180, R0, 0x10, R216 ;  /* 0x0000001000b47825 */ /* 0x001fca00078e00d8 */
[----:B------:R1:W5:Y:S01]  /*2da0*/  LDG.E.128 R224, desc[UR6][R180.64] ;  /* 0x00000006b4e07981 */ /* 0x000362000c1e1d00 */
[----:B------:R-:W-:Y:S05]  /*2db0*/  @!P1 BRA `(.L_x_30472) ;  /* 0x0000000000ec9947 */ /* 0x000fea0003800000 */
[----:B------:R-:W-:Y:S05]  /*2dc0*/  @!P0 BRA `(.L_x_30473) ;  /* 0x0000000000848947 */ /* 0x000fea0003800000 */
[----:B-----5:R-:W-:Y:S02]  /*2dd0*/  HADD2.F32 R3, -RZ, R224.H0_H0 ;  /* 0x200000e0ff037230 */ /* 0x020fe40000004100 */
[----:B-1----:R-:W-:Y:S02]  /*2de0*/  HADD2.F32 R180, -RZ, R168.H0_H0 ;  /* 0x200000a8ffb47230 */ /* 0x002fe40000004100 */
[----:B------:R-:W-:Y:S02]  /*2df0*/  HADD2.F32 R183, -RZ, R169.H0_H0 ;  /* 0x200000a9ffb77230 */ /* 0x000fe40000004100 */
[----:B------:R-:W-:Y:S02]  /*2e00*/  HADD2.F32 R181, -RZ, R170.H0_H0 ;  /* 0x200000aaffb57230 */ /* 0x000fe40000004100 */
[----:B------:R-:W-:Y:S01]  /*2e10*/  FADD.FTZ R186, R180, R3 ;  /* 0x00000003b4ba7221 */ /* 0x000fe20000010000 */
[----:B------:R-:W-:Y:S02]  /*2e20*/  HADD2.F32 R3, -RZ, R224.H1_H1 ;  /* 0x300000e0ff037230 */ /* 0x000fe40000004100 */
[----:B------:R-:W-:-:S02]  /*2e30*/  HADD2.F32 R180, -RZ, R168.H1_H1 ;  /* 0x300000a8ffb47230 */ /* 0x000fc40000004100 */
[----:B------:R-:W-:Y:S01]  /*2e40*/  FADD.FTZ R228, R172, R186 ;  /* 0x000000baace47221 */ /* 0x000fe20000010000 */
[----:B------:R-:W-:Y:S02]  /*2e50*/  HADD2.F32 R182, -RZ, R170.H1_H1 ;  /* 0x300000aaffb67230 */ /* 0x000fe40000004100 */
[----:B------:R-:W-:Y:S02]  /*2e60*/  HADD2.F32 R187, -RZ, R171.H1_H1 ;  /* 0x300000abffbb7230 */ /* 0x000fe40000004100 */
[----:B------:R-:W-:Y:S01]  /*2e70*/  FADD.FTZ R185, R180, R3 ;  /* 0x00000003b4b97221 */ /* 0x000fe20000010000 */
[----:B------:R-:W-:Y:S02]  /*2e80*/  HADD2.F32 R3, -RZ, R225.H0_H0 ;  /* 0x200000e1ff037230 */ /* 0x000fe40000004100 */
[----:B------:R-:W-:Y:S02]  /*2e90*/  HADD2.F32 R180, -RZ, R169.H1_H1 ;  /* 0x300000a9ffb47230 */ /* 0x000fe40000004100 */
[----:B------:R-:W-:Y:S01]  /*2ea0*/  FADD.FTZ R229, R173, R185 ;  /* 0x000000b9ade57221 */ /* 0x000fe20000010000 */
[----:B------:R-:W-:Y:S01]  /*2eb0*/  FADD.FTZ R183, R183, R3 ;  /* 0x00000003b7b77221 */ /* 0x000fe20000010000 */
[----:B------:R-:W-:-:S03]  /*2ec0*/  HADD2.F32 R3, -RZ, R225.H1_H1 ;  /* 0x300000e1ff037230 */ /* 0x000fc60000004100 */
[----:B------:R-:W-:Y:S02]  /*2ed0*/  FADD.FTZ R230, R174, R183 ;  /* 0x000000b7aee67221 */ /* 0x000fe40000010000 */
[----:B------:R-:W-:Y:S01]  /*2ee0*/  FADD.FTZ R184, R180, R3 ;  /* 0x00000003b4b87221 */ /* 0x000fe20000010000 */
[--C-:B------:R-:W-:Y:S02]  /*2ef0*/  HADD2.F32 R3, -RZ, R226.reuse.H0_H0 ;  /* 0x200000e2ff037230 */ /* 0x100fe40000004100 */
[----:B------:R-:W-:Y:S02]  /*2f00*/  HADD2.F32 R180, -RZ, R171.H0_H0 ;  /* 0x200000abffb47230 */ /* 0x000fe40000004100 */
[----:B------:R-:W-:Y:S01]  /*2f10*/  FADD.FTZ R231, R175, R184 ;  /* 0x000000b8afe77221 */ /* 0x000fe20000010000 */
[----:B------:R-:W-:Y:S01]  /*2f20*/  FADD.FTZ R181, R181, R3 ;  /* 0x00000003b5b57221 */ /* 0x000fe20000010000 */
[----:B------:R-:W-:-:S03]  /*2f30*/  HADD2.F32 R3, -RZ, R226.H1_H1 ;  /* 0x300000e2ff037230 */ /* 0x000fc60000004100 */
[----:B------:R-:W-:Y:S02]  /*2f40*/  FADD.FTZ R224, R176, R181 ;  /* 0x000000b5b0e07221 */ /* 0x000fe40000010000 */
[----:B------:R-:W-:Y:S01]  /*2f50*/  FADD.FTZ R182, R182, R3 ;  /* 0x00000003b6b67221 */ /* 0x000fe20000010000 */
[----:B------:R-:W-:-:S03]  /*2f60*/  HADD2.F32 R3, -RZ, R227.H0_H0 ;  /* 0x200000e3ff037230 */ /* 0x000fc60000004100 */
[----:B------:R-:W-:Y:S02]  /*2f70*/  FADD.FTZ R225, R177, R182 ;  /* 0x000000b6b1e17221 */ /* 0x000fe40000010000 */
[----:B------:R-:W-:Y:S01]  /*2f80*/  FADD.FTZ R3, R180, R3 ;  /* 0x00000003b4037221 */ /* 0x000fe20000010000 */
[----:B------:R-:W-:-:S03]  /*2f90*/  HADD2.F32 R180, -RZ, R227.H1_H1 ;  /* 0x300000e3ffb47230 */ /* 0x000fc60000004100 */
[----:B------:R-:W-:Y:S02]  /*2fa0*/  FADD.FTZ R226, R178, R3 ;  /* 0x00000003b2e27221 */ /* 0x000fe40000010000 */
[----:B------:R-:W-:-:S04]  /*2fb0*/  FADD.FTZ R180, R187, R180 ;  /* 0x000000b4bbb47221 */ /* 0x000fc80000010000 */
[----:B------:R-:W-:Y:S01]  /*2fc0*/  FADD.FTZ R227, R179, R180 ;  /* 0x000000b4b3e37221 */ /* 0x000fe20000010000 */
[----:B------:R-:W-:Y:S06]  /*2fd0*/  BRA `(.L_x_30474) ;  /* 0x0000000000cc7947 */ /* 0x000fec0003800000 */
.L_x_30473:
[----:B-----5:R-:W-:Y:S02]  /*2fe0*/  HADD2.F32 R3, -RZ, R224.H0_H0 ;  /* 0x200000e0ff037230 */ /* 0x020fe40000004100 */
[----:B-1----:R-:W-:-:S05]  /*2ff0*/  HADD2.F32 R180, -RZ, R168.H0_H0 ;  /* 0x200000a8ffb47230 */ /* 0x002fca0000004100 */
        /* <DEDUP_REMOVED lines=23> */
.L_x_30472:
        /* <DEDUP_REMOVED lines=18> */
.L_x_30475:
        /* <DEDUP_REMOVED lines=8> */
.L_x_30474:
[----:B-1----:R-:W0:Y:S01]  /*3310*/  @P1 LDC.64 R180, c[0x0][0x398] ;  /* 0x0000e600ffb41b82 */ /* 0x002e220000000a00 */
        /* <DEDUP_REMOVED lines=47> */
.L_x_30477:
        /* <DEDUP_REMOVED lines=25> */
.L_x_30476:
        /* <DEDUP_REMOVED lines=18> */
.L_x_30479:
        /* <DEDUP_REMOVED lines=8> */
.L_x_30478:
[----:B-1----:R-:W0:Y:S01]  /*3940*/  @P0 LDC.64 R180, c[0x0][0x3a0] ;  /* 0x0000e800ffb40b82 */ /* 0x002e220000000a00 */
        /* <DEDUP_REMOVED lines=16> */
[----:B------:R-:W-:Y:S02]  /*3a50*/  HADD2.F32 R180, -RZ, R200.H1_H1 ;  /* 0x300000c8ffb47230 */ /* 0x000fe40000004100 */
[----:B------:R-:W-:Y:S02]  /*3a60*/  HADD2.F32 R181, -RZ, R168.H1_H1 ;  /* 0x300000a8ffb57230 */ /* 0x000fe40000004100 */
[----:B------:R-:W-:Y:S01]  /*3a70*/  FADD.FTZ R186, R182, R3 ;  /* 0x00000003b6ba7221 */ /* 0x000fe20000010000 */
[----:B------:R-:W-:Y:S02]  /*3a80*/  HADD2.F32 R3, -RZ, R201.H0_H0 ;  /* 0x200000c9ff037230 */ /* 0x000fe40000004100 */
        /* <DEDUP_REMOVED lines=10> */
[--C-:B------:R-:W-:Y:S02]  /*3b30*/  HADD2.F32 R187, -RZ, R171.reuse.H1_H1 ;  /* 0x300000abffbb7230 */ /* 0x100fe40000004100 */
        /* <DEDUP_REMOVED lines=16> */
.L_x_30481:
[--C-:B-----5:R-:W-:Y:S02]  /*3c40*/  HADD2.F32 R3, -RZ, R200.reuse.H0_H0 ;  /* 0x200000c8ff037230 */ /* 0x120fe40000004100 */
[----:B-1----:R-:W-:Y:S02]  /*3c50*/  HADD2.F32 R180, -RZ, R200.H1_H1 ;  /* 0x300000c8ffb47230 */ /* 0x002fe40000004100 */
        /* <DEDUP_REMOVED lines=23> */
.L_x_30480:
        /* <DEDUP_REMOVED lines=18> */
.L_x_30483:
        /* <DEDUP_REMOVED lines=8> */
.L_x_30482:
        /* <DEDUP_REMOVED lines=48> */
.L_x_30485:
        /* <DEDUP_REMOVED lines=25> */
.L_x_30484:
        /* <DEDUP_REMOVED lines=18> */
.L_x_30487:
        /* <DEDUP_REMOVED lines=8> */
.L_x_30486:
[----:B-1----:R-:W0:Y:S01]  /*45a0*/  @P0 LDC.64 R180, c[0x0][0x3a0] ;  /* 0x0000e800ffb40b82 */ /* 0x002e220000000a00 */
        /* <DEDUP_REMOVED lines=10> */
[----:B0-----:R-:W-:-:S05]  /*4650*/  IMAD.WIDE.U32 R180, R246, 0x10, R216 ;  /* 0x00000010f6b47825 */ /* 0x001fca00078e00d8 */
[----:B--2---:R1:W5:Y:S01]  /*4660*/  LDG.E.128 R184, desc[UR6][R180.64] ;  /* 0x00000006b4b87981 */ /* 0x004362000c1e1d00 */
        /* <DEDUP_REMOVED lines=27> */
[----:B------:R-:W-:-:S05]  /*4820*/  HADD2.F32 R3, -RZ, R187.H0_H0 ;  /* 0x200000bbff037230 */ /* 0x000fca0000004100 */
[----:B------:R-:W-:Y:S01]  /*4830*/  FADD.FTZ R3, R180, R3 ;  /* 0x00000003b4037221 */ /* 0x000fe20000010000 */
[----:B------:R-:W-:-:S03]  /*4840*/  HADD2.F32 R180, -RZ, R187.H1_H1 ;  /* 0x300000bbffb47230 */ /* 0x000fc60000004100 */
[----:B------:R-:W-:Y:S02]  /*4850*/  FADD.FTZ R186, R178, R3 ;  /* 0x00000003b2ba7221 */ /* 0x000fe40000010000 */
[----:B------:R-:W-:Y:S01]  /*4860*/  FADD.FTZ R180, R185, R180 ;  /* 0x000000b4b9b47221 */ /* 0x000fe20000010000 */
[----:B------:R-:W-:-:S03]  /*4870*/  FADD.FTZ R185, R177, R182 ;  /* 0x000000b6b1b97221 */ /* 0x000fc60000010000 */
[----:B------:R-:W-:Y:S01]  /*4880*/  FADD.FTZ R187, R179, R180 ;  /* 0x000000b4b3bb7221 */ /* 0x000fe20000010000 */
[----:B------:R-:W-:Y:S06]  /*4890*/  BRA `(.L_x_30490) ;  /* 0x0000000000cc7947 */ /* 0x000fec0003800000 */
.L_x_30489:
        /* <DEDUP_REMOVED lines=25> */
.L_x_30488:
[----:B------:R-:W-:Y:S05]  /*4a30*/  @!P0 BRA `(.L_x_30491) ;  /* 0x0000000000448947 */ /* 0x000fea0003800000 */
[--C-:B-----5:R-:W-:Y:S02]  /*4a40*/  HADD2.F32 R196, -RZ, R184.reuse.H0_H0 ;  /* 0x200000b8ffc47230 */ /* 0x120fe40000004100 */
[--C-:B-1----:R-:W-:Y:S02]  /*4a50*/  HADD2.F32 R183, -RZ, R185.reuse.H0_H0 ;  /* 0x200000b9ffb77230 */ /* 0x102fe40000004100 */
[----:B------:R-:W-:Y:S02]  /*4a60*/  HADD2.F32 R184, -RZ, R184.H1_H1 ;  /* 0x300000b8ffb87230 */ /* 0x000fe40000004100 */
        /* <DEDUP_REMOVED lines=14> */
.L_x_30491:
        /* <DEDUP_REMOVED lines=8> */
.L_x_30490:
[----:B-1----:R-:W0:Y:S01]  /*4bd0*/  @P1 LDC.64 R182, c[0x0][0x398] ;  /* 0x0000e600ffb61b82 */ /* 0x002e220000000a00 */
        /* <DEDUP_REMOVED lines=15> */
[--C-:B-1---5:R-:W-:Y:S02]  /*4cd0*/  HADD2.F32 R180, -RZ, R216.reuse.H0_H0 ;  /* 0x200000d8ffb47230 */ /* 0x122fe40000004100 */
[----:B------:R-:W-:Y:S02]  /*4ce0*/  HADD2.F32 R3, -RZ, R216.H1_H1 ;  /* 0x300000d8ff037230 */ /* 0x000fe40000004100 */
[--C-:B------:R-:W-:Y:S02]  /*4cf0*/  HADD2.F32 R182, -RZ, R168.reuse.H0_H0 ;  /* 0x200000a8ffb67230 */ /* 0x100fe40000004100 */
[----:B------:R-:W-:Y:S02]  /*4d00*/  HADD2.F32 R181, -RZ, R168.H1_H1 ;  /* 0x300000a8ffb57230 */ /* 0x000fe40000004100 */
[--C-:B------:R-:W-:Y:S02]  /*4d10*/  HADD2.F32 R183, -RZ, R169.reuse.H1_H1 ;  /* 0x300000a9ffb77230 */ /* 0x100fe40000004100 */
[----:B------:R-:W-:Y:S01]  /*4d20*/  FADD.FTZ R180, R182, R180 ;  /* 0x000000b4b6b47221 */ /* 0x000fe20000010000 */
[----:B------:R-:W-:-:S02]  /*4d30*/  HADD2.F32 R182, -RZ, R169.H0_H0 ;  /* 0x200000a9ffb67230 */ /* 0x000fc40000004100 */
[----:B------:R-:W-:Y:S01]  /*4d40*/  FADD.FTZ R181, R181, R3 ;  /* 0x00000003b5b57221 */ /* 0x000fe20000010000 */
[--C-:B------:R-:W-:Y:S02]  /*4d50*/  HADD2.F32 R3, -RZ, R217.reuse.H0_H0 ;  /* 0x200000d9ff037230 */ /* 0x100fe40000004100 */
[----:B------:R-:W-:Y:S01]  /*4d60*/  FADD.FTZ R180, R172, R180 ;  /* 0x000000b4acb47221 */ /* 0x000fe20000010000 */
[--C-:B------:R-:W-:Y:S02]  /*4d70*/  HADD2.F32 R216, -RZ, R170.reuse.H0_H0 ;  /* 0x200000aaffd87230 */ /* 0x100fe40000004100 */
[----:B------:R-:W-:Y:S01]  /*4d80*/  FADD.FTZ R181, R173, R181 ;  /* 0x000000b5adb57221 */ /* 0x000fe20000010000 */
[----:B------:R-:W-:Y:S01]  /*4d90*/  FADD.FTZ R182, R182, R3 ;  /* 0x00000003b6b67221 */ /* 0x000fe20000010000 */
[----:B------:R-:W-:Y:S02]  /*4da0*/  HADD2.F32 R3, -RZ, R217.H1_H1 ;  /* 0x300000d9ff037230 */ /* 0x000fe40000004100 */
[----:B------:R-:W-:-:S02]  /*4db0*/  HADD2.F32 R217, -RZ, R170.H1_H1 ;  /* 0x300000aaffd97230 */ /* 0x000fc40000004100 */
[----:B------:R-:W-:Y:S01]  /*4dc0*/  FADD.FTZ R182, R174, R182 ;  /* 0x000000b6aeb67221 */ /* 0x000fe20000010000 */
[----:B------:R-:W-:Y:S01]  /*4dd0*/  FADD.FTZ R183, R183, R3 ;  /* 0x00000003b7b77221 */ /* 0x000fe20000010000 */
[----:B------:R-:W-:-:S03]  /*4de0*/  HADD2.F32 R3, -RZ, R218.H0_H0 ;  /* 0x200000daff037230 */ /* 0x000fc60000004100 */
[----:B------:R-:W-:Y:S02]  /*4df0*/  FADD.FTZ R183, R175, R183 ;  /* 0x000000b7afb77221 */ /* 0x000fe40000010000 */
[----:B------:R-:W-:Y:S01]  /*4e00*/  FADD.FTZ R216, R216, R3 ;  /* 0x00000003d8d87221 */ /* 0x000fe20000010000 */
[----:B------:R-:W-:Y:S02]  /*4e10*/  HADD2.F32 R3, -RZ, R218.H1_H1 ;  /* 0x300000daff037230 */ /* 0x000fe40000004100 */
[----:B------:R-:W-:Y:S02]  /*4e20*/  HADD2.F32 R218, -RZ, R171.H0_H0 ;  /* 0x200000abffda7230 */ /* 0x000fe40000004100 */
[----:B------:R-:W-:Y:S01]  /*4e30*/  FADD.FTZ R216, R176, R216 ;  /* 0x000000d8b0d87221 */ /* 0x000fe20000010000 */
[----:B------:R-:W-:Y:S01]  /*4e40*/  FADD.FTZ R217, R217, R3 ;  /* 0x00000003d9d97221 */ /* 0x000fe20000010000 */
[--C-:B------:R-:W-:Y:S02]  /*4e50*/  HADD2.F32 R3, -RZ, R219.reuse.H0_H0 ;  /* 0x200000dbff037230 */ /* 0x100fe40000004100 */
[----:B------:R-:W-:-:S02]  /*4e60*/  HADD2.F32 R219, -RZ, R219.H1_H1 ;  /* 0x300000dbffdb7230 */ /* 0x000fc40000004100 */
[----:B------:R-:W-:Y:S01]  /*4e70*/  FADD.FTZ R217, R177, R217 ;  /* 0x000000d9b1d97221 */ /* 0x000fe20000010000 */
[----:B------:R-:W-:Y:S01]  /*4e80*/  FADD.FTZ R3, R218, R3 ;  /* 0x00000003da037221 */ /* 0x000fe20000010000 */
[----:B------:R-:W-:-:S05]  /*4e90*/  HADD2.F32 R218, -RZ, R171.H1_H1 ;  /* 0x300000abffda7230 */ /* 0x000fca0000004100 */
[----:B------:R-:W-:Y:S01]  /*4ea0*/  FADD.FTZ R219, R218, R219 ;  /* 0x000000dbdadb7221 */ /* 0x000fe20000010000 */
[----:B------:R-:W-:-:S03]  /*4eb0*/  FADD.FTZ R218, R178, R3 ;  /* 0x00000003b2da7221 */ /* 0x000fc60000010000 */
[----:B------:R-:W-:Y:S01]  /*4ec0*/  FADD.FTZ R219, R179, R219 ;  /* 0x000000dbb3db7221 */ /* 0x000fe20000010000 */
[----:B------:R-:W-:Y:S06]  /*4ed0*/  BRA `(.L_x_30494) ;  /* 0x0000000000cc7947 */ /* 0x000fec0003800000 */
.L_x_30493:
        /* <DEDUP_REMOVED lines=8> */
[----:B------:R-:W-:Y:S02]  /*4f60*/  HADD2.F32 R3, -RZ, R217.H0_H0 ;  /* 0x200000d9ff037230 */ /* 0x000fe40000004100 */
[----:B------:R-:W-:-:S03]  /*4f70*/  HADD2.F32 R216, -RZ, R170.H0_H0 ;  /* 0x200000aaffd87230 */ /* 0x000fc60000004100 */
[----:B------:R-:W-:Y:S01]  /*4f80*/  FADD.FTZ R182, R182, R3 ;  /* 0x00000003b6b67221 */ /* 0x000fe20000010000 */
[----:B------:R-:W-:Y:S02]  /*4f90*/  HADD2.F32 R3, -RZ, R217.H1_H1 ;  /* 0x300000d9ff037230 */ /* 0x000fe40000004100 */
[----:B------:R-:W-:-:S03]  /*4fa0*/  HADD2.F32 R217, -RZ, R170.H1_H1 ;  /* 0x300000aaffd97230 */ /* 0x000fc60000004100 */
[----:B------:R-:W-:Y:S01]  /*4fb0*/  FADD.FTZ R183, R183, R3 ;  /* 0x00000003b7b77221 */ /* 0x000fe20000010000 */
[----:B------:R-:W-:-:S05]  /*4fc0*/  HADD2.F32 R3, -RZ, R218.H0_H0 ;  /* 0x200000daff037230 */ /* 0x000fca0000004100 */
[----:B------:R-:W-:Y:S01]  /*4fd0*/  FADD.FTZ R216, R216, R3 ;  /* 0x00000003d8d87221 */ /* 0x000fe20000010000 */
[----:B------:R-:W-:Y:S02]  /*4fe0*/  HADD2.F32 R3, -RZ, R218.H1_H1 ;  /* 0x300000daff037230 */ /* 0x000fe40000004100 */
[----:B------:R-:W-:-:S03]  /*4ff0*/  HADD2.F32 R218, -RZ, R171.H0_H0 ;  /* 0x200000abffda7230 */ /* 0x000fc60000004100 */
[----:B------:R-:W-:Y:S01]  /*5000*/  FADD.FTZ R217, R217, R3 ;  /* 0x00000003d9d97221 */ /* 0x000fe20000010000 */
[----:B------:R-:W-:-:S05]  /*5010*/  HADD2.F32 R3, -RZ, R219.H0_H0 ;  /* 0x200000dbff037230 */ /* 0x000fca0000004100 */
[----:B------:R-:W-:Y:S01]  /*5020*/  FADD.FTZ R218, R218, R3 ;  /* 0x00000003dada7221 */ /* 0x000fe20000010000 */
[----:B------:R-:W-:Y:S02]  /*5030*/  HADD2.F32 R3, -RZ, R219.H1_H1 ;  /* 0x300000dbff037230 */ /* 0x000fe40000004100 */
[----:B------:R-:W-:-:S05]  /*5040*/  HADD2.F32 R219, -RZ, R171.H1_H1 ;  /* 0x300000abffdb7230 */ /* 0x000fca0000004100 */
[----:B------:R-:W-:Y:S01]  /*5050*/  FADD.FTZ R219, R219, R3 ;  /* 0x00000003dbdb7221 */ /* 0x000fe20000010000 */
[----:B------:R-:W-:Y:S06]  /*5060*/  BRA `(.L_x_30494) ;  /* 0x0000000000687947 */ /* 0x000fec0003800000 */
.L_x_30492:
        /* <DEDUP_REMOVED lines=18> */
.L_x_30495:
        /* <DEDUP_REMOVED lines=8> */
.L_x_30494:
        /* <DEDUP_REMOVED lines=220> */
.L_x_30509:
        /* <DEDUP_REMOVED lines=56> */
[----:B------:R-:W-:Y:S02]  /*6350*/  F2FP.F16.F32.PACK_AB R240, R240, R241 ;  /* 0x000000f1f0f0723e */ /* 0x000fe400000000ff */
[----:B------:R-:W-:Y:S01]  /*6360*/  F2FP.F16.F32.PACK_AB R241, R242, R243 ;  /* 0x000000f3f2f1723e */ /* 0x000fe200000000ff */
        /* <DEDUP_REMOVED lines=19> */
[----:B------:R-:W-:Y:S02]  /*64a0*/  F2FP.F16.F32.PACK_AB R242, R188, R189 ;  /* 0x000000bdbcf2723e */ /* 0x000fe400000000ff */
[----:B------:R-:W1:Y:S02]  /*64b0*/  LDC.64 R188, c[0x0][0x428] ;  /* 0x00010a00ffbc7b82 */ /* 0x000e640000000a00 */
[----:B------:R-:W-:-:S02]  /*64c0*/  F2FP.F16.F32.PACK_AB R243, R243, R174 ;  /* 0x000000aef3f3723e */ /* 0x000fc400000000ff */
        /* <DEDUP_REMOVED lines=12> */
[----:B------:R-:W-:Y:S01]  /*6590*/  F2FP.F16.F32.PACK_AB R191, R188, R191 ;  /* 0x000000bfbcbf723e */ /* 0x000fe200000000ff */
        /* <DEDUP_REMOVED lines=10> */
[----:B------:R-:W-:-:S02]  /*6640*/  F2FP.F16.F32.PACK_AB R190, R190, R240 ;  /* 0x000000f0bebe723e */ /* 0x000fc400000000ff */
[----:B------:R-:W-:Y:S01]  /*6650*/  F2FP.F16.F32.PACK_AB R188, R242, R188 ;  /* 0x000000bcf2bc723e */ /* 0x000fe200000000ff */
[----:B------:R-:W3:Y:S01]  /*6660*/  LDL R169, [R1+0x9c] ;  /* 0x00009c0001a97983 */ /* 0x000ee20000100800 */
[----:B------:R-:W-:-:S03]  /*6670*/  F2FP.F16.F32.PACK_AB R189, R241, R189 ;  /* 0x000000bdf1bd723e */ /* 0x000fc600000000ff */
        /* <DEDUP_REMOVED lines=26> */
[----:B------:R-:W-:Y:S01]  /*6820*/  F2FP.F16.F32.PACK_AB R189, R190, R189 ;  /* 0x000000bdbebd723e */ /* 0x000fe200000000ff */
[C---:B------:R-:W-:Y:S01]  /*6830*/  FADD.FTZ R190, -R244.reuse, R232 ;  /* 0x000000e8f4be7221 */ /* 0x040fe20000010100 */
[----:B------:R0:W5:Y:S01]  /*6840*/  LDL.LU R170, [R1+0x180] ;  /* 0x0001800001aa7983 */ /* 0x0001620000300800 */
[----:B------:R-:W-:Y:S01]  /*6850*/  F2FP.F16.F32.PACK_AB R188, R191, R188 ;  /* 0x000000bcbfbc723e */ /* 0x000fe200000000ff */
        /* <DEDUP_REMOVED lines=19> */
[----:B------:R-:W-:Y:S02]  /*6990*/  F2FP.F16.F32.PACK_AB R190, R233, R190 ;  /* 0x000000bee9be723e */ /* 0x000fe400000000ff */
[----:B------:R-:W-:Y:S01]  /*69a0*/  F2FP.F16.F32.PACK_AB R191, R232, R191 ;  /* 0x000000bfe8bf723e */ /* 0x000fe200000000ff */
        /* <DEDUP_REMOVED lines=10> */
[----:B------:R-:W-:Y:S01]  /*6a50*/  F2FP.F16.F32.PACK_AB R191, R188, R191 ;  /* 0x000000bfbcbf723e */ /* 0x000fe200000000ff */
[----:B------:R-:W-:Y:S02]  /*6a60*/  FFMA.FTZ R188, R235, R53, R153 ;  /* 0x00000035ebbc7223 */ /* 0x000fe40000010099 */
[----:B------:R-:W2:Y:S03]  /*6a70*/  LDL R235, [R1+0xd0] ;  /* 0x0000d00001eb7983 */ /* 0x000ea60000100800 */
[----:B------:R-:W-:Y:S01]  /*6a80*/  F2FP.F16.F32.PACK_AB R190, R188, R190 ;  /* 0x000000bebcbe723e */ /* 0x000fe200000000ff */
[----:B---3--:R-:W-:Y:S01]  /*6a90*/  FFMA.FTZ R2, R2, R232, R156 ;  /* 0x000000e802027223 */ /* 0x008fe2000001009c */
[----:B------:R-:W-:-:S02]  /*6aa0*/  FFMA.FTZ R232, R238, R252, R159 ;  /* 0x000000fceee87223 */ /* 0x000fc4000001009f */
[----:B------:R-:W3:Y:S01]  /*6ab0*/  LDL R238, [R1+0xc8] ;  /* 0x0000c80001ee7983 */ /* 0x000ee20000100800 */
[----:B----4-:R-:W-:Y:S01]  /*6ac0*/  FFMA.FTZ R189, R237, R233, R158 ;  /* 0x000000e9edbd7223 */ /* 0x010fe2000001009e */
[----:B------:R-:W-:Y:S02]  /*6ad0*/  FFMA.FTZ R233, R236, R241, R157 ;  /* 0x000000f1ece97223 */ /* 0x000fe4000001009d */
[----:B------:R-:W1:Y:S01]  /*6ae0*/  LDC.64 R240, c[0x0][0x430] ;  /* 0x00010c00fff07b82 */ /* 0x000e620000000a00 */
[----:B------:R-:W4:Y:S01]  /*6af0*/  LDL R237, [R1+0xcc] ;  /* 0x0000cc0001ed7983 */ /* 0x000f220000100800 */
[----:B------:R-:W-:Y:S02]  /*6b00*/  F2FP.F16.F32.PACK_AB R189, R232, R189 ;  /* 0x000000bde8bd723e */ /* 0x000fe400000000ff */
[----:B------:R-:W-:Y:S01]  /*6b10*/  F2FP.F16.F32.PACK_AB R188, R233, R2 ;  /* 0x00000002e9bc723e */ /* 0x000fe200000000ff */
        /* <DEDUP_REMOVED lines=18> */
[----:B------:R-:W-:-:S03]  /*6c40*/  F2FP.F16.F32.PACK_AB R188, R191, R188 ;  /* 0x000000bcbfbc723e */ /* 0x000fc600000000ff */
[----:B------:R-:W-:Y:S01]  /*6c50*/  F2FP.F16.F32.PACK_AB R189, R190, R189 ;  /* 0x000000bdbebd723e */ /* 0x000fe200000000ff */
        /* <DEDUP_REMOVED lines=12> */
[----:B------:R-:W-:Y:S01]  /*6d20*/  F2FP.F16.F32.PACK_AB R191, R224, R191 ;  /* 0x000000bfe0bf723e */ /* 0x000fe200000000ff */
[----:B---3--:R-:W-:Y:S02]  /*6d30*/  FFMA.FTZ R190, R227, R8, R238 ;  /* 0x00000008e3be7223 */ /* 0x008fe400000100ee */
[----:B------:R-:W1:Y:S01]  /*6d40*/  LDC.64 R238, c[0x0][0x428] ;  /* 0x00010a00ffee7b82 */ /* 0x000e620000000a00 */
[----:B----4-:R-:W-:-:S05]  /*6d50*/  FFMA.FTZ R225, R226, R9, R237 ;  /* 0x00000009e2e17223 */ /* 0x010fca00000100ed */
[----:B------:R-:W-:Y:S01]  /*6d60*/  F2FP.F16.F32.PACK_AB R190, R225, R190 ;  /* 0x000000bee1be723e */ /* 0x000fe200000000ff */
        /* <DEDUP_REMOVED lines=14> */
[----:B------:R-:W-:Y:S01]  /*6e50*/  F2FP.F16.F32.PACK_AB R191, R188, R191 ;  /* 0x000000bfbcbf723e */ /* 0x000fe200000000ff */
[----:B------:R-:W-:Y:S01]  /*6e60*/  FFMA.FTZ R189, R230, R58, R150 ;  /* 0x0000003ae6bd7223 */ /* 0x000fe20000010096 */
[----:B------:R-:W-:Y:S01]  /*6e70*/  FFMA.FTZ R190, R227, R60, R144 ;  /* 0x0000003ce3be7223 */ /* 0x000fe20000010090 */
[----:B------:R-:W-:Y:S01]  /*6e80*/  FFMA.FTZ R224, R229, R59, R151 ;  /* 0x0000003be5e07223 */ /* 0x000fe20000010097 */
[----:B------:R-:W-:Y:S01]  /*6e90*/  FFMA.FTZ R188, R2, R56, R148 ;  /* 0x0000003802bc7223 */ /* 0x000fe20000010094 */
[C---:B------:R-:W-:Y:S01]  /*6ea0*/  FADD.FTZ R230, -R244.reuse, R186 ;  /* 0x000000baf4e67221 */ /* 0x040fe20000010100 */
[----:B------:R-:W-:Y:S01]  /*6eb0*/  FADD.FTZ R229, -R244, R187 ;  /* 0x000000bbf4e57221 */ /* 0x000fe20000010100 */
[----:B------:R-:W-:Y:S01]  /*6ec0*/  F2FP.F16.F32.PACK_AB R190, R226, R190 ;  /* 0x000000bee2be723e */ /* 0x000fe200000000ff */
[----:B------:R-:W-:Y:S01]  /*6ed0*/  IMAD.WIDE.U32 R186, R0, 0x10, R240 ;  /* 0x0000001000ba7825 */ /* 0x000fe200078e00f0 */
[----:B------:R-:W-:-:S02]  /*6ee0*/  F2FP.F16.F32.PACK_AB R189, R224, R189 ;  /* 0x000000bde0bd723e */ /* 0x000fc400000000ff */
[----:B------:R-:W-:Y:S01]  /*6ef0*/  F2FP.F16.F32.PACK_AB R188, R192, R188 ;  /* 0x000000bcc0bc723e */ /* 0x000fe200000000ff */
        /* <DEDUP_REMOVED lines=26> */
[----:B------:R-:W-:Y:S01]  /*70a0*/  F2FP.F16.F32.PACK_AB R194, R194, R191 ;  /* 0x000000bfc2c2723e */ /* 0x000fe200000000ff */
        /* <DEDUP_REMOVED lines=22> */
[----:B------:R-:W-:Y:S01]  /*7210*/  FFMA.FTZ R187, R187, R66, R142 ;  /* 0x00000042bbbb7223 */ /* 0x000fe2000001008e */
[----:B------:R-:W-:Y:S01]  /*7220*/  FFMA.FTZ R188, R188, R67, R143 ;  /* 0x00000043bcbc7223 */ /* 0x000fe2000001008f */
[C---:B------:R-:W-:Y:S01]  /*7230*/  FFMA.FTZ R195, R191.reuse, R18, R243 ;  /* 0x00000012bfc37223 */ /* 0x040fe200000100f3 */
[----:B------:R-:W2:Y:S01]  /*7240*/  LDL R244, [R1+0x110] ;  /* 0x0001100001f47983 */ /* 0x000ea20000100800 */
[----:B------:R-:W-:Y:S01]  /*7250*/  FFMA.FTZ R191, R191, R70, R138 ;  /* 0x00000046bfbf7223 */ /* 0x000fe2000001008a */
[----:B------:R-:W-:-:S02]  /*7260*/  F2FP.F16.F32.PACK_AB R190, R190, R189 ;  /* 0x000000bdbebe723e */ /* 0x000fc400000000ff */
[----:B------:R-:W-:Y:S01]  /*7270*/  F2FP.F16.F32.PACK_AB R189, R188, R187 ;  /* 0x000000bbbcbd723e */ /* 0x000fe200000000ff */
        /* <DEDUP_REMOVED lines=29> */
[----:B------:R-:W-:Y:S01]  /*7450*/  F2FP.F16.F32.PACK_AB R192, R196, R192 ;  /* 0x000000c0c4c0723e */ /* 0x000fe200000000ff */
[----:B------:R-:W-:-:S04]  /*7460*/  FMUL.FTZ R196, R3, R222 ;  /* 0x000000de03c47220 */ /* 0x000fc80000410000 */
[C---:B------:R-:W-:Y:S01]  /*7470*/  FFMA.FTZ R197, R196.reuse, R19, R242 ;  /* 0x00000013c4c57223 */ /* 0x040fe200000100f2 */
[----:B------:R-:W-:Y:S01]  /*7480*/  FFMA.FTZ R196, R196, R71, R139 ;  /* 0x00000047c4c47223 */ /* 0x000fe2000001008b */
[----:B------:R-:W3:Y:S01]  /*7490*/  LDL R242, [R1+0x114] ;  /* 0x0001140001f27983 */ /* 0x000ee20000100800 */
[----:B------:R-:W-:Y:S01]  /*74a0*/  FFMA.FTZ R185, R185, R64, R140 ;  /* 0x00000040b9b97223 */ /* 0x000fe2000001008c */
[----:B------:R-:W-:Y:S01]  /*74b0*/  FFMA.FTZ R186, R186, R65, R141 ;  /* 0x00000041baba7223 */ /* 0x000fe2000001008d */
[----:B------:R-:W-:Y:S02]  /*74c0*/  F2FP.F16.F32.PACK_AB R195, R197, R195 ;  /* 0x000000c3c5c3723e */ /* 0x000fe400000000ff */
[----:B------:R-:W-:Y:S01]  /*74d0*/  F2FP.F16.F32.PACK_AB R191, R196, R191 ;  /* 0x000000bfc4bf723e */ /* 0x000fe200000000ff */
[----:B------:R-:W-:Y:S01]  /*74e0*/  IMAD.WIDE.U32 R196, R249, 0x10, R238 ;  /* 0x00000010f9c47825 */ /* 0x000fe200078e00ee */
[----:B------:R-:W-:Y:S01]  /*74f0*/  F2FP.F16.F32.PACK_AB R188, R186, R185 ;  /* 0x000000b9babc723e */ /* 0x000fe200000000ff */
        /* <DEDUP_REMOVED lines=31> */
[----:B------:R-:W-:Y:S01]  /*76f0*/  F2FP.F16.F32.PACK_AB R195, R196, R195 ;  /* 0x000000c3c4c3723e */ /* 0x000fe200000000ff */
[----:B------:R-:W2:Y:S01]  /*7700*/  LDL R235, [R1+0x158] ;  /* 0x0001580001eb7983 */ /* 0x000ea20000100800 */
[----:B------:R-:W-:Y:S01]  /*7710*/  F2FP.F16.F32.PACK_AB R194, R197, R194 ;  /* 0x000000c2c5c2723e */ /* 0x000fe200000000ff */
[----:B------:R-:W-:Y:S01]  /*7720*/  FFMA.FTZ R191, R233, R26, R244 ;  /* 0x0000001ae9bf7223 */ /* 0x000fe200000100f4 */
[----:B------:R-:W-:Y:S01]  /*7730*/  FFMA.FTZ R208, R222, R22, R251 ;  /* 0x00000016ded07223 */ /* 0x000fe200000100fb */
[----:B------:R-:W-:Y:S01]  /*7740*/  FFMA.FTZ R190, R231, R24, R245 ;  /* 0x00000018e7be7223 */ /* 0x000fe200000100f5 */
[----:B------:R-:W-:-:S03]  /*7750*/  FFMA.FTZ R199, R232, R25, R243 ;  /* 0x00000019e8c77223 */ /* 0x000fc600000100f3 */
[----:B------:R-:W-:Y:S01]  /*7760*/  F2FP.F16.F32.PACK_AB R189, R209, R208 ;  /* 0x000000d0d1bd723e */ /* 0x000fe200000000ff */
[----:B------:R-:W2:Y:S01]  /*7770*/  LDL R243, [R1+0x138] ;  /* 0x0001380001f37983 */ /* 0x000ea20000100800 */
[----:B------:R-:W-:Y:S01]  /*7780*/  FFMA.FTZ R211, R216, R21, R252 ;  /* 0x00000015d8d37223 */ /* 0x000fe200000100fc */
[----:B------:R-:W-:Y:S01]  /*7790*/  F2FP.F16.F32.PACK_AB R190, R199, R190 ;  /* 0x000000bec7be723e */ /* 0x000fe200000000ff */
[----:B------:R-:W-:Y:S01]  /*77a0*/  IMAD.WIDE.U32 R222, R248, 0x10, R240 ;  /* 0x00000010f8de7825 */ /* 0x000fe200078e00f0 */
[----:B------:R-:W-:-:S03]  /*77b0*/  F2FP.F16.F32.PACK_AB R193, R198, R193 ;  /* 0x000000c1c6c1723e */ /* 0x000fc600000000ff */
        /* <DEDUP_REMOVED lines=9> */
[----:B------:R-:W-:Y:S01]  /*7850*/  F2FP.F16.F32.PACK_AB R198, R209, R198 ;  /* 0x000000c6d1c6723e */ /* 0x000fe200000000ff */
[----:B------:R-:W-:Y:S01]  /*7860*/  IMAD.WIDE.U32 R218, R248, 0x10, R238 ;  /* 0x00000010f8da7825 */ /* 0x000fe200078e00ee */
[----:B------:R-:W2:Y:S01]  /*7870*/  LDL R230, [R1+0x16c] ;  /* 0x00016c0001e67983 */ /* 0x000ea20000100800 */
[----:B------:R-:W-:Y:S02]  /*7880*/  F2FP.F16.F32.PACK_AB R199, R208, R199 ;  /* 0x000000c7d0c7723e */ /* 0x000fe400000000ff */
[----:B---3--:R-:W-:Y:S02]  /*7890*/  FFMA.FTZ R192, R234, R27, R242 ;  /* 0x0000001beac07223 */ /* 0x008fe400000100f2 */
[----:B------:R-:W3:Y:S03]  /*78a0*/  LDL R242, [R1+0x13c] ;  /* 0x00013c0001f27983 */ /* 0x000ee60000100800 */
[----:B------:R-:W-:Y:S01]  /*78b0*/  F2FP.F16.F32.PACK_AB R191, R192, R191 ;  /* 0x000000bfc0bf723e */ /* 0x000fe200000000ff */
[C---:B------:R-:W-:Y:S01]  /*78c0*/  FFMA.FTZ R192, R214.reuse, R72, R132 ;  /* 0x00000048d6c07223 */ /* 0x040fe20000010084 */
[----:B------:R-:W3:Y:S01]  /*78d0*/  LDL R234, [R1+0x15c] ;  /* 0x00015c0001ea7983 */ /* 0x000ee20000100800 */
[----:B----4-:R-:W-:Y:S01]  /*78e0*/  FFMA.FTZ R210, R214, R20, R249 ;  /* 0x00000014d6d27223 */ /* 0x010fe200000100f9 */
[----:B------:R-:W-:-:S02]  /*78f0*/  IMAD.WIDE.U32 R214, R246, 0x10, R240 ;  /* 0x00000010f6d67825 */ /* 0x000fc400078e00f0 */
[----:B------:R-:W-:Y:S02]  /*7900*/  F2FP.F16.F32.PACK_AB R192, R212, R192 ;  /* 0x000000c0d4c0723e */ /* 0x000fe400000000ff */
[----:B------:R-:W-:Y:S01]  /*7910*/  IMAD.WIDE.U32 R212, R247, 0x10, R240 ;  /* 0x00000010f7d47825 */ /* 0x000fe200078e00f0 */
[----:B------:R-:W-:-:S03]  /*7920*/  F2FP.F16.F32.PACK_AB R188, R211, R210 ;  /* 0x000000d2d3bc723e */ /* 0x000fc600000000ff */
[----:B------:R-:W-:Y:S01]  /*7930*/  FFMA.FTZ R197, R207, R30, R221 ;  /* 0x0000001ecfc57223 */ /* 0x000fe200000100dd */
[----:B------:R-:W-:Y:S01]  /*7940*/  FFMA.FTZ R211, R206, R29, R229 ;  /* 0x0000001dced37223 */ /* 0x000fe200000100e5 */
[----:B------:R-:W-:-:S04]  /*7950*/  FFMA.FTZ R210, R224, R31, R220 ;  /* 0x0000001fe0d27223 */ /* 0x000fc800000100dc */
[----:B------:R-:W-:Y:S01]  /*7960*/  F2FP.F16.F32.PACK_AB R196, R211, R196 ;  /* 0x000000c4d3c4723e */ /* 0x000fe200000000ff */
[----:B------:R-:W-:-:S04]  /*7970*/  IMAD.WIDE.U32 R220, R247, 0x10, R238 ;  /* 0x00000010f7dc7825 */ /* 0x000fc800078e00ee */
[----:B--2---:R-:W-:-:S04]  /*7980*/  IMAD.WIDE.U32 R216, R250, 0x10, R240 ;  /* 0x00000010fad87825 */ /* 0x004fc800078e00f0 */
[--C-:B------:R-:W-:Y:S01]  /*7990*/  IMAD.WIDE.U32 R208, R250, 0x10, R238.reuse ;  /* 0x00000010fad07825 */ /* 0x100fe200078e00ee */
[----:B------:R-:W2:Y:S04]  /*79a0*/  LDL R241, [R1+0x148] ;  /* 0x0001480001f17983 */ /* 0x000ea80000100800 */
[----:B------:R-:W4:Y:S01]  /*79b0*/  LDL R240, [R1+0x150] ;  /* 0x0001500001f07983 */ /* 0x000f220000100800 */
[----:B------:R-:W-:Y:S01]  /*79c0*/  F2FP.F16.F32.PACK_AB R197, R210, R197 ;  /* 0x000000c5d2c5723e */ /* 0x000fe200000000ff */
        /* <DEDUP_REMOVED lines=16> */
[----:B------:R-:W-:Y:S01]  /*7ad0*/  F2FP.F16.F32.PACK_AB R188, R192, R188 ;  /* 0x000000bcc0bc723e */ /* 0x000fe200000000ff */
[----:B------:R-:W-:Y:S01]  /*7ae0*/  FFMA.FTZ R198, R201, R92, R112 ;  /* 0x0000005cc9c67223 */ /* 0x000fe20000010070 */
[----:B------:R-:W-:Y:S01]  /*7af0*/  F2FP.F16.F32.PACK_AB R191, R195, R191 ;  /* 0x000000bfc3bf723e */ /* 0x000fe200000000ff */
[----:B------:R-:W-:Y:S01]  /*7b00*/  FFMA.FTZ R199, R203, R94, R114 ;  /* 0x0000005ecbc77223 */ /* 0x000fe20000010072 */
[----:B------:R-:W-:Y:S01]  /*7b10*/  F2FP.F16.F32.PACK_AB R190, R196, R190 ;  /* 0x000000bec4be723e */ /* 0x000fe200000000ff */
[C---:B------:R-:W-:Y:S01]  /*7b20*/  FFMA.FTZ R196, R204.reuse, R43, R236 ;  /* 0x0000002bccc47223 */ /* 0x040fe200000100ec */
[----:B------:R-:W-:Y:S01]  /*7b30*/  F2FP.F16.F32.PACK_AB R189, R197, R189 ;  /* 0x000000bdc5bd723e */ /* 0x000fe200000000ff */
[----:B------:R-:W-:Y:S01]  /*7b40*/  FFMA.FTZ R197, R204, R95, R115 ;  /* 0x0000005fccc57223 */ /* 0x000fe20000010073 */
[----:B------:R-:W-:-:S04]  /*7b50*/  FFMA.FTZ R193, R185, R36, R243 ;  /* 0x00000024b9c17223 */ /* 0x000fc800000100f3 */
[----:B------:R-:W-:Y:S01]  /*7b60*/  F2FP.F16.F32.PACK_AB R199, R197, R199 ;  /* 0x000000c7c5c7723e */ /* 0x000fe200000000ff */
[----:B------:R-:W-:Y:S01]  /*7b70*/  FFMA.FTZ R197, R187, R90, R118 ;  /* 0x0000005abbc57223 */ /* 0x000fe20000010076 */
[----:B---3--:R-:W-:-:S05]  /*7b80*/  FFMA.FTZ R194, R186, R37, R242 ;  /* 0x00000025bac27223 */ /* 0x008fca00000100f2 */
[----:B------:R-:W-:Y:S01]  /*7b90*/  F2FP.F16.F32.PACK_AB R192, R194, R193 ;  /* 0x000000c1c2c0723e */ /* 0x000fe200000000ff */
[----:B--2---:R-:W-:Y:S01]  /*7ba0*/  FFMA.FTZ R194, R201, R40, R241 ;  /* 0x00000028c9c27223 */ /* 0x004fe200000100f1 */
[C---:B------:R-:W-:Y:S01]  /*7bb0*/  FFMA.FTZ R201, R202.reuse, R41, R237 ;  /* 0x00000029cac97223 */ /* 0x040fe200000100ed */
[----:B------:R-:W-:Y:S01]  /*7bc0*/  FFMA.FTZ R202, R202, R93, R113 ;  /* 0x0000005dcaca7223 */ /* 0x000fe20000010071 */
[----:B----4-:R-:W-:-:S03]  /*7bd0*/  FFMA.FTZ R195, R203, R42, R240 ;  /* 0x0000002acbc37223 */ /* 0x010fc600000100f0 */
[----:B------:R-:W-:Y:S01]  /*7be0*/  F2FP.F16.F32.PACK_AB R194, R201, R194 ;  /* 0x000000c2c9c2723e */ /* 0x000fe200000000ff */
[----:B------:R-:W-:Y:S01]  /*7bf0*/  FFMA.FTZ R201, R180, R46, R233 ;  /* 0x0000002eb4c97223 */ /* 0x000fe200000100e9 */
[----:B------:R-:W-:Y:S01]  /*7c00*/  F2FP.F16.F32.PACK_AB R198, R202, R198 ;  /* 0x000000c6cac6723e */ /* 0x000fe200000000ff */
[----:B------:R-:W-:Y:S01]  /*7c10*/  FFMA.FTZ R193, R187, R38, R239 ;  /* 0x00000026bbc17223 */ /* 0x000fe200000100ef */
[----:B------:R-:W-:Y:S01]  /*7c20*/  F2FP.F16.F32.PACK_AB R195, R196, R195 ;  /* 0x000000c3c4c3723e */ /* 0x000fe200000000ff */
[----:B------:R-:W-:Y:S01]  /*7c30*/  FFMA.FTZ R196, R186, R89, R117 ;  /* 0x00000059bac47223 */ /* 0x000fe20000010075 */
[----:B------:R-:W-:Y:S01]  /*7c40*/  FFMA.FTZ R202, R181, R47, R232 ;  /* 0x0000002fb5ca7223 */ /* 0x000fe200000100e8 */
[----:B------:R-:W-:Y:S01]  /*7c50*/  FFMA.FTZ R186, R182, R48, R231 ;  /* 0x00000030b6ba7223 */ /* 0x000fe200000100e7 */
[----:B------:R-:W-:-:S03]  /*7c60*/  FFMA.FTZ R187, R183, R49, R230 ;  /* 0x00000031b7bb7223 */ /* 0x000fc600000100e6 */
[----:B------:R-:W-:Y:S02]  /*7c70*/  F2FP.F16.F32.PACK_AB R201, R202, R201 ;  /* 0x000000c9cac9723e */ /* 0x000fe400000000ff */
[----:B------:R-:W-:Y:S02]  /*7c80*/  F2FP.F16.F32.PACK_AB R202, R187, R186 ;  /* 0x000000babbca723e */ /* 0x000fe400000000ff */
        /* <DEDUP_REMOVED lines=9> */
[----:B------:R-:W-:Y:S01]  /*7d20*/  F2FP.F16.F32.PACK_AB R193, R203, R193 ;  /* 0x000000c1cbc1723e */ /* 0x000fe200000000ff */
[----:B------:R-:W-:Y:S01]  /*7d30*/  FFMA.FTZ R203, R2, R45, R234 ;  /* 0x0000002d02cb7223 */ /* 0x000fe200000100ea */
        /* <DEDUP_REMOVED lines=14> */
[----:B------:R-:W-:Y:S01]  /*7e20*/  F2FP.F16.F32.PACK_AB R181, R181, R180 ;  /* 0x000000b4b5b5723e */ /* 0x000fe200000000ff */
[----:B------:R0:W-:Y:S01]  /*7e30*/  STG.E.128 desc[UR6][R212.64], R188 ;  /* 0x000000bcd4007986 */ /* 0x0001e2000c101d06 */
[----:B------:R-:W-:Y:S02]  /*7e40*/  F2FP.F16.F32.PACK_AB R183, R3, R184 ;  /* 0x000000b803b7723e */ /* 0x000fe400000000ff */
[----:B------:R-:W-:Y:S02]  /*7e50*/  F2FP.F16.F32.PACK_AB R182, R204, R182 ;  /* 0x000000b6ccb6723e */ /* 0x000fe400000000ff */
[----:B------:R-:W-:Y:S01]  /*7e60*/  F2FP.F16.F32.PACK_AB R180, R2, R0 ;  /* 0x0000000002b4723e */ /* 0x000fe200000000ff */
[----:B------:R0:W-:Y:S04]  /*7e70*/  STG.E.128 desc[UR6][R210.64], R192 ;  /* 0x000000c0d2007986 */ /* 0x0001e8000c101d06 */
[----:B------:R0:W-:Y:S04]  /*7e80*/  STG.E.128 desc[UR6][R214.64], R196 ;  /* 0x000000c4d6007986 */ /* 0x0001e8000c101d06 */
[----:B------:R0:W-:Y:S04]  /*7e90*/  STG.E.128 desc[UR6][R208.64], R200 ;  /* 0x000000c8d0007986 */ /* 0x0001e8000c101d06 */
[----:B------:R0:W-:Y:S01]  /*7ea0*/  STG.E.128 desc[UR6][R216.64], R180 ;  /* 0x000000b4d8007986 */ /* 0x0001e2000c101d06 */
[----:B------:R-:W-:Y:S05]  /*7eb0*/  @!P0 BRA `(.L_x_30497) ;  /* 0xffffffa000308947 */ /* 0x000fea000383ffff */
[----:B------:R-:W-:Y:S05]  /*7ec0*/  EXIT ;  /* 0x000000000000794d */ /* 0x000fea0003800000 */
.L_x_30496:
[----:B------:R-:W-:Y:S01]  /*7ed0*/  HFMA2 R244, -RZ, RZ, 0, 5.9604644775390625e-08 ;  /* 0x00000001fff47431 */ /* 0x000fe200000001ff */
[----:B------:R-:W-:Y:S01]  /*7ee0*/  BSSY B0, `(.L_x_30498) ;  /* 0x0000006000007945 */ /* 0x000fe20003800000 */
[----:B------:R-:W-:Y:S02]  /*7ef0*/  MOV R251, 0x1f ;  /* 0x0000001f00fb7802 */ /* 0x000fe40000000f00 */
[----:B------:R-:W-:-:S07]  /*7f00*/  MOV R252, 0xffffffff ;  /* 0xffffffff00fc7802 */ /* 0x000fce0000000f00 */
[----:B------:R-:W-:Y:S05]  /*7f10*/  WARPSYNC.COLLECTIVE R252, `(.L_x_30499) ;  /* 0x00000000fc087348 */ /* 0x000fea0003c00000 */
[----:B------:R0:W1:Y:S02]  /*7f20*/  SHFL.BFLY P2, R244, R3, R244, R251 ;  /* 0x0c0000f403f47389 */ /* 0x00006400000400fb */
[----:B01----:R-:W-:Y:S05]  /*7f30*/  ENDCOLLECTIVE ;  /* 0x000000000000791b */ /* 0x003fea0003800000 */
.L_x_30499:
[----:B------:R-:W-:Y:S05]  /*7f40*/  BSYNC B0 ;  /* 0x0000000000007941 */ /* 0x000fea0003800000 */
.L_x_30498:
        /* <DEDUP_REMOVED lines=8> */
.L_x_30500:
[----:B------:R-:W-:Y:S01]  /*7fd0*/  FADD.FTZ R3, R3, R244 ;  /* 0x000000f403037221 */ /* 0x000fe20000010000 */
[----:B------:R-:W-:-:S07]  /*7fe0*/  HFMA2 R244, -RZ, RZ, 0, 2.384185791015625e-07 ;  /* 0x00000004fff47431 */ /* 0x000fce00000001ff */
[----:B------:R-:W-:Y:S05]  /*7ff0*/  WARPSYNC.COLLECTIVE R252, `(.L_x_30501) ;  /* 0x00000000fc087348 */ /* 0x000fea0003c00000 */
[----:B------:R0:W1:Y:S02]  /*8000*/  SHFL.BFLY P2, R244, R3, R244, R251 ;  /* 0x0c0000f403f47389 */ /* 0x00006400000400fb */
[----:B01----:R-:W-:Y:S05]  /*8010*/  ENDCOLLECTIVE ;  /* 0x000000000000791b */ /* 0x003fea0003800000 */
.L_x_30501:
[----:B------:R-:W-:Y:S01]  /*8020*/  FADD.FTZ R3, R3, R244 ;  /* 0x000000f403037221 */ /* 0x000fe20000010000 */
[----:B------:R-:W-:-:S07]  /*8030*/  MOV R244, 0x8 ;  /* 0x0000000800f47802 */ /* 0x000fce0000000f00 */
[----:B------:R-:W-:Y:S05]  /*8040*/  WARPSYNC.COLLECTIVE R252, `(.L_x_30502) ;  /* 0x00000000fc087348 */ /* 0x000fea0003c00000 */
[----:B------:R0:W1:Y:S02]  /*8050*/  SHFL.BFLY P2, R244, R3, R244, R251 ;  /* 0x0c0000f403f47389 */ /* 0x00006400000400fb */
[----:B01----:R-:W-:Y:S05]  /*8060*/  ENDCOLLECTIVE ;  /* 0x000000000000791b */ /* 0x003fea0003800000 */
.L_x_30502:
[----:B------:R-:W-:Y:S01]  /*8070*/  FADD.FTZ R3, R3, R244 ;  /* 0x000000f403037221 */ /* 0x000fe20000010000 */
[----:B------:R-:W-:-:S07]  /*8080*/  HFMA2 R244, -RZ, RZ, 0, 9.5367431640625e-07 ;  /* 0x00000010fff47431 */ /* 0x000fce00000001ff */
[----:B------:R-:W-:Y:S05]  /*8090*/  WARPSYNC.COLLECTIVE R252, `(.L_x_30503) ;  /* 0x00000000fc087348 */ /* 0x000fea0003c00000 */
[----:B------:R0:W1:Y:S02]  /*80a0*/  SHFL.BFLY P2, R244, R3, R244, R251 ;  /* 0x0c0000f403f47389 */ /* 0x00006400000400fb */
[----:B01----:R-:W-:Y:S05]  /*80b0*/  ENDCOLLECTIVE ;  /* 0x000000000000791b */ /* 0x003fea0003800000 */
.L_x_30503:
        /* <DEDUP_REMOVED lines=134> */
.L_x_30504:
[----:B------:R-:W-:Y:S01]  /*8920*/  FADD.FTZ R3, R3, R244 ;  /* 0x000000f403037221 */ /* 0x000fe20000010000 */
[----:B------:R-:W-:-:S07]  /*8930*/  HFMA2 R244, -RZ, RZ, 0, 1.1920928955078125e-07 ;  /* 0x00000002fff47431 */ /* 0x000fce00000001ff */
[----:B------:R-:W-:Y:S05]  /*8940*/  WARPSYNC.COLLECTIVE R252, `(.L_x_30505) ;  /* 0x00000000fc087348 */ /* 0x000fea0003c00000 */
[----:B------:R0:W1:Y:S02]  /*8950*/  SHFL.BFLY P2, R244, R3, R244, R251 ;  /* 0x0c0000f403f47389 */ /* 0x00006400000400fb */
[----:B01----:R-:W-:Y:S05]  /*8960*/  ENDCOLLECTIVE ;  /* 0x000000000000791b */ /* 0x003fea0003800000 */
.L_x_30505:
[----:B------:R-:W-:Y:S01]  /*8970*/  FADD.FTZ R3, R3, R244 ;  /* 0x000000f403037221 */ /* 0x000fe20000010000 */
[----:B------:R-:W-:-:S07]  /*8980*/  MOV R244, 0x4 ;  /* 0x0000000400f47802 */ /* 0x000fce0000000f00 */
[----:B------:R-:W-:Y:S05]  /*8990*/  WARPSYNC.COLLECTIVE R252, `(.L_x_30506) ;  /* 0x00000000fc087348 */ /* 0x000fea0003c00000 */
[----:B------:R0:W1:Y:S02]  /*89a0*/  SHFL.BFLY P2, R244, R3, R244, R251 ;  /* 0x0c0000f403f47389 */ /* 0x00006400000400fb */
[----:B01----:R-:W-:Y:S05]  /*89b0*/  ENDCOLLECTIVE ;  /* 0x000000000000791b */ /* 0x003fea0003800000 */
.L_x_30506:
[----:B------:R-:W-:Y:S01]  /*89c0*/  FADD.FTZ R3, R3, R244 ;  /* 0x000000f403037221 */ /* 0x000fe20000010000 */
[----:B------:R-:W-:-:S07]  /*89d0*/  HFMA2 R244, -RZ, RZ, 0, 4.76837158203125e-07 ;  /* 0x00000008fff47431 */ /* 0x000fce00000001ff */
[----:B------:R-:W-:Y:S05]  /*89e0*/  WARPSYNC.COLLECTIVE R252, `(.L_x_30507) ;  /* 0x00000000fc087348 */ /* 0x000fea0003c00000 */
[----:B------:R0:W1:Y:S02]  /*89f0*/  SHFL.BFLY P2, R244, R3, R244, R251 ;  /* 0x0c0000f403f47389 */ /* 0x00006400000400fb */
[----:B01----:R-:W-:Y:S05]  /*8a00*/  ENDCOLLECTIVE ;  /* 0x000000000000791b */ /* 0x003fea0003800000 */
.L_x_30507:
[----:B------:R-:W-:Y:S01]  /*8a10*/  FADD.FTZ R3, R3, R244 ;  /* 0x000000f403037221 */ /* 0x000fe20000010000 */
[----:B------:R-:W-:-:S07]  /*8a20*/  MOV R244, 0x10 ;  /* 0x0000001000f47802 */ /* 0x000fce0000000f00 */
[----:B------:R-:W-:Y:S05]  /*8a30*/  WARPSYNC.COLLECTIVE R252, `(.L_x_30508) ;  /* 0x00000000fc087348 */ /* 0x000fea0003c00000 */
[----:B------:R0:W1:Y:S02]  /*8a40*/  SHFL.BFLY P2, R244, R3, R244, R251 ;  /* 0x0c0000f403f47389 */ /* 0x00006400000400fb */
[----:B01----:R-:W-:Y:S05]  /*8a50*/  ENDCOLLECTIVE ;  /* 0x000000000000791b */ /* 0x003fea0003800000 */
.L_x_30508:
[----:B------:R-:W-:Y:S05]  /*8a60*/  BRA `(.L_x_30509) ;  /* 0xffffffd400587947 */ /* 0x000fea000383ffff */
.L_x_30510:
        /* <DEDUP_REMOVED lines=9> */
.L_x_43909:


//--------------------- .text._ZN10layer_norm31ln_parallel_residual_fwd_kernelINS_13Kernel_traitsIf6__halffS2_fjLj2048ELj1ELj4ELj1ELj16ENS_18Kernel_traits_baseILj2048EfS2_fS2_fjLj128EEEEELb0ELb1ELb0EEEvNS_9FwdParamsE --------------------------
	.section	.text._ZN10layer_norm31ln_parallel_residual_fwd_kernelINS_13Kernel_traitsIf6__halffS2_fjLj2048ELj1ELj4ELj1ELj16ENS_18Kernel_traits_baseILj2048EfS2_fS2_fjLj128EEEEELb0ELb1ELb0EEEvNS_9FwdParamsE,"ax",@progbits
	.align	128
        .global         _ZN10layer_norm31ln_parallel_residual_fwd_kernelINS_13Kernel_traitsIf6__halffS2_fjLj2048ELj1ELj4ELj1ELj16ENS_18Kernel_traits_baseILj2048EfS2_fS2_fjLj128EEEEELb0ELb1ELb0EEEvNS_9FwdParamsE
        .type           _ZN10layer_norm31ln_parallel_residual_fwd_kernelINS_13Kernel_traitsIf6__halffS2_fjLj2048ELj1ELj4ELj1ELj16ENS_18Kernel_traits_baseILj2048EfS2_fS2_fjLj128EEEEELb0ELb1ELb0EEEvNS_9FwdParamsE,@function
        .size           _ZN10layer_norm31ln_parallel_residual_fwd_kernelINS_13Kernel_traitsIf6__halffS2_fjLj2048ELj1ELj4ELj1ELj16ENS_18Kernel_traits_baseILj2048EfS2_fS2_fjLj128EEEEELb0ELb1ELb0EEEvNS_9FwdParamsE,(.L_x_43910 - _ZN10layer_norm31ln_parallel_residual_fwd_kernelINS_13Kernel_traitsIf6__halffS2_fjLj2048ELj1ELj4ELj1ELj16ENS_18Kernel_traits_baseILj2048EfS2_fS2_fjLj128EEEEELb0ELb1ELb0EEEvNS_9FwdParamsE)
        .other          _ZN10layer_norm31ln_parallel_residual_fwd_kernelINS_13Kernel_traitsIf6__halffS2_fjLj2048ELj1ELj4ELj1ELj16ENS_18Kernel_traits_baseILj2048EfS2_fS2_fjLj128EEEEELb0ELb1ELb0EEEvNS_9FwdParamsE,@"STO_CUDA_ENTRY STV_DEFAULT"
_ZN10layer_norm31ln_parallel_residual_fwd_kernelINS_13Kernel_traitsIf6__halffS2_fjLj2048ELj1ELj4ELj1ELj16ENS_18Kernel_traits_baseILj2048EfS2_fS2_fjLj128EEEEELb0ELb1ELb0EEEvNS_9FwdParamsE:
.text._ZN10layer_norm31ln_parallel_residual_fwd_kernelINS_13Kernel_traitsIf6__halffS2_fjLj2048ELj1ELj4ELj1ELj16ENS_18Kernel_traits_baseILj2048EfS2_fS2_fjLj128EEEEELb0ELb1ELb0EEEvNS_9FwdParamsE:
        /* <DEDUP_REMOVED lines=100> */
.L_x_30512:
        /* <DEDUP_REMOVED lines=79> */
.L_x_30513:
[----:B------:R-:W-:Y:S05]  /*0b30*/  BSYNC.RECONVERGENT B0 ;  /* 0x0000000000007941 */ /* 0x000fea0003800200 */
.L_x_30511:
        /* <DEDUP_REMOVED lines=8> */
.L_x_30579:
[----:B------:R-:W-:Y:S01]  /*0bc0*/  IMAD R0, R204, UR13, RZ ;  /* 0x0000000dcc007c24 */ /* 0x000fe2000f8e02ff */
[----:B------:R-:W-:Y:S04]  /*0bd0*/  BSSY.RECONVERGENT B0, `(.L_x_30514) ;  /* 0x0000075000007945 */ /* 0x000fe80003800200 */
[----:B------:R-:W-:-:S04]  /*0be0*/  SHF.R.S32.HI R205, RZ, 0x1f, R0 ;  /* 0x0000001fffcd7819 */ /* 0x000fc80000011400 */
[----:B------:R-:W-:-:S04]  /*0bf0*/  LEA.HI R205, R205, R0, RZ, 0x3 ;  /* 0x00000000cdcd7211 */ /* 0x000fc800078f18ff */
[----:B------:R-:W-:-:S04]  /*0c00*/  LEA.HI.SX32 R205, R205, R2, 0x1d ;  /* 0x00000002cdcd7211 */ /* 0x000fc800078feaff */
[----:B------:R-:W-:Y:S01]  /*0c10*/  MOV R0, R205 ;  /* 0x000000cd00007202 */ /* 0x000fe20000000f00 */
[----:B--234-:R-:W-:Y:S06]  /*0c20*/  @!P5 BRA `(.L_x_30515) ;  /* 0x0000000400bcd947 */ /* 0x01cfec0003800000 */
        /* <DEDUP_REMOVED lines=29> */
.L_x_30517:
        /* <DEDUP_REMOVED lines=17> */
.L_x_30516:
        /* <DEDUP_REMOVED lines=28> */
.L_x_30519:
        /* <DEDUP_REMOVED lines=8> */
[----:B------:R-:W-:Y:S02]  /*1150*/  HADD2.F32 R214, -RZ, R15.H1_H1 ;  /* 0x3000000fffd67230 */ /* 0x000fe40000004100 */
[----:B------:R-:W-:Y:S01]  /*1160*/  FADD.FTZ R13, R0, R13 ;  /* 0x0000000d000d7221 */ /* 0x000fe20000010000 */
[--C-:B------:R-:W-:Y:S02]  /*1170*/  HADD2.F32 R206, -RZ, R14.reuse.H0_H0 ;  /* 0x2000000effce7230 */ /* 0x100fe40000004100 */
[--C-:B------:R-:W-:Y:S02]  /*1180*/  HADD2.F32 R15, -RZ, R209.reuse.H1_H1 ;  /* 0x300000d1ff0f7230 */ /* 0x100fe40000004100 */
[----:B------:R-:W-:Y:S02]  /*1190*/  HADD2.F32 R14, -RZ, R14.H1_H1 ;  /* 0x3000000eff0e7230 */ /* 0x000fe40000004100 */
[----:B------:R-:W-:-:S02]  /*11a0*/  HADD2.F32 R19, -RZ, R209.H0_H0 ;  /* 0x200000d1ff137230 */ /* 0x000fc40000004100 */
[----:B------:R-:W-:Y:S01]  /*11b0*/  FADD.FTZ R0, R18, R15 ;  /* 0x0000000f12007221 */ /* 0x000fe20000010000 */
[--C-:B------:R-:W-:Y:S02]  /*11c0*/  HADD2.F32 R17, -RZ, R210.reuse.H0_H0 ;  /* 0x200000d2ff117230 */ /* 0x100fe40000004100 */
[----:B------:R-:W-:Y:S02]  /*11d0*/  HADD2.F32 R207, -RZ, R210.H1_H1 ;  /* 0x300000d2ffcf7230 */ /* 0x000fe40000004100 */
        /* <DEDUP_REMOVED lines=15> */
.L_x_30518:
[----:B------:R-:W0:Y:S01]  /*12d0*/  LDC.64 R206, c[0x0][0x3a8] ;  /* 0x0000ea00ffce7b82 */ /* 0x000e220000000a00 */
[C---:B------:R-:W-:Y:S01]  /*12e0*/  IADD3 R0, PT, PT, R205.reuse, 0x20, RZ ;  /* 0x00000020cd007810 */ /* 0x040fe20007ffe0ff */
[----:B0-----:R-:W-:-:S05]  /*12f0*/  IMAD.WIDE.U32 R206, R205, 0x20, R206 ;  /* 0x00000020cdce7825 */ /* 0x001fca00078e00ce */
[----:B------:R0:W-:Y:S04]  /*1300*/  STG.E.128 desc[UR6][R206.64], R16 ;  /* 0x00000010ce007986 */ /* 0x0001e8000c101d06 */
[----:B------:R0:W-:Y:S02]  /*1310*/  STG.E.128 desc[UR6][R206.64+0x10], R12 ;  /* 0x0000100cce007986 */ /* 0x0001e4000c101d06 */
.L_x_30515:
[----:B------:R-:W-:Y:S05]  /*1320*/  BSYNC.RECONVERGENT B0 ;  /* 0x0000000000007941 */ /* 0x000fea0003800200 */
.L_x_30514:
        /* <DEDUP_REMOVED lines=28> */
[--C-:B0-----:R-:W-:Y:S02]  /*14f0*/  HADD2.F32 R206, -RZ, R202.reuse.H0_H0 ;  /* 0x200000caffce7230 */ /* 0x101fe40000004100 */
[----:B------:R-:W-:Y:S01]  /*1500*/  FADD.FTZ R11, R215, R10 ;  /* 0x0000000ad70b7221 */ /* 0x000fe20000010000 */
[----:B------:R-:W-:Y:S02]  /*1510*/  HADD2.F32 R207, -RZ, R202.H1_H1 ;  /* 0x300000caffcf7230 */ /* 0x000fe40000004100 */
[----:B------:R-:W-:Y:S01]  /*1520*/  FADD.FTZ R9, R9, R8 ;  /* 0x0000000809097221 */ /* 0x000fe20000010000 */
[----:B------:R-:W-:Y:S02]  /*1530*/  HADD2.F32 R201, -RZ, R201.H1_H1 ;  /* 0x300000c9ffc97230 */ /* 0x000fe40000004100 */
[--C-:B------:R-:W-:Y:S02]  /*1540*/  HADD2.F32 R212, -RZ, R203.reuse.H0_H0 ;  /* 0x200000cbffd47230 */ /* 0x100fe40000004100 */
        /* <DEDUP_REMOVED lines=20> */
.L_x_30523:
[--C-:B-1---5:R-:W-:Y:S02]  /*1690*/  HADD2.F32 R10, -RZ, R201.reuse.H0_H0 ;  /* 0x200000c9ff0a7230 */ /* 0x122fe40000004100 */
[----:B0-----:R-:W-:Y:S02]  /*16a0*/  HADD2.F32 R206, -RZ, R201.H1_H1 ;  /* 0x300000c9ffce7230 */ /* 0x001fe40000004100 */
[----:B------:R-:W-:Y:S02]  /*16b0*/  HADD2.F32 R201, -RZ, R209.H0_H0 ;  /* 0x200000d1ffc97230 */ /* 0x000fe40000004100 */
[----:B------:R-:W-:Y:S02]  /*16c0*/  HADD2.F32 R8, -RZ, R200.H0_H0 ;  /* 0x200000c8ff087230 */ /* 0x000fe40000004100 */
[----:B------:R-:W-:Y:S02]  /*16d0*/  HADD2.F32 R9, -RZ, R208.H0_H0 ;  /* 0x200000d0ff097230 */ /* 0x000fe40000004100 */
[----:B------:R-:W-:Y:S01]  /*16e0*/  FADD.FTZ R10, R201, R10 ;  /* 0x0000000ac90a7221 */ /* 0x000fe20000010000 */
[----:B------:R-:W-:-:S02]  /*16f0*/  HADD2.F32 R200, -RZ, R200.H1_H1 ;  /* 0x300000c8ffc87230 */ /* 0x000fc40000004100 */
[----:B------:R-:W-:Y:S02]  /*1700*/  HADD2.F32 R11, -RZ, R208.H1_H1 ;  /* 0x300000d0ff0b7230 */ /* 0x000fe40000004100 */
[----:B------:R-:W-:Y:S01]  /*1710*/  FADD.FTZ R8, R9, R8 ;  /* 0x0000000809087221 */ /* 0x000fe20000010000 */
[--C-:B------:R-:W-:Y:S02]  /*1720*/  HADD2.F32 R207, -RZ, R202.reuse.H0_H0 ;  /* 0x200000caffcf7230 */ /* 0x100fe40000004100 */
[----:B------:R-:W-:Y:S02]  /*1730*/  HADD2.F32 R202, -RZ, R202.H1_H1 ;  /* 0x300000caffca7230 */ /* 0x000fe40000004100 */
[----:B------:R-:W-:Y:S01]  /*1740*/  FADD.FTZ R9, R11, R200 ;  /* 0x000000c80b097221 */ /* 0x000fe20000010000 */
[--C-:B------:R-:W-:Y:S02]  /*1750*/  HADD2.F32 R212, -RZ, R203.reuse.H0_H0 ;  /* 0x200000cbffd47230 */ /* 0x100fe40000004100 */
[----:B------:R-:W-:-:S02]  /*1760*/  HADD2.F32 R213, -RZ, R203.H1_H1 ;  /* 0x300000cbffd57230 */ /* 0x000fc40000004100 */
[--C-:B------:R-:W-:Y:S02]  /*1770*/  HADD2.F32 R201, -RZ, R210.reuse.H1_H1 ;  /* 0x300000d2ffc97230 */ /* 0x100fe40000004100 */
[----:B------:R-:W-:Y:S02]  /*1780*/  HADD2.F32 R203, -RZ, R211.H0_H0 ;  /* 0x200000d3ffcb7230 */ /* 0x000fe40000004100 */
[----:B------:R-:W-:Y:S02]  /*1790*/  HADD2.F32 R11, -RZ, R209.H1_H1 ;  /* 0x300000d1ff0b7230 */ /* 0x000fe40000004100 */
[----:B------:R-:W-:Y:S01]  /*17a0*/  FADD.FTZ R201, R201, R202 ;  /* 0x000000cac9c97221 */ /* 0x000fe20000010000 */
[----:B------:R-:W-:Y:S02]  /*17b0*/  HADD2.F32 R200, -RZ, R210.H0_H0 ;  /* 0x200000d2ffc87230 */ /* 0x000fe40000004100 */
[----:B------:R-:W-:Y:S01]  /*17c0*/  FADD.FTZ R202, R203, R212 ;  /* 0x000000d4cbca7221 */ /* 0x000fe20000010000 */
[----:B------:R-:W-:-:S02]  /*17d0*/  HADD2.F32 R214, -RZ, R211.H1_H1 ;  /* 0x300000d3ffd67230 */ /* 0x000fc40000004100 */
[----:B------:R-:W-:Y:S01]  /*17e0*/  FADD.FTZ R11, R11, R206 ;  /* 0x000000ce0b0b7221 */ /* 0x000fe20000010000 */
[----:B------:R-:W-:Y:S02]  /*17f0*/  FADD.FTZ R200, R200, R207 ;  /* 0x000000cfc8c87221 */ /* 0x000fe40000010000 */
[----:B------:R-:W-:Y:S01]  /*1800*/  FADD.FTZ R203, R214, R213 ;  /* 0x000000d5d6cb7221 */ /* 0x000fe20000010000 */
[----:B------:R-:W-:Y:S06]  /*1810*/  BRA `(.L_x_30524) ;  /* 0x0000000000687947 */ /* 0x000fec0003800000 */
.L_x_30522:
[----:B------:R-:W-:Y:S05]  /*1820*/  @!P1 BRA `(.L_x_30525) ;  /* 0x0000000000449947 */ /* 0x000fea0003800000 */
[--C-:B-1---5:R-:W-:Y:S02]  /*1830*/  HADD2.F32 R9, -RZ, R200.reuse.H0_H0 ;  /* 0x200000c8ff097230 */ /* 0x122fe40000004100 */
[----:B------:R-:W-:Y:S02]  /*1840*/  HADD2.F32 R200, -RZ, R200.H1_H1 ;  /* 0x300000c8ffc87230 */ /* 0x000fe40000004100 */
[--C-:B------:R-:W-:Y:S02]  /*1850*/  HADD2.F32 R11, -RZ, R201.reuse.H0_H0 ;  /* 0x200000c9ff0b7230 */ /* 0x100fe40000004100 */
[----:B------:R-:W-:Y:S01]  /*1860*/  FADD.FTZ R8, R24, R9 ;  /* 0x0000000918087221 */ /* 0x000fe20000010000 */
        /* <DEDUP_REMOVED lines=13> */
.L_x_30525:
        /* <DEDUP_REMOVED lines=8> */
.L_x_30524:
[----:B0-----:R-:W0:Y:S02]  /*19c0*/  LDC.64 R206, c[0x0][0x3a8] ;  /* 0x0000ea00ffce7b82 */ /* 0x001e240000000a00 */
[C---:B0-----:R-:W-:Y:S01]  /*19d0*/  IMAD.WIDE.U32 R206, R0.reuse, 0x20, R206 ;  /* 0x0000002000ce7825 */ /* 0x041fe200078e00ce */
[----:B------:R-:W-:-:S04]  /*19e0*/  IADD3 R0, PT, PT, R0, 0x20, RZ ;  /* 0x0000002000007810 */ /* 0x000fc80007ffe0ff */
[----:B------:R1:W-:Y:S04]  /*19f0*/  STG.E.128 desc[UR6][R206.64], R8 ;  /* 0x00000008ce007986 */ /* 0x0003e8000c101d06 */
[----:B------:R1:W-:Y:S02]  /*1a00*/  STG.E.128 desc[UR6][R206.64+0x10], R200 ;  /* 0x000010c8ce007986 */ /* 0x0003e4000c101d06 */
.L_x_30521:
[----:B------:R-:W-:Y:S05]  /*1a10*/  BSYNC.RECONVERGENT B0 ;  /* 0x0000000000007941 */ /* 0x000fea0003800200 */
.L_x_30520:
        /* <DEDUP_REMOVED lines=54> */
.L_x_30529:
        /* <DEDUP_REMOVED lines=25> */
.L_x_30528:
        /* <DEDUP_REMOVED lines=18> */
.L_x_30531:
        /* <DEDUP_REMOVED lines=8> */
.L_x_30530:
[----:B------:R-:W0:Y:S02]  /*20b0*/  LDC.64 R206, c[0x0][0x3a8] ;  /* 0x0000ea00ffce7b82 */ /* 0x000e240000000a00 */
[C---:B0-----:R-:W-:Y:S01]  /*20c0*/  IMAD.WIDE.U32 R206, R0.reuse, 0x20, R206 ;  /* 0x0000002000ce7825 */ /* 0x041fe200078e00ce */
[----:B------:R-:W-:-:S04]  /*20d0*/  IADD3 R0, PT, PT, R0, 0x20, RZ ;  /* 0x0000002000007810 */ /* 0x000fc80007ffe0ff */
[----:B------:R2:W-:Y:S04]  /*20e0*/  STG.E.128 desc[UR6][R206.64], R4 ;  /* 0x00000004ce007986 */ /* 0x0005e8000c101d06 */
[----:B------:R2:W-:Y:S02]  /*20f0*/  STG.E.128 desc[UR6][R206.64+0x10], R196 ;  /* 0x000010c4ce007986 */ /* 0x0005e4000c101d06 */
.L_x_30527:
[----:B------:R-:W-:Y:S05]  /*2100*/  BSYNC.RECONVERGENT B0 ;  /* 0x0000000000007941 */ /* 0x000fea0003800200 */
.L_x_30526:
        /* <DEDUP_REMOVED lines=54> */
.L_x_30535:
        /* <DEDUP_REMOVED lines=25> */
.L_x_30534:
        /* <DEDUP_REMOVED lines=18> */
.L_x_30537:
        /* <DEDUP_REMOVED lines=8> */
.L_x_30536:
[----:B------:R-:W0:Y:S02]  /*27a0*/  LDC.64 R206, c[0x0][0x3a8] ;  /* 0x0000ea00ffce7b82 */ /* 0x000e240000000a00 */
[C---:B0-----:R-:W-:Y:S01]  /*27b0*/  IMAD.WIDE.U32 R206, R0.reuse, 0x20, R206 ;  /* 0x0000002000ce7825 */ /* 0x041fe200078e00ce */
[----:B------:R-:W-:-:S04]  /*27c0*/  IADD3 R0, PT, PT, R0, 0x20, RZ ;  /* 0x0000002000007810 */ /* 0x000fc80007ffe0ff */
[----:B------:R3:W-:Y:S04]  /*27d0*/  STG.E.128 desc[UR6][R206.64], R156 ;  /* 0x0000009cce007986 */ /* 0x0007e8000c101d06 */
[----:B------:R3:W-:Y:S02]  /*27e0*/  STG.E.128 desc[UR6][R206.64+0x10], R192 ;  /* 0x000010c0ce007986 */ /* 0x0007e4000c101d06 */
.L_x_30533:
[----:B------:R-:W-:Y:S05]  /*27f0*/  BSYNC.RECONVERGENT B0 ;  /* 0x0000000000007941 */ /* 0x000fea0003800200 */
.L_x_30532:
        /* <DEDUP_REMOVED lines=54> */
.L_x_30541:
        /* <DEDUP_REMOVED lines=25> */
.L_x_30540:
        /* <DEDUP_REMOVED lines=18> */
.L_x_30543:
        /* <DEDUP_REMOVED lines=8> */
.L_x_30542:
[----:B------:R-:W0:Y:S02]  /*2e90*/  LDC.64 R206, c[0x0][0x3a8] ;  /* 0x0000ea00ffce7b82 */ /* 0x000e240000000a00 */
[C---:B0-----:R-:W-:Y:S01]  /*2ea0*/  IMAD.WIDE.U32 R206, R0.reuse, 0x20, R206 ;  /* 0x0000002000ce7825 */ /* 0x041fe200078e00ce */
[----:B------:R-:W-:-:S04]  /*2eb0*/  IADD3 R0, PT, PT, R0, 0x20, RZ ;  /* 0x0000002000007810 */ /* 0x000fc80007ffe0ff */
[----:B------:R4:W-:Y:S04]  /*2ec0*/  STG.E.128 desc[UR6][R206.64], R160 ;  /* 0x000000a0ce007986 */ /* 0x0009e8000c101d06 */
[----:B------:R4:W-:Y:S02]  /*2ed0*/  STG.E.128 desc[UR6][R206.64+0x10], R164 ;  /* 0x000010a4ce007986 */ /* 0x0009e4000c101d06 */
.L_x_30539:
[----:B------:R-:W-:Y:S05]  /*2ee0*/  BSYNC.RECONVERGENT B0 ;  /* 0x0000000000007941 */ /* 0x000fea0003800200 */
.L_x_30538:
        /* <DEDUP_REMOVED lines=54> */
.L_x_30547:
        /* <DEDUP_REMOVED lines=25> */
.L_x_30546:
        /* <DEDUP_REMOVED lines=18> */
.L_x_30549:
        /* <DEDUP_REMOVED lines=8> */
.L_x_30548:
[----:B------:R-:W0:Y:S02]  /*3580*/  LDC.64 R206, c[0x0][0x3a8] ;  /* 0x0000ea00ffce7b82 */ /* 0x000e240000000a00 */
[C---:B0-----:R-:W-:Y:S01]  /*3590*/  IMAD.WIDE.U32 R206, R0.reuse, 0x20, R206 ;  /* 0x0000002000ce7825 */ /* 0x041fe200078e00ce */
[----:B------:R-:W-:-:S04]  /*35a0*/  IADD3 R0, PT, PT, R0, 0x20, RZ ;  /* 0x0000002000007810 */ /* 0x000fc80007ffe0ff */
[----:B------:R0:W-:Y:S04]  /*35b0*/  STG.E.128 desc[UR6][R206.64], R168 ;  /* 0x000000a8ce007986 */ /* 0x0001e8000c101d06 */
[----:B------:R0:W-:Y:S02]  /*35c0*/  STG.E.128 desc[UR6][R206.64+0x10], R172 ;  /* 0x000010acce007986 */ /* 0x0001e4000c101d06 */
.L_x_30545:
[----:B------:R-:W-:Y:S05]  /*35d0*/  BSYNC.RECONVERGENT B0 ;  /* 0x0000000000007941 */ /* 0x000fea0003800200 */
.L_x_30544:
        /* <DEDUP_REMOVED lines=54> */
.L_x_30553:
        /* <DEDUP_REMOVED lines=25> */
.L_x_30552:
        /* <DEDUP_REMOVED lines=18> */
.L_x_30555:
        /* <DEDUP_REMOVED lines=8> */
.L_x_30554:
[----:B------:R-:W0:Y:S02]  /*3c70*/  LDC.64 R206, c[0x0][0x3a8] ;  /* 0x0000ea00ffce7b82 */ /* 0x000e240000000a00 */
[C---:B0-----:R-:W-:Y:S01]  /*3c80*/  IMAD.WIDE.U32 R206, R0.reuse, 0x20, R206 ;  /* 0x0000002000ce7825 */ /* 0x041fe200078e00ce */
[----:B------:R-:W-:-:S04]  /*3c90*/  IADD3 R0, PT, PT, R0, 0x20, RZ ;  /* 0x0000002000007810 */ /* 0x000fc80007ffe0ff */
[----:B------:R0:W-:Y:S04]  /*3ca0*/  STG.E.128 desc[UR6][R206.64], R176 ;  /* 0x000000b0ce007986 */ /* 0x0001e8000c101d06 */
[----:B------:R0:W-:Y:S02]  /*3cb0*/  STG.E.128 desc[UR6][R206.64+0x10], R180 ;  /* 0x000010b4ce007986 */ /* 0x0001e4000c101d06 */
.L_x_30551:
[----:B------:R-:W-:Y:S05]  /*3cc0*/  BSYNC.RECONVERGENT B0 ;  /* 0x0000000000007941 */ /* 0x000fea0003800200 */
.L_x_30550:
        /* <DEDUP_REMOVED lines=28> */
[--C-:B---34-:R-:W-:Y:S02]  /*3e90*/  HADD2.F32 R206, -RZ, R190.reuse.H0_H0 ;  /* 0x200000beffce7230 */ /* 0x118fe40000004100 */
        /* <DEDUP_REMOVED lines=25> */
.L_x_30559:
[--C-:B0----5:R-:W-:Y:S02]  /*4030*/  HADD2.F32 R186, -RZ, R189.reuse.H0_H0 ;  /* 0x200000bdffba7230 */ /* 0x121fe40000004100 */
[----:B---34-:R-:W-:Y:S02]  /*4040*/  HADD2.F32 R206, -RZ, R189.H1_H1 ;  /* 0x300000bdffce7230 */ /* 0x018fe40000004100 */
        /* <DEDUP_REMOVED lines=23> */
.L_x_30558:
[----:B------:R-:W-:Y:S05]  /*41c0*/  @!P1 BRA `(.L_x_30561) ;  /* 0x0000000000449947 */ /* 0x000fea0003800000 */
[--C-:B0----5:R-:W-:Y:S02]  /*41d0*/  HADD2.F32 R185, -RZ, R188.reuse.H0_H0 ;  /* 0x200000bcffb97230 */ /* 0x121fe40000004100 */
[----:B------:R-:W-:Y:S02]  /*41e0*/  HADD2.F32 R188, -RZ, R188.H1_H1 ;  /* 0x300000bcffbc7230 */ /* 0x000fe40000004100 */
[--C-:B------:R-:W-:Y:S02]  /*41f0*/  HADD2.F32 R187, -RZ, R189.reuse.H0_H0 ;  /* 0x200000bdffbb7230 */ /* 0x100fe40000004100 */
[----:B------:R-:W-:Y:S01]  /*4200*/  FADD.FTZ R184, R24, R185 ;  /* 0x000000b918b87221 */ /* 0x000fe20000010000 */
        /* <DEDUP_REMOVED lines=13> */
.L_x_30561:
        /* <DEDUP_REMOVED lines=8> */
.L_x_30560:
[----:B---34-:R-:W0:Y:S02]  /*4360*/  LDC.64 R206, c[0x0][0x3a8] ;  /* 0x0000ea00ffce7b82 */ /* 0x018e240000000a00 */
[----:B0-----:R-:W-:-:S05]  /*4370*/  IMAD.WIDE.U32 R206, R0, 0x20, R206 ;  /* 0x0000002000ce7825 */ /* 0x001fca00078e00ce */
[----:B------:R0:W-:Y:S04]  /*4380*/  STG.E.128 desc[UR6][R206.64], R184 ;  /* 0x000000b8ce007986 */ /* 0x0001e8000c101d06 */
[----:B------:R0:W-:Y:S02]  /*4390*/  STG.E.128 desc[UR6][R206.64+0x10], R188 ;  /* 0x000010bcce007986 */ /* 0x0001e4000c101d06 */
.L_x_30557:
[----:B------:R-:W-:Y:S05]  /*43a0*/  BSYNC.RECONVERGENT B0 ;  /* 0x0000000000007941 */ /* 0x000fea0003800200 */
.L_x_30556:
        /* <DEDUP_REMOVED lines=114> */
[----:B------:R-:W-:-:S05]  /*4ad0*/  FFMA.FTZ R0, R215, R215, R0 ;  /* 0x000000d7d7007223 */ /* 0x000fca0000010000 */
        /* <DEDUP_REMOVED lines=120> */
.L_x_30591:
        /* <DEDUP_REMOVED lines=17> */
[----:B------:R-:W0:Y:S01]  /*5370*/  LDC.64 R216, c[0x0][0x428] ;  /* 0x00010a00ffd87b82 */ /* 0x000e220000000a00 */
[--C-:B-1----:R-:W-:Y:S01]  /*5380*/  FADD.FTZ R215, R18, -R0.reuse ;  /* 0x8000000012d77221 */ /* 0x102fe20000010000 */
        /* <DEDUP_REMOVED lines=30> */
.L_x_30564:
[----:B------:R-:W-:Y:S05]  /*5570*/  BSYNC.RECONVERGENT B0 ;  /* 0x0000000000007941 */ /* 0x000fea0003800200 */
.L_x_30563:
[----:B------:R-:W-:Y:S01]  /*5580*/  ISETP.GE.U32.AND P0, PT, R3, 0x40, PT ;  /* 0x000000400300780c */ /* 0x000fe20003f06070 */
[----:B------:R-:W-:-:S12]  /*5590*/  BSSY.RECONVERGENT B0, `(.L_x_30565) ;  /* 0x0000022000007945 */ /* 0x000fd80003800200 */
[----:B------:R-:W-:Y:S05]  /*55a0*/  @!P0 BRA `(.L_x_30566) ;  /* 0x0000000000808947 */ /* 0x000fea0003800000 */
[----:B0-----:R-:W0:Y:S01]  /*55b0*/  LDC.64 R216, c[0x0][0x428] ;  /* 0x00010a00ffd87b82 */ /* 0x001e220000000a00 */
        /* <DEDUP_REMOVED lines=31> */
.L_x_30566:
[----:B------:R-:W-:Y:S05]  /*57b0*/  BSYNC.RECONVERGENT B0 ;  /* 0x0000000000007941 */ /* 0x000fea0003800200 */
.L_x_30565:
[----:B------:R-:W-:Y:S01]  /*57c0*/  ISETP.GE.U32.AND P0, PT, R3, 0x60, PT ;  /* 0x000000600300780c */ /* 0x000fe20003f06070 */
[----:B------:R-:W-:-:S12]  /*57d0*/  BSSY.RECONVERGENT B0, `(.L_x_30567) ;  /* 0x0000022000007945 */ /* 0x000fd80003800200 */
[----:B------:R-:W-:Y:S05]  /*57e0*/  @!P0 BRA `(.L_x_30568) ;  /* 0x0000000000808947 */ /* 0x000fea0003800000 */
[----:B0-2---:R-:W0:Y:S01]  /*57f0*/  LDC.64 R216, c[0x0][0x428] ;  /* 0x00010a00ffd87b82 */ /* 0x005e220000000a00 */
        /* <DEDUP_REMOVED lines=31> */
.L_x_30568:
[----:B------:R-:W-:Y:S05]  /*59f0*/  BSYNC.RECONVERGENT B0 ;  /* 0x0000000000007941 */ /* 0x000fea0003800200 */
.L_x_30567:
[----:B------:R-:W-:Y:S01]  /*5a00*/  ISETP.GE.U32.AND P0, PT, R3, 0x80, PT ;  /* 0x000000800300780c */ /* 0x000fe20003f06070 */
[----:B------:R-:W-:-:S12]  /*5a10*/  BSSY.RECONVERGENT B0, `(.L_x_30569) ;  /* 0x0000022000007945 */ /* 0x000fd80003800200 */
[----:B------:R-:W-:Y:S05]  /*5a20*/  @!P0 BRA `(.L_x_30570) ;  /* 0x0000000000808947 */ /* 0x000fea0003800000 */
[----:B0-23--:R-:W0:Y:S01]  /*5a30*/  LDC.64 R216, c[0x0][0x428] ;  /* 0x00010a00ffd87b82 */ /* 0x00de220000000a00 */
        /* <DEDUP_REMOVED lines=31> */
.L_x_30570:
[----:B------:R-:W-:Y:S05]  /*5c30*/  BSYNC.RECONVERGENT B0 ;  /* 0x0000000000007941 */ /* 0x000fea0003800200 */
.L_x_30569:
[----:B------:R-:W-:Y:S01]  /*5c40*/  ISETP.GE.U32.AND P0, PT, R3, 0xa0, PT ;  /* 0x000000a00300780c */ /* 0x000fe20003f06070 */
[----:B------:R-:W-:-:S12]  /*5c50*/  BSSY.RECONVERGENT B0, `(.L_x_30571) ;  /* 0x0000022000007945 */ /* 0x000fd80003800200 */
[----:B------:R-:W-:Y:S05]  /*5c60*/  @!P0 BRA `(.L_x_30572) ;  /* 0x0000000000808947 */ /* 0x000fea0003800000 */
[----:B0-234-:R-:W0:Y:S01]  /*5c70*/  LDC.64 R216, c[0x0][0x428] ;  /* 0x00010a00ffd87b82 */ /* 0x01de220000000a00 */
        /* <DEDUP_REMOVED lines=31> */
.L_x_30572:
[----:B------:R-:W-:Y:S05]  /*5e70*/  BSYNC.RECONVERGENT B0 ;  /* 0x0000000000007941 */ /* 0x000fea0003800200 */
.L_x_30571:
        /* <DEDUP_REMOVED lines=35> */
.L_x_30574:
[----:B------:R-:W-:Y:S05]  /*60b0*/  BSYNC.RECONVERGENT B0 ;  /* 0x0000000000007941 */ /* 0x000fea0003800200 */
.L_x_30573:
        /* <DEDUP_REMOVED lines=35> */
.L_x_30576:
[----:B------:R-:W-:Y:S05]  /*62f0*/  BSYNC.RECONVERGENT B0 ;  /* 0x0000000000007941 */ /* 0x000fea0003800200 */
.L_x_30575:
        /* <DEDUP_REMOVED lines=34> */
.L_x_30578:
[----:B------:R-:W-:Y:S05]  /*6520*/  BSYNC.RECONVERGENT B0 ;  /* 0x0000000000007941 */ /* 0x000fea0003800200 */
.L_x_30577:
[----:B01----:R-:W0:Y:S02]  /*6530*/  LDC.64 R206, c[0x0][0x380] ;  /* 0x0000e000ffce7b82 */ /* 0x003e240000000a00 */
[----:B0-----:R-:W-:-:S04]  /*6540*/  LEA R204, R206, R204, 0x2 ;  /* 0x000000cccecc7211 */ /* 0x001fc800078e10ff */
[----:B------:R-:W-:-:S13]  /*6550*/  ISETP.GE.AND P0, PT, R204, R207, PT ;  /* 0x000000cfcc00720c */ /* 0x000fda0003f06270 */
[----:B------:R-:W-:Y:S05]  /*6560*/  @!P0 BRA `(.L_x_30579) ;  /* 0xffffffa400948947 */ /* 0x000fea000383ffff */
[----:B------:R-:W-:Y:S05]  /*6570*/  EXIT ;  /* 0x000000000000794d */ /* 0x000fea0003800000 */
.L_x_30562:
        /* <DEDUP_REMOVED lines=8> */
.L_x_30581:
[----:B------:R-:W-:Y:S05]  /*6600*/  BSYNC B0 ;  /* 0x0000000000007941 */ /* 0x000fea0003800000 */
.L_x_30580:
        /* <DEDUP_REMOVED lines=10> */
.L_x_30582:
[----:B------:R-:W-:Y:S01]  /*66b0*/  HFMA2 R221, -RZ, RZ, 0, 2.384185791015625e-07 ;  /* 0x00000004ffdd7431 */ /* 0x000fe200000001ff */
[----:B------:R-:W-:-:S05]  /*66c0*/  MOV R213, R217 ;  /* 0x000000d900d57202 */ /* 0x000fca0000000f00 */
[----:B------:R-:W-:-:S05]  /*66d0*/  FADD.FTZ R213, R212, R213 ;  /* 0x000000d5d4d57221 */ /* 0x000fca0000010000 */
[----:B------:R-:W-:-:S07]  /*66e0*/  MOV R220, R213 ;  /* 0x000000d500dc7202 */ /* 0x000fce0000000f00 */
[----:B------:R-:W-:Y:S05]  /*66f0*/  WARPSYNC.COLLECTIVE R219, `(.L_x_30583) ;  /* 0x00000000db087348 */ /* 0x000fea0003c00000 */
[----:B------:R0:W1:Y:S02]  /*6700*/  SHFL.BFLY P6, R217, R220, R221, R222 ;  /* 0x0c0000dddcd97389 */ /* 0x00006400000c00de */
[----:B01----:R-:W-:Y:S05]  /*6710*/  ENDCOLLECTIVE ;  /* 0x000000000000791b */ /* 0x003fea0003800000 */
.L_x_30583:
[----:B------:R-:W-:Y:S01]  /*6720*/  HFMA2 R221, -RZ, RZ, 0, 4.76837158203125e-07 ;  /* 0x00000008ffdd7431 */ /* 0x000fe200000001ff */
[----:B------:R-:W-:-:S05]  /*6730*/  MOV R0, R217 ;  /* 0x000000d900007202 */ /* 0x000fca0000000f00 */
[----:B------:R-:W-:-:S05]  /*6740*/  FADD.FTZ R214, R213, R0 ;  /* 0x00000000d5d67221 */ /* 0x000fca0000010000 */
[----:B------:R-:W-:-:S07]  /*6750*/  MOV R220, R214 ;  /* 0x000000d600dc7202 */ /* 0x000fce0000000f00 */
[----:B------:R-:W-:Y:S05]  /*6760*/  WARPSYNC.COLLECTIVE R219, `(.L_x_30584) ;  /* 0x00000000db087348 */ /* 0x000fea0003c00000 */
[----:B------:R0:W1:Y:S02]  /*6770*/  SHFL.BFLY P6, R217, R220, R221, R222 ;  /* 0x0c0000dddcd97389 */ /* 0x00006400000c00de */
[----:B01----:R-:W-:Y:S05]  /*6780*/  ENDCOLLECTIVE ;  /* 0x000000000000791b */ /* 0x003fea0003800000 */
.L_x_30584:
[----:B------:R-:W-:Y:S01]  /*6790*/  HFMA2 R221, -RZ, RZ, 0, 9.5367431640625e-07 ;  /* 0x00000010ffdd7431 */ /* 0x000fe200000001ff */
[----:B------:R-:W-:-:S05]  /*67a0*/  MOV R215, R217 ;  /* 0x000000d900d77202 */ /* 0x000fca0000000f00 */
[----:B------:R-:W-:-:S05]  /*67b0*/  FADD.FTZ R215, R214, R215 ;  /* 0x000000d7d6d77221 */ /* 0x000fca0000010000 */
[----:B------:R-:W-:-:S07]  /*67c0*/  MOV R220, R215 ;  /* 0x000000d700dc7202 */ /* 0x000fce0000000f00 */
[----:B------:R-:W-:Y:S05]  /*67d0*/  WARPSYNC.COLLECTIVE R219, `(.L_x_30585) ;  /* 0x00000000db087348 */ /* 0x000fea0003c00000 */
[----:B------:R0:W1:Y:S02]  /*67e0*/  SHFL.BFLY P6, R217, R220, R221, R222 ;  /* 0x0c0000dddcd97389 */ /* 0x00006400000c00de */
[----:B01----:R-:W-:Y:S05]  /*67f0*/  ENDCOLLECTIVE ;  /* 0x000000000000791b */ /* 0x003fea0003800000 */
.L_x_30585:
        /* <DEDUP_REMOVED lines=139> */
.L_x_30586:
[----:B------:R-:W-:Y:S01]  /*70b0*/  HFMA2 R221, -RZ, RZ, 0, 1.1920928955078125e-07 ;  /* 0x00000002ffdd7431 */ /* 0x000fe200000001ff */
[----:B------:R-:W-:-:S05]  /*70c0*/  MOV R213, R217 ;  /* 0x000000d900d57202 */ /* 0x000fca0000000f00 */
[----:B------:R-:W-:-:S05]  /*70d0*/  FADD.FTZ R213, R0, R213 ;  /* 0x000000d500d57221 */ /* 0x000fca0000010000 */
[----:B------:R-:W-:-:S07]  /*70e0*/  MOV R220, R213 ;  /* 0x000000d500dc7202 */ /* 0x000fce0000000f00 */
[----:B------:R-:W-:Y:S05]  /*70f0*/  WARPSYNC.COLLECTIVE R219, `(.L_x_30587) ;  /* 0x00000000db087348 */ /* 0x000fea0003c00000 */
[----:B------:R0:W1:Y:S02]  /*7100*/  SHFL.BFLY P6, R217, R220, R221, R222 ;  /* 0x0c0000dddcd97389 */ /* 0x00006400000c00de */
[----:B01----:R-:W-:Y:S05]  /*7110*/  ENDCOLLECTIVE ;  /* 0x000000000000791b */ /* 0x003fea0003800000 */
.L_x_30587:
[----:B------:R-:W-:Y:S01]  /*7120*/  HFMA2 R221, -RZ, RZ, 0, 2.384185791015625e-07 ;  /* 0x00000004ffdd7431 */ /* 0x000fe200000001ff */
[----:B------:R-:W-:-:S05]  /*7130*/  MOV R212, R217 ;  /* 0x000000d900d47202 */ /* 0x000fca0000000f00 */
[----:B------:R-:W-:-:S05]  /*7140*/  FADD.FTZ R212, R213, R212 ;  /* 0x000000d4d5d47221 */ /* 0x000fca0000010000 */
[----:B------:R-:W-:-:S07]  /*7150*/  MOV R220, R212 ;  /* 0x000000d400dc7202 */ /* 0x000fce0000000f00 */
[----:B------:R-:W-:Y:S05]  /*7160*/  WARPSYNC.COLLECTIVE R219, `(.L_x_30588) ;  /* 0x00000000db087348 */ /* 0x000fea0003c00000 */
[----:B------:R0:W1:Y:S02]  /*7170*/  SHFL.BFLY P6, R217, R220, R221, R222 ;  /* 0x0c0000dddcd97389 */ /* 0x00006400000c00de */
[----:B01----:R-:W-:Y:S05]  /*7180*/  ENDCOLLECTIVE ;  /* 0x000000000000791b */ /* 0x003fea0003800000 */
.L_x_30588:
[----:B------:R-:W-:Y:S01]  /*7190*/  HFMA2 R221, -RZ, RZ, 0, 4.76837158203125e-07 ;  /* 0x00000008ffdd7431 */ /* 0x000fe200000001ff */
[----:B------:R-:W-:-:S05]  /*71a0*/  MOV R215, R217 ;  /* 0x000000d900d77202 */ /* 0x000fca0000000f00 */
[----:B------:R-:W-:-:S05]  /*71b0*/  FADD.FTZ R215, R212, R215 ;  /* 0x000000d7d4d77221 */ /* 0x000fca0000010000 */
[----:B------:R-:W-:-:S07]  /*71c0*/  MOV R220, R215 ;  /* 0x000000d700dc7202 */ /* 0x000fce0000000f00 */
[----:B------:R-:W-:Y:S05]  /*71d0*/  WARPSYNC.COLLECTIVE R219, `(.L_x_30589) ;  /* 0x00000000db087348 */ /* 0x000fea0003c00000 */
[----:B------:R0:W1:Y:S02]  /*71e0*/  SHFL.BFLY P6, R217, R220, R221, R222 ;  /* 0x0c0000dddcd97389 */ /* 0x00006400000c00de */
[----:B01----:R-:W-:Y:S05]  /*71f0*/  ENDCOLLECTIVE ;  /* 0x000000000000791b */ /* 0x003fea0003800000 */
.L_x_30589:
[----:B------:R-:W-:Y:S01]  /*7200*/  HFMA2 R221, -RZ, RZ, 0, 9.5367431640625e-07 ;  /* 0x00000010ffdd7431 */ /* 0x000fe200000001ff */
[----:B------:R-:W-:-:S05]  /*7210*/  MOV R214, R217 ;  /* 0x000000d900d67202 */ /* 0x000fca0000000f00 */
[----:B------:R-:W-:-:S05]  /*7220*/  FADD.FTZ R214, R215, R214 ;  /* 0x000000d6d7d67221 */ /* 0x000fca0000010000 */
[----:B------:R-:W-:-:S07]  /*7230*/  MOV R220, R214 ;  /* 0x000000d600dc7202 */ /* 0x000fce0000000f00 */
[----:B------:R-:W-:Y:S05]  /*7240*/  WARPSYNC.COLLECTIVE R219, `(.L_x_30590) ;  /* 0x00000000db087348 */ /* 0x000fea0003c00000 */
[----:B------:R0:W1:Y:S02]  /*7250*/  SHFL.BFLY P6, R217, R220, R221, R222 ;  /* 0x0c0000dddcd97389 */ /* 0x00006400000c00de */
[----:B01----:R-:W-:Y:S05]  /*7260*/  ENDCOLLECTIVE ;  /* 0x000000000000791b */ /* 0x003fea0003800000 */
.L_x_30590:
[----:B------:R-:W-:Y:S05]  /*7270*/  BRA `(.L_x_30591) ;  /* 0xffffffdc00f87947 */ /* 0x000fea000383ffff */
.L_x_30592:
        /* <DEDUP_REMOVED lines=16> */
.L_x_43910:


//--------------------- .text._ZN10layer_norm31ln_parallel_residual_fwd_kernelINS_13Kernel_traitsIf6__halffS2_fjLj2048ELj1ELj4ELj1ELj16ENS_18Kernel_traits_baseILj2048EfS2_fS2_fjLj128EEEEELb0ELb1ELb1EEEvNS_9FwdParamsE --------------------------
	.section	.text._ZN10layer_norm31ln_parallel_residual_fwd_kernelINS_13Kernel_traitsIf6__halffS2_fjLj2048ELj1ELj4ELj1ELj16ENS_18Kernel_traits_baseILj2048EfS2_fS2_fjLj128EEEEELb0ELb1ELb1EEEvNS_9FwdParamsE,"ax",@progbits
	.align	128
        .global         _ZN10layer_norm31ln_parallel_residual_fwd_kernelINS_13Kernel_traitsIf6__halffS2_fjLj2048ELj1ELj4ELj1ELj16ENS_18Kernel_traits_baseILj2048EfS2_fS2_fjLj128EEEEELb0ELb1ELb1EEEvNS_9FwdParamsE
        .type           _ZN10layer_norm31ln_parallel_residual_fwd_kernelINS_13Kernel_traitsIf6__halffS2_fjLj2048ELj1ELj4ELj1ELj16ENS_18Kernel_traits_baseILj2048EfS2_fS2_fjLj128EEEEELb0ELb1ELb1EEEvNS_9FwdParamsE,@function
        .size           _ZN10layer_norm31ln_parallel_residual_fwd_kernelINS_13Kernel_traitsIf6__halffS2_fjLj2048ELj1ELj4ELj1ELj16ENS_18Kernel_traits_baseILj2048EfS2_fS2_fjLj128EEEEELb0ELb1ELb1EEEvNS_9FwdParamsE,(.L_x_43911 - _ZN10layer_norm31ln_parallel_residual_fwd_kernelINS_13Kernel_traitsIf6__halffS2_fjLj2048ELj1ELj4ELj1ELj16ENS_18Kernel_traits_baseILj2048EfS2_fS2_fjLj128EEEEELb0ELb1ELb1EEEvNS_9FwdParamsE)
        .other          _ZN10layer_norm31ln_parallel_residual_fwd_kernelINS_13Kernel_traitsIf6__halffS2_fjLj2048ELj1ELj4ELj1ELj16ENS_18Kernel_traits_baseILj2048EfS2_fS2_fjLj128EEEEELb0ELb1ELb1EEEvNS_9FwdParamsE,@"STO_CUDA_ENTRY STV_DEFAULT"
_ZN10layer_norm31ln_parallel_residual_fwd_kernelINS_13Kernel_traitsIf6__halffS2_fjLj2048ELj1ELj4ELj1ELj16ENS_18Kernel_traits_baseILj2048EfS2_fS2_fjLj128EEEEELb0ELb1ELb1EEEvNS_9FwdParamsE:
.text._ZN10layer_norm31ln_parallel_residual_fwd_kernelINS_13Kernel_traitsIf6__halffS2_fjLj2048ELj1ELj4ELj1ELj16ENS_18Kernel_traits_baseILj2048EfS2_fS2_fjLj128EEEEELb0ELb1ELb1EEEvNS_9FwdParamsE:
        /* <DEDUP_REMOVED lines=49> */
.L_x_30593:
        /* <DEDUP_REMOVED lines=50> */
.L_x_30594:
        /* <DEDUP_REMOVED lines=12> */
.L_x_30628:
        /* <DEDUP_REMOVED lines=31> */
.L_x_30596:
        /* <DEDUP_REMOVED lines=17> */
.L_x_30595:
        /* <DEDUP_REMOVED lines=28> */
.L_x_30598:
        /* <DEDUP_REMOVED lines=32> */
.L_x_30597:
        /* <DEDUP_REMOVED lines=28> */
[--C-:B------:R-:W-:Y:S02]  /*0f70*/  HADD2.F32 R8, -RZ, R15.reuse.H0_H0 ;  /* 0x2000000fff087230 */ /* 0x100fe40000004100 */
[----:B------:R-:W-:Y:S01]  /*0f80*/  FADD.FTZ R9, R11, R4 ;  /* 0x000000040b097221 */ /* 0x000fe20000010000 */
[----:B------:R-:W-:Y:S02]  /*0f90*/  HADD2.F32 R16, -RZ, R15.H1_H1 ;  /* 0x3000000fff107230 */ /* 0x000fe40000004100 */
[----:B------:R-:W-:Y:S02]  /*0fa0*/  HADD2.F32 R14, -RZ, R14.H1_H1 ;  /* 0x3000000eff0e7230 */ /* 0x000fe40000004100 */
[----:B------:R-:W-:Y:S01]  /*0fb0*/  FADD.FTZ R18, R34, R9 ;  /* 0x0000000922127221 */ /* 0x000fe20000010000 */
[----:B------:R-:W-:-:S02]  /*0fc0*/  HADD2.F32 R15, -RZ, R38.H1_H1 ;  /* 0x30000026ff0f7230 */ /* 0x000fc40000004100 */
[----:B------:R-:W-:Y:S02]  /*0fd0*/  HADD2.F32 R17, -RZ, R39.H0_H0 ;  /* 0x20000027ff117230 */ /* 0x000fe40000004100 */
[----:B------:R-:W-:Y:S02]  /*0fe0*/  HADD2.F32 R13, -RZ, R13.H1_H1 ;  /* 0x3000000dff0d7230 */ /* 0x000fe40000004100 */
[----:B------:R-:W-:Y:S01]  /*0ff0*/  FADD.FTZ R14, R15, R14 ;  /* 0x0000000e0f0e7221 */ /* 0x000fe20000010000 */
[----:B------:R-:W-:Y:S02]  /*1000*/  HADD2.F32 R2, -RZ, R37.H1_H1 ;  /* 0x30000025ff027230 */ /* 0x000fe40000004100 */
[----:B------:R-:W-:Y:S01]  /*1010*/  FADD.FTZ R15, R17, R8 ;  /* 0x00000008110f7221 */ /* 0x000fe20000010000 */
[----:B------:R-:W-:Y:S02]  /*1020*/  HADD2.F32 R11, -RZ, R38.H0_H0 ;  /* 0x20000026ff0b7230 */ /* 0x000fe40000004100 */
        /* <DEDUP_REMOVED lines=12> */
.L_x_30600:
        /* <DEDUP_REMOVED lines=25> */
.L_x_30599:
        /* <DEDUP_REMOVED lines=18> */
.L_x_30602:
        /* <DEDUP_REMOVED lines=8> */
.L_x_30601:
        /* <DEDUP_REMOVED lines=26> */
[--C-:B------:R-:W-:Y:S02]  /*15c0*/  HADD2.F32 R8, -RZ, R175.reuse.H0_H0 ;  /* 0x200000afff087230 */ /* 0x100fe40000004100 */
        /* <DEDUP_REMOVED lines=21> */
.L_x_30604:
[--C-:B-1---5:R-:W-:Y:S02]  /*1720*/  HADD2.F32 R168, -RZ, R172.reuse.H0_H0 ;  /* 0x200000acffa87230 */ /* 0x122fe40000004100 */
[----:B------:R-:W-:Y:S02]  /*1730*/  HADD2.F32 R169, -RZ, R172.H1_H1 ;  /* 0x300000acffa97230 */ /* 0x000fe40000004100 */
[----:B------:R-:W-:Y:S02]  /*1740*/  HADD2.F32 R170, -RZ, R173.H0_H0 ;  /* 0x200000adffaa7230 */ /* 0x000fe40000004100 */
[--C-:B------:R-:W-:Y:S02]  /*1750*/  HADD2.F32 R7, -RZ, R36.reuse.H0_H0 ;  /* 0x20000024ff077230 */ /* 0x100fe40000004100 */
        /* <DEDUP_REMOVED lines=21> */
.L_x_30603:
        /* <DEDUP_REMOVED lines=18> */
.L_x_30606:
        /* <DEDUP_REMOVED lines=8> */
.L_x_30605:
        /* <DEDUP_REMOVED lines=17> */
[--C-:B-1----:R-:W-:Y:S02]  /*1b60*/  HADD2.F32 R7, -RZ, R36.reuse.H0_H0 ;  /* 0x20000024ff077230 */ /* 0x102fe40000004100 */
        /* <DEDUP_REMOVED lines=28> */
[----:B------:R-:W-:Y:S01]  /*1d30*/  FADD.FTZ R183, R31, R4 ;  /* 0x000000041fb77221 */ /* 0x000fe20000010000 */
[----:B------:R-:W-:Y:S06]  /*1d40*/  BRA `(.L_x_30609) ;  /* 0x0000000000cc7947 */ /* 0x000fec0003800000 */
.L_x_30608:
        /* <DEDUP_REMOVED lines=25> */
.L_x_30607:
        /* <DEDUP_REMOVED lines=18> */
.L_x_30610:
        /* <DEDUP_REMOVED lines=8> */
.L_x_30609:
        /* <DEDUP_REMOVED lines=31> */
[----:B------:R-:W-:Y:S02]  /*2270*/  HADD2.F32 R187, -RZ, R38.H0_H0 ;  /* 0x20000026ffbb7230 */ /* 0x000fe40000004100 */
        /* <DEDUP_REMOVED lines=16> */
.L_x_30612:
        /* <DEDUP_REMOVED lines=25> */
.L_x_30611:
        /* <DEDUP_REMOVED lines=18> */
.L_x_30614:
        /* <DEDUP_REMOVED lines=8> */
.L_x_30613:
        /* <DEDUP_REMOVED lines=24> */
[--C-:B------:R-:W-:Y:S02]  /*2830*/  HADD2.F32 R192, -RZ, R199.reuse.H0_H0 ;  /* 0x200000c7ffc07230 */ /* 0x100fe40000004100 */
[----:B------:R-:W-:Y:S01]  /*2840*/  FADD.FTZ R195, R201, R6 ;  /* 0x00000006c9c37221 */ /* 0x000fe20000010000 */
[----:B------:R-:W-:Y:S02]  /*2850*/  HADD2.F32 R193, -RZ, R199.H1_H1 ;  /* 0x300000c7ffc17230 */ /* 0x000fe40000004100 */
[----:B------:R-:W-:Y:S02]  /*2860*/  HADD2.F32 R2, -RZ, R37.H1_H1 ;  /* 0x30000025ff027230 */ /* 0x000fe40000004100 */
[----:B------:R-:W-:Y:S01]  /*2870*/  FADD.FTZ R194, R34, R195 ;  /* 0x000000c322c27221 */ /* 0x000fe20000010000 */
[----:B------:R-:W-:-:S02]  /*2880*/  HADD2.F32 R8, -RZ, R198.H0_H0 ;  /* 0x200000c6ff087230 */ /* 0x000fc40000004100 */
[----:B------:R-:W-:Y:S02]  /*2890*/  HADD2.F32 R199, -RZ, R38.H0_H0 ;  /* 0x20000026ffc77230 */ /* 0x000fe40000004100 */
        /* <DEDUP_REMOVED lines=17> */
.L_x_30616:
[----:B-1---5:R-:W-:Y:S02]  /*29b0*/  HADD2.F32 R193, -RZ, R196.H1_H1 ;  /* 0x300000c4ffc17230 */ /* 0x022fe40000004100 */
[----:B------:R-:W-:Y:S02]  /*29c0*/  HADD2.F32 R2, -RZ, R36.H1_H1 ;  /* 0x30000024ff027230 */ /* 0x000fe40000004100 */
[----:B------:R-:W-:Y:S02]  /*29d0*/  HADD2.F32 R192, -RZ, R196.H0_H0 ;  /* 0x200000c4ffc07230 */ /* 0x000fe40000004100 */
[----:B------:R-:W-:Y:S02]  /*29e0*/  HADD2.F32 R7, -RZ, R36.H0_H0 ;  /* 0x20000024ff077230 */ /* 0x000fe40000004100 */
[----:B------:R-:W-:Y:S01]  /*29f0*/  FADD.FTZ R193, R2, R193 ;  /* 0x000000c102c17221 */ /* 0x000fe20000010000 */
[----:B------:R-:W-:Y:S02]  /*2a00*/  HADD2.F32 R194, -RZ, R197.H0_H0 ;  /* 0x200000c5ffc27230 */ /* 0x000fe40000004100 */
[----:B------:R-:W-:-:S02]  /*2a10*/  HADD2.F32 R195, -RZ, R37.H0_H0 ;  /* 0x20000025ffc37230 */ /* 0x000fc40000004100 */
[----:B------:R-:W-:Y:S01]  /*2a20*/  FADD.FTZ R192, R7, R192 ;  /* 0x000000c007c07221 */ /* 0x000fe20000010000 */
[----:B------:R-:W-:Y:S02]  /*2a30*/  HADD2.F32 R197, -RZ, R197.H1_H1 ;  /* 0x300000c5ffc57230 */ /* 0x000fe40000004100 */
[----:B------:R-:W-:Y:S02]  /*2a40*/  HADD2.F32 R196, -RZ, R198.H0_H0 ;  /* 0x200000c6ffc47230 */ /* 0x000fe40000004100 */
[----:B------:R-:W-:Y:S01]  /*2a50*/  FADD.FTZ R194, R195, R194 ;  /* 0x000000c2c3c27221 */ /* 0x000fe20000010000 */
[--C-:B------:R-:W-:Y:S02]  /*2a60*/  HADD2.F32 R6, -RZ, R199.reuse.H0_H0 ;  /* 0x200000c7ff067230 */ /* 0x100fe40000004100 */
[----:B------:R-:W-:Y:S02]  /*2a70*/  HADD2.F32 R8, -RZ, R199.H1_H1 ;  /* 0x300000c7ff087230 */ /* 0x000fe40000004100 */
[----:B------:R-:W-:-:S02]  /*2a80*/  HADD2.F32 R2, -RZ, R37.H1_H1 ;  /* 0x30000025ff027230 */ /* 0x000fc40000004100 */
[----:B------:R-:W-:Y:S02]  /*2a90*/  HADD2.F32 R198, -RZ, R198.H1_H1 ;  /* 0x300000c6ffc67230 */ /* 0x000fe40000004100 */
[--C-:B------:R-:W-:Y:S02]  /*2aa0*/  HADD2.F32 R199, -RZ, R38.reuse.H1_H1 ;  /* 0x30000026ffc77230 */ /* 0x100fe40000004100 */
        /* <DEDUP_REMOVED lines=9> */
.L_x_30615:
        /* <DEDUP_REMOVED lines=18> */
.L_x_30618:
        /* <DEDUP_REMOVED lines=8> */
.L_x_30617:
        /* <DEDUP_REMOVED lines=28> */
[----:B------:R-:W-:-:S02]  /*2ea0*/  HADD2.F32 R8, -RZ, R206.H0_H0 ;  /* 0x200000ceff087230 */ /* 0x000fc40000004100 */
[----:B------:R-:W-:Y:S02]  /*2eb0*/  HADD2.F32 R207, -RZ, R38.H0_H0 ;  /* 0x20000026ffcf7230 */ /* 0x000fe40000004100 */
        /* <DEDUP_REMOVED lines=18> */
.L_x_30620:
        /* <DEDUP_REMOVED lines=25> */
.L_x_30619:
        /* <DEDUP_REMOVED lines=18> */
.L_x_30622:
        /* <DEDUP_REMOVED lines=8> */
.L_x_30621:
        /* <DEDUP_REMOVED lines=16> */
[----:B------:R-:W-:Y:S02]  /*3410*/  HADD2.F32 R209, -RZ, R36.H0_H0 ;  /* 0x20000024ffd17230 */ /* 0x000fe40000004100 */
[----:B------:R-:W-:Y:S02]  /*3420*/  HADD2.F32 R212, -RZ, R212.H1_H1 ;  /* 0x300000d4ffd47230 */ /* 0x000fe40000004100 */
[----:B-1----:R-:W-:Y:S02]  /*3430*/  HADD2.F32 R211, -RZ, R36.H1_H1 ;  /* 0x30000024ffd37230 */ /* 0x002fe40000004100 */
        /* <DEDUP_REMOVED lines=29> */
.L_x_30624:
        /* <DEDUP_REMOVED lines=25> */
.L_x_30623:
        /* <DEDUP_REMOVED lines=18> */
.L_x_30626:
        /* <DEDUP_REMOVED lines=8> */
.L_x_30625:
        /* <DEDUP_REMOVED lines=220> */
.L_x_30640:
        /* <DEDUP_REMOVED lines=54> */
[----:B------:R-:W-:Y:S01]  /*4a60*/  F2FP.F16.F32.PACK_AB R175, R22, R21 ;  /* 0x0000001516af723e */ /* 0x000fe200000000ff */
[----:B------:R-:W-:Y:S01]  /*4a70*/  FADD.FTZ R172, -R6, R172 ;  /* 0x000000ac06ac7221 */ /* 0x000fe20000010100 */
[----:B------:R-:W-:Y:S01]  /*4a80*/  F2FP.F16.F32.PACK_AB R174, R20, R27 ;  /* 0x0000001b14ae723e */ /* 0x000fe200000000ff */
        /* <DEDUP_REMOVED lines=24> */
[----:B------:R-:W-:Y:S01]  /*4c10*/  F2FP.F16.F32.PACK_AB R173, R26, R25 ;  /* 0x000000191aad723e */ /* 0x000fe200000000ff */
[----:B------:R-:W-:Y:S01]  /*4c20*/  FADD.FTZ R185, -R6, R185 ;  /* 0x000000b906b97221 */ /* 0x000fe20000010100 */
[----:B------:R-:W-:Y:S01]  /*4c30*/  F2FP.F16.F32.PACK_AB R172, R27, R172 ;  /* 0x000000ac1bac723e */ /* 0x000fe200000000ff */
[----:B------:R-:W-:Y:S01]  /*4c40*/  FFMA.FTZ R17, R17, R158, R94 ;  /* 0x0000009e11117223 */ /* 0x000fe2000001005e */
[----:B------:R-:W-:Y:S01]  /*4c50*/  FFMA.FTZ R16, R16, R159, R95 ;  /* 0x0000009f10107223 */ /* 0x000fe2000001005f */
[----:B------:R-:W-:Y:S01]  /*4c60*/  F2FP.F16.F32.PACK_AB R27, R14, R13 ;  /* 0x0000000d0e1b723e */ /* 0x000fe200000000ff */
[----:B------:R-:W-:Y:S01]  /*4c70*/  FADD.FTZ R186, -R6, R186 ;  /* 0x000000ba06ba7221 */ /* 0x000fe20000010100 */
[----:B------:R-:W-:Y:S01]  /*4c80*/  F2FP.F16.F32.PACK_AB R26, R12, R19 ;  /* 0x000000130c1a723e */ /* 0x000fe200000000ff */
        /* <DEDUP_REMOVED lines=12> */
[----:B------:R-:W-:Y:S01]  /*4d50*/  F2FP.F16.F32.PACK_AB R25, R16, R17 ;  /* 0x000000111019723e */ /* 0x000fe200000000ff */
[C---:B------:R-:W-:Y:S01]  /*4d60*/  FADD.FTZ R191, -R6.reuse, R191 ;  /* 0x000000bf06bf7221 */ /* 0x040fe20000010100 */
[C---:B------:R-:W-:Y:S01]  /*4d70*/  FADD.FTZ R204, -R6.reuse, R204 ;  /* 0x000000cc06cc7221 */ /* 0x040fe20000010100 */
[----:B------:R-:W-:Y:S01]  /*4d80*/  FADD.FTZ R224, -R6, R205 ;  /* 0x000000cd06e07221 */ /* 0x000fe20000010100 */
[----:B0-----:R-:W-:-:S04]  /*4d90*/  @!P0 IMAD.WIDE R182, R3, 0x4, R182 ;  /* 0x0000000403b68825 */ /* 0x001fc800078e02b6 */
[----:B------:R-:W-:Y:S01]  /*4da0*/  FMUL.FTZ R186, R223, R187 ;  /* 0x000000bbdfba7220 */ /* 0x000fe20000410000 */
[----:B------:R-:W-:Y:S01]  /*4db0*/  FFMA.FTZ R17, R18, R149, R85 ;  /* 0x0000009512117223 */ /* 0x000fe20000010055 */
[----:B------:R-:W-:Y:S01]  /*4dc0*/  F2FP.F16.F32.PACK_AB R14, R19, R14 ;  /* 0x0000000e130e723e */ /* 0x000fe200000000ff */
[----:B------:R-:W-:Y:S01]  /*4dd0*/  FADD.FTZ R192, -R6, R192 ;  /* 0x000000c006c07221 */ /* 0x000fe20000010100 */
[----:B------:R-:W-:Y:S01]  /*4de0*/  FMUL.FTZ R187, R223, R188 ;  /* 0x000000bcdfbb7220 */ /* 0x000fe20000410000 */
[----:B-1----:R-:W-:-:S04]  /*4df0*/  IMAD.WIDE.U32 R18, R10, 0x10, R20 ;  /* 0x000000100a127825 */ /* 0x002fc800078e0014 */
[----:B------:R-:W-:Y:S01]  /*4e00*/  FADD.FTZ R193, -R6, R193 ;  /* 0x000000c106c17221 */ /* 0x000fe20000010100 */
[----:B------:R-:W-:Y:S01]  /*4e10*/  FMUL.FTZ R188, R223, R189 ;  /* 0x000000bddfbc7220 */ /* 0x000fe20000410000 */
[----:B------:R-:W-:Y:S01]  /*4e20*/  FFMA.FTZ R12, R15, R148, R84 ;  /* 0x000000940f0c7223 */ /* 0x000fe20000010054 */
[----:B------:R-:W-:Y:S01]  /*4e30*/  F2FP.F16.F32.PACK_AB R24, R8, R23 ;  /* 0x000000170818723e */ /* 0x000fe200000000ff */
        /* <DEDUP_REMOVED lines=20> */
[----:B------:R-:W-:Y:S01]  /*4f80*/  F2FP.F16.F32.PACK_AB R15, R180, R15 ;  /* 0x0000000fb40f723e */ /* 0x000fe200000000ff */
[----:B------:R-:W-:Y:S01]  /*4f90*/  FADD.FTZ R176, -R6, R176 ;  /* 0x000000b006b07221 */ /* 0x000fe20000010100 */
[----:B------:R2:W-:Y:S01]  /*4fa0*/  STG.E.128 desc[UR6][R170.64], R24 ;  /* 0x00000018aa007986 */ /* 0x0005e2000c101d06 */
[----:B------:R-:W-:Y:S01]  /*4fb0*/  F2FP.F16.F32.PACK_AB R13, R168, R13 ;  /* 0x0000000da80d723e */ /* 0x000fe200000000ff */
[----:B------:R-:W-:Y:S01]  /*4fc0*/  FMUL.FTZ R195, R223, R196 ;  /* 0x000000c4dfc37220 */ /* 0x000fe20000410000 */
[----:B------:R-:W-:Y:S01]  /*4fd0*/  F2FP.F16.F32.PACK_AB R12, R17, R12 ;  /* 0x0000000c110c723e */ /* 0x000fe200000000ff */
        /* <DEDUP_REMOVED lines=20> */
[----:B------:R-:W-:Y:S01]  /*5120*/  F2FP.F16.F32.PACK_AB R26, R171, R26 ;  /* 0x0000001aab1a723e */ /* 0x000fe200000000ff */
        /* <DEDUP_REMOVED lines=21> */
[----:B------:R-:W-:Y:S01]  /*5280*/  F2FP.F16.F32.PACK_AB R14, R19, R14 ;  /* 0x0000000e130e723e */ /* 0x000fe200000000ff */
        /* <DEDUP_REMOVED lines=53> */
[----:B------:R-:W-:Y:S02]  /*55e0*/  F2FP.F16.F32.PACK_AB R5, R178, R5 ;  /* 0x00000005b205723e */ /* 0x000fe400000000ff */
[----:B------:R-:W-:Y:S02]  /*55f0*/  F2FP.F16.F32.PACK_AB R11, R190, R189 ;  /* 0x000000bdbe0b723e */ /* 0x000fe400000000ff */
[----:B------:R-:W-:Y:S01]  /*5600*/  F2FP.F16.F32.PACK_AB R10, R15, R10 ;  /* 0x0000000a0f0a723e */ /* 0x000fe200000000ff */
[----:B------:R0:W-:Y:S01]  /*5610*/  STG.E.128 desc[UR6][R16.64], R4 ;  /* 0x0000000410007986 */ /* 0x0001e2000c101d06 */
[----:B------:R-:W-:Y:S02]  /*5620*/  F2FP.F16.F32.PACK_AB R9, R186, R9 ;  /* 0x00000009ba09723e */ /* 0x000fe400000000ff */
[----:B------:R-:W-:Y:S02]  /*5630*/  F2FP.F16.F32.PACK_AB R15, R198, R197 ;  /* 0x000000c5c60f723e */ /* 0x000fe400000000ff */
[----:B------:R-:W-:Y:S01]  /*5640*/  F2FP.F16.F32.PACK_AB R13, R194, R13 ;  /* 0x0000000dc20d723e */ /* 0x000fe200000000ff */
[----:B------:R0:W-:Y:S01]  /*5650*/  STG.E.128 desc[UR6][R22.64], R8 ;  /* 0x0000000816007986 */ /* 0x0001e2000c101d06 */
[----:B------:R-:W-:-:S02]  /*5660*/  F2FP.F16.F32.PACK_AB R27, R226, R27 ;  /* 0x0000001be21b723e */ /* 0x000fc400000000ff */
[----:B------:R-:W-:Y:S01]  /*5670*/  F2FP.F16.F32.PACK_AB R25, R222, R25 ;  /* 0x00000019de19723e */ /* 0x000fe200000000ff */
[----:B------:R0:W-:Y:S01]  /*5680*/  STG.E.128 desc[UR6][R168.64], R12 ;  /* 0x0000000ca8007986 */ /* 0x0001e2000c101d06 */
[----:B------:R-:W-:Y:S02]  /*5690*/  F2FP.F16.F32.PACK_AB R24, R19, R24 ;  /* 0x000000181318723e */ /* 0x000fe400000000ff */
[----:B------:R-:W-:Y:S02]  /*56a0*/  F2FP.F16.F32.PACK_AB R175, R202, R225 ;  /* 0x000000e1caaf723e */ /* 0x000fe400000000ff */
[----:B------:R-:W-:Y:S01]  /*56b0*/  F2FP.F16.F32.PACK_AB R174, R2, R221 ;  /* 0x000000dd02ae723e */ /* 0x000fe200000000ff */
[----:B------:R0:W-:Y:S01]  /*56c0*/  STG.E.128 desc[UR6][R180.64], R24 ;  /* 0x00000018b4007986 */ /* 0x0001e2000c101d06 */
[----:B------:R-:W-:Y:S02]  /*56d0*/  F2FP.F16.F32.PACK_AB R173, R230, R219 ;  /* 0x000000dbe6ad723e */ /* 0x000fe400000000ff */
[----:B------:R-:W-:-:S02]  /*56e0*/  F2FP.F16.F32.PACK_AB R172, R228, R215 ;  /* 0x000000d7e4ac723e */ /* 0x000fc400000000ff */
[----:B-1----:R-:W-:-:S03]  /*56f0*/  LEA R3, R170, R3, 0x2 ;  /* 0x00000003aa037211 */ /* 0x002fc600078e10ff */
[----:B------:R0:W-:Y:S01]  /*5700*/  STG.E.128 desc[UR6][R20.64], R172 ;  /* 0x000000ac14007986 */ /* 0x0001e2000c101d06 */
[----:B------:R-:W-:-:S13]  /*5710*/  ISETP.GE.AND P0, PT, R3, R171, PT ;  /* 0x000000ab0300720c */ /* 0x000fda0003f06270 */
[----:B------:R-:W-:Y:S05]  /*5720*/  @!P0 BRA `(.L_x_30628) ;  /* 0xffffffac00f08947 */ /* 0x000fea000383ffff */
[----:B------:R-:W-:Y:S05]  /*5730*/  EXIT ;  /* 0x000000000000794d */ /* 0x000fea0003800000 */
.L_x_30627:
        /* <DEDUP_REMOVED lines=8> */
.L_x_30630:
[----:B------:R-:W-:Y:S05]  /*57c0*/  BSYNC B0 ;  /* 0x0000000000007941 */ /* 0x000fea0003800000 */
.L_x_30629:
        /* <DEDUP_REMOVED lines=9> */
.L_x_30631:
[----:B------:R-:W-:Y:S01]  /*5860*/  HFMA2 R224, -RZ, RZ, 0, 2.384185791015625e-07 ;  /* 0x00000004ffe07431 */ /* 0x000fe200000001ff */
[----:B------:R-:W-:-:S05]  /*5870*/  MOV R6, R223 ;  /* 0x000000df00067202 */ /* 0x000fca0000000f00 */
[----:B------:R-:W-:-:S05]  /*5880*/  FADD.FTZ R218, R219, R6 ;  /* 0x00000006dbda7221 */ /* 0x000fca0000010000 */
[----:B------:R-:W-:-:S07]  /*5890*/  MOV R225, R218 ;  /* 0x000000da00e17202 */ /* 0x000fce0000000f00 */
[----:B------:R-:W-:Y:S05]  /*58a0*/  WARPSYNC.COLLECTIVE R222, `(.L_x_30632) ;  /* 0x00000000de087348 */ /* 0x000fea0003c00000 */
[----:B------:R0:W1:Y:S02]  /*58b0*/  SHFL.BFLY P2, R223, R225, R224, R227 ;  /* 0x0c0000e0e1df7389 */ /* 0x00006400000400e3 */
[----:B01----:R-:W-:Y:S05]  /*58c0*/  ENDCOLLECTIVE ;  /* 0x000000000000791b */ /* 0x003fea0003800000 */
.L_x_30632:
[----:B------:R-:W-:Y:S01]  /*58d0*/  HFMA2 R224, -RZ, RZ, 0, 4.76837158203125e-07 ;  /* 0x00000008ffe07431 */ /* 0x000fe200000001ff */
[----:B------:R-:W-:-:S05]  /*58e0*/  MOV R221, R223 ;  /* 0x000000df00dd7202 */ /* 0x000fca0000000f00 */
[----:B------:R-:W-:-:S05]  /*58f0*/  FADD.FTZ R221, R218, R221 ;  /* 0x000000dddadd7221 */ /* 0x000fca0000010000 */
[----:B------:R-:W-:-:S07]  /*5900*/  MOV R225, R221 ;  /* 0x000000dd00e17202 */ /* 0x000fce0000000f00 */
[----:B------:R-:W-:Y:S05]  /*5910*/  WARPSYNC.COLLECTIVE R222, `(.L_x_30633) ;  /* 0x00000000de087348 */ /* 0x000fea0003c00000 */
[----:B------:R0:W1:Y:S02]  /*5920*/  SHFL.BFLY P2, R223, R225, R224, R227 ;  /* 0x0c0000e0e1df7389 */ /* 0x00006400000400e3 */
[----:B01----:R-:W-:Y:S05]  /*5930*/  ENDCOLLECTIVE ;  /* 0x000000000000791b */ /* 0x003fea0003800000 */
.L_x_30633:
        /* <DEDUP_REMOVED lines=8> */
.L_x_30634:
        /* <DEDUP_REMOVED lines=135> */
.L_x_30635:
[----:B------:R-:W-:Y:S01]  /*6230*/  HFMA2 R224, -RZ, RZ, 0, 1.1920928955078125e-07 ;  /* 0x00000002ffe07431 */ /* 0x000fe200000001ff */
[----:B------:R-:W-:-:S05]  /*6240*/  MOV R219, R223 ;  /* 0x000000df00db7202 */ /* 0x000fca0000000f00 */
[----:B------:R-:W-:-:S05]  /*6250*/  FADD.FTZ R219, R2, R219 ;  /* 0x000000db02db7221 */ /* 0x000fca0000010000 */
[----:B------:R-:W-:-:S07]  /*6260*/  MOV R225, R219 ;  /* 0x000000db00e17202 */ /* 0x000fce0000000f00 */
[----:B------:R-:W-:Y:S05]  /*6270*/  WARPSYNC.COLLECTIVE R222, `(.L_x_30636) ;  /* 0x00000000de087348 */ /* 0x000fea0003c00000 */
[----:B------:R0:W1:Y:S02]  /*6280*/  SHFL.BFLY P2, R223, R225, R224, R227 ;  /* 0x0c0000e0e1df7389 */ /* 0x00006400000400e3 */
[----:B01----:R-:W-:Y:S05]  /*6290*/  ENDCOLLECTIVE ;  /* 0x000000000000791b */ /* 0x003fea0003800000 */
.L_x_30636:
[----:B------:R-:W-:Y:S01]  /*62a0*/  HFMA2 R224, -RZ, RZ, 0, 2.384185791015625e-07 ;  /* 0x00000004ffe07431 */ /* 0x000fe200000001ff */
[----:B------:R-:W-:-:S05]  /*62b0*/  MOV R218, R223 ;  /* 0x000000df00da7202 */ /* 0x000fca0000000f00 */
[----:B------:R-:W-:-:S05]  /*62c0*/  FADD.FTZ R218, R219, R218 ;  /* 0x000000dadbda7221 */ /* 0x000fca0000010000 */
[----:B------:R-:W-:-:S07]  /*62d0*/  MOV R225, R218 ;  /* 0x000000da00e17202 */ /* 0x000fce0000000f00 */
[----:B------:R-:W-:Y:S05]  /*62e0*/  WARPSYNC.COLLECTIVE R222, `(.L_x_30637) ;  /* 0x00000000de087348 */ /* 0x000fea0003c00000 */
[----:B------:R0:W1:Y:S02]  /*62f0*/  SHFL.BFLY P2, R223, R225, R224, R227 ;  /* 0x0c0000e0e1df7389 */ /* 0x00006400000400e3 */
[----:B01----:R-:W-:Y:S05]  /*6300*/  ENDCOLLECTIVE ;  /* 0x000000000000791b */ /* 0x003fea0003800000 */
.L_x_30637:
[----:B------:R-:W-:Y:S01]  /*6310*/  HFMA2 R224, -RZ, RZ, 0, 4.76837158203125e-07 ;  /* 0x00000008ffe07431 */ /* 0x000fe200000001ff */
[----:B------:R-:W-:-:S05]  /*6320*/  MOV R221, R223 ;  /* 0x000000df00dd7202 */ /* 0x000fca0000000f00 */
[----:B------:R-:W-:-:S05]  /*6330*/  FADD.FTZ R221, R218, R221 ;  /* 0x000000dddadd7221 */ /* 0x000fca0000010000 */
[----:B------:R-:W-:-:S07]  /*6340*/  MOV R225, R221 ;  /* 0x000000dd00e17202 */ /* 0x000fce0000000f00 */
[----:B------:R-:W-:Y:S05]  /*6350*/  WARPSYNC.COLLECTIVE R222, `(.L_x_30638) ;  /* 0x00000000de087348 */ /* 0x000fea0003c00000 */
[----:B------:R0:W1:Y:S02]  /*6360*/  SHFL.BFLY P2, R223, R225, R224, R227 ;  /* 0x0c0000e0e1df7389 */ /* 0x00006400000400e3 */
[----:B01----:R-:W-:Y:S05]  /*6370*/  ENDCOLLECTIVE ;  /* 0x000000000000791b */ /* 0x003fea0003800000 */
.L_x_30638:
[----:B------:R-:W-:Y:S01]  /*6380*/  HFMA2 R224, -RZ, RZ, 0, 9.5367431640625e-07 ;  /* 0x00000010ffe07431 */ /* 0x000fe200000001ff */
[----:B------:R-:W-:-:S05]  /*6390*/  MOV R220, R223 ;  /* 0x000000df00dc7202 */ /* 0x000fca0000000f00 */
[----:B------:R-:W-:-:S05]  /*63a0*/  FADD.FTZ R220, R221, R220 ;  /* 0x000000dcdddc7221 */ /* 0x000fca0000010000 */
[----:B------:R-:W-:-:S07]  /*63b0*/  MOV R225, R220 ;  /* 0x000000dc00e17202 */ /* 0x000fce0000000f00 */
[----:B------:R-:W-:Y:S05]  /*63c0*/  WARPSYNC.COLLECTIVE R222, `(.L_x_30639) ;  /* 0x00000000de087348 */ /* 0x000fea0003c00000 */
[----:B------:R0:W1:Y:S02]  /*63d0*/  SHFL.BFLY P2, R223, R225, R224, R227 ;  /* 0x0c0000e0e1df7389 */ /* 0x00006400000400e3 */
[----:B01----:R-:W-:Y:S05]  /*63e0*/  ENDCOLLECTIVE ;  /* 0x000000000000791b */ /* 0x003fea0003800000 */
.L_x_30639:
[----:B------:R-:W-:Y:S05]  /*63f0*/  BRA `(.L_x_30640) ;  /* 0xffffffe000c07947 */ /* 0x000fea000383ffff */
.L_x_30641:
        /* <DEDUP_REMOVED lines=16> */
.L_x_43911:


//--------------------- .text._ZN10layer_norm31ln_parallel_residual_fwd_kernelINS_13Kernel_traitsIf6__halffS2_fjLj2048ELj1ELj4ELj1ELj16ENS_18Kernel_traits_baseILj2048EfS2_fS2_fjLj128EEEEELb1ELb0ELb0EEEvNS_9FwdParamsE --------------------------
	.section	.text._ZN10layer_norm31ln_parallel_residual_fwd_kernelINS_13Kernel_traitsIf6__halffS2_fjLj2048ELj1ELj4ELj1ELj16ENS_18Kernel_traits_baseILj2048EfS2_fS2_fjLj128EEEEELb1ELb0ELb0EEEvNS_9FwdParamsE,"ax",@progbits
	.align	128
        .global         _ZN10layer_norm31ln_parallel_residual_fwd_kernelINS_13Kernel_traitsIf6__halffS2_fjLj2048ELj1ELj4ELj1ELj16ENS_18Kernel_traits_baseILj2048EfS2_fS2_fjLj128EEEEELb1ELb0ELb0EEEvNS_9FwdParamsE
        .type           _ZN10layer_norm31ln_parallel_residual_fwd_kernelINS_13Kernel_traitsIf6__halffS2_fjLj2048ELj1ELj4ELj1ELj16ENS_18Kernel_traits_baseILj2048EfS2_fS2_fjLj128EEEEELb1ELb0ELb0EEEvNS_9FwdParamsE,@function
        .size           _ZN10layer_norm31ln_parallel_residual_fwd_kernelINS_13Kernel_traitsIf6__halffS2_fjLj2048ELj1ELj4ELj1ELj16ENS_18Kernel_traits_baseILj2048EfS2_fS2_fjLj128EEEEELb1ELb0ELb0EEEvNS_9FwdParamsE,(.L_x_43912 - _ZN10layer_norm31ln_parallel_residual_fwd_kernelINS_13Kernel_traitsIf6__halffS2_fjLj2048ELj1ELj4ELj1ELj16ENS_18Kernel_traits_baseILj2048EfS2_fS2_fjLj128EEEEELb1ELb0ELb0EEEvNS_9FwdParamsE)
        .other          _ZN10layer_norm31ln_parallel_residual_fwd_kernelINS_13Kernel_traitsIf6__halffS2_fjLj2048ELj1ELj4ELj1ELj16ENS_18Kernel_traits_baseILj2048EfS2_fS2_fjLj128EEEEELb1ELb0ELb0EEEvNS_9FwdParamsE,@"STO_CUDA_ENTRY STV_DEFAULT"
_ZN10layer_norm31ln_parallel_residual_fwd_kernelINS_13Kernel_traitsIf6__halffS2_fjLj2048ELj1ELj4ELj1ELj16ENS_18Kernel_traits_baseILj2048EfS2_fS2_fjLj128EEEEELb1ELb0ELb0EEEvNS_9FwdParamsE:
.text._ZN10layer_norm31ln_parallel_residual_fwd_kernelINS_13Kernel_traitsIf6__halffS2_fjLj2048ELj1ELj4ELj1ELj16ENS_18Kernel_traits_baseILj2048EfS2_fS2_fjLj128EEEEELb1ELb0ELb0EEEvNS_9FwdParamsE:
        /* <DEDUP_REMOVED lines=355> */
.L_x_30644:
        /* <DEDUP_REMOVED lines=659> */
.L_x_30643:
        /* <DEDUP_REMOVED lines=715> */
.L_x_30646:
        /* <DEDUP_REMOVED lines=580> */
.L_x_30645:
[----:B------:R-:W-:Y:S05]  /*9050*/  BSYNC.RECONVERGENT B0 ;  /* 0x0000000000007941 */ /* 0x000fea0003800200 */
.L_x_30642:
        /* <DEDUP_REMOVED lines=97> */
.L_x_31663:
        /* <DEDUP_REMOVED lines=41> */
.L_x_30652:
        /* <DEDUP_REMOVED lines=13> */
.L_x_30654:
[----:B------:R-:W-:Y:S05]  /*99d0*/  BSYNC.RECONVERGENT B2 ;  /* 0x0000000000027941 */ /* 0x000fea0003800200 */
.L_x_30653:
        /* <DEDUP_REMOVED lines=61> */
.L_x_30651:
[----:B------:R-:W-:Y:S05]  /*9db0*/  BSYNC.RECONVERGENT B1 ;  /* 0x0000000000017941 */ /* 0x000fea0003800200 */
.L_x_30650:
        /* <DEDUP_REMOVED lines=21> */
.L_x_30657:
        /* <DEDUP_REMOVED lines=13> */
.L_x_30659:
[----:B------:R-:W-:Y:S05]  /*9fe0*/  BSYNC.RECONVERGENT B2 ;  /* 0x0000000000027941 */ /* 0x000fea0003800200 */
.L_x_30658:
        /* <DEDUP_REMOVED lines=61> */
.L_x_30656:
[----:B------:R-:W-:Y:S05]  /*a3c0*/  BSYNC.RECONVERGENT B1 ;  /* 0x0000000000017941 */ /* 0x000fea0003800200 */
.L_x_30655:
        /* <DEDUP_REMOVED lines=8> */
[----:B------:R-:W-:-:S12]  /*a450*/  HADD2.F32 R124, -RZ, R128.H1_H1 ;  /* 0x30000080ff7c7230 */ /* 0x000fd80000004100 */
        /* <DEDUP_REMOVED lines=10> */
.L_x_30662:
        /* <DEDUP_REMOVED lines=13> */
.L_x_30664:
[----:B------:R-:W-:Y:S05]  /*a5d0*/  BSYNC.RECONVERGENT B2 ;  /* 0x0000000000027941 */ /* 0x000fea0003800200 */
.L_x_30663:
        /* <DEDUP_REMOVED lines=59> */
[----:B------:R-:W-:Y:S01]  /*a990*/  LOP3.LUT R8, R4, R188, R127, 0x96, !PT ;  /* 0x000000bc04087212 */ /* 0x000fe200078e967f */
[----:B------:R-:W-:-:S07]  /*a9a0*/  IMAD.MOV.U32 R4, RZ, RZ, R6 ;  /* 0x000000ffff047224 */ /* 0x000fce00078e0006 */
.L_x_30661:
[----:B------:R-:W-:Y:S05]  /*a9b0*/  BSYNC.RECONVERGENT B1 ;  /* 0x0000000000017941 */ /* 0x000fea0003800200 */
.L_x_30660:
        /* <DEDUP_REMOVED lines=19> */
.L_x_30667:
        /* <DEDUP_REMOVED lines=13> */
.L_x_30669:
[----:B------:R-:W-:Y:S05]  /*abc0*/  BSYNC.RECONVERGENT B2 ;  /* 0x0000000000027941 */ /* 0x000fea0003800200 */
.L_x_30668:
        /* <DEDUP_REMOVED lines=61> */
.L_x_30666:
[----:B------:R-:W-:Y:S05]  /*afa0*/  BSYNC.RECONVERGENT B1 ;  /* 0x0000000000017941 */ /* 0x000fea0003800200 */
.L_x_30665:
[----:B------:R-:W-:Y:S01]  /*afb0*/  I2FP.F32.U32 R6, R6 ;  /* 0x0000000600067245 */ /* 0x000fe20000201000 */
[----:B------:R-:W-:Y:S01]  /*afc0*/  BSSY.RECONVERGENT B1, `(.L_x_30670) ;  /* 0x000005d000017945 */ /* 0x000fe20003800200 */
[----:B------:R-:W-:Y:S01]  /*afd0*/  LOP3.LUT R10, R10, 0xfffffffd, RZ, 0xc0, !PT ;  /* 0xfffffffd0a0a7812 */ /* 0x000fe200078ec0ff */
[----:B------:R-:W-:Y:S02]  /*afe0*/  HADD2.F32 R126, -RZ, R129.H1_H1 ;  /* 0x30000081ff7e7230 */ /* 0x000fe40000004100 */
        /* <DEDUP_REMOVED lines=15> */
.L_x_30672:
        /* <DEDUP_REMOVED lines=13> */
.L_x_30674:
[----:B------:R-:W-:Y:S05]  /*b1b0*/  BSYNC.RECONVERGENT B2 ;  /* 0x0000000000027941 */ /* 0x000fea0003800200 */
.L_x_30673:
        /* <DEDUP_REMOVED lines=61> */
.L_x_30671:
[----:B------:R-:W-:Y:S05]  /*b590*/  BSYNC.RECONVERGENT B1 ;  /* 0x0000000000017941 */ /* 0x000fea0003800200 */
.L_x_30670:
        /* <DEDUP_REMOVED lines=17> */
.L_x_30677:
        /* <DEDUP_REMOVED lines=13> */
.L_x_30679:
[----:B------:R-:W-:Y:S05]  /*b780*/  BSYNC.RECONVERGENT B2 ;  /* 0x0000000000027941 */ /* 0x000fea0003800200 */
.L_x_30678:
        /* <DEDUP_REMOVED lines=61> */
.L_x_30676:
[----:B------:R-:W-:Y:S05]  /*bb60*/  BSYNC.RECONVERGENT B1 ;  /* 0x0000000000017941 */ /* 0x000fea0003800200 */
.L_x_30675:
[----:B------:R-:W-:Y:S01]  /*bb70*/  ISETP.NE.AND P4, PT, R129, 0x1, PT ;  /* 0x000000018100780c */ /* 0x000fe20003f85270 */
[----:B------:R-:W-:Y:S01]  /*bb80*/  BSSY.RECONVERGENT B1, `(.L_x_30680) ;  /* 0x000005b000017945 */ /* 0x000fe20003800200 */
[----:B------:R-:W-:Y:S01]  /*bb90*/  I2FP.F32.U32 R6, R6 ;  /* 0x0000000600067245 */ /* 0x000fe20000201000 */
[----:B------:R-:W-:Y:S02]  /*bba0*/  HFMA2 R128, -RZ, RZ, 0, 1.1920928955078125e-07 ;  /* 0x00000002ff807431 */ /* 0x000fe400000001ff */
[----:B------:R-:W-:Y:S02]  /*bbb0*/  HADD2.F32 R130, -RZ, R130.H1_H1 ;  /* 0x30000082ff827230 */ /* 0x000fe40000004100 */
        /* <DEDUP_REMOVED lines=12> */
.L_x_30682:
        /* <DEDUP_REMOVED lines=13> */
.L_x_30684:
[----:B------:R-:W-:Y:S05]  /*bd50*/  BSYNC.RECONVERGENT B2 ;  /* 0x0000000000027941 */ /* 0x000fea0003800200 */
.L_x_30683:
        /* <DEDUP_REMOVED lines=61> */
.L_x_30681:
[----:B------:R-:W-:Y:S05]  /*c130*/  BSYNC.RECONVERGENT B1 ;  /* 0x0000000000017941 */ /* 0x000fea0003800200 */
.L_x_30680:
[----:B------:R-:W-:Y:S01]  /*c140*/  ISETP.NE.AND P5, PT, R128, 0x1, PT ;  /* 0x000000018000780c */ /* 0x000fe20003fa5270 */
[----:B------:R-:W-:Y:S01]  /*c150*/  BSSY.RECONVERGENT B1, `(.L_x_30685) ;  /* 0x000005b000017945 */ /* 0x000fe20003800200 */
[----:B------:R-:W-:Y:S01]  /*c160*/  I2FP.F32.U32 R6, R6 ;  /* 0x0000000600067245 */ /* 0x000fe20000201000 */
[----:B------:R-:W-:Y:S01]  /*c170*/  HADD2.F32 R190, -RZ, R131.H0_H0 ;  /* 0x20000083ffbe7230 */ /* 0x000fe20000004100 */
[----:B------:R-:W-:-:S03]  /*c180*/  MOV R129, R4 ;  /* 0x0000000400817202 */ /* 0x000fc60000000f00 */
        /* <DEDUP_REMOVED lines=12> */
.L_x_30687:
        /* <DEDUP_REMOVED lines=13> */
.L_x_30689:
[----:B------:R-:W-:Y:S05]  /*c320*/  BSYNC.RECONVERGENT B2 ;  /* 0x0000000000027941 */ /* 0x000fea0003800200 */
.L_x_30688:
        /* <DEDUP_REMOVED lines=61> */
.L_x_30686:
[----:B------:R-:W-:Y:S05]  /*c700*/  BSYNC.RECONVERGENT B1 ;  /* 0x0000000000017941 */ /* 0x000fea0003800200 */
.L_x_30685:
        /* <DEDUP_REMOVED lines=11> */
[----:B------:R-:W-:Y:S01]  /*c7c0*/  HADD2.F32 R128, -RZ, R131.H1_H1 ;  /* 0x30000083ff807230 */ /* 0x000fe20000004100 */
        /* <DEDUP_REMOVED lines=31> */
.L_x_30649:
        /* <DEDUP_REMOVED lines=16> */
.L_x_30693:
        /* <DEDUP_REMOVED lines=13> */
.L_x_30695:
[----:B------:R-:W-:Y:S05]  /*cb90*/  BSYNC.RECONVERGENT B2 ;  /* 0x0000000000027941 */ /* 0x000fea0003800200 */
.L_x_30694:
        /* <DEDUP_REMOVED lines=61> */
.L_x_30692:
[----:B------:R-:W-:Y:S05]  /*cf70*/  BSYNC.RECONVERGENT B1 ;  /* 0x0000000000017941 */ /* 0x000fea0003800200 */
.L_x_30691:
        /* <DEDUP_REMOVED lines=8> */
[----:B------:R-:W1:Y:S04]  /*d000*/  LDC R22, c[0x0][0x408] ;  /* 0x00010200ff167b82 */ /* 0x000e680000000800 */
[----:B0-----:R-:W-:Y:S01]  /*d010*/  FSETP.LE.FTZ.AND P4, PT, R6, R3, PT ;  /* 0x000000030600720b */ /* 0x001fe20003f93000 */
[----:B-----5:R-:W-:-:S05]  /*d020*/  HADD2.F32 R6, -RZ, R128.H0_H0 ;  /* 0x20000080ff067230 */ /* 0x020fca0000004100 */
[----:B-1----:R-:W-:Y:S01]  /*d030*/  FMUL.FTZ R13, R22, R6 ;  /* 0x00000006160d7220 */ /* 0x002fe20000410000 */
[----:B------:R-:W-:-:S06]  /*d040*/  IMAD.MOV.U32 R6, RZ, RZ, R4 ;  /* 0x000000ffff067224 */ /* 0x000fcc00078e0004 */
        /* <DEDUP_REMOVED lines=10> */
.L_x_30698:
        /* <DEDUP_REMOVED lines=13> */
.L_x_30700:
[----:B------:R-:W-:Y:S05]  /*d1c0*/  BSYNC.RECONVERGENT B2 ;  /* 0x0000000000027941 */ /* 0x000fea0003800200 */
.L_x_30699:
        /* <DEDUP_REMOVED lines=61> */
.L_x_30697:
[----:B------:R-:W-:Y:S05]  /*d5a0*/  BSYNC.RECONVERGENT B1 ;  /* 0x0000000000017941 */ /* 0x000fea0003800200 */
.L_x_30696:
[----:B------:R-:W-:Y:S01]  /*d5b0*/  I2FP.F32.U32 R6, R6 ;  /* 0x0000000600067245 */ /* 0x000fe20000201000 */
[----:B------:R-:W-:Y:S01]  /*d5c0*/  BSSY.RECONVERGENT B1, `(.L_x_30701) ;  /* 0x0000062000017945 */ /* 0x000fe20003800200 */
[----:B------:R-:W-:Y:S01]  /*d5d0*/  ISETP.NE.AND P3, PT, R15, 0x1, PT ;  /* 0x000000010f00780c */ /* 0x000fe20003f65270 */
[----:B------:R-:W-:Y:S01]  /*d5e0*/  HFMA2 R14, -RZ, RZ, 0, 1.1920928955078125e-07 ;  /* 0x00000002ff0e7431 */ /* 0x000fe200000001ff */
[----:B------:R-:W-:Y:S01]  /*d5f0*/  FSEL R13, R13, RZ, P4 ;  /* 0x000000ff0d0d7208 */ /* 0x000fe20002000000 */
[----:B------:R-:W-:-:S05]  /*d600*/  FFMA.FTZ R6, R6, R200, 1.1641532182693481445e-10 ;  /* 0x2f00000006067423 */ /* 0x000fca00000100c8 */
[----:B------:R-:W-:Y:S01]  /*d610*/  FSETP.GTU.FTZ.AND P2, PT, R6, R3, PT ;  /* 0x000000030600720b */ /* 0x000fe20003f5c000 */
[----:B------:R-:W-:-:S05]  /*d620*/  HADD2.F32 R6, -RZ, R112.H0_H0 ;  /* 0x20000070ff067230 */ /* 0x000fca0000004100 */
        /* <DEDUP_REMOVED lines=16> */
.L_x_30703:
        /* <DEDUP_REMOVED lines=13> */
.L_x_30705:
[----:B------:R-:W-:Y:S05]  /*d800*/  BSYNC.RECONVERGENT B2 ;  /* 0x0000000000027941 */ /* 0x000fea0003800200 */
.L_x_30704:
        /* <DEDUP_REMOVED lines=61> */
.L_x_30702:
[----:B------:R-:W-:Y:S05]  /*dbe0*/  BSYNC.RECONVERGENT B1 ;  /* 0x0000000000017941 */ /* 0x000fea0003800200 */
.L_x_30701:
[----:B------:R-:W-:Y:S01]  /*dbf0*/  I2FP.F32.U32 R6, R6 ;  /* 0x0000000600067245 */ /* 0x000fe20000201000 */
[----:B------:R-:W-:Y:S01]  /*dc00*/  BSSY.RECONVERGENT B1, `(.L_x_30706) ;  /* 0x000005e000017945 */ /* 0x000fe20003800200 */
[----:B------:R-:W-:Y:S01]  /*dc10*/  ISETP.NE.AND P2, PT, R14, 0x1, PT ;  /* 0x000000010e00780c */ /* 0x000fe20003f45270 */
[----:B------:R-:W-:Y:S01]  /*dc20*/  IMAD.MOV.U32 R15, RZ, RZ, 0x2 ;  /* 0x00000002ff0f7424 */ /* 0x000fe200078e00ff */
[----:B------:R-:W-:Y:S01]  /*dc30*/  LOP3.LUT R10, R10, 0xfffffff7, RZ, 0xc0, !PT ;  /* 0xfffffff70a0a7812 */ /* 0x000fe200078ec0ff */
[----:B------:R-:W-:-:S05]  /*dc40*/  FFMA.FTZ R6, R6, R200, 1.1641532182693481445e-10 ;  /* 0x2f00000006067423 */ /* 0x000fca00000100c8 */
[----:B------:R-:W-:Y:S01]  /*dc50*/  FSETP.LE.FTZ.AND P4, PT, R6, R3, PT ;  /* 0x000000030600720b */ /* 0x000fe20003f93000 */
[----:B------:R-:W-:-:S05]  /*dc60*/  HADD2.F32 R6, -RZ, R128.H1_H1 ;  /* 0x30000080ff067230 */ /* 0x000fca0000004100 */
[----:B------:R-:W-:Y:S01]  /*dc70*/  FMUL.FTZ R18, R22, R6 ;  /* 0x0000000616127220 */ /* 0x000fe20000410000 */
[----:B------:R-:W-:-:S06]  /*dc80*/  MOV R6, R4 ;  /* 0x0000000400067202 */ /* 0x000fcc0000000f00 */
        /* <DEDUP_REMOVED lines=10> */
.L_x_30708:
        /* <DEDUP_REMOVED lines=13> */
.L_x_30710:
[----:B------:R-:W-:Y:S05]  /*de00*/  BSYNC.RECONVERGENT B2 ;  /* 0x0000000000027941 */ /* 0x000fea0003800200 */
.L_x_30709:
        /* <DEDUP_REMOVED lines=61> */
.L_x_30707:
[----:B------:R-:W-:Y:S05]  /*e1e0*/  BSYNC.RECONVERGENT B1 ;  /* 0x0000000000017941 */ /* 0x000fea0003800200 */
.L_x_30706:
[----:B------:R-:W-:Y:S01]  /*e1f0*/  I2FP.F32.U32 R6, R6 ;  /* 0x0000000600067245 */ /* 0x000fe20000201000 */
[----:B------:R-:W-:Y:S01]  /*e200*/  BSSY.RECONVERGENT B1, `(.L_x_30711) ;  /* 0x0000062000017945 */ /* 0x000fe20003800200 */
[----:B------:R-:W-:Y:S01]  /*e210*/  ISETP.NE.AND P3, PT, R15, 0x1, PT ;  /* 0x000000010f00780c */ /* 0x000fe20003f65270 */
[----:B------:R-:W-:Y:S01]  /*e220*/  IMAD.MOV.U32 R16, RZ, RZ, 0x2 ;  /* 0x00000002ff107424 */ /* 0x000fe200078e00ff */
[----:B------:R-:W-:Y:S01]  /*e230*/  FSEL R14, R18, RZ, P4 ;  /* 0x000000ff120e7208 */ /* 0x000fe20002000000 */
[----:B------:R-:W-:-:S05]  /*e240*/  FFMA.FTZ R6, R6, R200, 1.1641532182693481445e-10 ;  /* 0x2f00000006067423 */ /* 0x000fca00000100c8 */
[----:B------:R-:W-:Y:S01]  /*e250*/  FSETP.GTU.FTZ.AND P2, PT, R6, R3, PT ;  /* 0x000000030600720b */ /* 0x000fe20003f5c000 */
[----:B------:R-:W-:-:S05]  /*e260*/  HADD2.F32 R6, -RZ, R112.H1_H1 ;  /* 0x30000070ff067230 */ /* 0x000fca0000004100 */
        /* <DEDUP_REMOVED lines=16> */
.L_x_30713:
        /* <DEDUP_REMOVED lines=13> */
.L_x_30715:
[----:B------:R-:W-:Y:S05]  /*e440*/  BSYNC.RECONVERGENT B2 ;  /* 0x0000000000027941 */ /* 0x000fea0003800200 */
.L_x_30714:
        /* <DEDUP_REMOVED lines=61> */
.L_x_30712:
[----:B------:R-:W-:Y:S05]  /*e820*/  BSYNC.RECONVERGENT B1 ;  /* 0x0000000000017941 */ /* 0x000fea0003800200 */
.L_x_30711:
        /* <DEDUP_REMOVED lines=8> */
[----:B------:R-:W-:-:S05]  /*e8b0*/  HADD2.F32 R6, -RZ, R129.H0_H0 ;  /* 0x20000081ff067230 */ /* 0x000fca0000004100 */
[----:B------:R-:W-:-:S07]  /*e8c0*/  FMUL.FTZ R6, R22, R6 ;  /* 0x0000000616067220 */ /* 0x000fce0000410000 */
        /* <DEDUP_REMOVED lines=10> */
.L_x_30718:
        /* <DEDUP_REMOVED lines=13> */
.L_x_30720:
[----:B------:R-:W-:Y:S05]  /*ea40*/  BSYNC.RECONVERGENT B2 ;  /* 0x0000000000027941 */ /* 0x000fea0003800200 */
.L_x_30719:
        /* <DEDUP_REMOVED lines=61> */
.L_x_30717:
[----:B------:R-:W-:Y:S05]  /*ee20*/  BSYNC.RECONVERGENT B1 ;  /* 0x0000000000017941 */ /* 0x000fea0003800200 */
.L_x_30716:
[----:B------:R-:W-:Y:S01]  /*ee30*/  I2FP.F32.U32 R15, R15 ;  /* 0x0000000f000f7245 */ /* 0x000fe20000201000 */
[----:B------:R-:W-:Y:S01]  /*ee40*/  BSSY.RECONVERGENT B1, `(.L_x_30721) ;  /* 0x0000062000017945 */ /* 0x000fe20003800200 */
[----:B------:R-:W-:Y:S01]  /*ee50*/  FSEL R6, R6, RZ, P4 ;  /* 0x000000ff06067208 */ /* 0x000fe20002000000 */
[----:B------:R-:W-:Y:S02]  /*ee60*/  IMAD.MOV.U32 R16, RZ, RZ, 0x2 ;  /* 0x00000002ff107424 */ /* 0x000fe400078e00ff */
[----:B------:R-:W-:-:S05]  /*ee70*/  FFMA.FTZ R15, R15, R200, 1.1641532182693481445e-10 ;  /* 0x2f0000000f0f7423 */ /* 0x000fca00000100c8 */
[----:B------:R-:W-:Y:S01]  /*ee80*/  FSETP.GTU.FTZ.AND P2, PT, R15, R3, PT ;  /* 0x000000030f00720b */ /* 0x000fe20003f5c000 */
[----:B------:R-:W-:-:S05]  /*ee90*/  HADD2.F32 R15, -RZ, R113.H0_H0 ;  /* 0x20000071ff0f7230 */ /* 0x000fca0000004100 */
        /* <DEDUP_REMOVED lines=17> */
.L_x_30723:
        /* <DEDUP_REMOVED lines=13> */
.L_x_30725:
[----:B------:R-:W-:Y:S05]  /*f080*/  BSYNC.RECONVERGENT B2 ;  /* 0x0000000000027941 */ /* 0x000fea0003800200 */
.L_x_30724:
        /* <DEDUP_REMOVED lines=61> */
.L_x_30722:
[----:B------:R-:W-:Y:S05]  /*f460*/  BSYNC.RECONVERGENT B1 ;  /* 0x0000000000017941 */ /* 0x000fea0003800200 */
.L_x_30721:
        /* <DEDUP_REMOVED lines=20> */
.L_x_30728:
        /* <DEDUP_REMOVED lines=13> */
.L_x_30730:
[----:B------:R-:W-:Y:S05]  /*f680*/  BSYNC.RECONVERGENT B2 ;  /* 0x0000000000027941 */ /* 0x000fea0003800200 */
.L_x_30729:
        /* <DEDUP_REMOVED lines=61> */
.L_x_30727:
[----:B------:R-:W-:Y:S05]  /*fa60*/  BSYNC.RECONVERGENT B1 ;  /* 0x0000000000017941 */ /* 0x000fea0003800200 */
.L_x_30726:
[----:B------:R-:W-:Y:S01]  /*fa70*/  I2FP.F32.U32 R6, R6 ;  /* 0x0000000600067245 */ /* 0x000fe20000201000 */
[----:B------:R-:W-:Y:S01]  /*fa80*/  BSSY.RECONVERGENT B1, `(.L_x_30731) ;  /* 0x0000062000017945 */ /* 0x000fe20003800200 */
[----:B------:R-:W-:Y:S01]  /*fa90*/  FSEL R16, R127, RZ, P4 ;  /* 0x000000ff7f107208 */ /* 0x000fe20002000000 */
[----:B------:R-:W-:Y:S02]  /*faa0*/  HFMA2 R18, -RZ, RZ, 0, 1.1920928955078125e-07 ;  /* 0x00000002ff127431 */ /* 0x000fe400000001ff */
[----:B------:R-:W-:-:S05]  /*fab0*/  FFMA.FTZ R6, R6, R200, 1.1641532182693481445e-10 ;  /* 0x2f00000006067423 */ /* 0x000fca00000100c8 */
[----:B------:R-:W-:Y:S01]  /*fac0*/  FSETP.GTU.FTZ.AND P2, PT, R6, R3, PT ;  /* 0x000000030600720b */ /* 0x000fe20003f5c000 */
[----:B------:R-:W-:-:S05]  /*fad0*/  HADD2.F32 R6, -RZ, R113.H1_H1 ;  /* 0x30000071ff067230 */ /* 0x000fca0000004100 */
        /* <DEDUP_REMOVED lines=17> */
.L_x_30733:
        /* <DEDUP_REMOVED lines=13> */
.L_x_30735:
[----:B------:R-:W-:Y:S05]  /*fcc0*/  BSYNC.RECONVERGENT B2 ;  /* 0x0000000000027941 */ /* 0x000fea0003800200 */
.L_x_30734:
        /* <DEDUP_REMOVED lines=61> */
.L_x_30732:
[----:B------:R-:W-:Y:S05]  /*100a0*/  BSYNC.RECONVERGENT B1 ;  /* 0x0000000000017941 */ /* 0x000fea0003800200 */
.L_x_30731:
[----:B------:R-:W-:Y:S01]  /*100b0*/  I2FP.F32.U32 R6, R6 ;  /* 0x0000000600067245 */ /* 0x000fe20000201000 */
[----:B------:R-:W-:Y:S01]  /*100c0*/  BSSY.RECONVERGENT B1, `(.L_x_30736) ;  /* 0x000005c000017945 */ /* 0x000fe20003800200 */
[----:B------:R-:W-:Y:S01]  /*100d0*/  ISETP.NE.AND P3, PT, R18, 0x1, PT ;  /* 0x000000011200780c */ /* 0x000fe20003f65270 */
[----:B------:R-:W-:Y:S01]  /*100e0*/  IMAD.MOV.U32 R19, RZ, RZ, 0x2 ;  /* 0x00000002ff137424 */ /* 0x000fe200078e00ff */
[----:B------:R-:W-:Y:S01]  /*100f0*/  MOV R17, R4 ;  /* 0x0000000400117202 */ /* 0x000fe20000000f00 */
[----:B------:R-:W-:-:S05]  /*10100*/  FFMA.FTZ R6, R6, R200, 1.1641532182693481445e-10 ;  /* 0x2f00000006067423 */ /* 0x000fca00000100c8 */
[----:B------:R-:W-:Y:S01]  /*10110*/  FSETP.LE.FTZ.AND P2, PT, R6, R3, PT ;  /* 0x000000030600720b */ /* 0x000fe20003f53000 */
[----:B------:R-:W-:-:S05]  /*10120*/  HADD2.F32 R6, -RZ, R130.H0_H0 ;  /* 0x20000082ff067230 */ /* 0x000fca0000004100 */
[----:B------:R-:W-:Y:S01]  /*10130*/  FMUL.FTZ R6, R22, R6 ;  /* 0x0000000616067220 */ /* 0x000fe20000410000 */
        /* <DEDUP_REMOVED lines=9> */
.L_x_30738:
        /* <DEDUP_REMOVED lines=13> */
.L_x_30740:
[----:B------:R-:W-:Y:S05]  /*102a0*/  BSYNC.RECONVERGENT B2 ;  /* 0x0000000000027941 */ /* 0x000fea0003800200 */
.L_x_30739:
        /* <DEDUP_REMOVED lines=61> */
.L_x_30737:
[----:B------:R-:W-:Y:S05]  /*10680*/  BSYNC.RECONVERGENT B1 ;  /* 0x0000000000017941 */ /* 0x000fea0003800200 */
.L_x_30736:
        /* <DEDUP_REMOVED lines=24> */
.L_x_30743:
        /* <DEDUP_REMOVED lines=13> */
.L_x_30745:
[----:B------:R-:W-:Y:S05]  /*108e0*/  BSYNC.RECONVERGENT B2 ;  /* 0x0000000000027941 */ /* 0x000fea0003800200 */
.L_x_30744:
        /* <DEDUP_REMOVED lines=61> */
.L_x_30742:
[----:B------:R-:W-:Y:S05]  /*10cc0*/  BSYNC.RECONVERGENT B1 ;  /* 0x0000000000017941 */ /* 0x000fea0003800200 */
.L_x_30741:
[----:B------:R-:W-:Y:S01]  /*10cd0*/  I2FP.F32.U32 R6, R6 ;  /* 0x0000000600067245 */ /* 0x000fe20000201000 */
[----:B------:R-:W-:Y:S01]  /*10ce0*/  BSSY.RECONVERGENT B1, `(.L_x_30746) ;  /* 0x000005c000017945 */ /* 0x000fe20003800200 */
[----:B------:R-:W-:Y:S01]  /*10cf0*/  ISETP.NE.AND P4, PT, R18, 0x1, PT ;  /* 0x000000011200780c */ /* 0x000fe20003f85270 */
[----:B------:R-:W-:Y:S02]  /*10d00*/  HFMA2 R19, -RZ, RZ, 0, 1.1920928955078125e-07 ;  /* 0x00000002ff137431 */ /* 0x000fe400000001ff */
[----:B------:R-:W-:-:S05]  /*10d10*/  FFMA.FTZ R6, R6, R200, 1.1641532182693481445e-10 ;  /* 0x2f00000006067423 */ /* 0x000fca00000100c8 */
[----:B------:R-:W-:Y:S01]  /*10d20*/  FSETP.LE.FTZ.AND P3, PT, R6, R3, PT ;  /* 0x000000030600720b */ /* 0x000fe20003f73000 */
[----:B------:R-:W-:-:S05]  /*10d30*/  HADD2.F32 R6, -RZ, R130.H1_H1 ;  /* 0x30000082ff067230 */ /* 0x000fca0000004100 */
        /* <DEDUP_REMOVED lines=11> */
.L_x_30748:
        /* <DEDUP_REMOVED lines=13> */
.L_x_30750:
[----:B------:R-:W-:Y:S05]  /*10ec0*/  BSYNC.RECONVERGENT B2 ;  /* 0x0000000000027941 */ /* 0x000fea0003800200 */
.L_x_30749:
        /* <DEDUP_REMOVED lines=61> */
.L_x_30747:
[----:B------:R-:W-:Y:S05]  /*112a0*/  BSYNC.RECONVERGENT B1 ;  /* 0x0000000000017941 */ /* 0x000fea0003800200 */
.L_x_30746:
[----:B------:R-:W-:Y:S01]  /*112b0*/  I2FP.F32.U32 R6, R6 ;  /* 0x0000000600067245 */ /* 0x000fe20000201000 */
[----:B------:R-:W-:Y:S01]  /*112c0*/  BSSY.RECONVERGENT B1, `(.L_x_30751) ;  /* 0x0000062000017945 */ /* 0x000fe20003800200 */
[----:B------:R-:W-:Y:S01]  /*112d0*/  FSEL R18, R129, RZ, P3 ;  /* 0x000000ff81127208 */ /* 0x000fe20001800000 */
[----:B------:R-:W-:Y:S02]  /*112e0*/  IMAD.MOV.U32 R130, RZ, RZ, 0x2 ;  /* 0x00000002ff827424 */ /* 0x000fe400078e00ff */
        /* <DEDUP_REMOVED lines=20> */
.L_x_30753:
        /* <DEDUP_REMOVED lines=13> */
.L_x_30755:
[----:B------:R-:W-:Y:S05]  /*11500*/  BSYNC.RECONVERGENT B2 ;  /* 0x0000000000027941 */ /* 0x000fea0003800200 */
.L_x_30754:
        /* <DEDUP_REMOVED lines=61> */
.L_x_30752:
[----:B------:R-:W-:Y:S05]  /*118e0*/  BSYNC.RECONVERGENT B1 ;  /* 0x0000000000017941 */ /* 0x000fea0003800200 */
.L_x_30751:
[----:B------:R-:W-:Y:S01]  /*118f0*/  I2FP.F32.U32 R6, R6 ;  /* 0x0000000600067245 */ /* 0x000fe20000201000 */
[----:B------:R-:W-:Y:S01]  /*11900*/  BSSY.RECONVERGENT B1, `(.L_x_30756) ;  /* 0x000005c000017945 */ /* 0x000fe20003800200 */
[----:B------:R-:W-:Y:S01]  /*11910*/  ISETP.NE.AND P5, PT, R130, 0x1, PT ;  /* 0x000000018200780c */ /* 0x000fe20003fa5270 */
[----:B------:R-:W-:Y:S02]  /*11920*/  IMAD.MOV.U32 R189, RZ, RZ, 0x2 ;  /* 0x00000002ffbd7424 */ /* 0x000fe400078e00ff */
[----:B------:R-:W-:Y:S01]  /*11930*/  FFMA.FTZ R6, R6, R200, 1.1641532182693481445e-10 ;  /* 0x2f00000006067423 */ /* 0x000fe200000100c8 */
[----:B------:R-:W-:-:S04]  /*11940*/  IMAD.MOV.U32 R19, RZ, RZ, R4 ;  /* 0x000000ffff137224 */ /* 0x000fc800078e0004 */
[----:B------:R-:W-:Y:S01]  /*11950*/  FSETP.LE.FTZ.AND P4, PT, R6, R3, PT ;  /* 0x000000030600720b */ /* 0x000fe20003f93000 */
[----:B------:R-:W-:-:S05]  /*11960*/  HADD2.F32 R6, -RZ, R131.H0_H0 ;  /* 0x20000083ff067230 */ /* 0x000fca0000004100 */
        /* <DEDUP_REMOVED lines=10> */
.L_x_30758:
        /* <DEDUP_REMOVED lines=13> */
.L_x_30760:
[----:B------:R-:W-:Y:S05]  /*11ae0*/  BSYNC.RECONVERGENT B2 ;  /* 0x0000000000027941 */ /* 0x000fea0003800200 */
.L_x_30759:
        /* <DEDUP_REMOVED lines=61> */
.L_x_30757:
[----:B------:R-:W-:Y:S05]  /*11ec0*/  BSYNC.RECONVERGENT B1 ;  /* 0x0000000000017941 */ /* 0x000fea0003800200 */
.L_x_30756:
[----:B------:R-:W-:Y:S01]  /*11ed0*/  I2FP.F32.U32 R19, R19 ;  /* 0x0000001300137245 */ /* 0x000fe20000201000 */
[----:B------:R-:W-:Y:S01]  /*11ee0*/  BSSY.RECONVERGENT B1, `(.L_x_30761) ;  /* 0x0000062000017945 */ /* 0x000fe20003800200 */
[----:B------:R-:W-:Y:S01]  /*11ef0*/  FSEL R6, R6, RZ, P4 ;  /* 0x000000ff06067208 */ /* 0x000fe20002000000 */
[----:B------:R-:W-:Y:S02]  /*11f00*/  HFMA2 R188, -RZ, RZ, 0, 1.1920928955078125e-07 ;  /* 0x00000002ffbc7431 */ /* 0x000fe400000001ff */
        /* <DEDUP_REMOVED lines=20> */
.L_x_30763:
        /* <DEDUP_REMOVED lines=13> */
.L_x_30765:
[----:B------:R-:W-:Y:S05]  /*12120*/  BSYNC.RECONVERGENT B2 ;  /* 0x0000000000027941 */ /* 0x000fea0003800200 */
.L_x_30764:
        /* <DEDUP_REMOVED lines=61> */
.L_x_30762:
[----:B------:R-:W-:Y:S05]  /*12500*/  BSYNC.RECONVERGENT B1 ;  /* 0x0000000000017941 */ /* 0x000fea0003800200 */
.L_x_30761:
[----:B------:R-:W-:Y:S01]  /*12510*/  I2FP.F32.U32 R6, R6 ;  /* 0x0000000600067245 */ /* 0x000fe20000201000 */
[----:B------:R-:W-:Y:S01]  /*12520*/  BSSY.RECONVERGENT B1, `(.L_x_30766) ;  /* 0x000005f000017945 */ /* 0x000fe20003800200 */
[----:B------:R-:W-:Y:S02]  /*12530*/  ISETP.NE.AND P6, PT, R188, 0x1, PT ;  /* 0x00000001bc00780c */ /* 0x000fe40003fc5270 */
[----:B------:R-:W-:Y:S01]  /*12540*/  MOV R189, R4 ;  /* 0x0000000400bd7202 */ /* 0x000fe20000000f00 */
[----:B------:R-:W-:-:S05]  /*12550*/  FFMA.FTZ R6, R6, R200, 1.1641532182693481445e-10 ;  /* 0x2f00000006067423 */ /* 0x000fca00000100c8 */
[----:B------:R-:W-:Y:S01]  /*12560*/  FSETP.LE.FTZ.AND P5, PT, R6, R3, PT ;  /* 0x000000030600720b */ /* 0x000fe20003fb3000 */
[----:B------:R-:W-:-:S05]  /*12570*/  HADD2.F32 R6, -RZ, R131.H1_H1 ;  /* 0x30000083ff067230 */ /* 0x000fca0000004100 */
        /* <DEDUP_REMOVED lines=11> */
.L_x_30768:
        /* <DEDUP_REMOVED lines=16> */
.L_x_30770:
[----:B------:R-:W-:Y:S05]  /*12730*/  BSYNC.RECONVERGENT B2 ;  /* 0x0000000000027941 */ /* 0x000fea0003800200 */
.L_x_30769:
        /* <DEDUP_REMOVED lines=61> */
.L_x_30767:
[----:B------:R-:W-:Y:S05]  /*12b10*/  BSYNC.RECONVERGENT B1 ;  /* 0x0000000000017941 */ /* 0x000fea0003800200 */
.L_x_30766:
[----:B------:R-:W-:Y:S02]  /*12b20*/  I2FP.F32.U32 R188, R189 ;  /* 0x000000bd00bc7245 */ /* 0x000fe40000201000 */
[----:B------:R-:W-:-:S03]  /*12b30*/  FSEL R131, R131, RZ, P5 ;  /* 0x000000ff83837208 */ /* 0x000fc60002800000 */
[----:B------:R-:W-:-:S05]  /*12b40*/  FFMA.FTZ R188, R188, R200, 1.1641532182693481445e-10 ;  /* 0x2f000000bcbc7423 */ /* 0x000fca00000100c8 */
[----:B------:R-:W-:Y:S01]  /*12b50*/  FSETP.GTU.FTZ.AND P6, PT, R188, R3, PT ;  /* 0x00000003bc00720b */ /* 0x000fe20003fdc000 */
[----:B------:R-:W-:-:S05]  /*12b60*/  HADD2.F32 R3, -RZ, R115.H1_H1 ;  /* 0x30000073ff037230 */ /* 0x000fca0000004100 */
[----:B------:R-:W-:-:S05]  /*12b70*/  FMUL.FTZ R3, R3, R22 ;  /* 0x0000001603037220 */ /* 0x000fca0000410000 */
[----:B------:R-:W-:Y:S02]  /*12b80*/  FSEL R22, R3, RZ, !P6 ;  /* 0x000000ff03167208 */ /* 0x000fe40007000000 */
[----:B------:R-:W-:-:S03]  /*12b90*/  SEL R3, RZ, 0x1, P6 ;  /* 0x00000001ff037807 */ /* 0x000fc60003000000 */
[----:B------:R-:W-:Y:S01]  /*12ba0*/  FADD.FTZ R131, R22, R131 ;  /* 0x0000008316837221 */ /* 0x000fe20000010000 */
[----:B------:R-:W-:-:S03]  /*12bb0*/  PRMT R22, R3, 0x7610, R22 ;  /* 0x0000761003167816 */ /* 0x000fc60000000016 */
[----:B------:R-:W-:-:S07]  /*12bc0*/  @P1 FADD.FTZ R131, R123, R131 ;  /* 0x000000837b831221 */ /* 0x000fce0000010000 */
.L_x_30690:
        /* <DEDUP_REMOVED lines=44> */
.L_x_30771:
[----:B------:R-:W-:Y:S01]  /*12e90*/  IMAD.MOV.U32 R3, RZ, RZ, R23 ;  /* 0x000000ffff037224 */ /* 0x000fe200078e0017 */
[----:B------:R-:W-:-:S07]  /*12ea0*/  IADD3 R23, PT, PT, R0, 0x20, RZ ;  /* 0x0000002000177810 */ /* 0x000fce0007ffe0ff */
.L_x_30648:
[----:B------:R-:W-:Y:S05]  /*12eb0*/  BSYNC.RECONVERGENT B0 ;  /* 0x0000000000007941 */ /* 0x000fea0003800200 */
.L_x_30647:
        /* <DEDUP_REMOVED lines=36> */
.L_x_30777:
        /* <DEDUP_REMOVED lines=13> */
.L_x_30779:
[----:B------:R-:W-:Y:S05]  /*131d0*/  BSYNC.RECONVERGENT B2 ;  /* 0x0000000000027941 */ /* 0x000fea0003800200 */
.L_x_30778:
        /* <DEDUP_REMOVED lines=58> */
[----:B------:R-:W-:-:S03]  /*13580*/  IMAD.MOV.U32 R14, RZ, RZ, R3 ;  /* 0x000000ffff0e7224 */ /* 0x000fc600078e0003 */
[----:B------:R-:W-:Y:S01]  /*13590*/  LOP3.LUT R8, R4, R16, R15, 0x96, !PT ;  /* 0x0000001004087212 */ /* 0x000fe200078e960f */
[----:B------:R-:W-:-:S07]  /*135a0*/  IMAD.MOV.U32 R4, RZ, RZ, R6 ;  /* 0x000000ffff047224 */ /* 0x000fce00078e0006 */
.L_x_30776:
[----:B------:R-:W-:Y:S05]  /*135b0*/  BSYNC.RECONVERGENT B1 ;  /* 0x0000000000017941 */ /* 0x000fea0003800200 */
.L_x_30775:
        /* <DEDUP_REMOVED lines=11> */
[----:B-----5:R-:W-:-:S05]  /*13670*/  HADD2.F32 R6, -RZ, R136.H0_H0 ;  /* 0x20000088ff067230 */ /* 0x020fca0000004100 */
[----:B-1----:R-:W-:-:S07]  /*13680*/  FMUL.FTZ R6, R6, R3 ;  /* 0x0000000306067220 */ /* 0x002fce0000410000 */
        /* <DEDUP_REMOVED lines=10> */
.L_x_30782:
        /* <DEDUP_REMOVED lines=13> */
.L_x_30784:
[----:B------:R-:W-:Y:S05]  /*13800*/  BSYNC.RECONVERGENT B2 ;  /* 0x0000000000027941 */ /* 0x000fea0003800200 */
.L_x_30783:
        /* <DEDUP_REMOVED lines=61> */
.L_x_30781:
[----:B------:R-:W-:Y:S05]  /*13be0*/  BSYNC.RECONVERGENT B1 ;  /* 0x0000000000017941 */ /* 0x000fea0003800200 */
.L_x_30780:
        /* <DEDUP_REMOVED lines=10> */
[----:B--2---:R-:W-:Y:S01]  /*13c90*/  FADD.FTZ R132, R13, R6 ;  /* 0x000000060d847221 */ /* 0x004fe20000010000 */
        /* <DEDUP_REMOVED lines=13> */
.L_x_30787:
        /* <DEDUP_REMOVED lines=13> */
.L_x_30789:
[----:B------:R-:W-:Y:S05]  /*13e40*/  BSYNC.RECONVERGENT B2 ;  /* 0x0000000000027941 */ /* 0x000fea0003800200 */
.L_x_30788:
        /* <DEDUP_REMOVED lines=61> */
.L_x_30786:
[----:B------:R-:W-:Y:S05]  /*14220*/  BSYNC.RECONVERGENT B1 ;  /* 0x0000000000017941 */ /* 0x000fea0003800200 */
.L_x_30785:
        /* <DEDUP_REMOVED lines=8> */
[----:B------:R-:W-:-:S05]  /*142b0*/  HADD2.F32 R6, -RZ, R136.H1_H1 ;  /* 0x30000088ff067230 */ /* 0x000fca0000004100 */
[----:B------:R-:W-:-:S07]  /*142c0*/  FMUL.FTZ R6, R6, R3 ;  /* 0x0000000306067220 */ /* 0x000fce0000410000 */
        /* <DEDUP_REMOVED lines=10> */
.L_x_30792:
        /* <DEDUP_REMOVED lines=13> */
.L_x_30794:
[----:B------:R-:W-:Y:S05]  /*14440*/  BSYNC.RECONVERGENT B2 ;  /* 0x0000000000027941 */ /* 0x000fea0003800200 */
.L_x_30793:
        /* <DEDUP_REMOVED lines=61> */
.L_x_30791:
[----:B------:R-:W-:Y:S05]  /*14820*/  BSYNC.RECONVERGENT B1 ;  /* 0x0000000000017941 */ /* 0x000fea0003800200 */
.L_x_30790:
        /* <DEDUP_REMOVED lines=24> */
.L_x_30797:
        /* <DEDUP_REMOVED lines=13> */
.L_x_30799:
[----:B------:R-:W-:Y:S05]  /*14a80*/  BSYNC.RECONVERGENT B2 ;  /* 0x0000000000027941 */ /* 0x000fea0003800200 */
.L_x_30798:
        /* <DEDUP_REMOVED lines=61> */
.L_x_30796:
[----:B------:R-:W-:Y:S05]  /*14e60*/  BSYNC.RECONVERGENT B1 ;  /* 0x0000000000017941 */ /* 0x000fea0003800200 */
.L_x_30795:
[----:B------:R-:W-:Y:S01]  /*14e70*/  I2FP.F32.U32 R6, R6 ;  /* 0x0000000600067245 */ /* 0x000fe20000201000 */
[----:B------:R-:W-:Y:S01]  /*14e80*/  BSSY.RECONVERGENT B1, `(.L_x_30800) ;  /* 0x000005e000017945 */ /* 0x000fe20003800200 */
[----:B------:R-:W-:Y:S01]  /*14e90*/  ISETP.NE.AND P2, PT, R16, 0x1, PT ;  /* 0x000000011000780c */ /* 0x000fe20003f45270 */
[----:B------:R-:W-:Y:S01]  /*14ea0*/  HFMA2 R17, -RZ, RZ, 0, 1.1920928955078125e-07 ;  /* 0x00000002ff117431 */ /* 0x000fe200000001ff */
[----:B------:R-:W-:Y:S01]  /*14eb0*/  LOP3.LUT R10, R10, 0xfffffffb, RZ, 0xc0, !PT ;  /* 0xfffffffb0a0a7812 */ /* 0x000fe200078ec0ff */
[----:B------:R-:W-:-:S05]  /*14ec0*/  FFMA.FTZ R6, R6, R200, 1.1641532182693481445e-10 ;  /* 0x2f00000006067423 */ /* 0x000fca00000100c8 */
[----:B------:R-:W-:Y:S01]  /*14ed0*/  FSETP.LE.FTZ.AND P4, PT, R6, R189, PT ;  /* 0x000000bd0600720b */ /* 0x000fe20003f93000 */
[----:B------:R-:W-:-:S05]  /*14ee0*/  HADD2.F32 R6, -RZ, R137.H0_H0 ;  /* 0x20000089ff067230 */ /* 0x000fca0000004100 */
[----:B------:R-:W-:Y:S01]  /*14ef0*/  FMUL.FTZ R15, R6, R3 ;  /* 0x00000003060f7220 */ /* 0x000fe20000410000 */
[----:B------:R-:W-:-:S06]  /*14f00*/  IMAD.MOV.U32 R6, RZ, RZ, R4 ;  /* 0x000000ffff067224 */ /* 0x000fcc00078e0004 */
        /* <DEDUP_REMOVED lines=10> */
.L_x_30802:
        /* <DEDUP_REMOVED lines=13> */
.L_x_30804:
[----:B------:R-:W-:Y:S05]  /*15080*/  BSYNC.RECONVERGENT B2 ;  /* 0x0000000000027941 */ /* 0x000fea0003800200 */
.L_x_30803:
        /* <DEDUP_REMOVED lines=61> */
.L_x_30801:
[----:B------:R-:W-:Y:S05]  /*15460*/  BSYNC.RECONVERGENT B1 ;  /* 0x0000000000017941 */ /* 0x000fea0003800200 */
.L_x_30800:
        /* <DEDUP_REMOVED lines=24> */
.L_x_30807:
        /* <DEDUP_REMOVED lines=13> */
.L_x_30809:
[----:B------:R-:W-:Y:S05]  /*156c0*/  BSYNC.RECONVERGENT B2 ;  /* 0x0000000000027941 */ /* 0x000fea0003800200 */
.L_x_30808:
        /* <DEDUP_REMOVED lines=61> */
.L_x_30806:
[----:B------:R-:W-:Y:S05]  /*15aa0*/  BSYNC.RECONVERGENT B1 ;  /* 0x0000000000017941 */ /* 0x000fea0003800200 */
.L_x_30805:
        /* <DEDUP_REMOVED lines=20> */
.L_x_30812:
        /* <DEDUP_REMOVED lines=13> */
.L_x_30814:
[----:B------:R-:W-:Y:S05]  /*15cc0*/  BSYNC.RECONVERGENT B2 ;  /* 0x0000000000027941 */ /* 0x000fea0003800200 */
.L_x_30813:
        /* <DEDUP_REMOVED lines=61> */
.L_x_30811:
[----:B------:R-:W-:Y:S05]  /*160a0*/  BSYNC.RECONVERGENT B1 ;  /* 0x0000000000017941 */ /* 0x000fea0003800200 */
.L_x_30810:
        /* <DEDUP_REMOVED lines=24> */
.L_x_30817:
        /* <DEDUP_REMOVED lines=13> */
.L_x_30819:
[----:B------:R-:W-:Y:S05]  /*16300*/  BSYNC.RECONVERGENT B2 ;  /* 0x0000000000027941 */ /* 0x000fea0003800200 */
.L_x_30818:
        /* <DEDUP_REMOVED lines=61> */
.L_x_30816:
[----:B------:R-:W-:Y:S05]  /*166e0*/  BSYNC.RECONVERGENT B1 ;  /* 0x0000000000017941 */ /* 0x000fea0003800200 */
.L_x_30815:
[----:B------:R-:W-:Y:S01]  /*166f0*/  I2FP.F32.U32 R6, R6 ;  /* 0x0000000600067245 */ /* 0x000fe20000201000 */
[----:B------:R-:W-:Y:S01]  /*16700*/  BSSY.RECONVERGENT B1, `(.L_x_30820) ;  /* 0x000005c000017945 */ /* 0x000fe20003800200 */
[----:B------:R-:W-:Y:S01]  /*16710*/  ISETP.NE.AND P3, PT, R18, 0x1, PT ;  /* 0x000000011200780c */ /* 0x000fe20003f65270 */
[----:B------:R-:W-:Y:S02]  /*16720*/  IMAD.MOV.U32 R19, RZ, RZ, 0x2 ;  /* 0x00000002ff137424 */ /* 0x000fe400078e00ff */
[----:B------:R-:W-:-:S05]  /*16730*/  FFMA.FTZ R6, R6, R200, 1.1641532182693481445e-10 ;  /* 0x2f00000006067423 */ /* 0x000fca00000100c8 */
[----:B------:R-:W-:Y:S01]  /*16740*/  FSETP.LE.FTZ.AND P2, PT, R6, R189, PT ;  /* 0x000000bd0600720b */ /* 0x000fe20003f53000 */
[----:B------:R-:W-:-:S05]  /*16750*/  HADD2.F32 R6, -RZ, R138.H0_H0 ;  /* 0x2000008aff067230 */ /* 0x000fca0000004100 */
        /* <DEDUP_REMOVED lines=11> */
.L_x_30822:
        /* <DEDUP_REMOVED lines=13> */
.L_x_30824:
[----:B------:R-:W-:Y:S05]  /*168e0*/  BSYNC.RECONVERGENT B2 ;  /* 0x0000000000027941 */ /* 0x000fea0003800200 */
.L_x_30823:
        /* <DEDUP_REMOVED lines=61> */
.L_x_30821:
[----:B------:R-:W-:Y:S05]  /*16cc0*/  BSYNC.RECONVERGENT B1 ;  /* 0x0000000000017941 */ /* 0x000fea0003800200 */
.L_x_30820:
        /* <DEDUP_REMOVED lines=24> */
.L_x_30827:
        /* <DEDUP_REMOVED lines=13> */
.L_x_30829:
[----:B------:R-:W-:Y:S05]  /*16f20*/  BSYNC.RECONVERGENT B2 ;  /* 0x0000000000027941 */ /* 0x000fea0003800200 */
.L_x_30828:
        /* <DEDUP_REMOVED lines=61> */
.L_x_30826:
[----:B------:R-:W-:Y:S05]  /*17300*/  BSYNC.RECONVERGENT B1 ;  /* 0x0000000000017941 */ /* 0x000fea0003800200 */
.L_x_30825:
        /* <DEDUP_REMOVED lines=18> */
.L_x_30832:
        /* <DEDUP_REMOVED lines=13> */
.L_x_30834:
[----:B------:R-:W-:Y:S05]  /*17500*/  BSYNC.RECONVERGENT B2 ;  /* 0x0000000000027941 */ /* 0x000fea0003800200 */
.L_x_30833:
        /* <DEDUP_REMOVED lines=61> */
.L_x_30831:
[----:B------:R-:W-:Y:S05]  /*178e0*/  BSYNC.RECONVERGENT B1 ;  /* 0x0000000000017941 */ /* 0x000fea0003800200 */
.L_x_30830:
        /* <DEDUP_REMOVED lines=24> */
.L_x_30837:
        /* <DEDUP_REMOVED lines=13> */
.L_x_30839:
[----:B------:R-:W-:Y:S05]  /*17b40*/  BSYNC.RECONVERGENT B2 ;  /* 0x0000000000027941 */ /* 0x000fea0003800200 */
.L_x_30838:
        /* <DEDUP_REMOVED lines=61> */
.L_x_30836:
[----:B------:R-:W-:Y:S05]  /*17f20*/  BSYNC.RECONVERGENT B1 ;  /* 0x0000000000017941 */ /* 0x000fea0003800200 */
.L_x_30835:
        /* <DEDUP_REMOVED lines=18> */
.L_x_30842:
        /* <DEDUP_REMOVED lines=13> */
.L_x_30844:
[----:B------:R-:W-:Y:S05]  /*18120*/  BSYNC.RECONVERGENT B2 ;  /* 0x0000000000027941 */ /* 0x000fea0003800200 */
.L_x_30843:
[----:B------:R-:W-:Y:S01]  /*18130*/  LOP3.LUT R4, R2, R229, R21, 0x96, !PT ;  /* 0x000000e502047212 */ /* 0x000fe200078e9615 */
[----:B------:R-:W-:Y:S01]  /*18140*/  IMAD.WIDE.U32 R190, R9, -0x326172a9, RZ ;  /* 0xcd9e8d5709be7825 */ /* 0x000fe200078e00ff */
[----:B------:R-:W-:-:S03]  /*18150*/  MOV R19, R188 ;  /* 0x000000bc00137202 */ /* 0x000fc60000000f00 */
        /* <DEDUP_REMOVED lines=57> */
[----:B------:R-:W-:-:S07]  /*184f0*/  IMAD.MOV.U32 R4, RZ, RZ, R202 ;  /* 0x000000ffff047224 */ /* 0x000fce00078e00ca */
.L_x_30841:
[----:B------:R-:W-:Y:S05]  /*18500*/  BSYNC.RECONVERGENT B1 ;  /* 0x0000000000017941 */ /* 0x000fea0003800200 */
.L_x_30840:
        /* <DEDUP_REMOVED lines=24> */
.L_x_30847:
        /* <DEDUP_REMOVED lines=13> */
.L_x_30849:
[----:B------:R-:W-:Y:S05]  /*18760*/  BSYNC.RECONVERGENT B2 ;  /* 0x0000000000027941 */ /* 0x000fea0003800200 */
.L_x_30848:
        /* <DEDUP_REMOVED lines=61> */
.L_x_30846:
[----:B------:R-:W-:Y:S05]  /*18b40*/  BSYNC.RECONVERGENT B1 ;  /* 0x0000000000017941 */ /* 0x000fea0003800200 */
.L_x_30845:
[----:B------:R-:W-:Y:S01]  /*18b50*/  I2FP.F32.U32 R6, R6 ;  /* 0x0000000600067245 */ /* 0x000fe20000201000 */
[----:B------:R-:W-:Y:S01]  /*18b60*/  BSSY.RECONVERGENT B1, `(.L_x_30850) ;  /* 0x000005f000017945 */ /* 0x000fe20003800200 */
[----:B------:R-:W-:-:S03]  /*18b70*/  ISETP.NE.AND P6, PT, R190, 0x1, PT ;  /* 0x00000001be00780c */ /* 0x000fc60003fc5270 */
[----:B------:R-:W-:-:S05]  /*18b80*/  FFMA.FTZ R6, R6, R200, 1.1641532182693481445e-10 ;  /* 0x2f00000006067423 */ /* 0x000fca00000100c8 */
[----:B------:R-:W-:Y:S01]  /*18b90*/  FSETP.LE.FTZ.AND P5, PT, R6, R189, PT ;  /* 0x000000bd0600720b */ /* 0x000fe20003fb3000 */
[----:B------:R-:W-:Y:S01]  /*18ba0*/  HADD2.F32 R6, -RZ, R139.H1_H1 ;  /* 0x3000008bff067230 */ /* 0x000fe20000004100 */
[----:B------:R-:W-:-:S04]  /*18bb0*/  MOV R139, R4 ;  /* 0x00000004008b7202 */ /* 0x000fc80000000f00 */
        /* <DEDUP_REMOVED lines=11> */
.L_x_30852:
        /* <DEDUP_REMOVED lines=16> */
.L_x_30854:
[----:B------:R-:W-:Y:S05]  /*18d70*/  BSYNC.RECONVERGENT B2 ;  /* 0x0000000000027941 */ /* 0x000fea0003800200 */
.L_x_30853:
        /* <DEDUP_REMOVED lines=61> */
.L_x_30851:
[----:B------:R-:W-:Y:S05]  /*19150*/  BSYNC.RECONVERGENT B1 ;  /* 0x0000000000017941 */ /* 0x000fea0003800200 */
.L_x_30850:
        /* <DEDUP_REMOVED lines=8> */
[--C-:B------:R-:W-:Y:S01]  /*191e0*/  FADD.FTZ R139, R139, R22.reuse ;  /* 0x000000168b8b7221 */ /* 0x100fe20000010000 */
[----:B------:R-:W-:-:S03]  /*191f0*/  PRMT R22, R3, 0x7610, R22 ;  /* 0x0000761003167816 */ /* 0x000fc60000000016 */
[----:B------:R-:W-:Y:S01]  /*19200*/  @P1 FADD.FTZ R139, R123, R139 ;  /* 0x0000008b7b8b1221 */ /* 0x000fe20000010000 */
[----:B------:R-:W-:Y:S06]  /*19210*/  BRA `(.L_x_30855) ;  /* 0x00000030006c7947 */ /* 0x000fec0003800000 */
.L_x_30774:
        /* <DEDUP_REMOVED lines=16> */
.L_x_30858:
        /* <DEDUP_REMOVED lines=13> */
.L_x_30860:
[----:B------:R-:W-:Y:S05]  /*193f0*/  BSYNC.RECONVERGENT B2 ;  /* 0x0000000000027941 */ /* 0x000fea0003800200 */
.L_x_30859:
        /* <DEDUP_REMOVED lines=61> */
.L_x_30857:
[----:B------:R-:W-:Y:S05]  /*197d0*/  BSYNC.RECONVERGENT B1 ;  /* 0x0000000000017941 */ /* 0x000fea0003800200 */
.L_x_30856:
        /* <DEDUP_REMOVED lines=21> */
.L_x_30863:
        /* <DEDUP_REMOVED lines=13> */
.L_x_30865:
[----:B------:R-:W-:Y:S05]  /*19a00*/  BSYNC.RECONVERGENT B2 ;  /* 0x0000000000027941 */ /* 0x000fea0003800200 */
.L_x_30864:
        /* <DEDUP_REMOVED lines=61> */
.L_x_30862:
[----:B------:R-:W-:Y:S05]  /*19de0*/  BSYNC.RECONVERGENT B1 ;  /* 0x0000000000017941 */ /* 0x000fea0003800200 */
.L_x_30861:
        /* <DEDUP_REMOVED lines=19> */
.L_x_30868:
        /* <DEDUP_REMOVED lines=13> */
.L_x_30870:
[----:B------:R-:W-:Y:S05]  /*19ff0*/  BSYNC.RECONVERGENT B2 ;  /* 0x0000000000027941 */ /* 0x000fea0003800200 */
.L_x_30869:
        /* <DEDUP_REMOVED lines=61> */
.L_x_30867:
[----:B------:R-:W-:Y:S05]  /*1a3d0*/  BSYNC.RECONVERGENT B1 ;  /* 0x0000000000017941 */ /* 0x000fea0003800200 */
.L_x_30866:
[----:B------:R-:W-:Y:S01]  /*1a3e0*/  I2FP.F32.U32 R6, R133 ;  /* 0x0000008500067245 */ /* 0x000fe20000201000 */
[----:B------:R-:W-:Y:S01]  /*1a3f0*/  BSSY.RECONVERGENT B1, `(.L_x_30871) ;  /* 0x000005d000017945 */ /* 0x000fe20003800200 */
[----:B------:R-:W-:Y:S01]  /*1a400*/  LOP3.LUT R10, R10, 0xfffffffb, RZ, 0xc0, !PT ;  /* 0xfffffffb0a0a7812 */ /* 0x000fe200078ec0ff */
[----:B------:R-:W-:Y:S02]  /*1a410*/  HADD2.F32 R133, -RZ, R137.H0_H0 ;  /* 0x20000089ff857230 */ /* 0x000fe40000004100 */
        /* <DEDUP_REMOVED lines=15> */
.L_x_30873:
        /* <DEDUP_REMOVED lines=13> */
.L_x_30875:
[----:B------:R-:W-:Y:S05]  /*1a5e0*/  BSYNC.RECONVERGENT B2 ;  /* 0x0000000000027941 */ /* 0x000fea0003800200 */
.L_x_30874:
        /* <DEDUP_REMOVED lines=61> */
.L_x_30872:
[----:B------:R-:W-:Y:S05]  /*1a9c0*/  BSYNC.RECONVERGENT B1 ;  /* 0x0000000000017941 */ /* 0x000fea0003800200 */
.L_x_30871:
[----:B------:R-:W-:Y:S01]  /*1a9d0*/  I2FP.F32.U32 R6, R6 ;  /* 0x0000000600067245 */ /* 0x000fe20000201000 */
[----:B------:R-:W-:Y:S01]  /*1a9e0*/  BSSY.RECONVERGENT B1, `(.L_x_30876) ;  /* 0x000005d000017945 */ /* 0x000fe20003800200 */
[----:B------:R-:W-:Y:S01]  /*1a9f0*/  LOP3.LUT R10, R10, 0xfffffffd, RZ, 0xc0, !PT ;  /* 0xfffffffd0a0a7812 */ /* 0x000fe200078ec0ff */
[----:B------:R-:W-:Y:S02]  /*1aa00*/  HADD2.F32 R134, -RZ, R137.H1_H1 ;  /* 0x30000089ff867230 */ /* 0x000fe40000004100 */
[----:B------:R-:W-:Y:S01]  /*1aa10*/  FFMA.FTZ R6, R6, R200, 1.1641532182693481445e-10 ;  /* 0x2f00000006067423 */ /* 0x000fe200000100c8 */
[----:B------:R-:W-:-:S04]  /*1aa20*/  IMAD.MOV.U32 R137, RZ, RZ, 0x2 ;  /* 0x00000002ff897424 */ /* 0x000fc800078e00ff */
        /* <DEDUP_REMOVED lines=13> */
.L_x_30878:
        /* <DEDUP_REMOVED lines=13> */
.L_x_30880:
[----:B------:R-:W-:Y:S05]  /*1abd0*/  BSYNC.RECONVERGENT B2 ;  /* 0x0000000000027941 */ /* 0x000fea0003800200 */
.L_x_30879:
        /* <DEDUP_REMOVED lines=61> */
.L_x_30877:
[----:B------:R-:W-:Y:S05]  /*1afb0*/  BSYNC.RECONVERGENT B1 ;  /* 0x0000000000017941 */ /* 0x000fea0003800200 */
.L_x_30876:
[----:B------:R-:W-:Y:S01]  /*1afc0*/  ISETP.NE.AND P3, PT, R137, 0x1, PT ;  /* 0x000000018900780c */ /* 0x000fe20003f65270 */
[----:B------:R-:W-:Y:S01]  /*1afd0*/  BSSY.RECONVERGENT B1, `(.L_x_30881) ;  /* 0x000005b000017945 */ /* 0x000fe20003800200 */
[----:B------:R-:W-:Y:S01]  /*1afe0*/  I2FP.F32.U32 R6, R6 ;  /* 0x0000000600067245 */ /* 0x000fe20000201000 */
[----:B------:R-:W-:Y:S02]  /*1aff0*/  HFMA2 R136, -RZ, RZ, 0, 1.1920928955078125e-07 ;  /* 0x00000002ff887431 */ /* 0x000fe400000001ff */
[----:B------:R-:W-:Y:S02]  /*1b000*/  HADD2.F32 R135, -RZ, R138.H0_H0 ;  /* 0x2000008aff877230 */ /* 0x000fe40000004100 */
        /* <DEDUP_REMOVED lines=12> */
.L_x_30883:
        /* <DEDUP_REMOVED lines=13> */
.L_x_30885:
[----:B------:R-:W-:Y:S05]  /*1b1a0*/  BSYNC.RECONVERGENT B2 ;  /* 0x0000000000027941 */ /* 0x000fea0003800200 */
.L_x_30884:
        /* <DEDUP_REMOVED lines=61> */
.L_x_30882:
[----:B------:R-:W-:Y:S05]  /*1b580*/  BSYNC.RECONVERGENT B1 ;  /* 0x0000000000017941 */ /* 0x000fea0003800200 */
.L_x_30881:
        /* <DEDUP_REMOVED lines=17> */
.L_x_30888:
        /* <DEDUP_REMOVED lines=13> */
.L_x_30890:
[----:B------:R-:W-:Y:S05]  /*1b770*/  BSYNC.RECONVERGENT B2 ;  /* 0x0000000000027941 */ /* 0x000fea0003800200 */
.L_x_30889:
        /* <DEDUP_REMOVED lines=61> */
.L_x_30887:
[----:B------:R-:W-:Y:S05]  /*1bb50*/  BSYNC.RECONVERGENT B1 ;  /* 0x0000000000017941 */ /* 0x000fea0003800200 */
.L_x_30886:
[----:B------:R-:W-:Y:S01]  /*1bb60*/  ISETP.NE.AND P5, PT, R190, 0x1, PT ;  /* 0x00000001be00780c */ /* 0x000fe20003fa5270 */
[----:B------:R-:W-:Y:S01]  /*1bb70*/  BSSY.RECONVERGENT B1, `(.L_x_30891) ;  /* 0x000005b000017945 */ /* 0x000fe20003800200 */
[----:B------:R-:W-:Y:S01]  /*1bb80*/  I2FP.F32.U32 R6, R6 ;  /* 0x0000000600067245 */ /* 0x000fe20000201000 */
[----:B------:R-:W-:Y:S02]  /*1bb90*/  HADD2.F32 R136, -RZ, R139.H0_H0 ;  /* 0x2000008bff887230 */ /* 0x000fe40000004100 */
[----:B------:R-:W-:Y:S02]  /*1bba0*/  IMAD.MOV.U32 R137, RZ, RZ, R4 ;  /* 0x000000ffff897224 */ /* 0x000fe400078e0004 */
        /* <DEDUP_REMOVED lines=12> */
.L_x_30893:
        /* <DEDUP_REMOVED lines=13> */
.L_x_30895:
[----:B------:R-:W-:Y:S05]  /*1bd40*/  BSYNC.RECONVERGENT B2 ;  /* 0x0000000000027941 */ /* 0x000fea0003800200 */
.L_x_30894:
        /* <DEDUP_REMOVED lines=61> */
.L_x_30892:
[----:B------:R-:W-:Y:S05]  /*1c120*/  BSYNC.RECONVERGENT B1 ;  /* 0x0000000000017941 */ /* 0x000fea0003800200 */
.L_x_30891:
[----:B------:R-:W-:Y:S01]  /*1c130*/  LOP3.LUT R10, R10, 0xffff7fff, RZ, 0xc0, !PT ;  /* 0xffff7fff0a0a7812 */ /* 0x000fe200078ec0ff */
[----:B------:R-:W-:Y:S01]  /*1c140*/  FMUL.FTZ R190, R132, UR10 ;  /* 0x0000000a84be7c20 */ /* 0x000fe20008410000 */
[----:B------:R-:W-:Y:S01]  /*1c150*/  I2FP.F32.U32 R137, R137 ;  /* 0x0000008900897245 */ /* 0x000fe20000201000 */
[----:B------:R-:W-:Y:S01]  /*1c160*/  FMUL.FTZ R136, R136, UR10 ;  /* 0x0000000a88887c20 */ /* 0x000fe20008410000 */
[----:B------:R-:W-:Y:S01]  /*1c170*/  @P2 LOP3.LUT R10, R10, 0x8000, RZ, 0xfc, !PT ;  /* 0x000080000a0a2812 */ /* 0x000fe200078efcff */
[----:B------:R-:W-:Y:S02]  /*1c180*/  FMUL.FTZ R135, R135, UR10 ;  /* 0x0000000a87877c20 */ /* 0x000fe40008410000 */
        /* <DEDUP_REMOVED lines=11> */
[----:B------:R-:W-:Y:S01]  /*1c240*/  LOP3.LUT R10, R10, 0xffffdfff, RZ, 0xc0, !PT ;  /* 0xffffdfff0a0a7812 */ /* 0x000fe200078ec0ff */
[----:B------:R-:W-:Y:S01]  /*1c250*/  FMUL.FTZ R3, R137, UR10 ;  /* 0x0000000a89037c20 */ /* 0x000fe20008410000 */
        /* <DEDUP_REMOVED lines=23> */
.L_x_30855:
        /* <DEDUP_REMOVED lines=44> */
.L_x_30896:
[----:B------:R-:W-:Y:S02]  /*1c690*/  IMAD.MOV.U32 R3, RZ, RZ, R188 ;  /* 0x000000ffff037224 */ /* 0x000fe400078e00bc */
[----:B------:R-:W-:-:S07]  /*1c6a0*/  VIADD R23, R23, 0x20 ;  /* 0x0000002017177836 */ /* 0x000fce0000000000 */
.L_x_30773:
[----:B------:R-:W-:Y:S05]  /*1c6b0*/  BSYNC.RECONVERGENT B0 ;  /* 0x0000000000007941 */ /* 0x000fea0003800200 */
.L_x_30772:
        /* <DEDUP_REMOVED lines=36> */
.L_x_30902:
        /* <DEDUP_REMOVED lines=13> */
.L_x_30904:
[----:B------:R-:W-:Y:S05]  /*1c9d0*/  BSYNC.RECONVERGENT B2 ;  /* 0x0000000000027941 */ /* 0x000fea0003800200 */
.L_x_30903:
        /* <DEDUP_REMOVED lines=61> */
.L_x_30901:
[----:B------:R-:W-:Y:S05]  /*1cdb0*/  BSYNC.RECONVERGENT B1 ;  /* 0x0000000000017941 */ /* 0x000fea0003800200 */
.L_x_30900:
        /* <DEDUP_REMOVED lines=23> */
.L_x_30907:
        /* <DEDUP_REMOVED lines=13> */
.L_x_30909:
[----:B------:R-:W-:Y:S05]  /*1d000*/  BSYNC.RECONVERGENT B2 ;  /* 0x0000000000027941 */ /* 0x000fea0003800200 */
.L_x_30908:
        /* <DEDUP_REMOVED lines=61> */
.L_x_30906:
[----:B------:R-:W-:Y:S05]  /*1d3e0*/  BSYNC.RECONVERGENT B1 ;  /* 0x0000000000017941 */ /* 0x000fea0003800200 */
.L_x_30905:
        /* <DEDUP_REMOVED lines=9> */
[----:B--2---:R-:W-:Y:S01]  /*1d480*/  FADD.FTZ R140, R13, R6 ;  /* 0x000000060d8c7221 */ /* 0x004fe20000010000 */
        /* <DEDUP_REMOVED lines=14> */
.L_x_30912:
        /* <DEDUP_REMOVED lines=13> */
.L_x_30914:
[----:B------:R-:W-:Y:S05]  /*1d640*/  BSYNC.RECONVERGENT B2 ;  /* 0x0000000000027941 */ /* 0x000fea0003800200 */
.L_x_30913:
        /* <DEDUP_REMOVED lines=61> */
.L_x_30911:
[----:B------:R-:W-:Y:S05]  /*1da20*/  BSYNC.RECONVERGENT B1 ;  /* 0x0000000000017941 */ /* 0x000fea0003800200 */
.L_x_30910:
        /* <DEDUP_REMOVED lines=20> */
.L_x_30917:
        /* <DEDUP_REMOVED lines=13> */
.L_x_30919:
[----:B------:R-:W-:Y:S05]  /*1dc40*/  BSYNC.RECONVERGENT B2 ;  /* 0x0000000000027941 */ /* 0x000fea0003800200 */
.L_x_30918:
        /* <DEDUP_REMOVED lines=61> */
.L_x_30916:
[----:B------:R-:W-:Y:S05]  /*1e020*/  BSYNC.RECONVERGENT B1 ;  /* 0x0000000000017941 */ /* 0x000fea0003800200 */
.L_x_30915:
        /* <DEDUP_REMOVED lines=24> */
.L_x_30922:
        /* <DEDUP_REMOVED lines=13> */
.L_x_30924:
[----:B------:R-:W-:Y:S05]  /*1e280*/  BSYNC.RECONVERGENT B2 ;  /* 0x0000000000027941 */ /* 0x000fea0003800200 */
.L_x_30923:
        /* <DEDUP_REMOVED lines=61> */
.L_x_30921:
[----:B------:R-:W-:Y:S05]  /*1e660*/  BSYNC.RECONVERGENT B1 ;  /* 0x0000000000017941 */ /* 0x000fea0003800200 */
.L_x_30920:
[----:B------:R-:W-:Y:S01]  /*1e670*/  I2FP.F32.U32 R6, R6 ;  /* 0x0000000600067245 */ /* 0x000fe20000201000 */
[----:B------:R-:W-:Y:S01]  /*1e680*/  BSSY.RECONVERGENT B1, `(.L_x_30925) ;  /* 0x000005e000017945 */ /* 0x000fe20003800200 */
[----:B------:R-:W-:Y:S01]  /*1e690*/  ISETP.NE.AND P2, PT, R16, 0x1, PT ;  /* 0x000000011000780c */ /* 0x000fe20003f45270 */
[----:B------:R-:W-:Y:S01]  /*1e6a0*/  IMAD.MOV.U32 R17, RZ, RZ, 0x2 ;  /* 0x00000002ff117424 */ /* 0x000fe200078e00ff */
[----:B------:R-:W-:Y:S01]  /*1e6b0*/  LOP3.LUT R10, R10, 0xfffffffb, RZ, 0xc0, !PT ;  /* 0xfffffffb0a0a7812 */ /* 0x000fe200078ec0ff */
[----:B------:R-:W-:-:S05]  /*1e6c0*/  FFMA.FTZ R6, R6, R200, 1.1641532182693481445e-10 ;  /* 0x2f00000006067423 */ /* 0x000fca00000100c8 */
[----:B------:R-:W-:Y:S01]  /*1e6d0*/  FSETP.LE.FTZ.AND P4, PT, R6, R189, PT ;  /* 0x000000bd0600720b */ /* 0x000fe20003f93000 */
[----:B------:R-:W-:-:S05]  /*1e6e0*/  HADD2.F32 R6, -RZ, R145.H0_H0 ;  /* 0x20000091ff067230 */ /* 0x000fca0000004100 */
        /* <DEDUP_REMOVED lines=12> */
.L_x_30927:
        /* <DEDUP_REMOVED lines=13> */
.L_x_30929:
[----:B------:R-:W-:Y:S05]  /*1e880*/  BSYNC.RECONVERGENT B2 ;  /* 0x0000000000027941 */ /* 0x000fea0003800200 */
.L_x_30928:
        /* <DEDUP_REMOVED lines=61> */
.L_x_30926:
[----:B------:R-:W-:Y:S05]  /*1ec60*/  BSYNC.RECONVERGENT B1 ;  /* 0x0000000000017941 */ /* 0x000fea0003800200 */
.L_x_30925:
        /* <DEDUP_REMOVED lines=24> */
.L_x_30932:
        /* <DEDUP_REMOVED lines=13> */
.L_x_30934:
[----:B------:R-:W-:Y:S05]  /*1eec0*/  BSYNC.RECONVERGENT B2 ;  /* 0x0000000000027941 */ /* 0x000fea0003800200 */
.L_x_30933:
        /* <DEDUP_REMOVED lines=61> */
.L_x_30931:
[----:B------:R-:W-:Y:S05]  /*1f2a0*/  BSYNC.RECONVERGENT B1 ;  /* 0x0000000000017941 */ /* 0x000fea0003800200 */
.L_x_30930:
        /* <DEDUP_REMOVED lines=20> */
.L_x_30937:
        /* <DEDUP_REMOVED lines=13> */
.L_x_30939:
[----:B------:R-:W-:Y:S05]  /*1f4c0*/  BSYNC.RECONVERGENT B2 ;  /* 0x0000000000027941 */ /* 0x000fea0003800200 */
.L_x_30938:
        /* <DEDUP_REMOVED lines=61> */
.L_x_30936:
[----:B------:R-:W-:Y:S05]  /*1f8a0*/  BSYNC.RECONVERGENT B1 ;  /* 0x0000000000017941 */ /* 0x000fea0003800200 */
.L_x_30935:
        /* <DEDUP_REMOVED lines=24> */
.L_x_30942:
        /* <DEDUP_REMOVED lines=13> */
.L_x_30944:
[----:B------:R-:W-:Y:S05]  /*1fb00*/  BSYNC.RECONVERGENT B2 ;  /* 0x0000000000027941 */ /* 0x000fea0003800200 */
.L_x_30943:
        /* <DEDUP_REMOVED lines=61> */
.L_x_30941:
[----:B------:R-:W-:Y:S05]  /*1fee0*/  BSYNC.RECONVERGENT B1 ;  /* 0x0000000000017941 */ /* 0x000fea0003800200 */
.L_x_30940:
        /* <DEDUP_REMOVED lines=18> */
.L_x_30947:
        /* <DEDUP_REMOVED lines=13> */
.L_x_30949:
[----:B------:R-:W-:Y:S05]  /*200e0*/  BSYNC.RECONVERGENT B2 ;  /* 0x0000000000027941 */ /* 0x000fea0003800200 */
.L_x_30948:
        /* <DEDUP_REMOVED lines=61> */
.L_x_30946:
[----:B------:R-:W-:Y:S05]  /*204c0*/  BSYNC.RECONVERGENT B1 ;  /* 0x0000000000017941 */ /* 0x000fea0003800200 */
.L_x_30945:
        /* <DEDUP_REMOVED lines=24> */
.L_x_30952:
        /* <DEDUP_REMOVED lines=13> */
.L_x_30954:
[----:B------:R-:W-:Y:S05]  /*20720*/  BSYNC.RECONVERGENT B2 ;  /* 0x0000000000027941 */ /* 0x000fea0003800200 */
.L_x_30953:
        /* <DEDUP_REMOVED lines=61> */
.L_x_30951:
[----:B------:R-:W-:Y:S05]  /*20b00*/  BSYNC.RECONVERGENT B1 ;  /* 0x0000000000017941 */ /* 0x000fea0003800200 */
.L_x_30950:
[----:B------:R-:W-:Y:S01]  /*20b10*/  I2FP.F32.U32 R6, R6 ;  /* 0x0000000600067245 */ /* 0x000fe20000201000 */
[----:B------:R-:W-:Y:S01]  /*20b20*/  BSSY.RECONVERGENT B1, `(.L_x_30955) ;  /* 0x000005c000017945 */ /* 0x000fe20003800200 */
[----:B------:R-:W-:Y:S01]  /*20b30*/  ISETP.NE.AND P4, PT, R18, 0x1, PT ;  /* 0x000000011200780c */ /* 0x000fe20003f85270 */
[----:B------:R-:W-:Y:S02]  /*20b40*/  IMAD.MOV.U32 R19, RZ, RZ, 0x2 ;  /* 0x00000002ff137424 */ /* 0x000fe400078e00ff */
[----:B------:R-:W-:-:S05]  /*20b50*/  FFMA.FTZ R6, R6, R200, 1.1641532182693481445e-10 ;  /* 0x2f00000006067423 */ /* 0x000fca00000100c8 */
[----:B------:R-:W-:Y:S01]  /*20b60*/  FSETP.LE.FTZ.AND P3, PT, R6, R189, PT ;  /* 0x000000bd0600720b */ /* 0x000fe20003f73000 */
[----:B------:R-:W-:-:S05]  /*20b70*/  HADD2.F32 R6, -RZ, R146.H1_H1 ;  /* 0x30000092ff067230 */ /* 0x000fca0000004100 */
        /* <DEDUP_REMOVED lines=11> */
.L_x_30957:
        /* <DEDUP_REMOVED lines=13> */
.L_x_30959:
[----:B------:R-:W-:Y:S05]  /*20d00*/  BSYNC.RECONVERGENT B2 ;  /* 0x0000000000027941 */ /* 0x000fea0003800200 */
.L_x_30958:
        /* <DEDUP_REMOVED lines=61> */
.L_x_30956:
[----:B------:R-:W-:Y:S05]  /*210e0*/  BSYNC.RECONVERGENT B1 ;  /* 0x0000000000017941 */ /* 0x000fea0003800200 */
.L_x_30955:
        /* <DEDUP_REMOVED lines=24> */
.L_x_30962:
        /* <DEDUP_REMOVED lines=13> */
.L_x_30964:
[----:B------:R-:W-:Y:S05]  /*21340*/  BSYNC.RECONVERGENT B2 ;  /* 0x0000000000027941 */ /* 0x000fea0003800200 */
.L_x_30963:
        /* <DEDUP_REMOVED lines=61> */
.L_x_30961:
[----:B------:R-:W-:Y:S05]  /*21720*/  BSYNC.RECONVERGENT B1 ;  /* 0x0000000000017941 */ /* 0x000fea0003800200 */
.L_x_30960:
[----:B------:R-:W-:Y:S01]  /*21730*/  I2FP.F32.U32 R6, R6 ;  /* 0x0000000600067245 */ /* 0x000fe20000201000 */
[----:B------:R-:W-:Y:S01]  /*21740*/  BSSY.RECONVERGENT B1, `(.L_x_30965) ;  /* 0x000005c000017945 */ /* 0x000fe20003800200 */
[----:B------:R-:W-:Y:S01]  /*21750*/  ISETP.NE.AND P5, PT, R146, 0x1, PT ;  /* 0x000000019200780c */ /* 0x000fe20003fa5270 */
[----:B------:R-:W-:Y:S02]  /*21760*/  HFMA2 R22, -RZ, RZ, 0, 1.1920928955078125e-07 ;  /* 0x00000002ff167431 */ /* 0x000fe400000001ff */
[----:B------:R-:W-:Y:S02]  /*21770*/  IMAD.MOV.U32 R19, RZ, RZ, R4 ;  /* 0x000000ffff137224 */ /* 0x000fe400078e0004 */
        /* <DEDUP_REMOVED lines=13> */
.L_x_30967:
        /* <DEDUP_REMOVED lines=13> */
.L_x_30969:
[----:B------:R-:W-:Y:S05]  /*21920*/  BSYNC.RECONVERGENT B2 ;  /* 0x0000000000027941 */ /* 0x000fea0003800200 */
.L_x_30968:
        /* <DEDUP_REMOVED lines=8> */
[----:B------:R-:W-:Y:S02]  /*219b0*/  VIADD R4, R21, 0xbb67ae85 ;  /* 0xbb67ae8515047836 */ /* 0x000fe40000000000 */
[----:B------:R-:W-:-:S03]  /*219c0*/  IMAD.MOV.U32 R22, RZ, RZ, RZ ;  /* 0x000000ffff167224 */ /* 0x000fc600078e00ff */
        /* <DEDUP_REMOVED lines=50> */
[----:B------:R-:W-:-:S07]  /*21cf0*/  MOV R188, R190 ;  /* 0x000000be00bc7202 */ /* 0x000fce0000000f00 */
.L_x_30966:
[----:B------:R-:W-:Y:S05]  /*21d00*/  BSYNC.RECONVERGENT B1 ;  /* 0x0000000000017941 */ /* 0x000fea0003800200 */
.L_x_30965:
        /* <DEDUP_REMOVED lines=24> */
.L_x_30972:
        /* <DEDUP_REMOVED lines=13> */
.L_x_30974:
[----:B------:R-:W-:Y:S05]  /*21f60*/  BSYNC.RECONVERGENT B2 ;  /* 0x0000000000027941 */ /* 0x000fea0003800200 */
.L_x_30973:
        /* <DEDUP_REMOVED lines=61> */
.L_x_30971:
[----:B------:R-:W-:Y:S05]  /*22340*/  BSYNC.RECONVERGENT B1 ;  /* 0x0000000000017941 */ /* 0x000fea0003800200 */
.L_x_30970:
[----:B------:R-:W-:Y:S01]  /*22350*/  I2FP.F32.U32 R6, R6 ;  /* 0x0000000600067245 */ /* 0x000fe20000201000 */
[----:B------:R-:W-:Y:S01]  /*22360*/  BSSY.RECONVERGENT B1, `(.L_x_30975) ;  /* 0x000005f000017945 */ /* 0x000fe20003800200 */
[----:B------:R-:W-:-:S03]  /*22370*/  ISETP.NE.AND P6, PT, R190, 0x1, PT ;  /* 0x00000001be00780c */ /* 0x000fc60003fc5270 */
[----:B------:R-:W-:-:S05]  /*22380*/  FFMA.FTZ R6, R6, R200, 1.1641532182693481445e-10 ;  /* 0x2f00000006067423 */ /* 0x000fca00000100c8 */
[----:B------:R-:W-:Y:S01]  /*22390*/  FSETP.LE.FTZ.AND P5, PT, R6, R189, PT ;  /* 0x000000bd0600720b */ /* 0x000fe20003fb3000 */
[----:B------:R-:W-:Y:S02]  /*223a0*/  HADD2.F32 R6, -RZ, R147.H1_H1 ;  /* 0x30000093ff067230 */ /* 0x000fe40000004100 */
[----:B------:R-:W-:-:S03]  /*223b0*/  IMAD.MOV.U32 R147, RZ, RZ, R4 ;  /* 0x000000ffff937224 */ /* 0x000fc600078e0004 */
        /* <DEDUP_REMOVED lines=11> */
.L_x_30977:
        /* <DEDUP_REMOVED lines=16> */
.L_x_30979:
[----:B------:R-:W-:Y:S05]  /*22570*/  BSYNC.RECONVERGENT B2 ;  /* 0x0000000000027941 */ /* 0x000fea0003800200 */
.L_x_30978:
        /* <DEDUP_REMOVED lines=61> */
.L_x_30976:
[----:B------:R-:W-:Y:S05]  /*22950*/  BSYNC.RECONVERGENT B1 ;  /* 0x0000000000017941 */ /* 0x000fea0003800200 */
.L_x_30975:
        /* <DEDUP_REMOVED lines=12> */
.L_x_30899:
        /* <DEDUP_REMOVED lines=16> */
.L_x_30983:
        /* <DEDUP_REMOVED lines=13> */
.L_x_30985:
[----:B------:R-:W-:Y:S05]  /*22bf0*/  BSYNC.RECONVERGENT B2 ;  /* 0x0000000000027941 */ /* 0x000fea0003800200 */
.L_x_30984:
        /* <DEDUP_REMOVED lines=61> */
.L_x_30982:
[----:B------:R-:W-:Y:S05]  /*22fd0*/  BSYNC.RECONVERGENT B1 ;  /* 0x0000000000017941 */ /* 0x000fea0003800200 */
.L_x_30981:
        /* <DEDUP_REMOVED lines=21> */
.L_x_30988:
        /* <DEDUP_REMOVED lines=13> */
.L_x_30990:
[----:B------:R-:W-:Y:S05]  /*23200*/  BSYNC.RECONVERGENT B2 ;  /* 0x0000000000027941 */ /* 0x000fea0003800200 */
.L_x_30989:
        /* <DEDUP_REMOVED lines=61> */
.L_x_30987:
[----:B------:R-:W-:Y:S05]  /*235e0*/  BSYNC.RECONVERGENT B1 ;  /* 0x0000000000017941 */ /* 0x000fea0003800200 */
.L_x_30986:
[----:B------:R-:W-:Y:S01]  /*235f0*/  I2FP.F32.U32 R140, R141 ;  /* 0x0000008d008c7245 */ /* 0x000fe20000201000 */
[----:B------:R-:W-:Y:S01]  /*23600*/  BSSY.RECONVERGENT B1, `(.L_x_30991) ;  /* 0x000005d000017945 */ /* 0x000fe20003800200 */
[----:B------:R-:W-:Y:S01]  /*23610*/  LOP3.LUT R10, R10, 0xfffffff7, RZ, 0xc0, !PT ;  /* 0xfffffff70a0a7812 */ /* 0x000fe200078ec0ff */
[----:B------:R-:W-:Y:S01]  /*23620*/  IMAD.MOV.U32 R142, RZ, RZ, 0x2 ;  /* 0x00000002ff8e7424 */ /* 0x000fe200078e00ff */
[----:B------:R-:W-:Y:S01]  /*23630*/  MOV R141, R4 ;  /* 0x00000004008d7202 */ /* 0x000fe20000000f00 */
[----:B------:R-:W-:-:S05]  /*23640*/  FFMA.FTZ R140, R140, R200, 1.1641532182693481445e-10 ;  /* 0x2f0000008c8c7423 */ /* 0x000fca00000100c8 */
[----:B------:R-:W-:Y:S01]  /*23650*/  FSETP.LE.FTZ.AND P2, PT, R140, R189, PT ;  /* 0x000000bd8c00720b */ /* 0x000fe20003f53000 */
[----:B------:R-:W-:-:S12]  /*23660*/  HADD2.F32 R140, -RZ, R144.H1_H1 ;  /* 0x30000090ff8c7230 */ /* 0x000fd80000004100 */
        /* <DEDUP_REMOVED lines=11> */
.L_x_30993:
        /* <DEDUP_REMOVED lines=13> */
.L_x_30995:
[----:B------:R-:W-:Y:S05]  /*237f0*/  BSYNC.RECONVERGENT B2 ;  /* 0x0000000000027941 */ /* 0x000fea0003800200 */
.L_x_30994:
        /* <DEDUP_REMOVED lines=61> */
.L_x_30992:
[----:B------:R-:W-:Y:S05]  /*23bd0*/  BSYNC.RECONVERGENT B1 ;  /* 0x0000000000017941 */ /* 0x000fea0003800200 */
.L_x_30991:
[----:B------:R-:W-:Y:S01]  /*23be0*/  I2FP.F32.U32 R6, R141 ;  /* 0x0000008d00067245 */ /* 0x000fe20000201000 */
[----:B------:R-:W-:Y:S01]  /*23bf0*/  BSSY.RECONVERGENT B1, `(.L_x_30996) ;  /* 0x000005d000017945 */ /* 0x000fe20003800200 */
[----:B------:R-:W-:Y:S01]  /*23c00*/  LOP3.LUT R10, R10, 0xfffffffb, RZ, 0xc0, !PT ;  /* 0xfffffffb0a0a7812 */ /* 0x000fe200078ec0ff */
[----:B------:R-:W-:Y:S02]  /*23c10*/  HADD2.F32 R141, -RZ, R145.H0_H0 ;  /* 0x20000091ff8d7230 */ /* 0x000fe40000004100 */
        /* <DEDUP_REMOVED lines=15> */
.L_x_30998:
        /* <DEDUP_REMOVED lines=13> */
.L_x_31000:
[----:B------:R-:W-:Y:S05]  /*23de0*/  BSYNC.RECONVERGENT B2 ;  /* 0x0000000000027941 */ /* 0x000fea0003800200 */
.L_x_30999:
        /* <DEDUP_REMOVED lines=61> */
.L_x_30997:
[----:B------:R-:W-:Y:S05]  /*241c0*/  BSYNC.RECONVERGENT B1 ;  /* 0x0000000000017941 */ /* 0x000fea0003800200 */
.L_x_30996:
[----:B------:R-:W-:Y:S01]  /*241d0*/  I2FP.F32.U32 R6, R6 ;  /* 0x0000000600067245 */ /* 0x000fe20000201000 */
[----:B------:R-:W-:Y:S01]  /*241e0*/  HADD2.F32 R142, -RZ, R145.H1_H1 ;  /* 0x30000091ff8e7230 */ /* 0x000fe20000004100 */
[----:B------:R-:W-:Y:S01]  /*241f0*/  LOP3.LUT R10, R10, 0xfffffffd, RZ, 0xc0, !PT ;  /* 0xfffffffd0a0a7812 */ /* 0x000fe200078ec0ff */
[----:B------:R-:W-:Y:S01]  /*24200*/  BSSY.RECONVERGENT B1, `(.L_x_31001) ;  /* 0x000005b000017945 */ /* 0x000fe20003800200 */
[----:B------:R-:W-:Y:S02]  /*24210*/  HFMA2 R145, -RZ, RZ, 0, 1.1920928955078125e-07 ;  /* 0x00000002ff917431 */ /* 0x000fe400000001ff */
        /* <DEDUP_REMOVED lines=14> */
.L_x_31003:
        /* <DEDUP_REMOVED lines=13> */
.L_x_31005:
[----:B------:R-:W-:Y:S05]  /*243d0*/  BSYNC.RECONVERGENT B2 ;  /* 0x0000000000027941 */ /* 0x000fea0003800200 */
.L_x_31004:
        /* <DEDUP_REMOVED lines=61> */
.L_x_31002:
[----:B------:R-:W-:Y:S05]  /*247b0*/  BSYNC.RECONVERGENT B1 ;  /* 0x0000000000017941 */ /* 0x000fea0003800200 */
.L_x_31001:
        /* <DEDUP_REMOVED lines=17> */
.L_x_31008:
        /* <DEDUP_REMOVED lines=13> */
.L_x_31010:
[----:B------:R-:W-:Y:S05]  /*249a0*/  BSYNC.RECONVERGENT B2 ;  /* 0x0000000000027941 */ /* 0x000fea0003800200 */
.L_x_31009:
        /* <DEDUP_REMOVED lines=61> */
.L_x_31007:
[----:B------:R-:W-:Y:S05]  /*24d80*/  BSYNC.RECONVERGENT B1 ;  /* 0x0000000000017941 */ /* 0x000fea0003800200 */
.L_x_31006:
        /* <DEDUP_REMOVED lines=17> */
.L_x_31013:
        /* <DEDUP_REMOVED lines=13> */
.L_x_31015:
[----:B------:R-:W-:Y:S05]  /*24f70*/  BSYNC.RECONVERGENT B2 ;  /* 0x0000000000027941 */ /* 0x000fea0003800200 */
.L_x_31014:
        /* <DEDUP_REMOVED lines=61> */
.L_x_31012:
[----:B------:R-:W-:Y:S05]  /*25350*/  BSYNC.RECONVERGENT B1 ;  /* 0x0000000000017941 */ /* 0x000fea0003800200 */
.L_x_31011:
[----:B------:R-:W-:Y:S01]  /*25360*/  ISETP.NE.AND P5, PT, R190, 0x1, PT ;  /* 0x00000001be00780c */ /* 0x000fe20003fa5270 */
[----:B------:R-:W-:Y:S01]  /*25370*/  BSSY.RECONVERGENT B1, `(.L_x_31016) ;  /* 0x000005b000017945 */ /* 0x000fe20003800200 */
[----:B------:R-:W-:Y:S01]  /*25380*/  I2FP.F32.U32 R6, R6 ;  /* 0x0000000600067245 */ /* 0x000fe20000201000 */
[----:B------:R-:W-:Y:S02]  /*25390*/  HADD2.F32 R144, -RZ, R147.H0_H0 ;  /* 0x20000093ff907230 */ /* 0x000fe40000004100 */
        /* <DEDUP_REMOVED lines=13> */
.L_x_31018:
        /* <DEDUP_REMOVED lines=13> */
.L_x_31020:
[----:B------:R-:W-:Y:S05]  /*25540*/  BSYNC.RECONVERGENT B2 ;  /* 0x0000000000027941 */ /* 0x000fea0003800200 */
.L_x_31019:
        /* <DEDUP_REMOVED lines=61> */
.L_x_31017:
[----:B------:R-:W-:Y:S05]  /*25920*/  BSYNC.RECONVERGENT B1 ;  /* 0x0000000000017941 */ /* 0x000fea0003800200 */
.L_x_31016:
        /* <DEDUP_REMOVED lines=42> */
.L_x_30980:
        /* <DEDUP_REMOVED lines=44> */
.L_x_31021:
[----:B------:R-:W-:Y:S01]  /*25e90*/  MOV R3, R188 ;  /* 0x000000bc00037202 */ /* 0x000fe20000000f00 */
[----:B------:R-:W-:-:S07]  /*25ea0*/  VIADD R23, R23, 0x20 ;  /* 0x0000002017177836 */ /* 0x000fce0000000000 */
.L_x_30898:
[----:B------:R-:W-:Y:S05]  /*25eb0*/  BSYNC.RECONVERGENT B0 ;  /* 0x0000000000007941 */ /* 0x000fea0003800200 */
.L_x_30897:
        /* <DEDUP_REMOVED lines=36> */
.L_x_31027:
        /* <DEDUP_REMOVED lines=13> */
.L_x_31029:
[----:B------:R-:W-:Y:S05]  /*261d0*/  BSYNC.RECONVERGENT B2 ;  /* 0x0000000000027941 */ /* 0x000fea0003800200 */
.L_x_31028:
        /* <DEDUP_REMOVED lines=58> */
[----:B------:R-:W-:Y:S01]  /*26580*/  IMAD.MOV.U32 R14, RZ, RZ, R3 ;  /* 0x000000ffff0e7224 */ /* 0x000fe200078e0003 */
[----:B------:R-:W-:Y:S02]  /*26590*/  LOP3.LUT R8, R4, R16, R15, 0x96, !PT ;  /* 0x0000001004087212 */ /* 0x000fe400078e960f */
[----:B------:R-:W-:-:S07]  /*265a0*/  MOV R4, R6 ;  /* 0x0000000600047202 */ /* 0x000fce0000000f00 */
.L_x_31026:
[----:B------:R-:W-:Y:S05]  /*265b0*/  BSYNC.RECONVERGENT B1 ;  /* 0x0000000000017941 */ /* 0x000fea0003800200 */
.L_x_31025:
        /* <DEDUP_REMOVED lines=9> */
[----:B------:R-:W-:Y:S02]  /*26650*/  MOV R16, R4 ;  /* 0x0000000400107202 */ /* 0x000fe40000000f00 */
        /* <DEDUP_REMOVED lines=13> */
.L_x_31032:
        /* <DEDUP_REMOVED lines=13> */
.L_x_31034:
[----:B------:R-:W-:Y:S05]  /*26800*/  BSYNC.RECONVERGENT B2 ;  /* 0x0000000000027941 */ /* 0x000fea0003800200 */
.L_x_31033:
        /* <DEDUP_REMOVED lines=61> */
.L_x_31031:
[----:B------:R-:W-:Y:S05]  /*26be0*/  BSYNC.RECONVERGENT B1 ;  /* 0x0000000000017941 */ /* 0x000fea0003800200 */
.L_x_31030:
        /* <DEDUP_REMOVED lines=24> */
.L_x_31037:
        /* <DEDUP_REMOVED lines=13> */
.L_x_31039:
[----:B------:R-:W-:Y:S05]  /*26e40*/  BSYNC.RECONVERGENT B2 ;  /* 0x0000000000027941 */ /* 0x000fea0003800200 */
.L_x_31038:
        /* <DEDUP_REMOVED lines=61> */
.L_x_31036:
[----:B------:R-:W-:Y:S05]  /*27220*/  BSYNC.RECONVERGENT B1 ;  /* 0x0000000000017941 */ /* 0x000fea0003800200 */
.L_x_31035:
        /* <DEDUP_REMOVED lines=20> */
.L_x_31042:
        /* <DEDUP_REMOVED lines=13> */
.L_x_31044:
[----:B------:R-:W-:Y:S05]  /*27440*/  BSYNC.RECONVERGENT B2 ;  /* 0x0000000000027941 */ /* 0x000fea0003800200 */
.L_x_31043:
        /* <DEDUP_REMOVED lines=61> */
.L_x_31041:
[----:B------:R-:W-:Y:S05]  /*27820*/  BSYNC.RECONVERGENT B1 ;  /* 0x0000000000017941 */ /* 0x000fea0003800200 */
.L_x_31040:
        /* <DEDUP_REMOVED lines=24> */
.L_x_31047:
        /* <DEDUP_REMOVED lines=13> */
.L_x_31049:
[----:B------:R-:W-:Y:S05]  /*27a80*/  BSYNC.RECONVERGENT B2 ;  /* 0x0000000000027941 */ /* 0x000fea0003800200 */
.L_x_31048:
        /* <DEDUP_REMOVED lines=61> */
.L_x_31046:
[----:B------:R-:W-:Y:S05]  /*27e60*/  BSYNC.RECONVERGENT B1 ;  /* 0x0000000000017941 */ /* 0x000fea0003800200 */
.L_x_31045:
        /* <DEDUP_REMOVED lines=20> */
.L_x_31052:
        /* <DEDUP_REMOVED lines=13> */
.L_x_31054:
[----:B------:R-:W-:Y:S05]  /*28080*/  BSYNC.RECONVERGENT B2 ;  /* 0x0000000000027941 */ /* 0x000fea0003800200 */
.L_x_31053:
        /* <DEDUP_REMOVED lines=61> */
.L_x_31051:
[----:B------:R-:W-:Y:S05]  /*28460*/  BSYNC.RECONVERGENT B1 ;  /* 0x0000000000017941 */ /* 0x000fea0003800200 */
.L_x_31050:
        /* <DEDUP_REMOVED lines=24> */
.L_x_31057:
        /* <DEDUP_REMOVED lines=13> */
.L_x_31059:
[----:B------:R-:W-:Y:S05]  /*286c0*/  BSYNC.RECONVERGENT B2 ;  /* 0x0000000000027941 */ /* 0x000fea0003800200 */
.L_x_31058:
        /* <DEDUP_REMOVED lines=61> */
.L_x_31056:
[----:B------:R-:W-:Y:S05]  /*28aa0*/  BSYNC.RECONVERGENT B1 ;  /* 0x0000000000017941 */ /* 0x000fea0003800200 */
.L_x_31055:
        /* <DEDUP_REMOVED lines=20> */
.L_x_31062:
        /* <DEDUP_REMOVED lines=13> */
.L_x_31064:
[----:B------:R-:W-:Y:S05]  /*28cc0*/  BSYNC.RECONVERGENT B2 ;  /* 0x0000000000027941 */ /* 0x000fea0003800200 */
.L_x_31063:
        /* <DEDUP_REMOVED lines=61> */
.L_x_31061:
[----:B------:R-:W-:Y:S05]  /*290a0*/  BSYNC.RECONVERGENT B1 ;  /* 0x0000000000017941 */ /* 0x000fea0003800200 */
.L_x_31060:
        /* <DEDUP_REMOVED lines=24> */
.L_x_31067:
        /* <DEDUP_REMOVED lines=13> */
.L_x_31069:
[----:B------:R-:W-:Y:S05]  /*29300*/  BSYNC.RECONVERGENT B2 ;  /* 0x0000000000027941 */ /* 0x000fea0003800200 */
.L_x_31068:
        /* <DEDUP_REMOVED lines=61> */
.L_x_31066:
[----:B------:R-:W-:Y:S05]  /*296e0*/  BSYNC.RECONVERGENT B1 ;  /* 0x0000000000017941 */ /* 0x000fea0003800200 */
.L_x_31065:
        /* <DEDUP_REMOVED lines=18> */
.L_x_31072:
        /* <DEDUP_REMOVED lines=13> */
.L_x_31074:
[----:B------:R-:W-:Y:S05]  /*298e0*/  BSYNC.RECONVERGENT B2 ;  /* 0x0000000000027941 */ /* 0x000fea0003800200 */
.L_x_31073:
        /* <DEDUP_REMOVED lines=61> */
.L_x_31071:
[----:B------:R-:W-:Y:S05]  /*29cc0*/  BSYNC.RECONVERGENT B1 ;  /* 0x0000000000017941 */ /* 0x000fea0003800200 */
.L_x_31070:
        /* <DEDUP_REMOVED lines=24> */
.L_x_31077:
        /* <DEDUP_REMOVED lines=13> */
.L_x_31079:
[----:B------:R-:W-:Y:S05]  /*29f20*/  BSYNC.RECONVERGENT B2 ;  /* 0x0000000000027941 */ /* 0x000fea0003800200 */
.L_x_31078:
        /* <DEDUP_REMOVED lines=61> */
.L_x_31076:
[----:B------:R-:W-:Y:S05]  /*2a300*/  BSYNC.RECONVERGENT B1 ;  /* 0x0000000000017941 */ /* 0x000fea0003800200 */
.L_x_31075:
        /* <DEDUP_REMOVED lines=18> */
.L_x_31082:
        /* <DEDUP_REMOVED lines=13> */
.L_x_31084:
[----:B------:R-:W-:Y:S05]  /*2a500*/  BSYNC.RECONVERGENT B2 ;  /* 0x0000000000027941 */ /* 0x000fea0003800200 */
.L_x_31083:
        /* <DEDUP_REMOVED lines=61> */
.L_x_31081:
[----:B------:R-:W-:Y:S05]  /*2a8e0*/  BSYNC.RECONVERGENT B1 ;  /* 0x0000000000017941 */ /* 0x000fea0003800200 */
.L_x_31080:
        /* <DEDUP_REMOVED lines=24> */
.L_x_31087:
        /* <DEDUP_REMOVED lines=13> */
.L_x_31089:
[----:B------:R-:W-:Y:S05]  /*2ab40*/  BSYNC.RECONVERGENT B2 ;  /* 0x0000000000027941 */ /* 0x000fea0003800200 */
.L_x_31088:
        /* <DEDUP_REMOVED lines=61> */
.L_x_31086:
[----:B------:R-:W-:Y:S05]  /*2af20*/  BSYNC.RECONVERGENT B1 ;  /* 0x0000000000017941 */ /* 0x000fea0003800200 */
.L_x_31085:
        /* <DEDUP_REMOVED lines=18> */
.L_x_31092:
        /* <DEDUP_REMOVED lines=13> */
.L_x_31094:
[----:B------:R-:W-:Y:S05]  /*2b120*/  BSYNC.RECONVERGENT B2 ;  /* 0x0000000000027941 */ /* 0x000fea0003800200 */
.L_x_31093:
        /* <DEDUP_REMOVED lines=59> */
[----:B------:R-:W-:Y:S02]  /*2b4e0*/  LOP3.LUT R8, R4, R228, R191, 0x96, !PT ;  /* 0x000000e404087212 */ /* 0x000fe400078e96bf */
[----:B------:R-:W-:-:S07]  /*2b4f0*/  MOV R4, R202 ;  /* 0x000000ca00047202 */ /* 0x000fce0000000f00 */
.L_x_31091:
[----:B------:R-:W-:Y:S05]  /*2b500*/  BSYNC.RECONVERGENT B1 ;  /* 0x0000000000017941 */ /* 0x000fea0003800200 */
.L_x_31090:
        /* <DEDUP_REMOVED lines=24> */
.L_x_31097:
        /* <DEDUP_REMOVED lines=13> */
.L_x_31099:
[----:B------:R-:W-:Y:S05]  /*2b760*/  BSYNC.RECONVERGENT B2 ;  /* 0x0000000000027941 */ /* 0x000fea0003800200 */
.L_x_31098:
        /* <DEDUP_REMOVED lines=61> */
.L_x_31096:
[----:B------:R-:W-:Y:S05]  /*2bb40*/  BSYNC.RECONVERGENT B1 ;  /* 0x0000000000017941 */ /* 0x000fea0003800200 */
.L_x_31095:
        /* <DEDUP_REMOVED lines=18> */
.L_x_31102:
        /* <DEDUP_REMOVED lines=16> */
.L_x_31104:
[----:B------:R-:W-:Y:S05]  /*2bd70*/  BSYNC.RECONVERGENT B2 ;  /* 0x0000000000027941 */ /* 0x000fea0003800200 */
.L_x_31103:
        /* <DEDUP_REMOVED lines=61> */
.L_x_31101:
[----:B------:R-:W-:Y:S05]  /*2c150*/  BSYNC.RECONVERGENT B1 ;  /* 0x0000000000017941 */ /* 0x000fea0003800200 */
.L_x_31100:
        /* <DEDUP_REMOVED lines=12> */
.L_x_31024:
[----:B------:R-:W-:Y:S01]  /*2c220*/  ISETP.NE.AND P2, PT, R6, 0x1, PT ;  /* 0x000000010600780c */ /* 0x000fe20003f45270 */
[----:B------:R-:W-:Y:S01]  /*2c230*/  BSSY.RECONVERGENT B1, `(.L_x_31106) ;  /* 0x000005a000017945 */ /* 0x000fe20003800200 */
[----:B--2---:R-:W-:Y:S02]  /*2c240*/  HFMA2 R148, -RZ, RZ, 0, 1.1920928955078125e-07 ;  /* 0x00000002ff947431 */ /* 0x004fe400000001ff */
[----:B------:R-:W-:Y:S01]  /*2c250*/  IMAD.MOV.U32 R149, RZ, RZ, R4 ;  /* 0x000000ffff957224 */ /* 0x000fe200078e0004 */
[----:B01----:R-:W-:-:S08]  /*2c260*/  MOV R188, R3 ;  /* 0x0000000300bc7202 */ /* 0x003fd00000000f00 */
[----:B------:R-:W-:Y:S05]  /*2c270*/  @!P2 BRA `(.L_x_31107) ;  /* 0x000000040054a947 */ /* 0x000fea0003800000 */
[----:B------:R-:W-:-:S13]  /*2c280*/  ISETP.NE.AND P2, PT, R6, 0x3, PT ;  /* 0x000000030600780c */ /* 0x000fda0003f45270 */
[----:B------:R-:W-:Y:S05]  /*2c290*/  @!P2 BRA `(.L_x_31108) ;  /* 0x000000000020a947 */ /* 0x000fea0003800000 */
[----:B------:R-:W-:-:S13]  /*2c2a0*/  ISETP.NE.AND P2, PT, R6, 0x2, PT ;  /* 0x000000020600780c */ /* 0x000fda0003f45270 */
[----:B------:R-:W-:Y:S01]  /*2c2b0*/  @!P2 IMAD.MOV.U32 R148, RZ, RZ, 0x3 ;  /* 0x00000003ff94a424 */ /* 0x000fe200078e00ff */
[-C--:B------:R-:W-:Y:S01]  /*2c2c0*/  @!P2 MOV R188, R3.reuse ;  /* 0x0000000300bca202 */ /* 0x080fe20000000f00 */
[----:B------:R-:W-:Y:S01]  /*2c2d0*/  @!P2 IMAD.MOV.U32 R149, RZ, RZ, R8 ;  /* 0x000000ffff95a224 */ /* 0x000fe200078e0008 */
[----:B------:R-:W-:Y:S01]  /*2c2e0*/  @P2 IADD3 R148, PT, PT, R6, 0x1, RZ ;  /* 0x0000000106942810 */ /* 0x000fe20007ffe0ff */
[----:B------:R-:W-:Y:S01]  /*2c2f0*/  @P2 IMAD.MOV.U32 R149, RZ, RZ, R7 ;  /* 0x000000ffff952224 */ /* 0x000fe200078e0007 */
[----:B------:R-:W-:Y:S01]  /*2c300*/  @P2 MOV R188, R3 ;  /* 0x0000000300bc2202 */ /* 0x000fe20000000f00 */
[----:B------:R-:W-:Y:S06]  /*2c310*/  BRA `(.L_x_31107) ;  /* 0x00000004002c7947 */ /* 0x000fec0003800000 */
.L_x_31108:
        /* <DEDUP_REMOVED lines=13> */
.L_x_31110:
[----:B------:R-:W-:Y:S05]  /*2c3f0*/  BSYNC.RECONVERGENT B2 ;  /* 0x0000000000027941 */ /* 0x000fea0003800200 */
.L_x_31109:
        /* <DEDUP_REMOVED lines=61> */
.L_x_31107:
[----:B------:R-:W-:Y:S05]  /*2c7d0*/  BSYNC.RECONVERGENT B1 ;  /* 0x0000000000017941 */ /* 0x000fea0003800200 */
.L_x_31106:
[----:B------:R-:W0:Y:S01]  /*2c7e0*/  LDC R189, c[0x0][0x404] ;  /* 0x00010100ffbd7b82 */ /* 0x000e220000000800 */
[----:B------:R-:W-:Y:S01]  /*2c7f0*/  I2FP.F32.U32 R3, R149 ;  /* 0x0000009500037245 */ /* 0x000fe20000201000 */
[----:B------:R-:W-:Y:S01]  /*2c800*/  HFMA2 R200, -RZ, RZ, 0.1171875, 0 ;  /* 0x2f800000ffc87431 */ /* 0x000fe200000001ff */
[----:B------:R-:W-:Y:S01]  /*2c810*/  LOP3.LUT R10, R10, 0xffffffef, RZ, 0xc0, !PT ;  /* 0xffffffef0a0a7812 */ /* 0x000fe200078ec0ff */
[----:B------:R-:W-:Y:S01]  /*2c820*/  BSSY.RECONVERGENT B1, `(.L_x_31111) ;  /* 0x000005c000017945 */ /* 0x000fe20003800200 */
[----:B------:R-:W-:Y:S01]  /*2c830*/  IMAD.MOV.U32 R6, RZ, RZ, 0x2 ;  /* 0x00000002ff067424 */ /* 0x000fe200078e00ff */
[----:B------:R-:W-:Y:S01]  /*2c840*/  MOV R149, R4 ;  /* 0x0000000400957202 */ /* 0x000fe20000000f00 */
[----:B------:R-:W-:-:S05]  /*2c850*/  FFMA.FTZ R3, R3, R200, 1.1641532182693481445e-10 ;  /* 0x2f00000003037423 */ /* 0x000fca00000100c8 */
[----:B0-----:R-:W-:Y:S01]  /*2c860*/  FSETP.LE.FTZ.AND P2, PT, R3, R189, PT ;  /* 0x000000bd0300720b */ /* 0x001fe20003f53000 */
[----:B-----5:R-:W-:-:S12]  /*2c870*/  HADD2.F32 R3, -RZ, R152.H0_H0 ;  /* 0x20000098ff037230 */ /* 0x020fd80000004100 */
        /* <DEDUP_REMOVED lines=11> */
.L_x_31113:
        /* <DEDUP_REMOVED lines=13> */
.L_x_31115:
[----:B------:R-:W-:Y:S05]  /*2ca00*/  BSYNC.RECONVERGENT B2 ;  /* 0x0000000000027941 */ /* 0x000fea0003800200 */
.L_x_31114:
        /* <DEDUP_REMOVED lines=61> */
.L_x_31112:
[----:B------:R-:W-:Y:S05]  /*2cde0*/  BSYNC.RECONVERGENT B1 ;  /* 0x0000000000017941 */ /* 0x000fea0003800200 */
.L_x_31111:
[----:B------:R-:W-:Y:S01]  /*2cdf0*/  I2FP.F32.U32 R148, R149 ;  /* 0x0000009500947245 */ /* 0x000fe20000201000 */
[----:B------:R-:W-:Y:S01]  /*2ce00*/  BSSY.RECONVERGENT B1, `(.L_x_31116) ;  /* 0x000005d000017945 */ /* 0x000fe20003800200 */
[----:B------:R-:W-:Y:S01]  /*2ce10*/  LOP3.LUT R10, R10, 0xfffffff7, RZ, 0xc0, !PT ;  /* 0xfffffff70a0a7812 */ /* 0x000fe200078ec0ff */
[----:B------:R-:W-:Y:S02]  /*2ce20*/  HFMA2 R150, -RZ, RZ, 0, 1.1920928955078125e-07 ;  /* 0x00000002ff967431 */ /* 0x000fe400000001ff */
[----:B------:R-:W-:Y:S02]  /*2ce30*/  IMAD.MOV.U32 R149, RZ, RZ, R4 ;  /* 0x000000ffff957224 */ /* 0x000fe400078e0004 */
        /* <DEDUP_REMOVED lines=14> */
.L_x_31118:
        /* <DEDUP_REMOVED lines=13> */
.L_x_31120:
[----:B------:R-:W-:Y:S05]  /*2cff0*/  BSYNC.RECONVERGENT B2 ;  /* 0x0000000000027941 */ /* 0x000fea0003800200 */
.L_x_31119:
        /* <DEDUP_REMOVED lines=57> */
[----:B------:R-:W-:Y:S02]  /*2d390*/  IMAD.MOV.U32 R188, RZ, RZ, R150 ;  /* 0x000000ffffbc7224 */ /* 0x000fe400078e0096 */
[----:B------:R-:W-:Y:S01]  /*2d3a0*/  HFMA2 R150, -RZ, RZ, 0, 0 ;  /* 0x00000000ff967431 */ /* 0x000fe200000001ff */
[----:B------:R-:W-:Y:S01]  /*2d3b0*/  LOP3.LUT R8, R4, R190, R151, 0x96, !PT ;  /* 0x000000be04087212 */ /* 0x000fe200078e9697 */
[----:B------:R-:W-:-:S07]  /*2d3c0*/  IMAD.MOV.U32 R4, RZ, RZ, R6 ;  /* 0x000000ffff047224 */ /* 0x000fce00078e0006 */
.L_x_31117:
[----:B------:R-:W-:Y:S05]  /*2d3d0*/  BSYNC.RECONVERGENT B1 ;  /* 0x0000000000017941 */ /* 0x000fea0003800200 */
.L_x_31116:
        /* <DEDUP_REMOVED lines=19> */
.L_x_31123:
        /* <DEDUP_REMOVED lines=13> */
.L_x_31125:
[----:B------:R-:W-:Y:S05]  /*2d5e0*/  BSYNC.RECONVERGENT B2 ;  /* 0x0000000000027941 */ /* 0x000fea0003800200 */
.L_x_31124:
        /* <DEDUP_REMOVED lines=61> */
.L_x_31122:
[----:B------:R-:W-:Y:S05]  /*2d9c0*/  BSYNC.RECONVERGENT B1 ;  /* 0x0000000000017941 */ /* 0x000fea0003800200 */
.L_x_31121:
        /* <DEDUP_REMOVED lines=19> */
.L_x_31128:
        /* <DEDUP_REMOVED lines=13> */
.L_x_31130:
[----:B------:R-:W-:Y:S05]  /*2dbd0*/  BSYNC.RECONVERGENT B2 ;  /* 0x0000000000027941 */ /* 0x000fea0003800200 */
.L_x_31129:
        /* <DEDUP_REMOVED lines=61> */
.L_x_31127:
[----:B------:R-:W-:Y:S05]  /*2dfb0*/  BSYNC.RECONVERGENT B1 ;  /* 0x0000000000017941 */ /* 0x000fea0003800200 */
.L_x_31126:
        /* <DEDUP_REMOVED lines=17> */
.L_x_31133:
        /* <DEDUP_REMOVED lines=13> */
.L_x_31135:
[----:B------:R-:W-:Y:S05]  /*2e1a0*/  BSYNC.RECONVERGENT B2 ;  /* 0x0000000000027941 */ /* 0x000fea0003800200 */
.L_x_31134:
        /* <DEDUP_REMOVED lines=61> */
.L_x_31132:
[----:B------:R-:W-:Y:S05]  /*2e580*/  BSYNC.RECONVERGENT B1 ;  /* 0x0000000000017941 */ /* 0x000fea0003800200 */
.L_x_31131:
        /* <DEDUP_REMOVED lines=17> */
.L_x_31138:
        /* <DEDUP_REMOVED lines=13> */
.L_x_31140:
[----:B------:R-:W-:Y:S05]  /*2e770*/  BSYNC.RECONVERGENT B2 ;  /* 0x0000000000027941 */ /* 0x000fea0003800200 */
.L_x_31139:
        /* <DEDUP_REMOVED lines=61> */
.L_x_31137:
[----:B------:R-:W-:Y:S05]  /*2eb50*/  BSYNC.RECONVERGENT B1 ;  /* 0x0000000000017941 */ /* 0x000fea0003800200 */
.L_x_31136:
        /* <DEDUP_REMOVED lines=17> */
.L_x_31143:
        /* <DEDUP_REMOVED lines=13> */
.L_x_31145:
[----:B------:R-:W-:Y:S05]  /*2ed40*/  BSYNC.RECONVERGENT B2 ;  /* 0x0000000000027941 */ /* 0x000fea0003800200 */
.L_x_31144:
        /* <DEDUP_REMOVED lines=61> */
.L_x_31142:
[----:B------:R-:W-:Y:S05]  /*2f120*/  BSYNC.RECONVERGENT B1 ;  /* 0x0000000000017941 */ /* 0x000fea0003800200 */
.L_x_31141:
        /* <DEDUP_REMOVED lines=42> */
.L_x_31105:
        /* <DEDUP_REMOVED lines=44> */
.L_x_31146:
[----:B------:R-:W-:Y:S01]  /*2f690*/  IMAD.MOV.U32 R3, RZ, RZ, R188 ;  /* 0x000000ffff037224 */ /* 0x000fe200078e00bc */
[----:B------:R-:W-:-:S07]  /*2f6a0*/  IADD3 R23, PT, PT, R23, 0x20, RZ ;  /* 0x0000002017177810 */ /* 0x000fce0007ffe0ff */
.L_x_31023:
[----:B------:R-:W-:Y:S05]  /*2f6b0*/  BSYNC.RECONVERGENT B0 ;  /* 0x0000000000007941 */ /* 0x000fea0003800200 */
.L_x_31022:
        /* <DEDUP_REMOVED lines=36> */
.L_x_31152:
        /* <DEDUP_REMOVED lines=13> */
.L_x_31154:
[----:B------:R-:W-:Y:S05]  /*2f9d0*/  BSYNC.RECONVERGENT B2 ;  /* 0x0000000000027941 */ /* 0x000fea0003800200 */
.L_x_31153:
        /* <DEDUP_REMOVED lines=61> */
.L_x_31151:
[----:B------:R-:W-:Y:S05]  /*2fdb0*/  BSYNC.RECONVERGENT B1 ;  /* 0x0000000000017941 */ /* 0x000fea0003800200 */
.L_x_31150:
        /* <DEDUP_REMOVED lines=23> */
.L_x_31157:
        /* <DEDUP_REMOVED lines=13> */
.L_x_31159:
[----:B------:R-:W-:Y:S05]  /*30000*/  BSYNC.RECONVERGENT B2 ;  /* 0x0000000000027941 */ /* 0x000fea0003800200 */
.L_x_31158:
        /* <DEDUP_REMOVED lines=61> */
.L_x_31156:
[----:B------:R-:W-:Y:S05]  /*303e0*/  BSYNC.RECONVERGENT B1 ;  /* 0x0000000000017941 */ /* 0x000fea0003800200 */
.L_x_31155:
        /* <DEDUP_REMOVED lines=24> */
.L_x_31162:
        /* <DEDUP_REMOVED lines=13> */
.L_x_31164:
[----:B------:R-:W-:Y:S05]  /*30640*/  BSYNC.RECONVERGENT B2 ;  /* 0x0000000000027941 */ /* 0x000fea0003800200 */
.L_x_31163:
        /* <DEDUP_REMOVED lines=61> */
.L_x_31161:
[----:B------:R-:W-:Y:S05]  /*30a20*/  BSYNC.RECONVERGENT B1 ;  /* 0x0000000000017941 */ /* 0x000fea0003800200 */
.L_x_31160:
        /* <DEDUP_REMOVED lines=20> */
.L_x_31167:
        /* <DEDUP_REMOVED lines=13> */
.L_x_31169:
[----:B------:R-:W-:Y:S05]  /*30c40*/  BSYNC.RECONVERGENT B2 ;  /* 0x0000000000027941 */ /* 0x000fea0003800200 */
.L_x_31168:
        /* <DEDUP_REMOVED lines=61> */
.L_x_31166:
[----:B------:R-:W-:Y:S05]  /*31020*/  BSYNC.RECONVERGENT B1 ;  /* 0x0000000000017941 */ /* 0x000fea0003800200 */
.L_x_31165:
        /* <DEDUP_REMOVED lines=24> */
.L_x_31172:
        /* <DEDUP_REMOVED lines=13> */
.L_x_31174:
[----:B------:R-:W-:Y:S05]  /*31280*/  BSYNC.RECONVERGENT B2 ;  /* 0x0000000000027941 */ /* 0x000fea0003800200 */
.L_x_31173:
        /* <DEDUP_REMOVED lines=61> */
.L_x_31171:
[----:B------:R-:W-:Y:S05]  /*31660*/  BSYNC.RECONVERGENT B1 ;  /* 0x0000000000017941 */ /* 0x000fea0003800200 */
.L_x_31170:
        /* <DEDUP_REMOVED lines=20> */
.L_x_31177:
        /* <DEDUP_REMOVED lines=13> */
.L_x_31179:
[----:B------:R-:W-:Y:S05]  /*31880*/  BSYNC.RECONVERGENT B2 ;  /* 0x0000000000027941 */ /* 0x000fea0003800200 */
.L_x_31178:
        /* <DEDUP_REMOVED lines=61> */
.L_x_31176:
[----:B------:R-:W-:Y:S05]  /*31c60*/  BSYNC.RECONVERGENT B1 ;  /* 0x0000000000017941 */ /* 0x000fea0003800200 */
.L_x_31175:
        /* <DEDUP_REMOVED lines=24> */
.L_x_31182:
        /* <DEDUP_REMOVED lines=13> */
.L_x_31184:
[----:B------:R-:W-:Y:S05]  /*31ec0*/  BSYNC.RECONVERGENT B2 ;  /* 0x0000000000027941 */ /* 0x000fea0003800200 */
.L_x_31183:
        /* <DEDUP_REMOVED lines=61> */
.L_x_31181:
[----:B------:R-:W-:Y:S05]  /*322a0*/  BSYNC.RECONVERGENT B1 ;  /* 0x0000000000017941 */ /* 0x000fea0003800200 */
.L_x_31180:
        /* <DEDUP_REMOVED lines=20> */
.L_x_31187:
        /* <DEDUP_REMOVED lines=13> */
.L_x_31189:
[----:B------:R-:W-:Y:S05]  /*324c0*/  BSYNC.RECONVERGENT B2 ;  /* 0x0000000000027941 */ /* 0x000fea0003800200 */
.L_x_31188:
        /* <DEDUP_REMOVED lines=61> */
.L_x_31186:
[----:B------:R-:W-:Y:S05]  /*328a0*/  BSYNC.RECONVERGENT B1 ;  /* 0x0000000000017941 */ /* 0x000fea0003800200 */
.L_x_31185:
        /* <DEDUP_REMOVED lines=24> */
.L_x_31192:
        /* <DEDUP_REMOVED lines=13> */
.L_x_31194:
[----:B------:R-:W-:Y:S05]  /*32b00*/  BSYNC.RECONVERGENT B2 ;  /* 0x0000000000027941 */ /* 0x000fea0003800200 */
.L_x_31193:
        /* <DEDUP_REMOVED lines=61> */
.L_x_31191:
[----:B------:R-:W-:Y:S05]  /*32ee0*/  BSYNC.RECONVERGENT B1 ;  /* 0x0000000000017941 */ /* 0x000fea0003800200 */
.L_x_31190:
[----:B------:R-:W-:Y:S01]  /*32ef0*/  I2FP.F32.U32 R6, R6 ;  /* 0x0000000600067245 */ /* 0x000fe20000201000 */
[----:B------:R-:W-:Y:S01]  /*32f00*/  BSSY.RECONVERGENT B1, `(.L_x_31195) ;  /* 0x000005c000017945 */ /* 0x000fe20003800200 */
[----:B------:R-:W-:Y:S01]  /*32f10*/  ISETP.NE.AND P3, PT, R18, 0x1, PT ;  /* 0x000000011200780c */ /* 0x000fe20003f65270 */
[----:B------:R-:W-:Y:S02]  /*32f20*/  HFMA2 R19, -RZ, RZ, 0, 1.1920928955078125e-07 ;  /* 0x00000002ff137431 */ /* 0x000fe400000001ff */
        /* <DEDUP_REMOVED lines=14> */
.L_x_31197:
        /* <DEDUP_REMOVED lines=13> */
.L_x_31199:
[----:B------:R-:W-:Y:S05]  /*330e0*/  BSYNC.RECONVERGENT B2 ;  /* 0x0000000000027941 */ /* 0x000fea0003800200 */
.L_x_31198:
        /* <DEDUP_REMOVED lines=61> */
.L_x_31196:
[----:B------:R-:W-:Y:S05]  /*334c0*/  BSYNC.RECONVERGENT B1 ;  /* 0x0000000000017941 */ /* 0x000fea0003800200 */
.L_x_31195:
        /* <DEDUP_REMOVED lines=24> */
.L_x_31202:
        /* <DEDUP_REMOVED lines=13> */
.L_x_31204:
[----:B------:R-:W-:Y:S05]  /*33720*/  BSYNC.RECONVERGENT B2 ;  /* 0x0000000000027941 */ /* 0x000fea0003800200 */
.L_x_31203:
        /* <DEDUP_REMOVED lines=61> */
.L_x_31201:
[----:B------:R-:W-:Y:S05]  /*33b00*/  BSYNC.RECONVERGENT B1 ;  /* 0x0000000000017941 */ /* 0x000fea0003800200 */
.L_x_31200:
        /* <DEDUP_REMOVED lines=18> */
.L_x_31207:
        /* <DEDUP_REMOVED lines=13> */
.L_x_31209:
[----:B------:R-:W-:Y:S05]  /*33d00*/  BSYNC.RECONVERGENT B2 ;  /* 0x0000000000027941 */ /* 0x000fea0003800200 */
.L_x_31208:
        /* <DEDUP_REMOVED lines=61> */
.L_x_31206:
[----:B------:R-:W-:Y:S05]  /*340e0*/  BSYNC.RECONVERGENT B1 ;  /* 0x0000000000017941 */ /* 0x000fea0003800200 */
.L_x_31205:
        /* <DEDUP_REMOVED lines=24> */
.L_x_31212:
        /* <DEDUP_REMOVED lines=13> */
.L_x_31214:
[----:B------:R-:W-:Y:S05]  /*34340*/  BSYNC.RECONVERGENT B2 ;  /* 0x0000000000027941 */ /* 0x000fea0003800200 */
.L_x_31213:
        /* <DEDUP_REMOVED lines=61> */
.L_x_31211:
[----:B------:R-:W-:Y:S05]  /*34720*/  BSYNC.RECONVERGENT B1 ;  /* 0x0000000000017941 */ /* 0x000fea0003800200 */
.L_x_31210:
        /* <DEDUP_REMOVED lines=18> */
.L_x_31217:
        /* <DEDUP_REMOVED lines=13> */
.L_x_31219:
[----:B------:R-:W-:Y:S05]  /*34920*/  BSYNC.RECONVERGENT B2 ;  /* 0x0000000000027941 */ /* 0x000fea0003800200 */
.L_x_31218:
[----:B------:R-:W-:Y:S01]  /*34930*/  LOP3.LUT R4, R2, R229, R21, 0x96, !PT ;  /* 0x000000e502047212 */ /* 0x000fe200078e9615 */
[----:B------:R-:W-:-:S04]  /*34940*/  IMAD.WIDE.U32 R190, R9, -0x326172a9, RZ ;  /* 0xcd9e8d5709be7825 */ /* 0x000fc800078e00ff */
[----:B------:R-:W-:Y:S01]  /*34950*/  HFMA2 R22, -RZ, RZ, 0, 0 ;  /* 0x00000000ff167431 */ /* 0x000fe200000001ff */
[----:B------:R-:W-:Y:S01]  /*34960*/  MOV R19, R188 ;  /* 0x000000bc00137202 */ /* 0x000fe20000000f00 */
        /* <DEDUP_REMOVED lines=56> */
[----:B------:R-:W-:-:S07]  /*34cf0*/  IMAD.MOV.U32 R4, RZ, RZ, R202 ;  /* 0x000000ffff047224 */ /* 0x000fce00078e00ca */
.L_x_31216:
[----:B------:R-:W-:Y:S05]  /*34d00*/  BSYNC.RECONVERGENT B1 ;  /* 0x0000000000017941 */ /* 0x000fea0003800200 */
.L_x_31215:
        /* <DEDUP_REMOVED lines=24> */
.L_x_31222:
        /* <DEDUP_REMOVED lines=13> */
.L_x_31224:
[----:B------:R-:W-:Y:S05]  /*34f60*/  BSYNC.RECONVERGENT B2 ;  /* 0x0000000000027941 */ /* 0x000fea0003800200 */
.L_x_31223:
        /* <DEDUP_REMOVED lines=61> */
.L_x_31221:
[----:B------:R-:W-:Y:S05]  /*35340*/  BSYNC.RECONVERGENT B1 ;  /* 0x0000000000017941 */ /* 0x000fea0003800200 */
.L_x_31220:
        /* <DEDUP_REMOVED lines=8> */
[----:B------:R-:W-:Y:S01]  /*353d0*/  HFMA2 R6, -RZ, RZ, 0, 1.1920928955078125e-07 ;  /* 0x00000002ff067431 */ /* 0x000fe200000001ff */
        /* <DEDUP_REMOVED lines=9> */
.L_x_31227:
        /* <DEDUP_REMOVED lines=16> */
.L_x_31229:
[----:B------:R-:W-:Y:S05]  /*35570*/  BSYNC.RECONVERGENT B2 ;  /* 0x0000000000027941 */ /* 0x000fea0003800200 */
.L_x_31228:
        /* <DEDUP_REMOVED lines=61> */
.L_x_31226:
[----:B------:R-:W-:Y:S05]  /*35950*/  BSYNC.RECONVERGENT B1 ;  /* 0x0000000000017941 */ /* 0x000fea0003800200 */
.L_x_31225:
        /* <DEDUP_REMOVED lines=12> */
.L_x_31149:
        /* <DEDUP_REMOVED lines=16> */
.L_x_31233:
        /* <DEDUP_REMOVED lines=13> */
.L_x_31235:
[----:B------:R-:W-:Y:S05]  /*35bf0*/  BSYNC.RECONVERGENT B2 ;  /* 0x0000000000027941 */ /* 0x000fea0003800200 */
.L_x_31234:
        /* <DEDUP_REMOVED lines=61> */
.L_x_31232:
[----:B------:R-:W-:Y:S05]  /*35fd0*/  BSYNC.RECONVERGENT B1 ;  /* 0x0000000000017941 */ /* 0x000fea0003800200 */
.L_x_31231:
        /* <DEDUP_REMOVED lines=21> */
.L_x_31238:
        /* <DEDUP_REMOVED lines=13> */
.L_x_31240:
[----:B------:R-:W-:Y:S05]  /*36200*/  BSYNC.RECONVERGENT B2 ;  /* 0x0000000000027941 */ /* 0x000fea0003800200 */
.L_x_31239:
        /* <DEDUP_REMOVED lines=61> */
.L_x_31237:
[----:B------:R-:W-:Y:S05]  /*365e0*/  BSYNC.RECONVERGENT B1 ;  /* 0x0000000000017941 */ /* 0x000fea0003800200 */
.L_x_31236:
        /* <DEDUP_REMOVED lines=19> */
.L_x_31243:
        /* <DEDUP_REMOVED lines=13> */
.L_x_31245:
[----:B------:R-:W-:Y:S05]  /*367f0*/  BSYNC.RECONVERGENT B2 ;  /* 0x0000000000027941 */ /* 0x000fea0003800200 */
.L_x_31244:
        /* <DEDUP_REMOVED lines=61> */
.L_x_31242:
[----:B------:R-:W-:Y:S05]  /*36bd0*/  BSYNC.RECONVERGENT B1 ;  /* 0x0000000000017941 */ /* 0x000fea0003800200 */
.L_x_31241:
[----:B------:R-:W-:Y:S01]  /*36be0*/  I2FP.F32.U32 R6, R6 ;  /* 0x0000000600067245 */ /* 0x000fe20000201000 */
[----:B------:R-:W-:Y:S01]  /*36bf0*/  BSSY.RECONVERGENT B1, `(.L_x_31246) ;  /* 0x000005d000017945 */ /* 0x000fe20003800200 */
[----:B------:R-:W-:Y:S01]  /*36c00*/  LOP3.LUT R10, R10, 0xfffffffb, RZ, 0xc0, !PT ;  /* 0xfffffffb0a0a7812 */ /* 0x000fe200078ec0ff */
[----:B------:R-:W-:Y:S02]  /*36c10*/  HFMA2 R159, -RZ, RZ, 0, 1.1920928955078125e-07 ;  /* 0x00000002ff9f7431 */ /* 0x000fe400000001ff */
[----:B------:R-:W-:Y:S02]  /*36c20*/  HADD2.F32 R157, -RZ, R161.H0_H0 ;  /* 0x200000a1ff9d7230 */ /* 0x000fe40000004100 */
        /* <DEDUP_REMOVED lines=14> */
.L_x_31248:
        /* <DEDUP_REMOVED lines=13> */
.L_x_31250:
[----:B------:R-:W-:Y:S05]  /*36de0*/  BSYNC.RECONVERGENT B2 ;  /* 0x0000000000027941 */ /* 0x000fea0003800200 */
.L_x_31249:
        /* <DEDUP_REMOVED lines=61> */
.L_x_31247:
[----:B------:R-:W-:Y:S05]  /*371c0*/  BSYNC.RECONVERGENT B1 ;  /* 0x0000000000017941 */ /* 0x000fea0003800200 */
.L_x_31246:
        /* <DEDUP_REMOVED lines=19> */
.L_x_31253:
        /* <DEDUP_REMOVED lines=13> */
.L_x_31255:
[----:B------:R-:W-:Y:S05]  /*373d0*/  BSYNC.RECONVERGENT B2 ;  /* 0x0000000000027941 */ /* 0x000fea0003800200 */
.L_x_31254:
        /* <DEDUP_REMOVED lines=61> */
.L_x_31252:
[----:B------:R-:W-:Y:S05]  /*377b0*/  BSYNC.RECONVERGENT B1 ;  /* 0x0000000000017941 */ /* 0x000fea0003800200 */
.L_x_31251:
        /* <DEDUP_REMOVED lines=17> */
.L_x_31258:
        /* <DEDUP_REMOVED lines=13> */
.L_x_31260:
[----:B------:R-:W-:Y:S05]  /*379a0*/  BSYNC.RECONVERGENT B2 ;  /* 0x0000000000027941 */ /* 0x000fea0003800200 */
.L_x_31259:
        /* <DEDUP_REMOVED lines=61> */
.L_x_31257:
[----:B------:R-:W-:Y:S05]  /*37d80*/  BSYNC.RECONVERGENT B1 ;  /* 0x0000000000017941 */ /* 0x000fea0003800200 */
.L_x_31256:
        /* <DEDUP_REMOVED lines=17> */
.L_x_31263:
        /* <DEDUP_REMOVED lines=13> */
.L_x_31265:
[----:B------:R-:W-:Y:S05]  /*37f70*/  BSYNC.RECONVERGENT B2 ;  /* 0x0000000000027941 */ /* 0x000fea0003800200 */
.L_x_31264:
        /* <DEDUP_REMOVED lines=61> */
.L_x_31262:
[----:B------:R-:W-:Y:S05]  /*38350*/  BSYNC.RECONVERGENT B1 ;  /* 0x0000000000017941 */ /* 0x000fea0003800200 */
.L_x_31261:
        /* <DEDUP_REMOVED lines=17> */
.L_x_31268:
        /* <DEDUP_REMOVED lines=13> */
.L_x_31270:
[----:B------:R-:W-:Y:S05]  /*38540*/  BSYNC.RECONVERGENT B2 ;  /* 0x0000000000027941 */ /* 0x000fea0003800200 */
.L_x_31269:
        /* <DEDUP_REMOVED lines=61> */
.L_x_31267:
[----:B------:R-:W-:Y:S05]  /*38920*/  BSYNC.RECONVERGENT B1 ;  /* 0x0000000000017941 */ /* 0x000fea0003800200 */
.L_x_31266:
        /* <DEDUP_REMOVED lines=42> */
.L_x_31230:
        /* <DEDUP_REMOVED lines=44> */
.L_x_31271:
[----:B------:R-:W-:Y:S01]  /*38e90*/  MOV R3, R188 ;  /* 0x000000bc00037202 */ /* 0x000fe20000000f00 */
[----:B------:R-:W-:-:S07]  /*38ea0*/  VIADD R23, R23, 0x20 ;  /* 0x0000002017177836 */ /* 0x000fce0000000000 */
.L_x_31148:
[----:B------:R-:W-:Y:S05]  /*38eb0*/  BSYNC.RECONVERGENT B0 ;  /* 0x0000000000007941 */ /* 0x000fea0003800200 */
.L_x_31147:
        /* <DEDUP_REMOVED lines=36> */
.L_x_31277:
        /* <DEDUP_REMOVED lines=13> */
.L_x_31279:
[----:B------:R-:W-:Y:S05]  /*391d0*/  BSYNC.RECONVERGENT B2 ;  /* 0x0000000000027941 */ /* 0x000fea0003800200 */
.L_x_31278:
        /* <DEDUP_REMOVED lines=57> */
[----:B------:R-:W-:Y:S01]  /*39570*/  IMAD.MOV.U32 R188, RZ, RZ, R14 ;  /* 0x000000ffffbc7224 */ /* 0x000fe200078e000e */
[----:B------:R-:W-:Y:S02]  /*39580*/  MOV R14, R3 ;  /* 0x00000003000e7202 */ /* 0x000fe40000000f00 */
[----:B------:R-:W-:Y:S02]  /*39590*/  LOP3.LUT R8, R4, R16, R15, 0x96, !PT ;  /* 0x0000001004087212 */ /* 0x000fe400078e960f */
[----:B------:R-:W-:-:S07]  /*395a0*/  MOV R4, R6 ;  /* 0x0000000600047202 */ /* 0x000fce0000000f00 */
.L_x_31276:
[----:B------:R-:W-:Y:S05]  /*395b0*/  BSYNC.RECONVERGENT B1 ;  /* 0x0000000000017941 */ /* 0x000fea0003800200 */
.L_x_31275:
        /* <DEDUP_REMOVED lines=23> */
.L_x_31282:
        /* <DEDUP_REMOVED lines=13> */
.L_x_31284:
[----:B------:R-:W-:Y:S05]  /*39800*/  BSYNC.RECONVERGENT B2 ;  /* 0x0000000000027941 */ /* 0x000fea0003800200 */
.L_x_31283:
        /* <DEDUP_REMOVED lines=61> */
.L_x_31281:
[----:B------:R-:W-:Y:S05]  /*39be0*/  BSYNC.RECONVERGENT B1 ;  /* 0x0000000000017941 */ /* 0x000fea0003800200 */
.L_x_31280:
        /* <DEDUP_REMOVED lines=24> */
.L_x_31287:
        /* <DEDUP_REMOVED lines=13> */
.L_x_31289:
[----:B------:R-:W-:Y:S05]  /*39e40*/  BSYNC.RECONVERGENT B2 ;  /* 0x0000000000027941 */ /* 0x000fea0003800200 */
.L_x_31288:
        /* <DEDUP_REMOVED lines=61> */
.L_x_31286:
[----:B------:R-:W-:Y:S05]  /*3a220*/  BSYNC.RECONVERGENT B1 ;  /* 0x0000000000017941 */ /* 0x000fea0003800200 */
.L_x_31285:
        /* <DEDUP_REMOVED lines=20> */
.L_x_31292:
        /* <DEDUP_REMOVED lines=13> */
.L_x_31294:
[----:B------:R-:W-:Y:S05]  /*3a440*/  BSYNC.RECONVERGENT B2 ;  /* 0x0000000000027941 */ /* 0x000fea0003800200 */
.L_x_31293:
        /* <DEDUP_REMOVED lines=61> */
.L_x_31291:
[----:B------:R-:W-:Y:S05]  /*3a820*/  BSYNC.RECONVERGENT B1 ;  /* 0x0000000000017941 */ /* 0x000fea0003800200 */
.L_x_31290:
        /* <DEDUP_REMOVED lines=24> */
.L_x_31297:
        /* <DEDUP_REMOVED lines=13> */
.L_x_31299:
[----:B------:R-:W-:Y:S05]  /*3aa80*/  BSYNC.RECONVERGENT B2 ;  /* 0x0000000000027941 */ /* 0x000fea0003800200 */
.L_x_31298:
        /* <DEDUP_REMOVED lines=61> */
.L_x_31296:
[----:B------:R-:W-:Y:S05]  /*3ae60*/  BSYNC.RECONVERGENT B1 ;  /* 0x0000000000017941 */ /* 0x000fea0003800200 */
.L_x_31295:
        /* <DEDUP_REMOVED lines=20> */
.L_x_31302:
        /* <DEDUP_REMOVED lines=13> */
.L_x_31304:
[----:B------:R-:W-:Y:S05]  /*3b080*/  BSYNC.RECONVERGENT B2 ;  /* 0x0000000000027941 */ /* 0x000fea0003800200 */
.L_x_31303:
        /* <DEDUP_REMOVED lines=61> */
.L_x_31301:
[----:B------:R-:W-:Y:S05]  /*3b460*/  BSYNC.RECONVERGENT B1 ;  /* 0x0000000000017941 */ /* 0x000fea0003800200 */
.L_x_31300:
        /* <DEDUP_REMOVED lines=24> */
.L_x_31307:
        /* <DEDUP_REMOVED lines=13> */
.L_x_31309:
[----:B------:R-:W-:Y:S05]  /*3b6c0*/  BSYNC.RECONVERGENT B2 ;  /* 0x0000000000027941 */ /* 0x000fea0003800200 */
.L_x_31308:
        /* <DEDUP_REMOVED lines=61> */
.L_x_31306:
[----:B------:R-:W-:Y:S05]  /*3baa0*/  BSYNC.RECONVERGENT B1 ;  /* 0x0000000000017941 */ /* 0x000fea0003800200 */
.L_x_31305:
        /* <DEDUP_REMOVED lines=20> */
.L_x_31312:
        /* <DEDUP_REMOVED lines=13> */
.L_x_31314:
[----:B------:R-:W-:Y:S05]  /*3bcc0*/  BSYNC.RECONVERGENT B2 ;  /* 0x0000000000027941 */ /* 0x000fea0003800200 */
.L_x_31313:
        /* <DEDUP_REMOVED lines=61> */
.L_x_31311:
[----:B------:R-:W-:Y:S05]  /*3c0a0*/  BSYNC.RECONVERGENT B1 ;  /* 0x0000000000017941 */ /* 0x000fea0003800200 */
.L_x_31310:
        /* <DEDUP_REMOVED lines=24> */
.L_x_31317:
        /* <DEDUP_REMOVED lines=13> */
.L_x_31319:
[----:B------:R-:W-:Y:S05]  /*3c300*/  BSYNC.RECONVERGENT B2 ;  /* 0x0000000000027941 */ /* 0x000fea0003800200 */
.L_x_31318:
        /* <DEDUP_REMOVED lines=61> */
.L_x_31316:
[----:B------:R-:W-:Y:S05]  /*3c6e0*/  BSYNC.RECONVERGENT B1 ;  /* 0x0000000000017941 */ /* 0x000fea0003800200 */
.L_x_31315:
        /* <DEDUP_REMOVED lines=18> */
.L_x_31322:
        /* <DEDUP_REMOVED lines=13> */
.L_x_31324:
[----:B------:R-:W-:Y:S05]  /*3c8e0*/  BSYNC.RECONVERGENT B2 ;  /* 0x0000000000027941 */ /* 0x000fea0003800200 */
.L_x_31323:
        /* <DEDUP_REMOVED lines=61> */
.L_x_31321:
[----:B------:R-:W-:Y:S05]  /*3ccc0*/  BSYNC.RECONVERGENT B1 ;  /* 0x0000000000017941 */ /* 0x000fea0003800200 */
.L_x_31320:
        /* <DEDUP_REMOVED lines=24> */
.L_x_31327:
        /* <DEDUP_REMOVED lines=13> */
.L_x_31329:
[----:B------:R-:W-:Y:S05]  /*3cf20*/  BSYNC.RECONVERGENT B2 ;  /* 0x0000000000027941 */ /* 0x000fea0003800200 */
.L_x_31328:
        /* <DEDUP_REMOVED lines=61> */
.L_x_31326:
[----:B------:R-:W-:Y:S05]  /*3d300*/  BSYNC.RECONVERGENT B1 ;  /* 0x0000000000017941 */ /* 0x000fea0003800200 */
.L_x_31325:
        /* <DEDUP_REMOVED lines=18> */
.L_x_31332:
        /* <DEDUP_REMOVED lines=13> */
.L_x_31334:
[----:B------:R-:W-:Y:S05]  /*3d500*/  BSYNC.RECONVERGENT B2 ;  /* 0x0000000000027941 */ /* 0x000fea0003800200 */
.L_x_31333:
        /* <DEDUP_REMOVED lines=61> */
.L_x_31331:
[----:B------:R-:W-:Y:S05]  /*3d8e0*/  BSYNC.RECONVERGENT B1 ;  /* 0x0000000000017941 */ /* 0x000fea0003800200 */
.L_x_31330:
        /* <DEDUP_REMOVED lines=24> */
.L_x_31337:
        /* <DEDUP_REMOVED lines=13> */
.L_x_31339:
[----:B------:R-:W-:Y:S05]  /*3db40*/  BSYNC.RECONVERGENT B2 ;  /* 0x0000000000027941 */ /* 0x000fea0003800200 */
.L_x_31338:
        /* <DEDUP_REMOVED lines=61> */
.L_x_31336:
[----:B------:R-:W-:Y:S05]  /*3df20*/  BSYNC.RECONVERGENT B1 ;  /* 0x0000000000017941 */ /* 0x000fea0003800200 */
.L_x_31335:
        /* <DEDUP_REMOVED lines=18> */
.L_x_31342:
        /* <DEDUP_REMOVED lines=13> */
.L_x_31344:
[----:B------:R-:W-:Y:S05]  /*3e120*/  BSYNC.RECONVERGENT B2 ;  /* 0x0000000000027941 */ /* 0x000fea0003800200 */
.L_x_31343:
        /* <DEDUP_REMOVED lines=61> */
.L_x_31341:
[----:B------:R-:W-:Y:S05]  /*3e500*/  BSYNC.RECONVERGENT B1 ;  /* 0x0000000000017941 */ /* 0x000fea0003800200 */
.L_x_31340:
        /* <DEDUP_REMOVED lines=24> */
.L_x_31347:
        /* <DEDUP_REMOVED lines=13> */
.L_x_31349:
[----:B------:R-:W-:Y:S05]  /*3e760*/  BSYNC.RECONVERGENT B2 ;  /* 0x0000000000027941 */ /* 0x000fea0003800200 */
.L_x_31348:
        /* <DEDUP_REMOVED lines=61> */
.L_x_31346:
[----:B------:R-:W-:Y:S05]  /*3eb40*/  BSYNC.RECONVERGENT B1 ;  /* 0x0000000000017941 */ /* 0x000fea0003800200 */
.L_x_31345:
        /* <DEDUP_REMOVED lines=18> */
.L_x_31352:
        /* <DEDUP_REMOVED lines=16> */
.L_x_31354:
[----:B------:R-:W-:Y:S05]  /*3ed70*/  BSYNC.RECONVERGENT B2 ;  /* 0x0000000000027941 */ /* 0x000fea0003800200 */
.L_x_31353:
        /* <DEDUP_REMOVED lines=61> */
.L_x_31351:
[----:B------:R-:W-:Y:S05]  /*3f150*/  BSYNC.RECONVERGENT B1 ;  /* 0x0000000000017941 */ /* 0x000fea0003800200 */
.L_x_31350:
        /* <DEDUP_REMOVED lines=12> */
.L_x_31274:
        /* <DEDUP_REMOVED lines=16> */
.L_x_31358:
        /* <DEDUP_REMOVED lines=13> */
.L_x_31360:
[----:B------:R-:W-:Y:S05]  /*3f3f0*/  BSYNC.RECONVERGENT B2 ;  /* 0x0000000000027941 */ /* 0x000fea0003800200 */
.L_x_31359:
        /* <DEDUP_REMOVED lines=61> */
.L_x_31357:
[----:B------:R-:W-:Y:S05]  /*3f7d0*/  BSYNC.RECONVERGENT B1 ;  /* 0x0000000000017941 */ /* 0x000fea0003800200 */
.L_x_31356:
        /* <DEDUP_REMOVED lines=21> */
.L_x_31363:
        /* <DEDUP_REMOVED lines=13> */
.L_x_31365:
[----:B------:R-:W-:Y:S05]  /*3fa00*/  BSYNC.RECONVERGENT B2 ;  /* 0x0000000000027941 */ /* 0x000fea0003800200 */
.L_x_31364:
        /* <DEDUP_REMOVED lines=61> */
.L_x_31362:
[----:B------:R-:W-:Y:S05]  /*3fde0*/  BSYNC.RECONVERGENT B1 ;  /* 0x0000000000017941 */ /* 0x000fea0003800200 */
.L_x_31361:
[----:B------:R-:W-:Y:S01]  /*3fdf0*/  I2FP.F32.U32 R6, R6 ;  /* 0x0000000600067245 */ /* 0x000fe20000201000 */
[----:B------:R-:W-:Y:S01]  /*3fe00*/  BSSY.RECONVERGENT B1, `(.L_x_31366) ;  /* 0x000005d000017945 */ /* 0x000fe20003800200 */
[----:B------:R-:W-:Y:S01]  /*3fe10*/  LOP3.LUT R10, R10, 0xfffffff7, RZ, 0xc0, !PT ;  /* 0xfffffff70a0a7812 */ /* 0x000fe200078ec0ff */
[----:B------:R-:W-:Y:S02]  /*3fe20*/  HFMA2 R166, -RZ, RZ, 0, 1.1920928955078125e-07 ;  /* 0x00000002ffa67431 */ /* 0x000fe400000001ff */
[----:B------:R-:W-:Y:S02]  /*3fe30*/  HADD2.F32 R164, -RZ, R168.H1_H1 ;  /* 0x300000a8ffa47230 */ /* 0x000fe40000004100 */
        /* <DEDUP_REMOVED lines=14> */
.L_x_31368:
        /* <DEDUP_REMOVED lines=13> */
.L_x_31370:
[----:B------:R-:W-:Y:S05]  /*3fff0*/  BSYNC.RECONVERGENT B2 ;  /* 0x0000000000027941 */ /* 0x000fea0003800200 */
.L_x_31369:
        /* <DEDUP_REMOVED lines=61> */
.L_x_31367:
[----:B------:R-:W-:Y:S05]  /*403d0*/  BSYNC.RECONVERGENT B1 ;  /* 0x0000000000017941 */ /* 0x000fea0003800200 */
.L_x_31366:
        /* <DEDUP_REMOVED lines=19> */
.L_x_31373:
        /* <DEDUP_REMOVED lines=13> */
.L_x_31375:
[----:B------:R-:W-:Y:S05]  /*405e0*/  BSYNC.RECONVERGENT B2 ;  /* 0x0000000000027941 */ /* 0x000fea0003800200 */
.L_x_31374:
        /* <DEDUP_REMOVED lines=61> */
.L_x_31372:
[----:B------:R-:W-:Y:S05]  /*409c0*/  BSYNC.RECONVERGENT B1 ;  /* 0x0000000000017941 */ /* 0x000fea0003800200 */
.L_x_31371:
        /* <DEDUP_REMOVED lines=19> */
.L_x_31378:
        /* <DEDUP_REMOVED lines=13> */
.L_x_31380:
[----:B------:R-:W-:Y:S05]  /*40bd0*/  BSYNC.RECONVERGENT B2 ;  /* 0x0000000000027941 */ /* 0x000fea0003800200 */
.L_x_31379:
        /* <DEDUP_REMOVED lines=61> */
.L_x_31377:
[----:B------:R-:W-:Y:S05]  /*40fb0*/  BSYNC.RECONVERGENT B1 ;  /* 0x0000000000017941 */ /* 0x000fea0003800200 */
.L_x_31376:
        /* <DEDUP_REMOVED lines=17> */
.L_x_31383:
        /* <DEDUP_REMOVED lines=13> */
.L_x_31385:
[----:B------:R-:W-:Y:S05]  /*411a0*/  BSYNC.RECONVERGENT B2 ;  /* 0x0000000000027941 */ /* 0x000fea0003800200 */
.L_x_31384:
        /* <DEDUP_REMOVED lines=61> */
.L_x_31382:
[----:B------:R-:W-:Y:S05]  /*41580*/  BSYNC.RECONVERGENT B1 ;  /* 0x0000000000017941 */ /* 0x000fea0003800200 */
.L_x_31381:
        /* <DEDUP_REMOVED lines=17> */
.L_x_31388:
        /* <DEDUP_REMOVED lines=13> */
.L_x_31390:
[----:B------:R-:W-:Y:S05]  /*41770*/  BSYNC.RECONVERGENT B2 ;  /* 0x0000000000027941 */ /* 0x000fea0003800200 */
.L_x_31389:
        /* <DEDUP_REMOVED lines=61> */
.L_x_31387:
[----:B------:R-:W-:Y:S05]  /*41b50*/  BSYNC.RECONVERGENT B1 ;  /* 0x0000000000017941 */ /* 0x000fea0003800200 */
.L_x_31386:
        /* <DEDUP_REMOVED lines=17> */
.L_x_31393:
        /* <DEDUP_REMOVED lines=13> */
.L_x_31395:
[----:B------:R-:W-:Y:S05]  /*41d40*/  BSYNC.RECONVERGENT B2 ;  /* 0x0000000000027941 */ /* 0x000fea0003800200 */
.L_x_31394:
        /* <DEDUP_REMOVED lines=61> */
.L_x_31392:
[----:B------:R-:W-:Y:S05]  /*42120*/  BSYNC.RECONVERGENT B1 ;  /* 0x0000000000017941 */ /* 0x000fea0003800200 */
.L_x_31391:
        /* <DEDUP_REMOVED lines=42> */
.L_x_31355:
        /* <DEDUP_REMOVED lines=44> */
.L_x_31396:
[----:B------:R-:W-:Y:S01]  /*42690*/  IMAD.MOV.U32 R3, RZ, RZ, R188 ;  /* 0x000000ffff037224 */ /* 0x000fe200078e00bc */
[----:B------:R-:W-:-:S07]  /*426a0*/  IADD3 R23, PT, PT, R23, 0x20, RZ ;  /* 0x0000002017177810 */ /* 0x000fce0007ffe0ff */
.L_x_31273:
[----:B------:R-:W-:Y:S05]  /*426b0*/  BSYNC.RECONVERGENT B0 ;  /* 0x0000000000007941 */ /* 0x000fea0003800200 */
.L_x_31272:
        /* <DEDUP_REMOVED lines=36> */
.L_x_31402:
        /* <DEDUP_REMOVED lines=13> */
.L_x_31404:
[----:B------:R-:W-:Y:S05]  /*429d0*/  BSYNC.RECONVERGENT B2 ;  /* 0x0000000000027941 */ /* 0x000fea0003800200 */
.L_x_31403:
        /* <DEDUP_REMOVED lines=61> */
.L_x_31401:
[----:B------:R-:W-:Y:S05]  /*42db0*/  BSYNC.RECONVERGENT B1 ;  /* 0x0000000000017941 */ /* 0x000fea0003800200 */
.L_x_31400:
        /* <DEDUP_REMOVED lines=23> */
.L_x_31407:
        /* <DEDUP_REMOVED lines=13> */
.L_x_31409:
[----:B------:R-:W-:Y:S05]  /*43000*/  BSYNC.RECONVERGENT B2 ;  /* 0x0000000000027941 */ /* 0x000fea0003800200 */
.L_x_31408:
        /* <DEDUP_REMOVED lines=61> */
.L_x_31406:
[----:B------:R-:W-:Y:S05]  /*433e0*/  BSYNC.RECONVERGENT B1 ;  /* 0x0000000000017941 */ /* 0x000fea0003800200 */
.L_x_31405:
        /* <DEDUP_REMOVED lines=24> */
.L_x_31412:
        /* <DEDUP_REMOVED lines=13> */
.L_x_31414:
[----:B------:R-:W-:Y:S05]  /*43640*/  BSYNC.RECONVERGENT B2 ;  /* 0x0000000000027941 */ /* 0x000fea0003800200 */
.L_x_31413:
        /* <DEDUP_REMOVED lines=61> */
.L_x_31411:
[----:B------:R-:W-:Y:S05]  /*43a20*/  BSYNC.RECONVERGENT B1 ;  /* 0x0000000000017941 */ /* 0x000fea0003800200 */
.L_x_31410:
        /* <DEDUP_REMOVED lines=20> */
.L_x_31417:
        /* <DEDUP_REMOVED lines=13> */
.L_x_31419:
[----:B------:R-:W-:Y:S05]  /*43c40*/  BSYNC.RECONVERGENT B2 ;  /* 0x0000000000027941 */ /* 0x000fea0003800200 */
.L_x_31418:
        /* <DEDUP_REMOVED lines=61> */
.L_x_31416:
[----:B------:R-:W-:Y:S05]  /*44020*/  BSYNC.RECONVERGENT B1 ;  /* 0x0000000000017941 */ /* 0x000fea0003800200 */
.L_x_31415:
        /* <DEDUP_REMOVED lines=24> */
.L_x_31422:
        /* <DEDUP_REMOVED lines=13> */
.L_x_31424:
[----:B------:R-:W-:Y:S05]  /*44280*/  BSYNC.RECONVERGENT B2 ;  /* 0x0000000000027941 */ /* 0x000fea0003800200 */
.L_x_31423:
        /* <DEDUP_REMOVED lines=61> */
.L_x_31421:
[----:B------:R-:W-:Y:S05]  /*44660*/  BSYNC.RECONVERGENT B1 ;  /* 0x0000000000017941 */ /* 0x000fea0003800200 */
.L_x_31420:
        /* <DEDUP_REMOVED lines=20> */
.L_x_31427:
        /* <DEDUP_REMOVED lines=13> */
.L_x_31429:
[----:B------:R-:W-:Y:S05]  /*44880*/  BSYNC.RECONVERGENT B2 ;  /* 0x0000000000027941 */ /* 0x000fea0003800200 */
.L_x_31428:
        /* <DEDUP_REMOVED lines=61> */
.L_x_31426:
[----:B------:R-:W-:Y:S05]  /*44c60*/  BSYNC.RECONVERGENT B1 ;  /* 0x0000000000017941 */ /* 0x000fea0003800200 */
.L_x_31425:
        /* <DEDUP_REMOVED lines=24> */
.L_x_31432:
        /* <DEDUP_REMOVED lines=13> */
.L_x_31434:
[----:B------:R-:W-:Y:S05]  /*44ec0*/  BSYNC.RECONVERGENT B2 ;  /* 0x0000000000027941 */ /* 0x000fea0003800200 */
.L_x_31433:
        /* <DEDUP_REMOVED lines=61> */
.L_x_31431:
[----:B------:R-:W-:Y:S05]  /*452a0*/  BSYNC.RECONVERGENT B1 ;  /* 0x0000000000017941 */ /* 0x000fea0003800200 */
.L_x_31430:
        /* <DEDUP_REMOVED lines=20> */
.L_x_31437:
        /* <DEDUP_REMOVED lines=13> */
.L_x_31439:
[----:B------:R-:W-:Y:S05]  /*454c0*/  BSYNC.RECONVERGENT B2 ;  /* 0x0000000000027941 */ /* 0x000fea0003800200 */
.L_x_31438:
        /* <DEDUP_REMOVED lines=61> */
.L_x_31436:
[----:B------:R-:W-:Y:S05]  /*458a0*/  BSYNC.RECONVERGENT B1 ;  /* 0x0000000000017941 */ /* 0x000fea0003800200 */
.L_x_31435:
        /* <DEDUP_REMOVED lines=24> */
.L_x_31442:
        /* <DEDUP_REMOVED lines=13> */
.L_x_31444:
[----:B------:R-:W-:Y:S05]  /*45b00*/  BSYNC.RECONVERGENT B2 ;  /* 0x0000000000027941 */ /* 0x000fea0003800200 */
.L_x_31443:
        /* <DEDUP_REMOVED lines=61> */
.L_x_31441:
[----:B------:R-:W-:Y:S05]  /*45ee0*/  BSYNC.RECONVERGENT B1 ;  /* 0x0000000000017941 */ /* 0x000fea0003800200 */
.L_x_31440:
        /* <DEDUP_REMOVED lines=18> */
.L_x_31447:
        /* <DEDUP_REMOVED lines=13> */
.L_x_31449:
[----:B------:R-:W-:Y:S05]  /*460e0*/  BSYNC.RECONVERGENT B2 ;  /* 0x0000000000027941 */ /* 0x000fea0003800200 */
.L_x_31448:
        /* <DEDUP_REMOVED lines=61> */
.L_x_31446:
[----:B------:R-:W-:Y:S05]  /*464c0*/  BSYNC.RECONVERGENT B1 ;  /* 0x0000000000017941 */ /* 0x000fea0003800200 */
.L_x_31445:
        /* <DEDUP_REMOVED lines=24> */
.L_x_31452:
        /* <DEDUP_REMOVED lines=13> */
.L_x_31454:
[----:B------:R-:W-:Y:S05]  /*46720*/  BSYNC.RECONVERGENT B2 ;  /* 0x0000000000027941 */ /* 0x000fea0003800200 */
.L_x_31453:
        /* <DEDUP_REMOVED lines=61> */
.L_x_31451:
[----:B------:R-:W-:Y:S05]  /*46b00*/  BSYNC.RECONVERGENT B1 ;  /* 0x0000000000017941 */ /* 0x000fea0003800200 */
.L_x_31450:
        /* <DEDUP_REMOVED lines=18> */
.L_x_31457:
        /* <DEDUP_REMOVED lines=13> */
.L_x_31459:
[----:B------:R-:W-:Y:S05]  /*46d00*/  BSYNC.RECONVERGENT B2 ;  /* 0x0000000000027941 */ /* 0x000fea0003800200 */
.L_x_31458:
        /* <DEDUP_REMOVED lines=61> */
.L_x_31456:
[----:B------:R-:W-:Y:S05]  /*470e0*/  BSYNC.RECONVERGENT B1 ;  /* 0x0000000000017941 */ /* 0x000fea0003800200 */
.L_x_31455:
        /* <DEDUP_REMOVED lines=24> */
.L_x_31462:
        /* <DEDUP_REMOVED lines=13> */
.L_x_31464:
[----:B------:R-:W-:Y:S05]  /*47340*/  BSYNC.RECONVERGENT B2 ;  /* 0x0000000000027941 */ /* 0x000fea0003800200 */
.L_x_31463:
        /* <DEDUP_REMOVED lines=61> */
.L_x_31461:
[----:B------:R-:W-:Y:S05]  /*47720*/  BSYNC.RECONVERGENT B1 ;  /* 0x0000000000017941 */ /* 0x000fea0003800200 */
.L_x_31460:
        /* <DEDUP_REMOVED lines=18> */
.L_x_31467:
        /* <DEDUP_REMOVED lines=13> */
.L_x_31469:
[----:B------:R-:W-:Y:S05]  /*47920*/  BSYNC.RECONVERGENT B2 ;  /* 0x0000000000027941 */ /* 0x000fea0003800200 */
.L_x_31468:
        /* <DEDUP_REMOVED lines=61> */
.L_x_31466:
[----:B------:R-:W-:Y:S05]  /*47d00*/  BSYNC.RECONVERGENT B1 ;  /* 0x0000000000017941 */ /* 0x000fea0003800200 */
.L_x_31465:
        /* <DEDUP_REMOVED lines=24> */
.L_x_31472:
        /* <DEDUP_REMOVED lines=13> */
.L_x_31474:
[----:B------:R-:W-:Y:S05]  /*47f60*/  BSYNC.RECONVERGENT B2 ;  /* 0x0000000000027941 */ /* 0x000fea0003800200 */
.L_x_31473:
        /* <DEDUP_REMOVED lines=61> */
.L_x_31471:
[----:B------:R-:W-:Y:S05]  /*48340*/  BSYNC.RECONVERGENT B1 ;  /* 0x0000000000017941 */ /* 0x000fea0003800200 */
.L_x_31470:
        /* <DEDUP_REMOVED lines=18> */
.L_x_31477:
        /* <DEDUP_REMOVED lines=16> */
.L_x_31479:
[----:B------:R-:W-:Y:S05]  /*48570*/  BSYNC.RECONVERGENT B2 ;  /* 0x0000000000027941 */ /* 0x000fea0003800200 */
.L_x_31478:
        /* <DEDUP_REMOVED lines=61> */
.L_x_31476:
[----:B------:R-:W-:Y:S05]  /*48950*/  BSYNC.RECONVERGENT B1 ;  /* 0x0000000000017941 */ /* 0x000fea0003800200 */
.L_x_31475:
        /* <DEDUP_REMOVED lines=12> */
.L_x_31399:
        /* <DEDUP_REMOVED lines=16> */
.L_x_31483:
        /* <DEDUP_REMOVED lines=13> */
.L_x_31485:
[----:B------:R-:W-:Y:S05]  /*48bf0*/  BSYNC.RECONVERGENT B2 ;  /* 0x0000000000027941 */ /* 0x000fea0003800200 */
.L_x_31484:
        /* <DEDUP_REMOVED lines=61> */
.L_x_31482:
[----:B------:R-:W-:Y:S05]  /*48fd0*/  BSYNC.RECONVERGENT B1 ;  /* 0x0000000000017941 */ /* 0x000fea0003800200 */
.L_x_31481:
        /* <DEDUP_REMOVED lines=21> */
.L_x_31488:
        /* <DEDUP_REMOVED lines=13> */
.L_x_31490:
[----:B------:R-:W-:Y:S05]  /*49200*/  BSYNC.RECONVERGENT B2 ;  /* 0x0000000000027941 */ /* 0x000fea0003800200 */
.L_x_31489:
        /* <DEDUP_REMOVED lines=61> */
.L_x_31487:
[----:B------:R-:W-:Y:S05]  /*495e0*/  BSYNC.RECONVERGENT B1 ;  /* 0x0000000000017941 */ /* 0x000fea0003800200 */
.L_x_31486:
        /* <DEDUP_REMOVED lines=19> */
.L_x_31493:
        /* <DEDUP_REMOVED lines=13> */
.L_x_31495:
[----:B------:R-:W-:Y:S05]  /*497f0*/  BSYNC.RECONVERGENT B2 ;  /* 0x0000000000027941 */ /* 0x000fea0003800200 */
.L_x_31494:
        /* <DEDUP_REMOVED lines=61> */
.L_x_31492:
[----:B------:R-:W-:Y:S05]  /*49bd0*/  BSYNC.RECONVERGENT B1 ;  /* 0x0000000000017941 */ /* 0x000fea0003800200 */
.L_x_31491:
        /* <DEDUP_REMOVED lines=19> */
.L_x_31498:
        /* <DEDUP_REMOVED lines=13> */
.L_x_31500:
[----:B------:R-:W-:Y:S05]  /*49de0*/  BSYNC.RECONVERGENT B2 ;  /* 0x0000000000027941 */ /* 0x000fea0003800200 */
.L_x_31499:
        /* <DEDUP_REMOVED lines=61> */
.L_x_31497:
[----:B------:R-:W-:Y:S05]  /*4a1c0*/  BSYNC.RECONVERGENT B1 ;  /* 0x0000000000017941 */ /* 0x000fea0003800200 */
.L_x_31496:
        /* <DEDUP_REMOVED lines=19> */
.L_x_31503:
        /* <DEDUP_REMOVED lines=13> */
.L_x_31505:
[----:B------:R-:W-:Y:S05]  /*4a3d0*/  BSYNC.RECONVERGENT B2 ;  /* 0x0000000000027941 */ /* 0x000fea0003800200 */
.L_x_31504:
        /* <DEDUP_REMOVED lines=61> */
.L_x_31502:
[----:B------:R-:W-:Y:S05]  /*4a7b0*/  BSYNC.RECONVERGENT B1 ;  /* 0x0000000000017941 */ /* 0x000fea0003800200 */
.L_x_31501:
        /* <DEDUP_REMOVED lines=17> */
.L_x_31508:
        /* <DEDUP_REMOVED lines=13> */
.L_x_31510:
[----:B------:R-:W-:Y:S05]  /*4a9a0*/  BSYNC.RECONVERGENT B2 ;  /* 0x0000000000027941 */ /* 0x000fea0003800200 */
.L_x_31509:
        /* <DEDUP_REMOVED lines=61> */
.L_x_31507:
[----:B------:R-:W-:Y:S05]  /*4ad80*/  BSYNC.RECONVERGENT B1 ;  /* 0x0000000000017941 */ /* 0x000fea0003800200 */
.L_x_31506:
        /* <DEDUP_REMOVED lines=17> */
.L_x_31513:
        /* <DEDUP_REMOVED lines=13> */
.L_x_31515:
[----:B------:R-:W-:Y:S05]  /*4af70*/  BSYNC.RECONVERGENT B2 ;  /* 0x0000000000027941 */ /* 0x000fea0003800200 */
.L_x_31514:
        /* <DEDUP_REMOVED lines=61> */
.L_x_31512:
[----:B------:R-:W-:Y:S05]  /*4b350*/  BSYNC.RECONVERGENT B1 ;  /* 0x0000000000017941 */ /* 0x000fea0003800200 */
.L_x_31511:
        /* <DEDUP_REMOVED lines=17> */
.L_x_31518:
        /* <DEDUP_REMOVED lines=13> */
.L_x_31520:
[----:B------:R-:W-:Y:S05]  /*4b540*/  BSYNC.RECONVERGENT B2 ;  /* 0x0000000000027941 */ /* 0x000fea0003800200 */
.L_x_31519:
        /* <DEDUP_REMOVED lines=61> */
.L_x_31517:
[----:B------:R-:W-:Y:S05]  /*4b920*/  BSYNC.RECONVERGENT B1 ;  /* 0x0000000000017941 */ /* 0x000fea0003800200 */
.L_x_31516:
        /* <DEDUP_REMOVED lines=42> */
.L_x_31480:
        /* <DEDUP_REMOVED lines=44> */
.L_x_31521:
[----:B------:R-:W-:Y:S01]  /*4be90*/  MOV R3, R188 ;  /* 0x000000bc00037202 */ /* 0x000fe20000000f00 */
[----:B------:R-:W-:-:S07]  /*4bea0*/  VIADD R23, R23, 0x20 ;  /* 0x0000002017177836 */ /* 0x000fce0000000000 */
.L_x_31398:
[----:B------:R-:W-:Y:S05]  /*4beb0*/  BSYNC.RECONVERGENT B0 ;  /* 0x0000000000007941 */ /* 0x000fea0003800200 */
.L_x_31397:
        /* <DEDUP_REMOVED lines=36> */
.L_x_31527:
        /* <DEDUP_REMOVED lines=13> */
.L_x_31529:
[----:B------:R-:W-:Y:S05]  /*4c1d0*/  BSYNC.RECONVERGENT B2 ;  /* 0x0000000000027941 */ /* 0x000fea0003800200 */
.L_x_31528:
        /* <DEDUP_REMOVED lines=61> */
.L_x_31526:
[----:B------:R-:W-:Y:S05]  /*4c5b0*/  BSYNC.RECONVERGENT B1 ;  /* 0x0000000000017941 */ /* 0x000fea0003800200 */
.L_x_31525:
        /* <DEDUP_REMOVED lines=23> */
.L_x_31532:
        /* <DEDUP_REMOVED lines=13> */
.L_x_31534:
[----:B------:R-:W-:Y:S05]  /*4c800*/  BSYNC.RECONVERGENT B2 ;  /* 0x0000000000027941 */ /* 0x000fea0003800200 */
.L_x_31533:
        /* <DEDUP_REMOVED lines=61> */
.L_x_31531:
[----:B------:R-:W-:Y:S05]  /*4cbe0*/  BSYNC.RECONVERGENT B1 ;  /* 0x0000000000017941 */ /* 0x000fea0003800200 */
.L_x_31530:
        /* <DEDUP_REMOVED lines=24> */
.L_x_31537:
        /* <DEDUP_REMOVED lines=13> */
.L_x_31539:
[----:B------:R-:W-:Y:S05]  /*4ce40*/  BSYNC.RECONVERGENT B2 ;  /* 0x0000000000027941 */ /* 0x000fea0003800200 */
.L_x_31538:
        /* <DEDUP_REMOVED lines=61> */
.L_x_31536:
[----:B------:R-:W-:Y:S05]  /*4d220*/  BSYNC.RECONVERGENT B1 ;  /* 0x0000000000017941 */ /* 0x000fea0003800200 */
.L_x_31535:
        /* <DEDUP_REMOVED lines=20> */
.L_x_31542:
        /* <DEDUP_REMOVED lines=13> */
.L_x_31544:
[----:B------:R-:W-:Y:S05]  /*4d440*/  BSYNC.RECONVERGENT B2 ;  /* 0x0000000000027941 */ /* 0x000fea0003800200 */
.L_x_31543:
        /* <DEDUP_REMOVED lines=61> */
.L_x_31541:
[----:B------:R-:W-:Y:S05]  /*4d820*/  BSYNC.RECONVERGENT B1 ;  /* 0x0000000000017941 */ /* 0x000fea0003800200 */
.L_x_31540:
        /* <DEDUP_REMOVED lines=24> */
.L_x_31547:
        /* <DEDUP_REMOVED lines=13> */
.L_x_31549:
[----:B------:R-:W-:Y:S05]  /*4da80*/  BSYNC.RECONVERGENT B2 ;  /* 0x0000000000027941 */ /* 0x000fea0003800200 */
.L_x_31548:
        /* <DEDUP_REMOVED lines=61> */
.L_x_31546:
[----:B------:R-:W-:Y:S05]  /*4de60*/  BSYNC.RECONVERGENT B1 ;  /* 0x0000000000017941 */ /* 0x000fea0003800200 */
.L_x_31545:
        /* <DEDUP_REMOVED lines=20> */
.L_x_31552:
        /* <DEDUP_REMOVED lines=13> */
.L_x_31554:
[----:B------:R-:W-:Y:S05]  /*4e080*/  BSYNC.RECONVERGENT B2 ;  /* 0x0000000000027941 */ /* 0x000fea0003800200 */
.L_x_31553:
        /* <DEDUP_REMOVED lines=61> */
.L_x_31551:
[----:B------:R-:W-:Y:S05]  /*4e460*/  BSYNC.RECONVERGENT B1 ;  /* 0x0000000000017941 */ /* 0x000fea0003800200 */
.L_x_31550:
        /* <DEDUP_REMOVED lines=24> */
.L_x_31557:
        /* <DEDUP_REMOVED lines=13> */
.L_x_31559:
[----:B------:R-:W-:Y:S05]  /*4e6c0*/  BSYNC.RECONVERGENT B2 ;  /* 0x0000000000027941 */ /* 0x000fea0003800200 */
.L_x_31558:
        /* <DEDUP_REMOVED lines=61> */
.L_x_31556:
[----:B------:R-:W-:Y:S05]  /*4eaa0*/  BSYNC.RECONVERGENT B1 ;  /* 0x0000000000017941 */ /* 0x000fea0003800200 */
.L_x_31555:
        /* <DEDUP_REMOVED lines=20> */
.L_x_31562:
        /* <DEDUP_REMOVED lines=13> */
.L_x_31564:
[----:B------:R-:W-:Y:S05]  /*4ecc0*/  BSYNC.RECONVERGENT B2 ;  /* 0x0000000000027941 */ /* 0x000fea0003800200 */
.L_x_31563:
        /* <DEDUP_REMOVED lines=61> */
.L_x_31561:
[----:B------:R-:W-:Y:S05]  /*4f0a0*/  BSYNC.RECONVERGENT B1 ;  /* 0x0000000000017941 */ /* 0x000fea0003800200 */
.L_x_31560:
        /* <DEDUP_REMOVED lines=24> */
.L_x_31567:
        /* <DEDUP_REMOVED lines=13> */
.L_x_31569:
[----:B------:R-:W-:Y:S05]  /*4f300*/  BSYNC.RECONVERGENT B2 ;  /* 0x0000000000027941 */ /* 0x000fea0003800200 */
.L_x_31568:
        /* <DEDUP_REMOVED lines=61> */
.L_x_31566:
[----:B------:R-:W-:Y:S05]  /*4f6e0*/  BSYNC.RECONVERGENT B1 ;  /* 0x0000000000017941 */ /* 0x000fea0003800200 */
.L_x_31565:
        /* <DEDUP_REMOVED lines=18> */
.L_x_31572:
        /* <DEDUP_REMOVED lines=13> */
.L_x_31574:
[----:B------:R-:W-:Y:S05]  /*4f8e0*/  BSYNC.RECONVERGENT B2 ;  /* 0x0000000000027941 */ /* 0x000fea0003800200 */
.L_x_31573:
        /* <DEDUP_REMOVED lines=61> */
.L_x_31571:
[----:B------:R-:W-:Y:S05]  /*4fcc0*/  BSYNC.RECONVERGENT B1 ;  /* 0x0000000000017941 */ /* 0x000fea0003800200 */
.L_x_31570:
        /* <DEDUP_REMOVED lines=24> */
.L_x_31577:
        /* <DEDUP_REMOVED lines=13> */
.L_x_31579:
[----:B------:R-:W-:Y:S05]  /*4ff20*/  BSYNC.RECONVERGENT B2 ;  /* 0x0000000000027941 */ /* 0x000fea0003800200 */
.L_x_31578:
        /* <DEDUP_REMOVED lines=61> */
.L_x_31576:
[----:B------:R-:W-:Y:S05]  /*50300*/  BSYNC.RECONVERGENT B1 ;  /* 0x0000000000017941 */ /* 0x000fea0003800200 */
.L_x_31575:
        /* <DEDUP_REMOVED lines=18> */
.L_x_31582:
        /* <DEDUP_REMOVED lines=13> */
.L_x_31584:
[----:B------:R-:W-:Y:S05]  /*50500*/  BSYNC.RECONVERGENT B2 ;  /* 0x0000000000027941 */ /* 0x000fea0003800200 */
.L_x_31583:
        /* <DEDUP_REMOVED lines=61> */
.L_x_31581:
[----:B------:R-:W-:Y:S05]  /*508e0*/  BSYNC.RECONVERGENT B1 ;  /* 0x0000000000017941 */ /* 0x000fea0003800200 */
.L_x_31580:
        /* <DEDUP_REMOVED lines=24> */
.L_x_31587:
        /* <DEDUP_REMOVED lines=13> */
.L_x_31589:
[----:B------:R-:W-:Y:S05]  /*50b40*/  BSYNC.RECONVERGENT B2 ;  /* 0x0000000000027941 */ /* 0x000fea0003800200 */
.L_x_31588:
        /* <DEDUP_REMOVED lines=61> */
.L_x_31586:
[----:B------:R-:W-:Y:S05]  /*50f20*/  BSYNC.RECONVERGENT B1 ;  /* 0x0000000000017941 */ /* 0x000fea0003800200 */
.L_x_31585:
        /* <DEDUP_REMOVED lines=18> */
.L_x_31592:
        /* <DEDUP_REMOVED lines=13> */
.L_x_31594:
[----:B------:R-:W-:Y:S05]  /*51120*/  BSYNC.RECONVERGENT B2 ;  /* 0x0000000000027941 */ /* 0x000fea0003800200 */
.L_x_31593:
        /* <DEDUP_REMOVED lines=61> */
.L_x_31591:
[----:B------:R-:W-:Y:S05]  /*51500*/  BSYNC.RECONVERGENT B1 ;  /* 0x0000000000017941 */ /* 0x000fea0003800200 */
.L_x_31590:
        /* <DEDUP_REMOVED lines=24> */
.L_x_31597:
        /* <DEDUP_REMOVED lines=13> */
.L_x_31599:
[----:B------:R-:W-:Y:S05]  /*51760*/  BSYNC.RECONVERGENT B2 ;  /* 0x0000000000027941 */ /* 0x000fea0003800200 */
.L_x_31598:
        /* <DEDUP_REMOVED lines=61> */
.L_x_31596:
[----:B------:R-:W-:Y:S05]  /*51b40*/  BSYNC.RECONVERGENT B1 ;  /* 0x0000000000017941 */ /* 0x000fea0003800200 */
.L_x_31595:
        /* <DEDUP_REMOVED lines=18> */
.L_x_31602:
        /* <DEDUP_REMOVED lines=16> */
.L_x_31604:
[----:B------:R-:W-:Y:S05]  /*51d70*/  BSYNC.RECONVERGENT B2 ;  /* 0x0000000000027941 */ /* 0x000fea0003800200 */
.L_x_31603:
        /* <DEDUP_REMOVED lines=61> */
.L_x_31601:
[----:B------:R-:W-:Y:S05]  /*52150*/  BSYNC.RECONVERGENT B1 ;  /* 0x0000000000017941 */ /* 0x000fea0003800200 */
.L_x_31600:
        /* <DEDUP_REMOVED lines=12> */
.L_x_31524:
        /* <DEDUP_REMOVED lines=16> */
.L_x_31608:
        /* <DEDUP_REMOVED lines=13> */
.L_x_31610:
[----:B------:R-:W-:Y:S05]  /*523f0*/  BSYNC.RECONVERGENT B2 ;  /* 0x0000000000027941 */ /* 0x000fea0003800200 */
.L_x_31609:
        /* <DEDUP_REMOVED lines=61> */
.L_x_31607:
[----:B------:R-:W-:Y:S05]  /*527d0*/  BSYNC.RECONVERGENT B1 ;  /* 0x0000000000017941 */ /* 0x000fea0003800200 */
.L_x_31606:
        /* <DEDUP_REMOVED lines=21> */
.L_x_31613:
        /* <DEDUP_REMOVED lines=13> */
.L_x_31615:
[----:B------:R-:W-:Y:S05]  /*52a00*/  BSYNC.RECONVERGENT B2 ;  /* 0x0000000000027941 */ /* 0x000fea0003800200 */
.L_x_31614:
        /* <DEDUP_REMOVED lines=61> */
.L_x_31612:
[----:B------:R-:W-:Y:S05]  /*52de0*/  BSYNC.RECONVERGENT B1 ;  /* 0x0000000000017941 */ /* 0x000fea0003800200 */
.L_x_31611:
        /* <DEDUP_REMOVED lines=19> */
.L_x_31618:
        /* <DEDUP_REMOVED lines=13> */
.L_x_31620:
[----:B------:R-:W-:Y:S05]  /*52ff0*/  BSYNC.RECONVERGENT B2 ;  /* 0x0000000000027941 */ /* 0x000fea0003800200 */
.L_x_31619:
        /* <DEDUP_REMOVED lines=61> */
.L_x_31617:
[----:B------:R-:W-:Y:S05]  /*533d0*/  BSYNC.RECONVERGENT B1 ;  /* 0x0000000000017941 */ /* 0x000fea0003800200 */
.L_x_31616:
        /* <DEDUP_REMOVED lines=19> */
.L_x_31623:
        /* <DEDUP_REMOVED lines=13> */
.L_x_31625:
[----:B------:R-:W-:Y:S05]  /*535e0*/  BSYNC.RECONVERGENT B2 ;  /* 0x0000000000027941 */ /* 0x000fea0003800200 */
.L_x_31624:
        /* <DEDUP_REMOVED lines=61> */
.L_x_31622:
[----:B------:R-:W-:Y:S05]  /*539c0*/  BSYNC.RECONVERGENT B1 ;  /* 0x0000000000017941 */ /* 0x000fea0003800200 */
.L_x_31621:
        /* <DEDUP_REMOVED lines=19> */
.L_x_31628:
        /* <DEDUP_REMOVED lines=13> */
.L_x_31630:
[----:B------:R-:W-:Y:S05]  /*53bd0*/  BSYNC.RECONVERGENT B2 ;  /* 0x0000000000027941 */ /* 0x000fea0003800200 */
.L_x_31629:
        /* <DEDUP_REMOVED lines=61> */
.L_x_31627:
[----:B------:R-:W-:Y:S05]  /*53fb0*/  BSYNC.RECONVERGENT B1 ;  /* 0x0000000000017941 */ /* 0x000fea0003800200 */
.L_x_31626:
        /* <DEDUP_REMOVED lines=17> */
.L_x_31633:
        /* <DEDUP_REMOVED lines=13> */
.L_x_31635:
[----:B------:R-:W-:Y:S05]  /*541a0*/  BSYNC.RECONVERGENT B2 ;  /* 0x0000000000027941 */ /* 0x000fea0003800200 */
.L_x_31634:
        /* <DEDUP_REMOVED lines=61> */
.L_x_31632:
[----:B------:R-:W-:Y:S05]  /*54580*/  BSYNC.RECONVERGENT B1 ;  /* 0x0000000000017941 */ /* 0x000fea0003800200 */
.L_x_31631:
        /* <DEDUP_REMOVED lines=17> */
.L_x_31638:
        /* <DEDUP_REMOVED lines=13> */
.L_x_31640:
[----:B------:R-:W-:Y:S05]  /*54770*/  BSYNC.RECONVERGENT B2 ;  /* 0x0000000000027941 */ /* 0x000fea0003800200 */
.L_x_31639:
        /* <DEDUP_REMOVED lines=61> */
.L_x_31637:
[----:B------:R-:W-:Y:S05]  /*54b50*/  BSYNC.RECONVERGENT B1 ;  /* 0x0000000000017941 */ /* 0x000fea0003800200 */
.L_x_31636:
        /* <DEDUP_REMOVED lines=17> */
.L_x_31643:
        /* <DEDUP_REMOVED lines=13> */
.L_x_31645:
[----:B------:R-:W-:Y:S05]  /*54d40*/  BSYNC.RECONVERGENT B2 ;  /* 0x0000000000027941 */ /* 0x000fea0003800200 */
.L_x_31644:
        /* <DEDUP_REMOVED lines=61> */
.L_x_31642:
[----:B------:R-:W-:Y:S05]  /*55120*/  BSYNC.RECONVERGENT B1 ;  /* 0x0000000000017941 */ /* 0x000fea0003800200 */
.L_x_31641:
        /* <DEDUP_REMOVED lines=42> */
.L_x_31605:
        /* <DEDUP_REMOVED lines=45> */
.L_x_31523:
[----:B------:R-:W-:Y:S05]  /*556a0*/  BSYNC.RECONVERGENT B0 ;  /* 0x0000000000007941 */ /* 0x000fea0003800200 */
.L_x_31522:
        /* <DEDUP_REMOVED lines=235> */
.L_x_31675:
        /* <DEDUP_REMOVED lines=36> */
[----:B------:R-:W-:Y:S01]  /*567a0*/  F2FP.F16.F32.PACK_AB R188, R191, R188 ;  /* 0x000000bcbfbc723e */ /* 0x000fe200000000ff */
[----:B------:R-:W-:Y:S01]  /*567b0*/  FADD.FTZ R191, R128, -R200 ;  /* 0x800000c880bf7221 */ /* 0x000fe20000010000 */
[----:B-----5:R-:W-:-:S03]  /*567c0*/  FFMA.FTZ R190, R228, R248, R55 ;  /* 0x000000f8e4be7223 */ /* 0x020fc60000010037 */
[----:B------:R-:W-:Y:S02]  /*567d0*/  FMUL.FTZ R248, R23, R191 ;  /* 0x000000bf17f87220 */ /* 0x000fe40000410000 */
[----:B------:R-:W-:Y:S01]  /*567e0*/  F2FP.F16.F32.PACK_AB R189, R190, R189 ;  /* 0x000000bdbebd723e */ /* 0x000fe200000000ff */
        /* <DEDUP_REMOVED lines=8> */
[----:B------:R-:W-:Y:S01]  /*56870*/  F2FP.F16.F32.PACK_AB R190, R191, R190 ;  /* 0x000000bebfbe723e */ /* 0x000fe200000000ff */
        /* <DEDUP_REMOVED lines=16> */
[----:B------:R-:W-:Y:S01]  /*56980*/  F2FP.F16.F32.PACK_AB R191, R188, R191 ;  /* 0x000000bfbcbf723e */ /* 0x000fe200000000ff */
[----:B----4-:R-:W-:Y:S01]  /*56990*/  FFMA.FTZ R189, R231, R189, R110 ;  /* 0x000000bde7bd7223 */ /* 0x010fe2000001006e */
[----:B-----5:R-:W-:Y:S01]  /*569a0*/  FFMA.FTZ R190, R248, R190, R104 ;  /* 0x000000bef8be7223 */ /* 0x020fe20000010068 */
[----:B------:R-:W-:Y:S01]  /*569b0*/  FFMA.FTZ R202, R249, R202, R105 ;  /* 0x000000caf9ca7223 */ /* 0x000fe20000010069 */
[----:B------:R-:W-:-:S04]  /*569c0*/  FFMA.FTZ R203, R228, R203, R111 ;  /* 0x000000cbe4cb7223 */ /* 0x000fc8000001006f */
[----:B------:R-:W-:Y:S02]  /*569d0*/  F2FP.F16.F32.PACK_AB R190, R202, R190 ;  /* 0x000000becabe723e */ /* 0x000fe400000000ff */
[----:B------:R-:W-:Y:S01]  /*569e0*/  F2FP.F16.F32.PACK_AB R189, R203, R189 ;  /* 0x000000bdcbbd723e */ /* 0x000fe200000000ff */
[----:B--2---:R-:W-:Y:S01]  /*569f0*/  FFMA.FTZ R229, R229, R250, R109 ;  /* 0x000000fae5e57223 */ /* 0x004fe2000001006d */
[----:B---3--:R-:W-:Y:S02]  /*56a00*/  FFMA.FTZ R188, R230, R251, R108 ;  /* 0x000000fbe6bc7223 */ /* 0x008fe4000001006c */
[----:B------:R-:W0:Y:S03]  /*56a10*/  LDC.64 R250, c[0x0][0x430] ;  /* 0x00010c00fffa7b82 */ /* 0x000e260000000a00 */
[----:B------:R-:W-:Y:S01]  /*56a20*/  F2FP.F16.F32.PACK_AB R188, R229, R188 ;  /* 0x000000bce5bc723e */ /* 0x000fe200000000ff */
[----:B0-----:R-:W-:-:S05]  /*56a30*/  IMAD.WIDE.U32 R202, R0, 0x10, R250 ;  /* 0x0000001000ca7825 */ /* 0x001fca00078e00fa */
[----:B------:R2:W-:Y:S01]  /*56a40*/  STG.E.128 desc[UR6][R202.64], R188 ;  /* 0x000000bcca007986 */ /* 0x0005e2000c101d06 */
[----:B------:R-:W-:-:S07]  /*56a50*/  IADD3 R0, PT, PT, R0, 0x20, RZ ;  /* 0x0000002000007810 */ /* 0x000fce0007ffe0ff */
.L_x_31648:
[----:B------:R-:W-:Y:S05]  /*56a60*/  BSYNC.RECONVERGENT B0 ;  /* 0x0000000000007941 */ /* 0x000fea0003800200 */
.L_x_31647:
        /* <DEDUP_REMOVED lines=20> */
[----:B------:R-:W-:Y:S01]  /*56bb0*/  F2FP.F16.F32.PACK_AB R188, R191, R188 ;  /* 0x000000bcbfbc723e */ /* 0x000fe200000000ff */
[--C-:B------:R-:W-:Y:S01]  /*56bc0*/  FADD.FTZ R191, R136, -R200.reuse ;  /* 0x800000c888bf7221 */ /* 0x100fe20000010000 */
[--C-:B------:R-:W-:Y:S01]  /*56bd0*/  FADD.FTZ R203, R138, -R200.reuse ;  /* 0x800000c88acb7221 */ /* 0x100fe20000010000 */
[----:B-----5:R-:W-:Y:S01]  /*56be0*/  FFMA.FTZ R190, R228, R202, R47 ;  /* 0x000000cae4be7223 */ /* 0x020fe2000001002f */
[----:B------:R-:W-:Y:S01]  /*56bf0*/  FADD.FTZ R202, R139, -R200 ;  /* 0x800000c88bca7221 */ /* 0x000fe20000010000 */
[----:B------:R-:W-:-:S03]  /*56c00*/  FMUL.FTZ R248, R23, R191 ;  /* 0x000000bf17f87220 */ /* 0x000fc60000410000 */
        /* <DEDUP_REMOVED lines=39> */
[----:B------:R-:W-:-:S07]  /*56e80*/  VIADD R0, R0, 0x20 ;  /* 0x0000002000007836 */ /* 0x000fce0000000000 */
.L_x_31650:
[----:B------:R-:W-:Y:S05]  /*56e90*/  BSYNC.RECONVERGENT B0 ;  /* 0x0000000000007941 */ /* 0x000fea0003800200 */
.L_x_31649:
        /* <DEDUP_REMOVED lines=66> */
.L_x_31652:
[----:B------:R-:W-:Y:S05]  /*572c0*/  BSYNC.RECONVERGENT B0 ;  /* 0x0000000000007941 */ /* 0x000fea0003800200 */
.L_x_31651:
        /* <DEDUP_REMOVED lines=20> */
[----:B------:R-:W-:Y:S01]  /*57410*/  F2FP.F16.F32.PACK_AB R188, R191, R188 ;  /* 0x000000bcbfbc723e */ /* 0x000fe200000000ff */
[--C-:B------:R-:W-:Y:S01]  /*57420*/  FADD.FTZ R191, R152, -R200.reuse ;  /* 0x800000c898bf7221 */ /* 0x100fe20000010000 */
[--C-:B------:R-:W-:Y:S01]  /*57430*/  FADD.FTZ R203, R154, -R200.reuse ;  /* 0x800000c89acb7221 */ /* 0x100fe20000010000 */
[----:B----4-:R-:W-:Y:S01]  /*57440*/  FFMA.FTZ R190, R228, R202, R31 ;  /* 0x000000cae4be7223 */ /* 0x010fe2000001001f */
        /* <DEDUP_REMOVED lines=42> */
.L_x_31654:
[----:B------:R-:W-:Y:S05]  /*576f0*/  BSYNC.RECONVERGENT B0 ;  /* 0x0000000000007941 */ /* 0x000fea0003800200 */
.L_x_31653:
        /* <DEDUP_REMOVED lines=66> */
.L_x_31656:
[----:B------:R-:W-:Y:S05]  /*57b20*/  BSYNC.RECONVERGENT B0 ;  /* 0x0000000000007941 */ /* 0x000fea0003800200 */
.L_x_31655:
        /* <DEDUP_REMOVED lines=66> */
.L_x_31658:
[----:B------:R-:W-:Y:S05]  /*57f50*/  BSYNC.RECONVERGENT B0 ;  /* 0x0000000000007941 */ /* 0x000fea0003800200 */
.L_x_31657:
        /* <DEDUP_REMOVED lines=66> */
.L_x_31660:
[----:B------:R-:W-:Y:S05]  /*58380*/  BSYNC.RECONVERGENT B0 ;  /* 0x0000000000007941 */ /* 0x000fea0003800200 */
.L_x_31659:
        /* <DEDUP_REMOVED lines=48> */
[----:B------:R-:W-:Y:S01]  /*58690*/  F2FP.F16.F32.PACK_AB R191, R23, R191 ;  /* 0x000000bf17bf723e */ /* 0x000fe200000000ff */
[----:B------:R-:W-:Y:S01]  /*586a0*/  FFMA.FTZ R23, R200, R244, R220 ;  /* 0x000000f4c8177223 */ /* 0x000fe200000100dc */
[----:B------:R-:W-:Y:S01]  /*586b0*/  FFMA.FTZ R189, R229, R246, R222 ;  /* 0x000000f6e5bd7223 */ /* 0x000fe200000100de */
[----:B------:R-:W-:Y:S01]  /*586c0*/  FFMA.FTZ R200, R230, R247, R223 ;  /* 0x000000f7e6c87223 */ /* 0x000fe200000100df */
[----:B------:R-:W-:-:S02]  /*586d0*/  F2FP.F16.F32.PACK_AB R190, R188, R190 ;  /* 0x000000bebcbe723e */ /* 0x000fc400000000ff */
[----:B------:R-:W-:Y:S01]  /*586e0*/  F2FP.F16.F32.PACK_AB R188, R202, R23 ;  /* 0x00000017cabc723e */ /* 0x000fe200000000ff */
[----:B0-----:R-:W-:Y:S01]  /*586f0*/  IMAD.WIDE.U32 R202, R0, 0x10, R250 ;  /* 0x0000001000ca7825 */ /* 0x001fe200078e00fa */
[----:B------:R-:W-:-:S05]  /*58700*/  F2FP.F16.F32.PACK_AB R189, R200, R189 ;  /* 0x000000bdc8bd723e */ /* 0x000fca00000000ff */
[----:B------:R0:W-:Y:S02]  /*58710*/  STG.E.128 desc[UR6][R202.64], R188 ;  /* 0x000000bcca007986 */ /* 0x0001e4000c101d06 */
.L_x_31662:
[----:B------:R-:W-:Y:S05]  /*58720*/  BSYNC.RECONVERGENT B0 ;  /* 0x0000000000007941 */ /* 0x000fea0003800200 */
.L_x_31661:
[----:B01234-:R-:W0:Y:S02]  /*58730*/  LDC.64 R188, c[0x0][0x380] ;  /* 0x0000e000ffbc7b82 */ /* 0x01fe240000000a00 */
[----:B0-----:R-:W-:-:S05]  /*58740*/  IMAD R201, R188, 0x4, R201 ;  /* 0x00000004bcc97824 */ /* 0x001fca00078e02c9 */
[----:B------:R-:W-:-:S13]  /*58750*/  ISETP.GE.AND P0, PT, R201, R189, PT ;  /* 0x000000bdc900720c */ /* 0x000fda0003f06270 */
[----:B------:R-:W-:Y:S05]  /*58760*/  @!P0 BRA `(.L_x_31663) ;  /* 0xfffffb0c00c08947 */ /* 0x000fea000383ffff */
[----:B------:R-:W-:Y:S05]  /*58770*/  EXIT ;  /* 0x000000000000794d */ /* 0x000fea0003800000 */
.L_x_31646:
        /* <DEDUP_REMOVED lines=8> */
.L_x_31665:
[----:B------:R-:W-:Y:S05]  /*58800*/  BSYNC B0 ;  /* 0x0000000000007941 */ /* 0x000fea0003800000 */
.L_x_31664:
        /* <DEDUP_REMOVED lines=9> */
.L_x_31666:
[----:B------:R-:W-:Y:S01]  /*588a0*/  FADD.FTZ R190, R190, R23 ;  /* 0x00000017bebe7221 */ /* 0x000fe20000010000 */
[----:B------:R-:W-:-:S04]  /*588b0*/  IMAD.MOV.U32 R23, RZ, RZ, 0x4 ;  /* 0x00000004ff177424 */ /* 0x000fc800078e00ff */
[----:B------:R-:W-:-:S07]  /*588c0*/  MOV R200, R190 ;  /* 0x000000be00c87202 */ /* 0x000fce0000000f00 */
[----:B------:R-:W-:Y:S05]  /*588d0*/  WARPSYNC.COLLECTIVE R189, `(.L_x_31667) ;  /* 0x00000000bd087348 */ /* 0x000fea0003c00000 */
[----:B------:R0:W1:Y:S02]  /*588e0*/  SHFL.BFLY P6, R23, R200, R23, R188 ;  /* 0x0c000017c8177389 */ /* 0x00006400000c00bc */
[----:B01----:R-:W-:Y:S05]  /*588f0*/  ENDCOLLECTIVE ;  /* 0x000000000000791b */ /* 0x003fea0003800000 */
.L_x_31667:
[----:B------:R-:W-:Y:S01]  /*58900*/  FADD.FTZ R190, R190, R23 ;  /* 0x00000017bebe7221 */ /* 0x000fe20000010000 */
[----:B------:R-:W-:-:S04]  /*58910*/  IMAD.MOV.U32 R23, RZ, RZ, 0x8 ;  /* 0x00000008ff177424 */ /* 0x000fc800078e00ff */
[----:B------:R-:W-:-:S07]  /*58920*/  MOV R200, R190 ;  /* 0x000000be00c87202 */ /* 0x000fce0000000f00 */
[----:B------:R-:W-:Y:S05]  /*58930*/  WARPSYNC.COLLECTIVE R189, `(.L_x_31668) ;  /* 0x00000000bd087348 */ /* 0x000fea0003c00000 */
[----:B------:R0:W1:Y:S02]  /*58940*/  SHFL.BFLY P6, R23, R200, R23, R188 ;  /* 0x0c000017c8177389 */ /* 0x00006400000c00bc */
[----:B01----:R-:W-:Y:S05]  /*58950*/  ENDCOLLECTIVE ;  /* 0x000000000000791b */ /* 0x003fea0003800000 */
.L_x_31668:
[----:B------:R-:W-:Y:S01]  /*58960*/  FADD.FTZ R190, R190, R23 ;  /* 0x00000017bebe7221 */ /* 0x000fe20000010000 */
[----:B------:R-:W-:-:S04]  /*58970*/  IMAD.MOV.U32 R23, RZ, RZ, 0x10 ;  /* 0x00000010ff177424 */ /* 0x000fc800078e00ff */
[----:B------:R-:W-:-:S07]  /*58980*/  MOV R200, R190 ;  /* 0x000000be00c87202 */ /* 0x000fce0000000f00 */
[----:B------:R-:W-:Y:S05]  /*58990*/  WARPSYNC.COLLECTIVE R189, `(.L_x_31669) ;  /* 0x00000000bd087348 */ /* 0x000fea0003c00000 */
[----:B------:R0:W1:Y:S02]  /*589a0*/  SHFL.BFLY P6, R23, R200, R23, R188 ;  /* 0x0c000017c8177389 */ /* 0x00006400000c00bc */
[----:B01----:R-:W-:Y:S05]  /*589b0*/  ENDCOLLECTIVE ;  /* 0x000000000000791b */ /* 0x003fea0003800000 */
.L_x_31669:
        /* <DEDUP_REMOVED lines=139> */
.L_x_31670:
[----:B------:R-:W-:Y:S01]  /*59270*/  FADD.FTZ R190, R190, R23 ;  /* 0x00000017bebe7221 */ /* 0x000fe20000010000 */
[----:B------:R-:W-:-:S03]  /*59280*/  MOV R23, 0x2 ;  /* 0x0000000200177802 */ /* 0x000fc60000000f00 */
[----:B------:R-:W-:-:S07]  /*59290*/  IMAD.MOV.U32 R200, RZ, RZ, R190 ;  /* 0x000000ffffc87224 */ /* 0x000fce00078e00be */
[----:B------:R-:W-:Y:S05]  /*592a0*/  WARPSYNC.COLLECTIVE R189, `(.L_x_31671) ;  /* 0x00000000bd087348 */ /* 0x000fea0003c00000 */
[----:B------:R0:W1:Y:S02]  /*592b0*/  SHFL.BFLY P6, R23, R200, R23, R188 ;  /* 0x0c000017c8177389 */ /* 0x00006400000c00bc */
[----:B01----:R-:W-:Y:S05]  /*592c0*/  ENDCOLLECTIVE ;  /* 0x000000000000791b */ /* 0x003fea0003800000 */
.L_x_31671:
[----:B------:R-:W-:Y:S01]  /*592d0*/  FADD.FTZ R190, R190, R23 ;  /* 0x00000017bebe7221 */ /* 0x000fe20000010000 */
[----:B------:R-:W-:-:S03]  /*592e0*/  HFMA2 R23, -RZ, RZ, 0, 2.384185791015625e-07 ;  /* 0x00000004ff177431 */ /* 0x000fc600000001ff */
[----:B------:R-:W-:-:S07]  /*592f0*/  IMAD.MOV.U32 R200, RZ, RZ, R190 ;  /* 0x000000ffffc87224 */ /* 0x000fce00078e00be */
[----:B------:R-:W-:Y:S05]  /*59300*/  WARPSYNC.COLLECTIVE R189, `(.L_x_31672) ;  /* 0x00000000bd087348 */ /* 0x000fea0003c00000 */
[----:B------:R0:W1:Y:S02]  /*59310*/  SHFL.BFLY P6, R23, R200, R23, R188 ;  /* 0x0c000017c8177389 */ /* 0x00006400000c00bc */
[----:B01----:R-:W-:Y:S05]  /*59320*/  ENDCOLLECTIVE ;  /* 0x000000000000791b */ /* 0x003fea0003800000 */
.L_x_31672:
[----:B------:R-:W-:Y:S01]  /*59330*/  FADD.FTZ R190, R190, R23 ;  /* 0x00000017bebe7221 */ /* 0x000fe20000010000 */
[----:B------:R-:W-:-:S03]  /*59340*/  MOV R23, 0x8 ;  /* 0x0000000800177802 */ /* 0x000fc60000000f00 */
[----:B------:R-:W-:-:S07]  /*59350*/  IMAD.MOV.U32 R200, RZ, RZ, R190 ;  /* 0x000000ffffc87224 */ /* 0x000fce00078e00be */
[----:B------:R-:W-:Y:S05]  /*59360*/  WARPSYNC.COLLECTIVE R189, `(.L_x_31673) ;  /* 0x00000000bd087348 */ /* 0x000fea0003c00000 */
[----:B------:R0:W1:Y:S02]  /*59370*/  SHFL.BFLY P6, R23, R200, R23, R188 ;  /* 0x0c000017c8177389 */ /* 0x00006400000c00bc */
[----:B01----:R-:W-:Y:S05]  /*59380*/  ENDCOLLECTIVE ;  /* 0x000000000000791b */ /* 0x003fea0003800000 */
.L_x_31673:
[----:B------:R-:W-:Y:S01]  /*59390*/  FADD.FTZ R190, R190, R23 ;  /* 0x00000017bebe7221 */ /* 0x000fe20000010000 */
[----:B------:R-:W-:-:S03]  /*593a0*/  HFMA2 R23, -RZ, RZ, 0, 9.5367431640625e-07 ;  /* 0x00000010ff177431 */ /* 0x000fc600000001ff */
[----:B------:R-:W-:-:S07]  /*593b0*/  IMAD.MOV.U32 R200, RZ, RZ, R190 ;  /* 0x000000ffffc87224 */ /* 0x000fce00078e00be */
[----:B------:R-:W-:Y:S05]  /*593c0*/  WARPSYNC.COLLECTIVE R189, `(.L_x_31674) ;  /* 0x00000000bd087348 */ /* 0x000fea0003c00000 */
[----:B------:R0:W1:Y:S02]  /*593d0*/  SHFL.BFLY P6, R23, R200, R23, R188 ;  /* 0x0c000017c8177389 */ /* 0x00006400000c00bc */
[----:B01----:R-:W-:Y:S05]  /*593e0*/  ENDCOLLECTIVE ;  /* 0x000000000000791b */ /* 0x003fea0003800000 */
.L_x_31674:
[----:B------:R-:W-:Y:S05]  /*593f0*/  BRA `(.L_x_31675) ;  /* 0xffffffd000587947 */ /* 0x000fea000383ffff */
.L_x_31676:
        /* <DEDUP_REMOVED lines=16> */
.L_x_43912:


//--------------------- .text._ZN10layer_norm31ln_parallel_residual_fwd_kernelINS_13Kernel_traitsIf6__halffS2_fjLj2048ELj1ELj4ELj1ELj16ENS_18Kernel_traits_baseILj2048EfS2_fS2_fjLj128EEEEELb1ELb0ELb1EEEvNS_9FwdParamsE --------------------------
	.section	.text._ZN10layer_norm31ln_parallel_residual_fwd_kernelINS_13Kernel_traitsIf6__halffS2_fjLj2048ELj1ELj4ELj1ELj16ENS_18Kernel_traits_baseILj2048EfS2_fS2_fjLj128EEEEELb1ELb0ELb1EEEvNS_9FwdParamsE,"ax",@progbits
	.align	128
        .global         _ZN10layer_norm31ln_parallel_residual_fwd_kernelINS_13Kernel_traitsIf6__halffS2_fjLj2048ELj1ELj4ELj1ELj16ENS_18Kernel_traits_baseILj2048EfS2_fS2_fjLj128EEEEELb1ELb0ELb1EEEvNS_9FwdParamsE
        .type           _ZN10layer_norm31ln_parallel_residual_fwd_kernelINS_13Kernel_traitsIf6__halffS2_fjLj2048ELj1ELj4ELj1ELj16ENS_18Kernel_traits_baseILj2048EfS2_fS2_fjLj128EEEEELb1ELb0ELb1EEEvNS_9FwdParamsE,@function
        .size           _ZN10layer_norm31ln_parallel_residual_fwd_kernelINS_13Kernel_traitsIf6__halffS2_fjLj2048ELj1ELj4ELj1ELj16ENS_18Kernel_traits_baseILj2048EfS2_fS2_fjLj128EEEEELb1ELb0ELb1EEEvNS_9FwdParamsE,(.L_x_43913 - _ZN10layer_norm31ln_parallel_residual_fwd_kernelINS_13Kernel_traitsIf6__halffS2_fjLj2048ELj1ELj4ELj1ELj16ENS_18Kernel_traits_baseILj2048EfS2_fS2_fjLj128EEEEELb1ELb0ELb1EEEvNS_9FwdParamsE)
        .other          _ZN10layer_norm31ln_parallel_residual_fwd_kernelINS_13Kernel_traitsIf6__halffS2_fjLj2048ELj1ELj4ELj1ELj16ENS_18Kernel_traits_baseILj2048EfS2_fS2_fjLj128EEEEELb1ELb0ELb1EEEvNS_9FwdParamsE,@"STO_CUDA_ENTRY STV_DEFAULT"
_ZN10layer_norm31ln_parallel_residual_fwd_kernelINS_13Kernel_traitsIf6__halffS2_fjLj2048ELj1ELj4ELj1ELj16ENS_18Kernel_traits_baseILj2048EfS2_fS2_fjLj128EEEEELb1ELb0ELb1EEEvNS_9FwdParamsE:
.text._ZN10layer_norm31ln_parallel_residual_fwd_kernelINS_13Kernel_traitsIf6__halffS2_fjLj2048ELj1ELj4ELj1ELj16ENS_18Kernel_traits_baseILj2048EfS2_fS2_fjLj128EEEEELb1ELb0ELb1EEEvNS_9FwdParamsE:
        /* <DEDUP_REMOVED lines=197> */
.L_x_31678:
        /* <DEDUP_REMOVED lines=83> */
.L_x_31677:
        /* <DEDUP_REMOVED lines=8> */
[----:B------:R-:W-:Y:S02]  /*1200*/  IADD3 R2, P3, PT, R0, UR6, RZ ;  /* 0x0000000600027c10 */ /* 0x000fe4000ff7e0ff */
[----:B------:R-:W-:-:S03]  /*1210*/  IADD3.X R9, PT, PT, RZ, UR15, RZ, P1, !PT ;  /* 0x0000000fff097c10 */ /* 0x000fc60008ffe4ff */
[----:B------:R-:W-:Y:S01]  /*1220*/  IMAD.X R3, RZ, RZ, UR7, P3 ;  /* 0x00000007ff037e24 */ /* 0x000fe200098e06ff */
[C---:B0-----:R-:W-:Y:S01]  /*1230*/  IADD3 R4, P0, PT, R0.reuse, UR16, RZ ;  /* 0x0000001000047c10 */ /* 0x041fe2000ff1e0ff */
[----:B------:R-:W2:Y:S01]  /*1240*/  LDG.E.128 R96, desc[UR8][R8.64] ;  /* 0x0000000808607981 */ /* 0x000ea2000c1e1d00 */
[----:B------:R-:W-:-:S03]  /*1250*/  IADD3 R10, P2, PT, R0, UR18, RZ ;  /* 0x00000012000a7c10 */ /* 0x000fc6000ff5e0ff */
[----:B------:R-:W-:Y:S01]  /*1260*/  IMAD.X R5, RZ, RZ, UR17, P0 ;  /* 0x00000011ff057e24 */ /* 0x000fe200080e06ff */
[----:B------:R-:W3:Y:S01]  /*1270*/  LDG.E.128 R84, desc[UR8][R8.64+0x10] ;  /* 0x0000100808547981 */ /* 0x000ee2000c1e1d00 */
[----:B------:R-:W-:-:S03]  /*1280*/  IMAD.X R11, RZ, RZ, UR19, P2 ;  /* 0x00000013ff0b7e24 */ /* 0x000fc600090e06ff */
        /* <DEDUP_REMOVED lines=123> */
.L_x_31680:
        /* <DEDUP_REMOVED lines=124> */
[----:B-1----:R-:W-:-:S02]  /*2200*/  CS2R R98, SRZ ;  /* 0x0000000000627805 */ /* 0x002fc4000001ff00 */
        /* <DEDUP_REMOVED lines=21> */
.L_x_31679:
[----:B------:R-:W2:Y:S01]  /*2360*/  S2UR UR7, SR_CTAID.X ;  /* 0x00000000000779c3 */ /* 0x000ea20000002500 */
[----:B------:R-:W3:Y:S01]  /*2370*/  LDCU UR12, c[0x0][0x384] ;  /* 0x00007080ff0c77ac */ /* 0x000ee20008000800 */
[----:B-1----:R-:W-:Y:S01]  /*2380*/  SHF.R.U32.HI R4, RZ, 0x5, R6 ;  /* 0x00000005ff047819 */ /* 0x002fe20000011606 */
[----:B--2---:R-:W-:-:S06]  /*2390*/  USHF.L.U32 UR6, UR7, 0x2, URZ ;  /* 0x0000000207067899 */ /* 0x004fcc00080006ff */
[----:B------:R-:W-:-:S04]  /*23a0*/  LOP3.LUT R4, R4, UR6, RZ, 0xfc, !PT ;  /* 0x0000000604047c12 */ /* 0x000fc8000f8efcff */
[----:B---3--:R-:W-:-:S13]  /*23b0*/  ISETP.GE.AND P0, PT, R4, UR12, PT ;  /* 0x0000000c04007c0c */ /* 0x008fda000bf06270 */
[----:B------:R-:W-:Y:S05]  /*23c0*/  @P0 EXIT ;  /* 0x000000000000094d */ /* 0x000fea0003800000 */
[----:B------:R-:W1:Y:S01]  /*23d0*/  LDC R0, c[0x0][0x360] ;  /* 0x0000d800ff007b82 */ /* 0x000e620000000800 */
[----:B0-----:R-:W-:Y:S01]  /*23e0*/  IMAD.HI.U32 R2, R7, -0x2daee0ad, RZ ;  /* 0xd2511f5307027827 */ /* 0x001fe200078e00ff */
[----:B------:R-:W-:Y:S01]  /*23f0*/  MOV R3, UR10 ;  /* 0x0000000a00037c02 */ /* 0x000fe20008000f00 */
[----:B------:R-:W-:Y:S01]  /*2400*/  UIADD3 UR6, UPT, UPT, UR10, -0x61c88647, URZ ;  /* 0x9e3779b90a067890 */ /* 0x000fe2000fffe0ff */
[----:B------:R-:W0:Y:S02]  /*2410*/  LDCU.64 UR12, c[0x0][0x398] ;  /* 0x00007300ff0c77ac */ /* 0x000e240008000a00 */
[----:B------:R-:W-:Y:S01]  /*2420*/  LOP3.LUT R2, R2, UR11, RZ, 0x3c, !PT ;  /* 0x0000000b02027c12 */ /* 0x000fe2000f8e3cff */
[----:B------:R-:W-:Y:S01]  /*2430*/  IMAD.MOV.U32 R226, RZ, RZ, R4 ;  /* 0x000000ffffe27224 */ /* 0x000fe200078e0004 */
[----:B------:R-:W-:Y:S02]  /*2440*/  UIADD3 UR16, UPT, UPT, UR11, -0x695add53, URZ ;  /* 0x96a522ad0b107890 */ /* 0x000fe4000fffe0ff */
[----:B------:R-:W-:-:S02]  /*2450*/  UIADD3 UR17, UPT, UPT, UR10, -0x700cb87f, URZ ;  /* 0x8ff347810a117890 */ /* 0x000fc4000fffe0ff */
[----:B------:R-:W-:Y:S01]  /*2460*/  ULOP3.LUT UR4, UR4, 0x3, URZ, 0xc0, !UPT ;  /* 0x0000000304047892 */ /* 0x000fe2000f8ec0ff */
[----:B------:R-:W2:Y:S05]  /*2470*/  LDCU UR14, c[0x0][0x388] ;  /* 0x00007100ff0e77ac */ /* 0x000eaa0008000800 */
[----:B------:R-:W-:Y:S01]  /*2480*/  IMAD.U32 R217, RZ, RZ, UR4 ;  /* 0x00000004ffd97e24 */ /* 0x000fe2000f8e00ff */
[----:B------:R-:W3:Y:S01]  /*2490*/  LDCU.U8 UR15, c[0x0][0x410] ;  /* 0x00008200ff0f77ac */ /* 0x000ee20008000000 */
[----:B-1----:R-:W-:Y:S01]  /*24a0*/  IMAD R6, R0, UR7, R6 ;  /* 0x0000000700067c24 */ /* 0x002fe2000f8e0206 */
[----:B------:R-:W-:Y:S02]  /*24b0*/  UIADD3 UR7, UPT, UPT, UR11, -0x24c28bd8, URZ ;  /* 0xdb3d74280b077890 */ /* 0x000fe4000fffe0ff */
[----:B0-----:R-:W-:Y:S01]  /*24c0*/  UISETP.NE.U32.AND UP0, UPT, UR12, URZ, UPT ;  /* 0x000000ff0c00728c */ /* 0x001fe2000bf05070 */
        /* <DEDUP_REMOVED lines=71> */
[----:B------:R-:W0:Y:S03]  /*2940*/  LDCU.64 UR6, c[0x0][0x3a0] ;  /* 0x00007400ff0677ac */ /* 0x000e260008000a00 */
[C---:B------:R-:W-:Y:S01]  /*2950*/  IMAD R4, R2.reuse, -0x326172a9, RZ ;  /* 0xcd9e8d5702047824 */ /* 0x040fe200078e02ff */
[----:B------:R-:W-:Y:S01]  /*2960*/  LOP3.LUT R5, R5, UR16, R8, 0x96, !PT ;  /* 0x0000001005057c12 */ /* 0x000fe2000f8e9608 */
[----:B------:R-:W-:Y:S01]  /*2970*/  IMAD.HI.U32 R8, R2, -0x326172a9, RZ ;  /* 0xcd9e8d5702087827 */ /* 0x000fe200078e00ff */
[----:B------:R-:W0:Y:S03]  /*2980*/  LDCU UR16, c[0x0][0x448] ;  /* 0x00008900ff1077ac */ /* 0x000e260008000800 */
[----:B------:R-:W-:Y:S01]  /*2990*/  IMAD R215, R0, -0x2daee0ad, RZ ;  /* 0xd2511f5300d77824 */ /* 0x000fe200078e02ff */
[----:B------:R-:W-:Y:S01]  /*29a0*/  LOP3.LUT R3, R3, UR17, R8, 0x96, !PT ;  /* 0x0000001103037c12 */ /* 0x000fe2000f8e9608 */
[----:B------:R-:W-:Y:S01]  /*29b0*/  IMAD.MOV.U32 R2, RZ, RZ, RZ ;  /* 0x000000ffff027224 */ /* 0x000fe200078e00ff */
[----:B-123--:R-:W-:-:S07]  /*29c0*/  MOV R0, UR5 ;  /* 0x0000000500007c02 */ /* 0x00efce0008000f00 */
.L_x_32666:
[----:B0-----:R-:W-:Y:S01]  /*29d0*/  ISETP.NE.U32.AND P1, PT, RZ, UR6, PT ;  /* 0x00000006ff007c0c */ /* 0x001fe2000bf25070 */
[----:B-1--4-:R-:W0:Y:S01]  /*29e0*/  @P0 LDC.64 R18, c[0x0][0x398] ;  /* 0x0000e600ff120b82 */ /* 0x012e220000000a00 */
        /* <DEDUP_REMOVED lines=9> */
[----:B-----5:R-:W5:Y:S01]  /*2a80*/  @P0 LDG.E.128 R80, desc[UR8][R18.64] ;  /* 0x0000000812500981 */ /* 0x020f62000c1e1d00 */
[----:B--2---:R-:W-:-:S05]  /*2a90*/  @P1 IMAD.WIDE.U32 R16, R218, 0x20, R16 ;  /* 0x00000020da101825 */ /* 0x004fca00078e0010 */
[----:B------:R-:W5:Y:S04]  /*2aa0*/  @P1 LDG.E.128 R76, desc[UR8][R16.64] ;  /* 0x00000008104c1981 */ /* 0x000f68000c1e1d00 */
        /* <DEDUP_REMOVED lines=23> */
.L_x_31684:
        /* <DEDUP_REMOVED lines=12> */
.L_x_31686:
[----:B------:R-:W-:Y:S05]  /*2ce0*/  BSYNC.RECONVERGENT B1 ;  /* 0x0000000000017941 */ /* 0x000fea0003800200 */
.L_x_31685:
        /* <DEDUP_REMOVED lines=61> */
.L_x_31683:
[----:B------:R-:W-:Y:S05]  /*30c0*/  BSYNC.RECONVERGENT B0 ;  /* 0x0000000000007941 */ /* 0x000fea0003800200 */
.L_x_31682:
        /* <DEDUP_REMOVED lines=20> */
.L_x_31689:
        /* <DEDUP_REMOVED lines=12> */
.L_x_31691:
[----:B------:R-:W-:Y:S05]  /*32d0*/  BSYNC.RECONVERGENT B1 ;  /* 0x0000000000017941 */ /* 0x000fea0003800200 */
.L_x_31690:
        /* <DEDUP_REMOVED lines=57> */
[----:B------:R-:W-:Y:S02]  /*3670*/  IMAD.MOV.U32 R22, RZ, RZ, R24 ;  /* 0x000000ffff167224 */ /* 0x000fe400078e0018 */
[----:B------:R-:W-:-:S05]  /*3680*/  IMAD.WIDE.U32 R24, R3, -0x326172a9, RZ ;  /* 0xcd9e8d5703187825 */ /* 0x000fca00078e00ff */
[----:B------:R-:W-:Y:S01]  /*3690*/  LOP3.LUT R3, R4, UR4, R25, 0x96, !PT ;  /* 0x0000000404037c12 */ /* 0x000fe2000f8e9619 */
[----:B------:R-:W-:Y:S02]  /*36a0*/  IMAD.MOV.U32 R4, RZ, RZ, R24 ;  /* 0x000000ffff047224 */ /* 0x000fe400078e0018 */
[----:B------:R-:W-:-:S07]  /*36b0*/  HFMA2 R24, -RZ, RZ, 0, 0 ;  /* 0x00000000ff187431 */ /* 0x000fce00000001ff */
.L_x_31688:
[----:B------:R-:W-:Y:S05]  /*36c0*/  BSYNC.RECONVERGENT B0 ;  /* 0x0000000000007941 */ /* 0x000fea0003800200 */
.L_x_31687:
        /* <DEDUP_REMOVED lines=19> */
.L_x_31694:
        /* <DEDUP_REMOVED lines=12> */
.L_x_31696:
[----:B------:R-:W-:Y:S05]  /*38c0*/  BSYNC.RECONVERGENT B1 ;  /* 0x0000000000017941 */ /* 0x000fea0003800200 */
.L_x_31695:
        /* <DEDUP_REMOVED lines=56> */
[----:B------:R-:W-:Y:S01]  /*3c50*/  IMAD.MOV.U32 R26, RZ, RZ, R22 ;  /* 0x000000ffff1a7224 */ /* 0x000fe200078e0016 */
[----:B------:R-:W-:Y:S01]  /*3c60*/  MOV R22, R24 ;  /* 0x0000001800167202 */ /* 0x000fe20000000f00 */
[----:B------:R-:W-:Y:S01]  /*3c70*/  UIADD3 UR4, UPT, UPT, UR10, -0x700cb87f, URZ ;  /* 0x8ff347810a047890 */ /* 0x000fe2000fffe0ff */
[----:B------:R-:W-:-:S05]  /*3c80*/  IMAD.WIDE.U32 R24, R3, -0x326172a9, RZ ;  /* 0xcd9e8d5703187825 */ /* 0x000fca00078e00ff */
[----:B------:R-:W-:Y:S01]  /*3c90*/  LOP3.LUT R3, R4, UR4, R25, 0x96, !PT ;  /* 0x0000000404037c12 */ /* 0x000fe2000f8e9619 */
[----:B------:R-:W-:-:S07]  /*3ca0*/  IMAD.MOV.U32 R4, RZ, RZ, R24 ;  /* 0x000000ffff047224 */ /* 0x000fce00078e0018 */
.L_x_31693:
[----:B------:R-:W-:Y:S05]  /*3cb0*/  BSYNC.RECONVERGENT B0 ;  /* 0x0000000000007941 */ /* 0x000fea0003800200 */
.L_x_31692:
[----:B------:R-:W-:Y:S01]  /*3cc0*/  ISETP.NE.AND P2, PT, R27, 0x1, PT ;  /* 0x000000011b00780c */ /* 0x000fe20003f45270 */
[----:B------:R-:W-:Y:S01]  /*3cd0*/  BSSY.RECONVERGENT B0, `(.L_x_31697) ;  /* 0x000005b000007945 */ /* 0x000fe20003800200 */
[----:B------:R-:W-:Y:S01]  /*3ce0*/  I2FP.F32.U32 R24, R26 ;  /* 0x0000001a00187245 */ /* 0x000fe20000201000 */
[----:B------:R-:W-:Y:S02]  /*3cf0*/  HFMA2 R26, -RZ, RZ, 0, 1.1920928955078125e-07 ;  /* 0x00000002ff1a7431 */ /* 0x000fe400000001ff */
[----:B------:R-:W-:Y:S02]  /*3d00*/  IMAD.MOV.U32 R25, RZ, RZ, R4 ;  /* 0x000000ffff197224 */ /* 0x000fe400078e0004 */
[----:B------:R-:W-:-:S05]  /*3d10*/  FFMA.FTZ R24, R24, R219, 1.1641532182693481445e-10 ;  /* 0x2f00000018187423 */ /* 0x000fca00000100db */
[----:B------:R-:W-:Y:S01]  /*3d20*/  FSETP.LE.FTZ.AND P0, PT, R24, R220, PT ;  /* 0x000000dc1800720b */ /* 0x000fe20003f13000 */
[----:B------:R-:W-:Y:S01]  /*3d30*/  HADD2.F32 R24, -RZ, R17.H0_H0 ;  /* 0x20000011ff187230 */ /* 0x000fe20000004100 */
        /* <DEDUP_REMOVED lines=9> */
.L_x_31699:
        /* <DEDUP_REMOVED lines=12> */
.L_x_31701:
[----:B------:R-:W-:Y:S05]  /*3e90*/  BSYNC.RECONVERGENT B1 ;  /* 0x0000000000017941 */ /* 0x000fea0003800200 */
.L_x_31700:
        /* <DEDUP_REMOVED lines=62> */
.L_x_31698:
[----:B------:R-:W-:Y:S05]  /*4280*/  BSYNC.RECONVERGENT B0 ;  /* 0x0000000000007941 */ /* 0x000fea0003800200 */
.L_x_31697:
        /* <DEDUP_REMOVED lines=17> */
.L_x_31704:
        /* <DEDUP_REMOVED lines=12> */
.L_x_31706:
[----:B------:R-:W-:Y:S05]  /*4460*/  BSYNC.RECONVERGENT B1 ;  /* 0x0000000000017941 */ /* 0x000fea0003800200 */
.L_x_31705:
        /* <DEDUP_REMOVED lines=60> */
[----:B------:R-:W-:Y:S02]  /*4830*/  HFMA2 R27, -RZ, RZ, 0, 0 ;  /* 0x00000000ff1b7431 */ /* 0x000fe400000001ff */
[----:B------:R-:W-:-:S07]  /*4840*/  IMAD.MOV.U32 R4, RZ, RZ, R26 ;  /* 0x000000ffff047224 */ /* 0x000fce00078e001a */
.L_x_31703:
[----:B------:R-:W-:Y:S05]  /*4850*/  BSYNC.RECONVERGENT B0 ;  /* 0x0000000000007941 */ /* 0x000fea0003800200 */
.L_x_31702:
        /* <DEDUP_REMOVED lines=19> */
.L_x_31709:
        /* <DEDUP_REMOVED lines=12> */
.L_x_31711:
[----:B------:R-:W-:Y:S05]  /*4a50*/  BSYNC.RECONVERGENT B1 ;  /* 0x0000000000017941 */ /* 0x000fea0003800200 */
.L_x_31710:
        /* <DEDUP_REMOVED lines=60> */
[----:B------:R-:W-:Y:S02]  /*4e20*/  IMAD.MOV.U32 R4, RZ, RZ, R26 ;  /* 0x000000ffff047224 */ /* 0x000fe400078e001a */
[----:B------:R-:W-:-:S07]  /*4e30*/  IMAD.MOV.U32 R26, RZ, RZ, RZ ;  /* 0x000000ffff1a7224 */ /* 0x000fce00078e00ff */
.L_x_31708:
[----:B------:R-:W-:Y:S05]  /*4e40*/  BSYNC.RECONVERGENT B0 ;  /* 0x0000000000007941 */ /* 0x000fea0003800200 */
.L_x_31707:
        /* <DEDUP_REMOVED lines=17> */
.L_x_31714:
        /* <DEDUP_REMOVED lines=12> */
.L_x_31716:
[----:B------:R-:W-:Y:S05]  /*5020*/  BSYNC.RECONVERGENT B1 ;  /* 0x0000000000017941 */ /* 0x000fea0003800200 */
.L_x_31715:
        /* <DEDUP_REMOVED lines=62> */
.L_x_31713:
[----:B------:R-:W-:Y:S05]  /*5410*/  BSYNC.RECONVERGENT B0 ;  /* 0x0000000000007941 */ /* 0x000fea0003800200 */
.L_x_31712:
[----:B------:R-:W-:Y:S01]  /*5420*/  ISETP.NE.AND P5, PT, R29, 0x1, PT ;  /* 0x000000011d00780c */ /* 0x000fe20003fa5270 */
[----:B------:R-:W-:Y:S01]  /*5430*/  BSSY.RECONVERGENT B0, `(.L_x_31717) ;  /* 0x000005b000007945 */ /* 0x000fe20003800200 */
[----:B------:R-:W-:Y:S01]  /*5440*/  I2FP.F32.U32 R26, R28 ;  /* 0x0000001c001a7245 */ /* 0x000fe20000201000 */
[----:B------:R-:W-:Y:S01]  /*5450*/  IMAD.MOV.U32 R27, RZ, RZ, 0x2 ;  /* 0x00000002ff1b7424 */ /* 0x000fe200078e00ff */
[----:B------:R-:W-:-:S03]  /*5460*/  MOV R30, R4 ;  /* 0x00000004001e7202 */ /* 0x000fc60000000f00 */
        /* <DEDUP_REMOVED lines=12> */
.L_x_31719:
        /* <DEDUP_REMOVED lines=12> */
.L_x_31721:
[----:B------:R-:W-:Y:S05]  /*55f0*/  BSYNC.RECONVERGENT B1 ;  /* 0x0000000000017941 */ /* 0x000fea0003800200 */
.L_x_31720:
        /* <DEDUP_REMOVED lines=39> */
[----:B------:R-:W-:Y:S01]  /*5870*/  HFMA2 R27, -RZ, RZ, 0, 0 ;  /* 0x00000000ff1b7431 */ /* 0x000fe200000001ff */
        /* <DEDUP_REMOVED lines=21> */
[----:B------:R-:W-:-:S07]  /*59d0*/  IMAD.MOV.U32 R4, RZ, RZ, R28 ;  /* 0x000000ffff047224 */ /* 0x000fce00078e001c */
.L_x_31718:
[----:B------:R-:W-:Y:S05]  /*59e0*/  BSYNC.RECONVERGENT B0 ;  /* 0x0000000000007941 */ /* 0x000fea0003800200 */
.L_x_31717:
[----:B------:R-:W-:Y:S01]  /*59f0*/  LOP3.LUT R8, R8, 0xffffffbf, RZ, 0xc0, !PT ;  /* 0xffffffbf08087812 */ /* 0x000fe200078ec0ff */
[----:B------:R-:W-:Y:S01]  /*5a00*/  IMAD.U32 R221, RZ, RZ, UR13 ;  /* 0x0000000dffdd7e24 */ /* 0x000fe2000f8e00ff */
[----:B------:R-:W-:Y:S01]  /*5a10*/  I2FP.F32.U32 R28, R30 ;  /* 0x0000001e001c7245 */ /* 0x000fe20000201000 */
[----:B------:R-:W-:Y:S01]  /*5a20*/  HADD2.F32 R19, -RZ, R19.H1_H1 ;  /* 0x30000013ff137230 */ /* 0x000fe20000004100 */
        /* <DEDUP_REMOVED lines=36> */
.L_x_31681:
        /* <DEDUP_REMOVED lines=16> */
.L_x_31725:
        /* <DEDUP_REMOVED lines=12> */
.L_x_31727:
[----:B------:R-:W-:Y:S05]  /*5e30*/  BSYNC.RECONVERGENT B1 ;  /* 0x0000000000017941 */ /* 0x000fea0003800200 */
.L_x_31726:
        /* <DEDUP_REMOVED lines=62> */
.L_x_31724:
[----:B------:R-:W-:Y:S05]  /*6220*/  BSYNC.RECONVERGENT B0 ;  /* 0x0000000000007941 */ /* 0x000fea0003800200 */
.L_x_31723:
        /* <DEDUP_REMOVED lines=10> */
[----:B-----5:R-:W-:-:S05]  /*62d0*/  HADD2.F32 R9, -RZ, R16.H0_H0 ;  /* 0x20000010ff097230 */ /* 0x020fca0000004100 */
        /* <DEDUP_REMOVED lines=11> */
.L_x_31730:
        /* <DEDUP_REMOVED lines=12> */
.L_x_31732:
[----:B------:R-:W-:Y:S05]  /*6450*/  BSYNC.RECONVERGENT B1 ;  /* 0x0000000000017941 */ /* 0x000fea0003800200 */
.L_x_31731:
        /* <DEDUP_REMOVED lines=60> */
[----:B------:R-:W-:Y:S01]  /*6820*/  MOV R4, R10 ;  /* 0x0000000a00047202 */ /* 0x000fe20000000f00 */
[----:B------:R-:W-:-:S07]  /*6830*/  IMAD.MOV.U32 R10, RZ, RZ, RZ ;  /* 0x000000ffff0a7224 */ /* 0x000fce00078e00ff */
.L_x_31729:
[----:B------:R-:W-:Y:S05]  /*6840*/  BSYNC.RECONVERGENT B0 ;  /* 0x0000000000007941 */ /* 0x000fea0003800200 */
.L_x_31728:
        /* <DEDUP_REMOVED lines=8> */
[----:B------:R-:W-:-:S05]  /*68d0*/  HADD2.F32 R11, -RZ, R80.H0_H0 ;  /* 0x20000050ff0b7230 */ /* 0x000fca0000004100 */
        /* <DEDUP_REMOVED lines=14> */
.L_x_31735:
        /* <DEDUP_REMOVED lines=12> */
.L_x_31737:
[----:B------:R-:W-:Y:S05]  /*6a80*/  BSYNC.RECONVERGENT B1 ;  /* 0x0000000000017941 */ /* 0x000fea0003800200 */
.L_x_31736:
        /* <DEDUP_REMOVED lines=62> */
.L_x_31734:
[----:B------:R-:W-:Y:S05]  /*6e70*/  BSYNC.RECONVERGENT B0 ;  /* 0x0000000000007941 */ /* 0x000fea0003800200 */
.L_x_31733:
        /* <DEDUP_REMOVED lines=20> */
.L_x_31740:
        /* <DEDUP_REMOVED lines=12> */
.L_x_31742:
[----:B------:R-:W-:Y:S05]  /*7080*/  BSYNC.RECONVERGENT B1 ;  /* 0x0000000000017941 */ /* 0x000fea0003800200 */
.L_x_31741:
        /* <DEDUP_REMOVED lines=60> */
[----:B------:R-:W-:Y:S02]  /*7450*/  IMAD.MOV.U32 R4, RZ, RZ, R12 ;  /* 0x000000ffff047224 */ /* 0x000fe400078e000c */
[----:B------:R-:W-:-:S07]  /*7460*/  IMAD.MOV.U32 R12, RZ, RZ, RZ ;  /* 0x000000ffff0c7224 */ /* 0x000fce00078e00ff */
.L_x_31739:
[----:B------:R-:W-:Y:S05]  /*7470*/  BSYNC.RECONVERGENT B0 ;  /* 0x0000000000007941 */ /* 0x000fea0003800200 */
.L_x_31738:
[----:B------:R-:W-:Y:S01]  /*7480*/  I2FP.F32.U32 R11, R11 ;  /* 0x0000000b000b7245 */ /* 0x000fe20000201000 */
[----:B------:R-:W-:Y:S01]  /*7490*/  BSSY.RECONVERGENT B0, `(.L_x_31743) ;  /* 0x0000061000007945 */ /* 0x000fe20003800200 */
[----:B------:R-:W-:Y:S01]  /*74a0*/  ISETP.NE.AND P2, PT, R12, 0x1, PT ;  /* 0x000000010c00780c */ /* 0x000fe20003f45270 */
[----:B------:R-:W-:Y:S01]  /*74b0*/  HFMA2 R13, -RZ, RZ, 0, 1.1920928955078125e-07 ;  /* 0x00000002ff0d7431 */ /* 0x000fe200000001ff */
[----:B------:R-:W-:Y:S01]  /*74c0*/  FSEL R10, R10, RZ, P3 ;  /* 0x000000ff0a0a7208 */ /* 0x000fe20001800000 */
[----:B------:R-:W-:-:S05]  /*74d0*/  FFMA.FTZ R11, R11, R219, 1.1641532182693481445e-10 ;  /* 0x2f0000000b0b7423 */ /* 0x000fca00000100db */
[----:B------:R-:W-:Y:S01]  /*74e0*/  FSETP.GTU.FTZ.AND P0, PT, R11, R220, PT ;  /* 0x000000dc0b00720b */ /* 0x000fe20003f1c000 */
[----:B------:R-:W-:-:S05]  /*74f0*/  HADD2.F32 R11, -RZ, R80.H1_H1 ;  /* 0x30000050ff0b7230 */ /* 0x000fca0000004100 */
        /* <DEDUP_REMOVED lines=15> */
.L_x_31745:
        /* <DEDUP_REMOVED lines=12> */
.L_x_31747:
[----:B------:R-:W-:Y:S05]  /*76b0*/  BSYNC.RECONVERGENT B1 ;  /* 0x0000000000017941 */ /* 0x000fea0003800200 */
.L_x_31746:
        /* <DEDUP_REMOVED lines=62> */
.L_x_31744:
[----:B------:R-:W-:Y:S05]  /*7aa0*/  BSYNC.RECONVERGENT B0 ;  /* 0x0000000000007941 */ /* 0x000fea0003800200 */
.L_x_31743:
        /* <DEDUP_REMOVED lines=18> */
.L_x_31750:
        /* <DEDUP_REMOVED lines=12> */
.L_x_31752:
[----:B------:R-:W-:Y:S05]  /*7c90*/  BSYNC.RECONVERGENT B1 ;  /* 0x0000000000017941 */ /* 0x000fea0003800200 */
.L_x_31751:
        /* <DEDUP_REMOVED lines=62> */
.L_x_31749:
[----:B------:R-:W-:Y:S05]  /*8080*/  BSYNC.RECONVERGENT B0 ;  /* 0x0000000000007941 */ /* 0x000fea0003800200 */
.L_x_31748:
[----:B------:R-:W-:Y:S01]  /*8090*/  I2FP.F32.U32 R13, R14 ;  /* 0x0000000e000d7245 */ /* 0x000fe20000201000 */
[----:B------:R-:W-:Y:S01]  /*80a0*/  BSSY.RECONVERGENT B0, `(.L_x_31753) ;  /* 0x0000061000007945 */ /* 0x000fe20003800200 */
[----:B------:R-:W-:Y:S01]  /*80b0*/  ISETP.NE.AND P3, PT, R12, 0x1, PT ;  /* 0x000000010c00780c */ /* 0x000fe20003f65270 */
[----:B------:R-:W-:Y:S01]  /*80c0*/  IMAD.MOV.U32 R15, RZ, RZ, 0x2 ;  /* 0x00000002ff0f7424 */ /* 0x000fe200078e00ff */
[----:B------:R-:W-:Y:S01]  /*80d0*/  FSEL R11, R11, RZ, P0 ;  /* 0x000000ff0b0b7208 */ /* 0x000fe20000000000 */
[----:B------:R-:W-:Y:S01]  /*80e0*/  FFMA.FTZ R13, R13, R219, 1.1641532182693481445e-10 ;  /* 0x2f0000000d0d7423 */ /* 0x000fe200000100db */
[----:B------:R-:W-:-:S04]  /*80f0*/  IMAD.MOV.U32 R14, RZ, RZ, R4 ;  /* 0x000000ffff0e7224 */ /* 0x000fc800078e0004 */
        /* <DEDUP_REMOVED lines=16> */
.L_x_31755:
        /* <DEDUP_REMOVED lines=12> */
.L_x_31757:
[----:B------:R-:W-:Y:S05]  /*82c0*/  BSYNC.RECONVERGENT B1 ;  /* 0x0000000000017941 */ /* 0x000fea0003800200 */
.L_x_31756:
        /* <DEDUP_REMOVED lines=62> */
.L_x_31754:
[----:B------:R-:W-:Y:S05]  /*86b0*/  BSYNC.RECONVERGENT B0 ;  /* 0x0000000000007941 */ /* 0x000fea0003800200 */
.L_x_31753:
[----:B------:R-:W-:Y:S01]  /*86c0*/  I2FP.F32.U32 R12, R14 ;  /* 0x0000000e000c7245 */ /* 0x000fe20000201000 */
[----:B------:R-:W-:Y:S01]  /*86d0*/  BSSY.RECONVERGENT B0, `(.L_x_31758) ;  /* 0x000005c000007945 */ /* 0x000fe20003800200 */
[----:B------:R-:W-:Y:S01]  /*86e0*/  ISETP.NE.AND P3, PT, R15, 0x1, PT ;  /* 0x000000010f00780c */ /* 0x000fe20003f65270 */
[----:B------:R-:W-:Y:S02]  /*86f0*/  HFMA2 R14, -RZ, RZ, 0, 1.1920928955078125e-07 ;  /* 0x00000002ff0e7431 */ /* 0x000fe400000001ff */
[----:B------:R-:W-:Y:S02]  /*8700*/  IMAD.MOV.U32 R13, RZ, RZ, R4 ;  /* 0x000000ffff0d7224 */ /* 0x000fe400078e0004 */
[----:B------:R-:W-:-:S05]  /*8710*/  FFMA.FTZ R12, R12, R219, 1.1641532182693481445e-10 ;  /* 0x2f0000000c0c7423 */ /* 0x000fca00000100db */
[----:B------:R-:W-:Y:S01]  /*8720*/  FSETP.LE.FTZ.AND P2, PT, R12, R220, PT ;  /* 0x000000dc0c00720b */ /* 0x000fe20003f53000 */
[----:B------:R-:W-:-:S05]  /*8730*/  HADD2.F32 R12, -RZ, R17.H1_H1 ;  /* 0x30000011ff0c7230 */ /* 0x000fca0000004100 */
        /* <DEDUP_REMOVED lines=10> */
.L_x_31760:
        /* <DEDUP_REMOVED lines=12> */
.L_x_31762:
[----:B------:R-:W-:Y:S05]  /*88a0*/  BSYNC.RECONVERGENT B1 ;  /* 0x0000000000017941 */ /* 0x000fea0003800200 */
.L_x_31761:
        /* <DEDUP_REMOVED lines=62> */
.L_x_31759:
[----:B------:R-:W-:Y:S05]  /*8c90*/  BSYNC.RECONVERGENT B0 ;  /* 0x0000000000007941 */ /* 0x000fea0003800200 */
.L_x_31758:
        /* <DEDUP_REMOVED lines=23> */
.L_x_31765:
        /* <DEDUP_REMOVED lines=12> */
.L_x_31767:
[----:B------:R-:W-:Y:S05]  /*8ed0*/  BSYNC.RECONVERGENT B1 ;  /* 0x0000000000017941 */ /* 0x000fea0003800200 */
.L_x_31766:
        /* <DEDUP_REMOVED lines=62> */
.L_x_31764:
[----:B------:R-:W-:Y:S05]  /*92c0*/  BSYNC.RECONVERGENT B0 ;  /* 0x0000000000007941 */ /* 0x000fea0003800200 */
.L_x_31763:
        /* <DEDUP_REMOVED lines=20> */
.L_x_31770:
        /* <DEDUP_REMOVED lines=12> */
.L_x_31772:
[----:B------:R-:W-:Y:S05]  /*94d0*/  BSYNC.RECONVERGENT B1 ;  /* 0x0000000000017941 */ /* 0x000fea0003800200 */
.L_x_31771:
        /* <DEDUP_REMOVED lines=62> */
.L_x_31769:
[----:B------:R-:W-:Y:S05]  /*98c0*/  BSYNC.RECONVERGENT B0 ;  /* 0x0000000000007941 */ /* 0x000fea0003800200 */
.L_x_31768:
[----:B------:R-:W-:Y:S01]  /*98d0*/  I2FP.F32.U32 R15, R16 ;  /* 0x00000010000f7245 */ /* 0x000fe20000201000 */
[----:B------:R-:W-:Y:S01]  /*98e0*/  BSSY.RECONVERGENT B0, `(.L_x_31773) ;  /* 0x0000061000007945 */ /* 0x000fe20003800200 */
[----:B------:R-:W-:Y:S01]  /*98f0*/  FSEL R13, R13, RZ, P5 ;  /* 0x000000ff0d0d7208 */ /* 0x000fe20002800000 */
        /* <DEDUP_REMOVED lines=20> */
.L_x_31775:
        /* <DEDUP_REMOVED lines=12> */
.L_x_31777:
[----:B------:R-:W-:Y:S05]  /*9b00*/  BSYNC.RECONVERGENT B1 ;  /* 0x0000000000017941 */ /* 0x000fea0003800200 */
.L_x_31776:
        /* <DEDUP_REMOVED lines=62> */
.L_x_31774:
[----:B------:R-:W-:Y:S05]  /*9ef0*/  BSYNC.RECONVERGENT B0 ;  /* 0x0000000000007941 */ /* 0x000fea0003800200 */
.L_x_31773:
[----:B------:R-:W-:Y:S01]  /*9f00*/  I2FP.F32.U32 R14, R16 ;  /* 0x00000010000e7245 */ /* 0x000fe20000201000 */
[----:B------:R-:W-:Y:S01]  /*9f10*/  BSSY.RECONVERGENT B0, `(.L_x_31778) ;  /* 0x000005c000007945 */ /* 0x000fe20003800200 */
[----:B------:R-:W-:Y:S01]  /*9f20*/  ISETP.NE.AND P4, PT, R17, 0x1, PT ;  /* 0x000000011100780c */ /* 0x000fe20003f85270 */
[----:B------:R-:W-:Y:S01]  /*9f30*/  IMAD.MOV.U32 R16, RZ, RZ, 0x2 ;  /* 0x00000002ff107424 */ /* 0x000fe200078e00ff */
[----:B------:R-:W-:Y:S01]  /*9f40*/  MOV R15, R4 ;  /* 0x00000004000f7202 */ /* 0x000fe20000000f00 */
        /* <DEDUP_REMOVED lines=13> */
.L_x_31780:
        /* <DEDUP_REMOVED lines=12> */
.L_x_31782:
[----:B------:R-:W-:Y:S05]  /*a0e0*/  BSYNC.RECONVERGENT B1 ;  /* 0x0000000000017941 */ /* 0x000fea0003800200 */
.L_x_31781:
        /* <DEDUP_REMOVED lines=62> */
.L_x_31779:
[----:B------:R-:W-:Y:S05]  /*a4d0*/  BSYNC.RECONVERGENT B0 ;  /* 0x0000000000007941 */ /* 0x000fea0003800200 */
.L_x_31778:
        /* <DEDUP_REMOVED lines=23> */
.L_x_31785:
        /* <DEDUP_REMOVED lines=12> */
.L_x_31787:
[----:B------:R-:W-:Y:S05]  /*a710*/  BSYNC.RECONVERGENT B1 ;  /* 0x0000000000017941 */ /* 0x000fea0003800200 */
.L_x_31786:
        /* <DEDUP_REMOVED lines=62> */
.L_x_31784:
[----:B------:R-:W-:Y:S05]  /*ab00*/  BSYNC.RECONVERGENT B0 ;  /* 0x0000000000007941 */ /* 0x000fea0003800200 */
.L_x_31783:
        /* <DEDUP_REMOVED lines=18> */
.L_x_31790:
        /* <DEDUP_REMOVED lines=12> */
.L_x_31792:
[----:B------:R-:W-:Y:S05]  /*acf0*/  BSYNC.RECONVERGENT B1 ;  /* 0x0000000000017941 */ /* 0x000fea0003800200 */
.L_x_31791:
        /* <DEDUP_REMOVED lines=62> */
.L_x_31789:
[----:B------:R-:W-:Y:S05]  /*b0e0*/  BSYNC.RECONVERGENT B0 ;  /* 0x0000000000007941 */ /* 0x000fea0003800200 */
.L_x_31788:
[----:B------:R-:W-:Y:S01]  /*b0f0*/  I2FP.F32.U32 R17, R18 ;  /* 0x0000001200117245 */ /* 0x000fe20000201000 */
[----:B------:R-:W-:Y:S01]  /*b100*/  BSSY.RECONVERGENT B0, `(.L_x_31793) ;  /* 0x0000061000007945 */ /* 0x000fe20003800200 */
[----:B------:R-:W-:Y:S01]  /*b110*/  FSEL R15, R15, RZ, P4 ;  /* 0x000000ff0f0f7208 */ /* 0x000fe20002000000 */
        /* <DEDUP_REMOVED lines=20> */
.L_x_31795:
        /* <DEDUP_REMOVED lines=12> */
.L_x_31797:
[----:B------:R-:W-:Y:S05]  /*b320*/  BSYNC.RECONVERGENT B1 ;  /* 0x0000000000017941 */ /* 0x000fea0003800200 */
.L_x_31796:
        /* <DEDUP_REMOVED lines=61> */
[----:B------:R-:W-:-:S07]  /*b700*/  IMAD.MOV.U32 R4, RZ, RZ, R16 ;  /* 0x000000ffff047224 */ /* 0x000fce00078e0010 */
.L_x_31794:
[----:B------:R-:W-:Y:S05]  /*b710*/  BSYNC.RECONVERGENT B0 ;  /* 0x0000000000007941 */ /* 0x000fea0003800200 */
.L_x_31793:
[----:B------:R-:W-:Y:S01]  /*b720*/  I2FP.F32.U32 R16, R18 ;  /* 0x0000001200107245 */ /* 0x000fe20000201000 */
[----:B------:R-:W-:Y:S01]  /*b730*/  BSSY.RECONVERGENT B0, `(.L_x_31798) ;  /* 0x000005f000007945 */ /* 0x000fe20003800200 */
[----:B------:R-:W-:Y:S01]  /*b740*/  ISETP.NE.AND P6, PT, R23, 0x1, PT ;  /* 0x000000011700780c */ /* 0x000fe20003fc5270 */
[----:B------:R-:W-:Y:S02]  /*b750*/  IMAD.MOV.U32 R27, RZ, RZ, 0x2 ;  /* 0x00000002ff1b7424 */ /* 0x000fe400078e00ff */
[----:B------:R-:W-:Y:S01]  /*b760*/  FFMA.FTZ R16, R16, R219, 1.1641532182693481445e-10 ;  /* 0x2f00000010107423 */ /* 0x000fe200000100db */
[----:B------:R-:W-:-:S04]  /*b770*/  IMAD.MOV.U32 R17, RZ, RZ, R4 ;  /* 0x000000ffff117224 */ /* 0x000fc800078e0004 */
[----:B------:R-:W-:Y:S01]  /*b780*/  FSETP.LE.FTZ.AND P5, PT, R16, R220, PT ;  /* 0x000000dc1000720b */ /* 0x000fe20003fb3000 */
[----:B------:R-:W-:-:S05]  /*b790*/  HADD2.F32 R16, -RZ, R19.H1_H1 ;  /* 0x30000013ff107230 */ /* 0x000fca0000004100 */
        /* <DEDUP_REMOVED lines=10> */
.L_x_31800:
        /* <DEDUP_REMOVED lines=15> */
.L_x_31802:
[----:B------:R-:W-:Y:S05]  /*b930*/  BSYNC.RECONVERGENT B1 ;  /* 0x0000000000017941 */ /* 0x000fea0003800200 */
.L_x_31801:
        /* <DEDUP_REMOVED lines=61> */
[----:B------:R-:W-:-:S07]  /*bd10*/  IMAD.MOV.U32 R4, RZ, RZ, R18 ;  /* 0x000000ffff047224 */ /* 0x000fce00078e0012 */
.L_x_31799:
[----:B------:R-:W-:Y:S05]  /*bd20*/  BSYNC.RECONVERGENT B0 ;  /* 0x0000000000007941 */ /* 0x000fea0003800200 */
.L_x_31798:
[----:B------:R-:W-:Y:S02]  /*bd30*/  I2FP.F32.U32 R17, R17 ;  /* 0x0000001100117245 */ /* 0x000fe40000201000 */
[----:B------:R-:W-:-:S03]  /*bd40*/  FSEL R16, R16, RZ, P5 ;  /* 0x000000ff10107208 */ /* 0x000fc60002800000 */
        /* <DEDUP_REMOVED lines=8> */
[----:B------:R-:W-:-:S07]  /*bdd0*/  PRMT R208, R16, 0x7610, R208 ;  /* 0x0000761010d07816 */ /* 0x000fce00000000d0 */
.L_x_31722:
        /* <DEDUP_REMOVED lines=45> */
.L_x_31803:
        /* <DEDUP_REMOVED lines=27> */
.L_x_31807:
        /* <DEDUP_REMOVED lines=12> */
.L_x_31809:
[----:B------:R-:W-:Y:S05]  /*c320*/  BSYNC.RECONVERGENT B1 ;  /* 0x0000000000017941 */ /* 0x000fea0003800200 */
.L_x_31808:
        /* <DEDUP_REMOVED lines=62> */
.L_x_31806:
[----:B------:R-:W-:Y:S05]  /*c710*/  BSYNC.RECONVERGENT B0 ;  /* 0x0000000000007941 */ /* 0x000fea0003800200 */
.L_x_31805:
        /* <DEDUP_REMOVED lines=20> */
.L_x_31812:
        /* <DEDUP_REMOVED lines=12> */
.L_x_31814:
[----:B------:R-:W-:Y:S05]  /*c920*/  BSYNC.RECONVERGENT B1 ;  /* 0x0000000000017941 */ /* 0x000fea0003800200 */
.L_x_31813:
        /* <DEDUP_REMOVED lines=62> */
.L_x_31811:
[----:B------:R-:W-:Y:S05]  /*cd10*/  BSYNC.RECONVERGENT B0 ;  /* 0x0000000000007941 */ /* 0x000fea0003800200 */
.L_x_31810:
        /* <DEDUP_REMOVED lines=23> */
.L_x_31817:
        /* <DEDUP_REMOVED lines=12> */
.L_x_31819:
[----:B------:R-:W-:Y:S05]  /*cf50*/  BSYNC.RECONVERGENT B1 ;  /* 0x0000000000017941 */ /* 0x000fea0003800200 */
.L_x_31818:
        /* <DEDUP_REMOVED lines=62> */
.L_x_31816:
[----:B------:R-:W-:Y:S05]  /*d340*/  BSYNC.RECONVERGENT B0 ;  /* 0x0000000000007941 */ /* 0x000fea0003800200 */
.L_x_31815:
        /* <DEDUP_REMOVED lines=20> */
.L_x_31822:
        /* <DEDUP_REMOVED lines=12> */
.L_x_31824:
[----:B------:R-:W-:Y:S05]  /*d550*/  BSYNC.RECONVERGENT B1 ;  /* 0x0000000000017941 */ /* 0x000fea0003800200 */
.L_x_31823:
        /* <DEDUP_REMOVED lines=62> */
.L_x_31821:
[----:B------:R-:W-:Y:S05]  /*d940*/  BSYNC.RECONVERGENT B0 ;  /* 0x0000000000007941 */ /* 0x000fea0003800200 */
.L_x_31820:
        /* <DEDUP_REMOVED lines=23> */
.L_x_31827:
        /* <DEDUP_REMOVED lines=12> */
.L_x_31829:
[----:B------:R-:W-:Y:S05]  /*db80*/  BSYNC.RECONVERGENT B1 ;  /* 0x0000000000017941 */ /* 0x000fea0003800200 */
.L_x_31828:
        /* <DEDUP_REMOVED lines=62> */
.L_x_31826:
[----:B------:R-:W-:Y:S05]  /*df70*/  BSYNC.RECONVERGENT B0 ;  /* 0x0000000000007941 */ /* 0x000fea0003800200 */
.L_x_31825:
        /* <DEDUP_REMOVED lines=20> */
.L_x_31832:
        /* <DEDUP_REMOVED lines=12> */
.L_x_31834:
[----:B------:R-:W-:Y:S05]  /*e180*/  BSYNC.RECONVERGENT B1 ;  /* 0x0000000000017941 */ /* 0x000fea0003800200 */
.L_x_31833:
        /* <DEDUP_REMOVED lines=62> */
.L_x_31831:
[----:B------:R-:W-:Y:S05]  /*e570*/  BSYNC.RECONVERGENT B0 ;  /* 0x0000000000007941 */ /* 0x000fea0003800200 */
.L_x_31830:
        /* <DEDUP_REMOVED lines=23> */
.L_x_31837:
        /* <DEDUP_REMOVED lines=12> */
.L_x_31839:
[----:B------:R-:W-:Y:S05]  /*e7b0*/  BSYNC.RECONVERGENT B1 ;  /* 0x0000000000017941 */ /* 0x000fea0003800200 */
.L_x_31838:
        /* <DEDUP_REMOVED lines=62> */
.L_x_31836:
[----:B------:R-:W-:Y:S05]  /*eba0*/  BSYNC.RECONVERGENT B0 ;  /* 0x0000000000007941 */ /* 0x000fea0003800200 */
.L_x_31835:
        /* <DEDUP_REMOVED lines=20> */
.L_x_31842:
        /* <DEDUP_REMOVED lines=12> */
.L_x_31844:
[----:B------:R-:W-:Y:S05]  /*edb0*/  BSYNC.RECONVERGENT B1 ;  /* 0x0000000000017941 */ /* 0x000fea0003800200 */
.L_x_31843:
        /* <DEDUP_REMOVED lines=62> */
.L_x_31841:
[----:B------:R-:W-:Y:S05]  /*f1a0*/  BSYNC.RECONVERGENT B0 ;  /* 0x0000000000007941 */ /* 0x000fea0003800200 */
.L_x_31840:
        /* <DEDUP_REMOVED lines=23> */
.L_x_31847:
        /* <DEDUP_REMOVED lines=12> */
.L_x_31849:
[----:B------:R-:W-:Y:S05]  /*f3e0*/  BSYNC.RECONVERGENT B1 ;  /* 0x0000000000017941 */ /* 0x000fea0003800200 */
.L_x_31848:
        /* <DEDUP_REMOVED lines=62> */
.L_x_31846:
[----:B------:R-:W-:Y:S05]  /*f7d0*/  BSYNC.RECONVERGENT B0 ;  /* 0x0000000000007941 */ /* 0x000fea0003800200 */
.L_x_31845:
        /* <DEDUP_REMOVED lines=18> */
.L_x_31852:
        /* <DEDUP_REMOVED lines=12> */
.L_x_31854:
[----:B------:R-:W-:Y:S05]  /*f9c0*/  BSYNC.RECONVERGENT B1 ;  /* 0x0000000000017941 */ /* 0x000fea0003800200 */
.L_x_31853:
        /* <DEDUP_REMOVED lines=62> */
.L_x_31851:
[----:B------:R-:W-:Y:S05]  /*fdb0*/  BSYNC.RECONVERGENT B0 ;  /* 0x0000000000007941 */ /* 0x000fea0003800200 */
.L_x_31850:
[----:B------:R-:W-:Y:S01]  /*fdc0*/  I2FP.F32.U32 R15, R16 ;  /* 0x00000010000f7245 */ /* 0x000fe20000201000 */
[----:B------:R-:W-:Y:S01]  /*fdd0*/  BSSY.RECONVERGENT B0, `(.L_x_31855) ;  /* 0x0000061000007945 */ /* 0x000fe20003800200 */
[----:B------:R-:W-:Y:S01]  /*fde0*/  FSEL R13, R13, RZ, P2 ;  /* 0x000000ff0d0d7208 */ /* 0x000fe20001000000 */
[----:B------:R-:W-:Y:S02]  /*fdf0*/  IMAD.MOV.U32 R17, RZ, RZ, 0x2 ;  /* 0x00000002ff117424 */ /* 0x000fe400078e00ff */
[----:B------:R-:W-:Y:S01]  /*fe00*/  FFMA.FTZ R15, R15, R219, 1.1641532182693481445e-10 ;  /* 0x2f0000000f0f7423 */ /* 0x000fe200000100db */
[----:B------:R-:W-:-:S04]  /*fe10*/  IMAD.MOV.U32 R16, RZ, RZ, R4 ;  /* 0x000000ffff107224 */ /* 0x000fc800078e0004 */
        /* <DEDUP_REMOVED lines=17> */
.L_x_31857:
        /* <DEDUP_REMOVED lines=12> */
.L_x_31859:
[----:B------:R-:W-:Y:S05]  /*fff0*/  BSYNC.RECONVERGENT B1 ;  /* 0x0000000000017941 */ /* 0x000fea0003800200 */
.L_x_31858:
        /* <DEDUP_REMOVED lines=62> */
.L_x_31856:
[----:B------:R-:W-:Y:S05]  /*103e0*/  BSYNC.RECONVERGENT B0 ;  /* 0x0000000000007941 */ /* 0x000fea0003800200 */
.L_x_31855:
        /* <DEDUP_REMOVED lines=18> */
.L_x_31862:
        /* <DEDUP_REMOVED lines=12> */
.L_x_31864:
[----:B------:R-:W-:Y:S05]  /*105d0*/  BSYNC.RECONVERGENT B1 ;  /* 0x0000000000017941 */ /* 0x000fea0003800200 */
.L_x_31863:
        /* <DEDUP_REMOVED lines=62> */
.L_x_31861:
[----:B------:R-:W-:Y:S05]  /*109c0*/  BSYNC.RECONVERGENT B0 ;  /* 0x0000000000007941 */ /* 0x000fea0003800200 */
.L_x_31860:
        /* <DEDUP_REMOVED lines=23> */
.L_x_31867:
        /* <DEDUP_REMOVED lines=12> */
.L_x_31869:
[----:B------:R-:W-:Y:S05]  /*10c00*/  BSYNC.RECONVERGENT B1 ;  /* 0x0000000000017941 */ /* 0x000fea0003800200 */
.L_x_31868:
        /* <DEDUP_REMOVED lines=62> */
.L_x_31866:
[----:B------:R-:W-:Y:S05]  /*10ff0*/  BSYNC.RECONVERGENT B0 ;  /* 0x0000000000007941 */ /* 0x000fea0003800200 */
.L_x_31865:
        /* <DEDUP_REMOVED lines=18> */
.L_x_31872:
        /* <DEDUP_REMOVED lines=12> */
.L_x_31874:
[----:B------:R-:W-:Y:S05]  /*111e0*/  BSYNC.RECONVERGENT B1 ;  /* 0x0000000000017941 */ /* 0x000fea0003800200 */
.L_x_31873:
        /* <DEDUP_REMOVED lines=62> */
.L_x_31871:
[----:B------:R-:W-:Y:S05]  /*115d0*/  BSYNC.RECONVERGENT B0 ;  /* 0x0000000000007941 */ /* 0x000fea0003800200 */
.L_x_31870:
        /* <DEDUP_REMOVED lines=23> */
.L_x_31877:
        /* <DEDUP_REMOVED lines=12> */
.L_x_31879:
[----:B------:R-:W-:Y:S05]  /*11810*/  BSYNC.RECONVERGENT B1 ;  /* 0x0000000000017941 */ /* 0x000fea0003800200 */
.L_x_31878:
        /* <DEDUP_REMOVED lines=62> */
.L_x_31876:
[----:B------:R-:W-:Y:S05]  /*11c00*/  BSYNC.RECONVERGENT B0 ;  /* 0x0000000000007941 */ /* 0x000fea0003800200 */
.L_x_31875:
        /* <DEDUP_REMOVED lines=18> */
.L_x_31882:
        /* <DEDUP_REMOVED lines=15> */
.L_x_31884:
[----:B------:R-:W-:Y:S05]  /*11e20*/  BSYNC.RECONVERGENT B1 ;  /* 0x0000000000017941 */ /* 0x000fea0003800200 */
.L_x_31883:
        /* <DEDUP_REMOVED lines=62> */
.L_x_31881:
[----:B------:R-:W-:Y:S05]  /*12210*/  BSYNC.RECONVERGENT B0 ;  /* 0x0000000000007941 */ /* 0x000fea0003800200 */
.L_x_31880:
        /* <DEDUP_REMOVED lines=11> */
[----:B------:R-:W-:Y:S06]  /*122d0*/  BRA `(.L_x_31885) ;  /* 0x0000003000607947 */ /* 0x000fec0003800000 */
.L_x_31804:
        /* <DEDUP_REMOVED lines=16> */
.L_x_31888:
        /* <DEDUP_REMOVED lines=12> */
.L_x_31890:
[----:B------:R-:W-:Y:S05]  /*124a0*/  BSYNC.RECONVERGENT B1 ;  /* 0x0000000000017941 */ /* 0x000fea0003800200 */
.L_x_31889:
        /* <DEDUP_REMOVED lines=39> */
[----:B------:R-:W-:Y:S01]  /*12720*/  IMAD.MOV.U32 R23, RZ, RZ, RZ ;  /* 0x000000ffff177224 */ /* 0x000fe200078e00ff */
        /* <DEDUP_REMOVED lines=20> */
[----:B------:R-:W-:-:S07]  /*12870*/  IMAD.MOV.U32 R4, RZ, RZ, R24 ;  /* 0x000000ffff047224 */ /* 0x000fce00078e0018 */
.L_x_31887:
[----:B------:R-:W-:Y:S05]  /*12880*/  BSYNC.RECONVERGENT B0 ;  /* 0x0000000000007941 */ /* 0x000fea0003800200 */
.L_x_31886:
        /* <DEDUP_REMOVED lines=19> */
.L_x_31893:
        /* <DEDUP_REMOVED lines=12> */
.L_x_31895:
[----:B------:R-:W-:Y:S05]  /*12a80*/  BSYNC.RECONVERGENT B1 ;  /* 0x0000000000017941 */ /* 0x000fea0003800200 */
.L_x_31894:
        /* <DEDUP_REMOVED lines=62> */
.L_x_31892:
[----:B------:R-:W-:Y:S05]  /*12e70*/  BSYNC.RECONVERGENT B0 ;  /* 0x0000000000007941 */ /* 0x000fea0003800200 */
.L_x_31891:
        /* <DEDUP_REMOVED lines=19> */
.L_x_31898:
        /* <DEDUP_REMOVED lines=12> */
.L_x_31900:
[----:B------:R-:W-:Y:S05]  /*13070*/  BSYNC.RECONVERGENT B1 ;  /* 0x0000000000017941 */ /* 0x000fea0003800200 */
.L_x_31899:
        /* <DEDUP_REMOVED lines=62> */
.L_x_31897:
[----:B------:R-:W-:Y:S05]  /*13460*/  BSYNC.RECONVERGENT B0 ;  /* 0x0000000000007941 */ /* 0x000fea0003800200 */
.L_x_31896:
        /* <DEDUP_REMOVED lines=19> */
.L_x_31903:
        /* <DEDUP_REMOVED lines=12> */
.L_x_31905:
[----:B------:R-:W-:Y:S05]  /*13660*/  BSYNC.RECONVERGENT B1 ;  /* 0x0000000000017941 */ /* 0x000fea0003800200 */
.L_x_31904:
        /* <DEDUP_REMOVED lines=62> */
.L_x_31902:
[----:B------:R-:W-:Y:S05]  /*13a50*/  BSYNC.RECONVERGENT B0 ;  /* 0x0000000000007941 */ /* 0x000fea0003800200 */
.L_x_31901:
        /* <DEDUP_REMOVED lines=19> */
.L_x_31908:
        /* <DEDUP_REMOVED lines=12> */
.L_x_31910:
[----:B------:R-:W-:Y:S05]  /*13c50*/  BSYNC.RECONVERGENT B1 ;  /* 0x0000000000017941 */ /* 0x000fea0003800200 */
.L_x_31909:
        /* <DEDUP_REMOVED lines=62> */
.L_x_31907:
[----:B------:R-:W-:Y:S05]  /*14040*/  BSYNC.RECONVERGENT B0 ;  /* 0x0000000000007941 */ /* 0x000fea0003800200 */
.L_x_31906:
        /* <DEDUP_REMOVED lines=17> */
.L_x_31913:
        /* <DEDUP_REMOVED lines=12> */
.L_x_31915:
[----:B------:R-:W-:Y:S05]  /*14220*/  BSYNC.RECONVERGENT B1 ;  /* 0x0000000000017941 */ /* 0x000fea0003800200 */
.L_x_31914:
        /* <DEDUP_REMOVED lines=62> */
.L_x_31912:
[----:B------:R-:W-:Y:S05]  /*14610*/  BSYNC.RECONVERGENT B0 ;  /* 0x0000000000007941 */ /* 0x000fea0003800200 */
.L_x_31911:
        /* <DEDUP_REMOVED lines=17> */
.L_x_31918:
        /* <DEDUP_REMOVED lines=12> */
.L_x_31920:
[----:B------:R-:W-:Y:S05]  /*147f0*/  BSYNC.RECONVERGENT B1 ;  /* 0x0000000000017941 */ /* 0x000fea0003800200 */
.L_x_31919:
        /* <DEDUP_REMOVED lines=62> */
.L_x_31917:
[----:B------:R-:W-:Y:S05]  /*14be0*/  BSYNC.RECONVERGENT B0 ;  /* 0x0000000000007941 */ /* 0x000fea0003800200 */
.L_x_31916:
        /* <DEDUP_REMOVED lines=17> */
.L_x_31923:
        /* <DEDUP_REMOVED lines=12> */
.L_x_31925:
[----:B------:R-:W-:Y:S05]  /*14dc0*/  BSYNC.RECONVERGENT B1 ;  /* 0x0000000000017941 */ /* 0x000fea0003800200 */
.L_x_31924:
        /* <DEDUP_REMOVED lines=62> */
.L_x_31922:
[----:B------:R-:W-:Y:S05]  /*151b0*/  BSYNC.RECONVERGENT B0 ;  /* 0x0000000000007941 */ /* 0x000fea0003800200 */
.L_x_31921:
[----:B------:R-:W-:Y:S01]  /*151c0*/  LOP3.LUT R8, R8, 0xffffff7f, RZ, 0xc0, !PT ;  /* 0xffffff7f08087812 */ /* 0x000fe200078ec0ff */
[-C--:B------:R-:W-:Y:S01]  /*151d0*/  FMUL.FTZ R21, R21, R221.reuse ;  /* 0x000000dd15157220 */ /* 0x080fe20000410000 */
[----:B------:R-:W-:Y:S01]  /*151e0*/  I2FP.F32.U32 R26, R28 ;  /* 0x0000001c001a7245 */ /* 0x000fe20000201000 */
[-C--:B------:R-:W-:Y:S01]  /*151f0*/  FMUL.FTZ R27, R18, R221.reuse ;  /* 0x000000dd121b7220 */ /* 0x080fe20000410000 */
[----:B------:R-:W-:Y:S01]  /*15200*/  @P2 LOP3.LUT R8, R8, 0x80, RZ, 0xfc, !PT ;  /* 0x0000008008082812 */ /* 0x000fe200078efcff */
[-C--:B------:R-:W-:Y:S01]  /*15210*/  FMUL.FTZ R25, R25, R221.reuse ;  /* 0x000000dd19197220 */ /* 0x080fe20000410000 */
[----:B------:R-:W-:Y:S01]  /*15220*/  FMUL.FTZ R18, R24, R221 ;  /* 0x000000dd18127220 */ /* 0x000fe20000410000 */
[----:B------:R-:W-:Y:S01]  /*15230*/  FFMA.FTZ R26, R26, R219, 1.1641532182693481445e-10 ;  /* 0x2f0000001a1a7423 */ /* 0x000fe200000100db */
[C---:B------:R-:W-:Y:S01]  /*15240*/  LOP3.LUT P2, RZ, R8.reuse, 0x10, RZ, 0xc0, !PT ;  /* 0x0000001008ff7812 */ /* 0x040fe2000784c0ff */
[----:B------:R-:W-:Y:S01]  /*15250*/  FMUL.FTZ R17, R17, R221 ;  /* 0x000000dd11117220 */ /* 0x000fe20000410000 */
[----:B------:R-:W-:-:S02]  /*15260*/  LOP3.LUT R8, R8, 0xffffffbf, RZ, 0xc0, !PT ;  /* 0xffffffbf08087812 */ /* 0x000fc400078ec0ff */
[----:B------:R-:W-:Y:S01]  /*15270*/  FSETP.GTU.FTZ.AND P5, PT, R26, R220, PT ;  /* 0x000000dc1a00720b */ /* 0x000fe20003fbc000 */
[----:B------:R-:W-:Y:S01]  /*15280*/  HADD2.F32 R26, -RZ, R19.H1_H1 ;  /* 0x30000013ff1a7230 */ /* 0x000fe20000004100 */
[----:B------:R-:W-:Y:S01]  /*15290*/  @P1 LOP3.LUT R8, R8, 0x40, RZ, 0xfc, !PT ;  /* 0x0000004008081812 */ /* 0x000fe200078efcff */
[-C--:B------:R-:W-:Y:S01]  /*152a0*/  FMUL.FTZ R19, R23, R221.reuse ;  /* 0x000000dd17137220 */ /* 0x080fe20000410000 */
[-C--:B------:R-:W-:Y:S01]  /*152b0*/  FMUL.FTZ R23, R16, R221.reuse ;  /* 0x000000dd10177220 */ /* 0x080fe20000410000 */
[----:B------:R-:W-:Y:S01]  /*152c0*/  FSEL R60, R21, RZ, P2 ;  /* 0x000000ff153c7208 */ /* 0x000fe20001000000 */
[----:B------:R-:W-:Y:S01]  /*152d0*/  FMUL.FTZ R16, R26, R221 ;  /* 0x000000dd1a107220 */ /* 0x000fe20000410000 */
[C---:B------:R-:W-:Y:S02]  /*152e0*/  LOP3.LUT P1, RZ, R8.reuse, 0x8, RZ, 0xc0, !PT ;  /* 0x0000000808ff7812 */ /* 0x040fe4000782c0ff */
        /* <DEDUP_REMOVED lines=23> */
.L_x_31885:
        /* <DEDUP_REMOVED lines=42> */
.L_x_31926:
        /* <DEDUP_REMOVED lines=27> */
.L_x_31930:
        /* <DEDUP_REMOVED lines=12> */
.L_x_31932:
[----:B------:R-:W-:Y:S05]  /*15970*/  BSYNC.RECONVERGENT B1 ;  /* 0x0000000000017941 */ /* 0x000fea0003800200 */
.L_x_31931:
        /* <DEDUP_REMOVED lines=61> */
[----:B------:R-:W-:-:S07]  /*15d50*/  IMAD.MOV.U32 R11, RZ, RZ, RZ ;  /* 0x000000ffff0b7224 */ /* 0x000fce00078e00ff */
.L_x_31929:
[----:B------:R-:W-:Y:S05]  /*15d60*/  BSYNC.RECONVERGENT B0 ;  /* 0x0000000000007941 */ /* 0x000fea0003800200 */
.L_x_31928:
        /* <DEDUP_REMOVED lines=20> */
.L_x_31935:
        /* <DEDUP_REMOVED lines=12> */
.L_x_31937:
[----:B------:R-:W-:Y:S05]  /*15f70*/  BSYNC.RECONVERGENT B1 ;  /* 0x0000000000017941 */ /* 0x000fea0003800200 */
.L_x_31936:
        /* <DEDUP_REMOVED lines=62> */
.L_x_31934:
[----:B------:R-:W-:Y:S05]  /*16360*/  BSYNC.RECONVERGENT B0 ;  /* 0x0000000000007941 */ /* 0x000fea0003800200 */
.L_x_31933:
        /* <DEDUP_REMOVED lines=23> */
.L_x_31940:
        /* <DEDUP_REMOVED lines=12> */
.L_x_31942:
[----:B------:R-:W-:Y:S05]  /*165a0*/  BSYNC.RECONVERGENT B1 ;  /* 0x0000000000017941 */ /* 0x000fea0003800200 */
.L_x_31941:
        /* <DEDUP_REMOVED lines=62> */
.L_x_31939:
[----:B------:R-:W-:Y:S05]  /*16990*/  BSYNC.RECONVERGENT B0 ;  /* 0x0000000000007941 */ /* 0x000fea0003800200 */
.L_x_31938:
        /* <DEDUP_REMOVED lines=20> */
.L_x_31945:
        /* <DEDUP_REMOVED lines=12> */
.L_x_31947:
[----:B------:R-:W-:Y:S05]  /*16ba0*/  BSYNC.RECONVERGENT B1 ;  /* 0x0000000000017941 */ /* 0x000fea0003800200 */
.L_x_31946:
        /* <DEDUP_REMOVED lines=62> */
.L_x_31944:
[----:B------:R-:W-:Y:S05]  /*16f90*/  BSYNC.RECONVERGENT B0 ;  /* 0x0000000000007941 */ /* 0x000fea0003800200 */
.L_x_31943:
        /* <DEDUP_REMOVED lines=23> */
.L_x_31950:
        /* <DEDUP_REMOVED lines=12> */
.L_x_31952:
[----:B------:R-:W-:Y:S05]  /*171d0*/  BSYNC.RECONVERGENT B1 ;  /* 0x0000000000017941 */ /* 0x000fea0003800200 */
.L_x_31951:
        /* <DEDUP_REMOVED lines=62> */
.L_x_31949:
[----:B------:R-:W-:Y:S05]  /*175c0*/  BSYNC.RECONVERGENT B0 ;  /* 0x0000000000007941 */ /* 0x000fea0003800200 */
.L_x_31948:
        /* <DEDUP_REMOVED lines=20> */
.L_x_31955:
        /* <DEDUP_REMOVED lines=12> */
.L_x_31957:
[----:B------:R-:W-:Y:S05]  /*177d0*/  BSYNC.RECONVERGENT B1 ;  /* 0x0000000000017941 */ /* 0x000fea0003800200 */
.L_x_31956:
        /* <DEDUP_REMOVED lines=62> */
.L_x_31954:
[----:B------:R-:W-:Y:S05]  /*17bc0*/  BSYNC.RECONVERGENT B0 ;  /* 0x0000000000007941 */ /* 0x000fea0003800200 */
.L_x_31953:
        /* <DEDUP_REMOVED lines=23> */
.L_x_31960:
        /* <DEDUP_REMOVED lines=12> */
.L_x_31962:
[----:B------:R-:W-:Y:S05]  /*17e00*/  BSYNC.RECONVERGENT B1 ;  /* 0x0000000000017941 */ /* 0x000fea0003800200 */
.L_x_31961:
        /* <DEDUP_REMOVED lines=62> */
.L_x_31959:
[----:B------:R-:W-:Y:S05]  /*181f0*/  BSYNC.RECONVERGENT B0 ;  /* 0x0000000000007941 */ /* 0x000fea0003800200 */
.L_x_31958:
        /* <DEDUP_REMOVED lines=20> */
.L_x_31965:
        /* <DEDUP_REMOVED lines=12> */
.L_x_31967:
[----:B------:R-:W-:Y:S05]  /*18400*/  BSYNC.RECONVERGENT B1 ;  /* 0x0000000000017941 */ /* 0x000fea0003800200 */
.L_x_31966:
        /* <DEDUP_REMOVED lines=62> */
.L_x_31964:
[----:B------:R-:W-:Y:S05]  /*187f0*/  BSYNC.RECONVERGENT B0 ;  /* 0x0000000000007941 */ /* 0x000fea0003800200 */
.L_x_31963:
        /* <DEDUP_REMOVED lines=23> */
.L_x_31970:
        /* <DEDUP_REMOVED lines=12> */
.L_x_31972:
[----:B------:R-:W-:Y:S05]  /*18a30*/  BSYNC.RECONVERGENT B1 ;  /* 0x0000000000017941 */ /* 0x000fea0003800200 */
.L_x_31971:
        /* <DEDUP_REMOVED lines=62> */
.L_x_31969:
[----:B------:R-:W-:Y:S05]  /*18e20*/  BSYNC.RECONVERGENT B0 ;  /* 0x0000000000007941 */ /* 0x000fea0003800200 */
.L_x_31968:
        /* <DEDUP_REMOVED lines=18> */
.L_x_31975:
        /* <DEDUP_REMOVED lines=12> */
.L_x_31977:
[----:B------:R-:W-:Y:S05]  /*19010*/  BSYNC.RECONVERGENT B1 ;  /* 0x0000000000017941 */ /* 0x000fea0003800200 */
.L_x_31976:
        /* <DEDUP_REMOVED lines=62> */
.L_x_31974:
[----:B------:R-:W-:Y:S05]  /*19400*/  BSYNC.RECONVERGENT B0 ;  /* 0x0000000000007941 */ /* 0x000fea0003800200 */
.L_x_31973:
        /* <DEDUP_REMOVED lines=23> */
.L_x_31980:
        /* <DEDUP_REMOVED lines=12> */
.L_x_31982:
[----:B------:R-:W-:Y:S05]  /*19640*/  BSYNC.RECONVERGENT B1 ;  /* 0x0000000000017941 */ /* 0x000fea0003800200 */
.L_x_31981:
        /* <DEDUP_REMOVED lines=62> */
.L_x_31979:
[----:B------:R-:W-:Y:S05]  /*19a30*/  BSYNC.RECONVERGENT B0 ;  /* 0x0000000000007941 */ /* 0x000fea0003800200 */
.L_x_31978:
        /* <DEDUP_REMOVED lines=18> */
.L_x_31985:
        /* <DEDUP_REMOVED lines=12> */
.L_x_31987:
[----:B------:R-:W-:Y:S05]  /*19c20*/  BSYNC.RECONVERGENT B1 ;  /* 0x0000000000017941 */ /* 0x000fea0003800200 */
.L_x_31986:
        /* <DEDUP_REMOVED lines=62> */
.L_x_31984:
[----:B------:R-:W-:Y:S05]  /*1a010*/  BSYNC.RECONVERGENT B0 ;  /* 0x0000000000007941 */ /* 0x000fea0003800200 */
.L_x_31983:
        /* <DEDUP_REMOVED lines=23> */
.L_x_31990:
        /* <DEDUP_REMOVED lines=12> */
.L_x_31992:
[----:B------:R-:W-:Y:S05]  /*1a250*/  BSYNC.RECONVERGENT B1 ;  /* 0x0000000000017941 */ /* 0x000fea0003800200 */
.L_x_31991:
        /* <DEDUP_REMOVED lines=62> */
.L_x_31989:
[----:B------:R-:W-:Y:S05]  /*1a640*/  BSYNC.RECONVERGENT B0 ;  /* 0x0000000000007941 */ /* 0x000fea0003800200 */
.L_x_31988:
        /* <DEDUP_REMOVED lines=18> */
.L_x_31995:
        /* <DEDUP_REMOVED lines=12> */
.L_x_31997:
[----:B------:R-:W-:Y:S05]  /*1a830*/  BSYNC.RECONVERGENT B1 ;  /* 0x0000000000017941 */ /* 0x000fea0003800200 */
.L_x_31996:
        /* <DEDUP_REMOVED lines=62> */
.L_x_31994:
[----:B------:R-:W-:Y:S05]  /*1ac20*/  BSYNC.RECONVERGENT B0 ;  /* 0x0000000000007941 */ /* 0x000fea0003800200 */
.L_x_31993:
        /* <DEDUP_REMOVED lines=23> */
.L_x_32000:
        /* <DEDUP_REMOVED lines=12> */
.L_x_32002:
[----:B------:R-:W-:Y:S05]  /*1ae60*/  BSYNC.RECONVERGENT B1 ;  /* 0x0000000000017941 */ /* 0x000fea0003800200 */
.L_x_32001:
        /* <DEDUP_REMOVED lines=62> */
.L_x_31999:
[----:B------:R-:W-:Y:S05]  /*1b250*/  BSYNC.RECONVERGENT B0 ;  /* 0x0000000000007941 */ /* 0x000fea0003800200 */
.L_x_31998:
        /* <DEDUP_REMOVED lines=18> */
.L_x_32005:
        /* <DEDUP_REMOVED lines=15> */
.L_x_32007:
[----:B------:R-:W-:Y:S05]  /*1b470*/  BSYNC.RECONVERGENT B1 ;  /* 0x0000000000017941 */ /* 0x000fea0003800200 */
.L_x_32006:
        /* <DEDUP_REMOVED lines=62> */
.L_x_32004:
[----:B------:R-:W-:Y:S05]  /*1b860*/  BSYNC.RECONVERGENT B0 ;  /* 0x0000000000007941 */ /* 0x000fea0003800200 */
.L_x_32003:
        /* <DEDUP_REMOVED lines=12> */
.L_x_31927:
        /* <DEDUP_REMOVED lines=16> */
.L_x_32011:
        /* <DEDUP_REMOVED lines=12> */
.L_x_32013:
[----:B------:R-:W-:Y:S05]  /*1baf0*/  BSYNC.RECONVERGENT B1 ;  /* 0x0000000000017941 */ /* 0x000fea0003800200 */
.L_x_32012:
        /* <DEDUP_REMOVED lines=62> */
.L_x_32010:
[----:B------:R-:W-:Y:S05]  /*1bee0*/  BSYNC.RECONVERGENT B0 ;  /* 0x0000000000007941 */ /* 0x000fea0003800200 */
.L_x_32009:
        /* <DEDUP_REMOVED lines=19> */
.L_x_32016:
        /* <DEDUP_REMOVED lines=12> */
.L_x_32018:
[----:B------:R-:W-:Y:S05]  /*1c0e0*/  BSYNC.RECONVERGENT B1 ;  /* 0x0000000000017941 */ /* 0x000fea0003800200 */
.L_x_32017:
        /* <DEDUP_REMOVED lines=62> */
.L_x_32015:
[----:B------:R-:W-:Y:S05]  /*1c4d0*/  BSYNC.RECONVERGENT B0 ;  /* 0x0000000000007941 */ /* 0x000fea0003800200 */
.L_x_32014:
        /* <DEDUP_REMOVED lines=19> */
.L_x_32021:
        /* <DEDUP_REMOVED lines=12> */
.L_x_32023:
[----:B------:R-:W-:Y:S05]  /*1c6d0*/  BSYNC.RECONVERGENT B1 ;  /* 0x0000000000017941 */ /* 0x000fea0003800200 */
.L_x_32022:
        /* <DEDUP_REMOVED lines=62> */
.L_x_32020:
[----:B------:R-:W-:Y:S05]  /*1cac0*/  BSYNC.RECONVERGENT B0 ;  /* 0x0000000000007941 */ /* 0x000fea0003800200 */
.L_x_32019:
        /* <DEDUP_REMOVED lines=8> */
[----:B------:R-:W-:-:S12]  /*1cb50*/  HADD2.F32 R22, -RZ, R17.H0_H0 ;  /* 0x20000011ff167230 */ /* 0x000fd80000004100 */
        /* <DEDUP_REMOVED lines=10> */
.L_x_32026:
        /* <DEDUP_REMOVED lines=12> */
.L_x_32028:
[----:B------:R-:W-:Y:S05]  /*1ccc0*/  BSYNC.RECONVERGENT B1 ;  /* 0x0000000000017941 */ /* 0x000fea0003800200 */
.L_x_32027:
        /* <DEDUP_REMOVED lines=62> */
.L_x_32025:
[----:B------:R-:W-:Y:S05]  /*1d0b0*/  BSYNC.RECONVERGENT B0 ;  /* 0x0000000000007941 */ /* 0x000fea0003800200 */
.L_x_32024:
        /* <DEDUP_REMOVED lines=19> */
.L_x_32031:
        /* <DEDUP_REMOVED lines=12> */
.L_x_32033:
[----:B------:R-:W-:Y:S05]  /*1d2b0*/  BSYNC.RECONVERGENT B1 ;  /* 0x0000000000017941 */ /* 0x000fea0003800200 */
.L_x_32032:
        /* <DEDUP_REMOVED lines=62> */
.L_x_32030:
[----:B------:R-:W-:Y:S05]  /*1d6a0*/  BSYNC.RECONVERGENT B0 ;  /* 0x0000000000007941 */ /* 0x000fea0003800200 */
.L_x_32029:
        /* <DEDUP_REMOVED lines=17> */
.L_x_32036:
        /* <DEDUP_REMOVED lines=12> */
.L_x_32038:
[----:B------:R-:W-:Y:S05]  /*1d880*/  BSYNC.RECONVERGENT B1 ;  /* 0x0000000000017941 */ /* 0x000fea0003800200 */
.L_x_32037:
        /* <DEDUP_REMOVED lines=62> */
.L_x_32035:
[----:B------:R-:W-:Y:S05]  /*1dc70*/  BSYNC.RECONVERGENT B0 ;  /* 0x0000000000007941 */ /* 0x000fea0003800200 */
.L_x_32034:
        /* <DEDUP_REMOVED lines=17> */
.L_x_32041:
        /* <DEDUP_REMOVED lines=12> */
.L_x_32043:
[----:B------:R-:W-:Y:S05]  /*1de50*/  BSYNC.RECONVERGENT B1 ;  /* 0x0000000000017941 */ /* 0x000fea0003800200 */
.L_x_32042:
        /* <DEDUP_REMOVED lines=62> */
.L_x_32040:
[----:B------:R-:W-:Y:S05]  /*1e240*/  BSYNC.RECONVERGENT B0 ;  /* 0x0000000000007941 */ /* 0x000fea0003800200 */
.L_x_32039:
[----:B------:R-:W-:Y:S01]  /*1e250*/  ISETP.NE.AND P5, PT, R27, 0x1, PT ;  /* 0x000000011b00780c */ /* 0x000fe20003fa5270 */
[----:B------:R-:W-:Y:S01]  /*1e260*/  BSSY.RECONVERGENT B0, `(.L_x_32044) ;  /* 0x000005b000007945 */ /* 0x000fe20003800200 */
[----:B------:R-:W-:Y:S01]  /*1e270*/  I2FP.F32.U32 R24, R26 ;  /* 0x0000001a00187245 */ /* 0x000fe20000201000 */
[----:B------:R-:W-:Y:S02]  /*1e280*/  IMAD.MOV.U32 R25, RZ, RZ, 0x2 ;  /* 0x00000002ff197424 */ /* 0x000fe400078e00ff */
        /* <DEDUP_REMOVED lines=13> */
.L_x_32046:
        /* <DEDUP_REMOVED lines=12> */
.L_x_32048:
[----:B------:R-:W-:Y:S05]  /*1e420*/  BSYNC.RECONVERGENT B1 ;  /* 0x0000000000017941 */ /* 0x000fea0003800200 */
.L_x_32047:
        /* <DEDUP_REMOVED lines=62> */
.L_x_32045:
[----:B------:R-:W-:Y:S05]  /*1e810*/  BSYNC.RECONVERGENT B0 ;  /* 0x0000000000007941 */ /* 0x000fea0003800200 */
.L_x_32044:
        /* <DEDUP_REMOVED lines=8> */
[C---:B------:R-:W-:Y:S02]  /*1e8a0*/  LOP3.LUT P2, RZ, R8.reuse, 0x10, RZ, 0xc0, !PT ;  /* 0x0000001008ff7812 */ /* 0x040fe4000784c0ff */
[----:B------:R-:W-:-:S02]  /*1e8b0*/  LOP3.LUT R8, R8, 0xffffffbf, RZ, 0xc0, !PT ;  /* 0xffffffbf08087812 */ /* 0x000fc400078ec0ff */
[----:B------:R-:W-:Y:S01]  /*1e8c0*/  FSETP.GTU.FTZ.AND P5, PT, R26, R220, PT ;  /* 0x000000dc1a00720b */ /* 0x000fe20003fbc000 */
[----:B------:R-:W-:Y:S01]  /*1e8d0*/  HADD2.F32 R26, -RZ, R19.H1_H1 ;  /* 0x30000013ff1a7230 */ /* 0x000fe20000004100 */
[----:B------:R-:W-:Y:S01]  /*1e8e0*/  @P1 LOP3.LUT R8, R8, 0x40, RZ, 0xfc, !PT ;  /* 0x0000004008081812 */ /* 0x000fe200078efcff */
[-C--:B------:R-:W-:Y:S01]  /*1e8f0*/  FMUL.FTZ R19, R17, R221.reuse ;  /* 0x000000dd11137220 */ /* 0x080fe20000410000 */
[-C--:B------:R-:W-:Y:S01]  /*1e900*/  FMUL.FTZ R17, R22, R221.reuse ;  /* 0x000000dd16117220 */ /* 0x080fe20000410000 */
[-C--:B------:R-:W-:Y:S01]  /*1e910*/  FMUL.FTZ R22, R16, R221.reuse ;  /* 0x000000dd10167220 */ /* 0x080fe20000410000 */
[----:B------:R-:W-:Y:S01]  /*1e920*/  LOP3.LUT P1, RZ, R8, 0x8, RZ, 0xc0, !PT ;  /* 0x0000000808ff7812 */ /* 0x000fe2000782c0ff */
[----:B------:R-:W-:Y:S01]  /*1e930*/  FMUL.FTZ R16, R26, R221 ;  /* 0x000000dd1a107220 */ /* 0x000fe20000410000 */
        /* <DEDUP_REMOVED lines=24> */
.L_x_32008:
        /* <DEDUP_REMOVED lines=42> */
.L_x_32049:
        /* <DEDUP_REMOVED lines=27> */
.L_x_32053:
        /* <DEDUP_REMOVED lines=12> */
.L_x_32055:
[----:B------:R-:W-:Y:S05]  /*1efd0*/  BSYNC.RECONVERGENT B1 ;  /* 0x0000000000017941 */ /* 0x000fea0003800200 */
.L_x_32054:
        /* <DEDUP_REMOVED lines=62> */
.L_x_32052:
[----:B------:R-:W-:Y:S05]  /*1f3c0*/  BSYNC.RECONVERGENT B0 ;  /* 0x0000000000007941 */ /* 0x000fea0003800200 */
.L_x_32051:
        /* <DEDUP_REMOVED lines=20> */
.L_x_32058:
        /* <DEDUP_REMOVED lines=12> */
.L_x_32060:
[----:B------:R-:W-:Y:S05]  /*1f5d0*/  BSYNC.RECONVERGENT B1 ;  /* 0x0000000000017941 */ /* 0x000fea0003800200 */
.L_x_32059:
        /* <DEDUP_REMOVED lines=62> */
.L_x_32057:
[----:B------:R-:W-:Y:S05]  /*1f9c0*/  BSYNC.RECONVERGENT B0 ;  /* 0x0000000000007941 */ /* 0x000fea0003800200 */
.L_x_32056:
        /* <DEDUP_REMOVED lines=23> */
.L_x_32063:
        /* <DEDUP_REMOVED lines=12> */
.L_x_32065:
[----:B------:R-:W-:Y:S05]  /*1fc00*/  BSYNC.RECONVERGENT B1 ;  /* 0x0000000000017941 */ /* 0x000fea0003800200 */
.L_x_32064:
        /* <DEDUP_REMOVED lines=62> */
.L_x_32062:
[----:B------:R-:W-:Y:S05]  /*1fff0*/  BSYNC.RECONVERGENT B0 ;  /* 0x0000000000007941 */ /* 0x000fea0003800200 */
.L_x_32061:
        /* <DEDUP_REMOVED lines=20> */
.L_x_32068:
        /* <DEDUP_REMOVED lines=12> */
.L_x_32070:
[----:B------:R-:W-:Y:S05]  /*20200*/  BSYNC.RECONVERGENT B1 ;  /* 0x0000000000017941 */ /* 0x000fea0003800200 */
.L_x_32069:
        /* <DEDUP_REMOVED lines=62> */
.L_x_32067:
[----:B------:R-:W-:Y:S05]  /*205f0*/  BSYNC.RECONVERGENT B0 ;  /* 0x0000000000007941 */ /* 0x000fea0003800200 */
.L_x_32066:
        /* <DEDUP_REMOVED lines=23> */
.L_x_32073:
        /* <DEDUP_REMOVED lines=12> */
.L_x_32075:
[----:B------:R-:W-:Y:S05]  /*20830*/  BSYNC.RECONVERGENT B1 ;  /* 0x0000000000017941 */ /* 0x000fea0003800200 */
.L_x_32074:
        /* <DEDUP_REMOVED lines=62> */
.L_x_32072:
[----:B------:R-:W-:Y:S05]  /*20c20*/  BSYNC.RECONVERGENT B0 ;  /* 0x0000000000007941 */ /* 0x000fea0003800200 */
.L_x_32071:
        /* <DEDUP_REMOVED lines=20> */
.L_x_32078:
        /* <DEDUP_REMOVED lines=12> */
.L_x_32080:
[----:B------:R-:W-:Y:S05]  /*20e30*/  BSYNC.RECONVERGENT B1 ;  /* 0x0000000000017941 */ /* 0x000fea0003800200 */
.L_x_32079:
        /* <DEDUP_REMOVED lines=62> */
.L_x_32077:
[----:B------:R-:W-:Y:S05]  /*21220*/  BSYNC.RECONVERGENT B0 ;  /* 0x0000000000007941 */ /* 0x000fea0003800200 */
.L_x_32076:
        /* <DEDUP_REMOVED lines=23> */
.L_x_32083:
        /* <DEDUP_REMOVED lines=12> */
.L_x_32085:
[----:B------:R-:W-:Y:S05]  /*21460*/  BSYNC.RECONVERGENT B1 ;  /* 0x0000000000017941 */ /* 0x000fea0003800200 */
.L_x_32084:
        /* <DEDUP_REMOVED lines=62> */
.L_x_32082:
[----:B------:R-:W-:Y:S05]  /*21850*/  BSYNC.RECONVERGENT B0 ;  /* 0x0000000000007941 */ /* 0x000fea0003800200 */
.L_x_32081:
        /* <DEDUP_REMOVED lines=20> */
.L_x_32088:
        /* <DEDUP_REMOVED lines=12> */
.L_x_32090:
[----:B------:R-:W-:Y:S05]  /*21a60*/  BSYNC.RECONVERGENT B1 ;  /* 0x0000000000017941 */ /* 0x000fea0003800200 */
.L_x_32089:
        /* <DEDUP_REMOVED lines=62> */
.L_x_32087:
[----:B------:R-:W-:Y:S05]  /*21e50*/  BSYNC.RECONVERGENT B0 ;  /* 0x0000000000007941 */ /* 0x000fea0003800200 */
.L_x_32086:
        /* <DEDUP_REMOVED lines=23> */
.L_x_32093:
        /* <DEDUP_REMOVED lines=12> */
.L_x_32095:
[----:B------:R-:W-:Y:S05]  /*22090*/  BSYNC.RECONVERGENT B1 ;  /* 0x0000000000017941 */ /* 0x000fea0003800200 */
.L_x_32094:
        /* <DEDUP_REMOVED lines=62> */
.L_x_32092:
[----:B------:R-:W-:Y:S05]  /*22480*/  BSYNC.RECONVERGENT B0 ;  /* 0x0000000000007941 */ /* 0x000fea0003800200 */
.L_x_32091:
        /* <DEDUP_REMOVED lines=18> */
.L_x_32098:
        /* <DEDUP_REMOVED lines=12> */
.L_x_32100:
[----:B------:R-:W-:Y:S05]  /*22670*/  BSYNC.RECONVERGENT B1 ;  /* 0x0000000000017941 */ /* 0x000fea0003800200 */
.L_x_32099:
        /* <DEDUP_REMOVED lines=62> */
.L_x_32097:
[----:B------:R-:W-:Y:S05]  /*22a60*/  BSYNC.RECONVERGENT B0 ;  /* 0x0000000000007941 */ /* 0x000fea0003800200 */
.L_x_32096:
        /* <DEDUP_REMOVED lines=23> */
.L_x_32103:
        /* <DEDUP_REMOVED lines=12> */
.L_x_32105:
[----:B------:R-:W-:Y:S05]  /*22ca0*/  BSYNC.RECONVERGENT B1 ;  /* 0x0000000000017941 */ /* 0x000fea0003800200 */
.L_x_32104:
        /* <DEDUP_REMOVED lines=62> */
.L_x_32102:
[----:B------:R-:W-:Y:S05]  /*23090*/  BSYNC.RECONVERGENT B0 ;  /* 0x0000000000007941 */ /* 0x000fea0003800200 */
.L_x_32101:
        /* <DEDUP_REMOVED lines=18> */
.L_x_32108:
        /* <DEDUP_REMOVED lines=12> */
.L_x_32110:
[----:B------:R-:W-:Y:S05]  /*23280*/  BSYNC.RECONVERGENT B1 ;  /* 0x0000000000017941 */ /* 0x000fea0003800200 */
.L_x_32109:
        /* <DEDUP_REMOVED lines=62> */
.L_x_32107:
[----:B------:R-:W-:Y:S05]  /*23670*/  BSYNC.RECONVERGENT B0 ;  /* 0x0000000000007941 */ /* 0x000fea0003800200 */
.L_x_32106:
        /* <DEDUP_REMOVED lines=23> */
.L_x_32113:
        /* <DEDUP_REMOVED lines=12> */
.L_x_32115:
[----:B------:R-:W-:Y:S05]  /*238b0*/  BSYNC.RECONVERGENT B1 ;  /* 0x0000000000017941 */ /* 0x000fea0003800200 */
.L_x_32114:
        /* <DEDUP_REMOVED lines=62> */
.L_x_32112:
[----:B------:R-:W-:Y:S05]  /*23ca0*/  BSYNC.RECONVERGENT B0 ;  /* 0x0000000000007941 */ /* 0x000fea0003800200 */
.L_x_32111:
        /* <DEDUP_REMOVED lines=18> */
.L_x_32118:
        /* <DEDUP_REMOVED lines=12> */
.L_x_32120:
[----:B------:R-:W-:Y:S05]  /*23e90*/  BSYNC.RECONVERGENT B1 ;  /* 0x0000000000017941 */ /* 0x000fea0003800200 */
.L_x_32119:
        /* <DEDUP_REMOVED lines=62> */
.L_x_32117:
[----:B------:R-:W-:Y:S05]  /*24280*/  BSYNC.RECONVERGENT B0 ;  /* 0x0000000000007941 */ /* 0x000fea0003800200 */
.L_x_32116:
        /* <DEDUP_REMOVED lines=23> */
.L_x_32123:
        /* <DEDUP_REMOVED lines=12> */
.L_x_32125:
[----:B------:R-:W-:Y:S05]  /*244c0*/  BSYNC.RECONVERGENT B1 ;  /* 0x0000000000017941 */ /* 0x000fea0003800200 */
.L_x_32124:
        /* <DEDUP_REMOVED lines=62> */
.L_x_32122:
[----:B------:R-:W-:Y:S05]  /*248b0*/  BSYNC.RECONVERGENT B0 ;  /* 0x0000000000007941 */ /* 0x000fea0003800200 */
.L_x_32121:
        /* <DEDUP_REMOVED lines=18> */
.L_x_32128:
        /* <DEDUP_REMOVED lines=15> */
.L_x_32130:
[----:B------:R-:W-:Y:S05]  /*24ad0*/  BSYNC.RECONVERGENT B1 ;  /* 0x0000000000017941 */ /* 0x000fea0003800200 */
.L_x_32129:
        /* <DEDUP_REMOVED lines=62> */
.L_x_32127:
[----:B------:R-:W-:Y:S05]  /*24ec0*/  BSYNC.RECONVERGENT B0 ;  /* 0x0000000000007941 */ /* 0x000fea0003800200 */
.L_x_32126:
        /* <DEDUP_REMOVED lines=12> */
.L_x_32050:
        /* <DEDUP_REMOVED lines=16> */
.L_x_32134:
        /* <DEDUP_REMOVED lines=12> */
.L_x_32136:
[----:B------:R-:W-:Y:S05]  /*25150*/  BSYNC.RECONVERGENT B1 ;  /* 0x0000000000017941 */ /* 0x000fea0003800200 */
.L_x_32135:
        /* <DEDUP_REMOVED lines=62> */
.L_x_32133:
[----:B------:R-:W-:Y:S05]  /*25540*/  BSYNC.RECONVERGENT B0 ;  /* 0x0000000000007941 */ /* 0x000fea0003800200 */
.L_x_32132:
        /* <DEDUP_REMOVED lines=19> */
.L_x_32139:
        /* <DEDUP_REMOVED lines=12> */
.L_x_32141:
[----:B------:R-:W-:Y:S05]  /*25740*/  BSYNC.RECONVERGENT B1 ;  /* 0x0000000000017941 */ /* 0x000fea0003800200 */
.L_x_32140:
        /* <DEDUP_REMOVED lines=62> */
.L_x_32138:
[----:B------:R-:W-:Y:S05]  /*25b30*/  BSYNC.RECONVERGENT B0 ;  /* 0x0000000000007941 */ /* 0x000fea0003800200 */
.L_x_32137:
        /* <DEDUP_REMOVED lines=19> */
.L_x_32144:
        /* <DEDUP_REMOVED lines=12> */
.L_x_32146:
[----:B------:R-:W-:Y:S05]  /*25d30*/  BSYNC.RECONVERGENT B1 ;  /* 0x0000000000017941 */ /* 0x000fea0003800200 */
.L_x_32145:
        /* <DEDUP_REMOVED lines=62> */
.L_x_32143:
[----:B------:R-:W-:Y:S05]  /*26120*/  BSYNC.RECONVERGENT B0 ;  /* 0x0000000000007941 */ /* 0x000fea0003800200 */
.L_x_32142:
[----:B------:R-:W-:Y:S01]  /*26130*/  I2FP.F32.U32 R22, R24 ;  /* 0x0000001800167245 */ /* 0x000fe20000201000 */
[----:B------:R-:W-:Y:S01]  /*26140*/  BSSY.RECONVERGENT B0, `(.L_x_32147) ;  /* 0x000005d000007945 */ /* 0x000fe20003800200 */
[----:B------:R-:W-:Y:S01]  /*26150*/  ISETP.NE.AND P2, PT, R25, 0x1, PT ;  /* 0x000000011900780c */ /* 0x000fe20003f45270 */
[----:B------:R-:W-:Y:S01]  /*26160*/  HADD2.F32 R23, -RZ, R17.H0_H0 ;  /* 0x20000011ff177230 */ /* 0x000fe20000004100 */
        /* <DEDUP_REMOVED lines=15> */
.L_x_32149:
        /* <DEDUP_REMOVED lines=12> */
.L_x_32151:
[----:B------:R-:W-:Y:S05]  /*26320*/  BSYNC.RECONVERGENT B1 ;  /* 0x0000000000017941 */ /* 0x000fea0003800200 */
.L_x_32150:
        /* <DEDUP_REMOVED lines=62> */
.L_x_32148:
[----:B------:R-:W-:Y:S05]  /*26710*/  BSYNC.RECONVERGENT B0 ;  /* 0x0000000000007941 */ /* 0x000fea0003800200 */
.L_x_32147:
        /* <DEDUP_REMOVED lines=19> */
.L_x_32154:
        /* <DEDUP_REMOVED lines=12> */
.L_x_32156:
[----:B------:R-:W-:Y:S05]  /*26910*/  BSYNC.RECONVERGENT B1 ;  /* 0x0000000000017941 */ /* 0x000fea0003800200 */
.L_x_32155:
        /* <DEDUP_REMOVED lines=62> */
.L_x_32153:
[----:B------:R-:W-:Y:S05]  /*26d00*/  BSYNC.RECONVERGENT B0 ;  /* 0x0000000000007941 */ /* 0x000fea0003800200 */
.L_x_32152:
        /* <DEDUP_REMOVED lines=17> */
.L_x_32159:
        /* <DEDUP_REMOVED lines=12> */
.L_x_32161:
[----:B------:R-:W-:Y:S05]  /*26ee0*/  BSYNC.RECONVERGENT B1 ;  /* 0x0000000000017941 */ /* 0x000fea0003800200 */
.L_x_32160:
        /* <DEDUP_REMOVED lines=62> */
.L_x_32158:
[----:B------:R-:W-:Y:S05]  /*272d0*/  BSYNC.RECONVERGENT B0 ;  /* 0x0000000000007941 */ /* 0x000fea0003800200 */
.L_x_32157:
        /* <DEDUP_REMOVED lines=17> */
.L_x_32164:
        /* <DEDUP_REMOVED lines=12> */
.L_x_32166:
[----:B------:R-:W-:Y:S05]  /*274b0*/  BSYNC.RECONVERGENT B1 ;  /* 0x0000000000017941 */ /* 0x000fea0003800200 */
.L_x_32165:
        /* <DEDUP_REMOVED lines=62> */
.L_x_32163:
[----:B------:R-:W-:Y:S05]  /*278a0*/  BSYNC.RECONVERGENT B0 ;  /* 0x0000000000007941 */ /* 0x000fea0003800200 */
.L_x_32162:
        /* <DEDUP_REMOVED lines=17> */
.L_x_32169:
        /* <DEDUP_REMOVED lines=12> */
.L_x_32171:
[----:B------:R-:W-:Y:S05]  /*27a80*/  BSYNC.RECONVERGENT B1 ;  /* 0x0000000000017941 */ /* 0x000fea0003800200 */
.L_x_32170:
        /* <DEDUP_REMOVED lines=62> */
.L_x_32168:
[----:B------:R-:W-:Y:S05]  /*27e70*/  BSYNC.RECONVERGENT B0 ;  /* 0x0000000000007941 */ /* 0x000fea0003800200 */
.L_x_32167:
        /* <DEDUP_REMOVED lines=42> */
.L_x_32131:
        /* <DEDUP_REMOVED lines=42> */
.L_x_32172:
        /* <DEDUP_REMOVED lines=27> */
.L_x_32176:
        /* <DEDUP_REMOVED lines=12> */
.L_x_32178:
[----:B------:R-:W-:Y:S05]  /*28630*/  BSYNC.RECONVERGENT B1 ;  /* 0x0000000000017941 */ /* 0x000fea0003800200 */
.L_x_32177:
        /* <DEDUP_REMOVED lines=62> */
.L_x_32175:
[----:B------:R-:W-:Y:S05]  /*28a20*/  BSYNC.RECONVERGENT B0 ;  /* 0x0000000000007941 */ /* 0x000fea0003800200 */
.L_x_32174:
        /* <DEDUP_REMOVED lines=20> */
.L_x_32181:
        /* <DEDUP_REMOVED lines=12> */
.L_x_32183:
[----:B------:R-:W-:Y:S05]  /*28c30*/  BSYNC.RECONVERGENT B1 ;  /* 0x0000000000017941 */ /* 0x000fea0003800200 */
.L_x_32182:
        /* <DEDUP_REMOVED lines=62> */
.L_x_32180:
[----:B------:R-:W-:Y:S05]  /*29020*/  BSYNC.RECONVERGENT B0 ;  /* 0x0000000000007941 */ /* 0x000fea0003800200 */
.L_x_32179:
        /* <DEDUP_REMOVED lines=23> */
.L_x_32186:
        /* <DEDUP_REMOVED lines=12> */
.L_x_32188:
[----:B------:R-:W-:Y:S05]  /*29260*/  BSYNC.RECONVERGENT B1 ;  /* 0x0000000000017941 */ /* 0x000fea0003800200 */
.L_x_32187:
        /* <DEDUP_REMOVED lines=62> */
.L_x_32185:
[----:B------:R-:W-:Y:S05]  /*29650*/  BSYNC.RECONVERGENT B0 ;  /* 0x0000000000007941 */ /* 0x000fea0003800200 */
.L_x_32184:
        /* <DEDUP_REMOVED lines=20> */
.L_x_32191:
        /* <DEDUP_REMOVED lines=12> */
.L_x_32193:
[----:B------:R-:W-:Y:S05]  /*29860*/  BSYNC.RECONVERGENT B1 ;  /* 0x0000000000017941 */ /* 0x000fea0003800200 */
.L_x_32192:
        /* <DEDUP_REMOVED lines=62> */
.L_x_32190:
[----:B------:R-:W-:Y:S05]  /*29c50*/  BSYNC.RECONVERGENT B0 ;  /* 0x0000000000007941 */ /* 0x000fea0003800200 */
.L_x_32189:
        /* <DEDUP_REMOVED lines=23> */
.L_x_32196:
        /* <DEDUP_REMOVED lines=12> */
.L_x_32198:
[----:B------:R-:W-:Y:S05]  /*29e90*/  BSYNC.RECONVERGENT B1 ;  /* 0x0000000000017941 */ /* 0x000fea0003800200 */
.L_x_32197:
        /* <DEDUP_REMOVED lines=62> */
.L_x_32195:
[----:B------:R-:W-:Y:S05]  /*2a280*/  BSYNC.RECONVERGENT B0 ;  /* 0x0000000000007941 */ /* 0x000fea0003800200 */
.L_x_32194:
        /* <DEDUP_REMOVED lines=20> */
.L_x_32201:
        /* <DEDUP_REMOVED lines=12> */
.L_x_32203:
[----:B------:R-:W-:Y:S05]  /*2a490*/  BSYNC.RECONVERGENT B1 ;  /* 0x0000000000017941 */ /* 0x000fea0003800200 */
.L_x_32202:
        /* <DEDUP_REMOVED lines=62> */
.L_x_32200:
[----:B------:R-:W-:Y:S05]  /*2a880*/  BSYNC.RECONVERGENT B0 ;  /* 0x0000000000007941 */ /* 0x000fea0003800200 */
.L_x_32199:
        /* <DEDUP_REMOVED lines=23> */
.L_x_32206:
        /* <DEDUP_REMOVED lines=12> */
.L_x_32208:
[----:B------:R-:W-:Y:S05]  /*2aac0*/  BSYNC.RECONVERGENT B1 ;  /* 0x0000000000017941 */ /* 0x000fea0003800200 */
.L_x_32207:
        /* <DEDUP_REMOVED lines=62> */
.L_x_32205:
[----:B------:R-:W-:Y:S05]  /*2aeb0*/  BSYNC.RECONVERGENT B0 ;  /* 0x0000000000007941 */ /* 0x000fea0003800200 */
.L_x_32204:
        /* <DEDUP_REMOVED lines=20> */
.L_x_32211:
        /* <DEDUP_REMOVED lines=12> */
.L_x_32213:
[----:B------:R-:W-:Y:S05]  /*2b0c0*/  BSYNC.RECONVERGENT B1 ;  /* 0x0000000000017941 */ /* 0x000fea0003800200 */
.L_x_32212:
        /* <DEDUP_REMOVED lines=62> */
.L_x_32210:
[----:B------:R-:W-:Y:S05]  /*2b4b0*/  BSYNC.RECONVERGENT B0 ;  /* 0x0000000000007941 */ /* 0x000fea0003800200 */
.L_x_32209:
        /* <DEDUP_REMOVED lines=23> */
.L_x_32216:
        /* <DEDUP_REMOVED lines=12> */
.L_x_32218:
[----:B------:R-:W-:Y:S05]  /*2b6f0*/  BSYNC.RECONVERGENT B1 ;  /* 0x0000000000017941 */ /* 0x000fea0003800200 */
.L_x_32217:
        /* <DEDUP_REMOVED lines=62> */
.L_x_32215:
[----:B------:R-:W-:Y:S05]  /*2bae0*/  BSYNC.RECONVERGENT B0 ;  /* 0x0000000000007941 */ /* 0x000fea0003800200 */
.L_x_32214:
        /* <DEDUP_REMOVED lines=18> */
.L_x_32221:
        /* <DEDUP_REMOVED lines=12> */
.L_x_32223:
[----:B------:R-:W-:Y:S05]  /*2bcd0*/  BSYNC.RECONVERGENT B1 ;  /* 0x0000000000017941 */ /* 0x000fea0003800200 */
.L_x_32222:
        /* <DEDUP_REMOVED lines=62> */
.L_x_32220:
[----:B------:R-:W-:Y:S05]  /*2c0c0*/  BSYNC.RECONVERGENT B0 ;  /* 0x0000000000007941 */ /* 0x000fea0003800200 */
.L_x_32219:
        /* <DEDUP_REMOVED lines=23> */
.L_x_32226:
        /* <DEDUP_REMOVED lines=12> */
.L_x_32228:
[----:B------:R-:W-:Y:S05]  /*2c300*/  BSYNC.RECONVERGENT B1 ;  /* 0x0000000000017941 */ /* 0x000fea0003800200 */
.L_x_32227:
        /* <DEDUP_REMOVED lines=62> */
.L_x_32225:
[----:B------:R-:W-:Y:S05]  /*2c6f0*/  BSYNC.RECONVERGENT B0 ;  /* 0x0000000000007941 */ /* 0x000fea0003800200 */
.L_x_32224:
        /* <DEDUP_REMOVED lines=18> */
.L_x_32231:
        /* <DEDUP_REMOVED lines=12> */
.L_x_32233:
[----:B------:R-:W-:Y:S05]  /*2c8e0*/  BSYNC.RECONVERGENT B1 ;  /* 0x0000000000017941 */ /* 0x000fea0003800200 */
.L_x_32232:
        /* <DEDUP_REMOVED lines=62> */
.L_x_32230:
[----:B------:R-:W-:Y:S05]  /*2ccd0*/  BSYNC.RECONVERGENT B0 ;  /* 0x0000000000007941 */ /* 0x000fea0003800200 */
.L_x_32229:
        /* <DEDUP_REMOVED lines=23> */
.L_x_32236:
        /* <DEDUP_REMOVED lines=12> */
.L_x_32238:
[----:B------:R-:W-:Y:S05]  /*2cf10*/  BSYNC.RECONVERGENT B1 ;  /* 0x0000000000017941 */ /* 0x000fea0003800200 */
.L_x_32237:
        /* <DEDUP_REMOVED lines=62> */
.L_x_32235:
[----:B------:R-:W-:Y:S05]  /*2d300*/  BSYNC.RECONVERGENT B0 ;  /* 0x0000000000007941 */ /* 0x000fea0003800200 */
.L_x_32234:
        /* <DEDUP_REMOVED lines=18> */
.L_x_32241:
        /* <DEDUP_REMOVED lines=12> */
.L_x_32243:
[----:B------:R-:W-:Y:S05]  /*2d4f0*/  BSYNC.RECONVERGENT B1 ;  /* 0x0000000000017941 */ /* 0x000fea0003800200 */
.L_x_32242:
        /* <DEDUP_REMOVED lines=62> */
.L_x_32240:
[----:B------:R-:W-:Y:S05]  /*2d8e0*/  BSYNC.RECONVERGENT B0 ;  /* 0x0000000000007941 */ /* 0x000fea0003800200 */
.L_x_32239:
        /* <DEDUP_REMOVED lines=23> */
.L_x_32246:
        /* <DEDUP_REMOVED lines=12> */
.L_x_32248:
[----:B------:R-:W-:Y:S05]  /*2db20*/  BSYNC.RECONVERGENT B1 ;  /* 0x0000000000017941 */ /* 0x000fea0003800200 */
.L_x_32247:
        /* <DEDUP_REMOVED lines=62> */
.L_x_32245:
[----:B------:R-:W-:Y:S05]  /*2df10*/  BSYNC.RECONVERGENT B0 ;  /* 0x0000000000007941 */ /* 0x000fea0003800200 */
.L_x_32244:
        /* <DEDUP_REMOVED lines=18> */
.L_x_32251:
        /* <DEDUP_REMOVED lines=15> */
.L_x_32253:
[----:B------:R-:W-:Y:S05]  /*2e130*/  BSYNC.RECONVERGENT B1 ;  /* 0x0000000000017941 */ /* 0x000fea0003800200 */
.L_x_32252:
        /* <DEDUP_REMOVED lines=62> */
.L_x_32250:
[----:B------:R-:W-:Y:S05]  /*2e520*/  BSYNC.RECONVERGENT B0 ;  /* 0x0000000000007941 */ /* 0x000fea0003800200 */
.L_x_32249:
        /* <DEDUP_REMOVED lines=12> */
.L_x_32173:
        /* <DEDUP_REMOVED lines=16> */
.L_x_32257:
        /* <DEDUP_REMOVED lines=12> */
.L_x_32259:
[----:B------:R-:W-:Y:S05]  /*2e7b0*/  BSYNC.RECONVERGENT B1 ;  /* 0x0000000000017941 */ /* 0x000fea0003800200 */
.L_x_32258:
        /* <DEDUP_REMOVED lines=58> */
[----:B------:R-:W-:-:S04]  /*2eb60*/  MOV R24, R20 ;  /* 0x0000001400187202 */ /* 0x000fc80000000f00 */
[----:B------:R-:W-:Y:S01]  /*2eb70*/  LOP3.LUT R3, R4, UR4, R23, 0x96, !PT ;  /* 0x0000000404037c12 */ /* 0x000fe2000f8e9617 */
[----:B------:R-:W-:Y:S02]  /*2eb80*/  IMAD.MOV.U32 R4, RZ, RZ, R22 ;  /* 0x000000ffff047224 */ /* 0x000fe400078e0016 */
[----:B------:R-:W-:-:S07]  /*2eb90*/  IMAD.MOV.U32 R23, RZ, RZ, RZ ;  /* 0x000000ffff177224 */ /* 0x000fce00078e00ff */
.L_x_32256:
[----:B------:R-:W-:Y:S05]  /*2eba0*/  BSYNC.RECONVERGENT B0 ;  /* 0x0000000000007941 */ /* 0x000fea0003800200 */
.L_x_32255:
        /* <DEDUP_REMOVED lines=19> */
.L_x_32262:
        /* <DEDUP_REMOVED lines=12> */
.L_x_32264:
[----:B------:R-:W-:Y:S05]  /*2eda0*/  BSYNC.RECONVERGENT B1 ;  /* 0x0000000000017941 */ /* 0x000fea0003800200 */
.L_x_32263:
        /* <DEDUP_REMOVED lines=62> */
.L_x_32261:
[----:B------:R-:W-:Y:S05]  /*2f190*/  BSYNC.RECONVERGENT B0 ;  /* 0x0000000000007941 */ /* 0x000fea0003800200 */
.L_x_32260:
        /* <DEDUP_REMOVED lines=19> */
.L_x_32267:
        /* <DEDUP_REMOVED lines=12> */
.L_x_32269:
[----:B------:R-:W-:Y:S05]  /*2f390*/  BSYNC.RECONVERGENT B1 ;  /* 0x0000000000017941 */ /* 0x000fea0003800200 */
.L_x_32268:
        /* <DEDUP_REMOVED lines=62> */
.L_x_32266:
[----:B------:R-:W-:Y:S05]  /*2f780*/  BSYNC.RECONVERGENT B0 ;  /* 0x0000000000007941 */ /* 0x000fea0003800200 */
.L_x_32265:
        /* <DEDUP_REMOVED lines=19> */
.L_x_32272:
        /* <DEDUP_REMOVED lines=12> */
.L_x_32274:
[----:B------:R-:W-:Y:S05]  /*2f980*/  BSYNC.RECONVERGENT B1 ;  /* 0x0000000000017941 */ /* 0x000fea0003800200 */
.L_x_32273:
        /* <DEDUP_REMOVED lines=62> */
.L_x_32271:
[----:B------:R-:W-:Y:S05]  /*2fd70*/  BSYNC.RECONVERGENT B0 ;  /* 0x0000000000007941 */ /* 0x000fea0003800200 */
.L_x_32270:
[----:B------:R-:W-:Y:S01]  /*2fd80*/  I2FP.F32.U32 R23, R23 ;  /* 0x0000001700177245 */ /* 0x000fe20000201000 */
[----:B------:R-:W-:Y:S01]  /*2fd90*/  BSSY.RECONVERGENT B0, `(.L_x_32275) ;  /* 0x000005d000007945 */ /* 0x000fe20003800200 */
[----:B------:R-:W-:Y:S01]  /*2fda0*/  ISETP.NE.AND P2, PT, R24, 0x1, PT ;  /* 0x000000011800780c */ /* 0x000fe20003f45270 */
[----:B------:R-:W-:Y:S01]  /*2fdb0*/  IMAD.MOV.U32 R25, RZ, RZ, 0x2 ;  /* 0x00000002ff197424 */ /* 0x000fe200078e00ff */
[----:B------:R-:W-:Y:S01]  /*2fdc0*/  LOP3.LUT R8, R8, 0xfffffffd, RZ, 0xc0, !PT ;  /* 0xfffffffd08087812 */ /* 0x000fe200078ec0ff */
[----:B------:R-:W-:-:S05]  /*2fdd0*/  FFMA.FTZ R23, R23, R219, 1.1641532182693481445e-10 ;  /* 0x2f00000017177423 */ /* 0x000fca00000100db */
[----:B------:R-:W-:Y:S01]  /*2fde0*/  FSETP.LE.FTZ.AND P3, PT, R23, R220, PT ;  /* 0x000000dc1700720b */ /* 0x000fe20003f73000 */
[----:B------:R-:W-:Y:S01]  /*2fdf0*/  HADD2.F32 R23, -RZ, R17.H1_H1 ;  /* 0x30000011ff177230 */ /* 0x000fe20000004100 */
        /* <DEDUP_REMOVED lines=11> */
.L_x_32277:
        /* <DEDUP_REMOVED lines=12> */
.L_x_32279:
[----:B------:R-:W-:Y:S05]  /*2ff70*/  BSYNC.RECONVERGENT B1 ;  /* 0x0000000000017941 */ /* 0x000fea0003800200 */
.L_x_32278:
        /* <DEDUP_REMOVED lines=62> */
.L_x_32276:
[----:B------:R-:W-:Y:S05]  /*30360*/  BSYNC.RECONVERGENT B0 ;  /* 0x0000000000007941 */ /* 0x000fea0003800200 */
.L_x_32275:
        /* <DEDUP_REMOVED lines=17> */
.L_x_32282:
        /* <DEDUP_REMOVED lines=12> */
.L_x_32284:
[----:B------:R-:W-:Y:S05]  /*30540*/  BSYNC.RECONVERGENT B1 ;  /* 0x0000000000017941 */ /* 0x000fea0003800200 */
.L_x_32283:
        /* <DEDUP_REMOVED lines=62> */
.L_x_32281:
[----:B------:R-:W-:Y:S05]  /*30930*/  BSYNC.RECONVERGENT B0 ;  /* 0x0000000000007941 */ /* 0x000fea0003800200 */
.L_x_32280:
        /* <DEDUP_REMOVED lines=17> */
.L_x_32287:
        /* <DEDUP_REMOVED lines=12> */
.L_x_32289:
[----:B------:R-:W-:Y:S05]  /*30b10*/  BSYNC.RECONVERGENT B1 ;  /* 0x0000000000017941 */ /* 0x000fea0003800200 */
.L_x_32288:
        /* <DEDUP_REMOVED lines=62> */
.L_x_32286:
[----:B------:R-:W-:Y:S05]  /*30f00*/  BSYNC.RECONVERGENT B0 ;  /* 0x0000000000007941 */ /* 0x000fea0003800200 */
.L_x_32285:
        /* <DEDUP_REMOVED lines=17> */
.L_x_32292:
        /* <DEDUP_REMOVED lines=12> */
.L_x_32294:
[----:B------:R-:W-:Y:S05]  /*310e0*/  BSYNC.RECONVERGENT B1 ;  /* 0x0000000000017941 */ /* 0x000fea0003800200 */
.L_x_32293:
        /* <DEDUP_REMOVED lines=62> */
.L_x_32291:
[----:B------:R-:W-:Y:S05]  /*314d0*/  BSYNC.RECONVERGENT B0 ;  /* 0x0000000000007941 */ /* 0x000fea0003800200 */
.L_x_32290:
        /* <DEDUP_REMOVED lines=42> */
.L_x_32254:
        /* <DEDUP_REMOVED lines=42> */
.L_x_32295:
        /* <DEDUP_REMOVED lines=27> */
.L_x_32299:
        /* <DEDUP_REMOVED lines=12> */
.L_x_32301:
[----:B------:R-:W-:Y:S05]  /*31c90*/  BSYNC.RECONVERGENT B1 ;  /* 0x0000000000017941 */ /* 0x000fea0003800200 */
.L_x_32300:
        /* <DEDUP_REMOVED lines=62> */
.L_x_32298:
[----:B------:R-:W-:Y:S05]  /*32080*/  BSYNC.RECONVERGENT B0 ;  /* 0x0000000000007941 */ /* 0x000fea0003800200 */
.L_x_32297:
        /* <DEDUP_REMOVED lines=20> */
.L_x_32304:
        /* <DEDUP_REMOVED lines=12> */
.L_x_32306:
[----:B------:R-:W-:Y:S05]  /*32290*/  BSYNC.RECONVERGENT B1 ;  /* 0x0000000000017941 */ /* 0x000fea0003800200 */
.L_x_32305:
        /* <DEDUP_REMOVED lines=62> */
.L_x_32303:
[----:B------:R-:W-:Y:S05]  /*32680*/  BSYNC.RECONVERGENT B0 ;  /* 0x0000000000007941 */ /* 0x000fea0003800200 */
.L_x_32302:
        /* <DEDUP_REMOVED lines=23> */
.L_x_32309:
        /* <DEDUP_REMOVED lines=12> */
.L_x_32311:
[----:B------:R-:W-:Y:S05]  /*328c0*/  BSYNC.RECONVERGENT B1 ;  /* 0x0000000000017941 */ /* 0x000fea0003800200 */
.L_x_32310:
        /* <DEDUP_REMOVED lines=62> */
.L_x_32308:
[----:B------:R-:W-:Y:S05]  /*32cb0*/  BSYNC.RECONVERGENT B0 ;  /* 0x0000000000007941 */ /* 0x000fea0003800200 */
.L_x_32307:
        /* <DEDUP_REMOVED lines=20> */
.L_x_32314:
        /* <DEDUP_REMOVED lines=12> */
.L_x_32316:
[----:B------:R-:W-:Y:S05]  /*32ec0*/  BSYNC.RECONVERGENT B1 ;  /* 0x0000000000017941 */ /* 0x000fea0003800200 */
.L_x_32315:
        /* <DEDUP_REMOVED lines=62> */
.L_x_32313:
[----:B------:R-:W-:Y:S05]  /*332b0*/  BSYNC.RECONVERGENT B0 ;  /* 0x0000000000007941 */ /* 0x000fea0003800200 */
.L_x_32312:
        /* <DEDUP_REMOVED lines=23> */
.L_x_32319:
        /* <DEDUP_REMOVED lines=12> */
.L_x_32321:
[----:B------:R-:W-:Y:S05]  /*334f0*/  BSYNC.RECONVERGENT B1 ;  /* 0x0000000000017941 */ /* 0x000fea0003800200 */
.L_x_32320:
        /* <DEDUP_REMOVED lines=62> */
.L_x_32318:
[----:B------:R-:W-:Y:S05]  /*338e0*/  BSYNC.RECONVERGENT B0 ;  /* 0x0000000000007941 */ /* 0x000fea0003800200 */
.L_x_32317:
        /* <DEDUP_REMOVED lines=20> */
.L_x_32324:
        /* <DEDUP_REMOVED lines=12> */
.L_x_32326:
[----:B------:R-:W-:Y:S05]  /*33af0*/  BSYNC.RECONVERGENT B1 ;  /* 0x0000000000017941 */ /* 0x000fea0003800200 */
.L_x_32325:
        /* <DEDUP_REMOVED lines=62> */
.L_x_32323:
[----:B------:R-:W-:Y:S05]  /*33ee0*/  BSYNC.RECONVERGENT B0 ;  /* 0x0000000000007941 */ /* 0x000fea0003800200 */
.L_x_32322:
        /* <DEDUP_REMOVED lines=23> */
.L_x_32329:
        /* <DEDUP_REMOVED lines=12> */
.L_x_32331:
[----:B------:R-:W-:Y:S05]  /*34120*/  BSYNC.RECONVERGENT B1 ;  /* 0x0000000000017941 */ /* 0x000fea0003800200 */
.L_x_32330:
        /* <DEDUP_REMOVED lines=62> */
.L_x_32328:
[----:B------:R-:W-:Y:S05]  /*34510*/  BSYNC.RECONVERGENT B0 ;  /* 0x0000000000007941 */ /* 0x000fea0003800200 */
.L_x_32327:
        /* <DEDUP_REMOVED lines=20> */
.L_x_32334:
        /* <DEDUP_REMOVED lines=12> */
.L_x_32336:
[----:B------:R-:W-:Y:S05]  /*34720*/  BSYNC.RECONVERGENT B1 ;  /* 0x0000000000017941 */ /* 0x000fea0003800200 */
.L_x_32335:
        /* <DEDUP_REMOVED lines=62> */
.L_x_32333:
[----:B------:R-:W-:Y:S05]  /*34b10*/  BSYNC.RECONVERGENT B0 ;  /* 0x0000000000007941 */ /* 0x000fea0003800200 */
.L_x_32332:
        /* <DEDUP_REMOVED lines=23> */
.L_x_32339:
        /* <DEDUP_REMOVED lines=12> */
.L_x_32341:
[----:B------:R-:W-:Y:S05]  /*34d50*/  BSYNC.RECONVERGENT B1 ;  /* 0x0000000000017941 */ /* 0x000fea0003800200 */
.L_x_32340:
        /* <DEDUP_REMOVED lines=62> */
.L_x_32338:
[----:B------:R-:W-:Y:S05]  /*35140*/  BSYNC.RECONVERGENT B0 ;  /* 0x0000000000007941 */ /* 0x000fea0003800200 */
.L_x_32337:
        /* <DEDUP_REMOVED lines=18> */
.L_x_32344:
        /* <DEDUP_REMOVED lines=12> */
.L_x_32346:
[----:B------:R-:W-:Y:S05]  /*35330*/  BSYNC.RECONVERGENT B1 ;  /* 0x0000000000017941 */ /* 0x000fea0003800200 */
.L_x_32345:
        /* <DEDUP_REMOVED lines=62> */
.L_x_32343:
[----:B------:R-:W-:Y:S05]  /*35720*/  BSYNC.RECONVERGENT B0 ;  /* 0x0000000000007941 */ /* 0x000fea0003800200 */
.L_x_32342:
        /* <DEDUP_REMOVED lines=23> */
.L_x_32349:
        /* <DEDUP_REMOVED lines=12> */
.L_x_32351:
[----:B------:R-:W-:Y:S05]  /*35960*/  BSYNC.RECONVERGENT B1 ;  /* 0x0000000000017941 */ /* 0x000fea0003800200 */
.L_x_32350:
        /* <DEDUP_REMOVED lines=62> */
.L_x_32348:
[----:B------:R-:W-:Y:S05]  /*35d50*/  BSYNC.RECONVERGENT B0 ;  /* 0x0000000000007941 */ /* 0x000fea0003800200 */
.L_x_32347:
        /* <DEDUP_REMOVED lines=18> */
.L_x_32354:
        /* <DEDUP_REMOVED lines=12> */
.L_x_32356:
[----:B------:R-:W-:Y:S05]  /*35f40*/  BSYNC.RECONVERGENT B1 ;  /* 0x0000000000017941 */ /* 0x000fea0003800200 */
.L_x_32355:
        /* <DEDUP_REMOVED lines=62> */
.L_x_32353:
[----:B------:R-:W-:Y:S05]  /*36330*/  BSYNC.RECONVERGENT B0 ;  /* 0x0000000000007941 */ /* 0x000fea0003800200 */
.L_x_32352:
        /* <DEDUP_REMOVED lines=23> */
.L_x_32359:
        /* <DEDUP_REMOVED lines=12> */
.L_x_32361:
[----:B------:R-:W-:Y:S05]  /*36570*/  BSYNC.RECONVERGENT B1 ;  /* 0x0000000000017941 */ /* 0x000fea0003800200 */
.L_x_32360:
        /* <DEDUP_REMOVED lines=62> */
.L_x_32358:
[----:B------:R-:W-:Y:S05]  /*36960*/  BSYNC.RECONVERGENT B0 ;  /* 0x0000000000007941 */ /* 0x000fea0003800200 */
.L_x_32357:
        /* <DEDUP_REMOVED lines=18> */
.L_x_32364:
        /* <DEDUP_REMOVED lines=12> */
.L_x_32366:
[----:B------:R-:W-:Y:S05]  /*36b50*/  BSYNC.RECONVERGENT B1 ;  /* 0x0000000000017941 */ /* 0x000fea0003800200 */
.L_x_32365:
        /* <DEDUP_REMOVED lines=62> */
.L_x_32363:
[----:B------:R-:W-:Y:S05]  /*36f40*/  BSYNC.RECONVERGENT B0 ;  /* 0x0000000000007941 */ /* 0x000fea0003800200 */
.L_x_32362:
        /* <DEDUP_REMOVED lines=23> */
.L_x_32369:
        /* <DEDUP_REMOVED lines=12> */
.L_x_32371:
[----:B------:R-:W-:Y:S05]  /*37180*/  BSYNC.RECONVERGENT B1 ;  /* 0x0000000000017941 */ /* 0x000fea0003800200 */
.L_x_32370:
        /* <DEDUP_REMOVED lines=59> */
[----:B------:R-:W-:Y:S01]  /*37540*/  IMAD.MOV.U32 R22, RZ, RZ, RZ ;  /* 0x000000ffff167224 */ /* 0x000fe200078e00ff */
[----:B------:R-:W-:Y:S01]  /*37550*/  LOP3.LUT R3, R4, UR4, R17, 0x96, !PT ;  /* 0x0000000404037c12 */ /* 0x000fe2000f8e9611 */
[----:B------:R-:W-:-:S07]  /*37560*/  IMAD.MOV.U32 R4, RZ, RZ, R16 ;  /* 0x000000ffff047224 */ /* 0x000fce00078e0010 */
.L_x_32368:
[----:B------:R-:W-:Y:S05]  /*37570*/  BSYNC.RECONVERGENT B0 ;  /* 0x0000000000007941 */ /* 0x000fea0003800200 */
.L_x_32367:
        /* <DEDUP_REMOVED lines=18> */
.L_x_32374:
        /* <DEDUP_REMOVED lines=15> */
.L_x_32376:
[----:B------:R-:W-:Y:S05]  /*37790*/  BSYNC.RECONVERGENT B1 ;  /* 0x0000000000017941 */ /* 0x000fea0003800200 */
.L_x_32375:
        /* <DEDUP_REMOVED lines=62> */
.L_x_32373:
[----:B------:R-:W-:Y:S05]  /*37b80*/  BSYNC.RECONVERGENT B0 ;  /* 0x0000000000007941 */ /* 0x000fea0003800200 */
.L_x_32372:
        /* <DEDUP_REMOVED lines=12> */
.L_x_32296:
        /* <DEDUP_REMOVED lines=16> */
.L_x_32380:
        /* <DEDUP_REMOVED lines=12> */
.L_x_32382:
[----:B------:R-:W-:Y:S05]  /*37e10*/  BSYNC.RECONVERGENT B1 ;  /* 0x0000000000017941 */ /* 0x000fea0003800200 */
.L_x_32381:
        /* <DEDUP_REMOVED lines=58> */
[----:B------:R-:W-:Y:S01]  /*381c0*/  HFMA2 R24, -RZ, RZ, 0, 0 ;  /* 0x00000000ff187431 */ /* 0x000fe200000001ff */
[----:B------:R-:W-:Y:S01]  /*381d0*/  LOP3.LUT R3, R4, UR4, R23, 0x96, !PT ;  /* 0x0000000404037c12 */ /* 0x000fe2000f8e9617 */
[----:B------:R-:W-:Y:S02]  /*381e0*/  IMAD.MOV.U32 R4, RZ, RZ, R22 ;  /* 0x000000ffff047224 */ /* 0x000fe400078e0016 */
[----:B------:R-:W-:-:S07]  /*381f0*/  IMAD.MOV.U32 R22, RZ, RZ, R21 ;  /* 0x000000ffff167224 */ /* 0x000fce00078e0015 */
.L_x_32379:
[----:B------:R-:W-:Y:S05]  /*38200*/  BSYNC.RECONVERGENT B0 ;  /* 0x0000000000007941 */ /* 0x000fea0003800200 */
.L_x_32378:
[----:B------:R-:W-:Y:S01]  /*38210*/  I2FP.F32.U32 R21, R22 ;  /* 0x0000001600157245 */ /* 0x000fe20000201000 */
[----:B------:R-:W-:Y:S01]  /*38220*/  BSSY.RECONVERGENT B0, `(.L_x_32383) ;  /* 0x000005d000007945 */ /* 0x000fe20003800200 */
[----:B------:R-:W-:Y:S01]  /*38230*/  ISETP.NE.AND P2, PT, R24, 0x1, PT ;  /* 0x000000011800780c */ /* 0x000fe20003f45270 */
[----:B-----5:R-:W-:Y:S01]  /*38240*/  HADD2.F32 R22, -RZ, R16.H0_H0 ;  /* 0x20000010ff167230 */ /* 0x020fe20000004100 */
        /* <DEDUP_REMOVED lines=15> */
.L_x_32385:
        /* <DEDUP_REMOVED lines=12> */
.L_x_32387:
[----:B------:R-:W-:Y:S05]  /*38400*/  BSYNC.RECONVERGENT B1 ;  /* 0x0000000000017941 */ /* 0x000fea0003800200 */
.L_x_32386:
        /* <DEDUP_REMOVED lines=62> */
.L_x_32384:
[----:B------:R-:W-:Y:S05]  /*387f0*/  BSYNC.RECONVERGENT B0 ;  /* 0x0000000000007941 */ /* 0x000fea0003800200 */
.L_x_32383:
        /* <DEDUP_REMOVED lines=19> */
.L_x_32390:
        /* <DEDUP_REMOVED lines=12> */
.L_x_32392:
[----:B------:R-:W-:Y:S05]  /*389f0*/  BSYNC.RECONVERGENT B1 ;  /* 0x0000000000017941 */ /* 0x000fea0003800200 */
.L_x_32391:
        /* <DEDUP_REMOVED lines=62> */
.L_x_32389:
[----:B------:R-:W-:Y:S05]  /*38de0*/  BSYNC.RECONVERGENT B0 ;  /* 0x0000000000007941 */ /* 0x000fea0003800200 */
.L_x_32388:
        /* <DEDUP_REMOVED lines=19> */
.L_x_32395:
        /* <DEDUP_REMOVED lines=12> */
.L_x_32397:
[----:B------:R-:W-:Y:S05]  /*38fe0*/  BSYNC.RECONVERGENT B1 ;  /* 0x0000000000017941 */ /* 0x000fea0003800200 */
.L_x_32396:
        /* <DEDUP_REMOVED lines=62> */
.L_x_32394:
[----:B------:R-:W-:Y:S05]  /*393d0*/  BSYNC.RECONVERGENT B0 ;  /* 0x0000000000007941 */ /* 0x000fea0003800200 */
.L_x_32393:
        /* <DEDUP_REMOVED lines=19> */
.L_x_32400:
        /* <DEDUP_REMOVED lines=12> */
.L_x_32402:
[----:B------:R-:W-:Y:S05]  /*395d0*/  BSYNC.RECONVERGENT B1 ;  /* 0x0000000000017941 */ /* 0x000fea0003800200 */
.L_x_32401:
        /* <DEDUP_REMOVED lines=62> */
.L_x_32399:
[----:B------:R-:W-:Y:S05]  /*399c0*/  BSYNC.RECONVERGENT B0 ;  /* 0x0000000000007941 */ /* 0x000fea0003800200 */
.L_x_32398:
        /* <DEDUP_REMOVED lines=17> */
.L_x_32405:
        /* <DEDUP_REMOVED lines=12> */
.L_x_32407:
[----:B------:R-:W-:Y:S05]  /*39ba0*/  BSYNC.RECONVERGENT B1 ;  /* 0x0000000000017941 */ /* 0x000fea0003800200 */
.L_x_32406:
        /* <DEDUP_REMOVED lines=62> */
.L_x_32404:
[----:B------:R-:W-:Y:S05]  /*39f90*/  BSYNC.RECONVERGENT B0 ;  /* 0x0000000000007941 */ /* 0x000fea0003800200 */
.L_x_32403:
        /* <DEDUP_REMOVED lines=17> */
.L_x_32410:
        /* <DEDUP_REMOVED lines=12> */
.L_x_32412:
[----:B------:R-:W-:Y:S05]  /*3a170*/  BSYNC.RECONVERGENT B1 ;  /* 0x0000000000017941 */ /* 0x000fea0003800200 */
.L_x_32411:
        /* <DEDUP_REMOVED lines=62> */
.L_x_32409:
[----:B------:R-:W-:Y:S05]  /*3a560*/  BSYNC.RECONVERGENT B0 ;  /* 0x0000000000007941 */ /* 0x000fea0003800200 */
.L_x_32408:
        /* <DEDUP_REMOVED lines=17> */
.L_x_32415:
        /* <DEDUP_REMOVED lines=12> */
.L_x_32417:
[----:B------:R-:W-:Y:S05]  /*3a740*/  BSYNC.RECONVERGENT B1 ;  /* 0x0000000000017941 */ /* 0x000fea0003800200 */
.L_x_32416:
        /* <DEDUP_REMOVED lines=62> */
.L_x_32414:
[----:B------:R-:W-:Y:S05]  /*3ab30*/  BSYNC.RECONVERGENT B0 ;  /* 0x0000000000007941 */ /* 0x000fea0003800200 */
.L_x_32413:
        /* <DEDUP_REMOVED lines=42> */
.L_x_32377:
        /* <DEDUP_REMOVED lines=42> */
.L_x_32418:
        /* <DEDUP_REMOVED lines=27> */
.L_x_32422:
        /* <DEDUP_REMOVED lines=12> */
.L_x_32424:
[----:B------:R-:W-:Y:S05]  /*3b2f0*/  BSYNC.RECONVERGENT B1 ;  /* 0x0000000000017941 */ /* 0x000fea0003800200 */
.L_x_32423:
        /* <DEDUP_REMOVED lines=62> */
.L_x_32421:
[----:B------:R-:W-:Y:S05]  /*3b6e0*/  BSYNC.RECONVERGENT B0 ;  /* 0x0000000000007941 */ /* 0x000fea0003800200 */
.L_x_32420:
        /* <DEDUP_REMOVED lines=20> */
.L_x_32427:
        /* <DEDUP_REMOVED lines=12> */
.L_x_32429:
[----:B------:R-:W-:Y:S05]  /*3b8f0*/  BSYNC.RECONVERGENT B1 ;  /* 0x0000000000017941 */ /* 0x000fea0003800200 */
.L_x_32428:
        /* <DEDUP_REMOVED lines=62> */
.L_x_32426:
[----:B------:R-:W-:Y:S05]  /*3bce0*/  BSYNC.RECONVERGENT B0 ;  /* 0x0000000000007941 */ /* 0x000fea0003800200 */
.L_x_32425:
        /* <DEDUP_REMOVED lines=23> */
.L_x_32432:
        /* <DEDUP_REMOVED lines=12> */
.L_x_32434:
[----:B------:R-:W-:Y:S05]  /*3bf20*/  BSYNC.RECONVERGENT B1 ;  /* 0x0000000000017941 */ /* 0x000fea0003800200 */
.L_x_32433:
        /* <DEDUP_REMOVED lines=62> */
.L_x_32431:
[----:B------:R-:W-:Y:S05]  /*3c310*/  BSYNC.RECONVERGENT B0 ;  /* 0x0000000000007941 */ /* 0x000fea0003800200 */
.L_x_32430:
        /* <DEDUP_REMOVED lines=20> */
.L_x_32437:
        /* <DEDUP_REMOVED lines=12> */
.L_x_32439:
[----:B------:R-:W-:Y:S05]  /*3c520*/  BSYNC.RECONVERGENT B1 ;  /* 0x0000000000017941 */ /* 0x000fea0003800200 */
.L_x_32438:
        /* <DEDUP_REMOVED lines=62> */
.L_x_32436:
[----:B------:R-:W-:Y:S05]  /*3c910*/  BSYNC.RECONVERGENT B0 ;  /* 0x0000000000007941 */ /* 0x000fea0003800200 */
.L_x_32435:
        /* <DEDUP_REMOVED lines=23> */
.L_x_32442:
        /* <DEDUP_REMOVED lines=12> */
.L_x_32444:
[----:B------:R-:W-:Y:S05]  /*3cb50*/  BSYNC.RECONVERGENT B1 ;  /* 0x0000000000017941 */ /* 0x000fea0003800200 */
.L_x_32443:
        /* <DEDUP_REMOVED lines=62> */
.L_x_32441:
[----:B------:R-:W-:Y:S05]  /*3cf40*/  BSYNC.RECONVERGENT B0 ;  /* 0x0000000000007941 */ /* 0x000fea0003800200 */
.L_x_32440:
        /* <DEDUP_REMOVED lines=20> */
.L_x_32447:
        /* <DEDUP_REMOVED lines=12> */
.L_x_32449:
[----:B------:R-:W-:Y:S05]  /*3d150*/  BSYNC.RECONVERGENT B1 ;  /* 0x0000000000017941 */ /* 0x000fea0003800200 */
.L_x_32448:
        /* <DEDUP_REMOVED lines=62> */
.L_x_32446:
[----:B------:R-:W-:Y:S05]  /*3d540*/  BSYNC.RECONVERGENT B0 ;  /* 0x0000000000007941 */ /* 0x000fea0003800200 */
.L_x_32445:
        /* <DEDUP_REMOVED lines=23> */
.L_x_32452:
        /* <DEDUP_REMOVED lines=12> */
.L_x_32454:
[----:B------:R-:W-:Y:S05]  /*3d780*/  BSYNC.RECONVERGENT B1 ;  /* 0x0000000000017941 */ /* 0x000fea0003800200 */
.L_x_32453:
        /* <DEDUP_REMOVED lines=62> */
.L_x_32451:
[----:B------:R-:W-:Y:S05]  /*3db70*/  BSYNC.RECONVERGENT B0 ;  /* 0x0000000000007941 */ /* 0x000fea0003800200 */
.L_x_32450:
        /* <DEDUP_REMOVED lines=20> */
.L_x_32457:
        /* <DEDUP_REMOVED lines=12> */
.L_x_32459:
[----:B------:R-:W-:Y:S05]  /*3dd80*/  BSYNC.RECONVERGENT B1 ;  /* 0x0000000000017941 */ /* 0x000fea0003800200 */
.L_x_32458:
        /* <DEDUP_REMOVED lines=62> */
.L_x_32456:
[----:B------:R-:W-:Y:S05]  /*3e170*/  BSYNC.RECONVERGENT B0 ;  /* 0x0000000000007941 */ /* 0x000fea0003800200 */
.L_x_32455:
        /* <DEDUP_REMOVED lines=23> */
.L_x_32462:
        /* <DEDUP_REMOVED lines=12> */
.L_x_32464:
[----:B------:R-:W-:Y:S05]  /*3e3b0*/  BSYNC.RECONVERGENT B1 ;  /* 0x0000000000017941 */ /* 0x000fea0003800200 */
.L_x_32463:
        /* <DEDUP_REMOVED lines=62> */
.L_x_32461:
[----:B------:R-:W-:Y:S05]  /*3e7a0*/  BSYNC.RECONVERGENT B0 ;  /* 0x0000000000007941 */ /* 0x000fea0003800200 */
.L_x_32460:
        /* <DEDUP_REMOVED lines=18> */
.L_x_32467:
        /* <DEDUP_REMOVED lines=12> */
.L_x_32469:
[----:B------:R-:W-:Y:S05]  /*3e990*/  BSYNC.RECONVERGENT B1 ;  /* 0x0000000000017941 */ /* 0x000fea0003800200 */
.L_x_32468:
        /* <DEDUP_REMOVED lines=62> */
.L_x_32466:
[----:B------:R-:W-:Y:S05]  /*3ed80*/  BSYNC.RECONVERGENT B0 ;  /* 0x0000000000007941 */ /* 0x000fea0003800200 */
.L_x_32465:
        /* <DEDUP_REMOVED lines=23> */
.L_x_32472:
        /* <DEDUP_REMOVED lines=12> */
.L_x_32474:
[----:B------:R-:W-:Y:S05]  /*3efc0*/  BSYNC.RECONVERGENT B1 ;  /* 0x0000000000017941 */ /* 0x000fea0003800200 */
.L_x_32473:
        /* <DEDUP_REMOVED lines=62> */
.L_x_32471:
[----:B------:R-:W-:Y:S05]  /*3f3b0*/  BSYNC.RECONVERGENT B0 ;  /* 0x0000000000007941 */ /* 0x000fea0003800200 */
.L_x_32470:
[----:B------:R-:W-:Y:S01]  /*3f3c0*/  I2FP.F32.U32 R14, R17 ;  /* 0x00000011000e7245 */ /* 0x000fe20000201000 */
[----:B------:R-:W-:Y:S01]  /*3f3d0*/  BSSY.RECONVERGENT B0, `(.L_x_32475) ;  /* 0x000005c000007945 */ /* 0x000fe20003800200 */
[----:B------:R-:W-:Y:S01]  /*3f3e0*/  ISETP.NE.AND P4, PT, R200, 0x1, PT ;  /* 0x00000001c800780c */ /* 0x000fe20003f85270 */
[----:B------:R-:W-:Y:S02]  /*3f3f0*/  IMAD.MOV.U32 R15, RZ, RZ, R4 ;  /* 0x000000ffff0f7224 */ /* 0x000fe400078e0004 */
[----:B------:R-:W-:-:S05]  /*3f400*/  FFMA.FTZ R14, R14, R219, 1.1641532182693481445e-10 ;  /* 0x2f0000000e0e7423 */ /* 0x000fca00000100db */
[----:B------:R-:W-:Y:S01]  /*3f410*/  FSETP.LE.FTZ.AND P3, PT, R14, R220, PT ;  /* 0x000000dc0e00720b */ /* 0x000fe20003f73000 */
[----:B------:R-:W-:Y:S02]  /*3f420*/  HADD2.F32 R14, -RZ, R18.H1_H1 ;  /* 0x30000012ff0e7230 */ /* 0x000fe40000004100 */
[----:B------:R-:W-:-:S03]  /*3f430*/  HFMA2 R18, -RZ, RZ, 0, 1.1920928955078125e-07 ;  /* 0x00000002ff127431 */ /* 0x000fc600000001ff */
        /* <DEDUP_REMOVED lines=10> */
.L_x_32477:
        /* <DEDUP_REMOVED lines=12> */
.L_x_32479:
[----:B------:R-:W-:Y:S05]  /*3f5a0*/  BSYNC.RECONVERGENT B1 ;  /* 0x0000000000017941 */ /* 0x000fea0003800200 */
.L_x_32478:
        /* <DEDUP_REMOVED lines=62> */
.L_x_32476:
[----:B------:R-:W-:Y:S05]  /*3f990*/  BSYNC.RECONVERGENT B0 ;  /* 0x0000000000007941 */ /* 0x000fea0003800200 */
.L_x_32475:
        /* <DEDUP_REMOVED lines=23> */
.L_x_32482:
        /* <DEDUP_REMOVED lines=12> */
.L_x_32484:
[----:B------:R-:W-:Y:S05]  /*3fbd0*/  BSYNC.RECONVERGENT B1 ;  /* 0x0000000000017941 */ /* 0x000fea0003800200 */
.L_x_32483:
        /* <DEDUP_REMOVED lines=62> */
.L_x_32481:
[----:B------:R-:W-:Y:S05]  /*3ffc0*/  BSYNC.RECONVERGENT B0 ;  /* 0x0000000000007941 */ /* 0x000fea0003800200 */
.L_x_32480:
        /* <DEDUP_REMOVED lines=18> */
.L_x_32487:
        /* <DEDUP_REMOVED lines=12> */
.L_x_32489:
[----:B------:R-:W-:Y:S05]  /*401b0*/  BSYNC.RECONVERGENT B1 ;  /* 0x0000000000017941 */ /* 0x000fea0003800200 */
.L_x_32488:
        /* <DEDUP_REMOVED lines=62> */
.L_x_32486:
[----:B------:R-:W-:Y:S05]  /*405a0*/  BSYNC.RECONVERGENT B0 ;  /* 0x0000000000007941 */ /* 0x000fea0003800200 */
.L_x_32485:
        /* <DEDUP_REMOVED lines=23> */
.L_x_32492:
        /* <DEDUP_REMOVED lines=12> */
.L_x_32494:
[----:B------:R-:W-:Y:S05]  /*407e0*/  BSYNC.RECONVERGENT B1 ;  /* 0x0000000000017941 */ /* 0x000fea0003800200 */
.L_x_32493:
        /* <DEDUP_REMOVED lines=62> */
.L_x_32491:
[----:B------:R-:W-:Y:S05]  /*40bd0*/  BSYNC.RECONVERGENT B0 ;  /* 0x0000000000007941 */ /* 0x000fea0003800200 */
.L_x_32490:
        /* <DEDUP_REMOVED lines=18> */
.L_x_32497:
        /* <DEDUP_REMOVED lines=15> */
.L_x_32499:
[----:B------:R-:W-:Y:S05]  /*40df0*/  BSYNC.RECONVERGENT B1 ;  /* 0x0000000000017941 */ /* 0x000fea0003800200 */
.L_x_32498:
        /* <DEDUP_REMOVED lines=62> */
.L_x_32496:
[----:B------:R-:W-:Y:S05]  /*411e0*/  BSYNC.RECONVERGENT B0 ;  /* 0x0000000000007941 */ /* 0x000fea0003800200 */
.L_x_32495:
        /* <DEDUP_REMOVED lines=12> */
.L_x_32419:
        /* <DEDUP_REMOVED lines=16> */
.L_x_32503:
        /* <DEDUP_REMOVED lines=12> */
.L_x_32505:
[----:B------:R-:W-:Y:S05]  /*41470*/  BSYNC.RECONVERGENT B1 ;  /* 0x0000000000017941 */ /* 0x000fea0003800200 */
.L_x_32504:
        /* <DEDUP_REMOVED lines=60> */
[----:B------:R-:W-:Y:S01]  /*41840*/  MOV R4, R22 ;  /* 0x0000001600047202 */ /* 0x000fe20000000f00 */
[----:B------:R-:W-:-:S07]  /*41850*/  IMAD.MOV.U32 R22, RZ, RZ, R20 ;  /* 0x000000ffff167224 */ /* 0x000fce00078e0014 */
.L_x_32502:
[----:B------:R-:W-:Y:S05]  /*41860*/  BSYNC.RECONVERGENT B0 ;  /* 0x0000000000007941 */ /* 0x000fea0003800200 */
.L_x_32501:
[----:B------:R-:W-:Y:S01]  /*41870*/  I2FP.F32.U32 R20, R22 ;  /* 0x0000001600147245 */ /* 0x000fe20000201000 */
[----:B------:R-:W-:Y:S01]  /*41880*/  BSSY.RECONVERGENT B0, `(.L_x_32506) ;  /* 0x000005d000007945 */ /* 0x000fe20003800200 */
[----:B------:R-:W-:Y:S01]  /*41890*/  ISETP.NE.AND P2, PT, R200, 0x1, PT ;  /* 0x00000001c800780c */ /* 0x000fe20003f45270 */
[----:B-----5:R-:W-:Y:S01]  /*418a0*/  HADD2.F32 R23, -RZ, R16.H0_H0 ;  /* 0x20000010ff177230 */ /* 0x020fe20000004100 */
        /* <DEDUP_REMOVED lines=15> */
.L_x_32508:
        /* <DEDUP_REMOVED lines=12> */
.L_x_32510:
[----:B------:R-:W-:Y:S05]  /*41a60*/  BSYNC.RECONVERGENT B1 ;  /* 0x0000000000017941 */ /* 0x000fea0003800200 */
.L_x_32509:
        /* <DEDUP_REMOVED lines=62> */
.L_x_32507:
[----:B------:R-:W-:Y:S05]  /*41e50*/  BSYNC.RECONVERGENT B0 ;  /* 0x0000000000007941 */ /* 0x000fea0003800200 */
.L_x_32506:
        /* <DEDUP_REMOVED lines=19> */
.L_x_32513:
        /* <DEDUP_REMOVED lines=12> */
.L_x_32515:
[----:B------:R-:W-:Y:S05]  /*42050*/  BSYNC.RECONVERGENT B1 ;  /* 0x0000000000017941 */ /* 0x000fea0003800200 */
.L_x_32514:
        /* <DEDUP_REMOVED lines=62> */
.L_x_32512:
[----:B------:R-:W-:Y:S05]  /*42440*/  BSYNC.RECONVERGENT B0 ;  /* 0x0000000000007941 */ /* 0x000fea0003800200 */
.L_x_32511:
        /* <DEDUP_REMOVED lines=19> */
.L_x_32518:
        /* <DEDUP_REMOVED lines=12> */
.L_x_32520:
[----:B------:R-:W-:Y:S05]  /*42640*/  BSYNC.RECONVERGENT B1 ;  /* 0x0000000000017941 */ /* 0x000fea0003800200 */
.L_x_32519:
        /* <DEDUP_REMOVED lines=62> */
.L_x_32517:
[----:B------:R-:W-:Y:S05]  /*42a30*/  BSYNC.RECONVERGENT B0 ;  /* 0x0000000000007941 */ /* 0x000fea0003800200 */
.L_x_32516:
[----:B------:R-:W-:Y:S01]  /*42a40*/  I2FP.F32.U32 R21, R21 ;  /* 0x0000001500157245 */ /* 0x000fe20000201000 */
[----:B------:R-:W-:Y:S01]  /*42a50*/  BSSY.RECONVERGENT B0, `(.L_x_32521) ;  /* 0x000005d000007945 */ /* 0x000fe20003800200 */
[----:B------:R-:W-:Y:S01]  /*42a60*/  ISETP.NE.AND P2, PT, R22, 0x1, PT ;  /* 0x000000011600780c */ /* 0x000fe20003f45270 */
[----:B------:R-:W-:Y:S01]  /*42a70*/  HFMA2 R200, -RZ, RZ, 0, 1.1920928955078125e-07 ;  /* 0x00000002ffc87431 */ /* 0x000fe200000001ff */
[----:B------:R-:W-:Y:S01]  /*42a80*/  LOP3.LUT R8, R8, 0xfffffffd, RZ, 0xc0, !PT ;  /* 0xfffffffd08087812 */ /* 0x000fe200078ec0ff */
[----:B------:R-:W-:-:S05]  /*42a90*/  FFMA.FTZ R21, R21, R219, 1.1641532182693481445e-10 ;  /* 0x2f00000015157423 */ /* 0x000fca00000100db */
[----:B------:R-:W-:Y:S01]  /*42aa0*/  FSETP.LE.FTZ.AND P3, PT, R21, R220, PT ;  /* 0x000000dc1500720b */ /* 0x000fe20003f73000 */
[----:B------:R-:W-:Y:S02]  /*42ab0*/  HADD2.F32 R21, -RZ, R17.H1_H1 ;  /* 0x30000011ff157230 */ /* 0x000fe40000004100 */
[----:B------:R-:W-:-:S10]  /*42ac0*/  IMAD.MOV.U32 R17, RZ, RZ, R4 ;  /* 0x000000ffff117224 */ /* 0x000fd400078e0004 */
        /* <DEDUP_REMOVED lines=10> */
.L_x_32523:
        /* <DEDUP_REMOVED lines=12> */
.L_x_32525:
[----:B------:R-:W-:Y:S05]  /*42c30*/  BSYNC.RECONVERGENT B1 ;  /* 0x0000000000017941 */ /* 0x000fea0003800200 */
.L_x_32524:
        /* <DEDUP_REMOVED lines=62> */
.L_x_32522:
[----:B------:R-:W-:Y:S05]  /*43020*/  BSYNC.RECONVERGENT B0 ;  /* 0x0000000000007941 */ /* 0x000fea0003800200 */
.L_x_32521:
        /* <DEDUP_REMOVED lines=17> */
.L_x_32528:
        /* <DEDUP_REMOVED lines=12> */
.L_x_32530:
[----:B------:R-:W-:Y:S05]  /*43200*/  BSYNC.RECONVERGENT B1 ;  /* 0x0000000000017941 */ /* 0x000fea0003800200 */
.L_x_32529:
        /* <DEDUP_REMOVED lines=62> */
.L_x_32527:
[----:B------:R-:W-:Y:S05]  /*435f0*/  BSYNC.RECONVERGENT B0 ;  /* 0x0000000000007941 */ /* 0x000fea0003800200 */
.L_x_32526:
        /* <DEDUP_REMOVED lines=17> */
.L_x_32533:
        /* <DEDUP_REMOVED lines=12> */
.L_x_32535:
[----:B------:R-:W-:Y:S05]  /*437d0*/  BSYNC.RECONVERGENT B1 ;  /* 0x0000000000017941 */ /* 0x000fea0003800200 */
.L_x_32534:
        /* <DEDUP_REMOVED lines=62> */
.L_x_32532:
[----:B------:R-:W-:Y:S05]  /*43bc0*/  BSYNC.RECONVERGENT B0 ;  /* 0x0000000000007941 */ /* 0x000fea0003800200 */
.L_x_32531:
        /* <DEDUP_REMOVED lines=17> */
.L_x_32538:
        /* <DEDUP_REMOVED lines=12> */
.L_x_32540:
[----:B------:R-:W-:Y:S05]  /*43da0*/  BSYNC.RECONVERGENT B1 ;  /* 0x0000000000017941 */ /* 0x000fea0003800200 */
.L_x_32539:
        /* <DEDUP_REMOVED lines=60> */
[----:B------:R-:W-:Y:S02]  /*44170*/  LOP3.LUT R3, R4, UR4, R201, 0x96, !PT ;  /* 0x0000000404037c12 */ /* 0x000fe4000f8e96c9 */
[----:B------:R-:W-:-:S07]  /*44180*/  MOV R4, R200 ;  /* 0x000000c800047202 */ /* 0x000fce0000000f00 */
.L_x_32537:
[----:B------:R-:W-:Y:S05]  /*44190*/  BSYNC.RECONVERGENT B0 ;  /* 0x0000000000007941 */ /* 0x000fea0003800200 */
.L_x_32536:
[----:B------:R-:W-:Y:S01]  /*441a0*/  LOP3.LUT R8, R8, 0xffffff7f, RZ, 0xc0, !PT ;  /* 0xffffff7f08087812 */ /* 0x000fe200078ec0ff */
[-C--:B------:R-:W-:Y:S01]  /*441b0*/  FMUL.FTZ R16, R16, R221.reuse ;  /* 0x000000dd10107220 */ /* 0x080fe20000410000 */
[----:B------:R-:W-:Y:S01]  /*441c0*/  I2FP.F32.U32 R200, R204 ;  /* 0x000000cc00c87245 */ /* 0x000fe20000201000 */
[-C--:B------:R-:W-:Y:S01]  /*441d0*/  FMUL.FTZ R23, R23, R221.reuse ;  /* 0x000000dd17177220 */ /* 0x080fe20000410000 */
[----:B------:R-:W-:Y:S01]  /*441e0*/  @P2 LOP3.LUT R8, R8, 0x80, RZ, 0xfc, !PT ;  /* 0x0000008008082812 */ /* 0x000fe200078efcff */
[----:B------:R-:W-:Y:S02]  /*441f0*/  HADD2.F32 R201, -RZ, R19.H1_H1 ;  /* 0x30000013ffc97230 */ /* 0x000fe40000004100 */
        /* <DEDUP_REMOVED lines=10> */
[----:B------:R-:W-:Y:S01]  /*442a0*/  FSEL R20, R23, RZ, P2 ;  /* 0x000000ff17147208 */ /* 0x000fe20001000000 */
[----:B------:R-:W-:Y:S01]  /*442b0*/  FMUL.FTZ R201, R201, R221 ;  /* 0x000000ddc9c97220 */ /* 0x000fe20000410000 */
        /* <DEDUP_REMOVED lines=24> */
.L_x_32500:
        /* <DEDUP_REMOVED lines=9> */
[----:B------:R-:W-:Y:S02]  /*444d0*/  LOP3.LUT P6, RZ, R8, 0x10, RZ, 0xc0, !PT ;  /* 0x0000001008ff7812 */ /* 0x000fe400078cc0ff */
[----:B0-----:R-:W-:Y:S02]  /*444e0*/  LOP3.LUT R201, R206, R204, R205, 0xfe, !PT ;  /* 0x000000cccec97212 */ /* 0x001fe400078efecd */
        /* <DEDUP_REMOVED lines=31> */
.L_x_32541:
        /* <DEDUP_REMOVED lines=27> */
.L_x_32545:
        /* <DEDUP_REMOVED lines=12> */
.L_x_32547:
[----:B------:R-:W-:Y:S05]  /*44950*/  BSYNC.RECONVERGENT B1 ;  /* 0x0000000000017941 */ /* 0x000fea0003800200 */
.L_x_32546:
        /* <DEDUP_REMOVED lines=62> */
.L_x_32544:
[----:B------:R-:W-:Y:S05]  /*44d40*/  BSYNC.RECONVERGENT B0 ;  /* 0x0000000000007941 */ /* 0x000fea0003800200 */
.L_x_32543:
        /* <DEDUP_REMOVED lines=20> */
.L_x_32550:
        /* <DEDUP_REMOVED lines=12> */
.L_x_32552:
[----:B------:R-:W-:Y:S05]  /*44f50*/  BSYNC.RECONVERGENT B1 ;  /* 0x0000000000017941 */ /* 0x000fea0003800200 */
.L_x_32551:
        /* <DEDUP_REMOVED lines=61> */
[----:B------:R-:W-:-:S07]  /*45330*/  HFMA2 R10, -RZ, RZ, 0, 0 ;  /* 0x00000000ff0a7431 */ /* 0x000fce00000001ff */
.L_x_32549:
[----:B------:R-:W-:Y:S05]  /*45340*/  BSYNC.RECONVERGENT B0 ;  /* 0x0000000000007941 */ /* 0x000fea0003800200 */
.L_x_32548:
        /* <DEDUP_REMOVED lines=23> */
.L_x_32555:
        /* <DEDUP_REMOVED lines=12> */
.L_x_32557:
[----:B------:R-:W-:Y:S05]  /*45580*/  BSYNC.RECONVERGENT B1 ;  /* 0x0000000000017941 */ /* 0x000fea0003800200 */
.L_x_32556:
        /* <DEDUP_REMOVED lines=62> */
.L_x_32554:
[----:B------:R-:W-:Y:S05]  /*45970*/  BSYNC.RECONVERGENT B0 ;  /* 0x0000000000007941 */ /* 0x000fea0003800200 */
.L_x_32553:
        /* <DEDUP_REMOVED lines=20> */
.L_x_32560:
        /* <DEDUP_REMOVED lines=12> */
.L_x_32562:
[----:B------:R-:W-:Y:S05]  /*45b80*/  BSYNC.RECONVERGENT B1 ;  /* 0x0000000000017941 */ /* 0x000fea0003800200 */
.L_x_32561:
        /* <DEDUP_REMOVED lines=62> */
.L_x_32559:
[----:B------:R-:W-:Y:S05]  /*45f70*/  BSYNC.RECONVERGENT B0 ;  /* 0x0000000000007941 */ /* 0x000fea0003800200 */
.L_x_32558:
        /* <DEDUP_REMOVED lines=23> */
.L_x_32565:
        /* <DEDUP_REMOVED lines=12> */
.L_x_32567:
[----:B------:R-:W-:Y:S05]  /*461b0*/  BSYNC.RECONVERGENT B1 ;  /* 0x0000000000017941 */ /* 0x000fea0003800200 */
.L_x_32566:
        /* <DEDUP_REMOVED lines=62> */
.L_x_32564:
[----:B------:R-:W-:Y:S05]  /*465a0*/  BSYNC.RECONVERGENT B0 ;  /* 0x0000000000007941 */ /* 0x000fea0003800200 */
.L_x_32563:
        /* <DEDUP_REMOVED lines=20> */
.L_x_32570:
        /* <DEDUP_REMOVED lines=12> */
.L_x_32572:
[----:B------:R-:W-:Y:S05]  /*467b0*/  BSYNC.RECONVERGENT B1 ;  /* 0x0000000000017941 */ /* 0x000fea0003800200 */
.L_x_32571:
        /* <DEDUP_REMOVED lines=62> */
.L_x_32569:
[----:B------:R-:W-:Y:S05]  /*46ba0*/  BSYNC.RECONVERGENT B0 ;  /* 0x0000000000007941 */ /* 0x000fea0003800200 */
.L_x_32568:
        /* <DEDUP_REMOVED lines=23> */
.L_x_32575:
        /* <DEDUP_REMOVED lines=12> */
.L_x_32577:
[----:B------:R-:W-:Y:S05]  /*46de0*/  BSYNC.RECONVERGENT B1 ;  /* 0x0000000000017941 */ /* 0x000fea0003800200 */
.L_x_32576:
        /* <DEDUP_REMOVED lines=62> */
.L_x_32574:
[----:B------:R-:W-:Y:S05]  /*471d0*/  BSYNC.RECONVERGENT B0 ;  /* 0x0000000000007941 */ /* 0x000fea0003800200 */
.L_x_32573:
        /* <DEDUP_REMOVED lines=20> */
.L_x_32580:
        /* <DEDUP_REMOVED lines=12> */
.L_x_32582:
[----:B------:R-:W-:Y:S05]  /*473e0*/  BSYNC.RECONVERGENT B1 ;  /* 0x0000000000017941 */ /* 0x000fea0003800200 */
.L_x_32581:
        /* <DEDUP_REMOVED lines=62> */
.L_x_32579:
[----:B------:R-:W-:Y:S05]  /*477d0*/  BSYNC.RECONVERGENT B0 ;  /* 0x0000000000007941 */ /* 0x000fea0003800200 */
.L_x_32578:
        /* <DEDUP_REMOVED lines=23> */
.L_x_32585:
        /* <DEDUP_REMOVED lines=12> */
.L_x_32587:
[----:B------:R-:W-:Y:S05]  /*47a10*/  BSYNC.RECONVERGENT B1 ;  /* 0x0000000000017941 */ /* 0x000fea0003800200 */
.L_x_32586:
        /* <DEDUP_REMOVED lines=62> */
.L_x_32584:
[----:B------:R-:W-:Y:S05]  /*47e00*/  BSYNC.RECONVERGENT B0 ;  /* 0x0000000000007941 */ /* 0x000fea0003800200 */
.L_x_32583:
        /* <DEDUP_REMOVED lines=18> */
.L_x_32590:
        /* <DEDUP_REMOVED lines=12> */
.L_x_32592:
[----:B------:R-:W-:Y:S05]  /*47ff0*/  BSYNC.RECONVERGENT B1 ;  /* 0x0000000000017941 */ /* 0x000fea0003800200 */
.L_x_32591:
        /* <DEDUP_REMOVED lines=62> */
.L_x_32589:
[----:B------:R-:W-:Y:S05]  /*483e0*/  BSYNC.RECONVERGENT B0 ;  /* 0x0000000000007941 */ /* 0x000fea0003800200 */
.L_x_32588:
        /* <DEDUP_REMOVED lines=23> */
.L_x_32595:
        /* <DEDUP_REMOVED lines=12> */
.L_x_32597:
[----:B------:R-:W-:Y:S05]  /*48620*/  BSYNC.RECONVERGENT B1 ;  /* 0x0000000000017941 */ /* 0x000fea0003800200 */
.L_x_32596:
        /* <DEDUP_REMOVED lines=62> */
.L_x_32594:
[----:B------:R-:W-:Y:S05]  /*48a10*/  BSYNC.RECONVERGENT B0 ;  /* 0x0000000000007941 */ /* 0x000fea0003800200 */
.L_x_32593:
        /* <DEDUP_REMOVED lines=18> */
.L_x_32600:
        /* <DEDUP_REMOVED lines=12> */
.L_x_32602:
[----:B------:R-:W-:Y:S05]  /*48c00*/  BSYNC.RECONVERGENT B1 ;  /* 0x0000000000017941 */ /* 0x000fea0003800200 */
.L_x_32601:
        /* <DEDUP_REMOVED lines=62> */
.L_x_32599:
[----:B------:R-:W-:Y:S05]  /*48ff0*/  BSYNC.RECONVERGENT B0 ;  /* 0x0000000000007941 */ /* 0x000fea0003800200 */
.L_x_32598:
        /* <DEDUP_REMOVED lines=23> */
.L_x_32605:
        /* <DEDUP_REMOVED lines=12> */
.L_x_32607:
[----:B------:R-:W-:Y:S05]  /*49230*/  BSYNC.RECONVERGENT B1 ;  /* 0x0000000000017941 */ /* 0x000fea0003800200 */
.L_x_32606:
        /* <DEDUP_REMOVED lines=62> */
.L_x_32604:
[----:B------:R-:W-:Y:S05]  /*49620*/  BSYNC.RECONVERGENT B0 ;  /* 0x0000000000007941 */ /* 0x000fea0003800200 */
.L_x_32603:
        /* <DEDUP_REMOVED lines=18> */
.L_x_32610:
        /* <DEDUP_REMOVED lines=12> */
.L_x_32612:
[----:B------:R-:W-:Y:S05]  /*49810*/  BSYNC.RECONVERGENT B1 ;  /* 0x0000000000017941 */ /* 0x000fea0003800200 */
.L_x_32611:
        /* <DEDUP_REMOVED lines=62> */
.L_x_32609:
[----:B------:R-:W-:Y:S05]  /*49c00*/  BSYNC.RECONVERGENT B0 ;  /* 0x0000000000007941 */ /* 0x000fea0003800200 */
.L_x_32608:
        /* <DEDUP_REMOVED lines=23> */
.L_x_32615:
        /* <DEDUP_REMOVED lines=12> */
.L_x_32617:
[----:B------:R-:W-:Y:S05]  /*49e40*/  BSYNC.RECONVERGENT B1 ;  /* 0x0000000000017941 */ /* 0x000fea0003800200 */
.L_x_32616:
        /* <DEDUP_REMOVED lines=62> */
.L_x_32614:
[----:B------:R-:W-:Y:S05]  /*4a230*/  BSYNC.RECONVERGENT B0 ;  /* 0x0000000000007941 */ /* 0x000fea0003800200 */
.L_x_32613:
[----:B------:R-:W-:Y:S01]  /*4a240*/  ISETP.NE.AND P6, PT, R222, 0x1, PT ;  /* 0x00000001de00780c */ /* 0x000fe20003fc5270 */
[----:B------:R-:W-:Y:S01]  /*4a250*/  HADD2.F32 R207, -RZ, R207.H1_H1 ;  /* 0x300000cfffcf7230 */ /* 0x000fe20000004100 */
[----:B------:R-:W-:Y:S01]  /*4a260*/  I2FP.F32.U32 R208, R208 ;  /* 0x000000d000d07245 */ /* 0x000fe20000201000 */
[----:B------:R-:W-:Y:S01]  /*4a270*/  BSSY.RECONVERGENT B0, `(.L_x_32618) ;  /* 0x000005d000007945 */ /* 0x000fe20003800200 */
[----:B------:R-:W-:Y:S02]  /*4a280*/  HFMA2 R217, -RZ, RZ, 0, 1.1920928955078125e-07 ;  /* 0x00000002ffd97431 */ /* 0x000fe400000001ff */
        /* <DEDUP_REMOVED lines=13> */
.L_x_32620:
        /* <DEDUP_REMOVED lines=15> */
.L_x_32622:
[----:B------:R-:W-:Y:S05]  /*4a450*/  BSYNC.RECONVERGENT B1 ;  /* 0x0000000000017941 */ /* 0x000fea0003800200 */
.L_x_32621:
[----:B------:R-:W-:Y:S01]  /*4a460*/  IMAD.WIDE.U32 R4, R7, -0x2daee0ad, RZ ;  /* 0xd2511f5307047825 */ /* 0x000fe200078e00ff */
[----:B------:R-:W-:-:S03]  /*4a470*/  UIADD3 UR4, UPT, UPT, UR10, -0x61c88647, URZ ;  /* 0x9e3779b90a047890 */ /* 0x000fc6000fffe0ff */
        /* <DEDUP_REMOVED lines=60> */
.L_x_32619:
[----:B------:R-:W-:Y:S05]  /*4a840*/  BSYNC.RECONVERGENT B0 ;  /* 0x0000000000007941 */ /* 0x000fea0003800200 */
.L_x_32618:
        /* <DEDUP_REMOVED lines=8> */
[----:B------:R-:W-:-:S04]  /*4a8d0*/  FADD.FTZ R207, R219, R207 ;  /* 0x000000cfdbcf7221 */ /* 0x000fc80000010000 */
[----:B------:R-:W-:Y:S01]  /*4a8e0*/  @P1 FADD.FTZ R207, R75, R207 ;  /* 0x000000cf4bcf1221 */ /* 0x000fe20000010000 */
[----:B------:R-:W-:Y:S06]  /*4a8f0*/  BRA `(.L_x_32623) ;  /* 0x0000003000587947 */ /* 0x000fec0003800000 */
.L_x_32542:
        /* <DEDUP_REMOVED lines=16> */
.L_x_32626:
        /* <DEDUP_REMOVED lines=12> */
.L_x_32628:
[----:B------:R-:W-:Y:S05]  /*4aac0*/  BSYNC.RECONVERGENT B1 ;  /* 0x0000000000017941 */ /* 0x000fea0003800200 */
.L_x_32627:
        /* <DEDUP_REMOVED lines=61> */
[----:B------:R-:W-:-:S07]  /*4aea0*/  HFMA2 R200, -RZ, RZ, 0, 0 ;  /* 0x00000000ffc87431 */ /* 0x000fce00000001ff */
.L_x_32625:
[----:B------:R-:W-:Y:S05]  /*4aeb0*/  BSYNC.RECONVERGENT B0 ;  /* 0x0000000000007941 */ /* 0x000fea0003800200 */
.L_x_32624:
[----:B------:R-:W-:Y:S01]  /*4aec0*/  I2FP.F32.U32 R201, R201 ;  /* 0x000000c900c97245 */ /* 0x000fe20000201000 */
[----:B------:R-:W-:Y:S01]  /*4aed0*/  BSSY.RECONVERGENT B0, `(.L_x_32629) ;  /* 0x000005d000007945 */ /* 0x000fe20003800200 */
[----:B------:R-:W-:Y:S01]  /*4aee0*/  ISETP.NE.AND P2, PT, R200, 0x1, PT ;  /* 0x00000001c800780c */ /* 0x000fe20003f45270 */
[----:B-----5:R-:W-:Y:S01]  /*4aef0*/  HADD2.F32 R227, -RZ, R204.H0_H0 ;  /* 0x200000ccffe37230 */ /* 0x020fe20000004100 */
[----:B------:R-:W-:Y:S01]  /*4af00*/  LOP3.LUT R8, R8, 0xffffffef, RZ, 0xc0, !PT ;  /* 0xffffffef08087812 */ /* 0x000fe200078ec0ff */
[----:B------:R-:W-:Y:S01]  /*4af10*/  FFMA.FTZ R201, R201, R219, 1.1641532182693481445e-10 ;  /* 0x2f000000c9c97423 */ /* 0x000fe200000100db */
[----:B------:R-:W-:-:S04]  /*4af20*/  MOV R202, R4 ;  /* 0x0000000400ca7202 */ /* 0x000fc80000000f00 */
        /* <DEDUP_REMOVED lines=12> */
.L_x_32631:
        /* <DEDUP_REMOVED lines=12> */
.L_x_32633:
[----:B------:R-:W-:Y:S05]  /*4b0b0*/  BSYNC.RECONVERGENT B1 ;  /* 0x0000000000017941 */ /* 0x000fea0003800200 */
.L_x_32632:
        /* <DEDUP_REMOVED lines=60> */
[----:B------:R-:W-:Y:S01]  /*4b480*/  IMAD.MOV.U32 R201, RZ, RZ, RZ ;  /* 0x000000ffffc97224 */ /* 0x000fe200078e00ff */
[----:B------:R-:W-:-:S07]  /*4b490*/  MOV R4, R200 ;  /* 0x000000c800047202 */ /* 0x000fce0000000f00 */
.L_x_32630:
[----:B------:R-:W-:Y:S05]  /*4b4a0*/  BSYNC.RECONVERGENT B0 ;  /* 0x0000000000007941 */ /* 0x000fea0003800200 */
.L_x_32629:
        /* <DEDUP_REMOVED lines=19> */
.L_x_32636:
        /* <DEDUP_REMOVED lines=12> */
.L_x_32638:
[----:B------:R-:W-:Y:S05]  /*4b6a0*/  BSYNC.RECONVERGENT B1 ;  /* 0x0000000000017941 */ /* 0x000fea0003800200 */
.L_x_32637:
        /* <DEDUP_REMOVED lines=62> */
.L_x_32635:
[----:B------:R-:W-:Y:S05]  /*4ba90*/  BSYNC.RECONVERGENT B0 ;  /* 0x0000000000007941 */ /* 0x000fea0003800200 */
.L_x_32634:
[----:B------:R-:W-:Y:S01]  /*4baa0*/  I2FP.F32.U32 R201, R202 ;  /* 0x000000ca00c97245 */ /* 0x000fe20000201000 */
[----:B------:R-:W-:Y:S01]  /*4bab0*/  BSSY.RECONVERGENT B0, `(.L_x_32639) ;  /* 0x000005d000007945 */ /* 0x000fe20003800200 */
[----:B------:R-:W-:Y:S01]  /*4bac0*/  ISETP.NE.AND P2, PT, R200, 0x1, PT ;  /* 0x00000001c800780c */ /* 0x000fe20003f45270 */
[----:B------:R-:W-:Y:S01]  /*4bad0*/  HADD2.F32 R224, -RZ, R205.H0_H0 ;  /* 0x200000cdffe07230 */ /* 0x000fe20000004100 */
        /* <DEDUP_REMOVED lines=15> */
.L_x_32641:
        /* <DEDUP_REMOVED lines=12> */
.L_x_32643:
[----:B------:R-:W-:Y:S05]  /*4bc90*/  BSYNC.RECONVERGENT B1 ;  /* 0x0000000000017941 */ /* 0x000fea0003800200 */
.L_x_32642:
        /* <DEDUP_REMOVED lines=62> */
.L_x_32640:
[----:B------:R-:W-:Y:S05]  /*4c080*/  BSYNC.RECONVERGENT B0 ;  /* 0x0000000000007941 */ /* 0x000fea0003800200 */
.L_x_32639:
        /* <DEDUP_REMOVED lines=19> */
.L_x_32646:
        /* <DEDUP_REMOVED lines=12> */
.L_x_32648:
[----:B------:R-:W-:Y:S05]  /*4c280*/  BSYNC.RECONVERGENT B1 ;  /* 0x0000000000017941 */ /* 0x000fea0003800200 */
.L_x_32647:
        /* <DEDUP_REMOVED lines=62> */
.L_x_32645:
[----:B------:R-:W-:Y:S05]  /*4c670*/  BSYNC.RECONVERGENT B0 ;  /* 0x0000000000007941 */ /* 0x000fea0003800200 */
.L_x_32644:
        /* <DEDUP_REMOVED lines=17> */
.L_x_32651:
        /* <DEDUP_REMOVED lines=12> */
.L_x_32653:
[----:B------:R-:W-:Y:S05]  /*4c850*/  BSYNC.RECONVERGENT B1 ;  /* 0x0000000000017941 */ /* 0x000fea0003800200 */
.L_x_32652:
        /* <DEDUP_REMOVED lines=62> */
.L_x_32650:
[----:B------:R-:W-:Y:S05]  /*4cc40*/  BSYNC.RECONVERGENT B0 ;  /* 0x0000000000007941 */ /* 0x000fea0003800200 */
.L_x_32649:
        /* <DEDUP_REMOVED lines=17> */
.L_x_32656:
        /* <DEDUP_REMOVED lines=12> */
.L_x_32658:
[----:B------:R-:W-:Y:S05]  /*4ce20*/  BSYNC.RECONVERGENT B1 ;  /* 0x0000000000017941 */ /* 0x000fea0003800200 */
.L_x_32657:
        /* <DEDUP_REMOVED lines=62> */
.L_x_32655:
[----:B------:R-:W-:Y:S05]  /*4d210*/  BSYNC.RECONVERGENT B0 ;  /* 0x0000000000007941 */ /* 0x000fea0003800200 */
.L_x_32654:
        /* <DEDUP_REMOVED lines=17> */
.L_x_32661:
        /* <DEDUP_REMOVED lines=12> */
.L_x_32663:
[----:B------:R-:W-:Y:S05]  /*4d3f0*/  BSYNC.RECONVERGENT B1 ;  /* 0x0000000000017941 */ /* 0x000fea0003800200 */
.L_x_32662:
        /* <DEDUP_REMOVED lines=62> */
.L_x_32660:
[----:B------:R-:W-:Y:S05]  /*4d7e0*/  BSYNC.RECONVERGENT B0 ;  /* 0x0000000000007941 */ /* 0x000fea0003800200 */
.L_x_32659:
        /* <DEDUP_REMOVED lines=9> */
[----:B------:R-:W-:Y:S01]  /*4d880*/  HADD2.F32 R202, -RZ, R207.H1_H1 ;  /* 0x300000cfffca7230 */ /* 0x000fe20000004100 */
[----:B------:R-:W-:Y:S01]  /*4d890*/  LOP3.LUT R8, R8, 0xffffffdf, RZ, 0xc0, !PT ;  /* 0xffffffdf08087812 */ /* 0x000fe200078ec0ff */
[-C--:B------:R-:W-:Y:S01]  /*4d8a0*/  FMUL.FTZ R207, R223, R221.reuse ;  /* 0x000000dddfcf7220 */ /* 0x080fe20000410000 */
[----:B------:R-:W-:Y:S01]  /*4d8b0*/  FSEL R206, R200, RZ, P4 ;  /* 0x000000ffc8ce7208 */ /* 0x000fe20002000000 */
[-C--:B------:R-:W-:Y:S01]  /*4d8c0*/  FMUL.FTZ R201, R201, R221.reuse ;  /* 0x000000ddc9c97220 */ /* 0x080fe20000410000 */
[----:B------:R-:W-:Y:S01]  /*4d8d0*/  @P0 LOP3.LUT R8, R8, 0x20, RZ, 0xfc, !PT ;  /* 0x0000002008080812 */ /* 0x000fe200078efcff */
[-C--:B------:R-:W-:Y:S01]  /*4d8e0*/  FMUL.FTZ R223, R225, R221.reuse ;  /* 0x000000dde1df7220 */ /* 0x080fe20000410000 */
[----:B------:R-:W-:Y:S01]  /*4d8f0*/  FSEL R200, R222, RZ, P1 ;  /* 0x000000ffdec87208 */ /* 0x000fe20000800000 */
[----:B------:R-:W-:Y:S01]  /*4d900*/  FMUL.FTZ R221, R202, R221 ;  /* 0x000000ddcadd7220 */ /* 0x000fe20000410000 */
[----:B------:R-:W-:-:S02]  /*4d910*/  LOP3.LUT P6, RZ, R8, 0x4, RZ, 0xc0, !PT ;  /* 0x0000000408ff7812 */ /* 0x000fc400078cc0ff */
[C---:B------:R-:W-:Y:S02]  /*4d920*/  LOP3.LUT P5, RZ, R8.reuse, 0x2, RZ, 0xc0, !PT ;  /* 0x0000000208ff7812 */ /* 0x040fe400078ac0ff */
[----:B------:R-:W-:Y:S02]  /*4d930*/  LOP3.LUT P1, RZ, R8, 0x40, RZ, 0xc0, !PT ;  /* 0x0000004008ff7812 */ /* 0x000fe4000782c0ff */
[----:B------:R-:W-:Y:S02]  /*4d940*/  FSEL R202, R204, RZ, P6 ;  /* 0x000000ffccca7208 */ /* 0x000fe40003000000 */
[----:B------:R-:W-:Y:S02]  /*4d950*/  FSEL R204, R203, RZ, P2 ;  /* 0x000000ffcbcc7208 */ /* 0x000fe40001000000 */
[----:B------:R-:W-:Y:S02]  /*4d960*/  FSEL R203, R207, RZ, P5 ;  /* 0x000000ffcfcb7208 */ /* 0x000fe40002800000 */
[----:B------:R-:W-:-:S02]  /*4d970*/  LOP3.LUT P0, RZ, R8, 0x8, RZ, 0xc0, !PT ;  /* 0x0000000808ff7812 */ /* 0x000fc4000780c0ff */
[----:B------:R-:W-:Y:S02]  /*4d980*/  FSETP.GTU.FTZ.AND P5, PT, R219, R220, PT ;  /* 0x000000dcdb00720b */ /* 0x000fe40003fbc000 */
        /* <DEDUP_REMOVED lines=13> */
.L_x_32623:
[----:B------:R-:W-:Y:S01]  /*4da60*/  IMAD.WIDE.U32 R220, R216, 0x20, R234 ;  /* 0x00000020d8dc7825 */ /* 0x000fe200078e00ea */
[----:B------:R-:W0:Y:S01]  /*4da70*/  LDC.64 R224, c[0x0][0x3b0] ;  /* 0x0000ec00ffe07b82 */ /* 0x000e220000000a00 */
[----:B------:R-:W-:Y:S02]  /*4da80*/  SEL R219, RZ, 0x1000000, !P5 ;  /* 0x01000000ffdb7807 */ /* 0x000fe40006800000 */
[C---:B------:R-:W-:Y:S01]  /*4da90*/  LOP3.LUT P6, RZ, R8.reuse, 0x8, RZ, 0xc0, !PT ;  /* 0x0000000808ff7812 */ /* 0x040fe200078cc0ff */
[----:B------:R-:W-:Y:S01]  /*4daa0*/  STG.E.128 desc[UR8][R220.64], R200 ;  /* 0x000000c8dc007986 */ /* 0x000fe2000c101d08 */
[C---:B------:R-:W-:Y:S02]  /*4dab0*/  LOP3.LUT P5, RZ, R8.reuse, 0x4, RZ, 0xc0, !PT ;  /* 0x0000000408ff7812 */ /* 0x040fe400078ac0ff */
[----:B------:R-:W-:Y:S01]  /*4dac0*/  SEL R222, RZ, 0x100, !P6 ;  /* 0x00000100ffde7807 */ /* 0x000fe20007000000 */
[----:B------:R1:W-:Y:S01]  /*4dad0*/  STG.E.128 desc[UR8][R220.64+0x10], R204 ;  /* 0x000010ccdc007986 */ /* 0x0003e2000c101d08 */
[----:B------:R-:W-:-:S02]  /*4dae0*/  LOP3.LUT P1, RZ, R8, 0x10, RZ, 0xc0, !PT ;  /* 0x0000001008ff7812 */ /* 0x000fc4000782c0ff */
[----:B-1----:R-:W-:Y:S02]  /*4daf0*/  SEL R220, RZ, 0x10000, !P4 ;  /* 0x00010000ffdc7807 */ /* 0x002fe40006000000 */
[----:B------:R-:W-:Y:S02]  /*4db00*/  SEL R221, RZ, 0x100, !P3 ;  /* 0x00000100ffdd7807 */ /* 0x000fe40005800000 */
[----:B------:R-:W-:Y:S02]  /*4db10*/  LOP3.LUT P4, RZ, R8, 0x2, RZ, 0xc0, !PT ;  /* 0x0000000208ff7812 */ /* 0x000fe4000788c0ff */
[----:B------:R-:W-:Y:S02]  /*4db20*/  LOP3.LUT R219, R221, R219, R220, 0xfe, !PT ;  /* 0x000000dbdddb7212 */ /* 0x000fe400078efedc */
[----:B------:R-:W-:-:S04]  /*4db30*/  SEL R220, RZ, 0x1, !P2 ;  /* 0x00000001ffdc7807 */ /* 0x000fc80005000000 */
[----:B------:R-:W-:Y:S02]  /*4db40*/  LOP3.LUT R221, R219, R220, RZ, 0xfc, !PT ;  /* 0x000000dcdbdd7212 */ /* 0x000fe400078efcff */
[----:B------:R-:W-:Y:S02]  /*4db50*/  SEL R219, RZ, 0x1000000, !P4 ;  /* 0x01000000ffdb7807 */ /* 0x000fe40006000000 */
[----:B------:R-:W-:-:S04]  /*4db60*/  SEL R220, RZ, 0x10000, !P5 ;  /* 0x00010000ffdc7807 */ /* 0x000fc80006800000 */
[----:B------:R-:W-:Y:S01]  /*4db70*/  LOP3.LUT R219, R222, R219, R220, 0xfe, !PT ;  /* 0x000000dbdedb7212 */ /* 0x000fe200078efedc */
[----:B0-----:R-:W-:Y:S01]  /*4db80*/  IMAD.WIDE.U32 R222, R216, 0x8, R224 ;  /* 0x00000008d8de7825 */ /* 0x001fe200078e00e0 */
        /* <DEDUP_REMOVED lines=24> */
.L_x_32664:
[----:B------:R-:W-:Y:S01]  /*4dd10*/  FADD.FTZ R219, RZ, R64 ;  /* 0x00000040ffdb7221 */ /* 0x000fe20000010000 */
[----:B01----:R-:W0:Y:S01]  /*4dd20*/  S2R R220, SR_TID.X ;  /* 0x0000000000dc7919 */ /* 0x003e220000002100 */
        /* <DEDUP_REMOVED lines=215> */
.L_x_32678:
[----:B-1----:R-:W-:Y:S01]  /*4eaa0*/  FADD.FTZ R219, R222, R219 ;  /* 0x000000dbdedb7221 */ /* 0x002fe20000010000 */
[----:B0-----:R-:W-:Y:S01]  /*4eab0*/  FMUL.FTZ R222, R225, R225 ;  /* 0x000000e1e1de7220 */ /* 0x001fe20000410000 */
[----:B------:R-:W0:Y:S01]  /*4eac0*/  @!P1 LDC.64 R220, c[0x0][0x3c0] ;  /* 0x0000f000ffdc9b82 */ /* 0x000e220000000a00 */
[----:B------:R-:W-:Y:S01]  /*4ead0*/  ISETP.NE.AND P2, PT, RZ, UR15, PT ;  /* 0x0000000fff007c0c */ /* 0x000fe2000bf45270 */
[----:B------:R-:W-:Y:S01]  /*4eae0*/  FFMA.FTZ R219, R219, R223, UR16 ;  /* 0x00000010dbdb7e23 */ /* 0x000fe200080100df */
[----:B------:R1:W-:Y:S02]  /*4eaf0*/  STL [R1+0x1ec], R4 ;  /* 0x0001ec0401007387 */ /* 0x0003e40000100800 */
[----:B------:R-:W-:-:S03]  /*4eb00*/  FSEL R224, R222, RZ, P2 ;  /* 0x000000ffdee07208 */ /* 0x000fc60001000000 */
[----:B------:R-:W2:Y:S02]  /*4eb10*/  @!P1 LDC.64 R222, c[0x0][0x3c8] ;  /* 0x0000f200ffde9b82 */ /* 0x000ea40000000a00 */
[----:B------:R-:W-:Y:S01]  /*4eb20*/  FADD.FTZ R219, R219, R224 ;  /* 0x000000e0dbdb7221 */ /* 0x000fe20000010000 */
[----:B-1----:R-:W3:Y:S05]  /*4eb30*/  LDL R4, [R1+0xe0] ;  /* 0x0000e00001047983 */ /* 0x002eea0000100800 */
[----:B------:R-:W1:Y:S01]  /*4eb40*/  MUFU.RSQ R219, R219 ;  /* 0x000000db00db7308 */ /* 0x000e620000001400 */
[----:B------:R4:W-:Y:S04]  /*4eb50*/  STL [R1+0x1e8], R3 ;  /* 0x0001e80301007387 */ /* 0x0009e80000100800 */
[----:B------:R-:W3:Y:S01]  /*4eb60*/  LDL R227, [R1+0xdc] ;  /* 0x0000dc0001e37983 */ /* 0x000ee20000100800 */
[----:B0-----:R-:W-:-:S03]  /*4eb70*/  @!P1 IMAD.WIDE R220, R226, 0x4, R220 ;  /* 0x00000004e2dc9825 */ /* 0x001fc600078e02dc */
[----:B------:R-:W3:Y:S04]  /*4eb80*/  LDL R252, [R1+0xc4] ;  /* 0x0000c40001fc7983 */ /* 0x000ee80000100800 */
[----:B------:R2:W-:Y:S04]  /*4eb90*/  @!P1 STG.E desc[UR8][R220.64], R225 ;  /* 0x000000e1dc009986 */ /* 0x0005e8000c101908 */
[----:B----4-:R-:W4:Y:S04]  /*4eba0*/  LDL R3, [R1+0xe4] ;  /* 0x0000e40001037983 */ /* 0x010f280000100800 */
[----:B------:R-:W4:Y:S01]  /*4ebb0*/  LDL R235, [R1+0xf8] ;  /* 0x0000f80001eb7983 */ /* 0x000f220000100800 */
[----:B--2---:R-:W-:-:S03]  /*4ebc0*/  @!P1 IMAD.WIDE R220, R226, 0x4, R222 ;  /* 0x00000004e2dc9825 */ /* 0x004fc600078e02de */
[----:B------:R-:W2:Y:S04]  /*4ebd0*/  LDL R234, [R1+0xc8] ;  /* 0x0000c80001ea7983 */ /* 0x000ea80000100800 */
[----:B-1----:R0:W-:Y:S04]  /*4ebe0*/  @!P1 STG.E desc[UR8][R220.64], R219 ;  /* 0x000000dbdc009986 */ /* 0x0021e8000c101908 */
[----:B------:R-:W2:Y:S04]  /*4ebf0*/  LDL R233, [R1+0xfc] ;  /* 0x0000fc0001e97983 */ /* 0x000ea80000100800 */
[----:B------:R-:W2:Y:S01]  /*4ec00*/  LDL R232, [R1+0xcc] ;  /* 0x0000cc0001e87983 */ /* 0x000ea20000100800 */
[----:B0-----:R-:W-:-:S03]  /*4ec10*/  FSEL R220, R225, RZ, !P2 ;  /* 0x000000ffe1dc7208 */ /* 0x001fc60005000000 */
[----:B------:R0:W-:Y:S02]  /*4ec20*/  STL [R1+0x1e4], R2 ;  /* 0x0001e40201007387 */ /* 0x0001e40000100800 */
[C---:B------:R-:W-:Y:S01]  /*4ec30*/  FADD.FTZ R65, -R220.reuse, R65 ;  /* 0x00000041dc417221 */ /* 0x040fe20000010100 */
[----:B------:R-:W-:-:S03]  /*4ec40*/  FADD.FTZ R66, -R220, R66 ;  /* 0x00000042dc427221 */ /* 0x000fc60000010100 */
[C---:B------:R-:W-:Y:S01]  /*4ec50*/  FMUL.FTZ R222, R219.reuse, R65 ;  /* 0x00000041dbde7220 */ /* 0x040fe20000410000 */
[----:B------:R-:W-:Y:S01]  /*4ec60*/  FMUL.FTZ R224, R219, R66 ;  /* 0x00000042dbe07220 */ /* 0x000fe20000410000 */
[----:B0-----:R-:W2:Y:S04]  /*4ec70*/  LDL R2, [R1+0xf4] ;  /* 0x0000f40001027983 */ /* 0x001ea80000100800 */
[----:B------:R0:W-:Y:S04]  /*4ec80*/  STL [R1+0x1e0], R0 ;  /* 0x0001e00001007387 */ /* 0x0001e80000100800 */
[----:B------:R-:W3:Y:S04]  /*4ec90*/  LDL R65, [R1+0xd8] ;  /* 0x0000d80001417983 */ /* 0x000ee80000100800 */
[----:B------:R-:W3:Y:S01]  /*4eca0*/  LDL R66, [R1+0xe8] ;  /* 0x0000e80001427983 */ /* 0x000ee20000100800 */
[----:B------:R-:W-:-:S03]  /*4ecb0*/  FADD.FTZ R64, -R220, R64 ;  /* 0x00000040dc407221 */ /* 0x000fc60000010100 */
[----:B------:R-:W4:Y:S01]  /*4ecc0*/  LDL R225, [R1+0xec] ;  /* 0x0000ec0001e17983 */ /* 0x000f220000100800 */
[----:B------:R-:W-:Y:S01]  /*4ecd0*/  FADD.FTZ R67, -R220, R67 ;  /* 0x00000043dc437221 */ /* 0x000fe20000010100 */
[C---:B------:R-:W-:Y:S02]  /*4ece0*/  FMUL.FTZ R223, R219.reuse, R64 ;  /* 0x00000040dbdf7220 */ /* 0x040fe40000410000 */
[----:B------:R-:W2:Y:S01]  /*4ecf0*/  LDL R64, [R1+0xd0] ;  /* 0x0000d00001407983 */ /* 0x000ea20000100800 */
[----:B------:R-:W-:-:S03]  /*4ed00*/  FMUL.FTZ R221, R219, R67 ;  /* 0x00000043dbdd7220 */ /* 0x000fc60000410000 */
[----:B------:R-:W2:Y:S04]  /*4ed10*/  LDL R67, [R1+0xd4] ;  /* 0x0000d40001437983 */ /* 0x000ea80000100800 */
[----:B0-----:R-:W2:Y:S01]  /*4ed20*/  LDL R0, [R1+0xc0] ;  /* 0x0000c00001007983 */ /* 0x001ea20000100800 */
[----:B---3--:R-:W-:Y:S01]  /*4ed30*/  FFMA.FTZ R65, R224, R65, R66 ;  /* 0x00000041e0417223 */ /* 0x008fe20000010042 */
[----:B----4-:R-:W-:-:S05]  /*4ed40*/  FFMA.FTZ R66, R221, R227, R225 ;  /* 0x000000e3dd427223 */ /* 0x010fca00000100e1 */
[----:B------:R-:W-:Y:S01]  /*4ed50*/  F2FP.F16.F32.PACK_AB R65, R66, R65 ;  /* 0x000000414241723e */ /* 0x000fe200000000ff */
[----:B------:R-:W-:Y:S01]  /*4ed60*/  FADD.FTZ R66, -R220, R68 ;  /* 0x00000044dc427221 */ /* 0x000fe20000010100 */
[----:B--2---:R-:W-:Y:S01]  /*4ed70*/  FFMA.FTZ R64, R223, R64, R4 ;  /* 0x00000040df407223 */ /* 0x004fe20000010004 */
[----:B------:R-:W-:Y:S01]  /*4ed80*/  FFMA.FTZ R67, R222, R67, R3 ;  /* 0x00000043de437223 */ /* 0x000fe20000010003 */
[----:B------:R1:W5:Y:S01]  /*4ed90*/  LDL.LU R4, [R1+0x1ec] ;  /* 0x0001ec0001047983 */ /* 0x0003620000300800 */
[C---:B------:R-:W-:Y:S01]  /*4eda0*/  FADD.FTZ R68, -R220.reuse, R70 ;  /* 0x00000046dc447221 */ /* 0x040fe20000010100 */
[----:B------:R-:W-:Y:S02]  /*4edb0*/  FMUL.FTZ R70, R219, R66 ;  /* 0x00000042db467220 */ /* 0x000fe40000410000 */
[----:B------:R1:W5:Y:S04]  /*4edc0*/  LDL.LU R3, [R1+0x1e8] ;  /* 0x0001e80001037983 */ /* 0x0003680000300800 */
[----:B------:R-:W2:Y:S01]  /*4edd0*/  LDL R66, [R1+0xf0] ;  /* 0x0000f00001427983 */ /* 0x000ea20000100800 */
[----:B------:R-:W-:Y:S01]  /*4ede0*/  F2FP.F16.F32.PACK_AB R64, R67, R64 ;  /* 0x000000404340723e */ /* 0x000fe200000000ff */
        /* <DEDUP_REMOVED lines=9> */
[----:B------:R-:W-:Y:S01]  /*4ee80*/  F2FP.F16.F32.PACK_AB R67, R68, R67 ;  /* 0x000000434443723e */ /* 0x000fe200000000ff */
[----:B------:R-:W3:Y:S01]  /*4ee90*/  LDL R252, [R1+0x98] ;  /* 0x0000980001fc7983 */ /* 0x000ee20000100800 */
[----:B------:R-:W4:Y:S03]  /*4eea0*/  LDC.64 R234, c[0x0][0x430] ;  /* 0x00010c00ffea7b82 */ /* 0x000f260000000a00 */
[----:B------:R-:W3:Y:S01]  /*4eeb0*/  LDL R2, [R1+0x10c] ;  /* 0x00010c0001027983 */ /* 0x000ee20000100800 */
[----:B--2---:R-:W-:-:S03]  /*4eec0*/  FFMA.FTZ R66, R70, R0, R66 ;  /* 0x0000000046427223 */ /* 0x004fc60000010042 */
[----:B------:R-:W2:Y:S02]  /*4eed0*/  LDL R0, [R1+0x9c] ;  /* 0x00009c0001007983 */ /* 0x000ea40000100800 */
[----:B------:R-:W-:Y:S01]  /*4eee0*/  F2FP.F16.F32.PACK_AB R66, R69, R66 ;  /* 0x000000424542723e */ /* 0x000fe200000000ff */
        /* <DEDUP_REMOVED lines=12> */
[----:B------:R-:W-:Y:S02]  /*4efb0*/  F2FP.F16.F32.PACK_AB R67, R64, R67 ;  /* 0x000000434043723e */ /* 0x000fe400000000ff */
        /* <DEDUP_REMOVED lines=14> */
[----:B------:R-:W-:-:S02]  /*4f0a0*/  F2FP.F16.F32.PACK_AB R65, R68, R65 ;  /* 0x000000414441723e */ /* 0x000fc400000000ff */
[----:B------:R-:W-:Y:S01]  /*4f0b0*/  F2FP.F16.F32.PACK_AB R64, R69, R64 ;  /* 0x000000404540723e */ /* 0x000fe200000000ff */
[----:B------:R-:W-:Y:S01]  /*4f0c0*/  IMAD.WIDE.U32 R68, R218, 0x10, R234 ;  /* 0x00000010da447825 */ /* 0x000fe200078e00ea */
[----:B------:R-:W-:-:S03]  /*4f0d0*/  F2FP.F16.F32.PACK_AB R66, R71, R66 ;  /* 0x000000424742723e */ /* 0x000fc600000000ff */
        /* <DEDUP_REMOVED lines=13> */
[C---:B------:R-:W-:Y:S01]  /*4f1b0*/  FMUL.FTZ R64, R219.reuse, R60 ;  /* 0x0000003cdb407220 */ /* 0x040fe20000410000 */
[----:B------:R-:W4:Y:S03]  /*4f1c0*/  LDL R2, [R1+0x110] ;  /* 0x0001100001027983 */ /* 0x000f260000100800 */
[----:B------:R-:W-:Y:S01]  /*4f1d0*/  F2FP.F16.F32.PACK_AB R61, R62, R61 ;  /* 0x0000003d3e3d723e */ /* 0x000fe200000000ff */
        /* <DEDUP_REMOVED lines=32> */
[----:B------:R-:W-:Y:S01]  /*4f3e0*/  F2FP.F16.F32.PACK_AB R62, R63, R62 ;  /* 0x0000003e3f3e723e */ /* 0x000fe200000000ff */
[----:B------:R-:W2:Y:S01]  /*4f3f0*/  LDL R227, [R1+0x40] ;  /* 0x0000400001e37983 */ /* 0x000ea20000100800 */
[----:B------:R-:W-:Y:S01]  /*4f400*/  F2FP.F16.F32.PACK_AB R63, R57, R56 ;  /* 0x00000038393f723e */ /* 0x000fe200000000ff */
        /* <DEDUP_REMOVED lines=9> */
[----:B------:R-:W-:Y:S01]  /*4f4a0*/  F2FP.F16.F32.PACK_AB R59, R59, R56 ;  /* 0x000000383b3b723e */ /* 0x000fe200000000ff */
[----:B------:R-:W-:Y:S01]  /*4f4b0*/  FFMA.FTZ R56, R64, R223, R92 ;  /* 0x000000df40387223 */ /* 0x000fe2000001005c */
[----:B------:R-:W-:Y:S01]  /*4f4c0*/  F2FP.F16.F32.PACK_AB R58, R60, R58 ;  /* 0x0000003a3c3a723e */ /* 0x000fe200000000ff */
[----:B------:R-:W2:Y:S01]  /*4f4d0*/  LDL R65, [R1+0x130] ;  /* 0x0001300001417983 */ /* 0x000ea20000100800 */
[----:B------:R-:W-:Y:S01]  /*4f4e0*/  F2FP.F16.F32.PACK_AB R57, R61, R57 ;  /* 0x000000393d39723e */ /* 0x000fe200000000ff */
[----:B------:R-:W-:Y:S01]  /*4f4f0*/  IMAD.WIDE.U32 R60, R214, 0x10, R234 ;  /* 0x00000010d63c7825 */ /* 0x000fe200078e00ea */
[----:B------:R-:W-:Y:S01]  /*4f500*/  F2FP.F16.F32.PACK_AB R56, R62, R56 ;  /* 0x000000383e38723e */ /* 0x000fe200000000ff */
        /* <DEDUP_REMOVED lines=27> */
[----:B------:R-:W-:-:S04]  /*4f6c0*/  FADD.FTZ R51, -R220, R51 ;  /* 0x00000033dc337221 */ /* 0x000fc80000010100 */
        /* <DEDUP_REMOVED lines=20> */
[----:B--2---:R-:W-:Y:S01]  /*4f810*/  FFMA.FTZ R52, R58, R52, R55 ;  /* 0x000000343a347223 */ /* 0x004fe20000010037 */
[----:B---3--:R-:W-:Y:S01]  /*4f820*/  FFMA.FTZ R55, R57, R53, R54 ;  /* 0x0000003539377223 */ /* 0x008fe20000010036 */
[----:B------:R-:W-:Y:S01]  /*4f830*/  FFMA.FTZ R54, R56, R62, R214 ;  /* 0x0000003e38367223 */ /* 0x000fe200000100d6 */
[----:B------:R-:W-:Y:S01]  /*4f840*/  FMUL.FTZ R45, R219, R45 ;  /* 0x0000002ddb2d7220 */ /* 0x000fe20000410000 */
[----:B------:R-:W2:Y:S01]  /*4f850*/  LDL R214, [R1+0xc] ;  /* 0x00000c0001d67983 */ /* 0x000ea20000100800 */
[----:B----4-:R-:W-:Y:S01]  /*4f860*/  FFMA.FTZ R53, R59, R61, R60 ;  /* 0x0000003d3b357223 */ /* 0x010fe2000001003c */
[----:B------:R-:W-:-:S04]  /*4f870*/  FMUL.FTZ R60, R219, R49 ;  /* 0x00000031db3c7220 */ /* 0x000fc80000410000 */
[----:B------:R-:W-:Y:S01]  /*4f880*/  F2FP.F16.F32.PACK_AB R53, R54, R53 ;  /* 0x000000353635723e */ /* 0x000fe200000000ff */
[----:B------:R-:W-:Y:S01]  /*4f890*/  FADD.FTZ R54, -R220, R50 ;  /* 0x00000032dc367221 */ /* 0x000fe20000010100 */
[----:B------:R-:W-:Y:S01]  /*4f8a0*/  FMUL.FTZ R50, R219, R48 ;  /* 0x00000030db327220 */ /* 0x000fe20000410000 */
[----:B------:R-:W-:Y:S02]  /*4f8b0*/  F2FP.F16.F32.PACK_AB R52, R55, R52 ;  /* 0x000000343734723e */ /* 0x000fe400000000ff */
[----:B------:R-:W-:Y:S01]  /*4f8c0*/  FMUL.FTZ R61, R219, R54 ;  /* 0x00000036db3d7220 */ /* 0x000fe20000410000 */
[----:B------:R-:W-:Y:S01]  /*4f8d0*/  FFMA.FTZ R54, R50, R227, R65 ;  /* 0x000000e332367223 */ /* 0x000fe20000010041 */
[----:B------:R-:W-:Y:S01]  /*4f8e0*/  FFMA.FTZ R55, R60, R224, R225 ;  /* 0x000000e03c377223 */ /* 0x000fe200000100e1 */
[----:B------:R-:W-:Y:S01]  /*4f8f0*/  FFMA.FTZ R49, R51, R218, R221 ;  /* 0x000000da33317223 */ /* 0x000fe200000100dd */
[----:B------:R-:W-:Y:S01]  /*4f900*/  FFMA.FTZ R48, R61, R222, R223 ;  /* 0x000000de3d307223 */ /* 0x000fe200000100df */
[----:B------:R-:W3:Y:S02]  /*4f910*/  LDL R227, [R1+0x150] ;  /* 0x0001500001e37983 */ /* 0x000ee40000100800 */
[----:B------:R-:W-:-:S02]  /*4f920*/  F2FP.F16.F32.PACK_AB R54, R55, R54 ;  /* 0x000000363736723e */ /* 0x000fc400000000ff */
[----:B------:R-:W-:Y:S01]  /*4f930*/  F2FP.F16.F32.PACK_AB R55, R49, R48 ;  /* 0x000000303137723e */ /* 0x000fe200000000ff */
[----:B------:R-:W-:-:S04]  /*4f940*/  IMAD.WIDE.U32 R48, R209, 0x10, R232 ;  /* 0x00000010d1307825 */ /* 0x000fc800078e00e8 */
[----:B------:R-:W-:Y:S01]  /*4f950*/  FFMA.FTZ R51, R51, R70, R107 ;  /* 0x0000004633337223 */ /* 0x000fe2000001006b */
[----:B------:R-:W3:Y:S04]  /*4f960*/  LDL R225, [R1] ;  /* 0x0000000001e17983 */ /* 0x000ee80000100800 */
[----:B------:R0:W-:Y:S01]  /*4f970*/  STG.E.128 desc[UR8][R48.64], R52 ;  /* 0x0000003430007986 */ /* 0x0001e2000c101d08 */
[----:B------:R-:W-:-:S03]  /*4f980*/  FFMA.FTZ R50, R50, R67, R104 ;  /* 0x0000004332327223 */ /* 0x000fc60000010068 */
[----:B------:R-:W4:Y:S04]  /*4f990*/  LDL R224, [R1+0x154] ;  /* 0x0001540001e07983 */ /* 0x000f280000100800 */
[----:B------:R-:W4:Y:S04]  /*4f9a0*/  LDL R223, [R1+0x4] ;  /* 0x0000040001df7983 */ /* 0x000f280000100800 */
[----:B------:R-:W2:Y:S04]  /*4f9b0*/  LDL R222, [R1+0x158] ;  /* 0x0001580001de7983 */ /* 0x000ea80000100800 */
[----:B------:R-:W2:Y:S01]  /*4f9c0*/  LDL R221, [R1+0x8] ;  /* 0x0000080001dd7983 */ /* 0x000ea20000100800 */
[----:B0-----:R-:W-:Y:S01]  /*4f9d0*/  FFMA.FTZ R48, R61, R71, R106 ;  /* 0x000000473d307223 */ /* 0x001fe2000001006a */
[----:B------:R-:W-:-:S02]  /*4f9e0*/  FFMA.FTZ R54, R57, R63, R101 ;  /* 0x0000003f39367223 */ /* 0x000fc40000010065 */
[----:B------:R-:W2:Y:S02]  /*4f9f0*/  LDL R218, [R1+0x15c] ;  /* 0x00015c0001da7983 */ /* 0x000ea40000100800 */
[----:B------:R-:W-:Y:S01]  /*4fa00*/  F2FP.F16.F32.PACK_AB R51, R51, R48 ;  /* 0x000000303333723e */ /* 0x000fe200000000ff */
[----:B------:R-:W-:Y:S01]  /*4fa10*/  FFMA.FTZ R48, R58, R69, R100 ;  /* 0x000000453a307223 */ /* 0x000fe20000010064 */
[----:B------:R-:W-:Y:S01]  /*4fa20*/  FFMA.FTZ R49, R59, R68, R102 ;  /* 0x000000443b317223 */ /* 0x000fe20000010066 */
[----:B------:R-:W-:Y:S01]  /*4fa30*/  FFMA.FTZ R52, R60, R66, R105 ;  /* 0x000000423c347223 */ /* 0x000fe20000010069 */
[----:B------:R-:W-:Y:S02]  /*4fa40*/  FFMA.FTZ R53, R56, R64, R103 ;  /* 0x0000004038357223 */ /* 0x000fe40000010067 */
[----:B------:R-:W-:Y:S01]  /*4fa50*/  F2FP.F16.F32.PACK_AB R48, R54, R48 ;  /* 0x000000303630723e */ /* 0x000fe200000000ff */
[C---:B------:R-:W-:Y:S01]  /*4fa60*/  FADD.FTZ R54, -R220.reuse, R30 ;  /* 0x0000001edc367221 */ /* 0x040fe20000010100 */
[C---:B------:R-:W-:Y:S01]  /*4fa70*/  FADD.FTZ R56, -R220.reuse, R29 ;  /* 0x0000001ddc387221 */ /* 0x040fe20000010100 */
[C---:B------:R-:W-:Y:S01]  /*4fa80*/  FADD.FTZ R30, -R220.reuse, R26 ;  /* 0x0000001adc1e7221 */ /* 0x040fe20000010100 */
[C---:B------:R-:W-:Y:S01]  /*4fa90*/  FADD.FTZ R29, -R220.reuse, R18 ;  /* 0x00000012dc1d7221 */ /* 0x040fe20000010100 */
[----:B------:R-:W-:Y:S01]  /*4faa0*/  FADD.FTZ R26, -R220, R19 ;  /* 0x00000013dc1a7221 */ /* 0x000fe20000010100 */
[----:B------:R-:W-:Y:S01]  /*4fab0*/  F2FP.F16.F32.PACK_AB R50, R52, R50 ;  /* 0x000000323432723e */ /* 0x000fe200000000ff */
[----:B------:R-:W-:Y:S01]  /*4fac0*/  IMAD.WIDE.U32 R18, R209, 0x10, R234 ;  /* 0x00000010d1127825 */ /* 0x000fe200078e00ea */
[----:B------:R-:W-:-:S03]  /*4fad0*/  F2FP.F16.F32.PACK_AB R49, R53, R49 ;  /* 0x000000313531723e */ /* 0x000fc600000000ff */
        /* <DEDUP_REMOVED lines=16> */
[----:B------:R0:W-:Y:S04]  /*4fbe0*/  STG.E.128 desc[UR8][R18.64], R48 ;  /* 0x0000003012007986 */ /* 0x0001e8000c101d08 */
[----:B------:R-:W3:Y:S01]  /*4fbf0*/  LDL R220, [R1+0x14] ;  /* 0x0000140001dc7983 */ /* 0x000ee20000100800 */
[C---:B------:R-:W-:Y:S01]  /*4fc00*/  FMUL.FTZ R202, R219.reuse, R41 ;  /* 0x00000029dbca7220 */ /* 0x040fe20000410000 */
[C---:B------:R-:W-:Y:S01]  /*4fc10*/  FMUL.FTZ R203, R219.reuse, R42 ;  /* 0x0000002adbcb7220 */ /* 0x040fe20000410000 */
[C---:B------:R-:W-:Y:S01]  /*4fc20*/  FMUL.FTZ R41, R219.reuse, R37 ;  /* 0x00000025db297220 */ /* 0x040fe20000410000 */
[C---:B------:R-:W-:Y:S01]  /*4fc30*/  FMUL.FTZ R42, R219.reuse, R38 ;  /* 0x00000026db2a7220 */ /* 0x040fe20000410000 */
[----:B------:R-:W2:Y:S04]  /*4fc40*/  LDL R209, [R1+0x1c] ;  /* 0x00001c0001d17983 */ /* 0x000ea80000100800 */
[----:B------:R-:W2:Y:S04]  /*4fc50*/  LDL R205, [R1+0x14c] ;  /* 0x00014c0001cd7983 */ /* 0x000ea80000100800 */
[----:B------:R-:W3:Y:S04]  /*4fc60*/  LDL R37, [R1+0x10] ;  /* 0x0000100001257983 */ /* 0x000ee80000100800 */
[----:B0-----:R-:W3:Y:S04]  /*4fc70*/  LDL R18, [R1+0x144] ;  /* 0x0001440001127983 */ /* 0x001ee80000100800 */
[----:B------:R-:W3:Y:S04]  /*4fc80*/  LDL R38, [R1+0x140] ;  /* 0x0001400001267983 */ /* 0x000ee80000100800 */
[----:B------:R-:W3:Y:S04]  /*4fc90*/  LDL R206, [R1+0x18] ;  /* 0x0000180001ce7983 */ /* 0x000ee80000100800 */
[----:B------:R-:W3:Y:S01]  /*4fca0*/  LDL R207, [R1+0x148] ;  /* 0x0001480001cf7983 */ /* 0x000ee20000100800 */
        /* <DEDUP_REMOVED lines=17> */
[C---:B------:R-:W-:Y:S01]  /*4fdc0*/  FMUL.FTZ R67, R219.reuse, R52 ;  /* 0x00000034db437220 */ /* 0x040fe20000410000 */
[C---:B------:R-:W-:Y:S01]  /*4fdd0*/  FMUL.FTZ R40, R219.reuse, R36 ;  /* 0x00000024db287220 */ /* 0x040fe20000410000 */
        /* <DEDUP_REMOVED lines=10> */
[----:B------:R-:W3:Y:S04]  /*4fe80*/  LDL R68, [R1+0x188] ;  /* 0x0001880001447983 */ /* 0x000ee80000100800 */
[----:B------:R-:W3:Y:S04]  /*4fe90*/  LDL R69, [R1+0x184] ;  /* 0x0001840001457983 */ /* 0x000ee80000100800 */
[----:B------:R-:W3:Y:S04]  /*4fea0*/  LDL R57, [R1+0x18c] ;  /* 0x00018c0001397983 */ /* 0x000ee80000100800 */
[----:B------:R-:W3:Y:S04]  /*4feb0*/  LDL R56, [R1+0x190] ;  /* 0x0001900001387983 */ /* 0x000ee80000100800 */
[----:B------:R-:W3:Y:S04]  /*4fec0*/  LDL R55, [R1+0x194] ;  /* 0x0001940001377983 */ /* 0x000ee80000100800 */
[----:B------:R-:W3:Y:S04]  /*4fed0*/  LDL R54, [R1+0x198] ;  /* 0x0001980001367983 */ /* 0x000ee80000100800 */
[----:B------:R-:W3:Y:S01]  /*4fee0*/  LDL R53, [R1+0x19c] ;  /* 0x00019c0001357983 */ /* 0x000ee20000100800 */
[----:B----4-:R-:W-:Y:S01]  /*4fef0*/  FFMA.FTZ R20, R202, R223, R224 ;  /* 0x000000dfca147223 */ /* 0x010fe200000100e0 */
[----:B--2---:R-:W-:-:S02]  /*4ff00*/  FFMA.FTZ R21, R49, R209, R205 ;  /* 0x000000d131157223 */ /* 0x004fc400000100cd */
[----:B------:R-:W2:Y:S04]  /*4ff10*/  LDL R209, [R1+0x160] ;  /* 0x0001600001d17983 */ /* 0x000ea80000100800 */
[----:B------:R-:W4:Y:S01]  /*4ff20*/  LDL R205, [R1+0x170] ;  /* 0x0001700001cd7983 */ /* 0x000f220000100800 */
[----:B---3--:R-:W-:Y:S01]  /*4ff30*/  FFMA.FTZ R22, R45, R220, R18 ;  /* 0x000000dc2d167223 */ /* 0x008fe20000010012 */
[----:B------:R-:W-:Y:S01]  /*4ff40*/  FFMA.FTZ R18, R200, R225, R227 ;  /* 0x000000e1c8127223 */ /* 0x000fe200000100e3 */
[----:B------:R-:W-:-:S04]  /*4ff50*/  FFMA.FTZ R16, R19, R37, R38 ;  /* 0x0000002513107223 */ /* 0x000fc80000010026 */
[----:B------:R-:W-:Y:S01]  /*4ff60*/  F2FP.F16.F32.PACK_AB R18, R20, R18 ;  /* 0x000000121412723e */ /* 0x000fe200000000ff */
[----:B------:R-:W-:Y:S01]  /*4ff70*/  FFMA.FTZ R20, R19, R248, R108 ;  /* 0x000000f813147223 */ /* 0x000fe2000001006c */
[----:B------:R-:W-:Y:S02]  /*4ff80*/  FFMA.FTZ R19, R203, R221, R222 ;  /* 0x000000ddcb137223 */ /* 0x000fe400000100de */
[----:B------:R-:W3:Y:S01]  /*4ff90*/  LDL R203, [R1+0x178] ;  /* 0x0001780001cb7983 */ /* 0x000ee20000100800 */
[----:B------:R-:W-:-:S03]  /*4ffa0*/  FFMA.FTZ R17, R46, R206, R207 ;  /* 0x000000ce2e117223 */ /* 0x000fc600000100cf */
[----:B------:R-:W3:Y:S01]  /*4ffb0*/  LDL R207, [R1+0x168] ;  /* 0x0001680001cf7983 */ /* 0x000ee20000100800 */
[----:B------:R-:W-:Y:S01]  /*4ffc0*/  F2FP.F16.F32.PACK_AB R16, R22, R16 ;  /* 0x000000101610723e */ /* 0x000fe200000000ff */
[C---:B------:R-:W-:Y:S01]  /*4ffd0*/  FMUL.FTZ R38, R219.reuse, R71 ;  /* 0x00000047db267220 */ /* 0x040fe20000410000 */
[----:B------:R-:W-:Y:S01]  /*4ffe0*/  FFMA.FTZ R22, R200, R244, R112 ;  /* 0x000000f4c8167223 */ /* 0x000fe20000010070 */
[----:B------:R-:W3:Y:S04]  /*4fff0*/  LDL R71, [R1+0x17c] ;  /* 0x00017c0001477983 */ /* 0x000ee80000100800 */
[----:B------:R-:W3:Y:S01]  /*50000*/  LDL R200, [R1+0x174] ;  /* 0x0001740001c87983 */ /* 0x000ee20000100800 */
[----:B------:R-:W-:-:S03]  /*50010*/  FMUL.FTZ R37, R219, R70 ;  /* 0x00000046db257220 */ /* 0x000fc60000410000 */
[----:B------:R-:W3:Y:S04]  /*50020*/  LDL R206, [R1+0x16c] ;  /* 0x00016c0001ce7983 */ /* 0x000ee80000100800 */
[----:B------:R-:W3:Y:S01]  /*50030*/  LDL R70, [R1+0x180] ;  /* 0x0001800001467983 */ /* 0x000ee20000100800 */
[C---:B------:R-:W-:Y:S01]  /*50040*/  FMUL.FTZ R47, R219.reuse, R33 ;  /* 0x00000021db2f7220 */ /* 0x040fe20000410000 */
[C---:B------:R-:W-:Y:S01]  /*50050*/  FMUL.FTZ R64, R219.reuse, R28 ;  /* 0x0000001cdb407220 */ /* 0x040fe20000410000 */
[C---:B------:R-:W-:Y:S01]  /*50060*/  FMUL.FTZ R33, R219.reuse, R24 ;  /* 0x00000018db217220 */ /* 0x040fe20000410000 */
[C---:B------:R-:W-:Y:S01]  /*50070*/  FMUL.FTZ R51, R219.reuse, R25 ;  /* 0x00000019db337220 */ /* 0x040fe20000410000 */
[C---:B------:R-:W-:Y:S01]  /*50080*/  FMUL.FTZ R59, R219.reuse, R26 ;  /* 0x0000001adb3b7220 */ /* 0x040fe20000410000 */
[----:B------:R-:W-:Y:S01]  /*50090*/  FMUL.FTZ R28, R219, R27 ;  /* 0x0000001bdb1c7220 */ /* 0x000fe20000410000 */
[----:B------:R-:W-:Y:S01]  /*500a0*/  F2FP.F16.F32.PACK_AB R17, R21, R17 ;  /* 0x000000111511723e */ /* 0x000fe200000000ff */
[----:B------:R-:W-:Y:S01]  /*500b0*/  FFMA.FTZ R21, R46, R250, R110 ;  /* 0x000000fa2e157223 */ /* 0x000fe2000001006e */
[C---:B------:R-:W-:Y:S01]  /*500c0*/  FFMA.FTZ R24, R204.reuse, R214, R218 ;  /* 0x000000d6cc187223 */ /* 0x040fe200000100da */
[----:B------:R-:W-:Y:S01]  /*500d0*/  FFMA.FTZ R25, R204, R247, R115 ;  /* 0x000000f7cc197223 */ /* 0x000fe20000010073 */
[----:B------:R-:W-:Y:S01]  /*500e0*/  FFMA.FTZ R26, R202, R245, R113 ;  /* 0x000000f5ca1a7223 */ /* 0x000fe20000010071 */
[----:B------:R-:W-:Y:S01]  /*500f0*/  FFMA.FTZ R27, R49, R251, R111 ;  /* 0x000000fb311b7223 */ /* 0x000fe2000001006f */
[----:B------:R-:W-:Y:S01]  /*50100*/  FFMA.FTZ R45, R45, R249, R109 ;  /* 0x000000f92d2d7223 */ /* 0x000fe2000001006d */
[----:B------:R-:W-:Y:S01]  /*50110*/  F2FP.F16.F32.PACK_AB R19, R24, R19 ;  /* 0x000000131813723e */ /* 0x000fe200000000ff */
[----:B------:R-:W3:Y:S01]  /*50120*/  LDL R214, [R1+0x1a0] ;  /* 0x0001a00001d67983 */ /* 0x000ee20000100800 */
[----:B------:R-:W-:Y:S01]  /*50130*/  F2FP.F16.F32.PACK_AB R23, R25, R23 ;  /* 0x000000171917723e */ /* 0x000fe200000000ff */
[----:B------:R-:W-:Y:S01]  /*50140*/  IMAD.WIDE.U32 R24, R210, 0x10, R232 ;  /* 0x00000010d2187825 */ /* 0x000fe200078e00e8 */
[----:B------:R-:W-:Y:S01]  /*50150*/  F2FP.F16.F32.PACK_AB R22, R26, R22 ;  /* 0x000000161a16723e */ /* 0x000fe200000000ff */
[----:B------:R-:W3:Y:S01]  /*50160*/  LDL R204, [R1+0x1b4] ;  /* 0x0001b40001cc7983 */ /* 0x000ee20000100800 */
[----:B------:R-:W-:Y:S01]  /*50170*/  F2FP.F16.F32.PACK_AB R21, R27, R21 ;  /* 0x000000151b15723e */ /* 0x000fe200000000ff */
[----:B------:R-:W-:-:S02]  /*50180*/  IMAD.WIDE.U32 R26, R210, 0x10, R234 ;  /* 0x00000010d21a7825 */ /* 0x000fc400078e00ea */
[----:B------:R-:W3:Y:S01]  /*50190*/  LDL R210, [R1+0x1a4] ;  /* 0x0001a40001d27983 */ /* 0x000ee20000100800 */
[----:B------:R-:W-:-:S03]  /*501a0*/  F2FP.F16.F32.PACK_AB R20, R45, R20 ;  /* 0x000000142d14723e */ /* 0x000fc600000000ff */
[----:B------:R0:W-:Y:S04]  /*501b0*/  STG.E.128 desc[UR8][R24.64], R16 ;  /* 0x0000001018007986 */ /* 0x0001e8000c101d08 */
[----:B------:R1:W-:Y:S01]  /*501c0*/  STG.E.128 desc[UR8][R26.64], R20 ;  /* 0x000000141a007986 */ /* 0x0003e2000c101d08 */
[----:B------:R-:W-:-:S03]  /*501d0*/  FFMA.FTZ R52, R41, R241, R52 ;  /* 0x000000f129347223 */ /* 0x000fc60000010034 */
[----:B------:R-:W3:Y:S01]  /*501e0*/  LDL R202, [R1+0x1c0] ;  /* 0x0001c00001ca7983 */ /* 0x000ee20000100800 */
[----:B0-----:R-:W-:Y:S01]  /*501f0*/  FFMA.FTZ R24, R201, R175, R123 ;  /* 0x000000afc9187223 */ /* 0x001fe2000001007b */
[----:B------:R-:W-:Y:S01]  /*50200*/  FFMA.FTZ R25, R47, R173, R121 ;  /* 0x000000ad2f197223 */ /* 0x000fe20000010079 */
[----:B-1----:R-:W-:Y:S01]  /*50210*/  FFMA.FTZ R21, R42, R230, R118 ;  /* 0x000000e62a157223 */ /* 0x002fe20000010076 */
[----:B------:R-:W-:Y:S01]  /*50220*/  FFMA.FTZ R22, R44, R172, R120 ;  /* 0x000000ac2c167223 */ /* 0x000fe20000010078 */
[----:B------:R-:W-:Y:S01]  /*50230*/  FFMA.FTZ R23, R48, R174, R122 ;  /* 0x000000ae30177223 */ /* 0x000fe2000001007a */
[----:B------:R-:W-:-:S03]  /*50240*/  FFMA.FTZ R26, R43, R231, R119 ;  /* 0x000000e72b1a7223 */ /* 0x000fc60000010077 */
[----:B------:R-:W-:Y:S01]  /*50250*/  F2FP.F16.F32.PACK_AB R22, R25, R22 ;  /* 0x000000161916723e */ /* 0x000fe200000000ff */
[----:B------:R-:W-:Y:S01]  /*50260*/  FFMA.FTZ R25, R62, R198, R68 ;  /* 0x000000c63e197223 */ /* 0x000fe20000010044 */
[----:B------:R-:W-:Y:S01]  /*50270*/  F2FP.F16.F32.PACK_AB R23, R24, R23 ;  /* 0x000000171817723e */ /* 0x000fe200000000ff */
[----:B------:R-:W3:Y:S01]  /*50280*/  LDL R68, [R1+0x1d8] ;  /* 0x0001d80001447983 */ /* 0x000ee20000100800 */
[----:B------:R-:W-:Y:S01]  /*50290*/  F2FP.F16.F32.PACK_AB R21, R26, R21 ;  /* 0x000000151a15723e */ /* 0x000fe200000000ff */
[----:B------:R-:W-:Y:S01]  /*502a0*/  FFMA.FTZ R26, R64, R192, R56 ;  /* 0x000000c0401a7223 */ /* 0x000fe20000010038 */
[----:B--2---:R-:W-:Y:S02]  /*502b0*/  FFMA.FTZ R49, R40, R240, R209 ;  /* 0x000000f028317223 */ /* 0x004fe400000100d1 */
[----:B------:R-:W2:Y:S01]  /*502c0*/  LDL R209, [R1+0x1b0] ;  /* 0x0001b00001d17983 */ /* 0x000ea20000100800 */
[----:B----4-:R-:W-:Y:S01]  /*502d0*/  FFMA.FTZ R18, R44, R236, R205 ;  /* 0x000000ec2c127223 */ /* 0x010fe200000100cd */
[----:B---3--:R-:W-:Y:S01]  /*502e0*/  FFMA.FTZ R19, R48, R238, R203 ;  /* 0x000000ee30137223 */ /* 0x008fe200000100cb */
[----:B------:R-:W-:Y:S01]  /*502f0*/  FFMA.FTZ R45, R42, R242, R207 ;  /* 0x000000f22a2d7223 */ /* 0x000fe200000100cf */
[----:B------:R-:W3:Y:S04]  /*50300*/  LDL R203, [R1+0x1bc] ;  /* 0x0001bc0001cb7983 */ /* 0x000ee80000100800 */
[----:B------:R-:W4:Y:S01]  /*50310*/  LDL R207, [R1+0x1b8] ;  /* 0x0001b80001cf7983 */ /* 0x000f220000100800 */
[----:B------:R-:W-:Y:S01]  /*50320*/  FFMA.FTZ R20, R201, R239, R71 ;  /* 0x000000efc9147223 */ /* 0x000fe20000010047 */
[----:B------:R-:W-:-:S02]  /*50330*/  FFMA.FTZ R27, R47, R237, R200 ;  /* 0x000000ed2f1b7223 */ /* 0x000fc400000100c8 */
[----:B------:R-:W4:Y:S04]  /*50340*/  LDL R71, [R1+0x1cc] ;  /* 0x0001cc0001477983 */ /* 0x000f280000100800 */
[----:B------:R-:W4:Y:S01]  /*50350*/  LDL R200, [R1+0x1c8] ;  /* 0x0001c80001c87983 */ /* 0x000f220000100800 */
[----:B------:R-:W-:Y:S01]  /*50360*/  FFMA.FTZ R46, R43, R243, R206 ;  /* 0x000000f32b2e7223 */ /* 0x000fe200000100ce */
[----:B------:R-:W-:Y:S01]  /*50370*/  F2FP.F16.F32.PACK_AB R19, R20, R19 ;  /* 0x000000131413723e */ /* 0x000fe200000000ff */
[----:B------:R-:W-:Y:S01]  /*50380*/  FFMA.FTZ R20, R40, R228, R116 ;  /* 0x000000e428147223 */ /* 0x000fe20000010074 */
[----:B------:R-:W-:Y:S01]  /*50390*/  F2FP.F16.F32.PACK_AB R18, R27, R18 ;  /* 0x000000121b12723e */ /* 0x000fe200000000ff */
[----:B------:R-:W-:Y:S01]  /*503a0*/  FFMA.FTZ R44, R41, R229, R117 ;  /* 0x000000e5292c7223 */ /* 0x000fe20000010075 */
[----:B------:R-:W4:Y:S01]  /*503b0*/  LDL R206, [R1+0x1a8] ;  /* 0x0001a80001ce7983 */ /* 0x000f220000100800 */
[----:B------:R-:W-:Y:S01]  /*503c0*/  FFMA.FTZ R24, R60, R196, R70 ;  /* 0x000000c43c187223 */ /* 0x000fe20000010046 */
[----:B------:R-:W-:Y:S01]  /*503d0*/  FFMA.FTZ R43, R61, R197, R69 ;  /* 0x000000c53d2b7223 */ /* 0x000fe20000010045 */
[----:B------:R-:W-:Y:S01]  /*503e0*/  FFMA.FTZ R42, R63, R199, R57 ;  /* 0x000000c73f2a7223 */ /* 0x000fe20000010039 */
[----:B------:R-:W4:Y:S01]  /*503f0*/  LDL R205, [R1+0x1ac] ;  /* 0x0001ac0001cd7983 */ /* 0x000f220000100800 */
[----:B------:R-:W-:Y:S01]  /*50400*/  FFMA.FTZ R41, R65, R193, R55 ;  /* 0x000000c141297223 */ /* 0x000fe20000010037 */
[----:B------:R-:W-:Y:S01]  /*50410*/  FFMA.FTZ R27, R66, R194, R54 ;  /* 0x000000c2421b7223 */ /* 0x000fe20000010036 */
[----:B------:R-:W-:Y:S01]  /*50420*/  FFMA.FTZ R40, R67, R195, R53 ;  /* 0x000000c343287223 */ /* 0x000fe20000010035 */
[----:B------:R-:W-:Y:S01]  /*50430*/  F2FP.F16.F32.PACK_AB R16, R52, R49 ;  /* 0x000000313410723e */ /* 0x000fe200000000ff */
[----:B------:R-:W4:Y:S01]  /*50440*/  LDL R70, [R1+0x1d0] ;  /* 0x0001d00001467983 */ /* 0x000f220000100800 */
[----:B------:R-:W-:Y:S01]  /*50450*/  F2FP.F16.F32.PACK_AB R17, R46, R45 ;  /* 0x0000002d2e11723e */ /* 0x000fe200000000ff */
[----:B------:R-:W-:Y:S01]  /*50460*/  IMAD.WIDE.U32 R52, R211, 0x10, R232 ;  /* 0x00000010d3347825 */ /* 0x000fe200078e00e8 */
        /* <DEDUP_REMOVED lines=23> */
[----:B------:R-:W-:-:S02]  /*505e0*/  F2FP.F16.F32.PACK_AB R20, R22, R21 ;  /* 0x000000151614723e */ /* 0x000fc400000000ff */
[----:B------:R-:W-:Y:S02]  /*505f0*/  F2FP.F16.F32.PACK_AB R19, R23, R19 ;  /* 0x000000131713723e */ /* 0x000fe400000000ff */
[----:B------:R-:W-:Y:S01]  /*50600*/  F2FP.F16.F32.PACK_AB R18, R24, R18 ;  /* 0x000000121812723e */ /* 0x000fe200000000ff */
[----:B------:R-:W-:Y:S01]  /*50610*/  FFMA.FTZ R17, R62, R170, R126 ;  /* 0x000000aa3e117223 */ /* 0x000fe2000001007e */
[----:B------:R-:W-:Y:S01]  /*50620*/  FFMA.FTZ R25, R63, R171, R127 ;  /* 0x000000ab3f197223 */ /* 0x000fe2000001007f */
[----:B------:R-:W-:Y:S01]  /*50630*/  FFMA.FTZ R33, R33, R161, R133 ;  /* 0x000000a121217223 */ /* 0x000fe20000010085 */
[----:B------:R-:W-:-:S03]  /*50640*/  FFMA.FTZ R27, R58, R158, R138 ;  /* 0x0000009e3a1b7223 */ /* 0x000fc6000001008a */
[----:B------:R-:W-:Y:S01]  /*50650*/  F2FP.F16.F32.PACK_AB R17, R25, R17 ;  /* 0x000000111911723e */ /* 0x000fe200000000ff */
[----:B------:R-:W-:Y:S01]  /*50660*/  FFMA.FTZ R25, R59, R159, R139 ;  /* 0x0000009f3b197223 */ /* 0x000fe2000001008b */
[----:B------:R-:W-:-:S04]  /*50670*/  FFMA.FTZ R53, R39, R163, R135 ;  /* 0x000000a327357223 */ /* 0x000fc80000010087 */
[----:B------:R-:W-:Y:S01]  /*50680*/  F2FP.F16.F32.PACK_AB R27, R25, R27 ;  /* 0x0000001b191b723e */ /* 0x000fe200000000ff */
[----:B------:R-:W-:Y:S01]  /*50690*/  FFMA.FTZ R25, R34, R162, R134 ;  /* 0x000000a222197223 */ /* 0x000fe20000010086 */
[----:B------:R-:W0:Y:S01]  /*506a0*/  S2R R252, SR_TID.X ;  /* 0x0000000000fc7919 */ /* 0x000e220000002100 */
[----:B------:R-:W-:-:S03]  /*506b0*/  IMAD.WIDE.U32 R44, R212, 0x10, R234 ;  /* 0x00000010d42c7825 */ /* 0x000fc600078e00ea */
[----:B------:R-:W-:Y:S01]  /*506c0*/  F2FP.F16.F32.PACK_AB R25, R53, R25 ;  /* 0x000000193519723e */ /* 0x000fe200000000ff */
[----:B------:R-:W-:Y:S01]  /*506d0*/  FFMA.FTZ R53, R31, R155, R143 ;  /* 0x0000009b1f357223 */ /* 0x000fe2000001008f */
[C---:B------:R-:W-:Y:S01]  /*506e0*/  IMAD.WIDE.U32 R40, R213.reuse, 0x10, R232 ;  /* 0x00000010d5287825 */ /* 0x040fe200078e00e8 */
[----:B------:R1:W-:Y:S03]  /*506f0*/  STG.E.128 desc[UR8][R44.64], R16 ;  /* 0x000000102c007986 */ /* 0x0003e6000c101d08 */
[----:B------:R-:W-:-:S04]  /*50700*/  IMAD.WIDE.U32 R46, R213, 0x10, R234 ;  /* 0x00000010d52e7825 */ /* 0x000fc800078e00ea */
[----:B------:R-:W-:-:S04]  /*50710*/  IMAD.WIDE.U32 R42, R216, 0x10, R232 ;  /* 0x00000010d82a7825 */ /* 0x000fc800078e00e8 */
[----:B------:R-:W-:Y:S01]  /*50720*/  IMAD.WIDE.U32 R48, R216, 0x10, R234 ;  /* 0x00000010d8307825 */ /* 0x000fe200078e00ea */
[----:B0-----:R-:W-:-:S03]  /*50730*/  LOP3.LUT R252, R252, 0x1f, RZ, 0xc0, !PT ;  /* 0x0000001ffcfc7812 */ /* 0x001fc600078ec0ff */
[----:B--2---:R-:W-:Y:S01]  /*50740*/  FFMA.FTZ R22, R50, R184, R209 ;  /* 0x000000b832167223 */ /* 0x004fe200000100d1 */
[C---:B------:R-:W-:Y:S01]  /*50750*/  FFMA.FTZ R50, R51.reuse, R185, R204 ;  /* 0x000000b933327223 */ /* 0x040fe200000100cc */
[----:B------:R-:W-:-:S04]  /*50760*/  FFMA.FTZ R51, R51, R157, R137 ;  /* 0x0000009d33337223 */ /* 0x000fc80000010089 */
[----:B------:R-:W-:Y:S02]  /*50770*/  F2FP.F16.F32.PACK_AB R22, R50, R22 ;  /* 0x000000163216723e */ /* 0x000fe400000000ff */
[----:B------:R-:W-:Y:S01]  /*50780*/  F2FP.F16.F32.PACK_AB R26, R51, R26 ;  /* 0x0000001a331a723e */ /* 0x000fe200000000ff */
[----:B---3--:R-:W-:Y:S01]  /*50790*/  FFMA.FTZ R24, R59, R187, R203 ;  /* 0x000000bb3b187223 */ /* 0x008fe200000100cb */
[----:B----4-:R-:W-:-:S05]  /*507a0*/  FFMA.FTZ R23, R58, R186, R207 ;  /* 0x000000ba3a177223 */ /* 0x010fca00000100cf */
[----:B------:R-:W-:Y:S01]  /*507b0*/  F2FP.F16.F32.PACK_AB R23, R24, R23 ;  /* 0x000000171817723e */ /* 0x000fe200000000ff */
[----:B------:R-:W-:Y:S01]  /*507c0*/  FFMA.FTZ R24, R32, R160, R132 ;  /* 0x000000a020187223 */ /* 0x000fe20000010084 */
[----:B------:R-:W-:Y:S01]  /*507d0*/  FFMA.FTZ R51, R31, R183, R71 ;  /* 0x000000b71f337223 */ /* 0x000fe20000010047 */
[----:B------:R-:W-:-:S03]  /*507e0*/  FFMA.FTZ R50, R30, R182, R200 ;  /* 0x000000b61e327223 */ /* 0x000fc600000100c8 */
[----:B------:R-:W-:Y:S02]  /*507f0*/  F2FP.F16.F32.PACK_AB R24, R33, R24 ;  /* 0x000000182118723e */ /* 0x000fe400000000ff */
[----:B------:R-:W-:Y:S01]  /*50800*/  F2FP.F16.F32.PACK_AB R33, R51, R50 ;  /* 0x000000323321723e */ /* 0x000fe200000000ff */
[----:B------:R-:W-:Y:S01]  /*50810*/  FFMA.FTZ R21, R34, R190, R206 ;  /* 0x000000be22157223 */ /* 0x000fe200000100ce */
[----:B------:R-:W0:Y:S01]  /*50820*/  LDC.64 R50, c[0x0][0x380] ;  /* 0x0000e000ff327b82 */ /* 0x000e220000000a00 */
        /* <DEDUP_REMOVED lines=8> */
[----:B------:R-:W-:Y:S01]  /*508b0*/  FFMA.FTZ R30, R35, R148, R144 ;  /* 0x00000094231e7223 */ /* 0x000fe20000010090 */
[C---:B------:R-:W-:Y:S01]  /*508c0*/  FFMA.FTZ R35, R37.reuse, R178, R68 ;  /* 0x000000b225237223 */ /* 0x040fe20000010044 */
[----:B------:R-:W-:Y:S01]  /*508d0*/  F2FP.F16.F32.PACK_AB R32, R52, R32 ;  /* 0x000000203420723e */ /* 0x000fe200000000ff */
[----:B------:R-:W-:Y:S01]  /*508e0*/  FFMA.FTZ R28, R28, R152, R140 ;  /* 0x000000981c1c7223 */ /* 0x000fe2000001008c */
[----:B------:R-:W-:Y:S01]  /*508f0*/  FFMA.FTZ R37, R37, R150, R146 ;  /* 0x0000009625257223 */ /* 0x000fe20000010092 */
[----:B------:R-:W-:Y:S01]  /*50900*/  FFMA.FTZ R36, R36, R149, R145 ;  /* 0x0000009524247223 */ /* 0x000fe20000010091 */
[----:B------:R1:W-:Y:S04]  /*50910*/  STG.E.128 desc[UR8][R40.64], R20 ;  /* 0x0000001428007986 */ /* 0x0003e8000c101d08 */
[----:B------:R-:W-:Y:S01]  /*50920*/  F2FP.F16.F32.PACK_AB R30, R36, R30 ;  /* 0x0000001e241e723e */ /* 0x000fe200000000ff */
[----:B------:R1:W-:Y:S01]  /*50930*/  STG.E.128 desc[UR8][R46.64], R24 ;  /* 0x000000182e007986 */ /* 0x0003e2000c101d08 */
[----:B0-----:R-:W-:-:S02]  /*50940*/  IMAD R226, R50, 0x4, R226 ;  /* 0x0000000432e27824 */ /* 0x001fc400078e02e2 */
[C---:B------:R-:W-:Y:S01]  /*50950*/  FFMA.FTZ R52, R38.reuse, R179, R54 ;  /* 0x000000b326347223 */ /* 0x040fe20000010036 */
[----:B------:R-:W-:Y:S01]  /*50960*/  FFMA.FTZ R38, R38, R151, R147 ;  /* 0x0000009726267223 */ /* 0x000fe20000010093 */
[----:B------:R-:W-:Y:S01]  /*50970*/  FFMA.FTZ R54, R29, R153, R141 ;  /* 0x000000991d367223 */ /* 0x000fe2000001008d */
[----:B------:R-:W-:Y:S02]  /*50980*/  F2FP.F16.F32.PACK_AB R29, R53, R39 ;  /* 0x00000027351d723e */ /* 0x000fe400000000ff */
[----:B------:R-:W-:Y:S02]  /*50990*/  F2FP.F16.F32.PACK_AB R35, R52, R35 ;  /* 0x000000233423723e */ /* 0x000fe400000000ff */
[----:B------:R-:W-:Y:S02]  /*509a0*/  F2FP.F16.F32.PACK_AB R31, R38, R37 ;  /* 0x00000025261f723e */ /* 0x000fe400000000ff */
[----:B------:R-:W-:Y:S01]  /*509b0*/  F2FP.F16.F32.PACK_AB R28, R54, R28 ;  /* 0x0000001c361c723e */ /* 0x000fe200000000ff */
[----:B------:R1:W-:Y:S04]  /*509c0*/  STG.E.128 desc[UR8][R42.64], R32 ;  /* 0x000000202a007986 */ /* 0x0003e8000c101d08 */
[----:B------:R1:W-:Y:S01]  /*509d0*/  STG.E.128 desc[UR8][R48.64], R28 ;  /* 0x0000001c30007986 */ /* 0x0003e2000c101d08 */
[----:B------:R-:W-:-:S13]  /*509e0*/  ISETP.GE.AND P1, PT, R226, R51, PT ;  /* 0x00000033e200720c */ /* 0x000fda0003f26270 */
[----:B------:R-:W-:Y:S05]  /*509f0*/  @!P1 BRA `(.L_x_32666) ;  /* 0xfffffb1c00f49947 */ /* 0x000fea000383ffff */
[----:B------:R-:W-:Y:S05]  /*50a00*/  EXIT ;  /* 0x000000000000794d */ /* 0x000fea0003800000 */
.L_x_32665:
        /* <DEDUP_REMOVED lines=8> */
.L_x_32668:
[----:B------:R-:W-:Y:S05]  /*50a90*/  BSYNC B0 ;  /* 0x0000000000007941 */ /* 0x000fea0003800000 */
.L_x_32667:
        /* <DEDUP_REMOVED lines=9> */
.L_x_32669:
[----:B------:R-:W-:Y:S01]  /*50b30*/  FADD.FTZ R222, R222, R219 ;  /* 0x000000dbdede7221 */ /* 0x000fe20000010000 */
[----:B------:R-:W-:-:S04]  /*50b40*/  IMAD.MOV.U32 R219, RZ, RZ, 0x4 ;  /* 0x00000004ffdb7424 */ /* 0x000fc800078e00ff */
[----:B------:R-:W-:-:S07]  /*50b50*/  MOV R224, R222 ;  /* 0x000000de00e07202 */ /* 0x000fce0000000f00 */
[----:B------:R-:W-:Y:S05]  /*50b60*/  WARPSYNC.COLLECTIVE R221, `(.L_x_32670) ;  /* 0x00000000dd087348 */ /* 0x000fea0003c00000 */
[----:B------:R0:W1:Y:S02]  /*50b70*/  SHFL.BFLY P2, R219, R224, R219, R220 ;  /* 0x0c0000dbe0db7389 */ /* 0x00006400000400dc */
[----:B01----:R-:W-:Y:S05]  /*50b80*/  ENDCOLLECTIVE ;  /* 0x000000000000791b */ /* 0x003fea0003800000 */
.L_x_32670:
[----:B------:R-:W-:Y:S01]  /*50b90*/  FADD.FTZ R222, R222, R219 ;  /* 0x000000dbdede7221 */ /* 0x000fe20000010000 */
[----:B------:R-:W-:-:S04]  /*50ba0*/  IMAD.MOV.U32 R219, RZ, RZ, 0x8 ;  /* 0x00000008ffdb7424 */ /* 0x000fc800078e00ff */
[----:B------:R-:W-:-:S07]  /*50bb0*/  MOV R224, R222 ;  /* 0x000000de00e07202 */ /* 0x000fce0000000f00 */
[----:B------:R-:W-:Y:S05]  /*50bc0*/  WARPSYNC.COLLECTIVE R221, `(.L_x_32671) ;  /* 0x00000000dd087348 */ /* 0x000fea0003c00000 */
[----:B------:R0:W1:Y:S02]  /*50bd0*/  SHFL.BFLY P2, R219, R224, R219, R220 ;  /* 0x0c0000dbe0db7389 */ /* 0x00006400000400dc */
[----:B01----:R-:W-:Y:S05]  /*50be0*/  ENDCOLLECTIVE ;  /* 0x000000000000791b */ /* 0x003fea0003800000 */
.L_x_32671:
[----:B------:R-:W-:Y:S01]  /*50bf0*/  FADD.FTZ R222, R222, R219 ;  /* 0x000000dbdede7221 */ /* 0x000fe20000010000 */
[----:B------:R-:W-:-:S04]  /*50c00*/  IMAD.MOV.U32 R219, RZ, RZ, 0x10 ;  /* 0x00000010ffdb7424 */ /* 0x000fc800078e00ff */
[----:B------:R-:W-:-:S07]  /*50c10*/  MOV R224, R222 ;  /* 0x000000de00e07202 */ /* 0x000fce0000000f00 */
[----:B------:R-:W-:Y:S05]  /*50c20*/  WARPSYNC.COLLECTIVE R221, `(.L_x_32672) ;  /* 0x00000000dd087348 */ /* 0x000fea0003c00000 */
[----:B------:R0:W1:Y:S02]  /*50c30*/  SHFL.BFLY P2, R219, R224, R219, R220 ;  /* 0x0c0000dbe0db7389 */ /* 0x00006400000400dc */
[----:B01----:R-:W-:Y:S05]  /*50c40*/  ENDCOLLECTIVE ;  /* 0x000000000000791b */ /* 0x003fea0003800000 */
.L_x_32672:
        /* <DEDUP_REMOVED lines=136> */
.L_x_32673:
[----:B------:R-:W-:Y:S01]  /*514d0*/  FADD.FTZ R222, R222, R219 ;  /* 0x000000dbdede7221 */ /* 0x000fe20000010000 */
[----:B------:R-:W-:-:S03]  /*514e0*/  MOV R219, 0x2 ;  /* 0x0000000200db7802 */ /* 0x000fc60000000f00 */
[----:B------:R-:W-:-:S07]  /*514f0*/  IMAD.MOV.U32 R224, RZ, RZ, R222 ;  /* 0x000000ffffe07224 */ /* 0x000fce00078e00de */
[----:B------:R-:W-:Y:S05]  /*51500*/  WARPSYNC.COLLECTIVE R221, `(.L_x_32674) ;  /* 0x00000000dd087348 */ /* 0x000fea0003c00000 */
[----:B------:R0:W1:Y:S02]  /*51510*/  SHFL.BFLY P2, R219, R224, R219, R220 ;  /* 0x0c0000dbe0db7389 */ /* 0x00006400000400dc */
[----:B01----:R-:W-:Y:S05]  /*51520*/  ENDCOLLECTIVE ;  /* 0x000000000000791b */ /* 0x003fea0003800000 */
.L_x_32674:
[----:B------:R-:W-:Y:S01]  /*51530*/  FADD.FTZ R222, R222, R219 ;  /* 0x000000dbdede7221 */ /* 0x000fe20000010000 */
[----:B------:R-:W-:-:S03]  /*51540*/  HFMA2 R219, -RZ, RZ, 0, 2.384185791015625e-07 ;  /* 0x00000004ffdb7431 */ /* 0x000fc600000001ff */
[----:B------:R-:W-:-:S07]  /*51550*/  IMAD.MOV.U32 R224, RZ, RZ, R222 ;  /* 0x000000ffffe07224 */ /* 0x000fce00078e00de */
[----:B------:R-:W-:Y:S05]  /*51560*/  WARPSYNC.COLLECTIVE R221, `(.L_x_32675) ;  /* 0x00000000dd087348 */ /* 0x000fea0003c00000 */
[----:B------:R0:W1:Y:S02]  /*51570*/  SHFL.BFLY P2, R219, R224, R219, R220 ;  /* 0x0c0000dbe0db7389 */ /* 0x00006400000400dc */
[----:B01----:R-:W-:Y:S05]  /*51580*/  ENDCOLLECTIVE ;  /* 0x000000000000791b */ /* 0x003fea0003800000 */
.L_x_32675:
[----:B------:R-:W-:Y:S01]  /*51590*/  FADD.FTZ R222, R222, R219 ;  /* 0x000000dbdede7221 */ /* 0x000fe20000010000 */
[----:B------:R-:W-:-:S03]  /*515a0*/  MOV R219, 0x8 ;  /* 0x0000000800db7802 */ /* 0x000fc60000000f00 */
[----:B------:R-:W-:-:S07]  /*515b0*/  IMAD.MOV.U32 R224, RZ, RZ, R222 ;  /* 0x000000ffffe07224 */ /* 0x000fce00078e00de */
[----:B------:R-:W-:Y:S05]  /*515c0*/  WARPSYNC.COLLECTIVE R221, `(.L_x_32676) ;  /* 0x00000000dd087348 */ /* 0x000fea0003c00000 */
[----:B------:R0:W1:Y:S02]  /*515d0*/  SHFL.BFLY P2, R219, R224, R219, R220 ;  /* 0x0c0000dbe0db7389 */ /* 0x00006400000400dc */
[----:B01----:R-:W-:Y:S05]  /*515e0*/  ENDCOLLECTIVE ;  /* 0x000000000000791b */ /* 0x003fea0003800000 */
.L_x_32676:
[----:B------:R-:W-:Y:S01]  /*515f0*/  FADD.FTZ R222, R222, R219 ;  /* 0x000000dbdede7221 */ /* 0x000fe20000010000 */
[----:B------:R-:W-:-:S03]  /*51600*/  HFMA2 R219, -RZ, RZ, 0, 9.5367431640625e-07 ;  /* 0x00000010ffdb7431 */ /* 0x000fc600000001ff */
[----:B------:R-:W-:-:S07]  /*51610*/  IMAD.MOV.U32 R224, RZ, RZ, R222 ;  /* 0x000000ffffe07224 */ /* 0x000fce00078e00de */
[----:B------:R-:W-:Y:S05]  /*51620*/  WARPSYNC.COLLECTIVE R221, `(.L_x_32677) ;  /* 0x00000000dd087348 */ /* 0x000fea0003c00000 */
[----:B------:R0:W1:Y:S02]  /*51630*/  SHFL.BFLY P2, R219, R224, R219, R220 ;  /* 0x0c0000dbe0db7389 */ /* 0x00006400000400dc */
[----:B01----:R-:W-:Y:S05]  /*51640*/  ENDCOLLECTIVE ;  /* 0x000000000000791b */ /* 0x003fea0003800000 */
.L_x_32677:
[----:B------:R-:W-:Y:S05]  /*51650*/  BRA `(.L_x_32678) ;  /* 0xffffffd400107947 */ /* 0x000fea000383ffff */
.L_x_32679:
        /* <DEDUP_REMOVED lines=10> */
.L_x_43913:


//--------------------- .text._ZN10layer_norm31ln_parallel_residual_fwd_kernelINS_13Kernel_traitsIf6__halffS2_fjLj2048ELj1ELj4ELj1ELj16ENS_18Kernel_traits_baseILj2048EfS2_fS2_fjLj128EEEEELb1ELb1ELb0EEEvNS_9FwdParamsE --------------------------
	.section	.text._ZN10layer_norm31ln_parallel_residual_fwd_kernelINS_13Kernel_traitsIf6__halffS2_fjLj2048ELj1ELj4ELj1ELj16ENS_18Kernel_traits_baseILj2048EfS2_fS2_fjLj128EEEEELb1ELb1ELb0EEEvNS_9FwdParamsE,"ax",@progbits
	.align	128
        .global         _ZN10layer_norm31ln_parallel_residual_fwd_kernelINS_13Kernel_traitsIf6__halffS2_fjLj2048ELj1ELj4ELj1ELj16ENS_18Kernel_traits_baseILj2048EfS2_fS2_fjLj128EEEEELb1ELb1ELb0EEEvNS_9FwdParamsE
        .type           _ZN10layer_norm31ln_parallel_residual_fwd_kernelINS_13Kernel_traitsIf6__halffS2_fjLj2048ELj1ELj4ELj1ELj16ENS_18Kernel_traits_baseILj2048EfS2_fS2_fjLj128EEEEELb1ELb1ELb0EEEvNS_9FwdParamsE,@function
        .size           _ZN10layer_norm31ln_parallel_residual_fwd_kernelINS_13Kernel_traitsIf6__halffS2_fjLj2048ELj1ELj4ELj1ELj16ENS_18Kernel_traits_baseILj2048EfS2_fS2_fjLj128EEEEELb1ELb1ELb0EEEvNS_9FwdParamsE,(.L_x_43914 - _ZN10layer_norm31ln_parallel_residual_fwd_kernelINS_13Kernel_traitsIf6__halffS2_fjLj2048ELj1ELj4ELj1ELj16ENS_18Kernel_traits_baseILj2048EfS2_fS2_fjLj128EEEEELb1ELb1ELb0EEEvNS_9FwdParamsE)
        .other          _ZN10layer_norm31ln_parallel_residual_fwd_kernelINS_13Kernel_traitsIf6__halffS2_fjLj2048ELj1ELj4ELj1ELj16ENS_18Kernel_traits_baseILj2048EfS2_fS2_fjLj128EEEEELb1ELb1ELb0EEEvNS_9FwdParamsE,@"STO_CUDA_ENTRY STV_DEFAULT"
_ZN10layer_norm31ln_parallel_residual_fwd_kernelINS_13Kernel_traitsIf6__halffS2_fjLj2048ELj1ELj4ELj1ELj16ENS_18Kernel_traits_baseILj2048EfS2_fS2_fjLj128EEEEELb1ELb1ELb0EEEvNS_9FwdParamsE:
.text._ZN10layer_norm31ln_parallel_residual_fwd_kernelINS_13Kernel_traitsIf6__halffS2_fjLj2048ELj1ELj4ELj1ELj16ENS_18Kernel_traits_baseILj2048EfS2_fS2_fjLj128EEEEELb1ELb1ELb0EEEvNS_9FwdParamsE:
        /* <DEDUP_REMOVED lines=20> */
[----:B------:R-:W-:Y:S02]  /*0140*/  SHF.R.S32.HI R0, RZ, 0x1f, R9 ;  /* 0x0000001fff007819 */ /* 0x000fe40000011409 */
[----:B------:R-:W-:Y:S02]  /*0150*/  MOV R141, R228 ;  /* 0x000000e4008d7202 */ /* 0x000fe40000000f00 */
[----:B------:R-:W3:Y:S01]  /*0160*/  LDC R226, c[0x0][0x360] ;  /* 0x0000d800ffe27b82 */ /* 0x000ee20000000800 */
[----:B------:R-:W-:Y:S02]  /*0170*/  LEA.HI R0, R0, R9, RZ, 0x3 ;  /* 0x0000000900007211 */ /* 0x000fe400078f18ff */
        /* <DEDUP_REMOVED lines=8> */
[----:B0-----:R-:W-:-:S05]  /*0200*/  @P0 IADD3 R220, P1, PT, R4, R7, RZ ;  /* 0x0000000704dc0210 */ /* 0x001fca0007f3e0ff */
[----:B------:R-:W-:-:S04]  /*0210*/  @P0 IMAD.X R221, RZ, RZ, R5, P1 ;  /* 0x000000ffffdd0224 */ /* 0x000fc800008e0605 */
[----:B------:R-:W-:Y:S01]  /*0220*/  UIADD3 UR12, UPT, UPT, UR4, -0x61c88647, URZ ;  /* 0x9e3779b9040c7890 */ /* 0x000fe2000fffe0ff */
[--C-:B------:R-:W-:Y:S01]  /*0230*/  SHF.R.U64 R225, R220, 0x2, R221.reuse ;  /* 0x00000002dce17819 */ /* 0x100fe200000012dd */
[----:B------:R-:W-:Y:S01]  /*0240*/  UIADD3 UR13, UPT, UPT, UR5, -0x4498517b, URZ ;  /* 0xbb67ae85050d7890 */ /* 0x000fe2000fffe0ff */
[----:B------:R-:W-:Y:S01]  /*0250*/  SHF.R.U32.HI R10, RZ, 0x2, R221 ;  /* 0x00000002ff0a7819 */ /* 0x000fe200000116dd */
        /* <DEDUP_REMOVED lines=100> */
.L_x_32681:
        /* <DEDUP_REMOVED lines=46> */
[----:B------:R-:W-:Y:S02]  /*0b80*/  @P1 IADD3 R141, PT, PT, R141, 0x20, RZ ;  /* 0x000000208d8d1810 */ /* 0x000fe40007ffe0ff */
[----:B------:R-:W5:Y:S01]  /*0b90*/  @P2 LDG.E.128 R80, desc[UR6][R22.64+0x10] ;  /* 0x0000100616502981 */ /* 0x000f62000c1e1d00 */
[----:B------:R-:W-:Y:S02]  /*0ba0*/  CS2R R90, SRZ ;  /* 0x00000000005a7805 */ /* 0x000fe4000001ff00 */
[----:B------:R-:W-:Y:S02]  /*0bb0*/  CS2R R88, SRZ ;  /* 0x0000000000587805 */ /* 0x000fe4000001ff00 */
[----:B------:R-:W-:Y:S01]  /*0bc0*/  CS2R R86, SRZ ;  /* 0x0000000000567805 */ /* 0x000fe2000001ff00 */
[----:B------:R-:W5:Y:S01]  /*0bd0*/  @P1 LDG.E.128 R92, desc[UR6][R24.64] ;  /* 0x00000006185c1981 */ /* 0x000f62000c1e1d00 */
[----:B0-----:R-:W-:Y:S01]  /*0be0*/  @P0 IMAD.WIDE.U32 R26, R141, 0x20, R26 ;  /* 0x000000208d1a0825 */ /* 0x001fe200078e001a */
[----:B------:R-:W-:-:S02]  /*0bf0*/  CS2R R84, SRZ ;  /* 0x0000000000547805 */ /* 0x000fc4000001ff00 */
[----:B------:R-:W5:Y:S01]  /*0c00*/  @P1 LDG.E.128 R96, desc[UR6][R24.64+0x10] ;  /* 0x0000100618601981 */ /* 0x000f62000c1e1d00 */
[----:B------:R-:W-:Y:S01]  /*0c10*/  @P0 VIADD R141, R141, 0x20 ;  /* 0x000000208d8d0836 */ /* 0x000fe20000000000 */
[----:B------:R-:W-:Y:S02]  /*0c20*/  CS2R R74, SRZ ;  /* 0x00000000004a7805 */ /* 0x000fe4000001ff00 */
        /* <DEDUP_REMOVED lines=24> */
.L_x_32682:
[----:B------:R-:W-:Y:S05]  /*0db0*/  BSYNC.RECONVERGENT B0 ;  /* 0x0000000000007941 */ /* 0x000fea0003800200 */
.L_x_32680:
        /* <DEDUP_REMOVED lines=72> */
.L_x_33700:
        /* <DEDUP_REMOVED lines=41> */
.L_x_32689:
        /* <DEDUP_REMOVED lines=13> */
.L_x_32691:
[----:B------:R-:W-:Y:S05]  /*15a0*/  BSYNC.RECONVERGENT B3 ;  /* 0x0000000000037941 */ /* 0x000fea0003800200 */
.L_x_32690:
        /* <DEDUP_REMOVED lines=45> */
.L_x_32688:
[----:B------:R-:W-:Y:S05]  /*1880*/  BSYNC.RECONVERGENT B2 ;  /* 0x0000000000027941 */ /* 0x000fea0003800200 */
.L_x_32687:
        /* <DEDUP_REMOVED lines=21> */
.L_x_32694:
        /* <DEDUP_REMOVED lines=13> */
.L_x_32696:
[----:B------:R-:W-:Y:S05]  /*1ab0*/  BSYNC.RECONVERGENT B3 ;  /* 0x0000000000037941 */ /* 0x000fea0003800200 */
.L_x_32695:
        /* <DEDUP_REMOVED lines=45> */
.L_x_32693:
[----:B------:R-:W-:Y:S05]  /*1d90*/  BSYNC.RECONVERGENT B2 ;  /* 0x0000000000027941 */ /* 0x000fea0003800200 */
.L_x_32692:
        /* <DEDUP_REMOVED lines=19> */
.L_x_32699:
        /* <DEDUP_REMOVED lines=13> */
.L_x_32701:
[----:B------:R-:W-:Y:S05]  /*1fa0*/  BSYNC.RECONVERGENT B3 ;  /* 0x0000000000037941 */ /* 0x000fea0003800200 */
.L_x_32700:
        /* <DEDUP_REMOVED lines=45> */
.L_x_32698:
[----:B------:R-:W-:Y:S05]  /*2280*/  BSYNC.RECONVERGENT B2 ;  /* 0x0000000000027941 */ /* 0x000fea0003800200 */
.L_x_32697:
        /* <DEDUP_REMOVED lines=19> */
.L_x_32704:
        /* <DEDUP_REMOVED lines=13> */
.L_x_32706:
[----:B------:R-:W-:Y:S05]  /*2490*/  BSYNC.RECONVERGENT B3 ;  /* 0x0000000000037941 */ /* 0x000fea0003800200 */
.L_x_32705:
        /* <DEDUP_REMOVED lines=45> */
.L_x_32703:
[----:B------:R-:W-:Y:S05]  /*2770*/  BSYNC.RECONVERGENT B2 ;  /* 0x0000000000027941 */ /* 0x000fea0003800200 */
.L_x_32702:
        /* <DEDUP_REMOVED lines=19> */
.L_x_32709:
        /* <DEDUP_REMOVED lines=13> */
.L_x_32711:
[----:B------:R-:W-:Y:S05]  /*2980*/  BSYNC.RECONVERGENT B3 ;  /* 0x0000000000037941 */ /* 0x000fea0003800200 */
.L_x_32710:
        /* <DEDUP_REMOVED lines=45> */
.L_x_32708:
[----:B------:R-:W-:Y:S05]  /*2c60*/  BSYNC.RECONVERGENT B2 ;  /* 0x0000000000027941 */ /* 0x000fea0003800200 */
.L_x_32707:
        /* <DEDUP_REMOVED lines=17> */
.L_x_32714:
        /* <DEDUP_REMOVED lines=13> */
.L_x_32716:
[----:B------:R-:W-:Y:S05]  /*2e50*/  BSYNC.RECONVERGENT B3 ;  /* 0x0000000000037941 */ /* 0x000fea0003800200 */
.L_x_32715:
        /* <DEDUP_REMOVED lines=45> */
.L_x_32713:
[----:B------:R-:W-:Y:S05]  /*3130*/  BSYNC.RECONVERGENT B2 ;  /* 0x0000000000027941 */ /* 0x000fea0003800200 */
.L_x_32712:
        /* <DEDUP_REMOVED lines=17> */
.L_x_32719:
        /* <DEDUP_REMOVED lines=13> */
.L_x_32721:
[----:B------:R-:W-:Y:S05]  /*3320*/  BSYNC.RECONVERGENT B3 ;  /* 0x0000000000037941 */ /* 0x000fea0003800200 */
.L_x_32720:
        /* <DEDUP_REMOVED lines=45> */
.L_x_32718:
[----:B------:R-:W-:Y:S05]  /*3600*/  BSYNC.RECONVERGENT B2 ;  /* 0x0000000000027941 */ /* 0x000fea0003800200 */
.L_x_32717:
        /* <DEDUP_REMOVED lines=17> */
.L_x_32724:
        /* <DEDUP_REMOVED lines=13> */
.L_x_32726:
[----:B------:R-:W-:Y:S05]  /*37f0*/  BSYNC.RECONVERGENT B3 ;  /* 0x0000000000037941 */ /* 0x000fea0003800200 */
.L_x_32725:
        /* <DEDUP_REMOVED lines=45> */
.L_x_32723:
[----:B------:R-:W-:Y:S05]  /*3ad0*/  BSYNC.RECONVERGENT B2 ;  /* 0x0000000000027941 */ /* 0x000fea0003800200 */
.L_x_32722:
        /* <DEDUP_REMOVED lines=38> */
.L_x_32686:
        /* <DEDUP_REMOVED lines=16> */
.L_x_32730:
        /* <DEDUP_REMOVED lines=13> */
.L_x_32732:
[----:B------:R-:W-:Y:S05]  /*3f10*/  BSYNC.RECONVERGENT B3 ;  /* 0x0000000000037941 */ /* 0x000fea0003800200 */
.L_x_32731:
        /* <DEDUP_REMOVED lines=44> */
.L_x_32729:
[----:B------:R-:W-:Y:S05]  /*41e0*/  BSYNC.RECONVERGENT B2 ;  /* 0x0000000000027941 */ /* 0x000fea0003800200 */
.L_x_32728:
        /* <DEDUP_REMOVED lines=23> */
.L_x_32735:
        /* <DEDUP_REMOVED lines=13> */
.L_x_32737:
[----:B------:R-:W-:Y:S05]  /*4430*/  BSYNC.RECONVERGENT B3 ;  /* 0x0000000000037941 */ /* 0x000fea0003800200 */
.L_x_32736:
        /* <DEDUP_REMOVED lines=45> */
.L_x_32734:
[----:B------:R-:W-:Y:S05]  /*4710*/  BSYNC.RECONVERGENT B2 ;  /* 0x0000000000027941 */ /* 0x000fea0003800200 */
.L_x_32733:
[----:B------:R-:W-:Y:S01]  /*4720*/  I2FP.F32.U32 R4, R3 ;  /* 0x0000000300047245 */ /* 0x000fe20000201000 */
[----:B------:R-:W-:Y:S01]  /*4730*/  HADD2.F32 R6, -RZ, R140.H0_H0 ;  /* 0x2000008cff067230 */ /* 0x000fe20000004100 */
        /* <DEDUP_REMOVED lines=21> */
.L_x_32740:
        /* <DEDUP_REMOVED lines=13> */
.L_x_32742:
[----:B------:R-:W-:Y:S05]  /*4960*/  BSYNC.RECONVERGENT B3 ;  /* 0x0000000000037941 */ /* 0x000fea0003800200 */
.L_x_32741:
        /* <DEDUP_REMOVED lines=45> */
.L_x_32739:
[----:B------:R-:W-:Y:S05]  /*4c40*/  BSYNC.RECONVERGENT B2 ;  /* 0x0000000000027941 */ /* 0x000fea0003800200 */
.L_x_32738:
        /* <DEDUP_REMOVED lines=20> */
.L_x_32745:
        /* <DEDUP_REMOVED lines=13> */
.L_x_32747:
[----:B------:R-:W-:Y:S05]  /*4e60*/  BSYNC.RECONVERGENT B3 ;  /* 0x0000000000037941 */ /* 0x000fea0003800200 */
.L_x_32746:
        /* <DEDUP_REMOVED lines=45> */
.L_x_32744:
[----:B------:R-:W-:Y:S05]  /*5140*/  BSYNC.RECONVERGENT B2 ;  /* 0x0000000000027941 */ /* 0x000fea0003800200 */
.L_x_32743:
[----:B------:R-:W-:Y:S01]  /*5150*/  I2FP.F32.U32 R4, R3 ;  /* 0x0000000300047245 */ /* 0x000fe20000201000 */
[----:B------:R-:W-:Y:S01]  /*5160*/  HADD2.F32 R6, -RZ, R140.H1_H1 ;  /* 0x3000008cff067230 */ /* 0x000fe20000004100 */
[----:B------:R-:W-:Y:S01]  /*5170*/  ISETP.NE.AND P3, PT, R5, 0x1, PT ;  /* 0x000000010500780c */ /* 0x000fe20003f65270 */
[----:B------:R-:W-:Y:S01]  /*5180*/  BSSY.RECONVERGENT B2, `(.L_x_32748) ;  /* 0x000004f000027945 */ /* 0x000fe20003800200 */
[----:B------:R-:W-:Y:S01]  /*5190*/  FSEL R153, R2, RZ, P4 ;  /* 0x000000ff02997208 */ /* 0x000fe20002000000 */
[----:B------:R-:W-:Y:S01]  /*51a0*/  FFMA.FTZ R3, R4, R231, 1.1641532182693481445e-10 ;  /* 0x2f00000004037423 */ /* 0x000fe200000100e7 */
[----:B------:R-:W-:Y:S01]  /*51b0*/  FMUL.FTZ R6, R6, R217 ;  /* 0x000000d906067220 */ /* 0x000fe20000410000 */
[----:B------:R-:W-:Y:S01]  /*51c0*/  IMAD.MOV.U32 R4, RZ, RZ, 0x2 ;  /* 0x00000002ff047424 */ /* 0x000fe200078e00ff */
[----:B------:R-:W-:Y:S02]  /*51d0*/  MOV R2, R222 ;  /* 0x000000de00027202 */ /* 0x000fe40000000f00 */
        /* <DEDUP_REMOVED lines=14> */
.L_x_32750:
        /* <DEDUP_REMOVED lines=13> */
.L_x_32752:
[----:B------:R-:W-:Y:S05]  /*5390*/  BSYNC.RECONVERGENT B3 ;  /* 0x0000000000037941 */ /* 0x000fea0003800200 */
.L_x_32751:
        /* <DEDUP_REMOVED lines=45> */
.L_x_32749:
[----:B------:R-:W-:Y:S05]  /*5670*/  BSYNC.RECONVERGENT B2 ;  /* 0x0000000000027941 */ /* 0x000fea0003800200 */
.L_x_32748:
        /* <DEDUP_REMOVED lines=20> */
.L_x_32755:
        /* <DEDUP_REMOVED lines=13> */
.L_x_32757:
[----:B------:R-:W-:Y:S05]  /*5890*/  BSYNC.RECONVERGENT B3 ;  /* 0x0000000000037941 */ /* 0x000fea0003800200 */
.L_x_32756:
        /* <DEDUP_REMOVED lines=45> */
.L_x_32754:
[----:B------:R-:W-:Y:S05]  /*5b70*/  BSYNC.RECONVERGENT B2 ;  /* 0x0000000000027941 */ /* 0x000fea0003800200 */
.L_x_32753:
[----:B------:R-:W-:Y:S01]  /*5b80*/  I2FP.F32.U32 R4, R3 ;  /* 0x0000000300047245 */ /* 0x000fe20000201000 */
[----:B------:R-:W-:Y:S01]  /*5b90*/  HADD2.F32 R6, -RZ, R141.H0_H0 ;  /* 0x2000008dff067230 */ /* 0x000fe20000004100 */
[----:B------:R-:W-:Y:S03]  /*5ba0*/  BSSY.RECONVERGENT B2, `(.L_x_32758) ;  /* 0x0000050000027945 */ /* 0x000fe60003800200 */
[----:B------:R-:W-:Y:S01]  /*5bb0*/  FFMA.FTZ R3, R4, R231, 1.1641532182693481445e-10 ;  /* 0x2f00000004037423 */ /* 0x000fe200000100e7 */
[----:B------:R-:W-:Y:S01]  /*5bc0*/  FMUL.FTZ R6, R6, R217 ;  /* 0x000000d906067220 */ /* 0x000fe20000410000 */
[----:B------:R-:W-:-:S03]  /*5bd0*/  IMAD.MOV.U32 R4, RZ, RZ, 0x2 ;  /* 0x00000002ff047424 */ /* 0x000fc600078e00ff */
        /* <DEDUP_REMOVED lines=17> */
.L_x_32760:
        /* <DEDUP_REMOVED lines=13> */
.L_x_32762:
[----:B------:R-:W-:Y:S05]  /*5dc0*/  BSYNC.RECONVERGENT B3 ;  /* 0x0000000000037941 */ /* 0x000fea0003800200 */
.L_x_32761:
        /* <DEDUP_REMOVED lines=45> */
.L_x_32759:
[----:B------:R-:W-:Y:S05]  /*60a0*/  BSYNC.RECONVERGENT B2 ;  /* 0x0000000000027941 */ /* 0x000fea0003800200 */
.L_x_32758:
[----:B------:R-:W-:Y:S01]  /*60b0*/  I2FP.F32.U32 R2, R2 ;  /* 0x0000000200027245 */ /* 0x000fe20000201000 */
[----:B------:R-:W-:Y:S01]  /*60c0*/  BSSY.RECONVERGENT B2, `(.L_x_32763) ;  /* 0x000004e000027945 */ /* 0x000fe20003800200 */
[----:B------:R-:W-:Y:S02]  /*60d0*/  ISETP.NE.AND P2, PT, R4, 0x1, PT ;  /* 0x000000010400780c */ /* 0x000fe40003f45270 */
[----:B------:R-:W-:Y:S01]  /*60e0*/  LOP3.LUT R229, R229, 0xfffffffd, RZ, 0xc0, !PT ;  /* 0xfffffffde5e57812 */ /* 0x000fe200078ec0ff */
[----:B------:R-:W-:Y:S01]  /*60f0*/  FFMA.FTZ R3, R2, R231, 1.1641532182693481445e-10 ;  /* 0x2f00000002037423 */ /* 0x000fe200000100e7 */
[----:B------:R-:W-:Y:S02]  /*6100*/  HADD2.F32 R2, -RZ, R157.H1_H1 ;  /* 0x3000009dff027230 */ /* 0x000fe40000004100 */
[----:B------:R-:W-:Y:S02]  /*6110*/  IMAD.MOV.U32 R157, RZ, RZ, 0x2 ;  /* 0x00000002ff9d7424 */ /* 0x000fe400078e00ff */
        /* <DEDUP_REMOVED lines=13> */
.L_x_32765:
        /* <DEDUP_REMOVED lines=13> */
.L_x_32767:
[----:B------:R-:W-:Y:S05]  /*62c0*/  BSYNC.RECONVERGENT B3 ;  /* 0x0000000000037941 */ /* 0x000fea0003800200 */
.L_x_32766:
        /* <DEDUP_REMOVED lines=45> */
.L_x_32764:
[----:B------:R-:W-:Y:S05]  /*65a0*/  BSYNC.RECONVERGENT B2 ;  /* 0x0000000000027941 */ /* 0x000fea0003800200 */
.L_x_32763:
        /* <DEDUP_REMOVED lines=23> */
.L_x_32770:
        /* <DEDUP_REMOVED lines=13> */
.L_x_32772:
[----:B------:R-:W-:Y:S05]  /*67f0*/  BSYNC.RECONVERGENT B3 ;  /* 0x0000000000037941 */ /* 0x000fea0003800200 */
.L_x_32771:
        /* <DEDUP_REMOVED lines=45> */
.L_x_32769:
[----:B------:R-:W-:Y:S05]  /*6ad0*/  BSYNC.RECONVERGENT B2 ;  /* 0x0000000000027941 */ /* 0x000fea0003800200 */
.L_x_32768:
        /* <DEDUP_REMOVED lines=18> */
.L_x_32775:
        /* <DEDUP_REMOVED lines=13> */
.L_x_32777:
[----:B------:R-:W-:Y:S05]  /*6cd0*/  BSYNC.RECONVERGENT B3 ;  /* 0x0000000000037941 */ /* 0x000fea0003800200 */
.L_x_32776:
        /* <DEDUP_REMOVED lines=45> */
.L_x_32774:
[----:B------:R-:W-:Y:S05]  /*6fb0*/  BSYNC.RECONVERGENT B2 ;  /* 0x0000000000027941 */ /* 0x000fea0003800200 */
.L_x_32773:
        /* <DEDUP_REMOVED lines=23> */
.L_x_32780:
        /* <DEDUP_REMOVED lines=13> */
.L_x_32782:
[----:B------:R-:W-:Y:S05]  /*7200*/  BSYNC.RECONVERGENT B3 ;  /* 0x0000000000037941 */ /* 0x000fea0003800200 */
.L_x_32781:
        /* <DEDUP_REMOVED lines=45> */
.L_x_32779:
[----:B------:R-:W-:Y:S05]  /*74e0*/  BSYNC.RECONVERGENT B2 ;  /* 0x0000000000027941 */ /* 0x000fea0003800200 */
.L_x_32778:
        /* <DEDUP_REMOVED lines=18> */
.L_x_32785:
        /* <DEDUP_REMOVED lines=13> */
.L_x_32787:
[----:B------:R-:W-:Y:S05]  /*76e0*/  BSYNC.RECONVERGENT B3 ;  /* 0x0000000000037941 */ /* 0x000fea0003800200 */
.L_x_32786:
        /* <DEDUP_REMOVED lines=46> */
.L_x_32784:
[----:B------:R-:W-:Y:S05]  /*79d0*/  BSYNC.RECONVERGENT B2 ;  /* 0x0000000000027941 */ /* 0x000fea0003800200 */
.L_x_32783:
        /* <DEDUP_REMOVED lines=23> */
.L_x_32790:
        /* <DEDUP_REMOVED lines=13> */
.L_x_32792:
[----:B------:R-:W-:Y:S05]  /*7c20*/  BSYNC.RECONVERGENT B3 ;  /* 0x0000000000037941 */ /* 0x000fea0003800200 */
.L_x_32791:
        /* <DEDUP_REMOVED lines=45> */
.L_x_32789:
[----:B------:R-:W-:Y:S05]  /*7f00*/  BSYNC.RECONVERGENT B2 ;  /* 0x0000000000027941 */ /* 0x000fea0003800200 */
.L_x_32788:
        /* <DEDUP_REMOVED lines=18> */
.L_x_32795:
        /* <DEDUP_REMOVED lines=13> */
.L_x_32797:
[----:B------:R-:W-:Y:S05]  /*8100*/  BSYNC.RECONVERGENT B3 ;  /* 0x0000000000037941 */ /* 0x000fea0003800200 */
.L_x_32796:
        /* <DEDUP_REMOVED lines=45> */
.L_x_32794:
[----:B------:R-:W-:Y:S05]  /*83e0*/  BSYNC.RECONVERGENT B2 ;  /* 0x0000000000027941 */ /* 0x000fea0003800200 */
.L_x_32793:
        /* <DEDUP_REMOVED lines=24> */
.L_x_32800:
        /* <DEDUP_REMOVED lines=13> */
.L_x_32802:
[----:B------:R-:W-:Y:S05]  /*8640*/  BSYNC.RECONVERGENT B3 ;  /* 0x0000000000037941 */ /* 0x000fea0003800200 */
.L_x_32801:
        /* <DEDUP_REMOVED lines=45> */
.L_x_32799:
[----:B------:R-:W-:Y:S05]  /*8920*/  BSYNC.RECONVERGENT B2 ;  /* 0x0000000000027941 */ /* 0x000fea0003800200 */
.L_x_32798:
        /* <DEDUP_REMOVED lines=18> */
.L_x_32805:
        /* <DEDUP_REMOVED lines=15> */
.L_x_32807:
[----:B------:R-:W-:Y:S05]  /*8b40*/  BSYNC.RECONVERGENT B3 ;  /* 0x0000000000037941 */ /* 0x000fea0003800200 */
.L_x_32806:
        /* <DEDUP_REMOVED lines=45> */
.L_x_32804:
[----:B------:R-:W-:Y:S05]  /*8e20*/  BSYNC.RECONVERGENT B2 ;  /* 0x0000000000027941 */ /* 0x000fea0003800200 */
.L_x_32803:
        /* <DEDUP_REMOVED lines=10> */
.L_x_32727:
        /* <DEDUP_REMOVED lines=24> */
[----:B0-----:R-:W-:Y:S02]  /*9050*/  SHF.L.U32 R218, R2, 0x10, RZ ;  /* 0x0000001002da7819 */ /* 0x001fe400000006ff */
        /* <DEDUP_REMOVED lines=19> */
.L_x_32808:
[----:B------:R-:W-:Y:S02]  /*9190*/  IMAD.MOV.U32 R221, RZ, RZ, R216 ;  /* 0x000000ffffdd7224 */ /* 0x000fe400078e00d8 */
[----:B------:R-:W-:-:S07]  /*91a0*/  VIADD R216, R230, 0x20 ;  /* 0x00000020e6d87836 */ /* 0x000fce0000000000 */
.L_x_32685:
[----:B------:R-:W-:Y:S05]  /*91b0*/  BSYNC.RECONVERGENT B1 ;  /* 0x0000000000017941 */ /* 0x000fea0003800200 */
.L_x_32684:
        /* <DEDUP_REMOVED lines=36> */
.L_x_32814:
        /* <DEDUP_REMOVED lines=13> */
.L_x_32816:
[----:B------:R-:W-:Y:S05]  /*94d0*/  BSYNC.RECONVERGENT B3 ;  /* 0x0000000000037941 */ /* 0x000fea0003800200 */
.L_x_32815:
        /* <DEDUP_REMOVED lines=44> */
.L_x_32813:
[----:B------:R-:W-:Y:S05]  /*97a0*/  BSYNC.RECONVERGENT B2 ;  /* 0x0000000000027941 */ /* 0x000fea0003800200 */
.L_x_32812:
        /* <DEDUP_REMOVED lines=9> */
[----:B-----5:R-:W-:-:S03]  /*9840*/  HADD2.F32 R2, -RZ, R164.H0_H0 ;  /* 0x200000a4ff027230 */ /* 0x020fc60000004100 */
        /* <DEDUP_REMOVED lines=13> */
.L_x_32819:
        /* <DEDUP_REMOVED lines=13> */
.L_x_32821:
[----:B------:R-:W-:Y:S05]  /*99f0*/  BSYNC.RECONVERGENT B3 ;  /* 0x0000000000037941 */ /* 0x000fea0003800200 */
.L_x_32820:
        /* <DEDUP_REMOVED lines=45> */
.L_x_32818:
[----:B------:R-:W-:Y:S05]  /*9cd0*/  BSYNC.RECONVERGENT B2 ;  /* 0x0000000000027941 */ /* 0x000fea0003800200 */
.L_x_32817:
[----:B------:R-:W-:Y:S01]  /*9ce0*/  I2FP.F32.U32 R4, R3 ;  /* 0x0000000300047245 */ /* 0x000fe20000201000 */
[----:B------:R-:W-:Y:S01]  /*9cf0*/  HADD2.F32 R6, -RZ, R140.H0_H0 ;  /* 0x2000008cff067230 */ /* 0x000fe20000004100 */
        /* <DEDUP_REMOVED lines=21> */
.L_x_32824:
        /* <DEDUP_REMOVED lines=13> */
.L_x_32826:
[----:B------:R-:W-:Y:S05]  /*9f20*/  BSYNC.RECONVERGENT B3 ;  /* 0x0000000000037941 */ /* 0x000fea0003800200 */
.L_x_32825:
        /* <DEDUP_REMOVED lines=45> */
.L_x_32823:
[----:B------:R-:W-:Y:S05]  /*a200*/  BSYNC.RECONVERGENT B2 ;  /* 0x0000000000027941 */ /* 0x000fea0003800200 */
.L_x_32822:
        /* <DEDUP_REMOVED lines=20> */
.L_x_32829:
        /* <DEDUP_REMOVED lines=13> */
.L_x_32831:
[----:B------:R-:W-:Y:S05]  /*a420*/  BSYNC.RECONVERGENT B3 ;  /* 0x0000000000037941 */ /* 0x000fea0003800200 */
.L_x_32830:
        /* <DEDUP_REMOVED lines=45> */
.L_x_32828:
[----:B------:R-:W-:Y:S05]  /*a700*/  BSYNC.RECONVERGENT B2 ;  /* 0x0000000000027941 */ /* 0x000fea0003800200 */
.L_x_32827:
[----:B------:R-:W-:Y:S01]  /*a710*/  I2FP.F32.U32 R4, R3 ;  /* 0x0000000300047245 */ /* 0x000fe20000201000 */
[----:B------:R-:W-:Y:S01]  /*a720*/  HADD2.F32 R6, -RZ, R140.H1_H1 ;  /* 0x3000008cff067230 */ /* 0x000fe20000004100 */
[----:B------:R-:W-:Y:S01]  /*a730*/  FSEL R2, R2, RZ, P4 ;  /* 0x000000ff02027208 */ /* 0x000fe20002000000 */
[----:B------:R-:W-:Y:S02]  /*a740*/  BSSY.RECONVERGENT B2, `(.L_x_32832) ;  /* 0x000004f000027945 */ /* 0x000fe40003800200 */
        /* <DEDUP_REMOVED lines=19> */
.L_x_32834:
        /* <DEDUP_REMOVED lines=13> */
.L_x_32836:
[----:B------:R-:W-:Y:S05]  /*a950*/  BSYNC.RECONVERGENT B3 ;  /* 0x0000000000037941 */ /* 0x000fea0003800200 */
.L_x_32835:
        /* <DEDUP_REMOVED lines=45> */
.L_x_32833:
[----:B------:R-:W-:Y:S05]  /*ac30*/  BSYNC.RECONVERGENT B2 ;  /* 0x0000000000027941 */ /* 0x000fea0003800200 */
.L_x_32832:
        /* <DEDUP_REMOVED lines=20> */
.L_x_32839:
        /* <DEDUP_REMOVED lines=13> */
.L_x_32841:
[----:B------:R-:W-:Y:S05]  /*ae50*/  BSYNC.RECONVERGENT B3 ;  /* 0x0000000000037941 */ /* 0x000fea0003800200 */
.L_x_32840:
        /* <DEDUP_REMOVED lines=45> */
.L_x_32838:
[----:B------:R-:W-:Y:S05]  /*b130*/  BSYNC.RECONVERGENT B2 ;  /* 0x0000000000027941 */ /* 0x000fea0003800200 */
.L_x_32837:
[----:B------:R-:W-:Y:S01]  /*b140*/  I2FP.F32.U32 R4, R3 ;  /* 0x0000000300047245 */ /* 0x000fe20000201000 */
[----:B------:R-:W-:Y:S01]  /*b150*/  HADD2.F32 R6, -RZ, R141.H0_H0 ;  /* 0x2000008dff067230 */ /* 0x000fe20000004100 */
        /* <DEDUP_REMOVED lines=21> */
.L_x_32844:
        /* <DEDUP_REMOVED lines=13> */
.L_x_32846:
[----:B------:R-:W-:Y:S05]  /*b380*/  BSYNC.RECONVERGENT B3 ;  /* 0x0000000000037941 */ /* 0x000fea0003800200 */
.L_x_32845:
        /* <DEDUP_REMOVED lines=45> */
.L_x_32843:
[----:B------:R-:W-:Y:S05]  /*b660*/  BSYNC.RECONVERGENT B2 ;  /* 0x0000000000027941 */ /* 0x000fea0003800200 */
.L_x_32842:
        /* <DEDUP_REMOVED lines=20> */
.L_x_32849:
        /* <DEDUP_REMOVED lines=13> */
.L_x_32851:
[----:B------:R-:W-:Y:S05]  /*b880*/  BSYNC.RECONVERGENT B3 ;  /* 0x0000000000037941 */ /* 0x000fea0003800200 */
.L_x_32850:
        /* <DEDUP_REMOVED lines=45> */
.L_x_32848:
[----:B------:R-:W-:Y:S05]  /*bb60*/  BSYNC.RECONVERGENT B2 ;  /* 0x0000000000027941 */ /* 0x000fea0003800200 */
.L_x_32847:
[----:B------:R-:W-:Y:S01]  /*bb70*/  I2FP.F32.U32 R4, R5 ;  /* 0x0000000500047245 */ /* 0x000fe20000201000 */
[----:B------:R-:W-:Y:S01]  /*bb80*/  HADD2.F32 R164, -RZ, R141.H1_H1 ;  /* 0x3000008dffa47230 */ /* 0x000fe20000004100 */
        /* <DEDUP_REMOVED lines=21> */
.L_x_32854:
        /* <DEDUP_REMOVED lines=13> */
.L_x_32856:
[----:B------:R-:W-:Y:S05]  /*bdb0*/  BSYNC.RECONVERGENT B3 ;  /* 0x0000000000037941 */ /* 0x000fea0003800200 */
.L_x_32855:
        /* <DEDUP_REMOVED lines=45> */
.L_x_32853:
[----:B------:R-:W-:Y:S05]  /*c090*/  BSYNC.RECONVERGENT B2 ;  /* 0x0000000000027941 */ /* 0x000fea0003800200 */
.L_x_32852:
        /* <DEDUP_REMOVED lines=18> */
.L_x_32859:
        /* <DEDUP_REMOVED lines=13> */
.L_x_32861:
[----:B------:R-:W-:Y:S05]  /*c290*/  BSYNC.RECONVERGENT B3 ;  /* 0x0000000000037941 */ /* 0x000fea0003800200 */
.L_x_32860:
        /* <DEDUP_REMOVED lines=45> */
.L_x_32858:
[----:B------:R-:W-:Y:S05]  /*c570*/  BSYNC.RECONVERGENT B2 ;  /* 0x0000000000027941 */ /* 0x000fea0003800200 */
.L_x_32857:
        /* <DEDUP_REMOVED lines=24> */
.L_x_32864:
        /* <DEDUP_REMOVED lines=13> */
.L_x_32866:
[----:B------:R-:W-:Y:S05]  /*c7d0*/  BSYNC.RECONVERGENT B3 ;  /* 0x0000000000037941 */ /* 0x000fea0003800200 */
.L_x_32865:
        /* <DEDUP_REMOVED lines=45> */
.L_x_32863:
[----:B------:R-:W-:Y:S05]  /*cab0*/  BSYNC.RECONVERGENT B2 ;  /* 0x0000000000027941 */ /* 0x000fea0003800200 */
.L_x_32862:
        /* <DEDUP_REMOVED lines=18> */
.L_x_32869:
        /* <DEDUP_REMOVED lines=13> */
.L_x_32871:
[----:B------:R-:W-:Y:S05]  /*ccb0*/  BSYNC.RECONVERGENT B3 ;  /* 0x0000000000037941 */ /* 0x000fea0003800200 */
.L_x_32870:
        /* <DEDUP_REMOVED lines=45> */
.L_x_32868:
[----:B------:R-:W-:Y:S05]  /*cf90*/  BSYNC.RECONVERGENT B2 ;  /* 0x0000000000027941 */ /* 0x000fea0003800200 */
.L_x_32867:
        /* <DEDUP_REMOVED lines=23> */
.L_x_32874:
        /* <DEDUP_REMOVED lines=13> */
.L_x_32876:
[----:B------:R-:W-:Y:S05]  /*d1e0*/  BSYNC.RECONVERGENT B3 ;  /* 0x0000000000037941 */ /* 0x000fea0003800200 */
.L_x_32875:
        /* <DEDUP_REMOVED lines=45> */
.L_x_32873:
[----:B------:R-:W-:Y:S05]  /*d4c0*/  BSYNC.RECONVERGENT B2 ;  /* 0x0000000000027941 */ /* 0x000fea0003800200 */
.L_x_32872:
        /* <DEDUP_REMOVED lines=18> */
.L_x_32879:
        /* <DEDUP_REMOVED lines=13> */
.L_x_32881:
[----:B------:R-:W-:Y:S05]  /*d6c0*/  BSYNC.RECONVERGENT B3 ;  /* 0x0000000000037941 */ /* 0x000fea0003800200 */
.L_x_32880:
        /* <DEDUP_REMOVED lines=45> */
.L_x_32878:
[----:B------:R-:W-:Y:S05]  /*d9a0*/  BSYNC.RECONVERGENT B2 ;  /* 0x0000000000027941 */ /* 0x000fea0003800200 */
.L_x_32877:
        /* <DEDUP_REMOVED lines=24> */
.L_x_32884:
        /* <DEDUP_REMOVED lines=13> */
.L_x_32886:
[----:B------:R-:W-:Y:S05]  /*dc00*/  BSYNC.RECONVERGENT B3 ;  /* 0x0000000000037941 */ /* 0x000fea0003800200 */
.L_x_32885:
        /* <DEDUP_REMOVED lines=45> */
.L_x_32883:
[----:B------:R-:W-:Y:S05]  /*dee0*/  BSYNC.RECONVERGENT B2 ;  /* 0x0000000000027941 */ /* 0x000fea0003800200 */
.L_x_32882:
        /* <DEDUP_REMOVED lines=18> */
.L_x_32889:
        /* <DEDUP_REMOVED lines=15> */
.L_x_32891:
[----:B------:R-:W-:Y:S05]  /*e100*/  BSYNC.RECONVERGENT B3 ;  /* 0x0000000000037941 */ /* 0x000fea0003800200 */
.L_x_32890:
        /* <DEDUP_REMOVED lines=45> */
.L_x_32888:
[----:B------:R-:W-:Y:S05]  /*e3e0*/  BSYNC.RECONVERGENT B2 ;  /* 0x0000000000027941 */ /* 0x000fea0003800200 */
.L_x_32887:
        /* <DEDUP_REMOVED lines=11> */
.L_x_32811:
        /* <DEDUP_REMOVED lines=16> */
.L_x_32895:
        /* <DEDUP_REMOVED lines=13> */
.L_x_32897:
[----:B------:R-:W-:Y:S05]  /*e670*/  BSYNC.RECONVERGENT B3 ;  /* 0x0000000000037941 */ /* 0x000fea0003800200 */
.L_x_32896:
        /* <DEDUP_REMOVED lines=45> */
.L_x_32894:
[----:B------:R-:W-:Y:S05]  /*e950*/  BSYNC.RECONVERGENT B2 ;  /* 0x0000000000027941 */ /* 0x000fea0003800200 */
.L_x_32893:
        /* <DEDUP_REMOVED lines=21> */
.L_x_32900:
        /* <DEDUP_REMOVED lines=13> */
.L_x_32902:
[----:B------:R-:W-:Y:S05]  /*eb80*/  BSYNC.RECONVERGENT B3 ;  /* 0x0000000000037941 */ /* 0x000fea0003800200 */
.L_x_32901:
        /* <DEDUP_REMOVED lines=45> */
.L_x_32899:
[----:B------:R-:W-:Y:S05]  /*ee60*/  BSYNC.RECONVERGENT B2 ;  /* 0x0000000000027941 */ /* 0x000fea0003800200 */
.L_x_32898:
        /* <DEDUP_REMOVED lines=19> */
.L_x_32905:
        /* <DEDUP_REMOVED lines=13> */
.L_x_32907:
[----:B------:R-:W-:Y:S05]  /*f070*/  BSYNC.RECONVERGENT B3 ;  /* 0x0000000000037941 */ /* 0x000fea0003800200 */
.L_x_32906:
        /* <DEDUP_REMOVED lines=45> */
.L_x_32904:
[----:B------:R-:W-:Y:S05]  /*f350*/  BSYNC.RECONVERGENT B2 ;  /* 0x0000000000027941 */ /* 0x000fea0003800200 */
.L_x_32903:
        /* <DEDUP_REMOVED lines=19> */
.L_x_32910:
        /* <DEDUP_REMOVED lines=13> */
.L_x_32912:
[----:B------:R-:W-:Y:S05]  /*f560*/  BSYNC.RECONVERGENT B3 ;  /* 0x0000000000037941 */ /* 0x000fea0003800200 */
.L_x_32911:
        /* <DEDUP_REMOVED lines=45> */
.L_x_32909:
[----:B------:R-:W-:Y:S05]  /*f840*/  BSYNC.RECONVERGENT B2 ;  /* 0x0000000000027941 */ /* 0x000fea0003800200 */
.L_x_32908:
        /* <DEDUP_REMOVED lines=19> */
.L_x_32915:
        /* <DEDUP_REMOVED lines=13> */
.L_x_32917:
[----:B------:R-:W-:Y:S05]  /*fa50*/  BSYNC.RECONVERGENT B3 ;  /* 0x0000000000037941 */ /* 0x000fea0003800200 */
.L_x_32916:
        /* <DEDUP_REMOVED lines=45> */
.L_x_32914:
[----:B------:R-:W-:Y:S05]  /*fd30*/  BSYNC.RECONVERGENT B2 ;  /* 0x0000000000027941 */ /* 0x000fea0003800200 */
.L_x_32913:
        /* <DEDUP_REMOVED lines=17> */
.L_x_32920:
        /* <DEDUP_REMOVED lines=13> */
.L_x_32922:
[----:B------:R-:W-:Y:S05]  /*ff20*/  BSYNC.RECONVERGENT B3 ;  /* 0x0000000000037941 */ /* 0x000fea0003800200 */
.L_x_32921:
        /* <DEDUP_REMOVED lines=45> */
.L_x_32919:
[----:B------:R-:W-:Y:S05]  /*10200*/  BSYNC.RECONVERGENT B2 ;  /* 0x0000000000027941 */ /* 0x000fea0003800200 */
.L_x_32918:
        /* <DEDUP_REMOVED lines=17> */
.L_x_32925:
        /* <DEDUP_REMOVED lines=13> */
.L_x_32927:
[----:B------:R-:W-:Y:S05]  /*103f0*/  BSYNC.RECONVERGENT B3 ;  /* 0x0000000000037941 */ /* 0x000fea0003800200 */
.L_x_32926:
        /* <DEDUP_REMOVED lines=45> */
.L_x_32924:
[----:B------:R-:W-:Y:S05]  /*106d0*/  BSYNC.RECONVERGENT B2 ;  /* 0x0000000000027941 */ /* 0x000fea0003800200 */
.L_x_32923:
        /* <DEDUP_REMOVED lines=17> */
.L_x_32930:
        /* <DEDUP_REMOVED lines=13> */
.L_x_32932:
[----:B------:R-:W-:Y:S05]  /*108c0*/  BSYNC.RECONVERGENT B3 ;  /* 0x0000000000037941 */ /* 0x000fea0003800200 */
.L_x_32931:
        /* <DEDUP_REMOVED lines=45> */
.L_x_32929:
[----:B------:R-:W-:Y:S05]  /*10ba0*/  BSYNC.RECONVERGENT B2 ;  /* 0x0000000000027941 */ /* 0x000fea0003800200 */
.L_x_32928:
        /* <DEDUP_REMOVED lines=37> */
.L_x_32892:
        /* <DEDUP_REMOVED lines=44> */
.L_x_32933:
[----:B------:R-:W-:Y:S01]  /*110c0*/  IMAD.MOV.U32 R221, RZ, RZ, R218 ;  /* 0x000000ffffdd7224 */ /* 0x000fe200078e00da */
[----:B------:R-:W-:-:S07]  /*110d0*/  IADD3 R216, PT, PT, R216, 0x20, RZ ;  /* 0x00000020d8d87810 */ /* 0x000fce0007ffe0ff */
.L_x_32810:
[----:B------:R-:W-:Y:S05]  /*110e0*/  BSYNC.RECONVERGENT B1 ;  /* 0x0000000000017941 */ /* 0x000fea0003800200 */
.L_x_32809:
        /* <DEDUP_REMOVED lines=36> */
.L_x_32939:
        /* <DEDUP_REMOVED lines=13> */
.L_x_32941:
[----:B------:R-:W-:Y:S05]  /*11400*/  BSYNC.RECONVERGENT B3 ;  /* 0x0000000000037941 */ /* 0x000fea0003800200 */
.L_x_32940:
        /* <DEDUP_REMOVED lines=44> */
.L_x_32938:
[----:B------:R-:W-:Y:S05]  /*116d0*/  BSYNC.RECONVERGENT B2 ;  /* 0x0000000000027941 */ /* 0x000fea0003800200 */
.L_x_32937:
        /* <DEDUP_REMOVED lines=23> */
.L_x_32944:
        /* <DEDUP_REMOVED lines=13> */
.L_x_32946:
[----:B------:R-:W-:Y:S05]  /*11920*/  BSYNC.RECONVERGENT B3 ;  /* 0x0000000000037941 */ /* 0x000fea0003800200 */
.L_x_32945:
        /* <DEDUP_REMOVED lines=45> */
.L_x_32943:
[----:B------:R-:W-:Y:S05]  /*11c00*/  BSYNC.RECONVERGENT B2 ;  /* 0x0000000000027941 */ /* 0x000fea0003800200 */
.L_x_32942:
[----:B------:R-:W-:Y:S01]  /*11c10*/  I2FP.F32.U32 R4, R3 ;  /* 0x0000000300047245 */ /* 0x000fe20000201000 */
[----:B------:R-:W-:Y:S01]  /*11c20*/  HADD2.F32 R6, -RZ, R140.H0_H0 ;  /* 0x2000008cff067230 */ /* 0x000fe20000004100 */
        /* <DEDUP_REMOVED lines=21> */
.L_x_32949:
        /* <DEDUP_REMOVED lines=13> */
.L_x_32951:
[----:B------:R-:W-:Y:S05]  /*11e50*/  BSYNC.RECONVERGENT B3 ;  /* 0x0000000000037941 */ /* 0x000fea0003800200 */
.L_x_32950:
        /* <DEDUP_REMOVED lines=45> */
.L_x_32948:
[----:B------:R-:W-:Y:S05]  /*12130*/  BSYNC.RECONVERGENT B2 ;  /* 0x0000000000027941 */ /* 0x000fea0003800200 */
.L_x_32947:
        /* <DEDUP_REMOVED lines=20> */
.L_x_32954:
        /* <DEDUP_REMOVED lines=13> */
.L_x_32956:
[----:B------:R-:W-:Y:S05]  /*12350*/  BSYNC.RECONVERGENT B3 ;  /* 0x0000000000037941 */ /* 0x000fea0003800200 */
.L_x_32955:
        /* <DEDUP_REMOVED lines=45> */
.L_x_32953:
[----:B------:R-:W-:Y:S05]  /*12630*/  BSYNC.RECONVERGENT B2 ;  /* 0x0000000000027941 */ /* 0x000fea0003800200 */
.L_x_32952:
[----:B------:R-:W-:Y:S01]  /*12640*/  I2FP.F32.U32 R4, R3 ;  /* 0x0000000300047245 */ /* 0x000fe20000201000 */
[----:B------:R-:W-:Y:S01]  /*12650*/  HADD2.F32 R6, -RZ, R140.H1_H1 ;  /* 0x3000008cff067230 */ /* 0x000fe20000004100 */
[----:B------:R-:W-:Y:S01]  /*12660*/  FSEL R2, R2, RZ, P4 ;  /* 0x000000ff02027208 */ /* 0x000fe20002000000 */
[----:B------:R-:W-:Y:S02]  /*12670*/  BSSY.RECONVERGENT B2, `(.L_x_32957) ;  /* 0x000004f000027945 */ /* 0x000fe40003800200 */
[----:B------:R-:W-:Y:S01]  /*12680*/  FFMA.FTZ R3, R4, R219, 1.1641532182693481445e-10 ;  /* 0x2f00000004037423 */ /* 0x000fe200000100db */
[----:B------:R-:W-:-:S04]  /*12690*/  FMUL.FTZ R6, R6, R217 ;  /* 0x000000d906067220 */ /* 0x000fc80000410000 */
[----:B------:R-:W-:Y:S02]  /*126a0*/  FSETP.GTU.FTZ.AND P2, PT, R3, R0, PT ;  /* 0x000000000300720b */ /* 0x000fe40003f5c000 */
[----:B------:R-:W-:Y:S02]  /*126b0*/  MOV R3, R222 ;  /* 0x000000de00037202 */ /* 0x000fe40000000f00 */
        /* <DEDUP_REMOVED lines=15> */
.L_x_32959:
        /* <DEDUP_REMOVED lines=13> */
.L_x_32961:
[----:B------:R-:W-:Y:S05]  /*12880*/  BSYNC.RECONVERGENT B3 ;  /* 0x0000000000037941 */ /* 0x000fea0003800200 */
.L_x_32960:
        /* <DEDUP_REMOVED lines=45> */
.L_x_32958:
[----:B------:R-:W-:Y:S05]  /*12b60*/  BSYNC.RECONVERGENT B2 ;  /* 0x0000000000027941 */ /* 0x000fea0003800200 */
.L_x_32957:
        /* <DEDUP_REMOVED lines=20> */
.L_x_32964:
        /* <DEDUP_REMOVED lines=13> */
.L_x_32966:
[----:B------:R-:W-:Y:S05]  /*12d80*/  BSYNC.RECONVERGENT B3 ;  /* 0x0000000000037941 */ /* 0x000fea0003800200 */
.L_x_32965:
        /* <DEDUP_REMOVED lines=45> */
.L_x_32963:
[----:B------:R-:W-:Y:S05]  /*13060*/  BSYNC.RECONVERGENT B2 ;  /* 0x0000000000027941 */ /* 0x000fea0003800200 */
.L_x_32962:
[----:B------:R-:W-:Y:S01]  /*13070*/  I2FP.F32.U32 R4, R5 ;  /* 0x0000000500047245 */ /* 0x000fe20000201000 */
[----:B------:R-:W-:Y:S01]  /*13080*/  HADD2.F32 R6, -RZ, R141.H0_H0 ;  /* 0x2000008dff067230 */ /* 0x000fe20000004100 */
[----:B------:R-:W-:Y:S01]  /*13090*/  BSSY.RECONVERGENT B2, `(.L_x_32967) ;  /* 0x0000050000027945 */ /* 0x000fe20003800200 */
[----:B------:R-:W-:Y:S02]  /*130a0*/  IMAD.MOV.U32 R172, RZ, RZ, 0x2 ;  /* 0x00000002ffac7424 */ /* 0x000fe400078e00ff */
        /* <DEDUP_REMOVED lines=19> */
.L_x_32969:
        /* <DEDUP_REMOVED lines=13> */
.L_x_32971:
[----:B------:R-:W-:Y:S05]  /*132b0*/  BSYNC.RECONVERGENT B3 ;  /* 0x0000000000037941 */ /* 0x000fea0003800200 */
.L_x_32970:
        /* <DEDUP_REMOVED lines=45> */
.L_x_32968:
[----:B------:R-:W-:Y:S05]  /*13590*/  BSYNC.RECONVERGENT B2 ;  /* 0x0000000000027941 */ /* 0x000fea0003800200 */
.L_x_32967:
        /* <DEDUP_REMOVED lines=20> */
.L_x_32974:
        /* <DEDUP_REMOVED lines=13> */
.L_x_32976:
[----:B------:R-:W-:Y:S05]  /*137b0*/  BSYNC.RECONVERGENT B3 ;  /* 0x0000000000037941 */ /* 0x000fea0003800200 */
.L_x_32975:
        /* <DEDUP_REMOVED lines=45> */
.L_x_32973:
[----:B------:R-:W-:Y:S05]  /*13a90*/  BSYNC.RECONVERGENT B2 ;  /* 0x0000000000027941 */ /* 0x000fea0003800200 */
.L_x_32972:
[----:B------:R-:W-:Y:S01]  /*13aa0*/  I2FP.F32.U32 R4, R5 ;  /* 0x0000000500047245 */ /* 0x000fe20000201000 */
[----:B------:R-:W-:Y:S01]  /*13ab0*/  HADD2.F32 R172, -RZ, R141.H1_H1 ;  /* 0x3000008dffac7230 */ /* 0x000fe20000004100 */
[----:B------:R-:W-:Y:S01]  /*13ac0*/  FSEL R2, R2, RZ, P4 ;  /* 0x000000ff02027208 */ /* 0x000fe20002000000 */
[----:B------:R-:W-:Y:S02]  /*13ad0*/  BSSY.RECONVERGENT B2, `(.L_x_32977) ;  /* 0x000004f000027945 */ /* 0x000fe40003800200 */
        /* <DEDUP_REMOVED lines=19> */
.L_x_32979:
        /* <DEDUP_REMOVED lines=13> */
.L_x_32981:
[----:B------:R-:W-:Y:S05]  /*13ce0*/  BSYNC.RECONVERGENT B3 ;  /* 0x0000000000037941 */ /* 0x000fea0003800200 */
.L_x_32980:
        /* <DEDUP_REMOVED lines=45> */
.L_x_32978:
[----:B------:R-:W-:Y:S05]  /*13fc0*/  BSYNC.RECONVERGENT B2 ;  /* 0x0000000000027941 */ /* 0x000fea0003800200 */
.L_x_32977:
        /* <DEDUP_REMOVED lines=18> */
.L_x_32984:
        /* <DEDUP_REMOVED lines=13> */
.L_x_32986:
[----:B------:R-:W-:Y:S05]  /*141c0*/  BSYNC.RECONVERGENT B3 ;  /* 0x0000000000037941 */ /* 0x000fea0003800200 */
.L_x_32985:
        /* <DEDUP_REMOVED lines=45> */
.L_x_32983:
[----:B------:R-:W-:Y:S05]  /*144a0*/  BSYNC.RECONVERGENT B2 ;  /* 0x0000000000027941 */ /* 0x000fea0003800200 */
.L_x_32982:
        /* <DEDUP_REMOVED lines=24> */
.L_x_32989:
        /* <DEDUP_REMOVED lines=13> */
.L_x_32991:
[----:B------:R-:W-:Y:S05]  /*14700*/  BSYNC.RECONVERGENT B3 ;  /* 0x0000000000037941 */ /* 0x000fea0003800200 */
.L_x_32990:
        /* <DEDUP_REMOVED lines=45> */
.L_x_32988:
[----:B------:R-:W-:Y:S05]  /*149e0*/  BSYNC.RECONVERGENT B2 ;  /* 0x0000000000027941 */ /* 0x000fea0003800200 */
.L_x_32987:
        /* <DEDUP_REMOVED lines=18> */
.L_x_32994:
        /* <DEDUP_REMOVED lines=13> */
.L_x_32996:
[----:B------:R-:W-:Y:S05]  /*14be0*/  BSYNC.RECONVERGENT B3 ;  /* 0x0000000000037941 */ /* 0x000fea0003800200 */
.L_x_32995:
        /* <DEDUP_REMOVED lines=45> */
.L_x_32993:
[----:B------:R-:W-:Y:S05]  /*14ec0*/  BSYNC.RECONVERGENT B2 ;  /* 0x0000000000027941 */ /* 0x000fea0003800200 */
.L_x_32992:
        /* <DEDUP_REMOVED lines=23> */
.L_x_32999:
        /* <DEDUP_REMOVED lines=13> */
.L_x_33001:
[----:B------:R-:W-:Y:S05]  /*15110*/  BSYNC.RECONVERGENT B3 ;  /* 0x0000000000037941 */ /* 0x000fea0003800200 */
.L_x_33000:
        /* <DEDUP_REMOVED lines=45> */
.L_x_32998:
[----:B------:R-:W-:Y:S05]  /*153f0*/  BSYNC.RECONVERGENT B2 ;  /* 0x0000000000027941 */ /* 0x000fea0003800200 */
.L_x_32997:
[----:B------:R-:W-:Y:S01]  /*15400*/  ISETP.NE.AND P5, PT, R220, 0x1, PT ;  /* 0x00000001dc00780c */ /* 0x000fe20003fa5270 */
[----:B------:R-:W-:Y:S01]  /*15410*/  HADD2.F32 R174, -RZ, R175.H0_H0 ;  /* 0x200000afffae7230 */ /* 0x000fe20000004100 */
        /* <DEDUP_REMOVED lines=16> */
.L_x_33004:
        /* <DEDUP_REMOVED lines=13> */
.L_x_33006:
[----:B------:R-:W-:Y:S05]  /*155f0*/  BSYNC.RECONVERGENT B3 ;  /* 0x0000000000037941 */ /* 0x000fea0003800200 */
.L_x_33005:
        /* <DEDUP_REMOVED lines=45> */
.L_x_33003:
[----:B------:R-:W-:Y:S05]  /*158d0*/  BSYNC.RECONVERGENT B2 ;  /* 0x0000000000027941 */ /* 0x000fea0003800200 */
.L_x_33002:
        /* <DEDUP_REMOVED lines=24> */
.L_x_33009:
        /* <DEDUP_REMOVED lines=13> */
.L_x_33011:
[----:B------:R-:W-:Y:S05]  /*15b30*/  BSYNC.RECONVERGENT B3 ;  /* 0x0000000000037941 */ /* 0x000fea0003800200 */
.L_x_33010:
        /* <DEDUP_REMOVED lines=45> */
.L_x_33008:
[----:B------:R-:W-:Y:S05]  /*15e10*/  BSYNC.RECONVERGENT B2 ;  /* 0x0000000000027941 */ /* 0x000fea0003800200 */
.L_x_33007:
        /* <DEDUP_REMOVED lines=18> */
.L_x_33014:
        /* <DEDUP_REMOVED lines=15> */
.L_x_33016:
[----:B------:R-:W-:Y:S05]  /*16030*/  BSYNC.RECONVERGENT B3 ;  /* 0x0000000000037941 */ /* 0x000fea0003800200 */
.L_x_33015:
        /* <DEDUP_REMOVED lines=45> */
.L_x_33013:
[----:B------:R-:W-:Y:S05]  /*16310*/  BSYNC.RECONVERGENT B2 ;  /* 0x0000000000027941 */ /* 0x000fea0003800200 */
.L_x_33012:
        /* <DEDUP_REMOVED lines=11> */
.L_x_32936:
        /* <DEDUP_REMOVED lines=16> */
.L_x_33020:
        /* <DEDUP_REMOVED lines=13> */
.L_x_33022:
[----:B------:R-:W-:Y:S05]  /*165a0*/  BSYNC.RECONVERGENT B3 ;  /* 0x0000000000037941 */ /* 0x000fea0003800200 */
.L_x_33021:
        /* <DEDUP_REMOVED lines=45> */
.L_x_33019:
[----:B------:R-:W-:Y:S05]  /*16880*/  BSYNC.RECONVERGENT B2 ;  /* 0x0000000000027941 */ /* 0x000fea0003800200 */
.L_x_33018:
        /* <DEDUP_REMOVED lines=21> */
.L_x_33025:
        /* <DEDUP_REMOVED lines=13> */
.L_x_33027:
[----:B------:R-:W-:Y:S05]  /*16ab0*/  BSYNC.RECONVERGENT B3 ;  /* 0x0000000000037941 */ /* 0x000fea0003800200 */
.L_x_33026:
        /* <DEDUP_REMOVED lines=45> */
.L_x_33024:
[----:B------:R-:W-:Y:S05]  /*16d90*/  BSYNC.RECONVERGENT B2 ;  /* 0x0000000000027941 */ /* 0x000fea0003800200 */
.L_x_33023:
        /* <DEDUP_REMOVED lines=19> */
.L_x_33030:
        /* <DEDUP_REMOVED lines=13> */
.L_x_33032:
[----:B------:R-:W-:Y:S05]  /*16fa0*/  BSYNC.RECONVERGENT B3 ;  /* 0x0000000000037941 */ /* 0x000fea0003800200 */
.L_x_33031:
        /* <DEDUP_REMOVED lines=45> */
.L_x_33029:
[----:B------:R-:W-:Y:S05]  /*17280*/  BSYNC.RECONVERGENT B2 ;  /* 0x0000000000027941 */ /* 0x000fea0003800200 */
.L_x_33028:
        /* <DEDUP_REMOVED lines=19> */
.L_x_33035:
        /* <DEDUP_REMOVED lines=13> */
.L_x_33037:
[----:B------:R-:W-:Y:S05]  /*17490*/  BSYNC.RECONVERGENT B3 ;  /* 0x0000000000037941 */ /* 0x000fea0003800200 */
.L_x_33036:
        /* <DEDUP_REMOVED lines=45> */
.L_x_33034:
[----:B------:R-:W-:Y:S05]  /*17770*/  BSYNC.RECONVERGENT B2 ;  /* 0x0000000000027941 */ /* 0x000fea0003800200 */
.L_x_33033:
        /* <DEDUP_REMOVED lines=19> */
.L_x_33040:
        /* <DEDUP_REMOVED lines=13> */
.L_x_33042:
[----:B------:R-:W-:Y:S05]  /*17980*/  BSYNC.RECONVERGENT B3 ;  /* 0x0000000000037941 */ /* 0x000fea0003800200 */
.L_x_33041:
        /* <DEDUP_REMOVED lines=45> */
.L_x_33039:
[----:B------:R-:W-:Y:S05]  /*17c60*/  BSYNC.RECONVERGENT B2 ;  /* 0x0000000000027941 */ /* 0x000fea0003800200 */
.L_x_33038:
        /* <DEDUP_REMOVED lines=17> */
.L_x_33045:
        /* <DEDUP_REMOVED lines=13> */
.L_x_33047:
[----:B------:R-:W-:Y:S05]  /*17e50*/  BSYNC.RECONVERGENT B3 ;  /* 0x0000000000037941 */ /* 0x000fea0003800200 */
.L_x_33046:
        /* <DEDUP_REMOVED lines=45> */
.L_x_33044:
[----:B------:R-:W-:Y:S05]  /*18130*/  BSYNC.RECONVERGENT B2 ;  /* 0x0000000000027941 */ /* 0x000fea0003800200 */
.L_x_33043:
        /* <DEDUP_REMOVED lines=17> */
.L_x_33050:
        /* <DEDUP_REMOVED lines=13> */
.L_x_33052:
[----:B------:R-:W-:Y:S05]  /*18320*/  BSYNC.RECONVERGENT B3 ;  /* 0x0000000000037941 */ /* 0x000fea0003800200 */
.L_x_33051:
        /* <DEDUP_REMOVED lines=45> */
.L_x_33049:
[----:B------:R-:W-:Y:S05]  /*18600*/  BSYNC.RECONVERGENT B2 ;  /* 0x0000000000027941 */ /* 0x000fea0003800200 */
.L_x_33048:
        /* <DEDUP_REMOVED lines=17> */
.L_x_33055:
        /* <DEDUP_REMOVED lines=13> */
.L_x_33057:
[----:B------:R-:W-:Y:S05]  /*187f0*/  BSYNC.RECONVERGENT B3 ;  /* 0x0000000000037941 */ /* 0x000fea0003800200 */
.L_x_33056:
        /* <DEDUP_REMOVED lines=45> */
.L_x_33054:
[----:B------:R-:W-:Y:S05]  /*18ad0*/  BSYNC.RECONVERGENT B2 ;  /* 0x0000000000027941 */ /* 0x000fea0003800200 */
.L_x_33053:
        /* <DEDUP_REMOVED lines=37> */
.L_x_33017:
        /* <DEDUP_REMOVED lines=44> */
.L_x_33058:
[----:B------:R-:W-:Y:S01]  /*18ff0*/  MOV R221, R218 ;  /* 0x000000da00dd7202 */ /* 0x000fe20000000f00 */
[----:B------:R-:W-:-:S07]  /*19000*/  VIADD R216, R216, 0x20 ;  /* 0x00000020d8d87836 */ /* 0x000fce0000000000 */
.L_x_32935:
[----:B------:R-:W-:Y:S05]  /*19010*/  BSYNC.RECONVERGENT B1 ;  /* 0x0000000000017941 */ /* 0x000fea0003800200 */
.L_x_32934:
        /* <DEDUP_REMOVED lines=36> */
.L_x_33064:
        /* <DEDUP_REMOVED lines=13> */
.L_x_33066:
[----:B------:R-:W-:Y:S05]  /*19330*/  BSYNC.RECONVERGENT B3 ;  /* 0x0000000000037941 */ /* 0x000fea0003800200 */
.L_x_33065:
        /* <DEDUP_REMOVED lines=44> */
.L_x_33063:
[----:B------:R-:W-:Y:S05]  /*19600*/  BSYNC.RECONVERGENT B2 ;  /* 0x0000000000027941 */ /* 0x000fea0003800200 */
.L_x_33062:
        /* <DEDUP_REMOVED lines=10> */
[----:B0-----:R-:W-:Y:S01]  /*196b0*/  FSETP.LE.FTZ.AND P4, PT, R3, R0, PT ;  /* 0x000000000300720b */ /* 0x001fe20003f93000 */
[----:B------:R-:W-:-:S02]  /*196c0*/  IMAD.MOV.U32 R3, RZ, RZ, R222 ;  /* 0x000000ffff037224 */ /* 0x000fc400078e00de */
        /* <DEDUP_REMOVED lines=11> */
.L_x_33069:
        /* <DEDUP_REMOVED lines=13> */
.L_x_33071:
[----:B------:R-:W-:Y:S05]  /*19850*/  BSYNC.RECONVERGENT B3 ;  /* 0x0000000000037941 */ /* 0x000fea0003800200 */
.L_x_33070:
        /* <DEDUP_REMOVED lines=45> */
.L_x_33068:
[----:B------:R-:W-:Y:S05]  /*19b30*/  BSYNC.RECONVERGENT B2 ;  /* 0x0000000000027941 */ /* 0x000fea0003800200 */
.L_x_33067:
        /* <DEDUP_REMOVED lines=23> */
.L_x_33074:
        /* <DEDUP_REMOVED lines=13> */
.L_x_33076:
[----:B------:R-:W-:Y:S05]  /*19d80*/  BSYNC.RECONVERGENT B3 ;  /* 0x0000000000037941 */ /* 0x000fea0003800200 */
.L_x_33075:
        /* <DEDUP_REMOVED lines=45> */
.L_x_33073:
[----:B------:R-:W-:Y:S05]  /*1a060*/  BSYNC.RECONVERGENT B2 ;  /* 0x0000000000027941 */ /* 0x000fea0003800200 */
.L_x_33072:
        /* <DEDUP_REMOVED lines=20> */
.L_x_33079:
        /* <DEDUP_REMOVED lines=13> */
.L_x_33081:
[----:B------:R-:W-:Y:S05]  /*1a280*/  BSYNC.RECONVERGENT B3 ;  /* 0x0000000000037941 */ /* 0x000fea0003800200 */
.L_x_33080:
        /* <DEDUP_REMOVED lines=45> */
.L_x_33078:
[----:B------:R-:W-:Y:S05]  /*1a560*/  BSYNC.RECONVERGENT B2 ;  /* 0x0000000000027941 */ /* 0x000fea0003800200 */
.L_x_33077:
[----:B------:R-:W-:Y:S01]  /*1a570*/  I2FP.F32.U32 R4, R5 ;  /* 0x0000000500047245 */ /* 0x000fe20000201000 */
[----:B------:R-:W-:Y:S01]  /*1a580*/  HADD2.F32 R6, -RZ, R140.H1_H1 ;  /* 0x3000008cff067230 */ /* 0x000fe20000004100 */
        /* <DEDUP_REMOVED lines=21> */
.L_x_33084:
        /* <DEDUP_REMOVED lines=13> */
.L_x_33086:
[----:B------:R-:W-:Y:S05]  /*1a7b0*/  BSYNC.RECONVERGENT B3 ;  /* 0x0000000000037941 */ /* 0x000fea0003800200 */
.L_x_33085:
        /* <DEDUP_REMOVED lines=45> */
.L_x_33083:
[----:B------:R-:W-:Y:S05]  /*1aa90*/  BSYNC.RECONVERGENT B2 ;  /* 0x0000000000027941 */ /* 0x000fea0003800200 */
.L_x_33082:
        /* <DEDUP_REMOVED lines=20> */
.L_x_33089:
        /* <DEDUP_REMOVED lines=13> */
.L_x_33091:
[----:B------:R-:W-:Y:S05]  /*1acb0*/  BSYNC.RECONVERGENT B3 ;  /* 0x0000000000037941 */ /* 0x000fea0003800200 */
.L_x_33090:
        /* <DEDUP_REMOVED lines=45> */
.L_x_33088:
[----:B------:R-:W-:Y:S05]  /*1af90*/  BSYNC.RECONVERGENT B2 ;  /* 0x0000000000027941 */ /* 0x000fea0003800200 */
.L_x_33087:
        /* <DEDUP_REMOVED lines=23> */
.L_x_33094:
        /* <DEDUP_REMOVED lines=13> */
.L_x_33096:
[----:B------:R-:W-:Y:S05]  /*1b1e0*/  BSYNC.RECONVERGENT B3 ;  /* 0x0000000000037941 */ /* 0x000fea0003800200 */
.L_x_33095:
        /* <DEDUP_REMOVED lines=45> */
.L_x_33093:
[----:B------:R-:W-:Y:S05]  /*1b4c0*/  BSYNC.RECONVERGENT B2 ;  /* 0x0000000000027941 */ /* 0x000fea0003800200 */
.L_x_33092:
        /* <DEDUP_REMOVED lines=20> */
.L_x_33099:
        /* <DEDUP_REMOVED lines=13> */
.L_x_33101:
[----:B------:R-:W-:Y:S05]  /*1b6e0*/  BSYNC.RECONVERGENT B3 ;  /* 0x0000000000037941 */ /* 0x000fea0003800200 */
.L_x_33100:
        /* <DEDUP_REMOVED lines=45> */
.L_x_33098:
[----:B------:R-:W-:Y:S05]  /*1b9c0*/  BSYNC.RECONVERGENT B2 ;  /* 0x0000000000027941 */ /* 0x000fea0003800200 */
.L_x_33097:
        /* <DEDUP_REMOVED lines=23> */
.L_x_33104:
        /* <DEDUP_REMOVED lines=13> */
.L_x_33106:
[----:B------:R-:W-:Y:S05]  /*1bc10*/  BSYNC.RECONVERGENT B3 ;  /* 0x0000000000037941 */ /* 0x000fea0003800200 */
.L_x_33105:
        /* <DEDUP_REMOVED lines=45> */
.L_x_33103:
[----:B------:R-:W-:Y:S05]  /*1bef0*/  BSYNC.RECONVERGENT B2 ;  /* 0x0000000000027941 */ /* 0x000fea0003800200 */
.L_x_33102:
        /* <DEDUP_REMOVED lines=18> */
.L_x_33109:
        /* <DEDUP_REMOVED lines=13> */
.L_x_33111:
[----:B------:R-:W-:Y:S05]  /*1c0f0*/  BSYNC.RECONVERGENT B3 ;  /* 0x0000000000037941 */ /* 0x000fea0003800200 */
.L_x_33110:
        /* <DEDUP_REMOVED lines=45> */
.L_x_33108:
[----:B------:R-:W-:Y:S05]  /*1c3d0*/  BSYNC.RECONVERGENT B2 ;  /* 0x0000000000027941 */ /* 0x000fea0003800200 */
.L_x_33107:
        /* <DEDUP_REMOVED lines=24> */
.L_x_33114:
        /* <DEDUP_REMOVED lines=13> */
.L_x_33116:
[----:B------:R-:W-:Y:S05]  /*1c630*/  BSYNC.RECONVERGENT B3 ;  /* 0x0000000000037941 */ /* 0x000fea0003800200 */
.L_x_33115:
        /* <DEDUP_REMOVED lines=45> */
.L_x_33113:
[----:B------:R-:W-:Y:S05]  /*1c910*/  BSYNC.RECONVERGENT B2 ;  /* 0x0000000000027941 */ /* 0x000fea0003800200 */
.L_x_33112:
        /* <DEDUP_REMOVED lines=18> */
.L_x_33119:
        /* <DEDUP_REMOVED lines=13> */
.L_x_33121:
[----:B------:R-:W-:Y:S05]  /*1cb10*/  BSYNC.RECONVERGENT B3 ;  /* 0x0000000000037941 */ /* 0x000fea0003800200 */
.L_x_33120:
        /* <DEDUP_REMOVED lines=45> */
.L_x_33118:
[----:B------:R-:W-:Y:S05]  /*1cdf0*/  BSYNC.RECONVERGENT B2 ;  /* 0x0000000000027941 */ /* 0x000fea0003800200 */
.L_x_33117:
        /* <DEDUP_REMOVED lines=23> */
.L_x_33124:
        /* <DEDUP_REMOVED lines=13> */
.L_x_33126:
[----:B------:R-:W-:Y:S05]  /*1d040*/  BSYNC.RECONVERGENT B3 ;  /* 0x0000000000037941 */ /* 0x000fea0003800200 */
.L_x_33125:
        /* <DEDUP_REMOVED lines=45> */
.L_x_33123:
[----:B------:R-:W-:Y:S05]  /*1d320*/  BSYNC.RECONVERGENT B2 ;  /* 0x0000000000027941 */ /* 0x000fea0003800200 */
.L_x_33122:
        /* <DEDUP_REMOVED lines=18> */
.L_x_33129:
        /* <DEDUP_REMOVED lines=13> */
.L_x_33131:
[----:B------:R-:W-:Y:S05]  /*1d520*/  BSYNC.RECONVERGENT B3 ;  /* 0x0000000000037941 */ /* 0x000fea0003800200 */
.L_x_33130:
        /* <DEDUP_REMOVED lines=45> */
.L_x_33128:
[----:B------:R-:W-:Y:S05]  /*1d800*/  BSYNC.RECONVERGENT B2 ;  /* 0x0000000000027941 */ /* 0x000fea0003800200 */
.L_x_33127:
        /* <DEDUP_REMOVED lines=24> */
.L_x_33134:
        /* <DEDUP_REMOVED lines=13> */
.L_x_33136:
[----:B------:R-:W-:Y:S05]  /*1da60*/  BSYNC.RECONVERGENT B3 ;  /* 0x0000000000037941 */ /* 0x000fea0003800200 */
.L_x_33135:
        /* <DEDUP_REMOVED lines=45> */
.L_x_33133:
[----:B------:R-:W-:Y:S05]  /*1dd40*/  BSYNC.RECONVERGENT B2 ;  /* 0x0000000000027941 */ /* 0x000fea0003800200 */
.L_x_33132:
        /* <DEDUP_REMOVED lines=18> */
.L_x_33139:
        /* <DEDUP_REMOVED lines=15> */
.L_x_33141:
[----:B------:R-:W-:Y:S05]  /*1df60*/  BSYNC.RECONVERGENT B3 ;  /* 0x0000000000037941 */ /* 0x000fea0003800200 */
.L_x_33140:
        /* <DEDUP_REMOVED lines=45> */
.L_x_33138:
[----:B------:R-:W-:Y:S05]  /*1e240*/  BSYNC.RECONVERGENT B2 ;  /* 0x0000000000027941 */ /* 0x000fea0003800200 */
.L_x_33137:
        /* <DEDUP_REMOVED lines=11> */
.L_x_33061:
        /* <DEDUP_REMOVED lines=16> */
.L_x_33145:
        /* <DEDUP_REMOVED lines=13> */
.L_x_33147:
[----:B------:R-:W-:Y:S05]  /*1e4d0*/  BSYNC.RECONVERGENT B3 ;  /* 0x0000000000037941 */ /* 0x000fea0003800200 */
.L_x_33146:
        /* <DEDUP_REMOVED lines=45> */
.L_x_33144:
[----:B------:R-:W-:Y:S05]  /*1e7b0*/  BSYNC.RECONVERGENT B2 ;  /* 0x0000000000027941 */ /* 0x000fea0003800200 */
.L_x_33143:
        /* <DEDUP_REMOVED lines=21> */
.L_x_33150:
        /* <DEDUP_REMOVED lines=13> */
.L_x_33152:
[----:B------:R-:W-:Y:S05]  /*1e9e0*/  BSYNC.RECONVERGENT B3 ;  /* 0x0000000000037941 */ /* 0x000fea0003800200 */
.L_x_33151:
        /* <DEDUP_REMOVED lines=45> */
.L_x_33149:
[----:B------:R-:W-:Y:S05]  /*1ecc0*/  BSYNC.RECONVERGENT B2 ;  /* 0x0000000000027941 */ /* 0x000fea0003800200 */
.L_x_33148:
        /* <DEDUP_REMOVED lines=19> */
.L_x_33155:
        /* <DEDUP_REMOVED lines=13> */
.L_x_33157:
[----:B------:R-:W-:Y:S05]  /*1eed0*/  BSYNC.RECONVERGENT B3 ;  /* 0x0000000000037941 */ /* 0x000fea0003800200 */
.L_x_33156:
        /* <DEDUP_REMOVED lines=45> */
.L_x_33154:
[----:B------:R-:W-:Y:S05]  /*1f1b0*/  BSYNC.RECONVERGENT B2 ;  /* 0x0000000000027941 */ /* 0x000fea0003800200 */
.L_x_33153:
        /* <DEDUP_REMOVED lines=19> */
.L_x_33160:
        /* <DEDUP_REMOVED lines=13> */
.L_x_33162:
[----:B------:R-:W-:Y:S05]  /*1f3c0*/  BSYNC.RECONVERGENT B3 ;  /* 0x0000000000037941 */ /* 0x000fea0003800200 */
.L_x_33161:
        /* <DEDUP_REMOVED lines=45> */
.L_x_33159:
[----:B------:R-:W-:Y:S05]  /*1f6a0*/  BSYNC.RECONVERGENT B2 ;  /* 0x0000000000027941 */ /* 0x000fea0003800200 */
.L_x_33158:
        /* <DEDUP_REMOVED lines=19> */
.L_x_33165:
        /* <DEDUP_REMOVED lines=13> */
.L_x_33167:
[----:B------:R-:W-:Y:S05]  /*1f8b0*/  BSYNC.RECONVERGENT B3 ;  /* 0x0000000000037941 */ /* 0x000fea0003800200 */
.L_x_33166:
        /* <DEDUP_REMOVED lines=45> */
.L_x_33164:
[----:B------:R-:W-:Y:S05]  /*1fb90*/  BSYNC.RECONVERGENT B2 ;  /* 0x0000000000027941 */ /* 0x000fea0003800200 */
.L_x_33163:
        /* <DEDUP_REMOVED lines=17> */
.L_x_33170:
        /* <DEDUP_REMOVED lines=13> */
.L_x_33172:
[----:B------:R-:W-:Y:S05]  /*1fd80*/  BSYNC.RECONVERGENT B3 ;  /* 0x0000000000037941 */ /* 0x000fea0003800200 */
.L_x_33171:
        /* <DEDUP_REMOVED lines=45> */
.L_x_33169:
[----:B------:R-:W-:Y:S05]  /*20060*/  BSYNC.RECONVERGENT B2 ;  /* 0x0000000000027941 */ /* 0x000fea0003800200 */
.L_x_33168:
        /* <DEDUP_REMOVED lines=17> */
.L_x_33175:
        /* <DEDUP_REMOVED lines=13> */
.L_x_33177:
[----:B------:R-:W-:Y:S05]  /*20250*/  BSYNC.RECONVERGENT B3 ;  /* 0x0000000000037941 */ /* 0x000fea0003800200 */
.L_x_33176:
        /* <DEDUP_REMOVED lines=45> */
.L_x_33174:
[----:B------:R-:W-:Y:S05]  /*20530*/  BSYNC.RECONVERGENT B2 ;  /* 0x0000000000027941 */ /* 0x000fea0003800200 */
.L_x_33173:
        /* <DEDUP_REMOVED lines=17> */
.L_x_33180:
        /* <DEDUP_REMOVED lines=13> */
.L_x_33182:
[----:B------:R-:W-:Y:S05]  /*20720*/  BSYNC.RECONVERGENT B3 ;  /* 0x0000000000037941 */ /* 0x000fea0003800200 */
.L_x_33181:
        /* <DEDUP_REMOVED lines=45> */
.L_x_33179:
[----:B------:R-:W-:Y:S05]  /*20a00*/  BSYNC.RECONVERGENT B2 ;  /* 0x0000000000027941 */ /* 0x000fea0003800200 */
.L_x_33178:
        /* <DEDUP_REMOVED lines=37> */
.L_x_33142:
        /* <DEDUP_REMOVED lines=44> */
.L_x_33183:
[----:B------:R-:W-:Y:S02]  /*20f20*/  IMAD.MOV.U32 R221, RZ, RZ, R218 ;  /* 0x000000ffffdd7224 */ /* 0x000fe400078e00da */
[----:B------:R-:W-:-:S07]  /*20f30*/  VIADD R216, R216, 0x20 ;  /* 0x00000020d8d87836 */ /* 0x000fce0000000000 */
.L_x_33060:
[----:B------:R-:W-:Y:S05]  /*20f40*/  BSYNC.RECONVERGENT B1 ;  /* 0x0000000000017941 */ /* 0x000fea0003800200 */
.L_x_33059:
        /* <DEDUP_REMOVED lines=36> */
.L_x_33189:
        /* <DEDUP_REMOVED lines=13> */
.L_x_33191:
[----:B------:R-:W-:Y:S05]  /*21260*/  BSYNC.RECONVERGENT B3 ;  /* 0x0000000000037941 */ /* 0x000fea0003800200 */
.L_x_33190:
        /* <DEDUP_REMOVED lines=44> */
.L_x_33188:
[----:B------:R-:W-:Y:S05]  /*21530*/  BSYNC.RECONVERGENT B2 ;  /* 0x0000000000027941 */ /* 0x000fea0003800200 */
.L_x_33187:
        /* <DEDUP_REMOVED lines=23> */
.L_x_33194:
        /* <DEDUP_REMOVED lines=13> */
.L_x_33196:
[----:B------:R-:W-:Y:S05]  /*21780*/  BSYNC.RECONVERGENT B3 ;  /* 0x0000000000037941 */ /* 0x000fea0003800200 */
.L_x_33195:
        /* <DEDUP_REMOVED lines=45> */
.L_x_33193:
[----:B------:R-:W-:Y:S05]  /*21a60*/  BSYNC.RECONVERGENT B2 ;  /* 0x0000000000027941 */ /* 0x000fea0003800200 */
.L_x_33192:
        /* <DEDUP_REMOVED lines=23> */
.L_x_33199:
        /* <DEDUP_REMOVED lines=13> */
.L_x_33201:
[----:B------:R-:W-:Y:S05]  /*21cb0*/  BSYNC.RECONVERGENT B3 ;  /* 0x0000000000037941 */ /* 0x000fea0003800200 */
.L_x_33200:
        /* <DEDUP_REMOVED lines=45> */
.L_x_33198:
[----:B------:R-:W-:Y:S05]  /*21f90*/  BSYNC.RECONVERGENT B2 ;  /* 0x0000000000027941 */ /* 0x000fea0003800200 */
.L_x_33197:
        /* <DEDUP_REMOVED lines=20> */
.L_x_33204:
        /* <DEDUP_REMOVED lines=13> */
.L_x_33206:
[----:B------:R-:W-:Y:S05]  /*221b0*/  BSYNC.RECONVERGENT B3 ;  /* 0x0000000000037941 */ /* 0x000fea0003800200 */
.L_x_33205:
        /* <DEDUP_REMOVED lines=45> */
.L_x_33203:
[----:B------:R-:W-:Y:S05]  /*22490*/  BSYNC.RECONVERGENT B2 ;  /* 0x0000000000027941 */ /* 0x000fea0003800200 */
.L_x_33202:
        /* <DEDUP_REMOVED lines=23> */
.L_x_33209:
        /* <DEDUP_REMOVED lines=13> */
.L_x_33211:
[----:B------:R-:W-:Y:S05]  /*226e0*/  BSYNC.RECONVERGENT B3 ;  /* 0x0000000000037941 */ /* 0x000fea0003800200 */
.L_x_33210:
        /* <DEDUP_REMOVED lines=45> */
.L_x_33208:
[----:B------:R-:W-:Y:S05]  /*229c0*/  BSYNC.RECONVERGENT B2 ;  /* 0x0000000000027941 */ /* 0x000fea0003800200 */
.L_x_33207:
        /* <DEDUP_REMOVED lines=20> */
.L_x_33214:
        /* <DEDUP_REMOVED lines=13> */
.L_x_33216:
[----:B------:R-:W-:Y:S05]  /*22be0*/  BSYNC.RECONVERGENT B3 ;  /* 0x0000000000037941 */ /* 0x000fea0003800200 */
.L_x_33215:
        /* <DEDUP_REMOVED lines=45> */
.L_x_33213:
[----:B------:R-:W-:Y:S05]  /*22ec0*/  BSYNC.RECONVERGENT B2 ;  /* 0x0000000000027941 */ /* 0x000fea0003800200 */
.L_x_33212:
        /* <DEDUP_REMOVED lines=23> */
.L_x_33219:
        /* <DEDUP_REMOVED lines=13> */
.L_x_33221:
[----:B------:R-:W-:Y:S05]  /*23110*/  BSYNC.RECONVERGENT B3 ;  /* 0x0000000000037941 */ /* 0x000fea0003800200 */
.L_x_33220:
        /* <DEDUP_REMOVED lines=45> */
.L_x_33218:
[----:B------:R-:W-:Y:S05]  /*233f0*/  BSYNC.RECONVERGENT B2 ;  /* 0x0000000000027941 */ /* 0x000fea0003800200 */
.L_x_33217:
        /* <DEDUP_REMOVED lines=20> */
.L_x_33224:
        /* <DEDUP_REMOVED lines=13> */
.L_x_33226:
[----:B------:R-:W-:Y:S05]  /*23610*/  BSYNC.RECONVERGENT B3 ;  /* 0x0000000000037941 */ /* 0x000fea0003800200 */
.L_x_33225:
        /* <DEDUP_REMOVED lines=45> */
.L_x_33223:
[----:B------:R-:W-:Y:S05]  /*238f0*/  BSYNC.RECONVERGENT B2 ;  /* 0x0000000000027941 */ /* 0x000fea0003800200 */
.L_x_33222:
        /* <DEDUP_REMOVED lines=23> */
.L_x_33229:
        /* <DEDUP_REMOVED lines=13> */
.L_x_33231:
[----:B------:R-:W-:Y:S05]  /*23b40*/  BSYNC.RECONVERGENT B3 ;  /* 0x0000000000037941 */ /* 0x000fea0003800200 */
.L_x_33230:
        /* <DEDUP_REMOVED lines=45> */
.L_x_33228:
[----:B------:R-:W-:Y:S05]  /*23e20*/  BSYNC.RECONVERGENT B2 ;  /* 0x0000000000027941 */ /* 0x000fea0003800200 */
.L_x_33227:
        /* <DEDUP_REMOVED lines=18> */
.L_x_33234:
        /* <DEDUP_REMOVED lines=13> */
.L_x_33236:
[----:B------:R-:W-:Y:S05]  /*24020*/  BSYNC.RECONVERGENT B3 ;  /* 0x0000000000037941 */ /* 0x000fea0003800200 */
.L_x_33235:
        /* <DEDUP_REMOVED lines=45> */
.L_x_33233:
[----:B------:R-:W-:Y:S05]  /*24300*/  BSYNC.RECONVERGENT B2 ;  /* 0x0000000000027941 */ /* 0x000fea0003800200 */
.L_x_33232:
        /* <DEDUP_REMOVED lines=24> */
.L_x_33239:
        /* <DEDUP_REMOVED lines=13> */
.L_x_33241:
[----:B------:R-:W-:Y:S05]  /*24560*/  BSYNC.RECONVERGENT B3 ;  /* 0x0000000000037941 */ /* 0x000fea0003800200 */
.L_x_33240:
        /* <DEDUP_REMOVED lines=45> */
.L_x_33238:
[----:B------:R-:W-:Y:S05]  /*24840*/  BSYNC.RECONVERGENT B2 ;  /* 0x0000000000027941 */ /* 0x000fea0003800200 */
.L_x_33237:
        /* <DEDUP_REMOVED lines=18> */
.L_x_33244:
        /* <DEDUP_REMOVED lines=13> */
.L_x_33246:
[----:B------:R-:W-:Y:S05]  /*24a40*/  BSYNC.RECONVERGENT B3 ;  /* 0x0000000000037941 */ /* 0x000fea0003800200 */
.L_x_33245:
        /* <DEDUP_REMOVED lines=45> */
.L_x_33243:
[----:B------:R-:W-:Y:S05]  /*24d20*/  BSYNC.RECONVERGENT B2 ;  /* 0x0000000000027941 */ /* 0x000fea0003800200 */
.L_x_33242:
        /* <DEDUP_REMOVED lines=23> */
.L_x_33249:
        /* <DEDUP_REMOVED lines=13> */
.L_x_33251:
[----:B------:R-:W-:Y:S05]  /*24f70*/  BSYNC.RECONVERGENT B3 ;  /* 0x0000000000037941 */ /* 0x000fea0003800200 */
.L_x_33250:
        /* <DEDUP_REMOVED lines=45> */
.L_x_33248:
[----:B------:R-:W-:Y:S05]  /*25250*/  BSYNC.RECONVERGENT B2 ;  /* 0x0000000000027941 */ /* 0x000fea0003800200 */
.L_x_33247:
        /* <DEDUP_REMOVED lines=18> */
.L_x_33254:
        /* <DEDUP_REMOVED lines=13> */
.L_x_33256:
[----:B------:R-:W-:Y:S05]  /*25450*/  BSYNC.RECONVERGENT B3 ;  /* 0x0000000000037941 */ /* 0x000fea0003800200 */
.L_x_33255:
        /* <DEDUP_REMOVED lines=45> */
.L_x_33253:
[----:B------:R-:W-:Y:S05]  /*25730*/  BSYNC.RECONVERGENT B2 ;  /* 0x0000000000027941 */ /* 0x000fea0003800200 */
.L_x_33252:
        /* <DEDUP_REMOVED lines=24> */
.L_x_33259:
        /* <DEDUP_REMOVED lines=13> */
.L_x_33261:
[----:B------:R-:W-:Y:S05]  /*25990*/  BSYNC.RECONVERGENT B3 ;  /* 0x0000000000037941 */ /* 0x000fea0003800200 */
.L_x_33260:
        /* <DEDUP_REMOVED lines=45> */
.L_x_33258:
[----:B------:R-:W-:Y:S05]  /*25c70*/  BSYNC.RECONVERGENT B2 ;  /* 0x0000000000027941 */ /* 0x000fea0003800200 */
.L_x_33257:
        /* <DEDUP_REMOVED lines=18> */
.L_x_33264:
        /* <DEDUP_REMOVED lines=15> */
.L_x_33266:
[----:B------:R-:W-:Y:S05]  /*25e90*/  BSYNC.RECONVERGENT B3 ;  /* 0x0000000000037941 */ /* 0x000fea0003800200 */
.L_x_33265:
        /* <DEDUP_REMOVED lines=45> */
.L_x_33263:
[----:B------:R-:W-:Y:S05]  /*26170*/  BSYNC.RECONVERGENT B2 ;  /* 0x0000000000027941 */ /* 0x000fea0003800200 */
.L_x_33262:
        /* <DEDUP_REMOVED lines=11> */
.L_x_33186:
        /* <DEDUP_REMOVED lines=16> */
.L_x_33270:
        /* <DEDUP_REMOVED lines=13> */
.L_x_33272:
[----:B------:R-:W-:Y:S05]  /*26400*/  BSYNC.RECONVERGENT B3 ;  /* 0x0000000000037941 */ /* 0x000fea0003800200 */
.L_x_33271:
        /* <DEDUP_REMOVED lines=45> */
.L_x_33269:
[----:B------:R-:W-:Y:S05]  /*266e0*/  BSYNC.RECONVERGENT B2 ;  /* 0x0000000000027941 */ /* 0x000fea0003800200 */
.L_x_33268:
        /* <DEDUP_REMOVED lines=8> */
[----:B-----5:R-:W-:Y:S02]  /*26770*/  HADD2.F32 R184, -RZ, R188.H0_H0 ;  /* 0x200000bcffb87230 */ /* 0x020fe40000004100 */
        /* <DEDUP_REMOVED lines=12> */
.L_x_33275:
        /* <DEDUP_REMOVED lines=13> */
.L_x_33277:
[----:B------:R-:W-:Y:S05]  /*26910*/  BSYNC.RECONVERGENT B3 ;  /* 0x0000000000037941 */ /* 0x000fea0003800200 */
.L_x_33276:
        /* <DEDUP_REMOVED lines=45> */
.L_x_33274:
[----:B------:R-:W-:Y:S05]  /*26bf0*/  BSYNC.RECONVERGENT B2 ;  /* 0x0000000000027941 */ /* 0x000fea0003800200 */
.L_x_33273:
        /* <DEDUP_REMOVED lines=19> */
.L_x_33280:
        /* <DEDUP_REMOVED lines=13> */
.L_x_33282:
[----:B------:R-:W-:Y:S05]  /*26e00*/  BSYNC.RECONVERGENT B3 ;  /* 0x0000000000037941 */ /* 0x000fea0003800200 */
.L_x_33281:
        /* <DEDUP_REMOVED lines=45> */
.L_x_33279:
[----:B------:R-:W-:Y:S05]  /*270e0*/  BSYNC.RECONVERGENT B2 ;  /* 0x0000000000027941 */ /* 0x000fea0003800200 */
.L_x_33278:
        /* <DEDUP_REMOVED lines=19> */
.L_x_33285:
        /* <DEDUP_REMOVED lines=13> */
.L_x_33287:
[----:B------:R-:W-:Y:S05]  /*272f0*/  BSYNC.RECONVERGENT B3 ;  /* 0x0000000000037941 */ /* 0x000fea0003800200 */
.L_x_33286:
        /* <DEDUP_REMOVED lines=45> */
.L_x_33284:
[----:B------:R-:W-:Y:S05]  /*275d0*/  BSYNC.RECONVERGENT B2 ;  /* 0x0000000000027941 */ /* 0x000fea0003800200 */
.L_x_33283:
        /* <DEDUP_REMOVED lines=19> */
.L_x_33290:
        /* <DEDUP_REMOVED lines=13> */
.L_x_33292:
[----:B------:R-:W-:Y:S05]  /*277e0*/  BSYNC.RECONVERGENT B3 ;  /* 0x0000000000037941 */ /* 0x000fea0003800200 */
.L_x_33291:
        /* <DEDUP_REMOVED lines=45> */
.L_x_33289:
[----:B------:R-:W-:Y:S05]  /*27ac0*/  BSYNC.RECONVERGENT B2 ;  /* 0x0000000000027941 */ /* 0x000fea0003800200 */
.L_x_33288:
        /* <DEDUP_REMOVED lines=17> */
.L_x_33295:
        /* <DEDUP_REMOVED lines=13> */
.L_x_33297:
[----:B------:R-:W-:Y:S05]  /*27cb0*/  BSYNC.RECONVERGENT B3 ;  /* 0x0000000000037941 */ /* 0x000fea0003800200 */
.L_x_33296:
        /* <DEDUP_REMOVED lines=45> */
.L_x_33294:
[----:B------:R-:W-:Y:S05]  /*27f90*/  BSYNC.RECONVERGENT B2 ;  /* 0x0000000000027941 */ /* 0x000fea0003800200 */
.L_x_33293:
        /* <DEDUP_REMOVED lines=17> */
.L_x_33300:
        /* <DEDUP_REMOVED lines=13> */
.L_x_33302:
[----:B------:R-:W-:Y:S05]  /*28180*/  BSYNC.RECONVERGENT B3 ;  /* 0x0000000000037941 */ /* 0x000fea0003800200 */
.L_x_33301:
        /* <DEDUP_REMOVED lines=45> */
.L_x_33299:
[----:B------:R-:W-:Y:S05]  /*28460*/  BSYNC.RECONVERGENT B2 ;  /* 0x0000000000027941 */ /* 0x000fea0003800200 */
.L_x_33298:
        /* <DEDUP_REMOVED lines=17> */
.L_x_33305:
        /* <DEDUP_REMOVED lines=13> */
.L_x_33307:
[----:B------:R-:W-:Y:S05]  /*28650*/  BSYNC.RECONVERGENT B3 ;  /* 0x0000000000037941 */ /* 0x000fea0003800200 */
.L_x_33306:
        /* <DEDUP_REMOVED lines=45> */
.L_x_33304:
[----:B------:R-:W-:Y:S05]  /*28930*/  BSYNC.RECONVERGENT B2 ;  /* 0x0000000000027941 */ /* 0x000fea0003800200 */
.L_x_33303:
        /* <DEDUP_REMOVED lines=37> */
.L_x_33267:
        /* <DEDUP_REMOVED lines=44> */
.L_x_33308:
[----:B------:R-:W-:Y:S01]  /*28e50*/  IMAD.MOV.U32 R221, RZ, RZ, R218 ;  /* 0x000000ffffdd7224 */ /* 0x000fe200078e00da */
[----:B------:R-:W-:-:S07]  /*28e60*/  IADD3 R216, PT, PT, R216, 0x20, RZ ;  /* 0x00000020d8d87810 */ /* 0x000fce0007ffe0ff */
.L_x_33185:
[----:B------:R-:W-:Y:S05]  /*28e70*/  BSYNC.RECONVERGENT B1 ;  /* 0x0000000000017941 */ /* 0x000fea0003800200 */
.L_x_33184:
        /* <DEDUP_REMOVED lines=36> */
.L_x_33314:
        /* <DEDUP_REMOVED lines=13> */
.L_x_33316:
[----:B------:R-:W-:Y:S05]  /*29190*/  BSYNC.RECONVERGENT B3 ;  /* 0x0000000000037941 */ /* 0x000fea0003800200 */
.L_x_33315:
        /* <DEDUP_REMOVED lines=44> */
.L_x_33313:
[----:B------:R-:W-:Y:S05]  /*29460*/  BSYNC.RECONVERGENT B2 ;  /* 0x0000000000027941 */ /* 0x000fea0003800200 */
.L_x_33312:
        /* <DEDUP_REMOVED lines=23> */
.L_x_33319:
        /* <DEDUP_REMOVED lines=13> */
.L_x_33321:
[----:B------:R-:W-:Y:S05]  /*296b0*/  BSYNC.RECONVERGENT B3 ;  /* 0x0000000000037941 */ /* 0x000fea0003800200 */
.L_x_33320:
        /* <DEDUP_REMOVED lines=45> */
.L_x_33318:
[----:B------:R-:W-:Y:S05]  /*29990*/  BSYNC.RECONVERGENT B2 ;  /* 0x0000000000027941 */ /* 0x000fea0003800200 */
.L_x_33317:
        /* <DEDUP_REMOVED lines=23> */
.L_x_33324:
        /* <DEDUP_REMOVED lines=13> */
.L_x_33326:
[----:B------:R-:W-:Y:S05]  /*29be0*/  BSYNC.RECONVERGENT B3 ;  /* 0x0000000000037941 */ /* 0x000fea0003800200 */
.L_x_33325:
        /* <DEDUP_REMOVED lines=45> */
.L_x_33323:
[----:B------:R-:W-:Y:S05]  /*29ec0*/  BSYNC.RECONVERGENT B2 ;  /* 0x0000000000027941 */ /* 0x000fea0003800200 */
.L_x_33322:
        /* <DEDUP_REMOVED lines=20> */
.L_x_33329:
        /* <DEDUP_REMOVED lines=13> */
.L_x_33331:
[----:B------:R-:W-:Y:S05]  /*2a0e0*/  BSYNC.RECONVERGENT B3 ;  /* 0x0000000000037941 */ /* 0x000fea0003800200 */
.L_x_33330:
        /* <DEDUP_REMOVED lines=45> */
.L_x_33328:
[----:B------:R-:W-:Y:S05]  /*2a3c0*/  BSYNC.RECONVERGENT B2 ;  /* 0x0000000000027941 */ /* 0x000fea0003800200 */
.L_x_33327:
        /* <DEDUP_REMOVED lines=23> */
.L_x_33334:
        /* <DEDUP_REMOVED lines=13> */
.L_x_33336:
[----:B------:R-:W-:Y:S05]  /*2a610*/  BSYNC.RECONVERGENT B3 ;  /* 0x0000000000037941 */ /* 0x000fea0003800200 */
.L_x_33335:
        /* <DEDUP_REMOVED lines=45> */
.L_x_33333:
[----:B------:R-:W-:Y:S05]  /*2a8f0*/  BSYNC.RECONVERGENT B2 ;  /* 0x0000000000027941 */ /* 0x000fea0003800200 */
.L_x_33332:
        /* <DEDUP_REMOVED lines=20> */
.L_x_33339:
        /* <DEDUP_REMOVED lines=13> */
.L_x_33341:
[----:B------:R-:W-:Y:S05]  /*2ab10*/  BSYNC.RECONVERGENT B3 ;  /* 0x0000000000037941 */ /* 0x000fea0003800200 */
.L_x_33340:
        /* <DEDUP_REMOVED lines=45> */
.L_x_33338:
[----:B------:R-:W-:Y:S05]  /*2adf0*/  BSYNC.RECONVERGENT B2 ;  /* 0x0000000000027941 */ /* 0x000fea0003800200 */
.L_x_33337:
        /* <DEDUP_REMOVED lines=23> */
.L_x_33344:
        /* <DEDUP_REMOVED lines=13> */
.L_x_33346:
[----:B------:R-:W-:Y:S05]  /*2b040*/  BSYNC.RECONVERGENT B3 ;  /* 0x0000000000037941 */ /* 0x000fea0003800200 */
.L_x_33345:
        /* <DEDUP_REMOVED lines=45> */
.L_x_33343:
[----:B------:R-:W-:Y:S05]  /*2b320*/  BSYNC.RECONVERGENT B2 ;  /* 0x0000000000027941 */ /* 0x000fea0003800200 */
.L_x_33342:
        /* <DEDUP_REMOVED lines=20> */
.L_x_33349:
        /* <DEDUP_REMOVED lines=13> */
.L_x_33351:
[----:B------:R-:W-:Y:S05]  /*2b540*/  BSYNC.RECONVERGENT B3 ;  /* 0x0000000000037941 */ /* 0x000fea0003800200 */
.L_x_33350:
        /* <DEDUP_REMOVED lines=45> */
.L_x_33348:
[----:B------:R-:W-:Y:S05]  /*2b820*/  BSYNC.RECONVERGENT B2 ;  /* 0x0000000000027941 */ /* 0x000fea0003800200 */
.L_x_33347:
        /* <DEDUP_REMOVED lines=23> */
.L_x_33354:
        /* <DEDUP_REMOVED lines=13> */
.L_x_33356:
[----:B------:R-:W-:Y:S05]  /*2ba70*/  BSYNC.RECONVERGENT B3 ;  /* 0x0000000000037941 */ /* 0x000fea0003800200 */
.L_x_33355:
        /* <DEDUP_REMOVED lines=45> */
.L_x_33353:
[----:B------:R-:W-:Y:S05]  /*2bd50*/  BSYNC.RECONVERGENT B2 ;  /* 0x0000000000027941 */ /* 0x000fea0003800200 */
.L_x_33352:
        /* <DEDUP_REMOVED lines=18> */
.L_x_33359:
        /* <DEDUP_REMOVED lines=13> */
.L_x_33361:
[----:B------:R-:W-:Y:S05]  /*2bf50*/  BSYNC.RECONVERGENT B3 ;  /* 0x0000000000037941 */ /* 0x000fea0003800200 */
.L_x_33360:
        /* <DEDUP_REMOVED lines=45> */
.L_x_33358:
[----:B------:R-:W-:Y:S05]  /*2c230*/  BSYNC.RECONVERGENT B2 ;  /* 0x0000000000027941 */ /* 0x000fea0003800200 */
.L_x_33357:
        /* <DEDUP_REMOVED lines=24> */
.L_x_33364:
        /* <DEDUP_REMOVED lines=13> */
.L_x_33366:
[----:B------:R-:W-:Y:S05]  /*2c490*/  BSYNC.RECONVERGENT B3 ;  /* 0x0000000000037941 */ /* 0x000fea0003800200 */
.L_x_33365:
        /* <DEDUP_REMOVED lines=45> */
.L_x_33363:
[----:B------:R-:W-:Y:S05]  /*2c770*/  BSYNC.RECONVERGENT B2 ;  /* 0x0000000000027941 */ /* 0x000fea0003800200 */
.L_x_33362:
        /* <DEDUP_REMOVED lines=18> */
.L_x_33369:
        /* <DEDUP_REMOVED lines=13> */
.L_x_33371:
[----:B------:R-:W-:Y:S05]  /*2c970*/  BSYNC.RECONVERGENT B3 ;  /* 0x0000000000037941 */ /* 0x000fea0003800200 */
.L_x_33370:
        /* <DEDUP_REMOVED lines=45> */
.L_x_33368:
[----:B------:R-:W-:Y:S05]  /*2cc50*/  BSYNC.RECONVERGENT B2 ;  /* 0x0000000000027941 */ /* 0x000fea0003800200 */
.L_x_33367:
        /* <DEDUP_REMOVED lines=23> */
.L_x_33374:
        /* <DEDUP_REMOVED lines=13> */
.L_x_33376:
[----:B------:R-:W-:Y:S05]  /*2cea0*/  BSYNC.RECONVERGENT B3 ;  /* 0x0000000000037941 */ /* 0x000fea0003800200 */
.L_x_33375:
        /* <DEDUP_REMOVED lines=45> */
.L_x_33373:
[----:B------:R-:W-:Y:S05]  /*2d180*/  BSYNC.RECONVERGENT B2 ;  /* 0x0000000000027941 */ /* 0x000fea0003800200 */
.L_x_33372:
        /* <DEDUP_REMOVED lines=18> */
.L_x_33379:
        /* <DEDUP_REMOVED lines=13> */
.L_x_33381:
[----:B------:R-:W-:Y:S05]  /*2d380*/  BSYNC.RECONVERGENT B3 ;  /* 0x0000000000037941 */ /* 0x000fea0003800200 */
.L_x_33380:
        /* <DEDUP_REMOVED lines=45> */
.L_x_33378:
[----:B------:R-:W-:Y:S05]  /*2d660*/  BSYNC.RECONVERGENT B2 ;  /* 0x0000000000027941 */ /* 0x000fea0003800200 */
.L_x_33377:
        /* <DEDUP_REMOVED lines=24> */
.L_x_33384:
        /* <DEDUP_REMOVED lines=13> */
.L_x_33386:
[----:B------:R-:W-:Y:S05]  /*2d8c0*/  BSYNC.RECONVERGENT B3 ;  /* 0x0000000000037941 */ /* 0x000fea0003800200 */
.L_x_33385:
        /* <DEDUP_REMOVED lines=45> */
.L_x_33383:
[----:B------:R-:W-:Y:S05]  /*2dba0*/  BSYNC.RECONVERGENT B2 ;  /* 0x0000000000027941 */ /* 0x000fea0003800200 */
.L_x_33382:
        /* <DEDUP_REMOVED lines=18> */
.L_x_33389:
        /* <DEDUP_REMOVED lines=15> */
.L_x_33391:
[----:B------:R-:W-:Y:S05]  /*2ddc0*/  BSYNC.RECONVERGENT B3 ;  /* 0x0000000000037941 */ /* 0x000fea0003800200 */
.L_x_33390:
        /* <DEDUP_REMOVED lines=45> */
.L_x_33388:
[----:B------:R-:W-:Y:S05]  /*2e0a0*/  BSYNC.RECONVERGENT B2 ;  /* 0x0000000000027941 */ /* 0x000fea0003800200 */
.L_x_33387:
        /* <DEDUP_REMOVED lines=11> */
.L_x_33311:
        /* <DEDUP_REMOVED lines=16> */
.L_x_33395:
        /* <DEDUP_REMOVED lines=13> */
.L_x_33397:
[----:B------:R-:W-:Y:S05]  /*2e330*/  BSYNC.RECONVERGENT B3 ;  /* 0x0000000000037941 */ /* 0x000fea0003800200 */
.L_x_33396:
        /* <DEDUP_REMOVED lines=45> */
.L_x_33394:
[----:B------:R-:W-:Y:S05]  /*2e610*/  BSYNC.RECONVERGENT B2 ;  /* 0x0000000000027941 */ /* 0x000fea0003800200 */
.L_x_33393:
        /* <DEDUP_REMOVED lines=21> */
.L_x_33400:
        /* <DEDUP_REMOVED lines=13> */
.L_x_33402:
[----:B------:R-:W-:Y:S05]  /*2e840*/  BSYNC.RECONVERGENT B3 ;  /* 0x0000000000037941 */ /* 0x000fea0003800200 */
.L_x_33401:
        /* <DEDUP_REMOVED lines=45> */
.L_x_33399:
[----:B------:R-:W-:Y:S05]  /*2eb20*/  BSYNC.RECONVERGENT B2 ;  /* 0x0000000000027941 */ /* 0x000fea0003800200 */
.L_x_33398:
        /* <DEDUP_REMOVED lines=19> */
.L_x_33405:
        /* <DEDUP_REMOVED lines=13> */
.L_x_33407:
[----:B------:R-:W-:Y:S05]  /*2ed30*/  BSYNC.RECONVERGENT B3 ;  /* 0x0000000000037941 */ /* 0x000fea0003800200 */
.L_x_33406:
        /* <DEDUP_REMOVED lines=45> */
.L_x_33404:
[----:B------:R-:W-:Y:S05]  /*2f010*/  BSYNC.RECONVERGENT B2 ;  /* 0x0000000000027941 */ /* 0x000fea0003800200 */
.L_x_33403:
        /* <DEDUP_REMOVED lines=19> */
.L_x_33410:
        /* <DEDUP_REMOVED lines=13> */
.L_x_33412:
[----:B------:R-:W-:Y:S05]  /*2f220*/  BSYNC.RECONVERGENT B3 ;  /* 0x0000000000037941 */ /* 0x000fea0003800200 */
.L_x_33411:
        /* <DEDUP_REMOVED lines=45> */
.L_x_33409:
[----:B------:R-:W-:Y:S05]  /*2f500*/  BSYNC.RECONVERGENT B2 ;  /* 0x0000000000027941 */ /* 0x000fea0003800200 */
.L_x_33408:
        /* <DEDUP_REMOVED lines=19> */
.L_x_33415:
        /* <DEDUP_REMOVED lines=13> */
.L_x_33417:
[----:B------:R-:W-:Y:S05]  /*2f710*/  BSYNC.RECONVERGENT B3 ;  /* 0x0000000000037941 */ /* 0x000fea0003800200 */
.L_x_33416:
        /* <DEDUP_REMOVED lines=45> */
.L_x_33414:
[----:B------:R-:W-:Y:S05]  /*2f9f0*/  BSYNC.RECONVERGENT B2 ;  /* 0x0000000000027941 */ /* 0x000fea0003800200 */
.L_x_33413:
        /* <DEDUP_REMOVED lines=17> */
.L_x_33420:
        /* <DEDUP_REMOVED lines=13> */
.L_x_33422:
[----:B------:R-:W-:Y:S05]  /*2fbe0*/  BSYNC.RECONVERGENT B3 ;  /* 0x0000000000037941 */ /* 0x000fea0003800200 */
.L_x_33421:
        /* <DEDUP_REMOVED lines=45> */
.L_x_33419:
[----:B------:R-:W-:Y:S05]  /*2fec0*/  BSYNC.RECONVERGENT B2 ;  /* 0x0000000000027941 */ /* 0x000fea0003800200 */
.L_x_33418:
        /* <DEDUP_REMOVED lines=17> */
.L_x_33425:
        /* <DEDUP_REMOVED lines=13> */
.L_x_33427:
[----:B------:R-:W-:Y:S05]  /*300b0*/  BSYNC.RECONVERGENT B3 ;  /* 0x0000000000037941 */ /* 0x000fea0003800200 */
.L_x_33426:
        /* <DEDUP_REMOVED lines=45> */
.L_x_33424:
[----:B------:R-:W-:Y:S05]  /*30390*/  BSYNC.RECONVERGENT B2 ;  /* 0x0000000000027941 */ /* 0x000fea0003800200 */
.L_x_33423:
        /* <DEDUP_REMOVED lines=17> */
.L_x_33430:
        /* <DEDUP_REMOVED lines=13> */
.L_x_33432:
[----:B------:R-:W-:Y:S05]  /*30580*/  BSYNC.RECONVERGENT B3 ;  /* 0x0000000000037941 */ /* 0x000fea0003800200 */
.L_x_33431:
        /* <DEDUP_REMOVED lines=45> */
.L_x_33429:
[----:B------:R-:W-:Y:S05]  /*30860*/  BSYNC.RECONVERGENT B2 ;  /* 0x0000000000027941 */ /* 0x000fea0003800200 */
.L_x_33428:
        /* <DEDUP_REMOVED lines=37> */
.L_x_33392:
        /* <DEDUP_REMOVED lines=44> */
.L_x_33433:
[----:B------:R-:W-:Y:S01]  /*30d80*/  MOV R221, R218 ;  /* 0x000000da00dd7202 */ /* 0x000fe20000000f00 */
[----:B------:R-:W-:-:S07]  /*30d90*/  VIADD R216, R216, 0x20 ;  /* 0x00000020d8d87836 */ /* 0x000fce0000000000 */
.L_x_33310:
[----:B------:R-:W-:Y:S05]  /*30da0*/  BSYNC.RECONVERGENT B1 ;  /* 0x0000000000017941 */ /* 0x000fea0003800200 */
.L_x_33309:
        /* <DEDUP_REMOVED lines=36> */
.L_x_33439:
        /* <DEDUP_REMOVED lines=13> */
.L_x_33441:
[----:B------:R-:W-:Y:S05]  /*310c0*/  BSYNC.RECONVERGENT B3 ;  /* 0x0000000000037941 */ /* 0x000fea0003800200 */
.L_x_33440:
        /* <DEDUP_REMOVED lines=44> */
.L_x_33438:
[----:B------:R-:W-:Y:S05]  /*31390*/  BSYNC.RECONVERGENT B2 ;  /* 0x0000000000027941 */ /* 0x000fea0003800200 */
.L_x_33437:
        /* <DEDUP_REMOVED lines=23> */
.L_x_33444:
        /* <DEDUP_REMOVED lines=13> */
.L_x_33446:
[----:B------:R-:W-:Y:S05]  /*315e0*/  BSYNC.RECONVERGENT B3 ;  /* 0x0000000000037941 */ /* 0x000fea0003800200 */
.L_x_33445:
        /* <DEDUP_REMOVED lines=45> */
.L_x_33443:
[----:B------:R-:W-:Y:S05]  /*318c0*/  BSYNC.RECONVERGENT B2 ;  /* 0x0000000000027941 */ /* 0x000fea0003800200 */
.L_x_33442:
        /* <DEDUP_REMOVED lines=23> */
.L_x_33449:
        /* <DEDUP_REMOVED lines=13> */
.L_x_33451:
[----:B------:R-:W-:Y:S05]  /*31b10*/  BSYNC.RECONVERGENT B3 ;  /* 0x0000000000037941 */ /* 0x000fea0003800200 */
.L_x_33450:
        /* <DEDUP_REMOVED lines=45> */
.L_x_33448:
[----:B------:R-:W-:Y:S05]  /*31df0*/  BSYNC.RECONVERGENT B2 ;  /* 0x0000000000027941 */ /* 0x000fea0003800200 */
.L_x_33447:
        /* <DEDUP_REMOVED lines=20> */
.L_x_33454:
        /* <DEDUP_REMOVED lines=13> */
.L_x_33456:
[----:B------:R-:W-:Y:S05]  /*32010*/  BSYNC.RECONVERGENT B3 ;  /* 0x0000000000037941 */ /* 0x000fea0003800200 */
.L_x_33455:
        /* <DEDUP_REMOVED lines=45> */
.L_x_33453:
[----:B------:R-:W-:Y:S05]  /*322f0*/  BSYNC.RECONVERGENT B2 ;  /* 0x0000000000027941 */ /* 0x000fea0003800200 */
.L_x_33452:
        /* <DEDUP_REMOVED lines=23> */
.L_x_33459:
        /* <DEDUP_REMOVED lines=13> */
.L_x_33461:
[----:B------:R-:W-:Y:S05]  /*32540*/  BSYNC.RECONVERGENT B3 ;  /* 0x0000000000037941 */ /* 0x000fea0003800200 */
.L_x_33460:
        /* <DEDUP_REMOVED lines=45> */
.L_x_33458:
[----:B------:R-:W-:Y:S05]  /*32820*/  BSYNC.RECONVERGENT B2 ;  /* 0x0000000000027941 */ /* 0x000fea0003800200 */
.L_x_33457:
        /* <DEDUP_REMOVED lines=20> */
.L_x_33464:
        /* <DEDUP_REMOVED lines=13> */
.L_x_33466:
[----:B------:R-:W-:Y:S05]  /*32a40*/  BSYNC.RECONVERGENT B3 ;  /* 0x0000000000037941 */ /* 0x000fea0003800200 */
.L_x_33465:
        /* <DEDUP_REMOVED lines=45> */
.L_x_33463:
[----:B------:R-:W-:Y:S05]  /*32d20*/  BSYNC.RECONVERGENT B2 ;  /* 0x0000000000027941 */ /* 0x000fea0003800200 */
.L_x_33462:
        /* <DEDUP_REMOVED lines=23> */
.L_x_33469:
        /* <DEDUP_REMOVED lines=13> */
.L_x_33471:
[----:B------:R-:W-:Y:S05]  /*32f70*/  BSYNC.RECONVERGENT B3 ;  /* 0x0000000000037941 */ /* 0x000fea0003800200 */
.L_x_33470:
        /* <DEDUP_REMOVED lines=45> */
.L_x_33468:
[----:B------:R-:W-:Y:S05]  /*33250*/  BSYNC.RECONVERGENT B2 ;  /* 0x0000000000027941 */ /* 0x000fea0003800200 */
.L_x_33467:
        /* <DEDUP_REMOVED lines=20> */
.L_x_33474:
        /* <DEDUP_REMOVED lines=13> */
.L_x_33476:
[----:B------:R-:W-:Y:S05]  /*33470*/  BSYNC.RECONVERGENT B3 ;  /* 0x0000000000037941 */ /* 0x000fea0003800200 */
.L_x_33475:
        /* <DEDUP_REMOVED lines=45> */
.L_x_33473:
[----:B------:R-:W-:Y:S05]  /*33750*/  BSYNC.RECONVERGENT B2 ;  /* 0x0000000000027941 */ /* 0x000fea0003800200 */
.L_x_33472:
        /* <DEDUP_REMOVED lines=23> */
.L_x_33479:
        /* <DEDUP_REMOVED lines=13> */
.L_x_33481:
[----:B------:R-:W-:Y:S05]  /*339a0*/  BSYNC.RECONVERGENT B3 ;  /* 0x0000000000037941 */ /* 0x000fea0003800200 */
.L_x_33480:
        /* <DEDUP_REMOVED lines=45> */
.L_x_33478:
[----:B------:R-:W-:Y:S05]  /*33c80*/  BSYNC.RECONVERGENT B2 ;  /* 0x0000000000027941 */ /* 0x000fea0003800200 */
.L_x_33477:
        /* <DEDUP_REMOVED lines=18> */
.L_x_33484:
        /* <DEDUP_REMOVED lines=13> */
.L_x_33486:
[----:B------:R-:W-:Y:S05]  /*33e80*/  BSYNC.RECONVERGENT B3 ;  /* 0x0000000000037941 */ /* 0x000fea0003800200 */
.L_x_33485:
        /* <DEDUP_REMOVED lines=45> */
.L_x_33483:
[----:B------:R-:W-:Y:S05]  /*34160*/  BSYNC.RECONVERGENT B2 ;  /* 0x0000000000027941 */ /* 0x000fea0003800200 */
.L_x_33482:
        /* <DEDUP_REMOVED lines=24> */
.L_x_33489:
        /* <DEDUP_REMOVED lines=13> */
.L_x_33491:
[----:B------:R-:W-:Y:S05]  /*343c0*/  BSYNC.RECONVERGENT B3 ;  /* 0x0000000000037941 */ /* 0x000fea0003800200 */
.L_x_33490:
        /* <DEDUP_REMOVED lines=45> */
.L_x_33488:
[----:B------:R-:W-:Y:S05]  /*346a0*/  BSYNC.RECONVERGENT B2 ;  /* 0x0000000000027941 */ /* 0x000fea0003800200 */
.L_x_33487:
        /* <DEDUP_REMOVED lines=18> */
.L_x_33494:
        /* <DEDUP_REMOVED lines=13> */
.L_x_33496:
[----:B------:R-:W-:Y:S05]  /*348a0*/  BSYNC.RECONVERGENT B3 ;  /* 0x0000000000037941 */ /* 0x000fea0003800200 */
.L_x_33495:
        /* <DEDUP_REMOVED lines=45> */
.L_x_33493:
[----:B------:R-:W-:Y:S05]  /*34b80*/  BSYNC.RECONVERGENT B2 ;  /* 0x0000000000027941 */ /* 0x000fea0003800200 */
.L_x_33492:
        /* <DEDUP_REMOVED lines=23> */
.L_x_33499:
        /* <DEDUP_REMOVED lines=13> */
.L_x_33501:
[----:B------:R-:W-:Y:S05]  /*34dd0*/  BSYNC.RECONVERGENT B3 ;  /* 0x0000000000037941 */ /* 0x000fea0003800200 */
.L_x_33500:
        /* <DEDUP_REMOVED lines=45> */
.L_x_33498:
[----:B------:R-:W-:Y:S05]  /*350b0*/  BSYNC.RECONVERGENT B2 ;  /* 0x0000000000027941 */ /* 0x000fea0003800200 */
.L_x_33497:
        /* <DEDUP_REMOVED lines=18> */
.L_x_33504:
        /* <DEDUP_REMOVED lines=13> */
.L_x_33506:
[----:B------:R-:W-:Y:S05]  /*352b0*/  BSYNC.RECONVERGENT B3 ;  /* 0x0000000000037941 */ /* 0x000fea0003800200 */
.L_x_33505:
        /* <DEDUP_REMOVED lines=45> */
.L_x_33503:
[----:B------:R-:W-:Y:S05]  /*35590*/  BSYNC.RECONVERGENT B2 ;  /* 0x0000000000027941 */ /* 0x000fea0003800200 */
.L_x_33502:
        /* <DEDUP_REMOVED lines=24> */
.L_x_33509:
        /* <DEDUP_REMOVED lines=13> */
.L_x_33511:
[----:B------:R-:W-:Y:S05]  /*357f0*/  BSYNC.RECONVERGENT B3 ;  /* 0x0000000000037941 */ /* 0x000fea0003800200 */
.L_x_33510:
        /* <DEDUP_REMOVED lines=45> */
.L_x_33508:
[----:B------:R-:W-:Y:S05]  /*35ad0*/  BSYNC.RECONVERGENT B2 ;  /* 0x0000000000027941 */ /* 0x000fea0003800200 */
.L_x_33507:
        /* <DEDUP_REMOVED lines=18> */
.L_x_33514:
        /* <DEDUP_REMOVED lines=15> */
.L_x_33516:
[----:B------:R-:W-:Y:S05]  /*35cf0*/  BSYNC.RECONVERGENT B3 ;  /* 0x0000000000037941 */ /* 0x000fea0003800200 */
.L_x_33515:
        /* <DEDUP_REMOVED lines=45> */
.L_x_33513:
[----:B------:R-:W-:Y:S05]  /*35fd0*/  BSYNC.RECONVERGENT B2 ;  /* 0x0000000000027941 */ /* 0x000fea0003800200 */
.L_x_33512:
        /* <DEDUP_REMOVED lines=11> */
.L_x_33436:
        /* <DEDUP_REMOVED lines=16> */
.L_x_33520:
        /* <DEDUP_REMOVED lines=13> */
.L_x_33522:
[----:B------:R-:W-:Y:S05]  /*36260*/  BSYNC.RECONVERGENT B3 ;  /* 0x0000000000037941 */ /* 0x000fea0003800200 */
.L_x_33521:
        /* <DEDUP_REMOVED lines=45> */
.L_x_33519:
[----:B------:R-:W-:Y:S05]  /*36540*/  BSYNC.RECONVERGENT B2 ;  /* 0x0000000000027941 */ /* 0x000fea0003800200 */
.L_x_33518:
        /* <DEDUP_REMOVED lines=21> */
.L_x_33525:
        /* <DEDUP_REMOVED lines=13> */
.L_x_33527:
[----:B------:R-:W-:Y:S05]  /*36770*/  BSYNC.RECONVERGENT B3 ;  /* 0x0000000000037941 */ /* 0x000fea0003800200 */
.L_x_33526:
        /* <DEDUP_REMOVED lines=45> */
.L_x_33524:
[----:B------:R-:W-:Y:S05]  /*36a50*/  BSYNC.RECONVERGENT B2 ;  /* 0x0000000000027941 */ /* 0x000fea0003800200 */
.L_x_33523:
        /* <DEDUP_REMOVED lines=19> */
.L_x_33530:
        /* <DEDUP_REMOVED lines=13> */
.L_x_33532:
[----:B------:R-:W-:Y:S05]  /*36c60*/  BSYNC.RECONVERGENT B3 ;  /* 0x0000000000037941 */ /* 0x000fea0003800200 */
.L_x_33531:
        /* <DEDUP_REMOVED lines=45> */
.L_x_33529:
[----:B------:R-:W-:Y:S05]  /*36f40*/  BSYNC.RECONVERGENT B2 ;  /* 0x0000000000027941 */ /* 0x000fea0003800200 */
.L_x_33528:
        /* <DEDUP_REMOVED lines=19> */
.L_x_33535:
        /* <DEDUP_REMOVED lines=13> */
.L_x_33537:
[----:B------:R-:W-:Y:S05]  /*37150*/  BSYNC.RECONVERGENT B3 ;  /* 0x0000000000037941 */ /* 0x000fea0003800200 */
.L_x_33536:
        /* <DEDUP_REMOVED lines=45> */
.L_x_33534:
[----:B------:R-:W-:Y:S05]  /*37430*/  BSYNC.RECONVERGENT B2 ;  /* 0x0000000000027941 */ /* 0x000fea0003800200 */
.L_x_33533:
        /* <DEDUP_REMOVED lines=19> */
.L_x_33540:
        /* <DEDUP_REMOVED lines=13> */
.L_x_33542:
[----:B------:R-:W-:Y:S05]  /*37640*/  BSYNC.RECONVERGENT B3 ;  /* 0x0000000000037941 */ /* 0x000fea0003800200 */
.L_x_33541:
        /* <DEDUP_REMOVED lines=45> */
.L_x_33539:
[----:B------:R-:W-:Y:S05]  /*37920*/  BSYNC.RECONVERGENT B2 ;  /* 0x0000000000027941 */ /* 0x000fea0003800200 */
.L_x_33538:
        /* <DEDUP_REMOVED lines=17> */
.L_x_33545:
        /* <DEDUP_REMOVED lines=13> */
.L_x_33547:
[----:B------:R-:W-:Y:S05]  /*37b10*/  BSYNC.RECONVERGENT B3 ;  /* 0x0000000000037941 */ /* 0x000fea0003800200 */
.L_x_33546:
        /* <DEDUP_REMOVED lines=45> */
.L_x_33544:
[----:B------:R-:W-:Y:S05]  /*37df0*/  BSYNC.RECONVERGENT B2 ;  /* 0x0000000000027941 */ /* 0x000fea0003800200 */
.L_x_33543:
        /* <DEDUP_REMOVED lines=17> */
.L_x_33550:
        /* <DEDUP_REMOVED lines=13> */
.L_x_33552:
[----:B------:R-:W-:Y:S05]  /*37fe0*/  BSYNC.RECONVERGENT B3 ;  /* 0x0000000000037941 */ /* 0x000fea0003800200 */
.L_x_33551:
        /* <DEDUP_REMOVED lines=45> */
.L_x_33549:
[----:B------:R-:W-:Y:S05]  /*382c0*/  BSYNC.RECONVERGENT B2 ;  /* 0x0000000000027941 */ /* 0x000fea0003800200 */
.L_x_33548:
        /* <DEDUP_REMOVED lines=17> */
.L_x_33555:
        /* <DEDUP_REMOVED lines=13> */
.L_x_33557:
[----:B------:R-:W-:Y:S05]  /*384b0*/  BSYNC.RECONVERGENT B3 ;  /* 0x0000000000037941 */ /* 0x000fea0003800200 */
.L_x_33556:
        /* <DEDUP_REMOVED lines=45> */
.L_x_33554:
[----:B------:R-:W-:Y:S05]  /*38790*/  BSYNC.RECONVERGENT B2 ;  /* 0x0000000000027941 */ /* 0x000fea0003800200 */
.L_x_33553:
        /* <DEDUP_REMOVED lines=37> */
.L_x_33517:
        /* <DEDUP_REMOVED lines=44> */
.L_x_33558:
[----:B------:R-:W-:Y:S02]  /*38cb0*/  IMAD.MOV.U32 R221, RZ, RZ, R218 ;  /* 0x000000ffffdd7224 */ /* 0x000fe400078e00da */
[----:B------:R-:W-:-:S07]  /*38cc0*/  VIADD R216, R216, 0x20 ;  /* 0x00000020d8d87836 */ /* 0x000fce0000000000 */
.L_x_33435:
[----:B------:R-:W-:Y:S05]  /*38cd0*/  BSYNC.RECONVERGENT B1 ;  /* 0x0000000000017941 */ /* 0x000fea0003800200 */
.L_x_33434:
        /* <DEDUP_REMOVED lines=36> */
.L_x_33564:
        /* <DEDUP_REMOVED lines=13> */
.L_x_33566:
[----:B------:R-:W-:Y:S05]  /*38ff0*/  BSYNC.RECONVERGENT B3 ;  /* 0x0000000000037941 */ /* 0x000fea0003800200 */
.L_x_33565:
        /* <DEDUP_REMOVED lines=44> */
.L_x_33563:
[----:B------:R-:W-:Y:S05]  /*392c0*/  BSYNC.RECONVERGENT B2 ;  /* 0x0000000000027941 */ /* 0x000fea0003800200 */
.L_x_33562:
        /* <DEDUP_REMOVED lines=23> */
.L_x_33569:
        /* <DEDUP_REMOVED lines=13> */
.L_x_33571:
[----:B------:R-:W-:Y:S05]  /*39510*/  BSYNC.RECONVERGENT B3 ;  /* 0x0000000000037941 */ /* 0x000fea0003800200 */
.L_x_33570:
        /* <DEDUP_REMOVED lines=45> */
.L_x_33568:
[----:B------:R-:W-:Y:S05]  /*397f0*/  BSYNC.RECONVERGENT B2 ;  /* 0x0000000000027941 */ /* 0x000fea0003800200 */
.L_x_33567:
        /* <DEDUP_REMOVED lines=23> */
.L_x_33574:
        /* <DEDUP_REMOVED lines=13> */
.L_x_33576:
[----:B------:R-:W-:Y:S05]  /*39a40*/  BSYNC.RECONVERGENT B3 ;  /* 0x0000000000037941 */ /* 0x000fea0003800200 */
.L_x_33575:
        /* <DEDUP_REMOVED lines=45> */
.L_x_33573:
[----:B------:R-:W-:Y:S05]  /*39d20*/  BSYNC.RECONVERGENT B2 ;  /* 0x0000000000027941 */ /* 0x000fea0003800200 */
.L_x_33572:
        /* <DEDUP_REMOVED lines=20> */
.L_x_33579:
        /* <DEDUP_REMOVED lines=13> */
.L_x_33581:
[----:B------:R-:W-:Y:S05]  /*39f40*/  BSYNC.RECONVERGENT B3 ;  /* 0x0000000000037941 */ /* 0x000fea0003800200 */
.L_x_33580:
        /* <DEDUP_REMOVED lines=45> */
.L_x_33578:
[----:B------:R-:W-:Y:S05]  /*3a220*/  BSYNC.RECONVERGENT B2 ;  /* 0x0000000000027941 */ /* 0x000fea0003800200 */
.L_x_33577:
        /* <DEDUP_REMOVED lines=23> */
.L_x_33584:
        /* <DEDUP_REMOVED lines=13> */
.L_x_33586:
[----:B------:R-:W-:Y:S05]  /*3a470*/  BSYNC.RECONVERGENT B3 ;  /* 0x0000000000037941 */ /* 0x000fea0003800200 */
.L_x_33585:
        /* <DEDUP_REMOVED lines=45> */
.L_x_33583:
[----:B------:R-:W-:Y:S05]  /*3a750*/  BSYNC.RECONVERGENT B2 ;  /* 0x0000000000027941 */ /* 0x000fea0003800200 */
.L_x_33582:
        /* <DEDUP_REMOVED lines=20> */
.L_x_33589:
        /* <DEDUP_REMOVED lines=13> */
.L_x_33591:
[----:B------:R-:W-:Y:S05]  /*3a970*/  BSYNC.RECONVERGENT B3 ;  /* 0x0000000000037941 */ /* 0x000fea0003800200 */
.L_x_33590:
        /* <DEDUP_REMOVED lines=45> */
.L_x_33588:
[----:B------:R-:W-:Y:S05]  /*3ac50*/  BSYNC.RECONVERGENT B2 ;  /* 0x0000000000027941 */ /* 0x000fea0003800200 */
.L_x_33587:
        /* <DEDUP_REMOVED lines=23> */
.L_x_33594:
        /* <DEDUP_REMOVED lines=13> */
.L_x_33596:
[----:B------:R-:W-:Y:S05]  /*3aea0*/  BSYNC.RECONVERGENT B3 ;  /* 0x0000000000037941 */ /* 0x000fea0003800200 */
.L_x_33595:
        /* <DEDUP_REMOVED lines=45> */
.L_x_33593:
[----:B------:R-:W-:Y:S05]  /*3b180*/  BSYNC.RECONVERGENT B2 ;  /* 0x0000000000027941 */ /* 0x000fea0003800200 */
.L_x_33592:
        /* <DEDUP_REMOVED lines=20> */
.L_x_33599:
        /* <DEDUP_REMOVED lines=13> */
.L_x_33601:
[----:B------:R-:W-:Y:S05]  /*3b3a0*/  BSYNC.RECONVERGENT B3 ;  /* 0x0000000000037941 */ /* 0x000fea0003800200 */
.L_x_33600:
        /* <DEDUP_REMOVED lines=45> */
.L_x_33598:
[----:B------:R-:W-:Y:S05]  /*3b680*/  BSYNC.RECONVERGENT B2 ;  /* 0x0000000000027941 */ /* 0x000fea0003800200 */
.L_x_33597:
        /* <DEDUP_REMOVED lines=23> */
.L_x_33604:
        /* <DEDUP_REMOVED lines=13> */
.L_x_33606:
[----:B------:R-:W-:Y:S05]  /*3b8d0*/  BSYNC.RECONVERGENT B3 ;  /* 0x0000000000037941 */ /* 0x000fea0003800200 */
.L_x_33605:
        /* <DEDUP_REMOVED lines=45> */
.L_x_33603:
[----:B------:R-:W-:Y:S05]  /*3bbb0*/  BSYNC.RECONVERGENT B2 ;  /* 0x0000000000027941 */ /* 0x000fea0003800200 */
.L_x_33602:
        /* <DEDUP_REMOVED lines=18> */
.L_x_33609:
        /* <DEDUP_REMOVED lines=13> */
.L_x_33611:
[----:B------:R-:W-:Y:S05]  /*3bdb0*/  BSYNC.RECONVERGENT B3 ;  /* 0x0000000000037941 */ /* 0x000fea0003800200 */
.L_x_33610:
        /* <DEDUP_REMOVED lines=45> */
.L_x_33608:
[----:B------:R-:W-:Y:S05]  /*3c090*/  BSYNC.RECONVERGENT B2 ;  /* 0x0000000000027941 */ /* 0x000fea0003800200 */
.L_x_33607:
        /* <DEDUP_REMOVED lines=24> */
.L_x_33614:
        /* <DEDUP_REMOVED lines=13> */
.L_x_33616:
[----:B------:R-:W-:Y:S05]  /*3c2f0*/  BSYNC.RECONVERGENT B3 ;  /* 0x0000000000037941 */ /* 0x000fea0003800200 */
.L_x_33615:
        /* <DEDUP_REMOVED lines=45> */
.L_x_33613:
[----:B------:R-:W-:Y:S05]  /*3c5d0*/  BSYNC.RECONVERGENT B2 ;  /* 0x0000000000027941 */ /* 0x000fea0003800200 */
.L_x_33612:
        /* <DEDUP_REMOVED lines=18> */
.L_x_33619:
        /* <DEDUP_REMOVED lines=13> */
.L_x_33621:
[----:B------:R-:W-:Y:S05]  /*3c7d0*/  BSYNC.RECONVERGENT B3 ;  /* 0x0000000000037941 */ /* 0x000fea0003800200 */
.L_x_33620:
        /* <DEDUP_REMOVED lines=45> */
.L_x_33618:
[----:B------:R-:W-:Y:S05]  /*3cab0*/  BSYNC.RECONVERGENT B2 ;  /* 0x0000000000027941 */ /* 0x000fea0003800200 */
.L_x_33617:
        /* <DEDUP_REMOVED lines=23> */
.L_x_33624:
        /* <DEDUP_REMOVED lines=13> */
.L_x_33626:
[----:B------:R-:W-:Y:S05]  /*3cd00*/  BSYNC.RECONVERGENT B3 ;  /* 0x0000000000037941 */ /* 0x000fea0003800200 */
.L_x_33625:
        /* <DEDUP_REMOVED lines=45> */
.L_x_33623:
[----:B------:R-:W-:Y:S05]  /*3cfe0*/  BSYNC.RECONVERGENT B2 ;  /* 0x0000000000027941 */ /* 0x000fea0003800200 */
.L_x_33622:
        /* <DEDUP_REMOVED lines=18> */
.L_x_33629:
        /* <DEDUP_REMOVED lines=13> */
.L_x_33631:
[----:B------:R-:W-:Y:S05]  /*3d1e0*/  BSYNC.RECONVERGENT B3 ;  /* 0x0000000000037941 */ /* 0x000fea0003800200 */
.L_x_33630:
        /* <DEDUP_REMOVED lines=45> */
.L_x_33628:
[----:B------:R-:W-:Y:S05]  /*3d4c0*/  BSYNC.RECONVERGENT B2 ;  /* 0x0000000000027941 */ /* 0x000fea0003800200 */
.L_x_33627:
        /* <DEDUP_REMOVED lines=24> */
.L_x_33634:
        /* <DEDUP_REMOVED lines=13> */
.L_x_33636:
[----:B------:R-:W-:Y:S05]  /*3d720*/  BSYNC.RECONVERGENT B3 ;  /* 0x0000000000037941 */ /* 0x000fea0003800200 */
.L_x_33635:
        /* <DEDUP_REMOVED lines=45> */
.L_x_33633:
[----:B------:R-:W-:Y:S05]  /*3da00*/  BSYNC.RECONVERGENT B2 ;  /* 0x0000000000027941 */ /* 0x000fea0003800200 */
.L_x_33632:
        /* <DEDUP_REMOVED lines=18> */
.L_x_33639:
        /* <DEDUP_REMOVED lines=15> */
.L_x_33641:
[----:B------:R-:W-:Y:S05]  /*3dc20*/  BSYNC.RECONVERGENT B3 ;  /* 0x0000000000037941 */ /* 0x000fea0003800200 */
.L_x_33640:
        /* <DEDUP_REMOVED lines=45> */
.L_x_33638:
[----:B------:R-:W-:Y:S05]  /*3df00*/  BSYNC.RECONVERGENT B2 ;  /* 0x0000000000027941 */ /* 0x000fea0003800200 */
.L_x_33637:
        /* <DEDUP_REMOVED lines=11> */
.L_x_33561:
        /* <DEDUP_REMOVED lines=16> */
.L_x_33645:
        /* <DEDUP_REMOVED lines=13> */
.L_x_33647:
[----:B------:R-:W-:Y:S05]  /*3e190*/  BSYNC.RECONVERGENT B3 ;  /* 0x0000000000037941 */ /* 0x000fea0003800200 */
.L_x_33646:
        /* <DEDUP_REMOVED lines=44> */
[----:B------:R-:W-:-:S07]  /*3e460*/  IMAD.MOV.U32 R208, RZ, RZ, R221 ;  /* 0x000000ffffd07224 */ /* 0x000fce00078e00dd */
.L_x_33644:
[----:B------:R-:W-:Y:S05]  /*3e470*/  BSYNC.RECONVERGENT B2 ;  /* 0x0000000000027941 */ /* 0x000fea0003800200 */
.L_x_33643:
        /* <DEDUP_REMOVED lines=21> */
.L_x_33650:
        /* <DEDUP_REMOVED lines=13> */
.L_x_33652:
[----:B------:R-:W-:Y:S05]  /*3e6a0*/  BSYNC.RECONVERGENT B3 ;  /* 0x0000000000037941 */ /* 0x000fea0003800200 */
.L_x_33651:
        /* <DEDUP_REMOVED lines=45> */
.L_x_33649:
[----:B------:R-:W-:Y:S05]  /*3e980*/  BSYNC.RECONVERGENT B2 ;  /* 0x0000000000027941 */ /* 0x000fea0003800200 */
.L_x_33648:
        /* <DEDUP_REMOVED lines=19> */
.L_x_33655:
        /* <DEDUP_REMOVED lines=13> */
.L_x_33657:
[----:B------:R-:W-:Y:S05]  /*3eb90*/  BSYNC.RECONVERGENT B3 ;  /* 0x0000000000037941 */ /* 0x000fea0003800200 */
.L_x_33656:
        /* <DEDUP_REMOVED lines=45> */
.L_x_33654:
[----:B------:R-:W-:Y:S05]  /*3ee70*/  BSYNC.RECONVERGENT B2 ;  /* 0x0000000000027941 */ /* 0x000fea0003800200 */
.L_x_33653:
        /* <DEDUP_REMOVED lines=19> */
.L_x_33660:
        /* <DEDUP_REMOVED lines=13> */
.L_x_33662:
[----:B------:R-:W-:Y:S05]  /*3f080*/  BSYNC.RECONVERGENT B3 ;  /* 0x0000000000037941 */ /* 0x000fea0003800200 */
.L_x_33661:
        /* <DEDUP_REMOVED lines=45> */
.L_x_33659:
[----:B------:R-:W-:Y:S05]  /*3f360*/  BSYNC.RECONVERGENT B2 ;  /* 0x0000000000027941 */ /* 0x000fea0003800200 */
.L_x_33658:
        /* <DEDUP_REMOVED lines=19> */
.L_x_33665:
        /* <DEDUP_REMOVED lines=13> */
.L_x_33667:
[----:B------:R-:W-:Y:S05]  /*3f570*/  BSYNC.RECONVERGENT B3 ;  /* 0x0000000000037941 */ /* 0x000fea0003800200 */
.L_x_33666:
        /* <DEDUP_REMOVED lines=45> */
.L_x_33664:
[----:B------:R-:W-:Y:S05]  /*3f850*/  BSYNC.RECONVERGENT B2 ;  /* 0x0000000000027941 */ /* 0x000fea0003800200 */
.L_x_33663:
        /* <DEDUP_REMOVED lines=17> */
.L_x_33670:
        /* <DEDUP_REMOVED lines=13> */
.L_x_33672:
[----:B------:R-:W-:Y:S05]  /*3fa40*/  BSYNC.RECONVERGENT B3 ;  /* 0x0000000000037941 */ /* 0x000fea0003800200 */
.L_x_33671:
        /* <DEDUP_REMOVED lines=45> */
.L_x_33669:
[----:B------:R-:W-:Y:S05]  /*3fd20*/  BSYNC.RECONVERGENT B2 ;  /* 0x0000000000027941 */ /* 0x000fea0003800200 */
.L_x_33668:
        /* <DEDUP_REMOVED lines=17> */
.L_x_33675:
        /* <DEDUP_REMOVED lines=13> */
.L_x_33677:
[----:B------:R-:W-:Y:S05]  /*3ff10*/  BSYNC.RECONVERGENT B3 ;  /* 0x0000000000037941 */ /* 0x000fea0003800200 */
.L_x_33676:
        /* <DEDUP_REMOVED lines=45> */
.L_x_33674:
[----:B------:R-:W-:Y:S05]  /*401f0*/  BSYNC.RECONVERGENT B2 ;  /* 0x0000000000027941 */ /* 0x000fea0003800200 */
.L_x_33673:
        /* <DEDUP_REMOVED lines=17> */
.L_x_33680:
        /* <DEDUP_REMOVED lines=13> */
.L_x_33682:
[----:B------:R-:W-:Y:S05]  /*403e0*/  BSYNC.RECONVERGENT B3 ;  /* 0x0000000000037941 */ /* 0x000fea0003800200 */
.L_x_33681:
        /* <DEDUP_REMOVED lines=45> */
.L_x_33679:
[----:B------:R-:W-:Y:S05]  /*406c0*/  BSYNC.RECONVERGENT B2 ;  /* 0x0000000000027941 */ /* 0x000fea0003800200 */
.L_x_33678:
        /* <DEDUP_REMOVED lines=37> */
.L_x_33642:
        /* <DEDUP_REMOVED lines=45> */
.L_x_33560:
[----:B------:R-:W-:Y:S05]  /*40bf0*/  BSYNC.RECONVERGENT B1 ;  /* 0x0000000000017941 */ /* 0x000fea0003800200 */
.L_x_33559:
        /* <DEDUP_REMOVED lines=235> */
.L_x_33712:
        /* <DEDUP_REMOVED lines=31> */
[----:B------:R-:W-:Y:S01]  /*41ca0*/  F2FP.F16.F32.PACK_AB R216, R217, R216 ;  /* 0x000000d8d9d8723e */ /* 0x000fe200000000ff */
        /* <DEDUP_REMOVED lines=13> */
[----:B------:R-:W-:Y:S02]  /*41d80*/  F2FP.F16.F32.PACK_AB R217, R218, R217 ;  /* 0x000000d9dad9723e */ /* 0x000fe400000000ff */
[----:B------:R-:W-:Y:S02]  /*41d90*/  F2FP.F16.F32.PACK_AB R218, R236, R233 ;  /* 0x000000e9ecda723e */ /* 0x000fe400000000ff */
[----:B------:R-:W-:-:S05]  /*41da0*/  F2FP.F16.F32.PACK_AB R219, R238, R219 ;  /* 0x000000dbeedb723e */ /* 0x000fca00000000ff */
[----:B------:R2:W-:Y:S02]  /*41db0*/  STG.E.128 desc[UR6][R234.64], R216 ;  /* 0x000000d8ea007986 */ /* 0x0005e4000c101d06 */
.L_x_33685:
[----:B------:R-:W-:Y:S05]  /*41dc0*/  BSYNC.RECONVERGENT B1 ;  /* 0x0000000000017941 */ /* 0x000fea0003800200 */
.L_x_33684:
        /* <DEDUP_REMOVED lines=30> */
[----:B------:R-:W-:Y:S01]  /*41fb0*/  F2FP.F16.F32.PACK_AB R217, R218, R217 ;  /* 0x000000d9dad9723e */ /* 0x000fe200000000ff */
[----:B------:R-:W-:Y:S01]  /*41fc0*/  VIADD R230, R230, 0x20 ;  /* 0x00000020e6e67836 */ /* 0x000fe20000000000 */
[----:B------:R-:W-:Y:S02]  /*41fd0*/  F2FP.F16.F32.PACK_AB R219, R238, R219 ;  /* 0x000000dbeedb723e */ /* 0x000fe400000000ff */
[----:B------:R-:W-:-:S05]  /*41fe0*/  F2FP.F16.F32.PACK_AB R218, R236, R233 ;  /* 0x000000e9ecda723e */ /* 0x000fca00000000ff */
[----:B------:R3:W-:Y:S02]  /*41ff0*/  STG.E.128 desc[UR6][R234.64], R216 ;  /* 0x000000d8ea007986 */ /* 0x0007e4000c101d06 */
.L_x_33687:
[----:B------:R-:W-:Y:S05]  /*42000*/  BSYNC.RECONVERGENT B1 ;  /* 0x0000000000017941 */ /* 0x000fea0003800200 */
.L_x_33686:
        /* <DEDUP_REMOVED lines=35> */
.L_x_33689:
[----:B------:R-:W-:Y:S05]  /*42240*/  BSYNC.RECONVERGENT B1 ;  /* 0x0000000000017941 */ /* 0x000fea0003800200 */
.L_x_33688:
        /* <DEDUP_REMOVED lines=35> */
.L_x_33691:
[----:B------:R-:W-:Y:S05]  /*42480*/  BSYNC.RECONVERGENT B1 ;  /* 0x0000000000017941 */ /* 0x000fea0003800200 */
.L_x_33690:
        /* <DEDUP_REMOVED lines=35> */
.L_x_33693:
[----:B------:R-:W-:Y:S05]  /*426c0*/  BSYNC.RECONVERGENT B1 ;  /* 0x0000000000017941 */ /* 0x000fea0003800200 */
.L_x_33692:
        /* <DEDUP_REMOVED lines=35> */
.L_x_33695:
[----:B------:R-:W-:Y:S05]  /*42900*/  BSYNC.RECONVERGENT B1 ;  /* 0x0000000000017941 */ /* 0x000fea0003800200 */
.L_x_33694:
        /* <DEDUP_REMOVED lines=35> */
.L_x_33697:
[----:B------:R-:W-:Y:S05]  /*42b40*/  BSYNC.RECONVERGENT B1 ;  /* 0x0000000000017941 */ /* 0x000fea0003800200 */
.L_x_33696:
        /* <DEDUP_REMOVED lines=34> */
.L_x_33699:
[----:B------:R-:W-:Y:S05]  /*42d70*/  BSYNC.RECONVERGENT B1 ;  /* 0x0000000000017941 */ /* 0x000fea0003800200 */
.L_x_33698:
[----:B01234-:R-:W0:Y:S02]  /*42d80*/  LDC.64 R216, c[0x0][0x380] ;  /* 0x0000e000ffd87b82 */ /* 0x01fe240000000a00 */
[----:B0-----:R-:W-:-:S05]  /*42d90*/  IMAD R227, R216, 0x4, R227 ;  /* 0x00000004d8e37824 */ /* 0x001fca00078e02e3 */
[----:B------:R-:W-:-:S13]  /*42da0*/  ISETP.GE.AND P0, PT, R227, R217, PT ;  /* 0x000000d9e300720c */ /* 0x000fda0003f06270 */
[----:B------:R-:W-:Y:S05]  /*42db0*/  @!P0 BRA `(.L_x_33700) ;  /* 0xfffffbe400208947 */ /* 0x000fea000383ffff */
[----:B------:R-:W-:Y:S05]  /*42dc0*/  BSYNC B0 ;  /* 0x0000000000007941 */ /* 0x000fea0003800000 */
.L_x_32683:
[----:B------:R-:W-:Y:S05]  /*42dd0*/  EXIT ;  /* 0x000000000000794d */ /* 0x000fea0003800000 */
.L_x_33683:
        /* <DEDUP_REMOVED lines=8> */
.L_x_33702:
[----:B------:R-:W-:Y:S05]  /*42e60*/  BSYNC B1 ;  /* 0x0000000000017941 */ /* 0x000fea0003800000 */
.L_x_33701:
        /* <DEDUP_REMOVED lines=10> */
.L_x_33703:
[----:B------:R-:W-:Y:S02]  /*42f10*/  IMAD.MOV.U32 R238, RZ, RZ, 0x4 ;  /* 0x00000004ffee7424 */ /* 0x000fe400078e00ff */
[----:B------:R-:W-:-:S04]  /*42f20*/  IMAD.MOV.U32 R219, RZ, RZ, R237 ;  /* 0x000000ffffdb7224 */ /* 0x000fc800078e00ed */
[----:B------:R-:W-:-:S05]  /*42f30*/  FADD.FTZ R219, R218, R219 ;  /* 0x000000dbdadb7221 */ /* 0x000fca0000010000 */
[----:B------:R-:W-:-:S07]  /*42f40*/  MOV R239, R219 ;  /* 0x000000db00ef7202 */ /* 0x000fce0000000f00 */
[----:B------:R-:W-:Y:S05]  /*42f50*/  WARPSYNC.COLLECTIVE R236, `(.L_x_33704) ;  /* 0x00000000ec087348 */ /* 0x000fea0003c00000 */
[----:B------:R0:W1:Y:S02]  /*42f60*/  SHFL.BFLY P6, R237, R239, R238, R241 ;  /* 0x0c0000eeefed7389 */ /* 0x00006400000c00f1 */
[----:B01----:R-:W-:Y:S05]  /*42f70*/  ENDCOLLECTIVE ;  /* 0x000000000000791b */ /* 0x003fea0003800000 */
.L_x_33704:
[----:B------:R-:W-:Y:S01]  /*42f80*/  HFMA2 R238, -RZ, RZ, 0, 4.76837158203125e-07 ;  /* 0x00000008ffee7431 */ /* 0x000fe200000001ff */
[----:B------:R-:W-:-:S05]  /*42f90*/  MOV R216, R237 ;  /* 0x000000ed00d87202 */ /* 0x000fca0000000f00 */
[----:B------:R-:W-:-:S04]  /*42fa0*/  FADD.FTZ R231, R219, R216 ;  /* 0x000000d8dbe77221 */ /* 0x000fc80000010000 */
[----:B------:R-:W-:-:S07]  /*42fb0*/  IMAD.MOV.U32 R239, RZ, RZ, R231 ;  /* 0x000000ffffef7224 */ /* 0x000fce00078e00e7 */
[----:B------:R-:W-:Y:S05]  /*42fc0*/  WARPSYNC.COLLECTIVE R236, `(.L_x_33705) ;  /* 0x00000000ec087348 */ /* 0x000fea0003c00000 */
[----:B------:R0:W1:Y:S02]  /*42fd0*/  SHFL.BFLY P6, R237, R239, R238, R241 ;  /* 0x0c0000eeefed7389 */ /* 0x00006400000c00f1 */
[----:B01----:R-:W-:Y:S05]  /*42fe0*/  ENDCOLLECTIVE ;  /* 0x000000000000791b */ /* 0x003fea0003800000 */
.L_x_33705:
[----:B------:R-:W-:Y:S02]  /*42ff0*/  IMAD.MOV.U32 R238, RZ, RZ, 0x10 ;  /* 0x00000010ffee7424 */ /* 0x000fe400078e00ff */
[----:B------:R-:W-:-:S04]  /*43000*/  IMAD.MOV.U32 R216, RZ, RZ, R237 ;  /* 0x000000ffffd87224 */ /* 0x000fc800078e00ed */
[----:B------:R-:W-:-:S05]  /*43010*/  FADD.FTZ R234, R231, R216 ;  /* 0x000000d8e7ea7221 */ /* 0x000fca0000010000 */
[----:B------:R-:W-:-:S07]  /*43020*/  MOV R239, R234 ;  /* 0x000000ea00ef7202 */ /* 0x000fce0000000f00 */
[----:B------:R-:W-:Y:S05]  /*43030*/  WARPSYNC.COLLECTIVE R236, `(.L_x_33706) ;  /* 0x00000000ec087348 */ /* 0x000fea0003c00000 */
[----:B------:R0:W1:Y:S02]  /*43040*/  SHFL.BFLY P6, R237, R239, R238, R241 ;  /* 0x0c0000eeefed7389 */ /* 0x00006400000c00f1 */
[----:B01----:R-:W-:Y:S05]  /*43050*/  ENDCOLLECTIVE ;  /* 0x000000000000791b */ /* 0x003fea0003800000 */
.L_x_33706:
        /* <DEDUP_REMOVED lines=139> */
.L_x_33707:
[----:B------:R-:W-:Y:S02]  /*43910*/  IMAD.MOV.U32 R238, RZ, RZ, 0x2 ;  /* 0x00000002ffee7424 */ /* 0x000fe400078e00ff */
[----:B------:R-:W-:-:S04]  /*43920*/  IMAD.MOV.U32 R217, RZ, RZ, R237 ;  /* 0x000000ffffd97224 */ /* 0x000fc800078e00ed */
[----:B------:R-:W-:-:S05]  /*43930*/  FADD.FTZ R217, R216, R217 ;  /* 0x000000d9d8d97221 */ /* 0x000fca0000010000 */
[----:B------:R-:W-:-:S07]  /*43940*/  MOV R239, R217 ;  /* 0x000000d900ef7202 */ /* 0x000fce0000000f00 */
[----:B------:R-:W-:Y:S05]  /*43950*/  WARPSYNC.COLLECTIVE R236, `(.L_x_33708) ;  /* 0x00000000ec087348 */ /* 0x000fea0003c00000 */
[----:B------:R0:W1:Y:S02]  /*43960*/  SHFL.BFLY P6, R237, R239, R238, R241 ;  /* 0x0c0000eeefed7389 */ /* 0x00006400000c00f1 */
[----:B01----:R-:W-:Y:S05]  /*43970*/  ENDCOLLECTIVE ;  /* 0x000000000000791b */ /* 0x003fea0003800000 */
.L_x_33708:
[----:B------:R-:W-:Y:S01]  /*43980*/  HFMA2 R238, -RZ, RZ, 0, 2.384185791015625e-07 ;  /* 0x00000004ffee7431 */ /* 0x000fe200000001ff */
[----:B------:R-:W-:-:S05]  /*43990*/  MOV R218, R237 ;  /* 0x000000ed00da7202 */ /* 0x000fca0000000f00 */
[----:B------:R-:W-:-:S04]  /*439a0*/  FADD.FTZ R218, R217, R218 ;  /* 0x000000dad9da7221 */ /* 0x000fc80000010000 */
[----:B------:R-:W-:-:S07]  /*439b0*/  IMAD.MOV.U32 R239, RZ, RZ, R218 ;  /* 0x000000ffffef7224 */ /* 0x000fce00078e00da */
[----:B------:R-:W-:Y:S05]  /*439c0*/  WARPSYNC.COLLECTIVE R236, `(.L_x_33709) ;  /* 0x00000000ec087348 */ /* 0x000fea0003c00000 */
[----:B------:R0:W1:Y:S02]  /*439d0*/  SHFL.BFLY P6, R237, R239, R238, R241 ;  /* 0x0c0000eeefed7389 */ /* 0x00006400000c00f1 */
[----:B01----:R-:W-:Y:S05]  /*439e0*/  ENDCOLLECTIVE ;  /* 0x000000000000791b */ /* 0x003fea0003800000 */
.L_x_33709:
[----:B------:R-:W-:Y:S02]  /*439f0*/  IMAD.MOV.U32 R238, RZ, RZ, 0x8 ;  /* 0x00000008ffee7424 */ /* 0x000fe400078e00ff */
[----:B------:R-:W-:-:S04]  /*43a00*/  IMAD.MOV.U32 R219, RZ, RZ, R237 ;  /* 0x000000ffffdb7224 */ /* 0x000fc800078e00ed */
[----:B------:R-:W-:-:S05]  /*43a10*/  FADD.FTZ R219, R218, R219 ;  /* 0x000000dbdadb7221 */ /* 0x000fca0000010000 */
[----:B------:R-:W-:-:S07]  /*43a20*/  MOV R239, R219 ;  /* 0x000000db00ef7202 */ /* 0x000fce0000000f00 */
[----:B------:R-:W-:Y:S05]  /*43a30*/  WARPSYNC.COLLECTIVE R236, `(.L_x_33710) ;  /* 0x00000000ec087348 */ /* 0x000fea0003c00000 */
[----:B------:R0:W1:Y:S02]  /*43a40*/  SHFL.BFLY P6, R237, R239, R238, R241 ;  /* 0x0c0000eeefed7389 */ /* 0x00006400000c00f1 */
[----:B01----:R-:W-:Y:S05]  /*43a50*/  ENDCOLLECTIVE ;  /* 0x000000000000791b */ /* 0x003fea0003800000 */
.L_x_33710:
[----:B------:R-:W-:Y:S01]  /*43a60*/  HFMA2 R238, -RZ, RZ, 0, 9.5367431640625e-07 ;  /* 0x00000010ffee7431 */ /* 0x000fe200000001ff */
[----:B------:R-:W-:-:S05]  /*43a70*/  MOV R234, R237 ;  /* 0x000000ed00ea7202 */ /* 0x000fca0000000f00 */
[----:B------:R-:W-:-:S04]  /*43a80*/  FADD.FTZ R234, R219, R234 ;  /* 0x000000eadbea7221 */ /* 0x000fc80000010000 */
[----:B------:R-:W-:-:S07]  /*43a90*/  IMAD.MOV.U32 R239, RZ, RZ, R234 ;  /* 0x000000ffffef7224 */ /* 0x000fce00078e00ea */
[----:B------:R-:W-:Y:S05]  /*43aa0*/  WARPSYNC.COLLECTIVE R236, `(.L_x_33711) ;  /* 0x00000000ec087348 */ /* 0x000fea0003c00000 */
[----:B------:R0:W1:Y:S02]  /*43ab0*/  SHFL.BFLY P6, R237, R239, R238, R241 ;  /* 0x0c0000eeefed7389 */ /* 0x00006400000c00f1 */
[----:B01----:R-:W-:Y:S05]  /*43ac0*/  ENDCOLLECTIVE ;  /* 0x000000000000791b */ /* 0x003fea0003800000 */
.L_x_33711:
[----:B------:R-:W-:Y:S05]  /*43ad0*/  BRA `(.L_x_33712) ;  /* 0xffffffdc00f47947 */ /* 0x000fea000383ffff */
.L_x_33713:
        /* <DEDUP_REMOVED lines=10> */
.L_x_43914:


//--------------------- .text._ZN10layer_norm31ln_parallel_residual_fwd_kernelINS_13Kernel_traitsIf6__halffS2_fjLj2048ELj1ELj4ELj1ELj16ENS_18Kernel_traits_baseILj2048EfS2_fS2_fjLj128EEEEELb1ELb1ELb1EEEvNS_9FwdParamsE --------------------------
	.section	.text._ZN10layer_norm31ln_parallel_residual_fwd_kernelINS_13Kernel_traitsIf6__halffS2_fjLj2048ELj1ELj4ELj1ELj16ENS_18Kernel_traits_baseILj2048EfS2_fS2_fjLj128EEEEELb1ELb1ELb1EEEvNS_9FwdParamsE,"ax",@progbits
	.align	128
        .global         _ZN10layer_norm31ln_parallel_residual_fwd_kernelINS_13Kernel_traitsIf6__halffS2_fjLj2048ELj1ELj4ELj1ELj16ENS_18Kernel_traits_baseILj2048EfS2_fS2_fjLj128EEEEELb1ELb1ELb1EEEvNS_9FwdParamsE
        .type           _ZN10layer_norm31ln_parallel_residual_fwd_kernelINS_13Kernel_traitsIf6__halffS2_fjLj2048ELj1ELj4ELj1ELj16ENS_18Kernel_traits_baseILj2048EfS2_fS2_fjLj128EEEEELb1ELb1ELb1EEEvNS_9FwdParamsE,@function
        .size           _ZN10layer_norm31ln_parallel_residual_fwd_kernelINS_13Kernel_traitsIf6__halffS2_fjLj2048ELj1ELj4ELj1ELj16ENS_18Kernel_traits_baseILj2048EfS2_fS2_fjLj128EEEEELb1ELb1ELb1EEEvNS_9FwdParamsE,(.L_x_43915 - _ZN10layer_norm31ln_parallel_residual_fwd_kernelINS_13Kernel_traitsIf6__halffS2_fjLj2048ELj1ELj4ELj1ELj16ENS_18Kernel_traits_baseILj2048EfS2_fS2_fjLj128EEEEELb1ELb1ELb1EEEvNS_9FwdParamsE)
        .other          _ZN10layer_norm31ln_parallel_residual_fwd_kernelINS_13Kernel_traitsIf6__halffS2_fjLj2048ELj1ELj4ELj1ELj16ENS_18Kernel_traits_baseILj2048EfS2_fS2_fjLj128EEEEELb1ELb1ELb1EEEvNS_9FwdParamsE,@"STO_CUDA_ENTRY STV_DEFAULT"
_ZN10layer_norm31ln_parallel_residual_fwd_kernelINS_13Kernel_traitsIf6__halffS2_fjLj2048ELj1ELj4ELj1ELj16ENS_18Kernel_traits_baseILj2048EfS2_fS2_fjLj128EEEEELb1ELb1ELb1EEEvNS_9FwdParamsE:
.text._ZN10layer_norm31ln_parallel_residual_fwd_kernelINS_13Kernel_traitsIf6__halffS2_fjLj2048ELj1ELj4ELj1ELj16ENS_18Kernel_traits_baseILj2048EfS2_fS2_fjLj128EEEEELb1ELb1ELb1EEEvNS_9FwdParamsE:
        /* <DEDUP_REMOVED lines=87> */
.L_x_33714:
        /* <DEDUP_REMOVED lines=50> */
.L_x_33715:
        /* <DEDUP_REMOVED lines=76> */
.L_x_34702:
[----:B------:R-:W-:Y:S01]  /*0d50*/  ISETP.NE.U32.AND P1, PT, RZ, UR10, PT ;  /* 0x0000000aff007c0c */ /* 0x000fe2000bf25070 */
[----:B-1----:R-:W0:Y:S01]  /*0d60*/  LDC.64 R216, c[0x0][0x390] ;  /* 0x0000e400ffd87b82 */ /* 0x002e220000000a00 */
        /* <DEDUP_REMOVED lines=17> */
[----:B------:R-:W-:Y:S02]  /*0e80*/  IMAD.U32 R227, RZ, RZ, UR7 ;  /* 0x00000007ffe37e24 */ /* 0x000fe4000f8e00ff */
[----:B------:R-:W-:Y:S01]  /*0e90*/  IMAD.U32 R226, RZ, RZ, UR7 ;  /* 0x00000007ffe27e24 */ /* 0x000fe2000f8e00ff */
[----:B------:R-:W-:Y:S01]  /*0ea0*/  MOV R229, 0x2f800000 ;  /* 0x2f80000000e57802 */ /* 0x000fe20000000f00 */
[----:B------:R-:W-:Y:S02]  /*0eb0*/  VIADD R227, R227, 0x96a522ad ;  /* 0x96a522ade3e37836 */ /* 0x000fe40000000000 */
[----:B------:R-:W-:-:S06]  /*0ec0*/  VIADD R226, R226, 0xa9066899 ;  /* 0xa9066899e2e27836 */ /* 0x000fcc0000000000 */
        /* <DEDUP_REMOVED lines=17> */
.L_x_33720:
        /* <DEDUP_REMOVED lines=13> */
.L_x_33722:
[----:B------:R-:W-:Y:S05]  /*10b0*/  BSYNC.RECONVERGENT B2 ;  /* 0x0000000000027941 */ /* 0x000fea0003800200 */
.L_x_33721:
        /* <DEDUP_REMOVED lines=43> */
.L_x_33719:
[----:B------:R-:W-:Y:S05]  /*1370*/  BSYNC.RECONVERGENT B1 ;  /* 0x0000000000017941 */ /* 0x000fea0003800200 */
.L_x_33718:
[----:B------:R-:W-:Y:S01]  /*1380*/  ISETP.NE.AND P0, PT, R25, 0x1, PT ;  /* 0x000000011900780c */ /* 0x000fe20003f05270 */
[----:B------:R-:W-:Y:S01]  /*1390*/  IMAD.U32 R228, RZ, RZ, UR30 ;  /* 0x0000001effe47e24 */ /* 0x000fe2000f8e00ff */
[----:B------:R-:W-:Y:S01]  /*13a0*/  I2FP.F32.U32 R0, R0 ;  /* 0x0000000000007245 */ /* 0x000fe20000201000 */
[----:B------:R-:W-:Y:S01]  /*13b0*/  BSSY.RECONVERGENT B1, `(.L_x_33723) ;  /* 0x0000049000017945 */ /* 0x000fe20003800200 */
[----:B------:R-:W-:Y:S02]  /*13c0*/  HFMA2 R26, -RZ, RZ, 0, 1.1920928955078125e-07 ;  /* 0x00000002ff1a7431 */ /* 0x000fe400000001ff */
[----:B------:R-:W-:Y:S02]  /*13d0*/  IMAD.MOV.U32 R24, RZ, RZ, R12 ;  /* 0x000000ffff187224 */ /* 0x000fe400078e000c */
[----:B------:R-:W-:Y:S01]  /*13e0*/  FFMA.FTZ R23, R0, R229, 1.1641532182693481445e-10 ;  /* 0x2f00000000177423 */ /* 0x000fe200000100e5 */
[----:B-----5:R-:W-:-:S04]  /*13f0*/  HADD2.F32 R0, -RZ, R16.H0_H0 ;  /* 0x20000010ff007230 */ /* 0x020fc80000004100 */
        /* <DEDUP_REMOVED lines=11> */
.L_x_33725:
        /* <DEDUP_REMOVED lines=13> */
.L_x_33727:
[----:B------:R-:W-:Y:S05]  /*1580*/  BSYNC.RECONVERGENT B2 ;  /* 0x0000000000027941 */ /* 0x000fea0003800200 */
.L_x_33726:
        /* <DEDUP_REMOVED lines=43> */
.L_x_33724:
[----:B------:R-:W-:Y:S05]  /*1840*/  BSYNC.RECONVERGENT B1 ;  /* 0x0000000000017941 */ /* 0x000fea0003800200 */
.L_x_33723:
[----:B------:R-:W-:Y:S01]  /*1850*/  ISETP.NE.AND P0, PT, R26, 0x1, PT ;  /* 0x000000011a00780c */ /* 0x000fe20003f05270 */
[----:B------:R-:W-:Y:S01]  /*1860*/  BSSY.RECONVERGENT B1, `(.L_x_33728) ;  /* 0x000004a000017945 */ /* 0x000fe20003800200 */
[----:B------:R-:W-:Y:S01]  /*1870*/  I2FP.F32.U32 R24, R24 ;  /* 0x0000001800187245 */ /* 0x000fe20000201000 */
[----:B------:R-:W-:Y:S02]  /*1880*/  HADD2.F32 R16, -RZ, R16.H1_H1 ;  /* 0x30000010ff107230 */ /* 0x000fe40000004100 */
        /* <DEDUP_REMOVED lines=14> */
.L_x_33730:
        /* <DEDUP_REMOVED lines=13> */
.L_x_33732:
[----:B------:R-:W-:Y:S05]  /*1a40*/  BSYNC.RECONVERGENT B2 ;  /* 0x0000000000027941 */ /* 0x000fea0003800200 */
.L_x_33731:
        /* <DEDUP_REMOVED lines=43> */
.L_x_33729:
[----:B------:R-:W-:Y:S05]  /*1d00*/  BSYNC.RECONVERGENT B1 ;  /* 0x0000000000017941 */ /* 0x000fea0003800200 */
.L_x_33728:
[----:B------:R-:W-:Y:S01]  /*1d10*/  ISETP.NE.AND P0, PT, R27, 0x1, PT ;  /* 0x000000011b00780c */ /* 0x000fe20003f05270 */
[----:B------:R-:W-:Y:S01]  /*1d20*/  BSSY.RECONVERGENT B1, `(.L_x_33733) ;  /* 0x000004a000017945 */ /* 0x000fe20003800200 */
[----:B------:R-:W-:Y:S01]  /*1d30*/  I2FP.F32.U32 R24, R24 ;  /* 0x0000001800187245 */ /* 0x000fe20000201000 */
[----:B------:R-:W-:Y:S02]  /*1d40*/  IMAD.MOV.U32 R28, RZ, RZ, 0x2 ;  /* 0x00000002ff1c7424 */ /* 0x000fe400078e00ff */
[----:B------:R-:W-:Y:S02]  /*1d50*/  IMAD.MOV.U32 R26, RZ, RZ, R12 ;  /* 0x000000ffff1a7224 */ /* 0x000fe400078e000c */
[----:B------:R-:W-:Y:S01]  /*1d60*/  FFMA.FTZ R25, R24, R229, 1.1641532182693481445e-10 ;  /* 0x2f00000018197423 */ /* 0x000fe200000100e5 */
[----:B------:R-:W-:-:S04]  /*1d70*/  HADD2.F32 R24, -RZ, R17.H0_H0 ;  /* 0x20000011ff187230 */ /* 0x000fc80000004100 */
        /* <DEDUP_REMOVED lines=11> */
.L_x_33735:
        /* <DEDUP_REMOVED lines=13> */
.L_x_33737:
[----:B------:R-:W-:Y:S05]  /*1f00*/  BSYNC.RECONVERGENT B2 ;  /* 0x0000000000027941 */ /* 0x000fea0003800200 */
.L_x_33736:
        /* <DEDUP_REMOVED lines=43> */
.L_x_33734:
[----:B------:R-:W-:Y:S05]  /*21c0*/  BSYNC.RECONVERGENT B1 ;  /* 0x0000000000017941 */ /* 0x000fea0003800200 */
.L_x_33733:
[----:B------:R-:W-:Y:S01]  /*21d0*/  ISETP.NE.AND P0, PT, R28, 0x1, PT ;  /* 0x000000011c00780c */ /* 0x000fe20003f05270 */
[----:B------:R-:W-:Y:S01]  /*21e0*/  BSSY.RECONVERGENT B1, `(.L_x_33738) ;  /* 0x0000049000017945 */ /* 0x000fe20003800200 */
[----:B------:R-:W-:-:S05]  /*21f0*/  I2FP.F32.U32 R26, R26 ;  /* 0x0000001a001a7245 */ /* 0x000fca0000201000 */
[----:B------:R-:W-:Y:S01]  /*2200*/  FFMA.FTZ R27, R26, R229, 1.1641532182693481445e-10 ;  /* 0x2f0000001a1b7423 */ /* 0x000fe200000100e5 */
[----:B------:R-:W-:Y:S02]  /*2210*/  HADD2.F32 R26, -RZ, R17.H1_H1 ;  /* 0x30000011ff1a7230 */ /* 0x000fe40000004100 */
[----:B------:R-:W-:Y:S02]  /*2220*/  IMAD.MOV.U32 R17, RZ, RZ, R12 ;  /* 0x000000ffff117224 */ /* 0x000fe400078e000c */
        /* <DEDUP_REMOVED lines=11> */
.L_x_33740:
        /* <DEDUP_REMOVED lines=13> */
.L_x_33742:
[----:B------:R-:W-:Y:S05]  /*23b0*/  BSYNC.RECONVERGENT B2 ;  /* 0x0000000000027941 */ /* 0x000fea0003800200 */
.L_x_33741:
        /* <DEDUP_REMOVED lines=43> */
.L_x_33739:
[----:B------:R-:W-:Y:S05]  /*2670*/  BSYNC.RECONVERGENT B1 ;  /* 0x0000000000017941 */ /* 0x000fea0003800200 */
.L_x_33738:
        /* <DEDUP_REMOVED lines=17> */
.L_x_33745:
        /* <DEDUP_REMOVED lines=13> */
.L_x_33747:
[----:B------:R-:W-:Y:S05]  /*2860*/  BSYNC.RECONVERGENT B2 ;  /* 0x0000000000027941 */ /* 0x000fea0003800200 */
.L_x_33746:
        /* <DEDUP_REMOVED lines=43> */
.L_x_33744:
[----:B------:R-:W-:Y:S05]  /*2b20*/  BSYNC.RECONVERGENT B1 ;  /* 0x0000000000017941 */ /* 0x000fea0003800200 */
.L_x_33743:
        /* <DEDUP_REMOVED lines=17> */
.L_x_33750:
        /* <DEDUP_REMOVED lines=13> */
.L_x_33752:
[----:B------:R-:W-:Y:S05]  /*2d10*/  BSYNC.RECONVERGENT B2 ;  /* 0x0000000000027941 */ /* 0x000fea0003800200 */
.L_x_33751:
        /* <DEDUP_REMOVED lines=43> */
.L_x_33749:
[----:B------:R-:W-:Y:S05]  /*2fd0*/  BSYNC.RECONVERGENT B1 ;  /* 0x0000000000017941 */ /* 0x000fea0003800200 */
.L_x_33748:
        /* <DEDUP_REMOVED lines=17> */
.L_x_33755:
        /* <DEDUP_REMOVED lines=13> */
.L_x_33757:
[----:B------:R-:W-:Y:S05]  /*31c0*/  BSYNC.RECONVERGENT B2 ;  /* 0x0000000000027941 */ /* 0x000fea0003800200 */
.L_x_33756:
        /* <DEDUP_REMOVED lines=43> */
.L_x_33754:
[----:B------:R-:W-:Y:S05]  /*3480*/  BSYNC.RECONVERGENT B1 ;  /* 0x0000000000017941 */ /* 0x000fea0003800200 */
.L_x_33753:
[----:B------:R-:W-:Y:S01]  /*3490*/  IMAD.U32 R225, RZ, RZ, UR31 ;  /* 0x0000001fffe17e24 */ /* 0x000fe2000f8e00ff */
[----:B------:R-:W-:Y:S01]  /*34a0*/  P2R R29, PR, RZ, 0x2 ;  /* 0x00000002ff1d7803 */ /* 0x000fe20000000000 */
[----:B------:R-:W-:Y:S01]  /*34b0*/  HADD2.F32 R34, -RZ, R19.H1_H1 ;  /* 0x30000013ff227230 */ /* 0x000fe20000004100 */
        /* <DEDUP_REMOVED lines=33> */
.L_x_33717:
        /* <DEDUP_REMOVED lines=16> */
.L_x_33761:
        /* <DEDUP_REMOVED lines=13> */
.L_x_33763:
[----:B------:R-:W-:Y:S05]  /*38a0*/  BSYNC.RECONVERGENT B2 ;  /* 0x0000000000027941 */ /* 0x000fea0003800200 */
.L_x_33762:
        /* <DEDUP_REMOVED lines=41> */
[----:B------:R-:W-:-:S07]  /*3b40*/  HFMA2 R2, -RZ, RZ, 0, 0 ;  /* 0x00000000ff027431 */ /* 0x000fce00000001ff */
.L_x_33760:
[----:B------:R-:W-:Y:S05]  /*3b50*/  BSYNC.RECONVERGENT B1 ;  /* 0x0000000000017941 */ /* 0x000fea0003800200 */
.L_x_33759:
        /* <DEDUP_REMOVED lines=21> */
.L_x_33766:
        /* <DEDUP_REMOVED lines=13> */
.L_x_33768:
[----:B------:R-:W-:Y:S05]  /*3d80*/  BSYNC.RECONVERGENT B2 ;  /* 0x0000000000027941 */ /* 0x000fea0003800200 */
.L_x_33767:
        /* <DEDUP_REMOVED lines=43> */
.L_x_33765:
[----:B------:R-:W-:Y:S05]  /*4040*/  BSYNC.RECONVERGENT B1 ;  /* 0x0000000000017941 */ /* 0x000fea0003800200 */
.L_x_33764:
        /* <DEDUP_REMOVED lines=23> */
.L_x_33771:
        /* <DEDUP_REMOVED lines=13> */
.L_x_33773:
[----:B------:R-:W-:Y:S05]  /*4290*/  BSYNC.RECONVERGENT B2 ;  /* 0x0000000000027941 */ /* 0x000fea0003800200 */
.L_x_33772:
        /* <DEDUP_REMOVED lines=43> */
.L_x_33770:
[----:B------:R-:W-:Y:S05]  /*4550*/  BSYNC.RECONVERGENT B1 ;  /* 0x0000000000017941 */ /* 0x000fea0003800200 */
.L_x_33769:
        /* <DEDUP_REMOVED lines=19> */
.L_x_33776:
        /* <DEDUP_REMOVED lines=13> */
.L_x_33778:
[----:B------:R-:W-:Y:S05]  /*4760*/  BSYNC.RECONVERGENT B2 ;  /* 0x0000000000027941 */ /* 0x000fea0003800200 */
.L_x_33777:
        /* <DEDUP_REMOVED lines=43> */
.L_x_33775:
[----:B------:R-:W-:Y:S05]  /*4a20*/  BSYNC.RECONVERGENT B1 ;  /* 0x0000000000017941 */ /* 0x000fea0003800200 */
.L_x_33774:
[----:B------:R-:W-:Y:S01]  /*4a30*/  I2FP.F32.U32 R0, R0 ;  /* 0x0000000000007245 */ /* 0x000fe20000201000 */
[----:B------:R-:W-:Y:S01]  /*4a40*/  HADD2.F32 R2, -RZ, R84.H1_H1 ;  /* 0x30000054ff027230 */ /* 0x000fe20000004100 */
[----:B------:R-:W-:Y:S01]  /*4a50*/  ISETP.NE.AND P2, PT, R4, 0x1, PT ;  /* 0x000000010400780c */ /* 0x000fe20003f45270 */
[----:B------:R-:W-:Y:S01]  /*4a60*/  BSSY.RECONVERGENT B1, `(.L_x_33779) ;  /* 0x000004d000017945 */ /* 0x000fe20003800200 */
[----:B------:R-:W-:Y:S01]  /*4a70*/  FSEL R69, R69, RZ, P3 ;  /* 0x000000ff45457208 */ /* 0x000fe20001800000 */
[----:B------:R-:W-:Y:S01]  /*4a80*/  FFMA.FTZ R3, R0, R229, 1.1641532182693481445e-10 ;  /* 0x2f00000000037423 */ /* 0x000fe200000100e5 */
[----:B------:R-:W-:Y:S01]  /*4a90*/  FMUL.FTZ R2, R2, R225 ;  /* 0x000000e102027220 */ /* 0x000fe20000410000 */
[----:B------:R-:W-:-:S03]  /*4aa0*/  IMAD.MOV.U32 R0, RZ, RZ, R12 ;  /* 0x000000ffff007224 */ /* 0x000fc600078e000c */
[----:B------:R-:W-:-:S04]  /*4ab0*/  FSETP.GTU.FTZ.AND P0, PT, R3, R228, PT ;  /* 0x000000e40300720b */ /* 0x000fc80003f1c000 */
        /* <DEDUP_REMOVED lines=14> */
.L_x_33781:
        /* <DEDUP_REMOVED lines=13> */
.L_x_33783:
[----:B------:R-:W-:Y:S05]  /*4c70*/  BSYNC.RECONVERGENT B2 ;  /* 0x0000000000027941 */ /* 0x000fea0003800200 */
.L_x_33782:
        /* <DEDUP_REMOVED lines=43> */
.L_x_33780:
[----:B------:R-:W-:Y:S05]  /*4f30*/  BSYNC.RECONVERGENT B1 ;  /* 0x0000000000017941 */ /* 0x000fea0003800200 */
.L_x_33779:
        /* <DEDUP_REMOVED lines=19> */
.L_x_33786:
        /* <DEDUP_REMOVED lines=13> */
.L_x_33788:
[----:B------:R-:W-:Y:S05]  /*5140*/  BSYNC.RECONVERGENT B2 ;  /* 0x0000000000027941 */ /* 0x000fea0003800200 */
.L_x_33787:
        /* <DEDUP_REMOVED lines=42> */
[----:B------:R-:W-:-:S07]  /*53f0*/  LOP3.LUT R15, R227, R2, R7, 0x96, !PT ;  /* 0x00000002e30f7212 */ /* 0x000fce00078e9607 */
.L_x_33785:
[----:B------:R-:W-:Y:S05]  /*5400*/  BSYNC.RECONVERGENT B1 ;  /* 0x0000000000017941 */ /* 0x000fea0003800200 */
.L_x_33784:
        /* <DEDUP_REMOVED lines=23> */
.L_x_33791:
        /* <DEDUP_REMOVED lines=13> */
.L_x_33793:
[----:B------:R-:W-:Y:S05]  /*5650*/  BSYNC.RECONVERGENT B2 ;  /* 0x0000000000027941 */ /* 0x000fea0003800200 */
.L_x_33792:
        /* <DEDUP_REMOVED lines=43> */
.L_x_33790:
[----:B------:R-:W-:Y:S05]  /*5910*/  BSYNC.RECONVERGENT B1 ;  /* 0x0000000000017941 */ /* 0x000fea0003800200 */
.L_x_33789:
        /* <DEDUP_REMOVED lines=18> */
.L_x_33796:
        /* <DEDUP_REMOVED lines=13> */
.L_x_33798:
[----:B------:R-:W-:Y:S05]  /*5b10*/  BSYNC.RECONVERGENT B2 ;  /* 0x0000000000027941 */ /* 0x000fea0003800200 */
.L_x_33797:
        /* <DEDUP_REMOVED lines=43> */
.L_x_33795:
[----:B------:R-:W-:Y:S05]  /*5dd0*/  BSYNC.RECONVERGENT B1 ;  /* 0x0000000000017941 */ /* 0x000fea0003800200 */
.L_x_33794:
[----:B------:R-:W-:Y:S01]  /*5de0*/  I2FP.F32.U32 R0, R0 ;  /* 0x0000000000007245 */ /* 0x000fe20000201000 */
[----:B------:R-:W-:Y:S01]  /*5df0*/  HADD2.F32 R2, -RZ, R85.H1_H1 ;  /* 0x30000055ff027230 */ /* 0x000fe20000004100 */
[----:B------:R-:W-:Y:S01]  /*5e00*/  ISETP.NE.AND P3, PT, R4, 0x1, PT ;  /* 0x000000010400780c */ /* 0x000fe20003f65270 */
[----:B------:R-:W-:Y:S01]  /*5e10*/  BSSY.RECONVERGENT B1, `(.L_x_33799) ;  /* 0x000004d000017945 */ /* 0x000fe20003800200 */
[----:B------:R-:W-:Y:S01]  /*5e20*/  FSEL R71, R71, RZ, P2 ;  /* 0x000000ff47477208 */ /* 0x000fe20001000000 */
[----:B------:R-:W-:Y:S01]  /*5e30*/  FFMA.FTZ R3, R0, R229, 1.1641532182693481445e-10 ;  /* 0x2f00000000037423 */ /* 0x000fe200000100e5 */
[----:B------:R-:W-:Y:S01]  /*5e40*/  FMUL.FTZ R2, R2, R225 ;  /* 0x000000e102027220 */ /* 0x000fe20000410000 */
[----:B------:R-:W-:-:S03]  /*5e50*/  MOV R0, R12 ;  /* 0x0000000c00007202 */ /* 0x000fc60000000f00 */
        /* <DEDUP_REMOVED lines=15> */
.L_x_33801:
        /* <DEDUP_REMOVED lines=13> */
.L_x_33803:
[----:B------:R-:W-:Y:S05]  /*6020*/  BSYNC.RECONVERGENT B2 ;  /* 0x0000000000027941 */ /* 0x000fea0003800200 */
.L_x_33802:
        /* <DEDUP_REMOVED lines=43> */
.L_x_33800:
[----:B------:R-:W-:Y:S05]  /*62e0*/  BSYNC.RECONVERGENT B1 ;  /* 0x0000000000017941 */ /* 0x000fea0003800200 */
.L_x_33799:
        /* <DEDUP_REMOVED lines=18> */
.L_x_33806:
        /* <DEDUP_REMOVED lines=13> */
.L_x_33808:
[----:B------:R-:W-:Y:S05]  /*64e0*/  BSYNC.RECONVERGENT B2 ;  /* 0x0000000000027941 */ /* 0x000fea0003800200 */
.L_x_33807:
        /* <DEDUP_REMOVED lines=43> */
.L_x_33805:
[----:B------:R-:W-:Y:S05]  /*67a0*/  BSYNC.RECONVERGENT B1 ;  /* 0x0000000000017941 */ /* 0x000fea0003800200 */
.L_x_33804:
        /* <DEDUP_REMOVED lines=23> */
.L_x_33811:
        /* <DEDUP_REMOVED lines=13> */
.L_x_33813:
[----:B------:R-:W-:Y:S05]  /*69f0*/  BSYNC.RECONVERGENT B2 ;  /* 0x0000000000027941 */ /* 0x000fea0003800200 */
.L_x_33812:
        /* <DEDUP_REMOVED lines=43> */
.L_x_33810:
[----:B------:R-:W-:Y:S05]  /*6cb0*/  BSYNC.RECONVERGENT B1 ;  /* 0x0000000000017941 */ /* 0x000fea0003800200 */
.L_x_33809:
        /* <DEDUP_REMOVED lines=18> */
.L_x_33816:
        /* <DEDUP_REMOVED lines=13> */
.L_x_33818:
[----:B------:R-:W-:Y:S05]  /*6eb0*/  BSYNC.RECONVERGENT B2 ;  /* 0x0000000000027941 */ /* 0x000fea0003800200 */
.L_x_33817:
        /* <DEDUP_REMOVED lines=43> */
.L_x_33815:
[----:B------:R-:W-:Y:S05]  /*7170*/  BSYNC.RECONVERGENT B1 ;  /* 0x0000000000017941 */ /* 0x000fea0003800200 */
.L_x_33814:
[----:B------:R-:W-:Y:S01]  /*7180*/  I2FP.F32.U32 R0, R0 ;  /* 0x0000000000007245 */ /* 0x000fe20000201000 */
[----:B------:R-:W-:Y:S01]  /*7190*/  HADD2.F32 R2, -RZ, R86.H1_H1 ;  /* 0x30000056ff027230 */ /* 0x000fe20000004100 */
        /* <DEDUP_REMOVED lines=21> */
.L_x_33821:
        /* <DEDUP_REMOVED lines=13> */
.L_x_33823:
[----:B------:R-:W-:Y:S05]  /*73c0*/  BSYNC.RECONVERGENT B2 ;  /* 0x0000000000027941 */ /* 0x000fea0003800200 */
.L_x_33822:
        /* <DEDUP_REMOVED lines=43> */
.L_x_33820:
[----:B------:R-:W-:Y:S05]  /*7680*/  BSYNC.RECONVERGENT B1 ;  /* 0x0000000000017941 */ /* 0x000fea0003800200 */
.L_x_33819:
        /* <DEDUP_REMOVED lines=18> */
.L_x_33826:
        /* <DEDUP_REMOVED lines=13> */
.L_x_33828:
[----:B------:R-:W-:Y:S05]  /*7880*/  BSYNC.RECONVERGENT B2 ;  /* 0x0000000000027941 */ /* 0x000fea0003800200 */
.L_x_33827:
        /* <DEDUP_REMOVED lines=43> */
.L_x_33825:
[----:B------:R-:W-:Y:S05]  /*7b40*/  BSYNC.RECONVERGENT B1 ;  /* 0x0000000000017941 */ /* 0x000fea0003800200 */
.L_x_33824:
        /* <DEDUP_REMOVED lines=23> */
.L_x_33831:
        /* <DEDUP_REMOVED lines=13> */
.L_x_33833:
[----:B------:R-:W-:Y:S05]  /*7d90*/  BSYNC.RECONVERGENT B2 ;  /* 0x0000000000027941 */ /* 0x000fea0003800200 */
.L_x_33832:
        /* <DEDUP_REMOVED lines=43> */
.L_x_33830:
[----:B------:R-:W-:Y:S05]  /*8050*/  BSYNC.RECONVERGENT B1 ;  /* 0x0000000000017941 */ /* 0x000fea0003800200 */
.L_x_33829:
        /* <DEDUP_REMOVED lines=18> */
.L_x_33836:
        /* <DEDUP_REMOVED lines=15> */
.L_x_33838:
[----:B------:R-:W-:Y:S05]  /*8270*/  BSYNC.RECONVERGENT B2 ;  /* 0x0000000000027941 */ /* 0x000fea0003800200 */
.L_x_33837:
        /* <DEDUP_REMOVED lines=43> */
.L_x_33835:
[----:B------:R-:W-:Y:S05]  /*8530*/  BSYNC.RECONVERGENT B1 ;  /* 0x0000000000017941 */ /* 0x000fea0003800200 */
.L_x_33834:
        /* <DEDUP_REMOVED lines=9> */
[----:B------:R-:W-:-:S07]  /*85d0*/  @P1 FADD.FTZ R75, R79, R75 ;  /* 0x0000004b4f4b1221 */ /* 0x000fce0000010000 */
.L_x_33758:
        /* <DEDUP_REMOVED lines=51> */
.L_x_33839:
        /* <DEDUP_REMOVED lines=21> */
.L_x_33843:
        /* <DEDUP_REMOVED lines=13> */
.L_x_33845:
[----:B------:R-:W-:Y:S05]  /*8b30*/  BSYNC.RECONVERGENT B2 ;  /* 0x0000000000027941 */ /* 0x000fea0003800200 */
.L_x_33844:
        /* <DEDUP_REMOVED lines=42> */
.L_x_33842:
[----:B------:R-:W-:Y:S05]  /*8de0*/  BSYNC.RECONVERGENT B1 ;  /* 0x0000000000017941 */ /* 0x000fea0003800200 */
.L_x_33841:
[----:B------:R-:W-:Y:S01]  /*8df0*/  ISETP.NE.AND P2, PT, R4, 0x1, PT ;  /* 0x000000010400780c */ /* 0x000fe20003f45270 */
[----:B------:R-:W-:Y:S01]  /*8e00*/  BSSY.RECONVERGENT B1, `(.L_x_33846) ;  /* 0x000004b000017945 */ /* 0x000fe20003800200 */
[----:B------:R-:W-:Y:S01]  /*8e10*/  I2FP.F32.U32 R2, R2 ;  /* 0x0000000200027245 */ /* 0x000fe20000201000 */
[----:B------:R-:W-:-:S04]  /*8e20*/  HFMA2 R5, -RZ, RZ, 0, 1.1920928955078125e-07 ;  /* 0x00000002ff057431 */ /* 0x000fc800000001ff */
[----:B------:R-:W-:Y:S01]  /*8e30*/  FFMA.FTZ R3, R2, R229, 1.1641532182693481445e-10 ;  /* 0x2f00000002037423 */ /* 0x000fe200000100e5 */
[----:B-----5:R-:W-:-:S04]  /*8e40*/  HADD2.F32 R2, -RZ, R16.H0_H0 ;  /* 0x20000010ff027230 */ /* 0x020fc80000004100 */
        /* <DEDUP_REMOVED lines=13> */
.L_x_33848:
        /* <DEDUP_REMOVED lines=13> */
.L_x_33850:
[----:B------:R-:W-:Y:S05]  /*8ff0*/  BSYNC.RECONVERGENT B2 ;  /* 0x0000000000027941 */ /* 0x000fea0003800200 */
.L_x_33849:
        /* <DEDUP_REMOVED lines=43> */
.L_x_33847:
[----:B------:R-:W-:Y:S05]  /*92b0*/  BSYNC.RECONVERGENT B1 ;  /* 0x0000000000017941 */ /* 0x000fea0003800200 */
.L_x_33846:
        /* <DEDUP_REMOVED lines=23> */
.L_x_33853:
        /* <DEDUP_REMOVED lines=13> */
.L_x_33855:
[----:B------:R-:W-:Y:S05]  /*9500*/  BSYNC.RECONVERGENT B2 ;  /* 0x0000000000027941 */ /* 0x000fea0003800200 */
.L_x_33854:
        /* <DEDUP_REMOVED lines=40> */
[----:B------:R-:W-:Y:S01]  /*9790*/  LOP3.LUT R15, R227, R2, R7, 0x96, !PT ;  /* 0x00000002e30f7212 */ /* 0x000fe200078e9607 */
[----:B------:R-:W-:Y:S02]  /*97a0*/  IMAD.MOV.U32 R2, RZ, RZ, R24 ;  /* 0x000000ffff027224 */ /* 0x000fe400078e0018 */
[----:B------:R-:W-:-:S07]  /*97b0*/  IMAD.MOV.U32 R24, RZ, RZ, R6 ;  /* 0x000000ffff187224 */ /* 0x000fce00078e0006 */
.L_x_33852:
[----:B------:R-:W-:Y:S05]  /*97c0*/  BSYNC.RECONVERGENT B1 ;  /* 0x0000000000017941 */ /* 0x000fea0003800200 */
.L_x_33851:
        /* <DEDUP_REMOVED lines=19> */
.L_x_33858:
        /* <DEDUP_REMOVED lines=13> */
.L_x_33860:
[----:B------:R-:W-:Y:S05]  /*99d0*/  BSYNC.RECONVERGENT B2 ;  /* 0x0000000000027941 */ /* 0x000fea0003800200 */
.L_x_33859:
        /* <DEDUP_REMOVED lines=43> */
.L_x_33857:
[----:B------:R-:W-:Y:S05]  /*9c90*/  BSYNC.RECONVERGENT B1 ;  /* 0x0000000000017941 */ /* 0x000fea0003800200 */
.L_x_33856:
[----:B------:R-:W-:Y:S01]  /*9ca0*/  I2FP.F32.U32 R2, R2 ;  /* 0x0000000200027245 */ /* 0x000fe20000201000 */
[----:B------:R-:W-:Y:S01]  /*9cb0*/  HADD2.F32 R4, -RZ, R84.H1_H1 ;  /* 0x30000054ff047230 */ /* 0x000fe20000004100 */
        /* <DEDUP_REMOVED lines=21> */
.L_x_33863:
        /* <DEDUP_REMOVED lines=13> */
.L_x_33865:
[----:B------:R-:W-:Y:S05]  /*9ee0*/  BSYNC.RECONVERGENT B2 ;  /* 0x0000000000027941 */ /* 0x000fea0003800200 */
.L_x_33864:
        /* <DEDUP_REMOVED lines=43> */
.L_x_33862:
[----:B------:R-:W-:Y:S05]  /*a1a0*/  BSYNC.RECONVERGENT B1 ;  /* 0x0000000000017941 */ /* 0x000fea0003800200 */
.L_x_33861:
        /* <DEDUP_REMOVED lines=19> */
.L_x_33868:
        /* <DEDUP_REMOVED lines=13> */
.L_x_33870:
[----:B------:R-:W-:Y:S05]  /*a3b0*/  BSYNC.RECONVERGENT B2 ;  /* 0x0000000000027941 */ /* 0x000fea0003800200 */
.L_x_33869:
        /* <DEDUP_REMOVED lines=39> */
[----:B------:R-:W-:Y:S02]  /*a630*/  LOP3.LUT R14, R4, UR27, R23, 0x96, !PT ;  /* 0x0000001b040e7c12 */ /* 0x000fe4000f8e9617 */
[----:B------:R-:W-:Y:S01]  /*a640*/  MOV R12, R22 ;  /* 0x00000016000c7202 */ /* 0x000fe20000000f00 */
[----:B------:R-:W-:Y:S01]  /*a650*/  IMAD.MOV.U32 R24, RZ, RZ, R6 ;  /* 0x000000ffff187224 */ /* 0x000fe200078e0006 */
[----:B------:R-:W-:-:S07]  /*a660*/  LOP3.LUT R15, R227, R2, R7, 0x96, !PT ;  /* 0x00000002e30f7212 */ /* 0x000fce00078e9607 */
.L_x_33867:
[----:B------:R-:W-:Y:S05]  /*a670*/  BSYNC.RECONVERGENT B1 ;  /* 0x0000000000017941 */ /* 0x000fea0003800200 */
.L_x_33866:
        /* <DEDUP_REMOVED lines=23> */
.L_x_33873:
        /* <DEDUP_REMOVED lines=13> */
.L_x_33875:
[----:B------:R-:W-:Y:S05]  /*a8c0*/  BSYNC.RECONVERGENT B2 ;  /* 0x0000000000027941 */ /* 0x000fea0003800200 */
.L_x_33874:
        /* <DEDUP_REMOVED lines=43> */
.L_x_33872:
[----:B------:R-:W-:Y:S05]  /*ab80*/  BSYNC.RECONVERGENT B1 ;  /* 0x0000000000017941 */ /* 0x000fea0003800200 */
.L_x_33871:
[----:B------:R-:W-:Y:S01]  /*ab90*/  ISETP.NE.AND P2, PT, R4, 0x1, PT ;  /* 0x000000010400780c */ /* 0x000fe20003f45270 */
[----:B------:R-:W-:Y:S01]  /*aba0*/  BSSY.RECONVERGENT B1, `(.L_x_33876) ;  /* 0x000004b000017945 */ /* 0x000fe20003800200 */
[----:B------:R-:W-:Y:S01]  /*abb0*/  I2FP.F32.U32 R2, R2 ;  /* 0x0000000200027245 */ /* 0x000fe20000201000 */
[----:B------:R-:W-:-:S04]  /*abc0*/  HFMA2 R5, -RZ, RZ, 0, 1.1920928955078125e-07 ;  /* 0x00000002ff057431 */ /* 0x000fc800000001ff */
[----:B------:R-:W-:Y:S01]  /*abd0*/  FFMA.FTZ R3, R2, R229, 1.1641532182693481445e-10 ;  /* 0x2f00000002037423 */ /* 0x000fe200000100e5 */
[----:B------:R-:W-:-:S04]  /*abe0*/  HADD2.F32 R2, -RZ, R17.H1_H1 ;  /* 0x30000011ff027230 */ /* 0x000fc80000004100 */
        /* <DEDUP_REMOVED lines=13> */
.L_x_33878:
        /* <DEDUP_REMOVED lines=13> */
.L_x_33880:
[----:B------:R-:W-:Y:S05]  /*ad90*/  BSYNC.RECONVERGENT B2 ;  /* 0x0000000000027941 */ /* 0x000fea0003800200 */
.L_x_33879:
        /* <DEDUP_REMOVED lines=43> */
.L_x_33877:
[----:B------:R-:W-:Y:S05]  /*b050*/  BSYNC.RECONVERGENT B1 ;  /* 0x0000000000017941 */ /* 0x000fea0003800200 */
.L_x_33876:
        /* <DEDUP_REMOVED lines=23> */
.L_x_33883:
        /* <DEDUP_REMOVED lines=13> */
.L_x_33885:
[----:B------:R-:W-:Y:S05]  /*b2a0*/  BSYNC.RECONVERGENT B2 ;  /* 0x0000000000027941 */ /* 0x000fea0003800200 */
.L_x_33884:
        /* <DEDUP_REMOVED lines=43> */
.L_x_33882:
[----:B------:R-:W-:Y:S05]  /*b560*/  BSYNC.RECONVERGENT B1 ;  /* 0x0000000000017941 */ /* 0x000fea0003800200 */
.L_x_33881:
        /* <DEDUP_REMOVED lines=18> */
.L_x_33888:
        /* <DEDUP_REMOVED lines=13> */
.L_x_33890:
[----:B------:R-:W-:Y:S05]  /*b760*/  BSYNC.RECONVERGENT B2 ;  /* 0x0000000000027941 */ /* 0x000fea0003800200 */
.L_x_33889:
        /* <DEDUP_REMOVED lines=43> */
.L_x_33887:
[----:B------:R-:W-:Y:S05]  /*ba20*/  BSYNC.RECONVERGENT B1 ;  /* 0x0000000000017941 */ /* 0x000fea0003800200 */
.L_x_33886:
[----:B------:R-:W-:Y:S01]  /*ba30*/  I2FP.F32.U32 R4, R3 ;  /* 0x0000000300047245 */ /* 0x000fe20000201000 */
[----:B------:R-:W-:Y:S01]  /*ba40*/  HADD2.F32 R16, -RZ, R86.H0_H0 ;  /* 0x20000056ff107230 */ /* 0x000fe20000004100 */
        /* <DEDUP_REMOVED lines=21> */
.L_x_33893:
        /* <DEDUP_REMOVED lines=13> */
.L_x_33895:
[----:B------:R-:W-:Y:S05]  /*bc70*/  BSYNC.RECONVERGENT B2 ;  /* 0x0000000000027941 */ /* 0x000fea0003800200 */
.L_x_33894:
        /* <DEDUP_REMOVED lines=43> */
.L_x_33892:
[----:B------:R-:W-:Y:S05]  /*bf30*/  BSYNC.RECONVERGENT B1 ;  /* 0x0000000000017941 */ /* 0x000fea0003800200 */
.L_x_33891:
        /* <DEDUP_REMOVED lines=18> */
.L_x_33898:
        /* <DEDUP_REMOVED lines=13> */
.L_x_33900:
[----:B------:R-:W-:Y:S05]  /*c130*/  BSYNC.RECONVERGENT B2 ;  /* 0x0000000000027941 */ /* 0x000fea0003800200 */
.L_x_33899:
        /* <DEDUP_REMOVED lines=43> */
.L_x_33897:
[----:B------:R-:W-:Y:S05]  /*c3f0*/  BSYNC.RECONVERGENT B1 ;  /* 0x0000000000017941 */ /* 0x000fea0003800200 */
.L_x_33896:
        /* <DEDUP_REMOVED lines=23> */
.L_x_33903:
        /* <DEDUP_REMOVED lines=13> */
.L_x_33905:
[----:B------:R-:W-:Y:S05]  /*c640*/  BSYNC.RECONVERGENT B2 ;  /* 0x0000000000027941 */ /* 0x000fea0003800200 */
.L_x_33904:
        /* <DEDUP_REMOVED lines=43> */
.L_x_33902:
[----:B------:R-:W-:Y:S05]  /*c900*/  BSYNC.RECONVERGENT B1 ;  /* 0x0000000000017941 */ /* 0x000fea0003800200 */
.L_x_33901:
        /* <DEDUP_REMOVED lines=18> */
.L_x_33908:
        /* <DEDUP_REMOVED lines=13> */
.L_x_33910:
[----:B------:R-:W-:Y:S05]  /*cb00*/  BSYNC.RECONVERGENT B2 ;  /* 0x0000000000027941 */ /* 0x000fea0003800200 */
.L_x_33909:
        /* <DEDUP_REMOVED lines=43> */
.L_x_33907:
[----:B------:R-:W-:Y:S05]  /*cdc0*/  BSYNC.RECONVERGENT B1 ;  /* 0x0000000000017941 */ /* 0x000fea0003800200 */
.L_x_33906:
[----:B------:R-:W-:Y:S01]  /*cdd0*/  I2FP.F32.U32 R16, R17 ;  /* 0x0000001100107245 */ /* 0x000fe20000201000 */
[----:B------:R-:W-:Y:S01]  /*cde0*/  HADD2.F32 R18, -RZ, R87.H0_H0 ;  /* 0x20000057ff127230 */ /* 0x000fe20000004100 */
        /* <DEDUP_REMOVED lines=21> */
.L_x_33913:
        /* <DEDUP_REMOVED lines=13> */
.L_x_33915:
[----:B------:R-:W-:Y:S05]  /*d010*/  BSYNC.RECONVERGENT B2 ;  /* 0x0000000000027941 */ /* 0x000fea0003800200 */
.L_x_33914:
        /* <DEDUP_REMOVED lines=43> */
.L_x_33912:
[----:B------:R-:W-:Y:S05]  /*d2d0*/  BSYNC.RECONVERGENT B1 ;  /* 0x0000000000017941 */ /* 0x000fea0003800200 */
.L_x_33911:
        /* <DEDUP_REMOVED lines=18> */
.L_x_33918:
        /* <DEDUP_REMOVED lines=15> */
.L_x_33920:
[----:B------:R-:W-:Y:S05]  /*d4f0*/  BSYNC.RECONVERGENT B2 ;  /* 0x0000000000027941 */ /* 0x000fea0003800200 */
.L_x_33919:
        /* <DEDUP_REMOVED lines=43> */
.L_x_33917:
[----:B------:R-:W-:Y:S05]  /*d7b0*/  BSYNC.RECONVERGENT B1 ;  /* 0x0000000000017941 */ /* 0x000fea0003800200 */
.L_x_33916:
        /* <DEDUP_REMOVED lines=8> */
[--C-:B------:R-:W-:Y:S01]  /*d840*/  FADD.FTZ R63, R63, R2.reuse ;  /* 0x000000023f3f7221 */ /* 0x100fe20000010000 */
[----:B------:R-:W-:-:S03]  /*d850*/  PRMT R2, R16, 0x7610, R2 ;  /* 0x0000761010027816 */ /* 0x000fc60000000002 */
[----:B------:R-:W-:Y:S01]  /*d860*/  @P1 FADD.FTZ R63, R79, R63 ;  /* 0x0000003f4f3f1221 */ /* 0x000fe20000010000 */
[----:B------:R-:W-:Y:S06]  /*d870*/  BRA `(.L_x_33921) ;  /* 0x0000002400fc7947 */ /* 0x000fec0003800000 */
.L_x_33840:
        /* <DEDUP_REMOVED lines=16> */
.L_x_33924:
        /* <DEDUP_REMOVED lines=13> */
.L_x_33926:
[----:B------:R-:W-:Y:S05]  /*da50*/  BSYNC.RECONVERGENT B2 ;  /* 0x0000000000027941 */ /* 0x000fea0003800200 */
.L_x_33925:
        /* <DEDUP_REMOVED lines=42> */
.L_x_33923:
[----:B------:R-:W-:Y:S05]  /*dd00*/  BSYNC.RECONVERGENT B1 ;  /* 0x0000000000017941 */ /* 0x000fea0003800200 */
.L_x_33922:
[----:B------:R-:W-:Y:S01]  /*dd10*/  ISETP.NE.AND P2, PT, R23, 0x1, PT ;  /* 0x000000011700780c */ /* 0x000fe20003f45270 */
[----:B------:R-:W-:Y:S01]  /*dd20*/  BSSY.RECONVERGENT B1, `(.L_x_33927) ;  /* 0x000004a000017945 */ /* 0x000fe20003800200 */
[----:B------:R-:W-:Y:S01]  /*dd30*/  I2FP.F32.U32 R20, R20 ;  /* 0x0000001400147245 */ /* 0x000fe20000201000 */
[----:B------:R-:W-:Y:S02]  /*dd40*/  IMAD.MOV.U32 R26, RZ, RZ, 0x2 ;  /* 0x00000002ff1a7424 */ /* 0x000fe400078e00ff */
        /* <DEDUP_REMOVED lines=14> */
.L_x_33929:
        /* <DEDUP_REMOVED lines=13> */
.L_x_33931:
[----:B------:R-:W-:Y:S05]  /*df00*/  BSYNC.RECONVERGENT B2 ;  /* 0x0000000000027941 */ /* 0x000fea0003800200 */
.L_x_33930:
        /* <DEDUP_REMOVED lines=43> */
.L_x_33928:
[----:B------:R-:W-:Y:S05]  /*e1c0*/  BSYNC.RECONVERGENT B1 ;  /* 0x0000000000017941 */ /* 0x000fea0003800200 */
.L_x_33927:
[----:B------:R-:W-:Y:S01]  /*e1d0*/  ISETP.NE.AND P2, PT, R26, 0x1, PT ;  /* 0x000000011a00780c */ /* 0x000fe20003f45270 */
[----:B------:R-:W-:Y:S01]  /*e1e0*/  BSSY.RECONVERGENT B1, `(.L_x_33932) ;  /* 0x000004a000017945 */ /* 0x000fe20003800200 */
[----:B------:R-:W-:Y:S01]  /*e1f0*/  I2FP.F32.U32 R22, R22 ;  /* 0x0000001600167245 */ /* 0x000fe20000201000 */
[----:B------:R-:W-:Y:S02]  /*e200*/  HFMA2 R28, -RZ, RZ, 0, 1.1920928955078125e-07 ;  /* 0x00000002ff1c7431 */ /* 0x000fe400000001ff */
[----:B------:R-:W-:Y:S02]  /*e210*/  HADD2.F32 R16, -RZ, R16.H1_H1 ;  /* 0x30000010ff107230 */ /* 0x000fe40000004100 */
        /* <DEDUP_REMOVED lines=13> */
.L_x_33934:
        /* <DEDUP_REMOVED lines=13> */
.L_x_33936:
[----:B------:R-:W-:Y:S05]  /*e3c0*/  BSYNC.RECONVERGENT B2 ;  /* 0x0000000000027941 */ /* 0x000fea0003800200 */
.L_x_33935:
        /* <DEDUP_REMOVED lines=43> */
.L_x_33933:
[----:B------:R-:W-:Y:S05]  /*e680*/  BSYNC.RECONVERGENT B1 ;  /* 0x0000000000017941 */ /* 0x000fea0003800200 */
.L_x_33932:
[----:B------:R-:W-:Y:S01]  /*e690*/  ISETP.NE.AND P2, PT, R28, 0x1, PT ;  /* 0x000000011c00780c */ /* 0x000fe20003f45270 */
[----:B------:R-:W-:Y:S01]  /*e6a0*/  BSSY.RECONVERGENT B1, `(.L_x_33937) ;  /* 0x000004a000017945 */ /* 0x000fe20003800200 */
[----:B------:R-:W-:Y:S01]  /*e6b0*/  I2FP.F32.U32 R22, R22 ;  /* 0x0000001600167245 */ /* 0x000fe20000201000 */
[----:B------:R-:W-:-:S04]  /*e6c0*/  IMAD.MOV.U32 R30, RZ, RZ, 0x2 ;  /* 0x00000002ff1e7424 */ /* 0x000fc800078e00ff */
[----:B------:R-:W-:Y:S01]  /*e6d0*/  FFMA.FTZ R23, R22, R229, 1.1641532182693481445e-10 ;  /* 0x2f00000016177423 */ /* 0x000fe200000100e5 */
[----:B------:R-:W-:-:S04]  /*e6e0*/  HADD2.F32 R22, -RZ, R17.H0_H0 ;  /* 0x20000011ff167230 */ /* 0x000fc80000004100 */
        /* <DEDUP_REMOVED lines=12> */
.L_x_33939:
        /* <DEDUP_REMOVED lines=13> */
.L_x_33941:
[----:B------:R-:W-:Y:S05]  /*e880*/  BSYNC.RECONVERGENT B2 ;  /* 0x0000000000027941 */ /* 0x000fea0003800200 */
.L_x_33940:
        /* <DEDUP_REMOVED lines=43> */
.L_x_33938:
[----:B------:R-:W-:Y:S05]  /*eb40*/  BSYNC.RECONVERGENT B1 ;  /* 0x0000000000017941 */ /* 0x000fea0003800200 */
.L_x_33937:
[----:B------:R-:W-:Y:S01]  /*eb50*/  ISETP.NE.AND P2, PT, R30, 0x1, PT ;  /* 0x000000011e00780c */ /* 0x000fe20003f45270 */
[----:B------:R-:W-:Y:S01]  /*eb60*/  BSSY.RECONVERGENT B1, `(.L_x_33942) ;  /* 0x000004a000017945 */ /* 0x000fe20003800200 */
[----:B------:R-:W-:-:S05]  /*eb70*/  I2FP.F32.U32 R26, R23 ;  /* 0x00000017001a7245 */ /* 0x000fca0000201000 */
[----:B------:R-:W-:Y:S01]  /*eb80*/  FFMA.FTZ R23, R26, R229, 1.1641532182693481445e-10 ;  /* 0x2f0000001a177423 */ /* 0x000fe200000100e5 */
[----:B------:R-:W-:Y:S02]  /*eb90*/  HADD2.F32 R26, -RZ, R17.H1_H1 ;  /* 0x30000011ff1a7230 */ /* 0x000fe40000004100 */
[----:B------:R-:W-:Y:S02]  /*eba0*/  IMAD.MOV.U32 R17, RZ, RZ, R12 ;  /* 0x000000ffff117224 */ /* 0x000fe400078e000c */
        /* <DEDUP_REMOVED lines=12> */
.L_x_33944:
        /* <DEDUP_REMOVED lines=13> */
.L_x_33946:
[----:B------:R-:W-:Y:S05]  /*ed40*/  BSYNC.RECONVERGENT B2 ;  /* 0x0000000000027941 */ /* 0x000fea0003800200 */
.L_x_33945:
        /* <DEDUP_REMOVED lines=43> */
.L_x_33943:
[----:B------:R-:W-:Y:S05]  /*f000*/  BSYNC.RECONVERGENT B1 ;  /* 0x0000000000017941 */ /* 0x000fea0003800200 */
.L_x_33942:
        /* <DEDUP_REMOVED lines=17> */
.L_x_33949:
        /* <DEDUP_REMOVED lines=13> */
.L_x_33951:
[----:B------:R-:W-:Y:S05]  /*f1f0*/  BSYNC.RECONVERGENT B2 ;  /* 0x0000000000027941 */ /* 0x000fea0003800200 */
.L_x_33950:
        /* <DEDUP_REMOVED lines=43> */
.L_x_33948:
[----:B------:R-:W-:Y:S05]  /*f4b0*/  BSYNC.RECONVERGENT B1 ;  /* 0x0000000000017941 */ /* 0x000fea0003800200 */
.L_x_33947:
        /* <DEDUP_REMOVED lines=17> */
.L_x_33954:
        /* <DEDUP_REMOVED lines=13> */
.L_x_33956:
[----:B------:R-:W-:Y:S05]  /*f6a0*/  BSYNC.RECONVERGENT B2 ;  /* 0x0000000000027941 */ /* 0x000fea0003800200 */
.L_x_33955:
        /* <DEDUP_REMOVED lines=43> */
.L_x_33953:
[----:B------:R-:W-:Y:S05]  /*f960*/  BSYNC.RECONVERGENT B1 ;  /* 0x0000000000017941 */ /* 0x000fea0003800200 */
.L_x_33952:
[----:B------:R-:W-:Y:S01]  /*f970*/  ISETP.NE.AND P5, PT, R33, 0x1, PT ;  /* 0x000000012100780c */ /* 0x000fe20003fa5270 */
[----:B------:R-:W-:Y:S01]  /*f980*/  BSSY.RECONVERGENT B1, `(.L_x_33957) ;  /* 0x0000049000017945 */ /* 0x000fe20003800200 */
[----:B------:R-:W-:Y:S01]  /*f990*/  I2FP.F32.U32 R30, R23 ;  /* 0x00000017001e7245 */ /* 0x000fe20000201000 */
[----:B------:R-:W-:Y:S02]  /*f9a0*/  IMAD.MOV.U32 R32, RZ, RZ, 0x2 ;  /* 0x00000002ff207424 */ /* 0x000fe400078e00ff */
        /* <DEDUP_REMOVED lines=13> */
.L_x_33959:
        /* <DEDUP_REMOVED lines=13> */
.L_x_33961:
[----:B------:R-:W-:Y:S05]  /*fb50*/  BSYNC.RECONVERGENT B2 ;  /* 0x0000000000027941 */ /* 0x000fea0003800200 */
.L_x_33960:
        /* <DEDUP_REMOVED lines=43> */
.L_x_33958:
[----:B------:R-:W-:Y:S05]  /*fe10*/  BSYNC.RECONVERGENT B1 ;  /* 0x0000000000017941 */ /* 0x000fea0003800200 */
.L_x_33957:
[----:B------:R-:W-:Y:S01]  /*fe20*/  P2R R31, PR, RZ, 0x2 ;  /* 0x00000002ff1f7803 */ /* 0x000fe20000000000 */
[----:B------:R-:W-:Y:S01]  /*fe30*/  FMUL.FTZ R20, R20, R225 ;  /* 0x000000e114147220 */ /* 0x000fe20000410000 */
[----:B------:R-:W-:Y:S01]  /*fe40*/  I2FP.F32.U32 R34, R23 ;  /* 0x0000001700227245 */ /* 0x000fe20000201000 */
[----:B------:R-:W-:Y:S01]  /*fe50*/  HADD2.F32 R36, -RZ, R19.H1_H1 ;  /* 0x30000013ff247230 */ /* 0x000fe20000004100 */
        /* <DEDUP_REMOVED lines=33> */
.L_x_33921:
[----:B------:R-:W-:Y:S01]  /*10070*/  SEL R23, RZ, 0x1000000, !P5 ;  /* 0x01000000ff177807 */ /* 0x000fe20006800000 */
[----:B------:R-:W0:Y:S01]  /*10080*/  @P1 LDC.64 R16, c[0x0][0x3a0] ;  /* 0x0000e800ff101b82 */ /* 0x000e220000000a00 */
[----:B------:R-:W-:Y:S02]  /*10090*/  SEL R26, RZ, 0x10000, !P4 ;  /* 0x00010000ff1a7807 */ /* 0x000fe40006000000 */
[----:B------:R-:W-:Y:S02]  /*100a0*/  SEL R31, RZ, 0x100, !P3 ;  /* 0x00000100ff1f7807 */ /* 0x000fe40005800000 */
[----:B------:R-:W-:Y:S02]  /*100b0*/  ISETP.NE.AND P5, PT, R25, RZ, PT ;  /* 0x000000ff1900720c */ /* 0x000fe40003fa5270 */
[----:B------:R-:W-:Y:S02]  /*100c0*/  ISETP.NE.AND P4, PT, R27, RZ, PT ;  /* 0x000000ff1b00720c */ /* 0x000fe40003f85270 */
[----:B------:R-:W-:Y:S01]  /*100d0*/  ISETP.NE.AND P3, PT, R29, RZ, PT ;  /* 0x000000ff1d00720c */ /* 0x000fe20003f65270 */
[----:B------:R-:W-:Y:S01]  /*100e0*/  IMAD.WIDE.U32 R28, R0, 0x8, R238 ;  /* 0x00000008001c7825 */ /* 0x000fe200078e00ee */
[----:B------:R-:W-:-:S02]  /*100f0*/  SEL R19, RZ, 0x10000, !P4 ;  /* 0x00010000ff137807 */ /* 0x000fc40006000000 */
[----:B------:R-:W-:Y:S02]  /*10100*/  SEL R22, RZ, 0x1000000, !P3 ;  /* 0x01000000ff167807 */ /* 0x000fe40005800000 */
[----:B------:R-:W-:Y:S02]  /*10110*/  SEL R18, RZ, 0x100, !P5 ;  /* 0x00000100ff127807 */ /* 0x000fe40006800000 */
[----:B------:R-:W-:Y:S02]  /*10120*/  ISETP.NE.AND P6, PT, R21, RZ, PT ;  /* 0x000000ff1500720c */ /* 0x000fe40003fc5270 */
[----:B------:R-:W-:Y:S01]  /*10130*/  LOP3.LUT R31, R31, R23, R26, 0xfe, !PT ;  /* 0x000000171f1f7212 */ /* 0x000fe200078efe1a */
[----:B------:R-:W-:Y:S01]  /*10140*/  IMAD.WIDE.U32 R26, R0, 0x20, R240 ;  /* 0x00000020001a7825 */ /* 0x000fe200078e00f0 */
[----:B------:R-:W-:Y:S01]  /*10150*/  LOP3.LUT R18, R18, R22, R19, 0xfe, !PT ;  /* 0x0000001612127212 */ /* 0x000fe200078efe13 */
[----:B------:R-:W1:Y:S01]  /*10160*/  @P0 LDC.64 R20, c[0x0][0x398] ;  /* 0x0000e600ff140b82 */ /* 0x000e620000000a00 */
[----:B------:R-:W-:-:S02]  /*10170*/  SEL R30, RZ, 0x1, !P2 ;  /* 0x00000001ff1e7807 */ /* 0x000fc40005000000 */
[----:B------:R-:W-:Y:S01]  /*10180*/  SEL R19, RZ, 0x1, !P6 ;  /* 0x00000001ff137807 */ /* 0x000fe20007000000 */
[----:B------:R2:W-:Y:S01]  /*10190*/  STG.E.128 desc[UR8][R26.64], R64 ;  /* 0x000000401a007986 */ /* 0x0005e2000c101d08 */
[----:B------:R-:W-:Y:S02]  /*101a0*/  LOP3.LUT R31, R31, R30, RZ, 0xfc, !PT ;  /* 0x0000001e1f1f7212 */ /* 0x000fe400078efcff */
        /* <DEDUP_REMOVED lines=28> */
.L_x_33962:
        /* <DEDUP_REMOVED lines=21> */
.L_x_33966:
        /* <DEDUP_REMOVED lines=13> */
.L_x_33968:
[----:B------:R-:W-:Y:S05]  /*10590*/  BSYNC.RECONVERGENT B2 ;  /* 0x0000000000027941 */ /* 0x000fea0003800200 */
.L_x_33967:
        /* <DEDUP_REMOVED lines=42> */
.L_x_33965:
[----:B------:R-:W-:Y:S05]  /*10840*/  BSYNC.RECONVERGENT B1 ;  /* 0x0000000000017941 */ /* 0x000fea0003800200 */
.L_x_33964:
        /* <DEDUP_REMOVED lines=19> */
.L_x_33971:
        /* <DEDUP_REMOVED lines=13> */
.L_x_33973:
[----:B------:R-:W-:Y:S05]  /*10a50*/  BSYNC.RECONVERGENT B2 ;  /* 0x0000000000027941 */ /* 0x000fea0003800200 */
.L_x_33972:
        /* <DEDUP_REMOVED lines=43> */
.L_x_33970:
[----:B------:R-:W-:Y:S05]  /*10d10*/  BSYNC.RECONVERGENT B1 ;  /* 0x0000000000017941 */ /* 0x000fea0003800200 */
.L_x_33969:
        /* <DEDUP_REMOVED lines=23> */
.L_x_33976:
        /* <DEDUP_REMOVED lines=13> */
.L_x_33978:
[----:B------:R-:W-:Y:S05]  /*10f60*/  BSYNC.RECONVERGENT B2 ;  /* 0x0000000000027941 */ /* 0x000fea0003800200 */
.L_x_33977:
        /* <DEDUP_REMOVED lines=43> */
.L_x_33975:
[----:B------:R-:W-:Y:S05]  /*11220*/  BSYNC.RECONVERGENT B1 ;  /* 0x0000000000017941 */ /* 0x000fea0003800200 */
.L_x_33974:
[----:B------:R-:W-:Y:S01]  /*11230*/  ISETP.NE.AND P2, PT, R4, 0x1, PT ;  /* 0x000000010400780c */ /* 0x000fe20003f45270 */
[----:B------:R-:W-:Y:S01]  /*11240*/  BSSY.RECONVERGENT B1, `(.L_x_33979) ;  /* 0x000004b000017945 */ /* 0x000fe20003800200 */
[----:B------:R-:W-:Y:S01]  /*11250*/  I2FP.F32.U32 R2, R2 ;  /* 0x0000000200027245 */ /* 0x000fe20000201000 */
[----:B------:R-:W-:-:S04]  /*11260*/  IMAD.MOV.U32 R5, RZ, RZ, 0x2 ;  /* 0x00000002ff057424 */ /* 0x000fc800078e00ff */
        /* <DEDUP_REMOVED lines=15> */
.L_x_33981:
        /* <DEDUP_REMOVED lines=13> */
.L_x_33983:
[----:B------:R-:W-:Y:S05]  /*11430*/  BSYNC.RECONVERGENT B2 ;  /* 0x0000000000027941 */ /* 0x000fea0003800200 */
.L_x_33982:
        /* <DEDUP_REMOVED lines=43> */
.L_x_33980:
[----:B------:R-:W-:Y:S05]  /*116f0*/  BSYNC.RECONVERGENT B1 ;  /* 0x0000000000017941 */ /* 0x000fea0003800200 */
.L_x_33979:
        /* <DEDUP_REMOVED lines=23> */
.L_x_33986:
        /* <DEDUP_REMOVED lines=13> */
.L_x_33988:
[----:B------:R-:W-:Y:S05]  /*11940*/  BSYNC.RECONVERGENT B2 ;  /* 0x0000000000027941 */ /* 0x000fea0003800200 */
.L_x_33987:
        /* <DEDUP_REMOVED lines=43> */
.L_x_33985:
[----:B------:R-:W-:Y:S05]  /*11c00*/  BSYNC.RECONVERGENT B1 ;  /* 0x0000000000017941 */ /* 0x000fea0003800200 */
.L_x_33984:
        /* <DEDUP_REMOVED lines=19> */
.L_x_33991:
        /* <DEDUP_REMOVED lines=13> */
.L_x_33993:
[----:B------:R-:W-:Y:S05]  /*11e10*/  BSYNC.RECONVERGENT B2 ;  /* 0x0000000000027941 */ /* 0x000fea0003800200 */
.L_x_33992:
        /* <DEDUP_REMOVED lines=43> */
.L_x_33990:
[----:B------:R-:W-:Y:S05]  /*120d0*/  BSYNC.RECONVERGENT B1 ;  /* 0x0000000000017941 */ /* 0x000fea0003800200 */
.L_x_33989:
        /* <DEDUP_REMOVED lines=23> */
.L_x_33996:
        /* <DEDUP_REMOVED lines=13> */
.L_x_33998:
[----:B------:R-:W-:Y:S05]  /*12320*/  BSYNC.RECONVERGENT B2 ;  /* 0x0000000000027941 */ /* 0x000fea0003800200 */
.L_x_33997:
        /* <DEDUP_REMOVED lines=43> */
.L_x_33995:
[----:B------:R-:W-:Y:S05]  /*125e0*/  BSYNC.RECONVERGENT B1 ;  /* 0x0000000000017941 */ /* 0x000fea0003800200 */
.L_x_33994:
        /* <DEDUP_REMOVED lines=19> */
.L_x_34001:
        /* <DEDUP_REMOVED lines=13> */
.L_x_34003:
[----:B------:R-:W-:Y:S05]  /*127f0*/  BSYNC.RECONVERGENT B2 ;  /* 0x0000000000027941 */ /* 0x000fea0003800200 */
.L_x_34002:
        /* <DEDUP_REMOVED lines=43> */
.L_x_34000:
[----:B------:R-:W-:Y:S05]  /*12ab0*/  BSYNC.RECONVERGENT B1 ;  /* 0x0000000000017941 */ /* 0x000fea0003800200 */
.L_x_33999:
        /* <DEDUP_REMOVED lines=23> */
.L_x_34006:
        /* <DEDUP_REMOVED lines=13> */
.L_x_34008:
[----:B------:R-:W-:Y:S05]  /*12d00*/  BSYNC.RECONVERGENT B2 ;  /* 0x0000000000027941 */ /* 0x000fea0003800200 */
.L_x_34007:
        /* <DEDUP_REMOVED lines=43> */
.L_x_34005:
[----:B------:R-:W-:Y:S05]  /*12fc0*/  BSYNC.RECONVERGENT B1 ;  /* 0x0000000000017941 */ /* 0x000fea0003800200 */
.L_x_34004:
        /* <DEDUP_REMOVED lines=18> */
.L_x_34011:
        /* <DEDUP_REMOVED lines=13> */
.L_x_34013:
[----:B------:R-:W-:Y:S05]  /*131c0*/  BSYNC.RECONVERGENT B2 ;  /* 0x0000000000027941 */ /* 0x000fea0003800200 */
.L_x_34012:
        /* <DEDUP_REMOVED lines=43> */
.L_x_34010:
[----:B------:R-:W-:Y:S05]  /*13480*/  BSYNC.RECONVERGENT B1 ;  /* 0x0000000000017941 */ /* 0x000fea0003800200 */
.L_x_34009:
        /* <DEDUP_REMOVED lines=23> */
.L_x_34016:
        /* <DEDUP_REMOVED lines=13> */
.L_x_34018:
[----:B------:R-:W-:Y:S05]  /*136d0*/  BSYNC.RECONVERGENT B2 ;  /* 0x0000000000027941 */ /* 0x000fea0003800200 */
.L_x_34017:
        /* <DEDUP_REMOVED lines=43> */
.L_x_34015:
[----:B------:R-:W-:Y:S05]  /*13990*/  BSYNC.RECONVERGENT B1 ;  /* 0x0000000000017941 */ /* 0x000fea0003800200 */
.L_x_34014:
        /* <DEDUP_REMOVED lines=18> */
.L_x_34021:
        /* <DEDUP_REMOVED lines=13> */
.L_x_34023:
[----:B------:R-:W-:Y:S05]  /*13b90*/  BSYNC.RECONVERGENT B2 ;  /* 0x0000000000027941 */ /* 0x000fea0003800200 */
.L_x_34022:
        /* <DEDUP_REMOVED lines=43> */
.L_x_34020:
[----:B------:R-:W-:Y:S05]  /*13e50*/  BSYNC.RECONVERGENT B1 ;  /* 0x0000000000017941 */ /* 0x000fea0003800200 */
.L_x_34019:
        /* <DEDUP_REMOVED lines=23> */
.L_x_34026:
        /* <DEDUP_REMOVED lines=13> */
.L_x_34028:
[----:B------:R-:W-:Y:S05]  /*140a0*/  BSYNC.RECONVERGENT B2 ;  /* 0x0000000000027941 */ /* 0x000fea0003800200 */
.L_x_34027:
        /* <DEDUP_REMOVED lines=43> */
.L_x_34025:
[----:B------:R-:W-:Y:S05]  /*14360*/  BSYNC.RECONVERGENT B1 ;  /* 0x0000000000017941 */ /* 0x000fea0003800200 */
.L_x_34024:
        /* <DEDUP_REMOVED lines=18> */
.L_x_34031:
        /* <DEDUP_REMOVED lines=13> */
.L_x_34033:
[----:B------:R-:W-:Y:S05]  /*14560*/  BSYNC.RECONVERGENT B2 ;  /* 0x0000000000027941 */ /* 0x000fea0003800200 */
.L_x_34032:
        /* <DEDUP_REMOVED lines=43> */
.L_x_34030:
[----:B------:R-:W-:Y:S05]  /*14820*/  BSYNC.RECONVERGENT B1 ;  /* 0x0000000000017941 */ /* 0x000fea0003800200 */
.L_x_34029:
        /* <DEDUP_REMOVED lines=23> */
.L_x_34036:
        /* <DEDUP_REMOVED lines=13> */
.L_x_34038:
[----:B------:R-:W-:Y:S05]  /*14a70*/  BSYNC.RECONVERGENT B2 ;  /* 0x0000000000027941 */ /* 0x000fea0003800200 */
.L_x_34037:
        /* <DEDUP_REMOVED lines=43> */
.L_x_34035:
[----:B------:R-:W-:Y:S05]  /*14d30*/  BSYNC.RECONVERGENT B1 ;  /* 0x0000000000017941 */ /* 0x000fea0003800200 */
.L_x_34034:
        /* <DEDUP_REMOVED lines=18> */
.L_x_34041:
        /* <DEDUP_REMOVED lines=15> */
.L_x_34043:
[----:B------:R-:W-:Y:S05]  /*14f50*/  BSYNC.RECONVERGENT B2 ;  /* 0x0000000000027941 */ /* 0x000fea0003800200 */
.L_x_34042:
        /* <DEDUP_REMOVED lines=43> */
.L_x_34040:
[----:B------:R-:W-:Y:S05]  /*15210*/  BSYNC.RECONVERGENT B1 ;  /* 0x0000000000017941 */ /* 0x000fea0003800200 */
.L_x_34039:
        /* <DEDUP_REMOVED lines=12> */
.L_x_33963:
        /* <DEDUP_REMOVED lines=16> */
.L_x_34047:
        /* <DEDUP_REMOVED lines=13> */
.L_x_34049:
[----:B------:R-:W-:Y:S05]  /*154b0*/  BSYNC.RECONVERGENT B2 ;  /* 0x0000000000027941 */ /* 0x000fea0003800200 */
.L_x_34048:
        /* <DEDUP_REMOVED lines=43> */
.L_x_34046:
[----:B------:R-:W-:Y:S05]  /*15770*/  BSYNC.RECONVERGENT B1 ;  /* 0x0000000000017941 */ /* 0x000fea0003800200 */
.L_x_34045:
[----:B------:R-:W-:Y:S01]  /*15780*/  ISETP.NE.AND P2, PT, R25, 0x1, PT ;  /* 0x000000011900780c */ /* 0x000fe20003f45270 */
[----:B------:R-:W-:Y:S01]  /*15790*/  BSSY.RECONVERGENT B1, `(.L_x_34050) ;  /* 0x000004a000017945 */ /* 0x000fe20003800200 */
[----:B------:R-:W-:Y:S01]  /*157a0*/  I2FP.F32.U32 R22, R21 ;  /* 0x0000001500167245 */ /* 0x000fe20000201000 */
[----:B------:R-:W-:Y:S01]  /*157b0*/  IMAD.MOV.U32 R26, RZ, RZ, 0x2 ;  /* 0x00000002ff1a7424 */ /* 0x000fe200078e00ff */
[----:B------:R-:W-:-:S03]  /*157c0*/  MOV R23, R12 ;  /* 0x0000000c00177202 */ /* 0x000fc60000000f00 */
        /* <DEDUP_REMOVED lines=13> */
.L_x_34052:
        /* <DEDUP_REMOVED lines=13> */
.L_x_34054:
[----:B------:R-:W-:Y:S05]  /*15970*/  BSYNC.RECONVERGENT B2 ;  /* 0x0000000000027941 */ /* 0x000fea0003800200 */
.L_x_34053:
        /* <DEDUP_REMOVED lines=43> */
.L_x_34051:
[----:B------:R-:W-:Y:S05]  /*15c30*/  BSYNC.RECONVERGENT B1 ;  /* 0x0000000000017941 */ /* 0x000fea0003800200 */
.L_x_34050:
[----:B------:R-:W-:Y:S01]  /*15c40*/  ISETP.NE.AND P2, PT, R26, 0x1, PT ;  /* 0x000000011a00780c */ /* 0x000fe20003f45270 */
[----:B------:R-:W-:Y:S01]  /*15c50*/  BSSY.RECONVERGENT B1, `(.L_x_34055) ;  /* 0x000004a000017945 */ /* 0x000fe20003800200 */
[----:B------:R-:W-:Y:S01]  /*15c60*/  I2FP.F32.U32 R24, R23 ;  /* 0x0000001700187245 */ /* 0x000fe20000201000 */
[----:B------:R-:W-:Y:S02]  /*15c70*/  HADD2.F32 R16, -RZ, R16.H1_H1 ;  /* 0x30000010ff107230 */ /* 0x000fe40000004100 */
[----:B------:R-:W-:Y:S02]  /*15c80*/  IMAD.MOV.U32 R27, RZ, RZ, 0x2 ;  /* 0x00000002ff1b7424 */ /* 0x000fe400078e00ff */
        /* <DEDUP_REMOVED lines=13> */
.L_x_34057:
        /* <DEDUP_REMOVED lines=13> */
.L_x_34059:
[----:B------:R-:W-:Y:S05]  /*15e30*/  BSYNC.RECONVERGENT B2 ;  /* 0x0000000000027941 */ /* 0x000fea0003800200 */
.L_x_34058:
        /* <DEDUP_REMOVED lines=43> */
.L_x_34056:
[----:B------:R-:W-:Y:S05]  /*160f0*/  BSYNC.RECONVERGENT B1 ;  /* 0x0000000000017941 */ /* 0x000fea0003800200 */
.L_x_34055:
[----:B------:R-:W-:Y:S01]  /*16100*/  ISETP.NE.AND P2, PT, R27, 0x1, PT ;  /* 0x000000011b00780c */ /* 0x000fe20003f45270 */
[----:B------:R-:W-:Y:S01]  /*16110*/  BSSY.RECONVERGENT B1, `(.L_x_34060) ;  /* 0x000004a000017945 */ /* 0x000fe20003800200 */
[----:B------:R-:W-:Y:S01]  /*16120*/  I2FP.F32.U32 R24, R24 ;  /* 0x0000001800187245 */ /* 0x000fe20000201000 */
[----:B------:R-:W-:Y:S02]  /*16130*/  HFMA2 R28, -RZ, RZ, 0, 1.1920928955078125e-07 ;  /* 0x00000002ff1c7431 */ /* 0x000fe400000001ff */
        /* <DEDUP_REMOVED lines=14> */
.L_x_34062:
        /* <DEDUP_REMOVED lines=13> */
.L_x_34064:
[----:B------:R-:W-:Y:S05]  /*162f0*/  BSYNC.RECONVERGENT B2 ;  /* 0x0000000000027941 */ /* 0x000fea0003800200 */
.L_x_34063:
        /* <DEDUP_REMOVED lines=43> */
.L_x_34061:
[----:B------:R-:W-:Y:S05]  /*165b0*/  BSYNC.RECONVERGENT B1 ;  /* 0x0000000000017941 */ /* 0x000fea0003800200 */
.L_x_34060:
[----:B------:R-:W-:Y:S01]  /*165c0*/  ISETP.NE.AND P2, PT, R28, 0x1, PT ;  /* 0x000000011c00780c */ /* 0x000fe20003f45270 */
[----:B------:R-:W-:Y:S01]  /*165d0*/  BSSY.RECONVERGENT B1, `(.L_x_34065) ;  /* 0x000004a000017945 */ /* 0x000fe20003800200 */
[----:B------:R-:W-:Y:S01]  /*165e0*/  I2FP.F32.U32 R26, R26 ;  /* 0x0000001a001a7245 */ /* 0x000fe20000201000 */
[----:B------:R-:W-:-:S04]  /*165f0*/  IMAD.MOV.U32 R29, RZ, RZ, 0x2 ;  /* 0x00000002ff1d7424 */ /* 0x000fc800078e00ff */
[----:B------:R-:W-:Y:S01]  /*16600*/  FFMA.FTZ R27, R26, R229, 1.1641532182693481445e-10 ;  /* 0x2f0000001a1b7423 */ /* 0x000fe200000100e5 */
[----:B------:R-:W-:-:S04]  /*16610*/  HADD2.F32 R26, -RZ, R17.H1_H1 ;  /* 0x30000011ff1a7230 */ /* 0x000fc80000004100 */
        /* <DEDUP_REMOVED lines=12> */
.L_x_34067:
        /* <DEDUP_REMOVED lines=13> */
.L_x_34069:
[----:B------:R-:W-:Y:S05]  /*167b0*/  BSYNC.RECONVERGENT B2 ;  /* 0x0000000000027941 */ /* 0x000fea0003800200 */
.L_x_34068:
        /* <DEDUP_REMOVED lines=43> */
.L_x_34066:
[----:B------:R-:W-:Y:S05]  /*16a70*/  BSYNC.RECONVERGENT B1 ;  /* 0x0000000000017941 */ /* 0x000fea0003800200 */
.L_x_34065:
[----:B------:R-:W-:Y:S01]  /*16a80*/  ISETP.NE.AND P3, PT, R29, 0x1, PT ;  /* 0x000000011d00780c */ /* 0x000fe20003f65270 */
[----:B------:R-:W-:Y:S01]  /*16a90*/  BSSY.RECONVERGENT B1, `(.L_x_34070) ;  /* 0x0000049000017945 */ /* 0x000fe20003800200 */
[----:B------:R-:W-:Y:S01]  /*16aa0*/  I2FP.F32.U32 R28, R27 ;  /* 0x0000001b001c7245 */ /* 0x000fe20000201000 */
[----:B------:R-:W-:-:S04]  /*16ab0*/  IMAD.MOV.U32 R31, RZ, RZ, 0x2 ;  /* 0x00000002ff1f7424 */ /* 0x000fc800078e00ff */
        /* <DEDUP_REMOVED lines=13> */
.L_x_34072:
        /* <DEDUP_REMOVED lines=13> */
.L_x_34074:
[----:B------:R-:W-:Y:S05]  /*16c60*/  BSYNC.RECONVERGENT B2 ;  /* 0x0000000000027941 */ /* 0x000fea0003800200 */
.L_x_34073:
        /* <DEDUP_REMOVED lines=43> */
.L_x_34071:
[----:B------:R-:W-:Y:S05]  /*16f20*/  BSYNC.RECONVERGENT B1 ;  /* 0x0000000000017941 */ /* 0x000fea0003800200 */
.L_x_34070:
        /* <DEDUP_REMOVED lines=17> */
.L_x_34077:
        /* <DEDUP_REMOVED lines=13> */
.L_x_34079:
[----:B------:R-:W-:Y:S05]  /*17110*/  BSYNC.RECONVERGENT B2 ;  /* 0x0000000000027941 */ /* 0x000fea0003800200 */
.L_x_34078:
        /* <DEDUP_REMOVED lines=43> */
.L_x_34076:
[----:B------:R-:W-:Y:S05]  /*173d0*/  BSYNC.RECONVERGENT B1 ;  /* 0x0000000000017941 */ /* 0x000fea0003800200 */
.L_x_34075:
        /* <DEDUP_REMOVED lines=17> */
.L_x_34082:
        /* <DEDUP_REMOVED lines=13> */
.L_x_34084:
[----:B------:R-:W-:Y:S05]  /*175c0*/  BSYNC.RECONVERGENT B2 ;  /* 0x0000000000027941 */ /* 0x000fea0003800200 */
.L_x_34083:
        /* <DEDUP_REMOVED lines=43> */
.L_x_34081:
[----:B------:R-:W-:Y:S05]  /*17880*/  BSYNC.RECONVERGENT B1 ;  /* 0x0000000000017941 */ /* 0x000fea0003800200 */
.L_x_34080:
        /* <DEDUP_REMOVED lines=37> */
.L_x_34044:
        /* <DEDUP_REMOVED lines=28> */
[----:B--2---:R-:W-:Y:S01]  /*17ca0*/  IMAD.U32 R26, R3, 0x10000, RZ ;  /* 0x00010000031a7824 */ /* 0x004fe200078e00ff */
        /* <DEDUP_REMOVED lines=19> */
.L_x_34085:
        /* <DEDUP_REMOVED lines=21> */
.L_x_34089:
        /* <DEDUP_REMOVED lines=13> */
.L_x_34091:
[----:B------:R-:W-:Y:S05]  /*18000*/  BSYNC.RECONVERGENT B2 ;  /* 0x0000000000027941 */ /* 0x000fea0003800200 */
.L_x_34090:
        /* <DEDUP_REMOVED lines=42> */
.L_x_34088:
[----:B------:R-:W-:Y:S05]  /*182b0*/  BSYNC.RECONVERGENT B1 ;  /* 0x0000000000017941 */ /* 0x000fea0003800200 */
.L_x_34087:
[----:B------:R-:W-:Y:S01]  /*182c0*/  ISETP.NE.AND P2, PT, R4, 0x1, PT ;  /* 0x000000010400780c */ /* 0x000fe20003f45270 */
[----:B------:R-:W-:Y:S01]  /*182d0*/  BSSY.RECONVERGENT B1, `(.L_x_34092) ;  /* 0x000004b000017945 */ /* 0x000fe20003800200 */
[----:B------:R-:W-:Y:S01]  /*182e0*/  I2FP.F32.U32 R2, R2 ;  /* 0x0000000200027245 */ /* 0x000fe20000201000 */
[----:B------:R-:W-:-:S04]  /*182f0*/  IMAD.MOV.U32 R5, RZ, RZ, 0x2 ;  /* 0x00000002ff057424 */ /* 0x000fc800078e00ff */
        /* <DEDUP_REMOVED lines=15> */
.L_x_34094:
        /* <DEDUP_REMOVED lines=13> */
.L_x_34096:
[----:B------:R-:W-:Y:S05]  /*184c0*/  BSYNC.RECONVERGENT B2 ;  /* 0x0000000000027941 */ /* 0x000fea0003800200 */
.L_x_34095:
        /* <DEDUP_REMOVED lines=43> */
.L_x_34093:
[----:B------:R-:W-:Y:S05]  /*18780*/  BSYNC.RECONVERGENT B1 ;  /* 0x0000000000017941 */ /* 0x000fea0003800200 */
.L_x_34092:
        /* <DEDUP_REMOVED lines=23> */
.L_x_34099:
        /* <DEDUP_REMOVED lines=13> */
.L_x_34101:
[----:B------:R-:W-:Y:S05]  /*189d0*/  BSYNC.RECONVERGENT B2 ;  /* 0x0000000000027941 */ /* 0x000fea0003800200 */
.L_x_34100:
        /* <DEDUP_REMOVED lines=43> */
.L_x_34098:
[----:B------:R-:W-:Y:S05]  /*18c90*/  BSYNC.RECONVERGENT B1 ;  /* 0x0000000000017941 */ /* 0x000fea0003800200 */
.L_x_34097:
[----:B------:R-:W-:Y:S01]  /*18ca0*/  ISETP.NE.AND P2, PT, R4, 0x1, PT ;  /* 0x000000010400780c */ /* 0x000fe20003f45270 */
[----:B------:R-:W-:Y:S01]  /*18cb0*/  BSSY.RECONVERGENT B1, `(.L_x_34102) ;  /* 0x000004b000017945 */ /* 0x000fe20003800200 */
[----:B------:R-:W-:Y:S01]  /*18cc0*/  I2FP.F32.U32 R2, R2 ;  /* 0x0000000200027245 */ /* 0x000fe20000201000 */
[----:B------:R-:W-:-:S04]  /*18cd0*/  IMAD.MOV.U32 R5, RZ, RZ, 0x2 ;  /* 0x00000002ff057424 */ /* 0x000fc800078e00ff */
[----:B------:R-:W-:Y:S01]  /*18ce0*/  FFMA.FTZ R3, R2, R229, 1.1641532182693481445e-10 ;  /* 0x2f00000002037423 */ /* 0x000fe200000100e5 */
[----:B------:R-:W-:-:S04]  /*18cf0*/  HADD2.F32 R2, -RZ, R16.H1_H1 ;  /* 0x30000010ff027230 */ /* 0x000fc80000004100 */
[----:B------:R-:W-:Y:S01]  /*18d00*/  FSETP.LE.FTZ.AND P4, PT, R3, R228, PT ;  /* 0x000000e40300720b */ /* 0x000fe20003f93000 */
[----:B------:R-:W-:Y:S01]  /*18d10*/  FMUL.FTZ R2, R2, R225 ;  /* 0x000000e102027220 */ /* 0x000fe20000410000 */
[----:B------:R-:W-:Y:S02]  /*18d20*/  MOV R3, R12 ;  /* 0x0000000c00037202 */ /* 0x000fe40000000f00 */
[----:B--2---:R-:W-:Y:S01]  /*18d30*/  P2R R29, PR, RZ, 0x10 ;  /* 0x00000010ff1d7803 */ /* 0x004fe20000000000 */
        /* <DEDUP_REMOVED lines=9> */
.L_x_34104:
        /* <DEDUP_REMOVED lines=13> */
.L_x_34106:
[----:B------:R-:W-:Y:S05]  /*18ea0*/  BSYNC.RECONVERGENT B2 ;  /* 0x0000000000027941 */ /* 0x000fea0003800200 */
.L_x_34105:
        /* <DEDUP_REMOVED lines=43> */
.L_x_34103:
[----:B------:R-:W-:Y:S05]  /*19160*/  BSYNC.RECONVERGENT B1 ;  /* 0x0000000000017941 */ /* 0x000fea0003800200 */
.L_x_34102:
[----:B------:R-:W-:Y:S01]  /*19170*/  I2FP.F32.U32 R4, R3 ;  /* 0x0000000300047245 */ /* 0x000fe20000201000 */
[----:B------:R-:W-:Y:S01]  /*19180*/  HADD2.F32 R6, -RZ, R84.H1_H1 ;  /* 0x30000054ff067230 */ /* 0x000fe20000004100 */
        /* <DEDUP_REMOVED lines=21> */
.L_x_34109:
        /* <DEDUP_REMOVED lines=13> */
.L_x_34111:
[----:B------:R-:W-:Y:S05]  /*193b0*/  BSYNC.RECONVERGENT B2 ;  /* 0x0000000000027941 */ /* 0x000fea0003800200 */
.L_x_34110:
        /* <DEDUP_REMOVED lines=43> */
.L_x_34108:
[----:B------:R-:W-:Y:S05]  /*19670*/  BSYNC.RECONVERGENT B1 ;  /* 0x0000000000017941 */ /* 0x000fea0003800200 */
.L_x_34107:
        /* <DEDUP_REMOVED lines=19> */
.L_x_34114:
        /* <DEDUP_REMOVED lines=13> */
.L_x_34116:
[----:B------:R-:W-:Y:S05]  /*19880*/  BSYNC.RECONVERGENT B2 ;  /* 0x0000000000027941 */ /* 0x000fea0003800200 */
.L_x_34115:
        /* <DEDUP_REMOVED lines=43> */
.L_x_34113:
[----:B------:R-:W-:Y:S05]  /*19b40*/  BSYNC.RECONVERGENT B1 ;  /* 0x0000000000017941 */ /* 0x000fea0003800200 */
.L_x_34112:
        /* <DEDUP_REMOVED lines=23> */
.L_x_34119:
        /* <DEDUP_REMOVED lines=13> */
.L_x_34121:
[----:B------:R-:W-:Y:S05]  /*19d90*/  BSYNC.RECONVERGENT B2 ;  /* 0x0000000000027941 */ /* 0x000fea0003800200 */
.L_x_34120:
        /* <DEDUP_REMOVED lines=43> */
.L_x_34118:
[----:B------:R-:W-:Y:S05]  /*1a050*/  BSYNC.RECONVERGENT B1 ;  /* 0x0000000000017941 */ /* 0x000fea0003800200 */
.L_x_34117:
        /* <DEDUP_REMOVED lines=19> */
.L_x_34124:
        /* <DEDUP_REMOVED lines=13> */
.L_x_34126:
[----:B------:R-:W-:Y:S05]  /*1a260*/  BSYNC.RECONVERGENT B2 ;  /* 0x0000000000027941 */ /* 0x000fea0003800200 */
.L_x_34125:
        /* <DEDUP_REMOVED lines=43> */
.L_x_34123:
[----:B------:R-:W-:Y:S05]  /*1a520*/  BSYNC.RECONVERGENT B1 ;  /* 0x0000000000017941 */ /* 0x000fea0003800200 */
.L_x_34122:
        /* <DEDUP_REMOVED lines=23> */
.L_x_34129:
        /* <DEDUP_REMOVED lines=13> */
.L_x_34131:
[----:B------:R-:W-:Y:S05]  /*1a770*/  BSYNC.RECONVERGENT B2 ;  /* 0x0000000000027941 */ /* 0x000fea0003800200 */
.L_x_34130:
        /* <DEDUP_REMOVED lines=43> */
.L_x_34128:
[----:B------:R-:W-:Y:S05]  /*1aa30*/  BSYNC.RECONVERGENT B1 ;  /* 0x0000000000017941 */ /* 0x000fea0003800200 */
.L_x_34127:
        /* <DEDUP_REMOVED lines=18> */
.L_x_34134:
        /* <DEDUP_REMOVED lines=13> */
.L_x_34136:
[----:B------:R-:W-:Y:S05]  /*1ac30*/  BSYNC.RECONVERGENT B2 ;  /* 0x0000000000027941 */ /* 0x000fea0003800200 */
.L_x_34135:
        /* <DEDUP_REMOVED lines=43> */
.L_x_34133:
[----:B------:R-:W-:Y:S05]  /*1aef0*/  BSYNC.RECONVERGENT B1 ;  /* 0x0000000000017941 */ /* 0x000fea0003800200 */
.L_x_34132:
        /* <DEDUP_REMOVED lines=23> */
.L_x_34139:
        /* <DEDUP_REMOVED lines=13> */
.L_x_34141:
[----:B------:R-:W-:Y:S05]  /*1b140*/  BSYNC.RECONVERGENT B2 ;  /* 0x0000000000027941 */ /* 0x000fea0003800200 */
.L_x_34140:
        /* <DEDUP_REMOVED lines=43> */
.L_x_34138:
[----:B------:R-:W-:Y:S05]  /*1b400*/  BSYNC.RECONVERGENT B1 ;  /* 0x0000000000017941 */ /* 0x000fea0003800200 */
.L_x_34137:
        /* <DEDUP_REMOVED lines=18> */
.L_x_34144:
        /* <DEDUP_REMOVED lines=13> */
.L_x_34146:
[----:B------:R-:W-:Y:S05]  /*1b600*/  BSYNC.RECONVERGENT B2 ;  /* 0x0000000000027941 */ /* 0x000fea0003800200 */
.L_x_34145:
        /* <DEDUP_REMOVED lines=43> */
.L_x_34143:
[----:B------:R-:W-:Y:S05]  /*1b8c0*/  BSYNC.RECONVERGENT B1 ;  /* 0x0000000000017941 */ /* 0x000fea0003800200 */
.L_x_34142:
        /* <DEDUP_REMOVED lines=23> */
.L_x_34149:
        /* <DEDUP_REMOVED lines=13> */
.L_x_34151:
[----:B------:R-:W-:Y:S05]  /*1bb10*/  BSYNC.RECONVERGENT B2 ;  /* 0x0000000000027941 */ /* 0x000fea0003800200 */
.L_x_34150:
        /* <DEDUP_REMOVED lines=43> */
.L_x_34148:
[----:B------:R-:W-:Y:S05]  /*1bdd0*/  BSYNC.RECONVERGENT B1 ;  /* 0x0000000000017941 */ /* 0x000fea0003800200 */
.L_x_34147:
        /* <DEDUP_REMOVED lines=18> */
.L_x_34154:
        /* <DEDUP_REMOVED lines=13> */
.L_x_34156:
[----:B------:R-:W-:Y:S05]  /*1bfd0*/  BSYNC.RECONVERGENT B2 ;  /* 0x0000000000027941 */ /* 0x000fea0003800200 */
.L_x_34155:
        /* <DEDUP_REMOVED lines=43> */
.L_x_34153:
[----:B------:R-:W-:Y:S05]  /*1c290*/  BSYNC.RECONVERGENT B1 ;  /* 0x0000000000017941 */ /* 0x000fea0003800200 */
.L_x_34152:
        /* <DEDUP_REMOVED lines=23> */
.L_x_34159:
        /* <DEDUP_REMOVED lines=13> */
.L_x_34161:
[----:B------:R-:W-:Y:S05]  /*1c4e0*/  BSYNC.RECONVERGENT B2 ;  /* 0x0000000000027941 */ /* 0x000fea0003800200 */
.L_x_34160:
        /* <DEDUP_REMOVED lines=43> */
.L_x_34158:
[----:B------:R-:W-:Y:S05]  /*1c7a0*/  BSYNC.RECONVERGENT B1 ;  /* 0x0000000000017941 */ /* 0x000fea0003800200 */
.L_x_34157:
        /* <DEDUP_REMOVED lines=18> */
.L_x_34164:
        /* <DEDUP_REMOVED lines=15> */
.L_x_34166:
[----:B------:R-:W-:Y:S05]  /*1c9c0*/  BSYNC.RECONVERGENT B2 ;  /* 0x0000000000027941 */ /* 0x000fea0003800200 */
.L_x_34165:
        /* <DEDUP_REMOVED lines=43> */
.L_x_34163:
[----:B------:R-:W-:Y:S05]  /*1cc80*/  BSYNC.RECONVERGENT B1 ;  /* 0x0000000000017941 */ /* 0x000fea0003800200 */
.L_x_34162:
        /* <DEDUP_REMOVED lines=12> */
.L_x_34086:
        /* <DEDUP_REMOVED lines=16> */
.L_x_34170:
        /* <DEDUP_REMOVED lines=13> */
.L_x_34172:
[----:B------:R-:W-:Y:S05]  /*1cf20*/  BSYNC.RECONVERGENT B2 ;  /* 0x0000000000027941 */ /* 0x000fea0003800200 */
.L_x_34171:
[----:B------:R-:W-:Y:S01]  /*1cf30*/  IMAD.WIDE.U32 R22, R223, -0x326172a9, RZ ;  /* 0xcd9e8d57df167825 */ /* 0x000fe200078e00ff */
[----:B--2---:R-:W-:-:S03]  /*1cf40*/  LOP3.LUT R26, R11, UR7, R15, 0x96, !PT ;  /* 0x000000070b1a7c12 */ /* 0x004fc6000f8e960f */
        /* <DEDUP_REMOVED lines=40> */
[----:B------:R-:W-:-:S07]  /*1d1d0*/  IMAD.MOV.U32 R24, RZ, RZ, RZ ;  /* 0x000000ffff187224 */ /* 0x000fce00078e00ff */
.L_x_34169:
[----:B------:R-:W-:Y:S05]  /*1d1e0*/  BSYNC.RECONVERGENT B1 ;  /* 0x0000000000017941 */ /* 0x000fea0003800200 */
.L_x_34168:
[----:B------:R-:W-:Y:S01]  /*1d1f0*/  ISETP.NE.AND P2, PT, R24, 0x1, PT ;  /* 0x000000011800780c */ /* 0x000fe20003f45270 */
[----:B------:R-:W-:Y:S01]  /*1d200*/  BSSY.RECONVERGENT B1, `(.L_x_34173) ;  /* 0x000004a000017945 */ /* 0x000fe20003800200 */
[----:B------:R-:W-:Y:S01]  /*1d210*/  I2FP.F32.U32 R20, R21 ;  /* 0x0000001500147245 */ /* 0x000fe20000201000 */
[----:B------:R-:W-:Y:S02]  /*1d220*/  HFMA2 R25, -RZ, RZ, 0, 1.1920928955078125e-07 ;  /* 0x00000002ff197431 */ /* 0x000fe400000001ff */
[----:B--2--5:R-:W-:Y:S02]  /*1d230*/  HADD2.F32 R28, -RZ, R16.H0_H0 ;  /* 0x20000010ff1c7230 */ /* 0x024fe40000004100 */
        /* <DEDUP_REMOVED lines=13> */
.L_x_34175:
        /* <DEDUP_REMOVED lines=13> */
.L_x_34177:
[----:B------:R-:W-:Y:S05]  /*1d3e0*/  BSYNC.RECONVERGENT B2 ;  /* 0x0000000000027941 */ /* 0x000fea0003800200 */
.L_x_34176:
        /* <DEDUP_REMOVED lines=43> */
.L_x_34174:
[----:B------:R-:W-:Y:S05]  /*1d6a0*/  BSYNC.RECONVERGENT B1 ;  /* 0x0000000000017941 */ /* 0x000fea0003800200 */
.L_x_34173:
[----:B------:R-:W-:Y:S01]  /*1d6b0*/  ISETP.NE.AND P2, PT, R25, 0x1, PT ;  /* 0x000000011900780c */ /* 0x000fe20003f45270 */
[----:B------:R-:W-:Y:S01]  /*1d6c0*/  BSSY.RECONVERGENT B1, `(.L_x_34178) ;  /* 0x000004a000017945 */ /* 0x000fe20003800200 */
[----:B------:R-:W-:Y:S01]  /*1d6d0*/  I2FP.F32.U32 R20, R20 ;  /* 0x0000001400147245 */ /* 0x000fe20000201000 */
[----:B------:R-:W-:Y:S01]  /*1d6e0*/  HADD2.F32 R30, -RZ, R16.H1_H1 ;  /* 0x30000010ff1e7230 */ /* 0x000fe20000004100 */
[----:B------:R-:W-:-:S03]  /*1d6f0*/  MOV R16, R12 ;  /* 0x0000000c00107202 */ /* 0x000fc60000000f00 */
[----:B------:R-:W-:Y:S01]  /*1d700*/  FFMA.FTZ R21, R20, R229, 1.1641532182693481445e-10 ;  /* 0x2f00000014157423 */ /* 0x000fe200000100e5 */
[----:B------:R-:W-:-:S04]  /*1d710*/  IMAD.MOV.U32 R20, RZ, RZ, 0x2 ;  /* 0x00000002ff147424 */ /* 0x000fc800078e00ff */
        /* <DEDUP_REMOVED lines=11> */
.L_x_34180:
        /* <DEDUP_REMOVED lines=13> */
.L_x_34182:
[----:B------:R-:W-:Y:S05]  /*1d8a0*/  BSYNC.RECONVERGENT B2 ;  /* 0x0000000000027941 */ /* 0x000fea0003800200 */
.L_x_34181:
        /* <DEDUP_REMOVED lines=43> */
.L_x_34179:
[----:B------:R-:W-:Y:S05]  /*1db60*/  BSYNC.RECONVERGENT B1 ;  /* 0x0000000000017941 */ /* 0x000fea0003800200 */
.L_x_34178:
[----:B------:R-:W-:Y:S01]  /*1db70*/  ISETP.NE.AND P2, PT, R20, 0x1, PT ;  /* 0x000000011400780c */ /* 0x000fe20003f45270 */
[----:B------:R-:W-:Y:S01]  /*1db80*/  BSSY.RECONVERGENT B1, `(.L_x_34183) ;  /* 0x000004a000017945 */ /* 0x000fe20003800200 */
[----:B------:R-:W-:Y:S01]  /*1db90*/  I2FP.F32.U32 R16, R16 ;  /* 0x0000001000107245 */ /* 0x000fe20000201000 */
[----:B------:R-:W-:Y:S02]  /*1dba0*/  HADD2.F32 R32, -RZ, R17.H0_H0 ;  /* 0x20000011ff207230 */ /* 0x000fe40000004100 */
        /* <DEDUP_REMOVED lines=14> */
.L_x_34185:
        /* <DEDUP_REMOVED lines=13> */
.L_x_34187:
[----:B------:R-:W-:Y:S05]  /*1dd60*/  BSYNC.RECONVERGENT B2 ;  /* 0x0000000000027941 */ /* 0x000fea0003800200 */
.L_x_34186:
        /* <DEDUP_REMOVED lines=43> */
.L_x_34184:
[----:B------:R-:W-:Y:S05]  /*1e020*/  BSYNC.RECONVERGENT B1 ;  /* 0x0000000000017941 */ /* 0x000fea0003800200 */
.L_x_34183:
        /* <DEDUP_REMOVED lines=18> */
.L_x_34190:
        /* <DEDUP_REMOVED lines=13> */
.L_x_34192:
[----:B------:R-:W-:Y:S05]  /*1e220*/  BSYNC.RECONVERGENT B2 ;  /* 0x0000000000027941 */ /* 0x000fea0003800200 */
.L_x_34191:
        /* <DEDUP_REMOVED lines=43> */
.L_x_34189:
[----:B------:R-:W-:Y:S05]  /*1e4e0*/  BSYNC.RECONVERGENT B1 ;  /* 0x0000000000017941 */ /* 0x000fea0003800200 */
.L_x_34188:
        /* <DEDUP_REMOVED lines=17> */
.L_x_34195:
        /* <DEDUP_REMOVED lines=13> */
.L_x_34197:
[----:B------:R-:W-:Y:S05]  /*1e6d0*/  BSYNC.RECONVERGENT B2 ;  /* 0x0000000000027941 */ /* 0x000fea0003800200 */
.L_x_34196:
        /* <DEDUP_REMOVED lines=43> */
.L_x_34194:
[----:B------:R-:W-:Y:S05]  /*1e990*/  BSYNC.RECONVERGENT B1 ;  /* 0x0000000000017941 */ /* 0x000fea0003800200 */
.L_x_34193:
        /* <DEDUP_REMOVED lines=17> */
.L_x_34200:
        /* <DEDUP_REMOVED lines=13> */
.L_x_34202:
[----:B------:R-:W-:Y:S05]  /*1eb80*/  BSYNC.RECONVERGENT B2 ;  /* 0x0000000000027941 */ /* 0x000fea0003800200 */
.L_x_34201:
        /* <DEDUP_REMOVED lines=43> */
.L_x_34199:
[----:B------:R-:W-:Y:S05]  /*1ee40*/  BSYNC.RECONVERGENT B1 ;  /* 0x0000000000017941 */ /* 0x000fea0003800200 */
.L_x_34198:
        /* <DEDUP_REMOVED lines=17> */
.L_x_34205:
        /* <DEDUP_REMOVED lines=13> */
.L_x_34207:
[----:B------:R-:W-:Y:S05]  /*1f030*/  BSYNC.RECONVERGENT B2 ;  /* 0x0000000000027941 */ /* 0x000fea0003800200 */
.L_x_34206:
        /* <DEDUP_REMOVED lines=43> */
.L_x_34204:
[----:B------:R-:W-:Y:S05]  /*1f2f0*/  BSYNC.RECONVERGENT B1 ;  /* 0x0000000000017941 */ /* 0x000fea0003800200 */
.L_x_34203:
[----:B------:R-:W-:Y:S01]  /*1f300*/  P2R R21, PR, RZ, 0x2 ;  /* 0x00000002ff157803 */ /* 0x000fe20000000000 */
[-C--:B------:R-:W-:Y:S01]  /*1f310*/  FMUL.FTZ R28, R28, R225.reuse ;  /* 0x000000e11c1c7220 */ /* 0x080fe20000410000 */
        /* <DEDUP_REMOVED lines=35> */
.L_x_34167:
[----:B------:R-:W-:Y:S01]  /*1f550*/  ISETP.NE.AND P6, PT, R23, RZ, PT ;  /* 0x000000ff1700720c */ /* 0x000fe20003fc5270 */
[----:B------:R-:W0:Y:S01]  /*1f560*/  @P0 LDC.64 R20, c[0x0][0x398] ;  /* 0x0000e600ff140b82 */ /* 0x000e220000000a00 */
[----:B------:R-:W-:Y:S01]  /*1f570*/  SEL R23, RZ, 0x1000000, !P5 ;  /* 0x01000000ff177807 */ /* 0x000fe20006800000 */
[----:B------:R-:W-:Y:S01]  /*1f580*/  VIADD R232, R10, 0x80 ;  /* 0x000000800ae87836 */ /* 0x000fe20000000000 */
        /* <DEDUP_REMOVED lines=15> */
[----:B------:R-:W-:Y:S01]  /*1f680*/  SEL R18, RZ, 0x1, !P2 ;  /* 0x00000001ff127807 */ /* 0x000fe20005000000 */
[----:B0-----:R-:W-:Y:S01]  /*1f690*/  @P0 IMAD.WIDE.U32 R20, R232, 0x10, R20 ;  /* 0x00000010e8140825 */ /* 0x001fe200078e0014 */
[----:B------:R-:W-:-:S02]  /*1f6a0*/  SEL R17, RZ, 0x1, !P6 ;  /* 0x00000001ff117807 */ /* 0x000fc40007000000 */
[----:B------:R-:W-:Y:S02]  /*1f6b0*/  LOP3.LUT R19, R19, R18, RZ, 0xfc, !PT ;  /* 0x0000001213137212 */ /* 0x000fe400078efcff */
[----:B------:R-:W-:Y:S01]  /*1f6c0*/  LOP3.LUT R18, R16, R17, RZ, 0xfc, !PT ;  /* 0x0000001110127212 */ /* 0x000fe200078efcff */
[----:B------:R-:W-:-:S04]  /*1f6d0*/  IMAD.WIDE.U32 R16, R232, 0x10, R216 ;  /* 0x00000010e8107825 */ /* 0x000fc800078e00d8 */
[----:B------:R2:W-:Y:S01]  /*1f6e0*/  STG.E.64 desc[UR8][R26.64], R18 ;  /* 0x000000121a007986 */ /* 0x0005e2000c101b08 */
        /* <DEDUP_REMOVED lines=22> */
.L_x_34208:
[----:B------:R1:W5:Y:S04]  /*1f850*/  @P0 LDG.E.128 R84, desc[UR8][R20.64] ;  /* 0x0000000814540981 */ /* 0x000368000c1e1d00 */
[----:B------:R1:W5:Y:S04]  /*1f860*/  @P1 LDG.E.128 R80, desc[UR8][R24.64] ;  /* 0x0000000818501981 */ /* 0x000368000c1e1d00 */
[----:B------:R1:W5:Y:S04]  /*1f870*/  @P1 LDG.E.128 R76, desc[UR8][R24.64+0x10] ;  /* 0x00001008184c1981 */ /* 0x000368000c1e1d00 */
[----:B0-2---:R-:W5:Y:S01]  /*1f880*/  LDG.E.128 R16, desc[UR8][R16.64] ;  /* 0x0000000810107981 */ /* 0x005f62000c1e1d00 */
        /* <DEDUP_REMOVED lines=17> */
.L_x_34212:
        /* <DEDUP_REMOVED lines=13> */
.L_x_34214:
[----:B------:R-:W-:Y:S05]  /*1fa70*/  BSYNC.RECONVERGENT B2 ;  /* 0x0000000000027941 */ /* 0x000fea0003800200 */
.L_x_34213:
        /* <DEDUP_REMOVED lines=42> */
.L_x_34211:
[----:B------:R-:W-:Y:S05]  /*1fd20*/  BSYNC.RECONVERGENT B1 ;  /* 0x0000000000017941 */ /* 0x000fea0003800200 */
.L_x_34210:
[----:B------:R-:W-:Y:S01]  /*1fd30*/  ISETP.NE.AND P2, PT, R4, 0x1, PT ;  /* 0x000000010400780c */ /* 0x000fe20003f45270 */
[----:B------:R-:W-:Y:S01]  /*1fd40*/  BSSY.RECONVERGENT B1, `(.L_x_34215) ;  /* 0x000004b000017945 */ /* 0x000fe20003800200 */
[----:B------:R-:W-:Y:S01]  /*1fd50*/  I2FP.F32.U32 R2, R2 ;  /* 0x0000000200027245 */ /* 0x000fe20000201000 */
[----:B------:R-:W-:-:S04]  /*1fd60*/  IMAD.MOV.U32 R5, RZ, RZ, 0x2 ;  /* 0x00000002ff057424 */ /* 0x000fc800078e00ff */
[----:B------:R-:W-:Y:S01]  /*1fd70*/  FFMA.FTZ R3, R2, R229, 1.1641532182693481445e-10 ;  /* 0x2f00000002037423 */ /* 0x000fe200000100e5 */
[----:B-----5:R-:W-:-:S04]  /*1fd80*/  HADD2.F32 R2, -RZ, R16.H0_H0 ;  /* 0x20000010ff027230 */ /* 0x020fc80000004100 */
        /* <DEDUP_REMOVED lines=13> */
.L_x_34217:
        /* <DEDUP_REMOVED lines=13> */
.L_x_34219:
[----:B------:R-:W-:Y:S05]  /*1ff30*/  BSYNC.RECONVERGENT B2 ;  /* 0x0000000000027941 */ /* 0x000fea0003800200 */
.L_x_34218:
        /* <DEDUP_REMOVED lines=43> */
.L_x_34216:
[----:B------:R-:W-:Y:S05]  /*201f0*/  BSYNC.RECONVERGENT B1 ;  /* 0x0000000000017941 */ /* 0x000fea0003800200 */
.L_x_34215:
        /* <DEDUP_REMOVED lines=23> */
.L_x_34222:
        /* <DEDUP_REMOVED lines=13> */
.L_x_34224:
[----:B------:R-:W-:Y:S05]  /*20440*/  BSYNC.RECONVERGENT B2 ;  /* 0x0000000000027941 */ /* 0x000fea0003800200 */
.L_x_34223:
        /* <DEDUP_REMOVED lines=43> */
.L_x_34221:
[----:B------:R-:W-:Y:S05]  /*20700*/  BSYNC.RECONVERGENT B1 ;  /* 0x0000000000017941 */ /* 0x000fea0003800200 */
.L_x_34220:
        /* <DEDUP_REMOVED lines=19> */
.L_x_34227:
        /* <DEDUP_REMOVED lines=13> */
.L_x_34229:
[----:B------:R-:W-:Y:S05]  /*20910*/  BSYNC.RECONVERGENT B2 ;  /* 0x0000000000027941 */ /* 0x000fea0003800200 */
.L_x_34228:
        /* <DEDUP_REMOVED lines=43> */
.L_x_34226:
[----:B------:R-:W-:Y:S05]  /*20bd0*/  BSYNC.RECONVERGENT B1 ;  /* 0x0000000000017941 */ /* 0x000fea0003800200 */
.L_x_34225:
        /* <DEDUP_REMOVED lines=23> */
.L_x_34232:
        /* <DEDUP_REMOVED lines=13> */
.L_x_34234:
[----:B------:R-:W-:Y:S05]  /*20e20*/  BSYNC.RECONVERGENT B2 ;  /* 0x0000000000027941 */ /* 0x000fea0003800200 */
.L_x_34233:
        /* <DEDUP_REMOVED lines=43> */
.L_x_34231:
[----:B------:R-:W-:Y:S05]  /*210e0*/  BSYNC.RECONVERGENT B1 ;  /* 0x0000000000017941 */ /* 0x000fea0003800200 */
.L_x_34230:
        /* <DEDUP_REMOVED lines=19> */
.L_x_34237:
        /* <DEDUP_REMOVED lines=13> */
.L_x_34239:
[----:B------:R-:W-:Y:S05]  /*212f0*/  BSYNC.RECONVERGENT B2 ;  /* 0x0000000000027941 */ /* 0x000fea0003800200 */
.L_x_34238:
        /* <DEDUP_REMOVED lines=43> */
.L_x_34236:
[----:B------:R-:W-:Y:S05]  /*215b0*/  BSYNC.RECONVERGENT B1 ;  /* 0x0000000000017941 */ /* 0x000fea0003800200 */
.L_x_34235:
[----:B------:R-:W-:Y:S01]  /*215c0*/  I2FP.F32.U32 R4, R3 ;  /* 0x0000000300047245 */ /* 0x000fe20000201000 */
[----:B------:R-:W-:Y:S01]  /*215d0*/  HADD2.F32 R6, -RZ, R85.H0_H0 ;  /* 0x20000055ff067230 */ /* 0x000fe20000004100 */
[----:B------:R-:W-:Y:S01]  /*215e0*/  ISETP.NE.AND P3, PT, R5, 0x1, PT ;  /* 0x000000010500780c */ /* 0x000fe20003f65270 */
[----:B------:R-:W-:Y:S02]  /*215f0*/  BSSY.RECONVERGENT B1, `(.L_x_34240) ;  /* 0x000004d000017945 */ /* 0x000fe40003800200 */
[----:B------:R-:W-:Y:S01]  /*21600*/  FFMA.FTZ R3, R4, R229, 1.1641532182693481445e-10 ;  /* 0x2f00000004037423 */ /* 0x000fe200000100e5 */
[----:B------:R-:W-:-:S04]  /*21610*/  FMUL.FTZ R6, R6, R225 ;  /* 0x000000e106067220 */ /* 0x000fc80000410000 */
[----:B------:R-:W-:Y:S02]  /*21620*/  FSETP.GTU.FTZ.AND P2, PT, R3, R228, PT ;  /* 0x000000e40300720b */ /* 0x000fe40003f5c000 */
[----:B------:R-:W-:Y:S02]  /*21630*/  FSEL R3, R2, RZ, P4 ;  /* 0x000000ff02037208 */ /* 0x000fe40002000000 */
        /* <DEDUP_REMOVED lines=15> */
.L_x_34242:
        /* <DEDUP_REMOVED lines=13> */
.L_x_34244:
[----:B------:R-:W-:Y:S05]  /*21800*/  BSYNC.RECONVERGENT B2 ;  /* 0x0000000000027941 */ /* 0x000fea0003800200 */
.L_x_34243:
        /* <DEDUP_REMOVED lines=43> */
.L_x_34241:
[----:B------:R-:W-:Y:S05]  /*21ac0*/  BSYNC.RECONVERGENT B1 ;  /* 0x0000000000017941 */ /* 0x000fea0003800200 */
.L_x_34240:
        /* <DEDUP_REMOVED lines=19> */
.L_x_34247:
        /* <DEDUP_REMOVED lines=13> */
.L_x_34249:
[----:B------:R-:W-:Y:S05]  /*21cd0*/  BSYNC.RECONVERGENT B2 ;  /* 0x0000000000027941 */ /* 0x000fea0003800200 */
.L_x_34248:
        /* <DEDUP_REMOVED lines=43> */
.L_x_34246:
[----:B------:R-:W-:Y:S05]  /*21f90*/  BSYNC.RECONVERGENT B1 ;  /* 0x0000000000017941 */ /* 0x000fea0003800200 */
.L_x_34245:
        /* <DEDUP_REMOVED lines=23> */
.L_x_34252:
        /* <DEDUP_REMOVED lines=13> */
.L_x_34254:
[----:B------:R-:W-:Y:S05]  /*221e0*/  BSYNC.RECONVERGENT B2 ;  /* 0x0000000000027941 */ /* 0x000fea0003800200 */
.L_x_34253:
        /* <DEDUP_REMOVED lines=43> */
.L_x_34251:
[----:B------:R-:W-:Y:S05]  /*224a0*/  BSYNC.RECONVERGENT B1 ;  /* 0x0000000000017941 */ /* 0x000fea0003800200 */
.L_x_34250:
        /* <DEDUP_REMOVED lines=18> */
.L_x_34257:
        /* <DEDUP_REMOVED lines=13> */
.L_x_34259:
[----:B------:R-:W-:Y:S05]  /*226a0*/  BSYNC.RECONVERGENT B2 ;  /* 0x0000000000027941 */ /* 0x000fea0003800200 */
.L_x_34258:
        /* <DEDUP_REMOVED lines=43> */
.L_x_34256:
[----:B------:R-:W-:Y:S05]  /*22960*/  BSYNC.RECONVERGENT B1 ;  /* 0x0000000000017941 */ /* 0x000fea0003800200 */
.L_x_34255:
        /* <DEDUP_REMOVED lines=23> */
.L_x_34262:
        /* <DEDUP_REMOVED lines=13> */
.L_x_34264:
[----:B------:R-:W-:Y:S05]  /*22bb0*/  BSYNC.RECONVERGENT B2 ;  /* 0x0000000000027941 */ /* 0x000fea0003800200 */
.L_x_34263:
        /* <DEDUP_REMOVED lines=43> */
.L_x_34261:
[----:B------:R-:W-:Y:S05]  /*22e70*/  BSYNC.RECONVERGENT B1 ;  /* 0x0000000000017941 */ /* 0x000fea0003800200 */
.L_x_34260:
        /* <DEDUP_REMOVED lines=18> */
.L_x_34267:
        /* <DEDUP_REMOVED lines=13> */
.L_x_34269:
[----:B------:R-:W-:Y:S05]  /*23070*/  BSYNC.RECONVERGENT B2 ;  /* 0x0000000000027941 */ /* 0x000fea0003800200 */
.L_x_34268:
        /* <DEDUP_REMOVED lines=43> */
.L_x_34266:
[----:B------:R-:W-:Y:S05]  /*23330*/  BSYNC.RECONVERGENT B1 ;  /* 0x0000000000017941 */ /* 0x000fea0003800200 */
.L_x_34265:
        /* <DEDUP_REMOVED lines=24> */
.L_x_34272:
        /* <DEDUP_REMOVED lines=13> */
.L_x_34274:
[----:B------:R-:W-:Y:S05]  /*23590*/  BSYNC.RECONVERGENT B2 ;  /* 0x0000000000027941 */ /* 0x000fea0003800200 */
.L_x_34273:
        /* <DEDUP_REMOVED lines=43> */
.L_x_34271:
[----:B------:R-:W-:Y:S05]  /*23850*/  BSYNC.RECONVERGENT B1 ;  /* 0x0000000000017941 */ /* 0x000fea0003800200 */
.L_x_34270:
        /* <DEDUP_REMOVED lines=18> */
.L_x_34277:
        /* <DEDUP_REMOVED lines=13> */
.L_x_34279:
[----:B------:R-:W-:Y:S05]  /*23a50*/  BSYNC.RECONVERGENT B2 ;  /* 0x0000000000027941 */ /* 0x000fea0003800200 */
.L_x_34278:
        /* <DEDUP_REMOVED lines=42> */
[----:B------:R-:W-:-:S07]  /*23d00*/  LOP3.LUT R15, R227, R24, R3, 0x96, !PT ;  /* 0x00000018e30f7212 */ /* 0x000fce00078e9603 */
.L_x_34276:
[----:B------:R-:W-:Y:S05]  /*23d10*/  BSYNC.RECONVERGENT B1 ;  /* 0x0000000000017941 */ /* 0x000fea0003800200 */
.L_x_34275:
[----:B------:R-:W-:Y:S01]  /*23d20*/  I2FP.F32.U32 R2, R23 ;  /* 0x0000001700027245 */ /* 0x000fe20000201000 */
[----:B------:R-:W-:Y:S01]  /*23d30*/  HADD2.F32 R24, -RZ, R87.H0_H0 ;  /* 0x20000057ff187230 */ /* 0x000fe20000004100 */
[----:B------:R-:W-:Y:S01]  /*23d40*/  FSEL R23, R18, RZ, P4 ;  /* 0x000000ff12177208 */ /* 0x000fe20002000000 */
[----:B------:R-:W-:Y:S02]  /*23d50*/  BSSY.RECONVERGENT B1, `(.L_x_34280) ;  /* 0x000004d000017945 */ /* 0x000fe40003800200 */
[----:B------:R-:W-:Y:S01]  /*23d60*/  FFMA.FTZ R3, R2, R229, 1.1641532182693481445e-10 ;  /* 0x2f00000002037423 */ /* 0x000fe200000100e5 */
[----:B------:R-:W-:Y:S01]  /*23d70*/  FMUL.FTZ R24, R24, R225 ;  /* 0x000000e118187220 */ /* 0x000fe20000410000 */
[----:B------:R-:W-:-:S03]  /*23d80*/  IMAD.MOV.U32 R2, RZ, RZ, R12 ;  /* 0x000000ffff027224 */ /* 0x000fc600078e000c */
        /* <DEDUP_REMOVED lines=16> */
.L_x_34282:
        /* <DEDUP_REMOVED lines=13> */
.L_x_34284:
[----:B------:R-:W-:Y:S05]  /*23f60*/  BSYNC.RECONVERGENT B2 ;  /* 0x0000000000027941 */ /* 0x000fea0003800200 */
.L_x_34283:
        /* <DEDUP_REMOVED lines=43> */
.L_x_34281:
[----:B------:R-:W-:Y:S05]  /*24220*/  BSYNC.RECONVERGENT B1 ;  /* 0x0000000000017941 */ /* 0x000fea0003800200 */
.L_x_34280:
        /* <DEDUP_REMOVED lines=18> */
.L_x_34287:
        /* <DEDUP_REMOVED lines=15> */
.L_x_34289:
[----:B------:R-:W-:Y:S05]  /*24440*/  BSYNC.RECONVERGENT B2 ;  /* 0x0000000000027941 */ /* 0x000fea0003800200 */
.L_x_34288:
        /* <DEDUP_REMOVED lines=43> */
.L_x_34286:
[----:B------:R-:W-:Y:S05]  /*24700*/  BSYNC.RECONVERGENT B1 ;  /* 0x0000000000017941 */ /* 0x000fea0003800200 */
.L_x_34285:
        /* <DEDUP_REMOVED lines=12> */
.L_x_34209:
        /* <DEDUP_REMOVED lines=16> */
.L_x_34293:
        /* <DEDUP_REMOVED lines=13> */
.L_x_34295:
[----:B------:R-:W-:Y:S05]  /*249a0*/  BSYNC.RECONVERGENT B2 ;  /* 0x0000000000027941 */ /* 0x000fea0003800200 */
.L_x_34294:
        /* <DEDUP_REMOVED lines=43> */
.L_x_34292:
[----:B------:R-:W-:Y:S05]  /*24c60*/  BSYNC.RECONVERGENT B1 ;  /* 0x0000000000017941 */ /* 0x000fea0003800200 */
.L_x_34291:
[----:B------:R-:W-:Y:S01]  /*24c70*/  ISETP.NE.AND P2, PT, R23, 0x1, PT ;  /* 0x000000011700780c */ /* 0x000fe20003f45270 */
[----:B------:R-:W-:Y:S01]  /*24c80*/  BSSY.RECONVERGENT B1, `(.L_x_34296) ;  /* 0x000004a000017945 */ /* 0x000fe20003800200 */
[----:B------:R-:W-:Y:S01]  /*24c90*/  I2FP.F32.U32 R22, R21 ;  /* 0x0000001500167245 */ /* 0x000fe20000201000 */
[----:B-----5:R-:W-:Y:S02]  /*24ca0*/  HADD2.F32 R24, -RZ, R16.H0_H0 ;  /* 0x20000010ff187230 */ /* 0x020fe40000004100 */
        /* <DEDUP_REMOVED lines=14> */
.L_x_34298:
        /* <DEDUP_REMOVED lines=13> */
.L_x_34300:
[----:B------:R-:W-:Y:S05]  /*24e60*/  BSYNC.RECONVERGENT B2 ;  /* 0x0000000000027941 */ /* 0x000fea0003800200 */
.L_x_34299:
        /* <DEDUP_REMOVED lines=43> */
.L_x_34297:
[----:B------:R-:W-:Y:S05]  /*25120*/  BSYNC.RECONVERGENT B1 ;  /* 0x0000000000017941 */ /* 0x000fea0003800200 */
.L_x_34296:
        /* <DEDUP_REMOVED lines=18> */
.L_x_34303:
        /* <DEDUP_REMOVED lines=13> */
.L_x_34305:
[----:B------:R-:W-:Y:S05]  /*25320*/  BSYNC.RECONVERGENT B2 ;  /* 0x0000000000027941 */ /* 0x000fea0003800200 */
.L_x_34304:
        /* <DEDUP_REMOVED lines=43> */
.L_x_34302:
[----:B------:R-:W-:Y:S05]  /*255e0*/  BSYNC.RECONVERGENT B1 ;  /* 0x0000000000017941 */ /* 0x000fea0003800200 */
.L_x_34301:
[----:B------:R-:W-:Y:S01]  /*255f0*/  ISETP.NE.AND P2, PT, R26, 0x1, PT ;  /* 0x000000011a00780c */ /* 0x000fe20003f45270 */
[----:B------:R-:W-:Y:S01]  /*25600*/  BSSY.RECONVERGENT B1, `(.L_x_34306) ;  /* 0x000004a000017945 */ /* 0x000fe20003800200 */
[----:B------:R-:W-:Y:S01]  /*25610*/  I2FP.F32.U32 R16, R16 ;  /* 0x0000001000107245 */ /* 0x000fe20000201000 */
[----:B------:R-:W-:Y:S02]  /*25620*/  HADD2.F32 R32, -RZ, R17.H0_H0 ;  /* 0x20000011ff207230 */ /* 0x000fe40000004100 */
        /* <DEDUP_REMOVED lines=14> */
.L_x_34308:
        /* <DEDUP_REMOVED lines=13> */
.L_x_34310:
[----:B------:R-:W-:Y:S05]  /*257e0*/  BSYNC.RECONVERGENT B2 ;  /* 0x0000000000027941 */ /* 0x000fea0003800200 */
.L_x_34309:
        /* <DEDUP_REMOVED lines=43> */
.L_x_34307:
[----:B------:R-:W-:Y:S05]  /*25aa0*/  BSYNC.RECONVERGENT B1 ;  /* 0x0000000000017941 */ /* 0x000fea0003800200 */
.L_x_34306:
        /* <DEDUP_REMOVED lines=18> */
.L_x_34313:
        /* <DEDUP_REMOVED lines=13> */
.L_x_34315:
[----:B------:R-:W-:Y:S05]  /*25ca0*/  BSYNC.RECONVERGENT B2 ;  /* 0x0000000000027941 */ /* 0x000fea0003800200 */
.L_x_34314:
        /* <DEDUP_REMOVED lines=43> */
.L_x_34312:
[----:B------:R-:W-:Y:S05]  /*25f60*/  BSYNC.RECONVERGENT B1 ;  /* 0x0000000000017941 */ /* 0x000fea0003800200 */
.L_x_34311:
        /* <DEDUP_REMOVED lines=17> */
.L_x_34318:
        /* <DEDUP_REMOVED lines=13> */
.L_x_34320:
[----:B------:R-:W-:Y:S05]  /*26150*/  BSYNC.RECONVERGENT B2 ;  /* 0x0000000000027941 */ /* 0x000fea0003800200 */
.L_x_34319:
        /* <DEDUP_REMOVED lines=43> */
.L_x_34317:
[----:B------:R-:W-:Y:S05]  /*26410*/  BSYNC.RECONVERGENT B1 ;  /* 0x0000000000017941 */ /* 0x000fea0003800200 */
.L_x_34316:
        /* <DEDUP_REMOVED lines=17> */
.L_x_34323:
        /* <DEDUP_REMOVED lines=13> */
.L_x_34325:
[----:B------:R-:W-:Y:S05]  /*26600*/  BSYNC.RECONVERGENT B2 ;  /* 0x0000000000027941 */ /* 0x000fea0003800200 */
.L_x_34324:
        /* <DEDUP_REMOVED lines=43> */
.L_x_34322:
[----:B------:R-:W-:Y:S05]  /*268c0*/  BSYNC.RECONVERGENT B1 ;  /* 0x0000000000017941 */ /* 0x000fea0003800200 */
.L_x_34321:
        /* <DEDUP_REMOVED lines=17> */
.L_x_34328:
        /* <DEDUP_REMOVED lines=13> */
.L_x_34330:
[----:B------:R-:W-:Y:S05]  /*26ab0*/  BSYNC.RECONVERGENT B2 ;  /* 0x0000000000027941 */ /* 0x000fea0003800200 */
.L_x_34329:
        /* <DEDUP_REMOVED lines=43> */
.L_x_34327:
[----:B------:R-:W-:Y:S05]  /*26d70*/  BSYNC.RECONVERGENT B1 ;  /* 0x0000000000017941 */ /* 0x000fea0003800200 */
.L_x_34326:
[-C--:B------:R-:W-:Y:S01]  /*26d80*/  FMUL.FTZ R40, R40, R225.reuse ;  /* 0x000000e128287220 */ /* 0x080fe20000410000 */
[----:B------:R-:W-:Y:S01]  /*26d90*/  P2R R27, PR, RZ, 0x2 ;  /* 0x00000002ff1b7803 */ /* 0x000fe20000000000 */
[----:B------:R-:W-:Y:S01]  /*26da0*/  FMUL.FTZ R24, R24, R225 ;  /* 0x000000e118187220 */ /* 0x000fe20000410000 */
[----:B------:R-:W-:Y:S01]  /*26db0*/  I2FP.F32.U32 R26, R25 ;  /* 0x00000019001a7245 */ /* 0x000fe20000201000 */
[----:B------:R-:W-:Y:S01]  /*26dc0*/  HADD2.F32 R28, -RZ, R19.H1_H1 ;  /* 0x30000013ff1c7230 */ /* 0x000fe20000004100 */
[----:B------:R-:W-:Y:S01]  /*26dd0*/  ISETP.NE.AND P1, PT, R21, RZ, PT ;  /* 0x000000ff1500720c */ /* 0x000fe20003f25270 */
[-C--:B------:R-:W-:Y:S01]  /*26de0*/  FMUL.FTZ R19, R38, R225.reuse ;  /* 0x000000e126137220 */ /* 0x080fe20000410000 */
[----:B------:R-:W-:Y:S01]  /*26df0*/  FMUL.FTZ R32, R32, R225 ;  /* 0x000000e120207220 */ /* 0x000fe20000410000 */
[----:B------:R-:W-:Y:S01]  /*26e00*/  FSEL R38, R40, RZ, P4 ;  /* 0x000000ff28267208 */ /* 0x000fe20002000000 */
        /* <DEDUP_REMOVED lines=28> */
.L_x_34290:
        /* <DEDUP_REMOVED lines=48> */
.L_x_34331:
        /* <DEDUP_REMOVED lines=21> */
.L_x_34335:
        /* <DEDUP_REMOVED lines=13> */
.L_x_34337:
[----:B------:R-:W-:Y:S05]  /*274f0*/  BSYNC.RECONVERGENT B2 ;  /* 0x0000000000027941 */ /* 0x000fea0003800200 */
.L_x_34336:
        /* <DEDUP_REMOVED lines=42> */
.L_x_34334:
[----:B------:R-:W-:Y:S05]  /*277a0*/  BSYNC.RECONVERGENT B1 ;  /* 0x0000000000017941 */ /* 0x000fea0003800200 */
.L_x_34333:
[----:B------:R-:W-:Y:S01]  /*277b0*/  I2FP.F32.U32 R2, R2 ;  /* 0x0000000200027245 */ /* 0x000fe20000201000 */
[----:B------:R-:W-:Y:S01]  /*277c0*/  BSSY.RECONVERGENT B1, `(.L_x_34338) ;  /* 0x000004c000017945 */ /* 0x000fe20003800200 */
[----:B------:R-:W-:Y:S01]  /*277d0*/  ISETP.NE.AND P2, PT, R4, 0x1, PT ;  /* 0x000000010400780c */ /* 0x000fe20003f45270 */
[----:B------:R-:W-:Y:S01]  /*277e0*/  HFMA2 R5, -RZ, RZ, 0, 1.1920928955078125e-07 ;  /* 0x00000002ff057431 */ /* 0x000fe200000001ff */
        /* <DEDUP_REMOVED lines=16> */
.L_x_34340:
        /* <DEDUP_REMOVED lines=13> */
.L_x_34342:
[----:B------:R-:W-:Y:S05]  /*279c0*/  BSYNC.RECONVERGENT B2 ;  /* 0x0000000000027941 */ /* 0x000fea0003800200 */
.L_x_34341:
        /* <DEDUP_REMOVED lines=43> */
.L_x_34339:
[----:B------:R-:W-:Y:S05]  /*27c80*/  BSYNC.RECONVERGENT B1 ;  /* 0x0000000000017941 */ /* 0x000fea0003800200 */
.L_x_34338:
        /* <DEDUP_REMOVED lines=23> */
.L_x_34345:
        /* <DEDUP_REMOVED lines=13> */
.L_x_34347:
[----:B------:R-:W-:Y:S05]  /*27ed0*/  BSYNC.RECONVERGENT B2 ;  /* 0x0000000000027941 */ /* 0x000fea0003800200 */
.L_x_34346:
        /* <DEDUP_REMOVED lines=43> */
.L_x_34344:
[----:B------:R-:W-:Y:S05]  /*28190*/  BSYNC.RECONVERGENT B1 ;  /* 0x0000000000017941 */ /* 0x000fea0003800200 */
.L_x_34343:
        /* <DEDUP_REMOVED lines=20> */
.L_x_34350:
        /* <DEDUP_REMOVED lines=13> */
.L_x_34352:
[----:B------:R-:W-:Y:S05]  /*283b0*/  BSYNC.RECONVERGENT B2 ;  /* 0x0000000000027941 */ /* 0x000fea0003800200 */
.L_x_34351:
        /* <DEDUP_REMOVED lines=43> */
.L_x_34349:
[----:B------:R-:W-:Y:S05]  /*28670*/  BSYNC.RECONVERGENT B1 ;  /* 0x0000000000017941 */ /* 0x000fea0003800200 */
.L_x_34348:
        /* <DEDUP_REMOVED lines=23> */
.L_x_34355:
        /* <DEDUP_REMOVED lines=13> */
.L_x_34357:
[----:B------:R-:W-:Y:S05]  /*288c0*/  BSYNC.RECONVERGENT B2 ;  /* 0x0000000000027941 */ /* 0x000fea0003800200 */
.L_x_34356:
        /* <DEDUP_REMOVED lines=43> */
.L_x_34354:
[----:B------:R-:W-:Y:S05]  /*28b80*/  BSYNC.RECONVERGENT B1 ;  /* 0x0000000000017941 */ /* 0x000fea0003800200 */
.L_x_34353:
        /* <DEDUP_REMOVED lines=20> */
.L_x_34360:
        /* <DEDUP_REMOVED lines=13> */
.L_x_34362:
[----:B------:R-:W-:Y:S05]  /*28da0*/  BSYNC.RECONVERGENT B2 ;  /* 0x0000000000027941 */ /* 0x000fea0003800200 */
.L_x_34361:
        /* <DEDUP_REMOVED lines=43> */
.L_x_34359:
[----:B------:R-:W-:Y:S05]  /*29060*/  BSYNC.RECONVERGENT B1 ;  /* 0x0000000000017941 */ /* 0x000fea0003800200 */
.L_x_34358:
        /* <DEDUP_REMOVED lines=23> */
.L_x_34365:
        /* <DEDUP_REMOVED lines=13> */
.L_x_34367:
[----:B------:R-:W-:Y:S05]  /*292b0*/  BSYNC.RECONVERGENT B2 ;  /* 0x0000000000027941 */ /* 0x000fea0003800200 */
.L_x_34366:
        /* <DEDUP_REMOVED lines=43> */
.L_x_34364:
[----:B------:R-:W-:Y:S05]  /*29570*/  BSYNC.RECONVERGENT B1 ;  /* 0x0000000000017941 */ /* 0x000fea0003800200 */
.L_x_34363:
        /* <DEDUP_REMOVED lines=19> */
.L_x_34370:
        /* <DEDUP_REMOVED lines=13> */
.L_x_34372:
[----:B------:R-:W-:Y:S05]  /*29780*/  BSYNC.RECONVERGENT B2 ;  /* 0x0000000000027941 */ /* 0x000fea0003800200 */
.L_x_34371:
        /* <DEDUP_REMOVED lines=43> */
.L_x_34369:
[----:B------:R-:W-:Y:S05]  /*29a40*/  BSYNC.RECONVERGENT B1 ;  /* 0x0000000000017941 */ /* 0x000fea0003800200 */
.L_x_34368:
        /* <DEDUP_REMOVED lines=23> */
.L_x_34375:
        /* <DEDUP_REMOVED lines=13> */
.L_x_34377:
[----:B------:R-:W-:Y:S05]  /*29c90*/  BSYNC.RECONVERGENT B2 ;  /* 0x0000000000027941 */ /* 0x000fea0003800200 */
.L_x_34376:
        /* <DEDUP_REMOVED lines=43> */
.L_x_34374:
[----:B------:R-:W-:Y:S05]  /*29f50*/  BSYNC.RECONVERGENT B1 ;  /* 0x0000000000017941 */ /* 0x000fea0003800200 */
.L_x_34373:
        /* <DEDUP_REMOVED lines=18> */
.L_x_34380:
        /* <DEDUP_REMOVED lines=13> */
.L_x_34382:
[----:B------:R-:W-:Y:S05]  /*2a150*/  BSYNC.RECONVERGENT B2 ;  /* 0x0000000000027941 */ /* 0x000fea0003800200 */
.L_x_34381:
        /* <DEDUP_REMOVED lines=43> */
.L_x_34379:
[----:B------:R-:W-:Y:S05]  /*2a410*/  BSYNC.RECONVERGENT B1 ;  /* 0x0000000000017941 */ /* 0x000fea0003800200 */
.L_x_34378:
        /* <DEDUP_REMOVED lines=23> */
.L_x_34385:
        /* <DEDUP_REMOVED lines=13> */
.L_x_34387:
[----:B------:R-:W-:Y:S05]  /*2a660*/  BSYNC.RECONVERGENT B2 ;  /* 0x0000000000027941 */ /* 0x000fea0003800200 */
.L_x_34386:
        /* <DEDUP_REMOVED lines=43> */
.L_x_34384:
[----:B------:R-:W-:Y:S05]  /*2a920*/  BSYNC.RECONVERGENT B1 ;  /* 0x0000000000017941 */ /* 0x000fea0003800200 */
.L_x_34383:
        /* <DEDUP_REMOVED lines=18> */
.L_x_34390:
        /* <DEDUP_REMOVED lines=13> */
.L_x_34392:
[----:B------:R-:W-:Y:S05]  /*2ab20*/  BSYNC.RECONVERGENT B2 ;  /* 0x0000000000027941 */ /* 0x000fea0003800200 */
.L_x_34391:
        /* <DEDUP_REMOVED lines=43> */
.L_x_34389:
[----:B------:R-:W-:Y:S05]  /*2ade0*/  BSYNC.RECONVERGENT B1 ;  /* 0x0000000000017941 */ /* 0x000fea0003800200 */
.L_x_34388:
        /* <DEDUP_REMOVED lines=24> */
.L_x_34395:
        /* <DEDUP_REMOVED lines=13> */
.L_x_34397:
[----:B------:R-:W-:Y:S05]  /*2b040*/  BSYNC.RECONVERGENT B2 ;  /* 0x0000000000027941 */ /* 0x000fea0003800200 */
.L_x_34396:
        /* <DEDUP_REMOVED lines=43> */
.L_x_34394:
[----:B------:R-:W-:Y:S05]  /*2b300*/  BSYNC.RECONVERGENT B1 ;  /* 0x0000000000017941 */ /* 0x000fea0003800200 */
.L_x_34393:
        /* <DEDUP_REMOVED lines=18> */
.L_x_34400:
        /* <DEDUP_REMOVED lines=13> */
.L_x_34402:
[----:B------:R-:W-:Y:S05]  /*2b500*/  BSYNC.RECONVERGENT B2 ;  /* 0x0000000000027941 */ /* 0x000fea0003800200 */
.L_x_34401:
        /* <DEDUP_REMOVED lines=43> */
.L_x_34399:
[----:B------:R-:W-:Y:S05]  /*2b7c0*/  BSYNC.RECONVERGENT B1 ;  /* 0x0000000000017941 */ /* 0x000fea0003800200 */
.L_x_34398:
        /* <DEDUP_REMOVED lines=23> */
.L_x_34405:
        /* <DEDUP_REMOVED lines=13> */
.L_x_34407:
[----:B------:R-:W-:Y:S05]  /*2ba10*/  BSYNC.RECONVERGENT B2 ;  /* 0x0000000000027941 */ /* 0x000fea0003800200 */
.L_x_34406:
        /* <DEDUP_REMOVED lines=43> */
.L_x_34404:
[----:B------:R-:W-:Y:S05]  /*2bcd0*/  BSYNC.RECONVERGENT B1 ;  /* 0x0000000000017941 */ /* 0x000fea0003800200 */
.L_x_34403:
        /* <DEDUP_REMOVED lines=18> */
.L_x_34410:
        /* <DEDUP_REMOVED lines=15> */
.L_x_34412:
[----:B------:R-:W-:Y:S05]  /*2bef0*/  BSYNC.RECONVERGENT B2 ;  /* 0x0000000000027941 */ /* 0x000fea0003800200 */
.L_x_34411:
        /* <DEDUP_REMOVED lines=43> */
.L_x_34409:
[----:B------:R-:W-:Y:S05]  /*2c1b0*/  BSYNC.RECONVERGENT B1 ;  /* 0x0000000000017941 */ /* 0x000fea0003800200 */
.L_x_34408:
        /* <DEDUP_REMOVED lines=12> */
.L_x_34332:
        /* <DEDUP_REMOVED lines=16> */
.L_x_34416:
        /* <DEDUP_REMOVED lines=13> */
.L_x_34418:
[----:B------:R-:W-:Y:S05]  /*2c450*/  BSYNC.RECONVERGENT B2 ;  /* 0x0000000000027941 */ /* 0x000fea0003800200 */
.L_x_34417:
[----:B------:R-:W-:Y:S01]  /*2c460*/  IMAD.WIDE.U32 R14, R223, -0x326172a9, RZ ;  /* 0xcd9e8d57df0e7825 */ /* 0x000fe200078e00ff */
[----:B------:R-:W-:-:S03]  /*2c470*/  LOP3.LUT R24, R11, UR7, R23, 0x96, !PT ;  /* 0x000000070b187c12 */ /* 0x000fc6000f8e9617 */
[----:B------:R-:W-:Y:S01]  /*2c480*/  IMAD.MOV.U32 R21, RZ, RZ, R20 ;  /* 0x000000ffff157224 */ /* 0x000fe200078e0014 */
        /* <DEDUP_REMOVED lines=39> */
.L_x_34415:
[----:B------:R-:W-:Y:S05]  /*2c700*/  BSYNC.RECONVERGENT B1 ;  /* 0x0000000000017941 */ /* 0x000fea0003800200 */
.L_x_34414:
[----:B------:R-:W-:Y:S01]  /*2c710*/  I2FP.F32.U32 R20, R21 ;  /* 0x0000001500147245 */ /* 0x000fe20000201000 */
[----:B------:R-:W-:Y:S01]  /*2c720*/  BSSY.RECONVERGENT B1, `(.L_x_34419) ;  /* 0x000004b000017945 */ /* 0x000fe20003800200 */
[----:B------:R-:W-:Y:S01]  /*2c730*/  ISETP.NE.AND P2, PT, R22, 0x1, PT ;  /* 0x000000011600780c */ /* 0x000fe20003f45270 */
[----:B-1---5:R-:W-:Y:S01]  /*2c740*/  HADD2.F32 R26, -RZ, R16.H0_H0 ;  /* 0x20000010ff1a7230 */ /* 0x022fe20000004100 */
        /* <DEDUP_REMOVED lines=15> */
.L_x_34421:
        /* <DEDUP_REMOVED lines=13> */
.L_x_34423:
[----:B------:R-:W-:Y:S05]  /*2c910*/  BSYNC.RECONVERGENT B2 ;  /* 0x0000000000027941 */ /* 0x000fea0003800200 */
.L_x_34422:
        /* <DEDUP_REMOVED lines=43> */
.L_x_34420:
[----:B------:R-:W-:Y:S05]  /*2cbd0*/  BSYNC.RECONVERGENT B1 ;  /* 0x0000000000017941 */ /* 0x000fea0003800200 */
.L_x_34419:
[----:B------:R-:W-:Y:S01]  /*2cbe0*/  I2FP.F32.U32 R20, R21 ;  /* 0x0000001500147245 */ /* 0x000fe20000201000 */
[----:B------:R-:W-:Y:S01]  /*2cbf0*/  BSSY.RECONVERGENT B1, `(.L_x_34424) ;  /* 0x000004b000017945 */ /* 0x000fe20003800200 */
[----:B------:R-:W-:Y:S01]  /*2cc00*/  ISETP.NE.AND P2, PT, R23, 0x1, PT ;  /* 0x000000011700780c */ /* 0x000fe20003f45270 */
[----:B------:R-:W-:Y:S01]  /*2cc10*/  HADD2.F32 R30, -RZ, R16.H1_H1 ;  /* 0x30000010ff1e7230 */ /* 0x000fe20000004100 */
        /* <DEDUP_REMOVED lines=15> */
.L_x_34426:
        /* <DEDUP_REMOVED lines=13> */
.L_x_34428:
[----:B------:R-:W-:Y:S05]  /*2cde0*/  BSYNC.RECONVERGENT B2 ;  /* 0x0000000000027941 */ /* 0x000fea0003800200 */
.L_x_34427:
        /* <DEDUP_REMOVED lines=43> */
.L_x_34425:
[----:B------:R-:W-:Y:S05]  /*2d0a0*/  BSYNC.RECONVERGENT B1 ;  /* 0x0000000000017941 */ /* 0x000fea0003800200 */
.L_x_34424:
        /* <DEDUP_REMOVED lines=19> */
.L_x_34431:
        /* <DEDUP_REMOVED lines=13> */
.L_x_34433:
[----:B------:R-:W-:Y:S05]  /*2d2b0*/  BSYNC.RECONVERGENT B2 ;  /* 0x0000000000027941 */ /* 0x000fea0003800200 */
.L_x_34432:
        /* <DEDUP_REMOVED lines=43> */
.L_x_34430:
[----:B------:R-:W-:Y:S05]  /*2d570*/  BSYNC.RECONVERGENT B1 ;  /* 0x0000000000017941 */ /* 0x000fea0003800200 */
.L_x_34429:
        /* <DEDUP_REMOVED lines=18> */
.L_x_34436:
        /* <DEDUP_REMOVED lines=13> */
.L_x_34438:
[----:B------:R-:W-:Y:S05]  /*2d770*/  BSYNC.RECONVERGENT B2 ;  /* 0x0000000000027941 */ /* 0x000fea0003800200 */
.L_x_34437:
        /* <DEDUP_REMOVED lines=43> */
.L_x_34435:
[----:B------:R-:W-:Y:S05]  /*2da30*/  BSYNC.RECONVERGENT B1 ;  /* 0x0000000000017941 */ /* 0x000fea0003800200 */
.L_x_34434:
        /* <DEDUP_REMOVED lines=17> */
.L_x_34441:
        /* <DEDUP_REMOVED lines=13> */
.L_x_34443:
[----:B------:R-:W-:Y:S05]  /*2dc20*/  BSYNC.RECONVERGENT B2 ;  /* 0x0000000000027941 */ /* 0x000fea0003800200 */
.L_x_34442:
        /* <DEDUP_REMOVED lines=43> */
.L_x_34440:
[----:B------:R-:W-:Y:S05]  /*2dee0*/  BSYNC.RECONVERGENT B1 ;  /* 0x0000000000017941 */ /* 0x000fea0003800200 */
.L_x_34439:
        /* <DEDUP_REMOVED lines=17> */
.L_x_34446:
        /* <DEDUP_REMOVED lines=13> */
.L_x_34448:
[----:B------:R-:W-:Y:S05]  /*2e0d0*/  BSYNC.RECONVERGENT B2 ;  /* 0x0000000000027941 */ /* 0x000fea0003800200 */
.L_x_34447:
        /* <DEDUP_REMOVED lines=43> */
.L_x_34445:
[----:B------:R-:W-:Y:S05]  /*2e390*/  BSYNC.RECONVERGENT B1 ;  /* 0x0000000000017941 */ /* 0x000fea0003800200 */
.L_x_34444:
        /* <DEDUP_REMOVED lines=17> */
.L_x_34451:
        /* <DEDUP_REMOVED lines=13> */
.L_x_34453:
[----:B------:R-:W-:Y:S05]  /*2e580*/  BSYNC.RECONVERGENT B2 ;  /* 0x0000000000027941 */ /* 0x000fea0003800200 */
.L_x_34452:
        /* <DEDUP_REMOVED lines=43> */
.L_x_34450:
[----:B------:R-:W-:Y:S05]  /*2e840*/  BSYNC.RECONVERGENT B1 ;  /* 0x0000000000017941 */ /* 0x000fea0003800200 */
.L_x_34449:
[----:B------:R-:W-:Y:S01]  /*2e850*/  P2R R21, PR, RZ, 0x2 ;  /* 0x00000002ff157803 */ /* 0x000fe20000000000 */
[-C--:B------:R-:W-:Y:S01]  /*2e860*/  FMUL.FTZ R26, R26, R225.reuse ;  /* 0x000000e11a1a7220 */ /* 0x080fe20000410000 */
[----:B------:R-:W-:Y:S01]  /*2e870*/  I2FP.F32.U32 R20, R20 ;  /* 0x0000001400147245 */ /* 0x000fe20000201000 */
[-C--:B------:R-:W-:Y:S01]  /*2e880*/  FMUL.FTZ R34, R34, R225.reuse ;  /* 0x000000e122227220 */ /* 0x080fe20000410000 */
[----:B------:R-:W-:Y:S01]  /*2e890*/  LOP3.LUT P1, RZ, R224, 0x10, RZ, 0xc0, !PT ;  /* 0x00000010e0ff7812 */ /* 0x000fe2000782c0ff */
[----:B------:R-:W-:Y:S01]  /*2e8a0*/  HADD2.F32 R22, -RZ, R19.H1_H1 ;  /* 0x30000013ff167230 */ /* 0x000fe20000004100 */
[----:B------:R-:W-:Y:S01]  /*2e8b0*/  ISETP.NE.AND P6, PT, R24, RZ, PT ;  /* 0x000000ff1800720c */ /* 0x000fe20003fc5270 */
        /* <DEDUP_REMOVED lines=10> */
[----:B------:R-:W-:Y:S01]  /*2e960*/  P2R R23, PR, RZ, 0x1 ;  /* 0x00000001ff177803 */ /* 0x000fe20000000000 */
[----:B------:R-:W-:Y:S01]  /*2e970*/  FMUL.FTZ R22, R22, R225 ;  /* 0x000000e116167220 */ /* 0x000fe20000410000 */
        /* <DEDUP_REMOVED lines=18> */
.L_x_34413:
[----:B------:R-:W-:Y:S01]  /*2eaa0*/  SEL R20, RZ, 0x1000000, !P5 ;  /* 0x01000000ff147807 */ /* 0x000fe20006800000 */
[----:B------:R-:W0:Y:S01]  /*2eab0*/  @P0 LDC.64 R26, c[0x0][0x398] ;  /* 0x0000e600ff1a0b82 */ /* 0x000e220000000a00 */
[----:B------:R-:W-:Y:S02]  /*2eac0*/  SEL R19, RZ, 0x10000, !P4 ;  /* 0x00010000ff137807 */ /* 0x000fe40006000000 */
[----:B------:R-:W-:Y:S02]  /*2ead0*/  SEL R22, RZ, 0x100, !P3 ;  /* 0x00000100ff167807 */ /* 0x000fe40005800000 */
[C---:B------:R-:W-:Y:S02]  /*2eae0*/  LOP3.LUT P5, RZ, R224.reuse, 0x8, RZ, 0xc0, !PT ;  /* 0x00000008e0ff7812 */ /* 0x040fe400078ac0ff */
[----:B------:R-:W-:Y:S02]  /*2eaf0*/  LOP3.LUT P4, RZ, R224, 0x4, RZ, 0xc0, !PT ;  /* 0x00000004e0ff7812 */ /* 0x000fe4000788c0ff */
[----:B------:R-:W-:-:S02]  /*2eb00*/  ISETP.NE.AND P3, PT, R24, RZ, PT ;  /* 0x000000ff1800720c */ /* 0x000fc40003f65270 */
[----:B------:R-:W-:Y:S01]  /*2eb10*/  LOP3.LUT P6, RZ, R224, 0x10, RZ, 0xc0, !PT ;  /* 0x00000010e0ff7812 */ /* 0x000fe200078cc0ff */
[----:B------:R-:W1:Y:S01]  /*2eb20*/  @P1 LDC.64 R24, c[0x0][0x3a0] ;  /* 0x0000e800ff181b82 */ /* 0x000e620000000a00 */
        /* <DEDUP_REMOVED lines=39> */
.L_x_34454:
        /* <DEDUP_REMOVED lines=21> */
.L_x_34458:
        /* <DEDUP_REMOVED lines=13> */
.L_x_34460:
[----:B------:R-:W-:Y:S05]  /*2efc0*/  BSYNC.RECONVERGENT B2 ;  /* 0x0000000000027941 */ /* 0x000fea0003800200 */
.L_x_34459:
        /* <DEDUP_REMOVED lines=42> */
.L_x_34457:
[----:B------:R-:W-:Y:S05]  /*2f270*/  BSYNC.RECONVERGENT B1 ;  /* 0x0000000000017941 */ /* 0x000fea0003800200 */
.L_x_34456:
[----:B------:R-:W-:Y:S01]  /*2f280*/  I2FP.F32.U32 R2, R2 ;  /* 0x0000000200027245 */ /* 0x000fe20000201000 */
[----:B-----5:R-:W-:Y:S01]  /*2f290*/  HADD2.F32 R20, -RZ, R16.H0_H0 ;  /* 0x20000010ff147230 */ /* 0x020fe20000004100 */
        /* <DEDUP_REMOVED lines=18> */
.L_x_34463:
        /* <DEDUP_REMOVED lines=13> */
.L_x_34465:
[----:B------:R-:W-:Y:S05]  /*2f490*/  BSYNC.RECONVERGENT B2 ;  /* 0x0000000000027941 */ /* 0x000fea0003800200 */
.L_x_34464:
        /* <DEDUP_REMOVED lines=43> */
.L_x_34462:
[----:B------:R-:W-:Y:S05]  /*2f750*/  BSYNC.RECONVERGENT B1 ;  /* 0x0000000000017941 */ /* 0x000fea0003800200 */
.L_x_34461:
        /* <DEDUP_REMOVED lines=8> */
[----:B-1----:R-:W-:Y:S01]  /*2f7e0*/  FSEL R24, R4, RZ, !P2 ;  /* 0x000000ff04187208 */ /* 0x002fe20005000000 */
        /* <DEDUP_REMOVED lines=14> */
.L_x_34468:
        /* <DEDUP_REMOVED lines=13> */
.L_x_34470:
[----:B------:R-:W-:Y:S05]  /*2f9a0*/  BSYNC.RECONVERGENT B2 ;  /* 0x0000000000027941 */ /* 0x000fea0003800200 */
.L_x_34469:
        /* <DEDUP_REMOVED lines=43> */
.L_x_34467:
[----:B------:R-:W-:Y:S05]  /*2fc60*/  BSYNC.RECONVERGENT B1 ;  /* 0x0000000000017941 */ /* 0x000fea0003800200 */
.L_x_34466:
        /* <DEDUP_REMOVED lines=20> */
.L_x_34473:
        /* <DEDUP_REMOVED lines=13> */
.L_x_34475:
[----:B------:R-:W-:Y:S05]  /*2fe80*/  BSYNC.RECONVERGENT B2 ;  /* 0x0000000000027941 */ /* 0x000fea0003800200 */
.L_x_34474:
        /* <DEDUP_REMOVED lines=43> */
.L_x_34472:
[----:B------:R-:W-:Y:S05]  /*30140*/  BSYNC.RECONVERGENT B1 ;  /* 0x0000000000017941 */ /* 0x000fea0003800200 */
.L_x_34471:
[----:B------:R-:W-:Y:S01]  /*30150*/  I2FP.F32.U32 R2, R3 ;  /* 0x0000000300027245 */ /* 0x000fe20000201000 */
[----:B------:R-:W-:Y:S01]  /*30160*/  HADD2.F32 R4, -RZ, R84.H1_H1 ;  /* 0x30000054ff047230 */ /* 0x000fe20000004100 */
[----:B------:R-:W-:Y:S01]  /*30170*/  ISETP.NE.AND P3, PT, R5, 0x1, PT ;  /* 0x000000010500780c */ /* 0x000fe20003f65270 */
[----:B------:R-:W-:Y:S02]  /*30180*/  BSSY.RECONVERGENT B1, `(.L_x_34476) ;  /* 0x000004d000017945 */ /* 0x000fe40003800200 */
[----:B------:R-:W-:Y:S01]  /*30190*/  FFMA.FTZ R3, R2, R229, 1.1641532182693481445e-10 ;  /* 0x2f00000002037423 */ /* 0x000fe200000100e5 */
[----:B------:R-:W-:Y:S01]  /*301a0*/  FMUL.FTZ R4, R4, R225 ;  /* 0x000000e104047220 */ /* 0x000fe20000410000 */
[----:B------:R-:W-:-:S03]  /*301b0*/  FSEL R2, R8, RZ, P4 ;  /* 0x000000ff08027208 */ /* 0x000fc60002000000 */
[----:B------:R-:W-:Y:S01]  /*301c0*/  FSETP.GTU.FTZ.AND P2, PT, R3, R228, PT ;  /* 0x000000e40300720b */ /* 0x000fe20003f5c000 */
[----:B------:R-:W-:-:S03]  /*301d0*/  IMAD.MOV.U32 R3, RZ, RZ, R12 ;  /* 0x000000ffff037224 */ /* 0x000fc600078e000c */
        /* <DEDUP_REMOVED lines=14> */
.L_x_34478:
        /* <DEDUP_REMOVED lines=13> */
.L_x_34480:
[----:B------:R-:W-:Y:S05]  /*30390*/  BSYNC.RECONVERGENT B2 ;  /* 0x0000000000027941 */ /* 0x000fea0003800200 */
.L_x_34479:
        /* <DEDUP_REMOVED lines=43> */
.L_x_34477:
[----:B------:R-:W-:Y:S05]  /*30650*/  BSYNC.RECONVERGENT B1 ;  /* 0x0000000000017941 */ /* 0x000fea0003800200 */
.L_x_34476:
        /* <DEDUP_REMOVED lines=20> */
.L_x_34483:
        /* <DEDUP_REMOVED lines=13> */
.L_x_34485:
[----:B------:R-:W-:Y:S05]  /*30870*/  BSYNC.RECONVERGENT B2 ;  /* 0x0000000000027941 */ /* 0x000fea0003800200 */
.L_x_34484:
        /* <DEDUP_REMOVED lines=43> */
.L_x_34482:
[----:B------:R-:W-:Y:S05]  /*30b30*/  BSYNC.RECONVERGENT B1 ;  /* 0x0000000000017941 */ /* 0x000fea0003800200 */
.L_x_34481:
        /* <DEDUP_REMOVED lines=23> */
.L_x_34488:
        /* <DEDUP_REMOVED lines=13> */
.L_x_34490:
[----:B------:R-:W-:Y:S05]  /*30d80*/  BSYNC.RECONVERGENT B2 ;  /* 0x0000000000027941 */ /* 0x000fea0003800200 */
.L_x_34489:
        /* <DEDUP_REMOVED lines=43> */
.L_x_34487:
[----:B------:R-:W-:Y:S05]  /*31040*/  BSYNC.RECONVERGENT B1 ;  /* 0x0000000000017941 */ /* 0x000fea0003800200 */
.L_x_34486:
        /* <DEDUP_REMOVED lines=20> */
.L_x_34493:
        /* <DEDUP_REMOVED lines=13> */
.L_x_34495:
[----:B------:R-:W-:Y:S05]  /*31260*/  BSYNC.RECONVERGENT B2 ;  /* 0x0000000000027941 */ /* 0x000fea0003800200 */
.L_x_34494:
        /* <DEDUP_REMOVED lines=43> */
.L_x_34492:
[----:B------:R-:W-:Y:S05]  /*31520*/  BSYNC.RECONVERGENT B1 ;  /* 0x0000000000017941 */ /* 0x000fea0003800200 */
.L_x_34491:
[----:B------:R-:W-:Y:S01]  /*31530*/  I2FP.F32.U32 R2, R3 ;  /* 0x0000000300027245 */ /* 0x000fe20000201000 */
[----:B------:R-:W-:Y:S01]  /*31540*/  HADD2.F32 R4, -RZ, R85.H1_H1 ;  /* 0x30000055ff047230 */ /* 0x000fe20000004100 */
[----:B------:R-:W-:Y:S03]  /*31550*/  BSSY.RECONVERGENT B1, `(.L_x_34496) ;  /* 0x000004e000017945 */ /* 0x000fe60003800200 */
[----:B------:R-:W-:Y:S01]  /*31560*/  FFMA.FTZ R3, R2, R229, 1.1641532182693481445e-10 ;  /* 0x2f00000002037423 */ /* 0x000fe200000100e5 */
[----:B------:R-:W-:Y:S01]  /*31570*/  FMUL.FTZ R4, R4, R225 ;  /* 0x000000e104047220 */ /* 0x000fe20000410000 */
[----:B------:R-:W-:-:S03]  /*31580*/  FSEL R2, R6, RZ, P4 ;  /* 0x000000ff06027208 */ /* 0x000fc60002000000 */
        /* <DEDUP_REMOVED lines=17> */
.L_x_34498:
        /* <DEDUP_REMOVED lines=13> */
.L_x_34500:
[----:B------:R-:W-:Y:S05]  /*31770*/  BSYNC.RECONVERGENT B2 ;  /* 0x0000000000027941 */ /* 0x000fea0003800200 */
.L_x_34499:
        /* <DEDUP_REMOVED lines=40> */
[----:B------:R-:W-:Y:S01]  /*31a00*/  IMAD.MOV.U32 R3, RZ, RZ, R244 ;  /* 0x000000ffff037224 */ /* 0x000fe200078e00f4 */
[----:B------:R-:W-:Y:S01]  /*31a10*/  MOV R244, R2 ;  /* 0x0000000200f47202 */ /* 0x000fe20000000f00 */
[----:B------:R-:W-:-:S07]  /*31a20*/  IMAD.MOV.U32 R4, RZ, RZ, RZ ;  /* 0x000000ffff047224 */ /* 0x000fce00078e00ff */
.L_x_34497:
[----:B------:R-:W-:Y:S05]  /*31a30*/  BSYNC.RECONVERGENT B1 ;  /* 0x0000000000017941 */ /* 0x000fea0003800200 */
.L_x_34496:
        /* <DEDUP_REMOVED lines=18> */
.L_x_34503:
        /* <DEDUP_REMOVED lines=13> */
.L_x_34505:
[----:B------:R-:W-:Y:S05]  /*31c30*/  BSYNC.RECONVERGENT B2 ;  /* 0x0000000000027941 */ /* 0x000fea0003800200 */
.L_x_34504:
        /* <DEDUP_REMOVED lines=40> */
[----:B------:R-:W-:Y:S01]  /*31ec0*/  HFMA2 R16, -RZ, RZ, 0, 0 ;  /* 0x00000000ff107431 */ /* 0x000fe200000001ff */
[----:B------:R-:W-:Y:S01]  /*31ed0*/  MOV R3, R244 ;  /* 0x000000f400037202 */ /* 0x000fe20000000f00 */
[----:B------:R-:W-:-:S07]  /*31ee0*/  IMAD.MOV.U32 R244, RZ, RZ, R2 ;  /* 0x000000fffff47224 */ /* 0x000fce00078e0002 */
.L_x_34502:
[----:B------:R-:W-:Y:S05]  /*31ef0*/  BSYNC.RECONVERGENT B1 ;  /* 0x0000000000017941 */ /* 0x000fea0003800200 */
.L_x_34501:
        /* <DEDUP_REMOVED lines=23> */
.L_x_34508:
        /* <DEDUP_REMOVED lines=13> */
.L_x_34510:
[----:B------:R-:W-:Y:S05]  /*32140*/  BSYNC.RECONVERGENT B2 ;  /* 0x0000000000027941 */ /* 0x000fea0003800200 */
.L_x_34509:
        /* <DEDUP_REMOVED lines=41> */
[----:B------:R-:W-:Y:S01]  /*323e0*/  IMAD.MOV.U32 R3, RZ, RZ, R244 ;  /* 0x000000ffff037224 */ /* 0x000fe200078e00f4 */
[----:B------:R-:W-:-:S07]  /*323f0*/  MOV R244, R2 ;  /* 0x0000000200f47202 */ /* 0x000fce0000000f00 */
.L_x_34507:
[----:B------:R-:W-:Y:S05]  /*32400*/  BSYNC.RECONVERGENT B1 ;  /* 0x0000000000017941 */ /* 0x000fea0003800200 */
.L_x_34506:
        /* <DEDUP_REMOVED lines=18> */
.L_x_34513:
        /* <DEDUP_REMOVED lines=13> */
.L_x_34515:
[----:B------:R-:W-:Y:S05]  /*32600*/  BSYNC.RECONVERGENT B2 ;  /* 0x0000000000027941 */ /* 0x000fea0003800200 */
.L_x_34514:
        /* <DEDUP_REMOVED lines=43> */
.L_x_34512:
[----:B------:R-:W-:Y:S05]  /*328c0*/  BSYNC.RECONVERGENT B1 ;  /* 0x0000000000017941 */ /* 0x000fea0003800200 */
.L_x_34511:
        /* <DEDUP_REMOVED lines=24> */
.L_x_34518:
        /* <DEDUP_REMOVED lines=13> */
.L_x_34520:
[----:B------:R-:W-:Y:S05]  /*32b20*/  BSYNC.RECONVERGENT B2 ;  /* 0x0000000000027941 */ /* 0x000fea0003800200 */
.L_x_34519:
        /* <DEDUP_REMOVED lines=43> */
.L_x_34517:
[----:B------:R-:W-:Y:S05]  /*32de0*/  BSYNC.RECONVERGENT B1 ;  /* 0x0000000000017941 */ /* 0x000fea0003800200 */
.L_x_34516:
        /* <DEDUP_REMOVED lines=18> */
.L_x_34523:
        /* <DEDUP_REMOVED lines=13> */
.L_x_34525:
[----:B------:R-:W-:Y:S05]  /*32fe0*/  BSYNC.RECONVERGENT B2 ;  /* 0x0000000000027941 */ /* 0x000fea0003800200 */
.L_x_34524:
        /* <DEDUP_REMOVED lines=40> */
[----:B------:R-:W-:Y:S02]  /*33270*/  LOP3.LUT R15, R227, R16, R3, 0x96, !PT ;  /* 0x00000010e30f7212 */ /* 0x000fe400078e9603 */
[----:B------:R-:W-:Y:S01]  /*33280*/  MOV R16, R244 ;  /* 0x000000f400107202 */ /* 0x000fe20000000f00 */
[----:B------:R-:W-:-:S07]  /*33290*/  IMAD.MOV.U32 R244, RZ, RZ, R2 ;  /* 0x000000fffff47224 */ /* 0x000fce00078e0002 */
.L_x_34522:
[----:B------:R-:W-:Y:S05]  /*332a0*/  BSYNC.RECONVERGENT B1 ;  /* 0x0000000000017941 */ /* 0x000fea0003800200 */
.L_x_34521:
        /* <DEDUP_REMOVED lines=23> */
.L_x_34528:
        /* <DEDUP_REMOVED lines=13> */
.L_x_34530:
[----:B------:R-:W-:Y:S05]  /*334f0*/  BSYNC.RECONVERGENT B2 ;  /* 0x0000000000027941 */ /* 0x000fea0003800200 */
.L_x_34529:
        /* <DEDUP_REMOVED lines=41> */
[----:B------:R-:W-:Y:S01]  /*33790*/  IMAD.MOV.U32 R218, RZ, RZ, RZ ;  /* 0x000000ffffda7224 */ /* 0x000fe200078e00ff */
[----:B------:R-:W-:-:S07]  /*337a0*/  MOV R244, R16 ;  /* 0x0000001000f47202 */ /* 0x000fce0000000f00 */
.L_x_34527:
[----:B------:R-:W-:Y:S05]  /*337b0*/  BSYNC.RECONVERGENT B1 ;  /* 0x0000000000017941 */ /* 0x000fea0003800200 */
.L_x_34526:
        /* <DEDUP_REMOVED lines=18> */
.L_x_34533:
        /* <DEDUP_REMOVED lines=15> */
.L_x_34535:
[----:B------:R-:W-:Y:S05]  /*339d0*/  BSYNC.RECONVERGENT B2 ;  /* 0x0000000000027941 */ /* 0x000fea0003800200 */
.L_x_34534:
        /* <DEDUP_REMOVED lines=43> */
.L_x_34532:
[----:B------:R-:W-:Y:S05]  /*33c90*/  BSYNC.RECONVERGENT B1 ;  /* 0x0000000000017941 */ /* 0x000fea0003800200 */
.L_x_34531:
        /* <DEDUP_REMOVED lines=12> */
.L_x_34455:
        /* <DEDUP_REMOVED lines=16> */
.L_x_34539:
        /* <DEDUP_REMOVED lines=13> */
.L_x_34541:
[----:B------:R-:W-:Y:S05]  /*33f30*/  BSYNC.RECONVERGENT B2 ;  /* 0x0000000000027941 */ /* 0x000fea0003800200 */
.L_x_34540:
        /* <DEDUP_REMOVED lines=42> */
.L_x_34538:
[----:B------:R-:W-:Y:S05]  /*341e0*/  BSYNC.RECONVERGENT B1 ;  /* 0x0000000000017941 */ /* 0x000fea0003800200 */
.L_x_34537:
[----:B------:R-:W-:Y:S01]  /*341f0*/  I2FP.F32.U32 R20, R20 ;  /* 0x0000001400147245 */ /* 0x000fe20000201000 */
[----:B------:R-:W-:Y:S01]  /*34200*/  BSSY.RECONVERGENT B1, `(.L_x_34542) ;  /* 0x000004b000017945 */ /* 0x000fe20003800200 */
[----:B------:R-:W-:Y:S01]  /*34210*/  ISETP.NE.AND P2, PT, R23, 0x1, PT ;  /* 0x000000011700780c */ /* 0x000fe20003f45270 */
[----:B-1----:R-:W-:Y:S01]  /*34220*/  HFMA2 R24, -RZ, RZ, 0, 1.1920928955078125e-07 ;  /* 0x00000002ff187431 */ /* 0x002fe200000001ff */
        /* <DEDUP_REMOVED lines=15> */
.L_x_34544:
        /* <DEDUP_REMOVED lines=13> */
.L_x_34546:
[----:B------:R-:W-:Y:S05]  /*343f0*/  BSYNC.RECONVERGENT B2 ;  /* 0x0000000000027941 */ /* 0x000fea0003800200 */
.L_x_34545:
        /* <DEDUP_REMOVED lines=43> */
.L_x_34543:
[----:B------:R-:W-:Y:S05]  /*346b0*/  BSYNC.RECONVERGENT B1 ;  /* 0x0000000000017941 */ /* 0x000fea0003800200 */
.L_x_34542:
        /* <DEDUP_REMOVED lines=19> */
.L_x_34549:
        /* <DEDUP_REMOVED lines=13> */
.L_x_34551:
[----:B------:R-:W-:Y:S05]  /*348c0*/  BSYNC.RECONVERGENT B2 ;  /* 0x0000000000027941 */ /* 0x000fea0003800200 */
.L_x_34550:
        /* <DEDUP_REMOVED lines=40> */
[----:B------:R-:W-:Y:S01]  /*34b50*/  MOV R244, R20 ;  /* 0x0000001400f47202 */ /* 0x000fe20000000f00 */
[----:B------:R-:W-:Y:S01]  /*34b60*/  IMAD.MOV.U32 R20, RZ, RZ, RZ ;  /* 0x000000ffff147224 */ /* 0x000fe200078e00ff */
[----:B------:R-:W-:-:S07]  /*34b70*/  LOP3.LUT R15, R227, R24, R21, 0x96, !PT ;  /* 0x00000018e30f7212 */ /* 0x000fce00078e9615 */
.L_x_34548:
[----:B------:R-:W-:Y:S05]  /*34b80*/  BSYNC.RECONVERGENT B1 ;  /* 0x0000000000017941 */ /* 0x000fea0003800200 */
.L_x_34547:
        /* <DEDUP_REMOVED lines=19> */
.L_x_34554:
        /* <DEDUP_REMOVED lines=13> */
.L_x_34556:
[----:B------:R-:W-:Y:S05]  /*34d90*/  BSYNC.RECONVERGENT B2 ;  /* 0x0000000000027941 */ /* 0x000fea0003800200 */
.L_x_34555:
[----:B------:R-:W-:Y:S01]  /*34da0*/  IMAD.WIDE.U32 R14, R223, -0x326172a9, RZ ;  /* 0xcd9e8d57df0e7825 */ /* 0x000fe200078e00ff */
[----:B------:R-:W-:-:S03]  /*34db0*/  LOP3.LUT R20, R11, UR7, R219, 0x96, !PT ;  /* 0x000000070b147c12 */ /* 0x000fc6000f8e96db */
[----:B------:R-:W-:Y:S01]  /*34dc0*/  HFMA2 R23, -RZ, RZ, 0, 0 ;  /* 0x00000000ff177431 */ /* 0x000fe200000001ff */
        /* <DEDUP_REMOVED lines=40> */
.L_x_34553:
[----:B------:R-:W-:Y:S05]  /*35050*/  BSYNC.RECONVERGENT B1 ;  /* 0x0000000000017941 */ /* 0x000fea0003800200 */
.L_x_34552:
        /* <DEDUP_REMOVED lines=19> */
.L_x_34559:
        /* <DEDUP_REMOVED lines=13> */
.L_x_34561:
[----:B------:R-:W-:Y:S05]  /*35260*/  BSYNC.RECONVERGENT B2 ;  /* 0x0000000000027941 */ /* 0x000fea0003800200 */
.L_x_34560:
        /* <DEDUP_REMOVED lines=43> */
.L_x_34558:
[----:B------:R-:W-:Y:S05]  /*35520*/  BSYNC.RECONVERGENT B1 ;  /* 0x0000000000017941 */ /* 0x000fea0003800200 */
.L_x_34557:
        /* <DEDUP_REMOVED lines=17> */
.L_x_34564:
        /* <DEDUP_REMOVED lines=13> */
.L_x_34566:
[----:B------:R-:W-:Y:S05]  /*35710*/  BSYNC.RECONVERGENT B2 ;  /* 0x0000000000027941 */ /* 0x000fea0003800200 */
.L_x_34565:
        /* <DEDUP_REMOVED lines=34> */
[----:B------:R-:W-:Y:S02]  /*35940*/  HFMA2 R21, -RZ, RZ, 0, 0 ;  /* 0x00000000ff157431 */ /* 0x000fe400000001ff */
        /* <DEDUP_REMOVED lines=8> */
.L_x_34563:
[----:B------:R-:W-:Y:S05]  /*359d0*/  BSYNC.RECONVERGENT B1 ;  /* 0x0000000000017941 */ /* 0x000fea0003800200 */
.L_x_34562:
        /* <DEDUP_REMOVED lines=17> */
.L_x_34569:
        /* <DEDUP_REMOVED lines=13> */
.L_x_34571:
[----:B------:R-:W-:Y:S05]  /*35bc0*/  BSYNC.RECONVERGENT B2 ;  /* 0x0000000000027941 */ /* 0x000fea0003800200 */
.L_x_34570:
        /* <DEDUP_REMOVED lines=41> */
[----:B------:R-:W-:Y:S02]  /*35e60*/  LOP3.LUT R15, R227, R20, R17, 0x96, !PT ;  /* 0x00000014e30f7212 */ /* 0x000fe400078e9611 */
[----:B------:R-:W-:-:S07]  /*35e70*/  MOV R244, R16 ;  /* 0x0000001000f47202 */ /* 0x000fce0000000f00 */
.L_x_34568:
[----:B------:R-:W-:Y:S05]  /*35e80*/  BSYNC.RECONVERGENT B1 ;  /* 0x0000000000017941 */ /* 0x000fea0003800200 */
.L_x_34567:
        /* <DEDUP_REMOVED lines=17> */
.L_x_34574:
        /* <DEDUP_REMOVED lines=13> */
.L_x_34576:
[----:B------:R-:W-:Y:S05]  /*36070*/  BSYNC.RECONVERGENT B2 ;  /* 0x0000000000027941 */ /* 0x000fea0003800200 */
.L_x_34575:
        /* <DEDUP_REMOVED lines=43> */
.L_x_34573:
[----:B------:R-:W-:Y:S05]  /*36330*/  BSYNC.RECONVERGENT B1 ;  /* 0x0000000000017941 */ /* 0x000fea0003800200 */
.L_x_34572:
[-C--:B------:R-:W-:Y:S01]  /*36340*/  FMUL.FTZ R16, R24, R225.reuse ;  /* 0x000000e118107220 */ /* 0x080fe20000410000 */
[----:B------:R-:W-:Y:S01]  /*36350*/  P2R R23, PR, RZ, 0x2 ;  /* 0x00000002ff177803 */ /* 0x000fe20000000000 */
[-C--:B------:R-:W-:Y:S01]  /*36360*/  FMUL.FTZ R24, R22, R225.reuse ;  /* 0x000000e116187220 */ /* 0x080fe20000410000 */
[----:B------:R-:W-:Y:S01]  /*36370*/  I2FP.F32.U32 R20, R20 ;  /* 0x0000001400147245 */ /* 0x000fe20000201000 */
[----:B------:R-:W-:Y:S01]  /*36380*/  FMUL.FTZ R26, R26, R225 ;  /* 0x000000e11a1a7220 */ /* 0x000fe20000410000 */
[----:B------:R-:W-:Y:S01]  /*36390*/  LOP3.LUT P1, RZ, R224, 0x10, RZ, 0xc0, !PT ;  /* 0x00000010e0ff7812 */ /* 0x000fe2000782c0ff */
[----:B------:R-:W-:Y:S01]  /*363a0*/  HADD2.F32 R246, -RZ, R19.H1_H1 ;  /* 0x30000013fff67230 */ /* 0x000fe20000004100 */
[----:B------:R-:W-:Y:S01]  /*363b0*/  P2R R27, PR, RZ, 0x1 ;  /* 0x00000001ff1b7803 */ /* 0x000fe20000000000 */
[----:B------:R-:W-:Y:S01]  /*363c0*/  FFMA.FTZ R17, R20, R229, 1.1641532182693481445e-10 ;  /* 0x2f00000014117423 */ /* 0x000fe200000100e5 */
[----:B------:R-:W-:Y:S01]  /*363d0*/  LOP3.LUT P0, RZ, R224, 0x8, RZ, 0xc0, !PT ;  /* 0x00000008e0ff7812 */ /* 0x000fe2000780c0ff */
[-C--:B------:R-:W-:Y:S01]  /*363e0*/  FMUL.FTZ R18, R18, R225.reuse ;  /* 0x000000e112127220 */ /* 0x080fe20000410000 */
[----:B------:R-:W-:Y:S01]  /*363f0*/  LOP3.LUT P5, RZ, R224, 0x4, RZ, 0xc0, !PT ;  /* 0x00000004e0ff7812 */ /* 0x000fe200078ac0ff */
[-C--:B------:R-:W-:Y:S01]  /*36400*/  FMUL.FTZ R242, R242, R225.reuse ;  /* 0x000000e1f2f27220 */ /* 0x080fe20000410000 */
[----:B------:R-:W-:Y:S01]  /*36410*/  FSEL R24, R24, RZ, P1 ;  /* 0x000000ff18187208 */ /* 0x000fe20000800000 */
[-C--:B------:R-:W-:Y:S01]  /*36420*/  FMUL.FTZ R218, R218, R225.reuse ;  /* 0x000000e1dada7220 */ /* 0x080fe20000410000 */
[----:B------:R-:W-:Y:S01]  /*36430*/  ISETP.NE.AND P1, PT, R23, RZ, PT ;  /* 0x000000ff1700720c */ /* 0x000fe20003f25270 */
[-C--:B------:R-:W-:Y:S01]  /*36440*/  FMUL.FTZ R236, R236, R225.reuse ;  /* 0x000000e1ecec7220 */ /* 0x080fe20000410000 */
[----:B------:R-:W-:Y:S01]  /*36450*/  FSEL R25, R26, RZ, P0 ;  /* 0x000000ff1a197208 */ /* 0x000fe20000000000 */
[----:B------:R-:W-:Y:S01]  /*36460*/  FMUL.FTZ R246, R246, R225 ;  /* 0x000000e1f6f67220 */ /* 0x000fe20000410000 */
[----:B------:R-:W-:-:S02]  /*36470*/  FSEL R26, R16, RZ, P5 ;  /* 0x000000ff101a7208 */ /* 0x000fc40002800000 */
[----:B------:R-:W-:Y:S02]  /*36480*/  LOP3.LUT P6, RZ, R224, 0x2, RZ, 0xc0, !PT ;  /* 0x00000002e0ff7812 */ /* 0x000fe400078cc0ff */
[----:B------:R-:W-:Y:S02]  /*36490*/  FSETP.GTU.FTZ.AND P5, PT, R17, R228, PT ;  /* 0x000000e41100720b */ /* 0x000fe40003fbc000 */
[----:B------:R-:W-:Y:S02]  /*364a0*/  ISETP.NE.AND P0, PT, R27, RZ, PT ;  /* 0x000000ff1b00720c */ /* 0x000fe40003f05270 */
        /* <DEDUP_REMOVED lines=13> */
[----:B------:R-:W-:-:S10]  /*36580*/  @P1 FADD.FTZ R23, R79, R23 ;  /* 0x000000174f171221 */ /* 0x000fd40000010000 */
.L_x_34536:
        /* <DEDUP_REMOVED lines=26> */
[----:B-1----:R-:W-:Y:S02]  /*36730*/  SHF.L.U32 R18, R3, 0x10, RZ ;  /* 0x0000001003127819 */ /* 0x002fe400000006ff */
[----:B------:R-:W-:Y:S02]  /*36740*/  PRMT R219, R4, 0x7104, RZ ;  /* 0x0000710404db7816 */ /* 0x000fe400000000ff */
[----:B------:R-:W-:Y:S02]  /*36750*/  LOP3.LUT R19, R18, 0xff0000, RZ, 0xc0, !PT ;  /* 0x00ff000012137812 */ /* 0x000fe400078ec0ff */
[----:B------:R-:W-:Y:S02]  /*36760*/  LOP3.LUT R18, R2, 0xffff, RZ, 0xc0, !PT ;  /* 0x0000ffff02127812 */ /* 0x000fe400078ec0ff */
[----:B------:R-:W-:Y:S02]  /*36770*/  LOP3.LUT R246, R6, 0xff, RZ, 0xc0, !PT ;  /* 0x000000ff06f67812 */ /* 0x000fe400078ec0ff */
[----:B------:R-:W-:-:S02]  /*36780*/  PRMT R218, R19, 0x4210, R18 ;  /* 0x0000421013da7816 */ /* 0x000fc40000000012 */
[----:B------:R-:W1:Y:S01]  /*36790*/  LDC.64 R18, c[0x0][0x3b8] ;  /* 0x0000ee00ff127b82 */ /* 0x000e620000000a00 */
        /* <DEDUP_REMOVED lines=13> */
.L_x_34577:
        /* <DEDUP_REMOVED lines=23> */
.L_x_34581:
        /* <DEDUP_REMOVED lines=13> */
.L_x_34583:
[----:B------:R-:W-:Y:S05]  /*36ab0*/  BSYNC.RECONVERGENT B2 ;  /* 0x0000000000027941 */ /* 0x000fea0003800200 */
.L_x_34582:
        /* <DEDUP_REMOVED lines=43> */
.L_x_34580:
[----:B------:R-:W-:Y:S05]  /*36d70*/  BSYNC.RECONVERGENT B1 ;  /* 0x0000000000017941 */ /* 0x000fea0003800200 */
.L_x_34579:
[----:B------:R-:W-:Y:S01]  /*36d80*/  I2FP.F32.U32 R2, R2 ;  /* 0x0000000200027245 */ /* 0x000fe20000201000 */
[----:B---3-5:R-:W-:Y:S01]  /*36d90*/  HADD2.F32 R16, -RZ, R216.H0_H0 ;  /* 0x200000d8ff107230 */ /* 0x028fe20000004100 */
        /* <DEDUP_REMOVED lines=18> */
.L_x_34586:
        /* <DEDUP_REMOVED lines=13> */
.L_x_34588:
[----:B------:R-:W-:Y:S05]  /*36f90*/  BSYNC.RECONVERGENT B2 ;  /* 0x0000000000027941 */ /* 0x000fea0003800200 */
.L_x_34587:
        /* <DEDUP_REMOVED lines=43> */
.L_x_34585:
[----:B------:R-:W-:Y:S05]  /*37250*/  BSYNC.RECONVERGENT B1 ;  /* 0x0000000000017941 */ /* 0x000fea0003800200 */
.L_x_34584:
        /* <DEDUP_REMOVED lines=23> */
.L_x_34591:
        /* <DEDUP_REMOVED lines=13> */
.L_x_34593:
[----:B------:R-:W-:Y:S05]  /*374a0*/  BSYNC.RECONVERGENT B2 ;  /* 0x0000000000027941 */ /* 0x000fea0003800200 */
.L_x_34592:
        /* <DEDUP_REMOVED lines=43> */
.L_x_34590:
[----:B------:R-:W-:Y:S05]  /*37760*/  BSYNC.RECONVERGENT B1 ;  /* 0x0000000000017941 */ /* 0x000fea0003800200 */
.L_x_34589:
        /* <DEDUP_REMOVED lines=20> */
.L_x_34596:
        /* <DEDUP_REMOVED lines=13> */
.L_x_34598:
[----:B------:R-:W-:Y:S05]  /*37980*/  BSYNC.RECONVERGENT B2 ;  /* 0x0000000000027941 */ /* 0x000fea0003800200 */
.L_x_34597:
        /* <DEDUP_REMOVED lines=43> */
.L_x_34595:
[----:B------:R-:W-:Y:S05]  /*37c40*/  BSYNC.RECONVERGENT B1 ;  /* 0x0000000000017941 */ /* 0x000fea0003800200 */
.L_x_34594:
        /* <DEDUP_REMOVED lines=23> */
.L_x_34601:
        /* <DEDUP_REMOVED lines=13> */
.L_x_34603:
[----:B------:R-:W-:Y:S05]  /*37e90*/  BSYNC.RECONVERGENT B2 ;  /* 0x0000000000027941 */ /* 0x000fea0003800200 */
.L_x_34602:
        /* <DEDUP_REMOVED lines=43> */
.L_x_34600:
[----:B------:R-:W-:Y:S05]  /*38150*/  BSYNC.RECONVERGENT B1 ;  /* 0x0000000000017941 */ /* 0x000fea0003800200 */
.L_x_34599:
        /* <DEDUP_REMOVED lines=20> */
.L_x_34606:
        /* <DEDUP_REMOVED lines=13> */
.L_x_34608:
[----:B------:R-:W-:Y:S05]  /*38370*/  BSYNC.RECONVERGENT B2 ;  /* 0x0000000000027941 */ /* 0x000fea0003800200 */
.L_x_34607:
        /* <DEDUP_REMOVED lines=43> */
.L_x_34605:
[----:B------:R-:W-:Y:S05]  /*38630*/  BSYNC.RECONVERGENT B1 ;  /* 0x0000000000017941 */ /* 0x000fea0003800200 */
.L_x_34604:
[----:B------:R-:W-:Y:S01]  /*38640*/  I2FP.F32.U32 R2, R3 ;  /* 0x0000000300027245 */ /* 0x000fe20000201000 */
[----:B------:R-:W-:Y:S01]  /*38650*/  BSSY.RECONVERGENT B1, `(.L_x_34609) ;  /* 0x000004f000017945 */ /* 0x000fe20003800200 */
[----:B------:R-:W-:-:S03]  /*38660*/  HFMA2 R4, -RZ, RZ, 0, 1.1920928955078125e-07 ;  /* 0x00000002ff047431 */ /* 0x000fc600000001ff */
[----:B------:R-:W-:Y:S01]  /*38670*/  FFMA.FTZ R3, R2, R229, 1.1641532182693481445e-10 ;  /* 0x2f00000002037423 */ /* 0x000fe200000100e5 */
[----:B------:R-:W-:-:S04]  /*38680*/  HADD2.F32 R2, -RZ, R85.H0_H0 ;  /* 0x20000055ff027230 */ /* 0x000fc80000004100 */
[----:B------:R-:W-:Y:S01]  /*38690*/  FSETP.GTU.FTZ.AND P2, PT, R3, R228, PT ;  /* 0x000000e40300720b */ /* 0x000fe20003f5c000 */
[----:B------:R-:W-:Y:S01]  /*386a0*/  FMUL.FTZ R2, R2, R225 ;  /* 0x000000e102027220 */ /* 0x000fe20000410000 */
[----:B------:R-:W-:Y:S02]  /*386b0*/  FSEL R3, R18, RZ, P4 ;  /* 0x000000ff12037208 */ /* 0x000fe40002000000 */
        /* <DEDUP_REMOVED lines=15> */
.L_x_34611:
        /* <DEDUP_REMOVED lines=13> */
.L_x_34613:
[----:B------:R-:W-:Y:S05]  /*38880*/  BSYNC.RECONVERGENT B2 ;  /* 0x0000000000027941 */ /* 0x000fea0003800200 */
.L_x_34612:
        /* <DEDUP_REMOVED lines=40> */
[----:B------:R-:W-:Y:S01]  /*38b10*/  HFMA2 R4, -RZ, RZ, 0, 0 ;  /* 0x00000000ff047431 */ /* 0x000fe200000001ff */
[----:B------:R-:W-:Y:S01]  /*38b20*/  MOV R3, R236 ;  /* 0x000000ec00037202 */ /* 0x000fe20000000f00 */
[----:B------:R-:W-:-:S07]  /*38b30*/  IMAD.MOV.U32 R236, RZ, RZ, R2 ;  /* 0x000000ffffec7224 */ /* 0x000fce00078e0002 */
.L_x_34610:
[----:B------:R-:W-:Y:S05]  /*38b40*/  BSYNC.RECONVERGENT B1 ;  /* 0x0000000000017941 */ /* 0x000fea0003800200 */
.L_x_34609:
        /* <DEDUP_REMOVED lines=20> */
.L_x_34616:
        /* <DEDUP_REMOVED lines=13> */
.L_x_34618:
[----:B------:R-:W-:Y:S05]  /*38d60*/  BSYNC.RECONVERGENT B2 ;  /* 0x0000000000027941 */ /* 0x000fea0003800200 */
.L_x_34617:
        /* <DEDUP_REMOVED lines=39> */
[----:B------:R-:W-:Y:S01]  /*38fe0*/  IMAD.MOV.U32 R5, RZ, RZ, RZ ;  /* 0x000000ffff057224 */ /* 0x000fe200078e00ff */
[----:B------:R-:W-:Y:S01]  /*38ff0*/  LOP3.LUT R15, R227, R4, R3, 0x96, !PT ;  /* 0x00000004e30f7212 */ /* 0x000fe200078e9603 */
[----:B------:R-:W-:Y:S01]  /*39000*/  IMAD.MOV.U32 R3, RZ, RZ, R236 ;  /* 0x000000ffff037224 */ /* 0x000fe200078e00ec */
[----:B------:R-:W-:-:S07]  /*39010*/  MOV R236, R2 ;  /* 0x0000000200ec7202 */ /* 0x000fce0000000f00 */
.L_x_34615:
[----:B------:R-:W-:Y:S05]  /*39020*/  BSYNC.RECONVERGENT B1 ;  /* 0x0000000000017941 */ /* 0x000fea0003800200 */
.L_x_34614:
[----:B------:R-:W-:Y:S01]  /*39030*/  I2FP.F32.U32 R2, R3 ;  /* 0x0000000300027245 */ /* 0x000fe20000201000 */
[----:B------:R-:W-:Y:S01]  /*39040*/  BSSY.RECONVERGENT B1, `(.L_x_34619) ;  /* 0x000004f000017945 */ /* 0x000fe20003800200 */
[----:B------:R-:W-:Y:S01]  /*39050*/  FSEL R6, R6, RZ, P4 ;  /* 0x000000ff06067208 */ /* 0x000fe20002000000 */
[----:B------:R-:W-:Y:S02]  /*39060*/  HFMA2 R4, -RZ, RZ, 0, 1.1920928955078125e-07 ;  /* 0x00000002ff047431 */ /* 0x000fe400000001ff */
[----:B------:R-:W-:Y:S01]  /*39070*/  FFMA.FTZ R3, R2, R229, 1.1641532182693481445e-10 ;  /* 0x2f00000002037423 */ /* 0x000fe200000100e5 */
[----:B------:R-:W-:-:S04]  /*39080*/  HADD2.F32 R2, -RZ, R85.H1_H1 ;  /* 0x30000055ff027230 */ /* 0x000fc80000004100 */
[----:B------:R-:W-:Y:S01]  /*39090*/  FSETP.GTU.FTZ.AND P2, PT, R3, R228, PT ;  /* 0x000000e40300720b */ /* 0x000fe20003f5c000 */
[----:B------:R-:W-:Y:S01]  /*390a0*/  FMUL.FTZ R2, R2, R225 ;  /* 0x000000e102027220 */ /* 0x000fe20000410000 */
[----:B------:R-:W-:-:S04]  /*390b0*/  IMAD.MOV.U32 R3, RZ, RZ, R12 ;  /* 0x000000ffff037224 */ /* 0x000fc800078e000c */
        /* <DEDUP_REMOVED lines=14> */
.L_x_34621:
        /* <DEDUP_REMOVED lines=13> */
.L_x_34623:
[----:B------:R-:W-:Y:S05]  /*39270*/  BSYNC.RECONVERGENT B2 ;  /* 0x0000000000027941 */ /* 0x000fea0003800200 */
.L_x_34622:
        /* <DEDUP_REMOVED lines=43> */
.L_x_34620:
[----:B------:R-:W-:Y:S05]  /*39530*/  BSYNC.RECONVERGENT B1 ;  /* 0x0000000000017941 */ /* 0x000fea0003800200 */
.L_x_34619:
[----:B------:R-:W-:Y:S01]  /*39540*/  ISETP.NE.AND P3, PT, R4, 0x1, PT ;  /* 0x000000010400780c */ /* 0x000fe20003f65270 */
[----:B------:R-:W-:Y:S01]  /*39550*/  HADD2.F32 R216, -RZ, R218.H0_H0 ;  /* 0x200000daffd87230 */ /* 0x000fe20000004100 */
        /* <DEDUP_REMOVED lines=16> */
.L_x_34626:
        /* <DEDUP_REMOVED lines=13> */
.L_x_34628:
[----:B------:R-:W-:Y:S05]  /*39730*/  BSYNC.RECONVERGENT B2 ;  /* 0x0000000000027941 */ /* 0x000fea0003800200 */
.L_x_34627:
        /* <DEDUP_REMOVED lines=41> */
[----:B------:R-:W-:Y:S01]  /*399d0*/  IMAD.MOV.U32 R3, RZ, RZ, R236 ;  /* 0x000000ffff037224 */ /* 0x000fe200078e00ec */
[----:B------:R-:W-:-:S07]  /*399e0*/  MOV R236, R2 ;  /* 0x0000000200ec7202 */ /* 0x000fce0000000f00 */
.L_x_34625:
[----:B------:R-:W-:Y:S05]  /*399f0*/  BSYNC.RECONVERGENT B1 ;  /* 0x0000000000017941 */ /* 0x000fea0003800200 */
.L_x_34624:
        /* <DEDUP_REMOVED lines=23> */
.L_x_34631:
        /* <DEDUP_REMOVED lines=13> */
.L_x_34633:
[----:B------:R-:W-:Y:S05]  /*39c40*/  BSYNC.RECONVERGENT B2 ;  /* 0x0000000000027941 */ /* 0x000fea0003800200 */
.L_x_34632:
        /* <DEDUP_REMOVED lines=43> */
.L_x_34630:
[----:B------:R-:W-:Y:S05]  /*39f00*/  BSYNC.RECONVERGENT B1 ;  /* 0x0000000000017941 */ /* 0x000fea0003800200 */
.L_x_34629:
        /* <DEDUP_REMOVED lines=18> */
.L_x_34636:
        /* <DEDUP_REMOVED lines=13> */
.L_x_34638:
[----:B------:R-:W-:Y:S05]  /*3a100*/  BSYNC.RECONVERGENT B2 ;  /* 0x0000000000027941 */ /* 0x000fea0003800200 */
.L_x_34637:
        /* <DEDUP_REMOVED lines=41> */
[----:B------:R-:W-:Y:S02]  /*3a3a0*/  LOP3.LUT R15, R227, R242, R3, 0x96, !PT ;  /* 0x000000f2e30f7212 */ /* 0x000fe400078e9603 */
[----:B------:R-:W-:-:S07]  /*3a3b0*/  MOV R236, R2 ;  /* 0x0000000200ec7202 */ /* 0x000fce0000000f00 */
.L_x_34635:
[----:B------:R-:W-:Y:S05]  /*3a3c0*/  BSYNC.RECONVERGENT B1 ;  /* 0x0000000000017941 */ /* 0x000fea0003800200 */
.L_x_34634:
        /* <DEDUP_REMOVED lines=24> */
.L_x_34641:
        /* <DEDUP_REMOVED lines=13> */
.L_x_34643:
[----:B------:R-:W-:Y:S05]  /*3a620*/  BSYNC.RECONVERGENT B2 ;  /* 0x0000000000027941 */ /* 0x000fea0003800200 */
.L_x_34642:
        /* <DEDUP_REMOVED lines=43> */
.L_x_34640:
[----:B------:R-:W-:Y:S05]  /*3a8e0*/  BSYNC.RECONVERGENT B1 ;  /* 0x0000000000017941 */ /* 0x000fea0003800200 */
.L_x_34639:
        /* <DEDUP_REMOVED lines=18> */
.L_x_34646:
        /* <DEDUP_REMOVED lines=13> */
.L_x_34648:
[----:B------:R-:W-:Y:S05]  /*3aae0*/  BSYNC.RECONVERGENT B2 ;  /* 0x0000000000027941 */ /* 0x000fea0003800200 */
.L_x_34647:
        /* <DEDUP_REMOVED lines=41> */
[----:B------:R-:W-:Y:S01]  /*3ad80*/  IMAD.MOV.U32 R242, RZ, RZ, RZ ;  /* 0x000000fffff27224 */ /* 0x000fe200078e00ff */
[----:B------:R-:W-:-:S07]  /*3ad90*/  MOV R236, R2 ;  /* 0x0000000200ec7202 */ /* 0x000fce0000000f00 */
.L_x_34645:
[----:B------:R-:W-:Y:S05]  /*3ada0*/  BSYNC.RECONVERGENT B1 ;  /* 0x0000000000017941 */ /* 0x000fea0003800200 */
.L_x_34644:
[----:B------:R-:W-:Y:S01]  /*3adb0*/  I2FP.F32.U32 R2, R235 ;  /* 0x000000eb00027245 */ /* 0x000fe20000201000 */
[----:B------:R-:W-:Y:S01]  /*3adc0*/  BSSY.RECONVERGENT B1, `(.L_x_34649) ;  /* 0x000004f000017945 */ /* 0x000fe20003800200 */
[----:B------:R-:W-:Y:S01]  /*3add0*/  FSEL R235, R218, RZ, P4 ;  /* 0x000000ffdaeb7208 */ /* 0x000fe20002000000 */
[----:B------:R-:W-:Y:S02]  /*3ade0*/  HFMA2 R244, -RZ, RZ, 0, 1.1920928955078125e-07 ;  /* 0x00000002fff47431 */ /* 0x000fe400000001ff */
[----:B------:R-:W-:Y:S01]  /*3adf0*/  FFMA.FTZ R3, R2, R229, 1.1641532182693481445e-10 ;  /* 0x2f00000002037423 */ /* 0x000fe200000100e5 */
[----:B------:R-:W-:-:S04]  /*3ae00*/  HADD2.F32 R2, -RZ, R87.H0_H0 ;  /* 0x20000057ff027230 */ /* 0x000fc80000004100 */
        /* <DEDUP_REMOVED lines=17> */
.L_x_34651:
        /* <DEDUP_REMOVED lines=13> */
.L_x_34653:
[----:B------:R-:W-:Y:S05]  /*3aff0*/  BSYNC.RECONVERGENT B2 ;  /* 0x0000000000027941 */ /* 0x000fea0003800200 */
.L_x_34652:
        /* <DEDUP_REMOVED lines=38> */
[----:B------:R-:W-:Y:S01]  /*3b260*/  IMAD.WIDE.U32 R242, R2, -0x2daee0ad, RZ ;  /* 0xd2511f5302f27825 */ /* 0x000fe200078e00ff */
[----:B------:R-:W-:-:S03]  /*3b270*/  MOV R2, R236 ;  /* 0x000000ec00027202 */ /* 0x000fc60000000f00 */
[----:B------:R-:W-:Y:S01]  /*3b280*/  IMAD.MOV.U32 R236, RZ, RZ, R242 ;  /* 0x000000ffffec7224 */ /* 0x000fe200078e00f2 */
[----:B------:R-:W-:Y:S01]  /*3b290*/  LOP3.LUT R15, R227, R244, R243, 0x96, !PT ;  /* 0x000000f4e30f7212 */ /* 0x000fe200078e96f3 */
[----:B------:R-:W-:-:S07]  /*3b2a0*/  HFMA2 R244, -RZ, RZ, 0, 0 ;  /* 0x00000000fff47431 */ /* 0x000fce00000001ff */
.L_x_34650:
[----:B------:R-:W-:Y:S05]  /*3b2b0*/  BSYNC.RECONVERGENT B1 ;  /* 0x0000000000017941 */ /* 0x000fea0003800200 */
.L_x_34649:
        /* <DEDUP_REMOVED lines=18> */
.L_x_34656:
[----:B------:R-:W-:Y:S01]  /*3b3e0*/  VIADD R220, R220, 0x1 ;  /* 0x00000001dcdc7836 */ /* 0x000fe20000000000 */
[----:B------:R-:W-:Y:S04]  /*3b3f0*/  BSSY.RECONVERGENT B2, `(.L_x_34657) ;  /* 0x000000d000027945 */ /* 0x000fe80003800200 */
        /* <DEDUP_REMOVED lines=12> */
.L_x_34658:
[----:B------:R-:W-:Y:S05]  /*3b4c0*/  BSYNC.RECONVERGENT B2 ;  /* 0x0000000000027941 */ /* 0x000fea0003800200 */
.L_x_34657:
        /* <DEDUP_REMOVED lines=41> */
[----:B------:R-:W-:Y:S02]  /*3b760*/  LOP3.LUT R14, R14, UR27, R227, 0x96, !PT ;  /* 0x0000001b0e0e7c12 */ /* 0x000fe4000f8e96e3 */
[----:B------:R-:W-:Y:S02]  /*3b770*/  MOV R12, R226 ;  /* 0x000000e2000c7202 */ /* 0x000fe40000000f00 */
[----:B------:R-:W-:-:S07]  /*3b780*/  MOV R236, R242 ;  /* 0x000000f200ec7202 */ /* 0x000fce0000000f00 */
.L_x_34655:
[----:B------:R-:W-:Y:S05]  /*3b790*/  BSYNC.RECONVERGENT B1 ;  /* 0x0000000000017941 */ /* 0x000fea0003800200 */
.L_x_34654:
[----:B------:R-:W-:Y:S02]  /*3b7a0*/  I2FP.F32.U32 R226, R243 ;  /* 0x000000f300e27245 */ /* 0x000fe40000201000 */
[----:B------:R-:W-:-:S03]  /*3b7b0*/  FSEL R2, R2, RZ, P5 ;  /* 0x000000ff02027208 */ /* 0x000fc60002800000 */
[----:B------:R-:W-:Y:S01]  /*3b7c0*/  FFMA.FTZ R229, R226, R229, 1.1641532182693481445e-10 ;  /* 0x2f000000e2e57423 */ /* 0x000fe200000100e5 */
[----:B------:R-:W-:-:S04]  /*3b7d0*/  HADD2.F32 R226, -RZ, R87.H1_H1 ;  /* 0x30000057ffe27230 */ /* 0x000fc80000004100 */
[----:B------:R-:W-:Y:S01]  /*3b7e0*/  FSETP.GTU.FTZ.AND P6, PT, R229, R228, PT ;  /* 0x000000e4e500720b */ /* 0x000fe20003fdc000 */
[----:B------:R-:W-:-:S03]  /*3b7f0*/  FMUL.FTZ R219, R226, R225 ;  /* 0x000000e1e2db7220 */ /* 0x000fc60000410000 */
[----:B------:R-:W-:Y:S02]  /*3b800*/  SEL R225, RZ, 0x1, P6 ;  /* 0x00000001ffe17807 */ /* 0x000fe40003000000 */
[----:B------:R-:W-:-:S05]  /*3b810*/  FSEL R219, R219, RZ, !P6 ;  /* 0x000000ffdbdb7208 */ /* 0x000fca0007000000 */
[--C-:B------:R-:W-:Y:S01]  /*3b820*/  FADD.FTZ R219, R219, R2.reuse ;  /* 0x00000002dbdb7221 */ /* 0x100fe20000010000 */
[----:B------:R-:W-:-:S03]  /*3b830*/  PRMT R2, R225, 0x7610, R2 ;  /* 0x00007610e1027816 */ /* 0x000fc60000000002 */
[----:B------:R-:W-:Y:S01]  /*3b840*/  @P1 FADD.FTZ R219, R79, R219 ;  /* 0x000000db4fdb1221 */ /* 0x000fe20000010000 */
[----:B------:R-:W-:Y:S06]  /*3b850*/  BRA `(.L_x_34659) ;  /* 0x0000002800107947 */ /* 0x000fec0003800000 */
.L_x_34578:
[----:B------:R-:W-:Y:S01]  /*3b860*/  ISETP.NE.AND P2, PT, R235, 0x1, PT ;  /* 0x00000001eb00780c */ /* 0x000fe20003f45270 */
[----:B------:R-:W-:Y:S01]  /*3b870*/  BSSY.RECONVERGENT B1, `(.L_x_34660) ;  /* 0x0000048000017945 */ /* 0x000fe20003800200 */
[----:B------:R-:W-:Y:S02]  /*3b880*/  HFMA2 R18, -RZ, RZ, 0, 1.1920928955078125e-07 ;  /* 0x00000002ff127431 */ /* 0x000fe400000001ff */
[----:B---3--:R-:W-:Y:S01]  /*3b890*/  IMAD.MOV.U32 R16, RZ, RZ, R12 ;  /* 0x000000ffff107224 */ /* 0x008fe200078e000c */
        /* <DEDUP_REMOVED lines=12> */
.L_x_34662:
        /* <DEDUP_REMOVED lines=13> */
.L_x_34664:
[----:B------:R-:W-:Y:S05]  /*3ba30*/  BSYNC.RECONVERGENT B2 ;  /* 0x0000000000027941 */ /* 0x000fea0003800200 */
.L_x_34663:
        /* <DEDUP_REMOVED lines=41> */
[----:B------:R-:W-:Y:S01]  /*3bcd0*/  IMAD.MOV.U32 R18, RZ, RZ, RZ ;  /* 0x000000ffff127224 */ /* 0x000fe200078e00ff */
[----:B------:R-:W-:-:S07]  /*3bce0*/  MOV R16, R244 ;  /* 0x000000f400107202 */ /* 0x000fce0000000f00 */
.L_x_34661:
[----:B------:R-:W-:Y:S05]  /*3bcf0*/  BSYNC.RECONVERGENT B1 ;  /* 0x0000000000017941 */ /* 0x000fea0003800200 */
.L_x_34660:
        /* <DEDUP_REMOVED lines=19> */
.L_x_34667:
        /* <DEDUP_REMOVED lines=13> */
.L_x_34669:
[----:B------:R-:W-:Y:S05]  /*3bf00*/  BSYNC.RECONVERGENT B2 ;  /* 0x0000000000027941 */ /* 0x000fea0003800200 */
.L_x_34668:
        /* <DEDUP_REMOVED lines=43> */
.L_x_34666:
[----:B------:R-:W-:Y:S05]  /*3c1c0*/  BSYNC.RECONVERGENT B1 ;  /* 0x0000000000017941 */ /* 0x000fea0003800200 */
.L_x_34665:
        /* <DEDUP_REMOVED lines=19> */
.L_x_34672:
        /* <DEDUP_REMOVED lines=13> */
.L_x_34674:
[----:B------:R-:W-:Y:S05]  /*3c3d0*/  BSYNC.RECONVERGENT B2 ;  /* 0x0000000000027941 */ /* 0x000fea0003800200 */
.L_x_34673:
        /* <DEDUP_REMOVED lines=41> */
[----:B------:R-:W-:Y:S01]  /*3c670*/  MOV R236, R16 ;  /* 0x0000001000ec7202 */ /* 0x000fe20000000f00 */
[----:B------:R-:W-:-:S07]  /*3c680*/  IMAD.MOV.U32 R18, RZ, RZ, RZ ;  /* 0x000000ffff127224 */ /* 0x000fce00078e00ff */
.L_x_34671:
[----:B------:R-:W-:Y:S05]  /*3c690*/  BSYNC.RECONVERGENT B1 ;  /* 0x0000000000017941 */ /* 0x000fea0003800200 */
.L_x_34670:
        /* <DEDUP_REMOVED lines=19> */
.L_x_34677:
        /* <DEDUP_REMOVED lines=13> */
.L_x_34679:
[----:B------:R-:W-:Y:S05]  /*3c8a0*/  BSYNC.RECONVERGENT B2 ;  /* 0x0000000000027941 */ /* 0x000fea0003800200 */
.L_x_34678:
        /* <DEDUP_REMOVED lines=43> */
.L_x_34676:
[----:B------:R-:W-:Y:S05]  /*3cb60*/  BSYNC.RECONVERGENT B1 ;  /* 0x0000000000017941 */ /* 0x000fea0003800200 */
.L_x_34675:
        /* <DEDUP_REMOVED lines=19> */
.L_x_34682:
        /* <DEDUP_REMOVED lines=13> */
.L_x_34684:
[----:B------:R-:W-:Y:S05]  /*3cd70*/  BSYNC.RECONVERGENT B2 ;  /* 0x0000000000027941 */ /* 0x000fea0003800200 */
.L_x_34683:
        /* <DEDUP_REMOVED lines=43> */
.L_x_34681:
[----:B------:R-:W-:Y:S05]  /*3d030*/  BSYNC.RECONVERGENT B1 ;  /* 0x0000000000017941 */ /* 0x000fea0003800200 */
.L_x_34680:
        /* <DEDUP_REMOVED lines=17> */
.L_x_34687:
        /* <DEDUP_REMOVED lines=13> */
.L_x_34689:
[----:B------:R-:W-:Y:S05]  /*3d220*/  BSYNC.RECONVERGENT B2 ;  /* 0x0000000000027941 */ /* 0x000fea0003800200 */
.L_x_34688:
        /* <DEDUP_REMOVED lines=43> */
.L_x_34686:
[----:B------:R-:W-:Y:S05]  /*3d4e0*/  BSYNC.RECONVERGENT B1 ;  /* 0x0000000000017941 */ /* 0x000fea0003800200 */
.L_x_34685:
        /* <DEDUP_REMOVED lines=17> */
.L_x_34692:
        /* <DEDUP_REMOVED lines=13> */
.L_x_34694:
[----:B------:R-:W-:Y:S05]  /*3d6d0*/  BSYNC.RECONVERGENT B2 ;  /* 0x0000000000027941 */ /* 0x000fea0003800200 */
.L_x_34693:
        /* <DEDUP_REMOVED lines=43> */
.L_x_34691:
[----:B------:R-:W-:Y:S05]  /*3d990*/  BSYNC.RECONVERGENT B1 ;  /* 0x0000000000017941 */ /* 0x000fea0003800200 */
.L_x_34690:
        /* <DEDUP_REMOVED lines=17> */
.L_x_34697:
        /* <DEDUP_REMOVED lines=12> */
.L_x_34699:
[----:B------:R-:W-:Y:S05]  /*3db70*/  BSYNC.RECONVERGENT B2 ;  /* 0x0000000000027941 */ /* 0x000fea0003800200 */
.L_x_34698:
        /* <DEDUP_REMOVED lines=44> */
.L_x_34696:
[----:B------:R-:W-:Y:S05]  /*3de40*/  BSYNC.RECONVERGENT B1 ;  /* 0x0000000000017941 */ /* 0x000fea0003800200 */
.L_x_34695:
[----:B------:R-:W-:Y:S01]  /*3de50*/  I2FP.F32.U32 R16, R18 ;  /* 0x0000001200107245 */ /* 0x000fe20000201000 */
[-C--:B------:R-:W-:Y:S01]  /*3de60*/  FMUL.FTZ R242, R242, R225.reuse ;  /* 0x000000e1f2f27220 */ /* 0x080fe20000410000 */
[----:B------:R-:W-:Y:S01]  /*3de70*/  P2R R17, PR, RZ, 0x2 ;  /* 0x00000002ff117803 */ /* 0x000fe20000000000 */
[----:B------:R-:W-:Y:S01]  /*3de80*/  FMUL.FTZ R244, R244, R225 ;  /* 0x000000e1f4f47220 */ /* 0x000fe20000410000 */
[----:B------:R-:W-:Y:S01]  /*3de90*/  LOP3.LUT P1, RZ, R224, 0x10, RZ, 0xc0, !PT ;  /* 0x00000010e0ff7812 */ /* 0x000fe2000782c0ff */
[----:B------:R-:W-:Y:S01]  /*3dea0*/  FFMA.FTZ R229, R16, R229, 1.1641532182693481445e-10 ;  /* 0x2f00000010e57423 */ /* 0x000fe200000100e5 */
[----:B------:R-:W-:Y:S01]  /*3deb0*/  HADD2.F32 R16, -RZ, R219.H1_H1 ;  /* 0x300000dbff107230 */ /* 0x000fe20000004100 */
[----:B------:R-:W-:Y:S01]  /*3dec0*/  P2R R19, PR, RZ, 0x1 ;  /* 0x00000001ff137803 */ /* 0x000fe20000000000 */
[-C--:B------:R-:W-:Y:S01]  /*3ded0*/  FMUL.FTZ R246, R246, R225.reuse ;  /* 0x000000e1f6f67220 */ /* 0x080fe20000410000 */
[----:B------:R-:W-:Y:S01]  /*3dee0*/  LOP3.LUT P0, RZ, R224, 0x8, RZ, 0xc0, !PT ;  /* 0x00000008e0ff7812 */ /* 0x000fe2000780c0ff */
[-C--:B------:R-:W-:Y:S01]  /*3def0*/  FMUL.FTZ R216, R216, R225.reuse ;  /* 0x000000e1d8d87220 */ /* 0x080fe20000410000 */
        /* <DEDUP_REMOVED lines=26> */
.L_x_34659:
        /* <DEDUP_REMOVED lines=107> */
.L_x_34700:
        /* <DEDUP_REMOVED lines=152> */
.L_x_34714:
        /* <DEDUP_REMOVED lines=140> */
[----:B------:R-:W-:Y:S01]  /*3f990*/  F2FP.F16.F32.PACK_AB R18, R17, R18 ;  /* 0x000000121112723e */ /* 0x000fe200000000ff */
        /* <DEDUP_REMOVED lines=11> */
[----:B------:R-:W-:Y:S01]  /*3fa50*/  F2FP.F16.F32.PACK_AB R22, R25, R22 ;  /* 0x000000161916723e */ /* 0x000fe200000000ff */
        /* <DEDUP_REMOVED lines=16> */
[----:B------:R-:W-:-:S03]  /*3fb60*/  F2FP.F16.F32.PACK_AB R21, R246, R69 ;  /* 0x00000045f615723e */ /* 0x000fc600000000ff */
[----:B------:R-:W-:Y:S01]  /*3fb70*/  FFMA.FTZ R39, R39, R170, R106 ;  /* 0x000000aa27277223 */ /* 0x000fe2000001006a */
[----:B------:R-:W-:Y:S01]  /*3fb80*/  F2FP.F16.F32.PACK_AB R19, R242, R19 ;  /* 0x00000013f213723e */ /* 0x000fe200000000ff */
[----:B------:R-:W-:Y:S01]  /*3fb90*/  IMAD.WIDE.U32 R246, R10, 0x10, R216 ;  /* 0x000000100af67825 */ /* 0x000fe200078e00d8 */
[----:B------:R-:W-:-:S03]  /*3fba0*/  F2FP.F16.F32.PACK_AB R17, R238, R17 ;  /* 0x00000011ee11723e */ /* 0x000fc600000000ff */
[----:B------:R-:W-:Y:S01]  /*3fbb0*/  FFMA.FTZ R62, R62, R171, R107 ;  /* 0x000000ab3e3e7223 */ /* 0x000fe2000001006b */
[----:B------:R-:W-:Y:S01]  /*3fbc0*/  F2FP.F16.F32.PACK_AB R23, R250, R23 ;  /* 0x00000017fa17723e */ /* 0x000fe200000000ff */
[----:B------:R-:W-:Y:S01]  /*3fbd0*/  IMAD.WIDE.U32 R250, R230, 0x10, R216 ;  /* 0x00000010e6fa7825 */ /* 0x000fe200078e00d8 */
[----:B------:R-:W-:Y:S01]  /*3fbe0*/  F2FP.F16.F32.PACK_AB R20, R25, R20 ;  /* 0x000000141914723e */ /* 0x000fe200000000ff */
[----:B------:R-:W-:Y:S01]  /*3fbf0*/  STG.E.128 desc[UR8][R246.64], R16 ;  /* 0x00000010f6007986 */ /* 0x000fe2000c101d08 */
[----:B------:R-:W-:Y:S01]  /*3fc00*/  F2FP.F16.F32.PACK_AB R27, R54, R27 ;  /* 0x0000001b361b723e */ /* 0x000fe200000000ff */
[----:B------:R-:W-:Y:S01]  /*3fc10*/  FFMA.FTZ R31, R31, R166, R102 ;  /* 0x000000a61f1f7223 */ /* 0x000fe20000010066 */
[----:B------:R-:W-:Y:S01]  /*3fc20*/  F2FP.F16.F32.PACK_AB R26, R59, R26 ;  /* 0x0000001a3b1a723e */ /* 0x000fe200000000ff */
[----:B------:R0:W-:Y:S01]  /*3fc30*/  STG.E.128 desc[UR8][R248.64], R20 ;  /* 0x00000014f8007986 */ /* 0x0001e2000c101d08 */
[----:B------:R-:W-:Y:S01]  /*3fc40*/  F2FP.F16.F32.PACK_AB R25, R56, R75 ;  /* 0x0000004b3819723e */ /* 0x000fe200000000ff */
[----:B------:R-:W-:Y:S01]  /*3fc50*/  FFMA.FTZ R30, R30, R167, R103 ;  /* 0x000000a71e1e7223 */ /* 0x000fe20000010067 */
[----:B------:R-:W-:Y:S01]  /*3fc60*/  F2FP.F16.F32.PACK_AB R24, R57, R24 ;  /* 0x000000183918723e */ /* 0x000fe200000000ff */
        /* <DEDUP_REMOVED lines=73> */
[----:B------:R-:W-:Y:S05]  /*40100*/  BSYNC B0 ;  /* 0x0000000000007941 */ /* 0x000fea0003800000 */
.L_x_33716:
[----:B------:R-:W-:Y:S05]  /*40110*/  EXIT ;  /* 0x000000000000794d */ /* 0x000fea0003800000 */
.L_x_34701:
[----:B------:R-:W-:Y:S01]  /*40120*/  HFMA2 R244, -RZ, RZ, 0, 1.847743988037109375e-06 ;  /* 0x0000001ffff47431 */ /* 0x000fe200000001ff */
[----:B------:R-:W-:Y:S01]  /*40130*/  BSSY B1, `(.L_x_34703) ;  /* 0x0000006000017945 */ /* 0x000fe20003800000 */
[----:B------:R-:W-:Y:S02]  /*40140*/  IMAD.MOV.U32 R243, RZ, RZ, 0x1 ;  /* 0x00000001fff37424 */ /* 0x000fe400078e00ff */
[----:B------:R-:W-:-:S07]  /*40150*/  IMAD.MOV.U32 R241, RZ, RZ, -0x1 ;  /* 0xfffffffffff17424 */ /* 0x000fce00078e00ff */
[----:B0-----:R-:W-:Y:S05]  /*40160*/  WARPSYNC.COLLECTIVE R241, `(.L_x_34704) ;  /* 0x00000000f1087348 */ /* 0x001fea0003c00000 */
[----:B------:R1:W2:Y:S02]  /*40170*/  SHFL.BFLY P2, R240, R242, R243, R244 ;  /* 0x0c0000f3f2f07389 */ /* 0x0002a400000400f4 */
[----:B012---:R-:W-:Y:S05]  /*40180*/  ENDCOLLECTIVE ;  /* 0x000000000000791b */ /* 0x007fea0003800000 */
.L_x_34704:
[----:B------:R-:W-:Y:S05]  /*40190*/  BSYNC B1 ;  /* 0x0000000000017941 */ /* 0x000fea0003800000 */
.L_x_34703:
        /* <DEDUP_REMOVED lines=9> */
.L_x_34705:
[----:B------:R-:W-:Y:S02]  /*40230*/  IMAD.MOV.U32 R243, RZ, RZ, 0x4 ;  /* 0x00000004fff37424 */ /* 0x000fe400078e00ff */
[----:B------:R-:W-:-:S04]  /*40240*/  IMAD.MOV.U32 R226, RZ, RZ, R240 ;  /* 0x000000ffffe27224 */ /* 0x000fc800078e00f0 */
[----:B------:R-:W-:-:S05]  /*40250*/  FADD.FTZ R228, R227, R226 ;  /* 0x000000e2e3e47221 */ /* 0x000fca0000010000 */
[----:B------:R-:W-:-:S07]  /*40260*/  MOV R242, R228 ;  /* 0x000000e400f27202 */ /* 0x000fce0000000f00 */
[----:B------:R-:W-:Y:S05]  /*40270*/  WARPSYNC.COLLECTIVE R241, `(.L_x_34706) ;  /* 0x00000000f1087348 */ /* 0x000fea0003c00000 */
[----:B------:R0:W1:Y:S02]  /*40280*/  SHFL.BFLY P2, R240, R242, R243, R244 ;  /* 0x0c0000f3f2f07389 */ /* 0x00006400000400f4 */
[----:B01----:R-:W-:Y:S05]  /*40290*/  ENDCOLLECTIVE ;  /* 0x000000000000791b */ /* 0x003fea0003800000 */
.L_x_34706:
[----:B------:R-:W-:Y:S01]  /*402a0*/  HFMA2 R243, -RZ, RZ, 0, 4.76837158203125e-07 ;  /* 0x00000008fff37431 */ /* 0x000fe200000001ff */
[----:B------:R-:W-:-:S05]  /*402b0*/  MOV R225, R240 ;  /* 0x000000f000e17202 */ /* 0x000fca0000000f00 */
[----:B------:R-:W-:-:S04]  /*402c0*/  FADD.FTZ R229, R228, R225 ;  /* 0x000000e1e4e57221 */ /* 0x000fc80000010000 */
[----:B------:R-:W-:-:S07]  /*402d0*/  IMAD.MOV.U32 R242, RZ, RZ, R229 ;  /* 0x000000fffff27224 */ /* 0x000fce00078e00e5 */
[----:B------:R-:W-:Y:S05]  /*402e0*/  WARPSYNC.COLLECTIVE R241, `(.L_x_34707) ;  /* 0x00000000f1087348 */ /* 0x000fea0003c00000 */
[----:B------:R0:W1:Y:S02]  /*402f0*/  SHFL.BFLY P2, R240, R242, R243, R244 ;  /* 0x0c0000f3f2f07389 */ /* 0x00006400000400f4 */
[----:B01----:R-:W-:Y:S05]  /*40300*/  ENDCOLLECTIVE ;  /* 0x000000000000791b */ /* 0x003fea0003800000 */
.L_x_34707:
        /* <DEDUP_REMOVED lines=8> */
.L_x_34708:
        /* <DEDUP_REMOVED lines=136> */
.L_x_34709:
[----:B------:R-:W-:Y:S02]  /*40c10*/  IMAD.MOV.U32 R243, RZ, RZ, 0x2 ;  /* 0x00000002fff37424 */ /* 0x000fe400078e00ff */
[----:B------:R-:W-:-:S04]  /*40c20*/  IMAD.MOV.U32 R228, RZ, RZ, R240 ;  /* 0x000000ffffe47224 */ /* 0x000fc800078e00f0 */
[----:B------:R-:W-:-:S05]  /*40c30*/  FADD.FTZ R228, R225, R228 ;  /* 0x000000e4e1e47221 */ /* 0x000fca0000010000 */
[----:B------:R-:W-:-:S07]  /*40c40*/  MOV R242, R228 ;  /* 0x000000e400f27202 */ /* 0x000fce0000000f00 */
[----:B------:R-:W-:Y:S05]  /*40c50*/  WARPSYNC.COLLECTIVE R241, `(.L_x_34710) ;  /* 0x00000000f1087348 */ /* 0x000fea0003c00000 */
[----:B------:R0:W1:Y:S02]  /*40c60*/  SHFL.BFLY P2, R240, R242, R243, R244 ;  /* 0x0c0000f3f2f07389 */ /* 0x00006400000400f4 */
[----:B01----:R-:W-:Y:S05]  /*40c70*/  ENDCOLLECTIVE ;  /* 0x000000000000791b */ /* 0x003fea0003800000 */
.L_x_34710:
[----:B------:R-:W-:Y:S01]  /*40c80*/  HFMA2 R243, -RZ, RZ, 0, 2.384185791015625e-07 ;  /* 0x00000004fff37431 */ /* 0x000fe200000001ff */
[----:B------:R-:W-:-:S05]  /*40c90*/  MOV R227, R240 ;  /* 0x000000f000e37202 */ /* 0x000fca0000000f00 */
[----:B------:R-:W-:-:S04]  /*40ca0*/  FADD.FTZ R227, R228, R227 ;  /* 0x000000e3e4e37221 */ /* 0x000fc80000010000 */
[----:B------:R-:W-:-:S07]  /*40cb0*/  IMAD.MOV.U32 R242, RZ, RZ, R227 ;  /* 0x000000fffff27224 */ /* 0x000fce00078e00e3 */
[----:B------:R-:W-:Y:S05]  /*40cc0*/  WARPSYNC.COLLECTIVE R241, `(.L_x_34711) ;  /* 0x00000000f1087348 */ /* 0x000fea0003c00000 */
[----:B------:R0:W1:Y:S02]  /*40cd0*/  SHFL.BFLY P2, R240, R242, R243, R244 ;  /* 0x0c0000f3f2f07389 */ /* 0x00006400000400f4 */
[----:B01----:R-:W-:Y:S05]  /*40ce0*/  ENDCOLLECTIVE ;  /* 0x000000000000791b */ /* 0x003fea0003800000 */
.L_x_34711:
[----:B------:R-:W-:Y:S02]  /*40cf0*/  IMAD.MOV.U32 R243, RZ, RZ, 0x8 ;  /* 0x00000008fff37424 */ /* 0x000fe400078e00ff */
[----:B------:R-:W-:-:S04]  /*40d00*/  IMAD.MOV.U32 R238, RZ, RZ, R240 ;  /* 0x000000ffffee7224 */ /* 0x000fc800078e00f0 */
[----:B------:R-:W-:-:S05]  /*40d10*/  FADD.FTZ R238, R227, R238 ;  /* 0x000000eee3ee7221 */ /* 0x000fca0000010000 */
[----:B------:R-:W-:-:S07]  /*40d20*/  MOV R242, R238 ;  /* 0x000000ee00f27202 */ /* 0x000fce0000000f00 */
[----:B------:R-:W-:Y:S05]  /*40d30*/  WARPSYNC.COLLECTIVE R241, `(.L_x_34712) ;  /* 0x00000000f1087348 */ /* 0x000fea0003c00000 */
[----:B------:R0:W1:Y:S02]  /*40d40*/  SHFL.BFLY P2, R240, R242, R243, R244 ;  /* 0x0c0000f3f2f07389 */ /* 0x00006400000400f4 */
[----:B01----:R-:W-:Y:S05]  /*40d50*/  ENDCOLLECTIVE ;  /* 0x000000000000791b */ /* 0x003fea0003800000 */
.L_x_34712:
[----:B------:R-:W-:Y:S01]  /*40d60*/  HFMA2 R243, -RZ, RZ, 0, 9.5367431640625e-07 ;  /* 0x00000010fff37431 */ /* 0x000fe200000001ff */
[----:B------:R-:W-:-:S05]  /*40d70*/  MOV R229, R240 ;  /* 0x000000f000e57202 */ /* 0x000fca0000000f00 */
[----:B------:R-:W-:-:S04]  /*40d80*/  FADD.FTZ R229, R238, R229 ;  /* 0x000000e5eee57221 */ /* 0x000fc80000010000 */
[----:B------:R-:W-:-:S07]  /*40d90*/  IMAD.MOV.U32 R242, RZ, RZ, R229 ;  /* 0x000000fffff27224 */ /* 0x000fce00078e00e5 */
[----:B------:R-:W-:Y:S05]  /*40da0*/  WARPSYNC.COLLECTIVE R241, `(.L_x_34713) ;  /* 0x00000000f1087348 */ /* 0x000fea0003c00000 */
[----:B------:R0:W1:Y:S02]  /*40db0*/  SHFL.BFLY P2, R240, R242, R243, R244 ;  /* 0x0c0000f3f2f07389 */ /* 0x00006400000400f4 */
[----:B01----:R-:W-:Y:S05]  /*40dc0*/  ENDCOLLECTIVE ;  /* 0x000000000000791b */ /* 0x003fea0003800000 */
.L_x_34713:
[----:B------:R-:W-:Y:S05]  /*40dd0*/  BRA `(.L_x_34714) ;  /* 0xffffffe000bc7947 */ /* 0x000fea000383ffff */
.L_x_34715:
        /* <DEDUP_REMOVED lines=10> */
.L_x_43915:


//--------------------- .text._ZN10layer_norm31ln_parallel_residual_fwd_kernelINS_13Kernel_traitsI6__halfffffjLj2048ELj1ELj4ELj1ELj16ENS_18Kernel_traits_baseILj2048ES2_ffffjLj128EEEEELb0ELb0ELb0EEEvNS_9FwdParamsE --------------------------
	.section	.text._ZN10layer_norm31ln_parallel_residual_fwd_kernelINS_13Kernel_traitsI6__halfffffjLj2048ELj1ELj4ELj1ELj16ENS_18Kernel_traits_baseILj2048ES2_ffffjLj128EEEEELb0ELb0ELb0EEEvNS_9FwdParamsE,"ax",@progbits
	.align	128
        .global         _ZN10layer_norm31ln_parallel_residual_fwd_kernelINS_13Kernel_traitsI6__halfffffjLj2048ELj1ELj4ELj1ELj16ENS_18Kernel_traits_baseILj2048ES2_ffffjLj128EEEEELb0ELb0ELb0EEEvNS_9FwdParamsE
        .type           _ZN10layer_norm31ln_parallel_residual_fwd_kernelINS_13Kernel_traitsI6__halfffffjLj2048ELj1ELj4ELj1ELj16ENS_18Kernel_traits_baseILj2048ES2_ffffjLj128EEEEELb0ELb0ELb0EEEvNS_9FwdParamsE,@function
        .size           _ZN10layer_norm31ln_parallel_residual_fwd_kernelINS_13Kernel_traitsI6__halfffffjLj2048ELj1ELj4ELj1ELj16ENS_18Kernel_traits_baseILj2048ES2_ffffjLj128EEEEELb0ELb0ELb0EEEvNS_9FwdParamsE,(.L_x_43916 - _ZN10layer_norm31ln_parallel_residual_fwd_kernelINS_13Kernel_traitsI6__halfffffjLj2048ELj1ELj4ELj1ELj16ENS_18Kernel_traits_baseILj2048ES2_ffffjLj128EEEEELb0ELb0ELb0EEEvNS_9FwdParamsE)
        .other          _ZN10layer_norm31ln_parallel_residual_fwd_kernelINS_13Kernel_traitsI6__halfffffjLj2048ELj1ELj4ELj1ELj16ENS_18Kernel_traits_baseILj2048ES2_ffffjLj128EEEEELb0ELb0ELb0EEEvNS_9FwdParamsE,@"STO_CUDA_ENTRY STV_DEFAULT"
_ZN10layer_norm31ln_parallel_residual_fwd_kernelINS_13Kernel_traitsI6__halfffffjLj2048ELj1ELj4ELj1ELj16ENS_18Kernel_traits_baseILj2048ES2_ffffjLj128EEEEELb0ELb0ELb0EEEvNS_9FwdParamsE:
.text._ZN10layer_norm31ln_parallel_residual_fwd_kernelINS_13Kernel_traitsI6__halfffffjLj2048ELj1ELj4ELj1ELj16ENS_18Kernel_traits_baseILj2048ES2_ffffjLj128EEEEELb0ELb0ELb0EEEvNS_9FwdParamsE:
        /* <DEDUP_REMOVED lines=26> */
[----:B------:R-:W-:-:S03]  /*01a0*/  ISETP.GE.U32.AND P2, PT, R2, 0x60, PT ;  /* 0x000000600200780c */ /* 0x000fc60003f46070 */
[----:B------:R-:W1:Y:S08]  /*01b0*/  LDC.64 R18, c[0x0][0x3d8] ;  /* 0x0000f600ff127b82 */ /* 0x000e700000000a00 */
[----:B------:R-:W2:Y:S08]  /*01c0*/  LDC.64 R50, c[0x0][0x3d0] ;  /* 0x0000f400ff327b82 */ /* 0x000eb00000000a00 */
[----:B------:R-:W3:Y:S01]  /*01d0*/  LDC.64 R70, c[0x0][0x3d8] ;  /* 0x0000f600ff467b82 */ /* 0x000ee20000000a00 */
[----:B0-----:R-:W-:-:S07]  /*01e0*/  @P5 IMAD.WIDE.U32 R4, R0, 0x8, R4 ;  /* 0x0000000800045825 */ /* 0x001fce00078e0004 */
[----:B------:R-:W0:Y:S01]  /*01f0*/  LDC.64 R72, c[0x0][0x3d0] ;  /* 0x0000f400ff487b82 */ /* 0x000e220000000a00 */
[C---:B-1----:R-:W-:Y:S01]  /*0200*/  @P5 IMAD.WIDE.U32 R18, R0.reuse, 0x8, R18 ;  /* 0x0000000800125825 */ /* 0x042fe200078e0012 */
[----:B------:R-:W-:Y:S01]  /*0210*/  @P5 LOP3.LUT R0, R0, 0x20, RZ, 0xfc, !PT ;  /* 0x0000002000005812 */ /* 0x000fe200078efcff */
[----:B------:R1:W5:Y:S05]  /*0220*/  @P5 LDG.E.64 R54, desc[UR6][R4.64] ;  /* 0x0000000604365981 */ /* 0x00036a000c1e1b00 */
[----:B------:R-:W4:Y:S08]  /*0230*/  LDC.64 R74, c[0x0][0x3d8] ;  /* 0x0000f600ff4a7b82 */ /* 0x000f300000000a00 */
[----:B------:R-:W1:Y:S08]  /*0240*/  LDC.64 R76, c[0x0][0x3d0] ;  /* 0x0000f400ff4c7b82 */ /* 0x000e700000000a00 */
[----:B------:R-:W1:Y:S01]  /*0250*/  LDC.64 R78, c[0x0][0x3d8] ;  /* 0x0000f600ff4e7b82 */ /* 0x000e620000000a00 */
[----:B------:R-:W-:Y:S01]  /*0260*/  ISETP.GE.U32.AND P1, PT, R2, 0x80, PT ;  /* 0x000000800200780c */ /* 0x000fe20003f26070 */
[----:B--2---:R-:W-:-:S06]  /*0270*/  @P3 IMAD.WIDE.U32 R50, R0, 0x8, R50 ;  /* 0x0000000800323825 */ /* 0x004fcc00078e0032 */
[----:B------:R-:W2:Y:S01]  /*0280*/  LDC.64 R80, c[0x0][0x3d0] ;  /* 0x0000f400ff507b82 */ /* 0x000ea20000000a00 */
[----:B---3--:R-:W-:-:S07]  /*0290*/  @P3 IMAD.WIDE.U32 R70, R0, 0x8, R70 ;  /* 0x0000000800463825 */ /* 0x008fce00078e0046 */
[----:B------:R-:W3:Y:S01]  /*02a0*/  LDC.64 R82, c[0x0][0x3d8] ;  /* 0x0000f600ff527b82 */ /* 0x000ee20000000a00 */
[----:B------:R-:W-:Y:S01]  /*02b0*/  @P3 IADD3 R0, PT, PT, R0, 0x20, RZ ;  /* 0x0000002000003810 */ /* 0x000fe20007ffe0ff */
[----:B------:R1:W5:Y:S01]  /*02c0*/  @P3 LDG.E.64 R68, desc[UR6][R50.64] ;  /* 0x0000000632443981 */ /* 0x000362000c1e1b00 */
[----:B------:R-:W-:-:S05]  /*02d0*/  ISETP.GE.U32.AND P0, PT, R2, 0xa0, PT ;  /* 0x000000a00200780c */ /* 0x000fca0003f06070 */
[----:B------:R-:W3:Y:S01]  /*02e0*/  LDC.64 R84, c[0x0][0x3d0] ;  /* 0x0000f400ff547b82 */ /* 0x000ee20000000a00 */
[C---:B0-----:R-:W-:Y:S01]  /*02f0*/  @P2 IMAD.WIDE.U32 R72, R0.reuse, 0x8, R72 ;  /* 0x0000000800482825 */ /* 0x041fe200078e0048 */
[----:B------:R0:W5:Y:S06]  /*0300*/  @P3 LDG.E.64 R44, desc[UR6][R70.64] ;  /* 0x00000006462c3981 */ /* 0x00016c000c1e1b00 */
[----:B------:R-:W3:Y:S01]  /*0310*/  LDC.64 R86, c[0x0][0x3d8] ;  /* 0x0000f600ff567b82 */ /* 0x000ee20000000a00 */
[C---:B----4-:R-:W-:Y:S01]  /*0320*/  @P2 IMAD.WIDE.U32 R74, R0.reuse, 0x8, R74 ;  /* 0x00000008004a2825 */ /* 0x050fe200078e004a */
[----:B------:R-:W-:Y:S01]  /*0330*/  @P2 IADD3 R0, PT, PT, R0, 0x20, RZ ;  /* 0x0000002000002810 */ /* 0x000fe20007ffe0ff */
[----:B------:R4:W5:Y:S05]  /*0340*/  @P2 LDG.E.64 R66, desc[UR6][R72.64] ;  /* 0x0000000648422981 */ /* 0x00096a000c1e1b00 */
[----:B------:R-:W4:Y:S01]  /*0350*/  LDC.64 R120, c[0x0][0x3d8] ;  /* 0x0000f600ff787b82 */ /* 0x000f220000000a00 */
[----:B------:R-:W-:Y:S01]  /*0360*/  ISETP.GE.U32.AND P6, PT, R2, 0xc0, PT ;  /* 0x000000c00200780c */ /* 0x000fe20003fc6070 */
[----:B-1----:R-:W-:Y:S01]  /*0370*/  @P1 IMAD.WIDE.U32 R76, R0, 0x8, R76 ;  /* 0x00000008004c1825 */ /* 0x002fe200078e004c */
[----:B------:R-:W-:-:S02]  /*0380*/  ISETP.GE.U32.AND P4, PT, R2, 0xe0, PT ;  /* 0x000000e00200780c */ /* 0x000fc40003f86070 */
[----:B------:R-:W-:Y:S01]  /*0390*/  @P3 CS2R R92, SRZ ;  /* 0x00000000005c3805 */ /* 0x000fe2000001ff00 */
[----:B------:R1:W5:Y:S02]  /*03a0*/  @P2 LDG.E.64 R40, desc[UR6][R74.64] ;  /* 0x000000064a282981 */ /* 0x000364000c1e1b00 */
[----:B------:R-:W1:Y:S01]  /*03b0*/  LDC.64 R4, c[0x0][0x3d0] ;  /* 0x0000f400ff047b82 */ /* 0x000e620000000a00 */
[C---:B------:R-:W-:Y:S01]  /*03c0*/  @P1 IMAD.WIDE.U32 R78, R0.reuse, 0x8, R78 ;  /* 0x00000008004e1825 */ /* 0x040fe200078e004e */
[----:B------:R-:W-:Y:S02]  /*03d0*/  @P1 IADD3 R0, PT, PT, R0, 0x20, RZ ;  /* 0x0000002000001810 */ /* 0x000fe40007ffe0ff */
[----:B------:R-:W-:Y:S01]  /*03e0*/  @P2 CS2R R94, SRZ ;  /* 0x00000000005e2805 */ /* 0x000fe2000001ff00 */
[----:B------:R-:W5:Y:S03]  /*03f0*/  @P5 LDG.E.64 R48, desc[UR6][R18.64] ;  /* 0x0000000612305981 */ /* 0x000f66000c1e1b00 */
[----:B------:R-:W1:Y:S01]  /*0400*/  LDC.64 R50, c[0x0][0x3d0] ;  /* 0x0000f400ff327b82 */ /* 0x000e620000000a00 */
[----:B--2---:R-:W-:-:S07]  /*0410*/  @P0 IMAD.WIDE.U32 R80, R0, 0x8, R80 ;  /* 0x0000000800500825 */ /* 0x004fce00078e0050 */
[----:B0-----:R-:W0:Y:S01]  /*0420*/  LDC.64 R70, c[0x0][0x3d8] ;  /* 0x0000f600ff467b82 */ /* 0x001e220000000a00 */
[C---:B---3--:R-:W-:Y:S01]  /*0430*/  @P0 IMAD.WIDE.U32 R82, R0.reuse, 0x8, R82 ;  /* 0x0000000800520825 */ /* 0x048fe200078e0052 */
[----:B------:R-:W-:Y:S01]  /*0440*/  @P0 IADD3 R0, PT, PT, R0, 0x20, RZ ;  /* 0x0000002000000810 */ /* 0x000fe20007ffe0ff */
[----:B------:R2:W5:Y:S05]  /*0450*/  @P1 LDG.E.64 R64, desc[UR6][R76.64] ;  /* 0x000000064c401981 */ /* 0x00056a000c1e1b00 */
[----:B----4-:R-:W3:Y:S01]  /*0460*/  LDC.64 R72, c[0x0][0x3d0] ;  /* 0x0000f400ff487b82 */ /* 0x010ee20000000a00 */
[----:B------:R-:W-:Y:S01]  /*0470*/  ISETP.GE.U32.AND P3, PT, R2, 0x100, PT ;  /* 0x000001000200780c */ /* 0x000fe20003f66070 */
[----:B------:R-:W-:Y:S01]  /*0480*/  @P6 IMAD.WIDE.U32 R84, R0, 0x8, R84 ;  /* 0x0000000800546825 */ /* 0x000fe200078e0054 */
[----:B------:R-:W-:Y:S01]  /*0490*/  ISETP.GE.U32.AND P2, PT, R2, 0x120, PT ;  /* 0x000001200200780c */ /* 0x000fe20003f46070 */
[----:B------:R4:W5:Y:S02]  /*04a0*/  @P1 LDG.E.64 R36, desc[UR6][R78.64] ;  /* 0x000000064e241981 */ /* 0x000964000c1e1b00 */
[C---:B------:R-:W-:Y:S01]  /*04b0*/  @P6 IMAD.WIDE.U32 R86, R0.reuse, 0x8, R86 ;  /* 0x0000000800566825 */ /* 0x040fe200078e0056 */
[----:B------:R-:W-:Y:S01]  /*04c0*/  @P6 IADD3 R0, PT, PT, R0, 0x20, RZ ;  /* 0x0000002000006810 */ /* 0x000fe20007ffe0ff */
[----:B-1----:R-:W1:Y:S01]  /*04d0*/  LDC.64 R74, c[0x0][0x3d8] ;  /* 0x0000f600ff4a7b82 */ /* 0x002e620000000a00 */
[----:B------:R0:W5:Y:S03]  /*04e0*/  @P0 LDG.E.64 R62, desc[UR6][R80.64] ;  /* 0x00000006503e0981 */ /* 0x000166000c1e1b00 */
[C---:B------:R-:W-:Y:S01]  /*04f0*/  @P4 IMAD.WIDE.U32 R4, R0.reuse, 0x8, R4 ;  /* 0x0000000800044825 */ /* 0x040fe200078e0004 */
[----:B------:R0:W5:Y:S03]  /*0500*/  @P0 LDG.E.64 R34, desc[UR6][R82.64] ;  /* 0x0000000652220981 */ /* 0x000166000c1e1b00 */
[C---:B------:R-:W-:Y:S01]  /*0510*/  @P4 IMAD.WIDE.U32 R120, R0.reuse, 0x8, R120 ;  /* 0x0000000800784825 */ /* 0x040fe200078e0078 */
[----:B--2---:R-:W2:Y:S01]  /*0520*/  LDC.64 R76, c[0x0][0x3d0] ;  /* 0x0000f400ff4c7b82 */ /* 0x004ea20000000a00 */
[----:B------:R-:W-:-:S02]  /*0530*/  @P4 IADD3 R0, PT, PT, R0, 0x20, RZ ;  /* 0x0000002000004810 */ /* 0x000fc40007ffe0ff */
[----:B------:R-:W-:Y:S01]  /*0540*/  @P1 CS2R R96, SRZ ;  /* 0x0000000000601805 */ /* 0x000fe2000001ff00 */
[----:B------:R3:W5:Y:S01]  /*0550*/  @P4 LDG.E.64 R58, desc[UR6][R4.64] ;  /* 0x00000006043a4981 */ /* 0x000762000c1e1b00 */
[----:B------:R-:W-:Y:S02]  /*0560*/  @P0 CS2R R98, SRZ ;  /* 0x0000000000620805 */ /* 0x000fe4000001ff00 */
[----:B------:R-:W-:Y:S01]  /*0570*/  @P6 CS2R R100, SRZ ;  /* 0x0000000000646805 */ /* 0x000fe2000001ff00 */
[----:B------:R-:W5:Y:S01]  /*0580*/  @P6 LDG.E.64 R60, desc[UR6][R84.64] ;  /* 0x00000006543c6981 */ /* 0x000f62000c1e1b00 */
[----:B----4-:R-:W4:Y:S01]  /*0590*/  LDC.64 R78, c[0x0][0x3d8] ;  /* 0x0000f600ff4e7b82 */ /* 0x010f220000000a00 */
[C---:B------:R-:W-:Y:S02]  /*05a0*/  @P3 IMAD.WIDE.U32 R50, R0.reuse, 0x8, R50 ;  /* 0x0000000800323825 */ /* 0x040fe400078e0032 */
[----:B------:R-:W5:Y:S02]  /*05b0*/  @P6 LDG.E.64 R30, desc[UR6][R86.64] ;  /* 0x00000006561e6981 */ /* 0x000f64000c1e1b00 */
[C---:B0-----:R-:W-:Y:S01]  /*05c0*/  @P3 IMAD.WIDE.U32 R70, R0.reuse, 0x8, R70 ;  /* 0x0000000800463825 */ /* 0x041fe200078e0046 */
[----:B------:R-:W-:Y:S01]  /*05d0*/  @P3 IADD3 R0, PT, PT, R0, 0x20, RZ ;  /* 0x0000002000003810 */ /* 0x000fe20007ffe0ff */
[----:B------:R0:W5:Y:S01]  /*05e0*/  @P3 LDG.E.64 R56, desc[UR6][R50.64] ;  /* 0x0000000632383981 */ /* 0x000162000c1e1b00 */
[----:B------:R-:W4:Y:S01]  /*05f0*/  LDC.64 R80, c[0x0][0x3d0] ;  /* 0x0000f400ff507b82 */ /* 0x000f220000000a00 */
[----:B------:R-:W-:-:S07]  /*0600*/  ISETP.GE.U32.AND P1, PT, R2, 0x140, PT ;  /* 0x000001400200780c */ /* 0x000fce0003f26070 */
[----:B------:R-:W4:Y:S01]  /*0610*/  LDC.64 R82, c[0x0][0x3d8] ;  /* 0x0000f600ff527b82 */ /* 0x000f220000000a00 */
[----:B---3--:R-:W-:Y:S01]  /*0620*/  @P2 IMAD.WIDE.U32 R72, R0, 0x8, R72 ;  /* 0x0000000800482825 */ /* 0x008fe200078e0048 */
[----:B------:R3:W5:Y:S01]  /*0630*/  @P3 LDG.E.64 R22, desc[UR6][R70.64] ;  /* 0x0000000646163981 */ /* 0x000762000c1e1b00 */
[----:B------:R-:W-:Y:S02]  /*0640*/  ISETP.GE.U32.AND P0, PT, R2, 0x160, PT ;  /* 0x000001600200780c */ /* 0x000fe40003f06070 */
[----:B------:R-:W-:Y:S01]  /*0650*/  @P4 CS2R R102, SRZ ;  /* 0x0000000000664805 */ /* 0x000fe2000001ff00 */
[----:B------:R-:W5:Y:S02]  /*0660*/  @P4 LDG.E.64 R26, desc[UR6][R120.64] ;  /* 0x00000006781a4981 */ /* 0x000f64000c1e1b00 */
[----:B------:R-:W4:Y:S01]  /*0670*/  LDC.64 R4, c[0x0][0x3d0] ;  /* 0x0000f400ff047b82 */ /* 0x000f220000000a00 */
[C---:B-1----:R-:W-:Y:S01]  /*0680*/  @P2 IMAD.WIDE.U32 R74, R0.reuse, 0x8, R74 ;  /* 0x00000008004a2825 */ /* 0x042fe200078e004a */
[----:B------:R1:W5:Y:S06]  /*0690*/  @P2 LDG.E.64 R52, desc[UR6][R72.64] ;  /* 0x0000000648342981 */ /* 0x00036c000c1e1b00 */
[----:B0-----:R-:W0:Y:S01]  /*06a0*/  LDC.64 R50, c[0x0][0x3d8] ;  /* 0x0000f600ff327b82 */ /* 0x001e220000000a00 */
[----:B------:R-:W-:-:S02]  /*06b0*/  @P2 IADD3 R0, PT, PT, R0, 0x20, RZ ;  /* 0x0000002000002810 */ /* 0x000fc40007ffe0ff */
[----:B------:R-:W-:Y:S02]  /*06c0*/  @P3 CS2R R104, SRZ ;  /* 0x0000000000683805 */ /* 0x000fe4000001ff00 */
[----:B------:R-:W-:Y:S01]  /*06d0*/  ISETP.GE.U32.AND P6, PT, R2, 0x180, PT ;  /* 0x000001800200780c */ /* 0x000fe20003fc6070 */
[----:B------:R-:W5:Y:S02]  /*06e0*/  @P2 LDG.E.64 R20, desc[UR6][R74.64] ;  /* 0x000000064a142981 */ /* 0x000f64000c1e1b00 */
[----:B---3--:R-:W3:Y:S01]  /*06f0*/  LDC.64 R70, c[0x0][0x3d0] ;  /* 0x0000f400ff467b82 */ /* 0x008ee20000000a00 */
[----:B--2---:R-:W-:-:S07]  /*0700*/  @P1 IMAD.WIDE.U32 R76, R0, 0x8, R76 ;  /* 0x00000008004c1825 */ /* 0x004fce00078e004c */
[----:B-1----:R-:W1:Y:S01]  /*0710*/  LDC.64 R72, c[0x0][0x3d8] ;  /* 0x0000f600ff487b82 */ /* 0x002e620000000a00 */
[C---:B----4-:R-:W-:Y:S01]  /*0720*/  @P1 IMAD.WIDE.U32 R78, R0.reuse, 0x8, R78 ;  /* 0x00000008004e1825 */ /* 0x050fe200078e004e */
[----:B------:R-:W-:-:S06]  /*0730*/  @P1 IADD3 R0, PT, PT, R0, 0x20, RZ ;  /* 0x0000002000001810 */ /* 0x000fcc0007ffe0ff */
[----:B------:R-:W2:Y:S01]  /*0740*/  LDC.64 R122, c[0x0][0x3d8] ;  /* 0x0000f600ff7a7b82 */ /* 0x000ea20000000a00 */
[----:B------:R-:W-:Y:S01]  /*0750*/  ISETP.GE.U32.AND P4, PT, R2, 0x1a0, PT ;  /* 0x000001a00200780c */ /* 0x000fe20003f86070 */
[----:B------:R-:W-:-:S06]  /*0760*/  @P0 IMAD.WIDE.U32 R80, R0, 0x8, R80 ;  /* 0x0000000800500825 */ /* 0x000fcc00078e0050 */
[----:B------:R-:W4:Y:S01]  /*0770*/  LDC.64 R84, c[0x0][0x3d0] ;  /* 0x0000f400ff547b82 */ /* 0x000f220000000a00 */
[----:B------:R-:W-:-:S07]  /*0780*/  @P0 IMAD.WIDE.U32 R82, R0, 0x8, R82 ;  /* 0x0000000800520825 */ /* 0x000fce00078e0052 */
[----:B------:R-:W2:Y:S01]  /*0790*/  LDC.64 R86, c[0x0][0x3d8] ;  /* 0x0000f600ff567b82 */ /* 0x000ea20000000a00 */
[----:B------:R-:W-:Y:S01]  /*07a0*/  @P0 IADD3 R0, PT, PT, R0, 0x20, RZ ;  /* 0x0000002000000810 */ /* 0x000fe20007ffe0ff */
[----:B------:R-:W5:Y:S01]  /*07b0*/  @P0 LDG.E.64 R42, desc[UR6][R80.64] ;  /* 0x00000006502a0981 */ /* 0x000f62000c1e1b00 */
[----:B------:R-:W-:-:S03]  /*07c0*/  ISETP.GE.U32.AND P3, PT, R2, 0x1c0, PT ;  /* 0x000001c00200780c */ /* 0x000fc60003f66070 */
[C---:B------:R-:W-:Y:S01]  /*07d0*/  @P6 IMAD.WIDE.U32 R4, R0.reuse, 0x8, R4 ;  /* 0x0000000800046825 */ /* 0x040fe200078e0004 */
[----:B------:R-:W5:Y:S01]  /*07e0*/  @P0 LDG.E.64 R14, desc[UR6][R82.64] ;  /* 0x00000006520e0981 */ /* 0x000f62000c1e1b00 */
[----:B------:R-:W2:Y:S02]  /*07f0*/  LDC.64 R120, c[0x0][0x3d0] ;  /* 0x0000f400ff787b82 */ /* 0x000ea40000000a00 */
[C---:B0-----:R-:W-:Y:S01]  /*0800*/  @P6 IMAD.WIDE.U32 R50, R0.reuse, 0x8, R50 ;  /* 0x0000000800326825 */ /* 0x041fe200078e0032 */
[----:B------:R-:W-:Y:S01]  /*0810*/  @P6 IADD3 R0, PT, PT, R0, 0x20, RZ ;  /* 0x0000002000006810 */ /* 0x000fe20007ffe0ff */
[----:B------:R-:W5:Y:S04]  /*0820*/  @P6 LDG.E.64 R38, desc[UR6][R4.64] ;  /* 0x0000000604266981 */ /* 0x000f68000c1e1b00 */
[C---:B---3--:R-:W-:Y:S01]  /*0830*/  @P4 IMAD.WIDE.U32 R70, R0.reuse, 0x8, R70 ;  /* 0x0000000800464825 */ /* 0x048fe200078e0046 */
[----:B------:R-:W5:Y:S03]  /*0840*/  @P6 LDG.E.64 R12, desc[UR6][R50.64] ;  /* 0x00000006320c6981 */ /* 0x000f66000c1e1b00 */
[C---:B-1----:R-:W-:Y:S01]  /*0850*/  @P4 IMAD.WIDE.U32 R72, R0.reuse, 0x8, R72 ;  /* 0x0000000800484825 */ /* 0x042fe200078e0048 */
[----:B------:R-:W-:Y:S01]  /*0860*/  @P4 IADD3 R0, PT, PT, R0, 0x20, RZ ;  /* 0x0000002000004810 */ /* 0x000fe20007ffe0ff */
[----:B------:R-:W5:Y:S04]  /*0870*/  @P4 LDG.E.64 R32, desc[UR6][R70.64] ;  /* 0x0000000646204981 */ /* 0x000f68000c1e1b00 */
[C---:B----4-:R-:W-:Y:S01]  /*0880*/  @P3 IMAD.WIDE.U32 R84, R0.reuse, 0x8, R84 ;  /* 0x0000000800543825 */ /* 0x050fe200078e0054 */
[----:B------:R-:W5:Y:S03]  /*0890*/  @P4 LDG.E.64 R10, desc[UR6][R72.64] ;  /* 0x00000006480a4981 */ /* 0x000f66000c1e1b00 */
[----:B--2---:R-:W-:Y:S01]  /*08a0*/  @P3 IMAD.WIDE.U32 R86, R0, 0x8, R86 ;  /* 0x0000000800563825 */ /* 0x004fe200078e0056 */
[----:B------:R-:W5:Y:S04]  /*08b0*/  @P3 LDG.E.64 R28, desc[UR6][R84.64] ;  /* 0x00000006541c3981 */ /* 0x000f68000c1e1b00 */
[----:B------:R-:W5:Y:S01]  /*08c0*/  @P3 LDG.E.64 R6, desc[UR6][R86.64] ;  /* 0x0000000656063981 */ /* 0x000f62000c1e1b00 */
[----:B------:R-:W-:-:S02]  /*08d0*/  @P2 CS2R R106, SRZ ;  /* 0x00000000006a2805 */ /* 0x000fc4000001ff00 */
[C---:B------:R-:W-:Y:S02]  /*08e0*/  ISETP.GE.U32.AND P2, PT, R2.reuse, 0x1e0, PT ;  /* 0x000001e00200780c */ /* 0x040fe40003f46070 */
[----:B------:R-:W-:Y:S01]  /*08f0*/  @P1 CS2R R108, SRZ ;  /* 0x00000000006c1805 */ /* 0x000fe2000001ff00 */
[----:B------:R-:W5:Y:S04]  /*0900*/  @P1 LDG.E.64 R46, desc[UR6][R76.64] ;  /* 0x000000064c2e1981 */ /* 0x000f68000c1e1b00 */
[----:B------:R-:W5:Y:S01]  /*0910*/  @P1 LDG.E.64 R16, desc[UR6][R78.64] ;  /* 0x000000064e101981 */ /* 0x000f62000c1e1b00 */
[----:B------:R-:W-:Y:S02]  /*0920*/  ISETP.GE.U32.AND P1, PT, R2, 0x200, PT ;  /* 0x000002000200780c */ /* 0x000fe40003f26070 */
[----:B------:R-:W-:-:S02]  /*0930*/  @P3 IADD3 R0, PT, PT, R0, 0x20, RZ ;  /* 0x0000002000003810 */ /* 0x000fc40007ffe0ff */
[----:B------:R-:W-:Y:S02]  /*0940*/  @P5 CS2R R90, SRZ ;  /* 0x00000000005a5805 */ /* 0x000fe4000001ff00 */
[----:B------:R-:W-:Y:S02]  /*0950*/  @P0 CS2R R110, SRZ ;  /* 0x00000000006e0805 */ /* 0x000fe4000001ff00 */
[----:B------:R-:W-:Y:S02]  /*0960*/  @P6 CS2R R112, SRZ ;  /* 0x0000000000706805 */ /* 0x000fe4000001ff00 */
[----:B------:R-:W-:Y:S01]  /*0970*/  @P4 CS2R R114, SRZ ;  /* 0x0000000000724805 */ /* 0x000fe2000001ff00 */
[C---:B------:R-:W-:Y:S01]  /*0980*/  @P2 IMAD.WIDE.U32 R120, R0.reuse, 0x8, R120 ;  /* 0x0000000800782825 */ /* 0x040fe200078e0078 */
[----:B------:R-:W-:Y:S02]  /*0990*/  @P2 CS2R R118, SRZ ;  /* 0x0000000000762805 */ /* 0x000fe4000001ff00 */
[----:B------:R-:W-:Y:S01]  /*09a0*/  @P3 CS2R R116, SRZ ;  /* 0x0000000000743805 */ /* 0x000fe2000001ff00 */
[----:B------:R-:W-:Y:S01]  /*09b0*/  @P2 IMAD.WIDE.U32 R122, R0, 0x8, R122 ;  /* 0x00000008007a2825 */ /* 0x000fe200078e007a */
[----:B------:R0:W5:Y:S01]  /*09c0*/  @P2 LDG.E.64 R8, desc[UR6][R120.64] ;  /* 0x0000000678082981 */ /* 0x000162000c1e1b00 */
[----:B------:R-:W-:-:S02]  /*09d0*/  MOV R124, R114 ;  /* 0x00000072007c7202 */ /* 0x000fc40000000f00 */
[----:B------:R-:W-:Y:S01]  /*09e0*/  MOV R125, R115 ;  /* 0x00000073007d7202 */ /* 0x000fe20000000f00 */
[----:B------:R1:W5:Y:S01]  /*09f0*/  @P2 LDG.E.64 R24, desc[UR6][R122.64] ;  /* 0x000000067a182981 */ /* 0x000362000c1e1b00 */
[----:B------:R-:W-:Y:S02]  /*0a00*/  MOV R126, R112 ;  /* 0x00000070007e7202 */ /* 0x000fe40000000f00 */
[----:B------:R-:W-:Y:S02]  /*0a10*/  MOV R127, R113 ;  /* 0x00000071007f7202 */ /* 0x000fe40000000f00 */
[----:B------:R-:W-:Y:S02]  /*0a20*/  MOV R128, R110 ;  /* 0x0000006e00807202 */ /* 0x000fe40000000f00 */
[----:B0-----:R-:W-:Y:S02]  /*0a30*/  MOV R120, R118 ;  /* 0x0000007600787202 */ /* 0x001fe40000000f00 */
[----:B------:R-:W-:-:S02]  /*0a40*/  MOV R121, R119 ;  /* 0x0000007700797202 */ /* 0x000fc40000000f00 */
[----:B-1----:R-:W-:Y:S02]  /*0a50*/  MOV R122, R116 ;  /* 0x00000074007a7202 */ /* 0x002fe40000000f00 */
        /* <DEDUP_REMOVED lines=22> */
[----:B------:R-:W-:Y:S01]  /*0bc0*/  @P2 IADD3 R0, PT, PT, R0, 0x20, RZ ;  /* 0x0000002000002810 */ /* 0x000fe20007ffe0ff */
[----:B------:R-:W-:Y:S06]  /*0bd0*/  @!P1 BRA `(.L_x_34719) ;  /* 0x0000002800309947 */ /* 0x000fec0003800000 */
[----:B------:R-:W0:Y:S08]  /*0be0*/  LDC.64 R18, c[0x0][0x3d8] ;  /* 0x0000f600ff127b82 */ /* 0x000e300000000a00 */
[----:B------:R-:W1:Y:S01]  /*0bf0*/  LDC.64 R4, c[0x0][0x3d0] ;  /* 0x0000f400ff047b82 */ /* 0x000e620000000a00 */
[----:B0-----:R-:W-:-:S06]  /*0c00*/  IMAD.WIDE.U32 R18, R0, 0x8, R18 ;  /* 0x0000000800127825 */ /* 0x001fcc00078e0012 */
[----:B------:R-:W5:Y:S01]  /*0c10*/  LDG.E.64 R18, desc[UR6][R18.64] ;  /* 0x0000000612127981 */ /* 0x000f62000c1e1b00 */
[----:B-1----:R-:W-:-:S06]  /*0c20*/  IMAD.WIDE.U32 R4, R0, 0x8, R4 ;  /* 0x0000000800047825 */ /* 0x002fcc00078e0004 */
[----:B------:R-:W5:Y:S01]  /*0c30*/  LDG.E.64 R4, desc[UR6][R4.64] ;  /* 0x0000000604047981 */ /* 0x000f62000c1e1b00 */
[----:B------:R-:W-:Y:S02]  /*0c40*/  CS2R R152, SRZ ;  /* 0x0000000000987805 */ /* 0x000fe4000001ff00 */
[----:B------:R-:W-:Y:S02]  /*0c50*/  CS2R R154, SRZ ;  /* 0x00000000009a7805 */ /* 0x000fe4000001ff00 */
        /* <DEDUP_REMOVED lines=30> */
[----:B------:R-:W-:Y:S06]  /*0e40*/  BRA `(.L_x_34719) ;  /* 0x0000002400947947 */ /* 0x000fec0003800000 */
.L_x_34718:
[C---:B------:R-:W-:Y:S01]  /*0e50*/  ISETP.GE.U32.AND P5, PT, R2.reuse, 0x20, PT ;  /* 0x000000200200780c */ /* 0x040fe20003fa6070 */
[----:B------:R-:W0:Y:S01]  /*0e60*/  LDC.64 R4, c[0x0][0x3d0] ;  /* 0x0000f400ff047b82 */ /* 0x000e220000000a00 */
[C---:B------:R-:W-:Y:S02]  /*0e70*/  ISETP.GE.U32.AND P3, PT, R2.reuse, 0x40, PT ;  /* 0x000000400200780c */ /* 0x040fe40003f66070 */
[C---:B------:R-:W-:Y:S02]  /*0e80*/  ISETP.GE.U32.AND P2, PT, R2.reuse, 0x60, PT ;  /* 0x000000600200780c */ /* 0x040fe40003f46070 */
[C---:B------:R-:W-:Y:S02]  /*0e90*/  ISETP.GE.U32.AND P1, PT, R2.reuse, 0x80, PT ;  /* 0x000000800200780c */ /* 0x040fe40003f26070 */
[----:B------:R-:W-:Y:S01]  /*0ea0*/  ISETP.GE.U32.AND P0, PT, R2, 0xa0, PT ;  /* 0x000000a00200780c */ /* 0x000fe20003f06070 */
[----:B------:R-:W1:Y:S08]  /*0eb0*/  LDC.64 R18, c[0x0][0x3d8] ;  /* 0x0000f600ff127b82 */ /* 0x000e700000000a00 */
[----:B------:R-:W2:Y:S08]  /*0ec0*/  @P5 LDC.64 R50, c[0x0][0x440] ;  /* 0x00011000ff325b82 */ /* 0x000eb00000000a00 */
[----:B------:R-:W3:Y:S01]  /*0ed0*/  LDC.64 R70, c[0x0][0x3d0] ;  /* 0x0000f400ff467b82 */ /* 0x000ee20000000a00 */
[----:B0-----:R-:W-:-:S07]  /*0ee0*/  @P5 IMAD.WIDE.U32 R4, R0, 0x8, R4 ;  /* 0x0000000800045825 */ /* 0x001fce00078e0004 */
[----:B------:R-:W0:Y:S01]  /*0ef0*/  LDC.64 R72, c[0x0][0x3d8] ;  /* 0x0000f600ff487b82 */ /* 0x000e220000000a00 */
[----:B-1----:R-:W-:-:S07]  /*0f00*/  @P5 IMAD.WIDE.U32 R18, R0, 0x8, R18 ;  /* 0x0000000800125825 */ /* 0x002fce00078e0012 */
[----:B------:R-:W1:Y:S01]  /*0f10*/  @P3 LDC.64 R74, c[0x0][0x440] ;  /* 0x00011000ff4a3b82 */ /* 0x000e620000000a00 */
[----:B--2---:R-:W-:Y:S01]  /*0f20*/  @P5 IMAD.WIDE.U32 R50, R0, 0x8, R50 ;  /* 0x0000000800325825 */ /* 0x004fe200078e0032 */
[----:B------:R-:W-:-:S06]  /*0f30*/  ISETP.GE.U32.AND P6, PT, R2, 0xc0, PT ;  /* 0x000000c00200780c */ /* 0x000fcc0003fc6070 */
[----:B------:R-:W2:Y:S01]  /*0f40*/  LDC.64 R76, c[0x0][0x3d0] ;  /* 0x0000f400ff4c7b82 */ /* 0x000ea20000000a00 */
[----:B------:R-:W-:-:S07]  /*0f50*/  @P5 LOP3.LUT R0, R0, 0x20, RZ, 0xfc, !PT ;  /* 0x0000002000005812 */ /* 0x000fce00078efcff */
[----:B------:R-:W4:Y:S01]  /*0f60*/  LDC.64 R78, c[0x0][0x3d8] ;  /* 0x0000f600ff4e7b82 */ /* 0x000f220000000a00 */
[----:B---3--:R-:W-:-:S07]  /*0f70*/  @P3 IMAD.WIDE.U32 R70, R0, 0x8, R70 ;  /* 0x0000000800463825 */ /* 0x008fce00078e0046 */
[----:B------:R-:W3:Y:S01]  /*0f80*/  @P2 LDC.64 R80, c[0x0][0x440] ;  /* 0x00011000ff502b82 */ /* 0x000ee20000000a00 */
[----:B0-----:R-:W-:Y:S01]  /*0f90*/  @P3 IMAD.WIDE.U32 R72, R0, 0x8, R72 ;  /* 0x0000000800483825 */ /* 0x001fe200078e0048 */
[----:B------:R-:W-:Y:S01]  /*0fa0*/  ISETP.GE.U32.AND P4, PT, R2, 0xe0, PT ;  /* 0x000000e00200780c */ /* 0x000fe20003f86070 */
[----:B------:R0:W5:Y:S02]  /*0fb0*/  @P3 LDG.E.64 R68, desc[UR6][R70.64] ;  /* 0x0000000646443981 */ /* 0x000164000c1e1b00 */
[----:B-1----:R-:W-:-:S03]  /*0fc0*/  @P3 IMAD.WIDE.U32 R74, R0, 0x8, R74 ;  /* 0x00000008004a3825 */ /* 0x002fc600078e004a */
[----:B------:R-:W1:Y:S01]  /*0fd0*/  LDC.64 R82, c[0x0][0x3d0] ;  /* 0x0000f400ff527b82 */ /* 0x000e620000000a00 */
[----:B------:R0:W5:Y:S07]  /*0fe0*/  @P3 LDG.E.64 R44, desc[UR6][R72.64] ;  /* 0x00000006482c3981 */ /* 0x00016e000c1e1b00 */
[----:B------:R-:W1:Y:S01]  /*0ff0*/  LDC.64 R84, c[0x0][0x3d8] ;  /* 0x0000f600ff547b82 */ /* 0x000e620000000a00 */
[----:B------:R0:W5:Y:S07]  /*1000*/  @P3 LD.E.64 R148, desc[UR6][R74.64] ;  /* 0x000000064a943980 */ /* 0x00016e000c101b00 */
[----:B------:R-:W1:Y:S01]  /*1010*/  @P1 LDC.64 R86, c[0x0][0x440] ;  /* 0x00011000ff561b82 */ /* 0x000e620000000a00 */
[----:B------:R-:W-:-:S02]  /*1020*/  @P3 CS2R R92, SRZ ;  /* 0x00000000005c3805 */ /* 0x000fc4000001ff00 */
[----:B------:R-:W-:-:S05]  /*1030*/  @P3 IADD3 R0, PT, PT, R0, 0x20, RZ ;  /* 0x0000002000003810 */ /* 0x000fca0007ffe0ff */
[----:B------:R-:W1:Y:S01]  /*1040*/  LDC.64 R134, c[0x0][0x3d0] ;  /* 0x0000f400ff867b82 */ /* 0x000e620000000a00 */
[----:B------:R-:W-:-:S07]  /*1050*/  ISETP.GE.U32.AND P3, PT, R2, 0x100, PT ;  /* 0x000001000200780c */ /* 0x000fce0003f66070 */
[----:B------:R-:W1:Y:S08]  /*1060*/  LDC.64 R152, c[0x0][0x3d8] ;  /* 0x0000f600ff987b82 */ /* 0x000e700000000a00 */
[----:B------:R-:W1:Y:S01]  /*1070*/  @P0 LDC.64 R154, c[0x0][0x440] ;  /* 0x00011000ff9a0b82 */ /* 0x000e620000000a00 */
[----:B--2---:R-:W-:-:S07]  /*1080*/  @P2 IMAD.WIDE.U32 R76, R0, 0x8, R76 ;  /* 0x00000008004c2825 */ /* 0x004fce00078e004c */
[----:B------:R-:W2:Y:S01]  /*1090*/  LDC.64 R156, c[0x0][0x3d0] ;  /* 0x0000f400ff9c7b82 */ /* 0x000ea20000000a00 */
[C---:B----4-:R-:W-:Y:S01]  /*10a0*/  @P2 IMAD.WIDE.U32 R78, R0.reuse, 0x8, R78 ;  /* 0x00000008004e2825 */ /* 0x050fe200078e004e */
[----:B------:R4:W5:Y:S06]  /*10b0*/  @P2 LDG.E.64 R66, desc[UR6][R76.64] ;  /* 0x000000064c422981 */ /* 0x00096c000c1e1b00 */
[----:B------:R-:W2:Y:S01]  /*10c0*/  LDC.64 R158, c[0x0][0x3d8] ;  /* 0x0000f600ff9e7b82 */ /* 0x000ea20000000a00 */
[----:B---3--:R-:W-:Y:S01]  /*10d0*/  @P2 IMAD.WIDE.U32 R80, R0, 0x8, R80 ;  /* 0x0000000800502825 */ /* 0x008fe200078e0050 */
[----:B------:R-:W-:-:S06]  /*10e0*/  @P2 CS2R R94, SRZ ;  /* 0x00000000005e2805 */ /* 0x000fcc000001ff00 */
[----:B------:R-:W3:Y:S01]  /*10f0*/  LDC.64 R162, c[0x0][0x3d0] ;  /* 0x0000f400ffa27b82 */ /* 0x000ee20000000a00 */
[----:B------:R-:W-:Y:S01]  /*1100*/  @P2 IADD3 R0, PT, PT, R0, 0x20, RZ ;  /* 0x0000002000002810 */ /* 0x000fe20007ffe0ff */
[----:B------:R4:W5:Y:S01]  /*1110*/  @P2 LDG.E.64 R40, desc[UR6][R78.64] ;  /* 0x000000064e282981 */ /* 0x000962000c1e1b00 */
[----:B------:R-:W-:-:S05]  /*1120*/  @P1 CS2R R96, SRZ ;  /* 0x0000000000601805 */ /* 0x000fca000001ff00 */
[----:B------:R-:W3:Y:S01]  /*1130*/  LDC.64 R164, c[0x0][0x3d0] ;  /* 0x0000f400ffa47b82 */ /* 0x000ee20000000a00 */
[----:B------:R-:W-:Y:S01]  /*1140*/  @P0 CS2R R98, SRZ ;  /* 0x0000000000620805 */ /* 0x000fe2000001ff00 */
[----:B------:R-:W5:Y:S04]  /*1150*/  @P5 LDG.E.64 R54, desc[UR6][R4.64] ;  /* 0x0000000604365981 */ /* 0x000f68000c1e1b00 */
[----:B------:R-:W5:Y:S02]  /*1160*/  @P5 LDG.E.64 R48, desc[UR6][R18.64] ;  /* 0x0000000612305981 */ /* 0x000f64000c1e1b00 */
[----:B0-----:R-:W0:Y:S02]  /*1170*/  LDC.64 R70, c[0x0][0x3d0] ;  /* 0x0000f400ff467b82 */ /* 0x001e240000000a00 */
[----:B------:R-:W5:Y:S06]  /*1180*/  @P5 LD.E.64 R150, desc[UR6][R50.64] ;  /* 0x0000000632965980 */ /* 0x000f6c000c101b00 */
[----:B------:R-:W2:Y:S08]  /*1190*/  LDC.64 R72, c[0x0][0x3d8] ;  /* 0x0000f600ff487b82 */ /* 0x000eb00000000a00 */
[----:B------:R-:W3:Y:S01]  /*11a0*/  @P6 LDC.64 R74, c[0x0][0x440] ;  /* 0x00011000ff4a6b82 */ /* 0x000ee20000000a00 */
[C---:B-1----:R-:W-:Y:S01]  /*11b0*/  @P1 IMAD.WIDE.U32 R82, R0.reuse, 0x8, R82 ;  /* 0x0000000800521825 */ /* 0x042fe200078e0052 */
[----:B------:R-:W5:Y:S06]  /*11c0*/  @P2 LD.E.64 R146, desc[UR6][R80.64] ;  /* 0x0000000650922980 */ /* 0x000f6c000c101b00 */
[----:B------:R-:W1:Y:S01]  /*11d0*/  @P4 LDC.64 R160, c[0x0][0x440] ;  /* 0x00011000ffa04b82 */ /* 0x000e620000000a00 */
[----:B------:R-:W-:-:S04]  /*11e0*/  @P1 IMAD.WIDE.U32 R84, R0, 0x8, R84 ;  /* 0x0000000800541825 */ /* 0x000fc800078e0054 */
[C---:B------:R-:W-:Y:S01]  /*11f0*/  @P1 IMAD.WIDE.U32 R86, R0.reuse, 0x8, R86 ;  /* 0x0000000800561825 */ /* 0x040fe200078e0056 */
[----:B------:R-:W-:Y:S01]  /*1200*/  @P1 IADD3 R0, PT, PT, R0, 0x20, RZ ;  /* 0x0000002000001810 */ /* 0x000fe20007ffe0ff */
[----:B------:R0:W5:Y:S01]  /*1210*/  @P1 LDG.E.64 R64, desc[UR6][R82.64] ;  /* 0x0000000652401981 */ /* 0x000162000c1e1b00 */
[----:B----4-:R-:W4:Y:S01]  /*1220*/  LDC.64 R76, c[0x0][0x3d8] ;  /* 0x0000f600ff4c7b82 */ /* 0x010f220000000a00 */
[----:B------:R-:W-:-:S07]  /*1230*/  ISETP.GE.U32.AND P2, PT, R2, 0x120, PT ;  /* 0x000001200200780c */ /* 0x000fce0003f46070 */
[----:B------:R-:W4:Y:S01]  /*1240*/  @P3 LDC.64 R78, c[0x0][0x440] ;  /* 0x00011000ff4e3b82 */ /* 0x000f220000000a00 */
[C---:B------:R-:W-:Y:S01]  /*1250*/  @P0 IMAD.WIDE.U32 R134, R0.reuse, 0x8, R134 ;  /* 0x0000000800860825 */ /* 0x040fe200078e0086 */
[----:B------:R3:W5:Y:S03]  /*1260*/  @P1 LDG.E.64 R36, desc[UR6][R84.64] ;  /* 0x0000000654241981 */ /* 0x000766000c1e1b00 */
[C---:B------:R-:W-:Y:S01]  /*1270*/  @P0 IMAD.WIDE.U32 R152, R0.reuse, 0x8, R152 ;  /* 0x0000000800980825 */ /* 0x040fe200078e0098 */
[----:B------:R-:W5:Y:S02]  /*1280*/  @P1 LD.E.64 R144, desc[UR6][R86.64] ;  /* 0x0000000656901980 */ /* 0x000f64000c101b00 */
[----:B0-----:R-:W0:Y:S01]  /*1290*/  LDC.64 R82, c[0x0][0x3d8] ;  /* 0x0000f600ff527b82 */ /* 0x001e220000000a00 */
[C---:B------:R-:W-:Y:S01]  /*12a0*/  @P0 IMAD.WIDE.U32 R154, R0.reuse, 0x8, R154 ;  /* 0x00000008009a0825 */ /* 0x040fe200078e009a */
[----:B------:R-:W-:Y:S01]  /*12b0*/  @P0 IADD3 R0, PT, PT, R0, 0x20, RZ ;  /* 0x0000002000000810 */ /* 0x000fe20007ffe0ff */
[----:B------:R-:W5:Y:S04]  /*12c0*/  @P0 LDG.E.64 R62, desc[UR6][R134.64] ;  /* 0x00000006863e0981 */ /* 0x000f68000c1e1b00 */
[----:B------:R-:W-:Y:S01]  /*12d0*/  @P6 IMAD.WIDE.U32 R70, R0, 0x8, R70 ;  /* 0x0000000800466825 */ /* 0x000fe200078e0046 */
[----:B------:R-:W0:Y:S01]  /*12e0*/  @P2 LDC.64 R80, c[0x0][0x440] ;  /* 0x00011000ff502b82 */ /* 0x000e220000000a00 */
[----:B------:R-:W-:Y:S01]  /*12f0*/  ISETP.GE.U32.AND P1, PT, R2, 0x140, PT ;  /* 0x000001400200780c */ /* 0x000fe20003f26070 */
[----:B------:R-:W5:Y:S01]  /*1300*/  @P0 LDG.E.64 R34, desc[UR6][R152.64] ;  /* 0x0000000698220981 */ /* 0x000f62000c1e1b00 */
[----:B--2---:R-:W-:-:S03]  /*1310*/  @P6 IMAD.WIDE.U32 R72, R0, 0x8, R72 ;  /* 0x0000000800486825 */ /* 0x004fc600078e0048 */
[----:B------:R-:W5:Y:S01]  /*1320*/  @P0 LD.E.64 R142, desc[UR6][R154.64] ;  /* 0x000000069a8e0980 */ /* 0x000f62000c101b00 */
[C---:B---3--:R-:W-:Y:S01]  /*1330*/  @P6 IMAD.WIDE.U32 R74, R0.reuse, 0x8, R74 ;  /* 0x00000008004a6825 */ /* 0x048fe200078e004a */
[----:B------:R-:W-:Y:S02]  /*1340*/  @P6 IADD3 R0, PT, PT, R0, 0x20, RZ ;  /* 0x0000002000006810 */ /* 0x000fe40007ffe0ff */
[----:B------:R-:W-:Y:S02]  /*1350*/  @P6 CS2R R100, SRZ ;  /* 0x0000000000646805 */ /* 0x000fe4000001ff00 */
[----:B------:R-:W-:Y:S01]  /*1360*/  ISETP.GE.U32.AND P0, PT, R2, 0x160, PT ;  /* 0x000001600200780c */ /* 0x000fe20003f06070 */
[----:B------:R2:W5:Y:S01]  /*1370*/  @P6 LDG.E.64 R60, desc[UR6][R70.64] ;  /* 0x00000006463c6981 */ /* 0x000562000c1e1b00 */
[----:B------:R-:W-:Y:S01]  /*1380*/  @P4 CS2R R102, SRZ ;  /* 0x0000000000664805 */ /* 0x000fe2000001ff00 */
[C---:B------:R-:W-:Y:S01]  /*1390*/  @P4 IMAD.WIDE.U32 R156, R0.reuse, 0x8, R156 ;  /* 0x00000008009c4825 */ /* 0x040fe200078e009c */
[----:B------:R-:W-:Y:S01]  /*13a0*/  @P3 CS2R R104, SRZ ;  /* 0x0000000000683805 */ /* 0x000fe2000001ff00 */
[----:B------:R3:W5:Y:S01]  /*13b0*/  @P6 LDG.E.64 R30, desc[UR6][R72.64] ;  /* 0x00000006481e6981 */ /* 0x000762000c1e1b00 */
[----:B------:R-:W0:Y:S01]  /*13c0*/  LDC.64 R84, c[0x0][0x3d0] ;  /* 0x0000f400ff547b82 */ /* 0x000e220000000a00 */
[----:B------:R-:W-:-:S02]  /*13d0*/  @P4 IMAD.WIDE.U32 R158, R0, 0x8, R158 ;  /* 0x00000008009e4825 */ /* 0x000fc400078e009e */
[----:B------:R3:W5:Y:S02]  /*13e0*/  @P6 LD.E.64 R140, desc[UR6][R74.64] ;  /* 0x000000064a8c6980 */ /* 0x000764000c101b00 */
[C---:B-1----:R-:W-:Y:S01]  /*13f0*/  @P4 IMAD.WIDE.U32 R160, R0.reuse, 0x8, R160 ;  /* 0x0000000800a04825 */ /* 0x042fe200078e00a0 */
[----:B------:R-:W-:Y:S01]  /*1400*/  @P4 IADD3 R0, PT, PT, R0, 0x20, RZ ;  /* 0x0000002000004810 */ /* 0x000fe20007ffe0ff */
[----:B------:R-:W5:Y:S01]  /*1410*/  @P4 LDG.E.64 R58, desc[UR6][R156.64] ;  /* 0x000000069c3a4981 */ /* 0x000f62000c1e1b00 */
[----:B--2---:R-:W1:Y:S03]  /*1420*/  LDC.64 R70, c[0x0][0x3d0] ;  /* 0x0000f400ff467b82 */ /* 0x004e660000000a00 */
[----:B------:R-:W-:Y:S01]  /*1430*/  @P3 IMAD.WIDE.U32 R162, R0, 0x8, R162 ;  /* 0x0000000800a23825 */ /* 0x000fe200078e00a2 */
[----:B------:R-:W-:Y:S01]  /*1440*/  ISETP.GE.U32.AND P6, PT, R2, 0x180, PT ;  /* 0x000001800200780c */ /* 0x000fe20003fc6070 */
[----:B------:R-:W5:Y:S02]  /*1450*/  @P4 LDG.E.64 R26, desc[UR6][R158.64] ;  /* 0x000000069e1a4981 */ /* 0x000f64000c1e1b00 */
[C---:B----4-:R-:W-:Y:S01]  /*1460*/  @P3 IMAD.WIDE.U32 R76, R0.reuse, 0x8, R76 ;  /* 0x00000008004c3825 */ /* 0x050fe200078e004c */
[----:B---3--:R-:W2:Y:S01]  /*1470*/  LDC.64 R72, c[0x0][0x3d8] ;  /* 0x0000f600ff487b82 */ /* 0x008ea20000000a00 */
[----:B------:R-:W5:Y:S02]  /*1480*/  @P4 LD.E.64 R138, desc[UR6][R160.64] ;  /* 0x00000006a08a4980 */ /* 0x000f64000c101b00 */
[C---:B------:R-:W-:Y:S01]  /*1490*/  @P3 IMAD.WIDE.U32 R78, R0.reuse, 0x8, R78 ;  /* 0x00000008004e3825 */ /* 0x040fe200078e004e */
[----:B------:R-:W-:Y:S01]  /*14a0*/  @P3 IADD3 R0, PT, PT, R0, 0x20, RZ ;  /* 0x0000002000003810 */ /* 0x000fe20007ffe0ff */
[----:B------:R3:W5:Y:S03]  /*14b0*/  @P3 LDG.E.64 R22, desc[UR6][R76.64] ;  /* 0x000000064c163981 */ /* 0x000766000c1e1b00 */
[----:B------:R-:W4:Y:S01]  /*14c0*/  LDC.64 R74, c[0x0][0x3d0] ;  /* 0x0000f400ff4a7b82 */ /* 0x000f220000000a00 */
[----:B0-----:R-:W-:Y:S01]  /*14d0*/  @P2 IMAD.WIDE.U32 R82, R0, 0x8, R82 ;  /* 0x0000000800522825 */ /* 0x001fe200078e0052 */
[----:B------:R0:W5:Y:S01]  /*14e0*/  @P3 LD.E.64 R136, desc[UR6][R78.64] ;  /* 0x000000064e883980 */ /* 0x000162000c101b00 */
[----:B------:R-:W-:-:S03]  /*14f0*/  ISETP.GE.U32.AND P4, PT, R2, 0x1a0, PT ;  /* 0x000001a00200780c */ /* 0x000fc60003f86070 */
[----:B------:R0:W5:Y:S02]  /*1500*/  @P2 LDG.E.64 R20, desc[UR6][R82.64] ;  /* 0x0000000652142981 */ /* 0x000164000c1e1b00 */
[----:B---3--:R-:W3:Y:S01]  /*1510*/  @P1 LDC.64 R76, c[0x0][0x440] ;  /* 0x00011000ff4c1b82 */ /* 0x008ee20000000a00 */
[----:B------:R-:W-:Y:S01]  /*1520*/  @P2 IMAD.WIDE.U32 R164, R0, 0x8, R164 ;  /* 0x0000000800a42825 */ /* 0x000fe200078e00a4 */
[----:B------:R-:W5:Y:S01]  /*1530*/  @P3 LDG.E.64 R56, desc[UR6][R162.64] ;  /* 0x00000006a2383981 */ /* 0x000f62000c1e1b00 */
[----:B------:R-:W-:Y:S02]  /*1540*/  ISETP.GE.U32.AND P3, PT, R2, 0x1c0, PT ;  /* 0x000001c00200780c */ /* 0x000fe40003f66070 */
[C---:B------:R-:W-:Y:S01]  /*1550*/  @P2 IMAD.WIDE.U32 R80, R0.reuse, 0x8, R80 ;  /* 0x0000000800502825 */ /* 0x040fe200078e0050 */
[----:B------:R-:W5:Y:S02]  /*1560*/  @P2 LDG.E.64 R52, desc[UR6][R164.64] ;  /* 0x00000006a4342981 */ /* 0x000f64000c1e1b00 */
[----:B0-----:R-:W0:Y:S08]  /*1570*/  LDC.64 R78, c[0x0][0x3d8] ;  /* 0x0000f600ff4e7b82 */ /* 0x001e300000000a00 */
[----:B------:R-:W0:Y:S01]  /*1580*/  @P0 LDC.64 R82, c[0x0][0x440] ;  /* 0x00011000ff520b82 */ /* 0x000e220000000a00 */
[----:B------:R4:W5:Y:S01]  /*1590*/  @P2 LD.E.64 R132, desc[UR6][R80.64] ;  /* 0x0000000650842980 */ /* 0x000962000c101b00 */
[----:B------:R-:W-:-:S02]  /*15a0*/  @P2 IADD3 R0, PT, PT, R0, 0x20, RZ ;  /* 0x0000002000002810 */ /* 0x000fc40007ffe0ff */
[----:B------:R-:W-:-:S04]  /*15b0*/  @P2 CS2R R106, SRZ ;  /* 0x00000000006a2805 */ /* 0x000fc8000001ff00 */
[----:B------:R-:W0:Y:S01]  /*15c0*/  LDC.64 R86, c[0x0][0x3d8] ;  /* 0x0000f600ff567b82 */ /* 0x000e220000000a00 */
[----:B------:R-:W-:-:S07]  /*15d0*/  ISETP.GE.U32.AND P2, PT, R2, 0x1e0, PT ;  /* 0x000001e00200780c */ /* 0x000fce0003f46070 */
[----:B------:R-:W0:Y:S01]  /*15e0*/  @P6 LDC.64 R134, c[0x0][0x440] ;  /* 0x00011000ff866b82 */ /* 0x000e220000000a00 */
[----:B-1----:R-:W-:-:S07]  /*15f0*/  @P1 IMAD.WIDE.U32 R70, R0, 0x8, R70 ;  /* 0x0000000800461825 */ /* 0x002fce00078e0046 */
[----:B------:R-:W1:Y:S01]  /*1600*/  LDC.64 R152, c[0x0][0x3d0] ;  /* 0x0000f400ff987b82 */ /* 0x000e620000000a00 */
[C---:B--2---:R-:W-:Y:S01]  /*1610*/  @P1 IMAD.WIDE.U32 R72, R0.reuse, 0x8, R72 ;  /* 0x0000000800481825 */ /* 0x044fe200078e0048 */
[----:B------:R2:W5:Y:S06]  /*1620*/  @P1 LDG.E.64 R46, desc[UR6][R70.64] ;  /* 0x00000006462e1981 */ /* 0x00056c000c1e1b00 */
[----:B------:R-:W2:Y:S01]  /*1630*/  LDC.64 R154, c[0x0][0x3d8] ;  /* 0x0000f600ff9a7b82 */ /* 0x000ea20000000a00 */
[----:B---3--:R-:W-:-:S07]  /*1640*/  @P1 IMAD.WIDE.U32 R76, R0, 0x8, R76 ;  /* 0x00000008004c1825 */ /* 0x008fce00078e004c */
[----:B------:R-:W3:Y:S01]  /*1650*/  @P4 LDC.64 R156, c[0x0][0x440] ;  /* 0x00011000ff9c4b82 */ /* 0x000ee20000000a00 */
[----:B------:R-:W-:Y:S01]  /*1660*/  @P1 IADD3 R0, PT, PT, R0, 0x20, RZ ;  /* 0x0000002000001810 */ /* 0x000fe20007ffe0ff */
[----:B------:R0:W5:Y:S06]  /*1670*/  @P1 LDG.E.64 R16, desc[UR6][R72.64] ;  /* 0x0000000648101981 */ /* 0x00016c000c1e1b00 */
[----:B----4-:R-:W4:Y:S01]  /*1680*/  LDC.64 R80, c[0x0][0x3d0] ;  /* 0x0000f400ff507b82 */ /* 0x010f220000000a00 */
[C---:B------:R-:W-:Y:S01]  /*1690*/  @P0 IMAD.WIDE.U32 R74, R0.reuse, 0x8, R74 ;  /* 0x00000008004a0825 */ /* 0x040fe200078e004a */
[----:B------:R1:W5:Y:S06]  /*16a0*/  @P1 LD.E.64 R130, desc[UR6][R76.64] ;  /* 0x000000064c821980 */ /* 0x00036c000c101b00 */
[----:B------:R-:W4:Y:S01]  /*16b0*/  LDC.64 R158, c[0x0][0x3d8] ;  /* 0x0000f600ff9e7b82 */ /* 0x000f220000000a00 */
[C---:B0-----:R-:W-:Y:S01]  /*16c0*/  @P0 IMAD.WIDE.U32 R78, R0.reuse, 0x8, R78 ;  /* 0x00000008004e0825 */ /* 0x041fe200078e004e */
[----:B------:R0:W5:Y:S06]  /*16d0*/  @P0 LDG.E.64 R42, desc[UR6][R74.64] ;  /* 0x000000064a2a0981 */ /* 0x00016c000c1e1b00 */
[----:B------:R-:W0:Y:S01]  /*16e0*/  @P3 LDC.64 R160, c[0x0][0x440] ;  /* 0x00011000ffa03b82 */ /* 0x000e220000000a00 */
[C---:B------:R-:W-:Y:S01]  /*16f0*/  @P0 IMAD.WIDE.U32 R82, R0.reuse, 0x8, R82 ;  /* 0x0000000800520825 */ /* 0x040fe200078e0052 */
[----:B------:R-:W-:Y:S01]  /*1700*/  @P0 IADD3 R0, PT, PT, R0, 0x20, RZ ;  /* 0x0000002000000810 */ /* 0x000fe20007ffe0ff */
[----:B------:R0:W5:Y:S05]  /*1710*/  @P0 LDG.E.64 R14, desc[UR6][R78.64] ;  /* 0x000000064e0e0981 */ /* 0x00016a000c1e1b00 */
[----:B------:R-:W0:Y:S01]  /*1720*/  LDC.64 R162, c[0x0][0x3d0] ;  /* 0x0000f400ffa27b82 */ /* 0x000e220000000a00 */
[C---:B------:R-:W-:Y:S01]  /*1730*/  @P6 IMAD.WIDE.U32 R84, R0.reuse, 0x8, R84 ;  /* 0x0000000800546825 */ /* 0x040fe200078e0054 */
[----:B------:R0:W5:Y:S06]  /*1740*/  @P0 LD.E.64 R128, desc[UR6][R82.64] ;  /* 0x0000000652800980 */ /* 0x00016c000c101b00 */
[----:B------:R-:W0:Y:S01]  /*1750*/  LDC.64 R164, c[0x0][0x3d8] ;  /* 0x0000f600ffa47b82 */ /* 0x000e220000000a00 */
[C---:B------:R-:W-:Y:S01]  /*1760*/  @P6 IMAD.WIDE.U32 R86, R0.reuse, 0x8, R86 ;  /* 0x0000000800566825 */ /* 0x040fe200078e0056 */
[----:B------:R0:W5:Y:S06]  /*1770*/  @P6 LDG.E.64 R38, desc[UR6][R84.64] ;  /* 0x0000000654266981 */ /* 0x00016c000c1e1b00 */
[----:B------:R-:W0:Y:S01]  /*1780*/  @P2 LDC.64 R166, c[0x0][0x440] ;  /* 0x00011000ffa62b82 */ /* 0x000e220000000a00 */
[C---:B------:R-:W-:Y:S01]  /*1790*/  @P6 IMAD.WIDE.U32 R134, R0.reuse, 0x8, R134 ;  /* 0x0000000800866825 */ /* 0x040fe200078e0086 */
[----:B------:R-:W-:Y:S01]  /*17a0*/  @P6 IADD3 R0, PT, PT, R0, 0x20, RZ ;  /* 0x0000002000006810 */ /* 0x000fe20007ffe0ff */
[----:B------:R0:W5:Y:S04]  /*17b0*/  @P6 LDG.E.64 R12, desc[UR6][R86.64] ;  /* 0x00000006560c6981 */ /* 0x000168000c1e1b00 */
[C---:B-1----:R-:W-:Y:S01]  /*17c0*/  @P4 IMAD.WIDE.U32 R152, R0.reuse, 0x8, R152 ;  /* 0x0000000800984825 */ /* 0x042fe200078e0098 */
[----:B------:R1:W5:Y:S03]  /*17d0*/  @P6 LD.E.64 R126, desc[UR6][R134.64] ;  /* 0x00000006867e6980 */ /* 0x000366000c101b00 */
[C---:B--2---:R-:W-:Y:S01]  /*17e0*/  @P4 IMAD.WIDE.U32 R154, R0.reuse, 0x8, R154 ;  /* 0x00000008009a4825 */ /* 0x044fe200078e009a */
[----:B------:R1:W5:Y:S03]  /*17f0*/  @P4 LDG.E.64 R32, desc[UR6][R152.64] ;  /* 0x0000000698204981 */ /* 0x000366000c1e1b00 */
[C---:B---3--:R-:W-:Y:S01]  /*1800*/  @P4 IMAD.WIDE.U32 R156, R0.reuse, 0x8, R156 ;  /* 0x00000008009c4825 */ /* 0x048fe200078e009c */
[----:B------:R-:W-:Y:S01]  /*1810*/  @P4 IADD3 R0, PT, PT, R0, 0x20, RZ ;  /* 0x0000002000004810 */ /* 0x000fe20007ffe0ff */
[----:B------:R1:W5:Y:S04]  /*1820*/  @P4 LDG.E.64 R10, desc[UR6][R154.64] ;  /* 0x000000069a0a4981 */ /* 0x000368000c1e1b00 */
[C---:B----4-:R-:W-:Y:S01]  /*1830*/  @P3 IMAD.WIDE.U32 R80, R0.reuse, 0x8, R80 ;  /* 0x0000000800503825 */ /* 0x050fe200078e0050 */
[----:B------:R1:W5:Y:S03]  /*1840*/  @P4 LD.E.64 R124, desc[UR6][R156.64] ;  /* 0x000000069c7c4980 */ /* 0x000366000c101b00 */
[C---:B------:R-:W-:Y:S01]  /*1850*/  @P3 IMAD.WIDE.U32 R158, R0.reuse, 0x8, R158 ;  /* 0x00000008009e3825 */ /* 0x040fe200078e009e */
[----:B------:R1:W5:Y:S03]  /*1860*/  @P3 LDG.E.64 R28, desc[UR6][R80.64] ;  /* 0x00000006501c3981 */ /* 0x000366000c1e1b00 */
[C---:B0-----:R-:W-:Y:S01]  /*1870*/  @P3 IMAD.WIDE.U32 R160, R0.reuse, 0x8, R160 ;  /* 0x0000000800a03825 */ /* 0x041fe200078e00a0 */
[----:B------:R-:W-:Y:S01]  /*1880*/  @P3 IADD3 R0, PT, PT, R0, 0x20, RZ ;  /* 0x0000002000003810 */ /* 0x000fe20007ffe0ff */
[----:B------:R1:W5:Y:S04]  /*1890*/  @P3 LDG.E.64 R6, desc[UR6][R158.64] ;  /* 0x000000069e063981 */ /* 0x000368000c1e1b00 */
[C---:B------:R-:W-:Y:S01]  /*18a0*/  @P2 IMAD.WIDE.U32 R162, R0.reuse, 0x8, R162 ;  /* 0x0000000800a22825 */ /* 0x040fe200078e00a2 */
[----:B------:R1:W5:Y:S03]  /*18b0*/  @P3 LD.E.64 R122, desc[UR6][R160.64] ;  /* 0x00000006a07a3980 */ /* 0x000366000c101b00 */
[C---:B------:R-:W-:Y:S01]  /*18c0*/  @P2 IMAD.WIDE.U32 R164, R0.reuse, 0x8, R164 ;  /* 0x0000000800a42825 */ /* 0x040fe200078e00a4 */
[----:B------:R1:W5:Y:S03]  /*18d0*/  @P2 LDG.E.64 R8, desc[UR6][R162.64] ;  /* 0x00000006a2082981 */ /* 0x000366000c1e1b00 */
[----:B------:R-:W-:Y:S01]  /*18e0*/  @P2 IMAD.WIDE.U32 R166, R0, 0x8, R166 ;  /* 0x0000000800a62825 */ /* 0x000fe200078e00a6 */
[----:B------:R1:W5:Y:S04]  /*18f0*/  @P2 LDG.E.64 R24, desc[UR6][R164.64] ;  /* 0x00000006a4182981 */ /* 0x000368000c1e1b00 */
[----:B------:R1:W5:Y:S01]  /*1900*/  @P2 LD.E.64 R120, desc[UR6][R166.64] ;  /* 0x00000006a6782980 */ /* 0x000362000c101b00 */
[----:B------:R-:W-:-:S02]  /*1910*/  @P1 CS2R R108, SRZ ;  /* 0x00000000006c1805 */ /* 0x000fc4000001ff00 */
[----:B------:R-:W-:Y:S02]  /*1920*/  ISETP.GE.U32.AND P1, PT, R2, 0x200, PT ;  /* 0x000002000200780c */ /* 0x000fe40003f26070 */
[----:B------:R-:W-:Y:S02]  /*1930*/  @P5 CS2R R90, SRZ ;  /* 0x00000000005a5805 */ /* 0x000fe4000001ff00 */
[----:B------:R-:W-:Y:S02]  /*1940*/  @P0 CS2R R110, SRZ ;  /* 0x00000000006e0805 */ /* 0x000fe4000001ff00 */
[----:B------:R-:W-:Y:S02]  /*1950*/  @P6 CS2R R112, SRZ ;  /* 0x0000000000706805 */ /* 0x000fe4000001ff00 */
[----:B------:R-:W-:Y:S02]  /*1960*/  @P4 CS2R R114, SRZ ;  /* 0x0000000000724805 */ /* 0x000fe4000001ff00 */
[----:B------:R-:W-:-:S02]  /*1970*/  @P3 CS2R R116, SRZ ;  /* 0x0000000000743805 */ /* 0x000fc4000001ff00 */
[----:B------:R-:W-:Y:S02]  /*1980*/  @P2 CS2R R118, SRZ ;  /* 0x0000000000762805 */ /* 0x000fe4000001ff00 */
[----:B------:R-:W-:Y:S01]  /*1990*/  @P2 IADD3 R0, PT, PT, R0, 0x20, RZ ;  /* 0x0000002000002810 */ /* 0x000fe20007ffe0ff */
[----:B-1----:R-:W-:Y:S06]  /*19a0*/  @!P1 BRA `(.L_x_34719) ;  /* 0x0000001800bc9947 */ /* 0x002fec0003800000 */
[----:B------:R-:W0:Y:S08]  /*19b0*/  LDC.64 R4, c[0x0][0x3d0] ;  /* 0x0000f400ff047b82 */ /* 0x000e300000000a00 */
[----:B------:R-:W1:Y:S08]  /*19c0*/  LDC.64 R18, c[0x0][0x3d8] ;  /* 0x0000f600ff127b82 */ /* 0x000e700000000a00 */
[----:B------:R-:W2:Y:S01]  /*19d0*/  LDC.64 R154, c[0x0][0x440] ;  /* 0x00011000ff9a7b82 */ /* 0x000ea20000000a00 */
[----:B0-----:R-:W-:-:S06]  /*19e0*/  IMAD.WIDE.U32 R4, R0, 0x8, R4 ;  /* 0x0000000800047825 */ /* 0x001fcc00078e0004 */
[----:B------:R-:W5:Y:S01]  /*19f0*/  LDG.E.64 R4, desc[UR6][R4.64] ;  /* 0x0000000604047981 */ /* 0x000f62000c1e1b00 */
[----:B-1----:R-:W-:-:S06]  /*1a00*/  IMAD.WIDE.U32 R18, R0, 0x8, R18 ;  /* 0x0000000800127825 */ /* 0x002fcc00078e0012 */
[----:B------:R-:W5:Y:S01]  /*1a10*/  LDG.E.64 R18, desc[UR6][R18.64] ;  /* 0x0000000612127981 */ /* 0x000f62000c1e1b00 */
[----:B--2---:R-:W-:-:S06]  /*1a20*/  IMAD.WIDE.U32 R154, R0, 0x8, R154 ;  /* 0x00000008009a7825 */ /* 0x004fcc00078e009a */
[----:B------:R-:W5:Y:S01]  /*1a30*/  LD.E.64 R154, desc[UR6][R154.64] ;  /* 0x000000069a9a7980 */ /* 0x000f62000c101b00 */
[----:B------:R-:W-:Y:S01]  /*1a40*/  CS2R R152, SRZ ;  /* 0x0000000000987805 */ /* 0x000fe2000001ff00 */
[----:B------:R-:W-:Y:S06]  /*1a50*/  BRA `(.L_x_34719) ;  /* 0x0000001800907947 */ /* 0x000fec0003800000 */
.L_x_34717:
[----:B------:R-:W0:Y:S02]  /*1a60*/  LDCU.64 UR4, c[0x0][0x440] ;  /* 0x00008800ff0477ac */ /* 0x000e240008000a00 */
[----:B0-----:R-:W-:-:S04]  /*1a70*/  UISETP.NE.U32.AND UP0, UPT, UR4, URZ, UPT ;  /* 0x000000ff0400728c */ /* 0x001fc8000bf05070 */
[----:B------:R-:W-:-:S09]  /*1a80*/  UISETP.NE.AND.EX UP0, UPT, UR5, URZ, UPT, UP0 ;  /* 0x000000ff0500728c */ /* 0x000fd2000bf05300 */
[----:B------:R-:W-:Y:S05]  /*1a90*/  BRA.U !UP0, `(.L_x_34720) ;  /* 0x0000000d08847547 */ /* 0x000fea000b800000 */
[C---:B------:R-:W-:Y:S01]  /*1aa0*/  ISETP.GE.U32.AND P5, PT, R2.reuse, 0x20, PT ;  /* 0x000000200200780c */ /* 0x040fe20003fa6070 */
[----:B------:R-:W0:Y:S01]  /*1ab0*/  LDC.64 R4, c[0x0][0x3d0] ;  /* 0x0000f400ff047b82 */ /* 0x000e220000000a00 */
[C---:B------:R-:W-:Y:S02]  /*1ac0*/  ISETP.GE.U32.AND P2, PT, R2.reuse, 0x40, PT ;  /* 0x000000400200780c */ /* 0x040fe40003f46070 */
[C---:B------:R-:W-:Y:S02]  /*1ad0*/  ISETP.GE.U32.AND P1, PT, R2.reuse, 0x60, PT ;  /* 0x000000600200780c */ /* 0x040fe40003f26070 */
[----:B------:R-:W-:-:S03]  /*1ae0*/  ISETP.GE.U32.AND P0, PT, R2, 0x80, PT ;  /* 0x000000800200780c */ /* 0x000fc60003f06070 */
[----:B------:R-:W1:Y:S08]  /*1af0*/  LDC.64 R18, c[0x0][0x3d8] ;  /* 0x0000f600ff127b82 */ /* 0x000e700000000a00 */
[----:B------:R-:W2:Y:S08]  /*1b00*/  @P5 LDC.64 R50, c[0x0][0x438] ;  /* 0x00010e00ff325b82 */ /* 0x000eb00000000a00 */
[----:B------:R-:W3:Y:S08]  /*1b10*/  @P5 LDC.64 R70, c[0x0][0x440] ;  /* 0x00011000ff465b82 */ /* 0x000ef00000000a00 */
[----:B------:R-:W4:Y:S08]  /*1b20*/  LDC.64 R72, c[0x0][0x3d0] ;  /* 0x0000f400ff487b82 */ /* 0x000f300000000a00 */
[----:B------:R-:W4:Y:S01]  /*1b30*/  LDC.64 R76, c[0x0][0x3d8] ;  /* 0x0000f600ff4c7b82 */ /* 0x000f220000000a00 */
[----:B------:R-:W-:Y:S01]  /*1b40*/  ISETP.GE.U32.AND P4, PT, R2, 0xa0, PT ;  /* 0x000000a00200780c */ /* 0x000fe20003f86070 */
[----:B0-----:R-:W-:-:S04]  /*1b50*/  @P5 IMAD.WIDE.U32 R4, R0, 0x8, R4 ;  /* 0x0000000800045825 */ /* 0x001fc800078e0004 */
[C---:B-1----:R-:W-:Y:S02]  /*1b60*/  @P5 IMAD.WIDE.U32 R18, R0.reuse, 0x8, R18 ;  /* 0x0000000800125825 */ /* 0x042fe400078e0012 */
[----:B------:R-:W0:Y:S08]  /*1b70*/  LDC.64 R80, c[0x0][0x3d0] ;  /* 0x0000f400ff507b82 */ /* 0x000e300000000a00 */
[----:B------:R-:W1:Y:S01]  /*1b80*/  LDC.64 R84, c[0x0][0x3d8] ;  /* 0x0000f600ff547b82 */ /* 0x000e620000000a00 */
[----:B--2---:R-:W-:Y:S01]  /*1b90*/  @P5 IMAD.WIDE.U32 R50, R0, 0x8, R50 ;  /* 0x0000000800325825 */ /* 0x004fe200078e0032 */
[----:B------:R-:W-:Y:S01]  /*1ba0*/  ISETP.GE.U32.AND P6, PT, R2, 0xc0, PT ;  /* 0x000000c00200780c */ /* 0x000fe20003fc6070 */
[----:B------:R-:W5:Y:S02]  /*1bb0*/  @P5 LDG.E.64 R54, desc[UR6][R4.64] ;  /* 0x0000000604365981 */ /* 0x000f64000c1e1b00 */
[C---:B---3--:R-:W-:Y:S01]  /*1bc0*/  @P5 IMAD.WIDE.U32 R70, R0.reuse, 0x8, R70 ;  /* 0x0000000800465825 */ /* 0x048fe200078e0046 */
[----:B------:R-:W-:Y:S01]  /*1bd0*/  @P5 LOP3.LUT R0, R0, 0x20, RZ, 0xfc, !PT ;  /* 0x0000002000005812 */ /* 0x000fe200078efcff */
[----:B------:R-:W5:Y:S01]  /*1be0*/  @P5 LDG.E.64 R48, desc[UR6][R18.64] ;  /* 0x0000000612305981 */ /* 0x000f62000c1e1b00 */
[----:B------:R-:W2:Y:S03]  /*1bf0*/  @P2 LDC.64 R74, c[0x0][0x438] ;  /* 0x00010e00ff4a2b82 */ /* 0x000ea60000000a00 */
[----:B----4-:R-:W-:-:S05]  /*1c00*/  @P2 IMAD.WIDE.U32 R72, R0, 0x8, R72 ;  /* 0x0000000800482825 */ /* 0x010fca00078e0048 */
[----:B------:R-:W3:Y:S01]  /*1c10*/  LDC.64 R134, c[0x0][0x3d0] ;  /* 0x0000f400ff867b82 */ /* 0x000ee20000000a00 */
[----:B------:R4:W5:Y:S07]  /*1c20*/  @P2 LDG.E.64 R68, desc[UR6][R72.64] ;  /* 0x0000000648442981 */ /* 0x00096e000c1e1b00 */
[----:B------:R-:W4:Y:S08]  /*1c30*/  @P2 LDC.64 R78, c[0x0][0x440] ;  /* 0x00011000ff4e2b82 */ /* 0x000f300000000a00 */
[----:B------:R-:W1:Y:S08]  /*1c40*/  @P1 LDC.64 R82, c[0x0][0x438] ;  /* 0x00010e00ff521b82 */ /* 0x000e700000000a00 */
[----:B------:R-:W3:Y:S01]  /*1c50*/  @P1 LDC.64 R86, c[0x0][0x440] ;  /* 0x00011000ff561b82 */ /* 0x000ee20000000a00 */
[----:B------:R-:W-:Y:S01]  /*1c60*/  @P2 IMAD.WIDE.U32 R76, R0, 0x8, R76 ;  /* 0x00000008004c2825 */ /* 0x000fe200078e004c */
[----:B------:R-:W-:Y:S01]  /*1c70*/  ISETP.GE.U32.AND P3, PT, R2, 0xe0, PT ;  /* 0x000000e00200780c */ /* 0x000fe20003f66070 */
[----:B------:R-:W5:Y:S05]  /*1c80*/  @P5 LD.E.64 R90, desc[UR6][R50.64] ;  /* 0x00000006325a5980 */ /* 0x000f6a000c101b00 */
[----:B------:R-:W3:Y:S01]  /*1c90*/  @P0 LDC.64 R152, c[0x0][0x438] ;  /* 0x00010e00ff980b82 */ /* 0x000ee20000000a00 */
[C---:B--2---:R-:W-:Y:S01]  /*1ca0*/  @P2 IMAD.WIDE.U32 R74, R0.reuse, 0x8, R74 ;  /* 0x00000008004a2825 */ /* 0x044fe200078e004a */
[----:B------:R-:W5:Y:S06]  /*1cb0*/  @P2 LDG.E.64 R44, desc[UR6][R76.64] ;  /* 0x000000064c2c2981 */ /* 0x000f6c000c1e1b00 */
[----:B------:R-:W2:Y:S01]  /*1cc0*/  LDC.64 R154, c[0x0][0x3d8] ;  /* 0x0000f600ff9a7b82 */ /* 0x000ea20000000a00 */
[----:B----4-:R-:W-:-:S07]  /*1cd0*/  @P2 IMAD.WIDE.U32 R78, R0, 0x8, R78 ;  /* 0x00000008004e2825 */ /* 0x010fce00078e004e */
[----:B------:R-:W4:Y:S01]  /*1ce0*/  @P0 LDC.64 R156, c[0x0][0x440] ;  /* 0x00011000ff9c0b82 */ /* 0x000f220000000a00 */
[----:B------:R-:W-:Y:S01]  /*1cf0*/  @P2 IADD3 R0, PT, PT, R0, 0x20, RZ ;  /* 0x0000002000002810 */ /* 0x000fe20007ffe0ff */
[----:B------:R3:W5:Y:S04]  /*1d00*/  @P2 LD.E.64 R92, desc[UR6][R74.64] ;  /* 0x000000064a5c2980 */ /* 0x000768000c101b00 */
[----:B------:R3:W5:Y:S02]  /*1d10*/  @P2 LD.E.64 R148, desc[UR6][R78.64] ;  /* 0x000000064e942980 */ /* 0x000764000c101b00 */
[----:B------:R-:W4:Y:S01]  /*1d20*/  LDC.64 R72, c[0x0][0x3d0] ;  /* 0x0000f400ff487b82 */ /* 0x000f220000000a00 */
[----:B------:R-:W-:-:S07]  /*1d30*/  ISETP.GE.U32.AND P2, PT, R2, 0x100, PT ;  /* 0x000001000200780c */ /* 0x000fce0003f46070 */
[----:B------:R-:W4:Y:S01]  /*1d40*/  LDC.64 R160, c[0x0][0x3d8] ;  /* 0x0000f600ffa07b82 */ /* 0x000f220000000a00 */
[C---:B0-----:R-:W-:Y:S01]  /*1d50*/  @P1 IMAD.WIDE.U32 R80, R0.reuse, 0x8, R80 ;  /* 0x0000000800501825 */ /* 0x041fe200078e0050 */
[----:B------:R-:W5:Y:S06]  /*1d60*/  @P5 LD.E.64 R150, desc[UR6][R70.64] ;  /* 0x0000000646965980 */ /* 0x000f6c000c101b00 */
[----:B------:R-:W0:Y:S01]  /*1d70*/  @P4 LDC.64 R158, c[0x0][0x438] ;  /* 0x00010e00ff9e4b82 */ /* 0x000e220000000a00 */
[C---:B-1----:R-:W-:Y:S01]  /*1d80*/  @P1 IMAD.WIDE.U32 R82, R0.reuse, 0x8, R82 ;  /* 0x0000000800521825 */ /* 0x042fe200078e0052 */
[----:B------:R1:W5:Y:S06]  /*1d90*/  @P1 LDG.E.64 R66, desc[UR6][R80.64] ;  /* 0x0000000650421981 */ /* 0x00036c000c1e1b00 */
[----:B------:R-:W1:Y:S01]  /*1da0*/  @P4 LDC.64 R162, c[0x0][0x440] ;  /* 0x00011000ffa24b82 */ /* 0x000e620000000a00 */
[C---:B------:R-:W-:Y:S01]  /*1db0*/  @P1 IMAD.WIDE.U32 R84, R0.reuse, 0x8, R84 ;  /* 0x0000000800541825 */ /* 0x040fe200078e0054 */
[----:B------:R-:W5:Y:S03]  /*1dc0*/  @P1 LD.E.64 R94, desc[UR6][R82.64] ;  /* 0x00000006525e1980 */ /* 0x000f66000c101b00 */
[C---:B---3--:R-:W-:Y:S01]  /*1dd0*/  @P1 IMAD.WIDE.U32 R86, R0.reuse, 0x8, R86 ;  /* 0x0000000800561825 */ /* 0x048fe200078e0056 */
[----:B------:R-:W-:Y:S01]  /*1de0*/  @P1 IADD3 R0, PT, PT, R0, 0x20, RZ ;  /* 0x0000002000001810 */ /* 0x000fe20007ffe0ff */
[----:B------:R3:W5:Y:S01]  /*1df0*/  @P1 LDG.E.64 R40, desc[UR6][R84.64] ;  /* 0x0000000654281981 */ /* 0x000762000c1e1b00 */
[----:B------:R-:W3:Y:S08]  /*1e00*/  LDC.64 R74, c[0x0][0x3d0] ;  /* 0x0000f400ff4a7b82 */ /* 0x000ef00000000a00 */
[----:B------:R-:W3:Y:S01]  /*1e10*/  LDC.64 R78, c[0x0][0x3d8] ;  /* 0x0000f600ff4e7b82 */ /* 0x000ee20000000a00 */
[C---:B------:R-:W-:Y:S01]  /*1e20*/  @P0 IMAD.WIDE.U32 R134, R0.reuse, 0x8, R134 ;  /* 0x0000000800860825 */ /* 0x040fe200078e0086 */
[----:B------:R-:W5:Y:S06]  /*1e30*/  @P1 LD.E.64 R146, desc[UR6][R86.64] ;  /* 0x0000000656921980 */ /* 0x000f6c000c101b00 */
[----:B------:R-:W3:Y:S08]  /*1e40*/  @P6 LDC.64 R76, c[0x0][0x438] ;  /* 0x00010e00ff4c6b82 */ /* 0x000ef00000000a00 */
[----:B------:R-:W3:Y:S01]  /*1e50*/  @P6 LDC.64 R164, c[0x0][0x440] ;  /* 0x00011000ffa46b82 */ /* 0x000ee20000000a00 */
[C---:B------:R-:W-:Y:S01]  /*1e60*/  @P0 IMAD.WIDE.U32 R152, R0.reuse, 0x8, R152 ;  /* 0x0000000800980825 */ /* 0x040fe200078e0098 */
[----:B------:R3:W5:Y:S06]  /*1e70*/  @P0 LDG.E.64 R64, desc[UR6][R134.64] ;  /* 0x0000000686400981 */ /* 0x00076c000c1e1b00 */
[----:B------:R-:W3:Y:S01]  /*1e80*/  LDC.64 R166, c[0x0][0x3d0] ;  /* 0x0000f400ffa67b82 */ /* 0x000ee20000000a00 */
[----:B--2---:R-:W-:-:S07]  /*1e90*/  @P0 IMAD.WIDE.U32 R154, R0, 0x8, R154 ;  /* 0x00000008009a0825 */ /* 0x004fce00078e009a */
[----:B------:R-:W2:Y:S01]  /*1ea0*/  @P3 LDC.64 R168, c[0x0][0x438] ;  /* 0x00010e00ffa83b82 */ /* 0x000ea20000000a00 */
[C---:B----4-:R-:W-:Y:S01]  /*1eb0*/  @P0 IMAD.WIDE.U32 R156, R0.reuse, 0x8, R156 ;  /* 0x00000008009c0825 */ /* 0x050fe200078e009c */
[----:B------:R-:W-:Y:S01]  /*1ec0*/  @P0 IADD3 R0, PT, PT, R0, 0x20, RZ ;  /* 0x0000002000000810 */ /* 0x000fe20007ffe0ff */
[----:B------:R4:W5:Y:S05]  /*1ed0*/  @P0 LDG.E.64 R36, desc[UR6][R154.64] ;  /* 0x000000069a240981 */ /* 0x00096a000c1e1b00 */
[----:B------:R-:W2:Y:S08]  /*1ee0*/  LDC.64 R170, c[0x0][0x3d8] ;  /* 0x0000f600ffaa7b82 */ /* 0x000eb00000000a00 */
[----:B------:R-:W2:Y:S01]  /*1ef0*/  @P3 LDC.64 R172, c[0x0][0x440] ;  /* 0x00011000ffac3b82 */ /* 0x000ea20000000a00 */
[----:B------:R-:W-:Y:S01]  /*1f00*/  ISETP.GE.U32.AND P1, PT, R2, 0x120, PT ;  /* 0x000001200200780c */ /* 0x000fe20003f26070 */
[C---:B------:R-:W-:Y:S01]  /*1f10*/  @P4 IMAD.WIDE.U32 R72, R0.reuse, 0x8, R72 ;  /* 0x0000000800484825 */ /* 0x040fe200078e0048 */
[----:B------:R-:W5:Y:S05]  /*1f20*/  @P0 LD.E.64 R96, desc[UR6][R152.64] ;  /* 0x0000000698600980 */ /* 0x000f6a000c101b00 */
[----:B------:R-:W2:Y:S01]  /*1f30*/  LDC.64 R174, c[0x0][0x3d0] ;  /* 0x0000f400ffae7b82 */ /* 0x000ea20000000a00 */
[C---:B0-----:R-:W-:Y:S01]  /*1f40*/  @P4 IMAD.WIDE.U32 R158, R0.reuse, 0x8, R158 ;  /* 0x00000008009e4825 */ /* 0x041fe200078e009e */
[----:B------:R0:W5:Y:S06]  /*1f50*/  @P4 LDG.E.64 R62, desc[UR6][R72.64] ;  /* 0x00000006483e4981 */ /* 0x00016c000c1e1b00 */
[----:B-1----:R-:W1:Y:S01]  /*1f60*/  @P2 LDC.64 R80, c[0x0][0x438] ;  /* 0x00010e00ff502b82 */ /* 0x002e620000000a00 */
[C---:B------:R-:W-:Y:S01]  /*1f70*/  @P4 IMAD.WIDE.U32 R160, R0.reuse, 0x8, R160 ;  /* 0x0000000800a04825 */ /* 0x040fe200078e00a0 */
[----:B------:R-:W5:Y:S06]  /*1f80*/  @P0 LD.E.64 R144, desc[UR6][R156.64] ;  /* 0x000000069c900980 */ /* 0x000f6c000c101b00 */
[----:B---3--:R-:W3:Y:S01]  /*1f90*/  LDC.64 R84, c[0x0][0x3d8] ;  /* 0x0000f600ff547b82 */ /* 0x008ee20000000a00 */
[C---:B------:R-:W-:Y:S01]  /*1fa0*/  @P4 IMAD.WIDE.U32 R162, R0.reuse, 0x8, R162 ;  /* 0x0000000800a24825 */ /* 0x040fe200078e00a2 */
[----:B------:R-:W-:Y:S01]  /*1fb0*/  @P4 IADD3 R0, PT, PT, R0, 0x20, RZ ;  /* 0x0000002000004810 */ /* 0x000fe20007ffe0ff */
[----:B------:R-:W5:Y:S05]  /*1fc0*/  @P4 LDG.E.64 R34, desc[UR6][R160.64] ;  /* 0x00000006a0224981 */ /* 0x000f6a000c1e1b00 */
[----:B------:R-:W3:Y:S01]  /*1fd0*/  @P2 LDC.64 R134, c[0x0][0x440] ;  /* 0x00011000ff862b82 */ /* 0x000ee20000000a00 */
[----:B------:R-:W-:-:S07]  /*1fe0*/  @P6 IMAD.WIDE.U32 R74, R0, 0x8, R74 ;  /* 0x00000008004a6825 */ /* 0x000fce00078e004a */
[----:B----4-:R-:W4:Y:S01]  /*1ff0*/  LDC.64 R154, c[0x0][0x3d0] ;  /* 0x0000f400ff9a7b82 */ /* 0x010f220000000a00 */
[C---:B------:R-:W-:Y:S01]  /*2000*/  @P6 IMAD.WIDE.U32 R76, R0.reuse, 0x8, R76 ;  /* 0x00000008004c6825 */ /* 0x040fe200078e004c */
[----:B------:R2:W5:Y:S03]  /*2010*/  @P6 LDG.E.64 R60, desc[UR6][R74.64] ;  /* 0x000000064a3c6981 */ /* 0x000566000c1e1b00 */
[----:B------:R-:W-:Y:S01]  /*2020*/  @P6 IMAD.WIDE.U32 R78, R0, 0x8, R78 ;  /* 0x00000008004e6825 */ /* 0x000fe200078e004e */
[----:B------:R-:W-:Y:S01]  /*2030*/  ISETP.GE.U32.AND P0, PT, R2, 0x140, PT ;  /* 0x000001400200780c */ /* 0x000fe20003f06070 */
[----:B------:R-:W5:Y:S01]  /*2040*/  @P4 LD.E.64 R98, desc[UR6][R158.64] ;  /* 0x000000069e624980 */ /* 0x000f62000c101b00 */
[----:B------:R-:W4:Y:S01]  /*2050*/  LDC.64 R176, c[0x0][0x3d8] ;  /* 0x0000f600ffb07b82 */ /* 0x000f220000000a00 */
[C---:B------:R-:W-:Y:S01]  /*2060*/  @P6 IMAD.WIDE.U32 R164, R0.reuse, 0x8, R164 ;  /* 0x0000000800a46825 */ /* 0x040fe200078e00a4 */
[----:B------:R-:W-:Y:S01]  /*2070*/  @P6 IADD3 R0, PT, PT, R0, 0x20, RZ ;  /* 0x0000002000006810 */ /* 0x000fe20007ffe0ff */
[----:B------:R-:W5:Y:S04]  /*2080*/  @P4 LD.E.64 R142, desc[UR6][R162.64] ;  /* 0x00000006a28e4980 */ /* 0x000f68000c101b00 */
[C---:B------:R-:W-:Y:S01]  /*2090*/  @P3 IMAD.WIDE.U32 R166, R0.reuse, 0x8, R166 ;  /* 0x0000000800a63825 */ /* 0x040fe200078e00a6 */
[----:B0-----:R-:W0:Y:S01]  /*20a0*/  @P1 LDC.64 R72, c[0x0][0x438] ;  /* 0x00010e00ff481b82 */ /* 0x001e220000000a00 */
[----:B------:R1:W5:Y:S02]  /*20b0*/  @P6 LDG.E.64 R30, desc[UR6][R78.64] ;  /* 0x000000064e1e6981 */ /* 0x000364000c1e1b00 */
[----:B--2---:R-:W-:-:S02]  /*20c0*/  @P3 IMAD.WIDE.U32 R168, R0, 0x8, R168 ;  /* 0x0000000800a83825 */ /* 0x004fc400078e00a8 */
[----:B------:R-:W5:Y:S02]  /*20d0*/  @P6 LD.E.64 R100, desc[UR6][R76.64] ;  /* 0x000000064c646980 */ /* 0x000f64000c101b00 */
[C---:B------:R-:W-:Y:S01]  /*20e0*/  @P3 IMAD.WIDE.U32 R170, R0.reuse, 0x8, R170 ;  /* 0x0000000800aa3825 */ /* 0x040fe200078e00aa */
[----:B------:R-:W2:Y:S01]  /*20f0*/  @P1 LDC.64 R74, c[0x0][0x440] ;  /* 0x00011000ff4a1b82 */ /* 0x000ea20000000a00 */
[----:B------:R-:W5:Y:S02]  /*2100*/  @P6 LD.E.64 R140, desc[UR6][R164.64] ;  /* 0x00000006a48c6980 */ /* 0x000f64000c101b00 */
[C---:B------:R-:W-:Y:S01]  /*2110*/  @P3 IMAD.WIDE.U32 R172, R0.reuse, 0x8, R172 ;  /* 0x0000000800ac3825 */ /* 0x040fe200078e00ac */
[----:B------:R-:W-:Y:S01]  /*2120*/  @P3 IADD3 R0, PT, PT, R0, 0x20, RZ ;  /* 0x0000002000003810 */ /* 0x000fe20007ffe0ff */
[----:B------:R-:W5:Y:S01]  /*2130*/  @P3 LDG.E.64 R58, desc[UR6][R166.64] ;  /* 0x00000006a63a3981 */ /* 0x000f62000c1e1b00 */
[----:B------:R-:W-:Y:S02]  /*2140*/  ISETP.GE.U32.AND P4, PT, R2, 0x160, PT ;  /* 0x000001600200780c */ /* 0x000fe40003f86070 */
[----:B-1----:R-:W1:Y:S01]  /*2150*/  LDC.64 R78, c[0x0][0x3d0] ;  /* 0x0000f400ff4e7b82 */ /* 0x002e620000000a00 */
[----:B------:R-:W-:Y:S01]  /*2160*/  @P2 IMAD.WIDE.U32 R174, R0, 0x8, R174 ;  /* 0x0000000800ae2825 */ /* 0x000fe200078e00ae */
[----:B------:R-:W-:Y:S01]  /*2170*/  ISETP.GE.U32.AND P6, PT, R2, 0x180, PT ;  /* 0x000001800200780c */ /* 0x000fe20003fc6070 */
[----:B------:R-:W5:Y:S02]  /*2180*/  @P3 LDG.E.64 R26, desc[UR6][R170.64] ;  /* 0x00000006aa1a3981 */ /* 0x000f64000c1e1b00 */
[----:B------:R-:W-:-:S02]  /*2190*/  @P2 IMAD.WIDE.U32 R80, R0, 0x8, R80 ;  /* 0x0000000800502825 */ /* 0x000fc400078e0050 */
[----:B------:R-:W5:Y:S01]  /*21a0*/  @P3 LD.E.64 R102, desc[UR6][R168.64] ;  /* 0x00000006a8663980 */ /* 0x000f62000c101b00 */
[----:B------:R-:W1:Y:S01]  /*21b0*/  @P0 LDC.64 R82, c[0x0][0x438] ;  /* 0x00010e00ff520b82 */ /* 0x000e620000000a00 */
[C---:B---3--:R-:W-:Y:S02]  /*21c0*/  @P2 IMAD.WIDE.U32 R84, R0.reuse, 0x8, R84 ;  /* 0x0000000800542825 */ /* 0x048fe400078e0054 */
[----:B------:R-:W5:Y:S02]  /*21d0*/  @P3 LD.E.64 R138, desc[UR6][R172.64] ;  /* 0x00000006ac8a3980 */ /* 0x000f64000c101b00 */
[C---:B------:R-:W-:Y:S01]  /*21e0*/  @P2 IMAD.WIDE.U32 R134, R0.reuse, 0x8, R134 ;  /* 0x0000000800862825 */ /* 0x040fe200078e0086 */
[----:B------:R-:W-:Y:S01]  /*21f0*/  @P2 IADD3 R0, PT, PT, R0, 0x20, RZ ;  /* 0x0000002000002810 */ /* 0x000fe20007ffe0ff */
[----:B------:R3:W5:Y:S01]  /*2200*/  @P2 LDG.E.64 R22, desc[UR6][R84.64] ;  /* 0x0000000654162981 */ /* 0x000762000c1e1b00 */
[----:B------:R-:W1:Y:S03]  /*2210*/  @P0 LDC.64 R86, c[0x0][0x440] ;  /* 0x00011000ff560b82 */ /* 0x000e660000000a00 */
[----:B----4-:R-:W-:Y:S01]  /*2220*/  @P1 IMAD.WIDE.U32 R154, R0, 0x8, R154 ;  /* 0x00000008009a1825 */ /* 0x010fe200078e009a */
[----:B------:R4:W5:Y:S01]  /*2230*/  @P2 LD.E.64 R104, desc[UR6][R80.64] ;  /* 0x0000000650682980 */ /* 0x000962000c101b00 */
[----:B------:R-:W-:-:S03]  /*2240*/  ISETP.GE.U32.AND P3, PT, R2, 0x1a0, PT ;  /* 0x000001a00200780c */ /* 0x000fc60003f66070 */
[----:B------:R2:W5:Y:S01]  /*2250*/  @P1 LDG.E.64 R52, desc[UR6][R154.64] ;  /* 0x000000069a341981 */ /* 0x000562000c1e1b00 */
[----:B---3--:R-:W3:Y:S01]  /*2260*/  LDC.64 R84, c[0x0][0x3d8] ;  /* 0x0000f600ff547b82 */ /* 0x008ee20000000a00 */
[C---:B------:R-:W-:Y:S02]  /*2270*/  @P1 IMAD.WIDE.U32 R176, R0.reuse, 0x8, R176 ;  /* 0x0000000800b01825 */ /* 0x040fe400078e00b0 */
[----:B------:R-:W5:Y:S05]  /*2280*/  @P2 LDG.E.64 R56, desc[UR6][R174.64] ;  /* 0x00000006ae382981 */ /* 0x000f6a000c1e1b00 */
[----:B------:R-:W3:Y:S01]  /*2290*/  LDC.64 R76, c[0x0][0x3d0] ;  /* 0x0000f400ff4c7b82 */ /* 0x000ee20000000a00 */
[----:B------:R1:W5:Y:S01]  /*22a0*/  @P2 LD.E.64 R136, desc[UR6][R134.64] ;  /* 0x0000000686882980 */ /* 0x000362000c101b00 */
[----:B0-----:R-:W-:Y:S01]  /*22b0*/  @P1 IMAD.WIDE.U32 R72, R0, 0x8, R72 ;  /* 0x0000000800481825 */ /* 0x001fe200078e0048 */
[----:B------:R-:W-:-:S02]  /*22c0*/  ISETP.GE.U32.AND P2, PT, R2, 0x1c0, PT ;  /* 0x000001c00200780c */ /* 0x000fc40003f46070 */
[----:B------:R-:W5:Y:S03]  /*22d0*/  @P1 LDG.E.64 R20, desc[UR6][R176.64] ;  /* 0x00000006b0141981 */ /* 0x000f66000c1e1b00 */
[----:B----4-:R-:W0:Y:S01]  /*22e0*/  @P4 LDC.64 R80, c[0x0][0x438] ;  /* 0x00010e00ff504b82 */ /* 0x010e220000000a00 */
[C---:B--2---:R-:W-:Y:S01]  /*22f0*/  @P1 IMAD.WIDE.U32 R74, R0.reuse, 0x8, R74 ;  /* 0x00000008004a1825 */ /* 0x044fe200078e004a */
[----:B------:R2:W5:Y:S06]  /*2300*/  @P1 LD.E.64 R106, desc[UR6][R72.64] ;  /* 0x00000006486a1980 */ /* 0x00056c000c101b00 */
[----:B------:R-:W4:Y:S01]  /*2310*/  LDC.64 R152, c[0x0][0x3d8] ;  /* 0x0000f600ff987b82 */ /* 0x000f220000000a00 */
[----:B------:R2:W5:Y:S07]  /*2320*/  @P1 LD.E.64 R132, desc[UR6][R74.64] ;  /* 0x000000064a841980 */ /* 0x00056e000c101b00 */
[----:B------:R-:W4:Y:S01]  /*2330*/  @P4 LDC.64 R154, c[0x0][0x440] ;  /* 0x00011000ff9a4b82 */ /* 0x000f220000000a00 */
[----:B------:R-:W-:-:S02]  /*2340*/  @P1 IADD3 R0, PT, PT, R0, 0x20, RZ ;  /* 0x0000002000001810 */ /* 0x000fc40007ffe0ff */
[----:B------:R-:W-:-:S05]  /*2350*/  ISETP.GE.U32.AND P1, PT, R2, 0x1e0, PT ;  /* 0x000001e00200780c */ /* 0x000fca0003f26070 */
[----:B-1----:R-:W1:Y:S08]  /*2360*/  LDC.64 R134, c[0x0][0x3d0] ;  /* 0x0000f400ff867b82 */ /* 0x002e700000000a00 */
[----:B------:R-:W1:Y:S08]  /*2370*/  @P6 LDC.64 R156, c[0x0][0x438] ;  /* 0x00010e00ff9c6b82 */ /* 0x000e700000000a00 */
[----:B------:R-:W1:Y:S08]  /*2380*/  LDC.64 R158, c[0x0][0x3d8] ;  /* 0x0000f600ff9e7b82 */ /* 0x000e700000000a00 */
[----:B------:R-:W1:Y:S01]  /*2390*/  @P6 LDC.64 R160, c[0x0][0x440] ;  /* 0x00011000ffa06b82 */ /* 0x000e620000000a00 */
[----:B------:R-:W-:-:S07]  /*23a0*/  @P0 IMAD.WIDE.U32 R78, R0, 0x8, R78 ;  /* 0x00000008004e0825 */ /* 0x000fce00078e004e */
[----:B------:R-:W1:Y:S01]  /*23b0*/  LDC.64 R162, c[0x0][0x3d0] ;  /* 0x0000f400ffa27b82 */ /* 0x000e620000000a00 */
[C---:B------:R-:W-:Y:S01]  /*23c0*/  @P0 IMAD.WIDE.U32 R82, R0.reuse, 0x8, R82 ;  /* 0x0000000800520825 */ /* 0x040fe200078e0052 */
[----:B------:R0:W5:Y:S06]  /*23d0*/  @P0 LDG.E.64 R46, desc[UR6][R78.64] ;  /* 0x000000064e2e0981 */ /* 0x00016c000c1e1b00 */
[----:B------:R-:W1:Y:S01]  /*23e0*/  @P3 LDC.64 R164, c[0x0][0x438] ;  /* 0x00010e00ffa43b82 */ /* 0x000e620000000a00 */
[C---:B---3--:R-:W-:Y:S01]  /*23f0*/  @P0 IMAD.WIDE.U32 R84, R0.reuse, 0x8, R84 ;  /* 0x0000000800540825 */ /* 0x048fe200078e0054 */
[----:B------:R3:W5:Y:S06]  /*2400*/  @P0 LD.E.64 R108, desc[UR6][R82.64] ;  /* 0x00000006526c0980 */ /* 0x00076c000c101b00 */
[----:B--2---:R-:W2:Y:S01]  /*2410*/  LDC.64 R72, c[0x0][0x3d8] ;  /* 0x0000f600ff487b82 */ /* 0x004ea20000000a00 */
[----:B------:R-:W-:-:S07]  /*2420*/  @P0 IMAD.WIDE.U32 R86, R0, 0x8, R86 ;  /* 0x0000000800560825 */ /* 0x000fce00078e0056 */
[----:B------:R-:W3:Y:S01]  /*2430*/  @P3 LDC.64 R74, c[0x0][0x440] ;  /* 0x00011000ff4a3b82 */ /* 0x000ee20000000a00 */
[----:B------:R-:W-:Y:S01]  /*2440*/  @P0 IADD3 R0, PT, PT, R0, 0x20, RZ ;  /* 0x0000002000000810 */ /* 0x000fe20007ffe0ff */
[----:B------:R0:W5:Y:S06]  /*2450*/  @P0 LDG.E.64 R16, desc[UR6][R84.64] ;  /* 0x0000000654100981 */ /* 0x00016c000c1e1b00 */
[----:B------:R-:W3:Y:S01]  /*2460*/  LDC.64 R166, c[0x0][0x3d0] ;  /* 0x0000f400ffa67b82 */ /* 0x000ee20000000a00 */
[C---:B------:R-:W-:Y:S01]  /*2470*/  @P4 IMAD.WIDE.U32 R76, R0.reuse, 0x8, R76 ;  /* 0x00000008004c4825 */ /* 0x040fe200078e004c */
[----:B------:R1:W5:Y:S06]  /*2480*/  @P0 LD.E.64 R130, desc[UR6][R86.64] ;  /* 0x0000000656820980 */ /* 0x00036c000c101b00 */
[----:B------:R-:W3:Y:S01]  /*2490*/  @P2 LDC.64 R168, c[0x0][0x438] ;  /* 0x00010e00ffa82b82 */ /* 0x000ee20000000a00 */
[C---:B0-----:R-:W-:Y:S01]  /*24a0*/  @P4 IMAD.WIDE.U32 R80, R0.reuse, 0x8, R80 ;  /* 0x0000000800504825 */ /* 0x041fe200078e0050 */
[----:B------:R0:W5:Y:S06]  /*24b0*/  @P4 LDG.E.64 R42, desc[UR6][R76.64] ;  /* 0x000000064c2a4981 */ /* 0x00016c000c1e1b00 */
[----:B------:R-:W0:Y:S01]  /*24c0*/  LDC.64 R170, c[0x0][0x3d8] ;  /* 0x0000f600ffaa7b82 */ /* 0x000e220000000a00 */
[C---:B----4-:R-:W-:Y:S01]  /*24d0*/  @P4 IMAD.WIDE.U32 R152, R0.reuse, 0x8, R152 ;  /* 0x0000000800984825 */ /* 0x050fe200078e0098 */
[----:B------:R4:W5:Y:S06]  /*24e0*/  @P4 LD.E.64 R110, desc[UR6][R80.64] ;  /* 0x00000006506e4980 */ /* 0x00096c000c101b00 */
[----:B------:R-:W4:Y:S01]  /*24f0*/  @P2 LDC.64 R172, c[0x0][0x440] ;  /* 0x00011000ffac2b82 */ /* 0x000f220000000a00 */
[C---:B------:R-:W-:Y:S01]  /*2500*/  @P4 IMAD.WIDE.U32 R154, R0.reuse, 0x8, R154 ;  /* 0x00000008009a4825 */ /* 0x040fe200078e009a */
[----:B------:R-:W-:Y:S01]  /*2510*/  @P4 IADD3 R0, PT, PT, R0, 0x20, RZ ;  /* 0x0000002000004810 */ /* 0x000fe20007ffe0ff */
[----:B------:R0:W5:Y:S05]  /*2520*/  @P4 LDG.E.64 R14, desc[UR6][R152.64] ;  /* 0x00000006980e4981 */ /* 0x00016a000c1e1b00 */
[----:B------:R-:W4:Y:S01]  /*2530*/  LDC.64 R174, c[0x0][0x3d0] ;  /* 0x0000f400ffae7b82 */ /* 0x000f220000000a00 */
[C---:B-1----:R-:W-:Y:S01]  /*2540*/  @P6 IMAD.WIDE.U32 R134, R0.reuse, 0x8, R134 ;  /* 0x0000000800866825 */ /* 0x042fe200078e0086 */
[----:B------:R1:W5:Y:S06]  /*2550*/  @P4 LD.E.64 R128, desc[UR6][R154.64] ;  /* 0x000000069a804980 */ /* 0x00036c000c101b00 */
[----:B------:R-:W1:Y:S01]  /*2560*/  LDC.64 R178, c[0x0][0x3d8] ;  /* 0x0000f600ffb27b82 */ /* 0x000e620000000a00 */
[C---:B------:R-:W-:Y:S01]  /*2570*/  @P6 IMAD.WIDE.U32 R156, R0.reuse, 0x8, R156 ;  /* 0x00000008009c6825 */ /* 0x040fe200078e009c */
[----:B------:R0:W5:Y:S06]  /*2580*/  @P6 LDG.E.64 R38, desc[UR6][R134.64] ;  /* 0x0000000686266981 */ /* 0x00016c000c1e1b00 */
[----:B------:R-:W1:Y:S01]  /*2590*/  @P1 LDC.64 R176, c[0x0][0x438] ;  /* 0x00010e00ffb01b82 */ /* 0x000e620000000a00 */
[C---:B------:R-:W-:Y:S01]  /*25a0*/  @P6 IMAD.WIDE.U32 R158, R0.reuse, 0x8, R158 ;  /* 0x00000008009e6825 */ /* 0x040fe200078e009e */
[----:B------:R0:W5:Y:S06]  /*25b0*/  @P6 LD.E.64 R112, desc[UR6][R156.64] ;  /* 0x000000069c706980 */ /* 0x00016c000c101b00 */
[----:B------:R-:W1:Y:S01]  /*25c0*/  @P1 LDC.64 R4, c[0x0][0x440] ;  /* 0x00011000ff041b82 */ /* 0x000e620000000a00 */
[C---:B------:R-:W-:Y:S01]  /*25d0*/  @P6 IMAD.WIDE.U32 R160, R0.reuse, 0x8, R160 ;  /* 0x0000000800a06825 */ /* 0x040fe200078e00a0 */
[----:B------:R-:W-:Y:S01]  /*25e0*/  @P6 IADD3 R0, PT, PT, R0, 0x20, RZ ;  /* 0x0000002000006810 */ /* 0x000fe20007ffe0ff */
[----:B------:R0:W5:Y:S04]  /*25f0*/  @P6 LDG.E.64 R12, desc[UR6][R158.64] ;  /* 0x000000069e0c6981 */ /* 0x000168000c1e1b00 */
[C---:B------:R-:W-:Y:S01]  /*2600*/  @P3 IMAD.WIDE.U32 R162, R0.reuse, 0x8, R162 ;  /* 0x0000000800a23825 */ /* 0x040fe200078e00a2 */
[----:B------:R0:W5:Y:S03]  /*2610*/  @P6 LD.E.64 R126, desc[UR6][R160.64] ;  /* 0x00000006a07e6980 */ /* 0x000166000c101b00 */
[C---:B------:R-:W-:Y:S01]  /*2620*/  @P3 IMAD.WIDE.U32 R164, R0.reuse, 0x8, R164 ;  /* 0x0000000800a43825 */ /* 0x040fe200078e00a4 */
[----:B------:R0:W5:Y:S03]  /*2630*/  @P3 LDG.E.64 R32, desc[UR6][R162.64] ;  /* 0x00000006a2203981 */ /* 0x000166000c1e1b00 */
[C---:B--2---:R-:W-:Y:S01]  /*2640*/  @P3 IMAD.WIDE.U32 R72, R0.reuse, 0x8, R72 ;  /* 0x0000000800483825 */ /* 0x044fe200078e0048 */
[----:B------:R2:W5:Y:S03]  /*2650*/  @P3 LD.E.64 R114, desc[UR6][R164.64] ;  /* 0x00000006a4723980 */ /* 0x000566000c101b00 */
[C---:B---3--:R-:W-:Y:S01]  /*2660*/  @P3 IMAD.WIDE.U32 R74, R0.reuse, 0x8, R74 ;  /* 0x00000008004a3825 */ /* 0x048fe200078e004a */
[----:B------:R-:W-:Y:S01]  /*2670*/  @P3 IADD3 R0, PT, PT, R0, 0x20, RZ ;  /* 0x0000002000003810 */ /* 0x000fe20007ffe0ff */
[----:B------:R2:W5:Y:S04]  /*2680*/  @P3 LDG.E.64 R10, desc[UR6][R72.64] ;  /* 0x00000006480a3981 */ /* 0x000568000c1e1b00 */
[C---:B------:R-:W-:Y:S01]  /*2690*/  @P2 IMAD.WIDE.U32 R166, R0.reuse, 0x8, R166 ;  /* 0x0000000800a62825 */ /* 0x040fe200078e00a6 */
[----:B------:R2:W5:Y:S03]  /*26a0*/  @P3 LD.E.64 R124, desc[UR6][R74.64] ;  /* 0x000000064a7c3980 */ /* 0x000566000c101b00 */
[C---:B------:R-:W-:Y:S01]  /*26b0*/  @P2 IMAD.WIDE.U32 R168, R0.reuse, 0x8, R168 ;  /* 0x0000000800a82825 */ /* 0x040fe200078e00a8 */
[----:B------:R2:W5:Y:S03]  /*26c0*/  @P2 LDG.E.64 R28, desc[UR6][R166.64] ;  /* 0x00000006a61c2981 */ /* 0x000566000c1e1b00 */
[C---:B0-----:R-:W-:Y:S01]  /*26d0*/  @P2 IMAD.WIDE.U32 R170, R0.reuse, 0x8, R170 ;  /* 0x0000000800aa2825 */ /* 0x041fe200078e00aa */
[----:B------:R2:W5:Y:S03]  /*26e0*/  @P2 LD.E.64 R116, desc[UR6][R168.64] ;  /* 0x00000006a8742980 */ /* 0x000566000c101b00 */
[C---:B----4-:R-:W-:Y:S01]  /*26f0*/  @P2 IMAD.WIDE.U32 R172, R0.reuse, 0x8, R172 ;  /* 0x0000000800ac2825 */ /* 0x050fe200078e00ac */
[----:B------:R-:W-:Y:S01]  /*2700*/  @P2 IADD3 R0, PT, PT, R0, 0x20, RZ ;  /* 0x0000002000002810 */ /* 0x000fe20007ffe0ff */
[----:B------:R2:W5:Y:S04]  /*2710*/  @P2 LDG.E.64 R6, desc[UR6][R170.64] ;  /* 0x00000006aa062981 */ /* 0x000568000c1e1b00 */
[C---:B------:R-:W-:Y:S01]  /*2720*/  @P1 IMAD.WIDE.U32 R174, R0.reuse, 0x8, R174 ;  /* 0x0000000800ae1825 */ /* 0x040fe200078e00ae */
[----:B------:R2:W5:Y:S03]  /*2730*/  @P2 LD.E.64 R122, desc[UR6][R172.64] ;  /* 0x00000006ac7a2980 */ /* 0x000566000c101b00 */
[C---:B-1----:R-:W-:Y:S01]  /*2740*/  @P1 IMAD.WIDE.U32 R178, R0.reuse, 0x8, R178 ;  /* 0x0000000800b21825 */ /* 0x042fe200078e00b2 */
[----:B------:R2:W5:Y:S03]  /*2750*/  @P1 LDG.E.64 R8, desc[UR6][R174.64] ;  /* 0x00000006ae081981 */ /* 0x000566000c1e1b00 */
[C---:B------:R-:W-:Y:S01]  /*2760*/  @P1 IMAD.WIDE.U32 R176, R0.reuse, 0x8, R176 ;  /* 0x0000000800b01825 */ /* 0x040fe200078e00b0 */
[----:B------:R2:W5:Y:S03]  /*2770*/  @P1 LDG.E.64 R24, desc[UR6][R178.64] ;  /* 0x00000006b2181981 */ /* 0x000566000c1e1b00 */
[----:B------:R-:W-:Y:S01]  /*2780*/  @P1 IMAD.WIDE.U32 R4, R0, 0x8, R4 ;  /* 0x0000000800041825 */ /* 0x000fe200078e0004 */
[----:B------:R2:W5:Y:S04]  /*2790*/  @P1 LD.E.64 R118, desc[UR6][R176.64] ;  /* 0x00000006b0761980 */ /* 0x000568000c101b00 */
[----:B------:R2:W5:Y:S01]  /*27a0*/  @P1 LD.E.64 R120, desc[UR6][R4.64] ;  /* 0x0000000604781980 */ /* 0x000562000c101b00 */
        /* <DEDUP_REMOVED lines=8> */
[----:B------:R-:W5:Y:S01]  /*2830*/  LDG.E.64 R4, desc[UR6][R4.64] ;  /* 0x0000000604047981 */ /* 0x000f62000c1e1b00 */
[----:B-1----:R-:W-:-:S06]  /*2840*/  IMAD.WIDE.U32 R18, R0, 0x8, R18 ;  /* 0x0000000800127825 */ /* 0x002fcc00078e0012 */
[----:B------:R-:W5:Y:S01]  /*2850*/  LDG.E.64 R18, desc[UR6][R18.64] ;  /* 0x0000000612127981 */ /* 0x000f62000c1e1b00 */
[----:B--2---:R-:W-:-:S06]  /*2860*/  IMAD.WIDE.U32 R154, R0, 0x8, R154 ;  /* 0x00000008009a7825 */ /* 0x004fcc00078e009a */
[----:B------:R-:W5:Y:S01]  /*2870*/  LD.E.64 R154, desc[UR6][R154.64] ;  /* 0x000000069a9a7980 */ /* 0x000f62000c101b00 */
[----:B---3--:R-:W-:-:S06]  /*2880*/  IMAD.WIDE.U32 R152, R0, 0x8, R152 ;  /* 0x0000000800987825 */ /* 0x008fcc00078e0098 */
[----:B------:R-:W5:Y:S01]  /*2890*/  LD.E.64 R152, desc[UR6][R152.64] ;  /* 0x0000000698987980 */ /* 0x000f62000c101b00 */
[----:B------:R-:W-:Y:S05]  /*28a0*/  BRA `(.L_x_34719) ;  /* 0x0000000800fc7947 */ /* 0x000fea0003800000 */
.L_x_34720:
[C---:B------:R-:W-:Y:S01]  /*28b0*/  ISETP.GE.U32.AND P5, PT, R2.reuse, 0x20, PT ;  /* 0x000000200200780c */ /* 0x040fe20003fa6070 */
[----:B------:R-:W0:Y:S01]  /*28c0*/  LDC.64 R70, c[0x0][0x3d0] ;  /* 0x0000f400ff467b82 */ /* 0x000e220000000a00 */
[C---:B------:R-:W-:Y:S02]  /*28d0*/  ISETP.GE.U32.AND P3, PT, R2.reuse, 0x40, PT ;  /* 0x000000400200780c */ /* 0x040fe40003f66070 */
[C---:B------:R-:W-:Y:S02]  /*28e0*/  ISETP.GE.U32.AND P2, PT, R2.reuse, 0x60, PT ;  /* 0x000000600200780c */ /* 0x040fe40003f46070 */
[----:B------:R-:W-:-:S03]  /*28f0*/  ISETP.GE.U32.AND P1, PT, R2, 0x80, PT ;  /* 0x000000800200780c */ /* 0x000fc60003f26070 */
[----:B------:R-:W1:Y:S08]  /*2900*/  LDC.64 R72, c[0x0][0x3d8] ;  /* 0x0000f600ff487b82 */ /* 0x000e700000000a00 */
[----:B------:R-:W2:Y:S08]  /*2910*/  @P5 LDC.64 R50, c[0x0][0x438] ;  /* 0x00010e00ff325b82 */ /* 0x000eb00000000a00 */
[----:B------:R-:W3:Y:S01]  /*2920*/  LDC.64 R74, c[0x0][0x3d0] ;  /* 0x0000f400ff4a7b82 */ /* 0x000ee20000000a00 */
[----:B0-----:R-:W-:-:S07]  /*2930*/  @P5 IMAD.WIDE.U32 R70, R0, 0x8, R70 ;  /* 0x0000000800465825 */ /* 0x001fce00078e0046 */
[----:B------:R-:W0:Y:S01]  /*2940*/  @P3 LDC.64 R76, c[0x0][0x438] ;  /* 0x00010e00ff4c3b82 */ /* 0x000e220000000a00 */
[----:B-1----:R-:W-:-:S07]  /*2950*/  @P5 IMAD.WIDE.U32 R72, R0, 0x8, R72 ;  /* 0x0000000800485825 */ /* 0x002fce00078e0048 */
[----:B------:R-:W1:Y:S01]  /*2960*/  LDC.64 R78, c[0x0][0x3d8] ;  /* 0x0000f600ff4e7b82 */ /* 0x000e620000000a00 */
[C---:B--2---:R-:W-:Y:S01]  /*2970*/  @P5 IMAD.WIDE.U32 R50, R0.reuse, 0x8, R50 ;  /* 0x0000000800325825 */ /* 0x044fe200078e0032 */
[----:B------:R-:W-:-:S06]  /*2980*/  @P5 LOP3.LUT R0, R0, 0x20, RZ, 0xfc, !PT ;  /* 0x0000002000005812 */ /* 0x000fcc00078efcff */
[----:B------:R-:W2:Y:S08]  /*2990*/  LDC.64 R80, c[0x0][0x3d0] ;  /* 0x0000f400ff507b82 */ /* 0x000eb00000000a00 */
[----:B------:R-:W4:Y:S01]  /*29a0*/  LDC.64 R84, c[0x0][0x3d8] ;  /* 0x0000f600ff547b82 */ /* 0x000f220000000a00 */
[----:B------:R-:W-:Y:S01]  /*29b0*/  ISETP.GE.U32.AND P0, PT, R2, 0xa0, PT ;  /* 0x000000a00200780c */ /* 0x000fe20003f06070 */
[----:B---3--:R-:W-:-:S06]  /*29c0*/  @P3 IMAD.WIDE.U32 R74, R0, 0x8, R74 ;  /* 0x00000008004a3825 */ /* 0x008fcc00078e004a */
[----:B------:R-:W3:Y:S01]  /*29d0*/  @P2 LDC.64 R82, c[0x0][0x438] ;  /* 0x00010e00ff522b82 */ /* 0x000ee20000000a00 */
[----:B0-----:R-:W-:Y:S01]  /*29e0*/  @P3 IMAD.WIDE.U32 R76, R0, 0x8, R76 ;  /* 0x00000008004c3825 */ /* 0x001fe200078e004c */
[----:B------:R-:W-:Y:S01]  /*29f0*/  ISETP.GE.U32.AND P6, PT, R2, 0xc0, PT ;  /* 0x000000c00200780c */ /* 0x000fe20003fc6070 */
[----:B------:R0:W5:Y:S02]  /*2a00*/  @P3 LDG.E.64 R68, desc[UR6][R74.64] ;  /* 0x000000064a443981 */ /* 0x000164000c1e1b00 */
[C---:B-1----:R-:W-:Y:S01]  /*2a10*/  @P3 IMAD.WIDE.U32 R78, R0.reuse, 0x8, R78 ;  /* 0x00000008004e3825 */ /* 0x042fe200078e004e */
[----:B------:R-:W-:Y:S01]  /*2a20*/  @P3 IADD3 R0, PT, PT, R0, 0x20, RZ ;  /* 0x0000002000003810 */ /* 0x000fe20007ffe0ff */
[----:B------:R-:W5:Y:S01]  /*2a30*/  @P3 LD.E.64 R92, desc[UR6][R76.64] ;  /* 0x000000064c5c3980 */ /* 0x000f62000c101b00 */
[----:B------:R-:W1:Y:S03]  /*2a40*/  LDC.64 R86, c[0x0][0x3d0] ;  /* 0x0000f400ff567b82 */ /* 0x000e660000000a00 */
[----:B--2---:R-:W-:Y:S01]  /*2a50*/  @P2 IMAD.WIDE.U32 R80, R0, 0x8, R80 ;  /* 0x0000000800502825 */ /* 0x004fe200078e0050 */
[----:B------:R-:W5:Y:S04]  /*2a60*/  @P3 LDG.E.64 R44, desc[UR6][R78.64] ;  /* 0x000000064e2c3981 */ /* 0x000f68000c1e1b00 */
[----:B------:R-:W2:Y:S01]  /*2a70*/  LDC.64 R156, c[0x0][0x3d8] ;  /* 0x0000f600ff9c7b82 */ /* 0x000ea20000000a00 */
[----:B------:R0:W5:Y:S07]  /*2a80*/  @P2 LDG.E.64 R66, desc[UR6][R80.64] ;  /* 0x0000000650422981 */ /* 0x00016e000c1e1b00 */
[----:B------:R-:W2:Y:S01]  /*2a90*/  @P1 LDC.64 R134, c[0x0][0x438] ;  /* 0x00010e00ff861b82 */ /* 0x000ea20000000a00 */
[----:B------:R-:W-:Y:S01]  /*2aa0*/  ISETP.GE.U32.AND P4, PT, R2, 0xe0, PT ;  /* 0x000000e00200780c */ /* 0x000fe20003f86070 */
[----:B----4-:R-:W-:Y:S01]  /*2ab0*/  @P2 IMAD.WIDE.U32 R84, R0, 0x8, R84 ;  /* 0x0000000800542825 */ /* 0x010fe200078e0054 */
[----:B------:R-:W-:-:S02]  /*2ac0*/  @P3 CS2R R148, SRZ ;  /* 0x0000000000943805 */ /* 0x000fc4000001ff00 */
[----:B------:R-:W-:-:S03]  /*2ad0*/  @P2 CS2R R146, SRZ ;  /* 0x0000000000922805 */ /* 0x000fc6000001ff00 */
[----:B------:R-:W4:Y:S01]  /*2ae0*/  LDC.64 R158, c[0x0][0x3d0] ;  /* 0x0000f400ff9e7b82 */ /* 0x000f220000000a00 */
[----:B---3--:R-:W-:Y:S01]  /*2af0*/  @P2 IMAD.WIDE.U32 R82, R0, 0x8, R82 ;  /* 0x0000000800522825 */ /* 0x008fe200078e0052 */
[----:B------:R3:W5:Y:S01]  /*2b00*/  @P2 LDG.E.64 R40, desc[UR6][R84.64] ;  /* 0x0000000654282981 */ /* 0x000762000c1e1b00 */
[----:B------:R-:W-:-:S05]  /*2b10*/  ISETP.GE.U32.AND P3, PT, R2, 0x100, PT ;  /* 0x000001000200780c */ /* 0x000fca0003f66070 */
[----:B------:R-:W4:Y:S01]  /*2b20*/  LDC.64 R162, c[0x0][0x3d8] ;  /* 0x0000f600ffa27b82 */ /* 0x000f220000000a00 */
[----:B------:R1:W5:Y:S01]  /*2b30*/  @P2 LD.E.64 R94, desc[UR6][R82.64] ;  /* 0x00000006525e2980 */ /* 0x000362000c101b00 */
[----:B------:R-:W-:-:S03]  /*2b40*/  @P1 CS2R R144, SRZ ;  /* 0x0000000000901805 */ /* 0x000fc6000001ff00 */
[----:B------:R-:W5:Y:S03]  /*2b50*/  @P5 LDG.E.64 R54, desc[UR6][R70.64] ;  /* 0x0000000646365981 */ /* 0x000f66000c1e1b00 */
[----:B0-----:R-:W0:Y:S01]  /*2b60*/  LDC.64 R74, c[0x0][0x3d0] ;  /* 0x0000f400ff4a7b82 */ /* 0x001e220000000a00 */
[----:B------:R-:W5:Y:S04]  /*2b70*/  @P5 LDG.E.64 R48, desc[UR6][R72.64] ;  /* 0x0000000648305981 */ /* 0x000f68000c1e1b00 */
[----:B------:R-:W5:Y:S03]  /*2b80*/  @P5 LD.E.64 R90, desc[UR6][R50.64] ;  /* 0x00000006325a5980 */ /* 0x000f66000c101b00 */
[----:B------:R-:W4:Y:S08]  /*2b90*/  LDC.64 R80, c[0x0][0x3d8] ;  /* 0x0000f600ff507b82 */ /* 0x000f300000000a00 */
[----:B------:R-:W4:Y:S01]  /*2ba0*/  @P0 LDC.64 R78, c[0x0][0x438] ;  /* 0x00010e00ff4e0b82 */ /* 0x000f220000000a00 */
[----:B------:R-:W-:-:S02]  /*2bb0*/  @P2 IADD3 R0, PT, PT, R0, 0x20, RZ ;  /* 0x0000002000002810 */ /* 0x000fc40007ffe0ff */
[----:B------:R-:W-:-:S05]  /*2bc0*/  ISETP.GE.U32.AND P2, PT, R2, 0x120, PT ;  /* 0x000001200200780c */ /* 0x000fca0003f46070 */
[----:B---3--:R-:W3:Y:S08]  /*2bd0*/  LDC.64 R84, c[0x0][0x3d8] ;  /* 0x0000f600ff547b82 */ /* 0x008ef00000000a00 */
[----:B------:R-:W3:Y:S01]  /*2be0*/  @P6 LDC.64 R76, c[0x0][0x438] ;  /* 0x00010e00ff4c6b82 */ /* 0x000ee20000000a00 */
[----:B-1----:R-:W-:-:S07]  /*2bf0*/  @P1 IMAD.WIDE.U32 R86, R0, 0x8, R86 ;  /* 0x0000000800561825 */ /* 0x002fce00078e0056 */
[----:B------:R-:W1:Y:S01]  /*2c00*/  LDC.64 R82, c[0x0][0x3d0] ;  /* 0x0000f400ff527b82 */ /* 0x000e620000000a00 */
[C---:B--2---:R-:W-:Y:S01]  /*2c10*/  @P1 IMAD.WIDE.U32 R156, R0.reuse, 0x8, R156 ;  /* 0x00000008009c1825 */ /* 0x044fe200078e009c */
[----:B------:R2:W5:Y:S06]  /*2c20*/  @P1 LDG.E.64 R64, desc[UR6][R86.64] ;  /* 0x0000000656401981 */ /* 0x00056c000c1e1b00 */
[----:B------:R-:W1:Y:S01]  /*2c30*/  @P4 LDC.64 R160, c[0x0][0x438] ;  /* 0x00010e00ffa04b82 */ /* 0x000e620000000a00 */
[C---:B------:R-:W-:Y:S01]  /*2c40*/  @P1 IMAD.WIDE.U32 R134, R0.reuse, 0x8, R134 ;  /* 0x0000000800861825 */ /* 0x040fe200078e0086 */
[----:B------:R-:W-:Y:S01]  /*2c50*/  @P1 IADD3 R0, PT, PT, R0, 0x20, RZ ;  /* 0x0000002000001810 */ /* 0x000fe20007ffe0ff */
[----:B------:R2:W5:Y:S04]  /*2c60*/  @P1 LDG.E.64 R36, desc[UR6][R156.64] ;  /* 0x000000069c241981 */ /* 0x000568000c1e1b00 */
[----:B------:R-:W5:Y:S01]  /*2c70*/  @P1 LD.E.64 R96, desc[UR6][R134.64] ;  /* 0x0000000686601980 */ /* 0x000f62000c101b00 */
[----:B------:R-:W1:Y:S01]  /*2c80*/  LDC.64 R164, c[0x0][0x3d0] ;  /* 0x0000f400ffa47b82 */ /* 0x000e620000000a00 */
[----:B------:R-:W-:Y:S01]  /*2c90*/  ISETP.GE.U32.AND P1, PT, R2, 0x140, PT ;  /* 0x000001400200780c */ /* 0x000fe20003f26070 */
[----:B0-----:R-:W-:-:S06]  /*2ca0*/  @P0 IMAD.WIDE.U32 R74, R0, 0x8, R74 ;  /* 0x00000008004a0825 */ /* 0x001fcc00078e004a */
[----:B------:R-:W0:Y:S01]  /*2cb0*/  LDC.64 R168, c[0x0][0x3d8] ;  /* 0x0000f600ffa87b82 */ /* 0x000e220000000a00 */
[C---:B----4-:R-:W-:Y:S01]  /*2cc0*/  @P0 IMAD.WIDE.U32 R78, R0.reuse, 0x8, R78 ;  /* 0x00000008004e0825 */ /* 0x050fe200078e004e */
[----:B------:R4:W5:Y:S06]  /*2cd0*/  @P0 LDG.E.64 R62, desc[UR6][R74.64] ;  /* 0x000000064a3e0981 */ /* 0x00096c000c1e1b00 */
[----:B------:R-:W0:Y:S01]  /*2ce0*/  @P3 LDC.64 R166, c[0x0][0x438] ;  /* 0x00010e00ffa63b82 */ /* 0x000e220000000a00 */
[C---:B------:R-:W-:Y:S01]  /*2cf0*/  @P0 IMAD.WIDE.U32 R80, R0.reuse, 0x8, R80 ;  /* 0x0000000800500825 */ /* 0x040fe200078e0050 */
[----:B------:R-:W-:Y:S01]  /*2d00*/  @P0 IADD3 R0, PT, PT, R0, 0x20, RZ ;  /* 0x0000002000000810 */ /* 0x000fe20007ffe0ff */
[----:B------:R0:W5:Y:S05]  /*2d10*/  @P0 LD.E.64 R98, desc[UR6][R78.64] ;  /* 0x000000064e620980 */ /* 0x00016a000c101b00 */
[----:B------:R-:W0:Y:S01]  /*2d20*/  LDC.64 R170, c[0x0][0x3d0] ;  /* 0x0000f400ffaa7b82 */ /* 0x000e220000000a00 */
[C---:B------:R-:W-:Y:S01]  /*2d30*/  @P6 IMAD.WIDE.U32 R158, R0.reuse, 0x8, R158 ;  /* 0x00000008009e6825 */ /* 0x040fe200078e009e */
[----:B------:R-:W5:Y:S06]  /*2d40*/  @P0 LDG.E.64 R34, desc[UR6][R80.64] ;  /* 0x0000000650220981 */ /* 0x000f6c000c1e1b00 */
[----:B------:R-:W0:Y:S01]  /*2d50*/  LDC.64 R172, c[0x0][0x3d8] ;  /* 0x0000f600ffac7b82 */ /* 0x000e220000000a00 */
[----:B---3--:R-:W-:Y:S01]  /*2d60*/  @P6 IMAD.WIDE.U32 R76, R0, 0x8, R76 ;  /* 0x00000008004c6825 */ /* 0x008fe200078e004c */
[----:B------:R-:W-:-:S06]  /*2d70*/  @P0 CS2R R142, SRZ ;  /* 0x00000000008e0805 */ /* 0x000fcc000001ff00 */
[----:B--2---:R-:W2:Y:S01]  /*2d80*/  @P2 LDC.64 R86, c[0x0][0x438] ;  /* 0x00010e00ff562b82 */ /* 0x004ea20000000a00 */
[C---:B------:R-:W-:Y:S01]  /*2d90*/  @P6 IMAD.WIDE.U32 R84, R0.reuse, 0x8, R84 ;  /* 0x0000000800546825 */ /* 0x040fe200078e0054 */
[----:B------:R-:W-:Y:S01]  /*2da0*/  @P6 IADD3 R0, PT, PT, R0, 0x20, RZ ;  /* 0x0000002000006810 */ /* 0x000fe20007ffe0ff */
[----:B------:R-:W5:Y:S05]  /*2db0*/  @P6 LDG.E.64 R60, desc[UR6][R158.64] ;  /* 0x000000069e3c6981 */ /* 0x000f6a000c1e1b00 */
[----:B------:R-:W3:Y:S01]  /*2dc0*/  LDC.64 R156, c[0x0][0x3d0] ;  /* 0x0000f400ff9c7b82 */ /* 0x000ee20000000a00 */
[----:B------:R-:W-:Y:S01]  /*2dd0*/  ISETP.GE.U32.AND P0, PT, R2, 0x160, PT ;  /* 0x000001600200780c */ /* 0x000fe20003f06070 */
[C---:B-1----:R-:W-:Y:S01]  /*2de0*/  @P4 IMAD.WIDE.U32 R82, R0.reuse, 0x8, R82 ;  /* 0x0000000800524825 */ /* 0x042fe200078e0052 */
[----:B------:R-:W5:Y:S03]  /*2df0*/  @P6 LDG.E.64 R30, desc[UR6][R84.64] ;  /* 0x00000006541e6981 */ /* 0x000f66000c1e1b00 */
[C---:B------:R-:W-:Y:S01]  /*2e00*/  @P4 IMAD.WIDE.U32 R160, R0.reuse, 0x8, R160 ;  /* 0x0000000800a04825 */ /* 0x040fe200078e00a0 */
[----:B------:R-:W5:Y:S01]  /*2e10*/  @P6 LD.E.64 R100, desc[UR6][R76.64] ;  /* 0x000000064c646980 */ /* 0x000f62000c101b00 */
[----:B------:R-:W1:Y:S02]  /*2e20*/  LDC.64 R174, c[0x0][0x3d8] ;  /* 0x0000f600ffae7b82 */ /* 0x000e640000000a00 */
[C---:B------:R-:W-:Y:S01]  /*2e30*/  @P4 IMAD.WIDE.U32 R162, R0.reuse, 0x8, R162 ;  /* 0x0000000800a24825 */ /* 0x040fe200078e00a2 */
[----:B------:R-:W-:-:S02]  /*2e40*/  @P4 IADD3 R0, PT, PT, R0, 0x20, RZ ;  /* 0x0000002000004810 */ /* 0x000fc40007ffe0ff */
[----:B------:R-:W-:-:S03]  /*2e50*/  @P6 CS2R R140, SRZ ;  /* 0x00000000008c6805 */ /* 0x000fc6000001ff00 */
[----:B----4-:R-:W4:Y:S01]  /*2e60*/  @P1 LDC.64 R74, c[0x0][0x438] ;  /* 0x00010e00ff4a1b82 */ /* 0x010f220000000a00 */
[----:B------:R-:W-:Y:S01]  /*2e70*/  ISETP.GE.U32.AND P6, PT, R2, 0x180, PT ;  /* 0x000001800200780c */ /* 0x000fe20003fc6070 */
[C---:B------:R-:W-:Y:S01]  /*2e80*/  @P3 IMAD.WIDE.U32 R164, R0.reuse, 0x8, R164 ;  /* 0x0000000800a43825 */ /* 0x040fe200078e00a4 */
[----:B------:R0:W5:Y:S03]  /*2e90*/  @P4 LDG.E.64 R58, desc[UR6][R82.64] ;  /* 0x00000006523a4981 */ /* 0x000166000c1e1b00 */
[C---:B0-----:R-:W-:Y:S01]  /*2ea0*/  @P3 IMAD.WIDE.U32 R166, R0.reuse, 0x8, R166 ;  /* 0x0000000800a63825 */ /* 0x041fe200078e00a6 */
[----:B------:R-:W5:Y:S01]  /*2eb0*/  @P4 LDG.E.64 R26, desc[UR6][R162.64] ;  /* 0x00000006a21a4981 */ /* 0x000f62000c1e1b00 */
[----:B------:R-:W-:Y:S01]  /*2ec0*/  @P4 CS2R R138, SRZ ;  /* 0x00000000008a4805 */ /* 0x000fe2000001ff00 */
[----:B------:R-:W0:Y:S01]  /*2ed0*/  LDC.64 R78, c[0x0][0x3d0] ;  /* 0x0000f400ff4e7b82 */ /* 0x000e220000000a00 */
[C---:B------:R-:W-:Y:S01]  /*2ee0*/  @P3 IMAD.WIDE.U32 R168, R0.reuse, 0x8, R168 ;  /* 0x0000000800a83825 */ /* 0x040fe200078e00a8 */
[----:B------:R-:W-:Y:S01]  /*2ef0*/  @P3 IADD3 R0, PT, PT, R0, 0x20, RZ ;  /* 0x0000002000003810 */ /* 0x000fe20007ffe0ff */
[----:B------:R-:W5:Y:S01]  /*2f00*/  @P4 LD.E.64 R102, desc[UR6][R160.64] ;  /* 0x00000006a0664980 */ /* 0x000f62000c101b00 */
[----:B------:R-:W-:-:S03]  /*2f10*/  ISETP.GE.U32.AND P4, PT, R2, 0x1a0, PT ;  /* 0x000001a00200780c */ /* 0x000fc60003f86070 */
[C---:B------:R-:W-:Y:S01]  /*2f20*/  @P2 IMAD.WIDE.U32 R170, R0.reuse, 0x8, R170 ;  /* 0x0000000800aa2825 */ /* 0x040fe200078e00aa */
[----:B------:R-:W0:Y:S01]  /*2f30*/  LDC.64 R82, c[0x0][0x3d8] ;  /* 0x0000f600ff527b82 */ /* 0x000e220000000a00 */
[----:B------:R-:W5:Y:S02]  /*2f40*/  @P3 LDG.E.64 R56, desc[UR6][R164.64] ;  /* 0x00000006a4383981 */ /* 0x000f64000c1e1b00 */
[C---:B--2---:R-:W-:Y:S01]  /*2f50*/  @P2 IMAD.WIDE.U32 R86, R0.reuse, 0x8, R86 ;  /* 0x0000000800562825 */ /* 0x044fe200078e0056 */
[----:B------:R-:W-:Y:S01]  /*2f60*/  @P3 CS2R R136, SRZ ;  /* 0x0000000000883805 */ /* 0x000fe2000001ff00 */
[----:B------:R-:W5:Y:S02]  /*2f70*/  @P3 LDG.E.64 R22, desc[UR6][R168.64] ;  /* 0x00000006a8163981 */ /* 0x000f64000c1e1b00 */
[C---:B------:R-:W-:Y:S01]  /*2f80*/  @P2 IMAD.WIDE.U32 R172, R0.reuse, 0x8, R172 ;  /* 0x0000000800ac2825 */ /* 0x040fe200078e00ac */
[----:B------:R-:W2:Y:S01]  /*2f90*/  @P0 LDC.64 R80, c[0x0][0x438] ;  /* 0x00010e00ff500b82 */ /* 0x000ea20000000a00 */
[----:B------:R-:W-:Y:S01]  /*2fa0*/  @P2 IADD3 R0, PT, PT, R0, 0x20, RZ ;  /* 0x0000002000002810 */ /* 0x000fe20007ffe0ff */
[----:B------:R-:W5:Y:S01]  /*2fb0*/  @P3 LD.E.64 R104, desc[UR6][R166.64] ;  /* 0x00000006a6683980 */ /* 0x000f62000c101b00 */
[----:B------:R-:W-:-:S03]  /*2fc0*/  ISETP.GE.U32.AND P3, PT, R2, 0x1c0, PT ;  /* 0x000001c00200780c */ /* 0x000fc60003f66070 */
[----:B------:R4:W5:Y:S01]  /*2fd0*/  @P2 LD.E.64 R106, desc[UR6][R86.64] ;  /* 0x00000006566a2980 */ /* 0x000962000c101b00 */
[C---:B---3--:R-:W-:Y:S01]  /*2fe0*/  @P1 IMAD.WIDE.U32 R156, R0.reuse, 0x8, R156 ;  /* 0x00000008009c1825 */ /* 0x048fe200078e009c */
[----:B------:R-:W3:Y:S01]  /*2ff0*/  LDC.64 R76, c[0x0][0x3d0] ;  /* 0x0000f400ff4c7b82 */ /* 0x000ee20000000a00 */
[----:B------:R-:W-:Y:S01]  /*3000*/  @P2 CS2R R132, SRZ ;  /* 0x0000000000842805 */ /* 0x000fe2000001ff00 */
[----:B------:R-:W5:Y:S01]  /*3010*/  @P2 LDG.E.64 R52, desc[UR6][R170.64] ;  /* 0x00000006aa342981 */ /* 0x000f62000c1e1b00 */
[----:B-1----:R-:W-:-:S03]  /*3020*/  @P1 IMAD.WIDE.U32 R174, R0, 0x8, R174 ;  /* 0x0000000800ae1825 */ /* 0x002fc600078e00ae */
[----:B------:R-:W5:Y:S02]  /*3030*/  @P2 LDG.E.64 R20, desc[UR6][R172.64] ;  /* 0x00000006ac142981 */ /* 0x000f64000c1e1b00 */
[----:B------:R-:W1:Y:S01]  /*3040*/  @P6 LDC.64 R84, c[0x0][0x438] ;  /* 0x00010e00ff546b82 */ /* 0x000e620000000a00 */
[----:B----4-:R-:W-:Y:S01]  /*3050*/  @P1 IMAD.WIDE.U32 R74, R0, 0x8, R74 ;  /* 0x00000008004a1825 */ /* 0x010fe200078e004a */
[----:B------:R4:W5:Y:S01]  /*3060*/  @P1 LDG.E.64 R46, desc[UR6][R156.64] ;  /* 0x000000069c2e1981 */ /* 0x000962000c1e1b00 */
[----:B------:R-:W-:-:S05]  /*3070*/  ISETP.GE.U32.AND P2, PT, R2, 0x1e0, PT ;  /* 0x000001e00200780c */ /* 0x000fca0003f46070 */
[----:B------:R-:W1:Y:S01]  /*3080*/  LDC.64 R86, c[0x0][0x3d8] ;  /* 0x0000f600ff567b82 */ /* 0x000e620000000a00 */
[----:B------:R-:W5:Y:S01]  /*3090*/  @P1 LDG.E.64 R16, desc[UR6][R174.64] ;  /* 0x00000006ae101981 */ /* 0x000f62000c1e1b00 */
[----:B------:R-:W-:Y:S02]  /*30a0*/  @P1 IADD3 R0, PT, PT, R0, 0x20, RZ ;  /* 0x0000002000001810 */ /* 0x000fe40007ffe0ff */
[----:B------:R-:W-:Y:S01]  /*30b0*/  @P1 CS2R R130, SRZ ;  /* 0x0000000000821805 */ /* 0x000fe2000001ff00 */
[----:B------:R3:W5:Y:S03]  /*30c0*/  @P1 LD.E.64 R108, desc[UR6][R74.64] ;  /* 0x000000064a6c1980 */ /* 0x000766000c101b00 */
[----:B------:R-:W1:Y:S01]  /*30d0*/  LDC.64 R134, c[0x0][0x3d0] ;  /* 0x0000f400ff867b82 */ /* 0x000e620000000a00 */
[----:B------:R-:W-:-:S07]  /*30e0*/  ISETP.GE.U32.AND P1, PT, R2, 0x200, PT ;  /* 0x000002000200780c */ /* 0x000fce0003f26070 */
[----:B------:R-:W1:Y:S08]  /*30f0*/  LDC.64 R158, c[0x0][0x3d8] ;  /* 0x0000f600ff9e7b82 */ /* 0x000e700000000a00 */
[----:B----4-:R-:W4:Y:S01]  /*3100*/  @P4 LDC.64 R156, c[0x0][0x438] ;  /* 0x00010e00ff9c4b82 */ /* 0x010f220000000a00 */
[----:B0-----:R-:W-:-:S07]  /*3110*/  @P0 IMAD.WIDE.U32 R78, R0, 0x8, R78 ;  /* 0x00000008004e0825 */ /* 0x001fce00078e004e */
[----:B------:R-:W0:Y:S01]  /*3120*/  LDC.64 R160, c[0x0][0x3d0] ;  /* 0x0000f400ffa07b82 */ /* 0x000e220000000a00 */
[C---:B--2---:R-:W-:Y:S01]  /*3130*/  @P0 IMAD.WIDE.U32 R80, R0.reuse, 0x8, R80 ;  /* 0x0000000800500825 */ /* 0x044fe200078e0050 */
[----:B------:R2:W5:Y:S06]  /*3140*/  @P0 LDG.E.64 R42, desc[UR6][R78.64] ;  /* 0x000000064e2a0981 */ /* 0x00056c000c1e1b00 */
[----:B------:R-:W2:Y:S01]  /*3150*/  LDC.64 R164, c[0x0][0x3d8] ;  /* 0x0000f600ffa47b82 */ /* 0x000ea20000000a00 */
[----:B------:R-:W-:-:S07]  /*3160*/  @P0 IMAD.WIDE.U32 R82, R0, 0x8, R82 ;  /* 0x0000000800520825 */ /* 0x000fce00078e0052 */
[----:B------:R-:W2:Y:S01]  /*3170*/  @P3 LDC.64 R162, c[0x0][0x438] ;  /* 0x00010e00ffa23b82 */ /* 0x000ea20000000a00 */
[----:B------:R-:W-:Y:S01]  /*3180*/  @P0 IADD3 R0, PT, PT, R0, 0x20, RZ ;  /* 0x0000002000000810 */ /* 0x000fe20007ffe0ff */
[----:B------:R0:W5:Y:S06]  /*3190*/  @P0 LDG.E.64 R14, desc[UR6][R82.64] ;  /* 0x00000006520e0981 */ /* 0x00016c000c1e1b00 */
[----:B---3--:R-:W3:Y:S01]  /*31a0*/  LDC.64 R74, c[0x0][0x3d0] ;  /* 0x0000f400ff4a7b82 */ /* 0x008ee20000000a00 */
[C---:B------:R-:W-:Y:S01]  /*31b0*/  @P6 IMAD.WIDE.U32 R76, R0.reuse, 0x8, R76 ;  /* 0x00000008004c6825 */ /* 0x040fe200078e004c */
[----:B------:R0:W5:Y:S06]  /*31c0*/  @P0 LD.E.64 R110, desc[UR6][R80.64] ;  /* 0x00000006506e0980 */ /* 0x00016c000c101b00 */
[----:B------:R-:W3:Y:S01]  /*31d0*/  LDC.64 R170, c[0x0][0x3d8] ;  /* 0x0000f600ffaa7b82 */ /* 0x000ee20000000a00 */
[C---:B-1----:R-:W-:Y:S01]  /*31e0*/  @P6 IMAD.WIDE.U32 R84, R0.reuse, 0x8, R84 ;  /* 0x0000000800546825 */ /* 0x042fe200078e0054 */
[----:B------:R1:W5:Y:S06]  /*31f0*/  @P6 LDG.E.64 R38, desc[UR6][R76.64] ;  /* 0x000000064c266981 */ /* 0x00036c000c1e1b00 */
[----:B------:R-:W1:Y:S01]  /*3200*/  @P2 LDC.64 R168, c[0x0][0x438] ;  /* 0x00010e00ffa82b82 */ /* 0x000e620000000a00 */
[C---:B------:R-:W-:Y:S01]  /*3210*/  @P6 IMAD.WIDE.U32 R86, R0.reuse, 0x8, R86 ;  /* 0x0000000800566825 */ /* 0x040fe200078e0056 */
[----:B------:R-:W-:Y:S01]  /*3220*/  @P6 IADD3 R0, PT, PT, R0, 0x20, RZ ;  /* 0x0000002000006810 */ /* 0x000fe20007ffe0ff */
[----:B------:R0:W5:Y:S05]  /*3230*/  @P6 LD.E.64 R112, desc[UR6][R84.64] ;  /* 0x0000000654706980 */ /* 0x00016a000c101b00 */
[----:B------:R-:W1:Y:S01]  /*3240*/  LDC.64 R176, c[0x0][0x3d8] ;  /* 0x0000f600ffb07b82 */ /* 0x000e620000000a00 */
[C---:B------:R-:W-:Y:S01]  /*3250*/  @P4 IMAD.WIDE.U32 R134, R0.reuse, 0x8, R134 ;  /* 0x0000000800864825 */ /* 0x040fe200078e0086 */
[----:B------:R0:W5:Y:S06]  /*3260*/  @P6 LDG.E.64 R12, desc[UR6][R86.64] ;  /* 0x00000006560c6981 */ /* 0x00016c000c1e1b00 */
[----:B------:R-:W1:Y:S01]  /*3270*/  LDC.64 R172, c[0x0][0x3d0] ;  /* 0x0000f400ffac7b82 */ /* 0x000e620000000a00 */
[C---:B----4-:R-:W-:Y:S01]  /*3280*/  @P4 IMAD.WIDE.U32 R156, R0.reuse, 0x8, R156 ;  /* 0x00000008009c4825 */ /* 0x050fe200078e009c */
[----:B------:R4:W5:Y:S06]  /*3290*/  @P4 LDG.E.64 R32, desc[UR6][R134.64] ;  /* 0x0000000686204981 */ /* 0x00096c000c1e1b00 */
[----:B------:R-:W4:Y:S01]  /*32a0*/  @P1 LDC.64 R174, c[0x0][0x438] ;  /* 0x00010e00ffae1b82 */ /* 0x000f220000000a00 */
[C---:B------:R-:W-:Y:S01]  /*32b0*/  @P4 IMAD.WIDE.U32 R158, R0.reuse, 0x8, R158 ;  /* 0x00000008009e4825 */ /* 0x040fe200078e009e */
[----:B------:R-:W-:Y:S01]  /*32c0*/  @P4 IADD3 R0, PT, PT, R0, 0x20, RZ ;  /* 0x0000002000004810 */ /* 0x000fe20007ffe0ff */
[----:B------:R1:W5:Y:S04]  /*32d0*/  @P4 LD.E.64 R114, desc[UR6][R156.64] ;  /* 0x000000069c724980 */ /* 0x000368000c101b00 */
[C---:B0-----:R-:W-:Y:S01]  /*32e0*/  @P3 IMAD.WIDE.U32 R160, R0.reuse, 0x8, R160 ;  /* 0x0000000800a03825 */ /* 0x041fe200078e00a0 */
[----:B------:R0:W5:Y:S03]  /*32f0*/  @P4 LDG.E.64 R10, desc[UR6][R158.64] ;  /* 0x000000069e0a4981 */ /* 0x000166000c1e1b00 */
[C---:B--2---:R-:W-:Y:S01]  /*3300*/  @P3 IMAD.WIDE.U32 R162, R0.reuse, 0x8, R162 ;  /* 0x0000000800a23825 */ /* 0x044fe200078e00a2 */
[----:B------:R0:W5:Y:S03]  /*3310*/  @P3 LDG.E.64 R28, desc[UR6][R160.64] ;  /* 0x00000006a01c3981 */ /* 0x000166000c1e1b00 */
[C---:B------:R-:W-:Y:S01]  /*3320*/  @P3 IMAD.WIDE.U32 R164, R0.reuse, 0x8, R164 ;  /* 0x0000000800a43825 */ /* 0x040fe200078e00a4 */
[----:B------:R-:W-:Y:S01]  /*3330*/  @P3 IADD3 R0, PT, PT, R0, 0x20, RZ ;  /* 0x0000002000003810 */ /* 0x000fe20007ffe0ff */
[----:B------:R0:W5:Y:S04]  /*3340*/  @P3 LD.E.64 R116, desc[UR6][R162.64] ;  /* 0x00000006a2743980 */ /* 0x000168000c101b00 */
[C---:B---3--:R-:W-:Y:S01]  /*3350*/  @P2 IMAD.WIDE.U32 R166, R0.reuse, 0x8, R74 ;  /* 0x0000000800a62825 */ /* 0x048fe200078e004a */
[----:B------:R0:W5:Y:S03]  /*3360*/  @P3 LDG.E.64 R6, desc[UR6][R164.64] ;  /* 0x00000006a4063981 */ /* 0x000166000c1e1b00 */
[C---:B-1----:R-:W-:Y:S01]  /*3370*/  @P2 IMAD.WIDE.U32 R168, R0.reuse, 0x8, R168 ;  /* 0x0000000800a82825 */ /* 0x042fe200078e00a8 */
[----:B------:R0:W5:Y:S03]  /*3380*/  @P2 LDG.E.64 R8, desc[UR6][R166.64] ;  /* 0x00000006a6082981 */ /* 0x000166000c1e1b00 */
[C---:B------:R-:W-:Y:S01]  /*3390*/  @P2 IMAD.WIDE.U32 R170, R0.reuse, 0x8, R170 ;  /* 0x0000000800aa2825 */ /* 0x040fe200078e00aa */
[----:B------:R-:W-:Y:S01]  /*33a0*/  @P2 IADD3 R0, PT, PT, R0, 0x20, RZ ;  /* 0x0000002000002810 */ /* 0x000fe20007ffe0ff */
[----:B------:R0:W5:Y:S04]  /*33b0*/  @P2 LD.E.64 R118, desc[UR6][R168.64] ;  /* 0x00000006a8762980 */ /* 0x000168000c101b00 */
[C---:B------:R-:W-:Y:S01]  /*33c0*/  @P1 IMAD.WIDE.U32 R74, R0.reuse, 0x8, R176 ;  /* 0x00000008004a1825 */ /* 0x040fe200078e00b0 */
[----:B------:R0:W5:Y:S03]  /*33d0*/  @P2 LDG.E.64 R24, desc[UR6][R170.64] ;  /* 0x00000006aa182981 */ /* 0x000166000c1e1b00 */
[C---:B------:R-:W-:Y:S01]  /*33e0*/  @P1 IMAD.WIDE.U32 R70, R0.reuse, 0x8, R172 ;  /* 0x0000000800461825 */ /* 0x040fe200078e00ac */
[----:B------:R0:W5:Y:S03]  /*33f0*/  @P1 LDG.E.64 R18, desc[UR6][R74.64] ;  /* 0x000000064a121981 */ /* 0x000166000c1e1b00 */
[----:B----4-:R-:W-:Y:S01]  /*3400*/  @P1 IMAD.WIDE.U32 R72, R0, 0x8, R174 ;  /* 0x0000000800481825 */ /* 0x010fe200078e00ae */
[----:B------:R0:W5:Y:S04]  /*3410*/  @P1 LDG.E.64 R4, desc[UR6][R70.64] ;  /* 0x0000000646041981 */ /* 0x000168000c1e1b00 */
[----:B------:R0:W5:Y:S01]  /*3420*/  @P1 LD.E.64 R152, desc[UR6][R72.64] ;  /* 0x0000000648981980 */ /* 0x000162000c101b00 */
[----:B------:R-:W-:-:S02]  /*3430*/  @P5 CS2R R150, SRZ ;  /* 0x0000000000965805 */ /* 0x000fc4000001ff00 */
[----:B------:R-:W-:Y:S02]  /*3440*/  @P0 CS2R R128, SRZ ;  /* 0x0000000000800805 */ /* 0x000fe4000001ff00 */
[----:B------:R-:W-:Y:S02]  /*3450*/  @P6 CS2R R126, SRZ ;  /* 0x00000000007e6805 */ /* 0x000fe4000001ff00 */
[----:B------:R-:W-:Y:S02]  /*3460*/  @P4 CS2R R124, SRZ ;  /* 0x00000000007c4805 */ /* 0x000fe4000001ff00 */
[----:B------:R-:W-:Y:S02]  /*3470*/  @P3 CS2R R122, SRZ ;  /* 0x00000000007a3805 */ /* 0x000fe4000001ff00 */
[----:B------:R-:W-:Y:S02]  /*3480*/  @P2 CS2R R120, SRZ ;  /* 0x0000000000782805 */ /* 0x000fe4000001ff00 */
[----:B0-----:R-:W-:-:S07]  /*3490*/  @P1 CS2R R154, SRZ ;  /* 0x00000000009a1805 */ /* 0x001fce000001ff00 */
.L_x_34719:
[----:B------:R-:W-:Y:S05]  /*34a0*/  BSYNC.RECONVERGENT B0 ;  /* 0x0000000000007941 */ /* 0x000fea0003800200 */
.L_x_34716:
[----:B------:R-:W0:Y:S02]  /*34b0*/  LDCU UR4, c[0x0][0x384] ;  /* 0x00007080ff0477ac */ /* 0x000e240008000800 */
[----:B0-----:R-:W-:-:S13]  /*34c0*/  ISETP.GE.AND P0, PT, R88, UR4, PT ;  /* 0x0000000458007c0c */ /* 0x001fda000bf06270 */
[----:B------:R-:W-:Y:S05]  /*34d0*/  @P0 EXIT ;  /* 0x000000000000094d */ /* 0x000fea0003800000 */
[----:B-----5:R-:W-:Y:S01]  /*34e0*/  MOV R222, R4 ;  /* 0x0000000400de7202 */ /* 0x020fe20000000f00 */
[----:B------:R-:W0:Y:S01]  /*34f0*/  LDCU.64 UR4, c[0x0][0x3a0] ;  /* 0x00007400ff0477ac */ /* 0x000e220008000a00 */
[----:B------:R-:W-:Y:S02]  /*3500*/  MOV R3, R5 ;  /* 0x0000000500037202 */ /* 0x000fe40000000f00 */
[--C-:B------:R-:W-:Y:S01]  /*3510*/  SHF.R.U64 R158, R4, 0x10, R5.reuse ;  /* 0x00000010049e7819 */ /* 0x100fe20000001205 */
[----:B------:R-:W1:Y:S01]  /*3520*/  LDCU UR10, c[0x0][0x388] ;  /* 0x00007100ff0a77ac */ /* 0x000e620008000800 */
[----:B------:R-:W-:Y:S02]  /*3530*/  SHF.R.U32.HI R5, RZ, 0x10, R5 ;  /* 0x00000010ff057819 */ /* 0x000fe40000011605 */
[----:B------:R-:W-:Y:S01]  /*3540*/  MOV R4, R18 ;  /* 0x0000001200047202 */ /* 0x000fe20000000f00 */
[----:B------:R-:W2:Y:S01]  /*3550*/  LDCU.U8 UR8, c[0x0][0x410] ;  /* 0x00008200ff0877ac */ /* 0x000ea20008000000 */
[----:B------:R-:W-:-:S02]  /*3560*/  MOV R221, R19 ;  /* 0x0000001300dd7202 */ /* 0x000fc40000000f00 */
[----:B------:R-:W-:Y:S01]  /*3570*/  SHF.R.U32.HI R218, RZ, 0x10, R55 ;  /* 0x00000010ffda7819 */ /* 0x000fe20000011637 */
[----:B------:R-:W3:Y:S01]  /*3580*/  LDCU UR9, c[0x0][0x448] ;  /* 0x00008900ff0977ac */ /* 0x000ee20008000800 */
[----:B------:R-:W-:Y:S02]  /*3590*/  SHF.R.U32.HI R217, RZ, 0x10, R49 ;  /* 0x00000010ffd97819 */ /* 0x000fe40000011631 */
[----:B------:R-:W-:Y:S01]  /*35a0*/  PRMT R158, R158, 0x5410, R5 ;  /* 0x000054109e9e7816 */ /* 0x000fe20000000005 */
[----:B------:R-:W4:Y:S01]  /*35b0*/  LDCU.64 UR12, c[0x0][0x398] ;  /* 0x00007300ff0c77ac */ /* 0x000f220008000a00 */
[----:B------:R-:W-:Y:S02]  /*35c0*/  PRMT R221, R221, 0x5410, R4 ;  /* 0x00005410dddd7816 */ /* 0x000fe40000000004 */
[--C-:B------:R-:W-:Y:S01]  /*35d0*/  SHF.R.U64 R159, R18, 0x10, R19.reuse ;  /* 0x00000010129f7819 */ /* 0x100fe20000001213 */
[----:B------:R-:W0:Y:S01]  /*35e0*/  LDCU.64 UR14, c[0x0][0x3a0] ;  /* 0x00007400ff0e77ac */ /* 0x000e220008000a00 */
[----:B------:R-:W-:-:S02]  /*35f0*/  SHF.R.U32.HI R0, RZ, 0x10, R19 ;  /* 0x00000010ff007819 */ /* 0x000fc40000011613 */
[----:B------:R-:W-:Y:S02]  /*3600*/  PRMT R218, R218, 0x5410, R218 ;  /* 0x00005410dada7816 */ /* 0x000fe400000000da */
[----:B------:R-:W-:Y:S02]  /*3610*/  PRMT R217, R217, 0x5410, R217 ;  /* 0x00005410d9d97816 */ /* 0x000fe400000000d9 */
[----:B------:R-:W-:Y:S02]  /*3620*/  SHF.R.U32.HI R4, RZ, 0x10, R91 ;  /* 0x00000010ff047819 */ /* 0x000fe4000001165b */
[----:B------:R-:W-:Y:S02]  /*3630*/  SHF.R.U32.HI R5, RZ, 0x10, R151 ;  /* 0x00000010ff057819 */ /* 0x000fe40000011697 */
[----:B------:R-:W-:Y:S02]  /*3640*/  SHF.R.U64 R220, R54, 0x10, R55 ;  /* 0x0000001036dc7819 */ /* 0x000fe40000001237 */
[----:B------:R-:W-:-:S02]  /*3650*/  SHF.R.U32.HI R214, RZ, 0x10, R69 ;  /* 0x00000010ffd67819 */ /* 0x000fc40000011645 */
[----:B------:R-:W-:Y:S02]  /*3660*/  SHF.R.U32.HI R213, RZ, 0x10, R45 ;  /* 0x00000010ffd57819 */ /* 0x000fe4000001162d */
[----:B------:R-:W-:Y:S02]  /*3670*/  PRMT R159, R159, 0x5410, R0 ;  /* 0x000054109f9f7816 */ /* 0x000fe40000000000 */
[----:B------:R-:W-:Y:S02]  /*3680*/  PRMT R218, R4, 0x7610, R218 ;  /* 0x0000761004da7816 */ /* 0x000fe400000000da */
[----:B------:R-:W-:Y:S02]  /*3690*/  PRMT R217, R5, 0x7610, R217 ;  /* 0x0000761005d97816 */ /* 0x000fe400000000d9 */
[----:B------:R-:W-:Y:S02]  /*36a0*/  PRMT R220, R220, 0x5410, R220 ;  /* 0x00005410dcdc7816 */ /* 0x000fe400000000dc */
[----:B------:R-:W-:-:S02]  /*36b0*/  PRMT R214, R214, 0x5410, R214 ;  /* 0x00005410d6d67816 */ /* 0x000fc400000000d6 */
[----:B------:R-:W-:Y:S02]  /*36c0*/  PRMT R213, R213, 0x5410, R213 ;  /* 0x00005410d5d57816 */ /* 0x000fe400000000d5 */
[----:B------:R-:W-:Y:S02]  /*36d0*/  SHF.R.U64 R0, R90, 0x10, R91 ;  /* 0x000000105a007819 */ /* 0x000fe4000000125b */
[----:B------:R-:W-:Y:S02]  /*36e0*/  SHF.R.U32.HI R4, RZ, 0x10, R93 ;  /* 0x00000010ff047819 */ /* 0x000fe4000001165d */
[----:B------:R-:W-:Y:S02]  /*36f0*/  SHF.R.U32.HI R5, RZ, 0x10, R149 ;  /* 0x00000010ff057819 */ /* 0x000fe40000011695 */
[----:B------:R-:W-:Y:S02]  /*3700*/  SHF.R.U64 R219, R48, 0x10, R49 ;  /* 0x0000001030db7819 */ /* 0x000fe40000001231 */
[----:B------:R-:W-:-:S02]  /*3710*/  SHF.R.U64 R216, R68, 0x10, R69 ;  /* 0x0000001044d87819 */ /* 0x000fc40000001245 */
[----:B------:R-:W-:Y:S02]  /*3720*/  SHF.R.U32.HI R210, RZ, 0x10, R67 ;  /* 0x00000010ffd27819 */ /* 0x000fe40000011643 */
[----:B------:R-:W-:Y:S02]  /*3730*/  SHF.R.U32.HI R209, RZ, 0x10, R41 ;  /* 0x00000010ffd17819 */ /* 0x000fe40000011629 */
        /* <DEDUP_REMOVED lines=8> */
[----:B------:R-:W-:Y:S02]  /*37c0*/  SHF.R.U64 R3, R150, 0x10, R151 ;  /* 0x0000001096037819 */ /* 0x000fe40000001297 */
[----:B------:R-:W-:-:S02]  /*37d0*/  SHF.R.U64 R0, R92, 0x10, R93 ;  /* 0x000000105c007819 */ /* 0x000fc4000000125d */
[----:B------:R-:W-:Y:S02]  /*37e0*/  SHF.R.U32.HI R4, RZ, 0x10, R95 ;  /* 0x00000010ff047819 */ /* 0x000fe4000001165f */
[----:B------:R-:W-:Y:S02]  /*37f0*/  SHF.R.U32.HI R5, RZ, 0x10, R147 ;  /* 0x00000010ff057819 */ /* 0x000fe40000011693 */
[----:B------:R-:W-:Y:S02]  /*3800*/  SHF.R.U64 R215, R44, 0x10, R45 ;  /* 0x000000102cd77819 */ /* 0x000fe4000000122d */
[----:B------:R-:W-:Y:S02]  /*3810*/  SHF.R.U64 R212, R66, 0x10, R67 ;  /* 0x0000001042d47819 */ /* 0x000fe40000001243 */
[----:B------:R-:W-:Y:S02]  /*3820*/  SHF.R.U32.HI R206, RZ, 0x10, R65 ;  /* 0x00000010ffce7819 */ /* 0x000fe40000011641 */
[----:B------:R-:W-:-:S02]  /*3830*/  SHF.R.U32.HI R205, RZ, 0x10, R37 ;  /* 0x00000010ffcd7819 */ /* 0x000fc40000011625 */
        /* <DEDUP_REMOVED lines=8> */
[----:B------:R-:W-:Y:S02]  /*38c0*/  SHF.R.U64 R3, R148, 0x10, R149 ;  /* 0x0000001094037819 */ /* 0x000fe40000001295 */
[----:B------:R-:W-:Y:S02]  /*38d0*/  SHF.R.U64 R0, R94, 0x10, R95 ;  /* 0x000000105e007819 */ /* 0x000fe4000000125f */
[----:B------:R-:W-:Y:S02]  /*38e0*/  SHF.R.U32.HI R4, RZ, 0x10, R97 ;  /* 0x00000010ff047819 */ /* 0x000fe40000011661 */
[----:B------:R-:W-:-:S02]  /*38f0*/  SHF.R.U32.HI R5, RZ, 0x10, R145 ;  /* 0x00000010ff057819 */ /* 0x000fc40000011691 */
[----:B------:R-:W-:Y:S02]  /*3900*/  SHF.R.U64 R211, R40, 0x10, R41 ;  /* 0x0000001028d37819 */ /* 0x000fe40000001229 */
[----:B------:R-:W-:Y:S02]  /*3910*/  SHF.R.U64 R208, R64, 0x10, R65 ;  /* 0x0000001040d07819 */ /* 0x000fe40000001241 */
[----:B------:R-:W-:Y:S02]  /*3920*/  SHF.R.U32.HI R202, RZ, 0x10, R63 ;  /* 0x00000010ffca7819 */ /* 0x000fe4000001163f */
[----:B------:R-:W-:Y:S02]  /*3930*/  SHF.R.U32.HI R201, RZ, 0x10, R35 ;  /* 0x00000010ffc97819 */ /* 0x000fe40000011623 */
        /* <DEDUP_REMOVED lines=8> */
[----:B------:R-:W-:Y:S02]  /*39c0*/  SHF.R.U64 R3, R146, 0x10, R147 ;  /* 0x0000001092037819 */ /* 0x000fe40000001293 */
        /* <DEDUP_REMOVED lines=123> */
[----:B------:R-:W-:Y:S02]  /*4180*/  PRMT R174, R4, 0x7610, R174 ;  /* 0x0000761004ae7816 */ /* 0x000fe400000000ae */
[----:B------:R-:W-:-:S02]  /*4190*/  PRMT R173, R5, 0x7610, R173 ;  /* 0x0000761005ad7816 */ /* 0x000fc400000000ad */
[----:B------:R-:W-:Y:S01]  /*41a0*/  SHF.R.U64 R175, R12, 0x10, R13 ;  /* 0x000000100caf7819 */ /* 0x000fe2000000120d */
[----:B------:R-:W0:Y:S01]  /*41b0*/  LDC.64 R4, c[0x0][0x398] ;  /* 0x0000e600ff047b82 */ /* 0x000e220000000a00 */
[----:B------:R-:W-:Y:S02]  /*41c0*/  SHF.R.U64 R172, R32, 0x10, R33 ;  /* 0x0000001020ac7819 */ /* 0x000fe40000001221 */
[----:B------:R-:W-:Y:S02]  /*41d0*/  PRMT R179, R3, 0x7610, R179 ;  /* 0x0000761003b37816 */ /* 0x000fe400000000b3 */
[----:B------:R-:W-:Y:S02]  /*41e0*/  PRMT R176, R0, 0x7610, R176 ;  /* 0x0000761000b07816 */ /* 0x000fe400000000b0 */
[----:B------:R-:W-:Y:S02]  /*41f0*/  PRMT R175, R175, 0x5410, R175 ;  /* 0x00005410afaf7816 */ /* 0x000fe400000000af */
[----:B------:R-:W-:-:S02]  /*4200*/  PRMT R172, R172, 0x5410, R172 ;  /* 0x00005410acac7816 */ /* 0x000fc400000000ac */
[----:B------:R-:W-:Y:S02]  /*4210*/  SHF.R.U64 R3, R126, 0x10, R127 ;  /* 0x000000107e037819 */ /* 0x000fe4000000127f */
[----:B------:R-:W-:Y:S02]  /*4220*/  SHF.R.U64 R0, R114, 0x10, R115 ;  /* 0x0000001072007819 */ /* 0x000fe40000001273 */
[----:B------:R-:W-:Y:S02]  /*4230*/  SHF.R.U64 R171, R10, 0x10, R11 ;  /* 0x000000100aab7819 */ /* 0x000fe4000000120b */
[----:B------:R-:W-:Y:S02]  /*4240*/  SHF.R.U64 R167, R6, 0x10, R7 ;  /* 0x0000001006a77819 */ /* 0x000fe40000001207 */
[----:B------:R-:W-:Y:S02]  /*4250*/  PRMT R175, R3, 0x7610, R175 ;  /* 0x0000761003af7816 */ /* 0x000fe400000000af */
[----:B------:R-:W-:-:S02]  /*4260*/  PRMT R172, R0, 0x7610, R172 ;  /* 0x0000761000ac7816 */ /* 0x000fc400000000ac */
[----:B------:R-:W-:Y:S02]  /*4270*/  PRMT R171, R171, 0x5410, R171 ;  /* 0x00005410abab7816 */ /* 0x000fe400000000ab */
[----:B------:R-:W-:Y:S02]  /*4280*/  PRMT R167, R167, 0x5410, R167 ;  /* 0x00005410a7a77816 */ /* 0x000fe400000000a7 */
[----:B------:R-:W-:Y:S02]  /*4290*/  SHF.R.U64 R3, R124, 0x10, R125 ;  /* 0x000000107c037819 */ /* 0x000fe4000000127d */
[----:B------:R-:W-:Y:S02]  /*42a0*/  SHF.R.U64 R0, R122, 0x10, R123 ;  /* 0x000000107a007819 */ /* 0x000fe4000000127b */
[----:B------:R-:W-:Y:S02]  /*42b0*/  MOV R252, R54 ;  /* 0x0000003600fc7202 */ /* 0x000fe40000000f00 */
[----:B------:R-:W-:-:S02]  /*42c0*/  SHF.R.U64 R168, R28, 0x10, R29 ;  /* 0x000000101ca87819 */ /* 0x000fc4000000121d */
[----:B------:R-:W-:Y:S02]  /*42d0*/  MOV R54, R48 ;  /* 0x0000003000367202 */ /* 0x000fe40000000f00 */
[----:B------:R-:W-:Y:S02]  /*42e0*/  MOV R50, R44 ;  /* 0x0000002c00327202 */ /* 0x000fe40000000f00 */
[----:B------:R-:W-:Y:S02]  /*42f0*/  MOV R48, R40 ;  /* 0x0000002800307202 */ /* 0x000fe40000000f00 */
[----:B------:R-:W-:Y:S02]  /*4300*/  MOV R44, R36 ;  /* 0x00000024002c7202 */ /* 0x000fe40000000f00 */
[----:B------:R-:W-:Y:S02]  /*4310*/  MOV R40, R34 ;  /* 0x0000002200287202 */ /* 0x000fe40000000f00 */
[----:B------:R-:W-:-:S02]  /*4320*/  PRMT R171, R3, 0x7610, R171 ;  /* 0x0000761003ab7816 */ /* 0x000fc400000000ab */
[----:B------:R-:W-:Y:S02]  /*4330*/  PRMT R167, R0, 0x7610, R167 ;  /* 0x0000761000a77816 */ /* 0x000fe400000000a7 */
[----:B------:R-:W-:Y:S02]  /*4340*/  MOV R36, R30 ;  /* 0x0000001e00247202 */ /* 0x000fe40000000f00 */
[----:B------:R-:W-:Y:S02]  /*4350*/  MOV R34, R26 ;  /* 0x0000001a00227202 */ /* 0x000fe40000000f00 */
[----:B------:R-:W-:Y:S02]  /*4360*/  PRMT R168, R168, 0x5410, R168 ;  /* 0x00005410a8a87816 */ /* 0x000fe400000000a8 */
[----:B------:R-:W-:Y:S02]  /*4370*/  SHF.R.U64 R3, R116, 0x10, R117 ;  /* 0x0000001074037819 */ /* 0x000fe40000001275 */
[----:B------:R-:W-:-:S02]  /*4380*/  SHF.R.U64 R161, R118, 0x10, R119 ;  /* 0x0000001076a17819 */ /* 0x000fc40000001277 */
[----:B------:R-:W-:Y:S02]  /*4390*/  SHF.R.U64 R0, R120, 0x10, R121 ;  /* 0x0000001078007819 */ /* 0x000fe40000001279 */
        /* <DEDUP_REMOVED lines=8> */
[----:B------:R-:W-:Y:S02]  /*4420*/  SHF.R.U32.HI R10, RZ, 0x10, R7 ;  /* 0x00000010ff0a7819 */ /* 0x000fe40000011607 */
[----:B------:R-:W-:Y:S02]  /*4430*/  PRMT R168, R3, 0x7610, R168 ;  /* 0x0000761003a87816 */ /* 0x000fe400000000a8 */
[----:B------:R-:W-:-:S02]  /*4440*/  PRMT R161, R161, 0x5410, R0 ;  /* 0x00005410a1a17816 */ /* 0x000fc40000000000 */
[----:B------:R-:W-:Y:S02]  /*4450*/  MOV R224, R8 ;  /* 0x0000000800e07202 */ /* 0x000fe40000000f00 */
[----:B------:R-:W-:Y:S02]  /*4460*/  MOV R7, R9 ;  /* 0x0000000900077202 */ /* 0x000fe40000000f00 */
[--C-:B------:R-:W-:Y:S02]  /*4470*/  SHF.R.U64 R157, R24, 0x10, R25.reuse ;  /* 0x00000010189d7819 */ /* 0x100fe40000001219 */
[----:B------:R-:W-:Y:S02]  /*4480*/  SHF.R.U32.HI R6, RZ, 0x10, R25 ;  /* 0x00000010ff067819 */ /* 0x000fe40000011619 */
[----:B------:R-:W-:Y:S02]  /*4490*/  SHF.R.U32.HI R160, RZ, 0x10, R117 ;  /* 0x00000010ffa07819 */ /* 0x000fe40000011675 */
[----:B------:R-:W-:-:S02]  /*44a0*/  SHF.R.U32.HI R3, RZ, 0x10, R123 ;  /* 0x00000010ff037819 */ /* 0x000fc4000001167b */
[----:B------:R-:W-:Y:S02]  /*44b0*/  SHF.R.U32.HI R164, RZ, 0x10, R119 ;  /* 0x00000010ffa47819 */ /* 0x000fe40000011677 */
[----:B------:R-:W-:Y:S02]  /*44c0*/  SHF.R.U32.HI R0, RZ, 0x10, R121 ;  /* 0x00000010ff007819 */ /* 0x000fe40000011679 */
[----:B------:R-:W-:Y:S02]  /*44d0*/  SHF.R.U32.HI R170, RZ, 0x10, R33 ;  /* 0x00000010ffaa7819 */ /* 0x000fe40000011621 */
[----:B------:R-:W-:Y:S02]  /*44e0*/  SHF.R.U32.HI R169, RZ, 0x10, R11 ;  /* 0x00000010ffa97819 */ /* 0x000fe4000001160b */
        /* <DEDUP_REMOVED lines=13> */
[----:B------:R-:W-:-:S02]  /*45c0*/  SHF.R.U64 R156, R8, 0x10, R9 ;  /* 0x00000010089c7819 */ /* 0x000fc40000001209 */
[----:B------:R-:W-:Y:S02]  /*45d0*/  PRMT R224, R7, 0x5410, R224 ;  /* 0x0000541007e07816 */ /* 0x000fe400000000e0 */
[----:B------:R-:W-:Y:S02]  /*45e0*/  PRMT R157, R157, 0x5410, R6 ;  /* 0x000054109d9d7816 */ /* 0x000fe40000000006 */
[----:B------:R-:W-:Y:S02]  /*45f0*/  PRMT R160, R160, 0x5410, R3 ;  /* 0x00005410a0a07816 */ /* 0x000fe40000000003 */
[----:B------:R-:W-:Y:S02]  /*4600*/  PRMT R164, R164, 0x5410, R0 ;  /* 0x00005410a4a47816 */ /* 0x000fe40000000000 */
        /* <DEDUP_REMOVED lines=27> */
[----:B------:R-:W-:Y:S02]  /*47c0*/  SHF.R.U32.HI R135, RZ, 0x10, R29 ;  /* 0x00000010ff877819 */ /* 0x000fe4000001161d */
[----:B------:R-:W-:Y:S02]  /*47d0*/  SHF.R.U32.HI R9, RZ, 0x10, R9 ;  /* 0x00000010ff097819 */ /* 0x000fe40000011609 */
[----:B------:R-:W-:Y:S02]  /*47e0*/  MOV R8, R24 ;  /* 0x0000001800087202 */ /* 0x000fe40000000f00 */
[----:B------:R-:W-:Y:S02]  /*47f0*/  MOV R223, R25 ;  /* 0x0000001900df7202 */ /* 0x000fe40000000f00 */
[----:B------:R-:W-:-:S02]  /*4800*/  PRMT R170, R170, 0x5410, R170 ;  /* 0x00005410aaaa7816 */ /* 0x000fc400000000aa */
[----:B------:R-:W-:Y:S02]  /*4810*/  PRMT R169, R169, 0x5410, R169 ;  /* 0x00005410a9a97816 */ /* 0x000fe400000000a9 */
[----:B------:R-:W-:Y:S02]  /*4820*/  SHF.R.U32.HI R6, RZ, 0x10, R115 ;  /* 0x00000010ff067819 */ /* 0x000fe40000011673 */
[----:B------:R-:W-:Y:S02]  /*4830*/  SHF.R.U32.HI R7, RZ, 0x10, R125 ;  /* 0x00000010ff077819 */ /* 0x000fe4000001167d */
[----:B0-----:R-:W-:Y:S02]  /*4840*/  LOP3.LUT P4, RZ, R4, UR4, RZ, 0xfc, !PT ;  /* 0x0000000404ff7c12 */ /* 0x001fe4000f88fcff */
        /* <DEDUP_REMOVED lines=37> */
[----:B------:R-:W-:-:S02]  /*4aa0*/  LOP3.LUT P4, RZ, R5, UR5, RZ, 0xfc, P4 ;  /* 0x0000000505ff7c12 */ /* 0x000fc4000a08fcff */
[----:B------:R-:W-:Y:S02]  /*4ab0*/  PRMT R165, R165, 0x5410, R3 ;  /* 0x00005410a5a57816 */ /* 0x000fe40000000003 */
[----:B-1234-:R-:W-:-:S09]  /*4ac0*/  PRMT R166, R166, 0x5410, R0 ;  /* 0x00005410a6a67816 */ /* 0x01efd20000000000 */
.L_x_34819:
        /* <DEDUP_REMOVED lines=16> */
[----:B-1----:R-:W-:-:S05]  /*4bd0*/  @P1 IMAD.WIDE.U32 R72, R0, 0x10, R72 ;  /* 0x0000001000481825 */ /* 0x002fca00078e0048 */
[----:B------:R0:W5:Y:S01]  /*4be0*/  @P1 LDG.E.128 R64, desc[UR6][R72.64] ;  /* 0x0000000648401981 */ /* 0x000162000c1e1d00 */
[----:B--2---:R-:W-:-:S05]  /*4bf0*/  @P0 IMAD.WIDE.U32 R74, R0, 0x10, R74 ;  /* 0x00000010004a0825 */ /* 0x004fca00078e004a */
[----:B------:R1:W5:Y:S01]  /*4c00*/  @P0 LDG.E.128 R60, desc[UR6][R74.64] ;  /* 0x000000064a3c0981 */ /* 0x000362000c1e1d00 */
[----:B0-----:R-:W-:-:S06]  /*4c10*/  IMAD.WIDE.U32 R72, R0, 0x10, R76 ;  /* 0x0000001000487825 */ /* 0x001fcc00078e004c */
[----:B------:R-:W5:Y:S01]  /*4c20*/  LDG.E.128 R72, desc[UR6][R72.64] ;  /* 0x0000000648487981 */ /* 0x000f62000c1e1d00 */
[----:B-1----:R-:W-:Y:S05]  /*4c30*/  @!P0 BRA `(.L_x_34723) ;  /* 0x00000000005c8947 */ /* 0x002fea0003800000 */
[----:B------:R-:W-:Y:S05]  /*4c40*/  @!P1 BRA `(.L_x_34724) ;  /* 0x0000000000349947 */ /* 0x000fea0003800000 */
[----:B-----5:R-:W-:Y:S01]  /*4c50*/  FADD.FTZ R72, R72, R60 ;  /* 0x0000003c48487221 */ /* 0x020fe20000010000 */
[----:B------:R-:W-:Y:S01]  /*4c60*/  FADD.FTZ R73, R73, R61 ;  /* 0x0000003d49497221 */ /* 0x000fe20000010000 */
[----:B------:R-:W-:Y:S01]  /*4c70*/  FADD.FTZ R74, R74, R62 ;  /* 0x0000003e4a4a7221 */ /* 0x000fe20000010000 */
[----:B------:R-:W-:Y:S01]  /*4c80*/  FADD.FTZ R75, R75, R63 ;  /* 0x0000003f4b4b7221 */ /* 0x000fe20000010000 */
[----:B------:R-:W-:Y:S01]  /*4c90*/  FADD.FTZ R86, R64, R72 ;  /* 0x0000004840567221 */ /* 0x000fe20000010000 */
[----:B------:R-:W-:Y:S01]  /*4ca0*/  FADD.FTZ R87, R65, R73 ;  /* 0x0000004941577221 */ /* 0x000fe20000010000 */
[----:B------:R-:W-:Y:S01]  /*4cb0*/  FADD.FTZ R85, R66, R74 ;  /* 0x0000004a42557221 */ /* 0x000fe20000010000 */
[----:B------:R-:W-:Y:S02]  /*4cc0*/  FADD.FTZ R84, R67, R75 ;  /* 0x0000004b43547221 */ /* 0x000fe40000010000 */
[----:B------:R-:W-:Y:S02]  /*4cd0*/  MOV R68, R86 ;  /* 0x0000005600447202 */ /* 0x000fe40000000f00 */
[----:B------:R-:W-:-:S02]  /*4ce0*/  MOV R69, R87 ;  /* 0x0000005700457202 */ /* 0x000fc40000000f00 */
[----:B------:R-:W-:Y:S02]  /*4cf0*/  MOV R70, R85 ;  /* 0x0000005500467202 */ /* 0x000fe40000000f00 */
[----:B------:R-:W-:Y:S01]  /*4d00*/  MOV R71, R84 ;  /* 0x0000005400477202 */ /* 0x000fe20000000f00 */
[----:B------:R-:W-:Y:S06]  /*4d10*/  BRA `(.L_x_34725) ;  /* 0x0000000000547947 */ /* 0x000fec0003800000 */
.L_x_34724:
[----:B-----5:R-:W-:Y:S01]  /*4d20*/  FADD.FTZ R86, R72, R60 ;  /* 0x0000003c48567221 */ /* 0x020fe20000010000 */
[----:B------:R-:W-:Y:S01]  /*4d30*/  FADD.FTZ R87, R73, R61 ;  /* 0x0000003d49577221 */ /* 0x000fe20000010000 */
[----:B------:R-:W-:Y:S01]  /*4d40*/  FADD.FTZ R85, R74, R62 ;  /* 0x0000003e4a557221 */ /* 0x000fe20000010000 */
[----:B------:R-:W-:Y:S02]  /*4d50*/  FADD.FTZ R84, R75, R63 ;  /* 0x0000003f4b547221 */ /* 0x000fe40000010000 */
[----:B------:R-:W-:Y:S02]  /*4d60*/  MOV R68, R86 ;  /* 0x0000005600447202 */ /* 0x000fe40000000f00 */
[----:B------:R-:W-:Y:S02]  /*4d70*/  MOV R69, R87 ;  /* 0x0000005700457202 */ /* 0x000fe40000000f00 */
[----:B------:R-:W-:Y:S02]  /*4d80*/  MOV R70, R85 ;  /* 0x0000005500467202 */ /* 0x000fe40000000f00 */
[----:B------:R-:W-:Y:S01]  /*4d90*/  MOV R71, R84 ;  /* 0x0000005400477202 */ /* 0x000fe20000000f00 */
[----:B------:R-:W-:Y:S06]  /*4da0*/  BRA `(.L_x_34725) ;  /* 0x0000000000307947 */ /* 0x000fec0003800000 */
.L_x_34723:
[----:B-----5:R-:W-:Y:S01]  /*4db0*/  @P1 FADD.FTZ R68, R72, R64 ;  /* 0x0000004048441221 */ /* 0x020fe20000010000 */
[----:B------:R-:W-:Y:S01]  /*4dc0*/  @P1 FADD.FTZ R69, R73, R65 ;  /* 0x0000004149451221 */ /* 0x000fe20000010000 */
[----:B------:R-:W-:Y:S01]  /*4dd0*/  @P1 FADD.FTZ R70, R74, R66 ;  /* 0x000000424a461221 */ /* 0x000fe20000010000 */
[----:B------:R-:W-:Y:S02]  /*4de0*/  @P1 FADD.FTZ R71, R75, R67 ;  /* 0x000000434b471221 */ /* 0x000fe40000010000 */
[----:B------:R-:W-:Y:S02]  /*4df0*/  @P1 MOV R86, R68 ;  /* 0x0000004400561202 */ /* 0x000fe40000000f00 */
[----:B------:R-:W-:Y:S02]  /*4e00*/  @P1 MOV R87, R69 ;  /* 0x0000004500571202 */ /* 0x000fe40000000f00 */
[----:B------:R-:W-:Y:S02]  /*4e10*/  @P1 MOV R85, R70 ;  /* 0x0000004600551202 */ /* 0x000fe40000000f00 */
[----:B------:R-:W-:-:S02]  /*4e20*/  @P1 MOV R84, R71 ;  /* 0x0000004700541202 */ /* 0x000fc40000000f00 */
[----:B------:R-:W-:Y:S02]  /*4e30*/  @!P1 MOV R86, R72 ;  /* 0x0000004800569202 */ /* 0x000fe40000000f00 */
[----:B------:R-:W-:Y:S02]  /*4e40*/  @!P1 MOV R87, R73 ;  /* 0x0000004900579202 */ /* 0x000fe40000000f00 */
[----:B------:R-:W-:Y:S02]  /*4e50*/  @!P1 MOV R85, R74 ;  /* 0x0000004a00559202 */ /* 0x000fe40000000f00 */
[----:B------:R-:W-:-:S07]  /*4e60*/  @!P1 MOV R84, R75 ;  /* 0x0000004b00549202 */ /* 0x000fce0000000f00 */
.L_x_34725:
[----:B------:R-:W0:Y:S01]  /*4e70*/  @P4 LDC.64 R72, c[0x0][0x3a8] ;  /* 0x0000ea00ff484b82 */ /* 0x000e220000000a00 */
[C---:B------:R-:W-:Y:S01]  /*4e80*/  IADD3 R76, PT, PT, R0.reuse, 0x20, RZ ;  /* 0x00000020004c7810 */ /* 0x040fe20007ffe0ff */
[----:B0-----:R-:W-:-:S05]  /*4e90*/  @P4 IMAD.WIDE.U32 R72, R0, 0x10, R72 ;  /* 0x0000001000484825 */ /* 0x001fca00078e0048 */
[----:B------:R0:W-:Y:S02]  /*4ea0*/  @P4 STG.E.128 desc[UR6][R72.64], R68 ;  /* 0x0000004448004986 */ /* 0x0001e4000c101d06 */
.L_x_34722:
[----:B------:R-:W-:Y:S05]  /*4eb0*/  BSYNC.RECONVERGENT B0 ;  /* 0x0000000000007941 */ /* 0x000fea0003800200 */
.L_x_34721:
        /* <DEDUP_REMOVED lines=10> */
[----:B0-----:R-:W0:Y:S08]  /*4f60*/  @P0 LDC.64 R72, c[0x0][0x398] ;  /* 0x0000e600ff480b82 */ /* 0x001e300000000a00 */
[----:B------:R-:W2:Y:S01]  /*4f70*/  @P1 LDC.64 R4, c[0x0][0x3a0] ;  /* 0x0000e800ff041b82 */ /* 0x000ea20000000a00 */
[----:B0-----:R-:W-:-:S05]  /*4f80*/  @P0 IMAD.WIDE.U32 R72, R76, 0x10, R72 ;  /* 0x000000104c480825 */ /* 0x001fca00078e0048 */
[----:B------:R1:W5:Y:S01]  /*4f90*/  @P0 LDG.E.128 R60, desc[UR6][R72.64] ;  /* 0x00000006483c0981 */ /* 0x000362000c1e1d00 */
[----:B--2---:R-:W-:-:S05]  /*4fa0*/  @P1 IMAD.WIDE.U32 R4, R76, 0x10, R4 ;  /* 0x000000104c041825 */ /* 0x004fca00078e0004 */
[----:B------:R0:W5:Y:S01]  /*4fb0*/  @P1 LDG.E.128 R64, desc[UR6][R4.64] ;  /* 0x0000000604401981 */ /* 0x000162000c1e1d00 */
[----:B-1----:R-:W-:-:S06]  /*4fc0*/  IMAD.WIDE.U32 R72, R76, 0x10, R74 ;  /* 0x000000104c487825 */ /* 0x002fcc00078e004a */
[----:B------:R-:W5:Y:S01]  /*4fd0*/  LDG.E.128 R72, desc[UR6][R72.64] ;  /* 0x0000000648487981 */ /* 0x000f62000c1e1d00 */
[----:B------:R-:W-:-:S04]  /*4fe0*/  UISETP.NE.U32.AND UP0, UPT, UR12, URZ, UPT ;  /* 0x000000ff0c00728c */ /* 0x000fc8000bf05070 */
[----:B------:R-:W-:-:S09]  /*4ff0*/  UISETP.NE.AND.EX UP0, UPT, UR13, URZ, UPT, UP0 ;  /* 0x000000ff0d00728c */ /* 0x000fd2000bf05300 */
[----:B0-----:R-:W-:Y:S05]  /*5000*/  BRA.U UP0, `(.L_x_34728) ;  /* 0x00000001003c7547 */ /* 0x001fea000b800000 */
[----:B------:R-:W-:-:S04]  /*5010*/  ISETP.NE.U32.AND P0, PT, RZ, UR14, PT ;  /* 0x0000000eff007c0c */ /* 0x000fc8000bf05070 */
[----:B------:R-:W-:-:S13]  /*5020*/  ISETP.NE.AND.EX P0, PT, RZ, UR15, PT, P0 ;  /* 0x0000000fff007c0c */ /* 0x000fda000bf05300 */
[----:B-----5:R-:W-:Y:S01]  /*5030*/  @!P0 MOV R3, R72 ;  /* 0x0000004800038202 */ /* 0x020fe20000000f00 */
[----:B------:R-:W-:Y:S01]  /*5040*/  @P0 FADD.FTZ R3, R64, R72 ;  /* 0x0000004840030221 */ /* 0x000fe20000010000 */
[----:B------:R-:W-:Y:S01]  /*5050*/  @!P0 MOV R4, R73 ;  /* 0x0000004900048202 */ /* 0x000fe20000000f00 */
[----:B------:R-:W-:Y:S01]  /*5060*/  @P0 FADD.FTZ R4, R65, R73 ;  /* 0x0000004941040221 */ /* 0x000fe20000010000 */
[----:B------:R-:W-:Y:S01]  /*5070*/  @!P0 MOV R5, R74 ;  /* 0x0000004a00058202 */ /* 0x000fe20000000f00 */
[----:B------:R-:W-:Y:S01]  /*5080*/  @P0 FADD.FTZ R5, R66, R74 ;  /* 0x0000004a42050221 */ /* 0x000fe20000010000 */
[----:B------:R-:W-:Y:S01]  /*5090*/  @!P0 MOV R6, R75 ;  /* 0x0000004b00068202 */ /* 0x000fe20000000f00 */
[----:B------:R-:W-:Y:S01]  /*50a0*/  @P0 FADD.FTZ R6, R67, R75 ;  /* 0x0000004b43060221 */ /* 0x000fe20000010000 */
[----:B------:R-:W-:Y:S02]  /*50b0*/  @P0 MOV R68, R3 ;  /* 0x0000000300440202 */ /* 0x000fe40000000f00 */
[----:B------:R-:W-:-:S02]  /*50c0*/  @P0 MOV R69, R4 ;  /* 0x0000000400450202 */ /* 0x000fc40000000f00 */
[----:B------:R-:W-:Y:S02]  /*50d0*/  @P0 MOV R70, R5 ;  /* 0x0000000500460202 */ /* 0x000fe40000000f00 */
[----:B------:R-:W-:Y:S01]  /*50e0*/  @P0 MOV R71, R6 ;  /* 0x0000000600470202 */ /* 0x000fe20000000f00 */
[----:B------:R-:W-:Y:S06]  /*50f0*/  BRA `(.L_x_34729) ;  /* 0x00000000005c7947 */ /* 0x000fec0003800000 */
.L_x_34728:
[----:B------:R-:W-:-:S04]  /*5100*/  ISETP.NE.U32.AND P0, PT, RZ, UR14, PT ;  /* 0x0000000eff007c0c */ /* 0x000fc8000bf05070 */
[----:B------:R-:W-:-:S13]  /*5110*/  ISETP.NE.AND.EX P0, PT, RZ, UR15, PT, P0 ;  /* 0x0000000fff007c0c */ /* 0x000fda000bf05300 */
[----:B-----5:R-:W-:Y:S01]  /*5120*/  @!P0 FADD.FTZ R3, R60, R72 ;  /* 0x000000483c038221 */ /* 0x020fe20000010000 */
[----:B------:R-:W-:Y:S01]  /*5130*/  @!P0 FADD.FTZ R4, R61, R73 ;  /* 0x000000493d048221 */ /* 0x000fe20000010000 */
[----:B------:R-:W-:Y:S01]  /*5140*/  @!P0 FADD.FTZ R5, R62, R74 ;  /* 0x0000004a3e058221 */ /* 0x000fe20000010000 */
[----:B------:R-:W-:Y:S02]  /*5150*/  @!P0 FADD.FTZ R6, R63, R75 ;  /* 0x0000004b3f068221 */ /* 0x000fe40000010000 */
[----:B------:R-:W-:Y:S02]  /*5160*/  @!P0 MOV R68, R3 ;  /* 0x0000000300448202 */ /* 0x000fe40000000f00 */
[----:B------:R-:W-:Y:S02]  /*5170*/  @!P0 MOV R69, R4 ;  /* 0x0000000400458202 */ /* 0x000fe40000000f00 */
[----:B------:R-:W-:Y:S02]  /*5180*/  @!P0 MOV R70, R5 ;  /* 0x0000000500468202 */ /* 0x000fe40000000f00 */
[----:B------:R-:W-:Y:S01]  /*5190*/  @!P0 MOV R71, R6 ;  /* 0x0000000600478202 */ /* 0x000fe20000000f00 */
[----:B------:R-:W-:Y:S06]  /*51a0*/  @!P0 BRA `(.L_x_34729) ;  /* 0x0000000000308947 */ /* 0x000fec0003800000 */
[----:B------:R-:W-:Y:S01]  /*51b0*/  FADD.FTZ R3, R60, R72 ;  /* 0x000000483c037221 */ /* 0x000fe20000010000 */
        /* <DEDUP_REMOVED lines=10> */
[----:B------:R-:W-:-:S07]  /*5260*/  MOV R71, R6 ;  /* 0x0000000600477202 */ /* 0x000fce0000000f00 */
.L_x_34729:
[----:B------:R-:W0:Y:S02]  /*5270*/  @P4 LDC.64 R72, c[0x0][0x3a8] ;  /* 0x0000ea00ff484b82 */ /* 0x000e240000000a00 */
[C---:B0-----:R-:W-:Y:S01]  /*5280*/  @P4 IMAD.WIDE.U32 R72, R76.reuse, 0x10, R72 ;  /* 0x000000104c484825 */ /* 0x041fe200078e0048 */
[----:B------:R-:W-:-:S04]  /*5290*/  IADD3 R76, PT, PT, R76, 0x20, RZ ;  /* 0x000000204c4c7810 */ /* 0x000fc80007ffe0ff */
[----:B------:R1:W-:Y:S03]  /*52a0*/  @P4 STG.E.128 desc[UR6][R72.64], R68 ;  /* 0x0000004448004986 */ /* 0x0003e6000c101d06 */
.L_x_34727:
[----:B------:R-:W-:Y:S05]  /*52b0*/  BSYNC.RECONVERGENT B0 ;  /* 0x0000000000007941 */ /* 0x000fea0003800200 */
.L_x_34726:
        /* <DEDUP_REMOVED lines=36> */
.L_x_34732:
        /* <DEDUP_REMOVED lines=23> */
.L_x_34733:
[----:B------:R-:W0:Y:S02]  /*5670*/  @P4 LDC.64 R72, c[0x0][0x3a8] ;  /* 0x0000ea00ff484b82 */ /* 0x000e240000000a00 */
[C---:B0-----:R-:W-:Y:S01]  /*5680*/  @P4 IMAD.WIDE.U32 R72, R76.reuse, 0x10, R72 ;  /* 0x000000104c484825 */ /* 0x041fe200078e0048 */
[----:B------:R-:W-:-:S04]  /*5690*/  IADD3 R76, PT, PT, R76, 0x20, RZ ;  /* 0x000000204c4c7810 */ /* 0x000fc80007ffe0ff */
[----:B------:R2:W-:Y:S03]  /*56a0*/  @P4 STG.E.128 desc[UR6][R72.64], R68 ;  /* 0x0000004448004986 */ /* 0x0005e6000c101d06 */
.L_x_34731:
[----:B------:R-:W-:Y:S05]  /*56b0*/  BSYNC.RECONVERGENT B0 ;  /* 0x0000000000007941 */ /* 0x000fea0003800200 */
.L_x_34730:
        /* <DEDUP_REMOVED lines=36> */
.L_x_34736:
        /* <DEDUP_REMOVED lines=23> */
.L_x_34737:
[----:B------:R-:W0:Y:S02]  /*5a70*/  @P4 LDC.64 R72, c[0x0][0x3a8] ;  /* 0x0000ea00ff484b82 */ /* 0x000e240000000a00 */
[C---:B0-----:R-:W-:Y:S01]  /*5a80*/  @P4 IMAD.WIDE.U32 R72, R76.reuse, 0x10, R72 ;  /* 0x000000104c484825 */ /* 0x041fe200078e0048 */
[----:B------:R-:W-:-:S04]  /*5a90*/  IADD3 R76, PT, PT, R76, 0x20, RZ ;  /* 0x000000204c4c7810 */ /* 0x000fc80007ffe0ff */
[----:B------:R3:W-:Y:S03]  /*5aa0*/  @P4 STG.E.128 desc[UR6][R72.64], R68 ;  /* 0x0000004448004986 */ /* 0x0007e6000c101d06 */
.L_x_34735:
[----:B------:R-:W-:Y:S05]  /*5ab0*/  BSYNC.RECONVERGENT B0 ;  /* 0x0000000000007941 */ /* 0x000fea0003800200 */
.L_x_34734:
        /* <DEDUP_REMOVED lines=36> */
.L_x_34740:
        /* <DEDUP_REMOVED lines=23> */
.L_x_34741:
[----:B------:R-:W0:Y:S02]  /*5e70*/  @P4 LDC.64 R72, c[0x0][0x3a8] ;  /* 0x0000ea00ff484b82 */ /* 0x000e240000000a00 */
[C---:B0-----:R-:W-:Y:S01]  /*5e80*/  @P4 IMAD.WIDE.U32 R72, R76.reuse, 0x10, R72 ;  /* 0x000000104c484825 */ /* 0x041fe200078e0048 */
[----:B------:R-:W-:-:S04]  /*5e90*/  IADD3 R76, PT, PT, R76, 0x20, RZ ;  /* 0x000000204c4c7810 */ /* 0x000fc80007ffe0ff */
[----:B------:R4:W-:Y:S03]  /*5ea0*/  @P4 STG.E.128 desc[UR6][R72.64], R68 ;  /* 0x0000004448004986 */ /* 0x0009e6000c101d06 */
.L_x_34739:
[----:B------:R-:W-:Y:S05]  /*5eb0*/  BSYNC.RECONVERGENT B0 ;  /* 0x0000000000007941 */ /* 0x000fea0003800200 */
.L_x_34738:
        /* <DEDUP_REMOVED lines=36> */
.L_x_34744:
        /* <DEDUP_REMOVED lines=23> */
.L_x_34745:
[----:B------:R-:W0:Y:S02]  /*6270*/  @P4 LDC.64 R72, c[0x0][0x3a8] ;  /* 0x0000ea00ff484b82 */ /* 0x000e240000000a00 */
[C---:B0-----:R-:W-:Y:S01]  /*6280*/  @P4 IMAD.WIDE.U32 R72, R76.reuse, 0x10, R72 ;  /* 0x000000104c484825 */ /* 0x041fe200078e0048 */
[----:B------:R-:W-:-:S04]  /*6290*/  IADD3 R76, PT, PT, R76, 0x20, RZ ;  /* 0x000000204c4c7810 */ /* 0x000fc80007ffe0ff */
[----:B------:R0:W-:Y:S03]  /*62a0*/  @P4 STG.E.128 desc[UR6][R72.64], R68 ;  /* 0x0000004448004986 */ /* 0x0001e6000c101d06 */
.L_x_34743:
[----:B------:R-:W-:Y:S05]  /*62b0*/  BSYNC.RECONVERGENT B0 ;  /* 0x0000000000007941 */ /* 0x000fea0003800200 */
.L_x_34742:
        /* <DEDUP_REMOVED lines=36> */
.L_x_34748:
        /* <DEDUP_REMOVED lines=23> */
.L_x_34749:
[----:B------:R-:W0:Y:S02]  /*6670*/  @P4 LDC.64 R72, c[0x0][0x3a8] ;  /* 0x0000ea00ff484b82 */ /* 0x000e240000000a00 */
[C---:B0-----:R-:W-:Y:S01]  /*6680*/  @P4 IMAD.WIDE.U32 R72, R76.reuse, 0x10, R72 ;  /* 0x000000104c484825 */ /* 0x041fe200078e0048 */
[----:B------:R-:W-:-:S04]  /*6690*/  IADD3 R76, PT, PT, R76, 0x20, RZ ;  /* 0x000000204c4c7810 */ /* 0x000fc80007ffe0ff */
[----:B------:R0:W-:Y:S03]  /*66a0*/  @P4 STG.E.128 desc[UR6][R72.64], R68 ;  /* 0x0000004448004986 */ /* 0x0001e6000c101d06 */
.L_x_34747:
[----:B------:R-:W-:Y:S05]  /*66b0*/  BSYNC.RECONVERGENT B0 ;  /* 0x0000000000007941 */ /* 0x000fea0003800200 */
.L_x_34746:
        /* <DEDUP_REMOVED lines=36> */
.L_x_34752:
        /* <DEDUP_REMOVED lines=23> */
.L_x_34753:
[----:B------:R-:W0:Y:S02]  /*6a70*/  @P4 LDC.64 R72, c[0x0][0x3a8] ;  /* 0x0000ea00ff484b82 */ /* 0x000e240000000a00 */
[C---:B0-----:R-:W-:Y:S01]  /*6a80*/  @P4 IMAD.WIDE.U32 R72, R76.reuse, 0x10, R72 ;  /* 0x000000104c484825 */ /* 0x041fe200078e0048 */
[----:B------:R-:W-:-:S04]  /*6a90*/  IADD3 R76, PT, PT, R76, 0x20, RZ ;  /* 0x000000204c4c7810 */ /* 0x000fc80007ffe0ff */
[----:B------:R0:W-:Y:S03]  /*6aa0*/  @P4 STG.E.128 desc[UR6][R72.64], R68 ;  /* 0x0000004448004986 */ /* 0x0001e6000c101d06 */
.L_x_34751:
[----:B------:R-:W-:Y:S05]  /*6ab0*/  BSYNC.RECONVERGENT B0 ;  /* 0x0000000000007941 */ /* 0x000fea0003800200 */
.L_x_34750:
        /* <DEDUP_REMOVED lines=36> */
.L_x_34756:
        /* <DEDUP_REMOVED lines=23> */
.L_x_34757:
[----:B------:R-:W0:Y:S02]  /*6e70*/  @P4 LDC.64 R72, c[0x0][0x3a8] ;  /* 0x0000ea00ff484b82 */ /* 0x000e240000000a00 */
[C---:B0-----:R-:W-:Y:S01]  /*6e80*/  @P4 IMAD.WIDE.U32 R72, R76.reuse, 0x10, R72 ;  /* 0x000000104c484825 */ /* 0x041fe200078e0048 */
[----:B------:R-:W-:-:S04]  /*6e90*/  IADD3 R76, PT, PT, R76, 0x20, RZ ;  /* 0x000000204c4c7810 */ /* 0x000fc80007ffe0ff */
[----:B------:R0:W-:Y:S03]  /*6ea0*/  @P4 STG.E.128 desc[UR6][R72.64], R68 ;  /* 0x0000004448004986 */ /* 0x0001e6000c101d06 */
.L_x_34755:
[----:B------:R-:W-:Y:S05]  /*6eb0*/  BSYNC.RECONVERGENT B0 ;  /* 0x0000000000007941 */ /* 0x000fea0003800200 */
.L_x_34754:
        /* <DEDUP_REMOVED lines=36> */
.L_x_34760:
        /* <DEDUP_REMOVED lines=23> */
.L_x_34761:
[----:B------:R-:W0:Y:S02]  /*7270*/  @P4 LDC.64 R72, c[0x0][0x3a8] ;  /* 0x0000ea00ff484b82 */ /* 0x000e240000000a00 */
[C---:B0-----:R-:W-:Y:S01]  /*7280*/  @P4 IMAD.WIDE.U32 R72, R76.reuse, 0x10, R72 ;  /* 0x000000104c484825 */ /* 0x041fe200078e0048 */
[----:B------:R-:W-:-:S04]  /*7290*/  IADD3 R76, PT, PT, R76, 0x20, RZ ;  /* 0x000000204c4c7810 */ /* 0x000fc80007ffe0ff */
[----:B------:R0:W-:Y:S03]  /*72a0*/  @P4 STG.E.128 desc[UR6][R72.64], R68 ;  /* 0x0000004448004986 */ /* 0x0001e6000c101d06 */
.L_x_34759:
[----:B------:R-:W-:Y:S05]  /*72b0*/  BSYNC.RECONVERGENT B0 ;  /* 0x0000000000007941 */ /* 0x000fea0003800200 */
.L_x_34758:
        /* <DEDUP_REMOVED lines=36> */
.L_x_34764:
        /* <DEDUP_REMOVED lines=23> */
.L_x_34765:
[----:B------:R-:W0:Y:S02]  /*7670*/  @P4 LDC.64 R72, c[0x0][0x3a8] ;  /* 0x0000ea00ff484b82 */ /* 0x000e240000000a00 */
[C---:B0-----:R-:W-:Y:S01]  /*7680*/  @P4 IMAD.WIDE.U32 R72, R76.reuse, 0x10, R72 ;  /* 0x000000104c484825 */ /* 0x041fe200078e0048 */
[----:B------:R-:W-:-:S04]  /*7690*/  IADD3 R76, PT, PT, R76, 0x20, RZ ;  /* 0x000000204c4c7810 */ /* 0x000fc80007ffe0ff */
[----:B------:R0:W-:Y:S03]  /*76a0*/  @P4 STG.E.128 desc[UR6][R72.64], R68 ;  /* 0x0000004448004986 */ /* 0x0001e6000c101d06 */
.L_x_34763:
[----:B------:R-:W-:Y:S05]  /*76b0*/  BSYNC.RECONVERGENT B0 ;  /* 0x0000000000007941 */ /* 0x000fea0003800200 */
.L_x_34762:
        /* <DEDUP_REMOVED lines=36> */
.L_x_34768:
        /* <DEDUP_REMOVED lines=23> */
.L_x_34769:
[----:B------:R-:W0:Y:S02]  /*7a70*/  @P4 LDC.64 R72, c[0x0][0x3a8] ;  /* 0x0000ea00ff484b82 */ /* 0x000e240000000a00 */
[C---:B0-----:R-:W-:Y:S01]  /*7a80*/  @P4 IMAD.WIDE.U32 R72, R76.reuse, 0x10, R72 ;  /* 0x000000104c484825 */ /* 0x041fe200078e0048 */
[----:B------:R-:W-:-:S04]  /*7a90*/  IADD3 R76, PT, PT, R76, 0x20, RZ ;  /* 0x000000204c4c7810 */ /* 0x000fc80007ffe0ff */
[----:B------:R0:W-:Y:S03]  /*7aa0*/  @P4 STG.E.128 desc[UR6][R72.64], R68 ;  /* 0x0000004448004986 */ /* 0x0001e6000c101d06 */
.L_x_34767:
[----:B------:R-:W-:Y:S05]  /*7ab0*/  BSYNC.RECONVERGENT B0 ;  /* 0x0000000000007941 */ /* 0x000fea0003800200 */
.L_x_34766:
        /* <DEDUP_REMOVED lines=36> */
.L_x_34772:
        /* <DEDUP_REMOVED lines=23> */
.L_x_34773:
[----:B------:R-:W0:Y:S02]  /*7e70*/  @P4 LDC.64 R72, c[0x0][0x3a8] ;  /* 0x0000ea00ff484b82 */ /* 0x000e240000000a00 */
[C---:B0-----:R-:W-:Y:S01]  /*7e80*/  @P4 IMAD.WIDE.U32 R72, R76.reuse, 0x10, R72 ;  /* 0x000000104c484825 */ /* 0x041fe200078e0048 */
[----:B------:R-:W-:-:S04]  /*7e90*/  IADD3 R76, PT, PT, R76, 0x20, RZ ;  /* 0x000000204c4c7810 */ /* 0x000fc80007ffe0ff */
[----:B------:R0:W-:Y:S03]  /*7ea0*/  @P4 STG.E.128 desc[UR6][R72.64], R68 ;  /* 0x0000004448004986 */ /* 0x0001e6000c101d06 */
.L_x_34771:
[----:B------:R-:W-:Y:S05]  /*7eb0*/  BSYNC.RECONVERGENT B0 ;  /* 0x0000000000007941 */ /* 0x000fea0003800200 */
.L_x_34770:
        /* <DEDUP_REMOVED lines=36> */
.L_x_34776:
        /* <DEDUP_REMOVED lines=23> */
.L_x_34777:
[----:B------:R-:W0:Y:S02]  /*8270*/  @P4 LDC.64 R72, c[0x0][0x3a8] ;  /* 0x0000ea00ff484b82 */ /* 0x000e240000000a00 */
[C---:B0-----:R-:W-:Y:S01]  /*8280*/  @P4 IMAD.WIDE.U32 R72, R76.reuse, 0x10, R72 ;  /* 0x000000104c484825 */ /* 0x041fe200078e0048 */
[----:B------:R-:W-:-:S04]  /*8290*/  IADD3 R76, PT, PT, R76, 0x20, RZ ;  /* 0x000000204c4c7810 */ /* 0x000fc80007ffe0ff */
[----:B------:R0:W-:Y:S03]  /*82a0*/  @P4 STG.E.128 desc[UR6][R72.64], R68 ;  /* 0x0000004448004986 */ /* 0x0001e6000c101d06 */
.L_x_34775:
[----:B------:R-:W-:Y:S05]  /*82b0*/  BSYNC.RECONVERGENT B0 ;  /* 0x0000000000007941 */ /* 0x000fea0003800200 */
.L_x_34774:
        /* <DEDUP_REMOVED lines=36> */
.L_x_34780:
        /* <DEDUP_REMOVED lines=23> */
.L_x_34781:
[----:B------:R-:W0:Y:S02]  /*8670*/  @P4 LDC.64 R72, c[0x0][0x3a8] ;  /* 0x0000ea00ff484b82 */ /* 0x000e240000000a00 */
[C---:B0-----:R-:W-:Y:S01]  /*8680*/  @P4 IMAD.WIDE.U32 R72, R76.reuse, 0x10, R72 ;  /* 0x000000104c484825 */ /* 0x041fe200078e0048 */
[----:B------:R-:W-:-:S04]  /*8690*/  IADD3 R76, PT, PT, R76, 0x20, RZ ;  /* 0x000000204c4c7810 */ /* 0x000fc80007ffe0ff */
[----:B------:R0:W-:Y:S03]  /*86a0*/  @P4 STG.E.128 desc[UR6][R72.64], R68 ;  /* 0x0000004448004986 */ /* 0x0001e6000c101d06 */
.L_x_34779:
[----:B------:R-:W-:Y:S05]  /*86b0*/  BSYNC.RECONVERGENT B0 ;  /* 0x0000000000007941 */ /* 0x000fea0003800200 */
.L_x_34778:
        /* <DEDUP_REMOVED lines=16> */
[----:B0-----:R-:W-:-:S06]  /*87c0*/  IMAD.WIDE.U32 R72, R76, 0x10, R72 ;  /* 0x000000104c487825 */ /* 0x001fcc00078e0048 */
[----:B------:R-:W5:Y:S01]  /*87d0*/  LDG.E.128 R72, desc[UR6][R72.64] ;  /* 0x0000000648487981 */ /* 0x000f62000c1e1d00 */
[----:B------:R-:W-:-:S04]  /*87e0*/  UISETP.NE.U32.AND UP0, UPT, UR12, URZ, UPT ;  /* 0x000000ff0c00728c */ /* 0x000fc8000bf05070 */
[----:B------:R-:W-:-:S09]  /*87f0*/  UISETP.NE.AND.EX UP0, UPT, UR13, URZ, UPT, UP0 ;  /* 0x000000ff0d00728c */ /* 0x000fd2000bf05300 */
[----:B------:R-:W-:Y:S05]  /*8800*/  BRA.U UP0, `(.L_x_34784) ;  /* 0x00000001003c7547 */ /* 0x000fea000b800000 */
        /* <DEDUP_REMOVED lines=15> */
.L_x_34784:
        /* <DEDUP_REMOVED lines=23> */
.L_x_34785:
[----:B------:R-:W0:Y:S02]  /*8a70*/  @P4 LDC.64 R72, c[0x0][0x3a8] ;  /* 0x0000ea00ff484b82 */ /* 0x000e240000000a00 */
[----:B0-----:R-:W-:-:S05]  /*8a80*/  @P4 IMAD.WIDE.U32 R72, R76, 0x10, R72 ;  /* 0x000000104c484825 */ /* 0x001fca00078e0048 */
[----:B------:R0:W-:Y:S02]  /*8a90*/  @P4 STG.E.128 desc[UR6][R72.64], R68 ;  /* 0x0000004448004986 */ /* 0x0001e4000c101d06 */
.L_x_34783:
[----:B------:R-:W-:Y:S05]  /*8aa0*/  BSYNC.RECONVERGENT B0 ;  /* 0x0000000000007941 */ /* 0x000fea0003800200 */
.L_x_34782:
[----:B01234-:R-:W-:Y:S01]  /*8ab0*/  FADD.FTZ R72, RZ, R86 ;  /* 0x00000056ff487221 */ /* 0x01ffe20000010000 */
        /* <DEDUP_REMOVED lines=11> */
[----:B------:R-:W-:-:S04]  /*8b70*/  LOP3.LUT R7, R7, 0xfffffffe, RZ, 0xc0, !PT ;  /* 0xfffffffe07077812 */ /* 0x000fc800078ec0ff */
[----:B------:R-:W-:-:S05]  /*8b80*/  FSEL R75, R72, RZ, P5 ;  /* 0x000000ff484b7208 */ /* 0x000fca0002800000 */
[----:B------:R-:W-:Y:S02]  /*8b90*/  FADD.FTZ R72, R3, R75 ;  /* 0x0000004b03487221 */ /* 0x000fe40000010000 */
[----:B------:R-:W-:Y:S02]  /*8ba0*/  @P6 LOP3.LUT R7, R7, 0x1, RZ, 0xfc, !PT ;  /* 0x0000000107076812 */ /* 0x000fe400078efcff */
[----:B------:R-:W-:Y:S02]  /*8bb0*/  FADD.FTZ R72, R4, R72 ;  /* 0x0000004804487221 */ /* 0x000fe40000010000 */
[----:B------:R-:W-:Y:S02]  /*8bc0*/  LOP3.LUT R7, R7, 0xfffffffd, RZ, 0xc0, !PT ;  /* 0xfffffffd07077812 */ /* 0x000fe400078ec0ff */
[----:B------:R-:W-:-:S04]  /*8bd0*/  FADD.FTZ R72, R5, R72 ;  /* 0x0000004805487221 */ /* 0x000fc80000010000 */
[----:B------:R-:W-:-:S04]  /*8be0*/  @P3 FADD.FTZ R75, R6, R72 ;  /* 0x00000048064b3221 */ /* 0x000fc80000010000 */
[----:B------:R-:W-:-:S04]  /*8bf0*/  FADD.FTZ R72, R8, R75 ;  /* 0x0000004b08487221 */ /* 0x000fc80000010000 */
[----:B------:R-:W-:-:S04]  /*8c00*/  FADD.FTZ R72, R9, R72 ;  /* 0x0000004809487221 */ /* 0x000fc80000010000 */
        /* <DEDUP_REMOVED lines=19> */
[----:B------:R-:W-:Y:S01]  /*8d40*/  @P6 FADD.FTZ R75, R27, R72 ;  /* 0x000000481b4b6221 */ /* 0x000fe20000010000 */
[----:B------:R-:W-:Y:S02]  /*8d50*/  ISETP.GT.U32.AND P6, PT, R2, 0xff, PT ;  /* 0x000000ff0200780c */ /* 0x000fe40003fc4070 */
[----:B------:R-:W-:Y:S01]  /*8d60*/  LOP3.LUT R7, R7, 0xfffffffb, RZ, 0xc0, !PT ;  /* 0xfffffffb07077812 */ /* 0x000fe200078ec0ff */
        /* <DEDUP_REMOVED lines=61> */
[----:B0-----:R-:W-:Y:S02]  /*9140*/  LOP3.LUT P6, RZ, R78, 0x1f, RZ, 0xc0, !PT ;  /* 0x0000001f4eff7812 */ /* 0x001fe400078cc0ff */
[----:B------:R-:W-:-:S11]  /*9150*/  LOP3.LUT R7, R7, 0xffff7fff, RZ, 0xc0, !PT ;  /* 0xffff7fff07077812 */ /* 0x000fd600078ec0ff */
        /* <DEDUP_REMOVED lines=163> */
.L_x_34831:
[----:B------:R-:W-:Y:S01]  /*9b90*/  LOP3.LUT P1, RZ, R78, 0x1f, RZ, 0xc0, !PT ;  /* 0x0000001f4eff7812 */ /* 0x000fe2000782c0ff */
[----:B-1----:R-:W-:Y:S01]  /*9ba0*/  FADD.FTZ R72, R75, R72 ;  /* 0x000000484b487221 */ /* 0x002fe20000010000 */
[C---:B------:R-:W-:Y:S01]  /*9bb0*/  FMUL.FTZ R78, R77.reuse, R77 ;  /* 0x0000004d4d4e7220 */ /* 0x040fe20000410000 */
[----:B------:R-:W-:Y:S01]  /*9bc0*/  ISETP.NE.AND P0, PT, RZ, UR8, PT ;  /* 0x00000008ff007c0c */ /* 0x000fe2000bf05270 */
[----:B------:R-:W-:Y:S01]  /*9bd0*/  BSSY.RECONVERGENT B0, `(.L_x_34787) ;  /* 0x0000034000007945 */ /* 0x000fe20003800200 */
[----:B------:R-:W-:Y:S02]  /*9be0*/  FFMA.FTZ R76, R72, R76, UR9 ;  /* 0x00000009484c7e23 */ /* 0x000fe4000801004c */
[----:B------:R-:W-:Y:S02]  /*9bf0*/  FSEL R78, R78, RZ, P0 ;  /* 0x000000ff4e4e7208 */ /* 0x000fe40000000000 */
[----:B------:R-:W-:-:S03]  /*9c00*/  FSEL R134, R77, RZ, !P0 ;  /* 0x000000ff4d867208 */ /* 0x000fc60004000000 */
[----:B------:R-:W-:Y:S01]  /*9c10*/  FADD.FTZ R76, R76, R78 ;  /* 0x0000004e4c4c7221 */ /* 0x000fe20000010000 */
[----:B0-----:R-:W0:Y:S03]  /*9c20*/  @!P1 LDC.64 R74, c[0x0][0x3c0] ;  /* 0x0000f000ff4a9b82 */ /* 0x001e260000000a00 */
[----:B------:R-:W1:Y:S05]  /*9c30*/  MUFU.RSQ R89, R76 ;  /* 0x0000004c00597308 */ /* 0x000e6a0000001400 */
[----:B------:R-:W2:Y:S01]  /*9c40*/  @!P1 LDC.64 R72, c[0x0][0x3c8] ;  /* 0x0000f200ff489b82 */ /* 0x000ea20000000a00 */
[----:B0-----:R-:W-:-:S05]  /*9c50*/  @!P1 IMAD.WIDE R74, R88, 0x4, R74 ;  /* 0x00000004584a9825 */ /* 0x001fca00078e024a */
[----:B------:R0:W-:Y:S01]  /*9c60*/  @!P1 STG.E desc[UR6][R74.64], R77 ;  /* 0x0000004d4a009986 */ /* 0x0001e2000c101906 */
[----:B--2---:R-:W-:-:S05]  /*9c70*/  @!P1 IMAD.WIDE R72, R88, 0x4, R72 ;  /* 0x0000000458489825 */ /* 0x004fca00078e0248 */
[----:B-1----:R0:W-:Y:S01]  /*9c80*/  @!P1 STG.E desc[UR6][R72.64], R89 ;  /* 0x0000005948009986 */ /* 0x0021e2000c101906 */
[----:B------:R-:W-:Y:S05]  /*9c90*/  @!P5 BRA `(.L_x_34788) ;  /* 0x00000000009cd947 */ /* 0x000fea0003800000 */
[--C-:B------:R-:W-:Y:S01]  /*9ca0*/  FADD.FTZ R76, R86, -R134.reuse ;  /* 0x80000086564c7221 */ /* 0x100fe20000010000 */
[----:B0-----:R-:W-:Y:S02]  /*9cb0*/  HADD2.F32 R72, -RZ, R252.H1_H1 ;  /* 0x300000fcff487230 */ /* 0x001fe40000004100 */
[----:B------:R-:W-:Y:S01]  /*9cc0*/  FADD.FTZ R77, R87, -R134 ;  /* 0x80000086574d7221 */ /* 0x000fe20000010000 */
[----:B------:R-:W-:Y:S02]  /*9cd0*/  HADD2.F32 R75, -RZ, R90.H0_H0 ;  /* 0x2000005aff4b7230 */ /* 0x000fe40000004100 */
[C---:B------:R-:W-:Y:S01]  /*9ce0*/  FMUL.FTZ R76, R89.reuse, R76 ;  /* 0x0000004c594c7220 */ /* 0x040fe20000410000 */
[----:B------:R-:W-:Y:S02]  /*9cf0*/  HADD2.F32 R73, -RZ, R251.H1_H1 ;  /* 0x300000fbff497230 */ /* 0x000fe40000004100 */
[----:B------:R-:W-:Y:S01]  /*9d00*/  FMUL.FTZ R77, R89, R77 ;  /* 0x0000004d594d7220 */ /* 0x000fe20000410000 */
[----:B------:R-:W-:-:S02]  /*9d10*/  HADD2.F32 R74, -RZ, R150.H0_H0 ;  /* 0x20000096ff4a7230 */ /* 0x000fc40000004100 */
[C---:B------:R-:W-:Y:S01]  /*9d20*/  FFMA.FTZ R72, R76.reuse, R72, R75 ;  /* 0x000000484c487223 */ /* 0x040fe2000001004b */
[--C-:B------:R-:W-:Y:S02]  /*9d30*/  HADD2.F32 R78, -RZ, R220.reuse.H0_H0 ;  /* 0x200000dcff4e7230 */ /* 0x100fe40000004100 */
[--C-:B------:R-:W-:Y:S02]  /*9d40*/  HADD2.F32 R75, -RZ, R219.reuse.H0_H0 ;  /* 0x200000dbff4b7230 */ /* 0x100fe40000004100 */
[----:B------:R-:W-:Y:S01]  /*9d50*/  FFMA.FTZ R76, R76, R73, R74 ;  /* 0x000000494c4c7223 */ /* 0x000fe2000001004a */
[----:B------:R-:W-:Y:S02]  /*9d60*/  HADD2.F32 R73, -RZ, R220.H1_H1 ;  /* 0x300000dcff497230 */ /* 0x000fe40000004100 */
[----:B------:R-:W-:Y:S02]  /*9d70*/  HADD2.F32 R74, -RZ, R219.H1_H1 ;  /* 0x300000dbff4a7230 */ /* 0x000fe40000004100 */
[----:B------:R-:W-:-:S02]  /*9d80*/  HADD2.F32 R79, -RZ, R151.H0_H0 ;  /* 0x20000097ff4f7230 */ /* 0x000fc40000004100 */
[----:B------:R-:W-:Y:S01]  /*9d90*/  FFMA.FTZ R73, R77, R73, R78 ;  /* 0x000000494d497223 */ /* 0x000fe2000001004e */
[----:B------:R-:W-:Y:S01]  /*9da0*/  FADD.FTZ R78, R85, -R134 ;  /* 0x80000086554e7221 */ /* 0x000fe20000010000 */
[----:B------:R-:W-:Y:S01]  /*9db0*/  FFMA.FTZ R77, R77, R74, R75 ;  /* 0x0000004a4d4d7223 */ /* 0x000fe2000001004b */
[----:B------:R-:W-:Y:S02]  /*9dc0*/  HADD2.F32 R74, -RZ, R252.H0_H0 ;  /* 0x200000fcff4a7230 */ /* 0x000fe40000004100 */
[----:B------:R-:W-:Y:S02]  /*9dd0*/  HADD2.F32 R75, -RZ, R91.H0_H0 ;  /* 0x2000005bff4b7230 */ /* 0x000fe40000004100 */
[----:B------:R-:W-:Y:S01]  /*9de0*/  FMUL.FTZ R78, R89, R78 ;  /* 0x0000004e594e7220 */ /* 0x000fe20000410000 */
[----:B------:R-:W-:Y:S02]  /*9df0*/  HADD2.F32 R162, -RZ, R218.H0_H0 ;  /* 0x200000daffa27230 */ /* 0x000fe40000004100 */
[----:B------:R-:W-:-:S02]  /*9e00*/  HADD2.F32 R163, -RZ, R217.H0_H0 ;  /* 0x200000d9ffa37230 */ /* 0x000fc40000004100 */
[----:B------:R-:W-:Y:S01]  /*9e10*/  FFMA.FTZ R74, R78, R74, R75 ;  /* 0x0000004a4e4a7223 */ /* 0x000fe2000001004b */
[----:B------:R-:W-:-:S05]  /*9e20*/  HADD2.F32 R75, -RZ, R251.H0_H0 ;  /* 0x200000fbff4b7230 */ /* 0x000fca0000004100 */
[----:B------:R-:W-:Y:S01]  /*9e30*/  FFMA.FTZ R78, R78, R75, R79 ;  /* 0x0000004b4e4e7223 */ /* 0x000fe2000001004f */
[----:B------:R-:W-:Y:S01]  /*9e40*/  FADD.FTZ R79, R84, -R134 ;  /* 0x80000086544f7221 */ /* 0x000fe20000010000 */
[----:B------:R-:W-:-:S03]  /*9e50*/  HADD2.F32 R75, -RZ, R218.H1_H1 ;  /* 0x300000daff4b7230 */ /* 0x000fc60000004100 */
[----:B------:R-:W-:-:S04]  /*9e60*/  FMUL.FTZ R79, R89, R79 ;  /* 0x0000004f594f7220 */ /* 0x000fc80000410000 */
[----:B------:R-:W-:Y:S01]  /*9e70*/  FFMA.FTZ R75, R79, R75, R162 ;  /* 0x0000004b4f4b7223 */ /* 0x000fe200000100a2 */
[----:B------:R-:W-:-:S05]  /*9e80*/  HADD2.F32 R162, -RZ, R217.H1_H1 ;  /* 0x300000d9ffa27230 */ /* 0x000fca0000004100 */
[----:B------:R-:W-:Y:S02]  /*9e90*/  FFMA.FTZ R79, R79, R162, R163 ;  /* 0x000000a24f4f7223 */ /* 0x000fe400000100a3 */
[----:B------:R-:W0:Y:S02]  /*9ea0*/  LDC.64 R162, c[0x0][0x428] ;  /* 0x00010a00ffa27b82 */ /* 0x000e240000000a00 */
[----:B0-----:R-:W-:-:S05]  /*9eb0*/  IMAD.WIDE.U32 R162, R0, 0x10, R162 ;  /* 0x0000001000a27825 */ /* 0x001fca00078e00a2 */
[----:B------:R0:W-:Y:S02]  /*9ec0*/  STG.E.128 desc[UR6][R162.64], R72 ;  /* 0x00000048a2007986 */ /* 0x0001e4000c101d06 */
[----:B0-----:R-:W0:Y:S02]  /*9ed0*/  LDC.64 R72, c[0x0][0x430] ;  /* 0x00010c00ff487b82 */ /* 0x001e240000000a00 */
[C---:B0-----:R-:W-:Y:S01]  /*9ee0*/  IMAD.WIDE.U32 R72, R0.reuse, 0x10, R72 ;  /* 0x0000001000487825 */ /* 0x041fe200078e0048 */
[----:B------:R-:W-:-:S04]  /*9ef0*/  IADD3 R0, PT, PT, R0, 0x20, RZ ;  /* 0x0000002000007810 */ /* 0x000fc80007ffe0ff */
[----:B------:R1:W-:Y:S03]  /*9f00*/  STG.E.128 desc[UR6][R72.64], R76 ;  /* 0x0000004c48007986 */ /* 0x0003e6000c101d06 */
.L_x_34788:
[----:B------:R-:W-:Y:S05]  /*9f10*/  BSYNC.RECONVERGENT B0 ;  /* 0x0000000000007941 */ /* 0x000fea0003800200 */
.L_x_34787:
[----:B------:R-:W-:Y:S01]  /*9f20*/  ISETP.GE.U32.AND P0, PT, R2, 0x40, PT ;  /* 0x000000400200780c */ /* 0x000fe20003f06070 */
[----:B------:R-:W-:-:S12]  /*9f30*/  BSSY.RECONVERGENT B0, `(.L_x_34789) ;  /* 0x0000029000007945 */ /* 0x000fd80003800200 */
[----:B------:R-:W-:Y:S05]  /*9f40*/  @!P0 BRA `(.L_x_34790) ;  /* 0x00000000009c8947 */ /* 0x000fea0003800000 */
[--C-:B-1----:R-:W-:Y:S01]  /*9f50*/  FADD.FTZ R76, R3, -R134.reuse ;  /* 0x80000086034c7221 */ /* 0x102fe20000010000 */
        /* <DEDUP_REMOVED lines=38> */
.L_x_34790:
[----:B------:R-:W-:Y:S05]  /*a1c0*/  BSYNC.RECONVERGENT B0 ;  /* 0x0000000000007941 */ /* 0x000fea0003800200 */
.L_x_34789:
[----:B------:R-:W-:Y:S01]  /*a1d0*/  ISETP.GE.U32.AND P0, PT, R2, 0x60, PT ;  /* 0x000000600200780c */ /* 0x000fe20003f06070 */
[----:B------:R-:W-:-:S12]  /*a1e0*/  BSSY.RECONVERGENT B0, `(.L_x_34791) ;  /* 0x0000029000007945 */ /* 0x000fd80003800200 */
[----:B------:R-:W-:Y:S05]  /*a1f0*/  @!P0 BRA `(.L_x_34792) ;  /* 0x00000000009c8947 */ /* 0x000fea0003800000 */
[--C-:B-12---:R-:W-:Y:S01]  /*a200*/  FADD.FTZ R76, R8, -R134.reuse ;  /* 0x80000086084c7221 */ /* 0x106fe20000010000 */
        /* <DEDUP_REMOVED lines=14> */
[C---:B------:R-:W-:Y:S01]  /*a2f0*/  FFMA.FTZ R73, R77.reuse, R73, R78 ;  /* 0x000000494d497223 */ /* 0x040fe2000001004e */
        /* <DEDUP_REMOVED lines=23> */
.L_x_34792:
[----:B------:R-:W-:Y:S05]  /*a470*/  BSYNC.RECONVERGENT B0 ;  /* 0x0000000000007941 */ /* 0x000fea0003800200 */
.L_x_34791:
[----:B------:R-:W-:Y:S01]  /*a480*/  ISETP.GE.U32.AND P0, PT, R2, 0x80, PT ;  /* 0x000000800200780c */ /* 0x000fe20003f06070 */
[----:B------:R-:W-:-:S12]  /*a490*/  BSSY.RECONVERGENT B0, `(.L_x_34793) ;  /* 0x0000029000007945 */ /* 0x000fd80003800200 */
[----:B------:R-:W-:Y:S05]  /*a4a0*/  @!P0 BRA `(.L_x_34794) ;  /* 0x00000000009c8947 */ /* 0x000fea0003800000 */
[--C-:B-123--:R-:W-:Y:S01]  /*a4b0*/  FADD.FTZ R76, R12, -R134.reuse ;  /* 0x800000860c4c7221 */ /* 0x10efe20000010000 */
        /* <DEDUP_REMOVED lines=38> */
.L_x_34794:
[----:B------:R-:W-:Y:S05]  /*a720*/  BSYNC.RECONVERGENT B0 ;  /* 0x0000000000007941 */ /* 0x000fea0003800200 */
.L_x_34793:
[----:B------:R-:W-:Y:S01]  /*a730*/  ISETP.GE.U32.AND P0, PT, R2, 0xa0, PT ;  /* 0x000000a00200780c */ /* 0x000fe20003f06070 */
[----:B------:R-:W-:-:S12]  /*a740*/  BSSY.RECONVERGENT B0, `(.L_x_34795) ;  /* 0x0000029000007945 */ /* 0x000fd80003800200 */
[----:B------:R-:W-:Y:S05]  /*a750*/  @!P0 BRA `(.L_x_34796) ;  /* 0x00000000009c8947 */ /* 0x000fea0003800000 */
[--C-:B-1234-:R-:W-:Y:S01]  /*a760*/  FADD.FTZ R76, R16, -R134.reuse ;  /* 0x80000086104c7221 */ /* 0x11efe20000010000 */
        /* <DEDUP_REMOVED lines=38> */
.L_x_34796:
[----:B------:R-:W-:Y:S05]  /*a9d0*/  BSYNC.RECONVERGENT B0 ;  /* 0x0000000000007941 */ /* 0x000fea0003800200 */
.L_x_34795:
[----:B------:R-:W-:Y:S01]  /*a9e0*/  ISETP.GE.U32.AND P0, PT, R2, 0xc0, PT ;  /* 0x000000c00200780c */ /* 0x000fe20003f06070 */
[----:B------:R-:W-:-:S12]  /*a9f0*/  BSSY.RECONVERGENT B0, `(.L_x_34797) ;  /* 0x0000029000007945 */ /* 0x000fd80003800200 */
[----:B------:R-:W-:Y:S05]  /*aa00*/  @!P0 BRA `(.L_x_34798) ;  /* 0x00000000009c8947 */ /* 0x000fea0003800000 */
[--C-:B01234-:R-:W-:Y:S01]  /*aa10*/  FADD.FTZ R76, R20, -R134.reuse ;  /* 0x80000086144c7221 */ /* 0x11ffe20000010000 */
[----:B------:R-:W-:Y:S02]  /*aa20*/  HADD2.F32 R72, -RZ, R242.H1_H1 ;  /* 0x300000f2ff487230 */ /* 0x000fe40000004100 */
        /* <DEDUP_REMOVED lines=37> */
.L_x_34798:
[----:B------:R-:W-:Y:S05]  /*ac80*/  BSYNC.RECONVERGENT B0 ;  /* 0x0000000000007941 */ /* 0x000fea0003800200 */
.L_x_34797:
        /* <DEDUP_REMOVED lines=42> */
.L_x_34800:
[----:B------:R-:W-:Y:S05]  /*af30*/  BSYNC.RECONVERGENT B0 ;  /* 0x0000000000007941 */ /* 0x000fea0003800200 */
.L_x_34799:
        /* <DEDUP_REMOVED lines=42> */
.L_x_34802:
[----:B------:R-:W-:Y:S05]  /*b1e0*/  BSYNC.RECONVERGENT B0 ;  /* 0x0000000000007941 */ /* 0x000fea0003800200 */
.L_x_34801:
        /* <DEDUP_REMOVED lines=42> */
.L_x_34804:
[----:B------:R-:W-:Y:S05]  /*b490*/  BSYNC.RECONVERGENT B0 ;  /* 0x0000000000007941 */ /* 0x000fea0003800200 */
.L_x_34803:
        /* <DEDUP_REMOVED lines=42> */
.L_x_34806:
[----:B------:R-:W-:Y:S05]  /*b740*/  BSYNC.RECONVERGENT B0 ;  /* 0x0000000000007941 */ /* 0x000fea0003800200 */
.L_x_34805:
        /* <DEDUP_REMOVED lines=42> */
.L_x_34808:
[----:B------:R-:W-:Y:S05]  /*b9f0*/  BSYNC.RECONVERGENT B0 ;  /* 0x0000000000007941 */ /* 0x000fea0003800200 */
.L_x_34807:
        /* <DEDUP_REMOVED lines=42> */
.L_x_34810:
[----:B------:R-:W-:Y:S05]  /*bca0*/  BSYNC.RECONVERGENT B0 ;  /* 0x0000000000007941 */ /* 0x000fea0003800200 */
.L_x_34809:
        /* <DEDUP_REMOVED lines=42> */
.L_x_34812:
[----:B------:R-:W-:Y:S05]  /*bf50*/  BSYNC.RECONVERGENT B0 ;  /* 0x0000000000007941 */ /* 0x000fea0003800200 */
.L_x_34811:
        /* <DEDUP_REMOVED lines=24> */
[--C-:B------:R-:W-:Y:S02]  /*c0e0*/  HADD2.F32 R162, -RZ, R160.reuse.H0_H0 ;  /* 0x200000a0ffa27230 */ /* 0x100fe40000004100 */
[----:B------:R-:W-:-:S02]  /*c0f0*/  HADD2.F32 R163, -RZ, R160.H1_H1 ;  /* 0x300000a0ffa37230 */ /* 0x000fc40000004100 */
[----:B------:R-:W-:Y:S01]  /*c100*/  FFMA.FTZ R74, R78, R74, R75 ;  /* 0x0000004a4e4a7223 */ /* 0x000fe2000001004b */
[----:B------:R-:W-:-:S05]  /*c110*/  HADD2.F32 R75, -RZ, R225.H0_H0 ;  /* 0x200000e1ff4b7230 */ /* 0x000fca0000004100 */
[----:B------:R-:W-:Y:S01]  /*c120*/  FFMA.FTZ R78, R78, R75, R79 ;  /* 0x0000004b4e4e7223 */ /* 0x000fe2000001004f */
[----:B------:R-:W-:Y:S01]  /*c130*/  FADD.FTZ R79, R55, -R134 ;  /* 0x80000086374f7221 */ /* 0x000fe20000010000 */
[----:B------:R-:W-:-:S03]  /*c140*/  HADD2.F32 R75, -RZ, R135.H0_H0 ;  /* 0x20000087ff4b7230 */ /* 0x000fc60000004100 */
        /* <DEDUP_REMOVED lines=11> */
.L_x_34814:
[----:B------:R-:W-:Y:S05]  /*c200*/  BSYNC.RECONVERGENT B0 ;  /* 0x0000000000007941 */ /* 0x000fea0003800200 */
.L_x_34813:
        /* <DEDUP_REMOVED lines=13> */
[----:B------:R-:W-:Y:S02]  /*c2e0*/  HADD2.F32 R75, -RZ, R161.H1_H1 ;  /* 0x300000a1ff4b7230 */ /* 0x000fe40000004100 */
[----:B------:R-:W-:Y:S01]  /*c2f0*/  FFMA.FTZ R76, R76, R73, R74 ;  /* 0x000000494c4c7223 */ /* 0x000fe2000001004a */
[----:B------:R-:W-:Y:S02]  /*c300*/  HADD2.F32 R73, -RZ, R156.H0_H0 ;  /* 0x2000009cff497230 */ /* 0x000fe40000004100 */
[----:B------:R-:W-:Y:S02]  /*c310*/  HADD2.F32 R74, -RZ, R157.H0_H0 ;  /* 0x2000009dff4a7230 */ /* 0x000fe40000004100 */
        /* <DEDUP_REMOVED lines=25> */
.L_x_34816:
[----:B------:R-:W-:Y:S05]  /*c4b0*/  BSYNC.RECONVERGENT B0 ;  /* 0x0000000000007941 */ /* 0x000fea0003800200 */
.L_x_34815:
        /* <DEDUP_REMOVED lines=12> */
[--C-:B------:R-:W-:Y:S01]  /*c580*/  HADD2.F32 R78, -RZ, R165.reuse.H0_H0 ;  /* 0x200000a5ff4e7230 */ /* 0x100fe20000004100 */
[----:B------:R-:W0:Y:S01]  /*c590*/  LDC.64 R162, c[0x0][0x428] ;  /* 0x00010a00ffa27b82 */ /* 0x000e220000000a00 */
        /* <DEDUP_REMOVED lines=10> */
[----:B------:R-:W-:-:S04]  /*c640*/  FMUL.FTZ R78, R89, R78 ;  /* 0x0000004e594e7220 */ /* 0x000fc80000410000 */
[----:B------:R-:W-:Y:S01]  /*c650*/  FFMA.FTZ R74, R78, R74, R75 ;  /* 0x0000004a4e4a7223 */ /* 0x000fe2000001004b */
[----:B------:R-:W-:-:S05]  /*c660*/  HADD2.F32 R75, -RZ, R221.H0_H0 ;  /* 0x200000ddff4b7230 */ /* 0x000fca0000004100 */
[----:B------:R-:W-:Y:S01]  /*c670*/  FFMA.FTZ R78, R78, R75, R79 ;  /* 0x0000004b4e4e7223 */ /* 0x000fe2000001004f */
[----:B------:R-:W-:Y:S01]  /*c680*/  FADD.FTZ R79, R83, -R134 ;  /* 0x80000086534f7221 */ /* 0x000fe20000010000 */
[----:B------:R-:W-:Y:S02]  /*c690*/  HADD2.F32 R75, -RZ, R158.H1_H1 ;  /* 0x3000009eff4b7230 */ /* 0x000fe40000004100 */
[----:B0-----:R-:W-:-:S04]  /*c6a0*/  IMAD.WIDE.U32 R162, R0, 0x10, R162 ;  /* 0x0000001000a27825 */ /* 0x001fc800078e00a2 */
[----:B------:R-:W-:Y:S01]  /*c6b0*/  FMUL.FTZ R79, R89, R79 ;  /* 0x0000004f594f7220 */ /* 0x000fe20000410000 */
[--C-:B------:R-:W-:Y:S02]  /*c6c0*/  HADD2.F32 R89, -RZ, R166.reuse.H0_H0 ;  /* 0x200000a6ff597230 */ /* 0x100fe40000004100 */
[----:B------:R-:W-:-:S03]  /*c6d0*/  HADD2.F32 R134, -RZ, R166.H1_H1 ;  /* 0x300000a6ff867230 */ /* 0x000fc60000004100 */
[----:B------:R-:W-:Y:S01]  /*c6e0*/  FFMA.FTZ R75, R79, R75, R89 ;  /* 0x0000004b4f4b7223 */ /* 0x000fe20000010059 */
[----:B------:R-:W-:-:S04]  /*c6f0*/  HADD2.F32 R89, -RZ, R159.H1_H1 ;  /* 0x3000009fff597230 */ /* 0x000fc80000004100 */
[----:B------:R0:W-:Y:S01]  /*c700*/  STG.E.128 desc[UR6][R162.64], R72 ;  /* 0x00000048a2007986 */ /* 0x0001e2000c101d06 */
[----:B------:R-:W-:Y:S01]  /*c710*/  FFMA.FTZ R79, R79, R89, R134 ;  /* 0x000000594f4f7223 */ /* 0x000fe20000010086 */
[----:B0-----:R-:W0:Y:S02]  /*c720*/  LDC.64 R72, c[0x0][0x430] ;  /* 0x00010c00ff487b82 */ /* 0x001e240000000a00 */
[----:B0-----:R-:W-:-:S05]  /*c730*/  IMAD.WIDE.U32 R72, R0, 0x10, R72 ;  /* 0x0000001000487825 */ /* 0x001fca00078e0048 */
[----:B------:R0:W-:Y:S02]  /*c740*/  STG.E.128 desc[UR6][R72.64], R76 ;  /* 0x0000004c48007986 */ /* 0x0001e4000c101d06 */
.L_x_34818:
[----:B------:R-:W-:Y:S05]  /*c750*/  BSYNC.RECONVERGENT B0 ;  /* 0x0000000000007941 */ /* 0x000fea0003800200 */
.L_x_34817:
[----:B01234-:R-:W0:Y:S02]  /*c760*/  LDC.64 R72, c[0x0][0x380] ;  /* 0x0000e000ff487b82 */ /* 0x01fe240000000a00 */
[----:B0-----:R-:W-:-:S04]  /*c770*/  LEA R88, R72, R88, 0x2 ;  /* 0x0000005848587211 */ /* 0x001fc800078e10ff */
[----:B------:R-:W-:-:S13]  /*c780*/  ISETP.GE.AND P0, PT, R88, R73, PT ;  /* 0x000000495800720c */ /* 0x000fda0003f06270 */
[----:B------:R-:W-:Y:S05]  /*c790*/  @!P0 BRA `(.L_x_34819) ;  /* 0xffffff8000cc8947 */ /* 0x000fea000383ffff */
[----:B------:R-:W-:Y:S05]  /*c7a0*/  EXIT ;  /* 0x000000000000794d */ /* 0x000fea0003800000 */
.L_x_34786:
        /* <DEDUP_REMOVED lines=8> */
.L_x_34821:
[----:B------:R-:W-:Y:S05]  /*c830*/  BSYNC B0 ;  /* 0x0000000000007941 */ /* 0x000fea0003800000 */
.L_x_34820:
        /* <DEDUP_REMOVED lines=9> */
.L_x_34822:
[----:B------:R-:W-:Y:S02]  /*c8d0*/  HFMA2 R74, -RZ, RZ, 0, 2.384185791015625e-07 ;  /* 0x00000004ff4a7431 */ /* 0x000fe400000001ff */
[----:B------:R-:W-:Y:S01]  /*c8e0*/  FADD.FTZ R75, R75, R72 ;  /* 0x000000484b4b7221 */ /* 0x000fe20000010000 */
[----:B------:R-:W-:-:S04]  /*c8f0*/  MOV R72, 0xffffffff ;  /* 0xffffffff00487802 */ /* 0x000fc80000000f00 */
[----:B------:R-:W-:-:S07]  /*c900*/  MOV R79, R75 ;  /* 0x0000004b004f7202 */ /* 0x000fce0000000f00 */
[----:B------:R-:W-:Y:S05]  /*c910*/  WARPSYNC.COLLECTIVE R72, `(.L_x_34823) ;  /* 0x0000000048087348 */ /* 0x000fea0003c00000 */
[----:B------:R0:W1:Y:S02]  /*c920*/  SHFL.BFLY P6, R72, R79, R74, R73 ;  /* 0x0c00004a4f487389 */ /* 0x00006400000c0049 */
[----:B01----:R-:W-:Y:S05]  /*c930*/  ENDCOLLECTIVE ;  /* 0x000000000000791b */ /* 0x003fea0003800000 */
.L_x_34823:
[----:B------:R-:W-:Y:S02]  /*c940*/  HFMA2 R74, -RZ, RZ, 0, 4.76837158203125e-07 ;  /* 0x00000008ff4a7431 */ /* 0x000fe400000001ff */
[----:B------:R-:W-:Y:S01]  /*c950*/  FADD.FTZ R75, R75, R72 ;  /* 0x000000484b4b7221 */ /* 0x000fe20000010000 */
[----:B------:R-:W-:-:S04]  /*c960*/  MOV R72, 0xffffffff ;  /* 0xffffffff00487802 */ /* 0x000fc80000000f00 */
[----:B------:R-:W-:-:S07]  /*c970*/  MOV R79, R75 ;  /* 0x0000004b004f7202 */ /* 0x000fce0000000f00 */
[----:B------:R-:W-:Y:S05]  /*c980*/  WARPSYNC.COLLECTIVE R72, `(.L_x_34824) ;  /* 0x0000000048087348 */ /* 0x000fea0003c00000 */
[----:B------:R0:W1:Y:S02]  /*c990*/  SHFL.BFLY P6, R72, R79, R74, R73 ;  /* 0x0c00004a4f487389 */ /* 0x00006400000c0049 */
[----:B01----:R-:W-:Y:S05]  /*c9a0*/  ENDCOLLECTIVE ;  /* 0x000000000000791b */ /* 0x003fea0003800000 */
.L_x_34824:
[----:B------:R-:W-:Y:S02]  /*c9b0*/  HFMA2 R74, -RZ, RZ, 0, 9.5367431640625e-07 ;  /* 0x00000010ff4a7431 */ /* 0x000fe400000001ff */
[----:B------:R-:W-:Y:S01]  /*c9c0*/  FADD.FTZ R75, R75, R72 ;  /* 0x000000484b4b7221 */ /* 0x000fe20000010000 */
[----:B------:R-:W-:-:S04]  /*c9d0*/  MOV R72, 0xffffffff ;  /* 0xffffffff00487802 */ /* 0x000fc80000000f00 */
[----:B------:R-:W-:-:S07]  /*c9e0*/  MOV R79, R75 ;  /* 0x0000004b004f7202 */ /* 0x000fce0000000f00 */
[----:B------:R-:W-:Y:S05]  /*c9f0*/  WARPSYNC.COLLECTIVE R72, `(.L_x_34825) ;  /* 0x0000000048087348 */ /* 0x000fea0003c00000 */
[----:B------:R0:W1:Y:S02]  /*ca00*/  SHFL.BFLY P6, R72, R79, R74, R73 ;  /* 0x0c00004a4f487389 */ /* 0x00006400000c0049 */
[----:B01----:R-:W-:Y:S05]  /*ca10*/  ENDCOLLECTIVE ;  /* 0x000000000000791b */ /* 0x003fea0003800000 */
.L_x_34825:
        /* <DEDUP_REMOVED lines=149> */
.L_x_34826:
[----:B------:R-:W-:Y:S02]  /*d370*/  HFMA2 R74, -RZ, RZ, 0, 1.1920928955078125e-07 ;  /* 0x00000002ff4a7431 */ /* 0x000fe400000001ff */
[----:B------:R-:W-:Y:S01]  /*d380*/  FADD.FTZ R75, R75, R72 ;  /* 0x000000484b4b7221 */ /* 0x000fe20000010000 */
[----:B------:R-:W-:-:S04]  /*d390*/  MOV R72, 0xffffffff ;  /* 0xffffffff00487802 */ /* 0x000fc80000000f00 */
[----:B------:R-:W-:-:S07]  /*d3a0*/  MOV R79, R75 ;  /* 0x0000004b004f7202 */ /* 0x000fce0000000f00 */
[----:B------:R-:W-:Y:S05]  /*d3b0*/  WARPSYNC.COLLECTIVE R72, `(.L_x_34827) ;  /* 0x0000000048087348 */ /* 0x000fea0003c00000 */
[----:B------:R0:W1:Y:S02]  /*d3c0*/  SHFL.BFLY P6, R72, R79, R74, R73 ;  /* 0x0c00004a4f487389 */ /* 0x00006400000c0049 */
[----:B01----:R-:W-:Y:S05]  /*d3d0*/  ENDCOLLECTIVE ;  /* 0x000000000000791b */ /* 0x003fea0003800000 */
.L_x_34827:
[----:B------:R-:W-:Y:S02]  /*d3e0*/  HFMA2 R74, -RZ, RZ, 0, 2.384185791015625e-07 ;  /* 0x00000004ff4a7431 */ /* 0x000fe400000001ff */
[----:B------:R-:W-:Y:S01]  /*d3f0*/  FADD.FTZ R75, R75, R72 ;  /* 0x000000484b4b7221 */ /* 0x000fe20000010000 */
[----:B------:R-:W-:-:S04]  /*d400*/  MOV R72, 0xffffffff ;  /* 0xffffffff00487802 */ /* 0x000fc80000000f00 */
[----:B------:R-:W-:-:S07]  /*d410*/  MOV R79, R75 ;  /* 0x0000004b004f7202 */ /* 0x000fce0000000f00 */
[----:B------:R-:W-:Y:S05]  /*d420*/  WARPSYNC.COLLECTIVE R72, `(.L_x_34828) ;  /* 0x0000000048087348 */ /* 0x000fea0003c00000 */
[----:B------:R0:W1:Y:S02]  /*d430*/  SHFL.BFLY P6, R72, R79, R74, R73 ;  /* 0x0c00004a4f487389 */ /* 0x00006400000c0049 */
[----:B01----:R-:W-:Y:S05]  /*d440*/  ENDCOLLECTIVE ;  /* 0x000000000000791b */ /* 0x003fea0003800000 */
.L_x_34828:
[----:B------:R-:W-:Y:S02]  /*d450*/  HFMA2 R74, -RZ, RZ, 0, 4.76837158203125e-07 ;  /* 0x00000008ff4a7431 */ /* 0x000fe400000001ff */
[----:B------:R-:W-:Y:S01]  /*d460*/  FADD.FTZ R75, R75, R72 ;  /* 0x000000484b4b7221 */ /* 0x000fe20000010000 */
[----:B------:R-:W-:-:S04]  /*d470*/  MOV R72, 0xffffffff ;  /* 0xffffffff00487802 */ /* 0x000fc80000000f00 */
[----:B------:R-:W-:-:S07]  /*d480*/  MOV R79, R75 ;  /* 0x0000004b004f7202 */ /* 0x000fce0000000f00 */
[----:B------:R-:W-:Y:S05]  /*d490*/  WARPSYNC.COLLECTIVE R72, `(.L_x_34829) ;  /* 0x0000000048087348 */ /* 0x000fea0003c00000 */
[----:B------:R0:W1:Y:S02]  /*d4a0*/  SHFL.BFLY P6, R72, R79, R74, R73 ;  /* 0x0c00004a4f487389 */ /* 0x00006400000c0049 */
[----:B01----:R-:W-:Y:S05]  /*d4b0*/  ENDCOLLECTIVE ;  /* 0x000000000000791b */ /* 0x003fea0003800000 */
.L_x_34829:
[----:B------:R-:W-:Y:S02]  /*d4c0*/  HFMA2 R74, -RZ, RZ, 0, 9.5367431640625e-07 ;  /* 0x00000010ff4a7431 */ /* 0x000fe400000001ff */
[----:B------:R-:W-:Y:S01]  /*d4d0*/  FADD.FTZ R75, R75, R72 ;  /* 0x000000484b4b7221 */ /* 0x000fe20000010000 */
[----:B------:R-:W-:-:S04]  /*d4e0*/  MOV R72, 0xffffffff ;  /* 0xffffffff00487802 */ /* 0x000fc80000000f00 */
[----:B------:R-:W-:-:S07]  /*d4f0*/  MOV R79, R75 ;  /* 0x0000004b004f7202 */ /* 0x000fce0000000f00 */
[----:B------:R-:W-:Y:S05]  /*d500*/  WARPSYNC.COLLECTIVE R72, `(.L_x_34830) ;  /* 0x0000000048087348 */ /* 0x000fea0003c00000 */
[----:B------:R0:W1:Y:S02]  /*d510*/  SHFL.BFLY P6, R72, R79, R74, R73 ;  /* 0x0c00004a4f487389 */ /* 0x00006400000c0049 */
[----:B01----:R-:W-:Y:S05]  /*d520*/  ENDCOLLECTIVE ;  /* 0x000000000000791b */ /* 0x003fea0003800000 */
.L_x_34830:
[----:B------:R-:W-:Y:S05]  /*d530*/  BRA `(.L_x_34831) ;  /* 0xffffffc400947947 */ /* 0x000fea000383ffff */
.L_x_34832:
        /* <DEDUP_REMOVED lines=12> */
.L_x_43916:


//--------------------- .text._ZN10layer_norm31ln_parallel_residual_fwd_kernelINS_13Kernel_traitsI6__halfffffjLj2048ELj1ELj4ELj1ELj16ENS_18Kernel_traits_baseILj2048ES2_ffffjLj128EEEEELb0ELb0ELb1EEEvNS_9FwdParamsE --------------------------
	.section	.text._ZN10layer_norm31ln_parallel_residual_fwd_kernelINS_13Kernel_traitsI6__halfffffjLj2048ELj1ELj4ELj1ELj16ENS_18Kernel_traits_baseILj2048ES2_ffffjLj128EEEEELb0ELb0ELb1EEEvNS_9FwdParamsE,"ax",@progbits
	.align	128
        .global         _ZN10layer_norm31ln_parallel_residual_fwd_kernelINS_13Kernel_traitsI6__halfffffjLj2048ELj1ELj4ELj1ELj16ENS_18Kernel_traits_baseILj2048ES2_ffffjLj128EEEEELb0ELb0ELb1EEEvNS_9FwdParamsE
        .type           _ZN10layer_norm31ln_parallel_residual_fwd_kernelINS_13Kernel_traitsI6__halfffffjLj2048ELj1ELj4ELj1ELj16ENS_18Kernel_traits_baseILj2048ES2_ffffjLj128EEEEELb0ELb0ELb1EEEvNS_9FwdParamsE,@function
        .size           _ZN10layer_norm31ln_parallel_residual_fwd_kernelINS_13Kernel_traitsI6__halfffffjLj2048ELj1ELj4ELj1ELj16ENS_18Kernel_traits_baseILj2048ES2_ffffjLj128EEEEELb0ELb0ELb1EEEvNS_9FwdParamsE,(.L_x_43917 - _ZN10layer_norm31ln_parallel_residual_fwd_kernelINS_13Kernel_traitsI6__halfffffjLj2048ELj1ELj4ELj1ELj16ENS_18Kernel_traits_baseILj2048ES2_ffffjLj128EEEEELb0ELb0ELb1EEEvNS_9FwdParamsE)
        .other          _ZN10layer_norm31ln_parallel_residual_fwd_kernelINS_13Kernel_traitsI6__halfffffjLj2048ELj1ELj4ELj1ELj16ENS_18Kernel_traits_baseILj2048ES2_ffffjLj128EEEEELb0ELb0ELb1EEEvNS_9FwdParamsE,@"STO_CUDA_ENTRY STV_DEFAULT"
_ZN10layer_norm31ln_parallel_residual_fwd_kernelINS_13Kernel_traitsI6__halfffffjLj2048ELj1ELj4ELj1ELj16ENS_18Kernel_traits_baseILj2048ES2_ffffjLj128EEEEELb0ELb0ELb1EEEvNS_9FwdParamsE:
.text._ZN10layer_norm31ln_parallel_residual_fwd_kernelINS_13Kernel_traitsI6__halfffffjLj2048ELj1ELj4ELj1ELj16ENS_18Kernel_traits_baseILj2048ES2_ffffjLj128EEEEELb0ELb0ELb1EEEvNS_9FwdParamsE:
[----:B------:R-:W0:Y:S01]  /*0000*/  LDC R1, c[0x0][0x37c] ;  /* 0x0000df00ff017b82 */ /* 0x000e220000000800 */
[----:B------:R-:W1:Y:S01]  /*0010*/  S2R R78, SR_TID.X ;  /* 0x00000000004e7919 */ /* 0x000e620000002100 */
[----:B------:R-:W2:Y:S06]  /*0020*/  LDCU.64 UR10, c[0x0][0x438] ;  /* 0x00008700ff0a77ac */ /* 0x000eac0008000a00 */
[----:B------:R-:W3:Y:S01]  /*0030*/  S2UR UR4, SR_CTAID.X ;  /* 0x00000000000479c3 */ /* 0x000ee20000002500 */
[----:B0-----:R-:W-:Y:S01]  /*0040*/  IADD3 R1, PT, PT, R1, -0x38, RZ ;  /* 0xffffffc801017810 */ /* 0x001fe20007ffe0ff */
[----:B------:R-:W0:Y:S01]  /*0050*/  LDCU.64 UR8, c[0x0][0x3a0] ;  /* 0x00007400ff0877ac */ /* 0x000e220008000a00 */
[----:B------:R-:W4:Y:S05]  /*0060*/  LDCU.64 UR6, c[0x0][0x358] ;  /* 0x00006b00ff0677ac */ /* 0x000f2a0008000a00 */
[----:B------:R-:W0:Y:S01]  /*0070*/  LDC.64 R100, c[0x0][0x398] ;  /* 0x0000e600ff647b82 */ /* 0x000e220000000a00 */
[----:B--2---:R-:W-:-:S04]  /*0080*/  UISETP.NE.U32.AND UP0, UPT, UR10, URZ, UPT ;  /* 0x000000ff0a00728c */ /* 0x004fc8000bf05070 */
[----:B------:R-:W-:Y:S02]  /*0090*/  UISETP.NE.AND.EX UP0, UPT, UR11, URZ, UPT, UP0 ;  /* 0x000000ff0b00728c */ /* 0x000fe4000bf05300 */
[----:B---3--:R-:W-:Y:S01]  /*00a0*/  USHF.L.U32 UR4, UR4, 0x2, URZ ;  /* 0x0000000204047899 */ /* 0x008fe200080006ff */
[----:B-1----:R-:W-:Y:S02]  /*00b0*/  SHF.R.U32.HI R0, RZ, 0x5, R78 ;  /* 0x00000005ff007819 */ /* 0x002fe4000001164e */
[----:B0-----:R-:W-:Y:S02]  /*00c0*/  LOP3.LUT P0, RZ, R100, UR8, RZ, 0xfc, !PT ;  /* 0x0000000864ff7c12 */ /* 0x001fe4000f80fcff */
[----:B------:R-:W-:Y:S02]  /*00d0*/  LOP3.LUT R78, R78, 0x1f, RZ, 0xc0, !PT ;  /* 0x0000001f4e4e7812 */ /* 0x000fe400078ec0ff */
[----:B------:R-:W-:Y:S02]  /*00e0*/  LOP3.LUT P0, RZ, R101, UR9, RZ, 0xfc, P0 ;  /* 0x0000000965ff7c12 */ /* 0x000fe4000800fcff */
[----:B------:R-:W-:Y:S01]  /*00f0*/  LOP3.LUT R0, R0, UR4, RZ, 0xfc, !PT ;  /* 0x0000000400007c12 */ /* 0x000fe2000f8efcff */
[----:B----4-:R-:W-:Y:S10]  /*0100*/  BRA.U UP0, `(.L_x_34833) ;  /* 0x0000000900407547 */ /* 0x010ff4000b800000 */
[----:B------:R-:W0:Y:S02]  /*0110*/  LDCU.64 UR4, c[0x0][0x440] ;  /* 0x00008800ff0477ac */ /* 0x000e240008000a00 */
[----:B0-----:R-:W-:-:S04]  /*0120*/  UISETP.NE.U32.AND UP0, UPT, UR4, URZ, UPT ;  /* 0x000000ff0400728c */ /* 0x001fc8000bf05070 */
[----:B------:R-:W-:-:S09]  /*0130*/  UISETP.NE.AND.EX UP0, UPT, UR5, URZ, UPT, UP0 ;  /* 0x000000ff0500728c */ /* 0x000fd2000bf05300 */
[----:B------:R-:W-:Y:S05]  /*0140*/  BRA.U UP0, `(.L_x_34834) ;  /* 0x0000000500147547 */ /* 0x000fea000b800000 */
[----:B------:R-:W0:Y:S08]  /*0150*/  LDC.64 R2, c[0x0][0x3d0] ;  /* 0x0000f400ff027b82 */ /* 0x000e300000000a00 */
[----:B------:R-:W1:Y:S01]  /*0160*/  LDC.64 R16, c[0x0][0x3d8] ;  /* 0x0000f600ff107b82 */ /* 0x000e620000000a00 */
        /* <DEDUP_REMOVED lines=10> */
[C---:B0-----:R-:W-:Y:S01]  /*0210*/  IMAD.WIDE.U32 R2, R78.reuse, 0x8, R2 ;  /* 0x000000084e027825 */ /* 0x041fe200078e0002 */
[----:B------:R-:W-:Y:S02]  /*0220*/  CS2R R56, SRZ ;  /* 0x0000000000387805 */ /* 0x000fe4000001ff00 */
[----:B------:R-:W-:Y:S02]  /*0230*/  CS2R R54, SRZ ;  /* 0x0000000000367805 */ /* 0x000fe4000001ff00 */
[----:B------:R-:W-:Y:S02]  /*0240*/  CS2R R52, SRZ ;  /* 0x0000000000347805 */ /* 0x000fe4000001ff00 */
[----:B------:R-:W-:Y:S01]  /*0250*/  CS2R R50, SRZ ;  /* 0x0000000000327805 */ /* 0x000fe2000001ff00 */
[----:B------:R-:W5:Y:S01]  /*0260*/  LDG.E.64 R98, desc[UR6][R2.64] ;  /* 0x0000000602627981 */ /* 0x000f62000c1e1b00 */
[----:B-1----:R-:W-:-:S03]  /*0270*/  IMAD.WIDE.U32 R16, R78, 0x8, R16 ;  /* 0x000000084e107825 */ /* 0x002fc600078e0010 */
[----:B------:R-:W5:Y:S01]  /*0280*/  LDG.E.64 R108, desc[UR6][R2.64+0x100] ;  /* 0x00010006026c7981 */ /* 0x000f62000c1e1b00 */
[----:B------:R-:W-:Y:S02]  /*0290*/  CS2R R48, SRZ ;  /* 0x0000000000307805 */ /* 0x000fe4000001ff00 */
[----:B------:R-:W-:Y:S02]  /*02a0*/  CS2R R46, SRZ ;  /* 0x00000000002e7805 */ /* 0x000fe4000001ff00 */
[----:B------:R-:W-:Y:S01]  /*02b0*/  CS2R R44, SRZ ;  /* 0x00000000002c7805 */ /* 0x000fe2000001ff00 */
[----:B------:R-:W5:Y:S01]  /*02c0*/  LDG.E.64 R112, desc[UR6][R2.64+0x200] ;  /* 0x0002000602707981 */ /* 0x000f62000c1e1b00 */
[----:B------:R-:W-:Y:S02]  /*02d0*/  CS2R R42, SRZ ;  /* 0x00000000002a7805 */ /* 0x000fe4000001ff00 */
[----:B------:R-:W-:Y:S02]  /*02e0*/  CS2R R40, SRZ ;  /* 0x0000000000287805 */ /* 0x000fe4000001ff00 */
[----:B------:R-:W-:Y:S01]  /*02f0*/  CS2R R38, SRZ ;  /* 0x0000000000267805 */ /* 0x000fe2000001ff00 */
[----:B------:R-:W5:Y:S01]  /*0300*/  LDG.E.64 R138, desc[UR6][R2.64+0x300] ;  /* 0x00030006028a7981 */ /* 0x000f62000c1e1b00 */
[----:B------:R-:W-:-:S02]  /*0310*/  CS2R R36, SRZ ;  /* 0x0000000000247805 */ /* 0x000fc4000001ff00 */
        /* <DEDUP_REMOVED lines=11> */
[----:B------:R-:W-:-:S03]  /*03d0*/  CS2R R18, SRZ ;  /* 0x0000000000127805 */ /* 0x000fc6000001ff00 */
[----:B------:R-:W5:Y:S04]  /*03e0*/  LDG.E.64 R94, desc[UR6][R2.64+0x700] ;  /* 0x00070006025e7981 */ /* 0x000f68000c1e1b00 */
[----:B------:R-:W5:Y:S04]  /*03f0*/  LDG.E.64 R92, desc[UR6][R2.64+0x800] ;  /* 0x00080006025c7981 */ /* 0x000f68000c1e1b00 */
[----:B------:R-:W5:Y:S04]  /*0400*/  LDG.E.64 R88, desc[UR6][R2.64+0x900] ;  /* 0x0009000602587981 */ /* 0x000f68000c1e1b00 */
[----:B------:R-:W5:Y:S04]  /*0410*/  LDG.E.64 R84, desc[UR6][R2.64+0xa00] ;  /* 0x000a000602547981 */ /* 0x000f68000c1e1b00 */
[----:B------:R-:W5:Y:S04]  /*0420*/  LDG.E.64 R82, desc[UR6][R2.64+0xb00] ;  /* 0x000b000602527981 */ /* 0x000f68000c1e1b00 */
[----:B------:R-:W5:Y:S04]  /*0430*/  LDG.E.64 R14, desc[UR6][R2.64+0xc00] ;  /* 0x000c0006020e7981 */ /* 0x000f68000c1e1b00 */
[----:B------:R-:W5:Y:S04]  /*0440*/  LDG.E.64 R10, desc[UR6][R2.64+0xd00] ;  /* 0x000d0006020a7981 */ /* 0x000f68000c1e1b00 */
[----:B------:R-:W5:Y:S04]  /*0450*/  LDG.E.64 R6, desc[UR6][R2.64+0xe00] ;  /* 0x000e000602067981 */ /* 0x000f68000c1e1b00 */
[----:B------:R0:W5:Y:S04]  /*0460*/  LDG.E.64 R4, desc[UR6][R2.64+0xf00] ;  /* 0x000f000602047981 */ /* 0x000168000c1e1b00 */
[----:B------:R-:W5:Y:S04]  /*0470*/  LDG.E.64 R102, desc[UR6][R16.64] ;  /* 0x0000000610667981 */ /* 0x000f68000c1e1b00 */
[----:B------:R-:W5:Y:S01]  /*0480*/  LDG.E.64 R110, desc[UR6][R16.64+0x100] ;  /* 0x00010006106e7981 */ /* 0x000f62000c1e1b00 */
[----:B0-----:R-:W-:-:S03]  /*0490*/  CS2R R2, SRZ ;  /* 0x0000000000027805 */ /* 0x001fc6000001ff00 */
        /* <DEDUP_REMOVED lines=13> */
[----:B------:R0:W5:Y:S02]  /*0570*/  LDG.E.64 R86, desc[UR6][R16.64+0xf00] ;  /* 0x000f000610567981 */ /* 0x000164000c1e1b00 */
[----:B0-----:R-:W-:Y:S01]  /*0580*/  CS2R R16, SRZ ;  /* 0x0000000000107805 */ /* 0x001fe2000001ff00 */
[----:B------:R-:W-:Y:S06]  /*0590*/  BRA `(.L_x_34835) ;  /* 0x0000000c00687947 */ /* 0x000fec0003800000 */
.L_x_34834:
[----:B------:R-:W0:Y:S08]  /*05a0*/  LDC.64 R2, c[0x0][0x3d0] ;  /* 0x0000f400ff027b82 */ /* 0x000e300000000a00 */
[----:B------:R-:W1:Y:S08]  /*05b0*/  LDC.64 R4, c[0x0][0x3d8] ;  /* 0x0000f600ff047b82 */ /* 0x000e700000000a00 */
[----:B------:R-:W2:Y:S01]  /*05c0*/  LDC.64 R46, c[0x0][0x440] ;  /* 0x00011000ff2e7b82 */ /* 0x000ea20000000a00 */
[----:B------:R-:W-:Y:S01]  /*05d0*/  CS2R R76, SRZ ;  /* 0x00000000004c7805 */ /* 0x000fe2000001ff00 */
[----:B0-----:R-:W-:Y:S01]  /*05e0*/  IMAD.WIDE.U32 R2, R78, 0x8, R2 ;  /* 0x000000084e027825 */ /* 0x001fe200078e0002 */
[----:B------:R-:W-:-:S02]  /*05f0*/  CS2R R74, SRZ ;  /* 0x00000000004a7805 */ /* 0x000fc4000001ff00 */
[----:B------:R-:W-:Y:S02]  /*0600*/  CS2R R72, SRZ ;  /* 0x0000000000487805 */ /* 0x000fe4000001ff00 */
[----:B------:R-:W-:Y:S01]  /*0610*/  CS2R R70, SRZ ;  /* 0x0000000000467805 */ /* 0x000fe2000001ff00 */
[----:B------:R-:W5:Y:S01]  /*0620*/  LDG.E.64 R98, desc[UR6][R2.64] ;  /* 0x0000000602627981 */ /* 0x000f62000c1e1b00 */
[----:B-1----:R-:W-:-:S03]  /*0630*/  IMAD.WIDE.U32 R34, R78, 0x8, R4 ;  /* 0x000000084e227825 */ /* 0x002fc600078e0004 */
[----:B------:R-:W5:Y:S01]  /*0640*/  LDG.E.64 R108, desc[UR6][R2.64+0x100] ;  /* 0x00010006026c7981 */ /* 0x000f62000c1e1b00 */
[----:B------:R-:W-:Y:S02]  /*0650*/  CS2R R68, SRZ ;  /* 0x0000000000447805 */ /* 0x000fe4000001ff00 */
[----:B------:R-:W-:Y:S01]  /*0660*/  CS2R R66, SRZ ;  /* 0x0000000000427805 */ /* 0x000fe2000001ff00 */
[----:B------:R-:W5:Y:S01]  /*0670*/  LDG.E.64 R112, desc[UR6][R2.64+0x200] ;  /* 0x0002000602707981 */ /* 0x000f62000c1e1b00 */
[----:B--2---:R-:W-:-:S03]  /*0680*/  IMAD.WIDE.U32 R46, R78, 0x8, R46 ;  /* 0x000000084e2e7825 */ /* 0x004fc600078e002e */
[----:B------:R-:W5:Y:S01]  /*0690*/  LDG.E.64 R138, desc[UR6][R2.64+0x300] ;  /* 0x00030006028a7981 */ /* 0x000f62000c1e1b00 */
[----:B------:R-:W-:Y:S02]  /*06a0*/  CS2R R64, SRZ ;  /* 0x0000000000407805 */ /* 0x000fe4000001ff00 */
[----:B------:R-:W-:Y:S01]  /*06b0*/  CS2R R62, SRZ ;  /* 0x00000000003e7805 */ /* 0x000fe2000001ff00 */
[----:B------:R-:W5:Y:S01]  /*06c0*/  LDG.E.64 R142, desc[UR6][R2.64+0x400] ;  /* 0x00040006028e7981 */ /* 0x000f62000c1e1b00 */
[----:B------:R-:W-:Y:S02]  /*06d0*/  CS2R R60, SRZ ;  /* 0x00000000003c7805 */ /* 0x000fe4000001ff00 */
[----:B------:R-:W-:Y:S01]  /*06e0*/  CS2R R58, SRZ ;  /* 0x00000000003a7805 */ /* 0x000fe2000001ff00 */
[----:B------:R-:W5:Y:S01]  /*06f0*/  LDG.E.64 R146, desc[UR6][R2.64+0x500] ;  /* 0x0005000602927981 */ /* 0x000f62000c1e1b00 */
[----:B------:R-:W-:Y:S02]  /*0700*/  CS2R R56, SRZ ;  /* 0x0000000000387805 */ /* 0x000fe4000001ff00 */
[----:B------:R-:W-:Y:S01]  /*0710*/  CS2R R54, SRZ ;  /* 0x0000000000367805 */ /* 0x000fe2000001ff00 */
[----:B------:R-:W5:Y:S01]  /*0720*/  LDG.E.64 R96, desc[UR6][R2.64+0x600] ;  /* 0x0006000602607981 */ /* 0x000f62000c1e1b00 */
[----:B------:R-:W-:-:S02]  /*0730*/  CS2R R52, SRZ ;  /* 0x0000000000347805 */ /* 0x000fc4000001ff00 */
        /* <DEDUP_REMOVED lines=45> */
.L_x_34833:
        /* <DEDUP_REMOVED lines=9> */
[----:B------:R0:W5:Y:S01]  /*0aa0*/  LDG.E.64 R98, desc[UR6][R2.64] ;  /* 0x0000000602627981 */ /* 0x000162000c1e1b00 */
[----:B-1----:R-:W-:-:S03]  /*0ab0*/  IMAD.WIDE.U32 R34, R78, 0x8, R34 ;  /* 0x000000084e227825 */ /* 0x002fc600078e0022 */
[----:B------:R0:W5:Y:S04]  /*0ac0*/  LDG.E.64 R108, desc[UR6][R2.64+0x100] ;  /* 0x00010006026c7981 */ /* 0x000168000c1e1b00 */
[----:B------:R0:W5:Y:S01]  /*0ad0*/  LDG.E.64 R112, desc[UR6][R2.64+0x200] ;  /* 0x0002000602707981 */ /* 0x000162000c1e1b00 */
[----:B--2---:R-:W-:-:S03]  /*0ae0*/  IMAD.WIDE.U32 R16, R78, 0x8, R4 ;  /* 0x000000084e107825 */ /* 0x004fc600078e0004 */
[----:B------:R0:W5:Y:S04]  /*0af0*/  LDG.E.64 R138, desc[UR6][R2.64+0x300] ;  /* 0x00030006028a7981 */ /* 0x000168000c1e1b00 */
[----:B------:R0:W5:Y:S01]  /*0b00*/  LDG.E.64 R142, desc[UR6][R2.64+0x400] ;  /* 0x00040006028e7981 */ /* 0x000162000c1e1b00 */
[----:B---3--:R-:W-:-:S03]  /*0b10*/  IMAD.WIDE.U32 R116, R78, 0x8, R6 ;  /* 0x000000084e747825 */ /* 0x008fc600078e0006 */
[----:B------:R0:W5:Y:S04]  /*0b20*/  LDG.E.64 R146, desc[UR6][R2.64+0x500] ;  /* 0x0005000602927981 */ /* 0x000168000c1e1b00 */
        /* <DEDUP_REMOVED lines=57> */
[----:B------:R0:W5:Y:S01]  /*0ec0*/  LDG.E.64 R44, desc[UR6][R116.64+0xf00] ;  /* 0x000f0006742c7981 */ /* 0x000162000c1e1b00 */
[----:B------:R-:W-:Y:S05]  /*0ed0*/  BRA `(.L_x_34835) ;  /* 0x0000000400187947 */ /* 0x000fea0003800000 */
.L_x_34836:
[----:B------:R-:W0:Y:S08]  /*0ee0*/  LDC.64 R2, c[0x0][0x3d0] ;  /* 0x0000f400ff027b82 */ /* 0x000e300000000a00 */
[----:B------:R-:W1:Y:S08]  /*0ef0*/  LDC.64 R4, c[0x0][0x438] ;  /* 0x00010e00ff047b82 */ /* 0x000e700000000a00 */
[----:B------:R-:W2:Y:S01]  /*0f00*/  LDC.64 R6, c[0x0][0x3d8] ;  /* 0x0000f600ff067b82 */ /* 0x000ea20000000a00 */
[----:B------:R-:W-:-:S02]  /*0f10*/  CS2R R44, SRZ ;  /* 0x00000000002c7805 */ /* 0x000fc4000001ff00 */
        /* <DEDUP_REMOVED lines=13> */
[----:B--2---:R-:W-:-:S03]  /*0ff0*/  IMAD.WIDE.U32 R18, R78, 0x8, R6 ;  /* 0x000000084e127825 */ /* 0x004fc600078e0006 */
[----:B------:R-:W5:Y:S01]  /*1000*/  LDG.E.64 R138, desc[UR6][R2.64+0x300] ;  /* 0x00030006028a7981 */ /* 0x000f62000c1e1b00 */
[----:B------:R-:W-:Y:S02]  /*1010*/  CS2R R26, SRZ ;  /* 0x00000000001a7805 */ /* 0x000fe4000001ff00 */
        /* <DEDUP_REMOVED lines=49> */
[----:B0-----:R-:W-:-:S07]  /*1330*/  CS2R R16, SRZ ;  /* 0x0000000000107805 */ /* 0x001fce000001ff00 */
.L_x_34835:
[----:B------:R-:W1:Y:S02]  /*1340*/  LDCU UR4, c[0x0][0x384] ;  /* 0x00007080ff0477ac */ /* 0x000e640008000800 */
[----:B-1----:R-:W-:-:S13]  /*1350*/  ISETP.GE.AND P1, PT, R0, UR4, PT ;  /* 0x0000000400007c0c */ /* 0x002fda000bf26270 */
[----:B------:R-:W-:Y:S05]  /*1360*/  @P1 EXIT ;  /* 0x000000000000194d */ /* 0x000fea0003800000 */
[----:B-----5:R-:W-:Y:S01]  /*1370*/  MOV R134, R98 ;  /* 0x0000006200867202 */ /* 0x020fe20000000f00 */
[----:B------:R-:W1:Y:S01]  /*1380*/  LDCU UR4, c[0x0][0x388] ;  /* 0x00007100ff0477ac */ /* 0x000e620008000800 */
[----:B------:R-:W-:Y:S02]  /*1390*/  SHF.R.U64 R233, R98, 0x10, R99 ;  /* 0x0000001062e97819 */ /* 0x000fe40000001263 */
[----:B------:R-:W-:Y:S01]  /*13a0*/  MOV R98, R96 ;  /* 0x0000006000627202 */ /* 0x000fe20000000f00 */
[----:B------:R2:W-:Y:S01]  /*13b0*/  STL.S16 [R1+0x32], R134 ;  /* 0x0000328601007387 */ /* 0x0005e20000100600 */
[----:B------:R-:W-:Y:S01]  /*13c0*/  SHF.R.U64 R209, R96, 0x10, R97 ;  /* 0x0000001060d17819 */ /* 0x000fe20000001261 */
[----:B------:R-:W3:Y:S01]  /*13d0*/  LDCU.U8 UR5, c[0x0][0x410] ;  /* 0x00008200ff0577ac */ /* 0x000ee20008000000 */
[----:B------:R-:W-:Y:S02]  /*13e0*/  MOV R96, R94 ;  /* 0x0000005e00607202 */ /* 0x000fe40000000f00 */
[----:B------:R-:W-:Y:S01]  /*13f0*/  SHF.R.U64 R205, R94, 0x10, R95 ;  /* 0x000000105ecd7819 */ /* 0x000fe2000000125f */
[----:B------:R-:W4:Y:S01]  /*1400*/  LDCU UR8, c[0x0][0x448] ;  /* 0x00008900ff0877ac */ /* 0x000f220008000800 */
[----:B------:R-:W-:-:S02]  /*1410*/  MOV R94, R92 ;  /* 0x0000005c005e7202 */ /* 0x000fc40000000f00 */
[----:B------:R-:W-:Y:S01]  /*1420*/  SHF.R.U64 R201, R92, 0x10, R93 ;  /* 0x000000105cc97819 */ /* 0x000fe2000000125d */
[----:B------:R-:W0:Y:S01]  /*1430*/  LDCU.64 UR10, c[0x0][0x3a0] ;  /* 0x00007400ff0a77ac */ /* 0x000e220008000a00 */
[----:B------:R-:W-:Y:S02]  /*1440*/  MOV R92, R88 ;  /* 0x00000058005c7202 */ /* 0x000fe40000000f00 */
[----:B------:R-:W-:Y:S01]  /*1450*/  SHF.R.U64 R197, R88, 0x10, R89 ;  /* 0x0000001058c57819 */ /* 0x000fe20000001259 */
[----:B------:R-:W0:Y:S01]  /*1460*/  LDCU.64 UR12, c[0x0][0x398] ;  /* 0x00007300ff0c77ac */ /* 0x000e220008000a00 */
[----:B------:R-:W-:Y:S02]  /*1470*/  MOV R88, R84 ;  /* 0x0000005400587202 */ /* 0x000fe40000000f00 */
[----:B------:R-:W-:Y:S02]  /*1480*/  SHF.R.U64 R193, R84, 0x10, R85 ;  /* 0x0000001054c17819 */ /* 0x000fe40000001255 */
[----:B------:R-:W-:-:S02]  /*1490*/  MOV R247, R89 ;  /* 0x0000005900f77202 */ /* 0x000fc40000000f00 */
[----:B------:R-:W-:Y:S02]  /*14a0*/  SHF.R.U32.HI R195, RZ, 0x10, R89 ;  /* 0x00000010ffc37819 */ /* 0x000fe40000011659 */
[----:B------:R-:W-:Y:S02]  /*14b0*/  MOV R84, R82 ;  /* 0x0000005200547202 */ /* 0x000fe40000000f00 */
[----:B------:R-:W-:Y:S02]  /*14c0*/  SHF.R.U64 R189, R82, 0x10, R83 ;  /* 0x0000001052bd7819 */ /* 0x000fe40000001253 */
[----:B------:R-:W-:Y:S02]  /*14d0*/  MOV R89, R107 ;  /* 0x0000006b00597202 */ /* 0x000fe40000000f00 */
[--C-:B------:R-:W-:Y:S02]  /*14e0*/  SHF.R.U64 R196, R106, 0x10, R107.reuse ;  /* 0x000000106ac47819 */ /* 0x100fe4000000126b */
[----:B------:R-:W-:-:S02]  /*14f0*/  SHF.R.U32.HI R194, RZ, 0x10, R107 ;  /* 0x00000010ffc27819 */ /* 0x000fc4000001166b */
[----:B------:R-:W-:Y:S02]  /*1500*/  MOV R245, R85 ;  /* 0x0000005500f57202 */ /* 0x000fe40000000f00 */
[----:B------:R-:W-:Y:S02]  /*1510*/  SHF.R.U32.HI R191, RZ, 0x10, R85 ;  /* 0x00000010ffbf7819 */ /* 0x000fe40000011655 */
[----:B------:R-:W-:Y:S02]  /*1520*/  MOV R82, R14 ;  /* 0x0000000e00527202 */ /* 0x000fe40000000f00 */
[----:B------:R-:W-:Y:S02]  /*1530*/  SHF.R.U64 R185, R14, 0x10, R15 ;  /* 0x000000100eb97819 */ /* 0x000fe4000000120f */
[----:B------:R-:W-:Y:S02]  /*1540*/  MOV R85, R105 ;  /* 0x0000006900557202 */ /* 0x000fe40000000f00 */
[----:B------:R-:W-:-:S02]  /*1550*/  SHF.R.U64 R192, R104, 0x10, R105 ;  /* 0x0000001068c07819 */ /* 0x000fc40000001269 */
[----:B------:R-:W-:Y:S02]  /*1560*/  SHF.R.U32.HI R190, RZ, 0x10, R105 ;  /* 0x00000010ffbe7819 */ /* 0x000fe40000011669 */
[----:B------:R-:W-:Y:S02]  /*1570*/  MOV R14, R10 ;  /* 0x0000000a000e7202 */ /* 0x000fe40000000f00 */
[----:B------:R-:W-:Y:S02]  /*1580*/  SHF.R.U64 R107, R10, 0x10, R11 ;  /* 0x000000100a6b7819 */ /* 0x000fe4000000120b */
[----:B------:R-:W-:Y:S02]  /*1590*/  MOV R10, R6 ;  /* 0x00000006000a7202 */ /* 0x000fe40000000f00 */
[----:B------:R-:W-:Y:S02]  /*15a0*/  SHF.R.U64 R105, R6, 0x10, R7 ;  /* 0x0000001006697819 */ /* 0x000fe40000001207 */
[----:B------:R-:W-:-:S02]  /*15b0*/  MOV R6, R4 ;  /* 0x0000000400067202 */ /* 0x000fc40000000f00 */
[--C-:B------:R-:W-:Y:S02]  /*15c0*/  SHF.R.U64 R79, R4, 0x10, R5.reuse ;  /* 0x00000010044f7819 */ /* 0x100fe40000001205 */
[----:B------:R-:W-:Y:S02]  /*15d0*/  SHF.R.U32.HI R170, RZ, 0x10, R5 ;  /* 0x00000010ffaa7819 */ /* 0x000fe40000011605 */
[----:B------:R-:W-:Y:S02]  /*15e0*/  SHF.R.U64 R4, R86, 0x10, R87 ;  /* 0x0000001056047819 */ /* 0x000fe40000001257 */
[----:B------:R-:W-:Y:S02]  /*15f0*/  PRMT R233, R233, 0x5410, R233 ;  /* 0x00005410e9e97816 */ /* 0x000fe400000000e9 */
[----:B------:R-:W-:Y:S02]  /*1600*/  PRMT R170, R170, 0x5410, R4 ;  /* 0x00005410aaaa7816 */ /* 0x000fe40000000004 */
[----:B------:R-:W-:-:S02]  /*1610*/  SHF.R.U64 R4, R46, 0x10, R47 ;  /* 0x000000102e047819 */ /* 0x000fc4000000122f */
[----:B------:R-:W-:Y:S02]  /*1620*/  SHF.R.U32.HI R230, RZ, 0x10, R103 ;  /* 0x00000010ffe67819 */ /* 0x000fe40000011667 */
[----:B------:R-:W-:Y:S02]  /*1630*/  MOV R235, R5 ;  /* 0x0000000500eb7202 */ /* 0x000fe40000000f00 */
[----:B------:R-:W-:Y:S02]  /*1640*/  PRMT R233, R4, 0x7610, R233 ;  /* 0x0000761004e97816 */ /* 0x000fe400000000e9 */
[----:B------:R-:W-:Y:S02]  /*1650*/  MOV R234, R86 ;  /* 0x0000005600ea7202 */ /* 0x000fe40000000f00 */
[----:B------:R-:W-:Y:S02]  /*1660*/  MOV R5, R87 ;  /* 0x0000005700057202 */ /* 0x000fe40000000f00 */
[----:B------:R-:W-:-:S02]  /*1670*/  PRMT R230, R230, 0x5410, R230 ;  /* 0x00005410e6e67816 */ /* 0x000fc400000000e6 */
[----:B------:R-:W-:Y:S02]  /*1680*/  SHF.R.U32.HI R4, RZ, 0x10, R3 ;  /* 0x00000010ff047819 */ /* 0x000fe40000011603 */
[----:B------:R-:W-:Y:S02]  /*1690*/  SHF.R.U64 R232, R102, 0x10, R103 ;  /* 0x0000001066e87819 */ /* 0x000fe40000001267 */
[----:B------:R-:W-:Y:S02]  /*16a0*/  SHF.R.U32.HI R227, RZ, 0x10, R109 ;  /* 0x00000010ffe37819 */ /* 0x000fe4000001166d */
[----:B------:R-:W-:Y:S02]  /*16b0*/  PRMT R234, R5, 0x5410, R234 ;  /* 0x0000541005ea7816 */ /* 0x000fe400000000ea */
[----:B------:R-:W-:Y:S02]  /*16c0*/  PRMT R230, R4, 0x7610, R230 ;  /* 0x0000761004e67816 */ /* 0x000fe400000000e6 */
[----:B------:R-:W-:-:S02]  /*16d0*/  PRMT R232, R232, 0x5410, R232 ;  /* 0x00005410e8e87816 */ /* 0x000fc400000000e8 */
[----:B------:R-:W-:Y:S02]  /*16e0*/  PRMT R227, R227, 0x5410, R227 ;  /* 0x00005410e3e37816 */ /* 0x000fe400000000e3 */
[----:B------:R-:W-:Y:S02]  /*16f0*/  SHF.R.U64 R5, R2, 0x10, R3 ;  /* 0x0000001002057819 */ /* 0x000fe40000001203 */
[----:B------:R-:W-:Y:S02]  /*1700*/  SHF.R.U32.HI R4, RZ, 0x10, R49 ;  /* 0x00000010ff047819 */ /* 0x000fe40000011631 */
[----:B------:R-:W-:Y:S02]  /*1710*/  SHF.R.U64 R229, R108, 0x10, R109 ;  /* 0x000000106ce57819 */ /* 0x000fe4000000126d */
[----:B------:R-:W-:Y:S02]  /*1720*/  SHF.R.U64 R225, R112, 0x10, R113 ;  /* 0x0000001070e17819 */ /* 0x000fe40000001271 */
[----:B------:R-:W-:-:S02]  /*1730*/  PRMT R232, R5, 0x7610, R232 ;  /* 0x0000761005e87816 */ /* 0x000fc400000000e8 */
[----:B------:R-:W-:Y:S02]  /*1740*/  PRMT R227, R4, 0x7610, R227 ;  /* 0x0000761004e37816 */ /* 0x000fe400000000e3 */
[----:B------:R-:W-:Y:S02]  /*1750*/  PRMT R229, R229, 0x5410, R229 ;  /* 0x00005410e5e57816 */ /* 0x000fe400000000e5 */
[----:B------:R-:W-:Y:S02]  /*1760*/  PRMT R225, R225, 0x5410, R225 ;  /* 0x00005410e1e17816 */ /* 0x000fe400000000e1 */
[----:B------:R-:W-:Y:S02]  /*1770*/  SHF.R.U64 R5, R48, 0x10, R49 ;  /* 0x0000001030057819 */ /* 0x000fe40000001231 */
[----:B------:R-:W-:Y:S02]  /*1780*/  SHF.R.U64 R4, R50, 0x10, R51 ;  /* 0x0000001032047819 */ /* 0x000fe40000001233 */
[----:B------:R-:W-:-:S02]  /*1790*/  SHF.R.U32.HI R226, RZ, 0x10, R111 ;  /* 0x00000010ffe27819 */ /* 0x000fc4000001166f */
[----:B------:R-:W-:Y:S02]  /*17a0*/  SHF.R.U32.HI R222, RZ, 0x10, R115 ;  /* 0x00000010ffde7819 */ /* 0x000fe40000011673 */
[----:B------:R-:W-:Y:S02]  /*17b0*/  PRMT R229, R5, 0x7610, R229 ;  /* 0x0000761005e57816 */ /* 0x000fe400000000e5 */
[----:B------:R-:W-:Y:S02]  /*17c0*/  PRMT R225, R4, 0x7610, R225 ;  /* 0x0000761004e17816 */ /* 0x000fe400000000e1 */
[----:B------:R-:W-:Y:S02]  /*17d0*/  PRMT R226, R226, 0x5410, R226 ;  /* 0x00005410e2e27816 */ /* 0x000fe400000000e2 */
[----:B------:R-:W-:Y:S02]  /*17e0*/  PRMT R222, R222, 0x5410, R222 ;  /* 0x00005410dede7816 */ /* 0x000fe400000000de */
[----:B------:R-:W-:-:S02]  /*17f0*/  SHF.R.U32.HI R5, RZ, 0x10, R17 ;  /* 0x00000010ff057819 */ /* 0x000fc40000011611 */
[----:B------:R-:W-:Y:S02]  /*1800*/  SHF.R.U32.HI R4, RZ, 0x10, R19 ;  /* 0x00000010ff047819 */ /* 0x000fe40000011613 */
[----:B------:R-:W-:Y:S02]  /*1810*/  SHF.R.U32.HI R223, RZ, 0x10, R113 ;  /* 0x00000010ffdf7819 */ /* 0x000fe40000011671 */
[----:B------:R-:W-:Y:S02]  /*1820*/  SHF.R.U32.HI R219, RZ, 0x10, R139 ;  /* 0x00000010ffdb7819 */ /* 0x000fe4000001168b */
[----:B------:R-:W-:Y:S02]  /*1830*/  PRMT R226, R5, 0x7610, R226 ;  /* 0x0000761005e27816 */ /* 0x000fe400000000e2 */
[----:B------:R-:W-:Y:S02]  /*1840*/  PRMT R222, R4, 0x7610, R222 ;  /* 0x0000761004de7816 */ /* 0x000fe400000000de */
[----:B------:R-:W-:-:S02]  /*1850*/  PRMT R223, R223, 0x5410, R223 ;  /* 0x00005410dfdf7816 */ /* 0x000fc400000000df */
[----:B------:R-:W-:Y:S02]  /*1860*/  PRMT R219, R219, 0x5410, R219 ;  /* 0x00005410dbdb7816 */ /* 0x000fe400000000db */
[----:B------:R-:W-:Y:S02]  /*1870*/  SHF.R.U32.HI R5, RZ, 0x10, R51 ;  /* 0x00000010ff057819 */ /* 0x000fe40000011633 */
        /* <DEDUP_REMOVED lines=41> */
[----:B------:R-:W-:Y:S02]  /*1b10*/  SHF.R.U32.HI R6, RZ, 0x10, R47 ;  /* 0x00000010ff067819 */ /* 0x000fe4000001162f */
        /* <DEDUP_REMOVED lines=15> */
[----:B------:R-:W-:-:S02]  /*1c10*/  PRMT R228, R6, 0x7610, R228 ;  /* 0x0000761006e47816 */ /* 0x000fc400000000e4 */
[----:B------:R-:W-:Y:S02]  /*1c20*/  PRMT R207, R5, 0x7610, R207 ;  /* 0x0000761005cf7816 */ /* 0x000fe400000000cf */
[----:B------:R-:W-:Y:S02]  /*1c30*/  PRMT R203, R4, 0x7610, R203 ;  /* 0x0000761004cb7816 */ /* 0x000fe400000000cb */
[----:B------:R-:W-:Y:S02]  /*1c40*/  PRMT R224, R224, 0x5410, R224 ;  /* 0x00005410e0e07816 */ /* 0x000fe400000000e0 */
[----:B------:R-:W-:Y:S02]  /*1c50*/  PRMT R205, R205, 0x5410, R205 ;  /* 0x00005410cdcd7816 */ /* 0x000fe400000000cd */
[----:B------:R-:W-:Y:S02]  /*1c60*/  PRMT R201, R201, 0x5410, R201 ;  /* 0x00005410c9c97816 */ /* 0x000fe400000000c9 */
[----:B------:R-:W-:-:S02]  /*1c70*/  SHF.R.U64 R6, R18, 0x10, R19 ;  /* 0x0000001012067819 */ /* 0x000fc40000001213 */
[----:B------:R-:W-:Y:S02]  /*1c80*/  SHF.R.U64 R5, R60, 0x10, R61 ;  /* 0x000000103c057819 */ /* 0x000fe4000000123d */
[----:B------:R-:W-:Y:S02]  /*1c90*/  SHF.R.U64 R4, R62, 0x10, R63 ;  /* 0x000000103e047819 */ /* 0x000fe4000000123f */
[----:B------:R-:W-:Y:S02]  /*1ca0*/  SHF.R.U64 R220, R140, 0x10, R141 ;  /* 0x000000108cdc7819 */ /* 0x000fe4000000128d */
[----:B------:R-:W-:Y:S02]  /*1cb0*/  SHF.R.U32.HI R202, RZ, 0x10, R129 ;  /* 0x00000010ffca7819 */ /* 0x000fe40000011681 */
[----:B------:R-:W-:Y:S02]  /*1cc0*/  SHF.R.U32.HI R198, RZ, 0x10, R123 ;  /* 0x00000010ffc67819 */ /* 0x000fe4000001167b */
[----:B------:R-:W-:-:S02]  /*1cd0*/  PRMT R224, R6, 0x7610, R224 ;  /* 0x0000761006e07816 */ /* 0x000fc400000000e0 */
[----:B------:R-:W-:Y:S02]  /*1ce0*/  PRMT R205, R5, 0x7610, R205 ;  /* 0x0000761005cd7816 */ /* 0x000fe400000000cd */
[----:B------:R-:W-:Y:S02]  /*1cf0*/  PRMT R201, R4, 0x7610, R201 ;  /* 0x0000761004c97816 */ /* 0x000fe400000000c9 */
[----:B------:R-:W-:Y:S02]  /*1d00*/  MOV R133, R99 ;  /* 0x0000006300857202 */ /* 0x000fe40000000f00 */
[----:B------:R-:W-:Y:S02]  /*1d10*/  PRMT R220, R220, 0x5410, R220 ;  /* 0x00005410dcdc7816 */ /* 0x000fe400000000dc */
[----:B------:R-:W-:Y:S01]  /*1d20*/  PRMT R202, R202, 0x5410, R202 ;  /* 0x00005410caca7816 */ /* 0x000fe200000000ca */
[----:B------:R2:W-:Y:S01]  /*1d30*/  STL.S16 [R1+0x30], R133 ;  /* 0x0000308501007387 */ /* 0x0005e20000100600 */
[----:B------:R-:W-:-:S02]  /*1d40*/  PRMT R198, R198, 0x5410, R198 ;  /* 0x00005410c6c67816 */ /* 0x000fc400000000c6 */
[----:B------:R-:W-:Y:S02]  /*1d50*/  SHF.R.U64 R6, R20, 0x10, R21 ;  /* 0x0000001014067819 */ /* 0x000fe40000001215 */
[----:B------:R-:W-:Y:S02]  /*1d60*/  SHF.R.U32.HI R5, RZ, 0x10, R29 ;  /* 0x00000010ff057819 */ /* 0x000fe4000001161d */
[----:B------:R-:W-:Y:S02]  /*1d70*/  SHF.R.U32.HI R4, RZ, 0x10, R31 ;  /* 0x00000010ff047819 */ /* 0x000fe4000001161f */
[----:B------:R-:W-:Y:S02]  /*1d80*/  MOV R132, R102 ;  /* 0x0000006600847202 */ /* 0x000fe40000000f00 */
[----:B------:R-:W-:Y:S02]  /*1d90*/  SHF.R.U64 R216, R144, 0x10, R145 ;  /* 0x0000001090d87819 */ /* 0x000fe40000001291 */
[----:B------:R-:W-:Y:S01]  /*1da0*/  SHF.R.U32.HI R199, RZ, 0x10, R93 ;  /* 0x00000010ffc77819 */ /* 0x000fe2000001165d */
[----:B------:R2:W-:Y:S01]  /*1db0*/  STL.S16 [R1+0x2e], R132 ;  /* 0x00002e8401007387 */ /* 0x0005e20000100600 */
[----:B------:R-:W-:-:S02]  /*1dc0*/  MOV R131, R103 ;  /* 0x0000006700837202 */ /* 0x000fc40000000f00 */
[----:B------:R-:W-:Y:S02]  /*1dd0*/  MOV R130, R108 ;  /* 0x0000006c00827202 */ /* 0x000fe40000000f00 */
[----:B------:R-:W-:Y:S01]  /*1de0*/  MOV R127, R109 ;  /* 0x0000006d007f7202 */ /* 0x000fe20000000f00 */
[----:B------:R2:W-:Y:S01]  /*1df0*/  STL.S16 [R1+0x2c], R131 ;  /* 0x00002c8301007387 */ /* 0x0005e20000100600 */
[----:B------:R-:W-:Y:S02]  /*1e00*/  PRMT R220, R6, 0x7610, R220 ;  /* 0x0000761006dc7816 */ /* 0x000fe400000000dc */
[----:B------:R-:W-:Y:S01]  /*1e10*/  PRMT R202, R5, 0x7610, R202 ;  /* 0x0000761005ca7816 */ /* 0x000fe200000000ca */
[----:B------:R2:W-:Y:S01]  /*1e20*/  STL.S16 [R1+0x2a], R130 ;  /* 0x00002a8201007387 */ /* 0x0005e20000100600 */
[----:B------:R-:W-:Y:S02]  /*1e30*/  PRMT R198, R4, 0x7610, R198 ;  /* 0x0000761004c67816 */ /* 0x000fe400000000c6 */
[----:B------:R-:W-:Y:S01]  /*1e40*/  MOV R126, R110 ;  /* 0x0000006e007e7202 */ /* 0x000fe20000000f00 */
[----:B------:R2:W-:Y:S01]  /*1e50*/  STL.S16 [R1+0x28], R127 ;  /* 0x0000287f01007387 */ /* 0x0005e20000100600 */
[----:B------:R-:W-:-:S02]  /*1e60*/  PRMT R216, R216, 0x5410, R216 ;  /* 0x00005410d8d87816 */ /* 0x000fc400000000d8 */
[----:B------:R-:W-:Y:S01]  /*1e70*/  PRMT R199, R199, 0x5410, R199 ;  /* 0x00005410c7c77816 */ /* 0x000fe200000000c7 */
[----:B------:R2:W-:Y:S01]  /*1e80*/  STL.S16 [R1+0x26], R126 ;  /* 0x0000267e01007387 */ /* 0x0005e20000100600 */
[----:B------:R-:W-:Y:S02]  /*1e90*/  PRMT R195, R195, 0x5410, R195 ;  /* 0x00005410c3c37816 */ /* 0x000fe400000000c3 */
[----:B------:R-:W-:Y:S02]  /*1ea0*/  SHF.R.U64 R6, R22, 0x10, R23 ;  /* 0x0000001016067819 */ /* 0x000fe40000001217 */
[----:B------:R-:W-:Y:S02]  /*1eb0*/  SHF.R.U32.HI R5, RZ, 0x10, R63 ;  /* 0x00000010ff057819 */ /* 0x000fe4000001163f */
[----:B------:R-:W-:Y:S02]  /*1ec0*/  SHF.R.U32.HI R4, RZ, 0x10, R65 ;  /* 0x00000010ff047819 */ /* 0x000fe40000011641 */
[----:B------:R-:W-:-:S02]  /*1ed0*/  MOV R125, R111 ;  /* 0x0000006f007d7202 */ /* 0x000fc40000000f00 */
[----:B------:R-:W-:Y:S02]  /*1ee0*/  SHF.R.U64 R212, R148, 0x10, R149 ;  /* 0x0000001094d47819 */ /* 0x000fe40000001295 */
[----:B------:R-:W-:Y:S01]  /*1ef0*/  MOV R124, R112 ;  /* 0x00000070007c7202 */ /* 0x000fe20000000f00 */
[----:B------:R2:W-:Y:S01]  /*1f00*/  STL.S16 [R1+0x24], R125 ;  /* 0x0000247d01007387 */ /* 0x0005e20000100600 */
[----:B------:R-:W-:Y:S02]  /*1f10*/  MOV R121, R113 ;  /* 0x0000007100797202 */ /* 0x000fe40000000f00 */
[----:B------:R-:W-:Y:S01]  /*1f20*/  MOV R120, R114 ;  /* 0x0000007200787202 */ /* 0x000fe20000000f00 */
[----:B------:R2:W-:Y:S01]  /*1f30*/  STL.S16 [R1+0x22], R124 ;  /* 0x0000227c01007387 */ /* 0x0005e20000100600 */
[----:B------:R-:W-:Y:S02]  /*1f40*/  PRMT R216, R6, 0x7610, R216 ;  /* 0x0000761006d87816 */ /* 0x000fe400000000d8 */
[----:B------:R-:W-:Y:S01]  /*1f50*/  PRMT R199, R5, 0x7610, R199 ;  /* 0x0000761005c77816 */ /* 0x000fe200000000c7 */
[----:B------:R2:W-:Y:S01]  /*1f60*/  STL.S16 [R1+0x20], R121 ;  /* 0x0000207901007387 */ /* 0x0005e20000100600 */
[----:B------:R-:W-:-:S02]  /*1f70*/  PRMT R195, R4, 0x7610, R195 ;  /* 0x0000761004c37816 */ /* 0x000fc400000000c3 */
[----:B------:R-:W-:Y:S01]  /*1f80*/  MOV R119, R115 ;  /* 0x0000007300777202 */ /* 0x000fe20000000f00 */
[----:B------:R2:W-:Y:S01]  /*1f90*/  STL.S16 [R1+0x1e], R120 ;  /* 0x00001e7801007387 */ /* 0x0005e20000100600 */
[----:B------:R-:W-:Y:S02]  /*1fa0*/  PRMT R212, R212, 0x5410, R212 ;  /* 0x00005410d4d47816 */ /* 0x000fe400000000d4 */
[----:B------:R-:W-:Y:S01]  /*1fb0*/  PRMT R197, R197, 0x5410, R197 ;  /* 0x00005410c5c57816 */ /* 0x000fe200000000c5 */
[----:B------:R2:W-:Y:S01]  /*1fc0*/  STL.S16 [R1+0x1c], R119 ;  /* 0x00001c7701007387 */ /* 0x0005e20000100600 */
[----:B------:R-:W-:Y:S02]  /*1fd0*/  PRMT R193, R193, 0x5410, R193 ;  /* 0x00005410c1c17816 */ /* 0x000fe400000000c1 */
[----:B------:R-:W-:Y:S02]  /*1fe0*/  SHF.R.U64 R6, R24, 0x10, R25 ;  /* 0x0000001018067819 */ /* 0x000fe40000001219 */
[----:B------:R-:W-:-:S02]  /*1ff0*/  SHF.R.U64 R5, R64, 0x10, R65 ;  /* 0x0000001040057819 */ /* 0x000fc40000001241 */
[----:B------:R-:W-:Y:S02]  /*2000*/  SHF.R.U64 R4, R66, 0x10, R67 ;  /* 0x0000001042047819 */ /* 0x000fe40000001243 */
[----:B------:R-:W-:Y:S02]  /*2010*/  MOV R118, R138 ;  /* 0x0000008a00767202 */ /* 0x000fe40000000f00 */
[----:B------:R-:W-:Y:S02]  /*2020*/  SHF.R.U64 R208, R136, 0x10, R137 ;  /* 0x0000001088d07819 */ /* 0x000fe40000001289 */
[----:B0-----:R-:W-:Y:S01]  /*2030*/  MOV R117, R139 ;  /* 0x0000008b00757202 */ /* 0x001fe20000000f00 */
[----:B------:R2:W-:Y:S01]  /*2040*/  STL.S16 [R1+0x1a], R118 ;  /* 0x00001a7601007387 */ /* 0x0005e20000100600 */
[----:B------:R-:W-:Y:S02]  /*2050*/  MOV R116, R140 ;  /* 0x0000008c00747202 */ /* 0x000fe40000000f00 */
[----:B------:R-:W-:Y:S01]  /*2060*/  MOV R115, R141 ;  /* 0x0000008d00737202 */ /* 0x000fe20000000f00 */
[----:B------:R2:W-:Y:S01]  /*2070*/  STL.S16 [R1+0x18], R117 ;  /* 0x0000187501007387 */ /* 0x0005e20000100600 */
[----:B------:R-:W-:-:S02]  /*2080*/  PRMT R212, R6, 0x7610, R212 ;  /* 0x0000761006d47816 */ /* 0x000fc400000000d4 */
[----:B------:R-:W-:Y:S01]  /*2090*/  PRMT R197, R5, 0x7610, R197 ;  /* 0x0000761005c57816 */ /* 0x000fe200000000c5 */
[----:B------:R2:W-:Y:S01]  /*20a0*/  STL.S16 [R1+0x16], R116 ;  /* 0x0000167401007387 */ /* 0x0005e20000100600 */
[----:B------:R-:W-:Y:S02]  /*20b0*/  PRMT R193, R4, 0x7610, R193 ;  /* 0x0000761004c17816 */ /* 0x000fe400000000c1 */
[----:B------:R-:W-:Y:S01]  /*20c0*/  MOV R114, R142 ;  /* 0x0000008e00727202 */ /* 0x000fe20000000f00 */
[----:B------:R2:W-:Y:S01]  /*20d0*/  STL.S16 [R1+0x14], R115 ;  /* 0x0000147301007387 */ /* 0x0005e20000100600 */
        /* <DEDUP_REMOVED lines=33> */
[----:B------:R-:W-:Y:S01]  /*22f0*/  PRMT R204, R6, 0x7610, R204 ;  /* 0x0000761006cc7816 */ /* 0x000fe200000000cc */
[----:B------:R2:W-:Y:S01]  /*2300*/  STL.S16 [R1+0x4], R103 ;  /* 0x0000046701007387 */ /* 0x0005e20000100600 */
[----:B------:R-:W-:Y:S02]  /*2310*/  PRMT R191, R5, 0x7610, R191 ;  /* 0x0000761005bf7816 */ /* 0x000fe400000000bf */
[----:B------:R-:W-:Y:S01]  /*2320*/  PRMT R187, R4, 0x7610, R187 ;  /* 0x0000761004bb7816 */ /* 0x000fe200000000bb */
[----:B------:R2:W-:Y:S01]  /*2330*/  STL.S16 [R1+0x2], R98 ;  /* 0x0000026201007387 */ /* 0x0005e20000100600 */
[----:B------:R-:W-:-:S02]  /*2340*/  SHF.R.U32.HI R176, RZ, 0x10, R87 ;  /* 0x00000010ffb07819 */ /* 0x000fc40000011657 */
[----:B------:R-:W-:Y:S01]  /*2350*/  PRMT R200, R200, 0x5410, R200 ;  /* 0x00005410c8c87816 */ /* 0x000fe200000000c8 */
[----:B------:R2:W-:Y:S01]  /*2360*/  STL.S16 [R1], R99 ;  /* 0x0000006301007387 */ /* 0x0005e20000100600 */
[----:B------:R-:W-:Y:S02]  /*2370*/  PRMT R189, R189, 0x5410, R189 ;  /* 0x00005410bdbd7816 */ /* 0x000fe400000000bd */
[----:B------:R-:W-:Y:S02]  /*2380*/  SHF.R.U64 R6, R30, 0x10, R31 ;  /* 0x000000101e067819 */ /* 0x000fe4000000121f */
[----:B------:R-:W-:Y:S02]  /*2390*/  SHF.R.U64 R5, R68, 0x10, R69 ;  /* 0x0000001044057819 */ /* 0x000fe40000001245 */
[----:B------:R-:W-:Y:S02]  /*23a0*/  SHF.R.U64 R4, R70, 0x10, R71 ;  /* 0x0000001046047819 */ /* 0x000fe40000001247 */
[----:B------:R-:W-:-:S02]  /*23b0*/  SHF.R.U32.HI R186, RZ, 0x10, R81 ;  /* 0x00000010ffba7819 */ /* 0x000fc40000011651 */
[----:B------:R-:W-:Y:S02]  /*23c0*/  PRMT R200, R6, 0x7610, R200 ;  /* 0x0000761006c87816 */ /* 0x000fe400000000c8 */
[----:B------:R-:W-:Y:S02]  /*23d0*/  PRMT R189, R5, 0x7610, R189 ;  /* 0x0000761005bd7816 */ /* 0x000fe400000000bd */
[----:B------:R-:W-:Y:S02]  /*23e0*/  PRMT R176, R176, 0x5410, R4 ;  /* 0x00005410b0b07816 */ /* 0x000fe40000000004 */
[----:B------:R-:W-:Y:S02]  /*23f0*/  PRMT R196, R196, 0x5410, R196 ;  /* 0x00005410c4c47816 */ /* 0x000fe400000000c4 */
[----:B------:R-:W-:Y:S02]  /*2400*/  PRMT R186, R186, 0x5410, R186 ;  /* 0x00005410baba7816 */ /* 0x000fe400000000ba */
[----:B------:R-:W-:-:S02]  /*2410*/  SHF.R.U64 R6, R32, 0x10, R33 ;  /* 0x0000001020067819 */ /* 0x000fc40000001221 */
[----:B------:R-:W-:Y:S02]  /*2420*/  SHF.R.U32.HI R5, RZ, 0x10, R37 ;  /* 0x00000010ff057819 */ /* 0x000fe40000011625 */
[----:B------:R-:W-:Y:S02]  /*2430*/  SHF.R.U32.HI R179, RZ, 0x10, R39 ;  /* 0x00000010ffb37819 */ /* 0x000fe40000011627 */
[----:B------:R-:W-:Y:S02]  /*2440*/  SHF.R.U64 R4, R72, 0x10, R73 ;  /* 0x0000001048047819 */ /* 0x000fe40000001249 */
[----:B------:R-:W-:Y:S02]  /*2450*/  PRMT R196, R6, 0x7610, R196 ;  /* 0x0000761006c47816 */ /* 0x000fe400000000c4 */
[----:B------:R-:W-:Y:S02]  /*2460*/  PRMT R186, R5, 0x7610, R186 ;  /* 0x0000761005ba7816 */ /* 0x000fe400000000ba */
[----:B------:R-:W-:-:S02]  /*2470*/  PRMT R179, R179, 0x5410, R4 ;  /* 0x00005410b3b37816 */ /* 0x000fc40000000004 */
[----:B------:R-:W-:Y:S02]  /*2480*/  PRMT R192, R192, 0x5410, R192 ;  /* 0x00005410c0c07816 */ /* 0x000fe400000000c0 */
[----:B------:R-:W-:Y:S02]  /*2490*/  SHF.R.U64 R6, R34, 0x10, R35 ;  /* 0x0000001022067819 */ /* 0x000fe40000001223 */
[----:B------:R-:W-:Y:S02]  /*24a0*/  SHF.R.U64 R177, R38, 0x10, R39 ;  /* 0x0000001026b17819 */ /* 0x000fe40000001227 */
[----:B------:R-:W-:Y:S02]  /*24b0*/  SHF.R.U32.HI R5, RZ, 0x10, R71 ;  /* 0x00000010ff057819 */ /* 0x000fe40000011647 */
[----:B------:R-:W-:Y:S02]  /*24c0*/  SHF.R.U32.HI R181, RZ, 0x10, R41 ;  /* 0x00000010ffb57819 */ /* 0x000fe40000011629 */
[----:B------:R-:W-:-:S02]  /*24d0*/  SHF.R.U64 R4, R74, 0x10, R75 ;  /* 0x000000104a047819 */ /* 0x000fc4000000124b */
[----:B------:R-:W-:Y:S02]  /*24e0*/  SHF.R.U64 R188, R80, 0x10, R81 ;  /* 0x0000001050bc7819 */ /* 0x000fe40000001251 */
[----:B------:R-:W-:Y:S02]  /*24f0*/  MOV R243, R83 ;  /* 0x0000005300f37202 */ /* 0x000fe40000000f00 */
[----:B------:R-:W-:Y:S02]  /*2500*/  MOV R83, R81 ;  /* 0x0000005100537202 */ /* 0x000fe40000000f00 */
[----:B------:R-:W-:Y:S02]  /*2510*/  PRMT R192, R6, 0x7610, R192 ;  /* 0x0000761006c07816 */ /* 0x000fe400000000c0 */
[----:B------:R-:W-:Y:S02]  /*2520*/  PRMT R177, R177, 0x5410, R5 ;  /* 0x00005410b1b17816 */ /* 0x000fe40000000005 */
[----:B------:R-:W-:-:S02]  /*2530*/  PRMT R181, R181, 0x5410, R4 ;  /* 0x00005410b5b57816 */ /* 0x000fc40000000004 */
[----:B------:R-:W-:Y:S02]  /*2540*/  MOV R242, R80 ;  /* 0x0000005000f27202 */ /* 0x000fe40000000f00 */
[----:B------:R-:W-:Y:S02]  /*2550*/  MOV R241, R15 ;  /* 0x0000000f00f17202 */ /* 0x000fe40000000f00 */
[----:B------:R-:W-:Y:S02]  /*2560*/  SHF.R.U32.HI R81, RZ, 0x10, R15 ;  /* 0x00000010ff517819 */ /* 0x000fe4000001160f */
[----:B------:R-:W-:Y:S02]  /*2570*/  PRMT R188, R188, 0x5410, R188 ;  /* 0x00005410bcbc7816 */ /* 0x000fe400000000bc */
[----:B------:R-:W-:Y:S02]  /*2580*/  SHF.R.U64 R6, R36, 0x10, R37 ;  /* 0x0000001024067819 */ /* 0x000fe40000001225 */
[----:B------:R-:W-:-:S02]  /*2590*/  SHF.R.U64 R180, R40, 0x10, R41 ;  /* 0x0000001028b47819 */ /* 0x000fc40000001229 */
[----:B------:R-:W-:Y:S02]  /*25a0*/  SHF.R.U32.HI R5, RZ, 0x10, R73 ;  /* 0x00000010ff057819 */ /* 0x000fe40000011649 */
[----:B------:R-:W-:Y:S02]  /*25b0*/  SHF.R.U64 R182, R42, 0x10, R43 ;  /* 0x000000102ab67819 */ /* 0x000fe4000000122b */
[----:B------:R-:W-:Y:S02]  /*25c0*/  SHF.R.U32.HI R4, RZ, 0x10, R75 ;  /* 0x00000010ff047819 */ /* 0x000fe4000001164b */
[----:B------:R-:W-:Y:S02]  /*25d0*/  MOV R15, R13 ;  /* 0x0000000d000f7202 */ /* 0x000fe40000000f00 */
[--C-:B------:R-:W-:Y:S02]  /*25e0*/  SHF.R.U64 R108, R12, 0x10, R13.reuse ;  /* 0x000000100c6c7819 */ /* 0x100fe4000000120d */
[----:B------:R-:W-:-:S02]  /*25f0*/  SHF.R.U32.HI R80, RZ, 0x10, R13 ;  /* 0x00000010ff507819 */ /* 0x000fc4000001160d */
[----:B------:R-:W-:Y:S02]  /*2600*/  MOV R246, R106 ;  /* 0x0000006a00f67202 */ /* 0x000fe40000000f00 */
[----:B------:R-:W-:Y:S02]  /*2610*/  MOV R240, R12 ;  /* 0x0000000c00f07202 */ /* 0x000fe40000000f00 */
[----:B------:R-:W-:Y:S02]  /*2620*/  MOV R239, R11 ;  /* 0x0000000b00ef7202 */ /* 0x000fe40000000f00 */
[----:B------:R-:W-:Y:S02]  /*2630*/  SHF.R.U32.HI R13, RZ, 0x10, R11 ;  /* 0x00000010ff0d7819 */ /* 0x000fe4000001160b */
[----:B------:R-:W-:Y:S02]  /*2640*/  MOV R11, R9 ;  /* 0x00000009000b7202 */ /* 0x000fe40000000f00 */
[----:B------:R-:W-:-:S02]  /*2650*/  SHF.R.U64 R106, R8, 0x10, R9 ;  /* 0x00000010086a7819 */ /* 0x000fc40000001209 */
[----:B------:R-:W-:Y:S02]  /*2660*/  SHF.R.U32.HI R12, RZ, 0x10, R9 ;  /* 0x00000010ff0c7819 */ /* 0x000fe40000011609 */
[----:B------:R-:W-:Y:S02]  /*2670*/  MOV R251, R95 ;  /* 0x0000005f00fb7202 */ /* 0x000fe40000000f00 */
[----:B------:R-:W-:Y:S02]  /*2680*/  MOV R249, R93 ;  /* 0x0000005d00f97202 */ /* 0x000fe40000000f00 */
[----:B------:R-:W-:Y:S02]  /*2690*/  MOV R244, R104 ;  /* 0x0000006800f47202 */ /* 0x000fe40000000f00 */
[----:B------:R-:W-:Y:S02]  /*26a0*/  MOV R238, R8 ;  /* 0x0000000800ee7202 */ /* 0x000fe40000000f00 */
[----:B------:R-:W-:-:S02]  /*26b0*/  MOV R237, R7 ;  /* 0x0000000700ed7202 */ /* 0x000fc40000000f00 */
[----:B------:R-:W-:Y:S02]  /*26c0*/  SHF.R.U32.HI R9, RZ, 0x10, R7 ;  /* 0x00000010ff097819 */ /* 0x000fe40000011607 */
        /* <DEDUP_REMOVED lines=11> */
[--C-:B------:R-:W-:Y:S02]  /*2780*/  SHF.R.U64 R104, R90, 0x10, R91.reuse ;  /* 0x000000105a687819 */ /* 0x100fe4000000125b */
[----:B------:R-:W-:Y:S02]  /*2790*/  SHF.R.U32.HI R8, RZ, 0x10, R91 ;  /* 0x00000010ff087819 */ /* 0x000fe4000001165b */
[----:B------:R-:W-:Y:S02]  /*27a0*/  ISETP.NE.U32.AND P1, PT, R100, RZ, PT ;  /* 0x000000ff6400720c */ /* 0x000fe40003f25070 */
[----:B------:R-:W-:Y:S02]  /*27b0*/  PRMT R185, R185, 0x5410, R185 ;  /* 0x00005410b9b97816 */ /* 0x000fe400000000b9 */
[----:B------:R-:W-:Y:S02]  /*27c0*/  SHF.R.U32.HI R183, RZ, 0x10, R43 ;  /* 0x00000010ffb77819 */ /* 0x000fe4000001162b */
[----:B------:R-:W-:-:S02]  /*27d0*/  SHF.R.U64 R4, R76, 0x10, R77 ;  /* 0x000000104c047819 */ /* 0x000fc4000000124d */
[----:B------:R-:W-:Y:S02]  /*27e0*/  SHF.R.U64 R184, R44, 0x10, R45 ;  /* 0x000000102cb87819 */ /* 0x000fe4000000122d */
[----:B------:R-:W-:Y:S02]  /*27f0*/  SHF.R.U32.HI R5, RZ, 0x10, R77 ;  /* 0x00000010ff057819 */ /* 0x000fe4000001164d */
[----:B------:R-:W-:Y:S02]  /*2800*/  SHF.R.U32.HI R6, RZ, 0x10, R45 ;  /* 0x00000010ff067819 */ /* 0x000fe4000001162d */
[----:B------:R-:W-:Y:S02]  /*2810*/  ISETP.NE.AND.EX P1, PT, R101, RZ, PT, P1 ;  /* 0x000000ff6500720c */ /* 0x000fe40003f25310 */
        /* <DEDUP_REMOVED lines=25> */
[----:B-1234-:R-:W-:-:S07]  /*29b0*/  PRMT R185, R6, 0x7610, R185 ;  /* 0x0000761006b97816 */ /* 0x01efce00000000b9 */
.L_x_34871:
[----:B------:R-:W-:Y:S01]  /*29c0*/  ISETP.NE.U32.AND P2, PT, RZ, UR10, PT ;  /* 0x0000000aff007c0c */ /* 0x000fe2000bf45070 */
[----:B0-----:R-:W0:Y:S01]  /*29d0*/  @P1 LDC.64 R80, c[0x0][0x398] ;  /* 0x0000e600ff501b82 */ /* 0x001e220000000a00 */
        /* <DEDUP_REMOVED lines=8> */
[----:B------:R0:W5:Y:S01]  /*2a60*/  @P1 LDG.E.128 R12, desc[UR6][R80.64] ;  /* 0x00000006500c1981 */ /* 0x000162000c1e1d00 */
[----:B-1----:R-:W-:-:S04]  /*2a70*/  IMAD.WIDE.U32 R86, R152, 0x10, R84 ;  /* 0x0000001098567825 */ /* 0x002fc800078e0054 */
[----:B--2---:R-:W-:-:S05]  /*2a80*/  @P2 IMAD.WIDE.U32 R82, R152, 0x10, R82 ;  /* 0x0000001098522825 */ /* 0x004fca00078e0052 */
[----:B------:R0:W5:Y:S04]  /*2a90*/  @P2 LDG.E.128 R8, desc[UR6][R82.64] ;  /* 0x0000000652082981 */ /* 0x000168000c1e1d00 */
[----:B------:R0:W5:Y:S01]  /*2aa0*/  LDG.E.128 R80, desc[UR6][R86.64] ;  /* 0x0000000656507981 */ /* 0x000162000c1e1d00 */
[----:B------:R-:W-:-:S04]  /*2ab0*/  UISETP.NE.U32.AND UP0, UPT, UR12, URZ, UPT ;  /* 0x000000ff0c00728c */ /* 0x000fc8000bf05070 */
[----:B------:R-:W-:-:S06]  /*2ac0*/  UISETP.NE.AND.EX UP0, UPT, UR13, URZ, UPT, UP0 ;  /* 0x000000ff0d00728c */ /* 0x000fcc000bf05300 */
[----:B------:R-:W-:-:S13]  /*2ad0*/  PLOP3.LUT P1, PT, PT, PT, UP0, 0x80, 0x8 ;  /* 0x000000000008781c */ /* 0x000fda0003f2f008 */
[----:B0-----:R-:W-:Y:S05]  /*2ae0*/  @!P1 BRA `(.L_x_34837) ;  /* 0x00000000005c9947 */ /* 0x001fea0003800000 */
        /* <DEDUP_REMOVED lines=14> */
.L_x_34838:
        /* <DEDUP_REMOVED lines=9> */
.L_x_34837:
        /* <DEDUP_REMOVED lines=12> */
.L_x_34839:
[----:B------:R-:W0:Y:S01]  /*2d20*/  @P0 LDC.64 R80, c[0x0][0x3a8] ;  /* 0x0000ea00ff500b82 */ /* 0x000e220000000a00 */
[----:B------:R-:W-:-:S05]  /*2d30*/  IADD3 R161, PT, PT, R152, 0x20, RZ ;  /* 0x0000002098a17810 */ /* 0x000fca0007ffe0ff */
[----:B------:R-:W-:Y:S02]  /*2d40*/  IMAD.WIDE.U32 R92, R161, 0x10, R84 ;  /* 0x00000010a15c7825 */ /* 0x000fe400078e0054 */
[----:B------:R-:W1:Y:S08]  /*2d50*/  @P1 LDC.64 R82, c[0x0][0x398] ;  /* 0x0000e600ff521b82 */ /* 0x000e700000000a00 */
[----:B------:R-:W2:Y:S01]  /*2d60*/  @P2 LDC.64 R90, c[0x0][0x3a0] ;  /* 0x0000e800ff5a2b82 */ /* 0x000ea20000000a00 */
[----:B0-----:R-:W-:-:S05]  /*2d70*/  @P0 IMAD.WIDE.U32 R80, R152, 0x10, R80 ;  /* 0x0000001098500825 */ /* 0x001fca00078e0050 */
[----:B------:R0:W-:Y:S01]  /*2d80*/  @P0 STG.E.128 desc[UR6][R80.64], R4 ;  /* 0x0000000450000986 */ /* 0x0001e2000c101d06 */
[----:B-1----:R-:W-:-:S05]  /*2d90*/  @P1 IMAD.WIDE.U32 R82, R161, 0x10, R82 ;  /* 0x00000010a1521825 */ /* 0x002fca00078e0052 */
[----:B------:R1:W5:Y:S01]  /*2da0*/  @P1 LDG.E.128 R12, desc[UR6][R82.64] ;  /* 0x00000006520c1981 */ /* 0x000362000c1e1d00 */
[----:B--2---:R-:W-:-:S05]  /*2db0*/  @P2 IMAD.WIDE.U32 R90, R161, 0x10, R90 ;  /* 0x00000010a15a2825 */ /* 0x004fca00078e005a */
[----:B------:R1:W5:Y:S04]  /*2dc0*/  @P2 LDG.E.128 R8, desc[UR6][R90.64] ;  /* 0x000000065a082981 */ /* 0x000368000c1e1d00 */
[----:B0-----:R1:W5:Y:S01]  /*2dd0*/  LDG.E.128 R80, desc[UR6][R92.64] ;  /* 0x000000065c507981 */ /* 0x001362000c1e1d00 */
[----:B------:R-:W-:-:S04]  /*2de0*/  UISETP.NE.U32.AND UP0, UPT, UR12, URZ, UPT ;  /* 0x000000ff0c00728c */ /* 0x000fc8000bf05070 */
[----:B------:R-:W-:-:S09]  /*2df0*/  UISETP.NE.AND.EX UP0, UPT, UR13, URZ, UPT, UP0 ;  /* 0x000000ff0d00728c */ /* 0x000fd2000bf05300 */
[----:B-1----:R-:W-:Y:S05]  /*2e00*/  BRA.U UP0, `(.L_x_34840) ;  /* 0x0000000100407547 */ /* 0x002fea000b800000 */
[----:B------:R-:W-:-:S04]  /*2e10*/  UISETP.NE.U32.AND UP1, UPT, UR10, URZ, UPT ;  /* 0x000000ff0a00728c */ /* 0x000fc8000bf25070 */
[----:B------:R-:W-:-:S06]  /*2e20*/  UISETP.NE.AND.EX UP1, UPT, UR11, URZ, UPT, UP1 ;  /* 0x000000ff0b00728c */ /* 0x000fcc000bf25310 */
[----:B------:R-:W-:-:S13]  /*2e30*/  PLOP3.LUT P3, PT, PT, PT, UP1, 0x80, 0x8 ;  /* 0x000000000008781c */ /* 0x000fda0003f6f018 */
        /* <DEDUP_REMOVED lines=13> */
.L_x_34840:
        /* <DEDUP_REMOVED lines=23> */
.L_x_34841:
        /* <DEDUP_REMOVED lines=12> */
[----:B------:R-:W-:Y:S05]  /*3140*/  BRA.U UP0, `(.L_x_34842) ;  /* 0x0000000100347547 */ /* 0x000fea000b800000 */
        /* <DEDUP_REMOVED lines=13> */
.L_x_34842:
        /* <DEDUP_REMOVED lines=11> */
[----:B-1----:R-:W-:Y:S01]  /*32d0*/  FADD.FTZ R82, R14, R82 ;  /* 0x000000520e527221 */ /* 0x002fe20000010000 */
        /* <DEDUP_REMOVED lines=9> */
.L_x_34843:
[----:B------:R-:W0:Y:S01]  /*3370*/  @P0 LDC.64 R80, c[0x0][0x3a8] ;  /* 0x0000ea00ff500b82 */ /* 0x000e220000000a00 */
[----:B------:R-:W-:-:S05]  /*3380*/  IADD3 R123, PT, PT, R152, 0x60, RZ ;  /* 0x00000060987b7810 */ /* 0x000fca0007ffe0ff */
[----:B-1----:R-:W-:Y:S02]  /*3390*/  IMAD.WIDE.U32 R94, R123, 0x10, R84 ;  /* 0x000000107b5e7825 */ /* 0x002fe400078e0054 */
        /* <DEDUP_REMOVED lines=23> */
.L_x_34844:
        /* <DEDUP_REMOVED lines=21> */
.L_x_34845:
        /* <DEDUP_REMOVED lines=26> */
.L_x_34846:
        /* <DEDUP_REMOVED lines=21> */
.L_x_34847:
[----:B------:R-:W0:Y:S01]  /*3950*/  @P0 LDC.64 R80, c[0x0][0x3a8] ;  /* 0x0000ea00ff500b82 */ /* 0x000e220000000a00 */
[----:B-1----:R-:W-:-:S05]  /*3960*/  IADD3 R92, PT, PT, R152, 0xa0, RZ ;  /* 0x000000a0985c7810 */ /* 0x002fca0007ffe0ff */
        /* <DEDUP_REMOVED lines=15> */
[----:B-1----:R-:W-:Y:S01]  /*3a60*/  @!P3 MOV R95, R82 ;  /* 0x00000052005fb202 */ /* 0x002fe20000000f00 */
        /* <DEDUP_REMOVED lines=8> */
.L_x_34848:
[----:B-----5:R-:W-:Y:S01]  /*3af0*/  @!P3 FADD.FTZ R124, R12, R80 ;  /* 0x000000500c7cb221 */ /* 0x020fe20000010000 */
[----:B------:R-:W-:Y:S01]  /*3b00*/  @!P3 FADD.FTZ R125, R13, R81 ;  /* 0x000000510d7db221 */ /* 0x000fe20000010000 */
[----:B-1----:R-:W-:Y:S01]  /*3b10*/  @!P3 FADD.FTZ R95, R14, R82 ;  /* 0x000000520e5fb221 */ /* 0x002fe20000010000 */
        /* <DEDUP_REMOVED lines=18> */
.L_x_34849:
        /* <DEDUP_REMOVED lines=26> */
.L_x_34850:
        /* <DEDUP_REMOVED lines=21> */
.L_x_34851:
        /* <DEDUP_REMOVED lines=26> */
.L_x_34852:
        /* <DEDUP_REMOVED lines=21> */
.L_x_34853:
        /* <DEDUP_REMOVED lines=26> */
.L_x_34854:
        /* <DEDUP_REMOVED lines=21> */
.L_x_34855:
        /* <DEDUP_REMOVED lines=26> */
.L_x_34856:
        /* <DEDUP_REMOVED lines=21> */
.L_x_34857:
[----:B-1----:R-:W0:Y:S01]  /*4800*/  @P0 LDC.64 R82, c[0x0][0x3a8] ;  /* 0x0000ea00ff520b82 */ /* 0x002e220000000a00 */
[----:B------:R-:W-:-:S07]  /*4810*/  IADD3 R111, PT, PT, R152, 0x140, RZ ;  /* 0x00000140986f7810 */ /* 0x000fce0007ffe0ff */
[----:B------:R-:W1:Y:S08]  /*4820*/  @P2 LDC.64 R80, c[0x0][0x3a0] ;  /* 0x0000e800ff502b82 */ /* 0x000e700000000a00 */
[----:B------:R-:W2:Y:S01]  /*4830*/  @P1 LDC.64 R100, c[0x0][0x398] ;  /* 0x0000e600ff641b82 */ /* 0x000ea20000000a00 */
[----:B0-----:R-:W-:-:S05]  /*4840*/  @P0 IMAD.WIDE.U32 R82, R110, 0x10, R82 ;  /* 0x000000106e520825 */ /* 0x001fca00078e0052 */
[----:B------:R0:W-:Y:S01]  /*4850*/  @P0 STG.E.128 desc[UR6][R82.64], R4 ;  /* 0x0000000452000986 */ /* 0x0001e2000c101d06 */
[----:B-1----:R-:W-:-:S05]  /*4860*/  @P2 IMAD.WIDE.U32 R80, R111, 0x10, R80 ;  /* 0x000000106f502825 */ /* 0x002fca00078e0050 */
[----:B------:R1:W5:Y:S01]  /*4870*/  @P2 LDG.E.128 R8, desc[UR6][R80.64] ;  /* 0x0000000650082981 */ /* 0x000362000c1e1d00 */
[----:B--2---:R-:W-:-:S05]  /*4880*/  @P1 IMAD.WIDE.U32 R100, R111, 0x10, R100 ;  /* 0x000000106f641825 */ /* 0x004fca00078e0064 */
[----:B------:R1:W5:Y:S01]  /*4890*/  @P1 LDG.E.128 R12, desc[UR6][R100.64] ;  /* 0x00000006640c1981 */ /* 0x000362000c1e1d00 */
[----:B0-----:R-:W-:-:S06]  /*48a0*/  IMAD.WIDE.U32 R82, R111, 0x10, R84 ;  /* 0x000000106f527825 */ /* 0x001fcc00078e0054 */
[----:B------:R-:W5:Y:S01]  /*48b0*/  LDG.E.128 R80, desc[UR6][R82.64] ;  /* 0x0000000652507981 */ /* 0x000f62000c1e1d00 */
        /* <DEDUP_REMOVED lines=14> */
.L_x_34858:
        /* <DEDUP_REMOVED lines=9> */
[----:B-1----:R-:W-:Y:S01]  /*4a30*/  FADD.FTZ R80, R12, R80 ;  /* 0x000000500c507221 */ /* 0x002fe20000010000 */
        /* <DEDUP_REMOVED lines=11> */
.L_x_34859:
        /* <DEDUP_REMOVED lines=10> */
[----:B-1----:R-:W-:-:S06]  /*4b90*/  IMAD.WIDE.U32 R80, R112, 0x10, R84 ;  /* 0x0000001070507825 */ /* 0x002fcc00078e0054 */
[----:B------:R-:W5:Y:S01]  /*4ba0*/  LDG.E.128 R80, desc[UR6][R80.64] ;  /* 0x0000000650507981 */ /* 0x000f62000c1e1d00 */
[----:B0-----:R-:W-:Y:S05]  /*4bb0*/  BRA.U UP0, `(.L_x_34860) ;  /* 0x0000000100347547 */ /* 0x001fea000b800000 */
        /* <DEDUP_REMOVED lines=13> */
.L_x_34860:
        /* <DEDUP_REMOVED lines=21> */
.L_x_34861:
[----:B------:R-:W0:Y:S01]  /*4de0*/  @P0 LDC.64 R100, c[0x0][0x3a8] ;  /* 0x0000ea00ff640b82 */ /* 0x000e220000000a00 */
        /* <DEDUP_REMOVED lines=25> */
.L_x_34862:
        /* <DEDUP_REMOVED lines=21> */
.L_x_34863:
        /* <DEDUP_REMOVED lines=26> */
.L_x_34864:
        /* <DEDUP_REMOVED lines=21> */
.L_x_34865:
        /* <DEDUP_REMOVED lines=26> */
.L_x_34866:
        /* <DEDUP_REMOVED lines=21> */
.L_x_34867:
        /* <DEDUP_REMOVED lines=26> */
.L_x_34868:
        /* <DEDUP_REMOVED lines=21> */
.L_x_34869:
        /* <DEDUP_REMOVED lines=220> */
.L_x_34883:
[----:B------:R-:W2:Y:S04]  /*6760*/  LDL.S16 R85, [R1+0x32] ;  /* 0x0000320001557983 */ /* 0x000ea80000100600 */
[----:B------:R-:W3:Y:S01]  /*6770*/  LDL.S16 R82, [R1+0x2e] ;  /* 0x00002e0001527983 */ /* 0x000ee20000100600 */
[----:B------:R-:W-:Y:S01]  /*6780*/  FMUL.FTZ R81, R153, R153 ;  /* 0x0000009999517220 */ /* 0x000fe20000410000 */
[----:B------:R-:W-:Y:S01]  /*6790*/  ISETP.NE.AND P3, PT, RZ, UR5, PT ;  /* 0x00000005ff007c0c */ /* 0x000fe2000bf65270 */
[----:B-1----:R-:W-:Y:S01]  /*67a0*/  FADD.FTZ R80, R83, R80 ;  /* 0x0000005053507221 */ /* 0x002fe20000010000 */
[----:B------:R-:W4:Y:S02]  /*67b0*/  LDL.S16 R100, [R1+0x30] ;  /* 0x0000300001647983 */ /* 0x000f240000100600 */
[----:B------:R-:W-:Y:S01]  /*67c0*/  FSEL R81, R81, RZ, P3 ;  /* 0x000000ff51517208 */ /* 0x000fe20001800000 */
[----:B------:R-:W-:Y:S01]  /*67d0*/  FFMA.FTZ R80, R80, R84, UR8 ;  /* 0x0000000850507e23 */ /* 0x000fe20008010054 */
[----:B------:R-:W-:-:S03]  /*67e0*/  FSEL R178, R153, RZ, !P3 ;  /* 0x000000ff99b27208 */ /* 0x000fc60005800000 */
[----:B------:R-:W-:-:S04]  /*67f0*/  FADD.FTZ R80, R80, R81 ;  /* 0x0000005150507221 */ /* 0x000fc80000010000 */
[----:B------:R1:W5:Y:S02]  /*6800*/  MUFU.RSQ R171, R80 ;  /* 0x0000005000ab7308 */ /* 0x0003640000001400 */
[----:B-1----:R-:W-:Y:S02]  /*6810*/  FADD.FTZ R80, -R178, R89 ;  /* 0x00000059b2507221 */ /* 0x002fe40000010100 */
[----:B------:R-:W4:Y:S01]  /*6820*/  LDL.S16 R89, [R1+0x2c] ;  /* 0x00002c0001597983 */ /* 0x000f220000100600 */
[----:B0-----:R-:W-:Y:S02]  /*6830*/  HADD2.F32 R83, -RZ, R46.H0_H0 ;  /* 0x2000002eff537230 */ /* 0x001fe40000004100 */
[----:B-----5:R-:W-:Y:S01]  /*6840*/  FMUL.FTZ R80, R171, R80 ;  /* 0x00000050ab507220 */ /* 0x020fe20000410000 */
[----:B--2---:R-:W-:Y:S02]  /*6850*/  HADD2.F32 R84, -RZ, R85.H0_H0 ;  /* 0x20000055ff547230 */ /* 0x004fe40000004100 */
[----:B---3--:R-:W-:-:S02]  /*6860*/  HADD2.F32 R81, -RZ, R82.H0_H0 ;  /* 0x20000052ff517230 */ /* 0x008fc40000004100 */
[----:B------:R-:W-:Y:S02]  /*6870*/  HADD2.F32 R82, -RZ, R2.H0_H0 ;  /* 0x20000002ff527230 */ /* 0x000fe40000004100 */
[----:B------:R-:W-:-:S03]  /*6880*/  FFMA.FTZ R84, R80, R84, R83 ;  /* 0x0000005450547223 */ /* 0x000fc60000010053 */
[----:B------:R-:W-:Y:S01]  /*6890*/  FFMA.FTZ R80, R80, R81, R82 ;  /* 0x0000005150507223 */ /* 0x000fe20000010052 */
[----:B------:R-:W-:Y:S01]  /*68a0*/  FADD.FTZ R81, -R178, R88 ;  /* 0x00000058b2517221 */ /* 0x000fe20000010100 */
[--C-:B------:R-:W-:Y:S02]  /*68b0*/  HADD2.F32 R85, -RZ, R233.reuse.H1_H1 ;  /* 0x300000e9ff557230 */ /* 0x100fe40000004100 */
[----:B------:R-:W-:Y:S02]  /*68c0*/  HADD2.F32 R88, -RZ, R233.H0_H0 ;  /* 0x200000e9ff587230 */ /* 0x000fe40000004100 */
[----:B------:R-:W-:Y:S01]  /*68d0*/  FMUL.FTZ R81, R171, R81 ;  /* 0x00000051ab517220 */ /* 0x000fe20000410000 */
[--C-:B------:R-:W-:Y:S02]  /*68e0*/  HADD2.F32 R82, -RZ, R232.reuse.H1_H1 ;  /* 0x300000e8ff527230 */ /* 0x100fe40000004100 */
[----:B------:R-:W-:Y:S02]  /*68f0*/  HADD2.F32 R83, -RZ, R232.H0_H0 ;  /* 0x200000e8ff537230 */ /* 0x000fe40000004100 */
[----:B------:R-:W-:-:S03]  /*6900*/  FFMA.FTZ R85, R81, R85, R88 ;  /* 0x0000005551557223 */ /* 0x000fc60000010058 */
[----:B------:R-:W-:Y:S01]  /*6910*/  FFMA.FTZ R81, R81, R82, R83 ;  /* 0x0000005251517223 */ /* 0x000fe20000010053 */
[----:B------:R-:W-:Y:S01]  /*6920*/  FADD.FTZ R82, -R178, R86 ;  /* 0x00000056b2527221 */ /* 0x000fe20000010100 */
[----:B----4-:R-:W-:Y:S02]  /*6930*/  HADD2.F32 R86, -RZ, R100.H0_H0 ;  /* 0x20000064ff567230 */ /* 0x010fe40000004100 */
[----:B------:R-:W-:Y:S02]  /*6940*/  HADD2.F32 R83, -RZ, R47.H0_H0 ;  /* 0x2000002fff537230 */ /* 0x000fe40000004100 */
[----:B------:R-:W-:Y:S01]  /*6950*/  FMUL.FTZ R82, R171, R82 ;  /* 0x00000052ab527220 */ /* 0x000fe20000410000 */
[----:B------:R-:W-:Y:S01]  /*6960*/  HADD2.F32 R88, -RZ, R3.H0_H0 ;  /* 0x20000003ff587230 */ /* 0x000fe20000004100 */
[----:B------:R-:W0:Y:S02]  /*6970*/  LDC.64 R100, c[0x0][0x428] ;  /* 0x00010a00ff647b82 */ /* 0x000e240000000a00 */
[----:B------:R-:W-:Y:S01]  /*6980*/  FFMA.FTZ R86, R82, R86, R83 ;  /* 0x0000005652567223 */ /* 0x000fe20000010053 */
[----:B------:R-:W-:-:S05]  /*6990*/  HADD2.F32 R83, -RZ, R89.H0_H0 ;  /* 0x20000059ff537230 */ /* 0x000fca0000004100 */
[----:B------:R-:W-:Y:S01]  /*69a0*/  FFMA.FTZ R82, R82, R83, R88 ;  /* 0x0000005352527223 */ /* 0x000fe20000010058 */
[----:B------:R-:W-:Y:S01]  /*69b0*/  FADD.FTZ R83, -R178, R87 ;  /* 0x00000057b2537221 */ /* 0x000fe20000010100 */
[--C-:B------:R-:W-:Y:S02]  /*69c0*/  HADD2.F32 R87, -RZ, R231.reuse.H1_H1 ;  /* 0x300000e7ff577230 */ /* 0x100fe40000004100 */
[----:B------:R-:W-:Y:S02]  /*69d0*/  HADD2.F32 R88, -RZ, R231.H0_H0 ;  /* 0x200000e7ff587230 */ /* 0x000fe40000004100 */
[----:B------:R-:W-:Y:S01]  /*69e0*/  FMUL.FTZ R83, R171, R83 ;  /* 0x00000053ab537220 */ /* 0x000fe20000410000 */
[----:B------:R-:W-:-:S03]  /*69f0*/  HADD2.F32 R89, -RZ, R230.H0_H0 ;  /* 0x200000e6ff597230 */ /* 0x000fc60000004100 */
[----:B------:R-:W-:Y:S01]  /*6a00*/  FFMA.FTZ R87, R83, R87, R88 ;  /* 0x0000005753577223 */ /* 0x000fe20000010058 */
[----:B------:R-:W-:-:S05]  /*6a10*/  HADD2.F32 R88, -RZ, R230.H1_H1 ;  /* 0x300000e6ff587230 */ /* 0x000fca0000004100 */
[----:B------:R-:W-:Y:S02]  /*6a20*/  FFMA.FTZ R83, R83, R88, R89 ;  /* 0x0000005853537223 */ /* 0x000fe40000010059 */
[----:B------:R-:W1:Y:S02]  /*6a30*/  @!P2 LDC.64 R88, c[0x0][0x3c0] ;  /* 0x0000f000ff58ab82 */ /* 0x000e640000000a00 */
[----:B-1----:R-:W-:-:S05]  /*6a40*/  @!P2 IMAD.WIDE R88, R0, 0x4, R88 ;  /* 0x000000040058a825 */ /* 0x002fca00078e0258 */
[----:B------:R1:W-:Y:S04]  /*6a50*/  @!P2 STG.E desc[UR6][R88.64], R153 ;  /* 0x000000995800a986 */ /* 0x0003e8000c101906 */
[----:B-1----:R-:W2:Y:S01]  /*6a60*/  LDL.S16 R153, [R1+0x2a] ;  /* 0x00002a0001997983 */ /* 0x002ea20000100600 */
[----:B------:R-:W1:Y:S02]  /*6a70*/  @!P2 LDC.64 R88, c[0x0][0x3c8] ;  /* 0x0000f200ff58ab82 */ /* 0x000e640000000a00 */
[----:B-1----:R-:W-:-:S05]  /*6a80*/  @!P2 IMAD.WIDE R88, R0, 0x4, R88 ;  /* 0x000000040058a825 */ /* 0x002fca00078e0258 */
[----:B------:R0:W-:Y:S02]  /*6a90*/  @!P2 STG.E desc[UR6][R88.64], R171 ;  /* 0x000000ab5800a986 */ /* 0x0001e4000c101906 */
[----:B0-----:R-:W-:-:S05]  /*6aa0*/  IMAD.WIDE.U32 R88, R152, 0x10, R100 ;  /* 0x0000001098587825 */ /* 0x001fca00078e0064 */
[----:B------:R0:W-:Y:S04]  /*6ab0*/  STG.E.128 desc[UR6][R88.64], R84 ;  /* 0x0000005458007986 */ /* 0x0001e8000c101d06 */
[----:B0-----:R-:W3:Y:S01]  /*6ac0*/  LDL.S16 R89, [R1+0x26] ;  /* 0x0000260001597983 */ /* 0x001ee20000100600 */
[----:B------:R-:W-:-:S03]  /*6ad0*/  FADD.FTZ R88, -R178, R103 ;  /* 0x00000067b2587221 */ /* 0x000fc60000010100 */
[----:B------:R-:W4:Y:S01]  /*6ae0*/  LDL.S16 R103, [R1+0x24] ;  /* 0x0000240001677983 */ /* 0x000f220000100600 */
[----:B--2---:R-:W-:-:S03]  /*6af0*/  HADD2.F32 R84, -RZ, R153.H0_H0 ;  /* 0x20000099ff547230 */ /* 0x004fc60000004100 */
[----:B------:R-:W2:Y:S01]  /*6b00*/  LDL.S16 R153, [R1+0x28] ;  /* 0x0000280001997983 */ /* 0x000ea20000100600 */
[----:B------:R-:W-:Y:S02]  /*6b10*/  HADD2.F32 R87, -RZ, R48.H0_H0 ;  /* 0x20000030ff577230 */ /* 0x000fe40000004100 */
[----:B------:R-:W-:Y:S01]  /*6b20*/  FMUL.FTZ R88, R171, R88 ;  /* 0x00000058ab587220 */ /* 0x000fe20000410000 */
[----:B------:R-:W-:-:S03]  /*6b30*/  HADD2.F32 R86, -RZ, R16.H0_H0 ;  /* 0x20000010ff567230 */ /* 0x000fc60000004100 */
[----:B------:R-:W-:Y:S01]  /*6b40*/  FFMA.FTZ R84, R88, R84, R87 ;  /* 0x0000005458547223 */ /* 0x000fe20000010057 */
[----:B------:R-:W-:Y:S02]  /*6b50*/  HADD2.F32 R87, -RZ, R228.H0_H0 ;  /* 0x200000e4ff577230 */ /* 0x000fe40000004100 */
[----:B------:R-:W-:-:S04]  /*6b60*/  FADD.FTZ R90, -R178, R90 ;  /* 0x0000005ab25a7221 */ /* 0x000fc80000010100 */
[----:B------:R-:W-:Y:S01]  /*6b70*/  FMUL.FTZ R90, R171, R90 ;  /* 0x0000005aab5a7220 */ /* 0x000fe20000410000 */
[----:B------:R-:W-:-:S04]  /*6b80*/  FADD.FTZ R91, -R178, R91 ;  /* 0x0000005bb25b7221 */ /* 0x000fc80000010100 */
[----:B------:R-:W-:Y:S01]  /*6b90*/  FMUL.FTZ R91, R171, R91 ;  /* 0x0000005bab5b7220 */ /* 0x000fe20000410000 */
[----:B---3--:R-:W-:Y:S02]  /*6ba0*/  HADD2.F32 R85, -RZ, R89.H0_H0 ;  /* 0x20000059ff557230 */ /* 0x008fe40000004100 */
[----:B------:R-:W-:-:S03]  /*6bb0*/  FADD.FTZ R89, -R178, R102 ;  /* 0x00000066b2597221 */ /* 0x000fc60000010100 */
[----:B------:R-:W-:Y:S01]  /*6bc0*/  FFMA.FTZ R88, R88, R85, R86 ;  /* 0x0000005558587223 */ /* 0x000fe20000010056 */
[--C-:B------:R-:W-:Y:S02]  /*6bd0*/  HADD2.F32 R85, -RZ, R229.reuse.H1_H1 ;  /* 0x300000e5ff557230 */ /* 0x100fe40000004100 */
[----:B------:R-:W-:Y:S01]  /*6be0*/  FMUL.FTZ R89, R171, R89 ;  /* 0x00000059ab597220 */ /* 0x000fe20000410000 */
[----:B------:R-:W-:-:S05]  /*6bf0*/  HADD2.F32 R86, -RZ, R229.H0_H0 ;  /* 0x200000e5ff567230 */ /* 0x000fca0000004100 */
[----:B------:R-:W-:Y:S01]  /*6c00*/  FFMA.FTZ R85, R89, R85, R86 ;  /* 0x0000005559557223 */ /* 0x000fe20000010056 */
[----:B------:R-:W-:-:S05]  /*6c10*/  HADD2.F32 R86, -RZ, R228.H1_H1 ;  /* 0x300000e4ff567230 */ /* 0x000fca0000004100 */
[----:B------:R-:W-:Y:S01]  /*6c20*/  FFMA.FTZ R89, R89, R86, R87 ;  /* 0x0000005659597223 */ /* 0x000fe20000010057 */
[----:B------:R-:W-:Y:S02]  /*6c30*/  HADD2.F32 R87, -RZ, R49.H0_H0 ;  /* 0x20000031ff577230 */ /* 0x000fe40000004100 */
[----:B------:R-:W-:Y:S02]  /*6c40*/  HADD2.F32 R102, -RZ, R17.H0_H0 ;  /* 0x20000011ff667230 */ /* 0x000fe40000004100 */
[----:B--2---:R-:W-:-:S05]  /*6c50*/  HADD2.F32 R86, -RZ, R153.H0_H0 ;  /* 0x20000099ff567230 */ /* 0x004fca0000004100 */
[----:B------:R-:W-:Y:S01]  /*6c60*/  FFMA.FTZ R86, R90, R86, R87 ;  /* 0x000000565a567223 */ /* 0x000fe20000010057 */
[----:B----4-:R-:W-:-:S05]  /*6c70*/  HADD2.F32 R87, -RZ, R103.H0_H0 ;  /* 0x20000067ff577230 */ /* 0x010fca0000004100 */
[----:B------:R-:W-:Y:S01]  /*6c80*/  FFMA.FTZ R90, R90, R87, R102 ;  /* 0x000000575a5a7223 */ /* 0x000fe20000010066 */
[--C-:B------:R-:W-:Y:S02]  /*6c90*/  HADD2.F32 R87, -RZ, R227.reuse.H1_H1 ;  /* 0x300000e3ff577230 */ /* 0x100fe40000004100 */
[----:B------:R-:W-:Y:S02]  /*6ca0*/  HADD2.F32 R102, -RZ, R227.H0_H0 ;  /* 0x200000e3ff667230 */ /* 0x000fe40000004100 */
[----:B------:R-:W-:-:S03]  /*6cb0*/  HADD2.F32 R103, -RZ, R226.H0_H0 ;  /* 0x200000e2ff677230 */ /* 0x000fc60000004100 */
[----:B------:R-:W-:Y:S01]  /*6cc0*/  FFMA.FTZ R87, R91, R87, R102 ;  /* 0x000000575b577223 */ /* 0x000fe20000010066 */
[----:B------:R-:W-:-:S05]  /*6cd0*/  HADD2.F32 R102, -RZ, R226.H1_H1 ;  /* 0x300000e2ff667230 */ /* 0x000fca0000004100 */
[----:B------:R-:W-:Y:S02]  /*6ce0*/  FFMA.FTZ R91, R91, R102, R103 ;  /* 0x000000665b5b7223 */ /* 0x000fe40000010067 */
[----:B------:R-:W0:Y:S02]  /*6cf0*/  LDC.64 R102, c[0x0][0x430] ;  /* 0x00010c00ff667b82 */ /* 0x000e240000000a00 */
[----:B0-----:R-:W-:-:S05]  /*6d00*/  IMAD.WIDE.U32 R152, R152, 0x10, R102 ;  /* 0x0000001098987825 */ /* 0x001fca00078e0066 */
[----:B------:R0:W-:Y:S04]  /*6d10*/  STG.E.128 desc[UR6][R152.64], R80 ;  /* 0x0000005098007986 */ /* 0x0001e8000c101d06 */
[----:B0-----:R-:W2:Y:S04]  /*6d20*/  LDL.S16 R152, [R1+0x22] ;  /* 0x0000220001987983 */ /* 0x001ea80000100600 */
[----:B------:R-:W3:Y:S01]  /*6d30*/  LDL.S16 R83, [R1+0x20] ;  /* 0x0000200001537983 */ /* 0x000ee20000100600 */
[----:B------:R-:W-:-:S03]  /*6d40*/  IMAD.WIDE.U32 R80, R161, 0x10, R100 ;  /* 0x00000010a1507825 */ /* 0x000fc600078e0064 */
[----:B------:R-:W4:Y:S04]  /*6d50*/  LDL.S16 R153, [R1+0x1c] ;  /* 0x00001c0001997983 */ /* 0x000f280000100600 */
[----:B------:R0:W-:Y:S02]  /*6d60*/  STG.E.128 desc[UR6][R80.64], R84 ;  /* 0x0000005450007986 */ /* 0x0001e4000c101d06 */
[----:B0-----:R-:W-:Y:S02]  /*6d70*/  IMAD.WIDE.U32 R80, R161, 0x10, R102 ;  /* 0x00000010a1507825 */ /* 0x001fe400078e0066 */
[----:B------:R-:W5:Y:S04]  /*6d80*/  LDL.S16 R161, [R1+0x1e] ;  /* 0x00001e0001a17983 */ /* 0x000f680000100600 */
[----:B------:R0:W-:Y:S04]  /*6d90*/  STG.E.128 desc[UR6][R80.64], R88 ;  /* 0x0000005850007986 */ /* 0x0001e8000c101d06 */
[----:B0-----:R-:W4:Y:S01]  /*6da0*/  LDL.S16 R90, [R1+0x18] ;  /* 0x00001800015a7983 */ /* 0x001f220000100600 */
[----:B------:R-:W-:-:S03]  /*6db0*/  FADD.FTZ R88, -R178, R151 ;  /* 0x00000097b2587221 */ /* 0x000fc60000010100 */
[----:B------:R-:W4:Y:S04]  /*6dc0*/  LDL.S16 R151, [R1+0x16] ;  /* 0x0000160001977983 */ /* 0x000f280000100600 */
[----:B------:R-:W4:Y:S01]  /*6dd0*/  LDL.S16 R91, [R1+0x14] ;  /* 0x00001400015b7983 */ /* 0x000f220000100600 */
[----:B--2---:R-:W-:-:S03]  /*6de0*/  HADD2.F32 R80, -RZ, R152.H0_H0 ;  /* 0x20000098ff507230 */ /* 0x004fc60000004100 */
[----:B------:R-:W2:Y:S01]  /*6df0*/  LDL.S16 R152, [R1+0x1a] ;  /* 0x00001a0001987983 */ /* 0x000ea20000100600 */
[C---:B------:R-:W-:Y:S01]  /*6e00*/  FADD.FTZ R87, -R178.reuse, R160 ;  /* 0x000000a0b2577221 */ /* 0x040fe20000010100 */
[----:B------:R-:W-:Y:S02]  /*6e10*/  HADD2.F32 R81, -RZ, R50.H0_H0 ;  /* 0x20000032ff517230 */ /* 0x000fe40000004100 */
[----:B------:R-:W-:Y:S01]  /*6e20*/  FADD.FTZ R86, -R178, R159 ;  /* 0x0000009fb2567221 */ /* 0x000fe20000010100 */
[C---:B------:R-:W-:Y:S01]  /*6e30*/  FMUL.FTZ R87, R171.reuse, R87 ;  /* 0x00000057ab577220 */ /* 0x040fe20000410000 */
[--C-:B------:R-:W-:Y:S02]  /*6e40*/  HADD2.F32 R82, -RZ, R225.reuse.H0_H0 ;  /* 0x200000e1ff527230 */ /* 0x100fe40000004100 */
[----:B------:R-:W-:Y:S01]  /*6e50*/  FMUL.FTZ R86, R171, R86 ;  /* 0x00000056ab567220 */ /* 0x000fe20000410000 */
[----:B------:R-:W-:Y:S01]  /*6e60*/  FFMA.FTZ R80, R87, R80, R81 ;  /* 0x0000005057507223 */ /* 0x000fe20000010051 */
[----:B------:R-:W-:-:S02]  /*6e70*/  HADD2.F32 R81, -RZ, R225.H1_H1 ;  /* 0x300000e1ff517230 */ /* 0x000fc40000004100 */
[----:B------:R-:W-:Y:S01]  /*6e80*/  FADD.FTZ R89, -R178, R154 ;  /* 0x0000009ab2597221 */ /* 0x000fe20000010100 */
[----:B------:R-:W-:Y:S02]  /*6e90*/  HADD2.F32 R85, -RZ, R51.H0_H0 ;  /* 0x20000033ff557230 */ /* 0x000fe40000004100 */
[----:B------:R-:W-:Y:S01]  /*6ea0*/  FFMA.FTZ R81, R86, R81, R82 ;  /* 0x0000005156517223 */ /* 0x000fe20000010052 */
[----:B---3--:R-:W-:Y:S02]  /*6eb0*/  HADD2.F32 R82, -RZ, R83.H0_H0 ;  /* 0x20000053ff527230 */ /* 0x008fe40000004100 */
[C---:B------:R-:W-:Y:S01]  /*6ec0*/  FMUL.FTZ R89, R171.reuse, R89 ;  /* 0x00000059ab597220 */ /* 0x040fe20000410000 */
[--C-:B------:R-:W-:Y:S02]  /*6ed0*/  HADD2.F32 R83, -RZ, R223.reuse.H1_H1 ;  /* 0x300000dfff537230 */ /* 0x100fe40000004100 */
[----:B------:R-:W-:Y:S01]  /*6ee0*/  FMUL.FTZ R88, R171, R88 ;  /* 0x00000058ab587220 */ /* 0x000fe20000410000 */
[----:B------:R-:W-:-:S02]  /*6ef0*/  HADD2.F32 R84, -RZ, R223.H0_H0 ;  /* 0x200000dfff547230 */ /* 0x000fc40000004100 */
[----:B------:R-:W-:-:S03]  /*6f00*/  FFMA.FTZ R82, R89, R82, R85 ;  /* 0x0000005259527223 */ /* 0x000fc60000010055 */
[----:B------:R-:W-:Y:S01]  /*6f10*/  FFMA.FTZ R83, R88, R83, R84 ;  /* 0x0000005358537223 */ /* 0x000fe20000010054 */
[----:B------:R-:W-:-:S05]  /*6f20*/  IMAD.WIDE.U32 R84, R146, 0x10, R100 ;  /* 0x0000001092547825 */ /* 0x000fca00078e0064 */
[----:B------:R5:W-:Y:S02]  /*6f30*/  STG.E.128 desc[UR6][R84.64], R80 ;  /* 0x0000005054007986 */ /* 0x000be4000c101d06 */
[----:B-----5:R-:W-:Y:S02]  /*6f40*/  HADD2.F32 R80, -RZ, R161.H0_H0 ;  /* 0x200000a1ff507230 */ /* 0x020fe40000004100 */
[----:B------:R-:W-:Y:S02]  /*6f50*/  HADD2.F32 R81, -RZ, R18.H0_H0 ;  /* 0x20000012ff517230 */ /* 0x000fe40000004100 */
[----:B------:R-:W-:-:S03]  /*6f60*/  HADD2.F32 R82, -RZ, R224.H0_H0 ;  /* 0x200000e0ff527230 */ /* 0x000fc60000004100 */
[----:B------:R-:W-:Y:S01]  /*6f70*/  FFMA.FTZ R80, R87, R80, R81 ;  /* 0x0000005057507223 */ /* 0x000fe20000010051 */
[----:B------:R-:W-:Y:S02]  /*6f80*/  HADD2.F32 R81, -RZ, R224.H1_H1 ;  /* 0x300000e0ff517230 */ /* 0x000fe40000004100 */
[----:B------:R-:W-:-:S03]  /*6f90*/  HADD2.F32 R83, -RZ, R19.H0_H0 ;  /* 0x20000013ff537230 */ /* 0x000fc60000004100 */
[----:B------:R-:W-:Y:S01]  /*6fa0*/  FFMA.FTZ R81, R86, R81, R82 ;  /* 0x0000005156517223 */ /* 0x000fe20000010052 */
[----:B----4-:R-:W-:Y:S02]  /*6fb0*/  HADD2.F32 R82, -RZ, R153.H0_H0 ;  /* 0x20000099ff527230 */ /* 0x010fe40000004100 */
[----:B------:R-:W-:-:S03]  /*6fc0*/  HADD2.F32 R84, -RZ, R222.H0_H0 ;  /* 0x200000deff547230 */ /* 0x000fc60000004100 */
[----:B------:R-:W-:Y:S01]  /*6fd0*/  FFMA.FTZ R82, R89, R82, R83 ;  /* 0x0000005259527223 */ /* 0x000fe20000010053 */
[----:B------:R-:W-:Y:S02]  /*6fe0*/  HADD2.F32 R83, -RZ, R222.H1_H1 ;  /* 0x300000deff537230 */ /* 0x000fe40000004100 */
[C---:B------:R-:W-:Y:S01]  /*6ff0*/  FADD.FTZ R87, -R178.reuse, R145 ;  /* 0x00000091b2577221 */ /* 0x040fe20000010100 */
[C---:B------:R-:W-:Y:S01]  /*7000*/  FADD.FTZ R86, -R178.reuse, R144 ;  /* 0x00000090b2567221 */ /* 0x040fe20000010100 */
[----:B------:R-:W-:Y:S01]  /*7010*/  FADD.FTZ R89, -R178, R139 ;  /* 0x0000008bb2597221 */ /* 0x000fe20000010100 */
[----:B------:R-:W3:Y:S01]  /*7020*/  LDL.S16 R145, [R1+0x12] ;  /* 0x0000120001917983 */ /* 0x000ee20000100600 */
[----:B------:R-:W-:Y:S01]  /*7030*/  FFMA.FTZ R83, R88, R83, R84 ;  /* 0x0000005358537223 */ /* 0x000fe20000010054 */
[----:B------:R-:W-:-:S04]  /*7040*/  IMAD.WIDE.U32 R84, R146, 0x10, R102 ;  /* 0x0000001092547825 */ /* 0x000fc800078e0066 */
[C---:B------:R-:W-:Y:S01]  /*7050*/  FMUL.FTZ R87, R171.reuse, R87 ;  /* 0x00000057ab577220 */ /* 0x040fe20000410000 */
[----:B------:R0:W-:Y:S01]  /*7060*/  STG.E.128 desc[UR6][R84.64], R80 ;  /* 0x0000005054007986 */ /* 0x0001e2000c101d06 */
[C---:B------:R-:W-:Y:S01]  /*7070*/  FMUL.FTZ R86, R171.reuse, R86 ;  /* 0x00000056ab567220 */ /* 0x040fe20000410000 */
[----:B------:R-:W-:Y:S01]  /*7080*/  FADD.FTZ R88, -R178, R138 ;  /* 0x0000008ab2587221 */ /* 0x000fe20000010100 */
[C---:B------:R-:W-:Y:S01]  /*7090*/  FMUL.FTZ R89, R171.reuse, R89 ;  /* 0x00000059ab597220 */ /* 0x040fe20000410000 */
[----:B------:R-:W4:Y:S01]  /*70a0*/  LDL.S16 R138, [R1+0xc] ;  /* 0x00000c00018a7983 */ /* 0x000f220000100600 */
[----:B0-----:R-:W-:Y:S02]  /*70b0*/  HADD2.F32 R81, -RZ, R52.H0_H0 ;  /* 0x20000034ff517230 */ /* 0x001fe40000004100 */
[----:B------:R-:W-:Y:S02]  /*70c0*/  HADD2.F32 R82, -RZ, R221.H0_H0 ;  /* 0x200000ddff527230 */ /* 0x000fe40000004100 */
[----:B------:R-:W-:Y:S01]  /*70d0*/  FMUL.FTZ R88, R171, R88 ;  /* 0x00000058ab587220 */ /* 0x000fe20000410000 */
[----:B------:R-:W-:-:S02]  /*70e0*/  HADD2.F32 R85, -RZ, R53.H0_H0 ;  /* 0x20000035ff557230 */ /* 0x000fc40000004100 */
[--C-:B------:R-:W-:Y:S02]  /*70f0*/  HADD2.F32 R83, -RZ, R219.reuse.H1_H1 ;  /* 0x300000dbff537230 */ /* 0x100fe40000004100 */
[----:B------:R-:W-:-:S05]  /*7100*/  HADD2.F32 R84, -RZ, R219.H0_H0 ;  /* 0x200000dbff547230 */ /* 0x000fca0000004100 */
[----:B------:R-:W-:Y:S01]  /*7110*/  FFMA.FTZ R83, R88, R83, R84 ;  /* 0x0000005358537223 */ /* 0x000fe20000010054 */
[----:B--2---:R-:W-:-:S05]  /*7120*/  HADD2.F32 R80, -RZ, R152.H0_H0 ;  /* 0x20000098ff507230 */ /* 0x004fca0000004100 */
[----:B------:R-:W-:Y:S01]  /*7130*/  FFMA.FTZ R80, R87, R80, R81 ;  /* 0x0000005057507223 */ /* 0x000fe20000010051 */
[----:B------:R-:W-:-:S05]  /*7140*/  HADD2.F32 R81, -RZ, R221.H1_H1 ;  /* 0x300000ddff517230 */ /* 0x000fca0000004100 */
[----:B------:R-:W-:Y:S01]  /*7150*/  FFMA.FTZ R81, R86, R81, R82 ;  /* 0x0000005156517223 */ /* 0x000fe20000010052 */
[----:B------:R-:W-:Y:S02]  /*7160*/  HADD2.F32 R82, -RZ, R90.H0_H0 ;  /* 0x2000005aff527230 */ /* 0x000fe40000004100 */
[----:B------:R-:W2:Y:S03]  /*7170*/  LDL.S16 R90, [R1+0x10] ;  /* 0x00001000015a7983 */ /* 0x000ea60000100600 */
[----:B------:R-:W-:Y:S01]  /*7180*/  FFMA.FTZ R82, R89, R82, R85 ;  /* 0x0000005259527223 */ /* 0x000fe20000010055 */
[----:B------:R-:W-:-:S05]  /*7190*/  IMAD.WIDE.U32 R84, R123, 0x10, R100 ;  /* 0x000000107b547825 */ /* 0x000fca00078e0064 */
[----:B------:R0:W-:Y:S02]  /*71a0*/  STG.E.128 desc[UR6][R84.64], R80 ;  /* 0x0000005054007986 */ /* 0x0001e4000c101d06 */
[----:B0-----:R-:W-:Y:S02]  /*71b0*/  HADD2.F32 R80, -RZ, R151.H0_H0 ;  /* 0x20000097ff507230 */ /* 0x001fe40000004100 */
[----:B------:R-:W-:Y:S02]  /*71c0*/  HADD2.F32 R81, -RZ, R20.H0_H0 ;  /* 0x20000014ff517230 */ /* 0x000fe40000004100 */
[----:B------:R-:W-:-:S03]  /*71d0*/  HADD2.F32 R82, -RZ, R220.H0_H0 ;  /* 0x200000dcff527230 */ /* 0x000fc60000004100 */
[----:B------:R-:W-:Y:S01]  /*71e0*/  FFMA.FTZ R80, R87, R80, R81 ;  /* 0x0000005057507223 */ /* 0x000fe20000010051 */
[----:B------:R-:W-:-:S05]  /*71f0*/  HADD2.F32 R81, -RZ, R220.H1_H1 ;  /* 0x300000dcff517230 */ /* 0x000fca0000004100 */
[----:B------:R-:W-:Y:S01]  /*7200*/  FFMA.FTZ R81, R86, R81, R82 ;  /* 0x0000005156517223 */ /* 0x000fe20000010052 */
[----:B------:R-:W-:Y:S02]  /*7210*/  HADD2.F32 R82, -RZ, R91.H0_H0 ;  /* 0x2000005bff527230 */ /* 0x000fe40000004100 */
[----:B------:R-:W5:Y:S01]  /*7220*/  LDL.S16 R91, [R1+0xe] ;  /* 0x00000e00015b7983 */ /* 0x000f620000100600 */
[----:B------:R-:W-:Y:S02]  /*7230*/  HADD2.F32 R83, -RZ, R21.H0_H0 ;  /* 0x20000015ff537230 */ /* 0x000fe40000004100 */
[----:B------:R-:W-:-:S03]  /*7240*/  HADD2.F32 R84, -RZ, R218.H0_H0 ;  /* 0x200000daff547230 */ /* 0x000fc60000004100 */
[----:B------:R-:W-:Y:S01]  /*7250*/  FFMA.FTZ R82, R89, R82, R83 ;  /* 0x0000005259527223 */ /* 0x000fe20000010053 */
[----:B------:R-:W-:Y:S02]  /*7260*/  HADD2.F32 R83, -RZ, R218.H1_H1 ;  /* 0x300000daff537230 */ /* 0x000fe40000004100 */
[----:B------:R-:W-:Y:S02]  /*7270*/  FADD.FTZ R86, -R178, R130 ;  /* 0x00000082b2567221 */ /* 0x000fe40000010100 */
[----:B------:R-:W4:Y:S01]  /*7280*/  LDL.S16 R130, [R1+0xa] ;  /* 0x00000a0001827983 */ /* 0x000f220000100600 */
[----:B------:R-:W-:Y:S01]  /*7290*/  FFMA.FTZ R83, R88, R83, R84 ;  /* 0x0000005358537223 */ /* 0x000fe20000010054 */
[----:B------:R-:W-:Y:S02]  /*72a0*/  IMAD.WIDE.U32 R84, R123, 0x10, R102 ;  /* 0x000000107b547825 */ /* 0x000fe400078e0066 */
[----:B------:R-:W4:Y:S02]  /*72b0*/  LDL.S16 R123, [R1+0x6] ;  /* 0x00000600017b7983 */ /* 0x000f240000100600 */
[----:B------:R-:W-:-:S02]  /*72c0*/  FMUL.FTZ R86, R171, R86 ;  /* 0x00000056ab567220 */ /* 0x000fc40000410000 */
[----:B------:R3:W-:Y:S01]  /*72d0*/  STG.E.128 desc[UR6][R84.64], R80 ;  /* 0x0000005054007986 */ /* 0x0007e2000c101d06 */
[C---:B------:R-:W-:Y:S01]  /*72e0*/  FADD.FTZ R89, -R178.reuse, R131 ;  /* 0x00000083b2597221 */ /* 0x040fe20000010100 */
[C---:B------:R-:W-:Y:S01]  /*72f0*/  FADD.FTZ R87, -R178.reuse, R133 ;  /* 0x00000085b2577221 */ /* 0x040fe20000010100 */
[----:B------:R-:W-:Y:S01]  /*7300*/  FADD.FTZ R88, -R178, R132 ;  /* 0x00000084b2587221 */ /* 0x000fe20000010100 */
[----:B------:R-:W4:Y:S01]  /*7310*/  LDL.S16 R131, [R1+0x8] ;  /* 0x0000080001837983 */ /* 0x000f220000100600 */
[C---:B------:R-:W-:Y:S01]  /*7320*/  FMUL.FTZ R89, R171.reuse, R89 ;  /* 0x00000059ab597220 */ /* 0x040fe20000410000 */
[C---:B------:R-:W-:Y:S01]  /*7330*/  FMUL.FTZ R87, R171.reuse, R87 ;  /* 0x00000057ab577220 */ /* 0x040fe20000410000 */
[----:B------:R-:W-:Y:S01]  /*7340*/  FMUL.FTZ R88, R171, R88 ;  /* 0x00000058ab587220 */ /* 0x000fe20000410000 */
[----:B---3--:R-:W-:Y:S02]  /*7350*/  HADD2.F32 R80, -RZ, R145.H0_H0 ;  /* 0x20000091ff507230 */ /* 0x008fe40000004100 */
[----:B------:R-:W-:-:S02]  /*7360*/  HADD2.F32 R82, -RZ, R54.H0_H0 ;  /* 0x20000036ff527230 */ /* 0x000fc40000004100 */
[--C-:B------:R-:W-:Y:S02]  /*7370*/  HADD2.F32 R81, -RZ, R217.reuse.H1_H1 ;  /* 0x300000d9ff517230 */ /* 0x100fe40000004100 */
[----:B------:R-:W-:Y:S02]  /*7380*/  HADD2.F32 R83, -RZ, R217.H0_H0 ;  /* 0x200000d9ff537230 */ /* 0x000fe40000004100 */
[----:B------:R-:W-:Y:S01]  /*7390*/  FFMA.FTZ R80, R86, R80, R82 ;  /* 0x0000005056507223 */ /* 0x000fe20000010052 */
[--C-:B------:R-:W-:Y:S02]  /*73a0*/  HADD2.F32 R84, -RZ, R215.reuse.H1_H1 ;  /* 0x300000d7ff547230 */ /* 0x100fe40000004100 */
[----:B------:R-:W-:Y:S02]  /*73b0*/  HADD2.F32 R85, -RZ, R215.H0_H0 ;  /* 0x200000d7ff557230 */ /* 0x000fe40000004100 */
[----:B------:R-:W-:-:S03]  /*73c0*/  FFMA.FTZ R81, R89, R81, R83 ;  /* 0x0000005159517223 */ /* 0x000fc60000010053 */
[----:B------:R-:W-:Y:S01]  /*73d0*/  FFMA.FTZ R83, R87, R84, R85 ;  /* 0x0000005457537223 */ /* 0x000fe20000010055 */
[----:B------:R-:W-:-:S04]  /*73e0*/  IMAD.WIDE.U32 R84, R121, 0x10, R100 ;  /* 0x0000001079547825 */ /* 0x000fc800078e0064 */
[----:B--2---:R-:W-:Y:S02]  /*73f0*/  HADD2.F32 R82, -RZ, R90.H0_H0 ;  /* 0x2000005aff527230 */ /* 0x004fe40000004100 */
[----:B------:R-:W-:-:S05]  /*7400*/  HADD2.F32 R90, -RZ, R55.H0_H0 ;  /* 0x20000037ff5a7230 */ /* 0x000fca0000004100 */
[----:B------:R-:W-:-:S05]  /*7410*/  FFMA.FTZ R82, R88, R82, R90 ;  /* 0x0000005258527223 */ /* 0x000fca000001005a */
[----:B------:R0:W-:Y:S02]  /*7420*/  STG.E.128 desc[UR6][R84.64], R80 ;  /* 0x0000005054007986 */ /* 0x0001e4000c101d06 */
[----:B0-----:R-:W-:Y:S02]  /*7430*/  HADD2.F32 R82, -RZ, R22.H0_H0 ;  /* 0x20000016ff527230 */ /* 0x001fe40000004100 */
[----:B------:R-:W-:Y:S02]  /*7440*/  HADD2.F32 R85, -RZ, R23.H0_H0 ;  /* 0x20000017ff557230 */ /* 0x000fe40000004100 */
[--C-:B------:R-:W-:Y:S02]  /*7450*/  HADD2.F32 R83, -RZ, R214.reuse.H1_H1 ;  /* 0x300000d6ff537230 */ /* 0x100fe40000004100 */
[----:B------:R-:W-:Y:S02]  /*7460*/  HADD2.F32 R84, -RZ, R214.H0_H0 ;  /* 0x200000d6ff547230 */ /* 0x000fe40000004100 */
[----:B-----5:R-:W-:-:S02]  /*7470*/  HADD2.F32 R80, -RZ, R91.H0_H0 ;  /* 0x2000005bff507230 */ /* 0x020fc40000004100 */
[----:B------:R-:W2:Y:S01]  /*7480*/  LDL.S16 R91, [R1+0x4] ;  /* 0x00000400015b7983 */ /* 0x000ea20000100600 */
[----:B------:R-:W-:Y:S02]  /*7490*/  HADD2.F32 R81, -RZ, R216.H1_H1 ;  /* 0x300000d8ff517230 */ /* 0x000fe40000004100 */
[----:B------:R-:W-:Y:S01]  /*74a0*/  FFMA.FTZ R80, R86, R80, R82 ;  /* 0x0000005056507223 */ /* 0x000fe20000010052 */
[----:B----4-:R-:W-:Y:S02]  /*74b0*/  HADD2.F32 R82, -RZ, R138.H0_H0 ;  /* 0x2000008aff527230 */ /* 0x010fe40000004100 */
[----:B------:R-:W-:Y:S02]  /*74c0*/  HADD2.F32 R86, -RZ, R216.H0_H0 ;  /* 0x200000d8ff567230 */ /* 0x000fe40000004100 */
[----:B------:R-:W-:Y:S01]  /*74d0*/  FFMA.FTZ R83, R87, R83, R84 ;  /* 0x0000005357537223 */ /* 0x000fe20000010054 */
[----:B------:R-:W-:Y:S01]  /*74e0*/  FFMA.FTZ R82, R88, R82, R85 ;  /* 0x0000005258527223 */ /* 0x000fe20000010055 */
[----:B------:R-:W-:-:S04]  /*74f0*/  IMAD.WIDE.U32 R84, R121, 0x10, R102 ;  /* 0x0000001079547825 */ /* 0x000fc800078e0066 */
[----:B------:R-:W-:Y:S01]  /*7500*/  FFMA.FTZ R81, R89, R81, R86 ;  /* 0x0000005159517223 */ /* 0x000fe20000010056 */
[----:B------:R-:W-:-:S04]  /*7510*/  HADD2.F32 R87, -RZ, R130.H0_H0 ;  /* 0x20000082ff577230 */ /* 0x000fc80000004100 */
[----:B------:R0:W-:Y:S04]  /*7520*/  STG.E.128 desc[UR6][R84.64], R80 ;  /* 0x0000005054007986 */ /* 0x0001e8000c101d06 */
[----:B------:R-:W3:Y:S01]  /*7530*/  LDL.S16 R130, [R1+0x2] ;  /* 0x0000020001827983 */ /* 0x000ee20000100600 */
[----:B0-----:R-:W-:-:S03]  /*7540*/  HADD2.F32 R84, -RZ, R123.H0_H0 ;  /* 0x2000007bff547230 */ /* 0x001fc60000004100 */
[----:B------:R-:W4:Y:S01]  /*7550*/  LDL.S16 R123, [R1] ;  /* 0x00000000017b7983 */ /* 0x000f220000100600 */
[C---:B------:R-:W-:Y:S01]  /*7560*/  FADD.FTZ R90, -R178.reuse, R124 ;  /* 0x0000007cb25a7221 */ /* 0x040fe20000010100 */
[----:B------:R-:W-:Y:S01]  /*7570*/  FADD.FTZ R89, -R178, R125 ;  /* 0x0000007db2597221 */ /* 0x000fe20000010100 */
[----:B------:R-:W-:Y:S02]  /*7580*/  HADD2.F32 R86, -RZ, R56.H0_H0 ;  /* 0x20000038ff567230 */ /* 0x000fe40000004100 */
[----:B------:R-:W-:Y:S02]  /*7590*/  HADD2.F32 R82, -RZ, R24.H0_H0 ;  /* 0x20000018ff527230 */ /* 0x000fe40000004100 */
[C---:B------:R-:W-:Y:S01]  /*75a0*/  FMUL.FTZ R90, R171.reuse, R90 ;  /* 0x0000005aab5a7220 */ /* 0x040fe20000410000 */
[--C-:B------:R-:W-:Y:S02]  /*75b0*/  HADD2.F32 R81, -RZ, R213.reuse.H1_H1 ;  /* 0x300000d5ff517230 */ /* 0x100fe40000004100 */
[----:B------:R-:W-:Y:S01]  /*75c0*/  FMUL.FTZ R89, R171, R89 ;  /* 0x00000059ab597220 */ /* 0x000fe20000410000 */
[----:B------:R-:W-:-:S02]  /*75d0*/  HADD2.F32 R83, -RZ, R213.H0_H0 ;  /* 0x200000d5ff537230 */ /* 0x000fc40000004100 */
[--C-:B------:R-:W-:Y:S02]  /*75e0*/  HADD2.F32 R85, -RZ, R212.reuse.H1_H1 ;  /* 0x300000d4ff557230 */ /* 0x100fe40000004100 */
[----:B------:R-:W-:Y:S02]  /*75f0*/  HADD2.F32 R88, -RZ, R212.H0_H0 ;  /* 0x200000d4ff587230 */ /* 0x000fe40000004100 */
[C---:B------:R-:W-:Y:S01]  /*7600*/  FFMA.FTZ R80, R90.reuse, R87, R86 ;  /* 0x000000575a507223 */ /* 0x040fe20000010056 */
[----:B------:R-:W-:Y:S01]  /*7610*/  FFMA.FTZ R84, R90, R84, R82 ;  /* 0x000000545a547223 */ /* 0x000fe20000010052 */
[C---:B------:R-:W-:Y:S01]  /*7620*/  FADD.FTZ R121, -R178.reuse, R95 ;  /* 0x0000005fb2797221 */ /* 0x040fe20000010100 */
[----:B------:R-:W-:Y:S01]  /*7630*/  FADD.FTZ R90, -R178, R122 ;  /* 0x0000007ab25a7221 */ /* 0x000fe20000010100 */
[C---:B------:R-:W-:Y:S01]  /*7640*/  FFMA.FTZ R81, R89.reuse, R81, R83 ;  /* 0x0000005159517223 */ /* 0x040fe20000010053 */
[----:B------:R-:W-:Y:S01]  /*7650*/  FFMA.FTZ R85, R89, R85, R88 ;  /* 0x0000005559557223 */ /* 0x000fe20000010058 */
[----:B------:R-:W-:-:S02]  /*7660*/  HADD2.F32 R83, -RZ, R131.H0_H0 ;  /* 0x20000083ff537230 */ /* 0x000fc40000004100 */
[C---:B------:R-:W-:Y:S01]  /*7670*/  FMUL.FTZ R121, R171.reuse, R121 ;  /* 0x00000079ab797220 */ /* 0x040fe20000410000 */
[----:B------:R-:W-:Y:S02]  /*7680*/  HADD2.F32 R82, -RZ, R57.H0_H0 ;  /* 0x20000039ff527230 */ /* 0x000fe40000004100 */
[----:B------:R-:W-:Y:S01]  /*7690*/  FMUL.FTZ R90, R171, R90 ;  /* 0x0000005aab5a7220 */ /* 0x000fe20000410000 */
[----:B------:R-:W-:Y:S02]  /*76a0*/  HADD2.F32 R86, -RZ, R25.H0_H0 ;  /* 0x20000019ff567230 */ /* 0x000fe40000004100 */
[--C-:B------:R-:W-:Y:S02]  /*76b0*/  HADD2.F32 R88, -RZ, R211.reuse.H1_H1 ;  /* 0x300000d3ff587230 */ /* 0x100fe40000004100 */
[----:B------:R-:W-:Y:S02]  /*76c0*/  HADD2.F32 R89, -RZ, R211.H0_H0 ;  /* 0x200000d3ff597230 */ /* 0x000fe40000004100 */
[----:B------:R-:W-:-:S02]  /*76d0*/  HADD2.F32 R95, -RZ, R210.H0_H0 ;  /* 0x200000d2ff5f7230 */ /* 0x000fc40000004100 */
[----:B------:R-:W-:Y:S01]  /*76e0*/  FFMA.FTZ R82, R121, R83, R82 ;  /* 0x0000005379527223 */ /* 0x000fe20000010052 */
[----:B------:R-:W-:Y:S01]  /*76f0*/  FFMA.FTZ R83, R90, R88, R89 ;  /* 0x000000585a537223 */ /* 0x000fe20000010059 */
[----:B------:R-:W-:-:S04]  /*7700*/  IMAD.WIDE.U32 R88, R92, 0x10, R100 ;  /* 0x000000105c587825 */ /* 0x000fc800078e0064 */
[C---:B------:R-:W-:Y:S01]  /*7710*/  FADD.FTZ R138, -R178.reuse, R94 ;  /* 0x0000005eb28a7221 */ /* 0x040fe20000010100 */
[----:B------:R0:W-:Y:S03]  /*7720*/  STG.E.128 desc[UR6][R88.64], R80 ;  /* 0x0000005058007986 */ /* 0x0001e6000c101d06 */
[C---:B------:R-:W-:Y:S01]  /*7730*/  FMUL.FTZ R138, R171.reuse, R138 ;  /* 0x0000008aab8a7220 */ /* 0x040fe20000410000 */
[C---:B------:R-:W-:Y:S01]  /*7740*/  FADD.FTZ R133, -R178.reuse, R117 ;  /* 0x00000075b2857221 */ /* 0x040fe20000010100 */
[----:B0-----:R-:W-:Y:S01]  /*7750*/  FADD.FTZ R88, -R178, R120 ;  /* 0x00000078b2587221 */ /* 0x001fe20000010100 */
[----:B------:R-:W-:Y:S02]  /*7760*/  HADD2.F32 R80, -RZ, R58.H0_H0 ;  /* 0x2000003aff507230 */ /* 0x000fe40000004100 */
[----:B------:R-:W-:Y:S02]  /*7770*/  HADD2.F32 R83, -RZ, R207.H1_H1 ;  /* 0x300000cfff537230 */ /* 0x000fe40000004100 */
[----:B------:R-:W-:Y:S01]  /*7780*/  FMUL.FTZ R88, R171, R88 ;  /* 0x00000058ab587220 */ /* 0x000fe20000410000 */
[----:B------:R-:W-:-:S02]  /*7790*/  HADD2.F32 R89, -RZ, R209.H0_H0 ;  /* 0x200000d1ff597230 */ /* 0x000fc40000004100 */
[----:B------:R-:W-:Y:S02]  /*77a0*/  HADD2.F32 R120, -RZ, R208.H1_H1 ;  /* 0x300000d0ff787230 */ /* 0x000fe40000004100 */
[----:B------:R-:W-:Y:S01]  /*77b0*/  FMUL.FTZ R133, R171, R133 ;  /* 0x00000085ab857220 */ /* 0x000fe20000410000 */
[C---:B------:R-:W-:Y:S01]  /*77c0*/  FADD.FTZ R117, -R178.reuse, R134 ;  /* 0x00000086b2757221 */ /* 0x040fe20000010100 */
[C---:B------:R-:W-:Y:S01]  /*77d0*/  FADD.FTZ R122, -R178.reuse, R135 ;  /* 0x00000087b27a7221 */ /* 0x040fe20000010100 */
[----:B------:R-:W-:Y:S02]  /*77e0*/  HADD2.F32 R135, -RZ, R204.H1_H1 ;  /* 0x300000ccff877230 */ /* 0x000fe40000004100 */
[----:B------:R-:W-:Y:S01]  /*77f0*/  FADD.FTZ R94, -R178, R128 ;  /* 0x00000080b25e7221 */ /* 0x000fe20000010100 */
[----:B------:R-:W-:Y:S02]  /*7800*/  HADD2.F32 R139, -RZ, R252.H1_H1 ;  /* 0x300000fcff8b7230 */ /* 0x000fe40000004100 */
[----:B------:R-:W-:-:S02]  /*7810*/  HADD2.F32 R159, -RZ, R26.H0_H0 ;  /* 0x2000001aff9f7230 */ /* 0x000fc40000004100 */
[C---:B------:R-:W-:Y:S01]  /*7820*/  FADD.FTZ R124, -R178.reuse, R137 ;  /* 0x00000089b27c7221 */ /* 0x040fe20000010100 */
[----:B------:R-:W-:Y:S02]  /*7830*/  HADD2.F32 R137, -RZ, R249.H1_H1 ;  /* 0x300000f9ff897230 */ /* 0x000fe40000004100 */
        /* <DEDUP_REMOVED lines=9> */
[----:B------:R-:W-:Y:S01]  /*78d0*/  FMUL.FTZ R155, R171, R131 ;  /* 0x00000083ab9b7220 */ /* 0x000fe20000410000 */
[----:B------:R-:W-:-:S02]  /*78e0*/  FADD.FTZ R132, -R178, R173 ;  /* 0x000000adb2847221 */ /* 0x000fc40000010100 */
[C---:B------:R-:W-:Y:S01]  /*78f0*/  FMUL.FTZ R128, R171.reuse, R128 ;  /* 0x00000080ab807220 */ /* 0x040fe20000410000 */
[C---:B------:R-:W-:Y:S01]  /*7900*/  FADD.FTZ R152, -R178.reuse, R157 ;  /* 0x0000009db2987221 */ /* 0x040fe20000010100 */
[----:B------:R-:W-:Y:S01]  /*7910*/  FADD.FTZ R153, -R178, R158 ;  /* 0x0000009eb2997221 */ /* 0x000fe20000010100 */
[----:B------:R-:W-:-:S03]  /*7920*/  FMUL.FTZ R154, R171, R154 ;  /* 0x0000009aab9a7220 */ /* 0x000fc60000410000 */
[C---:B------:R-:W-:Y:S01]  /*7930*/  FMUL.FTZ R153, R171.reuse, R153 ;  /* 0x00000099ab997220 */ /* 0x040fe20000410000 */
[C---:B------:R-:W-:Y:S01]  /*7940*/  FMUL.FTZ R152, R171.reuse, R152 ;  /* 0x00000098ab987220 */ /* 0x040fe20000410000 */
[C---:B------:R-:W-:Y:S01]  /*7950*/  FMUL.FTZ R151, R171.reuse, R151 ;  /* 0x00000097ab977220 */ /* 0x040fe20000410000 */
[C---:B------:R-:W-:Y:S01]  /*7960*/  FMUL.FTZ R150, R171.reuse, R150 ;  /* 0x00000096ab967220 */ /* 0x040fe20000410000 */
[C---:B------:R-:W-:Y:S01]  /*7970*/  FADD.FTZ R145, -R178.reuse, R166 ;  /* 0x000000a6b2917221 */ /* 0x040fe20000010100 */
[C---:B------:R-:W-:Y:S01]  /*7980*/  FADD.FTZ R149, -R178.reuse, R162 ;  /* 0x000000a2b2957221 */ /* 0x040fe20000010100 */
[C---:B------:R-:W-:Y:S02]  /*7990*/  FADD.FTZ R146, -R178.reuse, R165 ;  /* 0x000000a5b2927221 */ /* 0x040fe40000010100 */
[C---:B------:R-:W-:Y:S01]  /*79a0*/  FMUL.FTZ R145, R171.reuse, R145 ;  /* 0x00000091ab917220 */ /* 0x040fe20000410000 */
[C---:B------:R-:W-:Y:S01]  /*79b0*/  FMUL.FTZ R149, R171.reuse, R149 ;  /* 0x00000095ab957220 */ /* 0x040fe20000410000 */
[----:B------:R-:W-:Y:S01]  /*79c0*/  FMUL.FTZ R146, R171, R146 ;  /* 0x00000092ab927220 */ /* 0x000fe20000410000 */
[C---:B------:R-:W-:Y:S01]  /*79d0*/  FADD.FTZ R144, -R178.reuse, R167 ;  /* 0x000000a7b2907221 */ /* 0x040fe20000010100 */
[C---:B------:R-:W-:Y:S01]  /*79e0*/  FADD.FTZ R143, -R178.reuse, R168 ;  /* 0x000000a8b28f7221 */ /* 0x040fe20000010100 */
[----:B------:R-:W-:-:S02]  /*79f0*/  FADD.FTZ R140, -R178, R175 ;  /* 0x000000afb28c7221 */ /* 0x000fc40000010100 */
[C---:B------:R-:W-:Y:S01]  /*7a00*/  FMUL.FTZ R144, R171.reuse, R144 ;  /* 0x00000090ab907220 */ /* 0x040fe20000410000 */
[C---:B------:R-:W-:Y:S01]  /*7a10*/  FMUL.FTZ R143, R171.reuse, R143 ;  /* 0x0000008fab8f7220 */ /* 0x040fe20000410000 */
[----:B------:R-:W-:Y:S01]  /*7a20*/  FMUL.FTZ R140, R171, R140 ;  /* 0x0000008cab8c7220 */ /* 0x000fe20000410000 */
[----:B--2---:R-:W-:Y:S02]  /*7a30*/  HADD2.F32 R87, -RZ, R91.H0_H0 ;  /* 0x2000005bff577230 */ /* 0x004fe40000004100 */
[----:B------:R-:W-:-:S03]  /*7a40*/  HADD2.F32 R91, -RZ, R210.H1_H1 ;  /* 0x300000d2ff5b7230 */ /* 0x000fc60000004100 */
[----:B------:R-:W-:Y:S02]  /*7a50*/  FFMA.FTZ R86, R121, R87, R86 ;  /* 0x0000005779567223 */ /* 0x000fe40000010056 */
[----:B------:R-:W-:Y:S01]  /*7a60*/  FFMA.FTZ R87, R90, R91, R95 ;  /* 0x0000005b5a577223 */ /* 0x000fe2000001005f */
[----:B------:R-:W-:-:S05]  /*7a70*/  IMAD.WIDE.U32 R90, R92, 0x10, R102 ;  /* 0x000000105c5a7825 */ /* 0x000fca00078e0066 */
[----:B------:R0:W-:Y:S01]  /*7a80*/  STG.E.128 desc[UR6][R90.64], R84 ;  /* 0x000000545a007986 */ /* 0x0001e2000c101d06 */
[----:B---3--:R-:W-:Y:S02]  /*7a90*/  HADD2.F32 R81, -RZ, R130.H0_H0 ;  /* 0x20000082ff517230 */ /* 0x008fe40000004100 */
[C---:B0-----:R-:W-:Y:S01]  /*7aa0*/  FADD.FTZ R87, -R178.reuse, R118 ;  /* 0x00000076b2577221 */ /* 0x041fe20000010100 */
[----:B------:R-:W-:Y:S01]  /*7ab0*/  FADD.FTZ R90, -R178, R119 ;  /* 0x00000077b25a7221 */ /* 0x000fe20000010100 */
[----:B------:R-:W-:Y:S02]  /*7ac0*/  HADD2.F32 R85, -RZ, R59.H0_H0 ;  /* 0x2000003bff557230 */ /* 0x000fe40000004100 */
[----:B------:R-:W-:Y:S02]  /*7ad0*/  HADD2.F32 R84, -RZ, R207.H0_H0 ;  /* 0x200000cfff547230 */ /* 0x000fe40000004100 */
[----:B------:R-:W-:Y:S01]  /*7ae0*/  FMUL.FTZ R119, R171, R87 ;  /* 0x00000057ab777220 */ /* 0x000fe20000410000 */
[----:B----4-:R-:W-:-:S02]  /*7af0*/  HADD2.F32 R82, -RZ, R123.H0_H0 ;  /* 0x2000007bff527230 */ /* 0x010fc40000004100 */
[----:B------:R-:W-:Y:S01]  /*7b00*/  FMUL.FTZ R87, R171, R90 ;  /* 0x0000005aab577220 */ /* 0x000fe20000410000 */
[----:B------:R-:W-:Y:S02]  /*7b10*/  HADD2.F32 R86, -RZ, R209.H1_H1 ;  /* 0x300000d1ff567230 */ /* 0x000fe40000004100 */
[----:B------:R-:W-:Y:S01]  /*7b20*/  FFMA.FTZ R80, R138, R81, R80 ;  /* 0x000000518a507223 */ /* 0x000fe20000010050 */
[----:B------:R-:W-:Y:S01]  /*7b30*/  FFMA.FTZ R82, R88, R82, R85 ;  /* 0x0000005258527223 */ /* 0x000fe20000010055 */
[----:B------:R-:W-:Y:S01]  /*7b40*/  FFMA.FTZ R83, R87, R83, R84 ;  /* 0x0000005357537223 */ /* 0x000fe20000010054 */
[----:B------:R-:W-:Y:S01]  /*7b50*/  FFMA.FTZ R81, R119, R86, R89 ;  /* 0x0000005677517223 */ /* 0x000fe20000010059 */
[----:B------:R-:W-:-:S04]  /*7b60*/  IMAD.WIDE.U32 R84, R96, 0x10, R100 ;  /* 0x0000001060547825 */ /* 0x000fc800078e0064 */
[C---:B------:R-:W-:Y:S01]  /*7b70*/  FADD.FTZ R118, -R178.reuse, R93 ;  /* 0x0000005db2767221 */ /* 0x040fe20000010100 */
[----:B------:R-:W-:Y:S02]  /*7b80*/  HADD2.F32 R90, -RZ, R252.H0_H0 ;  /* 0x200000fcff5a7230 */ /* 0x000fe40000004100 */
[----:B------:R-:W-:Y:S01]  /*7b90*/  HADD2.F32 R91, -RZ, R27.H0_H0 ;  /* 0x2000001bff5b7230 */ /* 0x000fe20000004100 */
[----:B------:R0:W-:Y:S01]  /*7ba0*/  STG.E.128 desc[UR6][R84.64], R80 ;  /* 0x0000005054007986 */ /* 0x0001e2000c101d06 */
[----:B------:R-:W-:Y:S02]  /*7bb0*/  HADD2.F32 R121, -RZ, R208.H0_H0 ;  /* 0x200000d0ff797230 */ /* 0x000fe40000004100 */
[C---:B------:R-:W-:Y:S01]  /*7bc0*/  FADD.FTZ R86, -R178.reuse, R98 ;  /* 0x00000062b2567221 */ /* 0x040fe20000010100 */
[----:B------:R-:W-:Y:S01]  /*7bd0*/  FADD.FTZ R89, -R178, R99 ;  /* 0x00000063b2597221 */ /* 0x000fe20000010100 */
[----:B------:R-:W-:Y:S02]  /*7be0*/  HADD2.F32 R99, -RZ, R206.H0_H0 ;  /* 0x200000ceff637230 */ /* 0x000fe40000004100 */
[----:B------:R-:W-:Y:S01]  /*7bf0*/  FMUL.FTZ R118, R171, R118 ;  /* 0x00000076ab767220 */ /* 0x000fe20000410000 */
[----:B------:R-:W-:-:S02]  /*7c00*/  HADD2.F32 R98, -RZ, R60.H0_H0 ;  /* 0x2000003cff627230 */ /* 0x000fc40000004100 */
[----:B------:R-:W-:Y:S01]  /*7c10*/  FADD.FTZ R123, -R178, R136 ;  /* 0x00000088b27b7221 */ /* 0x000fe20000010100 */
[----:B------:R-:W-:Y:S02]  /*7c20*/  HADD2.F32 R136, -RZ, R204.H0_H0 ;  /* 0x200000ccff887230 */ /* 0x000fe40000004100 */
[----:B------:R-:W-:Y:S01]  /*7c30*/  FMUL.FTZ R134, R171, R86 ;  /* 0x00000056ab867220 */ /* 0x000fe20000410000 */
[----:B0-----:R-:W-:Y:S01]  /*7c40*/  FFMA.FTZ R82, R88, R90, R91 ;  /* 0x0000005a58527223 */ /* 0x001fe2000001005b */
[----:B------:R-:W-:Y:S02]  /*7c50*/  HADD2.F32 R83, -RZ, R206.H1_H1 ;  /* 0x300000ceff537230 */ /* 0x000fe40000004100 */
[----:B------:R-:W-:Y:S02]  /*7c60*/  HADD2.F32 R84, -RZ, R251.H1_H1 ;  /* 0x300000fbff547230 */ /* 0x000fe40000004100 */
[----:B------:R-:W-:Y:S02]  /*7c70*/  HADD2.F32 R88, -RZ, R250.H1_H1 ;  /* 0x300000faff587230 */ /* 0x000fe40000004100 */
[----:B------:R-:W-:-:S02]  /*7c80*/  HADD2.F32 R90, -RZ, R28.H0_H0 ;  /* 0x2000001cff5a7230 */ /* 0x000fc40000004100 */
[--C-:B------:R-:W-:Y:S02]  /*7c90*/  HADD2.F32 R85, -RZ, R205.reuse.H1_H1 ;  /* 0x300000cdff557230 */ /* 0x100fe40000004100 */
[----:B------:R-:W-:Y:S02]  /*7ca0*/  HADD2.F32 R91, -RZ, R205.H0_H0 ;  /* 0x200000cdff5b7230 */ /* 0x000fe40000004100 */
[----:B------:R-:W-:Y:S01]  /*7cb0*/  FFMA.FTZ R81, R119, R120, R121 ;  /* 0x0000007877517223 */ /* 0x000fe20000010079 */
[----:B------:R-:W-:Y:S01]  /*7cc0*/  FFMA.FTZ R83, R87, R83, R99 ;  /* 0x0000005357537223 */ /* 0x000fe20000010063 */
[C---:B------:R-:W-:Y:S01]  /*7cd0*/  FFMA.FTZ R84, R118.reuse, R84, R98 ;  /* 0x0000005476547223 */ /* 0x040fe20000010062 */
[----:B------:R-:W-:Y:S01]  /*7ce0*/  FFMA.FTZ R88, R118, R88, R90 ;  /* 0x0000005876587223 */ /* 0x000fe2000001005a */
[----:B------:R-:W-:Y:S01]  /*7cf0*/  FFMA.FTZ R85, R133, R85, R91 ;  /* 0x0000005585557223 */ /* 0x000fe2000001005b */
[----:B------:R-:W-:Y:S02]  /*7d00*/  HADD2.F32 R120, -RZ, R251.H0_H0 ;  /* 0x200000fbff787230 */ /* 0x000fe40000004100 */
[----:B------:R-:W-:-:S02]  /*7d10*/  HADD2.F32 R121, -RZ, R61.H0_H0 ;  /* 0x2000003dff797230 */ /* 0x000fc40000004100 */
[----:B------:R-:W-:Y:S01]  /*7d20*/  FMUL.FTZ R119, R171, R89 ;  /* 0x00000059ab777220 */ /* 0x000fe20000410000 */
[----:B------:R-:W-:Y:S02]  /*7d30*/  HADD2.F32 R90, -RZ, R250.H0_H0 ;  /* 0x200000faff5a7230 */ /* 0x000fe40000004100 */
[----:B------:R-:W-:Y:S02]  /*7d40*/  HADD2.F32 R118, -RZ, R29.H0_H0 ;  /* 0x2000001dff767230 */ /* 0x000fe40000004100 */
[--C-:B------:R-:W-:Y:S02]  /*7d50*/  HADD2.F32 R98, -RZ, R203.reuse.H1_H1 ;  /* 0x300000cbff627230 */ /* 0x100fe40000004100 */
[----:B------:R-:W-:Y:S02]  /*7d60*/  HADD2.F32 R87, -RZ, R203.H0_H0 ;  /* 0x200000cbff577230 */ /* 0x000fe40000004100 */
[--C-:B------:R-:W-:Y:S02]  /*7d70*/  HADD2.F32 R91, -RZ, R202.reuse.H1_H1 ;  /* 0x300000caff5b7230 */ /* 0x100fe40000004100 */
[----:B------:R-:W-:-:S02]  /*7d80*/  HADD2.F32 R99, -RZ, R202.H0_H0 ;  /* 0x200000caff637230 */ /* 0x000fc40000004100 */
[----:B------:R-:W-:Y:S01]  /*7d90*/  FADD.FTZ R93, -R178, R127 ;  /* 0x0000007fb25d7221 */ /* 0x000fe20000010100 */
[C---:B------:R-:W-:Y:S01]  /*7da0*/  FFMA.FTZ R86, R134.reuse, R120, R121 ;  /* 0x0000007886567223 */ /* 0x040fe20000010079 */
[----:B------:R-:W-:Y:S01]  /*7db0*/  FFMA.FTZ R89, R133, R135, R136 ;  /* 0x0000008785597223 */ /* 0x000fe20000010088 */
[----:B------:R-:W-:Y:S01]  /*7dc0*/  FFMA.FTZ R90, R134, R90, R118 ;  /* 0x0000005a865a7223 */ /* 0x000fe20000010076 */
[C---:B------:R-:W-:Y:S01]  /*7dd0*/  FFMA.FTZ R87, R119.reuse, R98, R87 ;  /* 0x0000006277577223 */ /* 0x040fe20000010057 */
[----:B------:R-:W-:Y:S01]  /*7de0*/  FFMA.FTZ R91, R119, R91, R99 ;  /* 0x0000005b775b7223 */ /* 0x000fe20000010063 */
[--C-:B------:R-:W-:Y:S02]  /*7df0*/  HADD2.F32 R120, -RZ, R201.reuse.H1_H1 ;  /* 0x300000c9ff787230 */ /* 0x100fe40000004100 */
[C---:B------:R-:W-:Y:S01]  /*7e00*/  FMUL.FTZ R136, R171.reuse, R93 ;  /* 0x0000005dab887220 */ /* 0x040fe20000410000 */
[----:B------:R-:W-:Y:S02]  /*7e10*/  HADD2.F32 R121, -RZ, R201.H0_H0 ;  /* 0x200000c9ff797230 */ /* 0x000fe40000004100 */
[----:B------:R-:W-:Y:S01]  /*7e20*/  FMUL.FTZ R135, R171, R94 ;  /* 0x0000005eab877220 */ /* 0x000fe20000410000 */
[----:B------:R-:W-:-:S02]  /*7e30*/  HADD2.F32 R118, -RZ, R249.H0_H0 ;  /* 0x200000f9ff767230 */ /* 0x000fc40000004100 */
[----:B------:R-:W-:Y:S02]  /*7e40*/  HADD2.F32 R119, -RZ, R63.H0_H0 ;  /* 0x2000003fff777230 */ /* 0x000fe40000004100 */
[----:B------:R-:W-:Y:S01]  /*7e50*/  FADD.FTZ R95, -R178, R129 ;  /* 0x00000081b25f7221 */ /* 0x000fe20000010100 */
[----:B------:R-:W-:Y:S01]  /*7e60*/  FFMA.FTZ R93, R136, R120, R121 ;  /* 0x00000078885d7223 */ /* 0x000fe20000010079 */
[----:B------:R-:W-:Y:S01]  /*7e70*/  FADD.FTZ R92, -R178, R126 ;  /* 0x0000007eb25c7221 */ /* 0x000fe20000010100 */
[----:B------:R-:W-:Y:S01]  /*7e80*/  FFMA.FTZ R80, R138, R139, R159 ;  /* 0x0000008b8a507223 */ /* 0x000fe2000001009f */
[----:B------:R-:W-:Y:S01]  /*7e90*/  FFMA.FTZ R94, R135, R118, R119 ;  /* 0x00000076875e7223 */ /* 0x000fe20000010077 */
[----:B------:R-:W-:-:S04]  /*7ea0*/  IMAD.WIDE.U32 R120, R96, 0x10, R102 ;  /* 0x0000001060787825 */ /* 0x000fc800078e0066 */
[----:B------:R-:W-:Y:S01]  /*7eb0*/  FMUL.FTZ R134, R171, R95 ;  /* 0x0000005fab867220 */ /* 0x000fe20000410000 */
[----:B------:R-:W-:-:S04]  /*7ec0*/  IMAD.WIDE.U32 R118, R97, 0x10, R100 ;  /* 0x0000001061767825 */ /* 0x000fc800078e0064 */
[----:B------:R-:W-:Y:S01]  /*7ed0*/  FMUL.FTZ R133, R171, R92 ;  /* 0x0000005cab857220 */ /* 0x000fe20000410000 */
[--C-:B------:R-:W-:Y:S02]  /*7ee0*/  HADD2.F32 R98, -RZ, R199.reuse.H1_H1 ;  /* 0x300000c7ff627230 */ /* 0x100fe40000004100 */
[----:B------:R-:W-:Y:S02]  /*7ef0*/  HADD2.F32 R99, -RZ, R199.H0_H0 ;  /* 0x200000c7ff637230 */ /* 0x000fe40000004100 */
[----:B------:R-:W-:Y:S01]  /*7f00*/  IMAD.WIDE.U32 R96, R97, 0x10, R102 ;  /* 0x0000001061607825 */ /* 0x000fe200078e0066 */
[----:B------:R0:W-:Y:S03]  /*7f10*/  STG.E.128 desc[UR6][R120.64], R80 ;  /* 0x0000005078007986 */ /* 0x0001e6000c101d06 */
[----:B------:R-:W-:Y:S01]  /*7f20*/  HADD2.F32 R138, -RZ, R62.H0_H0 ;  /* 0x2000003eff8a7230 */ /* 0x000fe20000004100 */
[----:B------:R1:W-:Y:S01]  /*7f30*/  STG.E.128 desc[UR6][R118.64], R84 ;  /* 0x0000005476007986 */ /* 0x0003e2000c101d06 */
[----:B------:R-:W-:Y:S01]  /*7f40*/  FFMA.FTZ R95, R134, R98, R99 ;  /* 0x00000062865f7223 */ /* 0x000fe20000010063 */
[----:B------:R-:W-:-:S02]  /*7f50*/  IMAD.WIDE.U32 R98, R109, 0x10, R100 ;  /* 0x000000106d627825 */ /* 0x000fc400078e0064 */
[----:B------:R2:W-:Y:S02]  /*7f60*/  STG.E.128 desc[UR6][R96.64], R88 ;  /* 0x0000005860007986 */ /* 0x0005e4000c101d06 */
[----:B------:R-:W-:Y:S01]  /*7f70*/  FFMA.FTZ R92, R133, R137, R138 ;  /* 0x00000089855c7223 */ /* 0x000fe2000001008a */
[C---:B------:R-:W-:Y:S01]  /*7f80*/  FMUL.FTZ R137, R171.reuse, R117 ;  /* 0x00000075ab897220 */ /* 0x040fe20000410000 */
[----:B------:R-:W-:Y:S01]  /*7f90*/  FMUL.FTZ R123, R171, R123 ;  /* 0x0000007bab7b7220 */ /* 0x000fe20000410000 */
[----:B0-----:R-:W-:Y:S02]  /*7fa0*/  HADD2.F32 R82, -RZ, R248.H0_H0 ;  /* 0x200000f8ff527230 */ /* 0x001fe40000004100 */
[----:B------:R-:W-:Y:S02]  /*7fb0*/  HADD2.F32 R81, -RZ, R200.H1_H1 ;  /* 0x300000c8ff517230 */ /* 0x000fe40000004100 */
[----:B-1----:R-:W-:Y:S02]  /*7fc0*/  HADD2.F32 R87, -RZ, R31.H0_H0 ;  /* 0x2000001fff577230 */ /* 0x002fe40000004100 */
[----:B------:R-:W-:-:S02]  /*7fd0*/  HADD2.F32 R83, -RZ, R198.H1_H1 ;  /* 0x300000c6ff537230 */ /* 0x000fc40000004100 */
[----:B--2---:R-:W-:Y:S02]  /*7fe0*/  HADD2.F32 R88, -RZ, R200.H0_H0 ;  /* 0x200000c8ff587230 */ /* 0x004fe40000004100 */
[----:B------:R-:W-:Y:S02]  /*7ff0*/  HADD2.F32 R86, -RZ, R198.H0_H0 ;  /* 0x200000c6ff567230 */ /* 0x000fe40000004100 */
[----:B------:R-:W-:Y:S02]  /*8000*/  HADD2.F32 R84, -RZ, R247.H1_H1 ;  /* 0x300000f7ff547230 */ /* 0x000fe40000004100 */
[----:B------:R-:W-:Y:S02]  /*8010*/  HADD2.F32 R85, -RZ, R64.H0_H0 ;  /* 0x20000040ff557230 */ /* 0x000fe40000004100 */
[----:B------:R-:W-:Y:S01]  /*8020*/  FFMA.FTZ R82, R135, R82, R87 ;  /* 0x0000005287527223 */ /* 0x000fe20000010057 */
[----:B------:R0:W-:Y:S01]  /*8030*/  STG.E.128 desc[UR6][R98.64], R92 ;  /* 0x0000005c62007986 */ /* 0x0001e2000c101d06 */
[----:B------:R-:W-:Y:S01]  /*8040*/  FFMA.FTZ R81, R136, R81, R88 ;  /* 0x0000005188517223 */ /* 0x000fe20000010058 */
[----:B------:R-:W-:Y:S01]  /*8050*/  FFMA.FTZ R83, R134, R83, R86 ;  /* 0x0000005386537223 */ /* 0x000fe20000010056 */
[----:B------:R-:W-:Y:S01]  /*8060*/  FFMA.FTZ R84, R137, R84, R85 ;  /* 0x0000005489547223 */ /* 0x000fe20000010055 */
[----:B------:R-:W-:-:S02]  /*8070*/  HADD2.F32 R90, -RZ, R246.H0_H0 ;  /* 0x200000f6ff5a7230 */ /* 0x000fc40000004100 */
[----:B------:R-:W-:Y:S02]  /*8080*/  HADD2.F32 R87, -RZ, R33.H0_H0 ;  /* 0x20000021ff577230 */ /* 0x000fe40000004100 */
[----:B------:R-:W-:Y:S02]  /*8090*/  HADD2.F32 R80, -RZ, R248.H1_H1 ;  /* 0x300000f8ff507230 */ /* 0x000fe40000004100 */
[----:B------:R-:W-:Y:S02]  /*80a0*/  HADD2.F32 R89, -RZ, R30.H0_H0 ;  /* 0x2000001eff597230 */ /* 0x000fe40000004100 */
[----:B------:R-:W-:Y:S02]  /*80b0*/  HADD2.F32 R88, -RZ, R246.H1_H1 ;  /* 0x300000f6ff587230 */ /* 0x000fe40000004100 */
[----:B------:R-:W-:Y:S02]  /*80c0*/  HADD2.F32 R85, -RZ, R197.H1_H1 ;  /* 0x300000c5ff557230 */ /* 0x000fe40000004100 */
[----:B------:R-:W-:-:S02]  /*80d0*/  HADD2.F32 R86, -RZ, R247.H0_H0 ;  /* 0x200000f7ff567230 */ /* 0x000fc40000004100 */
[----:B0-----:R-:W-:Y:S02]  /*80e0*/  HADD2.F32 R94, -RZ, R32.H0_H0 ;  /* 0x20000020ff5e7230 */ /* 0x001fe40000004100 */
[----:B------:R-:W-:Y:S02]  /*80f0*/  HADD2.F32 R93, -RZ, R197.H0_H0 ;  /* 0x200000c5ff5d7230 */ /* 0x000fe40000004100 */
[----:B------:R-:W-:Y:S02]  /*8100*/  HADD2.F32 R91, -RZ, R65.H0_H0 ;  /* 0x20000041ff5b7230 */ /* 0x000fe40000004100 */
[C---:B------:R-:W-:Y:S01]  /*8110*/  FADD.FTZ R126, -R178.reuse, R142 ;  /* 0x0000008eb27e7221 */ /* 0x040fe20000010100 */
[----:B------:R-:W-:Y:S01]  /*8120*/  FFMA.FTZ R90, R123, R90, R87 ;  /* 0x0000005a7b5a7223 */ /* 0x000fe20000010057 */
[----:B------:R-:W-:Y:S01]  /*8130*/  FADD.FTZ R130, -R178, R148 ;  /* 0x00000094b2827221 */ /* 0x000fe20000010100 */
[----:B------:R-:W-:Y:S01]  /*8140*/  FFMA.FTZ R80, R133, R80, R89 ;  /* 0x0000005085507223 */ /* 0x000fe20000010059 */
[----:B------:R-:W-:Y:S01]  /*8150*/  FFMA.FTZ R88, R137, R88, R94 ;  /* 0x0000005889587223 */ /* 0x000fe2000001005e */
[----:B------:R-:W-:Y:S01]  /*8160*/  FFMA.FTZ R85, R122, R85, R93 ;  /* 0x000000557a557223 */ /* 0x000fe2000001005d */
[----:B------:R-:W-:Y:S01]  /*8170*/  FFMA.FTZ R86, R123, R86, R91 ;  /* 0x000000567b567223 */ /* 0x000fe2000001005b */
[----:B------:R-:W-:-:S02]  /*8180*/  HADD2.F32 R87, -RZ, R195.H1_H1 ;  /* 0x300000c3ff577230 */ /* 0x000fc40000004100 */
[----:B------:R-:W-:Y:S02]  /*8190*/  HADD2.F32 R99, -RZ, R195.H0_H0 ;  /* 0x200000c3ff637230 */ /* 0x000fe40000004100 */
[----:B------:R-:W-:Y:S01]  /*81a0*/  FMUL.FTZ R126, R171, R126 ;  /* 0x0000007eab7e7220 */ /* 0x000fe20000410000 */
[--C-:B------:R-:W-:Y:S02]  /*81b0*/  HADD2.F32 R89, -RZ, R196.reuse.H1_H1 ;  /* 0x300000c4ff597230 */ /* 0x100fe40000004100 */
[----:B------:R-:W-:Y:S02]  /*81c0*/  HADD2.F32 R92, -RZ, R196.H0_H0 ;  /* 0x200000c4ff5c7230 */ /* 0x000fe40000004100 */
[--C-:B------:R-:W-:Y:S02]  /*81d0*/  HADD2.F32 R91, -RZ, R194.reuse.H1_H1 ;  /* 0x300000c2ff5b7230 */ /* 0x100fe40000004100 */
[----:B------:R-:W-:Y:S02]  /*81e0*/  HADD2.F32 R98, -RZ, R194.H0_H0 ;  /* 0x200000c2ff627230 */ /* 0x000fe40000004100 */
[----:B------:R-:W-:-:S02]  /*81f0*/  HADD2.F32 R96, -RZ, R244.H1_H1 ;  /* 0x300000f4ff607230 */ /* 0x000fc40000004100 */
[----:B------:R-:W-:Y:S02]  /*8200*/  HADD2.F32 R95, -RZ, R34.H0_H0 ;  /* 0x20000022ff5f7230 */ /* 0x000fe40000004100 */
[--C-:B------:R-:W-:Y:S02]  /*8210*/  HADD2.F32 R93, -RZ, R193.reuse.H1_H1 ;  /* 0x300000c1ff5d7230 */ /* 0x100fe40000004100 */
[----:B------:R-:W-:Y:S02]  /*8220*/  HADD2.F32 R94, -RZ, R193.H0_H0 ;  /* 0x200000c1ff5e7230 */ /* 0x000fe40000004100 */
[----:B------:R-:W-:Y:S01]  /*8230*/  FADD.FTZ R127, -R178, R141 ;  /* 0x0000008db27f7221 */ /* 0x000fe20000010100 */
[----:B------:R-:W-:Y:S01]  /*8240*/  FMUL.FTZ R156, R171, R130 ;  /* 0x00000082ab9c7220 */ /* 0x000fe20000410000 */
[----:B------:R-:W-:-:S04]  /*8250*/  IMAD.WIDE.U32 R134, R109, 0x10, R102 ;  /* 0x000000106d867825 */ /* 0x000fc800078e0066 */
[----:B------:R-:W-:Y:S01]  /*8260*/  FFMA.FTZ R87, R124, R87, R99 ;  /* 0x000000577c577223 */ /* 0x000fe20000010063 */
[----:B------:R-:W-:Y:S01]  /*8270*/  FFMA.FTZ R89, R122, R89, R92 ;  /* 0x000000597a597223 */ /* 0x000fe2000001005c */
[----:B------:R-:W-:Y:S01]  /*8280*/  FFMA.FTZ R91, R124, R91, R98 ;  /* 0x0000005b7c5b7223 */ /* 0x000fe20000010062 */
[----:B------:R-:W-:-:S04]  /*8290*/  IMAD.WIDE.U32 R130, R110, 0x10, R100 ;  /* 0x000000106e827825 */ /* 0x000fc800078e0064 */
[----:B------:R-:W-:Y:S01]  /*82a0*/  FFMA.FTZ R96, R125, R96, R95 ;  /* 0x000000607d607223 */ /* 0x000fe2000001005f */
[----:B------:R-:W-:Y:S01]  /*82b0*/  FFMA.FTZ R93, R126, R93, R94 ;  /* 0x0000005d7e5d7223 */ /* 0x000fe2000001005e */
[----:B------:R-:W-:-:S04]  /*82c0*/  IMAD.WIDE.U32 R136, R110, 0x10, R102 ;  /* 0x000000106e887825 */ /* 0x000fc800078e0066 */
[----:B------:R-:W-:Y:S01]  /*82d0*/  FMUL.FTZ R127, R171, R127 ;  /* 0x0000007fab7f7220 */ /* 0x000fe20000410000 */
[----:B------:R-:W-:Y:S01]  /*82e0*/  FADD.FTZ R129, -R178, R147 ;  /* 0x00000093b2817221 */ /* 0x000fe20000010100 */
[--C-:B------:R-:W-:Y:S02]  /*82f0*/  HADD2.F32 R92, -RZ, R245.reuse.H1_H1 ;  /* 0x300000f5ff5c7230 */ /* 0x100fe40000004100 */
[----:B------:R-:W-:Y:S02]  /*8300*/  HADD2.F32 R97, -RZ, R66.H0_H0 ;  /* 0x20000042ff617230 */ /* 0x000fe40000004100 */
[----:B------:R-:W-:Y:S02]  /*8310*/  HADD2.F32 R94, -RZ, R245.H0_H0 ;  /* 0x200000f5ff5e7230 */ /* 0x000fe40000004100 */
[----:B------:R-:W-:Y:S02]  /*8320*/  HADD2.F32 R121, -RZ, R67.H0_H0 ;  /* 0x20000043ff797230 */ /* 0x000fe40000004100 */
[----:B------:R-:W-:-:S02]  /*8330*/  HADD2.F32 R95, -RZ, R191.H1_H1 ;  /* 0x300000bfff5f7230 */ /* 0x000fc40000004100 */
[----:B------:R-:W-:Y:S01]  /*8340*/  HADD2.F32 R119, -RZ, R191.H0_H0 ;  /* 0x200000bfff777230 */ /* 0x000fe20000004100 */
[----:B------:R0:W-:Y:S01]  /*8350*/  STG.E.128 desc[UR6][R134.64], R80 ;  /* 0x0000005086007986 */ /* 0x0001e2000c101d06 */
[----:B------:R-:W-:Y:S01]  /*8360*/  FMUL.FTZ R117, R171, R132 ;  /* 0x00000084ab757220 */ /* 0x000fe20000410000 */
[----:B------:R-:W-:Y:S02]  /*8370*/  FFMA.FTZ R92, R125, R92, R97 ;  /* 0x0000005c7d5c7223 */ /* 0x000fe40000010061 */
[----:B------:R1:W-:Y:S01]  /*8380*/  STG.E.128 desc[UR6][R130.64], R84 ;  /* 0x0000005482007986 */ /* 0x0003e2000c101d06 */
[----:B------:R-:W-:Y:S01]  /*8390*/  FFMA.FTZ R94, R127, R94, R121 ;  /* 0x0000005e7f5e7223 */ /* 0x000fe20000010079 */
[----:B------:R-:W-:Y:S01]  /*83a0*/  FFMA.FTZ R95, R128, R95, R119 ;  /* 0x0000005f805f7223 */ /* 0x000fe20000010077 */
[----:B------:R-:W-:Y:S01]  /*83b0*/  IMAD.WIDE.U32 R132, R111, 0x10, R100 ;  /* 0x000000106f847825 */ /* 0x000fe200078e0064 */
[----:B------:R2:W-:Y:S03]  /*83c0*/  STG.E.128 desc[UR6][R136.64], R88 ;  /* 0x0000005888007986 */ /* 0x0005e6000c101d06 */
[----:B------:R-:W-:Y:S01]  /*83d0*/  FMUL.FTZ R157, R171, R129 ;  /* 0x00000081ab9d7220 */ /* 0x000fe20000410000 */
[----:B------:R-:W-:-:S02]  /*83e0*/  HADD2.F32 R97, -RZ, R192.H1_H1 ;  /* 0x300000c0ff617230 */ /* 0x000fc40000004100 */
[----:B------:R-:W-:Y:S02]  /*83f0*/  HADD2.F32 R122, -RZ, R192.H0_H0 ;  /* 0x200000c0ff7a7230 */ /* 0x000fe40000004100 */
[----:B------:R-:W-:Y:S02]  /*8400*/  HADD2.F32 R98, -RZ, R244.H0_H0 ;  /* 0x200000f4ff627230 */ /* 0x000fe40000004100 */
[----:B------:R-:W-:Y:S02]  /*8410*/  HADD2.F32 R120, -RZ, R35.H0_H0 ;  /* 0x20000023ff787230 */ /* 0x000fe40000004100 */
[----:B0-----:R-:W-:Y:S02]  /*8420*/  HADD2.F32 R80, -RZ, R243.H1_H1 ;  /* 0x300000f3ff507230 */ /* 0x001fe40000004100 */
[----:B------:R-:W-:Y:S02]  /*8430*/  HADD2.F32 R81, -RZ, R189.H1_H1 ;  /* 0x300000bdff517230 */ /* 0x000fe40000004100 */
[----:B-1----:R-:W-:-:S02]  /*8440*/  HADD2.F32 R84, -RZ, R242.H1_H1 ;  /* 0x300000f2ff547230 */ /* 0x002fc40000004100 */
[----:B------:R-:W-:Y:S02]  /*8450*/  HADD2.F32 R87, -RZ, R189.H0_H0 ;  /* 0x200000bdff577230 */ /* 0x000fe40000004100 */
[----:B--2---:R-:W-:Y:S02]  /*8460*/  HADD2.F32 R89, -RZ, R68.H0_H0 ;  /* 0x20000044ff597230 */ /* 0x004fe40000004100 */
[----:B------:R-:W-:Y:S02]  /*8470*/  HADD2.F32 R88, -RZ, R36.H0_H0 ;  /* 0x20000024ff587230 */ /* 0x000fe40000004100 */
[--C-:B------:R-:W-:Y:S02]  /*8480*/  HADD2.F32 R99, -RZ, R190.reuse.H1_H1 ;  /* 0x300000beff637230 */ /* 0x100fe40000004100 */
[----:B------:R-:W-:Y:S01]  /*8490*/  HADD2.F32 R118, -RZ, R190.H0_H0 ;  /* 0x200000beff767230 */ /* 0x000fe20000004100 */
[----:B------:R0:W-:Y:S01]  /*84a0*/  STG.E.128 desc[UR6][R132.64], R92 ;  /* 0x0000005c84007986 */ /* 0x0001e2000c101d06 */
[----:B------:R-:W-:-:S02]  /*84b0*/  HADD2.F32 R82, -RZ, R243.H0_H0 ;  /* 0x200000f3ff527230 */ /* 0x000fc40000004100 */
[C---:B------:R-:W-:Y:S01]  /*84c0*/  FFMA.FTZ R80, R157.reuse, R80, R89 ;  /* 0x000000509d507223 */ /* 0x040fe20000010059 */
[----:B------:R-:W-:Y:S02]  /*84d0*/  HADD2.F32 R83, -RZ, R69.H0_H0 ;  /* 0x20000045ff537230 */ /* 0x000fe40000004100 */
[----:B------:R-:W-:Y:S01]  /*84e0*/  FFMA.FTZ R84, R157, R84, R88 ;  /* 0x000000549d547223 */ /* 0x000fe20000010058 */
[--C-:B------:R-:W-:Y:S02]  /*84f0*/  HADD2.F32 R85, -RZ, R188.reuse.H1_H1 ;  /* 0x300000bcff557230 */ /* 0x100fe40000004100 */
[----:B------:R-:W-:Y:S01]  /*8500*/  FFMA.FTZ R81, R156, R81, R87 ;  /* 0x000000519c517223 */ /* 0x000fe20000010057 */
[----:B------:R-:W-:Y:S02]  /*8510*/  HADD2.F32 R86, -RZ, R188.H0_H0 ;  /* 0x200000bcff567230 */ /* 0x000fe40000004100 */
[----:B------:R-:W-:Y:S01]  /*8520*/  FFMA.FTZ R97, R126, R97, R122 ;  /* 0x000000617e617223 */ /* 0x000fe2000001007a */
[----:B------:R-:W-:Y:S01]  /*8530*/  FFMA.FTZ R98, R127, R98, R120 ;  /* 0x000000627f627223 */ /* 0x000fe20000010078 */
[----:B------:R-:W-:Y:S01]  /*8540*/  FFMA.FTZ R99, R128, R99, R118 ;  /* 0x0000006380637223 */ /* 0x000fe20000010076 */
[----:B------:R-:W-:-:S04]  /*8550*/  IMAD.WIDE.U32 R138, R111, 0x10, R102 ;  /* 0x000000106f8a7825 */ /* 0x000fc800078e0066 */
[----:B------:R-:W-:Y:S01]  /*8560*/  FFMA.FTZ R82, R155, R82, R83 ;  /* 0x000000529b527223 */ /* 0x000fe20000010053 */
[--C-:B------:R-:W-:Y:S02]  /*8570*/  HADD2.F32 R87, -RZ, R186.reuse.H1_H1 ;  /* 0x300000baff577230 */ /* 0x100fe40000004100 */
[----:B------:R-:W-:Y:S02]  /*8580*/  HADD2.F32 R91, -RZ, R186.H0_H0 ;  /* 0x200000baff5b7230 */ /* 0x000fe40000004100 */
[----:B------:R-:W-:Y:S02]  /*8590*/  HADD2.F32 R88, -RZ, R241.H1_H1 ;  /* 0x300000f1ff587230 */ /* 0x000fe40000004100 */
[----:B------:R-:W-:Y:S02]  /*85a0*/  HADD2.F32 R90, -RZ, R70.H0_H0 ;  /* 0x20000046ff5a7230 */ /* 0x000fe40000004100 */
[----:B0-----:R-:W-:Y:S02]  /*85b0*/  HADD2.F32 R92, -RZ, R240.H1_H1 ;  /* 0x300000f0ff5c7230 */ /* 0x001fe40000004100 */
[----:B------:R-:W-:-:S02]  /*85c0*/  HADD2.F32 R89, -RZ, R38.H0_H0 ;  /* 0x20000026ff597230 */ /* 0x000fc40000004100 */
[----:B------:R-:W-:Y:S01]  /*85d0*/  FFMA.FTZ R85, R156, R85, R86 ;  /* 0x000000559c557223 */ /* 0x000fe20000010056 */
[--C-:B------:R-:W-:Y:S01]  /*85e0*/  HADD2.F32 R83, -RZ, R187.reuse.H1_H1 ;  /* 0x300000bbff537230 */ /* 0x100fe20000004100 */
[----:B------:R0:W-:Y:S01]  /*85f0*/  STG.E.128 desc[UR6][R138.64], R96 ;  /* 0x000000608a007986 */ /* 0x0001e2000c101d06 */
[----:B------:R-:W-:Y:S02]  /*8600*/  HADD2.F32 R93, -RZ, R187.H0_H0 ;  /* 0x200000bbff5d7230 */ /* 0x000fe40000004100 */
[----:B------:R-:W-:Y:S01]  /*8610*/  FFMA.FTZ R87, R154, R87, R91 ;  /* 0x000000579a577223 */ /* 0x000fe2000001005b */
[----:B------:R-:W-:Y:S02]  /*8620*/  HADD2.F32 R86, -RZ, R242.H0_H0 ;  /* 0x200000f2ff567230 */ /* 0x000fe40000004100 */
[C---:B------:R-:W-:Y:S01]  /*8630*/  FFMA.FTZ R88, R153.reuse, R88, R90 ;  /* 0x0000005899587223 */ /* 0x040fe2000001005a */
[----:B------:R-:W-:Y:S02]  /*8640*/  HADD2.F32 R94, -RZ, R37.H0_H0 ;  /* 0x20000025ff5e7230 */ /* 0x000fe40000004100 */
[----:B------:R-:W-:Y:S01]  /*8650*/  FFMA.FTZ R92, R153, R92, R89 ;  /* 0x0000005c995c7223 */ /* 0x000fe20000010059 */
[----:B------:R-:W-:-:S02]  /*8660*/  HADD2.F32 R89, -RZ, R185.H1_H1 ;  /* 0x300000b9ff597230 */ /* 0x000fc40000004100 */
[----:B------:R-:W-:Y:S02]  /*8670*/  HADD2.F32 R90, -RZ, R241.H0_H0 ;  /* 0x200000f1ff5a7230 */ /* 0x000fe40000004100 */
[----:B------:R-:W-:Y:S02]  /*8680*/  HADD2.F32 R91, -RZ, R108.H1_H1 ;  /* 0x3000006cff5b7230 */ /* 0x000fe40000004100 */
[----:B------:R-:W-:Y:S02]  /*8690*/  HADD2.F32 R95, -RZ, R177.H1_H1 ;  /* 0x300000b1ff5f7230 */ /* 0x000fe40000004100 */
[----:B------:R-:W-:Y:S01]  /*86a0*/  FFMA.FTZ R83, R154, R83, R93 ;  /* 0x000000539a537223 */ /* 0x000fe2000001005d */
[----:B------:R-:W-:-:S04]  /*86b0*/  IMAD.WIDE.U32 R120, R112, 0x10, R100 ;  /* 0x0000001070787825 */ /* 0x000fc800078e0064 */
[----:B0-----:R-:W-:Y:S02]  /*86c0*/  HADD2.F32 R99, -RZ, R176.H1_H1 ;  /* 0x300000b0ff637230 */ /* 0x001fe40000004100 */
[----:B------:R-:W-:Y:S02]  /*86d0*/  HADD2.F32 R97, -RZ, R71.H0_H0 ;  /* 0x20000047ff617230 */ /* 0x000fe40000004100 */
[----:B------:R-:W-:Y:S01]  /*86e0*/  FFMA.FTZ R86, R155, R86, R94 ;  /* 0x000000569b567223 */ /* 0x000fe2000001005e */
[----:B------:R-:W-:-:S04]  /*86f0*/  IMAD.WIDE.U32 R126, R112, 0x10, R102 ;  /* 0x00000010707e7825 */ /* 0x000fc800078e0066 */
[----:B------:R-:W-:Y:S01]  /*8700*/  FFMA.FTZ R89, R152, R89, R99 ;  /* 0x0000005998597223 */ /* 0x000fe20000010063 */
[----:B------:R-:W-:Y:S01]  /*8710*/  FFMA.FTZ R91, R150, R91, R95 ;  /* 0x0000005b965b7223 */ /* 0x000fe2000001005f */
[----:B------:R-:W-:Y:S01]  /*8720*/  FFMA.FTZ R90, R151, R90, R97 ;  /* 0x0000005a975a7223 */ /* 0x000fe20000010061 */
[----:B------:R-:W-:-:S04]  /*8730*/  IMAD.WIDE.U32 R122, R113, 0x10, R100 ;  /* 0x00000010717a7825 */ /* 0x000fc800078e0064 */
[----:B------:R-:W-:Y:S01]  /*8740*/  FADD.FTZ R148, -R178, R163 ;  /* 0x000000a3b2947221 */ /* 0x000fe20000010100 */
[----:B------:R-:W-:Y:S02]  /*8750*/  HADD2.F32 R93, -RZ, R108.H0_H0 ;  /* 0x2000006cff5d7230 */ /* 0x000fe40000004100 */
[----:B------:R-:W-:Y:S02]  /*8760*/  HADD2.F32 R98, -RZ, R177.H0_H0 ;  /* 0x200000b1ff627230 */ /* 0x000fe40000004100 */
[----:B------:R-:W-:Y:S02]  /*8770*/  HADD2.F32 R94, -RZ, R240.H0_H0 ;  /* 0x200000f0ff5e7230 */ /* 0x000fe40000004100 */
[----:B------:R-:W-:Y:S02]  /*8780*/  HADD2.F32 R96, -RZ, R39.H0_H0 ;  /* 0x20000027ff607230 */ /* 0x000fe40000004100 */
[----:B------:R-:W-:Y:S02]  /*8790*/  HADD2.F32 R95, -RZ, R107.H1_H1 ;  /* 0x3000006bff5f7230 */ /* 0x000fe40000004100 */
[----:B------:R-:W-:-:S02]  /*87a0*/  HADD2.F32 R130, -RZ, R179.H0_H0 ;  /* 0x200000b3ff827230 */ /* 0x000fc40000004100 */
[----:B------:R-:W-:Y:S01]  /*87b0*/  FADD.FTZ R147, -R178, R164 ;  /* 0x000000a4b2937221 */ /* 0x000fe20000010100 */
[----:B------:R0:W-:Y:S01]  /*87c0*/  STG.E.128 desc[UR6][R120.64], R80 ;  /* 0x0000005078007986 */ /* 0x0001e2000c101d06 */
[----:B------:R-:W-:-:S04]  /*87d0*/  IMAD.WIDE.U32 R128, R113, 0x10, R102 ;  /* 0x0000001071807825 */ /* 0x000fc800078e0066 */
[----:B------:R-:W-:Y:S01]  /*87e0*/  FFMA.FTZ R93, R152, R93, R98 ;  /* 0x0000005d985d7223 */ /* 0x000fe20000010062 */
[----:B------:R-:W-:Y:S01]  /*87f0*/  STG.E.128 desc[UR6][R126.64], R84 ;  /* 0x000000547e007986 */ /* 0x000fe2000c101d06 */
[----:B------:R-:W-:-:S04]  /*8800*/  IMAD.WIDE.U32 R124, R114, 0x10, R100 ;  /* 0x00000010727c7825 */ /* 0x000fc800078e0064 */
[----:B------:R-:W-:Y:S01]  /*8810*/  FFMA.FTZ R94, R151, R94, R96 ;  /* 0x0000005e975e7223 */ /* 0x000fe20000010060 */
[----:B------:R-:W-:Y:S01]  /*8820*/  FFMA.FTZ R95, R150, R95, R130 ;  /* 0x0000005f965f7223 */ /* 0x000fe20000010082 */
[----:B------:R1:W-:Y:S01]  /*8830*/  STG.E.128 desc[UR6][R122.64], R88 ;  /* 0x000000587a007986 */ /* 0x0003e2000c101d06 */
[----:B------:R-:W-:-:S04]  /*8840*/  IMAD.WIDE.U32 R118, R115, 0x10, R100 ;  /* 0x0000001073767825 */ /* 0x000fc800078e0064 */
[C---:B------:R-:W-:Y:S01]  /*8850*/  FMUL.FTZ R148, R171.reuse, R148 ;  /* 0x00000094ab947220 */ /* 0x040fe20000410000 */
[----:B------:R-:W-:Y:S01]  /*8860*/  FMUL.FTZ R147, R171, R147 ;  /* 0x00000093ab937220 */ /* 0x000fe20000410000 */
[----:B------:R-:W-:-:S04]  /*8870*/  IMAD.WIDE.U32 R110, R114, 0x10, R102 ;  /* 0x00000010726e7825 */ /* 0x000fc800078e0066 */
[----:B------:R-:W-:-:S04]  /*8880*/  IMAD.WIDE.U32 R112, R115, 0x10, R102 ;  /* 0x0000001073707825 */ /* 0x000fc800078e0066 */
[----:B------:R-:W-:-:S04]  /*8890*/  IMAD.WIDE.U32 R100, R116, 0x10, R100 ;  /* 0x0000001074647825 */ /* 0x000fc800078e0064 */
[----:B------:R-:W-:-:S04]  /*88a0*/  IMAD.WIDE.U32 R102, R116, 0x10, R102 ;  /* 0x0000001074667825 */ /* 0x000fc800078e0066 */
[----:B------:R-:W-:Y:S02]  /*88b0*/  HADD2.F32 R97, -RZ, R107.H0_H0 ;  /* 0x2000006bff617230 */ /* 0x000fe40000004100 */
[----:B------:R-:W-:Y:S02]  /*88c0*/  HADD2.F32 R115, -RZ, R179.H1_H1 ;  /* 0x300000b3ff737230 */ /* 0x000fe40000004100 */
[----:B------:R-:W-:Y:S02]  /*88d0*/  HADD2.F32 R98, -RZ, R239.H0_H0 ;  /* 0x200000efff627230 */ /* 0x000fe40000004100 */
[----:B------:R-:W-:Y:S02]  /*88e0*/  HADD2.F32 R114, -RZ, R73.H0_H0 ;  /* 0x20000049ff727230 */ /* 0x000fe40000004100 */
[----:B0-----:R-:W-:Y:S02]  /*88f0*/  HADD2.F32 R81, -RZ, R106.H0_H0 ;  /* 0x2000006aff517230 */ /* 0x001fe40000004100 */
[----:B-1----:R-:W-:-:S02]  /*8900*/  HADD2.F32 R88, -RZ, R180.H0_H0 ;  /* 0x200000b4ff587230 */ /* 0x002fc40000004100 */
[----:B------:R-:W-:Y:S02]  /*8910*/  HADD2.F32 R84, -RZ, R237.H1_H1 ;  /* 0x300000edff547230 */ /* 0x000fe40000004100 */
[----:B------:R-:W-:Y:S02]  /*8920*/  HADD2.F32 R85, -RZ, R74.H0_H0 ;  /* 0x2000004aff557230 */ /* 0x000fe40000004100 */
[----:B------:R-:W-:Y:S02]  /*8930*/  HADD2.F32 R96, -RZ, R239.H1_H1 ;  /* 0x300000efff607230 */ /* 0x000fe40000004100 */
[----:B------:R-:W-:Y:S02]  /*8940*/  HADD2.F32 R116, -RZ, R72.H0_H0 ;  /* 0x20000048ff747230 */ /* 0x000fe40000004100 */
[----:B------:R-:W-:Y:S02]  /*8950*/  HADD2.F32 R99, -RZ, R106.H1_H1 ;  /* 0x3000006aff637230 */ /* 0x000fe40000004100 */
[----:B------:R-:W-:-:S02]  /*8960*/  HADD2.F32 R109, -RZ, R180.H1_H1 ;  /* 0x300000b4ff6d7230 */ /* 0x000fc40000004100 */
[----:B------:R-:W-:Y:S02]  /*8970*/  HADD2.F32 R80, -RZ, R238.H1_H1 ;  /* 0x300000eeff507230 */ /* 0x000fe40000004100 */
[----:B------:R-:W-:Y:S02]  /*8980*/  HADD2.F32 R89, -RZ, R40.H0_H0 ;  /* 0x20000028ff597230 */ /* 0x000fe40000004100 */
[----:B------:R-:W-:Y:S02]  /*8990*/  HADD2.F32 R82, -RZ, R238.H0_H0 ;  /* 0x200000eeff527230 */ /* 0x000fe40000004100 */
[----:B------:R-:W-:Y:S02]  /*89a0*/  HADD2.F32 R87, -RZ, R41.H0_H0 ;  /* 0x20000029ff577230 */ /* 0x000fe40000004100 */
[----:B------:R-:W-:Y:S02]  /*89b0*/  HADD2.F32 R83, -RZ, R105.H1_H1 ;  /* 0x30000069ff537230 */ /* 0x000fe40000004100 */
[----:B------:R-:W-:-:S02]  /*89c0*/  HADD2.F32 R86, -RZ, R181.H0_H0 ;  /* 0x200000b5ff567230 */ /* 0x000fc40000004100 */
[C---:B------:R-:W-:Y:S01]  /*89d0*/  FFMA.FTZ R97, R148.reuse, R97, R115 ;  /* 0x0000006194617223 */ /* 0x040fe20000010073 */
[----:B------:R-:W-:Y:S01]  /*89e0*/  FFMA.FTZ R98, R147, R98, R114 ;  /* 0x0000006293627223 */ /* 0x000fe20000010072 */
[----:B------:R0:W-:Y:S01]  /*89f0*/  STG.E.128 desc[UR6][R128.64], R92 ;  /* 0x0000005c80007986 */ /* 0x0001e2000c101d06 */
[----:B------:R-:W-:Y:S01]  /*8a00*/  FFMA.FTZ R81, R148, R81, R88 ;  /* 0x0000005194517223 */ /* 0x000fe20000010058 */
[----:B------:R-:W-:Y:S01]  /*8a10*/  FFMA.FTZ R84, R145, R84, R85 ;  /* 0x0000005491547223 */ /* 0x000fe20000010055 */
[C---:B------:R-:W-:Y:S01]  /*8a20*/  FFMA.FTZ R96, R149.reuse, R96, R116 ;  /* 0x0000006095607223 */ /* 0x040fe20000010074 */
[C---:B------:R-:W-:Y:S01]  /*8a30*/  FFMA.FTZ R99, R146.reuse, R99, R109 ;  /* 0x0000006392637223 */ /* 0x040fe2000001006d */
[----:B------:R-:W-:Y:S01]  /*8a40*/  FFMA.FTZ R80, R149, R80, R89 ;  /* 0x0000005095507223 */ /* 0x000fe20000010059 */
[----:B------:R-:W-:Y:S01]  /*8a50*/  FFMA.FTZ R82, R147, R82, R87 ;  /* 0x0000005293527223 */ /* 0x000fe20000010057 */
[----:B------:R-:W-:Y:S01]  /*8a60*/  FFMA.FTZ R83, R146, R83, R86 ;  /* 0x0000005392537223 */ /* 0x000fe20000010056 */
[----:B------:R-:W-:Y:S01]  /*8a70*/  HADD2.F32 R88, -RZ, R236.H1_H1 ;  /* 0x300000ecff587230 */ /* 0x000fe20000004100 */
[----:B------:R-:W1:Y:S01]  /*8a80*/  LDC.64 R114, c[0x0][0x380] ;  /* 0x0000e000ff727b82 */ /* 0x000e620000000a00 */
[----:B------:R-:W-:-:S02]  /*8a90*/  HADD2.F32 R85, -RZ, R105.H0_H0 ;  /* 0x20000069ff557230 */ /* 0x000fc40000004100 */
[----:B------:R-:W-:Y:S02]  /*8aa0*/  HADD2.F32 R89, -RZ, R104.H0_H0 ;  /* 0x20000068ff597230 */ /* 0x000fe40000004100 */
[----:B------:R-:W-:Y:S02]  /*8ab0*/  HADD2.F32 R86, -RZ, R237.H0_H0 ;  /* 0x200000edff567230 */ /* 0x000fe40000004100 */
[----:B------:R-:W-:Y:S02]  /*8ac0*/  HADD2.F32 R91, -RZ, R75.H0_H0 ;  /* 0x2000004bff5b7230 */ /* 0x000fe40000004100 */
[----:B0-----:R-:W-:Y:S02]  /*8ad0*/  HADD2.F32 R94, -RZ, R42.H0_H0 ;  /* 0x2000002aff5e7230 */ /* 0x001fe40000004100 */
[----:B------:R-:W-:Y:S02]  /*8ae0*/  HADD2.F32 R93, -RZ, R181.H1_H1 ;  /* 0x300000b5ff5d7230 */ /* 0x000fe40000004100 */
[----:B------:R-:W-:-:S02]  /*8af0*/  HADD2.F32 R92, -RZ, R182.H0_H0 ;  /* 0x200000b6ff5c7230 */ /* 0x000fc40000004100 */
[----:B------:R-:W-:Y:S02]  /*8b00*/  HADD2.F32 R90, -RZ, R236.H0_H0 ;  /* 0x200000ecff5a7230 */ /* 0x000fe40000004100 */
[----:B------:R-:W-:Y:S02]  /*8b10*/  HADD2.F32 R87, -RZ, R43.H0_H0 ;  /* 0x2000002bff577230 */ /* 0x000fe40000004100 */
[C---:B------:R-:W-:Y:S01]  /*8b20*/  FADD.FTZ R141, -R178.reuse, R174 ;  /* 0x000000aeb28d7221 */ /* 0x040fe20000010100 */
[----:B------:R-:W-:Y:S01]  /*8b30*/  FADD.FTZ R142, -R178, R169 ;  /* 0x000000a9b28e7221 */ /* 0x000fe20000010100 */
[----:B------:R0:W-:Y:S01]  /*8b40*/  STG.E.128 desc[UR6][R124.64], R96 ;  /* 0x000000607c007986 */ /* 0x0001e2000c101d06 */
[----:B------:R-:W-:Y:S01]  /*8b50*/  FFMA.FTZ R88, R145, R88, R94 ;  /* 0x0000005891587223 */ /* 0x000fe2000001005e */
[C---:B------:R-:W-:Y:S01]  /*8b60*/  FFMA.FTZ R85, R144.reuse, R85, R93 ;  /* 0x0000005590557223 */ /* 0x040fe2000001005d */
[----:B------:R-:W-:Y:S01]  /*8b70*/  FFMA.FTZ R89, R144, R89, R92 ;  /* 0x0000005990597223 */ /* 0x000fe2000001005c */
[C---:B------:R-:W-:Y:S01]  /*8b80*/  FFMA.FTZ R86, R143.reuse, R86, R91 ;  /* 0x000000568f567223 */ /* 0x040fe2000001005b */
[----:B------:R-:W-:Y:S01]  /*8b90*/  FFMA.FTZ R90, R143, R90, R87 ;  /* 0x0000005a8f5a7223 */ /* 0x000fe20000010057 */
[----:B------:R-:W-:-:S02]  /*8ba0*/  HADD2.F32 R95, -RZ, R44.H0_H0 ;  /* 0x2000002cff5f7230 */ /* 0x000fc40000004100 */
[C---:B------:R-:W-:Y:S01]  /*8bb0*/  FMUL.FTZ R141, R171.reuse, R141 ;  /* 0x0000008dab8d7220 */ /* 0x040fe20000410000 */
[----:B------:R-:W-:Y:S02]  /*8bc0*/  HADD2.F32 R93, -RZ, R79.H0_H0 ;  /* 0x2000004fff5d7230 */ /* 0x000fe40000004100 */
[----:B------:R-:W-:Y:S02]  /*8bd0*/  HADD2.F32 R94, -RZ, R183.H1_H1 ;  /* 0x300000b7ff5e7230 */ /* 0x000fe40000004100 */
[----:B------:R-:W-:Y:S01]  /*8be0*/  FMUL.FTZ R142, R171, R142 ;  /* 0x0000008eab8e7220 */ /* 0x000fe20000410000 */
[----:B------:R-:W-:Y:S02]  /*8bf0*/  HADD2.F32 R87, -RZ, R104.H1_H1 ;  /* 0x30000068ff577230 */ /* 0x000fe40000004100 */
[----:B------:R-:W-:Y:S02]  /*8c00*/  HADD2.F32 R91, -RZ, R79.H1_H1 ;  /* 0x3000004fff5b7230 */ /* 0x000fe40000004100 */
[----:B------:R-:W-:-:S02]  /*8c10*/  HADD2.F32 R92, -RZ, R235.H1_H1 ;  /* 0x300000ebff5c7230 */ /* 0x000fc40000004100 */
[----:B0-----:R-:W-:Y:S02]  /*8c20*/  HADD2.F32 R96, -RZ, R234.H1_H1 ;  /* 0x300000eaff607230 */ /* 0x001fe40000004100 */
[----:B------:R-:W-:Y:S02]  /*8c30*/  HADD2.F32 R99, -RZ, R182.H1_H1 ;  /* 0x300000b6ff637230 */ /* 0x000fe40000004100 */
[----:B------:R-:W-:Y:S02]  /*8c40*/  HADD2.F32 R98, -RZ, R183.H0_H0 ;  /* 0x200000b7ff627230 */ /* 0x000fe40000004100 */
[----:B------:R-:W-:Y:S02]  /*8c50*/  HADD2.F32 R97, -RZ, R76.H0_H0 ;  /* 0x2000004cff617230 */ /* 0x000fe40000004100 */
[----:B------:R-:W-:Y:S01]  /*8c60*/  FADD.FTZ R178, -R178, R172 ;  /* 0x000000acb2b27221 */ /* 0x000fe20000010100 */
[C---:B------:R-:W-:Y:S01]  /*8c70*/  FFMA.FTZ R96, R141.reuse, R96, R95 ;  /* 0x000000608d607223 */ /* 0x040fe2000001005f */
[----:B------:R-:W-:Y:S01]  /*8c80*/  FFMA.FTZ R93, R140, R93, R94 ;  /* 0x0000005d8c5d7223 */ /* 0x000fe2000001005e */
[C---:B------:R-:W-:Y:S01]  /*8c90*/  FFMA.FTZ R87, R142.reuse, R87, R99 ;  /* 0x000000578e577223 */ /* 0x040fe20000010063 */
[----:B------:R-:W-:Y:S01]  /*8ca0*/  FFMA.FTZ R91, R142, R91, R98 ;  /* 0x0000005b8e5b7223 */ /* 0x000fe20000010062 */
[----:B------:R-:W-:Y:S01]  /*8cb0*/  FFMA.FTZ R92, R141, R92, R97 ;  /* 0x0000005c8d5c7223 */ /* 0x000fe20000010061 */
[----:B------:R-:W-:-:S02]  /*8cc0*/  HADD2.F32 R94, -RZ, R235.H0_H0 ;  /* 0x200000ebff5e7230 */ /* 0x000fc40000004100 */
[----:B------:R-:W-:Y:S01]  /*8cd0*/  FMUL.FTZ R171, R171, R178 ;  /* 0x000000b2abab7220 */ /* 0x000fe20000410000 */
[----:B------:R-:W-:Y:S02]  /*8ce0*/  HADD2.F32 R121, -RZ, R77.H0_H0 ;  /* 0x2000004dff797230 */ /* 0x000fe40000004100 */
[----:B------:R-:W-:Y:S02]  /*8cf0*/  HADD2.F32 R95, -RZ, R170.H0_H0 ;  /* 0x200000aaff5f7230 */ /* 0x000fe40000004100 */
[----:B------:R-:W-:Y:S02]  /*8d00*/  HADD2.F32 R116, -RZ, R184.H1_H1 ;  /* 0x300000b8ff747230 */ /* 0x000fe40000004100 */
[----:B------:R-:W-:Y:S02]  /*8d10*/  HADD2.F32 R97, -RZ, R170.H1_H1 ;  /* 0x300000aaff617230 */ /* 0x000fe40000004100 */
[----:B------:R-:W-:Y:S02]  /*8d20*/  HADD2.F32 R122, -RZ, R184.H0_H0 ;  /* 0x200000b8ff7a7230 */ /* 0x000fe40000004100 */
[----:B------:R-:W-:-:S02]  /*8d30*/  HADD2.F32 R98, -RZ, R234.H0_H0 ;  /* 0x200000eaff627230 */ /* 0x000fc40000004100 */
[----:B------:R-:W-:Y:S02]  /*8d40*/  HADD2.F32 R120, -RZ, R45.H0_H0 ;  /* 0x2000002dff787230 */ /* 0x000fe40000004100 */
[----:B------:R-:W-:Y:S02]  /*8d50*/  HADD2.F32 R99, -RZ, R176.H0_H0 ;  /* 0x200000b0ff637230 */ /* 0x000fe40000004100 */
[----:B------:R-:W-:Y:S02]  /*8d60*/  HADD2.F32 R109, -RZ, R185.H0_H0 ;  /* 0x200000b9ff6d7230 */ /* 0x000fe40000004100 */
[----:B------:R-:W-:Y:S01]  /*8d70*/  FFMA.FTZ R94, R117, R94, R121 ;  /* 0x0000005e755e7223 */ /* 0x000fe20000010079 */
[----:B------:R-:W-:Y:S01]  /*8d80*/  FFMA.FTZ R95, R171, R95, R116 ;  /* 0x0000005fab5f7223 */ /* 0x000fe20000010074 */
[----:B------:R-:W-:Y:S01]  /*8d90*/  FFMA.FTZ R97, R140, R97, R122 ;  /* 0x000000618c617223 */ /* 0x000fe2000001007a */
[----:B------:R-:W-:Y:S01]  /*8da0*/  FFMA.FTZ R98, R117, R98, R120 ;  /* 0x0000006275627223 */ /* 0x000fe20000010078 */
[----:B------:R-:W-:Y:S01]  /*8db0*/  FFMA.FTZ R99, R171, R99, R109 ;  /* 0x00000063ab637223 */ /* 0x000fe2000001006d */
[----:B------:R0:W-:Y:S04]  /*8dc0*/  STG.E.128 desc[UR6][R110.64], R80 ;  /* 0x000000506e007986 */ /* 0x0001e8000c101d06 */
[----:B------:R0:W-:Y:S01]  /*8dd0*/  STG.E.128 desc[UR6][R118.64], R84 ;  /* 0x0000005476007986 */ /* 0x0001e2000c101d06 */
[----:B-1----:R-:W-:-:S03]  /*8de0*/  LEA R0, R114, R0, 0x2 ;  /* 0x0000000072007211 */ /* 0x002fc600078e10ff */
[----:B------:R0:W-:Y:S04]  /*8df0*/  STG.E.128 desc[UR6][R112.64], R88 ;  /* 0x0000005870007986 */ /* 0x0001e8000c101d06 */
[----:B------:R0:W-:Y:S04]  /*8e00*/  STG.E.128 desc[UR6][R100.64], R92 ;  /* 0x0000005c64007986 */ /* 0x0001e8000c101d06 */
[----:B------:R0:W-:Y:S01]  /*8e10*/  STG.E.128 desc[UR6][R102.64], R96 ;  /* 0x0000006066007986 */ /* 0x0001e2000c101d06 */
[----:B------:R-:W-:-:S13]  /*8e20*/  ISETP.GE.AND P2, PT, R0, R115, PT ;  /* 0x000000730000720c */ /* 0x000fda0003f46270 */
[----:B------:R-:W-:Y:S05]  /*8e30*/  @!P2 BRA `(.L_x_34871) ;  /* 0xffffff9800e0a947 */ /* 0x000fea000383ffff */
[----:B------:R-:W-:Y:S05]  /*8e40*/  EXIT ;  /* 0x000000000000794d */ /* 0x000fea0003800000 */
.L_x_34870:
        /* <DEDUP_REMOVED lines=8> */
.L_x_34873:
[----:B------:R-:W-:Y:S05]  /*8ed0*/  BSYNC B0 ;  /* 0x0000000000007941 */ /* 0x000fea0003800000 */
.L_x_34872:
        /* <DEDUP_REMOVED lines=9> */
.L_x_34874:
[----:B------:R-:W-:Y:S02]  /*8f70*/  HFMA2 R82, -RZ, RZ, 0, 2.384185791015625e-07 ;  /* 0x00000004ff527431 */ /* 0x000fe400000001ff */
[----:B------:R-:W-:Y:S01]  /*8f80*/  FADD.FTZ R83, R83, R80 ;  /* 0x0000005053537221 */ /* 0x000fe20000010000 */
[----:B------:R-:W-:-:S04]  /*8f90*/  MOV R80, 0xffffffff ;  /* 0xffffffff00507802 */ /* 0x000fc80000000f00 */
[----:B------:R-:W-:-:S07]  /*8fa0*/  MOV R85, R83 ;  /* 0x0000005300557202 */ /* 0x000fce0000000f00 */
[----:B------:R-:W-:Y:S05]  /*8fb0*/  WARPSYNC.COLLECTIVE R80, `(.L_x_34875) ;  /* 0x0000000050087348 */ /* 0x000fea0003c00000 */
[----:B------:R0:W1:Y:S02]  /*8fc0*/  SHFL.BFLY P3, R80, R85, R82, R81 ;  /* 0x0c00005255507389 */ /* 0x0000640000060051 */
[----:B01----:R-:W-:Y:S05]  /*8fd0*/  ENDCOLLECTIVE ;  /* 0x000000000000791b */ /* 0x003fea0003800000 */
.L_x_34875:
[----:B------:R-:W-:Y:S02]  /*8fe0*/  HFMA2 R82, -RZ, RZ, 0, 4.76837158203125e-07 ;  /* 0x00000008ff527431 */ /* 0x000fe400000001ff */
[----:B------:R-:W-:Y:S01]  /*8ff0*/  FADD.FTZ R83, R83, R80 ;  /* 0x0000005053537221 */ /* 0x000fe20000010000 */
[----:B------:R-:W-:-:S04]  /*9000*/  MOV R80, 0xffffffff ;  /* 0xffffffff00507802 */ /* 0x000fc80000000f00 */
[----:B------:R-:W-:-:S07]  /*9010*/  MOV R85, R83 ;  /* 0x0000005300557202 */ /* 0x000fce0000000f00 */
[----:B------:R-:W-:Y:S05]  /*9020*/  WARPSYNC.COLLECTIVE R80, `(.L_x_34876) ;  /* 0x0000000050087348 */ /* 0x000fea0003c00000 */
[----:B------:R0:W1:Y:S02]  /*9030*/  SHFL.BFLY P3, R80, R85, R82, R81 ;  /* 0x0c00005255507389 */ /* 0x0000640000060051 */
[----:B01----:R-:W-:Y:S05]  /*9040*/  ENDCOLLECTIVE ;  /* 0x000000000000791b */ /* 0x003fea0003800000 */
.L_x_34876:
[----:B------:R-:W-:Y:S02]  /*9050*/  HFMA2 R82, -RZ, RZ, 0, 9.5367431640625e-07 ;  /* 0x00000010ff527431 */ /* 0x000fe400000001ff */
[----:B------:R-:W-:Y:S01]  /*9060*/  FADD.FTZ R83, R83, R80 ;  /* 0x0000005053537221 */ /* 0x000fe20000010000 */
[----:B------:R-:W-:-:S04]  /*9070*/  MOV R80, 0xffffffff ;  /* 0xffffffff00507802 */ /* 0x000fc80000000f00 */
[----:B------:R-:W-:-:S07]  /*9080*/  MOV R85, R83 ;  /* 0x0000005300557202 */ /* 0x000fce0000000f00 */
[----:B------:R-:W-:Y:S05]  /*9090*/  WARPSYNC.COLLECTIVE R80, `(.L_x_34877) ;  /* 0x0000000050087348 */ /* 0x000fea0003c00000 */
[----:B------:R0:W1:Y:S02]  /*90a0*/  SHFL.BFLY P3, R80, R85, R82, R81 ;  /* 0x0c00005255507389 */ /* 0x0000640000060051 */
[----:B01----:R-:W-:Y:S05]  /*90b0*/  ENDCOLLECTIVE ;  /* 0x000000000000791b */ /* 0x003fea0003800000 */
.L_x_34877:
        /* <DEDUP_REMOVED lines=137> */
.L_x_34878:
[----:B------:R-:W-:Y:S02]  /*9950*/  HFMA2 R82, -RZ, RZ, 0, 1.1920928955078125e-07 ;  /* 0x00000002ff527431 */ /* 0x000fe400000001ff */
[----:B------:R-:W-:Y:S01]  /*9960*/  FADD.FTZ R83, R83, R80 ;  /* 0x0000005053537221 */ /* 0x000fe20000010000 */
[----:B------:R-:W-:-:S04]  /*9970*/  MOV R80, 0xffffffff ;  /* 0xffffffff00507802 */ /* 0x000fc80000000f00 */
[----:B------:R-:W-:-:S07]  /*9980*/  MOV R85, R83 ;  /* 0x0000005300557202 */ /* 0x000fce0000000f00 */
[----:B------:R-:W-:Y:S05]  /*9990*/  WARPSYNC.COLLECTIVE R80, `(.L_x_34879) ;  /* 0x0000000050087348 */ /* 0x000fea0003c00000 */
[----:B------:R0:W1:Y:S02]  /*99a0*/  SHFL.BFLY P3, R80, R85, R82, R81 ;  /* 0x0c00005255507389 */ /* 0x0000640000060051 */
[----:B01----:R-:W-:Y:S05]  /*99b0*/  ENDCOLLECTIVE ;  /* 0x000000000000791b */ /* 0x003fea0003800000 */
.L_x_34879:
[----:B------:R-:W-:Y:S02]  /*99c0*/  HFMA2 R82, -RZ, RZ, 0, 2.384185791015625e-07 ;  /* 0x00000004ff527431 */ /* 0x000fe400000001ff */
[----:B------:R-:W-:Y:S01]  /*99d0*/  FADD.FTZ R83, R83, R80 ;  /* 0x0000005053537221 */ /* 0x000fe20000010000 */
[----:B------:R-:W-:-:S04]  /*99e0*/  MOV R80, 0xffffffff ;  /* 0xffffffff00507802 */ /* 0x000fc80000000f00 */
[----:B------:R-:W-:-:S07]  /*99f0*/  MOV R85, R83 ;  /* 0x0000005300557202 */ /* 0x000fce0000000f00 */
[----:B------:R-:W-:Y:S05]  /*9a00*/  WARPSYNC.COLLECTIVE R80, `(.L_x_34880) ;  /* 0x0000000050087348 */ /* 0x000fea0003c00000 */
[----:B------:R0:W1:Y:S02]  /*9a10*/  SHFL.BFLY P3, R80, R85, R82, R81 ;  /* 0x0c00005255507389 */ /* 0x0000640000060051 */
[----:B01----:R-:W-:Y:S05]  /*9a20*/  ENDCOLLECTIVE ;  /* 0x000000000000791b */ /* 0x003fea0003800000 */
.L_x_34880:
[----:B------:R-:W-:Y:S02]  /*9a30*/  HFMA2 R82, -RZ, RZ, 0, 4.76837158203125e-07 ;  /* 0x00000008ff527431 */ /* 0x000fe400000001ff */
[----:B------:R-:W-:Y:S01]  /*9a40*/  FADD.FTZ R83, R83, R80 ;  /* 0x0000005053537221 */ /* 0x000fe20000010000 */
[----:B------:R-:W-:-:S04]  /*9a50*/  MOV R80, 0xffffffff ;  /* 0xffffffff00507802 */ /* 0x000fc80000000f00 */
[----:B------:R-:W-:-:S07]  /*9a60*/  MOV R85, R83 ;  /* 0x0000005300557202 */ /* 0x000fce0000000f00 */
[----:B------:R-:W-:Y:S05]  /*9a70*/  WARPSYNC.COLLECTIVE R80, `(.L_x_34881) ;  /* 0x0000000050087348 */ /* 0x000fea0003c00000 */
[----:B------:R0:W1:Y:S02]  /*9a80*/  SHFL.BFLY P3, R80, R85, R82, R81 ;  /* 0x0c00005255507389 */ /* 0x0000640000060051 */
[----:B01----:R-:W-:Y:S05]  /*9a90*/  ENDCOLLECTIVE ;  /* 0x000000000000791b */ /* 0x003fea0003800000 */
.L_x_34881:
[----:B------:R-:W-:Y:S02]  /*9aa0*/  HFMA2 R82, -RZ, RZ, 0, 9.5367431640625e-07 ;  /* 0x00000010ff527431 */ /* 0x000fe400000001ff */
[----:B------:R-:W-:Y:S01]  /*9ab0*/  FADD.FTZ R83, R83, R80 ;  /* 0x0000005053537221 */ /* 0x000fe20000010000 */
[----:B------:R-:W-:-:S04]  /*9ac0*/  MOV R80, 0xffffffff ;  /* 0xffffffff00507802 */ /* 0x000fc80000000f00 */
[----:B------:R-:W-:-:S07]  /*9ad0*/  MOV R85, R83 ;  /* 0x0000005300557202 */ /* 0x000fce0000000f00 */
[----:B------:R-:W-:Y:S05]  /*9ae0*/  WARPSYNC.COLLECTIVE R80, `(.L_x_34882) ;  /* 0x0000000050087348 */ /* 0x000fea0003c00000 */
[----:B------:R0:W1:Y:S02]  /*9af0*/  SHFL.BFLY P3, R80, R85, R82, R81 ;  /* 0x0c00005255507389 */ /* 0x0000640000060051 */
[----:B01----:R-:W-:Y:S05]  /*9b00*/  ENDCOLLECTIVE ;  /* 0x000000000000791b */ /* 0x003fea0003800000 */
.L_x_34882:
[----:B------:R-:W-:Y:S05]  /*9b10*/  BRA `(.L_x_34883) ;  /* 0xffffffcc00107947 */ /* 0x000fea000383ffff */
.L_x_34884:
        /* <DEDUP_REMOVED lines=14> */
.L_x_43917:


//--------------------- .text._ZN10layer_norm31ln_parallel_residual_fwd_kernelINS_13Kernel_traitsI6__halfffffjLj2048ELj1ELj4ELj1ELj16ENS_18Kernel_traits_baseILj2048ES2_ffffjLj128EEEEELb0ELb1ELb0EEEvNS_9FwdParamsE --------------------------
	.section	.text._ZN10layer_norm31ln_parallel_residual_fwd_kernelINS_13Kernel_traitsI6__halfffffjLj2048ELj1ELj4ELj1ELj16ENS_18Kernel_traits_baseILj2048ES2_ffffjLj128EEEEELb0ELb1ELb0EEEvNS_9FwdParamsE,"ax",@progbits
	.align	128
        .global         _ZN10layer_norm31ln_parallel_residual_fwd_kernelINS_13Kernel_traitsI6__halfffffjLj2048ELj1ELj4ELj1ELj16ENS_18Kernel_traits_baseILj2048ES2_ffffjLj128EEEEELb0ELb1ELb0EEEvNS_9FwdParamsE
        .type           _ZN10layer_norm31ln_parallel_residual_fwd_kernelINS_13Kernel_traitsI6__halfffffjLj2048ELj1ELj4ELj1ELj16ENS_18Kernel_traits_baseILj2048ES2_ffffjLj128EEEEELb0ELb1ELb0EEEvNS_9FwdParamsE,@function
        .size           _ZN10layer_norm31ln_parallel_residual_fwd_kernelINS_13Kernel_traitsI6__halfffffjLj2048ELj1ELj4ELj1ELj16ENS_18Kernel_traits_baseILj2048ES2_ffffjLj128EEEEELb0ELb1ELb0EEEvNS_9FwdParamsE,(.L_x_43918 - _ZN10layer_norm31ln_parallel_residual_fwd_kernelINS_13Kernel_traitsI6__halfffffjLj2048ELj1ELj4ELj1ELj16ENS_18Kernel_traits_baseILj2048ES2_ffffjLj128EEEEELb0ELb1ELb0EEEvNS_9FwdParamsE)
        .other          _ZN10layer_norm31ln_parallel_residual_fwd_kernelINS_13Kernel_traitsI6__halfffffjLj2048ELj1ELj4ELj1ELj16ENS_18Kernel_traits_baseILj2048ES2_ffffjLj128EEEEELb0ELb1ELb0EEEvNS_9FwdParamsE,@"STO_CUDA_ENTRY STV_DEFAULT"
_ZN10layer_norm31ln_parallel_residual_fwd_kernelINS_13Kernel_traitsI6__halfffffjLj2048ELj1ELj4ELj1ELj16ENS_18Kernel_traits_baseILj2048ES2_ffffjLj128EEEEELb0ELb1ELb0EEEvNS_9FwdParamsE:
.text._ZN10layer_norm31ln_parallel_residual_fwd_kernelINS_13Kernel_traitsI6__halfffffjLj2048ELj1ELj4ELj1ELj16ENS_18Kernel_traits_baseILj2048ES2_ffffjLj128EEEEELb0ELb1ELb0EEEvNS_9FwdParamsE:
        /* <DEDUP_REMOVED lines=31> */
[----:B------:R-:W5:Y:S02]  /*01f0*/  @P5 LDG.E.64 R52, desc[UR6][R50.64] ;  /* 0x0000000632345981 */ /* 0x000f64000c1e1b00 */
[----:B------:R-:W0:Y:S01]  /*0200*/  @P2 LDC.64 R74, c[0x0][0x3d0] ;  /* 0x0000f400ff4a2b82 */ /* 0x000e220000000a00 */
[C---:B-1----:R-:W-:Y:S01]  /*0210*/  @P5 IMAD.WIDE.U32 R68, R66.reuse, 0x8, R68 ;  /* 0x0000000842445825 */ /* 0x042fe200078e0044 */
[----:B------:R-:W-:-:S04]  /*0220*/  @P5 LOP3.LUT R66, R66, 0x20, RZ, 0xfc, !PT ;  /* 0x0000002042425812 */ /* 0x000fc800078efcff */
[----:B------:R-:W5:Y:S02]  /*0230*/  @P5 LD.E.64 R26, desc[UR6][R68.64] ;  /* 0x00000006441a5980 */ /* 0x000f64000c101b00 */
[----:B------:R-:W1:Y:S01]  /*0240*/  @P2 LDC.64 R76, c[0x0][0x438] ;  /* 0x00010e00ff4c2b82 */ /* 0x000e620000000a00 */
[----:B--2---:R-:W-:-:S05]  /*0250*/  @P1 IMAD.WIDE.U32 R70, R66, 0x8, R70 ;  /* 0x0000000842461825 */ /* 0x004fca00078e0046 */
[----:B------:R2:W5:Y:S02]  /*0260*/  @P1 LDG.E.64 R4, desc[UR6][R70.64] ;  /* 0x0000000646041981 */ /* 0x000564000c1e1b00 */
[----:B------:R-:W4:Y:S01]  /*0270*/  @P3 LDC.64 R78, c[0x0][0x3d0] ;  /* 0x0000f400ff4e3b82 */ /* 0x000f220000000a00 */
[C---:B---3--:R-:W-:Y:S01]  /*0280*/  @P1 IMAD.WIDE.U32 R72, R66.reuse, 0x8, R72 ;  /* 0x0000000842481825 */ /* 0x048fe200078e0048 */
[----:B------:R-:W-:-:S04]  /*0290*/  @P1 IADD3 R66, PT, PT, R66, 0x20, RZ ;  /* 0x0000002042421810 */ /* 0x000fc80007ffe0ff */
[----:B------:R3:W5:Y:S02]  /*02a0*/  @P1 LD.E.64 R42, desc[UR6][R72.64] ;  /* 0x00000006482a1980 */ /* 0x000764000c101b00 */
[----:B------:R-:W2:Y:S01]  /*02b0*/  @P3 LDC.64 R80, c[0x0][0x438] ;  /* 0x00010e00ff503b82 */ /* 0x000ea20000000a00 */
[----:B------:R-:W-:Y:S01]  /*02c0*/  ISETP.GE.U32.AND P1, PT, R48, 0x100, PT ;  /* 0x000001003000780c */ /* 0x000fe20003f26070 */
[----:B0-----:R-:W-:-:S05]  /*02d0*/  @P2 IMAD.WIDE.U32 R74, R66, 0x8, R74 ;  /* 0x00000008424a2825 */ /* 0x001fca00078e004a */
[----:B------:R0:W5:Y:S01]  /*02e0*/  @P2 LDG.E.64 R6, desc[UR6][R74.64] ;  /* 0x000000064a062981 */ /* 0x000162000c1e1b00 */
[----:B------:R-:W3:Y:S01]  /*02f0*/  @P4 LDC.64 R82, c[0x0][0x3d0] ;  /* 0x0000f400ff524b82 */ /* 0x000ee20000000a00 */
[----:B-1----:R-:W-:-:S07]  /*0300*/  @P2 IMAD.WIDE.U32 R76, R66, 0x8, R76 ;  /* 0x00000008424c2825 */ /* 0x002fce00078e004c */
[----:B------:R-:W1:Y:S01]  /*0310*/  @P4 LDC.64 R84, c[0x0][0x438] ;  /* 0x00010e00ff544b82 */ /* 0x000e620000000a00 */
[----:B------:R-:W-:Y:S01]  /*0320*/  @P2 IADD3 R66, PT, PT, R66, 0x20, RZ ;  /* 0x0000002042422810 */ /* 0x000fe20007ffe0ff */
[----:B------:R0:W5:Y:S01]  /*0330*/  @P2 LD.E.64 R40, desc[UR6][R76.64] ;  /* 0x000000064c282980 */ /* 0x000162000c101b00 */
[----:B------:R-:W-:-:S05]  /*0340*/  ISETP.GE.U32.AND P2, PT, R48, 0x120, PT ;  /* 0x000001203000780c */ /* 0x000fca0003f46070 */
[----:B------:R-:W0:Y:S08]  /*0350*/  @P6 LDC.64 R86, c[0x0][0x3d0] ;  /* 0x0000f400ff566b82 */ /* 0x000e300000000a00 */
[----:B------:R-:W0:Y:S01]  /*0360*/  @P6 LDC.64 R88, c[0x0][0x438] ;  /* 0x00010e00ff586b82 */ /* 0x000e220000000a00 */
[----:B----4-:R-:W-:-:S07]  /*0370*/  @P3 IMAD.WIDE.U32 R78, R66, 0x8, R78 ;  /* 0x00000008424e3825 */ /* 0x010fce00078e004e */
[----:B------:R-:W4:Y:S01]  /*0380*/  @P0 LDC.64 R90, c[0x0][0x3d0] ;  /* 0x0000f400ff5a0b82 */ /* 0x000f220000000a00 */
[----:B--2---:R-:W-:-:S07]  /*0390*/  @P3 IMAD.WIDE.U32 R80, R66, 0x8, R80 ;  /* 0x0000000842503825 */ /* 0x004fce00078e0050 */
[----:B------:R-:W2:Y:S01]  /*03a0*/  @P0 LDC.64 R92, c[0x0][0x438] ;  /* 0x00010e00ff5c0b82 */ /* 0x000ea20000000a00 */
[----:B------:R-:W-:Y:S01]  /*03b0*/  @P3 IADD3 R66, PT, PT, R66, 0x20, RZ ;  /* 0x0000002042423810 */ /* 0x000fe20007ffe0ff */
[----:B------:R4:W5:Y:S04]  /*03c0*/  @P3 LDG.E.64 R8, desc[UR6][R78.64] ;  /* 0x000000064e083981 */ /* 0x000968000c1e1b00 */
[----:B------:R2:W5:Y:S02]  /*03d0*/  @P3 LD.E.64 R38, desc[UR6][R80.64] ;  /* 0x0000000650263980 */ /* 0x000564000c101b00 */
[----:B------:R-:W2:Y:S01]  /*03e0*/  @P1 LDC.64 R70, c[0x0][0x3d0] ;  /* 0x0000f400ff461b82 */ /* 0x000ea20000000a00 */
[----:B---3--:R-:W-:Y:S01]  /*03f0*/  @P4 IMAD.WIDE.U32 R82, R66, 0x8, R82 ;  /* 0x0000000842524825 */ /* 0x008fe200078e0052 */
[----:B------:R-:W-:-:S06]  /*0400*/  ISETP.GE.U32.AND P3, PT, R48, 0x140, PT ;  /* 0x000001403000780c */ /* 0x000fcc0003f66070 */
[----:B------:R-:W3:Y:S01]  /*0410*/  @P1 LDC.64 R72, c[0x0][0x438] ;  /* 0x00010e00ff481b82 */ /* 0x000ee20000000a00 */
[C---:B-1----:R-:W-:Y:S01]  /*0420*/  @P4 IMAD.WIDE.U32 R84, R66.reuse, 0x8, R84 ;  /* 0x0000000842544825 */ /* 0x042fe200078e0054 */
[----:B------:R-:W-:Y:S01]  /*0430*/  @P4 IADD3 R66, PT, PT, R66, 0x20, RZ ;  /* 0x0000002042424810 */ /* 0x000fe20007ffe0ff */
[----:B------:R1:W5:Y:S04]  /*0440*/  @P4 LDG.E.64 R10, desc[UR6][R82.64] ;  /* 0x00000006520a4981 */ /* 0x000368000c1e1b00 */
[----:B------:R1:W5:Y:S01]  /*0450*/  @P4 LD.E.64 R36, desc[UR6][R84.64] ;  /* 0x0000000654244980 */ /* 0x000362000c101b00 */
[----:B0-----:R-:W0:Y:S01]  /*0460*/  @P2 LDC.64 R74, c[0x0][0x3d0] ;  /* 0x0000f400ff4a2b82 */ /* 0x001e220000000a00 */
[----:B------:R-:W-:Y:S01]  /*0470*/  @P6 IMAD.WIDE.U32 R86, R66, 0x8, R86 ;  /* 0x0000000842566825 */ /* 0x000fe200078e0056 */
[----:B------:R-:W-:-:S06]  /*0480*/  ISETP.GE.U32.AND P4, PT, R48, 0x160, PT ;  /* 0x000001603000780c */ /* 0x000fcc0003f86070 */
[----:B------:R-:W0:Y:S01]  /*0490*/  @P2 LDC.64 R76, c[0x0][0x438] ;  /* 0x00010e00ff4c2b82 */ /* 0x000e220000000a00 */
[C---:B------:R-:W-:Y:S01]  /*04a0*/  @P6 IMAD.WIDE.U32 R88, R66.reuse, 0x8, R88 ;  /* 0x0000000842586825 */ /* 0x040fe200078e0058 */
[----:B------:R-:W-:Y:S01]  /*04b0*/  @P6 IADD3 R66, PT, PT, R66, 0x20, RZ ;  /* 0x0000002042426810 */ /* 0x000fe20007ffe0ff */
[----:B------:R0:W5:Y:S04]  /*04c0*/  @P6 LDG.E.64 R12, desc[UR6][R86.64] ;  /* 0x00000006560c6981 */ /* 0x000168000c1e1b00 */
[----:B------:R-:W5:Y:S01]  /*04d0*/  @P6 LD.E.64 R34, desc[UR6][R88.64] ;  /* 0x0000000658226980 */ /* 0x000f62000c101b00 */
[----:B----4-:R-:W-:Y:S01]  /*04e0*/  @P0 IMAD.WIDE.U32 R90, R66, 0x8, R90 ;  /* 0x00000008425a0825 */ /* 0x010fe200078e005a */
[----:B------:R-:W-:Y:S01]  /*04f0*/  ISETP.GE.U32.AND P6, PT, R48, 0x180, PT ;  /* 0x000001803000780c */ /* 0x000fe20003fc6070 */
[----:B------:R-:W4:Y:S02]  /*0500*/  @P3 LDC.64 R78, c[0x0][0x3d0] ;  /* 0x0000f400ff4e3b82 */ /* 0x000f240000000a00 */
[C---:B--2---:R-:W-:Y:S01]  /*0510*/  @P0 IMAD.WIDE.U32 R92, R66.reuse, 0x8, R92 ;  /* 0x00000008425c0825 */ /* 0x044fe200078e005c */
[----:B------:R-:W-:Y:S01]  /*0520*/  @P0 IADD3 R66, PT, PT, R66, 0x20, RZ ;  /* 0x0000002042420810 */ /* 0x000fe20007ffe0ff */
[----:B------:R-:W5:Y:S04]  /*0530*/  @P0 LDG.E.64 R14, desc[UR6][R90.64] ;  /* 0x000000065a0e0981 */ /* 0x000f68000c1e1b00 */
[----:B------:R-:W2:Y:S01]  /*0540*/  @P3 LDC.64 R80, c[0x0][0x438] ;  /* 0x00010e00ff503b82 */ /* 0x000ea20000000a00 */
[----:B------:R-:W5:Y:S01]  /*0550*/  @P0 LD.E.64 R32, desc[UR6][R92.64] ;  /* 0x000000065c200980 */ /* 0x000f62000c101b00 */
[----:B------:R-:W-:Y:S01]  /*0560*/  @P1 IMAD.WIDE.U32 R70, R66, 0x8, R70 ;  /* 0x0000000842461825 */ /* 0x000fe200078e0046 */
[----:B------:R-:W-:-:S03]  /*0570*/  ISETP.GE.U32.AND P0, PT, R48, 0x1a0, PT ;  /* 0x000001a03000780c */ /* 0x000fc60003f06070 */
[C---:B---3--:R-:W-:Y:S01]  /*0580*/  @P1 IMAD.WIDE.U32 R72, R66.reuse, 0x8, R72 ;  /* 0x0000000842481825 */ /* 0x048fe200078e0048 */
[----:B------:R-:W-:Y:S01]  /*0590*/  @P1 IADD3 R66, PT, PT, R66, 0x20, RZ ;  /* 0x0000002042421810 */ /* 0x000fe20007ffe0ff */
[----:B-1----:R-:W1:Y:S01]  /*05a0*/  @P4 LDC.64 R82, c[0x0][0x3d0] ;  /* 0x0000f400ff524b82 */ /* 0x002e620000000a00 */
[----:B------:R3:W5:Y:S07]  /*05b0*/  @P1 LDG.E.64 R44, desc[UR6][R70.64] ;  /* 0x00000006462c1981 */ /* 0x00076e000c1e1b00 */
[----:B------:R-:W1:Y:S01]  /*05c0*/  @P4 LDC.64 R84, c[0x0][0x438] ;  /* 0x00010e00ff544b82 */ /* 0x000e620000000a00 */
[----:B------:R4:W5:Y:S01]  /*05d0*/  @P1 LD.E.64 R30, desc[UR6][R72.64] ;  /* 0x00000006481e1980 */ /* 0x000962000c101b00 */
[----:B------:R-:W-:Y:S01]  /*05e0*/  ISETP.GE.U32.AND P1, PT, R48, 0x1c0, PT ;  /* 0x000001c03000780c */ /* 0x000fe20003f26070 */
[----:B0-----:R-:W-:-:S04]  /*05f0*/  @P2 IMAD.WIDE.U32 R74, R66, 0x8, R74 ;  /* 0x00000008424a2825 */ /* 0x001fc800078e004a */
[C---:B------:R-:W-:Y:S01]  /*0600*/  @P2 IMAD.WIDE.U32 R76, R66.reuse, 0x8, R76 ;  /* 0x00000008424c2825 */ /* 0x040fe200078e004c */
[----:B------:R-:W0:Y:S01]  /*0610*/  @P6 LDC.64 R86, c[0x0][0x3d0] ;  /* 0x0000f400ff566b82 */ /* 0x000e220000000a00 */
[----:B------:R1:W5:Y:S01]  /*0620*/  @P2 LDG.E.64 R46, desc[UR6][R74.64] ;  /* 0x000000064a2e2981 */ /* 0x000362000c1e1b00 */
[----:B------:R-:W-:-:S03]  /*0630*/  @P2 IADD3 R66, PT, PT, R66, 0x20, RZ ;  /* 0x0000002042422810 */ /* 0x000fc60007ffe0ff */
[----:B------:R0:W5:Y:S03]  /*0640*/  @P2 LD.E.64 R28, desc[UR6][R76.64] ;  /* 0x000000064c1c2980 */ /* 0x000166000c101b00 */
[----:B---3--:R-:W3:Y:S01]  /*0650*/  @P6 LDC.64 R70, c[0x0][0x438] ;  /* 0x00010e00ff466b82 */ /* 0x008ee20000000a00 */
[----:B------:R-:W-:Y:S01]  /*0660*/  ISETP.GE.U32.AND P2, PT, R48, 0x1e0, PT ;  /* 0x000001e03000780c */ /* 0x000fe20003f46070 */
[----:B----4-:R-:W-:-:S06]  /*0670*/  @P3 IMAD.WIDE.U32 R78, R66, 0x8, R78 ;  /* 0x00000008424e3825 */ /* 0x010fcc00078e004e */
[----:B------:R-:W4:Y:S01]  /*0680*/  @P0 LDC.64 R72, c[0x0][0x3d0] ;  /* 0x0000f400ff480b82 */ /* 0x000f220000000a00 */
[----:B--2---:R-:W-:-:S07]  /*0690*/  @P3 IMAD.WIDE.U32 R80, R66, 0x8, R80 ;  /* 0x0000000842503825 */ /* 0x004fce00078e0050 */
[----:B------:R-:W2:Y:S01]  /*06a0*/  @P0 LDC.64 R88, c[0x0][0x438] ;  /* 0x00010e00ff580b82 */ /* 0x000ea20000000a00 */
[----:B------:R-:W-:Y:S01]  /*06b0*/  @P3 IADD3 R66, PT, PT, R66, 0x20, RZ ;  /* 0x0000002042423810 */ /* 0x000fe20007ffe0ff */
[----:B------:R0:W5:Y:S06]  /*06c0*/  @P3 LDG.E.64 R54, desc[UR6][R78.64] ;  /* 0x000000064e363981 */ /* 0x00016c000c1e1b00 */
[----:B------:R-:W2:Y:S01]  /*06d0*/  @P1 LDC.64 R90, c[0x0][0x3d0] ;  /* 0x0000f400ff5a1b82 */ /* 0x000ea20000000a00 */
[C---:B-1----:R-:W-:Y:S01]  /*06e0*/  @P4 IMAD.WIDE.U32 R82, R66.reuse, 0x8, R82 ;  /* 0x0000000842524825 */ /* 0x042fe200078e0052 */
[----:B------:R1:W5:Y:S06]  /*06f0*/  @P3 LD.E.64 R24, desc[UR6][R80.64] ;  /* 0x0000000650183980 */ /* 0x00036c000c101b00 */
[----:B------:R-:W1:Y:S01]  /*0700*/  @P1 LDC.64 R92, c[0x0][0x438] ;  /* 0x00010e00ff5c1b82 */ /* 0x000e620000000a00 */
[C---:B------:R-:W-:Y:S01]  /*0710*/  @P4 IMAD.WIDE.U32 R84, R66.reuse, 0x8, R84 ;  /* 0x0000000842544825 */ /* 0x040fe200078e0054 */
[----:B------:R-:W-:Y:S01]  /*0720*/  @P4 IADD3 R66, PT, PT, R66, 0x20, RZ ;  /* 0x0000002042424810 */ /* 0x000fe20007ffe0ff */
[----:B------:R1:W5:Y:S05]  /*0730*/  @P4 LDG.E.64 R56, desc[UR6][R82.64] ;  /* 0x0000000652384981 */ /* 0x00036a000c1e1b00 */
[----:B------:R-:W1:Y:S01]  /*0740*/  @P2 LDC.64 R74, c[0x0][0x3d0] ;  /* 0x0000f400ff4a2b82 */ /* 0x000e620000000a00 */
[C---:B0-----:R-:W-:Y:S01]  /*0750*/  @P6 IMAD.WIDE.U32 R86, R66.reuse, 0x8, R86 ;  /* 0x0000000842566825 */ /* 0x041fe200078e0056 */
[----:B------:R0:W5:Y:S06]  /*0760*/  @P4 LD.E.64 R22, desc[UR6][R84.64] ;  /* 0x0000000654164980 */ /* 0x00016c000c101b00 */
[----:B------:R-:W0:Y:S01]  /*0770*/  @P2 LDC.64 R76, c[0x0][0x438] ;  /* 0x00010e00ff4c2b82 */ /* 0x000e220000000a00 */
[C---:B---3--:R-:W-:Y:S01]  /*0780*/  @P6 IMAD.WIDE.U32 R70, R66.reuse, 0x8, R70 ;  /* 0x0000000842466825 */ /* 0x048fe200078e0046 */
[----:B------:R-:W-:Y:S01]  /*0790*/  @P6 IADD3 R66, PT, PT, R66, 0x20, RZ ;  /* 0x0000002042426810 */ /* 0x000fe20007ffe0ff */
[----:B------:R3:W5:Y:S04]  /*07a0*/  @P6 LDG.E.64 R58, desc[UR6][R86.64] ;  /* 0x00000006563a6981 */ /* 0x000768000c1e1b00 */
[C---:B----4-:R-:W-:Y:S01]  /*07b0*/  @P0 IMAD.WIDE.U32 R72, R66.reuse, 0x8, R72 ;  /* 0x0000000842480825 */ /* 0x050fe200078e0048 */
[----:B------:R3:W5:Y:S03]  /*07c0*/  @P6 LD.E.64 R20, desc[UR6][R70.64] ;  /* 0x0000000646146980 */ /* 0x000766000c101b00 */
[C---:B--2---:R-:W-:Y:S01]  /*07d0*/  @P0 IMAD.WIDE.U32 R88, R66.reuse, 0x8, R88 ;  /* 0x0000000842580825 */ /* 0x044fe200078e0058 */
[----:B------:R-:W-:Y:S01]  /*07e0*/  @P0 IADD3 R66, PT, PT, R66, 0x20, RZ ;  /* 0x0000002042420810 */ /* 0x000fe20007ffe0ff */
[----:B------:R3:W5:Y:S04]  /*07f0*/  @P0 LDG.E.64 R60, desc[UR6][R72.64] ;  /* 0x00000006483c0981 */ /* 0x000768000c1e1b00 */
[C---:B------:R-:W-:Y:S01]  /*0800*/  @P1 IMAD.WIDE.U32 R90, R66.reuse, 0x8, R90 ;  /* 0x00000008425a1825 */ /* 0x040fe200078e005a */
[----:B------:R3:W5:Y:S03]  /*0810*/  @P0 LD.E.64 R18, desc[UR6][R88.64] ;  /* 0x0000000658120980 */ /* 0x000766000c101b00 */
[C---:B-1----:R-:W-:Y:S01]  /*0820*/  @P1 IMAD.WIDE.U32 R92, R66.reuse, 0x8, R92 ;  /* 0x00000008425c1825 */ /* 0x042fe200078e005c */
[----:B------:R-:W-:Y:S01]  /*0830*/  @P1 IADD3 R66, PT, PT, R66, 0x20, RZ ;  /* 0x0000002042421810 */ /* 0x000fe20007ffe0ff */
[----:B------:R3:W5:Y:S04]  /*0840*/  @P1 LDG.E.64 R62, desc[UR6][R90.64] ;  /* 0x000000065a3e1981 */ /* 0x000768000c1e1b00 */
[C---:B------:R-:W-:Y:S01]  /*0850*/  @P2 IMAD.WIDE.U32 R74, R66.reuse, 0x8, R74 ;  /* 0x00000008424a2825 */ /* 0x040fe200078e004a */
[----:B------:R3:W5:Y:S03]  /*0860*/  @P1 LD.E.64 R16, desc[UR6][R92.64] ;  /* 0x000000065c101980 */ /* 0x000766000c101b00 */
[----:B0-----:R-:W-:Y:S01]  /*0870*/  @P2 IMAD.WIDE.U32 R76, R66, 0x8, R76 ;  /* 0x00000008424c2825 */ /* 0x001fe200078e004c */
[----:B------:R3:W5:Y:S04]  /*0880*/  @P2 LDG.E.64 R64, desc[UR6][R74.64] ;  /* 0x000000064a402981 */ /* 0x000768000c1e1b00 */
[----:B------:R3:W5:Y:S01]  /*0890*/  @P2 LD.E.64 R2, desc[UR6][R76.64] ;  /* 0x000000064c022980 */ /* 0x000762000c101b00 */
[----:B------:R-:W-:-:S02]  /*08a0*/  ISETP.GE.U32.AND P0, PT, R48, 0x200, PT ;  /* 0x000002003000780c */ /* 0x000fc40003f06070 */
[----:B------:R-:W-:-:S11]  /*08b0*/  @P2 IADD3 R66, PT, PT, R66, 0x20, RZ ;  /* 0x0000002042422810 */ /* 0x000fd60007ffe0ff */
[----:B---3--:R-:W-:Y:S05]  /*08c0*/  @!P0 BRA `(.L_x_34887) ;  /* 0x0000000400988947 */ /* 0x008fea0003800000 */
[----:B------:R-:W0:Y:S08]  /*08d0*/  LDC.64 R68, c[0x0][0x3d0] ;  /* 0x0000f400ff447b82 */ /* 0x000e300000000a00 */
[----:B------:R-:W1:Y:S01]  /*08e0*/  LDC.64 R50, c[0x0][0x438] ;  /* 0x00010e00ff327b82 */ /* 0x000e620000000a00 */
[----:B0-----:R-:W-:-:S06]  /*08f0*/  IMAD.WIDE.U32 R68, R66, 0x8, R68 ;  /* 0x0000000842447825 */ /* 0x001fcc00078e0044 */
[----:B------:R-:W5:Y:S01]  /*0900*/  LDG.E.64 R68, desc[UR6][R68.64] ;  /* 0x0000000644447981 */ /* 0x000f62000c1e1b00 */
[----:B-1----:R-:W-:-:S06]  /*0910*/  IMAD.WIDE.U32 R50, R66, 0x8, R50 ;  /* 0x0000000842327825 */ /* 0x002fcc00078e0032 */
[----:B------:R-:W5:Y:S01]  /*0920*/  LD.E.64 R50, desc[UR6][R50.64] ;  /* 0x0000000632327980 */ /* 0x000f62000c101b00 */
[----:B------:R-:W-:Y:S05]  /*0930*/  BRA `(.L_x_34887) ;  /* 0x00000004007c7947 */ /* 0x000fea0003800000 */
.L_x_34886:
        /* <DEDUP_REMOVED lines=10> */
[C---:B0-----:R-:W-:Y:S01]  /*09e0*/  @P5 IMAD.WIDE.U32 R70, R66.reuse, 0x8, R70 ;  /* 0x0000000842465825 */ /* 0x041fe200078e0046 */
[----:B------:R-:W-:-:S02]  /*09f0*/  @P5 LOP3.LUT R66, R66, 0x20, RZ, 0xfc, !PT ;  /* 0x0000002042425812 */ /* 0x000fc400078efcff */
[----:B------:R-:W-:-:S04]  /*0a00*/  ISETP.GE.U32.AND P4, PT, R48, 0xe0, PT ;  /* 0x000000e03000780c */ /* 0x000fc80003f86070 */
[----:B------:R-:W0:Y:S01]  /*0a10*/  @P0 LDC.64 R78, c[0x0][0x3d0] ;  /* 0x0000f400ff4e0b82 */ /* 0x000e220000000a00 */
[C---:B-1----:R-:W-:Y:S01]  /*0a20*/  @P3 IMAD.WIDE.U32 R72, R66.reuse, 0x8, R72 ;  /* 0x0000000842483825 */ /* 0x042fe200078e0048 */
[----:B------:R-:W-:Y:S02]  /*0a30*/  @P3 IADD3 R66, PT, PT, R66, 0x20, RZ ;  /* 0x0000002042423810 */ /* 0x000fe40007ffe0ff */
[----:B------:R-:W-:Y:S02]  /*0a40*/  @P3 CS2R R42, SRZ ;  /* 0x00000000002a3805 */ /* 0x000fe4000001ff00 */
[----:B------:R-:W-:Y:S02]  /*0a50*/  @P2 CS2R R40, SRZ ;  /* 0x0000000000282805 */ /* 0x000fe4000001ff00 */
[----:B------:R-:W-:Y:S01]  /*0a60*/  @P1 CS2R R38, SRZ ;  /* 0x0000000000261805 */ /* 0x000fe2000001ff00 */
[----:B------:R1:W5:Y:S01]  /*0a70*/  @P3 LDG.E.64 R4, desc[UR6][R72.64] ;  /* 0x0000000648043981 */ /* 0x000362000c1e1b00 */
[----:B------:R-:W-:Y:S01]  /*0a80*/  ISETP.GE.U32.AND P3, PT, R48, 0x100, PT ;  /* 0x000001003000780c */ /* 0x000fe20003f66070 */
[C---:B--2---:R-:W-:Y:S01]  /*0a90*/  @P2 IMAD.WIDE.U32 R74, R66.reuse, 0x8, R74 ;  /* 0x00000008424a2825 */ /* 0x044fe200078e004a */
[----:B------:R-:W-:Y:S01]  /*0aa0*/  @P2 IADD3 R66, PT, PT, R66, 0x20, RZ ;  /* 0x0000002042422810 */ /* 0x000fe20007ffe0ff */
[----:B------:R-:W2:Y:S01]  /*0ab0*/  @P6 LDC.64 R80, c[0x0][0x3d0] ;  /* 0x0000f400ff506b82 */ /* 0x000ea20000000a00 */
[----:B------:R-:W-:-:S02]  /*0ac0*/  @P0 CS2R R36, SRZ ;  /* 0x0000000000240805 */ /* 0x000fc4000001ff00 */
[----:B------:R-:W-:Y:S01]  /*0ad0*/  @P6 CS2R R34, SRZ ;  /* 0x0000000000226805 */ /* 0x000fe2000001ff00 */
[----:B------:R4:W5:Y:S01]  /*0ae0*/  @P2 LDG.E.64 R6, desc[UR6][R74.64] ;  /* 0x000000064a062981 */ /* 0x000962000c1e1b00 */
[----:B------:R-:W-:Y:S01]  /*0af0*/  ISETP.GE.U32.AND P2, PT, R48, 0x120, PT ;  /* 0x000001203000780c */ /* 0x000fe20003f46070 */
[C---:B---3--:R-:W-:Y:S02]  /*0b00*/  @P1 IMAD.WIDE.U32 R76, R66.reuse, 0x8, R76 ;  /* 0x00000008424c1825 */ /* 0x048fe400078e004c */
[----:B------:R-:W5:Y:S01]  /*0b10*/  @P5 LDG.E.64 R52, desc[UR6][R70.64] ;  /* 0x0000000646345981 */ /* 0x000f62000c1e1b00 */
[----:B-1----:R-:W1:Y:S01]  /*0b20*/  @P4 LDC.64 R72, c[0x0][0x3d0] ;  /* 0x0000f400ff484b82 */ /* 0x002e620000000a00 */
[----:B------:R-:W-:Y:S02]  /*0b30*/  @P1 IADD3 R66, PT, PT, R66, 0x20, RZ ;  /* 0x0000002042421810 */ /* 0x000fe40007ffe0ff */
[----:B------:R3:W5:Y:S01]  /*0b40*/  @P1 LDG.E.64 R8, desc[UR6][R76.64] ;  /* 0x000000064c081981 */ /* 0x000762000c1e1b00 */
[----:B------:R-:W-:-:S04]  /*0b50*/  ISETP.GE.U32.AND P1, PT, R48, 0x140, PT ;  /* 0x000001403000780c */ /* 0x000fc80003f26070 */
[----:B------:R-:W1:Y:S01]  /*0b60*/  @P3 LDC.64 R82, c[0x0][0x3d0] ;  /* 0x0000f400ff523b82 */ /* 0x000e620000000a00 */
[C---:B0-----:R-:W-:Y:S01]  /*0b70*/  @P0 IMAD.WIDE.U32 R78, R66.reuse, 0x8, R78 ;  /* 0x00000008424e0825 */ /* 0x041fe200078e004e */
[----:B------:R-:W-:-:S04]  /*0b80*/  @P0 IADD3 R66, PT, PT, R66, 0x20, RZ ;  /* 0x0000002042420810 */ /* 0x000fc80007ffe0ff */
[----:B------:R0:W5:Y:S02]  /*0b90*/  @P0 LDG.E.64 R10, desc[UR6][R78.64] ;  /* 0x000000064e0a0981 */ /* 0x000164000c1e1b00 */
[----:B----4-:R-:W4:Y:S01]  /*0ba0*/  @P2 LDC.64 R74, c[0x0][0x3d0] ;  /* 0x0000f400ff4a2b82 */ /* 0x010f220000000a00 */
[----:B--2---:R-:W-:Y:S01]  /*0bb0*/  @P6 IMAD.WIDE.U32 R80, R66, 0x8, R80 ;  /* 0x0000000842506825 */ /* 0x004fe200078e0050 */
[----:B------:R-:W-:Y:S02]  /*0bc0*/  ISETP.GE.U32.AND P0, PT, R48, 0x160, PT ;  /* 0x000001603000780c */ /* 0x000fe40003f06070 */
[----:B------:R-:W-:Y:S02]  /*0bd0*/  @P6 IADD3 R66, PT, PT, R66, 0x20, RZ ;  /* 0x0000002042426810 */ /* 0x000fe40007ffe0ff */
[----:B------:R-:W5:Y:S02]  /*0be0*/  @P6 LDG.E.64 R12, desc[UR6][R80.64] ;  /* 0x00000006500c6981 */ /* 0x000f64000c1e1b00 */
[----:B---3--:R-:W2:Y:S01]  /*0bf0*/  @P1 LDC.64 R76, c[0x0][0x3d0] ;  /* 0x0000f400ff4c1b82 */ /* 0x008ea20000000a00 */
[----:B-1----:R-:W-:Y:S01]  /*0c00*/  @P4 IMAD.WIDE.U32 R72, R66, 0x8, R72 ;  /* 0x0000000842484825 */ /* 0x002fe200078e0048 */
[----:B------:R-:W-:-:S02]  /*0c10*/  ISETP.GE.U32.AND P6, PT, R48, 0x180, PT ;  /* 0x000001803000780c */ /* 0x000fc40003fc6070 */
[----:B------:R-:W-:Y:S02]  /*0c20*/  @P4 IADD3 R66, PT, PT, R66, 0x20, RZ ;  /* 0x0000002042424810 */ /* 0x000fe40007ffe0ff */
[----:B------:R-:W-:Y:S01]  /*0c30*/  @P4 CS2R R32, SRZ ;  /* 0x0000000000204805 */ /* 0x000fe2000001ff00 */
[----:B------:R1:W5:Y:S01]  /*0c40*/  @P4 LDG.E.64 R14, desc[UR6][R72.64] ;  /* 0x00000006480e4981 */ /* 0x000362000c1e1b00 */
[----:B------:R-:W-:Y:S01]  /*0c50*/  ISETP.GE.U32.AND P4, PT, R48, 0x1a0, PT ;  /* 0x000001a03000780c */ /* 0x000fe20003f86070 */
[----:B0-----:R-:W0:Y:S01]  /*0c60*/  @P0 LDC.64 R78, c[0x0][0x3d0] ;  /* 0x0000f400ff4e0b82 */ /* 0x001e220000000a00 */
[C---:B------:R-:W-:Y:S01]  /*0c70*/  @P3 IMAD.WIDE.U32 R82, R66.reuse, 0x8, R82 ;  /* 0x0000000842523825 */ /* 0x040fe200078e0052 */
[----:B------:R-:W-:Y:S02]  /*0c80*/  @P3 IADD3 R66, PT, PT, R66, 0x20, RZ ;  /* 0x0000002042423810 */ /* 0x000fe40007ffe0ff */
[----:B------:R-:W-:Y:S02]  /*0c90*/  @P3 CS2R R30, SRZ ;  /* 0x00000000001e3805 */ /* 0x000fe4000001ff00 */
[----:B------:R3:W5:Y:S01]  /*0ca0*/  @P3 LDG.E.64 R44, desc[UR6][R82.64] ;  /* 0x00000006522c3981 */ /* 0x000762000c1e1b00 */
[----:B------:R-:W-:Y:S01]  /*0cb0*/  ISETP.GE.U32.AND P3, PT, R48, 0x1c0, PT ;  /* 0x000001c03000780c */ /* 0x000fe20003f66070 */
[C---:B----4-:R-:W-:Y:S01]  /*0cc0*/  @P2 IMAD.WIDE.U32 R74, R66.reuse, 0x8, R74 ;  /* 0x00000008424a2825 */ /* 0x050fe200078e004a */
[----:B------:R-:W-:Y:S01]  /*0cd0*/  @P2 IADD3 R66, PT, PT, R66, 0x20, RZ ;  /* 0x0000002042422810 */ /* 0x000fe20007ffe0ff */
[----:B-1----:R-:W1:Y:S01]  /*0ce0*/  @P6 LDC.64 R72, c[0x0][0x3d0] ;  /* 0x0000f400ff486b82 */ /* 0x002e620000000a00 */
[----:B------:R-:W-:-:S02]  /*0cf0*/  @P2 CS2R R28, SRZ ;  /* 0x00000000001c2805 */ /* 0x000fc4000001ff00 */
[----:B------:R4:W5:Y:S01]  /*0d00*/  @P2 LDG.E.64 R46, desc[UR6][R74.64] ;  /* 0x000000064a2e2981 */ /* 0x000962000c1e1b00 */
[----:B------:R-:W-:Y:S01]  /*0d10*/  ISETP.GE.U32.AND P2, PT, R48, 0x1e0, PT ;  /* 0x000001e03000780c */ /* 0x000fe20003f46070 */
[----:B--2---:R-:W-:-:S03]  /*0d20*/  @P1 IMAD.WIDE.U32 R76, R66, 0x8, R76 ;  /* 0x00000008424c1825 */ /* 0x004fc600078e004c */
[----:B------:R-:W2:Y:S01]  /*0d30*/  @P4 LDC.64 R80, c[0x0][0x3d0] ;  /* 0x0000f400ff504b82 */ /* 0x000ea20000000a00 */
[----:B------:R-:W-:Y:S02]  /*0d40*/  @P1 CS2R R24, SRZ ;  /* 0x0000000000181805 */ /* 0x000fe4000001ff00 */
[----:B------:R-:W-:Y:S01]  /*0d50*/  @P1 IADD3 R66, PT, PT, R66, 0x20, RZ ;  /* 0x0000002042421810 */ /* 0x000fe20007ffe0ff */
[----:B------:R1:W5:Y:S01]  /*0d60*/  @P1 LDG.E.64 R54, desc[UR6][R76.64] ;  /* 0x000000064c361981 */ /* 0x000362000c1e1b00 */
[----:B------:R-:W-:-:S03]  /*0d70*/  ISETP.GE.U32.AND P1, PT, R48, 0x200, PT ;  /* 0x000002003000780c */ /* 0x000fc60003f26070 */
[----:B---3--:R-:W3:Y:S01]  /*0d80*/  @P3 LDC.64 R82, c[0x0][0x3d0] ;  /* 0x0000f400ff523b82 */ /* 0x008ee20000000a00 */
[C---:B0-----:R-:W-:Y:S01]  /*0d90*/  @P0 IMAD.WIDE.U32 R78, R66.reuse, 0x8, R78 ;  /* 0x00000008424e0825 */ /* 0x041fe200078e004e */
[----:B------:R-:W-:-:S04]  /*0da0*/  @P0 IADD3 R66, PT, PT, R66, 0x20, RZ ;  /* 0x0000002042420810 */ /* 0x000fc80007ffe0ff */
[----:B------:R0:W5:Y:S02]  /*0db0*/  @P0 LDG.E.64 R56, desc[UR6][R78.64] ;  /* 0x000000064e380981 */ /* 0x000164000c1e1b00 */
[----:B----4-:R-:W4:Y:S01]  /*0dc0*/  @P2 LDC.64 R74, c[0x0][0x3d0] ;  /* 0x0000f400ff4a2b82 */ /* 0x010f220000000a00 */
[C---:B-1----:R-:W-:Y:S01]  /*0dd0*/  @P6 IMAD.WIDE.U32 R72, R66.reuse, 0x8, R72 ;  /* 0x0000000842486825 */ /* 0x042fe200078e0048 */
[----:B------:R-:W-:-:S04]  /*0de0*/  @P6 IADD3 R66, PT, PT, R66, 0x20, RZ ;  /* 0x0000002042426810 */ /* 0x000fc80007ffe0ff */
[----:B------:R0:W5:Y:S02]  /*0df0*/  @P6 LDG.E.64 R58, desc[UR6][R72.64] ;  /* 0x00000006483a6981 */ /* 0x000164000c1e1b00 */
[----:B------:R-:W1:Y:S01]  /*0e00*/  @P1 LDC.64 R84, c[0x0][0x3d0] ;  /* 0x0000f400ff541b82 */ /* 0x000e620000000a00 */
[C---:B--2---:R-:W-:Y:S01]  /*0e10*/  @P4 IMAD.WIDE.U32 R80, R66.reuse, 0x8, R80 ;  /* 0x0000000842504825 */ /* 0x044fe200078e0050 */
[----:B------:R-:W-:-:S04]  /*0e20*/  @P4 IADD3 R66, PT, PT, R66, 0x20, RZ ;  /* 0x0000002042424810 */ /* 0x000fc80007ffe0ff */
[----:B------:R0:W5:Y:S01]  /*0e30*/  @P4 LDG.E.64 R60, desc[UR6][R80.64] ;  /* 0x00000006503c4981 */ /* 0x000162000c1e1b00 */
[C---:B---3--:R-:W-:Y:S01]  /*0e40*/  @P3 IMAD.WIDE.U32 R82, R66.reuse, 0x8, R82 ;  /* 0x0000000842523825 */ /* 0x048fe200078e0052 */
[----:B------:R-:W-:-:S04]  /*0e50*/  @P3 IADD3 R66, PT, PT, R66, 0x20, RZ ;  /* 0x0000002042423810 */ /* 0x000fc80007ffe0ff */
[----:B------:R0:W5:Y:S01]  /*0e60*/  @P3 LDG.E.64 R62, desc[UR6][R82.64] ;  /* 0x00000006523e3981 */ /* 0x000162000c1e1b00 */
[C---:B----4-:R-:W-:Y:S01]  /*0e70*/  @P2 IMAD.WIDE.U32 R74, R66.reuse, 0x8, R74 ;  /* 0x00000008424a2825 */ /* 0x050fe200078e004a */
[----:B------:R-:W-:-:S04]  /*0e80*/  @P2 IADD3 R66, PT, PT, R66, 0x20, RZ ;  /* 0x0000002042422810 */ /* 0x000fc80007ffe0ff */
[----:B------:R0:W5:Y:S01]  /*0e90*/  @P2 LDG.E.64 R64, desc[UR6][R74.64] ;  /* 0x000000064a402981 */ /* 0x000162000c1e1b00 */
[----:B-1----:R-:W-:-:S05]  /*0ea0*/  @P1 IMAD.WIDE.U32 R66, R66, 0x8, R84 ;  /* 0x0000000842421825 */ /* 0x002fca00078e0054 */
[----:B------:R0:W5:Y:S01]  /*0eb0*/  @P1 LDG.E.64 R68, desc[UR6][R66.64] ;  /* 0x0000000642441981 */ /* 0x000162000c1e1b00 */
[----:B------:R-:W-:Y:S02]  /*0ec0*/  @P5 CS2R R26, SRZ ;  /* 0x00000000001a5805 */ /* 0x000fe4000001ff00 */
[----:B------:R-:W-:Y:S02]  /*0ed0*/  @P0 CS2R R22, SRZ ;  /* 0x0000000000160805 */ /* 0x000fe4000001ff00 */
[----:B------:R-:W-:Y:S02]  /*0ee0*/  @P6 CS2R R20, SRZ ;  /* 0x0000000000146805 */ /* 0x000fe4000001ff00 */
[----:B------:R-:W-:Y:S02]  /*0ef0*/  @P4 CS2R R18, SRZ ;  /* 0x0000000000124805 */ /* 0x000fe4000001ff00 */
[----:B------:R-:W-:Y:S02]  /*0f00*/  @P3 CS2R R16, SRZ ;  /* 0x0000000000103805 */ /* 0x000fe4000001ff00 */
[----:B------:R-:W-:-:S02]  /*0f10*/  @P2 CS2R R2, SRZ ;  /* 0x0000000000022805 */ /* 0x000fc4000001ff00 */
[----:B0-----:R-:W-:-:S07]  /*0f20*/  @P1 CS2R R50, SRZ ;  /* 0x0000000000321805 */ /* 0x001fce000001ff00 */
.L_x_34887:
[----:B------:R-:W-:Y:S05]  /*0f30*/  BSYNC.RECONVERGENT B0 ;  /* 0x0000000000007941 */ /* 0x000fea0003800200 */
.L_x_34885:
[----:B------:R-:W0:Y:S02]  /*0f40*/  LDCU UR4, c[0x0][0x384] ;  /* 0x00007080ff0477ac */ /* 0x000e240008000800 */
[----:B0-----:R-:W-:-:S13]  /*0f50*/  ISETP.GE.AND P0, PT, R0, UR4, PT ;  /* 0x0000000400007c0c */ /* 0x001fda000bf06270 */
[----:B------:R-:W-:Y:S05]  /*0f60*/  @P0 EXIT ;  /* 0x000000000000094d */ /* 0x000fea0003800000 */
[----:B-----5:R-:W-:Y:S01]  /*0f70*/  MOV R124, R4 ;  /* 0x00000004007c7202 */ /* 0x020fe20000000f00 */
[----:B------:R-:W0:Y:S01]  /*0f80*/  LDCU.64 UR4, c[0x0][0x3a0] ;  /* 0x00007400ff0477ac */ /* 0x000e220008000a00 */
[----:B------:R-:W-:Y:S02]  /*0f90*/  SHF.R.U64 R70, R4, 0x10, R5 ;  /* 0x0000001004467819 */ /* 0x000fe40000001205 */
[----:B------:R-:W-:Y:S01]  /*0fa0*/  MOV R127, R6 ;  /* 0x00000006007f7202 */ /* 0x000fe20000000f00 */
[----:B------:R-:W1:Y:S01]  /*0fb0*/  LDCU UR10, c[0x0][0x388] ;  /* 0x00007100ff0a77ac */ /* 0x000e620008000800 */
[----:B------:R-:W-:Y:S02]  /*0fc0*/  MOV R4, R7 ;  /* 0x0000000700047202 */ /* 0x000fe40000000f00 */
[----:B------:R-:W-:Y:S01]  /*0fd0*/  SHF.R.U64 R158, R26, 0x10, R27 ;  /* 0x000000101a9e7819 */ /* 0x000fe2000000121b */
[----:B------:R-:W2:Y:S01]  /*0fe0*/  LDCU.U8 UR8, c[0x0][0x410] ;  /* 0x00008200ff0877ac */ /* 0x000ea20008000000 */
[----:B------:R-:W-:-:S02]  /*0ff0*/  PRMT R127, R127, 0x5410, R4 ;  /* 0x000054107f7f7816 */ /* 0x000fc40000000004 */
[----:B------:R-:W-:Y:S01]  /*1000*/  SHF.R.U32.HI R4, RZ, 0x10, R27 ;  /* 0x00000010ff047819 */ /* 0x000fe2000001161b */
[----:B------:R-:W3:Y:S01]  /*1010*/  LDCU UR9, c[0x0][0x448] ;  /* 0x00008900ff0977ac */ /* 0x000ee20008000800 */
[--C-:B------:R-:W-:Y:S02]  /*1020*/  SHF.R.U64 R159, R42, 0x10, R43.reuse ;  /* 0x000000102a9f7819 */ /* 0x100fe4000000122b */
[----:B------:R-:W-:Y:S01]  /*1030*/  PRMT R158, R158, 0x5410, R4 ;  /* 0x000054109e9e7816 */ /* 0x000fe20000000004 */
[----:B------:R-:W4:Y:S01]  /*1040*/  LDCU.64 UR12, c[0x0][0x398] ;  /* 0x00007300ff0c77ac */ /* 0x000f220008000a00 */
[----:B------:R-:W-:Y:S02]  /*1050*/  SHF.R.U32.HI R4, RZ, 0x10, R43 ;  /* 0x00000010ff047819 */ /* 0x000fe4000001162b */
[----:B------:R-:W-:Y:S01]  /*1060*/  MOV R123, R5 ;  /* 0x00000005007b7202 */ /* 0x000fe20000000f00 */
[----:B------:R-:W0:Y:S01]  /*1070*/  LDCU.64 UR14, c[0x0][0x3a0] ;  /* 0x00007400ff0e77ac */ /* 0x000e220008000a00 */
[----:B------:R-:W-:-:S02]  /*1080*/  SHF.R.U32.HI R71, RZ, 0x10, R5 ;  /* 0x00000010ff477819 */ /* 0x000fc40000011605 */
[--C-:B------:R-:W-:Y:S02]  /*1090*/  SHF.R.U64 R129, R6, 0x10, R7.reuse ;  /* 0x0000001006817819 */ /* 0x100fe40000001207 */
[----:B------:R-:W-:Y:S02]  /*10a0*/  SHF.R.U32.HI R72, RZ, 0x10, R7 ;  /* 0x00000010ff487819 */ /* 0x000fe40000011607 */
[----:B------:R-:W-:Y:S02]  /*10b0*/  PRMT R159, R159, 0x5410, R4 ;  /* 0x000054109f9f7816 */ /* 0x000fe40000000004 */
[----:B------:R-:W-:Y:S02]  /*10c0*/  MOV R130, R8 ;  /* 0x0000000800827202 */ /* 0x000fe40000000f00 */
[----:B------:R-:W-:Y:S02]  /*10d0*/  MOV R5, R9 ;  /* 0x0000000900057202 */ /* 0x000fe40000000f00 */
[----:B------:R-:W-:-:S02]  /*10e0*/  MOV R6, R11 ;  /* 0x0000000b00067202 */ /* 0x000fc40000000f00 */
[----:B------:R-:W-:Y:S02]  /*10f0*/  MOV R7, R13 ;  /* 0x0000000d00077202 */ /* 0x000fe40000000f00 */
[--C-:B------:R-:W-:Y:S02]  /*1100*/  SHF.R.U64 R161, R38, 0x10, R39.reuse ;  /* 0x0000001026a17819 */ /* 0x100fe40000001227 */
[----:B------:R-:W-:Y:S02]  /*1110*/  SHF.R.U32.HI R4, RZ, 0x10, R39 ;  /* 0x00000010ff047819 */ /* 0x000fe40000011627 */
[----:B------:R-:W-:Y:S02]  /*1120*/  MOV R132, R10 ;  /* 0x0000000a00847202 */ /* 0x000fe40000000f00 */
[----:B------:R-:W-:Y:S02]  /*1130*/  MOV R134, R12 ;  /* 0x0000000c00867202 */ /* 0x000fe40000000f00 */
[----:B------:R-:W-:-:S02]  /*1140*/  PRMT R130, R130, 0x5410, R5 ;  /* 0x0000541082827816 */ /* 0x000fc40000000005 */
[----:B------:R-:W-:Y:S02]  /*1150*/  PRMT R161, R161, 0x5410, R4 ;  /* 0x00005410a1a17816 */ /* 0x000fe40000000004 */
[----:B------:R-:W-:Y:S02]  /*1160*/  PRMT R132, R132, 0x5410, R6 ;  /* 0x0000541084847816 */ /* 0x000fe40000000006 */
[----:B------:R-:W-:Y:S02]  /*1170*/  PRMT R134, R134, 0x5410, R7 ;  /* 0x0000541086867816 */ /* 0x000fe40000000007 */
[--C-:B------:R-:W-:Y:S01]  /*1180*/  SHF.R.U64 R160, R40, 0x10, R41.reuse ;  /* 0x0000001028a07819 */ /* 0x100fe20000001229 */
[----:B------:R-:W0:Y:S01]  /*1190*/  LDC.64 R6, c[0x0][0x398] ;  /* 0x0000e600ff067b82 */ /* 0x000e220000000a00 */
[----:B------:R-:W-:Y:S02]  /*11a0*/  SHF.R.U32.HI R5, RZ, 0x10, R41 ;  /* 0x00000010ff057819 */ /* 0x000fe40000011629 */
[----:B------:R-:W-:-:S02]  /*11b0*/  SHF.R.U64 R163, R34, 0x10, R35 ;  /* 0x0000001022a37819 */ /* 0x000fc40000001223 */
[----:B------:R-:W-:Y:S02]  /*11c0*/  SHF.R.U32.HI R4, RZ, 0x10, R35 ;  /* 0x00000010ff047819 */ /* 0x000fe40000011623 */
[----:B------:R-:W-:Y:S02]  /*11d0*/  PRMT R160, R160, 0x5410, R5 ;  /* 0x00005410a0a07816 */ /* 0x000fe40000000005 */
[----:B------:R-:W-:Y:S02]  /*11e0*/  PRMT R163, R163, 0x5410, R4 ;  /* 0x00005410a3a37816 */ /* 0x000fe40000000004 */
[--C-:B------:R-:W-:Y:S02]  /*11f0*/  SHF.R.U64 R162, R36, 0x10, R37.reuse ;  /* 0x0000001024a27819 */ /* 0x100fe40000001225 */
        /* <DEDUP_REMOVED lines=15> */
[----:B------:R-:W-:Y:S02]  /*12f0*/  SHF.R.U64 R137, R12, 0x10, R13 ;  /* 0x000000100c897819 */ /* 0x000fe4000000120d */
[----:B------:R-:W-:Y:S02]  /*1300*/  MOV R148, R56 ;  /* 0x0000003800947202 */ /* 0x000fe40000000f00 */
[--C-:B------:R-:W-:Y:S02]  /*1310*/  SHF.R.U64 R149, R56, 0x10, R57.reuse ;  /* 0x0000001038957819 */ /* 0x100fe40000001239 */
[----:B------:R-:W-:Y:S02]  /*1320*/  MOV R12, R57 ;  /* 0x00000039000c7202 */ /* 0x000fe40000000f00 */
[----:B------:R-:W-:-:S02]  /*1330*/  SHF.R.U32.HI R56, RZ, 0x10, R57 ;  /* 0x00000010ff387819 */ /* 0x000fc40000011639 */
[--C-:B------:R-:W-:Y:S02]  /*1340*/  SHF.R.U64 R151, R58, 0x10, R59.reuse ;  /* 0x000000103a977819 */ /* 0x100fe4000000123b */
[----:B------:R-:W-:Y:S02]  /*1350*/  SHF.R.U32.HI R57, RZ, 0x10, R59 ;  /* 0x00000010ff397819 */ /* 0x000fe4000001163b */
[----:B------:R-:W-:Y:S02]  /*1360*/  PRMT R166, R166, 0x5410, R5 ;  /* 0x00005410a6a67816 */ /* 0x000fe40000000005 */
[----:B------:R-:W-:Y:S02]  /*1370*/  PRMT R168, R168, 0x5410, R4 ;  /* 0x00005410a8a87816 */ /* 0x000fe40000000004 */
[--C-:B------:R-:W-:Y:S02]  /*1380*/  SHF.R.U64 R169, R20, 0x10, R21.reuse ;  /* 0x0000001014a97819 */ /* 0x100fe40000001215 */
[----:B------:R-:W-:-:S02]  /*1390*/  SHF.R.U32.HI R5, RZ, 0x10, R21 ;  /* 0x00000010ff057819 */ /* 0x000fc40000011615 */
[--C-:B------:R-:W-:Y:S02]  /*13a0*/  SHF.R.U64 R170, R18, 0x10, R19.reuse ;  /* 0x0000001012aa7819 */ /* 0x100fe40000001213 */
[----:B------:R-:W-:Y:S02]  /*13b0*/  SHF.R.U32.HI R4, RZ, 0x10, R19 ;  /* 0x00000010ff047819 */ /* 0x000fe40000011613 */
[----:B------:R-:W-:Y:S02]  /*13c0*/  SHF.R.U64 R133, R10, 0x10, R11 ;  /* 0x000000100a857819 */ /* 0x000fe4000000120b */
[----:B------:R-:W-:Y:S02]  /*13d0*/  MOV R144, R46 ;  /* 0x0000002e00907202 */ /* 0x000fe40000000f00 */
[----:B------:R-:W-:Y:S02]  /*13e0*/  SHF.R.U64 R145, R46, 0x10, R47 ;  /* 0x000000102e917819 */ /* 0x000fe4000000122f */
[----:B------:R-:W-:-:S02]  /*13f0*/  SHF.R.U32.HI R74, RZ, 0x10, R11 ;  /* 0x00000010ff4a7819 */ /* 0x000fc4000001160b */
[----:B------:R-:W-:Y:S02]  /*1400*/  MOV R10, R47 ;  /* 0x0000002f000a7202 */ /* 0x000fe40000000f00 */
[----:B------:R-:W-:Y:S02]  /*1410*/  SHF.R.U32.HI R46, RZ, 0x10, R47 ;  /* 0x00000010ff2e7819 */ /* 0x000fe4000001162f */
[----:B------:R-:W-:Y:S02]  /*1420*/  MOV R126, R52 ;  /* 0x00000034007e7202 */ /* 0x000fe40000000f00 */
[----:B------:R-:W-:Y:S02]  /*1430*/  MOV R125, R53 ;  /* 0x00000035007d7202 */ /* 0x000fe40000000f00 */
[--C-:B------:R-:W-:Y:S02]  /*1440*/  SHF.R.U64 R66, R52, 0x10, R53.reuse ;  /* 0x0000001034427819 */ /* 0x100fe40000001235 */
[----:B------:R-:W-:-:S02]  /*1450*/  SHF.R.U32.HI R67, RZ, 0x10, R53 ;  /* 0x00000010ff437819 */ /* 0x000fc40000011635 */
[--C-:B------:R-:W-:Y:S02]  /*1460*/  SHF.R.U64 R131, R8, 0x10, R9.reuse ;  /* 0x0000001008837819 */ /* 0x100fe40000001209 */
[----:B------:R-:W-:Y:S02]  /*1470*/  SHF.R.U32.HI R73, RZ, 0x10, R9 ;  /* 0x00000010ff497819 */ /* 0x000fe40000011609 */
[----:B------:R-:W-:Y:S02]  /*1480*/  SHF.R.U32.HI R75, RZ, 0x10, R13 ;  /* 0x00000010ff4b7819 */ /* 0x000fe4000001160d */
[----:B------:R-:W-:Y:S02]  /*1490*/  MOV R146, R54 ;  /* 0x0000003600927202 */ /* 0x000fe40000000f00 */
[----:B------:R-:W-:Y:S02]  /*14a0*/  MOV R11, R55 ;  /* 0x00000037000b7202 */ /* 0x000fe40000000f00 */
[----:B------:R-:W-:-:S02]  /*14b0*/  SHF.R.U64 R147, R54, 0x10, R55 ;  /* 0x0000001036937819 */ /* 0x000fc40000001237 */
[----:B------:R-:W-:Y:S02]  /*14c0*/  SHF.R.U32.HI R47, RZ, 0x10, R55 ;  /* 0x00000010ff2f7819 */ /* 0x000fe40000011637 */
[----:B------:R-:W-:Y:S02]  /*14d0*/  PRMT R149, R149, 0x5410, R56 ;  /* 0x0000541095957816 */ /* 0x000fe40000000038 */
[----:B------:R-:W-:Y:S02]  /*14e0*/  PRMT R151, R151, 0x5410, R57 ;  /* 0x0000541097977816 */ /* 0x000fe40000000039 */
[----:B------:R-:W-:Y:S02]  /*14f0*/  MOV R140, R14 ;  /* 0x0000000e008c7202 */ /* 0x000fe40000000f00 */
[----:B------:R-:W-:Y:S02]  /*1500*/  MOV R8, R15 ;  /* 0x0000000f00087202 */ /* 0x000fe40000000f00 */
[----:B------:R-:W-:-:S02]  /*1510*/  SHF.R.U64 R141, R14, 0x10, R15 ;  /* 0x000000100e8d7819 */ /* 0x000fc4000000120f */
[----:B------:R-:W-:Y:S02]  /*1520*/  SHF.R.U32.HI R76, RZ, 0x10, R15 ;  /* 0x00000010ff4c7819 */ /* 0x000fe4000001160f */
[----:B------:R-:W-:Y:S02]  /*1530*/  MOV R142, R44 ;  /* 0x0000002c008e7202 */ /* 0x000fe40000000f00 */
[----:B------:R-:W-:Y:S02]  /*1540*/  MOV R9, R45 ;  /* 0x0000002d00097202 */ /* 0x000fe40000000f00 */
[----:B------:R-:W-:Y:S02]  /*1550*/  SHF.R.U64 R143, R44, 0x10, R45 ;  /* 0x000000102c8f7819 */ /* 0x000fe4000000122d */
[----:B------:R-:W-:Y:S02]  /*1560*/  MOV R150, R58 ;  /* 0x0000003a00967202 */ /* 0x000fe40000000f00 */
[----:B------:R-:W-:-:S02]  /*1570*/  MOV R13, R59 ;  /* 0x0000003b000d7202 */ /* 0x000fc40000000f00 */
[----:B------:R-:W-:Y:S02]  /*1580*/  MOV R152, R60 ;  /* 0x0000003c00987202 */ /* 0x000fe40000000f00 */
[----:B------:R-:W-:Y:S02]  /*1590*/  SHF.R.U64 R153, R60, 0x10, R61 ;  /* 0x000000103c997819 */ /* 0x000fe4000000123d */
[----:B------:R-:W-:Y:S02]  /*15a0*/  MOV R53, R68 ;  /* 0x0000004400357202 */ /* 0x000fe40000000f00 */
[----:B------:R-:W-:Y:S02]  /*15b0*/  MOV R52, R69 ;  /* 0x0000004500347202 */ /* 0x000fe40000000f00 */
[--C-:B------:R-:W-:Y:S01]  /*15c0*/  SHF.R.U64 R54, R68, 0x10, R69.reuse ;  /* 0x0000001044367819 */ /* 0x100fe20000001245 */
[----:B------:R-:W-:Y:S01]  /*15d0*/  HADD2.F32 R53, -RZ, R53.H0_H0 ;  /* 0x20000035ff357230 */ /* 0x000fe20000004100 */
[----:B------:R-:W-:Y:S01]  /*15e0*/  SHF.R.U32.HI R55, RZ, 0x10, R69 ;  /* 0x00000010ff377819 */ /* 0x000fe20000011645 */
[----:B------:R-:W-:Y:S01]  /*15f0*/  HADD2.F32 R52, -RZ, R52.H0_H0 ;  /* 0x20000034ff347230 */ /* 0x000fe20000004100 */
[----:B------:R-:W-:Y:S01]  /*1600*/  PRMT R169, R169, 0x5410, R5 ;  /* 0x00005410a9a97816 */ /* 0x000fe20000000005 */
[----:B------:R-:W-:Y:S01]  /*1610*/  HADD2.F32 R54, -RZ, R54.H0_H0 ;  /* 0x20000036ff367230 */ /* 0x000fe20000004100 */
[----:B------:R-:W-:Y:S01]  /*1620*/  PRMT R170, R170, 0x5410, R4 ;  /* 0x00005410aaaa7816 */ /* 0x000fe20000000004 */
[----:B------:R-:W-:Y:S01]  /*1630*/  HADD2.F32 R55, -RZ, R55.H0_H0 ;  /* 0x20000037ff377230 */ /* 0x000fe20000004100 */
[--C-:B------:R-:W-:Y:S01]  /*1640*/  SHF.R.U64 R57, R50, 0x10, R51.reuse ;  /* 0x0000001032397819 */ /* 0x100fe20000001233 */
[----:B------:R-:W-:Y:S01]  /*1650*/  HADD2.F32 R50, -RZ, R50.H0_H0 ;  /* 0x20000032ff327230 */ /* 0x000fe20000004100 */
[----:B------:R-:W-:Y:S01]  /*1660*/  SHF.R.U32.HI R56, RZ, 0x10, R51 ;  /* 0x00000010ff387819 */ /* 0x000fe20000011633 */
[----:B------:R-:W-:Y:S01]  /*1670*/  HADD2.F32 R51, -RZ, R51.H0_H0 ;  /* 0x20000033ff337230 */ /* 0x000fe20000004100 */
[----:B------:R-:W-:Y:S01]  /*1680*/  SHF.R.U32.HI R45, RZ, 0x10, R45 ;  /* 0x00000010ff2d7819 */ /* 0x000fe2000001162d */
[----:B------:R-:W-:Y:S01]  /*1690*/  HADD2.F32 R57, -RZ, R57.H0_H0 ;  /* 0x20000039ff397230 */ /* 0x000fe20000004100 */
[----:B------:R-:W-:Y:S01]  /*16a0*/  MOV R14, R61 ;  /* 0x0000003d000e7202 */ /* 0x000fe20000000f00 */
[----:B------:R-:W-:Y:S01]  /*16b0*/  HADD2.F32 R56, -RZ, R56.H0_H0 ;  /* 0x20000038ff387230 */ /* 0x000fe20000004100 */
[----:B------:R-:W-:-:S02]  /*16c0*/  SHF.R.U32.HI R58, RZ, 0x10, R61 ;  /* 0x00000010ff3a7819 */ /* 0x000fc4000001163d */
[----:B------:R-:W-:Y:S02]  /*16d0*/  MOV R154, R62 ;  /* 0x0000003e009a7202 */ /* 0x000fe40000000f00 */
[----:B------:R-:W-:Y:S02]  /*16e0*/  MOV R15, R63 ;  /* 0x0000003f000f7202 */ /* 0x000fe40000000f00 */
[--C-:B------:R-:W-:Y:S02]  /*16f0*/  SHF.R.U64 R155, R62, 0x10, R63.reuse ;  /* 0x000000103e9b7819 */ /* 0x100fe4000000123f */
[----:B------:R-:W-:Y:S02]  /*1700*/  SHF.R.U32.HI R59, RZ, 0x10, R63 ;  /* 0x00000010ff3b7819 */ /* 0x000fe4000001163f */
[----:B------:R-:W-:Y:S02]  /*1710*/  MOV R156, R64 ;  /* 0x00000040009c7202 */ /* 0x000fe40000000f00 */
[----:B------:R-:W-:-:S02]  /*1720*/  MOV R44, R65 ;  /* 0x00000041002c7202 */ /* 0x000fc40000000f00 */
[--C-:B------:R-:W-:Y:S02]  /*1730*/  SHF.R.U64 R157, R64, 0x10, R65.reuse ;  /* 0x00000010409d7819 */ /* 0x100fe40000001241 */
[----:B------:R-:W-:Y:S02]  /*1740*/  SHF.R.U32.HI R60, RZ, 0x10, R65 ;  /* 0x00000010ff3c7819 */ /* 0x000fe40000011641 */
[--C-:B------:R-:W-:Y:S02]  /*1750*/  SHF.R.U64 R171, R16, 0x10, R17.reuse ;  /* 0x0000001010ab7819 */ /* 0x100fe40000001211 */
[----:B------:R-:W-:Y:S02]  /*1760*/  SHF.R.U32.HI R5, RZ, 0x10, R17 ;  /* 0x00000010ff057819 */ /* 0x000fe40000011611 */
[--C-:B------:R-:W-:Y:S02]  /*1770*/  SHF.R.U64 R172, R2, 0x10, R3.reuse ;  /* 0x0000001002ac7819 */ /* 0x100fe40000001203 */
[----:B------:R-:W-:-:S02]  /*1780*/  SHF.R.U32.HI R4, RZ, 0x10, R3 ;  /* 0x00000010ff047819 */ /* 0x000fc40000011603 */
[----:B0-----:R-:W-:Y:S02]  /*1790*/  LOP3.LUT P4, RZ, R6, UR4, RZ, 0xfc, !PT ;  /* 0x0000000406ff7c12 */ /* 0x001fe4000f88fcff */
        /* <DEDUP_REMOVED lines=26> */
[----:B-1234-:R-:W-:-:S13]  /*1940*/  LOP3.LUT P4, RZ, R7, UR5, RZ, 0xfc, P4 ;  /* 0x0000000507ff7c12 */ /* 0x01efda000a08fcff */
.L_x_34986:
        /* <DEDUP_REMOVED lines=22> */
[----:B-----5:R-:W-:Y:S01]  /*1ab0*/  FADD.FTZ R13, R44, R8 ;  /* 0x000000082c0d7221 */ /* 0x020fe20000010000 */
[----:B------:R-:W-:Y:S01]  /*1ac0*/  FADD.FTZ R12, R45, R9 ;  /* 0x000000092d0c7221 */ /* 0x000fe20000010000 */
[----:B------:R-:W-:Y:S01]  /*1ad0*/  FADD.FTZ R15, R46, R10 ;  /* 0x0000000a2e0f7221 */ /* 0x000fe20000010000 */
[----:B------:R-:W-:Y:S01]  /*1ae0*/  FADD.FTZ R14, R47, R11 ;  /* 0x0000000b2f0e7221 */ /* 0x000fe20000010000 */
[----:B0-----:R-:W-:Y:S01]  /*1af0*/  FADD.FTZ R58, R4, R13 ;  /* 0x0000000d043a7221 */ /* 0x001fe20000010000 */
        /* <DEDUP_REMOVED lines=8> */
.L_x_34891:
[----:B0----5:R-:W-:Y:S01]  /*1b80*/  FADD.FTZ R58, R44, R8 ;  /* 0x000000082c3a7221 */ /* 0x021fe20000010000 */
        /* <DEDUP_REMOVED lines=8> */
.L_x_34890:
[----:B-----5:R-:W-:Y:S01]  /*1c10*/  @P1 FADD.FTZ R12, R44, R4 ;  /* 0x000000042c0c1221 */ /* 0x020fe20000010000 */
[----:B------:R-:W-:Y:S01]  /*1c20*/  @P1 FADD.FTZ R13, R45, R5 ;  /* 0x000000052d0d1221 */ /* 0x000fe20000010000 */
[----:B------:R-:W-:Y:S01]  /*1c30*/  @P1 FADD.FTZ R14, R46, R6 ;  /* 0x000000062e0e1221 */ /* 0x000fe20000010000 */
[----:B------:R-:W-:Y:S02]  /*1c40*/  @P1 FADD.FTZ R15, R47, R7 ;  /* 0x000000072f0f1221 */ /* 0x000fe40000010000 */
[----:B0-----:R-:W-:Y:S02]  /*1c50*/  @P1 MOV R58, R12 ;  /* 0x0000000c003a1202 */ /* 0x001fe40000000f00 */
[----:B------:R-:W-:Y:S02]  /*1c60*/  @P1 MOV R59, R13 ;  /* 0x0000000d003b1202 */ /* 0x000fe40000000f00 */
[----:B------:R-:W-:Y:S02]  /*1c70*/  @P1 MOV R60, R14 ;  /* 0x0000000e003c1202 */ /* 0x000fe40000000f00 */
[----:B------:R-:W-:-:S02]  /*1c80*/  @P1 MOV R61, R15 ;  /* 0x0000000f003d1202 */ /* 0x000fc40000000f00 */
[----:B------:R-:W-:Y:S02]  /*1c90*/  @!P1 MOV R58, R44 ;  /* 0x0000002c003a9202 */ /* 0x000fe40000000f00 */
[----:B------:R-:W-:Y:S02]  /*1ca0*/  @!P1 MOV R59, R45 ;  /* 0x0000002d003b9202 */ /* 0x000fe40000000f00 */
[----:B------:R-:W-:Y:S02]  /*1cb0*/  @!P1 MOV R60, R46 ;  /* 0x0000002e003c9202 */ /* 0x000fe40000000f00 */
[----:B------:R-:W-:-:S07]  /*1cc0*/  @!P1 MOV R61, R47 ;  /* 0x0000002f003d9202 */ /* 0x000fce0000000f00 */
.L_x_34892:
[----:B------:R-:W0:Y:S01]  /*1cd0*/  @P4 LDC.64 R44, c[0x0][0x3a8] ;  /* 0x0000ea00ff2c4b82 */ /* 0x000e220000000a00 */
[C---:B------:R-:W-:Y:S01]  /*1ce0*/  IADD3 R135, PT, PT, R128.reuse, 0x20, RZ ;  /* 0x0000002080877810 */ /* 0x040fe20007ffe0ff */
[----:B0-----:R-:W-:-:S05]  /*1cf0*/  @P4 IMAD.WIDE.U32 R44, R128, 0x10, R44 ;  /* 0x00000010802c4825 */ /* 0x001fca00078e002c */
[----:B------:R0:W-:Y:S02]  /*1d00*/  @P4 STG.E.128 desc[UR6][R44.64], R12 ;  /* 0x0000000c2c004986 */ /* 0x0001e4000c101d06 */
.L_x_34889:
[----:B------:R-:W-:Y:S05]  /*1d10*/  BSYNC.RECONVERGENT B0 ;  /* 0x0000000000007941 */ /* 0x000fea0003800200 */
.L_x_34888:
        /* <DEDUP_REMOVED lines=36> */
.L_x_34895:
        /* <DEDUP_REMOVED lines=23> */
.L_x_34896:
[----:B------:R-:W0:Y:S02]  /*20d0*/  @P4 LDC.64 R44, c[0x0][0x3a8] ;  /* 0x0000ea00ff2c4b82 */ /* 0x000e240000000a00 */
[C---:B0-----:R-:W-:Y:S01]  /*20e0*/  @P4 IMAD.WIDE.U32 R44, R135.reuse, 0x10, R44 ;  /* 0x00000010872c4825 */ /* 0x041fe200078e002c */
[----:B------:R-:W-:-:S04]  /*20f0*/  IADD3 R135, PT, PT, R135, 0x20, RZ ;  /* 0x0000002087877810 */ /* 0x000fc80007ffe0ff */
[----:B------:R1:W-:Y:S03]  /*2100*/  @P4 STG.E.128 desc[UR6][R44.64], R12 ;  /* 0x0000000c2c004986 */ /* 0x0003e6000c101d06 */
.L_x_34894:
[----:B------:R-:W-:Y:S05]  /*2110*/  BSYNC.RECONVERGENT B0 ;  /* 0x0000000000007941 */ /* 0x000fea0003800200 */
.L_x_34893:
        /* <DEDUP_REMOVED lines=36> */
.L_x_34899:
        /* <DEDUP_REMOVED lines=23> */
.L_x_34900:
[----:B------:R-:W0:Y:S02]  /*24d0*/  @P4 LDC.64 R44, c[0x0][0x3a8] ;  /* 0x0000ea00ff2c4b82 */ /* 0x000e240000000a00 */
[C---:B0-----:R-:W-:Y:S01]  /*24e0*/  @P4 IMAD.WIDE.U32 R44, R135.reuse, 0x10, R44 ;  /* 0x00000010872c4825 */ /* 0x041fe200078e002c */
[----:B------:R-:W-:-:S04]  /*24f0*/  IADD3 R135, PT, PT, R135, 0x20, RZ ;  /* 0x0000002087877810 */ /* 0x000fc80007ffe0ff */
[----:B------:R2:W-:Y:S03]  /*2500*/  @P4 STG.E.128 desc[UR6][R44.64], R12 ;  /* 0x0000000c2c004986 */ /* 0x0005e6000c101d06 */
.L_x_34898:
[----:B------:R-:W-:Y:S05]  /*2510*/  BSYNC.RECONVERGENT B0 ;  /* 0x0000000000007941 */ /* 0x000fea0003800200 */
.L_x_34897:
        /* <DEDUP_REMOVED lines=36> */
.L_x_34903:
        /* <DEDUP_REMOVED lines=23> */
.L_x_34904:
[----:B------:R-:W0:Y:S02]  /*28d0*/  @P4 LDC.64 R44, c[0x0][0x3a8] ;  /* 0x0000ea00ff2c4b82 */ /* 0x000e240000000a00 */
[C---:B0-----:R-:W-:Y:S01]  /*28e0*/  @P4 IMAD.WIDE.U32 R44, R135.reuse, 0x10, R44 ;  /* 0x00000010872c4825 */ /* 0x041fe200078e002c */
[----:B------:R-:W-:-:S04]  /*28f0*/  IADD3 R135, PT, PT, R135, 0x20, RZ ;  /* 0x0000002087877810 */ /* 0x000fc80007ffe0ff */
[----:B------:R3:W-:Y:S03]  /*2900*/  @P4 STG.E.128 desc[UR6][R44.64], R12 ;  /* 0x0000000c2c004986 */ /* 0x0007e6000c101d06 */
.L_x_34902:
[----:B------:R-:W-:Y:S05]  /*2910*/  BSYNC.RECONVERGENT B0 ;  /* 0x0000000000007941 */ /* 0x000fea0003800200 */
.L_x_34901:
        /* <DEDUP_REMOVED lines=36> */
.L_x_34907:
        /* <DEDUP_REMOVED lines=23> */
.L_x_34908:
[----:B------:R-:W0:Y:S02]  /*2cd0*/  @P4 LDC.64 R44, c[0x0][0x3a8] ;  /* 0x0000ea00ff2c4b82 */ /* 0x000e240000000a00 */
[C---:B0-----:R-:W-:Y:S01]  /*2ce0*/  @P4 IMAD.WIDE.U32 R44, R135.reuse, 0x10, R44 ;  /* 0x00000010872c4825 */ /* 0x041fe200078e002c */
[----:B------:R-:W-:-:S04]  /*2cf0*/  IADD3 R135, PT, PT, R135, 0x20, RZ ;  /* 0x0000002087877810 */ /* 0x000fc80007ffe0ff */
[----:B------:R4:W-:Y:S03]  /*2d00*/  @P4 STG.E.128 desc[UR6][R44.64], R12 ;  /* 0x0000000c2c004986 */ /* 0x0009e6000c101d06 */
.L_x_34906:
[----:B------:R-:W-:Y:S05]  /*2d10*/  BSYNC.RECONVERGENT B0 ;  /* 0x0000000000007941 */ /* 0x000fea0003800200 */
.L_x_34905:
        /* <DEDUP_REMOVED lines=36> */
.L_x_34911:
        /* <DEDUP_REMOVED lines=23> */
.L_x_34912:
[----:B------:R-:W0:Y:S02]  /*30d0*/  @P4 LDC.64 R44, c[0x0][0x3a8] ;  /* 0x0000ea00ff2c4b82 */ /* 0x000e240000000a00 */
[C---:B0-----:R-:W-:Y:S01]  /*30e0*/  @P4 IMAD.WIDE.U32 R44, R135.reuse, 0x10, R44 ;  /* 0x00000010872c4825 */ /* 0x041fe200078e002c */
[----:B------:R-:W-:-:S04]  /*30f0*/  IADD3 R135, PT, PT, R135, 0x20, RZ ;  /* 0x0000002087877810 */ /* 0x000fc80007ffe0ff */
[----:B------:R0:W-:Y:S03]  /*3100*/  @P4 STG.E.128 desc[UR6][R44.64], R12 ;  /* 0x0000000c2c004986 */ /* 0x0001e6000c101d06 */
.L_x_34910:
[----:B------:R-:W-:Y:S05]  /*3110*/  BSYNC.RECONVERGENT B0 ;  /* 0x0000000000007941 */ /* 0x000fea0003800200 */
.L_x_34909:
        /* <DEDUP_REMOVED lines=36> */
.L_x_34915:
        /* <DEDUP_REMOVED lines=23> */
.L_x_34916:
[----:B------:R-:W0:Y:S02]  /*34d0*/  @P4 LDC.64 R44, c[0x0][0x3a8] ;  /* 0x0000ea00ff2c4b82 */ /* 0x000e240000000a00 */
[C---:B0-----:R-:W-:Y:S01]  /*34e0*/  @P4 IMAD.WIDE.U32 R44, R135.reuse, 0x10, R44 ;  /* 0x00000010872c4825 */ /* 0x041fe200078e002c */
[----:B------:R-:W-:-:S04]  /*34f0*/  IADD3 R135, PT, PT, R135, 0x20, RZ ;  /* 0x0000002087877810 */ /* 0x000fc80007ffe0ff */
[----:B------:R0:W-:Y:S03]  /*3500*/  @P4 STG.E.128 desc[UR6][R44.64], R12 ;  /* 0x0000000c2c004986 */ /* 0x0001e6000c101d06 */
.L_x_34914:
[----:B------:R-:W-:Y:S05]  /*3510*/  BSYNC.RECONVERGENT B0 ;  /* 0x0000000000007941 */ /* 0x000fea0003800200 */
.L_x_34913:
        /* <DEDUP_REMOVED lines=36> */
.L_x_34919:
        /* <DEDUP_REMOVED lines=23> */
.L_x_34920:
[----:B------:R-:W0:Y:S02]  /*38d0*/  @P4 LDC.64 R44, c[0x0][0x3a8] ;  /* 0x0000ea00ff2c4b82 */ /* 0x000e240000000a00 */
[C---:B0-----:R-:W-:Y:S01]  /*38e0*/  @P4 IMAD.WIDE.U32 R44, R135.reuse, 0x10, R44 ;  /* 0x00000010872c4825 */ /* 0x041fe200078e002c */
[----:B------:R-:W-:-:S04]  /*38f0*/  IADD3 R135, PT, PT, R135, 0x20, RZ ;  /* 0x0000002087877810 */ /* 0x000fc80007ffe0ff */
[----:B------:R0:W-:Y:S03]  /*3900*/  @P4 STG.E.128 desc[UR6][R44.64], R12 ;  /* 0x0000000c2c004986 */ /* 0x0001e6000c101d06 */
.L_x_34918:
[----:B------:R-:W-:Y:S05]  /*3910*/  BSYNC.RECONVERGENT B0 ;  /* 0x0000000000007941 */ /* 0x000fea0003800200 */
.L_x_34917:
        /* <DEDUP_REMOVED lines=36> */
.L_x_34923:
        /* <DEDUP_REMOVED lines=23> */
.L_x_34924:
[----:B------:R-:W0:Y:S02]  /*3cd0*/  @P4 LDC.64 R44, c[0x0][0x3a8] ;  /* 0x0000ea00ff2c4b82 */ /* 0x000e240000000a00 */
[C---:B0-----:R-:W-:Y:S01]  /*3ce0*/  @P4 IMAD.WIDE.U32 R44, R135.reuse, 0x10, R44 ;  /* 0x00000010872c4825 */ /* 0x041fe200078e002c */
[----:B------:R-:W-:-:S04]  /*3cf0*/  IADD3 R135, PT, PT, R135, 0x20, RZ ;  /* 0x0000002087877810 */ /* 0x000fc80007ffe0ff */
[----:B------:R0:W-:Y:S03]  /*3d00*/  @P4 STG.E.128 desc[UR6][R44.64], R12 ;  /* 0x0000000c2c004986 */ /* 0x0001e6000c101d06 */
.L_x_34922:
[----:B------:R-:W-:Y:S05]  /*3d10*/  BSYNC.RECONVERGENT B0 ;  /* 0x0000000000007941 */ /* 0x000fea0003800200 */
.L_x_34921:
        /* <DEDUP_REMOVED lines=36> */
.L_x_34927:
        /* <DEDUP_REMOVED lines=23> */
.L_x_34928:
[----:B------:R-:W0:Y:S02]  /*40d0*/  @P4 LDC.64 R44, c[0x0][0x3a8] ;  /* 0x0000ea00ff2c4b82 */ /* 0x000e240000000a00 */
[C---:B0-----:R-:W-:Y:S01]  /*40e0*/  @P4 IMAD.WIDE.U32 R44, R135.reuse, 0x10, R44 ;  /* 0x00000010872c4825 */ /* 0x041fe200078e002c */
[----:B------:R-:W-:-:S04]  /*40f0*/  IADD3 R135, PT, PT, R135, 0x20, RZ ;  /* 0x0000002087877810 */ /* 0x000fc80007ffe0ff */
[----:B------:R0:W-:Y:S03]  /*4100*/  @P4 STG.E.128 desc[UR6][R44.64], R12 ;  /* 0x0000000c2c004986 */ /* 0x0001e6000c101d06 */
.L_x_34926:
[----:B------:R-:W-:Y:S05]  /*4110*/  BSYNC.RECONVERGENT B0 ;  /* 0x0000000000007941 */ /* 0x000fea0003800200 */
.L_x_34925:
        /* <DEDUP_REMOVED lines=36> */
.L_x_34931:
        /* <DEDUP_REMOVED lines=23> */
.L_x_34932:
[----:B------:R-:W0:Y:S02]  /*44d0*/  @P4 LDC.64 R44, c[0x0][0x3a8] ;  /* 0x0000ea00ff2c4b82 */ /* 0x000e240000000a00 */
[C---:B0-----:R-:W-:Y:S01]  /*44e0*/  @P4 IMAD.WIDE.U32 R44, R135.reuse, 0x10, R44 ;  /* 0x00000010872c4825 */ /* 0x041fe200078e002c */
[----:B------:R-:W-:-:S04]  /*44f0*/  IADD3 R135, PT, PT, R135, 0x20, RZ ;  /* 0x0000002087877810 */ /* 0x000fc80007ffe0ff */
[----:B------:R0:W-:Y:S03]  /*4500*/  @P4 STG.E.128 desc[UR6][R44.64], R12 ;  /* 0x0000000c2c004986 */ /* 0x0001e6000c101d06 */
.L_x_34930:
[----:B------:R-:W-:Y:S05]  /*4510*/  BSYNC.RECONVERGENT B0 ;  /* 0x0000000000007941 */ /* 0x000fea0003800200 */
.L_x_34929:
        /* <DEDUP_REMOVED lines=36> */
.L_x_34935:
        /* <DEDUP_REMOVED lines=23> */
.L_x_34936:
[----:B------:R-:W0:Y:S02]  /*48d0*/  @P4 LDC.64 R44, c[0x0][0x3a8] ;  /* 0x0000ea00ff2c4b82 */ /* 0x000e240000000a00 */
[C---:B0-----:R-:W-:Y:S01]  /*48e0*/  @P4 IMAD.WIDE.U32 R44, R135.reuse, 0x10, R44 ;  /* 0x00000010872c4825 */ /* 0x041fe200078e002c */
[----:B------:R-:W-:-:S04]  /*48f0*/  IADD3 R135, PT, PT, R135, 0x20, RZ ;  /* 0x0000002087877810 */ /* 0x000fc80007ffe0ff */
[----:B------:R0:W-:Y:S03]  /*4900*/  @P4 STG.E.128 desc[UR6][R44.64], R12 ;  /* 0x0000000c2c004986 */ /* 0x0001e6000c101d06 */
.L_x_34934:
[----:B------:R-:W-:Y:S05]  /*4910*/  BSYNC.RECONVERGENT B0 ;  /* 0x0000000000007941 */ /* 0x000fea0003800200 */
.L_x_34933:
        /* <DEDUP_REMOVED lines=36> */
.L_x_34939:
        /* <DEDUP_REMOVED lines=23> */
.L_x_34940:
[----:B------:R-:W0:Y:S02]  /*4cd0*/  @P4 LDC.64 R44, c[0x0][0x3a8] ;  /* 0x0000ea00ff2c4b82 */ /* 0x000e240000000a00 */
[C---:B0-----:R-:W-:Y:S01]  /*4ce0*/  @P4 IMAD.WIDE.U32 R44, R135.reuse, 0x10, R44 ;  /* 0x00000010872c4825 */ /* 0x041fe200078e002c */
[----:B------:R-:W-:-:S04]  /*4cf0*/  IADD3 R135, PT, PT, R135, 0x20, RZ ;  /* 0x0000002087877810 */ /* 0x000fc80007ffe0ff */
[----:B------:R0:W-:Y:S03]  /*4d00*/  @P4 STG.E.128 desc[UR6][R44.64], R12 ;  /* 0x0000000c2c004986 */ /* 0x0001e6000c101d06 */
.L_x_34938:
[----:B------:R-:W-:Y:S05]  /*4d10*/  BSYNC.RECONVERGENT B0 ;  /* 0x0000000000007941 */ /* 0x000fea0003800200 */
.L_x_34937:
        /* <DEDUP_REMOVED lines=36> */
.L_x_34943:
        /* <DEDUP_REMOVED lines=23> */
.L_x_34944:
[----:B------:R-:W0:Y:S02]  /*50d0*/  @P4 LDC.64 R44, c[0x0][0x3a8] ;  /* 0x0000ea00ff2c4b82 */ /* 0x000e240000000a00 */
[C---:B0-----:R-:W-:Y:S01]  /*50e0*/  @P4 IMAD.WIDE.U32 R44, R135.reuse, 0x10, R44 ;  /* 0x00000010872c4825 */ /* 0x041fe200078e002c */
[----:B------:R-:W-:-:S04]  /*50f0*/  IADD3 R135, PT, PT, R135, 0x20, RZ ;  /* 0x0000002087877810 */ /* 0x000fc80007ffe0ff */
[----:B------:R0:W-:Y:S03]  /*5100*/  @P4 STG.E.128 desc[UR6][R44.64], R12 ;  /* 0x0000000c2c004986 */ /* 0x0001e6000c101d06 */
.L_x_34942:
[----:B------:R-:W-:Y:S05]  /*5110*/  BSYNC.RECONVERGENT B0 ;  /* 0x0000000000007941 */ /* 0x000fea0003800200 */
.L_x_34941:
        /* <DEDUP_REMOVED lines=36> */
.L_x_34947:
        /* <DEDUP_REMOVED lines=23> */
.L_x_34948:
[----:B------:R-:W0:Y:S02]  /*54d0*/  @P4 LDC.64 R44, c[0x0][0x3a8] ;  /* 0x0000ea00ff2c4b82 */ /* 0x000e240000000a00 */
[C---:B0-----:R-:W-:Y:S01]  /*54e0*/  @P4 IMAD.WIDE.U32 R44, R135.reuse, 0x10, R44 ;  /* 0x00000010872c4825 */ /* 0x041fe200078e002c */
[----:B------:R-:W-:-:S04]  /*54f0*/  IADD3 R135, PT, PT, R135, 0x20, RZ ;  /* 0x0000002087877810 */ /* 0x000fc80007ffe0ff */
[----:B------:R0:W-:Y:S03]  /*5500*/  @P4 STG.E.128 desc[UR6][R44.64], R12 ;  /* 0x0000000c2c004986 */ /* 0x0001e6000c101d06 */
.L_x_34946:
[----:B------:R-:W-:Y:S05]  /*5510*/  BSYNC.RECONVERGENT B0 ;  /* 0x0000000000007941 */ /* 0x000fea0003800200 */
.L_x_34945:
        /* <DEDUP_REMOVED lines=36> */
.L_x_34951:
        /* <DEDUP_REMOVED lines=23> */
.L_x_34952:
[----:B------:R-:W0:Y:S02]  /*58d0*/  @P4 LDC.64 R44, c[0x0][0x3a8] ;  /* 0x0000ea00ff2c4b82 */ /* 0x000e240000000a00 */
[----:B0-----:R-:W-:-:S05]  /*58e0*/  @P4 IMAD.WIDE.U32 R44, R135, 0x10, R44 ;  /* 0x00000010872c4825 */ /* 0x001fca00078e002c */
[----:B------:R0:W-:Y:S02]  /*58f0*/  @P4 STG.E.128 desc[UR6][R44.64], R12 ;  /* 0x0000000c2c004986 */ /* 0x0001e4000c101d06 */
.L_x_34950:
[----:B------:R-:W-:Y:S05]  /*5900*/  BSYNC.RECONVERGENT B0 ;  /* 0x0000000000007941 */ /* 0x000fea0003800200 */
.L_x_34949:
        /* <DEDUP_REMOVED lines=173> */
[----:B------:R-:W-:Y:S01]  /*63e0*/  ISETP.GT.U32.AND P6, PT, R48, 0xdf, PT ;  /* 0x000000df3000780c */ /* 0x000fe20003fc4070 */
[----:B------:R-:W-:Y:S02]  /*63f0*/  FADD.FTZ R46, R84, -R139 ;  /* 0x8000008b542e7221 */ /* 0x000fe40000010000 */
        /* <DEDUP_REMOVED lines=95> */
.L_x_34998:
        /* <DEDUP_REMOVED lines=17> */
[----:B0-----:R-:W0:Y:S01]  /*6b00*/  LDC.64 R138, c[0x0][0x428] ;  /* 0x00010a00ff8a7b82 */ /* 0x001e220000000a00 */
[--C-:B------:R-:W-:Y:S01]  /*6b10*/  FADD.FTZ R44, R58, -R136.reuse ;  /* 0x800000883a2c7221 */ /* 0x100fe20000010000 */
[--C-:B------:R-:W-:Y:S01]  /*6b20*/  FADD.FTZ R46, R59, -R136.reuse ;  /* 0x800000883b2e7221 */ /* 0x100fe20000010000 */
[--C-:B------:R-:W-:Y:S01]  /*6b30*/  FADD.FTZ R174, R60, -R136.reuse ;  /* 0x800000883cae7221 */ /* 0x100fe20000010000 */
[----:B------:R-:W-:Y:S01]  /*6b40*/  FADD.FTZ R176, R61, -R136 ;  /* 0x800000883db07221 */ /* 0x000fe20000010000 */
[----:B------:R-:W-:Y:S02]  /*6b50*/  HADD2.F32 R45, -RZ, R126.H0_H0 ;  /* 0x2000007eff2d7230 */ /* 0x000fe40000004100 */
[C---:B------:R-:W-:Y:S01]  /*6b60*/  FMUL.FTZ R44, R135.reuse, R44 ;  /* 0x0000002c872c7220 */ /* 0x040fe20000410000 */
[----:B------:R-:W-:Y:S02]  /*6b70*/  HADD2.F32 R47, -RZ, R26.H0_H0 ;  /* 0x2000001aff2f7230 */ /* 0x000fe40000004100 */
[----:B------:R-:W-:Y:S01]  /*6b80*/  FMUL.FTZ R46, R135, R46 ;  /* 0x0000002e872e7220 */ /* 0x000fe20000410000 */
[----:B------:R-:W-:-:S02]  /*6b90*/  HADD2.F32 R173, -RZ, R125.H0_H0 ;  /* 0x2000007dffad7230 */ /* 0x000fc40000004100 */
[C---:B------:R-:W-:Y:S01]  /*6ba0*/  FMUL.FTZ R174, R135.reuse, R174 ;  /* 0x000000ae87ae7220 */ /* 0x040fe20000410000 */
        /* <DEDUP_REMOVED lines=8> */
[----:B------:R-:W-:-:S03]  /*6c30*/  FFMA.FTZ R46, R174, R177, R179 ;  /* 0x000000b1ae2e7223 */ /* 0x000fc600000100b3 */
[----:B------:R-:W-:Y:S01]  /*6c40*/  FFMA.FTZ R47, R176, R181, R183 ;  /* 0x000000b5b02f7223 */ /* 0x000fe200000100b7 */
[C---:B0-----:R-:W-:Y:S01]  /*6c50*/  IMAD.WIDE.U32 R138, R128.reuse, 0x10, R138 ;  /* 0x00000010808a7825 */ /* 0x041fe200078e008a */
[----:B------:R-:W-:-:S04]  /*6c60*/  IADD3 R128, PT, PT, R128, 0x20, RZ ;  /* 0x0000002080807810 */ /* 0x000fc80007ffe0ff */
[----:B------:R1:W-:Y:S03]  /*6c70*/  STG.E.128 desc[UR6][R138.64], R44 ;  /* 0x0000002c8a007986 */ /* 0x0003e6000c101d06 */
.L_x_34955:
[----:B------:R-:W-:Y:S05]  /*6c80*/  BSYNC.RECONVERGENT B0 ;  /* 0x0000000000007941 */ /* 0x000fea0003800200 */
.L_x_34954:
[----:B------:R-:W-:Y:S01]  /*6c90*/  ISETP.GE.U32.AND P0, PT, R48, 0x40, PT ;  /* 0x000000403000780c */ /* 0x000fe20003f06070 */
[----:B------:R-:W-:-:S12]  /*6ca0*/  BSSY.RECONVERGENT B0, `(.L_x_34956) ;  /* 0x000001a000007945 */ /* 0x000fd80003800200 */
[----:B------:R-:W-:Y:S05]  /*6cb0*/  @!P0 BRA `(.L_x_34957) ;  /* 0x0000000000608947 */ /* 0x000fea0003800000 */
[----:B01----:R-:W0:Y:S01]  /*6cc0*/  LDC.64 R138, c[0x0][0x428] ;  /* 0x00010a00ff8a7b82 */ /* 0x003e220000000a00 */
        /* <DEDUP_REMOVED lines=23> */
.L_x_34957:
[----:B------:R-:W-:Y:S05]  /*6e40*/  BSYNC.RECONVERGENT B0 ;  /* 0x0000000000007941 */ /* 0x000fea0003800200 */
.L_x_34956:
[----:B------:R-:W-:Y:S01]  /*6e50*/  ISETP.GE.U32.AND P0, PT, R48, 0x60, PT ;  /* 0x000000603000780c */ /* 0x000fe20003f06070 */
[----:B------:R-:W-:-:S12]  /*6e60*/  BSSY.RECONVERGENT B0, `(.L_x_34958) ;  /* 0x000001a000007945 */ /* 0x000fd80003800200 */
[----:B------:R-:W-:Y:S05]  /*6e70*/  @!P0 BRA `(.L_x_34959) ;  /* 0x0000000000608947 */ /* 0x000fea0003800000 */
[----:B012---:R-:W0:Y:S01]  /*6e80*/  LDC.64 R138, c[0x0][0x428] ;  /* 0x00010a00ff8a7b82 */ /* 0x007e220000000a00 */
        /* <DEDUP_REMOVED lines=23> */
.L_x_34959:
[----:B------:R-:W-:Y:S05]  /*7000*/  BSYNC.RECONVERGENT B0 ;  /* 0x0000000000007941 */ /* 0x000fea0003800200 */
.L_x_34958:
[----:B------:R-:W-:Y:S01]  /*7010*/  ISETP.GE.U32.AND P0, PT, R48, 0x80, PT ;  /* 0x000000803000780c */ /* 0x000fe20003f06070 */
[----:B------:R-:W-:-:S12]  /*7020*/  BSSY.RECONVERGENT B0, `(.L_x_34960) ;  /* 0x000001a000007945 */ /* 0x000fd80003800200 */
[----:B------:R-:W-:Y:S05]  /*7030*/  @!P0 BRA `(.L_x_34961) ;  /* 0x0000000000608947 */ /* 0x000fea0003800000 */
[----:B0123--:R-:W0:Y:S01]  /*7040*/  LDC.64 R138, c[0x0][0x428] ;  /* 0x00010a00ff8a7b82 */ /* 0x00fe220000000a00 */
        /* <DEDUP_REMOVED lines=23> */
.L_x_34961:
[----:B------:R-:W-:Y:S05]  /*71c0*/  BSYNC.RECONVERGENT B0 ;  /* 0x0000000000007941 */ /* 0x000fea0003800200 */
.L_x_34960:
[----:B------:R-:W-:Y:S01]  /*71d0*/  ISETP.GE.U32.AND P0, PT, R48, 0xa0, PT ;  /* 0x000000a03000780c */ /* 0x000fe20003f06070 */
[----:B------:R-:W-:-:S12]  /*71e0*/  BSSY.RECONVERGENT B0, `(.L_x_34962) ;  /* 0x000001a000007945 */ /* 0x000fd80003800200 */
[----:B------:R-:W-:Y:S05]  /*71f0*/  @!P0 BRA `(.L_x_34963) ;  /* 0x0000000000608947 */ /* 0x000fea0003800000 */
[----:B01234-:R-:W0:Y:S01]  /*7200*/  LDC.64 R138, c[0x0][0x428] ;  /* 0x00010a00ff8a7b82 */ /* 0x01fe220000000a00 */
        /* <DEDUP_REMOVED lines=23> */
.L_x_34963:
[----:B------:R-:W-:Y:S05]  /*7380*/  BSYNC.RECONVERGENT B0 ;  /* 0x0000000000007941 */ /* 0x000fea0003800200 */
.L_x_34962:
        /* <DEDUP_REMOVED lines=27> */
.L_x_34965:
[----:B------:R-:W-:Y:S05]  /*7540*/  BSYNC.RECONVERGENT B0 ;  /* 0x0000000000007941 */ /* 0x000fea0003800200 */
.L_x_34964:
        /* <DEDUP_REMOVED lines=27> */
.L_x_34967:
[----:B------:R-:W-:Y:S05]  /*7700*/  BSYNC.RECONVERGENT B0 ;  /* 0x0000000000007941 */ /* 0x000fea0003800200 */
.L_x_34966:
        /* <DEDUP_REMOVED lines=27> */
.L_x_34969:
[----:B------:R-:W-:Y:S05]  /*78c0*/  BSYNC.RECONVERGENT B0 ;  /* 0x0000000000007941 */ /* 0x000fea0003800200 */
.L_x_34968:
        /* <DEDUP_REMOVED lines=27> */
.L_x_34971:
[----:B------:R-:W-:Y:S05]  /*7a80*/  BSYNC.RECONVERGENT B0 ;  /* 0x0000000000007941 */ /* 0x000fea0003800200 */
.L_x_34970:
        /* <DEDUP_REMOVED lines=27> */
.L_x_34973:
[----:B------:R-:W-:Y:S05]  /*7c40*/  BSYNC.RECONVERGENT B0 ;  /* 0x0000000000007941 */ /* 0x000fea0003800200 */
.L_x_34972:
        /* <DEDUP_REMOVED lines=27> */
.L_x_34975:
[----:B------:R-:W-:Y:S05]  /*7e00*/  BSYNC.RECONVERGENT B0 ;  /* 0x0000000000007941 */ /* 0x000fea0003800200 */
.L_x_34974:
        /* <DEDUP_REMOVED lines=27> */
.L_x_34977:
[----:B------:R-:W-:Y:S05]  /*7fc0*/  BSYNC.RECONVERGENT B0 ;  /* 0x0000000000007941 */ /* 0x000fea0003800200 */
.L_x_34976:
        /* <DEDUP_REMOVED lines=27> */
.L_x_34979:
[----:B------:R-:W-:Y:S05]  /*8180*/  BSYNC.RECONVERGENT B0 ;  /* 0x0000000000007941 */ /* 0x000fea0003800200 */
.L_x_34978:
        /* <DEDUP_REMOVED lines=27> */
.L_x_34981:
[----:B------:R-:W-:Y:S05]  /*8340*/  BSYNC.RECONVERGENT B0 ;  /* 0x0000000000007941 */ /* 0x000fea0003800200 */
.L_x_34980:
        /* <DEDUP_REMOVED lines=27> */
.L_x_34983:
[----:B------:R-:W-:Y:S05]  /*8500*/  BSYNC.RECONVERGENT B0 ;  /* 0x0000000000007941 */ /* 0x000fea0003800200 */
.L_x_34982:
        /* <DEDUP_REMOVED lines=8> */
[C---:B------:R-:W-:Y:S01]  /*8590*/  FMUL.FTZ R47, R135.reuse, R46 ;  /* 0x0000002e872f7220 */ /* 0x040fe20000410000 */
[C---:B------:R-:W-:Y:S01]  /*85a0*/  FMUL.FTZ R46, R135.reuse, R138 ;  /* 0x0000008a872e7220 */ /* 0x040fe20000410000 */
[C---:B------:R-:W-:Y:S01]  /*85b0*/  FMUL.FTZ R174, R135.reuse, R174 ;  /* 0x000000ae87ae7220 */ /* 0x040fe20000410000 */
[----:B------:R-:W-:Y:S01]  /*85c0*/  FMUL.FTZ R135, R135, R136 ;  /* 0x0000008887877220 */ /* 0x000fe20000410000 */
[----:B0-----:R-:W-:-:S04]  /*85d0*/  IMAD.WIDE.U32 R138, R128, 0x10, R44 ;  /* 0x00000010808a7825 */ /* 0x001fc800078e002c */
[----:B------:R-:W-:Y:S01]  /*85e0*/  FFMA.FTZ R44, R47, R53, R50 ;  /* 0x000000352f2c7223 */ /* 0x000fe20000010032 */
[----:B------:R-:W-:Y:S01]  /*85f0*/  FFMA.FTZ R45, R46, R54, R57 ;  /* 0x000000362e2d7223 */ /* 0x000fe20000010039 */
[----:B------:R-:W-:Y:S01]  /*8600*/  FFMA.FTZ R46, R174, R52, R51 ;  /* 0x00000034ae2e7223 */ /* 0x000fe20000010033 */
[----:B------:R-:W-:-:S05]  /*8610*/  FFMA.FTZ R47, R135, R55, R56 ;  /* 0x00000037872f7223 */ /* 0x000fca0000010038 */
[----:B------:R0:W-:Y:S02]  /*8620*/  STG.E.128 desc[UR6][R138.64], R44 ;  /* 0x0000002c8a007986 */ /* 0x0001e4000c101d06 */
.L_x_34985:
[----:B------:R-:W-:Y:S05]  /*8630*/  BSYNC.RECONVERGENT B0 ;  /* 0x0000000000007941 */ /* 0x000fea0003800200 */
.L_x_34984:
[----:B01234-:R-:W0:Y:S02]  /*8640*/  LDC.64 R44, c[0x0][0x380] ;  /* 0x0000e000ff2c7b82 */ /* 0x01fe240000000a00 */
[----:B0-----:R-:W-:-:S04]  /*8650*/  LEA R0, R44, R0, 0x2 ;  /* 0x000000002c007211 */ /* 0x001fc800078e10ff */
[----:B------:R-:W-:-:S13]  /*8660*/  ISETP.GE.AND P0, PT, R0, R45, PT ;  /* 0x0000002d0000720c */ /* 0x000fda0003f06270 */
[----:B------:R-:W-:Y:S05]  /*8670*/  @!P0 BRA `(.L_x_34986) ;  /* 0xffffff9000b48947 */ /* 0x000fea000383ffff */
[----:B------:R-:W-:Y:S05]  /*8680*/  EXIT ;  /* 0x000000000000794d */ /* 0x000fea0003800000 */
.L_x_34953:
        /* <DEDUP_REMOVED lines=8> */
.L_x_34988:
[----:B------:R-:W-:Y:S05]  /*8710*/  BSYNC B0 ;  /* 0x0000000000007941 */ /* 0x000fea0003800000 */
.L_x_34987:
        /* <DEDUP_REMOVED lines=10> */
.L_x_34989:
[----:B------:R-:W-:Y:S01]  /*87c0*/  HFMA2 R177, -RZ, RZ, 0, 2.384185791015625e-07 ;  /* 0x00000004ffb17431 */ /* 0x000fe200000001ff */
[----:B------:R-:W-:-:S05]  /*87d0*/  MOV R46, R173 ;  /* 0x000000ad002e7202 */ /* 0x000fca0000000f00 */
[----:B------:R-:W-:-:S05]  /*87e0*/  FADD.FTZ R46, R45, R46 ;  /* 0x0000002e2d2e7221 */ /* 0x000fca0000010000 */
[----:B------:R-:W-:-:S07]  /*87f0*/  MOV R176, R46 ;  /* 0x0000002e00b07202 */ /* 0x000fce0000000f00 */
[----:B------:R-:W-:Y:S05]  /*8800*/  WARPSYNC.COLLECTIVE R175, `(.L_x_34990) ;  /* 0x00000000af087348 */ /* 0x000fea0003c00000 */
[----:B------:R0:W1:Y:S02]  /*8810*/  SHFL.BFLY P6, R173, R176, R177, R178 ;  /* 0x0c0000b1b0ad7389 */ /* 0x00006400000c00b2 */
[----:B01----:R-:W-:Y:S05]  /*8820*/  ENDCOLLECTIVE ;  /* 0x000000000000791b */ /* 0x003fea0003800000 */
.L_x_34990:
[----:B------:R-:W-:Y:S01]  /*8830*/  HFMA2 R177, -RZ, RZ, 0, 4.76837158203125e-07 ;  /* 0x00000008ffb17431 */ /* 0x000fe200000001ff */
[----:B------:R-:W-:-:S05]  /*8840*/  MOV R47, R173 ;  /* 0x000000ad002f7202 */ /* 0x000fca0000000f00 */
[----:B------:R-:W-:-:S05]  /*8850*/  FADD.FTZ R47, R46, R47 ;  /* 0x0000002f2e2f7221 */ /* 0x000fca0000010000 */
[----:B------:R-:W-:-:S07]  /*8860*/  MOV R176, R47 ;  /* 0x0000002f00b07202 */ /* 0x000fce0000000f00 */
[----:B------:R-:W-:Y:S05]  /*8870*/  WARPSYNC.COLLECTIVE R175, `(.L_x_34991) ;  /* 0x00000000af087348 */ /* 0x000fea0003c00000 */
[----:B------:R0:W1:Y:S02]  /*8880*/  SHFL.BFLY P6, R173, R176, R177, R178 ;  /* 0x0c0000b1b0ad7389 */ /* 0x00006400000c00b2 */
[----:B01----:R-:W-:Y:S05]  /*8890*/  ENDCOLLECTIVE ;  /* 0x000000000000791b */ /* 0x003fea0003800000 */
.L_x_34991:
[----:B------:R-:W-:Y:S01]  /*88a0*/  HFMA2 R177, -RZ, RZ, 0, 9.5367431640625e-07 ;  /* 0x00000010ffb17431 */ /* 0x000fe200000001ff */
[----:B------:R-:W-:-:S05]  /*88b0*/  MOV R136, R173 ;  /* 0x000000ad00887202 */ /* 0x000fca0000000f00 */
[----:B------:R-:W-:-:S05]  /*88c0*/  FADD.FTZ R136, R47, R136 ;  /* 0x000000882f887221 */ /* 0x000fca0000010000 */
[----:B------:R-:W-:-:S07]  /*88d0*/  MOV R176, R136 ;  /* 0x0000008800b07202 */ /* 0x000fce0000000f00 */
[----:B------:R-:W-:Y:S05]  /*88e0*/  WARPSYNC.COLLECTIVE R175, `(.L_x_34992) ;  /* 0x00000000af087348 */ /* 0x000fea0003c00000 */
[----:B------:R0:W1:Y:S02]  /*88f0*/  SHFL.BFLY P6, R173, R176, R177, R178 ;  /* 0x0c0000b1b0ad7389 */ /* 0x00006400000c00b2 */
[----:B01----:R-:W-:Y:S05]  /*8900*/  ENDCOLLECTIVE ;  /* 0x000000000000791b */ /* 0x003fea0003800000 */
.L_x_34992:
[----:B------:R-:W-:Y:S01]  /*8910*/  HFMA2 R177, -RZ, RZ, 0, 5.9604644775390625e-08 ;  /* 0x00000001ffb17431 */ /* 0x000fe200000001ff */
[----:B------:R-:W-:Y:S02]  /*8920*/  MOV R139, R173 ;  /* 0x000000ad008b7202 */ /* 0x000fe40000000f00 */
[----:B------:R-:W-:-:S03]  /*8930*/  ISETP.GT.U32.AND P6, PT, R48, 0xbf, PT ;  /* 0x000000bf3000780c */ /* 0x000fc60003fc4070 */
        /* <DEDUP_REMOVED lines=145> */
.L_x_34993:
[----:B------:R-:W-:Y:S01]  /*9250*/  HFMA2 R177, -RZ, RZ, 0, 1.1920928955078125e-07 ;  /* 0x00000002ffb17431 */ /* 0x000fe200000001ff */
[----:B------:R-:W-:-:S05]  /*9260*/  MOV R45, R173 ;  /* 0x000000ad002d7202 */ /* 0x000fca0000000f00 */
[----:B------:R-:W-:-:S05]  /*9270*/  FADD.FTZ R45, R44, R45 ;  /* 0x0000002d2c2d7221 */ /* 0x000fca0000010000 */
[----:B------:R-:W-:-:S07]  /*9280*/  MOV R176, R45 ;  /* 0x0000002d00b07202 */ /* 0x000fce0000000f00 */
[----:B------:R-:W-:Y:S05]  /*9290*/  WARPSYNC.COLLECTIVE R175, `(.L_x_34994) ;  /* 0x00000000af087348 */ /* 0x000fea0003c00000 */
[----:B------:R0:W1:Y:S02]  /*92a0*/  SHFL.BFLY P6, R173, R176, R177, R178 ;  /* 0x0c0000b1b0ad7389 */ /* 0x00006400000c00b2 */
[----:B01----:R-:W-:Y:S05]  /*92b0*/  ENDCOLLECTIVE ;  /* 0x000000000000791b */ /* 0x003fea0003800000 */
.L_x_34994:
[----:B------:R-:W-:Y:S01]  /*92c0*/  HFMA2 R177, -RZ, RZ, 0, 2.384185791015625e-07 ;  /* 0x00000004ffb17431 */ /* 0x000fe200000001ff */
[----:B------:R-:W-:-:S05]  /*92d0*/  MOV R46, R173 ;  /* 0x000000ad002e7202 */ /* 0x000fca0000000f00 */
[----:B------:R-:W-:-:S05]  /*92e0*/  FADD.FTZ R46, R45, R46 ;  /* 0x0000002e2d2e7221 */ /* 0x000fca0000010000 */
[----:B------:R-:W-:-:S07]  /*92f0*/  MOV R176, R46 ;  /* 0x0000002e00b07202 */ /* 0x000fce0000000f00 */
[----:B------:R-:W-:Y:S05]  /*9300*/  WARPSYNC.COLLECTIVE R175, `(.L_x_34995) ;  /* 0x00000000af087348 */ /* 0x000fea0003c00000 */
[----:B------:R0:W1:Y:S02]  /*9310*/  SHFL.BFLY P6, R173, R176, R177, R178 ;  /* 0x0c0000b1b0ad7389 */ /* 0x00006400000c00b2 */
[----:B01----:R-:W-:Y:S05]  /*9320*/  ENDCOLLECTIVE ;  /* 0x000000000000791b */ /* 0x003fea0003800000 */
.L_x_34995:
[----:B------:R-:W-:Y:S01]  /*9330*/  HFMA2 R177, -RZ, RZ, 0, 4.76837158203125e-07 ;  /* 0x00000008ffb17431 */ /* 0x000fe200000001ff */
[----:B------:R-:W-:-:S05]  /*9340*/  MOV R47, R173 ;  /* 0x000000ad002f7202 */ /* 0x000fca0000000f00 */
[----:B------:R-:W-:-:S05]  /*9350*/  FADD.FTZ R47, R46, R47 ;  /* 0x0000002f2e2f7221 */ /* 0x000fca0000010000 */
[----:B------:R-:W-:-:S07]  /*9360*/  MOV R176, R47 ;  /* 0x0000002f00b07202 */ /* 0x000fce0000000f00 */
[----:B------:R-:W-:Y:S05]  /*9370*/  WARPSYNC.COLLECTIVE R175, `(.L_x_34996) ;  /* 0x00000000af087348 */ /* 0x000fea0003c00000 */
[----:B------:R0:W1:Y:S02]  /*9380*/  SHFL.BFLY P6, R173, R176, R177, R178 ;  /* 0x0c0000b1b0ad7389 */ /* 0x00006400000c00b2 */
[----:B01----:R-:W-:Y:S05]  /*9390*/  ENDCOLLECTIVE ;  /* 0x000000000000791b */ /* 0x003fea0003800000 */
.L_x_34996:
[----:B------:R-:W-:Y:S01]  /*93a0*/  HFMA2 R177, -RZ, RZ, 0, 9.5367431640625e-07 ;  /* 0x00000010ffb17431 */ /* 0x000fe200000001ff */
[----:B------:R-:W-:-:S05]  /*93b0*/  MOV R136, R173 ;  /* 0x000000ad00887202 */ /* 0x000fca0000000f00 */
[----:B------:R-:W-:-:S05]  /*93c0*/  FADD.FTZ R138, R47, R136 ;  /* 0x000000882f8a7221 */ /* 0x000fca0000010000 */
[----:B------:R-:W-:-:S07]  /*93d0*/  MOV R176, R138 ;  /* 0x0000008a00b07202 */ /* 0x000fce0000000f00 */
[----:B------:R-:W-:Y:S05]  /*93e0*/  WARPSYNC.COLLECTIVE R175, `(.L_x_34997) ;  /* 0x00000000af087348 */ /* 0x000fea0003c00000 */
[----:B------:R0:W1:Y:S02]  /*93f0*/  SHFL.BFLY P6, R173, R176, R177, R178 ;  /* 0x0c0000b1b0ad7389 */ /* 0x00006400000c00b2 */
[----:B01----:R-:W-:Y:S05]  /*9400*/  ENDCOLLECTIVE ;  /* 0x000000000000791b */ /* 0x003fea0003800000 */
.L_x_34997:
[----:B------:R-:W-:Y:S05]  /*9410*/  BRA `(.L_x_34998) ;  /* 0xffffffd400747947 */ /* 0x000fea000383ffff */
.L_x_34999:
        /* <DEDUP_REMOVED lines=14> */
.L_x_43918:


//--------------------- .text._ZN10layer_norm31ln_parallel_residual_fwd_kernelINS_13Kernel_traitsI6__halfffffjLj2048ELj1ELj4ELj1ELj16ENS_18Kernel_traits_baseILj2048ES2_ffffjLj128EEEEELb0ELb1ELb1EEEvNS_9FwdParamsE --------------------------
	.section	.text._ZN10layer_norm31ln_parallel_residual_fwd_kernelINS_13Kernel_traitsI6__halfffffjLj2048ELj1ELj4ELj1ELj16ENS_18Kernel_traits_baseILj2048ES2_ffffjLj128EEEEELb0ELb1ELb1EEEvNS_9FwdParamsE,"ax",@progbits
	.align	128
        .global         _ZN10layer_norm31ln_parallel_residual_fwd_kernelINS_13Kernel_traitsI6__halfffffjLj2048ELj1ELj4ELj1ELj16ENS_18Kernel_traits_baseILj2048ES2_ffffjLj128EEEEELb0ELb1ELb1EEEvNS_9FwdParamsE
        .type           _ZN10layer_norm31ln_parallel_residual_fwd_kernelINS_13Kernel_traitsI6__halfffffjLj2048ELj1ELj4ELj1ELj16ENS_18Kernel_traits_baseILj2048ES2_ffffjLj128EEEEELb0ELb1ELb1EEEvNS_9FwdParamsE,@function
        .size           _ZN10layer_norm31ln_parallel_residual_fwd_kernelINS_13Kernel_traitsI6__halfffffjLj2048ELj1ELj4ELj1ELj16ENS_18Kernel_traits_baseILj2048ES2_ffffjLj128EEEEELb0ELb1ELb1EEEvNS_9FwdParamsE,(.L_x_43919 - _ZN10layer_norm31ln_parallel_residual_fwd_kernelINS_13Kernel_traitsI6__halfffffjLj2048ELj1ELj4ELj1ELj16ENS_18Kernel_traits_baseILj2048ES2_ffffjLj128EEEEELb0ELb1ELb1EEEvNS_9FwdParamsE)
        .other          _ZN10layer_norm31ln_parallel_residual_fwd_kernelINS_13Kernel_traitsI6__halfffffjLj2048ELj1ELj4ELj1ELj16ENS_18Kernel_traits_baseILj2048ES2_ffffjLj128EEEEELb0ELb1ELb1EEEvNS_9FwdParamsE,@"STO_CUDA_ENTRY STV_DEFAULT"
_ZN10layer_norm31ln_parallel_residual_fwd_kernelINS_13Kernel_traitsI6__halfffffjLj2048ELj1ELj4ELj1ELj16ENS_18Kernel_traits_baseILj2048ES2_ffffjLj128EEEEELb0ELb1ELb1EEEvNS_9FwdParamsE:
.text._ZN10layer_norm31ln_parallel_residual_fwd_kernelINS_13Kernel_traitsI6__halfffffjLj2048ELj1ELj4ELj1ELj16ENS_18Kernel_traits_baseILj2048ES2_ffffjLj128EEEEELb0ELb1ELb1EEEvNS_9FwdParamsE:
        /* <DEDUP_REMOVED lines=19> */
[----:B------:R0:W5:Y:S01]  /*0130*/  LDG.E.64 R4, desc[UR6][R2.64] ;  /* 0x0000000602047981 */ /* 0x000162000c1e1b00 */
[----:B-1----:R-:W-:-:S03]  /*0140*/  IMAD.WIDE.U32 R68, R0, 0x8, R68 ;  /* 0x0000000800447825 */ /* 0x002fc600078e0044 */
        /* <DEDUP_REMOVED lines=32> */
.L_x_35000:
        /* <DEDUP_REMOVED lines=15> */
[----:B0-----:R-:W-:Y:S01]  /*0440*/  IMAD.WIDE.U32 R44, R0, 0x8, R2 ;  /* 0x00000008002c7825 */ /* 0x001fe200078e0002 */
[----:B------:R-:W-:-:S04]  /*0450*/  CS2R R2, SRZ ;  /* 0x0000000000027805 */ /* 0x000fc8000001ff00 */
        /* <DEDUP_REMOVED lines=17> */
.L_x_35001:
[----:B------:R-:W1:Y:S02]  /*0570*/  LDCU UR4, c[0x0][0x384] ;  /* 0x00007080ff0477ac */ /* 0x000e640008000800 */
[----:B-1----:R-:W-:-:S13]  /*0580*/  ISETP.GE.AND P1, PT, R66, UR4, PT ;  /* 0x0000000442007c0c */ /* 0x002fda000bf26270 */
[----:B------:R-:W-:Y:S05]  /*0590*/  @P1 EXIT ;  /* 0x000000000000194d */ /* 0x000fea0003800000 */
[----:B-----5:R-:W-:Y:S01]  /*05a0*/  MOV R67, R4 ;  /* 0x0000000400437202 */ /* 0x020fe20000000f00 */
[----:B------:R-:W1:Y:S01]  /*05b0*/  LDCU UR4, c[0x0][0x388] ;  /* 0x00007100ff0477ac */ /* 0x000e620008000800 */
[----:B------:R-:W-:Y:S02]  /*05c0*/  SHF.R.U64 R70, R4, 0x10, R5 ;  /* 0x0000001004467819 */ /* 0x000fe40000001205 */
[----:B0-----:R-:W-:Y:S01]  /*05d0*/  MOV R69, R6 ;  /* 0x0000000600457202 */ /* 0x001fe20000000f00 */
[----:B------:R-:W0:Y:S01]  /*05e0*/  LDCU.U8 UR5, c[0x0][0x410] ;  /* 0x00008200ff0577ac */ /* 0x000e220008000000 */
[----:B------:R-:W-:Y:S02]  /*05f0*/  MOV R4, R7 ;  /* 0x0000000700047202 */ /* 0x000fe40000000f00 */
[----:B------:R-:W-:Y:S01]  /*0600*/  SHF.R.U64 R179, R64, 0x10, R65 ;  /* 0x0000001040b37819 */ /* 0x000fe20000001241 */
[----:B------:R-:W2:Y:S01]  /*0610*/  LDCU UR8, c[0x0][0x448] ;  /* 0x00008900ff0877ac */ /* 0x000ea20008000800 */
[----:B------:R-:W-:-:S02]  /*0620*/  PRMT R69, R69, 0x5410, R4 ;  /* 0x0000541045457816 */ /* 0x000fc40000000004 */
[----:B------:R-:W-:Y:S01]  /*0630*/  SHF.R.U32.HI R4, RZ, 0x10, R65 ;  /* 0x00000010ff047819 */ /* 0x000fe20000011641 */
[----:B------:R-:W3:Y:S01]  /*0640*/  LDCU.64 UR10, c[0x0][0x3a0] ;  /* 0x00007400ff0a77ac */ /* 0x000ee20008000a00 */
[----:B------:R-:W-:Y:S02]  /*0650*/  MOV R68, R5 ;  /* 0x0000000500447202 */ /* 0x000fe40000000f00 */
[----:B------:R-:W-:Y:S01]  /*0660*/  SHF.R.U32.HI R72, RZ, 0x10, R5 ;  /* 0x00000010ff487819 */ /* 0x000fe20000011605 */
[----:B------:R-:W4:Y:S01]  /*0670*/  LDCU.64 UR12, c[0x0][0x398] ;  /* 0x00007300ff0c77ac */ /* 0x000f220008000a00 */
[----:B------:R-:W-:Y:S02]  /*0680*/  PRMT R179, R179, 0x5410, R4 ;  /* 0x00005410b3b37816 */ /* 0x000fe40000000004 */
[----:B------:R-:W-:Y:S02]  /*0690*/  MOV R71, R8 ;  /* 0x0000000800477202 */ /* 0x000fe40000000f00 */
[----:B------:R-:W-:-:S02]  /*06a0*/  MOV R5, R9 ;  /* 0x0000000900057202 */ /* 0x000fc40000000f00 */
        /* <DEDUP_REMOVED lines=38> */
[--C-:B------:R-:W-:Y:S02]  /*0910*/  SHF.R.U64 R74, R6, 0x10, R7.reuse ;  /* 0x00000010064a7819 */ /* 0x100fe40000001207 */
[----:B------:R-:W-:Y:S02]  /*0920*/  SHF.R.U32.HI R76, RZ, 0x10, R7 ;  /* 0x00000010ff4c7819 */ /* 0x000fe40000011607 */
[--C-:B------:R-:W-:Y:S02]  /*0930*/  SHF.R.U64 R78, R8, 0x10, R9.reuse ;  /* 0x00000010084e7819 */ /* 0x100fe40000001209 */
        /* <DEDUP_REMOVED lines=9> */
[----:B------:R-:W-:Y:S02]  /*09d0*/  MOV R77, R14 ;  /* 0x0000000e004d7202 */ /* 0x000fe40000000f00 */
[----:B------:R-:W-:Y:S02]  /*09e0*/  MOV R8, R15 ;  /* 0x0000000f00087202 */ /* 0x000fe40000000f00 */
        /* <DEDUP_REMOVED lines=14> */
[----:B------:R-:W-:Y:S02]  /*0ad0*/  MOV R81, R18 ;  /* 0x0000001200517202 */ /* 0x000fe40000000f00 */
[----:B------:R-:W-:Y:S02]  /*0ae0*/  MOV R10, R19 ;  /* 0x00000013000a7202 */ /* 0x000fe40000000f00 */
[----:B------:R-:W-:Y:S02]  /*0af0*/  SHF.R.U64 R96, R18, 0x10, R19 ;  /* 0x0000001012607819 */ /* 0x000fe40000001213 */
[----:B------:R-:W-:Y:S02]  /*0b00*/  MOV R11, R21 ;  /* 0x00000015000b7202 */ /* 0x000fe40000000f00 */
[----:B------:R-:W-:Y:S02]  /*0b10*/  SHF.R.U64 R20, R20, 0x10, R21 ;  /* 0x0000001014147819 */ /* 0x000fe40000001215 */
[----:B------:R-:W-:-:S02]  /*0b20*/  MOV R12, R23 ;  /* 0x00000017000c7202 */ /* 0x000fc40000000f00 */
[----:B------:R-:W-:Y:S02]  /*0b30*/  SHF.R.U64 R22, R22, 0x10, R23 ;  /* 0x0000001016167819 */ /* 0x000fe40000001217 */
        /* <DEDUP_REMOVED lines=9> */
[----:B------:R-:W-:Y:S02]  /*0bd0*/  SHF.R.U32.HI R32, RZ, 0x10, R33 ;  /* 0x00000010ff207819 */ /* 0x000fe40000011621 */
[----:B------:R-:W-:-:S02]  /*0be0*/  PRMT R203, R203, 0x5410, R4 ;  /* 0x00005410cbcb7816 */ /* 0x000fc40000000004 */
[----:B------:R-:W-:Y:S02]  /*0bf0*/  PRMT R205, R205, 0x5410, R5 ;  /* 0x00005410cdcd7816 */ /* 0x000fe40000000005 */
[----:B------:R-:W-:Y:S02]  /*0c00*/  SHF.R.U32.HI R19, RZ, 0x10, R19 ;  /* 0x00000010ff137819 */ /* 0x000fe40000011613 */
[----:B------:R-:W-:Y:S02]  /*0c10*/  SHF.R.U32.HI R21, RZ, 0x10, R21 ;  /* 0x00000010ff157819 */ /* 0x000fe40000011615 */
[----:B------:R-:W-:Y:S02]  /*0c20*/  SHF.R.U32.HI R23, RZ, 0x10, R23 ;  /* 0x00000010ff177819 */ /* 0x000fe40000011617 */
[----:B------:R-:W-:Y:S02]  /*0c30*/  SHF.R.U32.HI R25, RZ, 0x10, R25 ;  /* 0x00000010ff197819 */ /* 0x000fe40000011619 */
[----:B------:R-:W-:-:S02]  /*0c40*/  SHF.R.U32.HI R27, RZ, 0x10, R27 ;  /* 0x00000010ff1b7819 */ /* 0x000fc4000001161b */
[----:B------:R-:W-:Y:S02]  /*0c50*/  SHF.R.U32.HI R29, RZ, 0x10, R29 ;  /* 0x00000010ff1d7819 */ /* 0x000fe4000001161d */
[----:B------:R-:W-:Y:S02]  /*0c60*/  SHF.R.U32.HI R31, RZ, 0x10, R31 ;  /* 0x00000010ff1f7819 */ /* 0x000fe4000001161f */
[----:B------:R-:W-:Y:S02]  /*0c70*/  ISETP.NE.U32.AND P1, PT, R98, RZ, PT ;  /* 0x000000ff6200720c */ /* 0x000fe40003f25070 */
[----:B------:R-:W-:Y:S02]  /*0c80*/  MOV R175, R34 ;  /* 0x0000002200af7202 */ /* 0x000fe40000000f00 */
[----:B------:R-:W-:Y:S02]  /*0c90*/  MOV R18, R35 ;  /* 0x0000002300127202 */ /* 0x000fe40000000f00 */
[----:B------:R-:W-:-:S02]  /*0ca0*/  SHF.R.U64 R177, R34, 0x10, R35 ;  /* 0x0000001022b17819 */ /* 0x000fc40000001223 */
[----:B------:R-:W-:Y:S02]  /*0cb0*/  SHF.R.U32.HI R33, RZ, 0x10, R35 ;  /* 0x00000010ff217819 */ /* 0x000fe40000011623 */
[----:B------:R-:W-:Y:S02]  /*0cc0*/  PRMT R67, R67, 0x5410, R68 ;  /* 0x0000541043437816 */ /* 0x000fe40000000044 */
[--C-:B------:R-:W-:Y:S02]  /*0cd0*/  SHF.R.U64 R207, R36, 0x10, R37.reuse ;  /* 0x0000001024cf7819 */ /* 0x100fe40000001225 */
[----:B------:R-:W-:Y:S02]  /*0ce0*/  SHF.R.U32.HI R4, RZ, 0x10, R37 ;  /* 0x00000010ff047819 */ /* 0x000fe40000011625 */
[--C-:B------:R-:W-:Y:S02]  /*0cf0*/  SHF.R.U64 R209, R2, 0x10, R3.reuse ;  /* 0x0000001002d17819 */ /* 0x100fe40000001203 */
        /* <DEDUP_REMOVED lines=8> */
[----:B------:R-:W-:Y:S02]  /*0d80*/  ISETP.NE.AND.EX P1, PT, R99, RZ, PT, P1 ;  /* 0x000000ff6300720c */ /* 0x000fe40003f25310 */
        /* <DEDUP_REMOVED lines=24> */
.L_x_35036:
        /* <DEDUP_REMOVED lines=9> */
[----:B-1----:R-:W-:-:S05]  /*0fa0*/  @P1 IMAD.WIDE.U32 R22, R25, 0x10, R22 ;  /* 0x0000001019161825 */ /* 0x002fca00078e0016 */
[----:B------:R1:W5:Y:S01]  /*0fb0*/  @P1 LDG.E.128 R4, desc[UR6][R22.64] ;  /* 0x0000000616041981 */ /* 0x000362000c1e1d00 */
[----:B--2---:R-:W-:-:S04]  /*0fc0*/  @P2 IMAD.WIDE.U32 R26, R25, 0x10, R16 ;  /* 0x00000010191a2825 */ /* 0x004fc800078e0010 */
[----:B0-----:R-:W-:Y:S01]  /*0fd0*/  IMAD.WIDE.U32 R16, R25, 0x10, R20 ;  /* 0x0000001019107825 */ /* 0x001fe200078e0014 */
[----:B------:R1:W5:Y:S05]  /*0fe0*/  @P2 LDG.E.128 R8, desc[UR6][R26.64] ;  /* 0x000000061a082981 */ /* 0x00036a000c1e1d00 */
[----:B------:R-:W5:Y:S01]  /*0ff0*/  LDG.E.128 R16, desc[UR6][R16.64] ;  /* 0x0000000610107981 */ /* 0x000f62000c1e1d00 */
[----:B------:R-:W-:Y:S05]  /*1000*/  @!P1 BRA `(.L_x_35002) ;  /* 0x00000000005c9947 */ /* 0x000fea0003800000 */
        /* <DEDUP_REMOVED lines=14> */
.L_x_35003:
        /* <DEDUP_REMOVED lines=9> */
.L_x_35002:
        /* <DEDUP_REMOVED lines=12> */
.L_x_35004:
[----:B------:R-:W0:Y:S01]  /*1240*/  @P0 LDC.64 R30, c[0x0][0x3a8] ;  /* 0x0000ea00ff1e0b82 */ /* 0x000e220000000a00 */
[----:B-1----:R-:W-:-:S05]  /*1250*/  IADD3 R27, PT, PT, R25, 0x20, RZ ;  /* 0x00000020191b7810 */ /* 0x002fca0007ffe0ff */
        /* <DEDUP_REMOVED lines=29> */
.L_x_35005:
        /* <DEDUP_REMOVED lines=23> */
.L_x_35006:
        /* <DEDUP_REMOVED lines=21> */
[----:B0-----:R-:W-:Y:S02]  /*16f0*/  @P3 MOV R12, R148 ;  /* 0x00000094000c3202 */ /* 0x001fe40000000f00 */
[----:B------:R-:W-:-:S02]  /*1700*/  @P3 MOV R13, R134 ;  /* 0x00000086000d3202 */ /* 0x000fc40000000f00 */
[----:B------:R-:W-:Y:S02]  /*1710*/  @P3 MOV R14, R108 ;  /* 0x0000006c000e3202 */ /* 0x000fe40000000f00 */
[----:B------:R-:W-:Y:S01]  /*1720*/  @P3 MOV R15, R28 ;  /* 0x0000001c000f3202 */ /* 0x000fe20000000f00 */
[----:B------:R-:W-:Y:S06]  /*1730*/  BRA `(.L_x_35008) ;  /* 0x0000000000547947 */ /* 0x000fec0003800000 */
.L_x_35007:
[----:B-----5:R-:W-:Y:S01]  /*1740*/  @!P3 FADD.FTZ R148, R4, R16 ;  /* 0x000000100494b221 */ /* 0x020fe20000010000 */
[----:B------:R-:W-:Y:S01]  /*1750*/  @!P3 FADD.FTZ R134, R5, R17 ;  /* 0x000000110586b221 */ /* 0x000fe20000010000 */
[----:B------:R-:W-:Y:S01]  /*1760*/  @!P3 FADD.FTZ R108, R6, R18 ;  /* 0x00000012066cb221 */ /* 0x000fe20000010000 */
[----:B------:R-:W-:Y:S02]  /*1770*/  @!P3 FADD.FTZ R28, R7, R19 ;  /* 0x00000013071cb221 */ /* 0x000fe40000010000 */
[----:B0-----:R-:W-:Y:S02]  /*1780*/  @!P3 MOV R12, R148 ;  /* 0x00000094000cb202 */ /* 0x001fe40000000f00 */
        /* <DEDUP_REMOVED lines=16> */
.L_x_35008:
        /* <DEDUP_REMOVED lines=26> */
.L_x_35009:
        /* <DEDUP_REMOVED lines=21> */
.L_x_35010:
        /* <DEDUP_REMOVED lines=26> */
.L_x_35011:
        /* <DEDUP_REMOVED lines=21> */
.L_x_35012:
        /* <DEDUP_REMOVED lines=19> */
[----:B0-----:R-:W-:Y:S01]  /*1fa0*/  @!P3 MOV R96, R19 ;  /* 0x000000130060b202 */ /* 0x001fe20000000f00 */
[----:B------:R-:W-:Y:S01]  /*1fb0*/  @P3 FADD.FTZ R96, R11, R19 ;  /* 0x000000130b603221 */ /* 0x000fe20000010000 */
[----:B------:R-:W-:Y:S02]  /*1fc0*/  @P3 MOV R12, R142 ;  /* 0x0000008e000c3202 */ /* 0x000fe40000000f00 */
[----:B------:R-:W-:-:S02]  /*1fd0*/  @P3 MOV R13, R128 ;  /* 0x00000080000d3202 */ /* 0x000fc40000000f00 */
[----:B------:R-:W-:Y:S02]  /*1fe0*/  @P3 MOV R14, R111 ;  /* 0x0000006f000e3202 */ /* 0x000fe40000000f00 */
[----:B------:R-:W-:Y:S01]  /*1ff0*/  @P3 MOV R15, R96 ;  /* 0x00000060000f3202 */ /* 0x000fe20000000f00 */
[----:B------:R-:W-:Y:S06]  /*2000*/  BRA `(.L_x_35014) ;  /* 0x0000000000547947 */ /* 0x000fec0003800000 */
.L_x_35013:
[----:B-----5:R-:W-:Y:S01]  /*2010*/  @!P3 FADD.FTZ R142, R4, R16 ;  /* 0x00000010048eb221 */ /* 0x020fe20000010000 */
[----:B------:R-:W-:Y:S01]  /*2020*/  @!P3 FADD.FTZ R128, R5, R17 ;  /* 0x000000110580b221 */ /* 0x000fe20000010000 */
[----:B------:R-:W-:Y:S01]  /*2030*/  @!P3 FADD.FTZ R111, R6, R18 ;  /* 0x00000012066fb221 */ /* 0x000fe20000010000 */
[----:B0-----:R-:W-:Y:S02]  /*2040*/  @!P3 FADD.FTZ R96, R7, R19 ;  /* 0x000000130760b221 */ /* 0x001fe40000010000 */
        /* <DEDUP_REMOVED lines=17> */
.L_x_35014:
        /* <DEDUP_REMOVED lines=26> */
.L_x_35015:
        /* <DEDUP_REMOVED lines=21> */
.L_x_35016:
        /* <DEDUP_REMOVED lines=26> */
.L_x_35017:
        /* <DEDUP_REMOVED lines=21> */
.L_x_35018:
        /* <DEDUP_REMOVED lines=26> */
.L_x_35019:
        /* <DEDUP_REMOVED lines=21> */
.L_x_35020:
        /* <DEDUP_REMOVED lines=26> */
.L_x_35021:
        /* <DEDUP_REMOVED lines=21> */
.L_x_35022:
        /* <DEDUP_REMOVED lines=26> */
.L_x_35023:
        /* <DEDUP_REMOVED lines=21> */
.L_x_35024:
        /* <DEDUP_REMOVED lines=26> */
.L_x_35025:
        /* <DEDUP_REMOVED lines=21> */
.L_x_35026:
        /* <DEDUP_REMOVED lines=13> */
[----:B0----5:R-:W-:Y:S01]  /*33d0*/  @!P3 MOV R155, R16 ;  /* 0x00000010009bb202 */ /* 0x021fe20000000f00 */
        /* <DEDUP_REMOVED lines=12> */
.L_x_35027:
[----:B0----5:R-:W-:Y:S01]  /*34a0*/  @!P3 FADD.FTZ R155, R4, R16 ;  /* 0x00000010049bb221 */ /* 0x021fe20000010000 */
        /* <DEDUP_REMOVED lines=20> */
.L_x_35028:
        /* <DEDUP_REMOVED lines=26> */
.L_x_35029:
        /* <DEDUP_REMOVED lines=21> */
.L_x_35030:
        /* <DEDUP_REMOVED lines=26> */
.L_x_35031:
        /* <DEDUP_REMOVED lines=21> */
.L_x_35032:
[----:B------:R-:W0:Y:S01]  /*3bd0*/  @P2 LDC.64 R16, c[0x0][0x3a0] ;  /* 0x0000e800ff102b82 */ /* 0x000e220000000a00 */
        /* <DEDUP_REMOVED lines=25> */
.L_x_35033:
        /* <DEDUP_REMOVED lines=21> */
.L_x_35034:
        /* <DEDUP_REMOVED lines=219> */
.L_x_35048:
[----:B------:R-:W-:Y:S01]  /*4c70*/  FMUL.FTZ R19, R167, R167 ;  /* 0x000000a7a7137220 */ /* 0x000fe20000410000 */
[----:B------:R-:W-:Y:S01]  /*4c80*/  ISETP.NE.AND P3, PT, RZ, UR5, PT ;  /* 0x00000005ff007c0c */ /* 0x000fe2000bf65270 */
[----:B-1----:R-:W-:Y:S01]  /*4c90*/  FADD.FTZ R165, R154, R23 ;  /* 0x000000179aa57221 */ /* 0x002fe20000010000 */
[----:B------:R-:W1:Y:S01]  /*4ca0*/  @!P2 LDC.64 R16, c[0x0][0x3c0] ;  /* 0x0000f000ff10ab82 */ /* 0x000e620000000a00 */
[----:B------:R-:W-:Y:S01]  /*4cb0*/  HADD2.F32 R164, -RZ, R67.H0_H0 ;  /* 0x20000043ffa47230 */ /* 0x000fe20000004100 */
[----:B------:R-:W-:Y:S01]  /*4cc0*/  FSEL R23, R19, RZ, P3 ;  /* 0x000000ff13177208 */ /* 0x000fe20001800000 */
[----:B------:R-:W-:Y:S01]  /*4cd0*/  FFMA.FTZ R18, R165, R18, UR8 ;  /* 0x00000008a5127e23 */ /* 0x000fe20008010012 */
[----:B------:R-:W-:Y:S01]  /*4ce0*/  FSEL R19, R167, RZ, !P3 ;  /* 0x000000ffa7137208 */ /* 0x000fe20005800000 */
[----:B------:R-:W-:Y:S02]  /*4cf0*/  HADD2.F32 R169, -RZ, R64.H0_H0 ;  /* 0x20000040ffa97230 */ /* 0x000fe40000004100 */
[----:B------:R-:W-:Y:S01]  /*4d00*/  FADD.FTZ R18, R18, R23 ;  /* 0x0000001712127221 */ /* 0x000fe20000010000 */
[----:B------:R-:W-:Y:S01]  /*4d10*/  HADD2.F32 R165, -RZ, R179.H0_H0 ;  /* 0x200000b3ffa57230 */ /* 0x000fe20000004100 */
        /* <DEDUP_REMOVED lines=9> */
[----:B------:R-:W3:Y:S01]  /*4db0*/  LDC.64 R20, c[0x0][0x428] ;  /* 0x00010a00ff147b82 */ /* 0x000ee20000000a00 */
[----:B------:R-:W4:Y:S01]  /*4dc0*/  MUFU.RSQ R161, R18 ;  /* 0x0000001200a17308 */ /* 0x000f220000001400 */
[C---:B------:R-:W-:Y:S01]  /*4dd0*/  FADD.FTZ R216, -R19.reuse, R24 ;  /* 0x0000001813d87221 */ /* 0x040fe20000010100 */
[C---:B0-----:R-:W-:Y:S01]  /*4de0*/  FADD.FTZ R154, -R19.reuse, R134 ;  /* 0x00000086139a7221 */ /* 0x041fe20000010100 */
[C---:B------:R-:W-:Y:S01]  /*4df0*/  FADD.FTZ R24, -R19.reuse, R146 ;  /* 0x0000009213187221 */ /* 0x040fe20000010100 */
[----:B------:R-:W-:Y:S01]  /*4e00*/  FADD.FTZ R166, -R19, R152 ;  /* 0x0000009813a67221 */ /* 0x000fe20000010100 */
[----:B-1----:R-:W-:-:S04]  /*4e10*/  @!P2 IMAD.WIDE R16, R66, 0x4, R16 ;  /* 0x000000044210a825 */ /* 0x002fc800078e0210 */
        /* <DEDUP_REMOVED lines=52> */
[----:B------:R0:W-:Y:S01]  /*5160*/  @!P2 STG.E desc[UR6][R16.64], R167 ;  /* 0x000000a71000a986 */ /* 0x0001e2000c101906 */
[----:B------:R-:W-:-:S02]  /*5170*/  HADD2.F32 R160, -RZ, R68.H0_H0 ;  /* 0x20000044ffa07230 */ /* 0x000fc40000004100 */
[C---:B----4-:R-:W-:Y:S01]  /*5180*/  FMUL.FTZ R170, R161.reuse, R170 ;  /* 0x000000aaa1aa7220 */ /* 0x050fe20000410000 */
[----:B------:R-:W-:Y:S02]  /*5190*/  HADD2.F32 R18, -RZ, R67.H1_H1 ;  /* 0x30000043ff127230 */ /* 0x000fe40000004100 */
[C---:B------:R-:W-:Y:S01]  /*51a0*/  FMUL.FTZ R159, R161.reuse, R156 ;  /* 0x0000009ca19f7220 */ /* 0x040fe20000410000 */
[----:B------:R-:W-:Y:S02]  /*51b0*/  HADD2.F32 R163, -RZ, R65.H0_H0 ;  /* 0x20000041ffa37230 */ /* 0x000fe40000004100 */
[C---:B------:R-:W-:Y:S01]  /*51c0*/  FMUL.FTZ R155, R161.reuse, R152 ;  /* 0x00000098a19b7220 */ /* 0x040fe20000410000 */
[----:B------:R-:W-:Y:S02]  /*51d0*/  HADD2.F32 R19, -RZ, R68.H1_H1 ;  /* 0x30000044ff137230 */ /* 0x000fe40000004100 */
[----:B------:R-:W-:Y:S01]  /*51e0*/  FMUL.FTZ R141, R161, R138 ;  /* 0x0000008aa18d7220 */ /* 0x000fe20000410000 */
[----:B------:R-:W-:-:S02]  /*51f0*/  HADD2.F32 R96, -RZ, R179.H1_H1 ;  /* 0x300000b3ff607230 */ /* 0x000fc40000004100 */
[----:B------:R-:W-:Y:S01]  /*5200*/  FMUL.FTZ R135, R161, R134 ;  /* 0x00000086a1877220 */ /* 0x000fe20000410000 */
[----:B--2---:R-:W-:-:S04]  /*5210*/  @!P2 IMAD.WIDE R22, R66, 0x4, R22 ;  /* 0x000000044216a825 */ /* 0x004fc800078e0216 */
[C---:B0-----:R-:W-:Y:S01]  /*5220*/  FMUL.FTZ R16, R161.reuse, R166 ;  /* 0x000000a6a1107220 */ /* 0x041fe20000410000 */
[C---:B------:R-:W-:Y:S01]  /*5230*/  FMUL.FTZ R166, R161.reuse, R214 ;  /* 0x000000d6a1a67220 */ /* 0x040fe20000410000 */
[C---:B------:R-:W-:Y:S01]  /*5240*/  FMUL.FTZ R167, R161.reuse, R216 ;  /* 0x000000d8a1a77220 */ /* 0x040fe20000410000 */
        /* <DEDUP_REMOVED lines=58> */
[----:B------:R-:W-:Y:S01]  /*55f0*/  FFMA.FTZ R17, R170, R160, R165 ;  /* 0x000000a0aa117223 */ /* 0x000fe200000100a5 */
[----:B------:R-:W-:Y:S01]  /*5600*/  FFMA.FTZ R18, R166, R18, R163 ;  /* 0x00000012a6127223 */ /* 0x000fe200000100a3 */
[----:B------:R-:W-:Y:S01]  /*5610*/  FFMA.FTZ R19, R167, R19, R96 ;  /* 0x00000013a7137223 */ /* 0x000fe20000010060 */
[----:B---3--:R-:W-:-:S04]  /*5620*/  IMAD.WIDE.U32 R168, R97, 0x10, R20 ;  /* 0x0000001061a87825 */ /* 0x008fc800078e0014 */
[----:B------:R-:W-:-:S04]  /*5630*/  IMAD.WIDE.U32 R228, R25, 0x10, R20 ;  /* 0x0000001019e47825 */ /* 0x000fc800078e0014 */
[--C-:B------:R-:W-:Y:S01]  /*5640*/  IMAD.WIDE.U32 R218, R27, 0x10, R20.reuse ;  /* 0x000000101bda7825 */ /* 0x100fe200078e0014 */
[----:B------:R1:W-:Y:S03]  /*5650*/  STG.E.128 desc[UR6][R228.64], R16 ;  /* 0x00000010e4007986 */ /* 0x0003e6000c101d06 */
[----:B------:R-:W-:-:S04]  /*5660*/  IMAD.WIDE.U32 R220, R29, 0x10, R20 ;  /* 0x000000101ddc7825 */ /* 0x000fc800078e0014 */
        /* <DEDUP_REMOVED lines=8> */
[----:B0-----:R-:W-:-:S04]  /*56f0*/  IMAD.WIDE.U32 R160, R139, 0x10, R20 ;  /* 0x000000108ba07825 */ /* 0x001fc800078e0014 */
[----:B------:R-:W-:-:S04]  /*5700*/  IMAD.WIDE.U32 R162, R145, 0x10, R20 ;  /* 0x0000001091a27825 */ /* 0x000fc800078e0014 */
[----:B------:R-:W-:-:S04]  /*5710*/  IMAD.WIDE.U32 R164, R147, 0x10, R20 ;  /* 0x0000001093a47825 */ /* 0x000fc800078e0014 */
[----:B------:R-:W-:-:S04]  /*5720*/  IMAD.WIDE.U32 R166, R151, 0x10, R20 ;  /* 0x0000001097a67825 */ /* 0x000fc800078e0014 */
[--C-:B------:R-:W-:Y:S02]  /*5730*/  HADD2.F32 R21, -RZ, R70.reuse.H0_H0 ;  /* 0x20000046ff157230 */ /* 0x100fe40000004100 */
[--C-:B------:R-:W-:Y:S02]  /*5740*/  HADD2.F32 R23, -RZ, R181.reuse.H0_H0 ;  /* 0x200000b5ff177230 */ /* 0x100fe40000004100 */
[----:B------:R-:W-:Y:S02]  /*5750*/  HADD2.F32 R25, -RZ, R70.H1_H1 ;  /* 0x30000046ff197230 */ /* 0x000fe40000004100 */
[----:B------:R-:W-:Y:S02]  /*5760*/  HADD2.F32 R27, -RZ, R181.H1_H1 ;  /* 0x300000b5ff1b7230 */ /* 0x000fe40000004100 */
[----:B-1----:R-:W-:Y:S01]  /*5770*/  FFMA.FTZ R17, R158, R21, R23 ;  /* 0x000000159e117223 */ /* 0x002fe20000010017 */
[----:B------:R-:W-:Y:S02]  /*5780*/  HADD2.F32 R21, -RZ, R72.H0_H0 ;  /* 0x20000048ff157230 */ /* 0x000fe40000004100 */
[----:B------:R-:W-:-:S02]  /*5790*/  HADD2.F32 R23, -RZ, R183.H0_H0 ;  /* 0x200000b7ff177230 */ /* 0x000fc40000004100 */
[----:B------:R-:W-:Y:S01]  /*57a0*/  FFMA.FTZ R19, R156, R25, R27 ;  /* 0x000000199c137223 */ /* 0x000fe2000001001b */
[----:B------:R-:W-:Y:S02]  /*57b0*/  HADD2.F32 R20, -RZ, R69.H0_H0 ;  /* 0x20000045ff147230 */ /* 0x000fe40000004100 */
[----:B------:R-:W-:Y:S02]  /*57c0*/  HADD2.F32 R22, -RZ, R62.H0_H0 ;  /* 0x2000003eff167230 */ /* 0x000fe40000004100 */
[----:B------:R-:W-:Y:S01]  /*57d0*/  FFMA.FTZ R21, R154, R21, R23 ;  /* 0x000000159a157223 */ /* 0x000fe20000010017 */
        /* <DEDUP_REMOVED lines=8> */
[----:B------:R-:W-:Y:S01]  /*5860*/  FFMA.FTZ R24, R24, R29, R31 ;  /* 0x0000001d18187223 */ /* 0x000fe2000001001f */
[----:B------:R-:W-:Y:S02]  /*5870*/  HADD2.F32 R170, -RZ, R69.H1_H1 ;  /* 0x30000045ffaa7230 */ /* 0x000fe40000004100 */
[----:B------:R-:W-:-:S02]  /*5880*/  HADD2.F32 R172, -RZ, R63.H0_H0 ;  /* 0x2000003fffac7230 */ /* 0x000fc40000004100 */
[----:B------:R-:W-:Y:S01]  /*5890*/  FFMA.FTZ R25, R150, R33, R35 ;  /* 0x0000002196197223 */ /* 0x000fe20000010023 */
[--C-:B------:R-:W-:Y:S02]  /*58a0*/  HADD2.F32 R174, -RZ, R71.reuse.H0_H0 ;  /* 0x20000047ffae7230 */ /* 0x100fe40000004100 */
[----:B------:R-:W-:Y:S02]  /*58b0*/  HADD2.F32 R176, -RZ, R60.H0_H0 ;  /* 0x2000003cffb07230 */ /* 0x000fe40000004100 */
[----:B------:R-:W-:Y:S01]  /*58c0*/  FFMA.FTZ R18, R157, R170, R172 ;  /* 0x000000aa9d127223 */ /* 0x000fe200000100ac */
[----:B------:R-:W-:Y:S02]  /*58d0*/  HADD2.F32 R22, -RZ, R71.H1_H1 ;  /* 0x30000047ff167230 */ /* 0x000fe40000004100 */
[----:B------:R-:W-:Y:S02]  /*58e0*/  HADD2.F32 R156, -RZ, R61.H0_H0 ;  /* 0x2000003dff9c7230 */ /* 0x000fe40000004100 */
[----:B------:R-:W-:Y:S01]  /*58f0*/  FFMA.FTZ R20, R155, R174, R176 ;  /* 0x000000ae9b147223 */ /* 0x000fe200000100b0 */
[----:B------:R-:W-:Y:S01]  /*5900*/  HADD2.F32 R27, -RZ, R73.H1_H1 ;  /* 0x30000049ff1b7230 */ /* 0x000fe20000004100 */
[----:B------:R-:W-:Y:S01]  /*5910*/  STG.E.128 desc[UR6][R218.64], R16 ;  /* 0x00000010da007986 */ /* 0x000fe2000c101d06 */
[----:B------:R-:W-:-:S02]  /*5920*/  HADD2.F32 R29, -RZ, R59.H0_H0 ;  /* 0x2000003bff1d7230 */ /* 0x000fc40000004100 */
[----:B------:R-:W-:Y:S01]  /*5930*/  FFMA.FTZ R22, R153, R22, R156 ;  /* 0x0000001699167223 */ /* 0x000fe2000001009c */
[----:B------:R-:W-:Y:S02]  /*5940*/  HADD2.F32 R150, -RZ, R74.H1_H1 ;  /* 0x3000004aff967230 */ /* 0x000fe40000004100 */
[----:B------:R-:W-:Y:S02]  /*5950*/  HADD2.F32 R152, -RZ, R185.H1_H1 ;  /* 0x300000b9ff987230 */ /* 0x000fe40000004100 */
[----:B------:R-:W-:Y:S01]  /*5960*/  FFMA.FTZ R26, R26, R27, R29 ;  /* 0x0000001b1a1a7223 */ /* 0x000fe2000001001d */
[----:B------:R-:W-:Y:S01]  /*5970*/  HADD2.F32 R31, -RZ, R75.H0_H0 ;  /* 0x2000004bff1f7230 */ /* 0x000fe20000004100 */
[----:B------:R0:W-:Y:S01]  /*5980*/  STG.E.128 desc[UR6][R220.64], R20 ;  /* 0x00000014dc007986 */ /* 0x0001e2000c101d06 */
[----:B------:R-:W-:Y:S02]  /*5990*/  HADD2.F32 R33, -RZ, R56.H0_H0 ;  /* 0x20000038ff217230 */ /* 0x000fe40000004100 */
[----:B------:R-:W-:Y:S01]  /*59a0*/  FFMA.FTZ R27, R149, R150, R152 ;  /* 0x00000096951b7223 */ /* 0x000fe20000010098 */
[----:B------:R-:W-:-:S02]  /*59b0*/  HADD2.F32 R35, -RZ, R76.H0_H0 ;  /* 0x2000004cff237230 */ /* 0x000fc40000004100 */
[----:B------:R-:W-:Y:S02]  /*59c0*/  HADD2.F32 R117, -RZ, R187.H0_H0 ;  /* 0x200000bbff757230 */ /* 0x000fe40000004100 */
[----:B------:R-:W-:Y:S01]  /*59d0*/  FFMA.FTZ R28, R28, R31, R33 ;  /* 0x0000001f1c1c7223 */ /* 0x000fe20000010021 */
[----:B------:R-:W-:Y:S01]  /*59e0*/  HADD2.F32 R121, -RZ, R75.H1_H1 ;  /* 0x3000004bff797230 */ /* 0x000fe20000004100 */
[----:B------:R1:W-:Y:S01]  /*59f0*/  STG.E.128 desc[UR6][R222.64], R24 ;  /* 0x00000018de007986 */ /* 0x0003e2000c101d06 */
[----:B------:R-:W-:Y:S02]  /*5a00*/  HADD2.F32 R127, -RZ, R57.H0_H0 ;  /* 0x20000039ff7f7230 */ /* 0x000fe40000004100 */
[----:B------:R-:W-:Y:S01]  /*5a10*/  FFMA.FTZ R29, R148, R35, R117 ;  /* 0x00000023941d7223 */ /* 0x000fe20000010075 */
[----:B------:R-:W-:Y:S02]  /*5a20*/  HADD2.F32 R31, -RZ, R76.H1_H1 ;  /* 0x3000004cff1f7230 */ /* 0x000fe40000004100 */
[----:B------:R-:W-:-:S02]  /*5a30*/  HADD2.F32 R33, -RZ, R187.H1_H1 ;  /* 0x300000bbff217230 */ /* 0x000fc40000004100 */
[----:B------:R-:W-:Y:S01]  /*5a40*/  FFMA.FTZ R30, R30, R121, R127 ;  /* 0x000000791e1e7223 */ /* 0x000fe2000001007f */
[----:B------:R-:W-:Y:S02]  /*5a50*/  HADD2.F32 R35, -RZ, R77.H0_H0 ;  /* 0x2000004dff237230 */ /* 0x000fe40000004100 */
[----:B------:R-:W-:Y:S02]  /*5a60*/  HADD2.F32 R117, -RZ, R54.H0_H0 ;  /* 0x20000036ff757230 */ /* 0x000fe40000004100 */
[----:B------:R-:W-:Y:S01]  /*5a70*/  FFMA.FTZ R31, R146, R31, R33 ;  /* 0x0000001f921f7223 */ /* 0x000fe20000010021 */
[----:B------:R-:W-:Y:S02]  /*5a80*/  HADD2.F32 R121, -RZ, R78.H0_H0 ;  /* 0x2000004eff797230 */ /* 0x000fe40000004100 */
[----:B------:R-:W-:Y:S02]  /*5a90*/  HADD2.F32 R127, -RZ, R189.H0_H0 ;  /* 0x200000bdff7f7230 */ /* 0x000fe40000004100 */
[----:B------:R-:W-:Y:S01]  /*5aa0*/  FFMA.FTZ R32, R32, R35, R117 ;  /* 0x0000002320207223 */ /* 0x000fe20000010075 */
[----:B------:R-:W-:Y:S01]  /*5ab0*/  HADD2.F32 R131, -RZ, R77.H1_H1 ;  /* 0x3000004dff837230 */ /* 0x000fe20000004100 */
[----:B------:R2:W-:Y:S01]  /*5ac0*/  STG.E.128 desc[UR6][R224.64], R28 ;  /* 0x0000001ce0007986 */ /* 0x0005e2000c101d06 */
[----:B------:R-:W-:-:S02]  /*5ad0*/  HADD2.F32 R137, -RZ, R55.H0_H0 ;  /* 0x20000037ff897230 */ /* 0x000fc40000004100 */
[----:B------:R-:W-:Y:S01]  /*5ae0*/  FFMA.FTZ R33, R144, R121, R127 ;  /* 0x0000007990217223 */ /* 0x000fe2000001007f */
[----:B------:R-:W-:Y:S02]  /*5af0*/  HADD2.F32 R148, -RZ, R78.H1_H1 ;  /* 0x3000004eff947230 */ /* 0x000fe40000004100 */
[----:B------:R-:W-:Y:S02]  /*5b00*/  HADD2.F32 R150, -RZ, R189.H1_H1 ;  /* 0x300000bdff967230 */ /* 0x000fe40000004100 */
[----:B------:R-:W-:Y:S01]  /*5b10*/  FFMA.FTZ R34, R34, R131, R137 ;  /* 0x0000008322227223 */ /* 0x000fe20000010089 */
[----:B0-----:R-:W-:Y:S02]  /*5b20*/  HADD2.F32 R23, -RZ, R81.H0_H0 ;  /* 0x20000051ff177230 */ /* 0x001fe40000004100 */
[----:B-1----:R-:W-:Y:S02]  /*5b30*/  HADD2.F32 R25, -RZ, R50.H0_H0 ;  /* 0x20000032ff197230 */ /* 0x002fe40000004100 */
[----:B------:R-:W-:Y:S01]  /*5b40*/  FFMA.FTZ R35, R143, R148, R150 ;  /* 0x000000948f237223 */ /* 0x000fe20000010096 */
[----:B------:R-:W-:-:S02]  /*5b50*/  HADD2.F32 R19, -RZ, R80.H1_H1 ;  /* 0x30000050ff137230 */ /* 0x000fc40000004100 */
[----:B------:R-:W-:Y:S02]  /*5b60*/  HADD2.F32 R21, -RZ, R191.H1_H1 ;  /* 0x300000bfff157230 */ /* 0x000fe40000004100 */
[----:B------:R-:W-:Y:S01]  /*5b70*/  FFMA.FTZ R20, R136, R23, R25 ;  /* 0x0000001788147223 */ /* 0x000fe20000010019 */
[----:B------:R-:W-:Y:S01]  /*5b80*/  HADD2.F32 R22, -RZ, R82.H0_H0 ;  /* 0x20000052ff167230 */ /* 0x000fe20000004100 */
[----:B------:R0:W-:Y:S01]  /*5b90*/  STG.E.128 desc[UR6][R226.64], R32 ;  /* 0x00000020e2007986 */ /* 0x0001e2000c101d06 */
[----:B------:R-:W-:Y:S02]  /*5ba0*/  HADD2.F32 R24, -RZ, R193.H0_H0 ;  /* 0x200000c1ff187230 */ /* 0x000fe40000004100 */
[----:B------:R-:W-:Y:S01]  /*5bb0*/  FFMA.FTZ R19, R138, R19, R21 ;  /* 0x000000138a137223 */ /* 0x000fe20000010015 */
[----:B------:R-:W-:Y:S02]  /*5bc0*/  HADD2.F32 R23, -RZ, R81.H1_H1 ;  /* 0x30000051ff177230 */ /* 0x000fe40000004100 */
[----:B------:R-:W-:-:S02]  /*5bd0*/  HADD2.F32 R25, -RZ, R51.H0_H0 ;  /* 0x20000033ff197230 */ /* 0x000fc40000004100 */
[----:B------:R-:W-:Y:S01]  /*5be0*/  FFMA.FTZ R21, R135, R22, R24 ;  /* 0x0000001687157223 */ /* 0x000fe20000010018 */
[----:B------:R-:W-:Y:S02]  /*5bf0*/  HADD2.F32 R27, -RZ, R83.H0_H0 ;  /* 0x20000053ff1b7230 */ /* 0x000fe40000004100 */
[----:B--2---:R-:W-:Y:S02]  /*5c00*/  HADD2.F32 R29, -RZ, R48.H0_H0 ;  /* 0x20000030ff1d7230 */ /* 0x004fe40000004100 */
[----:B------:R-:W-:Y:S01]  /*5c10*/  FFMA.FTZ R22, R134, R23, R25 ;  /* 0x0000001786167223 */ /* 0x000fe20000010019 */
[----:B------:R-:W-:Y:S02]  /*5c20*/  HADD2.F32 R26, -RZ, R82.H1_H1 ;  /* 0x30000052ff1a7230 */ /* 0x000fe40000004100 */
[----:B------:R-:W-:Y:S02]  /*5c30*/  HADD2.F32 R28, -RZ, R193.H1_H1 ;  /* 0x300000c1ff1c7230 */ /* 0x000fe40000004100 */
[----:B------:R-:W-:Y:S01]  /*5c40*/  FFMA.FTZ R24, R132, R27, R29 ;  /* 0x0000001b84187223 */ /* 0x000fe2000001001d */
[----:B------:R-:W-:-:S02]  /*5c50*/  HADD2.F32 R117, -RZ, R79.H0_H0 ;  /* 0x2000004fff757230 */ /* 0x000fc40000004100 */
[----:B------:R-:W-:Y:S02]  /*5c60*/  HADD2.F32 R121, -RZ, R52.H0_H0 ;  /* 0x20000034ff797230 */ /* 0x000fe40000004100 */
[----:B------:R-:W-:Y:S01]  /*5c70*/  FFMA.FTZ R23, R133, R26, R28 ;  /* 0x0000001a85177223 */ /* 0x000fe2000001001c */
[--C-:B------:R-:W-:Y:S02]  /*5c80*/  HADD2.F32 R31, -RZ, R84.reuse.H0_H0 ;  /* 0x20000054ff1f7230 */ /* 0x100fe40000004100 */
[--C-:B0-----:R-:W-:Y:S02]  /*5c90*/  HADD2.F32 R33, -RZ, R195.reuse.H0_H0 ;  /* 0x200000c3ff217230 */ /* 0x101fe40000004100 */
[----:B------:R-:W-:Y:S01]  /*5ca0*/  FFMA.FTZ R16, R142, R117, R121 ;  /* 0x000000758e107223 */ /* 0x000fe20000010079 */
[----:B------:R-:W-:Y:S02]  /*5cb0*/  HADD2.F32 R27, -RZ, R84.H1_H1 ;  /* 0x30000054ff1b7230 */ /* 0x000fe40000004100 */
[----:B------:R-:W-:-:S02]  /*5cc0*/  HADD2.F32 R29, -RZ, R195.H1_H1 ;  /* 0x300000c3ff1d7230 */ /* 0x000fc40000004100 */
[----:B------:R-:W-:Y:S01]  /*5cd0*/  FFMA.FTZ R25, R130, R31, R33 ;  /* 0x0000001f82197223 */ /* 0x000fe20000010021 */
[----:B------:R-:W-:Y:S02]  /*5ce0*/  HADD2.F32 R26, -RZ, R83.H1_H1 ;  /* 0x30000053ff1a7230 */ /* 0x000fe40000004100 */
[----:B------:R-:W-:Y:S02]  /*5cf0*/  HADD2.F32 R28, -RZ, R49.H0_H0 ;  /* 0x20000031ff1c7230 */ /* 0x000fe40000004100 */
[----:B------:R-:W-:Y:S01]  /*5d00*/  FFMA.FTZ R27, R128, R27, R29 ;  /* 0x0000001b801b7223 */ /* 0x000fe2000001001d */
[----:B------:R-:W-:Y:S02]  /*5d10*/  HADD2.F32 R30, -RZ, R86.H0_H0 ;  /* 0x20000056ff1e7230 */ /* 0x000fe40000004100 */
[----:B------:R-:W-:Y:S02]  /*5d20*/  HADD2.F32 R32, -RZ, R197.H0_H0 ;  /* 0x200000c5ff207230 */ /* 0x000fe40000004100 */
[----:B------:R-:W-:Y:S01]  /*5d30*/  FFMA.FTZ R26, R129, R26, R28 ;  /* 0x0000001a811a7223 */ /* 0x000fe2000001001c */
[----:B------:R-:W-:-:S02]  /*5d40*/  HADD2.F32 R144, -RZ, R80.H0_H0 ;  /* 0x20000050ff907230 */ /* 0x000fc40000004100 */
[----:B------:R-:W-:Y:S02]  /*5d50*/  HADD2.F32 R146, -RZ, R191.H0_H0 ;  /* 0x200000bfff927230 */ /* 0x000fe40000004100 */
[----:B------:R-:W-:Y:S01]  /*5d60*/  FFMA.FTZ R29, R125, R30, R32 ;  /* 0x0000001e7d1d7223 */ /* 0x000fe20000010020 */
[----:B------:R-:W-:Y:S02]  /*5d70*/  HADD2.F32 R127, -RZ, R79.H1_H1 ;  /* 0x3000004fff7f7230 */ /* 0x000fe40000004100 */
[----:B------:R-:W-:Y:S02]  /*5d80*/  HADD2.F32 R131, -RZ, R53.H0_H0 ;  /* 0x20000035ff837230 */ /* 0x000fe40000004100 */
[----:B------:R-:W-:Y:S01]  /*5d90*/  FFMA.FTZ R17, R141, R144, R146 ;  /* 0x000000908d117223 */ /* 0x000fe20000010092 */
[----:B------:R-:W-:Y:S02]  /*5da0*/  HADD2.F32 R31, -RZ, R85.H0_H0 ;  /* 0x20000055ff1f7230 */ /* 0x000fe40000004100 */
[----:B------:R-:W-:-:S02]  /*5db0*/  HADD2.F32 R33, -RZ, R46.H0_H0 ;  /* 0x2000002eff217230 */ /* 0x000fc40000004100 */
[----:B------:R-:W-:Y:S01]  /*5dc0*/  FFMA.FTZ R18, R140, R127, R131 ;  /* 0x0000007f8c127223 */ /* 0x000fe20000010083 */
[----:B------:R-:W-:Y:S02]  /*5dd0*/  HADD2.F32 R35, -RZ, R85.H1_H1 ;  /* 0x30000055ff237230 */ /* 0x000fe40000004100 */
[----:B------:R-:W-:Y:S02]  /*5de0*/  HADD2.F32 R117, -RZ, R47.H0_H0 ;  /* 0x2000002fff757230 */ /* 0x000fe40000004100 */
[----:B------:R-:W-:Y:S01]  /*5df0*/  FFMA.FTZ R28, R126, R31, R33 ;  /* 0x0000001f7e1c7223 */ /* 0x000fe20000010021 */
[----:B------:R-:W-:Y:S01]  /*5e00*/  HADD2.F32 R32, -RZ, R86.H1_H1 ;  /* 0x30000056ff207230 */ /* 0x000fe20000004100 */
[----:B------:R-:W-:Y:S01]  /*5e10*/  STG.E.128 desc[UR6][R168.64], R16 ;  /* 0x00000010a8007986 */ /* 0x000fe2000c101d06 */
[----:B------:R-:W-:Y:S02]  /*5e20*/  HADD2.F32 R34, -RZ, R197.H1_H1 ;  /* 0x300000c5ff227230 */ /* 0x000fe40000004100 */
[----:B------:R-:W-:Y:S01]  /*5e30*/  FFMA.FTZ R30, R124, R35, R117 ;  /* 0x000000237c1e7223 */ /* 0x000fe20000010075 */
[----:B------:R-:W-:Y:S01]  /*5e40*/  HADD2.F32 R33, -RZ, R87.H0_H0 ;  /* 0x20000057ff217230 */ /* 0x000fe20000004100 */
[----:B------:R0:W-:Y:S01]  /*5e50*/  STG.E.128 desc[UR6][R210.64], R20 ;  /* 0x00000014d2007986 */ /* 0x0001e2000c101d06 */
[----:B------:R-:W-:-:S02]  /*5e60*/  HADD2.F32 R35, -RZ, R44.H0_H0 ;  /* 0x2000002cff237230 */ /* 0x000fc40000004100 */
[----:B------:R-:W-:Y:S01]  /*5e70*/  FFMA.FTZ R31, R123, R32, R34 ;  /* 0x000000207b1f7223 */ /* 0x000fe20000010022 */
[--C-:B------:R-:W-:Y:S01]  /*5e80*/  HADD2.F32 R117, -RZ, R88.reuse.H0_H0 ;  /* 0x20000058ff757230 */ /* 0x100fe20000004100 */
[----:B------:R1:W-:Y:S01]  /*5e90*/  STG.E.128 desc[UR6][R212.64], R24 ;  /* 0x00000018d4007986 */ /* 0x0003e2000c101d06 */
[----:B------:R-:W-:Y:S02]  /*5ea0*/  HADD2.F32 R121, -RZ, R199.H0_H0 ;  /* 0x200000c7ff797230 */ /* 0x000fe40000004100 */
[----:B------:R-:W-:Y:S01]  /*5eb0*/  FFMA.FTZ R32, R122, R33, R35 ;  /* 0x000000217a207223 */ /* 0x000fe20000010023 */
[----:B------:R-:W-:Y:S01]  /*5ec0*/  HADD2.F32 R124, -RZ, R87.H1_H1 ;  /* 0x30000057ff7c7230 */ /* 0x000fe20000004100 */
[----:B------:R2:W-:Y:S01]  /*5ed0*/  STG.E.128 desc[UR6][R214.64], R28 ;  /* 0x0000001cd6007986 */ /* 0x0005e2000c101d06 */
[----:B------:R-:W-:Y:S02]  /*5ee0*/  HADD2.F32 R126, -RZ, R45.H0_H0 ;  /* 0x2000002dff7e7230 */ /* 0x000fe40000004100 */
[----:B------:R-:W-:Y:S01]  /*5ef0*/  FFMA.FTZ R33, R120, R117, R121 ;  /* 0x0000007578217223 */ /* 0x000fe20000010079 */
[----:B------:R-:W-:-:S02]  /*5f00*/  HADD2.F32 R125, -RZ, R88.H1_H1 ;  /* 0x30000058ff7d7230 */ /* 0x000fc40000004100 */
[----:B------:R-:W-:Y:S02]  /*5f10*/  HADD2.F32 R127, -RZ, R199.H1_H1 ;  /* 0x300000c7ff7f7230 */ /* 0x000fe40000004100 */
[----:B------:R-:W-:Y:S01]  /*5f20*/  FFMA.FTZ R34, R119, R124, R126 ;  /* 0x0000007c77227223 */ /* 0x000fe2000001007e */
[----:B------:R-:W-:Y:S02]  /*5f30*/  HADD2.F32 R122, -RZ, R90.H1_H1 ;  /* 0x3000005aff7a7230 */ /* 0x000fe40000004100 */
[----:B------:R-:W-:Y:S02]  /*5f40*/  HADD2.F32 R117, -RZ, R89.H0_H0 ;  /* 0x20000059ff757230 */ /* 0x000fe40000004100 */
[----:B------:R-:W-:Y:S01]  /*5f50*/  FFMA.FTZ R35, R118, R125, R127 ;  /* 0x0000007d76237223 */ /* 0x000fe2000001007f */
[----:B0-----:R-:W-:Y:S02]  /*5f60*/  HADD2.F32 R20, -RZ, R201.H1_H1 ;  /* 0x300000c9ff147230 */ /* 0x001fe40000004100 */
[----:B------:R-:W-:-:S02]  /*5f70*/  HADD2.F32 R21, -RZ, R91.H0_H0 ;  /* 0x2000005bff157230 */ /* 0x000fc40000004100 */
[----:B------:R-:W-:Y:S02]  /*5f80*/  HADD2.F32 R23, -RZ, R40.H0_H0 ;  /* 0x20000028ff177230 */ /* 0x000fe40000004100 */
[----:B------:R-:W-:Y:S01]  /*5f90*/  FFMA.FTZ R19, R113, R122, R20 ;  /* 0x0000007a71137223 */ /* 0x000fe20000010014 */
[----:B------:R-:W-:Y:S01]  /*5fa0*/  HADD2.F32 R22, -RZ, R92.H0_H0 ;  /* 0x2000005cff167230 */ /* 0x000fe20000004100 */
[----:B------:R0:W-:Y:S01]  /*5fb0*/  STG.E.128 desc[UR6][R216.64], R32 ;  /* 0x00000020d8007986 */ /* 0x0001e2000c101d06 */
[----:B-1----:R-:W-:Y:S02]  /*5fc0*/  HADD2.F32 R24, -RZ, R203.H0_H0 ;  /* 0x200000cbff187230 */ /* 0x002fe40000004100 */
        /* <DEDUP_REMOVED lines=11> */
[----:B------:R-:W-:Y:S02]  /*6080*/  HADD2.F32 R27, -RZ, R93.H1_H1 ;  /* 0x3000005dff1b7230 */ /* 0x000fe40000004100 */
[----:B------:R-:W-:Y:S01]  /*6090*/  FFMA.FTZ R23, R109, R26, R28 ;  /* 0x0000001a6d177223 */ /* 0x000fe2000001001c */
[----:B0-----:R-:W-:Y:S02]  /*60a0*/  HADD2.F32 R32, -RZ, R205.H0_H0 ;  /* 0x200000cdff207230 */ /* 0x001fe40000004100 */
[----:B------:R-:W-:Y:S02]  /*60b0*/  HADD2.F32 R29, -RZ, R39.H0_H0 ;  /* 0x20000027ff1d7230 */ /* 0x000fe40000004100 */
[----:B------:R-:W-:Y:S02]  /*60c0*/  HADD2.F32 R28, -RZ, R94.H1_H1 ;  /* 0x3000005eff1c7230 */ /* 0x000fe40000004100 */
[----:B------:R-:W-:Y:S01]  /*60d0*/  FFMA.FTZ R25, R107, R30, R32 ;  /* 0x0000001e6b197223 */ /* 0x000fe20000010020 */
[----:B------:R-:W-:-:S02]  /*60e0*/  HADD2.F32 R30, -RZ, R205.H1_H1 ;  /* 0x300000cdff1e7230 */ /* 0x000fc40000004100 */
[----:B------:R-:W-:Y:S01]  /*60f0*/  FFMA.FTZ R26, R106, R27, R29 ;  /* 0x0000001b6a1a7223 */ /* 0x000fe2000001001d */
[----:B------:R-:W-:Y:S02]  /*6100*/  HADD2.F32 R32, -RZ, R173.H0_H0 ;  /* 0x200000adff207230 */ /* 0x000fe40000004100 */
[----:B------:R-:W-:Y:S02]  /*6110*/  HADD2.F32 R34, -RZ, R207.H0_H0 ;  /* 0x200000cfff227230 */ /* 0x000fe40000004100 */
[----:B------:R-:W-:Y:S01]  /*6120*/  FFMA.FTZ R27, R105, R28, R30 ;  /* 0x0000001c691b7223 */ /* 0x000fe2000001001e */
[----:B------:R-:W-:Y:S02]  /*6130*/  HADD2.F32 R35, -RZ, R171.H1_H1 ;  /* 0x300000abff237230 */ /* 0x000fe40000004100 */
[----:B------:R-:W-:Y:S02]  /*6140*/  HADD2.F32 R107, -RZ, R37.H0_H0 ;  /* 0x20000025ff6b7230 */ /* 0x000fe40000004100 */
[----:B------:R-:W-:Y:S01]  /*6150*/  FFMA.FTZ R29, R103, R32, R34 ;  /* 0x00000020671d7223 */ /* 0x000fe20000010022 */
[----:B------:R-:W-:-:S02]  /*6160*/  HADD2.F32 R31, -RZ, R171.H0_H0 ;  /* 0x200000abff1f7230 */ /* 0x000fc40000004100 */
[----:B------:R-:W-:Y:S02]  /*6170*/  HADD2.F32 R33, -RZ, R36.H0_H0 ;  /* 0x20000024ff217230 */ /* 0x000fe40000004100 */
[----:B------:R-:W-:Y:S01]  /*6180*/  FFMA.FTZ R30, R102, R35, R107 ;  /* 0x00000023661e7223 */ /* 0x000fe2000001006b */
[----:B------:R-:W-:Y:S01]  /*6190*/  HADD2.F32 R119, -RZ, R42.H0_H0 ;  /* 0x2000002aff777230 */ /* 0x000fe20000004100 */
[----:B------:R-:W0:Y:S01]  /*61a0*/  LDC.64 R102, c[0x0][0x380] ;  /* 0x0000e000ff667b82 */ /* 0x000e220000000a00 */
[----:B------:R-:W-:Y:S02]  /*61b0*/  HADD2.F32 R118, -RZ, R90.H0_H0 ;  /* 0x2000005aff767230 */ /* 0x000fe40000004100 */
[----:B------:R-:W-:Y:S01]  /*61c0*/  FFMA.FTZ R28, R104, R31, R33 ;  /* 0x0000001f681c7223 */ /* 0x000fe20000010021 */
[----:B------:R-:W-:Y:S02]  /*61d0*/  HADD2.F32 R120, -RZ, R201.H0_H0 ;  /* 0x200000c9ff787230 */ /* 0x000fe40000004100 */
[----:B------:R-:W-:Y:S01]  /*61e0*/  FFMA.FTZ R16, R116, R117, R119 ;  /* 0x0000007574107223 */ /* 0x000fe20000010077 */
[----:B------:R-:W-:-:S02]  /*61f0*/  HADD2.F32 R121, -RZ, R89.H1_H1 ;  /* 0x30000059ff797230 */ /* 0x000fc40000004100 */
[----:B------:R-:W-:Y:S02]  /*6200*/  HADD2.F32 R123, -RZ, R43.H0_H0 ;  /* 0x2000002bff7b7230 */ /* 0x000fe40000004100 */
[----:B------:R-:W-:Y:S01]  /*6210*/  FFMA.FTZ R17, R115, R118, R120 ;  /* 0x0000007673117223 */ /* 0x000fe20000010078 */
[----:B------:R-:W-:Y:S02]  /*6220*/  HADD2.F32 R32, -RZ, R173.H1_H1 ;  /* 0x300000adff207230 */ /* 0x000fe40000004100 */
[----:B------:R-:W-:Y:S02]  /*6230*/  HADD2.F32 R34, -RZ, R207.H1_H1 ;  /* 0x300000cfff227230 */ /* 0x000fe40000004100 */
[----:B------:R-:W-:Y:S01]  /*6240*/  FFMA.FTZ R18, R114, R121, R123 ;  /* 0x0000007972127223 */ /* 0x000fe2000001007b */
[----:B------:R-:W-:Y:S02]  /*6250*/  HADD2.F32 R33, -RZ, R175.H0_H0 ;  /* 0x200000afff217230 */ /* 0x000fe40000004100 */
[----:B------:R-:W-:-:S02]  /*6260*/  HADD2.F32 R35, -RZ, R2.H0_H0 ;  /* 0x20000002ff237230 */ /* 0x000fc40000004100 */
[----:B------:R-:W-:Y:S01]  /*6270*/  FFMA.FTZ R31, R101, R32, R34 ;  /* 0x00000020651f7223 */ /* 0x000fe20000010022 */
[----:B------:R-:W-:Y:S01]  /*6280*/  HADD2.F32 R104, -RZ, R177.H0_H0 ;  /* 0x200000b1ff687230 */ /* 0x000fe20000004100 */
[----:B------:R1:W-:Y:S01]  /*6290*/  STG.E.128 desc[UR6][R96.64], R16 ;  /* 0x0000001060007986 */ /* 0x0003e2000c101d06 */
[----:B------:R-:W-:Y:S02]  /*62a0*/  HADD2.F32 R106, -RZ, R209.H0_H0 ;  /* 0x200000d1ff6a7230 */ /* 0x000fe40000004100 */
[----:B------:R-:W-:Y:S01]  /*62b0*/  FFMA.FTZ R32, R100, R33, R35 ;  /* 0x0000002164207223 */ /* 0x000fe20000010023 */
[----:B------:R-:W-:Y:S01]  /*62c0*/  HADD2.F32 R108, -RZ, R175.H1_H1 ;  /* 0x300000afff6c7230 */ /* 0x000fe20000004100 */
[----:B------:R1:W-:Y:S01]  /*62d0*/  STG.E.128 desc[UR6][R160.64], R20 ;  /* 0x00000014a0007986 */ /* 0x0003e2000c101d06 */
[----:B------:R-:W-:Y:S02]  /*62e0*/  HADD2.F32 R110, -RZ, R3.H0_H0 ;  /* 0x20000003ff6e7230 */ /* 0x000fe40000004100 */
[----:B------:R-:W-:Y:S01]  /*62f0*/  FFMA.FTZ R33, R99, R104, R106 ;  /* 0x0000006863217223 */ /* 0x000fe2000001006a */
[----:B------:R-:W-:Y:S01]  /*6300*/  HADD2.F32 R105, -RZ, R177.H1_H1 ;  /* 0x300000b1ff697230 */ /* 0x000fe20000004100 */
[----:B------:R1:W-:Y:S01]  /*6310*/  STG.E.128 desc[UR6][R162.64], R24 ;  /* 0x00000018a2007986 */ /* 0x0003e2000c101d06 */
[----:B------:R-:W-:-:S02]  /*6320*/  HADD2.F32 R107, -RZ, R209.H1_H1 ;  /* 0x300000d1ff6b7230 */ /* 0x000fc40000004100 */
[----:B------:R-:W-:Y:S01]  /*6330*/  FFMA.FTZ R34, R95, R108, R110 ;  /* 0x0000006c5f227223 */ /* 0x000fe2000001006e */
[----:B0-----:R-:W-:Y:S01]  /*6340*/  LEA R66, R102, R66, 0x2 ;  /* 0x0000004266427211 */ /* 0x001fe200078e10ff */
[----:B------:R1:W-:Y:S01]  /*6350*/  STG.E.128 desc[UR6][R164.64], R28 ;  /* 0x0000001ca4007986 */ /* 0x0003e2000c101d06 */
[----:B------:R-:W-:Y:S02]  /*6360*/  FFMA.FTZ R35, R98, R105, R107 ;  /* 0x0000006962237223 */ /* 0x000fe4000001006b */
[----:B------:R-:W-:-:S03]  /*6370*/  ISETP.GE.AND P2, PT, R66, R103, PT ;  /* 0x000000674200720c */ /* 0x000fc60003f46270 */
[----:B------:R1:W-:Y:S10]  /*6380*/  STG.E.128 desc[UR6][R166.64], R32 ;  /* 0x00000020a6007986 */ /* 0x0003f4000c101d06 */
[----:B------:R-:W-:Y:S05]  /*6390*/  @!P2 BRA `(.L_x_35036) ;  /* 0xffffffa800dca947 */ /* 0x000fea000383ffff */
[----:B------:R-:W-:Y:S05]  /*63a0*/  EXIT ;  /* 0x000000000000794d */ /* 0x000fea0003800000 */
.L_x_35035:
        /* <DEDUP_REMOVED lines=8> */
.L_x_35038:
[----:B------:R-:W-:Y:S05]  /*6430*/  BSYNC B0 ;  /* 0x0000000000007941 */ /* 0x000fea0003800000 */
.L_x_35037:
        /* <DEDUP_REMOVED lines=10> */
.L_x_35039:
[----:B------:R-:W-:Y:S01]  /*64e0*/  HFMA2 R158, -RZ, RZ, 0, 2.384185791015625e-07 ;  /* 0x00000004ff9e7431 */ /* 0x000fe200000001ff */
[----:B------:R-:W-:-:S05]  /*64f0*/  MOV R16, R165 ;  /* 0x000000a500107202 */ /* 0x000fca0000000f00 */
[----:B------:R-:W-:-:S05]  /*6500*/  FADD.FTZ R22, R17, R16 ;  /* 0x0000001011167221 */ /* 0x000fca0000010000 */
[----:B------:R-:W-:-:S07]  /*6510*/  MOV R169, R22 ;  /* 0x0000001600a97202 */ /* 0x000fce0000000f00 */
[----:B------:R-:W-:Y:S05]  /*6520*/  WARPSYNC.COLLECTIVE R156, `(.L_x_35040) ;  /* 0x000000009c087348 */ /* 0x000fea0003c00000 */
[----:B------:R0:W1:Y:S02]  /*6530*/  SHFL.BFLY P3, R165, R169, R158, R211 ;  /* 0x0c00009ea9a57389 */ /* 0x00006400000600d3 */
[----:B01----:R-:W-:Y:S05]  /*6540*/  ENDCOLLECTIVE ;  /* 0x000000000000791b */ /* 0x003fea0003800000 */
.L_x_35040:
[----:B------:R-:W-:Y:S01]  /*6550*/  HFMA2 R158, -RZ, RZ, 0, 4.76837158203125e-07 ;  /* 0x00000008ff9e7431 */ /* 0x000fe200000001ff */
[----:B------:R-:W-:-:S05]  /*6560*/  MOV R23, R165 ;  /* 0x000000a500177202 */ /* 0x000fca0000000f00 */
[----:B------:R-:W-:-:S05]  /*6570*/  FADD.FTZ R23, R22, R23 ;  /* 0x0000001716177221 */ /* 0x000fca0000010000 */
[----:B------:R-:W-:-:S07]  /*6580*/  MOV R169, R23 ;  /* 0x0000001700a97202 */ /* 0x000fce0000000f00 */
[----:B------:R-:W-:Y:S05]  /*6590*/  WARPSYNC.COLLECTIVE R156, `(.L_x_35041) ;  /* 0x000000009c087348 */ /* 0x000fea0003c00000 */
[----:B------:R0:W1:Y:S02]  /*65a0*/  SHFL.BFLY P3, R165, R169, R158, R211 ;  /* 0x0c00009ea9a57389 */ /* 0x00006400000600d3 */
[----:B01----:R-:W-:Y:S05]  /*65b0*/  ENDCOLLECTIVE ;  /* 0x000000000000791b */ /* 0x003fea0003800000 */
.L_x_35041:
[----:B------:R-:W-:Y:S01]  /*65c0*/  HFMA2 R158, -RZ, RZ, 0, 9.5367431640625e-07 ;  /* 0x00000010ff9e7431 */ /* 0x000fe200000001ff */
[----:B------:R-:W-:-:S05]  /*65d0*/  MOV R16, R165 ;  /* 0x000000a500107202 */ /* 0x000fca0000000f00 */
[----:B------:R-:W-:-:S05]  /*65e0*/  FADD.FTZ R154, R23, R16 ;  /* 0x00000010179a7221 */ /* 0x000fca0000010000 */
[----:B------:R-:W-:-:S07]  /*65f0*/  MOV R169, R154 ;  /* 0x0000009a00a97202 */ /* 0x000fce0000000f00 */
[----:B------:R-:W-:Y:S05]  /*6600*/  WARPSYNC.COLLECTIVE R156, `(.L_x_35042) ;  /* 0x000000009c087348 */ /* 0x000fea0003c00000 */
[----:B------:R0:W1:Y:S02]  /*6610*/  SHFL.BFLY P3, R165, R169, R158, R211 ;  /* 0x0c00009ea9a57389 */ /* 0x00006400000600d3 */
[----:B01----:R-:W-:Y:S05]  /*6620*/  ENDCOLLECTIVE ;  /* 0x000000000000791b */ /* 0x003fea0003800000 */
.L_x_35042:
        /* <DEDUP_REMOVED lines=131> */
[----:B------:R-:W-:-:S07]  /*6e60*/  MOV R169, R16 ;  /* 0x0000001000a97202 */ /* 0x000fce0000000f00 */
[----:B------:R-:W-:Y:S05]  /*6e70*/  WARPSYNC.COLLECTIVE R156, `(.L_x_35043) ;  /* 0x000000009c087348 */ /* 0x000fea0003c00000 */
[----:B------:R0:W1:Y:S02]  /*6e80*/  SHFL.BFLY P3, R165, R169, R158, R211 ;  /* 0x0c00009ea9a57389 */ /* 0x00006400000600d3 */
[----:B01----:R-:W-:Y:S05]  /*6e90*/  ENDCOLLECTIVE ;  /* 0x000000000000791b */ /* 0x003fea0003800000 */
.L_x_35043:
[----:B------:R-:W-:Y:S01]  /*6ea0*/  HFMA2 R158, -RZ, RZ, 0, 1.1920928955078125e-07 ;  /* 0x00000002ff9e7431 */ /* 0x000fe200000001ff */
[----:B------:R-:W-:-:S05]  /*6eb0*/  MOV R17, R165 ;  /* 0x000000a500117202 */ /* 0x000fca0000000f00 */
[----:B------:R-:W-:-:S05]  /*6ec0*/  FADD.FTZ R17, R16, R17 ;  /* 0x0000001110117221 */ /* 0x000fca0000010000 */
[----:B------:R-:W-:-:S07]  /*6ed0*/  MOV R169, R17 ;  /* 0x0000001100a97202 */ /* 0x000fce0000000f00 */
[----:B------:R-:W-:Y:S05]  /*6ee0*/  WARPSYNC.COLLECTIVE R156, `(.L_x_35044) ;  /* 0x000000009c087348 */ /* 0x000fea0003c00000 */
[----:B------:R0:W1:Y:S02]  /*6ef0*/  SHFL.BFLY P3, R165, R169, R158, R211 ;  /* 0x0c00009ea9a57389 */ /* 0x00006400000600d3 */
[----:B01----:R-:W-:Y:S05]  /*6f00*/  ENDCOLLECTIVE ;  /* 0x000000000000791b */ /* 0x003fea0003800000 */
.L_x_35044:
[----:B------:R-:W-:Y:S01]  /*6f10*/  HFMA2 R158, -RZ, RZ, 0, 2.384185791015625e-07 ;  /* 0x00000004ff9e7431 */ /* 0x000fe200000001ff */
[----:B------:R-:W-:-:S05]  /*6f20*/  MOV R22, R165 ;  /* 0x000000a500167202 */ /* 0x000fca0000000f00 */
[----:B------:R-:W-:-:S05]  /*6f30*/  FADD.FTZ R22, R17, R22 ;  /* 0x0000001611167221 */ /* 0x000fca0000010000 */
[----:B------:R-:W-:-:S07]  /*6f40*/  MOV R169, R22 ;  /* 0x0000001600a97202 */ /* 0x000fce0000000f00 */
[----:B------:R-:W-:Y:S05]  /*6f50*/  WARPSYNC.COLLECTIVE R156, `(.L_x_35045) ;  /* 0x000000009c087348 */ /* 0x000fea0003c00000 */
[----:B------:R0:W1:Y:S02]  /*6f60*/  SHFL.BFLY P3, R165, R169, R158, R211 ;  /* 0x0c00009ea9a57389 */ /* 0x00006400000600d3 */
[----:B01----:R-:W-:Y:S05]  /*6f70*/  ENDCOLLECTIVE ;  /* 0x000000000000791b */ /* 0x003fea0003800000 */
.L_x_35045:
[----:B------:R-:W-:Y:S01]  /*6f80*/  HFMA2 R158, -RZ, RZ, 0, 4.76837158203125e-07 ;  /* 0x00000008ff9e7431 */ /* 0x000fe200000001ff */
[----:B------:R-:W-:-:S05]  /*6f90*/  MOV R19, R165 ;  /* 0x000000a500137202 */ /* 0x000fca0000000f00 */
[----:B------:R-:W-:-:S05]  /*6fa0*/  FADD.FTZ R19, R22, R19 ;  /* 0x0000001316137221 */ /* 0x000fca0000010000 */
[----:B------:R-:W-:-:S07]  /*6fb0*/  MOV R169, R19 ;  /* 0x0000001300a97202 */ /* 0x000fce0000000f00 */
[----:B------:R-:W-:Y:S05]  /*6fc0*/  WARPSYNC.COLLECTIVE R156, `(.L_x_35046) ;  /* 0x000000009c087348 */ /* 0x000fea0003c00000 */
[----:B------:R0:W1:Y:S02]  /*6fd0*/  SHFL.BFLY P3, R165, R169, R158, R211 ;  /* 0x0c00009ea9a57389 */ /* 0x00006400000600d3 */
[----:B01----:R-:W-:Y:S05]  /*6fe0*/  ENDCOLLECTIVE ;  /* 0x000000000000791b */ /* 0x003fea0003800000 */
.L_x_35046:
[----:B------:R-:W-:Y:S01]  /*6ff0*/  HFMA2 R158, -RZ, RZ, 0, 9.5367431640625e-07 ;  /* 0x00000010ff9e7431 */ /* 0x000fe200000001ff */
[----:B------:R-:W-:-:S05]  /*7000*/  MOV R154, R165 ;  /* 0x000000a5009a7202 */ /* 0x000fca0000000f00 */
[----:B------:R-:W-:-:S05]  /*7010*/  FADD.FTZ R154, R19, R154 ;  /* 0x0000009a139a7221 */ /* 0x000fca0000010000 */
[----:B------:R-:W-:-:S07]  /*7020*/  MOV R169, R154 ;  /* 0x0000009a00a97202 */ /* 0x000fce0000000f00 */
[----:B------:R-:W-:Y:S05]  /*7030*/  WARPSYNC.COLLECTIVE R156, `(.L_x_35047) ;  /* 0x000000009c087348 */ /* 0x000fea0003c00000 */
[----:B------:R0:W1:Y:S02]  /*7040*/  SHFL.BFLY P3, R165, R169, R158, R211 ;  /* 0x0c00009ea9a57389 */ /* 0x00006400000600d3 */
[----:B01----:R-:W-:Y:S05]  /*7050*/  ENDCOLLECTIVE ;  /* 0x000000000000791b */ /* 0x003fea0003800000 */
.L_x_35047:
[----:B------:R-:W-:Y:S01]  /*7060*/  MOV R23, R165 ;  /* 0x000000a500177202 */ /* 0x000fe20000000f00 */
[----:B------:R-:W-:Y:S06]  /*7070*/  BRA `(.L_x_35048) ;  /* 0xffffffd800fc7947 */ /* 0x000fec000383ffff */
.L_x_35049:
        /* <DEDUP_REMOVED lines=16> */
.L_x_43919:


//--------------------- .text._ZN10layer_norm31ln_parallel_residual_fwd_kernelINS_13Kernel_traitsI6__halfffffjLj2048ELj1ELj4ELj1ELj16ENS_18Kernel_traits_baseILj2048ES2_ffffjLj128EEEEELb1ELb0ELb0EEEvNS_9FwdParamsE --------------------------
	.section	.text._ZN10layer_norm31ln_parallel_residual_fwd_kernelINS_13Kernel_traitsI6__halfffffjLj2048ELj1ELj4ELj1ELj16ENS_18Kernel_traits_baseILj2048ES2_ffffjLj128EEEEELb1ELb0ELb0EEEvNS_9FwdParamsE,"ax",@progbits
	.align	128
        .global         _ZN10layer_norm31ln_parallel_residual_fwd_kernelINS_13Kernel_traitsI6__halfffffjLj2048ELj1ELj4ELj1ELj16ENS_18Kernel_traits_baseILj2048ES2_ffffjLj128EEEEELb1ELb0ELb0EEEvNS_9FwdParamsE
        .type           _ZN10layer_norm31ln_parallel_residual_fwd_kernelINS_13Kernel_traitsI6__halfffffjLj2048ELj1ELj4ELj1ELj16ENS_18Kernel_traits_baseILj2048ES2_ffffjLj128EEEEELb1ELb0ELb0EEEvNS_9FwdParamsE,@function
        .size           _ZN10layer_norm31ln_parallel_residual_fwd_kernelINS_13Kernel_traitsI6__halfffffjLj2048ELj1ELj4ELj1ELj16ENS_18Kernel_traits_baseILj2048ES2_ffffjLj128EEEEELb1ELb0ELb0EEEvNS_9FwdParamsE,(.L_x_43920 - _ZN10layer_norm31ln_parallel_residual_fwd_kernelINS_13Kernel_traitsI6__halfffffjLj2048ELj1ELj4ELj1ELj16ENS_18Kernel_traits_baseILj2048ES2_ffffjLj128EEEEELb1ELb0ELb0EEEvNS_9FwdParamsE)
        .other          _ZN10layer_norm31ln_parallel_residual_fwd_kernelINS_13Kernel_traitsI6__halfffffjLj2048ELj1ELj4ELj1ELj16ENS_18Kernel_traits_baseILj2048ES2_ffffjLj128EEEEELb1ELb0ELb0EEEvNS_9FwdParamsE,@"STO_CUDA_ENTRY STV_DEFAULT"
_ZN10layer_norm31ln_parallel_residual_fwd_kernelINS_13Kernel_traitsI6__halfffffjLj2048ELj1ELj4ELj1ELj16ENS_18Kernel_traits_baseILj2048ES2_ffffjLj128EEEEELb1ELb0ELb0EEEvNS_9FwdParamsE:
.text._ZN10layer_norm31ln_parallel_residual_fwd_kernelINS_13Kernel_traitsI6__halfffffjLj2048ELj1ELj4ELj1ELj16ENS_18Kernel_traits_baseILj2048ES2_ffffjLj128EEEEELb1ELb0ELb0EEEvNS_9FwdParamsE:
[----:B------:R-:W0:Y:S01]  /*0000*/  LDC R1, c[0x0][0x37c] ;  /* 0x0000df00ff017b82 */ /* 0x000e220000000800 */
[----:B------:R-:W1:Y:S07]  /*0010*/  LDCU.U8 UR4, c[0x0][0x464] ;  /* 0x00008c80ff0477ac */ /* 0x000e6e0008000000 */
[----:B------:R-:W2:Y:S01]  /*0020*/  LDC R7, c[0x0][0x458] ;  /* 0x00011600ff077b82 */ /* 0x000ea20000000800 */
[----:B0-----:R-:W-:Y:S01]  /*0030*/  VIADD R1, R1, 0xffffffd8 ;  /* 0xffffffd801017836 */ /* 0x001fe20000000000 */
[----:B------:R-:W0:Y:S06]  /*0040*/  LDCU.64 UR6, c[0x0][0x358] ;  /* 0x00006b00ff0677ac */ /* 0x000e2c0008000a00 */
[----:B------:R-:W3:Y:S01]  /*0050*/  LDC R4, c[0x0][0x45c] ;  /* 0x00011700ff047b82 */ /* 0x000ee20000000800 */
[----:B------:R-:W4:Y:S01]  /*0060*/  S2R R116, SR_TID.X ;  /* 0x0000000000747919 */ /* 0x000f220000002100 */
[----:B------:R-:W0:Y:S06]  /*0070*/  LDCU.64 UR8, c[0x0][0x438] ;  /* 0x00008700ff0877ac */ /* 0x000e2c0008000a00 */
        /* <DEDUP_REMOVED lines=8> */
[----:B------:R-:W-:-:S06]  /*0100*/  IMAD.U32 R21, RZ, RZ, UR5 ;  /* 0x00000005ff157e24 */ /* 0x000fcc000f8e00ff */
[----:B------:R-:W5:Y:S01]  /*0110*/  @P0 LDG.E.64 R20, desc[UR6][R20.64] ;  /* 0x0000000614140981 */ /* 0x000f62000c1e1b00 */
[----:B------:R-:W0:Y:S01]  /*0120*/  S2UR UR5, SR_CTAID.X ;  /* 0x00000000000579c3 */ /* 0x000e220000002500 */
[----:B------:R-:W-:Y:S01]  /*0130*/  UISETP.NE.U32.AND UP0, UPT, UR8, URZ, UPT ;  /* 0x000000ff0800728c */ /* 0x000fe2000bf05070 */
[----:B----4-:R-:W-:Y:S01]  /*0140*/  LOP3.LUT R6, R116, 0x1f, RZ, 0xc0, !PT ;  /* 0x0000001f74067812 */ /* 0x010fe200078ec0ff */
[----:B------:R-:W-:Y:S01]  /*0150*/  BSSY.RECONVERGENT B0, `(.L_x_35050) ;  /* 0x000034d000007945 */ /* 0x000fe20003800200 */
[----:B------:R-:W-:Y:S01]  /*0160*/  SHF.R.S32.HI R0, RZ, 0x1f, R9 ;  /* 0x0000001fff007819 */ /* 0x000fe20000011409 */
[----:B------:R-:W-:Y:S01]  /*0170*/  UISETP.NE.AND.EX UP0, UPT, UR9, URZ, UPT, UP0 ;  /* 0x000000ff0900728c */ /* 0x000fe2000bf05300 */
[----:B------:R-:W-:Y:S02]  /*0180*/  SHF.R.U32.HI R8, RZ, 0x5, R116 ;  /* 0x00000005ff087819 */ /* 0x000fe40000011674 */
[----:B------:R-:W-:Y:S01]  /*0190*/  LEA.HI R0, R0, R9, RZ, 0x2 ;  /* 0x0000000900007211 */ /* 0x000fe200078f10ff */
[----:B0-----:R-:W-:-:S06]  /*01a0*/  USHF.L.U32 UR4, UR5, 0x2, URZ ;  /* 0x0000000205047899 */ /* 0x001fcc00080006ff */
[----:B------:R-:W-:Y:S02]  /*01b0*/  LOP3.LUT R8, R8, UR4, RZ, 0xfc, !PT ;  /* 0x0000000408087c12 */ /* 0x000fe4000f8efcff */
[----:B--2---:R-:W-:Y:S02]  /*01c0*/  @P0 IADD3 R7, P1, PT, R2, R5, RZ ;  /* 0x0000000502070210 */ /* 0x004fe40007f3e0ff */
[----:B------:R-:W-:Y:S02]  /*01d0*/  LOP3.LUT R5, R6, 0x1f, RZ, 0x3c, !PT ;  /* 0x0000001f06057812 */ /* 0x000fe400078e3cff */
[----:B------:R-:W-:Y:S02]  /*01e0*/  @P0 IADD3.X R4, PT, PT, RZ, R3, RZ, P1, !PT ;  /* 0x00000003ff040210 */ /* 0x000fe40000ffe4ff */
[----:B------:R-:W-:Y:S02]  /*01f0*/  LEA.HI.SX32 R0, R0, R5, 0x1e ;  /* 0x0000000500007211 */ /* 0x000fe400078ff2ff */
[----:B------:R-:W-:-:S02]  /*0200*/  SHF.R.U64 R2, R7, 0x2, R4 ;  /* 0x0000000207027819 */ /* 0x000fc40000001204 */
        /* <DEDUP_REMOVED lines=9> */
[----:B------:R-:W-:Y:S02]  /*02a0*/  ISETP.GE.U32.AND P2, PT, R0, 0x60, PT ;  /* 0x000000600000780c */ /* 0x000fe40003f46070 */
[----:B------:R-:W-:Y:S01]  /*02b0*/  LOP3.LUT R3, R3, 0xfffbffff, RZ, 0xc0, !PT ;  /* 0xfffbffff03037812 */ /* 0x000fe200078ec0ff */
        /* <DEDUP_REMOVED lines=11> */
[----:B------:R-:W-:-:S07]  /*0370*/  ISETP.GE.U32.AND P1, PT, R0, 0x80, PT ;  /* 0x000000800000780c */ /* 0x000fce0003f26070 */
[----:B------:R-:W1:Y:S08]  /*0380*/  LDC.64 R66, c[0x0][0x3d0] ;  /* 0x0000f400ff427b82 */ /* 0x000e700000000a00 */
[----:B------:R-:W1:Y:S01]  /*0390*/  LDC.64 R78, c[0x0][0x3d8] ;  /* 0x0000f600ff4e7b82 */ /* 0x000e620000000a00 */
[----:B--2---:R-:W-:Y:S01]  /*03a0*/  @P3 IMAD.WIDE.U32 R54, R6, 0x8, R54 ;  /* 0x0000000806363825 */ /* 0x004fe200078e0036 */
[----:B------:R-:W-:-:S06]  /*03b0*/  ISETP.GE.U32.AND P0, PT, R0, 0xa0, PT ;  /* 0x000000a00000780c */ /* 0x000fcc0003f06070 */
[----:B------:R-:W2:Y:S01]  /*03c0*/  LDC.64 R114, c[0x0][0x3d0] ;  /* 0x0000f400ff727b82 */ /* 0x000ea20000000a00 */
[C---:B---3--:R-:W-:Y:S01]  /*03d0*/  @P3 IMAD.WIDE.U32 R56, R6.reuse, 0x8, R56 ;  /* 0x0000000806383825 */ /* 0x048fe200078e0038 */
[----:B------:R3:W5:Y:S06]  /*03e0*/  @P3 LDG.E.64 R106, desc[UR6][R54.64] ;  /* 0x00000006366a3981 */ /* 0x00076c000c1e1b00 */
[----:B------:R-:W2:Y:S01]  /*03f0*/  LDC.64 R124, c[0x0][0x3d8] ;  /* 0x0000f600ff7c7b82 */ /* 0x000ea20000000a00 */
[----:B------:R-:W-:Y:S01]  /*0400*/  @P3 VIADD R6, R6, 0x20 ;  /* 0x0000002006063836 */ /* 0x000fe20000000000 */
[----:B------:R3:W5:Y:S06]  /*0410*/  @P3 LDG.E.64 R104, desc[UR6][R56.64] ;  /* 0x0000000638683981 */ /* 0x00076c000c1e1b00 */
[----:B------:R-:W2:Y:S01]  /*0420*/  LDC.64 R126, c[0x0][0x3d8] ;  /* 0x0000f600ff7e7b82 */ /* 0x000ea20000000a00 */
[----:B0-----:R-:W-:Y:S01]  /*0430*/  @P2 IMAD.WIDE.U32 R58, R6, 0x8, R58 ;  /* 0x00000008063a2825 */ /* 0x001fe200078e003a */
[----:B------:R-:W-:-:S02]  /*0440*/  ISETP.GE.U32.AND P5, PT, R0, 0xc0, PT ;  /* 0x000000c00000780c */ /* 0x000fc40003fa6070 */
[----:B------:R-:W-:Y:S01]  /*0450*/  ISETP.GE.U32.AND P4, PT, R0, 0xe0, PT ;  /* 0x000000e00000780c */ /* 0x000fe20003f86070 */
[C---:B----4-:R-:W-:Y:S01]  /*0460*/  @P2 IMAD.WIDE.U32 R60, R6.reuse, 0x8, R60 ;  /* 0x00000008063c2825 */ /* 0x050fe200078e003c */
[----:B------:R0:W5:Y:S01]  /*0470*/  @P2 LDG.E.64 R100, desc[UR6][R58.64] ;  /* 0x000000063a642981 */ /* 0x000162000c1e1b00 */
[----:B------:R-:W-:Y:S01]  /*0480*/  @P3 CS2R R22, SRZ ;  /* 0x0000000000163805 */ /* 0x000fe2000001ff00 */
[----:B-1----:R-:W1:Y:S01]  /*0490*/  LDC.64 R4, c[0x0][0x3d0] ;  /* 0x0000f400ff047b82 */ /* 0x002e620000000a00 */
[----:B------:R-:W-:Y:S01]  /*04a0*/  @P2 VIADD R6, R6, 0x20 ;  /* 0x0000002006062836 */ /* 0x000fe20000000000 */
[----:B------:R4:W5:Y:S01]  /*04b0*/  @P2 LDG.E.64 R98, desc[UR6][R60.64] ;  /* 0x000000063c622981 */ /* 0x000962000c1e1b00 */
[----:B------:R-:W-:-:S05]  /*04c0*/  @P2 CS2R R24, SRZ ;  /* 0x0000000000182805 */ /* 0x000fca000001ff00 */
[----:B------:R-:W1:Y:S01]  /*04d0*/  LDC.64 R128, c[0x0][0x3d8] ;  /* 0x0000f600ff807b82 */ /* 0x000e620000000a00 */
[C---:B------:R-:W-:Y:S01]  /*04e0*/  @P1 IMAD.WIDE.U32 R62, R6.reuse, 0x8, R62 ;  /* 0x00000008063e1825 */ /* 0x040fe200078e003e */
[----:B------:R-:W-:Y:S01]  /*04f0*/  @P6 CS2R R40, SRZ ;  /* 0x0000000000286805 */ /* 0x000fe2000001ff00 */
[----:B------:R-:W5:Y:S01]  /*0500*/  @P6 LDG.E.64 R108, desc[UR6][R52.64] ;  /* 0x00000006346c6981 */ /* 0x000f62000c1e1b00 */
[----:B------:R-:W-:Y:S01]  /*0510*/  @P6 LOP3.LUT R3, R3, 0x40000, RZ, 0xfc, !PT ;  /* 0x0004000003036812 */ /* 0x000fe200078efcff */
[----:B------:R-:W-:-:S03]  /*0520*/  @P1 IMAD.WIDE.U32 R64, R6, 0x8, R64 ;  /* 0x0000000806401825 */ /* 0x000fc600078e0040 */
[----:B---3--:R-:W3:Y:S01]  /*0530*/  LDC.64 R54, c[0x0][0x3d0] ;  /* 0x0000f400ff367b82 */ /* 0x008ee20000000a00 */
[----:B------:R-:W-:Y:S01]  /*0540*/  @P1 IADD3 R6, PT, PT, R6, 0x20, RZ ;  /* 0x0000002006061810 */ /* 0x000fe20007ffe0ff */
[----:B------:R4:W5:Y:S06]  /*0550*/  @P1 LDG.E.64 R94, desc[UR6][R62.64] ;  /* 0x000000063e5e1981 */ /* 0x00096c000c1e1b00 */
[----:B------:R-:W3:Y:S01]  /*0560*/  LDC.64 R56, c[0x0][0x3d8] ;  /* 0x0000f600ff387b82 */ /* 0x000ee20000000a00 */
[----:B------:R-:W-:Y:S01]  /*0570*/  @P0 IMAD.WIDE.U32 R66, R6, 0x8, R66 ;  /* 0x0000000806420825 */ /* 0x000fe200078e0042 */
[----:B------:R-:W-:Y:S01]  /*0580*/  ISETP.GE.U32.AND P3, PT, R0, 0x100, PT ;  /* 0x000001000000780c */ /* 0x000fe20003f66070 */
[----:B------:R1:W5:Y:S02]  /*0590*/  @P1 LDG.E.64 R92, desc[UR6][R64.64] ;  /* 0x00000006405c1981 */ /* 0x000364000c1e1b00 */
[----:B------:R-:W-:-:S03]  /*05a0*/  @P0 IMAD.WIDE.U32 R78, R6, 0x8, R78 ;  /* 0x00000008064e0825 */ /* 0x000fc600078e004e */
[----:B0-----:R-:W0:Y:S01]  /*05b0*/  LDC.64 R58, c[0x0][0x3d0] ;  /* 0x0000f400ff3a7b82 */ /* 0x001e220000000a00 */
[----:B------:R-:W-:Y:S01]  /*05c0*/  @P0 VIADD R6, R6, 0x20 ;  /* 0x0000002006060836 */ /* 0x000fe20000000000 */
[----:B------:R-:W-:Y:S01]  /*05d0*/  ISETP.GE.U32.AND P2, PT, R0, 0x120, PT ;  /* 0x000001200000780c */ /* 0x000fe20003f46070 */
[----:B------:R3:W5:Y:S02]  /*05e0*/  @P0 LDG.E.64 R90, desc[UR6][R66.64] ;  /* 0x00000006425a0981 */ /* 0x000764000c1e1b00 */
[C---:B--2---:R-:W-:Y:S02]  /*05f0*/  @P5 IMAD.WIDE.U32 R114, R6.reuse, 0x8, R114 ;  /* 0x0000000806725825 */ /* 0x044fe400078e0072 */
[----:B------:R2:W5:Y:S01]  /*0600*/  @P0 LDG.E.64 R122, desc[UR6][R78.64] ;  /* 0x000000064e7a0981 */ /* 0x000562000c1e1b00 */
[----:B----4-:R-:W4:Y:S01]  /*0610*/  LDC.64 R60, c[0x0][0x3d8] ;  /* 0x0000f600ff3c7b82 */ /* 0x010f220000000a00 */
[----:B------:R-:W-:Y:S01]  /*0620*/  @P5 IMAD.WIDE.U32 R124, R6, 0x8, R124 ;  /* 0x00000008067c5825 */ /* 0x000fe200078e007c */
[----:B------:R-:W-:-:S02]  /*0630*/  @P1 CS2R R26, SRZ ;  /* 0x00000000001a1805 */ /* 0x000fc4000001ff00 */
[----:B------:R-:W-:Y:S01]  /*0640*/  @P0 CS2R R28, SRZ ;  /* 0x00000000001c0805 */ /* 0x000fe2000001ff00 */
[----:B------:R-:W5:Y:S01]  /*0650*/  @P5 LDG.E.64 R88, desc[UR6][R114.64] ;  /* 0x0000000672585981 */ /* 0x000f62000c1e1b00 */
[----:B------:R-:W-:Y:S02]  /*0660*/  @P5 VIADD R6, R6, 0x20 ;  /* 0x0000002006065836 */ /* 0x000fe40000000000 */
[----:B------:R-:W4:Y:S02]  /*0670*/  LDC.64 R62, c[0x0][0x3d0] ;  /* 0x0000f400ff3e7b82 */ /* 0x000f240000000a00 */
[C---:B-1----:R-:W-:Y:S01]  /*0680*/  @P4 IMAD.WIDE.U32 R4, R6.reuse, 0x8, R4 ;  /* 0x0000000806044825 */ /* 0x042fe200078e0004 */
[----:B------:R-:W5:Y:S03]  /*0690*/  @P5 LDG.E.64 R120, desc[UR6][R124.64] ;  /* 0x000000067c785981 */ /* 0x000f66000c1e1b00 */
[C---:B------:R-:W-:Y:S01]  /*06a0*/  @P4 IMAD.WIDE.U32 R126, R6.reuse, 0x8, R126 ;  /* 0x00000008067e4825 */ /* 0x040fe200078e007e */
[----:B------:R-:W-:Y:S01]  /*06b0*/  @P4 IADD3 R6, PT, PT, R6, 0x20, RZ ;  /* 0x0000002006064810 */ /* 0x000fe20007ffe0ff */
[----:B------:R1:W5:Y:S01]  /*06c0*/  @P4 LDG.E.64 R86, desc[UR6][R4.64] ;  /* 0x0000000604564981 */ /* 0x000362000c1e1b00 */
[----:B------:R-:W4:Y:S03]  /*06d0*/  LDC.64 R64, c[0x0][0x3d8] ;  /* 0x0000f600ff407b82 */ /* 0x000f260000000a00 */
[----:B---3--:R-:W-:-:S05]  /*06e0*/  @P3 IMAD.WIDE.U32 R54, R6, 0x8, R54 ;  /* 0x0000000806363825 */ /* 0x008fca00078e0036 */
[----:B------:R-:W3:Y:S01]  /*06f0*/  LDC.64 R66, c[0x0][0x3d0] ;  /* 0x0000f400ff427b82 */ /* 0x000ee20000000a00 */
[C---:B------:R-:W-:Y:S01]  /*0700*/  @P3 IMAD.WIDE.U32 R56, R6.reuse, 0x8, R56 ;  /* 0x0000000806383825 */ /* 0x040fe200078e0038 */
[----:B------:R1:W5:Y:S03]  /*0710*/  @P3 LDG.E.64 R84, desc[UR6][R54.64] ;  /* 0x0000000636543981 */ /* 0x000366000c1e1b00 */
[----:B------:R-:W-:-:S03]  /*0720*/  @P3 VIADD R6, R6, 0x20 ;  /* 0x0000002006063836 */ /* 0x000fc60000000000 */
[----:B--2---:R-:W2:Y:S01]  /*0730*/  LDC.64 R78, c[0x0][0x3d8] ;  /* 0x0000f600ff4e7b82 */ /* 0x004ea20000000a00 */
[----:B0-----:R-:W-:Y:S01]  /*0740*/  @P2 IMAD.WIDE.U32 R58, R6, 0x8, R58 ;  /* 0x00000008063a2825 */ /* 0x001fe200078e003a */
[C---:B------:R-:W-:Y:S01]  /*0750*/  ISETP.GE.U32.AND P1, PT, R0.reuse, 0x140, PT ;  /* 0x000001400000780c */ /* 0x040fe20003f26070 */
[----:B------:R0:W5:Y:S01]  /*0760*/  @P3 LDG.E.64 R110, desc[UR6][R56.64] ;  /* 0x00000006386e3981 */ /* 0x000162000c1e1b00 */
[----:B------:R-:W-:-:S03]  /*0770*/  ISETP.GE.U32.AND P0, PT, R0, 0x160, PT ;  /* 0x000001600000780c */ /* 0x000fc60003f06070 */
[----:B------:R0:W5:Y:S01]  /*0780*/  @P2 LDG.E.64 R82, desc[UR6][R58.64] ;  /* 0x000000063a522981 */ /* 0x000162000c1e1b00 */
[----:B-1----:R-:W1:Y:S01]  /*0790*/  LDC.64 R4, c[0x0][0x3d0] ;  /* 0x0000f400ff047b82 */ /* 0x002e620000000a00 */
[----:B------:R-:W-:Y:S02]  /*07a0*/  @P5 CS2R R30, SRZ ;  /* 0x00000000001e5805 */ /* 0x000fe4000001ff00 */
[----:B------:R-:W-:Y:S01]  /*07b0*/  @P4 CS2R R32, SRZ ;  /* 0x0000000000204805 */ /* 0x000fe2000001ff00 */
[----:B------:R2:W5:Y:S04]  /*07c0*/  @P4 LDG.E.64 R118, desc[UR6][R126.64] ;  /* 0x000000067e764981 */ /* 0x000568000c1e1b00 */
[----:B------:R-:W1:Y:S01]  /*07d0*/  LDC.64 R54, c[0x0][0x3d8] ;  /* 0x0000f600ff367b82 */ /* 0x000e620000000a00 */
[----:B----4-:R-:W-:Y:S01]  /*07e0*/  @P2 IMAD.WIDE.U32 R60, R6, 0x8, R60 ;  /* 0x00000008063c2825 */ /* 0x010fe200078e003c */
[----:B------:R-:W-:-:S06]  /*07f0*/  ISETP.GE.U32.AND P5, PT, R0, 0x180, PT ;  /* 0x000001800000780c */ /* 0x000fcc0003fa6070 */
[----:B0-----:R-:W0:Y:S01]  /*0800*/  LDC.64 R56, c[0x0][0x3d0] ;  /* 0x0000f400ff387b82 */ /* 0x001e220000000a00 */
[----:B------:R-:W-:-:S07]  /*0810*/  @P2 VIADD R6, R6, 0x20 ;  /* 0x0000002006062836 */ /* 0x000fce0000000000 */
[----:B------:R-:W4:Y:S01]  /*0820*/  LDC.64 R58, c[0x0][0x3d8] ;  /* 0x0000f600ff3a7b82 */ /* 0x000f220000000a00 */
[----:B------:R-:W-:Y:S01]  /*0830*/  @P1 IMAD.WIDE.U32 R62, R6, 0x8, R62 ;  /* 0x00000008063e1825 */ /* 0x000fe200078e003e */
[----:B------:R-:W-:Y:S02]  /*0840*/  ISETP.GE.U32.AND P4, PT, R0, 0x1a0, PT ;  /* 0x000001a00000780c */ /* 0x000fe40003f86070 */
[----:B------:R-:W-:Y:S01]  /*0850*/  @P3 CS2R R34, SRZ ;  /* 0x0000000000223805 */ /* 0x000fe2000001ff00 */
[----:B------:R-:W5:Y:S01]  /*0860*/  @P2 LDG.E.64 R102, desc[UR6][R60.64] ;  /* 0x000000063c662981 */ /* 0x000f62000c1e1b00 */
[C---:B------:R-:W-:Y:S02]  /*0870*/  @P1 IMAD.WIDE.U32 R64, R6.reuse, 0x8, R64 ;  /* 0x0000000806401825 */ /* 0x040fe400078e0040 */
[----:B------:R-:W4:Y:S01]  /*0880*/  LDC.64 R114, c[0x0][0x3d0] ;  /* 0x0000f400ff727b82 */ /* 0x000f220000000a00 */
[----:B------:R-:W-:Y:S02]  /*0890*/  @P1 IADD3 R6, PT, PT, R6, 0x20, RZ ;  /* 0x0000002006061810 */ /* 0x000fe40007ffe0ff */
[----:B------:R-:W-:-:S05]  /*08a0*/  @P2 CS2R R36, SRZ ;  /* 0x0000000000242805 */ /* 0x000fca000001ff00 */
[----:B------:R-:W4:Y:S01]  /*08b0*/  LDC.64 R124, c[0x0][0x3d8] ;  /* 0x0000f600ff7c7b82 */ /* 0x000f220000000a00 */
[----:B---3--:R-:W-:Y:S01]  /*08c0*/  @P0 IMAD.WIDE.U32 R66, R6, 0x8, R66 ;  /* 0x0000000806420825 */ /* 0x008fe200078e0042 */
[----:B------:R-:W-:Y:S01]  /*08d0*/  ISETP.GE.U32.AND P3, PT, R0, 0x1c0, PT ;  /* 0x000001c00000780c */ /* 0x000fe20003f66070 */
[----:B------:R-:W5:Y:S02]  /*08e0*/  @P1 LDG.E.64 R80, desc[UR6][R62.64] ;  /* 0x000000063e501981 */ /* 0x000f64000c1e1b00 */
[----:B--2---:R-:W-:-:S03]  /*08f0*/  @P0 IMAD.WIDE.U32 R78, R6, 0x8, R78 ;  /* 0x00000008064e0825 */ /* 0x004fc600078e004e */
[----:B------:R-:W2:Y:S01]  /*0900*/  LDC.64 R126, c[0x0][0x3d0] ;  /* 0x0000f400ff7e7b82 */ /* 0x000ea20000000a00 */
[----:B------:R-:W-:Y:S01]  /*0910*/  @P0 VIADD R6, R6, 0x20 ;  /* 0x0000002006060836 */ /* 0x000fe20000000000 */
[----:B------:R-:W-:Y:S01]  /*0920*/  ISETP.GE.U32.AND P2, PT, R0, 0x1e0, PT ;  /* 0x000001e00000780c */ /* 0x000fe20003f46070 */
[----:B------:R-:W5:Y:S02]  /*0930*/  @P0 LDG.E.64 R74, desc[UR6][R78.64] ;  /* 0x000000064e4a0981 */ /* 0x000f64000c1e1b00 */
[C---:B-1----:R-:W-:Y:S01]  /*0940*/  @P5 IMAD.WIDE.U32 R4, R6.reuse, 0x8, R4 ;  /* 0x0000000806045825 */ /* 0x042fe200078e0004 */
[----:B------:R-:W-:Y:S01]  /*0950*/  @P1 CS2R R38, SRZ ;  /* 0x0000000000261805 */ /* 0x000fe2000001ff00 */
[----:B------:R-:W5:Y:S02]  /*0960*/  @P1 LDG.E.64 R96, desc[UR6][R64.64] ;  /* 0x0000000640601981 */ /* 0x000f64000c1e1b00 */
[C---:B------:R-:W-:Y:S02]  /*0970*/  @P5 IMAD.WIDE.U32 R54, R6.reuse, 0x8, R54 ;  /* 0x0000000806365825 */ /* 0x040fe400078e0036 */
[----:B------:R-:W5:Y:S02]  /*0980*/  @P5 LDG.E.64 R72, desc[UR6][R4.64] ;  /* 0x0000000604485981 */ /* 0x000f64000c1e1b00 */
[----:B------:R-:W-:Y:S01]  /*0990*/  @P5 VIADD R6, R6, 0x20 ;  /* 0x0000002006065836 */ /* 0x000fe20000000000 */
[----:B------:R-:W-:-:S02]  /*09a0*/  ISETP.GE.U32.AND P1, PT, R0, 0x200, PT ;  /* 0x000002000000780c */ /* 0x000fc40003f26070 */
[----:B------:R-:W-:Y:S02]  /*09b0*/  @P0 CS2R R42, SRZ ;  /* 0x00000000002a0805 */ /* 0x000fe4000001ff00 */
[----:B------:R-:W-:Y:S01]  /*09c0*/  @P5 CS2R R44, SRZ ;  /* 0x00000000002c5805 */ /* 0x000fe2000001ff00 */
[C---:B0-----:R-:W-:Y:S01]  /*09d0*/  @P4 IMAD.WIDE.U32 R56, R6.reuse, 0x8, R56 ;  /* 0x0000000806384825 */ /* 0x041fe200078e0038 */
[----:B------:R-:W-:Y:S02]  /*09e0*/  @P4 CS2R R46, SRZ ;  /* 0x00000000002e4805 */ /* 0x000fe4000001ff00 */
[----:B------:R-:W-:Y:S02]  /*09f0*/  @P2 CS2R R48, SRZ ;  /* 0x0000000000302805 */ /* 0x000fe4000001ff00 */
[----:B------:R-:W-:Y:S01]  /*0a00*/  @P3 CS2R R50, SRZ ;  /* 0x0000000000323805 */ /* 0x000fe2000001ff00 */
[C---:B----4-:R-:W-:Y:S01]  /*0a10*/  @P4 IMAD.WIDE.U32 R58, R6.reuse, 0x8, R58 ;  /* 0x00000008063a4825 */ /* 0x050fe200078e003a */
[----:B------:R-:W-:Y:S01]  /*0a20*/  @P4 IADD3 R6, PT, PT, R6, 0x20, RZ ;  /* 0x0000002006064810 */ /* 0x000fe20007ffe0ff */
[----:B------:R-:W5:Y:S04]  /*0a30*/  @P0 LDG.E.64 R76, desc[UR6][R66.64] ;  /* 0x00000006424c0981 */ /* 0x000f68000c1e1b00 */
[C---:B------:R-:W-:Y:S01]  /*0a40*/  @P3 IMAD.WIDE.U32 R114, R6.reuse, 0x8, R114 ;  /* 0x0000000806723825 */ /* 0x040fe200078e0072 */
[----:B------:R0:W5:Y:S03]  /*0a50*/  @P5 LDG.E.64 R70, desc[UR6][R54.64] ;  /* 0x0000000636465981 */ /* 0x000166000c1e1b00 */
[C---:B------:R-:W-:Y:S01]  /*0a60*/  @P3 IMAD.WIDE.U32 R124, R6.reuse, 0x8, R124 ;  /* 0x00000008067c3825 */ /* 0x040fe200078e007c */
[----:B------:R-:W5:Y:S03]  /*0a70*/  @P3 LDG.E.64 R16, desc[UR6][R114.64] ;  /* 0x0000000672103981 */ /* 0x000f66000c1e1b00 */
[----:B------:R-:W-:Y:S01]  /*0a80*/  @P3 VIADD R6, R6, 0x20 ;  /* 0x0000002006063836 */ /* 0x000fe20000000000 */
[----:B------:R-:W5:Y:S03]  /*0a90*/  @P3 LDG.E.64 R14, desc[UR6][R124.64] ;  /* 0x000000067c0e3981 */ /* 0x000f66000c1e1b00 */
[C---:B--2---:R-:W-:Y:S01]  /*0aa0*/  @P2 IMAD.WIDE.U32 R126, R6.reuse, 0x8, R126 ;  /* 0x00000008067e2825 */ /* 0x044fe200078e007e */
[----:B------:R1:W5:Y:S03]  /*0ab0*/  @P4 LDG.E.64 R68, desc[UR6][R56.64] ;  /* 0x0000000638444981 */ /* 0x000366000c1e1b00 */
[----:B------:R-:W-:Y:S01]  /*0ac0*/  @P2 IMAD.WIDE.U32 R128, R6, 0x8, R128 ;  /* 0x0000000806802825 */ /* 0x000fe200078e0080 */
[----:B------:R-:W5:Y:S04]  /*0ad0*/  @P2 LDG.E.64 R10, desc[UR6][R126.64] ;  /* 0x000000067e0a2981 */ /* 0x000f68000c1e1b00 */
[----:B------:R-:W5:Y:S01]  /*0ae0*/  @P2 LDG.E.64 R12, desc[UR6][R128.64] ;  /* 0x00000006800c2981 */ /* 0x000f62000c1e1b00 */
[----:B------:R-:W-:Y:S01]  /*0af0*/  IMAD.MOV.U32 R52, RZ, RZ, R48 ;  /* 0x000000ffff347224 */ /* 0x000fe200078e0030 */
[----:B------:R-:W-:Y:S01]  /*0b00*/  MOV R53, R49 ;  /* 0x0000003100357202 */ /* 0x000fe20000000f00 */
[----:B0-----:R-:W-:Y:S01]  /*0b10*/  IMAD.MOV.U32 R54, RZ, RZ, R50 ;  /* 0x000000ffff367224 */ /* 0x001fe200078e0032 */
[----:B------:R0:W5:Y:S01]  /*0b20*/  @P4 LDG.E.64 R18, desc[UR6][R58.64] ;  /* 0x000000063a124981 */ /* 0x000162000c1e1b00 */
[----:B------:R-:W-:Y:S01]  /*0b30*/  IMAD.MOV.U32 R55, RZ, RZ, R51 ;  /* 0x000000ffff377224 */ /* 0x000fe200078e0033 */
[----:B-1----:R-:W-:Y:S01]  /*0b40*/  MOV R56, R46 ;  /* 0x0000002e00387202 */ /* 0x002fe20000000f00 */
[----:B------:R-:W-:Y:S01]  /*0b50*/  IMAD.MOV.U32 R57, RZ, RZ, R47 ;  /* 0x000000ffff397224 */ /* 0x000fe200078e002f */
[----:B------:R-:W-:Y:S01]  /*0b60*/  MOV R62, R38 ;  /* 0x00000026003e7202 */ /* 0x000fe20000000f00 */
[----:B------:R-:W-:Y:S01]  /*0b70*/  IMAD.MOV.U32 R60, RZ, RZ, R42 ;  /* 0x000000ffff3c7224 */ /* 0x000fe200078e002a */
[----:B------:R-:W-:Y:S01]  /*0b80*/  MOV R65, R37 ;  /* 0x0000002500417202 */ /* 0x000fe20000000f00 */
[----:B------:R-:W-:Y:S01]  /*0b90*/  IMAD.MOV.U32 R61, RZ, RZ, R43 ;  /* 0x000000ffff3d7224 */ /* 0x000fe200078e002b */
[----:B------:R-:W-:Y:S01]  /*0ba0*/  MOV R148, R32 ;  /* 0x0000002000947202 */ /* 0x000fe20000000f00 */
[----:B------:R-:W-:Y:S01]  /*0bb0*/  IMAD.MOV.U32 R63, RZ, RZ, R39 ;  /* 0x000000ffff3f7224 */ /* 0x000fe200078e0027 */
[----:B0-----:R-:W-:Y:S01]  /*0bc0*/  MOV R59, R45 ;  /* 0x0000002d003b7202 */ /* 0x001fe20000000f00 */
        /* <DEDUP_REMOVED lines=11> */
[----:B------:R-:W-:Y:S02]  /*0c80*/  IMAD.MOV.U32 R153, RZ, RZ, R29 ;  /* 0x000000ffff997224 */ /* 0x000fe400078e001d */
[----:B------:R-:W-:Y:S02]  /*0c90*/  IMAD.MOV.U32 R155, RZ, RZ, R27 ;  /* 0x000000ffff9b7224 */ /* 0x000fe400078e001b */
[----:B------:R-:W-:Y:S02]  /*0ca0*/  IMAD.MOV.U32 R156, RZ, RZ, R24 ;  /* 0x000000ffff9c7224 */ /* 0x000fe400078e0018 */
[----:B------:R-:W-:-:S02]  /*0cb0*/  IMAD.MOV.U32 R158, RZ, RZ, R22 ;  /* 0x000000ffff9e7224 */ /* 0x000fc400078e0016 */
[----:B------:R-:W-:Y:S02]  /*0cc0*/  IMAD.MOV.U32 R159, RZ, RZ, R23 ;  /* 0x000000ffff9f7224 */ /* 0x000fe400078e0017 */
[----:B------:R-:W-:Y:S02]  /*0cd0*/  IMAD.MOV.U32 R161, RZ, RZ, R41 ;  /* 0x000000ffffa17224 */ /* 0x000fe400078e0029 */
[----:B------:R-:W-:Y:S01]  /*0ce0*/  @P2 VIADD R6, R6, 0x20 ;  /* 0x0000002006062836 */ /* 0x000fe20000000000 */
        /* <DEDUP_REMOVED lines=37> */
[----:B------:R-:W-:Y:S02]  /*0f40*/  IMAD.MOV.U32 R160, RZ, RZ, R40 ;  /* 0x000000ffffa07224 */ /* 0x000fe400078e0028 */
[----:B------:R-:W-:Y:S01]  /*0f50*/  IMAD.MOV.U32 R161, RZ, RZ, R41 ;  /* 0x000000ffffa17224 */ /* 0x000fe200078e0029 */
[----:B------:R-:W-:Y:S06]  /*0f60*/  BRA `(.L_x_35053) ;  /* 0x0000002400ac7947 */ /* 0x000fec0003800000 */
.L_x_35052:
        /* <DEDUP_REMOVED lines=9> */
[----:B------:R-:W3:Y:S01]  /*1000*/  @P6 LDC.64 R114, c[0x0][0x440] ;  /* 0x00011000ff726b82 */ /* 0x000ee20000000a00 */
[----:B0-----:R-:W-:-:S07]  /*1010*/  @P6 IMAD.WIDE.U32 R4, R6, 0x8, R4 ;  /* 0x0000000806046825 */ /* 0x001fce00078e0004 */
[----:B------:R-:W0:Y:S01]  /*1020*/  LDC.64 R126, c[0x0][0x3d8] ;  /* 0x0000f600ff7e7b82 */ /* 0x000e220000000a00 */
[----:B-1----:R-:W-:-:S07]  /*1030*/  @P6 IMAD.WIDE.U32 R78, R6, 0x8, R78 ;  /* 0x00000008064e6825 */ /* 0x002fce00078e004e */
[----:B------:R-:W1:Y:S01]  /*1040*/  @P3 LDC.64 R128, c[0x0][0x440] ;  /* 0x00011000ff803b82 */ /* 0x000e620000000a00 */
[----:B------:R-:W-:-:S07]  /*1050*/  ISETP.GE.U32.AND P5, PT, R0, 0xc0, PT ;  /* 0x000000c00000780c */ /* 0x000fce0003fa6070 */
[----:B------:R-:W4:Y:S01]  /*1060*/  LDC.64 R130, c[0x0][0x3d0] ;  /* 0x0000f400ff827b82 */ /* 0x000f220000000a00 */
[C---:B---3--:R-:W-:Y:S01]  /*1070*/  @P6 IMAD.WIDE.U32 R114, R6.reuse, 0x8, R114 ;  /* 0x0000000806726825 */ /* 0x048fe200078e0072 */
[----:B------:R-:W-:-:S06]  /*1080*/  @P6 LOP3.LUT R6, R6, 0x20, RZ, 0xfc, !PT ;  /* 0x0000002006066812 */ /* 0x000fcc00078efcff */
[----:B------:R-:W3:Y:S01]  /*1090*/  LDC.64 R132, c[0x0][0x3d8] ;  /* 0x0000f600ff847b82 */ /* 0x000ee20000000a00 */
[----:B--2---:R-:W-:-:S07]  /*10a0*/  @P3 IMAD.WIDE.U32 R124, R6, 0x8, R124 ;  /* 0x00000008067c3825 */ /* 0x004fce00078e007c */
[----:B------:R-:W2:Y:S01]  /*10b0*/  @P2 LDC.64 R134, c[0x0][0x440] ;  /* 0x00011000ff862b82 */ /* 0x000ea20000000a00 */
[----:B0-----:R-:W-:Y:S01]  /*10c0*/  @P3 IMAD.WIDE.U32 R126, R6, 0x8, R126 ;  /* 0x00000008067e3825 */ /* 0x001fe200078e007e */
[----:B------:R-:W-:Y:S01]  /*10d0*/  ISETP.GE.U32.AND P4, PT, R0, 0xe0, PT ;  /* 0x000000e00000780c */ /* 0x000fe20003f86070 */
[----:B------:R0:W5:Y:S05]  /*10e0*/  @P3 LDG.E.64 R106, desc[UR6][R124.64] ;  /* 0x000000067c6a3981 */ /* 0x00016a000c1e1b00 */
[----:B------:R-:W0:Y:S01]  /*10f0*/  LDC.64 R136, c[0x0][0x3d0] ;  /* 0x0000f400ff887b82 */ /* 0x000e220000000a00 */
[----:B-1----:R-:W-:Y:S01]  /*1100*/  @P3 IMAD.WIDE.U32 R128, R6, 0x8, R128 ;  /* 0x0000000806803825 */ /* 0x002fe200078e0080 */
[----:B------:R1:W5:Y:S06]  /*1110*/  @P3 LDG.E.64 R104, desc[UR6][R126.64] ;  /* 0x000000067e683981 */ /* 0x00036c000c1e1b00 */
        /* <DEDUP_REMOVED lines=9> */
[----:B----4-:R-:W-:Y:S01]  /*11b0*/  @P2 IMAD.WIDE.U32 R130, R6, 0x8, R130 ;  /* 0x0000000806822825 */ /* 0x010fe200078e0082 */
[----:B------:R-:W-:-:S06]  /*11c0*/  @P2 CS2R R24, SRZ ;  /* 0x0000000000182805 */ /* 0x000fcc000001ff00 */
[----:B------:R-:W4:Y:S01]  /*11d0*/  LDC.64 R162, c[0x0][0x3d0] ;  /* 0x0000f400ffa27b82 */ /* 0x000f220000000a00 */
[C---:B---3--:R-:W-:Y:S01]  /*11e0*/  @P2 IMAD.WIDE.U32 R132, R6.reuse, 0x8, R132 ;  /* 0x0000000806842825 */ /* 0x048fe200078e0084 */
[----:B------:R3:W5:Y:S06]  /*11f0*/  @P2 LDG.E.64 R100, desc[UR6][R130.64] ;  /* 0x0000000682642981 */ /* 0x00076c000c1e1b00 */
[----:B------:R-:W4:Y:S01]  /*1200*/  LDC.64 R164, c[0x0][0x3d8] ;  /* 0x0000f600ffa47b82 */ /* 0x000f220000000a00 */
[C---:B--2---:R-:W-:Y:S01]  /*1210*/  @P2 IMAD.WIDE.U32 R134, R6.reuse, 0x8, R134 ;  /* 0x0000000806862825 */ /* 0x044fe200078e0086 */
[----:B------:R2:W5:Y:S06]  /*1220*/  @P2 LDG.E.64 R98, desc[UR6][R132.64] ;  /* 0x0000000684622981 */ /* 0x00056c000c1e1b00 */
[----:B------:R-:W4:Y:S01]  /*1230*/  LDC.64 R168, c[0x0][0x3d0] ;  /* 0x0000f400ffa87b82 */ /* 0x000f220000000a00 */
[----:B------:R-:W-:Y:S01]  /*1240*/  @P2 VIADD R6, R6, 0x20 ;  /* 0x0000002006062836 */ /* 0x000fe20000000000 */
[----:B------:R-:W5:Y:S01]  /*1250*/  @P2 LD.E.64 R156, desc[UR6][R134.64] ;  /* 0x00000006869c2980 */ /* 0x000f62000c101b00 */
[----:B------:R-:W-:-:S05]  /*1260*/  @P1 CS2R R26, SRZ ;  /* 0x00000000001a1805 */ /* 0x000fca000001ff00 */
[----:B------:R-:W4:Y:S01]  /*1270*/  LDC.64 R170, c[0x0][0x3d0] ;  /* 0x0000f400ffaa7b82 */ /* 0x000f220000000a00 */
[----:B------:R-:W-:Y:S02]  /*1280*/  @P0 CS2R R28, SRZ ;  /* 0x00000000001c0805 */ /* 0x000fe4000001ff00 */
[----:B------:R-:W-:Y:S01]  /*1290*/  @P5 CS2R R30, SRZ ;  /* 0x00000000001e5805 */ /* 0x000fe2000001ff00 */
[----:B------:R-:W5:Y:S01]  /*12a0*/  @P6 LDG.E.64 R112, desc[UR6][R4.64] ;  /* 0x0000000604706981 */ /* 0x000f62000c1e1b00 */
[----:B------:R-:W-:-:S03]  /*12b0*/  @P6 LOP3.LUT R3, R3, 0x40000, RZ, 0xfc, !PT ;  /* 0x0004000003036812 */ /* 0x000fc600078efcff */
[----:B------:R-:W5:Y:S01]  /*12c0*/  @P6 LDG.E.64 R108, desc[UR6][R78.64] ;  /* 0x000000064e6c6981 */ /* 0x000f62000c1e1b00 */
[----:B0-----:R-:W0:Y:S03]  /*12d0*/  LDC.64 R124, c[0x0][0x3d0] ;  /* 0x0000f400ff7c7b82 */ /* 0x001e260000000a00 */
[----:B------:R-:W5:Y:S05]  /*12e0*/  @P6 LD.E.64 R160, desc[UR6][R114.64] ;  /* 0x0000000672a06980 */ /* 0x000f6a000c101b00 */
[----:B-1----:R-:W1:Y:S08]  /*12f0*/  LDC.64 R126, c[0x0][0x3d8] ;  /* 0x0000f600ff7e7b82 */ /* 0x002e700000000a00 */
[----:B------:R-:W4:Y:S01]  /*1300*/  @P5 LDC.64 R128, c[0x0][0x440] ;  /* 0x00011000ff805b82 */ /* 0x000f220000000a00 */
[----:B------:R-:W-:-:S07]  /*1310*/  @P1 IMAD.WIDE.U32 R136, R6, 0x8, R136 ;  /* 0x0000000806881825 */ /* 0x000fce00078e0088 */
[----:B------:R-:W4:Y:S01]  /*1320*/  @P4 LDC.64 R166, c[0x0][0x440] ;  /* 0x00011000ffa64b82 */ /* 0x000f220000000a00 */
[----:B------:R-:W-:Y:S01]  /*1330*/  ISETP.GE.U32.AND P2, PT, R0, 0x120, PT ;  /* 0x000001200000780c */ /* 0x000fe20003f46070 */
[C---:B------:R-:W-:Y:S01]  /*1340*/  @P1 IMAD.WIDE.U32 R138, R6.reuse, 0x8, R138 ;  /* 0x00000008068a1825 */ /* 0x040fe200078e008a */
[----:B------:R2:W5:Y:S05]  /*1350*/  @P1 LDG.E.64 R94, desc[UR6][R136.64] ;  /* 0x00000006885e1981 */ /* 0x00056a000c1e1b00 */
[----:B---3--:R-:W3:Y:S01]  /*1360*/  LDC.64 R130, c[0x0][0x3d8] ;  /* 0x0000f600ff827b82 */ /* 0x008ee20000000a00 */
[C---:B------:R-:W-:Y:S01]  /*1370*/  @P1 IMAD.WIDE.U32 R140, R6.reuse, 0x8, R140 ;  /* 0x00000008068c1825 */ /* 0x040fe200078e008c */
[----:B------:R4:W5:Y:S06]  /*1380*/  @P1 LDG.E.64 R92, desc[UR6][R138.64] ;  /* 0x000000068a5c1981 */ /* 0x00096c000c1e1b00 */
[----:B--2---:R-:W2:Y:S01]  /*1390*/  @P3 LDC.64 R132, c[0x0][0x440] ;  /* 0x00011000ff843b82 */ /* 0x004ea20000000a00 */
[----:B------:R-:W-:Y:S01]  /*13a0*/  @P1 VIADD R6, R6, 0x20 ;  /* 0x0000002006061836 */ /* 0x000fe20000000000 */
[----:B------:R4:W5:Y:S03]  /*13b0*/  @P1 LD.E.64 R154, desc[UR6][R140.64] ;  /* 0x000000068c9a1980 */ /* 0x000966000c101b00 */
[----:B------:R-:W-:-:S03]  /*13c0*/  @P0 IMAD.WIDE.U32 R142, R6, 0x8, R142 ;  /* 0x00000008068e0825 */ /* 0x000fc600078e008e */
[----:B------:R-:W2:Y:S01]  /*13d0*/  LDC.64 R136, c[0x0][0x3d8] ;  /* 0x0000f600ff887b82 */ /* 0x000ea20000000a00 */
[----:B------:R-:W-:-:S04]  /*13e0*/  @P0 IMAD.WIDE.U32 R144, R6, 0x8, R144 ;  /* 0x0000000806900825 */ /* 0x000fc800078e0090 */
[C---:B------:R-:W-:Y:S01]  /*13f0*/  @P0 IMAD.WIDE.U32 R146, R6.reuse, 0x8, R146 ;  /* 0x0000000806920825 */ /* 0x040fe200078e0092 */
[----:B------:R-:W-:Y:S01]  /*1400*/  @P0 IADD3 R6, PT, PT, R6, 0x20, RZ ;  /* 0x0000002006060810 */ /* 0x000fe20007ffe0ff */
[----:B------:R-:W5:Y:S01]  /*1410*/  @P0 LDG.E.64 R90, desc[UR6][R142.64] ;  /* 0x000000068e5a0981 */ /* 0x000f62000c1e1b00 */
[----:B------:R-:W2:Y:S03]  /*1420*/  @P2 LDC.64 R134, c[0x0][0x440] ;  /* 0x00011000ff862b82 */ /* 0x000ea60000000a00 */
[----:B0-----:R-:W-:Y:S01]  /*1430*/  @P5 IMAD.WIDE.U32 R124, R6, 0x8, R124 ;  /* 0x00000008067c5825 */ /* 0x001fe200078e007c */
[----:B------:R-:W-:Y:S01]  /*1440*/  ISETP.GE.U32.AND P1, PT, R0, 0x140, PT ;  /* 0x000001400000780c */ /* 0x000fe20003f26070 */
[----:B------:R-:W5:Y:S02]  /*1450*/  @P0 LDG.E.64 R122, desc[UR6][R144.64] ;  /* 0x00000006907a0981 */ /* 0x000f64000c1e1b00 */
[C---:B-1----:R-:W-:Y:S01]  /*1460*/  @P5 IMAD.WIDE.U32 R126, R6.reuse, 0x8, R126 ;  /* 0x00000008067e5825 */ /* 0x042fe200078e007e */
[----:B------:R-:W-:Y:S01]  /*1470*/  @P4 CS2R R32, SRZ ;  /* 0x0000000000204805 */ /* 0x000fe2000001ff00 */
[----:B------:R-:W5:Y:S01]  /*1480*/  @P0 LD.E.64 R152, desc[UR6][R146.64] ;  /* 0x0000000692980980 */ /* 0x000f62000c101b00 */
[----:B------:R-:W-:Y:S01]  /*1490*/  @P3 CS2R R34, SRZ ;  /* 0x0000000000223805 */ /* 0x000fe2000001ff00 */
[C---:B----4-:R-:W-:Y:S01]  /*14a0*/  @P5 IMAD.WIDE.U32 R128, R6.reuse, 0x8, R128 ;  /* 0x0000000806805825 */ /* 0x050fe200078e0080 */
[----:B------:R-:W0:Y:S01]  /*14b0*/  LDC.64 R138, c[0x0][0x3d0] ;  /* 0x0000f400ff8a7b82 */ /* 0x000e220000000a00 */
[----:B------:R1:W5:Y:S02]  /*14c0*/  @P5 LDG.E.64 R88, desc[UR6][R124.64] ;  /* 0x000000067c585981 */ /* 0x000364000c1e1b00 */
[----:B------:R-:W-:Y:S01]  /*14d0*/  @P5 VIADD R6, R6, 0x20 ;  /* 0x0000002006065836 */ /* 0x000fe20000000000 */
[----:B------:R-:W-:Y:S01]  /*14e0*/  ISETP.GE.U32.AND P0, PT, R0, 0x160, PT ;  /* 0x000001600000780c */ /* 0x000fe20003f06070 */
[----:B------:R4:W5:Y:S02]  /*14f0*/  @P5 LDG.E.64 R120, desc[UR6][R126.64] ;  /* 0x000000067e785981 */ /* 0x000964000c1e1b00 */
[C---:B------:R-:W-:Y:S01]  /*1500*/  @P4 IMAD.WIDE.U32 R162, R6.reuse, 0x8, R162 ;  /* 0x0000000806a24825 */ /* 0x040fe200078e00a2 */
[----:B------:R-:W0:Y:S01]  /*1510*/  LDC.64 R140, c[0x0][0x3d8] ;  /* 0x0000f600ff8c7b82 */ /* 0x000e220000000a00 */
[----:B------:R2:W5:Y:S02]  /*1520*/  @P5 LD.E.64 R150, desc[UR6][R128.64] ;  /* 0x0000000680965980 */ /* 0x000564000c101b00 */
[----:B------:R-:W-:-:S04]  /*1530*/  @P4 IMAD.WIDE.U32 R164, R6, 0x8, R164 ;  /* 0x0000000806a44825 */ /* 0x000fc800078e00a4 */
[----:B------:R-:W-:Y:S01]  /*1540*/  @P4 IMAD.WIDE.U32 R166, R6, 0x8, R166 ;  /* 0x0000000806a64825 */ /* 0x000fe200078e00a6 */
[----:B------:R-:W-:Y:S01]  /*1550*/  ISETP.GE.U32.AND P5, PT, R0, 0x180, PT ;  /* 0x000001800000780c */ /* 0x000fe20003fa6070 */
[----:B-1----:R-:W1:Y:S01]  /*1560*/  LDC.64 R124, c[0x0][0x3d0] ;  /* 0x0000f400ff7c7b82 */ /* 0x002e620000000a00 */
[----:B------:R-:W5:Y:S01]  /*1570*/  @P4 LDG.E.64 R86, desc[UR6][R162.64] ;  /* 0x00000006a2564981 */ /* 0x000f62000c1e1b00 */
[----:B------:R-:W-:-:S03]  /*1580*/  @P4 VIADD R6, R6, 0x20 ;  /* 0x0000002006064836 */ /* 0x000fc60000000000 */
[----:B------:R-:W5:Y:S01]  /*1590*/  @P4 LDG.E.64 R118, desc[UR6][R164.64] ;  /* 0x00000006a4764981 */ /* 0x000f62000c1e1b00 */
[C---:B------:R-:W-:Y:S02]  /*15a0*/  @P3 IMAD.WIDE.U32 R168, R6.reuse, 0x8, R168 ;  /* 0x0000000806a83825 */ /* 0x040fe400078e00a8 */
[----:B----4-:R-:W4:Y:S01]  /*15b0*/  LDC.64 R126, c[0x0][0x3d8] ;  /* 0x0000f600ff7e7b82 */ /* 0x010f220000000a00 */
[----:B------:R-:W5:Y:S01]  /*15c0*/  @P4 LD.E.64 R148, desc[UR6][R166.64] ;  /* 0x00000006a6944980 */ /* 0x000f62000c101b00 */
[----:B---3--:R-:W-:-:S04]  /*15d0*/  @P3 IMAD.WIDE.U32 R130, R6, 0x8, R130 ;  /* 0x0000000806823825 */ /* 0x008fc800078e0082 */
[C---:B--2---:R-:W-:Y:S01]  /*15e0*/  @P3 IMAD.WIDE.U32 R132, R6.reuse, 0x8, R132 ;  /* 0x0000000806843825 */ /* 0x044fe200078e0084 */
[----:B------:R-:W-:Y:S01]  /*15f0*/  @P3 IADD3 R6, PT, PT, R6, 0x20, RZ ;  /* 0x0000002006063810 */ /* 0x000fe20007ffe0ff */
[----:B------:R2:W5:Y:S01]  /*1600*/  @P3 LDG.E.64 R110, desc[UR6][R130.64] ;  /* 0x00000006826e3981 */ /* 0x000562000c1e1b00 */
[----:B------:R-:W3:Y:S03]  /*1610*/  LDC.64 R128, c[0x0][0x3d0] ;  /* 0x0000f400ff807b82 */ /* 0x000ee60000000a00 */
[----:B------:R-:W-:Y:S01]  /*1620*/  @P2 IMAD.WIDE.U32 R136, R6, 0x8, R136 ;  /* 0x0000000806882825 */ /* 0x000fe200078e0088 */
[----:B------:R-:W-:Y:S01]  /*1630*/  ISETP.GE.U32.AND P4, PT, R0, 0x1a0, PT ;  /* 0x000001a00000780c */ /* 0x000fe20003f86070 */
[----:B------:R0:W5:Y:S01]  /*1640*/  @P3 LD.E.64 R66, desc[UR6][R132.64] ;  /* 0x0000000684423980 */ /* 0x000162000c101b00 */
[----:B------:R-:W-:Y:S02]  /*1650*/  @P2 CS2R R36, SRZ ;  /* 0x0000000000242805 */ /* 0x000fe4000001ff00 */
[----:B------:R-:W3:Y:S01]  /*1660*/  @P5 LDC.64 R142, c[0x0][0x440] ;  /* 0x00011000ff8e5b82 */ /* 0x000ee20000000a00 */
[----:B------:R0:W5:Y:S04]  /*1670*/  @P2 LDG.E.64 R102, desc[UR6][R136.64] ;  /* 0x0000000688662981 */ /* 0x000168000c1e1b00 */
[----:B------:R-:W5:Y:S03]  /*1680*/  @P3 LDG.E.64 R84, desc[UR6][R168.64] ;  /* 0x00000006a8543981 */ /* 0x000f66000c1e1b00 */
[----:B--2---:R-:W2:Y:S01]  /*1690*/  @P1 LDC.64 R130, c[0x0][0x440] ;  /* 0x00011000ff821b82 */ /* 0x004ea20000000a00 */
[----:B------:R-:W-:Y:S01]  /*16a0*/  @P2 IMAD.WIDE.U32 R170, R6, 0x8, R170 ;  /* 0x0000000806aa2825 */ /* 0x000fe200078e00aa */
[----:B------:R-:W-:-:S03]  /*16b0*/  ISETP.GE.U32.AND P3, PT, R0, 0x1c0, PT ;  /* 0x000001c00000780c */ /* 0x000fc60003f66070 */
[C---:B------:R-:W-:Y:S01]  /*16c0*/  @P2 IMAD.WIDE.U32 R134, R6.reuse, 0x8, R134 ;  /* 0x0000000806862825 */ /* 0x040fe200078e0086 */
[----:B------:R-:W5:Y:S02]  /*16d0*/  @P2 LDG.E.64 R82, desc[UR6][R170.64] ;  /* 0x00000006aa522981 */ /* 0x000f64000c1e1b00 */
[----:B0-----:R-:W0:Y:S08]  /*16e0*/  LDC.64 R132, c[0x0][0x3d8] ;  /* 0x0000f600ff847b82 */ /* 0x001e300000000a00 */
[----:B------:R-:W0:Y:S01]  /*16f0*/  @P0 LDC.64 R136, c[0x0][0x440] ;  /* 0x00011000ff880b82 */ /* 0x000e220000000a00 */
[----:B------:R4:W5:Y:S01]  /*1700*/  @P2 LD.E.64 R64, desc[UR6][R134.64] ;  /* 0x0000000686402980 */ /* 0x000962000c101b00 */
[----:B------:R-:W-:Y:S01]  /*1710*/  @P2 VIADD R6, R6, 0x20 ;  /* 0x0000002006062836 */ /* 0x000fe20000000000 */
[----:B------:R-:W-:-:S05]  /*1720*/  ISETP.GE.U32.AND P2, PT, R0, 0x1e0, PT ;  /* 0x000001e00000780c */ /* 0x000fca0003f46070 */
[----:B------:R-:W0:Y:S08]  /*1730*/  LDC.64 R144, c[0x0][0x3d0] ;  /* 0x0000f400ff907b82 */ /* 0x000e300000000a00 */
[----:B------:R-:W0:Y:S08]  /*1740*/  LDC.64 R146, c[0x0][0x3d8] ;  /* 0x0000f600ff927b82 */ /* 0x000e300000000a00 */
[----:B------:R-:W0:Y:S01]  /*1750*/  @P4 LDC.64 R162, c[0x0][0x440] ;  /* 0x00011000ffa24b82 */ /* 0x000e220000000a00 */
[----:B-1----:R-:W-:-:S04]  /*1760*/  @P1 IMAD.WIDE.U32 R124, R6, 0x8, R124 ;  /* 0x00000008067c1825 */ /* 0x002fc800078e007c */
[C---:B----4-:R-:W-:Y:S01]  /*1770*/  @P1 IMAD.WIDE.U32 R126, R6.reuse, 0x8, R126 ;  /* 0x00000008067e1825 */ /* 0x050fe200078e007e */
[----:B------:R1:W5:Y:S02]  /*1780*/  @P1 LDG.E.64 R80, desc[UR6][R124.64] ;  /* 0x000000067c501981 */ /* 0x000364000c1e1b00 */
[----:B------:R-:W4:Y:S01]  /*1790*/  LDC.64 R134, c[0x0][0x3d0] ;  /* 0x0000f400ff867b82 */ /* 0x000f220000000a00 */
[C---:B--2---:R-:W-:Y:S01]  /*17a0*/  @P1 IMAD.WIDE.U32 R130, R6.reuse, 0x8, R130 ;  /* 0x0000000806821825 */ /* 0x044fe200078e0082 */
[----:B------:R1:W5:Y:S06]  /*17b0*/  @P1 LDG.E.64 R96, desc[UR6][R126.64] ;  /* 0x000000067e601981 */ /* 0x00036c000c1e1b00 */
[----:B------:R-:W2:Y:S01]  /*17c0*/  LDC.64 R164, c[0x0][0x3d8] ;  /* 0x0000f600ffa47b82 */ /* 0x000ea20000000a00 */
[----:B------:R-:W-:Y:S01]  /*17d0*/  @P1 VIADD R6, R6, 0x20 ;  /* 0x0000002006061836 */ /* 0x000fe20000000000 */
[----:B------:R1:W5:Y:S06]  /*17e0*/  @P1 LD.E.64 R62, desc[UR6][R130.64] ;  /* 0x00000006823e1980 */ /* 0x00036c000c101b00 */
[----:B------:R-:W1:Y:S01]  /*17f0*/  @P3 LDC.64 R166, c[0x0][0x440] ;  /* 0x00011000ffa63b82 */ /* 0x000e620000000a00 */
[----:B---3--:R-:W-:-:S04]  /*1800*/  @P0 IMAD.WIDE.U32 R128, R6, 0x8, R128 ;  /* 0x0000000806800825 */ /* 0x008fc800078e0080 */
[C---:B0-----:R-:W-:Y:S01]  /*1810*/  @P0 IMAD.WIDE.U32 R132, R6.reuse, 0x8, R132 ;  /* 0x0000000806840825 */ /* 0x041fe200078e0084 */
[----:B------:R0:W5:Y:S02]  /*1820*/  @P0 LDG.E.64 R76, desc[UR6][R128.64] ;  /* 0x00000006804c0981 */ /* 0x000164000c1e1b00 */
[----:B------:R-:W3:Y:S01]  /*1830*/  LDC.64 R168, c[0x0][0x3d0] ;  /* 0x0000f400ffa87b82 */ /* 0x000ee20000000a00 */
[C---:B------:R-:W-:Y:S01]  /*1840*/  @P0 IMAD.WIDE.U32 R136, R6.reuse, 0x8, R136 ;  /* 0x0000000806880825 */ /* 0x040fe200078e0088 */
[----:B------:R-:W-:Y:S01]  /*1850*/  @P0 IADD3 R6, PT, PT, R6, 0x20, RZ ;  /* 0x0000002006060810 */ /* 0x000fe20007ffe0ff */
[----:B------:R0:W5:Y:S05]  /*1860*/  @P0 LDG.E.64 R74, desc[UR6][R132.64] ;  /* 0x00000006844a0981 */ /* 0x00016a000c1e1b00 */
[----:B------:R-:W0:Y:S08]  /*1870*/  LDC.64 R170, c[0x0][0x3d8] ;  /* 0x0000f600ffaa7b82 */ /* 0x000e300000000a00 */
[----:B------:R-:W0:Y:S01]  /*1880*/  @P2 LDC.64 R172, c[0x0][0x440] ;  /* 0x00011000ffac2b82 */ /* 0x000e220000000a00 */
[C---:B------:R-:W-:Y:S01]  /*1890*/  @P5 IMAD.WIDE.U32 R138, R6.reuse, 0x8, R138 ;  /* 0x00000008068a5825 */ /* 0x040fe200078e008a */
[----:B------:R0:W5:Y:S03]  /*18a0*/  @P0 LD.E.64 R60, desc[UR6][R136.64] ;  /* 0x00000006883c0980 */ /* 0x000166000c101b00 */
[C---:B------:R-:W-:Y:S01]  /*18b0*/  @P5 IMAD.WIDE.U32 R140, R6.reuse, 0x8, R140 ;  /* 0x00000008068c5825 */ /* 0x040fe200078e008c */
[----:B------:R0:W5:Y:S03]  /*18c0*/  @P5 LDG.E.64 R72, desc[UR6][R138.64] ;  /* 0x000000068a485981 */ /* 0x000166000c1e1b00 */
[C---:B------:R-:W-:Y:S01]  /*18d0*/  @P5 IMAD.WIDE.U32 R142, R6.reuse, 0x8, R142 ;  /* 0x00000008068e5825 */ /* 0x040fe200078e008e */
[----:B------:R0:W5:Y:S03]  /*18e0*/  @P5 LDG.E.64 R70, desc[UR6][R140.64] ;  /* 0x000000068c465981 */ /* 0x000166000c1e1b00 */
[----:B------:R-:W-:Y:S01]  /*18f0*/  @P5 VIADD R6, R6, 0x20 ;  /* 0x0000002006065836 */ /* 0x000fe20000000000 */
[----:B------:R0:W5:Y:S03]  /*1900*/  @P5 LD.E.64 R58, desc[UR6][R142.64] ;  /* 0x000000068e3a5980 */ /* 0x000166000c101b00 */
[----:B------:R-:W-:-:S04]  /*1910*/  @P4 IMAD.WIDE.U32 R144, R6, 0x8, R144 ;  /* 0x0000000806904825 */ /* 0x000fc800078e0090 */
[C---:B------:R-:W-:Y:S01]  /*1920*/  @P4 IMAD.WIDE.U32 R146, R6.reuse, 0x8, R146 ;  /* 0x0000000806924825 */ /* 0x040fe200078e0092 */
[----:B------:R0:W5:Y:S03]  /*1930*/  @P4 LDG.E.64 R68, desc[UR6][R144.64] ;  /* 0x0000000690444981 */ /* 0x000166000c1e1b00 */
[C---:B------:R-:W-:Y:S01]  /*1940*/  @P4 IMAD.WIDE.U32 R162, R6.reuse, 0x8, R162 ;  /* 0x0000000806a24825 */ /* 0x040fe200078e00a2 */
[----:B------:R0:W5:Y:S03]  /*1950*/  @P4 LDG.E.64 R18, desc[UR6][R146.64] ;  /* 0x0000000692124981 */ /* 0x000166000c1e1b00 */
[----:B------:R-:W-:Y:S01]  /*1960*/  @P4 VIADD R6, R6, 0x20 ;  /* 0x0000002006064836 */ /* 0x000fe20000000000 */
[----:B------:R0:W5:Y:S03]  /*1970*/  @P4 LD.E.64 R56, desc[UR6][R162.64] ;  /* 0x00000006a2384980 */ /* 0x000166000c101b00 */
[----:B----4-:R-:W-:-:S04]  /*1980*/  @P3 IMAD.WIDE.U32 R134, R6, 0x8, R134 ;  /* 0x0000000806863825 */ /* 0x010fc800078e0086 */
[C---:B--2---:R-:W-:Y:S01]  /*1990*/  @P3 IMAD.WIDE.U32 R164, R6.reuse, 0x8, R164 ;  /* 0x0000000806a43825 */ /* 0x044fe200078e00a4 */
[----:B------:R2:W5:Y:S03]  /*19a0*/  @P3 LDG.E.64 R16, desc[UR6][R134.64] ;  /* 0x0000000686103981 */ /* 0x000566000c1e1b00 */
[C---:B-1----:R-:W-:Y:S01]  /*19b0*/  @P3 IMAD.WIDE.U32 R166, R6.reuse, 0x8, R166 ;  /* 0x0000000806a63825 */ /* 0x042fe200078e00a6 */
[----:B------:R-:W-:Y:S01]  /*19c0*/  @P3 IADD3 R6, PT, PT, R6, 0x20, RZ ;  /* 0x0000002006063810 */ /* 0x000fe20007ffe0ff */
[----:B------:R2:W5:Y:S04]  /*19d0*/  @P3 LDG.E.64 R14, desc[UR6][R164.64] ;  /* 0x00000006a40e3981 */ /* 0x000568000c1e1b00 */
[C---:B---3--:R-:W-:Y:S01]  /*19e0*/  @P2 IMAD.WIDE.U32 R168, R6.reuse, 0x8, R168 ;  /* 0x0000000806a82825 */ /* 0x048fe200078e00a8 */
[----:B------:R2:W5:Y:S03]  /*19f0*/  @P3 LD.E.64 R54, desc[UR6][R166.64] ;  /* 0x00000006a6363980 */ /* 0x000566000c101b00 */
[C---:B0-----:R-:W-:Y:S01]  /*1a00*/  @P2 IMAD.WIDE.U32 R170, R6.reuse, 0x8, R170 ;  /* 0x0000000806aa2825 */ /* 0x041fe200078e00aa */
        /* <DEDUP_REMOVED lines=11> */
[----:B------:R-:W-:Y:S01]  /*1ac0*/  @P2 CS2R R48, SRZ ;  /* 0x0000000000302805 */ /* 0x000fe2000001ff00 */
[----:B------:R-:W-:Y:S01]  /*1ad0*/  @P2 VIADD R6, R6, 0x20 ;  /* 0x0000002006062836 */ /* 0x000fe20000000000 */
[----:B--2---:R-:W-:Y:S06]  /*1ae0*/  @!P1 BRA `(.L_x_35053) ;  /* 0x0000001800cc9947 */ /* 0x004fec0003800000 */
        /* <DEDUP_REMOVED lines=11> */
.L_x_35051:
        /* <DEDUP_REMOVED lines=8> */
[C---:B------:R-:W-:Y:S02]  /*1c20*/  ISETP.GE.U32.AND P0, PT, R0.reuse, 0x80, PT ;  /* 0x000000800000780c */ /* 0x040fe40003f06070 */
[----:B------:R-:W-:Y:S01]  /*1c30*/  LOP3.LUT R3, R3, 0xfffbffff, RZ, 0xc0, !PT ;  /* 0xfffbffff03037812 */ /* 0x000fe200078ec0ff */
[----:B------:R-:W1:Y:S08]  /*1c40*/  LDC.64 R78, c[0x0][0x3d8] ;  /* 0x0000f600ff4e7b82 */ /* 0x000e700000000a00 */
[----:B------:R-:W2:Y:S08]  /*1c50*/  LDC.64 R126, c[0x0][0x3d0] ;  /* 0x0000f400ff7e7b82 */ /* 0x000eb00000000a00 */
[----:B------:R-:W3:Y:S01]  /*1c60*/  LDC.64 R130, c[0x0][0x3d8] ;  /* 0x0000f600ff827b82 */ /* 0x000ee20000000a00 */
[----:B------:R-:W-:Y:S01]  /*1c70*/  ISETP.GE.U32.AND P4, PT, R0, 0xa0, PT ;  /* 0x000000a00000780c */ /* 0x000fe20003f86070 */
[----:B0-----:R-:W-:-:S06]  /*1c80*/  @P6 IMAD.WIDE.U32 R4, R6, 0x8, R4 ;  /* 0x0000000806046825 */ /* 0x001fcc00078e0004 */
[----:B------:R-:W0:Y:S01]  /*1c90*/  LDC.64 R134, c[0x0][0x3d0] ;  /* 0x0000f400ff867b82 */ /* 0x000e220000000a00 */
[----:B-1----:R-:W-:-:S07]  /*1ca0*/  @P6 IMAD.WIDE.U32 R78, R6, 0x8, R78 ;  /* 0x00000008064e6825 */ /* 0x002fce00078e004e */
[----:B------:R-:W1:Y:S01]  /*1cb0*/  LDC.64 R138, c[0x0][0x3d8] ;  /* 0x0000f600ff8a7b82 */ /* 0x000e620000000a00 */
[C---:B------:R-:W-:Y:S01]  /*1cc0*/  ISETP.GE.U32.AND P5, PT, R0.reuse, 0xc0, PT ;  /* 0x000000c00000780c */ /* 0x040fe20003fa6070 */
[----:B------:R-:W5:Y:S06]  /*1cd0*/  @P6 LDG.E.64 R112, desc[UR6][R4.64] ;  /* 0x0000000604706981 */ /* 0x000f6c000c1e1b00 */
[----:B------:R-:W4:Y:S08]  /*1ce0*/  LDC.64 R142, c[0x0][0x3d0] ;  /* 0x0000f400ff8e7b82 */ /* 0x000f300000000a00 */
[----:B------:R-:W4:Y:S01]  /*1cf0*/  LDC.64 R146, c[0x0][0x3d8] ;  /* 0x0000f600ff927b82 */ /* 0x000f220000000a00 */
[----:B------:R-:W-:Y:S01]  /*1d00*/  ISETP.GE.U32.AND P3, PT, R0, 0xe0, PT ;  /* 0x000000e00000780c */ /* 0x000fe20003f66070 */
[----:B------:R-:W5:Y:S01]  /*1d10*/  @P6 LDG.E.64 R108, desc[UR6][R78.64] ;  /* 0x000000064e6c6981 */ /* 0x000f62000c1e1b00 */
[----:B------:R-:W-:-:S05]  /*1d20*/  @P6 LOP3.LUT R3, R3, 0x40000, RZ, 0xfc, !PT ;  /* 0x0004000003036812 */ /* 0x000fca00078efcff */
[----:B------:R-:W2:Y:S08]  /*1d30*/  @P6 LDC.64 R114, c[0x0][0x438] ;  /* 0x00010e00ff726b82 */ /* 0x000eb00000000a00 */
[----:B------:R-:W3:Y:S08]  /*1d40*/  @P6 LDC.64 R124, c[0x0][0x440] ;  /* 0x00011000ff7c6b82 */ /* 0x000ef00000000a00 */
[----:B------:R-:W0:Y:S08]  /*1d50*/  @P2 LDC.64 R128, c[0x0][0x438] ;  /* 0x00010e00ff802b82 */ /* 0x000e300000000a00 */
[----:B------:R-:W1:Y:S01]  /*1d60*/  @P2 LDC.64 R132, c[0x0][0x440] ;  /* 0x00011000ff842b82 */ /* 0x000e620000000a00 */
[----:B--2---:R-:W-:-:S05]  /*1d70*/  @P6 IMAD.WIDE.U32 R114, R6, 0x8, R114 ;  /* 0x0000000806726825 */ /* 0x004fca00078e0072 */
[----:B------:R-:W5:Y:S02]  /*1d80*/  @P6 LD.E.64 R40, desc[UR6][R114.64] ;  /* 0x0000000672286980 */ /* 0x000f64000c101b00 */
[----:B------:R-:W2:Y:S01]  /*1d90*/  @P1 LDC.64 R136, c[0x0][0x438] ;  /* 0x00010e00ff881b82 */ /* 0x000ea20000000a00 */
[C---:B---3--:R-:W-:Y:S01]  /*1da0*/  @P6 IMAD.WIDE.U32 R124, R6.reuse, 0x8, R124 ;  /* 0x00000008067c6825 */ /* 0x048fe200078e007c */
[----:B------:R-:W-:-:S04]  /*1db0*/  @P6 LOP3.LUT R6, R6, 0x20, RZ, 0xfc, !PT ;  /* 0x0000002006066812 */ /* 0x000fc800078efcff */
[----:B------:R-:W5:Y:S01]  /*1dc0*/  @P6 LD.E.64 R160, desc[UR6][R124.64] ;  /* 0x000000067ca06980 */ /* 0x000f62000c101b00 */
[C---:B------:R-:W-:Y:S01]  /*1dd0*/  @P2 IMAD.WIDE.U32 R126, R6.reuse, 0x8, R126 ;  /* 0x00000008067e2825 */ /* 0x040fe200078e007e */
[----:B------:R-:W3:Y:S03]  /*1de0*/  @P1 LDC.64 R140, c[0x0][0x440] ;  /* 0x00011000ff8c1b82 */ /* 0x000ee60000000a00 */
[C---:B0-----:R-:W-:Y:S01]  /*1df0*/  @P2 IMAD.WIDE.U32 R128, R6.reuse, 0x8, R128 ;  /* 0x0000000806802825 */ /* 0x041fe200078e0080 */
[----:B------:R0:W5:Y:S03]  /*1e00*/  @P2 LDG.E.64 R106, desc[UR6][R126.64] ;  /* 0x000000067e6a2981 */ /* 0x000166000c1e1b00 */
[C---:B------:R-:W-:Y:S01]  /*1e10*/  @P2 IMAD.WIDE.U32 R130, R6.reuse, 0x8, R130 ;  /* 0x0000000806822825 */ /* 0x040fe200078e0082 */
[----:B------:R-:W4:Y:S01]  /*1e20*/  @P0 LDC.64 R144, c[0x0][0x438] ;  /* 0x00010e00ff900b82 */ /* 0x000f220000000a00 */
[----:B------:R2:W5:Y:S02]  /*1e30*/  @P2 LD.E.64 R22, desc[UR6][R128.64] ;  /* 0x0000000680162980 */ /* 0x000564000c101b00 */
[----:B-1----:R-:W-:-:S02]  /*1e40*/  @P2 IMAD.WIDE.U32 R132, R6, 0x8, R132 ;  /* 0x0000000806842825 */ /* 0x002fc400078e0084 */
[----:B------:R-:W5:Y:S03]  /*1e50*/  @P2 LDG.E.64 R104, desc[UR6][R130.64] ;  /* 0x0000000682682981 */ /* 0x000f66000c1e1b00 */
[----:B------:R-:W1:Y:S01]  /*1e60*/  @P0 LDC.64 R162, c[0x0][0x440] ;  /* 0x00011000ffa20b82 */ /* 0x000e620000000a00 */
[----:B------:R-:W-:Y:S01]  /*1e70*/  @P2 VIADD R6, R6, 0x20 ;  /* 0x0000002006062836 */ /* 0x000fe20000000000 */
[----:B------:R2:W5:Y:S06]  /*1e80*/  @P2 LD.E.64 R158, desc[UR6][R132.64] ;  /* 0x00000006849e2980 */ /* 0x00056c000c101b00 */
[----:B0-----:R-:W0:Y:S08]  /*1e90*/  LDC.64 R126, c[0x0][0x3d0] ;  /* 0x0000f400ff7e7b82 */ /* 0x001e300000000a00 */
[----:B------:R-:W0:Y:S08]  /*1ea0*/  LDC.64 R166, c[0x0][0x3d8] ;  /* 0x0000f600ffa67b82 */ /* 0x000e300000000a00 */
[----:B------:R-:W0:Y:S08]  /*1eb0*/  @P4 LDC.64 R164, c[0x0][0x438] ;  /* 0x00010e00ffa44b82 */ /* 0x000e300000000a00 */
[----:B------:R-:W0:Y:S01]  /*1ec0*/  @P4 LDC.64 R168, c[0x0][0x440] ;  /* 0x00011000ffa84b82 */ /* 0x000e220000000a00 */
[----:B------:R-:W-:Y:S01]  /*1ed0*/  ISETP.GE.U32.AND P2, PT, R0, 0x100, PT ;  /* 0x000001000000780c */ /* 0x000fe20003f46070 */
[----:B------:R-:W-:-:S06]  /*1ee0*/  @P1 IMAD.WIDE.U32 R134, R6, 0x8, R134 ;  /* 0x0000000806861825 */ /* 0x000fcc00078e0086 */
[----:B--2---:R-:W2:Y:S01]  /*1ef0*/  LDC.64 R128, c[0x0][0x3d0] ;  /* 0x0000f400ff807b82 */ /* 0x004ea20000000a00 */
[C---:B------:R-:W-:Y:S01]  /*1f00*/  @P1 IMAD.WIDE.U32 R136, R6.reuse, 0x8, R136 ;  /* 0x0000000806881825 */ /* 0x040fe200078e0088 */
[----:B------:R0:W5:Y:S03]  /*1f10*/  @P1 LDG.E.64 R100, desc[UR6][R134.64] ;  /* 0x0000000686641981 */ /* 0x000166000c1e1b00 */
[C---:B------:R-:W-:Y:S01]  /*1f20*/  @P1 IMAD.WIDE.U32 R138, R6.reuse, 0x8, R138 ;  /* 0x00000008068a1825 */ /* 0x040fe200078e008a */
[----:B------:R-:W5:Y:S02]  /*1f30*/  @P1 LD.E.64 R24, desc[UR6][R136.64] ;  /* 0x0000000688181980 */ /* 0x000f64000c101b00 */
[----:B------:R-:W2:Y:S01]  /*1f40*/  LDC.64 R132, c[0x0][0x3d8] ;  /* 0x0000f600ff847b82 */ /* 0x000ea20000000a00 */
[C---:B---3--:R-:W-:Y:S01]  /*1f50*/  @P1 IMAD.WIDE.U32 R140, R6.reuse, 0x8, R140 ;  /* 0x00000008068c1825 */ /* 0x048fe200078e008c */
[----:B------:R-:W-:Y:S01]  /*1f60*/  @P1 IADD3 R6, PT, PT, R6, 0x20, RZ ;  /* 0x0000002006061810 */ /* 0x000fe20007ffe0ff */
[----:B------:R3:W5:Y:S05]  /*1f70*/  @P1 LDG.E.64 R98, desc[UR6][R138.64] ;  /* 0x000000068a621981 */ /* 0x00076a000c1e1b00 */
[----:B------:R-:W3:Y:S01]  /*1f80*/  @P5 LDC.64 R130, c[0x0][0x438] ;  /* 0x00010e00ff825b82 */ /* 0x000ee20000000a00 */
[C---:B----4-:R-:W-:Y:S01]  /*1f90*/  @P0 IMAD.WIDE.U32 R142, R6.reuse, 0x8, R142 ;  /* 0x00000008068e0825 */ /* 0x050fe200078e008e */
[----:B------:R-:W5:Y:S06]  /*1fa0*/  @P1 LD.E.64 R156, desc[UR6][R140.64] ;  /* 0x000000068c9c1980 */ /* 0x000f6c000c101b00 */
[----:B------:R-:W4:Y:S01]  /*1fb0*/  @P5 LDC.64 R170, c[0x0][0x440] ;  /* 0x00011000ffaa5b82 */ /* 0x000f220000000a00 */
[C---:B------:R-:W-:Y:S01]  /*1fc0*/  @P0 IMAD.WIDE.U32 R144, R6.reuse, 0x8, R144 ;  /* 0x0000000806900825 */ /* 0x040fe200078e0090 */
[----:B------:R3:W5:Y:S03]  /*1fd0*/  @P0 LDG.E.64 R94, desc[UR6][R142.64] ;  /* 0x000000068e5e0981 */ /* 0x000766000c1e1b00 */
[----:B------:R-:W-:-:S03]  /*1fe0*/  @P0 IMAD.WIDE.U32 R146, R6, 0x8, R146 ;  /* 0x0000000806920825 */ /* 0x000fc600078e0092 */
[----:B------:R-:W4:Y:S01]  /*1ff0*/  LDC.64 R172, c[0x0][0x3d0] ;  /* 0x0000f400ffac7b82 */ /* 0x000f220000000a00 */
[----:B-1----:R-:W-:Y:S01]  /*2000*/  @P0 IMAD.WIDE.U32 R162, R6, 0x8, R162 ;  /* 0x0000000806a20825 */ /* 0x002fe200078e00a2 */
[----:B------:R-:W-:Y:S01]  /*2010*/  ISETP.GE.U32.AND P1, PT, R0, 0x120, PT ;  /* 0x000001200000780c */ /* 0x000fe20003f26070 */
[----:B------:R1:W5:Y:S02]  /*2020*/  @P0 LDG.E.64 R92, desc[UR6][R146.64] ;  /* 0x00000006925c0981 */ /* 0x000364000c1e1b00 */
[----:B------:R-:W-:Y:S02]  /*2030*/  @P0 VIADD R6, R6, 0x20 ;  /* 0x0000002006060836 */ /* 0x000fe40000000000 */
[----:B------:R-:W5:Y:S01]  /*2040*/  @P0 LD.E.64 R26, desc[UR6][R144.64] ;  /* 0x00000006901a0980 */ /* 0x000f62000c101b00 */
[----:B------:R-:W4:Y:S01]  /*2050*/  @P3 LDC.64 R174, c[0x0][0x438] ;  /* 0x00010e00ffae3b82 */ /* 0x000f220000000a00 */
[C---:B0-----:R-:W-:Y:S02]  /*2060*/  @P4 IMAD.WIDE.U32 R126, R6.reuse, 0x8, R126 ;  /* 0x00000008067e4825 */ /* 0x041fe400078e007e */
[----:B------:R-:W5:Y:S05]  /*2070*/  @P0 LD.E.64 R154, desc[UR6][R162.64] ;  /* 0x00000006a29a0980 */ /* 0x000f6a000c101b00 */
[----:B------:R-:W0:Y:S01]  /*2080*/  LDC.64 R176, c[0x0][0x3d8] ;  /* 0x0000f600ffb07b82 */ /* 0x000e220000000a00 */
[C---:B------:R-:W-:Y:S01]  /*2090*/  @P4 IMAD.WIDE.U32 R164, R6.reuse, 0x8, R164 ;  /* 0x0000000806a44825 */ /* 0x040fe200078e00a4 */
[----:B------:R4:W5:Y:S06]  /*20a0*/  @P4 LDG.E.64 R90, desc[UR6][R126.64] ;  /* 0x000000067e5a4981 */ /* 0x00096c000c1e1b00 */
[----:B------:R-:W0:Y:S01]  /*20b0*/  @P3 LDC.64 R178, c[0x0][0x440] ;  /* 0x00011000ffb23b82 */ /* 0x000e220000000a00 */
[----:B------:R-:W-:-:S04]  /*20c0*/  @P4 IMAD.WIDE.U32 R166, R6, 0x8, R166 ;  /* 0x0000000806a64825 */ /* 0x000fc800078e00a6 */
[----:B------:R-:W-:-:S03]  /*20d0*/  @P4 IMAD.WIDE.U32 R168, R6, 0x8, R168 ;  /* 0x0000000806a84825 */ /* 0x000fc600078e00a8 */
[----:B------:R-:W0:Y:S01]  /*20e0*/  LDC.64 R180, c[0x0][0x3d0] ;  /* 0x0000f400ffb47b82 */ /* 0x000e220000000a00 */
[----:B------:R-:W-:-:S07]  /*20f0*/  @P4 VIADD R6, R6, 0x20 ;  /* 0x0000002006064836 */ /* 0x000fce0000000000 */
[----:B------:R-:W0:Y:S01]  /*2100*/  @P2 LDC.64 R134, c[0x0][0x438] ;  /* 0x00010e00ff862b82 */ /* 0x000e220000000a00 */
[----:B--2---:R-:W-:-:S07]  /*2110*/  @P5 IMAD.WIDE.U32 R128, R6, 0x8, R128 ;  /* 0x0000000806805825 */ /* 0x004fce00078e0080 */
[----:B---3--:R-:W2:Y:S01]  /*2120*/  LDC.64 R138, c[0x0][0x3d8] ;  /* 0x0000f600ff8a7b82 */ /* 0x008ea20000000a00 */
[----:B------:R3:W5:Y:S07]  /*2130*/  @P5 LDG.E.64 R88, desc[UR6][R128.64] ;  /* 0x0000000680585981 */ /* 0x00076e000c1e1b00 */
[----:B------:R-:W2:Y:S08]  /*2140*/  @P2 LDC.64 R142, c[0x0][0x440] ;  /* 0x00011000ff8e2b82 */ /* 0x000eb00000000a00 */
[----:B-1----:R-:W1:Y:S01]  /*2150*/  LDC.64 R146, c[0x0][0x3d0] ;  /* 0x0000f400ff927b82 */ /* 0x002e620000000a00 */
[----:B------:R-:W-:Y:S01]  /*2160*/  @P5 IMAD.WIDE.U32 R130, R6, 0x8, R130 ;  /* 0x0000000806825825 */ /* 0x000fe200078e0082 */
[----:B------:R-:W-:Y:S01]  /*2170*/  ISETP.GE.U32.AND P0, PT, R0, 0x140, PT ;  /* 0x000001400000780c */ /* 0x000fe20003f06070 */
[----:B------:R-:W5:Y:S02]  /*2180*/  @P4 LDG.E.64 R122, desc[UR6][R166.64] ;  /* 0x00000006a67a4981 */ /* 0x000f64000c1e1b00 */
[----:B------:R-:W-:-:S02]  /*2190*/  @P5 IMAD.WIDE.U32 R132, R6, 0x8, R132 ;  /* 0x0000000806845825 */ /* 0x000fc400078e0084 */
[----:B------:R-:W5:Y:S01]  /*21a0*/  @P4 LD.E.64 R28, desc[UR6][R164.64] ;  /* 0x00000006a41c4980 */ /* 0x000f62000c101b00 */
[----:B------:R-:W1:Y:S01]  /*21b0*/  LDC.64 R182, c[0x0][0x3d8] ;  /* 0x0000f600ffb67b82 */ /* 0x000e620000000a00 */
[C---:B----4-:R-:W-:Y:S01]  /*21c0*/  @P5 IMAD.WIDE.U32 R170, R6.reuse, 0x8, R170 ;  /* 0x0000000806aa5825 */ /* 0x050fe200078e00aa */
[----:B------:R-:W-:Y:S01]  /*21d0*/  @P5 IADD3 R6, PT, PT, R6, 0x20, RZ ;  /* 0x0000002006065810 */ /* 0x000fe20007ffe0ff */
[----:B------:R-:W5:Y:S05]  /*21e0*/  @P4 LD.E.64 R152, desc[UR6][R168.64] ;  /* 0x00000006a8984980 */ /* 0x000f6a000c101b00 */
[----:B------:R-:W4:Y:S01]  /*21f0*/  @P1 LDC.64 R126, c[0x0][0x438] ;  /* 0x00010e00ff7e1b82 */ /* 0x000f220000000a00 */
[----:B------:R-:W-:-:S07]  /*2200*/  @P3 IMAD.WIDE.U32 R172, R6, 0x8, R172 ;  /* 0x0000000806ac3825 */ /* 0x000fce00078e00ac */
[----:B---3--:R-:W3:Y:S01]  /*2210*/  @P1 LDC.64 R128, c[0x0][0x440] ;  /* 0x00011000ff801b82 */ /* 0x008ee20000000a00 */
[----:B------:R-:W-:Y:S01]  /*2220*/  @P3 IMAD.WIDE.U32 R174, R6, 0x8, R174 ;  /* 0x0000000806ae3825 */ /* 0x000fe200078e00ae */
[----:B------:R-:W-:Y:S01]  /*2230*/  ISETP.GE.U32.AND P4, PT, R0, 0x160, PT ;  /* 0x000001600000780c */ /* 0x000fe20003f86070 */
[----:B------:R2:W5:Y:S02]  /*2240*/  @P5 LDG.E.64 R120, desc[UR6][R132.64] ;  /* 0x0000000684785981 */ /* 0x000564000c1e1b00 */
[C---:B0-----:R-:W-:Y:S02]  /*2250*/  @P3 IMAD.WIDE.U32 R176, R6.reuse, 0x8, R176 ;  /* 0x0000000806b03825 */ /* 0x041fe400078e00b0 */
[----:B------:R0:W5:Y:S01]  /*2260*/  @P5 LD.E.64 R30, desc[UR6][R130.64] ;  /* 0x00000006821e5980 */ /* 0x000162000c101b00 */
[----:B------:R-:W3:Y:S01]  /*2270*/  @P0 LDC.64 R136, c[0x0][0x438] ;  /* 0x00010e00ff880b82 */ /* 0x000ee20000000a00 */
[C---:B------:R-:W-:Y:S02]  /*2280*/  @P3 IMAD.WIDE.U32 R178, R6.reuse, 0x8, R178 ;  /* 0x0000000806b23825 */ /* 0x040fe400078e00b2 */
[----:B------:R-:W5:Y:S02]  /*2290*/  @P5 LD.E.64 R150, desc[UR6][R170.64] ;  /* 0x00000006aa965980 */ /* 0x000f64000c101b00 */
[----:B------:R-:W-:Y:S01]  /*22a0*/  @P3 VIADD R6, R6, 0x20 ;  /* 0x0000002006063836 */ /* 0x000fe20000000000 */
[----:B------:R-:W-:Y:S01]  /*22b0*/  ISETP.GE.U32.AND P5, PT, R0, 0x180, PT ;  /* 0x000001800000780c */ /* 0x000fe20003fa6070 */
[----:B------:R-:W5:Y:S01]  /*22c0*/  @P3 LDG.E.64 R86, desc[UR6][R172.64] ;  /* 0x00000006ac563981 */ /* 0x000f62000c1e1b00 */
[----:B--2---:R-:W2:Y:S01]  /*22d0*/  LDC.64 R132, c[0x0][0x3d0] ;  /* 0x0000f400ff847b82 */ /* 0x004ea20000000a00 */
[----:B------:R-:W-:-:S02]  /*22e0*/  @P2 IMAD.WIDE.U32 R180, R6, 0x8, R180 ;  /* 0x0000000806b42825 */ /* 0x000fc400078e00b4 */
[----:B------:R-:W5:Y:S02]  /*22f0*/  @P3 LDG.E.64 R118, desc[UR6][R176.64] ;  /* 0x00000006b0763981 */ /* 0x000f64000c1e1b00 */
[C---:B------:R-:W-:Y:S02]  /*2300*/  @P2 IMAD.WIDE.U32 R134, R6.reuse, 0x8, R134 ;  /* 0x0000000806862825 */ /* 0x040fe400078e0086 */
[----:B------:R-:W5:Y:S01]  /*2310*/  @P3 LD.E.64 R32, desc[UR6][R174.64] ;  /* 0x00000006ae203980 */ /* 0x000f62000c101b00 */
[----:B------:R-:W2:Y:S01]  /*2320*/  @P0 LDC.64 R140, c[0x0][0x440] ;  /* 0x00011000ff8c0b82 */ /* 0x000ea20000000a00 */
[C---:B------:R-:W-:Y:S02]  /*2330*/  @P2 IMAD.WIDE.U32 R138, R6.reuse, 0x8, R138 ;  /* 0x00000008068a2825 */ /* 0x040fe400078e008a */
[----:B------:R-:W5:Y:S02]  /*2340*/  @P3 LD.E.64 R148, desc[UR6][R178.64] ;  /* 0x00000006b2943980 */ /* 0x000f64000c101b00 */
[----:B------:R-:W-:-:S02]  /*2350*/  @P2 IMAD.WIDE.U32 R142, R6, 0x8, R142 ;  /* 0x00000008068e2825 */ /* 0x000fc400078e008e */
[----:B------:R4:W5:Y:S01]  /*2360*/  @P2 LDG.E.64 R110, desc[UR6][R138.64] ;  /* 0x000000068a6e2981 */ /* 0x000962000c1e1b00 */
[----:B0-----:R-:W0:Y:S01]  /*2370*/  LDC.64 R130, c[0x0][0x3d0] ;  /* 0x0000f400ff827b82 */ /* 0x001e220000000a00 */
[----:B------:R-:W-:Y:S01]  /*2380*/  @P2 VIADD R6, R6, 0x20 ;  /* 0x0000002006062836 */ /* 0x000fe20000000000 */
[----:B------:R-:W-:Y:S01]  /*2390*/  ISETP.GE.U32.AND P3, PT, R0, 0x1a0, PT ;  /* 0x000001a00000780c */ /* 0x000fe20003f66070 */
[----:B------:R4:W5:Y:S02]  /*23a0*/  @P2 LD.E.64 R34, desc[UR6][R134.64] ;  /* 0x0000000686222980 */ /* 0x000964000c101b00 */
[C---:B-1----:R-:W-:Y:S02]  /*23b0*/  @P1 IMAD.WIDE.U32 R146, R6.reuse, 0x8, R146 ;  /* 0x0000000806921825 */ /* 0x042fe400078e0092 */
[----:B------:R-:W5:Y:S01]  /*23c0*/  @P2 LDG.E.64 R84, desc[UR6][R180.64] ;  /* 0x00000006b4542981 */ /* 0x000f62000c1e1b00 */
[----:B------:R-:W1:Y:S03]  /*23d0*/  LDC.64 R144, c[0x0][0x3d8] ;  /* 0x0000f600ff907b82 */ /* 0x000e660000000a00 */
[----:B------:R3:W5:Y:S04]  /*23e0*/  @P1 LDG.E.64 R82, desc[UR6][R146.64] ;  /* 0x0000000692521981 */ /* 0x000768000c1e1b00 */
[----:B------:R2:W5:Y:S01]  /*23f0*/  @P2 LD.E.64 R66, desc[UR6][R142.64] ;  /* 0x000000068e422980 */ /* 0x000562000c101b00 */
[----:B----4-:R-:W4:Y:S01]  /*2400*/  LDC.64 R138, c[0x0][0x3d8] ;  /* 0x0000f600ff8a7b82 */ /* 0x010f220000000a00 */
[----:B------:R-:W-:Y:S01]  /*2410*/  @P1 IMAD.WIDE.U32 R182, R6, 0x8, R182 ;  /* 0x0000000806b61825 */ /* 0x000fe200078e00b6 */
[----:B------:R-:W-:-:S03]  /*2420*/  ISETP.GE.U32.AND P2, PT, R0, 0x1c0, PT ;  /* 0x000001c00000780c */ /* 0x000fc60003f46070 */
[C---:B------:R-:W-:Y:S01]  /*2430*/  @P1 IMAD.WIDE.U32 R126, R6.reuse, 0x8, R126 ;  /* 0x00000008067e1825 */ /* 0x040fe200078e007e */
[----:B------:R-:W5:Y:S02]  /*2440*/  @P1 LDG.E.64 R102, desc[UR6][R182.64] ;  /* 0x00000006b6661981 */ /* 0x000f64000c1e1b00 */
[----:B------:R-:W1:Y:S01]  /*2450*/  @P4 LDC.64 R134, c[0x0][0x438] ;  /* 0x00010e00ff864b82 */ /* 0x000e620000000a00 */
[C---:B---3--:R-:W-:Y:S01]  /*2460*/  @P1 IMAD.WIDE.U32 R128, R6.reuse, 0x8, R128 ;  /* 0x0000000806801825 */ /* 0x048fe200078e0080 */
[----:B------:R3:W5:Y:S06]  /*2470*/  @P1 LD.E.64 R36, desc[UR6][R126.64] ;  /* 0x000000067e241980 */ /* 0x00076c000c101b00 */
[----:B------:R-:W1:Y:S01]  /*2480*/  @P4 LDC.64 R146, c[0x0][0x440] ;  /* 0x00011000ff924b82 */ /* 0x000e620000000a00 */
[----:B------:R0:W5:Y:S01]  /*2490*/  @P1 LD.E.64 R64, desc[UR6][R128.64] ;  /* 0x0000000680401980 */ /* 0x000162000c101b00 */
[----:B------:R-:W-:-:S02]  /*24a0*/  @P1 IADD3 R6, PT, PT, R6, 0x20, RZ ;  /* 0x0000002006061810 */ /* 0x000fc40007ffe0ff */
[----:B------:R-:W-:-:S04]  /*24b0*/  ISETP.GE.U32.AND P1, PT, R0, 0x1e0, PT ;  /* 0x000001e00000780c */ /* 0x000fc80003f26070 */
[----:B--2---:R-:W2:Y:S08]  /*24c0*/  LDC.64 R142, c[0x0][0x3d0] ;  /* 0x0000f400ff8e7b82 */ /* 0x004eb00000000a00 */
[----:B------:R-:W2:Y:S08]  /*24d0*/  @P5 LDC.64 R162, c[0x0][0x438] ;  /* 0x00010e00ffa25b82 */ /* 0x000eb00000000a00 */
[----:B------:R-:W2:Y:S08]  /*24e0*/  LDC.64 R164, c[0x0][0x3d8] ;  /* 0x0000f600ffa47b82 */ /* 0x000eb00000000a00 */
[----:B------:R-:W2:Y:S08]  /*24f0*/  @P5 LDC.64 R166, c[0x0][0x440] ;  /* 0x00011000ffa65b82 */ /* 0x000eb00000000a00 */
[----:B------:R-:W2:Y:S08]  /*2500*/  LDC.64 R168, c[0x0][0x3d0] ;  /* 0x0000f400ffa87b82 */ /* 0x000eb00000000a00 */
[----:B------:R-:W2:Y:S08]  /*2510*/  @P3 LDC.64 R170, c[0x0][0x438] ;  /* 0x00010e00ffaa3b82 */ /* 0x000eb00000000a00 */
[----:B---3--:R-:W3:Y:S08]  /*2520*/  LDC.64 R126, c[0x0][0x3d8] ;  /* 0x0000f600ff7e7b82 */ /* 0x008ef00000000a00 */
[----:B0-----:R-:W0:Y:S01]  /*2530*/  @P3 LDC.64 R128, c[0x0][0x440] ;  /* 0x00011000ff803b82 */ /* 0x001e220000000a00 */
[----:B------:R-:W-:-:S04]  /*2540*/  @P0 IMAD.WIDE.U32 R132, R6, 0x8, R132 ;  /* 0x0000000806840825 */ /* 0x000fc800078e0084 */
[C---:B------:R-:W-:Y:S01]  /*2550*/  @P0 IMAD.WIDE.U32 R136, R6.reuse, 0x8, R136 ;  /* 0x0000000806880825 */ /* 0x040fe200078e0088 */
[----:B------:R0:W5:Y:S02]  /*2560*/  @P0 LDG.E.64 R80, desc[UR6][R132.64] ;  /* 0x0000000684500981 */ /* 0x000164000c1e1b00 */
[----:B------:R-:W0:Y:S01]  /*2570*/  LDC.64 R172, c[0x0][0x3d0] ;  /* 0x0000f400ffac7b82 */ /* 0x000e220000000a00 */
[C---:B----4-:R-:W-:Y:S01]  /*2580*/  @P0 IMAD.WIDE.U32 R138, R6.reuse, 0x8, R138 ;  /* 0x00000008068a0825 */ /* 0x050fe200078e008a */
[----:B------:R4:W5:Y:S03]  /*2590*/  @P0 LD.E.64 R38, desc[UR6][R136.64] ;  /* 0x0000000688260980 */ /* 0x000966000c101b00 */
[C---:B------:R-:W-:Y:S01]  /*25a0*/  @P0 IMAD.WIDE.U32 R140, R6.reuse, 0x8, R140 ;  /* 0x00000008068c0825 */ /* 0x040fe200078e008c */
[----:B------:R4:W5:Y:S02]  /*25b0*/  @P0 LDG.E.64 R96, desc[UR6][R138.64] ;  /* 0x000000068a600981 */ /* 0x000964000c1e1b00 */
[----:B------:R-:W4:Y:S01]  /*25c0*/  @P2 LDC.64 R174, c[0x0][0x438] ;  /* 0x00010e00ffae2b82 */ /* 0x000f220000000a00 */
[----:B------:R-:W-:Y:S01]  /*25d0*/  @P0 VIADD R6, R6, 0x20 ;  /* 0x0000002006060836 */ /* 0x000fe20000000000 */
[----:B------:R0:W5:Y:S06]  /*25e0*/  @P0 LD.E.64 R62, desc[UR6][R140.64] ;  /* 0x000000068c3e0980 */ /* 0x00016c000c101b00 */
[----:B------:R-:W4:Y:S08]  /*25f0*/  LDC.64 R176, c[0x0][0x3d8] ;  /* 0x0000f600ffb07b82 */ /* 0x000f300000000a00 */
[----:B------:R-:W4:Y:S01]  /*2600*/  @P2 LDC.64 R178, c[0x0][0x440] ;  /* 0x00011000ffb22b82 */ /* 0x000f220000000a00 */
[----:B------:R-:W-:-:S04]  /*2610*/  @P4 IMAD.WIDE.U32 R130, R6, 0x8, R130 ;  /* 0x0000000806824825 */ /* 0x000fc800078e0082 */
[C---:B-1----:R-:W-:Y:S01]  /*2620*/  @P4 IMAD.WIDE.U32 R134, R6.reuse, 0x8, R134 ;  /* 0x0000000806864825 */ /* 0x042fe200078e0086 */
[----:B------:R1:W5:Y:S02]  /*2630*/  @P4 LDG.E.64 R76, desc[UR6][R130.64] ;  /* 0x00000006824c4981 */ /* 0x000364000c1e1b00 */
[----:B------:R-:W1:Y:S01]  /*2640*/  LDC.64 R180, c[0x0][0x3d0] ;  /* 0x0000f400ffb47b82 */ /* 0x000e620000000a00 */
[C---:B------:R-:W-:Y:S01]  /*2650*/  @P4 IMAD.WIDE.U32 R144, R6.reuse, 0x8, R144 ;  /* 0x0000000806904825 */ /* 0x040fe200078e0090 */
[----:B------:R0:W5:Y:S03]  /*2660*/  @P4 LD.E.64 R42, desc[UR6][R134.64] ;  /* 0x00000006862a4980 */ /* 0x000166000c101b00 */
[C---:B------:R-:W-:Y:S01]  /*2670*/  @P4 IMAD.WIDE.U32 R146, R6.reuse, 0x8, R146 ;  /* 0x0000000806924825 */ /* 0x040fe200078e0092 */
[----:B------:R0:W5:Y:S02]  /*2680*/  @P4 LDG.E.64 R74, desc[UR6][R144.64] ;  /* 0x00000006904a4981 */ /* 0x000164000c1e1b00 */
[----:B------:R-:W1:Y:S01]  /*2690*/  LDC.64 R184, c[0x0][0x3d8] ;  /* 0x0000f600ffb87b82 */ /* 0x000e620000000a00 */
[----:B------:R-:W-:Y:S01]  /*26a0*/  @P4 VIADD R6, R6, 0x20 ;  /* 0x0000002006064836 */ /* 0x000fe20000000000 */
[----:B------:R0:W5:Y:S06]  /*26b0*/  @P4 LD.E.64 R60, desc[UR6][R146.64] ;  /* 0x00000006923c4980 */ /* 0x00016c000c101b00 */
[----:B------:R-:W1:Y:S08]  /*26c0*/  @P1 LDC.64 R182, c[0x0][0x438] ;  /* 0x00010e00ffb61b82 */ /* 0x000e700000000a00 */
[----:B------:R-:W1:Y:S01]  /*26d0*/  @P1 LDC.64 R4, c[0x0][0x440] ;  /* 0x00011000ff041b82 */ /* 0x000e620000000a00 */
[----:B--2---:R-:W-:-:S04]  /*26e0*/  @P5 IMAD.WIDE.U32 R142, R6, 0x8, R142 ;  /* 0x00000008068e5825 */ /* 0x004fc800078e008e */
[C---:B------:R-:W-:Y:S01]  /*26f0*/  @P5 IMAD.WIDE.U32 R162, R6.reuse, 0x8, R162 ;  /* 0x0000000806a25825 */ /* 0x040fe200078e00a2 */
[----:B------:R2:W5:Y:S03]  /*2700*/  @P5 LDG.E.64 R72, desc[UR6][R142.64] ;  /* 0x000000068e485981 */ /* 0x000566000c1e1b00 */
[C---:B------:R-:W-:Y:S01]  /*2710*/  @P5 IMAD.WIDE.U32 R164, R6.reuse, 0x8, R164 ;  /* 0x0000000806a45825 */ /* 0x040fe200078e00a4 */
[----:B------:R2:W5:Y:S03]  /*2720*/  @P5 LD.E.64 R44, desc[UR6][R162.64] ;  /* 0x00000006a22c5980 */ /* 0x000566000c101b00 */
[C---:B------:R-:W-:Y:S01]  /*2730*/  @P5 IMAD.WIDE.U32 R166, R6.reuse, 0x8, R166 ;  /* 0x0000000806a65825 */ /* 0x040fe200078e00a6 */
[----:B------:R-:W-:Y:S01]  /*2740*/  @P5 IADD3 R6, PT, PT, R6, 0x20, RZ ;  /* 0x0000002006065810 */ /* 0x000fe20007ffe0ff */
[----:B------:R2:W5:Y:S04]  /*2750*/  @P5 LDG.E.64 R70, desc[UR6][R164.64] ;  /* 0x00000006a4465981 */ /* 0x000568000c1e1b00 */
[C---:B------:R-:W-:Y:S01]  /*2760*/  @P3 IMAD.WIDE.U32 R168, R6.reuse, 0x8, R168 ;  /* 0x0000000806a83825 */ /* 0x040fe200078e00a8 */
[----:B------:R2:W5:Y:S03]  /*2770*/  @P5 LD.E.64 R58, desc[UR6][R166.64] ;  /* 0x00000006a63a5980 */ /* 0x000566000c101b00 */
[C---:B------:R-:W-:Y:S01]  /*2780*/  @P3 IMAD.WIDE.U32 R170, R6.reuse, 0x8, R170 ;  /* 0x0000000806aa3825 */ /* 0x040fe200078e00aa */
[----:B------:R2:W5:Y:S03]  /*2790*/  @P3 LDG.E.64 R68, desc[UR6][R168.64] ;  /* 0x00000006a8443981 */ /* 0x000566000c1e1b00 */
[C---:B---3--:R-:W-:Y:S01]  /*27a0*/  @P3 IMAD.WIDE.U32 R126, R6.reuse, 0x8, R126 ;  /* 0x00000008067e3825 */ /* 0x048fe200078e007e */
[----:B------:R2:W5:Y:S03]  /*27b0*/  @P3 LD.E.64 R46, desc[UR6][R170.64] ;  /* 0x00000006aa2e3980 */ /* 0x000566000c101b00 */
[C---:B0-----:R-:W-:Y:S01]  /*27c0*/  @P3 IMAD.WIDE.U32 R128, R6.reuse, 0x8, R128 ;  /* 0x0000000806803825 */ /* 0x041fe200078e0080 */
[----:B------:R2:W5:Y:S03]  /*27d0*/  @P3 LDG.E.64 R18, desc[UR6][R126.64] ;  /* 0x000000067e123981 */ /* 0x000566000c1e1b00 */
[----:B------:R-:W-:Y:S01]  /*27e0*/  @P3 VIADD R6, R6, 0x20 ;  /* 0x0000002006063836 */ /* 0x000fe20000000000 */
[----:B------:R2:W5:Y:S03]  /*27f0*/  @P3 LD.E.64 R56, desc[UR6][R128.64] ;  /* 0x0000000680383980 */ /* 0x000566000c101b00 */
[----:B------:R-:W-:-:S04]  /*2800*/  @P2 IMAD.WIDE.U32 R172, R6, 0x8, R172 ;  /* 0x0000000806ac2825 */ /* 0x000fc800078e00ac */
[C---:B----4-:R-:W-:Y:S01]  /*2810*/  @P2 IMAD.WIDE.U32 R174, R6.reuse, 0x8, R174 ;  /* 0x0000000806ae2825 */ /* 0x050fe200078e00ae */
[----:B------:R2:W5:Y:S03]  /*2820*/  @P2 LDG.E.64 R16, desc[UR6][R172.64] ;  /* 0x00000006ac102981 */ /* 0x000566000c1e1b00 */
[C---:B------:R-:W-:Y:S01]  /*2830*/  @P2 IMAD.WIDE.U32 R176, R6.reuse, 0x8, R176 ;  /* 0x0000000806b02825 */ /* 0x040fe200078e00b0 */
[----:B------:R2:W5:Y:S03]  /*2840*/  @P2 LD.E.64 R50, desc[UR6][R174.64] ;  /* 0x00000006ae322980 */ /* 0x000566000c101b00 */
[C---:B------:R-:W-:Y:S01]  /*2850*/  @P2 IMAD.WIDE.U32 R178, R6.reuse, 0x8, R178 ;  /* 0x0000000806b22825 */ /* 0x040fe200078e00b2 */
[----:B------:R2:W5:Y:S03]  /*2860*/  @P2 LDG.E.64 R14, desc[UR6][R176.64] ;  /* 0x00000006b00e2981 */ /* 0x000566000c1e1b00 */
[----:B------:R-:W-:Y:S01]  /*2870*/  @P2 VIADD R6, R6, 0x20 ;  /* 0x0000002006062836 */ /* 0x000fe20000000000 */
[----:B------:R2:W5:Y:S03]  /*2880*/  @P2 LD.E.64 R54, desc[UR6][R178.64] ;  /* 0x00000006b2362980 */ /* 0x000566000c101b00 */
[----:B-1----:R-:W-:-:S04]  /*2890*/  @P1 IMAD.WIDE.U32 R180, R6, 0x8, R180 ;  /* 0x0000000806b41825 */ /* 0x002fc800078e00b4 */
[C---:B------:R-:W-:Y:S01]  /*28a0*/  @P1 IMAD.WIDE.U32 R184, R6.reuse, 0x8, R184 ;  /* 0x0000000806b81825 */ /* 0x040fe200078e00b8 */
        /* <DEDUP_REMOVED lines=22> */
.L_x_35054:
[C---:B------:R-:W-:Y:S01]  /*2a10*/  ISETP.GE.U32.AND P6, PT, R0.reuse, 0x20, PT ;  /* 0x000000200000780c */ /* 0x040fe20003fc6070 */
[----:B------:R-:W0:Y:S01]  /*2a20*/  LDC.64 R124, c[0x0][0x3d0] ;  /* 0x0000f400ff7c7b82 */ /* 0x000e220000000a00 */
[C---:B------:R-:W-:Y:S02]  /*2a30*/  ISETP.GE.U32.AND P3, PT, R0.reuse, 0x40, PT ;  /* 0x000000400000780c */ /* 0x040fe40003f66070 */
[C---:B------:R-:W-:Y:S02]  /*2a40*/  ISETP.GE.U32.AND P2, PT, R0.reuse, 0x60, PT ;  /* 0x000000600000780c */ /* 0x040fe40003f46070 */
[----:B------:R-:W-:Y:S02]  /*2a50*/  ISETP.GE.U32.AND P1, PT, R0, 0x80, PT ;  /* 0x000000800000780c */ /* 0x000fe40003f26070 */
[----:B------:R-:W-:Y:S01]  /*2a60*/  LOP3.LUT R3, R3, 0xfffbffff, RZ, 0xc0, !PT ;  /* 0xfffbffff03037812 */ /* 0x000fe200078ec0ff */
[----:B------:R-:W1:Y:S08]  /*2a70*/  LDC.64 R126, c[0x0][0x3d8] ;  /* 0x0000f600ff7e7b82 */ /* 0x000e700000000a00 */
[----:B------:R-:W2:Y:S08]  /*2a80*/  LDC.64 R128, c[0x0][0x3d0] ;  /* 0x0000f400ff807b82 */ /* 0x000eb00000000a00 */
[----:B------:R-:W3:Y:S01]  /*2a90*/  @P6 LDC.64 R114, c[0x0][0x438] ;  /* 0x00010e00ff726b82 */ /* 0x000ee20000000a00 */
[----:B0-----:R-:W-:-:S07]  /*2aa0*/  @P6 IMAD.WIDE.U32 R124, R6, 0x8, R124 ;  /* 0x00000008067c6825 */ /* 0x001fce00078e007c */
[----:B------:R-:W0:Y:S01]  /*2ab0*/  @P3 LDC.64 R130, c[0x0][0x438] ;  /* 0x00010e00ff823b82 */ /* 0x000e220000000a00 */
[----:B-1----:R-:W-:-:S07]  /*2ac0*/  @P6 IMAD.WIDE.U32 R126, R6, 0x8, R126 ;  /* 0x00000008067e6825 */ /* 0x002fce00078e007e */
[----:B------:R-:W1:Y:S08]  /*2ad0*/  LDC.64 R132, c[0x0][0x3d8] ;  /* 0x0000f600ff847b82 */ /* 0x000e700000000a00 */
[----:B------:R-:W4:Y:S01]  /*2ae0*/  LDC.64 R134, c[0x0][0x3d0] ;  /* 0x0000f400ff867b82 */ /* 0x000f220000000a00 */
[C---:B---3--:R-:W-:Y:S01]  /*2af0*/  @P6 IMAD.WIDE.U32 R114, R6.reuse, 0x8, R114 ;  /* 0x0000000806726825 */ /* 0x048fe200078e0072 */
[----:B------:R-:W-:-:S06]  /*2b00*/  @P6 LOP3.LUT R6, R6, 0x20, RZ, 0xfc, !PT ;  /* 0x0000002006066812 */ /* 0x000fcc00078efcff */
[----:B------:R-:W3:Y:S01]  /*2b10*/  LDC.64 R138, c[0x0][0x3d8] ;  /* 0x0000f600ff8a7b82 */ /* 0x000ee20000000a00 */
[----:B------:R-:W-:Y:S01]  /*2b20*/  ISETP.GE.U32.AND P0, PT, R0, 0xa0, PT ;  /* 0x000000a00000780c */ /* 0x000fe20003f06070 */
[----:B--2---:R-:W-:-:S06]  /*2b30*/  @P3 IMAD.WIDE.U32 R128, R6, 0x8, R128 ;  /* 0x0000000806803825 */ /* 0x004fcc00078e0080 */
[----:B------:R-:W2:Y:S01]  /*2b40*/  @P2 LDC.64 R136, c[0x0][0x438] ;  /* 0x00010e00ff882b82 */ /* 0x000ea20000000a00 */
[----:B0-----:R-:W-:Y:S01]  /*2b50*/  @P3 IMAD.WIDE.U32 R130, R6, 0x8, R130 ;  /* 0x0000000806823825 */ /* 0x001fe200078e0082 */
[----:B------:R-:W-:Y:S01]  /*2b60*/  ISETP.GE.U32.AND P5, PT, R0, 0xc0, PT ;  /* 0x000000c00000780c */ /* 0x000fe20003fa6070 */
[----:B------:R0:W5:Y:S05]  /*2b70*/  @P3 LDG.E.64 R106, desc[UR6][R128.64] ;  /* 0x00000006806a3981 */ /* 0x00016a000c1e1b00 */
[----:B------:R-:W0:Y:S01]  /*2b80*/  LDC.64 R140, c[0x0][0x3d0] ;  /* 0x0000f400ff8c7b82 */ /* 0x000e220000000a00 */
[----:B-1----:R-:W-:-:S07]  /*2b90*/  @P3 IMAD.WIDE.U32 R132, R6, 0x8, R132 ;  /* 0x0000000806843825 */ /* 0x002fce00078e0084 */
[----:B------:R-:W1:Y:S01]  /*2ba0*/  LDC.64 R144, c[0x0][0x3d8] ;  /* 0x0000f600ff907b82 */ /* 0x000e620000000a00 */
[----:B------:R-:W-:Y:S01]  /*2bb0*/  @P3 VIADD R6, R6, 0x20 ;  /* 0x0000002006063836 */ /* 0x000fe20000000000 */
[----:B------:R-:W-:Y:S01]  /*2bc0*/  ISETP.GE.U32.AND P4, PT, R0, 0xe0, PT ;  /* 0x000000e00000780c */ /* 0x000fe20003f86070 */
[----:B------:R-:W5:Y:S01]  /*2bd0*/  @P3 LDG.E.64 R104, desc[UR6][R132.64] ;  /* 0x0000000684683981 */ /* 0x000f62000c1e1b00 */
[----:B------:R-:W-:Y:S01]  /*2be0*/  @P3 CS2R R158, SRZ ;  /* 0x00000000009e3805 */ /* 0x000fe2000001ff00 */
[C---:B----4-:R-:W-:Y:S01]  /*2bf0*/  @P2 IMAD.WIDE.U32 R134, R6.reuse, 0x8, R134 ;  /* 0x0000000806862825 */ /* 0x050fe200078e0086 */
[----:B------:R-:W-:Y:S01]  /*2c00*/  @P2 CS2R R156, SRZ ;  /* 0x00000000009c2805 */ /* 0x000fe2000001ff00 */
[----:B------:R-:W5:Y:S01]  /*2c10*/  @P3 LD.E.64 R22, desc[UR6][R130.64] ;  /* 0x0000000682163980 */ /* 0x000f62000c101b00 */
[----:B------:R-:W4:Y:S01]  /*2c20*/  @P1 LDC.64 R142, c[0x0][0x438] ;  /* 0x00010e00ff8e1b82 */ /* 0x000f220000000a00 */
[----:B---3--:R-:W-:-:S07]  /*2c30*/  @P2 IMAD.WIDE.U32 R138, R6, 0x8, R138 ;  /* 0x00000008068a2825 */ /* 0x008fce00078e008a */
[----:B------:R-:W3:Y:S01]  /*2c40*/  LDC.64 R146, c[0x0][0x3d0] ;  /* 0x0000f400ff927b82 */ /* 0x000ee20000000a00 */
[----:B------:R0:W5:Y:S01]  /*2c50*/  @P2 LDG.E.64 R100, desc[UR6][R134.64] ;  /* 0x0000000686642981 */ /* 0x000162000c1e1b00 */
[----:B--2---:R-:W-:Y:S01]  /*2c60*/  @P2 IMAD.WIDE.U32 R136, R6, 0x8, R136 ;  /* 0x0000000806882825 */ /* 0x004fe200078e0088 */
[----:B------:R-:W-:Y:S02]  /*2c70*/  ISETP.GE.U32.AND P3, PT, R0, 0x100, PT ;  /* 0x000001000000780c */ /* 0x000fe40003f66070 */
[----:B------:R2:W5:Y:S03]  /*2c80*/  @P2 LDG.E.64 R98, desc[UR6][R138.64] ;  /* 0x000000068a622981 */ /* 0x000566000c1e1b00 */
[----:B------:R-:W3:Y:S01]  /*2c90*/  LDC.64 R168, c[0x0][0x3d8] ;  /* 0x0000f600ffa87b82 */ /* 0x000ee20000000a00 */
[----:B------:R-:W-:Y:S01]  /*2ca0*/  @P2 VIADD R6, R6, 0x20 ;  /* 0x0000002006062836 */ /* 0x000fe20000000000 */
[----:B------:R4:W5:Y:S01]  /*2cb0*/  @P2 LD.E.64 R24, desc[UR6][R136.64] ;  /* 0x0000000688182980 */ /* 0x000962000c101b00 */
[----:B------:R-:W-:-:S02]  /*2cc0*/  @P1 CS2R R154, SRZ ;  /* 0x00000000009a1805 */ /* 0x000fc4000001ff00 */
[----:B------:R-:W-:Y:S01]  /*2cd0*/  @P6 LOP3.LUT R3, R3, 0x40000, RZ, 0xfc, !PT ;  /* 0x0004000003036812 */ /* 0x000fe200078efcff */
[----:B------:R-:W5:Y:S02]  /*2ce0*/  @P6 LDG.E.64 R112, desc[UR6][R124.64] ;  /* 0x000000067c706981 */ /* 0x000f64000c1e1b00 */
[----:B0-----:R-:W0:Y:S02]  /*2cf0*/  LDC.64 R128, c[0x0][0x3d0] ;  /* 0x0000f400ff807b82 */ /* 0x001e240000000a00 */
[----:B------:R-:W5:Y:S04]  /*2d00*/  @P6 LDG.E.64 R108, desc[UR6][R126.64] ;  /* 0x000000067e6c6981 */ /* 0x000f68000c1e1b00 */
[----:B------:R-:W5:Y:S02]  /*2d10*/  @P6 LD.E.64 R40, desc[UR6][R114.64] ;  /* 0x0000000672286980 */ /* 0x000f64000c101b00 */
[----:B------:R-:W3:Y:S08]  /*2d20*/  LDC.64 R134, c[0x0][0x3d8] ;  /* 0x0000f600ff867b82 */ /* 0x000ef00000000a00 */
[----:B------:R-:W3:Y:S01]  /*2d30*/  @P0 LDC.64 R132, c[0x0][0x438] ;  /* 0x00010e00ff840b82 */ /* 0x000ee20000000a00 */
[----:B------:R-:W-:Y:S01]  /*2d40*/  ISETP.GE.U32.AND P2, PT, R0, 0x120, PT ;  /* 0x000001200000780c */ /* 0x000fe20003f46070 */
[----:B------:R-:W-:-:S06]  /*2d50*/  @P1 IMAD.WIDE.U32 R140, R6, 0x8, R140 ;  /* 0x00000008068c1825 */ /* 0x000fcc00078e008c */
[----:B--2---:R-:W2:Y:S01]  /*2d60*/  LDC.64 R138, c[0x0][0x3d8] ;  /* 0x0000f600ff8a7b82 */ /* 0x004ea20000000a00 */
[C---:B-1----:R-:W-:Y:S01]  /*2d70*/  @P1 IMAD.WIDE.U32 R144, R6.reuse, 0x8, R144 ;  /* 0x0000000806901825 */ /* 0x042fe200078e0090 */
[----:B------:R1:W5:Y:S06]  /*2d80*/  @P1 LDG.E.64 R94, desc[UR6][R140.64] ;  /* 0x000000068c5e1981 */ /* 0x00036c000c1e1b00 */
[----:B------:R-:W2:Y:S01]  /*2d90*/  @P5 LDC.64 R130, c[0x0][0x438] ;  /* 0x00010e00ff825b82 */ /* 0x000ea20000000a00 */
[C---:B----4-:R-:W-:Y:S01]  /*2da0*/  @P1 IMAD.WIDE.U32 R142, R6.reuse, 0x8, R142 ;  /* 0x00000008068e1825 */ /* 0x050fe200078e008e */
[----:B------:R-:W-:Y:S01]  /*2db0*/  @P1 IADD3 R6, PT, PT, R6, 0x20, RZ ;  /* 0x0000002006061810 */ /* 0x000fe20007ffe0ff */
[----:B------:R4:W5:Y:S04]  /*2dc0*/  @P1 LDG.E.64 R92, desc[UR6][R144.64] ;  /* 0x00000006905c1981 */ /* 0x000968000c1e1b00 */
[----:B------:R-:W5:Y:S01]  /*2dd0*/  @P1 LD.E.64 R26, desc[UR6][R142.64] ;  /* 0x000000068e1a1980 */ /* 0x000f62000c101b00 */
[----:B------:R-:W4:Y:S01]  /*2de0*/  LDC.64 R136, c[0x0][0x3d0] ;  /* 0x0000f400ff887b82 */ /* 0x000f220000000a00 */
[----:B------:R-:W-:-:S07]  /*2df0*/  ISETP.GE.U32.AND P1, PT, R0, 0x140, PT ;  /* 0x000001400000780c */ /* 0x000fce0003f26070 */
[----:B------:R-:W4:Y:S01]  /*2e00*/  @P4 LDC.64 R166, c[0x0][0x438] ;  /* 0x00010e00ffa64b82 */ /* 0x000f220000000a00 */
[----:B0-----:R-:W-:-:S07]  /*2e10*/  @P0 IMAD.WIDE.U32 R128, R6, 0x8, R128 ;  /* 0x0000000806800825 */ /* 0x001fce00078e0080 */
[----:B------:R-:W0:Y:S08]  /*2e20*/  LDC.64 R170, c[0x0][0x3d0] ;  /* 0x0000f400ffaa7b82 */ /* 0x000e300000000a00 */
[----:B------:R-:W0:Y:S08]  /*2e30*/  LDC.64 R174, c[0x0][0x3d8] ;  /* 0x0000f600ffae7b82 */ /* 0x000e300000000a00 */
[----:B------:R-:W0:Y:S01]  /*2e40*/  @P3 LDC.64 R172, c[0x0][0x438] ;  /* 0x00010e00ffac3b82 */ /* 0x000e220000000a00 */
[C---:B---3--:R-:W-:Y:S01]  /*2e50*/  @P0 IMAD.WIDE.U32 R132, R6.reuse, 0x8, R132 ;  /* 0x0000000806840825 */ /* 0x048fe200078e0084 */
[----:B------:R3:W5:Y:S03]  /*2e60*/  @P0 LDG.E.64 R90, desc[UR6][R128.64] ;  /* 0x00000006805a0981 */ /* 0x000766000c1e1b00 */
[C---:B------:R-:W-:Y:S01]  /*2e70*/  @P0 IMAD.WIDE.U32 R134, R6.reuse, 0x8, R134 ;  /* 0x0000000806860825 */ /* 0x040fe200078e0086 */
[----:B------:R0:W5:Y:S02]  /*2e80*/  @P0 LD.E.64 R28, desc[UR6][R132.64] ;  /* 0x00000006841c0980 */ /* 0x000164000c101b00 */
[----:B------:R-:W0:Y:S01]  /*2e90*/  LDC.64 R176, c[0x0][0x3d0] ;  /* 0x0000f400ffb07b82 */ /* 0x000e220000000a00 */
[----:B------:R-:W-:Y:S01]  /*2ea0*/  @P0 VIADD R6, R6, 0x20 ;  /* 0x0000002006060836 */ /* 0x000fe20000000000 */
[----:B------:R-:W5:Y:S06]  /*2eb0*/  @P0 LDG.E.64 R122, desc[UR6][R134.64] ;  /* 0x00000006867a0981 */ /* 0x000f6c000c1e1b00 */
[----:B------:R-:W0:Y:S08]  /*2ec0*/  LDC.64 R178, c[0x0][0x3d8] ;  /* 0x0000f600ffb27b82 */ /* 0x000e300000000a00 */
[----:B-1----:R-:W1:Y:S01]  /*2ed0*/  @P2 LDC.64 R140, c[0x0][0x438] ;  /* 0x00010e00ff8c2b82 */ /* 0x002e620000000a00 */
[----:B------:R-:W-:Y:S01]  /*2ee0*/  @P5 IMAD.WIDE.U32 R146, R6, 0x8, R146 ;  /* 0x0000000806925825 */ /* 0x000fe200078e0092 */
[----:B------:R-:W-:-:S03]  /*2ef0*/  @P0 CS2R R152, SRZ ;  /* 0x0000000000980805 */ /* 0x000fc6000001ff00 */
[----:B--2---:R-:W-:-:S03]  /*2f00*/  @P5 IMAD.WIDE.U32 R130, R6, 0x8, R130 ;  /* 0x0000000806825825 */ /* 0x004fc600078e0082 */
[----:B----4-:R-:W2:Y:S01]  /*2f10*/  LDC.64 R144, c[0x0][0x3d0] ;  /* 0x0000f400ff907b82 */ /* 0x010ea20000000a00 */
[----:B------:R-:W-:Y:S01]  /*2f20*/  @P5 IMAD.WIDE.U32 R138, R6, 0x8, R138 ;  /* 0x00000008068a5825 */ /* 0x000fe200078e008a */
[----:B------:R-:W-:Y:S01]  /*2f30*/  ISETP.GE.U32.AND P0, PT, R0, 0x160, PT ;  /* 0x000001600000780c */ /* 0x000fe20003f06070 */
[----:B------:R-:W5:Y:S02]  /*2f40*/  @P5 LDG.E.64 R88, desc[UR6][R146.64] ;  /* 0x0000000692585981 */ /* 0x000f64000c1e1b00 */
[----:B------:R-:W-:-:S03]  /*2f50*/  @P5 VIADD R6, R6, 0x20 ;  /* 0x0000002006065836 */ /* 0x000fc60000000000 */
[----:B------:R-:W4:Y:S01]  /*2f60*/  LDC.64 R180, c[0x0][0x3d8] ;  /* 0x0000f600ffb47b82 */ /* 0x000f220000000a00 */
[C---:B------:R-:W-:Y:S01]  /*2f70*/  @P4 IMAD.WIDE.U32 R136, R6.reuse, 0x8, R136 ;  /* 0x0000000806884825 */ /* 0x040fe200078e0088 */
[----:B------:R-:W5:Y:S06]  /*2f80*/  @P5 LDG.E.64 R120, desc[UR6][R138.64] ;  /* 0x000000068a785981 */ /* 0x000f6c000c1e1b00 */
[----:B---3--:R-:W3:Y:S01]  /*2f90*/  @P1 LDC.64 R128, c[0x0][0x438] ;  /* 0x00010e00ff801b82 */ /* 0x008ee20000000a00 */
[C---:B------:R-:W-:Y:S01]  /*2fa0*/  @P4 IMAD.WIDE.U32 R166, R6.reuse, 0x8, R166 ;  /* 0x0000000806a64825 */ /* 0x040fe200078e00a6 */
[----:B------:R-:W5:Y:S03]  /*2fb0*/  @P5 LD.E.64 R30, desc[UR6][R130.64] ;  /* 0x00000006821e5980 */ /* 0x000f66000c101b00 */
[C---:B------:R-:W-:Y:S01]  /*2fc0*/  @P4 IMAD.WIDE.U32 R168, R6.reuse, 0x8, R168 ;  /* 0x0000000806a84825 */ /* 0x040fe200078e00a8 */
[----:B------:R-:W-:-:S02]  /*2fd0*/  @P4 IADD3 R6, PT, PT, R6, 0x20, RZ ;  /* 0x0000002006064810 */ /* 0x000fc40007ffe0ff */
[----:B------:R-:W-:Y:S02]  /*2fe0*/  @P5 CS2R R150, SRZ ;  /* 0x0000000000965805 */ /* 0x000fe4000001ff00 */
[----:B------:R-:W-:Y:S01]  /*2ff0*/  ISETP.GE.U32.AND P5, PT, R0, 0x180, PT ;  /* 0x000001800000780c */ /* 0x000fe20003fa6070 */
[----:B------:R1:W5:Y:S01]  /*3000*/  @P4 LDG.E.64 R86, desc[UR6][R136.64] ;  /* 0x0000000688564981 */ /* 0x000362000c1e1b00 */
[----:B------:R-:W-:Y:S01]  /*3010*/  @P4 CS2R R148, SRZ ;  /* 0x0000000000944805 */ /* 0x000fe2000001ff00 */
[C---:B0-----:R-:W-:Y:S01]  /*3020*/  @P3 IMAD.WIDE.U32 R170, R6.reuse, 0x8, R170 ;  /* 0x0000000806aa3825 */ /* 0x041fe200078e00aa */
[----:B------:R-:W0:Y:S01]  /*3030*/  LDC.64 R132, c[0x0][0x3d0] ;  /* 0x0000f400ff847b82 */ /* 0x000e220000000a00 */
[----:B------:R-:W5:Y:S02]  /*3040*/  @P4 LDG.E.64 R118, desc[UR6][R168.64] ;  /* 0x00000006a8764981 */ /* 0x000f64000c1e1b00 */
[C---:B------:R-:W-:Y:S02]  /*3050*/  @P3 IMAD.WIDE.U32 R172, R6.reuse, 0x8, R172 ;  /* 0x0000000806ac3825 */ /* 0x040fe400078e00ac */
[----:B------:R-:W5:Y:S02]  /*3060*/  @P4 LD.E.64 R32, desc[UR6][R166.64] ;  /* 0x00000006a6204980 */ /* 0x000f64000c101b00 */
[----:B------:R-:W-:Y:S01]  /*3070*/  @P3 IMAD.WIDE.U32 R174, R6, 0x8, R174 ;  /* 0x0000000806ae3825 */ /* 0x000fe200078e00ae */
[----:B------:R-:W-:Y:S01]  /*3080*/  ISETP.GE.U32.AND P4, PT, R0, 0x1a0, PT ;  /* 0x000001a00000780c */ /* 0x000fe20003f86070 */
[----:B-1----:R-:W1:Y:S01]  /*3090*/  LDC.64 R136, c[0x0][0x3d8] ;  /* 0x0000f600ff887b82 */ /* 0x002e620000000a00 */
[----:B------:R-:W5:Y:S01]  /*30a0*/  @P3 LDG.E.64 R84, desc[UR6][R170.64] ;  /* 0x00000006aa543981 */ /* 0x000f62000c1e1b00 */
[----:B------:R-:W-:Y:S01]  /*30b0*/  @P3 VIADD R6, R6, 0x20 ;  /* 0x0000002006063836 */ /* 0x000fe20000000000 */
[----:B------:R-:W-:-:S02]  /*30c0*/  @P3 CS2R R66, SRZ ;  /* 0x0000000000423805 */ /* 0x000fc4000001ff00 */
[----:B------:R-:W5:Y:S01]  /*30d0*/  @P3 LDG.E.64 R110, desc[UR6][R174.64] ;  /* 0x00000006ae6e3981 */ /* 0x000f62000c1e1b00 */
[C---:B------:R-:W-:Y:S02]  /*30e0*/  @P2 IMAD.WIDE.U32 R176, R6.reuse, 0x8, R176 ;  /* 0x0000000806b02825 */ /* 0x040fe400078e00b0 */
[----:B------:R-:W1:Y:S01]  /*30f0*/  @P0 LDC.64 R134, c[0x0][0x438] ;  /* 0x00010e00ff860b82 */ /* 0x000e620000000a00 */
[----:B------:R-:W5:Y:S01]  /*3100*/  @P3 LD.E.64 R34, desc[UR6][R172.64] ;  /* 0x00000006ac223980 */ /* 0x000f62000c101b00 */
[----:B------:R-:W-:-:S04]  /*3110*/  @P2 IMAD.WIDE.U32 R140, R6, 0x8, R140 ;  /* 0x00000008068c2825 */ /* 0x000fc800078e008c */
[----:B------:R-:W-:Y:S01]  /*3120*/  @P2 IMAD.WIDE.U32 R178, R6, 0x8, R178 ;  /* 0x0000000806b22825 */ /* 0x000fe200078e00b2 */
[----:B------:R-:W-:Y:S01]  /*3130*/  ISETP.GE.U32.AND P3, PT, R0, 0x1c0, PT ;  /* 0x000001c00000780c */ /* 0x000fe20003f66070 */
[----:B------:R3:W5:Y:S01]  /*3140*/  @P2 LD.E.64 R36, desc[UR6][R140.64] ;  /* 0x000000068c242980 */ /* 0x000762000c101b00 */
[----:B------:R-:W1:Y:S01]  /*3150*/  LDC.64 R130, c[0x0][0x3d0] ;  /* 0x0000f400ff827b82 */ /* 0x000e620000000a00 */
[----:B------:R-:W-:Y:S01]  /*3160*/  @P2 VIADD R6, R6, 0x20 ;  /* 0x0000002006062836 */ /* 0x000fe20000000000 */
[----:B------:R-:W-:Y:S01]  /*3170*/  @P2 CS2R R64, SRZ ;  /* 0x0000000000402805 */ /* 0x000fe2000001ff00 */
[----:B------:R-:W5:Y:S02]  /*3180*/  @P2 LDG.E.64 R82, desc[UR6][R176.64] ;  /* 0x00000006b0522981 */ /* 0x000f64000c1e1b00 */
[C---:B--2---:R-:W-:Y:S02]  /*3190*/  @P1 IMAD.WIDE.U32 R144, R6.reuse, 0x8, R144 ;  /* 0x0000000806901825 */ /* 0x044fe400078e0090 */
[----:B------:R-:W5:Y:S01]  /*31a0*/  @P2 LDG.E.64 R102, desc[UR6][R178.64] ;  /* 0x00000006b2662981 */ /* 0x000f62000c1e1b00 */
[----:B------:R-:W2:Y:S01]  /*31b0*/  @P5 LDC.64 R138, c[0x0][0x438] ;  /* 0x00010e00ff8a5b82 */ /* 0x000ea20000000a00 */
[----:B----4-:R-:W-:Y:S01]  /*31c0*/  @P1 IMAD.WIDE.U32 R180, R6, 0x8, R180 ;  /* 0x0000000806b41825 */ /* 0x010fe200078e00b4 */
[----:B------:R-:W-:Y:S01]  /*31d0*/  ISETP.GE.U32.AND P2, PT, R0, 0x1e0, PT ;  /* 0x000001e00000780c */ /* 0x000fe20003f46070 */
[----:B------:R4:W5:Y:S02]  /*31e0*/  @P1 LDG.E.64 R80, desc[UR6][R144.64] ;  /* 0x0000000690501981 */ /* 0x000964000c1e1b00 */
[----:B---3--:R-:W-:-:S03]  /*31f0*/  @P1 IMAD.WIDE.U32 R128, R6, 0x8, R128 ;  /* 0x0000000806801825 */ /* 0x008fc600078e0080 */
[----:B------:R-:W3:Y:S01]  /*3200*/  LDC.64 R140, c[0x0][0x3d8] ;  /* 0x0000f600ff8c7b82 */ /* 0x000ee20000000a00 */
[----:B------:R-:W5:Y:S01]  /*3210*/  @P1 LDG.E.64 R96, desc[UR6][R180.64] ;  /* 0x00000006b4601981 */ /* 0x000f62000c1e1b00 */
[----:B------:R-:W-:Y:S02]  /*3220*/  @P1 IADD3 R6, PT, PT, R6, 0x20, RZ ;  /* 0x0000002006061810 */ /* 0x000fe40007ffe0ff */
[----:B------:R-:W-:Y:S01]  /*3230*/  @P1 CS2R R62, SRZ ;  /* 0x00000000003e1805 */ /* 0x000fe2000001ff00 */
[----:B------:R1:W5:Y:S03]  /*3240*/  @P1 LD.E.64 R38, desc[UR6][R128.64] ;  /* 0x0000000680261980 */ /* 0x000366000c101b00 */
[----:B------:R-:W3:Y:S01]  /*3250*/  LDC.64 R142, c[0x0][0x3d0] ;  /* 0x0000f400ff8e7b82 */ /* 0x000ee20000000a00 */
[----:B------:R-:W-:-:S07]  /*3260*/  ISETP.GE.U32.AND P1, PT, R0, 0x200, PT ;  /* 0x000002000000780c */ /* 0x000fce0003f26070 */
[----:B------:R-:W3:Y:S08]  /*3270*/  LDC.64 R146, c[0x0][0x3d8] ;  /* 0x0000f600ff927b82 */ /* 0x000ef00000000a00 */
[----:B----4-:R-:W4:Y:S08]  /*3280*/  @P4 LDC.64 R144, c[0x0][0x438] ;  /* 0x00010e00ff904b82 */ /* 0x010f300000000a00 */
[----:B------:R-:W4:Y:S08]  /*3290*/  LDC.64 R166, c[0x0][0x3d0] ;  /* 0x0000f400ffa67b82 */ /* 0x000f300000000a00 */
[----:B------:R-:W4:Y:S08]  /*32a0*/  LDC.64 R170, c[0x0][0x3d8] ;  /* 0x0000f600ffaa7b82 */ /* 0x000f300000000a00 */
[----:B------:R-:W4:Y:S01]  /*32b0*/  @P3 LDC.64 R168, c[0x0][0x438] ;  /* 0x00010e00ffa83b82 */ /* 0x000f220000000a00 */
[----:B0-----:R-:W-:-:S04]  /*32c0*/  @P0 IMAD.WIDE.U32 R132, R6, 0x8, R132 ;  /* 0x0000000806840825 */ /* 0x001fc800078e0084 */
[C---:B-1----:R-:W-:Y:S01]  /*32d0*/  @P0 IMAD.WIDE.U32 R134, R6.reuse, 0x8, R134 ;  /* 0x0000000806860825 */ /* 0x042fe200078e0086 */
[----:B------:R0:W5:Y:S02]  /*32e0*/  @P0 LDG.E.64 R76, desc[UR6][R132.64] ;  /* 0x00000006844c0981 */ /* 0x000164000c1e1b00 */
[----:B------:R-:W1:Y:S01]  /*32f0*/  LDC.64 R128, c[0x0][0x3d0] ;  /* 0x0000f400ff807b82 */ /* 0x000e620000000a00 */
[C---:B------:R-:W-:Y:S01]  /*3300*/  @P0 IMAD.WIDE.U32 R136, R6.reuse, 0x8, R136 ;  /* 0x0000000806880825 */ /* 0x040fe200078e0088 */
[----:B------:R0:W5:Y:S06]  /*3310*/  @P0 LD.E.64 R42, desc[UR6][R134.64] ;  /* 0x00000006862a0980 */ /* 0x00016c000c101b00 */
[----:B------:R-:W0:Y:S01]  /*3320*/  LDC.64 R176, c[0x0][0x3d8] ;  /* 0x0000f600ffb07b82 */ /* 0x000e220000000a00 */
[----:B------:R-:W-:Y:S01]  /*3330*/  @P0 VIADD R6, R6, 0x20 ;  /* 0x0000002006060836 */ /* 0x000fe20000000000 */
[----:B------:R0:W5:Y:S06]  /*3340*/  @P0 LDG.E.64 R74, desc[UR6][R136.64] ;  /* 0x00000006884a0981 */ /* 0x00016c000c1e1b00 */
[----:B------:R-:W0:Y:S01]  /*3350*/  @P2 LDC.64 R174, c[0x0][0x438] ;  /* 0x00010e00ffae2b82 */ /* 0x000e220000000a00 */
[----:B------:R-:W-:-:S04]  /*3360*/  @P5 IMAD.WIDE.U32 R130, R6, 0x8, R130 ;  /* 0x0000000806825825 */ /* 0x000fc800078e0082 */
[C---:B--2---:R-:W-:Y:S01]  /*3370*/  @P5 IMAD.WIDE.U32 R138, R6.reuse, 0x8, R138 ;  /* 0x00000008068a5825 */ /* 0x044fe200078e008a */
[----:B------:R2:W5:Y:S02]  /*3380*/  @P5 LDG.E.64 R72, desc[UR6][R130.64] ;  /* 0x0000000682485981 */ /* 0x000564000c1e1b00 */
[----:B------:R-:W2:Y:S01]  /*3390*/  LDC.64 R182, c[0x0][0x3d8] ;  /* 0x0000f600ffb67b82 */ /* 0x000ea20000000a00 */
[C---:B---3--:R-:W-:Y:S01]  /*33a0*/  @P5 IMAD.WIDE.U32 R140, R6.reuse, 0x8, R140 ;  /* 0x00000008068c5825 */ /* 0x048fe200078e008c */
[----:B------:R3:W5:Y:S06]  /*33b0*/  @P5 LD.E.64 R44, desc[UR6][R138.64] ;  /* 0x000000068a2c5980 */ /* 0x00076c000c101b00 */
[----:B------:R-:W3:Y:S01]  /*33c0*/  LDC.64 R178, c[0x0][0x3d0] ;  /* 0x0000f400ffb27b82 */ /* 0x000ee20000000a00 */
[----:B------:R-:W-:Y:S01]  /*33d0*/  @P5 VIADD R6, R6, 0x20 ;  /* 0x0000002006065836 */ /* 0x000fe20000000000 */
[----:B------:R0:W5:Y:S06]  /*33e0*/  @P5 LDG.E.64 R70, desc[UR6][R140.64] ;  /* 0x000000068c465981 */ /* 0x00016c000c1e1b00 */
[----:B------:R-:W3:Y:S01]  /*33f0*/  @P1 LDC.64 R180, c[0x0][0x438] ;  /* 0x00010e00ffb41b82 */ /* 0x000ee20000000a00 */
[----:B------:R-:W-:-:S04]  /*3400*/  @P4 IMAD.WIDE.U32 R142, R6, 0x8, R142 ;  /* 0x00000008068e4825 */ /* 0x000fc800078e008e */
[C---:B----4-:R-:W-:Y:S01]  /*3410*/  @P4 IMAD.WIDE.U32 R144, R6.reuse, 0x8, R144 ;  /* 0x0000000806904825 */ /* 0x050fe200078e0090 */
        /* <DEDUP_REMOVED lines=8> */
[C---:B------:R-:W-:Y:S01]  /*34a0*/  @P3 IMAD.WIDE.U32 R170, R6.reuse, 0x8, R170 ;  /* 0x0000000806aa3825 */ /* 0x040fe200078e00aa */
[----:B------:R4:W5:Y:S03]  /*34b0*/  @P3 LD.E.64 R50, desc[UR6][R168.64] ;  /* 0x00000006a8323980 */ /* 0x000966000c101b00 */
[----:B------:R-:W-:Y:S01]  /*34c0*/  @P3 VIADD R6, R6, 0x20 ;  /* 0x0000002006063836 */ /* 0x000fe20000000000 */
[----:B------:R4:W5:Y:S03]  /*34d0*/  @P3 LDG.E.64 R14, desc[UR6][R170.64] ;  /* 0x00000006aa0e3981 */ /* 0x000966000c1e1b00 */
[----:B-1----:R-:W-:-:S04]  /*34e0*/  @P2 IMAD.WIDE.U32 R172, R6, 0x8, R128 ;  /* 0x0000000806ac2825 */ /* 0x002fc800078e0080 */
[C---:B0-----:R-:W-:Y:S01]  /*34f0*/  @P2 IMAD.WIDE.U32 R174, R6.reuse, 0x8, R174 ;  /* 0x0000000806ae2825 */ /* 0x041fe200078e00ae */
[----:B------:R4:W5:Y:S03]  /*3500*/  @P2 LDG.E.64 R10, desc[UR6][R172.64] ;  /* 0x00000006ac0a2981 */ /* 0x000966000c1e1b00 */
[C---:B------:R-:W-:Y:S01]  /*3510*/  @P2 IMAD.WIDE.U32 R176, R6.reuse, 0x8, R176 ;  /* 0x0000000806b02825 */ /* 0x040fe200078e00b0 */
[----:B------:R4:W5:Y:S03]  /*3520*/  @P2 LD.E.64 R48, desc[UR6][R174.64] ;  /* 0x00000006ae302980 */ /* 0x000966000c101b00 */
[----:B------:R-:W-:Y:S01]  /*3530*/  @P2 VIADD R6, R6, 0x20 ;  /* 0x0000002006062836 */ /* 0x000fe20000000000 */
[----:B------:R4:W5:Y:S03]  /*3540*/  @P2 LDG.E.64 R12, desc[UR6][R176.64] ;  /* 0x00000006b00c2981 */ /* 0x000966000c1e1b00 */
[----:B--2---:R-:W-:-:S04]  /*3550*/  @P1 IMAD.WIDE.U32 R128, R6, 0x8, R182 ;  /* 0x0000000806801825 */ /* 0x004fc800078e00b6 */
[C---:B---3--:R-:W-:Y:S01]  /*3560*/  @P1 IMAD.WIDE.U32 R124, R6.reuse, 0x8, R178 ;  /* 0x00000008067c1825 */ /* 0x048fe200078e00b2 */
[----:B------:R4:W5:Y:S03]  /*3570*/  @P1 LDG.E.64 R78, desc[UR6][R128.64] ;  /* 0x00000006804e1981 */ /* 0x000966000c1e1b00 */
[----:B------:R-:W-:Y:S01]  /*3580*/  @P1 IMAD.WIDE.U32 R126, R6, 0x8, R180 ;  /* 0x00000008067e1825 */ /* 0x000fe200078e00b4 */
        /* <DEDUP_REMOVED lines=8> */
[----:B----4-:R-:W-:-:S07]  /*3610*/  @P1 CS2R R164, SRZ ;  /* 0x0000000000a41805 */ /* 0x010fce000001ff00 */
.L_x_35053:
[----:B------:R-:W-:Y:S05]  /*3620*/  BSYNC.RECONVERGENT B0 ;  /* 0x0000000000007941 */ /* 0x000fea0003800200 */
.L_x_35050:
[----:B------:R-:W0:Y:S02]  /*3630*/  LDCU UR4, c[0x0][0x384] ;  /* 0x00007080ff0477ac */ /* 0x000e240008000800 */
[----:B0-----:R-:W-:-:S13]  /*3640*/  ISETP.GE.AND P0, PT, R8, UR4, PT ;  /* 0x0000000408007c0c */ /* 0x001fda000bf06270 */
[----:B------:R-:W-:Y:S05]  /*3650*/  @P0 EXIT ;  /* 0x000000000000094d */ /* 0x000fea0003800000 */
[----:B-----5:R-:W-:Y:S01]  /*3660*/  MOV R114, R112 ;  /* 0x0000007000727202 */ /* 0x020fe20000000f00 */
[----:B------:R-:W-:Y:S01]  /*3670*/  IMAD.MOV.U32 R241, RZ, RZ, R77 ;  /* 0x000000fffff17224 */ /* 0x000fe200078e004d */
[----:B------:R-:W-:Y:S01]  /*3680*/  SHF.R.U64 R229, R112, 0x10, R113 ;  /* 0x0000001070e57819 */ /* 0x000fe20000001271 */
[----:B------:R-:W-:Y:S01]  /*3690*/  IMAD.MOV.U32 R112, RZ, RZ, R108 ;  /* 0x000000ffff707224 */ /* 0x000fe200078e006c */
[----:B------:R-:W-:Y:S01]  /*36a0*/  SHF.R.U64 R228, R108, 0x10, R109 ;  /* 0x000000106ce47819 */ /* 0x000fe2000000126d */
[----:B------:R-:W-:Y:S01]  /*36b0*/  IMAD.MOV.U32 R108, RZ, RZ, R106 ;  /* 0x000000ffff6c7224 */ /* 0x000fe200078e006a */
[----:B------:R-:W-:Y:S01]  /*36c0*/  SHF.R.U64 R225, R106, 0x10, R107 ;  /* 0x000000106ae17819 */ /* 0x000fe2000000126b */
[----:B------:R-:W-:Y:S01]  /*36d0*/  IMAD.MOV.U32 R231, RZ, RZ, R5 ;  /* 0x000000ffffe77224 */ /* 0x000fe200078e0005 */
[----:B------:R-:W-:Y:S01]  /*36e0*/  MOV R106, R104 ;  /* 0x00000068006a7202 */ /* 0x000fe20000000f00 */
        /* <DEDUP_REMOVED lines=29> */
[--C-:B------:R-:W-:Y:S01]  /*38c0*/  SHF.R.U64 R189, R76, 0x10, R77.reuse ;  /* 0x000000104cbd7819 */ /* 0x100fe2000000124d */
[----:B------:R-:W-:Y:S01]  /*38d0*/  IMAD.MOV.U32 R76, RZ, RZ, R72 ;  /* 0x000000ffff4c7224 */ /* 0x000fe200078e0048 */
[----:B------:R-:W-:Y:S01]  /*38e0*/  SHF.R.U32.HI R187, RZ, 0x10, R77 ;  /* 0x00000010ffbb7819 */ /* 0x000fe2000001164d */
[----:B------:R-:W-:Y:S01]  /*38f0*/  IMAD.MOV.U32 R77, RZ, RZ, R75 ;  /* 0x000000ffff4d7224 */ /* 0x000fe200078e004b */
[----:B------:R-:W-:Y:S01]  /*3900*/  MOV R240, R74 ;  /* 0x0000004a00f07202 */ /* 0x000fe20000000f00 */
[----:B------:R-:W-:Y:S01]  /*3910*/  IMAD.MOV.U32 R115, RZ, RZ, R113 ;  /* 0x000000ffff737224 */ /* 0x000fe200078e0071 */
[--C-:B------:R-:W-:Y:S01]  /*3920*/  SHF.R.U64 R188, R74, 0x10, R75.reuse ;  /* 0x000000104abc7819 */ /* 0x100fe2000000124b */
[----:B------:R0:W-:Y:S01]  /*3930*/  STL.S16 [R1+0x22], R114 ;  /* 0x0000227201007387 */ /* 0x0001e20000100600 */
[----:B------:R-:W-:Y:S01]  /*3940*/  SHF.R.U32.HI R186, RZ, 0x10, R75 ;  /* 0x00000010ffba7819 */ /* 0x000fe2000001164b */
[----:B------:R-:W-:Y:S01]  /*3950*/  IMAD.MOV.U32 R75, RZ, RZ, R71 ;  /* 0x000000ffff4b7224 */ /* 0x000fe200078e0047 */
[----:B------:R-:W-:Y:S01]  /*3960*/  MOV R239, R73 ;  /* 0x0000004900ef7202 */ /* 0x000fe20000000f00 */
[----:B------:R0:W-:Y:S01]  /*3970*/  STL.S16 [R1+0x20], R115 ;  /* 0x0000207301007387 */ /* 0x0001e20000100600 */
[----:B------:R-:W-:Y:S01]  /*3980*/  SHF.R.U64 R185, R72, 0x10, R73 ;  /* 0x0000001048b97819 */ /* 0x000fe20000001249 */
[----:B------:R-:W-:Y:S01]  /*3990*/  IMAD.MOV.U32 R247, RZ, RZ, R85 ;  /* 0x000000fffff77224 */ /* 0x000fe200078e0055 */
[----:B------:R-:W-:Y:S01]  /*39a0*/  SHF.R.U32.HI R74, RZ, 0x10, R73 ;  /* 0x00000010ff4a7819 */ /* 0x000fe20000011649 */
[----:B------:R0:W-:Y:S01]  /*39b0*/  STL.S16 [R1+0x1e], R112 ;  /* 0x00001e7001007387 */ /* 0x0001e20000100600 */
[--C-:B------:R-:W-:Y:S01]  /*39c0*/  SHF.R.U64 R184, R70, 0x10, R71.reuse ;  /* 0x0000001046b87819 */ /* 0x100fe20000001247 */
[----:B------:R-:W-:Y:S01]  /*39d0*/  IMAD.MOV.U32 R250, RZ, RZ, R120 ;  /* 0x000000fffffa7224 */ /* 0x000fe200078e0078 */
[----:B------:R-:W-:Y:S01]  /*39e0*/  SHF.R.U32.HI R73, RZ, 0x10, R71 ;  /* 0x00000010ff497819 */ /* 0x000fe20000011647 */
        /* <DEDUP_REMOVED lines=9> */
[--C-:B------:R-:W-:Y:S01]  /*3a80*/  SHF.R.U64 R171, R4, 0x10, R5.reuse ;  /* 0x0000001004ab7819 */ /* 0x100fe20000001205 */
[----:B------:R-:W-:Y:S01]  /*3a90*/  IMAD.MOV.U32 R242, RZ, RZ, R96 ;  /* 0x000000fffff27224 */ /* 0x000fe200078e0060 */
[----:B------:R-:W-:Y:S01]  /*3aa0*/  SHF.R.U32.HI R10, RZ, 0x10, R5 ;  /* 0x00000010ff0a7819 */ /* 0x000fe20000011605 */
[----:B------:R-:W1:Y:S01]  /*3ab0*/  LDCU UR10, c[0x0][0x408] ;  /* 0x00008100ff0a77ac */ /* 0x000e620008000800 */
[----:B------:R-:W-:-:S02]  /*3ac0*/  MOV R5, R79 ;  /* 0x0000004f00057202 */ /* 0x000fc40000000f00 */
[----:B------:R-:W-:Y:S01]  /*3ad0*/  PRMT R229, R229, 0x5410, R229 ;  /* 0x00005410e5e57816 */ /* 0x000fe200000000e5 */
[----:B------:R-:W2:Y:S01]  /*3ae0*/  LDCU UR13, c[0x0][0x388] ;  /* 0x00007100ff0d77ac */ /* 0x000ea20008000800 */
[----:B------:R-:W-:Y:S02]  /*3af0*/  PRMT R230, R5, 0x5410, R230 ;  /* 0x0000541005e67816 */ /* 0x000fe400000000e6 */
[----:B------:R-:W-:Y:S01]  /*3b00*/  SHF.R.U64 R5, R40, 0x10, R41 ;  /* 0x0000001028057819 */ /* 0x000fe20000001229 */
[----:B------:R-:W3:Y:S01]  /*3b10*/  LDCU.U8 UR11, c[0x0][0x410] ;  /* 0x00008200ff0b77ac */ /* 0x000ee20008000000 */
[----:B------:R-:W-:Y:S02]  /*3b20*/  SHF.R.U32.HI R227, RZ, 0x10, R113 ;  /* 0x00000010ffe37819 */ /* 0x000fe40000011671 */
[----:B------:R-:W-:Y:S01]  /*3b30*/  PRMT R229, R5, 0x7610, R229 ;  /* 0x0000761005e57816 */ /* 0x000fe200000000e5 */
[----:B------:R-:W4:Y:S01]  /*3b40*/  LDCU UR12, c[0x0][0x448] ;  /* 0x00008900ff0c77ac */ /* 0x000f220008000800 */
[----:B------:R-:W-:-:S02]  /*3b50*/  PRMT R227, R227, 0x5410, R227 ;  /* 0x00005410e3e37816 */ /* 0x000fc400000000e3 */
[----:B------:R-:W-:Y:S01]  /*3b60*/  SHF.R.U32.HI R5, RZ, 0x10, R41 ;  /* 0x00000010ff057819 */ /* 0x000fe20000011629 */
[----:B------:R-:W0:Y:S01]  /*3b70*/  LDCU.64 UR8, c[0x0][0x3a0] ;  /* 0x00007400ff0877ac */ /* 0x000e220008000a00 */
[----:B------:R-:W-:Y:S02]  /*3b80*/  SHF.R.U64 R172, R78, 0x10, R79 ;  /* 0x000000104eac7819 */ /* 0x000fe4000000124f */
[----:B------:R-:W-:Y:S02]  /*3b90*/  PRMT R227, R5, 0x7610, R227 ;  /* 0x0000761005e37816 */ /* 0x000fe400000000e3 */
[----:B------:R-:W-:Y:S02]  /*3ba0*/  SHF.R.U32.HI R6, RZ, 0x10, R79 ;  /* 0x00000010ff067819 */ /* 0x000fe4000001164f */
[----:B------:R-:W-:Y:S02]  /*3bb0*/  PRMT R224, R224, 0x5410, R224 ;  /* 0x00005410e0e07816 */ /* 0x000fe400000000e0 */
[----:B------:R-:W-:-:S02]  /*3bc0*/  SHF.R.U64 R5, R158, 0x10, R159 ;  /* 0x000000109e057819 */ /* 0x000fc4000000129f */
[----:B------:R-:W-:Y:S02]  /*3bd0*/  SHF.R.U32.HI R226, RZ, 0x10, R109 ;  /* 0x00000010ffe27819 */ /* 0x000fe4000001166d */
[----:B------:R-:W-:Y:S02]  /*3be0*/  SHF.R.U32.HI R222, RZ, 0x10, R105 ;  /* 0x00000010ffde7819 */ /* 0x000fe40000011669 */
[----:B------:R-:W-:Y:S02]  /*3bf0*/  PRMT R172, R172, 0x5410, R6 ;  /* 0x00005410acac7816 */ /* 0x000fe40000000006 */
[----:B------:R-:W-:Y:S02]  /*3c00*/  PRMT R224, R5, 0x7610, R224 ;  /* 0x0000761005e07816 */ /* 0x000fe400000000e0 */
[----:B------:R-:W-:Y:S02]  /*3c10*/  PRMT R226, R226, 0x5410, R226 ;  /* 0x00005410e2e27816 */ /* 0x000fe400000000e2 */
[----:B------:R-:W-:-:S02]  /*3c20*/  PRMT R222, R222, 0x5410, R222 ;  /* 0x00005410dede7816 */ /* 0x000fc400000000de */
[----:B------:R-:W-:Y:S02]  /*3c30*/  SHF.R.U32.HI R6, RZ, 0x10, R161 ;  /* 0x00000010ff067819 */ /* 0x000fe400000116a1 */
[----:B------:R-:W-:Y:S02]  /*3c40*/  SHF.R.U32.HI R5, RZ, 0x10, R159 ;  /* 0x00000010ff057819 */ /* 0x000fe4000001169f */
[----:B------:R-:W-:Y:S02]  /*3c50*/  SHF.R.U32.HI R223, RZ, 0x10, R107 ;  /* 0x00000010ffdf7819 */ /* 0x000fe4000001166b */
[----:B------:R-:W-:Y:S02]  /*3c60*/  SHF.R.U32.HI R219, RZ, 0x10, R101 ;  /* 0x00000010ffdb7819 */ /* 0x000fe40000011665 */
[----:B------:R-:W-:Y:S02]  /*3c70*/  PRMT R226, R6, 0x7610, R226 ;  /* 0x0000761006e27816 */ /* 0x000fe400000000e2 */
[----:B------:R-:W-:-:S02]  /*3c80*/  PRMT R222, R5, 0x7610, R222 ;  /* 0x0000761005de7816 */ /* 0x000fc400000000de */
[----:B------:R-:W-:Y:S02]  /*3c90*/  PRMT R223, R223, 0x5410, R223 ;  /* 0x00005410dfdf7816 */ /* 0x000fe400000000df */
[----:B------:R-:W-:Y:S02]  /*3ca0*/  PRMT R219, R219, 0x5410, R219 ;  /* 0x00005410dbdb7816 */ /* 0x000fe400000000db */
[----:B------:R-:W-:Y:S02]  /*3cb0*/  SHF.R.U32.HI R6, RZ, 0x10, R23 ;  /* 0x00000010ff067819 */ /* 0x000fe40000011617 */
[----:B------:R-:W-:Y:S02]  /*3cc0*/  SHF.R.U32.HI R5, RZ, 0x10, R25 ;  /* 0x00000010ff057819 */ /* 0x000fe40000011619 */
        /* <DEDUP_REMOVED lines=12> */
[----:B------:R-:W-:Y:S02]  /*3d90*/  SHF.R.U32.HI R6, RZ, 0x10, R157 ;  /* 0x00000010ff067819 */ /* 0x000fe4000001169d */
[----:B------:R-:W-:-:S02]  /*3da0*/  SHF.R.U32.HI R5, RZ, 0x10, R155 ;  /* 0x00000010ff057819 */ /* 0x000fc4000001169b */
[----:B------:R-:W-:Y:S02]  /*3db0*/  SHF.R.U32.HI R215, RZ, 0x10, R95 ;  /* 0x00000010ffd77819 */ /* 0x000fe4000001165f */
[----:B------:R-:W-:Y:S02]  /*3dc0*/  SHF.R.U32.HI R211, RZ, 0x10, R91 ;  /* 0x00000010ffd37819 */ /* 0x000fe4000001165b */
[----:B------:R-:W-:Y:S02]  /*3dd0*/  PRMT R218, R6, 0x7610, R218 ;  /* 0x0000761006da7816 */ /* 0x000fe400000000da */
        /* <DEDUP_REMOVED lines=9> */
[----:B------:R-:W-:Y:S02]  /*3e70*/  SHF.R.U64 R10, R160, 0x10, R161 ;  /* 0x00000010a00a7819 */ /* 0x000fe400000012a1 */
        /* <DEDUP_REMOVED lines=9> */
[----:B------:R-:W-:Y:S02]  /*3f10*/  PRMT R225, R225, 0x5410, R225 ;  /* 0x00005410e1e17816 */ /* 0x000fe400000000e1 */
[----:B------:R-:W-:-:S02]  /*3f20*/  SHF.R.U64 R10, R22, 0x10, R23 ;  /* 0x00000010160a7819 */ /* 0x000fc40000001217 */
[----:B------:R-:W-:Y:S02]  /*3f30*/  PRMT R212, R6, 0x7610, R212 ;  /* 0x0000761006d47816 */ /* 0x000fe400000000d4 */
        /* <DEDUP_REMOVED lines=9> */
[----:B------:R-:W-:Y:S02]  /*3fd0*/  SHF.R.U64 R10, R24, 0x10, R25 ;  /* 0x00000010180a7819 */ /* 0x000fe40000001219 */
[----:B------:R-:W-:-:S02]  /*3fe0*/  PRMT R210, R6, 0x7610, R210 ;  /* 0x0000761006d27816 */ /* 0x000fc400000000d2 */
[----:B------:R-:W-:Y:S02]  /*3ff0*/  PRMT R206, R5, 0x7610, R206 ;  /* 0x0000761005ce7816 */ /* 0x000fe400000000ce */
[----:B------:R-:W-:Y:S02]  /*4000*/  PRMT R207, R207, 0x5410, R207 ;  /* 0x00005410cfcf7816 */ /* 0x000fe400000000cf */
[----:B------:R-:W-:Y:S02]  /*4010*/  PRMT R203, R203, 0x5410, R203 ;  /* 0x00005410cbcb7816 */ /* 0x000fe400000000cb */
[----:B------:R-:W-:Y:S02]  /*4020*/  PRMT R221, R10, 0x7610, R221 ;  /* 0x000076100add7816 */ /* 0x000fe400000000dd */
[----:B------:R-:W-:Y:S02]  /*4030*/  SHF.R.U32.HI R6, RZ, 0x10, R31 ;  /* 0x00000010ff067819 */ /* 0x000fe4000001161f */
[----:B------:R-:W-:-:S02]  /*4040*/  SHF.R.U32.HI R5, RZ, 0x10, R33 ;  /* 0x00000010ff057819 */ /* 0x000fc40000011621 */
[----:B------:R-:W-:Y:S02]  /*4050*/  SHF.R.U64 R204, R118, 0x10, R119 ;  /* 0x0000001076cc7819 */ /* 0x000fe40000001277 */
[----:B------:R-:W-:Y:S02]  /*4060*/  SHF.R.U64 R200, R110, 0x10, R111 ;  /* 0x000000106ec87819 */ /* 0x000fe4000000126f */
[----:B------:R-:W-:Y:S02]  /*4070*/  PRMT R217, R217, 0x5410, R217 ;  /* 0x00005410d9d97816 */ /* 0x000fe400000000d9 */
[----:B------:R-:W-:Y:S02]  /*4080*/  SHF.R.U64 R10, R26, 0x10, R27 ;  /* 0x000000101a0a7819 */ /* 0x000fe4000000121b */
[----:B------:R-:W-:Y:S02]  /*4090*/  PRMT R207, R6, 0x7610, R207 ;  /* 0x0000761006cf7816 */ /* 0x000fe400000000cf */
[----:B------:R-:W-:-:S02]  /*40a0*/  PRMT R203, R5, 0x7610, R203 ;  /* 0x0000761005cb7816 */ /* 0x000fc400000000cb */
[----:B------:R-:W-:Y:S02]  /*40b0*/  SHF.R.U32.HI R191, RZ, 0x10, R81 ;  /* 0x00000010ffbf7819 */ /* 0x000fe40000011651 */
[----:B------:R-:W-:Y:S02]  /*40c0*/  PRMT R204, R204, 0x5410, R204 ;  /* 0x00005410cccc7816 */ /* 0x000fe400000000cc */
[----:B------:R-:W-:Y:S02]  /*40d0*/  PRMT R200, R200, 0x5410, R200 ;  /* 0x00005410c8c87816 */ /* 0x000fe400000000c8 */
[----:B------:R-:W-:Y:S02]  /*40e0*/  PRMT R217, R10, 0x7610, R217 ;  /* 0x000076100ad97816 */ /* 0x000fe400000000d9 */
[----:B------:R-:W-:Y:S02]  /*40f0*/  SHF.R.U64 R6, R148, 0x10, R149 ;  /* 0x0000001094067819 */ /* 0x000fe40000001295 */
[----:B------:R-:W-:-:S02]  /*4100*/  SHF.R.U64 R5, R66, 0x10, R67 ;  /* 0x0000001042057819 */ /* 0x000fc40000001243 */
[----:B------:R-:W-:Y:S02]  /*4110*/  SHF.R.U32.HI R202, RZ, 0x10, R119 ;  /* 0x00000010ffca7819 */ /* 0x000fe40000011677 */
[----:B------:R-:W-:Y:S02]  /*4120*/  SHF.R.U32.HI R198, RZ, 0x10, R111 ;  /* 0x00000010ffc67819 */ /* 0x000fe4000001166f */
[----:B------:R-:W-:Y:S02]  /*4130*/  MOV R81, R97 ;  /* 0x0000006100517202 */ /* 0x000fe40000000f00 */
[--C-:B------:R-:W-:Y:S02]  /*4140*/  SHF.R.U64 R192, R96, 0x10, R97.reuse ;  /* 0x0000001060c07819 */ /* 0x100fe40000001261 */
[----:B------:R-:W-:Y:S02]  /*4150*/  SHF.R.U32.HI R190, RZ, 0x10, R97 ;  /* 0x00000010ffbe7819 */ /* 0x000fe40000011661 */
[----:B------:R-:W-:Y:S01]  /*4160*/  PRMT R213, R213, 0x5410, R213 ;  /* 0x00005410d5d57816 */ /* 0x000fe200000000d5 */
[----:B------:R-:W1:Y:S01]  /*4170*/  LDC R97, c[0x0][0x360] ;  /* 0x0000d800ff617b82 */ /* 0x000e620000000800 */
        /* <DEDUP_REMOVED lines=8> */
[----:B------:R-:W-:Y:S01]  /*4200*/  SHF.R.U32.HI R199, RZ, 0x10, R85 ;  /* 0x00000010ffc77819 */ /* 0x000fe20000011655 */
[----:B------:R-:W-:Y:S01]  /*4210*/  IMAD.MOV.U32 R85, RZ, RZ, R111 ;  /* 0x000000ffff557224 */ /* 0x000fe200078e006f */
        /* <DEDUP_REMOVED lines=11> */
[----:B------:R-:W-:Y:S02]  /*42d0*/  PRMT R205, R205, 0x5410, R205 ;  /* 0x00005410cdcd7816 */ /* 0x000fe400000000cd */
[----:B------:R-:W-:Y:S02]  /*42e0*/  SHF.R.U64 R10, R32, 0x10, R33 ;  /* 0x00000010200a7819 */ /* 0x000fe40000001221 */
        /* <DEDUP_REMOVED lines=8> */
[----:B------:R-:W-:-:S02]  /*4370*/  PRMT R201, R201, 0x5410, R201 ;  /* 0x00005410c9c97816 */ /* 0x000fc400000000c9 */
[----:B------:R-:W-:Y:S02]  /*4380*/  SHF.R.U64 R10, R34, 0x10, R35 ;  /* 0x00000010220a7819 */ /* 0x000fe40000001223 */
[----:B------:R-:W-:Y:S02]  /*4390*/  PRMT R196, R6, 0x7610, R196 ;  /* 0x0000761006c47816 */ /* 0x000fe400000000c4 */
[----:B------:R-:W-:Y:S02]  /*43a0*/  PRMT R192, R5, 0x7610, R192 ;  /* 0x0000761005c07816 */ /* 0x000fe400000000c0 */
[----:B------:R-:W-:Y:S02]  /*43b0*/  PRMT R194, R194, 0x5410, R194 ;  /* 0x00005410c2c27816 */ /* 0x000fe400000000c2 */
[----:B------:R-:W-:Y:S02]  /*43c0*/  PRMT R190, R190, 0x5410, R190 ;  /* 0x00005410bebe7816 */ /* 0x000fe400000000be */
[----:B------:R-:W-:-:S02]  /*43d0*/  PRMT R201, R10, 0x7610, R201 ;  /* 0x000076100ac97816 */ /* 0x000fc400000000c9 */
[----:B------:R-:W-:Y:S02]  /*43e0*/  SHF.R.U32.HI R6, RZ, 0x10, R65 ;  /* 0x00000010ff067819 */ /* 0x000fe40000011641 */
[----:B------:R-:W-:Y:S02]  /*43f0*/  SHF.R.U32.HI R5, RZ, 0x10, R63 ;  /* 0x00000010ff057819 */ /* 0x000fe4000001163f */
[----:B------:R-:W-:Y:S02]  /*4400*/  PRMT R197, R197, 0x5410, R197 ;  /* 0x00005410c5c57816 */ /* 0x000fe400000000c5 */
[----:B------:R-:W-:Y:S02]  /*4410*/  SHF.R.U64 R10, R36, 0x10, R37 ;  /* 0x00000010240a7819 */ /* 0x000fe40000001225 */
[----:B------:R-:W-:Y:S02]  /*4420*/  SHF.R.U64 R170, R12, 0x10, R13 ;  /* 0x000000100caa7819 */ /* 0x000fe4000000120d */
[----:B------:R-:W-:-:S02]  /*4430*/  PRMT R194, R6, 0x7610, R194 ;  /* 0x0000761006c27816 */ /* 0x000fc400000000c2 */
[----:B------:R-:W-:Y:S02]  /*4440*/  PRMT R190, R5, 0x7610, R190 ;  /* 0x0000761005be7816 */ /* 0x000fe400000000be */
[----:B------:R-:W-:Y:S02]  /*4450*/  SHF.R.U64 R166, R18, 0x10, R19 ;  /* 0x0000001012a67819 */ /* 0x000fe40000001213 */
[----:B------:R-:W-:Y:S01]  /*4460*/  MOV R12, R4 ;  /* 0x00000004000c7202 */ /* 0x000fe20000000f00 */
[----:B-1----:R-:W-:Y:S01]  /*4470*/  IMAD R4, R97, UR5, R116 ;  /* 0x0000000561047c24 */ /* 0x002fe2000f8e0274 */
[----:B------:R-:W-:Y:S01]  /*4480*/  PRMT R191, R191, 0x5410, R191 ;  /* 0x00005410bfbf7816 */ /* 0x000fe200000000bf */
[----:B------:R-:W1:Y:S01]  /*4490*/  LDCU.64 UR4, c[0x0][0x398] ;  /* 0x00007300ff0477ac */ /* 0x000e620008000a00 */
[----:B------:R-:W-:Y:S02]  /*44a0*/  PRMT R187, R187, 0x5410, R187 ;  /* 0x00005410bbbb7816 */ /* 0x000fe400000000bb */
[----:B------:R-:W-:-:S02]  /*44b0*/  PRMT R197, R10, 0x7610, R197 ;  /* 0x000076100ac57816 */ /* 0x000fc400000000c5 */
[----:B------:R-:W-:Y:S02]  /*44c0*/  SHF.R.U32.HI R6, RZ, 0x10, R39 ;  /* 0x00000010ff067819 */ /* 0x000fe40000011627 */
[----:B------:R-:W-:Y:S02]  /*44d0*/  SHF.R.U32.HI R5, RZ, 0x10, R43 ;  /* 0x00000010ff057819 */ /* 0x000fe4000001162b */
[----:B------:R-:W-:Y:S01]  /*44e0*/  SHF.R.U32.HI R18, RZ, 0x10, R17 ;  /* 0x00000010ff127819 */ /* 0x000fe20000011611 */
[----:B------:R-:W-:Y:S01]  /*44f0*/  IMAD.MOV.U32 R17, RZ, RZ, R15 ;  /* 0x000000ffff117224 */ /* 0x000fe200078e000f */
[----:B------:R-:W-:Y:S02]  /*4500*/  PRMT R193, R193, 0x5410, R193 ;  /* 0x00005410c1c17816 */ /* 0x000fe400000000c1 */
[----:B------:R-:W-:Y:S02]  /*4510*/  SHF.R.U64 R10, R38, 0x10, R39 ;  /* 0x00000010260a7819 */ /* 0x000fe40000001227 */
[----:B------:R-:W-:Y:S01]  /*4520*/  PRMT R231, R231, 0x5410, R12 ;  /* 0x00005410e7e77816 */ /* 0x000fe2000000000c */
[----:B------:R-:W-:Y:S01]  /*4530*/  IMAD.HI.U32 R12, R4, -0x326172a9, RZ ;  /* 0xcd9e8d57040c7827 */ /* 0x000fe200078e00ff */
[----:B------:R-:W-:-:S02]  /*4540*/  PRMT R191, R6, 0x7610, R191 ;  /* 0x0000761006bf7816 */ /* 0x000fc400000000bf */
[----:B------:R-:W-:Y:S02]  /*4550*/  PRMT R187, R5, 0x7610, R187 ;  /* 0x0000761005bb7816 */ /* 0x000fe400000000bb */
[----:B------:R-:W-:Y:S02]  /*4560*/  PRMT R188, R188, 0x5410, R188 ;  /* 0x00005410bcbc7816 */ /* 0x000fe400000000bc */
[----:B------:R-:W-:Y:S02]  /*4570*/  PRMT R184, R184, 0x5410, R184 ;  /* 0x00005410b8b87816 */ /* 0x000fe400000000b8 */
[----:B------:R-:W-:Y:S01]  /*4580*/  PRMT R167, R167, 0x5410, R18 ;  /* 0x00005410a7a77816 */ /* 0x000fe20000000012 */
[----:B------:R-:W-:Y:S01]  /*4590*/  IMAD.HI.U32 R18, R2, -0x2daee0ad, RZ ;  /* 0xd2511f5302127827 */ /* 0x000fe200078e00ff */
[----:B------:R-:W-:Y:S02]  /*45a0*/  PRMT R193, R10, 0x7610, R193 ;  /* 0x000076100ac17816 */ /* 0x000fe400000000c1 */
[----:B------:R-:W-:-:S02]  /*45b0*/  SHF.R.U64 R6, R60, 0x10, R61 ;  /* 0x000000103c067819 */ /* 0x000fc4000000123d */
[----:B------:R-:W-:Y:S02]  /*45c0*/  SHF.R.U64 R5, R58, 0x10, R59 ;  /* 0x000000103a057819 */ /* 0x000fe4000000123b */
[----:B------:R-:W-:Y:S02]  /*45d0*/  PRMT R189, R189, 0x5410, R189 ;  /* 0x00005410bdbd7816 */ /* 0x000fe400000000bd */
[----:B------:R-:W-:Y:S02]  /*45e0*/  SHF.R.U64 R10, R42, 0x10, R43 ;  /* 0x000000102a0a7819 */ /* 0x000fe4000000122b */
[----:B------:R-:W-:Y:S02]  /*45f0*/  MOV R234, R14 ;  /* 0x0000000e00ea7202 */ /* 0x000fe40000000f00 */
[----:B------:R-:W-:Y:S02]  /*4600*/  SHF.R.U64 R168, R14, 0x10, R15 ;  /* 0x000000100ea87819 */ /* 0x000fe4000000120f */
[----:B------:R-:W-:-:S02]  /*4610*/  MOV R233, R11 ;  /* 0x0000000b00e97202 */ /* 0x000fc40000000f00 */
[----:B------:R-:W-:Y:S01]  /*4620*/  SHF.R.U32.HI R14, RZ, 0x10, R11 ;  /* 0x00000010ff0e7819 */ /* 0x000fe2000001160b */
[----:B------:R-:W-:Y:S01]  /*4630*/  IMAD.MOV.U32 R11, RZ, RZ, R13 ;  /* 0x000000ffff0b7224 */ /* 0x000fe200078e000d */
[----:B------:R-:W-:Y:S02]  /*4640*/  SHF.R.U32.HI R70, RZ, 0x10, R69 ;  /* 0x00000010ff467819 */ /* 0x000fe40000011645 */
[----:B------:R-:W-:Y:S02]  /*4650*/  PRMT R188, R6, 0x7610, R188 ;  /* 0x0000761006bc7816 */ /* 0x000fe400000000bc */
[----:B------:R-:W-:Y:S02]  /*4660*/  PRMT R184, R5, 0x7610, R184 ;  /* 0x0000761005b87816 */ /* 0x000fe400000000b8 */
[----:B------:R-:W-:Y:S02]  /*4670*/  MOV R69, R19 ;  /* 0x0000001300457202 */ /* 0x000fe40000000f00 */
[----:B------:R-:W-:-:S02]  /*4680*/  SHF.R.U32.HI R13, RZ, 0x10, R13 ;  /* 0x00000010ff0d7819 */ /* 0x000fc4000001160d */
[----:B------:R-:W-:Y:S02]  /*4690*/  PRMT R186, R186, 0x5410, R186 ;  /* 0x00005410baba7816 */ /* 0x000fe400000000ba */
[----:B------:R-:W-:Y:S02]  /*46a0*/  PRMT R189, R10, 0x7610, R189 ;  /* 0x000076100abd7816 */ /* 0x000fe400000000bd */
[----:B------:R-:W-:Y:S02]  /*46b0*/  SHF.R.U32.HI R6, RZ, 0x10, R61 ;  /* 0x00000010ff067819 */ /* 0x000fe4000001163d */
[----:B------:R-:W-:Y:S02]  /*46c0*/  SHF.R.U32.HI R173, RZ, 0x10, R45 ;  /* 0x00000010ffad7819 */ /* 0x000fe4000001162d */
[----:B------:R-:W-:Y:S02]  /*46d0*/  SHF.R.U32.HI R5, RZ, 0x10, R59 ;  /* 0x00000010ff057819 */ /* 0x000fe4000001163b */
[----:B------:R-:W-:-:S02]  /*46e0*/  LOP3.LUT R12, R9, R12, R20, 0x96, !PT ;  /* 0x0000000c090c7212 */ /* 0x000fc400078e9614 */
[----:B------:R-:W-:Y:S02]  /*46f0*/  SHF.R.U32.HI R19, RZ, 0x10, R19 ;  /* 0x00000010ff137819 */ /* 0x000fe40000011613 */
[----:B------:R-:W-:Y:S02]  /*4700*/  PRMT R185, R185, 0x5410, R185 ;  /* 0x00005410b9b97816 */ /* 0x000fe400000000b9 */
[----:B------:R-:W-:Y:S02]  /*4710*/  SHF.R.U64 R10, R44, 0x10, R45 ;  /* 0x000000102c0a7819 */ /* 0x000fe4000000122d */
[----:B------:R-:W-:Y:S02]  /*4720*/  LOP3.LUT R18, R18, R21, RZ, 0x3c, !PT ;  /* 0x0000001512127212 */ /* 0x000fe400078e3cff */
        /* <DEDUP_REMOVED lines=8> */
[----:B------:R-:W-:Y:S01]  /*47b0*/  VIADD R11, R20, 0x9e3779b9 ;  /* 0x9e3779b9140b7836 */ /* 0x000fe20000000000 */
[----:B------:R-:W-:Y:S01]  /*47c0*/  PRMT R185, R10, 0x7610, R185 ;  /* 0x000076100ab97816 */ /* 0x000fe200000000b9 */
[----:B------:R-:W-:Y:S01]  /*47d0*/  IMAD.HI.U32 R10, R18, -0x326172a9, RZ ;  /* 0xcd9e8d57120a7827 */ /* 0x000fe200078e00ff */
[----:B------:R-:W-:Y:S02]  /*47e0*/  LOP3.LUT R13, R6, R13, R5, 0x96, !PT ;  /* 0x0000000d060d7212 */ /* 0x000fe400078e9605 */
[----:B------:R-:W-:Y:S01]  /*47f0*/  PRMT R235, R235, 0x5410, R68 ;  /* 0x00005410ebeb7816 */ /* 0x000fe20000000044 */
[----:B------:R-:W-:Y:S01]  /*4800*/  IMAD R19, R4, -0x326172a9, RZ ;  /* 0xcd9e8d5704137824 */ /* 0x000fe200078e02ff */
[----:B------:R-:W-:Y:S01]  /*4810*/  MOV R113, R109 ;  /* 0x0000006d00717202 */ /* 0x000fe20000000f00 */
[----:B------:R-:W-:Y:S01]  /*4820*/  IMAD R18, R18, -0x326172a9, RZ ;  /* 0xcd9e8d5712127824 */ /* 0x000fe200078e02ff */
[----:B------:R-:W-:Y:S01]  /*4830*/  SHF.R.U64 R174, R46, 0x10, R47 ;  /* 0x000000102eae7819 */ /* 0x000fe2000000122f */
[----:B------:R-:W-:Y:S01]  /*4840*/  IMAD.HI.U32 R5, R13, -0x326172a9, RZ ;  /* 0xcd9e8d570d057827 */ /* 0x000fe200078e00ff */
[----:B------:R-:W-:Y:S01]  /*4850*/  LOP3.LUT R11, R11, R19, R10, 0x96, !PT ;  /* 0x000000130b0b7212 */ /* 0x000fe200078e960a */
[----:B------:R0:W-:Y:S01]  /*4860*/  STL.S16 [R1+0x1c], R113 ;  /* 0x00001c7101007387 */ /* 0x0001e20000100600 */
[----:B------:R-:W-:Y:S01]  /*4870*/  IADD3 R10, PT, PT, R21, 0x76cf5d0a, RZ ;  /* 0x76cf5d0a150a7810 */ /* 0x000fe20007ffe0ff */
[----:B------:R-:W-:Y:S01]  /*4880*/  VIADD R6, R20, 0x3c6ef372 ;  /* 0x3c6ef37214067836 */ /* 0x000fe20000000000 */
[----:B------:R-:W-:Y:S01]  /*4890*/  SHF.R.U64 R68, R56, 0x10, R57 ;  /* 0x0000001038447819 */ /* 0x000fe20000001239 */
[----:B------:R-:W-:Y:S01]  /*48a0*/  IMAD R12, R12, -0x2daee0ad, RZ ;  /* 0xd2511f530c0c7824 */ /* 0x000fe200078e02ff */
[----:B------:R-:W-:Y:S01]  /*48b0*/  SHF.R.U32.HI R175, RZ, 0x10, R47 ;  /* 0x00000010ffaf7819 */ /* 0x000fe2000001162f */
[----:B------:R-:W-:Y:S01]  /*48c0*/  IMAD.HI.U32 R19, R11, -0x2daee0ad, RZ ;  /* 0xd2511f530b137827 */ /* 0x000fe200078e00ff */
[----:B------:R-:W-:Y:S01]  /*48d0*/  LOP3.LUT R18, R6, R18, R5, 0x96, !PT ;  /* 0x0000001206127212 */ /* 0x000fe200078e9605 */
[----:B------:R0:W-:Y:S01]  /*48e0*/  STL.S16 [R1+0x1a], R108 ;  /* 0x00001a6c01007387 */ /* 0x0001e20000100600 */
[----:B------:R-:W-:Y:S01]  /*48f0*/  IADD3 R6, PT, PT, R21, 0x32370b8f, RZ ;  /* 0x32370b8f15067810 */ /* 0x000fe20007ffe0ff */
[----:B------:R-:W-:Y:S01]  /*4900*/  IMAD R11, R11, -0x2daee0ad, RZ ;  /* 0xd2511f530b0b7824 */ /* 0x000fe200078e02ff */
[----:B------:R-:W-:Y:S01]  /*4910*/  LOP3.LUT R10, R10, R12, R19, 0x96, !PT ;  /* 0x0000000c0a0a7212 */ /* 0x000fe200078e9613 */
[----:B------:R-:W-:Y:S01]  /*4920*/  IMAD.HI.U32 R5, R18, -0x2daee0ad, RZ ;  /* 0xd2511f5312057827 */ /* 0x000fe200078e00ff */
[----:B------:R-:W-:-:S02]  /*4930*/  PRMT R174, R174, 0x5410, R68 ;  /* 0x00005410aeae7816 */ /* 0x000fc40000000044 */
[----:B------:R-:W-:Y:S01]  /*4940*/  SHF.R.U32.HI R68, RZ, 0x10, R57 ;  /* 0x00000010ff447819 */ /* 0x000fe20000011639 */
[----:B------:R-:W-:Y:S01]  /*4950*/  VIADD R12, R20, 0xdaa66d2b ;  /* 0xdaa66d2b140c7836 */ /* 0x000fe20000000000 */
[----:B------:R-:W-:Y:S01]  /*4960*/  LOP3.LUT R11, R6, R11, R5, 0x96, !PT ;  /* 0x0000000b060b7212 */ /* 0x000fe200078e9605 */
[----:B------:R-:W-:Y:S01]  /*4970*/  IMAD R13, R13, -0x326172a9, RZ ;  /* 0xcd9e8d570d0d7824 */ /* 0x000fe200078e02ff */
[----:B------:R-:W-:Y:S01]  /*4980*/  PRMT R175, R175, 0x5410, R68 ;  /* 0x00005410afaf7816 */ /* 0x000fe20000000044 */
[----:B------:R-:W-:Y:S01]  /*4990*/  IMAD.HI.U32 R19, R10, -0x326172a9, RZ ;  /* 0xcd9e8d570a137827 */ /* 0x000fe200078e00ff */
[----:B------:R-:W-:Y:S02]  /*49a0*/  SHF.R.U64 R176, R50, 0x10, R51 ;  /* 0x0000001032b07819 */ /* 0x000fe40000001233 */
[----:B------:R-:W-:Y:S01]  /*49b0*/  SHF.R.U64 R68, R54, 0x10, R55 ;  /* 0x0000001036447819 */ /* 0x000fe20000001237 */
[----:B------:R-:W-:Y:S01]  /*49c0*/  IMAD R10, R10, -0x326172a9, RZ ;  /* 0xcd9e8d570a0a7824 */ /* 0x000fe200078e02ff */
[----:B------:R-:W-:Y:S01]  /*49d0*/  LOP3.LUT R12, R12, R13, R19, 0x96, !PT ;  /* 0x0000000d0c0c7212 */ /* 0x000fe200078e9613 */
[----:B------:R-:W-:Y:S01]  /*49e0*/  IMAD.HI.U32 R5, R11, -0x326172a9, RZ ;  /* 0xcd9e8d570b057827 */ /* 0x000fe200078e00ff */
[----:B------:R-:W-:-:S02]  /*49f0*/  PRMT R176, R176, 0x5410, R68 ;  /* 0x00005410b0b07816 */ /* 0x000fc40000000044 */
[----:B------:R-:W-:Y:S01]  /*4a00*/  SHF.R.U32.HI R177, RZ, 0x10, R51 ;  /* 0x00000010ffb17819 */ /* 0x000fe20000011633 */
[----:B------:R-:W-:Y:S01]  /*4a10*/  VIADD R6, R20, 0x78dde6e4 ;  /* 0x78dde6e414067836 */ /* 0x000fe20000000000 */
[----:B------:R-:W-:Y:S01]  /*4a20*/  SHF.R.U32.HI R68, RZ, 0x10, R55 ;  /* 0x00000010ff447819 */ /* 0x000fe20000011637 */
[----:B------:R-:W-:Y:S01]  /*4a30*/  VIADD R13, R21, 0xed9eba14 ;  /* 0xed9eba14150d7836 */ /* 0x000fe20000000000 */
[----:B------:R-:W-:Y:S01]  /*4a40*/  SHF.R.U64 R178, R48, 0x10, R49 ;  /* 0x0000001030b27819 */ /* 0x000fe20000001231 */
[----:B------:R-:W-:Y:S01]  /*4a50*/  IMAD R18, R18, -0x2daee0ad, RZ ;  /* 0xd2511f5312127824 */ /* 0x000fe200078e02ff */
[----:B------:R-:W-:Y:S01]  /*4a60*/  LOP3.LUT R10, R6, R10, R5, 0x96, !PT ;  /* 0x0000000a060a7212 */ /* 0x000fe200078e9605 */
[----:B------:R-:W-:Y:S01]  /*4a70*/  IMAD.HI.U32 R19, R12, -0x2daee0ad, RZ ;  /* 0xd2511f530c137827 */ /* 0x000fe200078e00ff */
[----:B------:R-:W-:Y:S02]  /*4a80*/  PRMT R177, R177, 0x5410, R68 ;  /* 0x00005410b1b17816 */ /* 0x000fe40000000044 */
[----:B------:R-:W-:Y:S01]  /*4a90*/  SHF.R.U64 R68, R52, 0x10, R53 ;  /* 0x0000001034447819 */ /* 0x000fe20000001235 */
[----:B------:R-:W-:Y:S01]  /*4aa0*/  IMAD R12, R12, -0x2daee0ad, RZ ;  /* 0xd2511f530c0c7824 */ /* 0x000fe200078e02ff */
[----:B------:R-:W-:Y:S01]  /*4ab0*/  LOP3.LUT R13, R13, R18, R19, 0x96, !PT ;  /* 0x000000120d0d7212 */ /* 0x000fe200078e9613 */
[----:B------:R-:W-:Y:S01]  /*4ac0*/  IMAD.HI.U32 R5, R10, -0x2daee0ad, RZ ;  /* 0xd2511f530a057827 */ /* 0x000fe200078e00ff */
[----:B------:R-:W-:-:S02]  /*4ad0*/  IADD3 R18, PT, PT, R20, 0x1715609d, RZ ;  /* 0x1715609d14127810 */ /* 0x000fc40007ffe0ff */
[----:B------:R-:W-:Y:S01]  /*4ae0*/  PRMT R178, R178, 0x5410, R68 ;  /* 0x00005410b2b27816 */ /* 0x000fe20000000044 */
[----:B------:R-:W-:Y:S01]  /*4af0*/  VIADD R6, R21, 0xa9066899 ;  /* 0xa906689915067836 */ /* 0x000fe20000000000 */
[----:B------:R-:W-:Y:S01]  /*4b00*/  SHF.R.U32.HI R179, RZ, 0x10, R49 ;  /* 0x00000010ffb37819 */ /* 0x000fe20000011631 */
[----:B------:R-:W-:Y:S01]  /*4b10*/  IMAD R11, R11, -0x326172a9, RZ ;  /* 0xcd9e8d570b0b7824 */ /* 0x000fe200078e02ff */
[----:B------:R-:W-:Y:S01]  /*4b20*/  SHF.R.U32.HI R68, RZ, 0x10, R53 ;  /* 0x00000010ff447819 */ /* 0x000fe20000011635 */
[C---:B------:R-:W-:Y:S01]  /*4b30*/  IMAD.HI.U32 R19, R13.reuse, -0x326172a9, RZ ;  /* 0xcd9e8d570d137827 */ /* 0x040fe200078e00ff */
[----:B------:R-:W-:Y:S02]  /*4b40*/  LOP3.LUT R12, R6, R12, R5, 0x96, !PT ;  /* 0x0000000c060c7212 */ /* 0x000fe400078e9605 */
[----:B------:R-:W-:Y:S01]  /*4b50*/  IADD3 R6, PT, PT, R20, -0x4ab325aa, RZ ;  /* 0xb54cda5614067810 */ /* 0x000fe20007ffe0ff */
[----:B------:R-:W-:Y:S01]  /*4b60*/  IMAD.MOV.U32 R109, RZ, RZ, R107 ;  /* 0x000000ffff6d7224 */ /* 0x000fe200078e006b */
[----:B------:R-:W-:Y:S01]  /*4b70*/  LOP3.LUT R18, R18, R11, R19, 0x96, !PT ;  /* 0x0000000b12127212 */ /* 0x000fe200078e9613 */
[----:B------:R-:W-:Y:S01]  /*4b80*/  IMAD R13, R13, -0x326172a9, RZ ;  /* 0xcd9e8d570d0d7824 */ /* 0x000fe200078e02ff */
[----:B------:R-:W-:Y:S01]  /*4b90*/  PRMT R179, R179, 0x5410, R68 ;  /* 0x00005410b3b37816 */ /* 0x000fe20000000044 */
[----:B------:R-:W-:Y:S01]  /*4ba0*/  IMAD.HI.U32 R5, R12, -0x326172a9, RZ ;  /* 0xcd9e8d570c057827 */ /* 0x000fe200078e00ff */
[----:B------:R0:W-:Y:S01]  /*4bb0*/  STL.S16 [R1+0x18], R109 ;  /* 0x0000186d01007387 */ /* 0x0001e20000100600 */
[----:B------:R-:W-:-:S02]  /*4bc0*/  SHF.R.U64 R182, R162, 0x10, R163 ;  /* 0x00000010a2b67819 */ /* 0x000fc400000012a3 */
[----:B------:R-:W-:Y:S01]  /*4bd0*/  IMAD.MOV.U32 R107, RZ, RZ, R105 ;  /* 0x000000ffff6b7224 */ /* 0x000fe200078e0069 */
[----:B------:R-:W-:Y:S01]  /*4be0*/  MOV R105, R101 ;  /* 0x0000006500697202 */ /* 0x000fe20000000f00 */
[----:B------:R-:W-:Y:S01]  /*4bf0*/  VIADD R11, R21, 0x646e171e ;  /* 0x646e171e150b7836 */ /* 0x000fe20000000000 */
[----:B------:R0:W-:Y:S01]  /*4c00*/  STL.S16 [R1+0x16], R106 ;  /* 0x0000166a01007387 */ /* 0x0001e20000100600 */
[----:B------:R-:W-:Y:S01]  /*4c10*/  IMAD R10, R10, -0x2daee0ad, RZ ;  /* 0xd2511f530a0a7824 */ /* 0x000fe200078e02ff */
[----:B------:R-:W-:Y:S01]  /*4c20*/  LOP3.LUT R13, R6, R13, R5, 0x96, !PT ;  /* 0x0000000d060d7212 */ /* 0x000fe200078e9605 */
[----:B------:R-:W-:Y:S01]  /*4c30*/  IMAD.HI.U32 R19, R18, -0x2daee0ad, RZ ;  /* 0xd2511f5312137827 */ /* 0x000fe200078e00ff */
[----:B------:R0:W-:Y:S01]  /*4c40*/  STL.S16 [R1+0x14], R107 ;  /* 0x0000146b01007387 */ /* 0x0001e20000100600 */
[----:B------:R-:W-:Y:S02]  /*4c50*/  SHF.R.U64 R68, R164, 0x10, R165 ;  /* 0x00000010a4447819 */ /* 0x000fe400000012a5 */
[----:B------:R-:W-:Y:S01]  /*4c60*/  IMAD.MOV.U32 R101, RZ, RZ, R99 ;  /* 0x000000ffff657224 */ /* 0x000fe200078e0063 */
[----:B------:R-:W-:Y:S01]  /*4c70*/  LOP3.LUT R11, R11, R10, R19, 0x96, !PT ;  /* 0x0000000a0b0b7212 */ /* 0x000fe200078e9613 */
[----:B------:R-:W-:Y:S01]  /*4c80*/  IMAD.MOV.U32 R99, RZ, RZ, R95 ;  /* 0x000000ffff637224 */ /* 0x000fe200078e005f */
[----:B------:R0:W-:Y:S01]  /*4c90*/  STL.S16 [R1+0x12], R104 ;  /* 0x0000126801007387 */ /* 0x0001e20000100600 */
[----:B------:R-:W-:Y:S01]  /*4ca0*/  MOV R95, R93 ;  /* 0x0000005d005f7202 */ /* 0x000fe20000000f00 */
[----:B------:R-:W-:Y:S01]  /*4cb0*/  IMAD R18, R18, -0x2daee0ad, RZ ;  /* 0xd2511f5312127824 */ /* 0x000fe200078e02ff */
[----:B------:R-:W-:Y:S01]  /*4cc0*/  SHF.R.U32.HI R15, RZ, 0x10, R15 ;  /* 0x00000010ff0f7819 */ /* 0x000fe2000001160f */
[----:B------:R0:W-:Y:S01]  /*4cd0*/  STL.S16 [R1+0x10], R105 ;  /* 0x0000106901007387 */ /* 0x0001e20000100600 */
[----:B------:R-:W-:Y:S01]  /*4ce0*/  IMAD.HI.U32 R5, R13, -0x2daee0ad, RZ ;  /* 0xd2511f530d057827 */ /* 0x000fe200078e00ff */
[----:B------:R-:W-:-:S02]  /*4cf0*/  MOV R251, R89 ;  /* 0x0000005900fb7202 */ /* 0x000fc40000000f00 */
[----:B------:R0:W-:Y:S01]  /*4d00*/  STL.S16 [R1+0xe], R100 ;  /* 0x00000e6401007387 */ /* 0x0001e20000100600 */
[----:B------:R-:W-:Y:S01]  /*4d10*/  VIADD R10, R21, 0x1fd5c5a3 ;  /* 0x1fd5c5a3150a7836 */ /* 0x000fe20000000000 */
[----:B------:R-:W-:Y:S01]  /*4d20*/  MOV R245, R83 ;  /* 0x0000005300f57202 */ /* 0x000fe20000000f00 */
[----:B------:R-:W-:Y:S01]  /*4d30*/  IMAD.MOV.U32 R93, RZ, RZ, R91 ;  /* 0x000000ffff5d7224 */ /* 0x000fe200078e005b */
[----:B------:R0:W-:Y:S01]  /*4d40*/  STL.S16 [R1+0xc], R101 ;  /* 0x00000c6501007387 */ /* 0x0001e20000100600 */
[----:B------:R-:W-:Y:S01]  /*4d50*/  VIADD R6, R20, 0x5384540f ;  /* 0x5384540f14067836 */ /* 0x000fe20000000000 */
[----:B------:R-:W-:Y:S01]  /*4d60*/  LOP3.LUT R18, R10, R18, R5, 0x96, !PT ;  /* 0x000000120a127212 */ /* 0x000fe200078e9605 */
[----:B------:R-:W-:Y:S01]  /*4d70*/  IMAD R12, R12, -0x326172a9, RZ ;  /* 0xcd9e8d570c0c7824 */ /* 0x000fe200078e02ff */
[----:B------:R0:W-:Y:S01]  /*4d80*/  STL.S16 [R1+0xa], R98 ;  /* 0x00000a6201007387 */ /* 0x0001e20000100600 */
[----:B------:R-:W-:Y:S01]  /*4d90*/  IMAD.HI.U32 R19, R11, -0x326172a9, RZ ;  /* 0xcd9e8d570b137827 */ /* 0x000fe200078e00ff */
[----:B------:R-:W-:-:S02]  /*4da0*/  PRMT R182, R182, 0x5410, R68 ;  /* 0x00005410b6b67816 */ /* 0x000fc40000000044 */
[----:B------:R0:W-:Y:S01]  /*4db0*/  STL.S16 [R1+0x8], R99 ;  /* 0x0000086301007387 */ /* 0x0001e20000100600 */
[----:B------:R-:W-:Y:S01]  /*4dc0*/  IMAD R11, R11, -0x326172a9, RZ ;  /* 0xcd9e8d570b0b7824 */ /* 0x000fe200078e02ff */
[----:B------:R-:W-:Y:S01]  /*4dd0*/  LOP3.LUT R6, R6, R12, R19, 0x96, !PT ;  /* 0x0000000c06067212 */ /* 0x000fe200078e9613 */
[----:B------:R-:W-:Y:S01]  /*4de0*/  IMAD.HI.U32 R5, R18, -0x326172a9, RZ ;  /* 0xcd9e8d5712057827 */ /* 0x000fe200078e00ff */
[----:B------:R0:W-:Y:S01]  /*4df0*/  STL.S16 [R1+0x6], R94 ;  /* 0x0000065e01007387 */ /* 0x0001e20000100600 */
[----:B------:R-:W-:Y:S02]  /*4e00*/  IADD3 R12, PT, PT, R21, -0x24c28bd8, RZ ;  /* 0xdb3d7428150c7810 */ /* 0x000fe40007ffe0ff */
[----:B------:R-:W-:Y:S01]  /*4e10*/  VIADD R10, R20, 0xf1bbcdc8 ;  /* 0xf1bbcdc8140a7836 */ /* 0x000fe20000000000 */
[----:B------:R0:W-:Y:S01]  /*4e20*/  STL.S16 [R1+0x4], R95 ;  /* 0x0000045f01007387 */ /* 0x0001e20000100600 */
[----:B------:R-:W-:Y:S01]  /*4e30*/  IMAD R13, R13, -0x2daee0ad, RZ ;  /* 0xd2511f530d0d7824 */ /* 0x000fe200078e02ff */
[----:B------:R-:W-:Y:S01]  /*4e40*/  MOV R252, R122 ;  /* 0x0000007a00fc7202 */ /* 0x000fe20000000f00 */
[----:B------:R-:W-:Y:S01]  /*4e50*/  IMAD.HI.U32 R19, R6, -0x2daee0ad, RZ ;  /* 0xd2511f5306137827 */ /* 0x000fe200078e00ff */
[----:B------:R0:W-:Y:S01]  /*4e60*/  STL.S16 [R1+0x2], R92 ;  /* 0x0000025c01007387 */ /* 0x0001e20000100600 */
[----:B------:R-:W-:-:S02]  /*4e70*/  LOP3.LUT R11, R10, R11, R5, 0x96, !PT ;  /* 0x0000000b0a0b7212 */ /* 0x000fc400078e9605 */
[----:B------:R-:W-:Y:S01]  /*4e80*/  IMAD R6, R6, -0x2daee0ad, RZ ;  /* 0xd2511f5306067824 */ /* 0x000fe200078e02ff */
[----:B------:R0:W-:Y:S01]  /*4e90*/  STL.S16 [R1], R93 ;  /* 0x0000005d01007387 */ /* 0x0001e20000100600 */
[----:B------:R-:W-:Y:S01]  /*4ea0*/  LOP3.LUT R12, R12, R13, R19, 0x96, !PT ;  /* 0x0000000d0c0c7212 */ /* 0x000fe200078e9613 */
[----:B------:R-:W-:Y:S01]  /*4eb0*/  IMAD.HI.U32 R10, R11, -0x2daee0ad, RZ ;  /* 0xd2511f530b0a7827 */ /* 0x000fe200078e00ff */
[----:B------:R-:W-:Y:S02]  /*4ec0*/  IADD3 R13, PT, PT, R21, -0x695add53, RZ ;  /* 0x96a522ad150d7810 */ /* 0x000fe40007ffe0ff */
[----:B------:R-:W-:Y:S01]  /*4ed0*/  MOV R87, R119 ;  /* 0x0000007700577202 */ /* 0x000fe20000000f00 */
[----:B------:R-:W-:Y:S01]  /*4ee0*/  IMAD.MOV.U32 R91, RZ, RZ, R123 ;  /* 0x000000ffff5b7224 */ /* 0x000fe200078e007b */
[----:B------:R-:W-:Y:S01]  /*4ef0*/  MOV R246, R110 ;  /* 0x0000006e00f67202 */ /* 0x000fe20000000f00 */
[----:B------:R-:W-:Y:S01]  /*4f00*/  IMAD.MOV.U32 R89, RZ, RZ, R121 ;  /* 0x000000ffff597224 */ /* 0x000fe200078e0079 */
[----:B------:R-:W-:Y:S01]  /*4f10*/  PRMT R14, R14, 0x5410, R74 ;  /* 0x000054100e0e7816 */ /* 0x000fe2000000004a */
[----:B------:R-:W-:Y:S01]  /*4f20*/  IMAD.MOV.U32 R83, RZ, RZ, R103 ;  /* 0x000000ffff537224 */ /* 0x000fe200078e0067 */
[----:B------:R-:W-:Y:S01]  /*4f30*/  PRMT R15, R15, 0x5410, R73 ;  /* 0x000054100f0f7816 */ /* 0x000fe20000000049 */
[----:B------:R-:W-:Y:S01]  /*4f40*/  VIADD R5, R20, 0x8ff34781 ;  /* 0x8ff3478114057836 */ /* 0x000fe20000000000 */
[----:B------:R-:W-:Y:S01]  /*4f50*/  PRMT R16, R16, 0x5410, R71 ;  /* 0x0000541010107816 */ /* 0x000fe20000000047 */
[----:B------:R-:W-:Y:S01]  /*4f60*/  IMAD R18, R18, -0x326172a9, RZ ;  /* 0xcd9e8d5712127824 */ /* 0x000fe200078e02ff */
[----:B------:R-:W-:Y:S01]  /*4f70*/  PRMT R17, R17, 0x5410, R70 ;  /* 0x0000541011117816 */ /* 0x000fe20000000046 */
[----:B------:R-:W-:Y:S01]  /*4f80*/  IMAD.HI.U32 R19, R12, -0x326172a9, RZ ;  /* 0xcd9e8d570c137827 */ /* 0x000fe200078e00ff */
[----:B------:R-:W-:-:S02]  /*4f90*/  SHF.R.U32.HI R183, RZ, 0x10, R163 ;  /* 0x00000010ffb77819 */ /* 0x000fc400000116a3 */
[----:B------:R-:W-:Y:S01]  /*4fa0*/  SHF.R.U32.HI R68, RZ, 0x10, R165 ;  /* 0x00000010ff447819 */ /* 0x000fe200000116a5 */
[----:B------:R-:W-:Y:S01]  /*4fb0*/  IMAD R12, R12, -0x326172a9, RZ ;  /* 0xcd9e8d570c0c7824 */ /* 0x000fe200078e02ff */
[----:B------:R-:W-:Y:S01]  /*4fc0*/  LOP3.LUT R6, R13, R6, R10, 0x96, !PT ;  /* 0x000000060d067212 */ /* 0x000fe200078e960a */
[----:B------:R-:W-:Y:S01]  /*4fd0*/  IMAD.MOV.U32 R10, RZ, RZ, RZ ;  /* 0x000000ffff0a7224 */ /* 0x000fe200078e00ff */
        /* <DEDUP_REMOVED lines=23> */
[----:B------:R-:W-:Y:S02]  /*5150*/  LOP3.LUT R5, R5, R18, R19, 0x96, !PT ;  /* 0x0000001205057212 */ /* 0x000fe400078e9613 */
[----:B01234-:R-:W-:-:S07]  /*5160*/  LOP3.LUT R7, R7, 0x3, RZ, 0xc0, !PT ;  /* 0x0000000307077812 */ /* 0x01ffce00078ec0ff */
.L_x_36127:
[----:B0-----:R-:W0:Y:S01]  /*5170*/  S2R R19, SR_TID.X ;  /* 0x0000000000137919 */ /* 0x001e220000002100 */
[----:B------:R-:W-:Y:S01]  /*5180*/  IMAD R13, R8, UR13, RZ ;  /* 0x0000000d080d7c24 */ /* 0x000fe2000f8e02ff */
[----:B------:R-:W-:Y:S01]  /*5190*/  LOP3.LUT P0, RZ, R3, 0x40000, RZ, 0xc0, !PT ;  /* 0x0004000003ff7812 */ /* 0x000fe2000780c0ff */
[----:B------:R-:W-:Y:S03]  /*51a0*/  BSSY.RECONVERGENT B0, `(.L_x_35055) ;  /* 0x00004ca000007945 */ /* 0x000fe60003800200 */
[----:B------:R-:W-:-:S04]  /*51b0*/  SHF.R.S32.HI R18, RZ, 0x1f, R13 ;  /* 0x0000001fff127819 */ /* 0x000fc8000001140d */
[----:B------:R-:W-:Y:S02]  /*51c0*/  LEA.HI R18, R18, R13, RZ, 0x2 ;  /* 0x0000000d12127211 */ /* 0x000fe400078f10ff */
[----:B0-----:R-:W-:-:S04]  /*51d0*/  LOP3.LUT R19, R19, 0x1f, RZ, 0xc0, !PT ;  /* 0x0000001f13137812 */ /* 0x001fc800078ec0ff */
[----:B------:R-:W-:-:S05]  /*51e0*/  LEA.HI.SX32 R19, R18, R19, 0x1e ;  /* 0x0000001312137211 */ /* 0x000fca00078ff2ff */
[----:B------:R-:W-:Y:S01]  /*51f0*/  IMAD.MOV.U32 R13, RZ, RZ, R19 ;  /* 0x000000ffff0d7224 */ /* 0x000fe200078e0013 */
[----:B--234-:R-:W-:Y:S06]  /*5200*/  @!P0 BRA `(.L_x_35056) ;  /* 0x0000004c000c8947 */ /* 0x01cfec0003800000 */
        /* <DEDUP_REMOVED lines=10> */
[----:B0-----:R-:W0:Y:S02]  /*52b0*/  LDC.64 R76, c[0x0][0x390] ;  /* 0x0000e400ff4c7b82 */ /* 0x001e240000000a00 */
[----:B0-----:R-:W-:-:S06]  /*52c0*/  IMAD.WIDE.U32 R76, R19, 0x10, R76 ;  /* 0x00000010134c7825 */ /* 0x001fcc00078e004c */
[----:B------:R-:W5:Y:S01]  /*52d0*/  LDG.E.128 R76, desc[UR6][R76.64] ;  /* 0x000000064c4c7981 */ /* 0x000f62000c1e1d00 */
        /* <DEDUP_REMOVED lines=19> */
.L_x_35060:
        /* <DEDUP_REMOVED lines=13> */
.L_x_35062:
[----:B------:R-:W-:Y:S05]  /*54e0*/  BSYNC.RECONVERGENT B2 ;  /* 0x0000000000027941 */ /* 0x000fea0003800200 */
.L_x_35061:
        /* <DEDUP_REMOVED lines=59> */
[----:B------:R-:W-:-:S07]  /*58a0*/  LOP3.LUT R6, R7, R6, R141, 0x96, !PT ;  /* 0x0000000607067212 */ /* 0x000fce00078e968d */
.L_x_35059:
[----:B------:R-:W-:Y:S05]  /*58b0*/  BSYNC.RECONVERGENT B1 ;  /* 0x0000000000017941 */ /* 0x000fea0003800200 */
.L_x_35058:
[----:B------:R-:W0:Y:S01]  /*58c0*/  LDC R11, c[0x0][0x404] ;  /* 0x00010100ff0b7b82 */ /* 0x000e220000000800 */
[----:B------:R-:W-:Y:S01]  /*58d0*/  ISETP.NE.AND P2, PT, R140, 0x1, PT ;  /* 0x000000018c00780c */ /* 0x000fe20003f45270 */
[----:B------:R-:W-:Y:S01]  /*58e0*/  BSSY.RECONVERGENT B1, `(.L_x_35063) ;  /* 0x000005b000017945 */ /* 0x000fe20003800200 */
[----:B------:R-:W-:Y:S01]  /*58f0*/  I2FP.F32.U32 R7, R18 ;  /* 0x0000001200077245 */ /* 0x000fe20000201000 */
[----:B------:R-:W-:Y:S02]  /*5900*/  IMAD.MOV.U32 R18, RZ, RZ, 0x2f800000 ;  /* 0x2f800000ff127424 */ /* 0x000fe400078e00ff */
[----:B------:R-:W-:Y:S02]  /*5910*/  IMAD.MOV.U32 R141, RZ, RZ, 0x2 ;  /* 0x00000002ff8d7424 */ /* 0x000fe400078e00ff */
[----:B------:R-:W-:-:S05]  /*5920*/  FFMA.FTZ R7, R7, R18, 1.1641532182693481445e-10 ;  /* 0x2f00000007077423 */ /* 0x000fca0000010012 */
[----:B0-----:R-:W-:Y:S02]  /*5930*/  FSETP.LE.FTZ.AND P1, PT, R7, R11, PT ;  /* 0x0000000b0700720b */ /* 0x001fe40003f33000 */
        /* <DEDUP_REMOVED lines=10> */
.L_x_35065:
        /* <DEDUP_REMOVED lines=13> */
.L_x_35067:
[----:B------:R-:W-:Y:S05]  /*5ab0*/  BSYNC.RECONVERGENT B2 ;  /* 0x0000000000027941 */ /* 0x000fea0003800200 */
.L_x_35066:
        /* <DEDUP_REMOVED lines=55> */
[----:B------:R-:W-:Y:S01]  /*5e30*/  IMAD.WIDE.U32 R140, R141, -0x2daee0ad, RZ ;  /* 0xd2511f538d8c7825 */ /* 0x000fe200078e00ff */
[----:B------:R-:W-:-:S04]  /*5e40*/  MOV R12, R142 ;  /* 0x0000008e000c7202 */ /* 0x000fc80000000f00 */
[----:B------:R-:W-:Y:S01]  /*5e50*/  LOP3.LUT R6, R7, R6, R141, 0x96, !PT ;  /* 0x0000000607067212 */ /* 0x000fe200078e968d */
[----:B------:R-:W-:Y:S02]  /*5e60*/  HFMA2 R141, -RZ, RZ, 0, 0 ;  /* 0x00000000ff8d7431 */ /* 0x000fe400000001ff */
[----:B------:R-:W-:Y:S02]  /*5e70*/  IMAD.MOV.U32 R7, RZ, RZ, R13 ;  /* 0x000000ffff077224 */ /* 0x000fe400078e000d */
[----:B------:R-:W-:-:S07]  /*5e80*/  IMAD.MOV.U32 R13, RZ, RZ, R140 ;  /* 0x000000ffff0d7224 */ /* 0x000fce00078e008c */
.L_x_35064:
[----:B------:R-:W-:Y:S05]  /*5e90*/  BSYNC.RECONVERGENT B1 ;  /* 0x0000000000017941 */ /* 0x000fea0003800200 */
.L_x_35063:
[----:B------:R-:W-:Y:S01]  /*5ea0*/  ISETP.NE.AND P3, PT, R141, 0x1, PT ;  /* 0x000000018d00780c */ /* 0x000fe20003f65270 */
[----:B------:R-:W-:Y:S01]  /*5eb0*/  BSSY.RECONVERGENT B1, `(.L_x_35068) ;  /* 0x000005a000017945 */ /* 0x000fe20003800200 */
[----:B------:R-:W-:Y:S01]  /*5ec0*/  I2FP.F32.U32 R7, R7 ;  /* 0x0000000700077245 */ /* 0x000fe20000201000 */
[----:B------:R-:W-:-:S04]  /*5ed0*/  IMAD.MOV.U32 R140, RZ, RZ, 0x2 ;  /* 0x00000002ff8c7424 */ /* 0x000fc800078e00ff */
        /* <DEDUP_REMOVED lines=12> */
.L_x_35070:
        /* <DEDUP_REMOVED lines=13> */
.L_x_35072:
[----:B------:R-:W-:Y:S05]  /*6070*/  BSYNC.RECONVERGENT B2 ;  /* 0x0000000000027941 */ /* 0x000fea0003800200 */
.L_x_35071:
        /* <DEDUP_REMOVED lines=61> */
.L_x_35069:
[----:B------:R-:W-:Y:S05]  /*6450*/  BSYNC.RECONVERGENT B1 ;  /* 0x0000000000017941 */ /* 0x000fea0003800200 */
.L_x_35068:
[----:B------:R-:W-:Y:S01]  /*6460*/  ISETP.NE.AND P4, PT, R140, 0x1, PT ;  /* 0x000000018c00780c */ /* 0x000fe20003f85270 */
[----:B------:R-:W-:Y:S01]  /*6470*/  BSSY.RECONVERGENT B1, `(.L_x_35073) ;  /* 0x000005a000017945 */ /* 0x000fe20003800200 */
[----:B------:R-:W-:Y:S01]  /*6480*/  I2FP.F32.U32 R7, R7 ;  /* 0x0000000700077245 */ /* 0x000fe20000201000 */
[----:B------:R-:W-:-:S04]  /*6490*/  IMAD.MOV.U32 R141, RZ, RZ, R12 ;  /* 0x000000ffff8d7224 */ /* 0x000fc800078e000c */
        /* <DEDUP_REMOVED lines=12> */
.L_x_35075:
        /* <DEDUP_REMOVED lines=13> */
.L_x_35077:
[----:B------:R-:W-:Y:S05]  /*6630*/  BSYNC.RECONVERGENT B2 ;  /* 0x0000000000027941 */ /* 0x000fea0003800200 */
.L_x_35076:
        /* <DEDUP_REMOVED lines=61> */
.L_x_35074:
[----:B------:R-:W-:Y:S05]  /*6a10*/  BSYNC.RECONVERGENT B1 ;  /* 0x0000000000017941 */ /* 0x000fea0003800200 */
.L_x_35073:
[----:B------:R-:W-:Y:S01]  /*6a20*/  I2FP.F32.U32 R140, R141 ;  /* 0x0000008d008c7245 */ /* 0x000fe20000201000 */
[----:B-----5:R-:W-:Y:S01]  /*6a30*/  FMUL.FTZ R77, R77, UR10 ;  /* 0x0000000a4d4d7c20 */ /* 0x020fe20008410000 */
[----:B------:R-:W-:Y:S01]  /*6a40*/  FMUL.FTZ R76, R76, UR10 ;  /* 0x0000000a4c4c7c20 */ /* 0x000fe20008410000 */
[----:B------:R-:W-:Y:S01]  /*6a50*/  FMUL.FTZ R79, R79, UR10 ;  /* 0x0000000a4f4f7c20 */ /* 0x000fe20008410000 */
[----:B------:R-:W-:Y:S01]  /*6a60*/  FMUL.FTZ R78, R78, UR10 ;  /* 0x0000000a4e4e7c20 */ /* 0x000fe20008410000 */
[----:B------:R-:W-:Y:S01]  /*6a70*/  FFMA.FTZ R140, R140, R18, 1.1641532182693481445e-10 ;  /* 0x2f0000008c8c7423 */ /* 0x000fe20000010012 */
[----:B------:R-:W-:Y:S02]  /*6a80*/  FSEL R77, R77, RZ, P2 ;  /* 0x000000ff4d4d7208 */ /* 0x000fe40001000000 */
[----:B------:R-:W-:Y:S02]  /*6a90*/  FSEL R76, R76, RZ, P1 ;  /* 0x000000ff4c4c7208 */ /* 0x000fe40000800000 */
[----:B------:R-:W-:Y:S01]  /*6aa0*/  FSETP.GTU.FTZ.AND P4, PT, R140, R11, PT ;  /* 0x0000000b8c00720b */ /* 0x000fe20003f9c000 */
[----:B------:R-:W-:Y:S01]  /*6ab0*/  @P5 FADD.FTZ R77, R73, R77 ;  /* 0x0000004d494d5221 */ /* 0x000fe20000010000 */
[----:B------:R-:W-:Y:S01]  /*6ac0*/  FSEL R78, R78, RZ, P3 ;  /* 0x000000ff4e4e7208 */ /* 0x000fe20001800000 */
[----:B------:R-:W-:Y:S01]  /*6ad0*/  @P5 FADD.FTZ R76, R72, R76 ;  /* 0x0000004c484c5221 */ /* 0x000fe20000010000 */
[----:B------:R-:W-:-:S02]  /*6ae0*/  FSEL R79, R79, RZ, !P4 ;  /* 0x000000ff4f4f7208 */ /* 0x000fc40006000000 */
[----:B------:R-:W-:Y:S01]  /*6af0*/  PLOP3.LUT P4, PT, P4, PT, PT, 0x8, 0x80 ;  /* 0x000000000080781c */ /* 0x000fe2000278e170 */
[----:B------:R-:W-:Y:S02]  /*6b00*/  @P5 FADD.FTZ R78, R74, R78 ;  /* 0x0000004e4a4e5221 */ /* 0x000fe40000010000 */
[----:B------:R-:W-:Y:S01]  /*6b10*/  @P5 FADD.FTZ R79, R75, R79 ;  /* 0x0000004f4b4f5221 */ /* 0x000fe20000010000 */
[----:B------:R-:W-:Y:S09]  /*6b20*/  BRA `(.L_x_35078) ;  /* 0x00000030005c7947 */ /* 0x000ff20003800000 */
.L_x_35057:
        /* <DEDUP_REMOVED lines=16> */
.L_x_35081:
        /* <DEDUP_REMOVED lines=13> */
.L_x_35083:
[----:B------:R-:W-:Y:S05]  /*6d00*/  BSYNC.RECONVERGENT B2 ;  /* 0x0000000000027941 */ /* 0x000fea0003800200 */
.L_x_35082:
        /* <DEDUP_REMOVED lines=59> */
[----:B------:R-:W-:-:S07]  /*70c0*/  MOV R13, R140 ;  /* 0x0000008c000d7202 */ /* 0x000fce0000000f00 */
.L_x_35080:
[----:B------:R-:W-:Y:S05]  /*70d0*/  BSYNC.RECONVERGENT B1 ;  /* 0x0000000000017941 */ /* 0x000fea0003800200 */
.L_x_35079:
[----:B------:R-:W0:Y:S01]  /*70e0*/  LDC R11, c[0x0][0x404] ;  /* 0x00010100ff0b7b82 */ /* 0x000e220000000800 */
[----:B------:R-:W-:Y:S01]  /*70f0*/  I2FP.F32.U32 R7, R18 ;  /* 0x0000001200077245 */ /* 0x000fe20000201000 */
[----:B------:R-:W-:Y:S01]  /*7100*/  HFMA2 R140, -RZ, RZ, 0.1171875, 0 ;  /* 0x2f800000ff8c7431 */ /* 0x000fe200000001ff */
[----:B------:R-:W-:Y:S01]  /*7110*/  ISETP.NE.AND P2, PT, R141, 0x1, PT ;  /* 0x000000018d00780c */ /* 0x000fe20003f45270 */
[----:B------:R-:W-:Y:S01]  /*7120*/  BSSY.RECONVERGENT B1, `(.L_x_35084) ;  /* 0x000005b000017945 */ /* 0x000fe20003800200 */
[----:B------:R-:W-:Y:S02]  /*7130*/  IMAD.MOV.U32 R143, RZ, RZ, 0x2 ;  /* 0x00000002ff8f7424 */ /* 0x000fe400078e00ff */
[----:B------:R-:W-:Y:S01]  /*7140*/  FFMA.FTZ R7, R7, R140, 1.1641532182693481445e-10 ;  /* 0x2f00000007077423 */ /* 0x000fe2000001008c */
[----:B------:R-:W1:Y:S04]  /*7150*/  LDC R18, c[0x0][0x408] ;  /* 0x00010200ff127b82 */ /* 0x000e680000000800 */
[----:B0-----:R-:W-:Y:S01]  /*7160*/  FSETP.LE.FTZ.AND P1, PT, R7, R11, PT ;  /* 0x0000000b0700720b */ /* 0x001fe20003f33000 */
[----:B------:R-:W-:-:S02]  /*7170*/  IMAD.MOV.U32 R7, RZ, RZ, R12 ;  /* 0x000000ffff077224 */ /* 0x000fc400078e000c */
[----:B-1---5:R-:W-:Y:S01]  /*7180*/  FMUL.FTZ R76, R76, R18 ;  /* 0x000000124c4c7220 */ /* 0x022fe20000410000 */
        /* <DEDUP_REMOVED lines=9> */
.L_x_35086:
        /* <DEDUP_REMOVED lines=13> */
.L_x_35088:
[----:B------:R-:W-:Y:S05]  /*72f0*/  BSYNC.RECONVERGENT B2 ;  /* 0x0000000000027941 */ /* 0x000fea0003800200 */
.L_x_35087:
        /* <DEDUP_REMOVED lines=58> */
[----:B------:R-:W-:Y:S01]  /*76a0*/  IMAD.MOV.U32 R143, RZ, RZ, RZ ;  /* 0x000000ffff8f7224 */ /* 0x000fe200078e00ff */
[----:B------:R-:W-:Y:S01]  /*76b0*/  MOV R7, R13 ;  /* 0x0000000d00077202 */ /* 0x000fe20000000f00 */
[----:B------:R-:W-:-:S07]  /*76c0*/  IMAD.MOV.U32 R13, RZ, RZ, R142 ;  /* 0x000000ffff0d7224 */ /* 0x000fce00078e008e */
.L_x_35085:
[----:B------:R-:W-:Y:S05]  /*76d0*/  BSYNC.RECONVERGENT B1 ;  /* 0x0000000000017941 */ /* 0x000fea0003800200 */
.L_x_35084:
[----:B------:R-:W-:Y:S01]  /*76e0*/  ISETP.NE.AND P2, PT, R143, 0x1, PT ;  /* 0x000000018f00780c */ /* 0x000fe20003f45270 */
[----:B------:R-:W-:Y:S01]  /*76f0*/  BSSY.RECONVERGENT B1, `(.L_x_35089) ;  /* 0x0000059000017945 */ /* 0x000fe20003800200 */
[----:B------:R-:W-:Y:S01]  /*7700*/  I2FP.F32.U32 R141, R7 ;  /* 0x00000007008d7245 */ /* 0x000fe20000201000 */
[----:B------:R-:W-:Y:S02]  /*7710*/  HFMA2 R142, -RZ, RZ, 0, 1.1920928955078125e-07 ;  /* 0x00000002ff8e7431 */ /* 0x000fe400000001ff */
[----:B------:R-:W-:Y:S02]  /*7720*/  IMAD.MOV.U32 R7, RZ, RZ, R12 ;  /* 0x000000ffff077224 */ /* 0x000fe400078e000c */
[----:B------:R-:W-:-:S06]  /*7730*/  FFMA.FTZ R141, R141, R140, 1.1641532182693481445e-10 ;  /* 0x2f0000008d8d7423 */ /* 0x000fcc000001008c */
        /* <DEDUP_REMOVED lines=9> */
.L_x_35091:
        /* <DEDUP_REMOVED lines=13> */
.L_x_35093:
[----:B------:R-:W-:Y:S05]  /*78a0*/  BSYNC.RECONVERGENT B2 ;  /* 0x0000000000027941 */ /* 0x000fea0003800200 */
.L_x_35092:
        /* <DEDUP_REMOVED lines=61> */
.L_x_35090:
[----:B------:R-:W-:Y:S05]  /*7c80*/  BSYNC.RECONVERGENT B1 ;  /* 0x0000000000017941 */ /* 0x000fea0003800200 */
.L_x_35089:
[----:B------:R-:W-:Y:S01]  /*7c90*/  ISETP.NE.AND P3, PT, R142, 0x1, PT ;  /* 0x000000018e00780c */ /* 0x000fe20003f65270 */
[----:B------:R-:W-:Y:S01]  /*7ca0*/  BSSY.RECONVERGENT B1, `(.L_x_35094) ;  /* 0x000005b000017945 */ /* 0x000fe20003800200 */
[----:B------:R-:W-:Y:S01]  /*7cb0*/  I2FP.F32.U32 R7, R7 ;  /* 0x0000000700077245 */ /* 0x000fe20000201000 */
[----:B------:R-:W-:Y:S01]  /*7cc0*/  FMUL.FTZ R77, R77, R18 ;  /* 0x000000124d4d7220 */ /* 0x000fe20000410000 */
[----:B------:R-:W-:-:S03]  /*7cd0*/  IMAD.MOV.U32 R143, RZ, RZ, 0x2 ;  /* 0x00000002ff8f7424 */ /* 0x000fc600078e00ff */
        /* <DEDUP_REMOVED lines=12> */
.L_x_35096:
        /* <DEDUP_REMOVED lines=13> */
.L_x_35098:
[----:B------:R-:W-:Y:S05]  /*7e70*/  BSYNC.RECONVERGENT B2 ;  /* 0x0000000000027941 */ /* 0x000fea0003800200 */
.L_x_35097:
        /* <DEDUP_REMOVED lines=61> */
.L_x_35095:
[----:B------:R-:W-:Y:S05]  /*8250*/  BSYNC.RECONVERGENT B1 ;  /* 0x0000000000017941 */ /* 0x000fea0003800200 */
.L_x_35094:
[----:B------:R-:W-:Y:S01]  /*8260*/  ISETP.NE.AND P3, PT, R143, 0x1, PT ;  /* 0x000000018f00780c */ /* 0x000fe20003f65270 */
[----:B------:R-:W-:Y:S01]  /*8270*/  BSSY.RECONVERGENT B1, `(.L_x_35099) ;  /* 0x0000059000017945 */ /* 0x000fe20003800200 */
[----:B------:R-:W-:Y:S01]  /*8280*/  I2FP.F32.U32 R146, R7 ;  /* 0x0000000700927245 */ /* 0x000fe20000201000 */
[----:B------:R-:W-:Y:S02]  /*8290*/  IMAD.MOV.U32 R142, RZ, RZ, 0x2 ;  /* 0x00000002ff8e7424 */ /* 0x000fe400078e00ff */
[----:B------:R-:W-:Y:S02]  /*82a0*/  IMAD.MOV.U32 R7, RZ, RZ, R12 ;  /* 0x000000ffff077224 */ /* 0x000fe400078e000c */
[----:B------:R-:W-:-:S06]  /*82b0*/  FFMA.FTZ R146, R146, R140, 1.1641532182693481445e-10 ;  /* 0x2f00000092927423 */ /* 0x000fcc000001008c */
        /* <DEDUP_REMOVED lines=9> */
.L_x_35101:
        /* <DEDUP_REMOVED lines=13> */
.L_x_35103:
[----:B------:R-:W-:Y:S05]  /*8420*/  BSYNC.RECONVERGENT B2 ;  /* 0x0000000000027941 */ /* 0x000fea0003800200 */
.L_x_35102:
        /* <DEDUP_REMOVED lines=61> */
.L_x_35100:
[----:B------:R-:W-:Y:S05]  /*8800*/  BSYNC.RECONVERGENT B1 ;  /* 0x0000000000017941 */ /* 0x000fea0003800200 */
.L_x_35099:
[----:B------:R-:W-:Y:S01]  /*8810*/  ISETP.NE.AND P4, PT, R142, 0x1, PT ;  /* 0x000000018e00780c */ /* 0x000fe20003f85270 */
[----:B------:R-:W-:Y:S01]  /*8820*/  BSSY.RECONVERGENT B1, `(.L_x_35104) ;  /* 0x000005b000017945 */ /* 0x000fe20003800200 */
[----:B------:R-:W-:Y:S01]  /*8830*/  I2FP.F32.U32 R7, R7 ;  /* 0x0000000700077245 */ /* 0x000fe20000201000 */
[----:B------:R-:W-:Y:S02]  /*8840*/  HFMA2 R143, -RZ, RZ, 0, 1.1920928955078125e-07 ;  /* 0x00000002ff8f7431 */ /* 0x000fe400000001ff */
[----:B------:R-:W-:Y:S02]  /*8850*/  FMUL.FTZ R78, R78, R18 ;  /* 0x000000124e4e7220 */ /* 0x000fe40000410000 */
        /* <DEDUP_REMOVED lines=12> */
.L_x_35106:
        /* <DEDUP_REMOVED lines=13> */
.L_x_35108:
[----:B------:R-:W-:Y:S05]  /*89f0*/  BSYNC.RECONVERGENT B2 ;  /* 0x0000000000027941 */ /* 0x000fea0003800200 */
.L_x_35107:
        /* <DEDUP_REMOVED lines=61> */
.L_x_35105:
[----:B------:R-:W-:Y:S05]  /*8dd0*/  BSYNC.RECONVERGENT B1 ;  /* 0x0000000000017941 */ /* 0x000fea0003800200 */
.L_x_35104:
[----:B------:R-:W-:Y:S01]  /*8de0*/  ISETP.NE.AND P4, PT, R143, 0x1, PT ;  /* 0x000000018f00780c */ /* 0x000fe20003f85270 */
[----:B------:R-:W-:Y:S01]  /*8df0*/  BSSY.RECONVERGENT B1, `(.L_x_35109) ;  /* 0x0000059000017945 */ /* 0x000fe20003800200 */
[----:B------:R-:W-:Y:S01]  /*8e00*/  I2FP.F32.U32 R147, R7 ;  /* 0x0000000700937245 */ /* 0x000fe20000201000 */
[----:B------:R-:W-:Y:S01]  /*8e10*/  IMAD.MOV.U32 R142, RZ, RZ, 0x2 ;  /* 0x00000002ff8e7424 */ /* 0x000fe200078e00ff */
[----:B------:R-:W-:-:S03]  /*8e20*/  MOV R7, R12 ;  /* 0x0000000c00077202 */ /* 0x000fc60000000f00 */
[----:B------:R-:W-:-:S06]  /*8e30*/  FFMA.FTZ R147, R147, R140, 1.1641532182693481445e-10 ;  /* 0x2f00000093937423 */ /* 0x000fcc000001008c */
        /* <DEDUP_REMOVED lines=9> */
.L_x_35111:
        /* <DEDUP_REMOVED lines=13> */
.L_x_35113:
[----:B------:R-:W-:Y:S05]  /*8fa0*/  BSYNC.RECONVERGENT B2 ;  /* 0x0000000000027941 */ /* 0x000fea0003800200 */
.L_x_35112:
        /* <DEDUP_REMOVED lines=61> */
.L_x_35110:
[----:B------:R-:W-:Y:S05]  /*9380*/  BSYNC.RECONVERGENT B1 ;  /* 0x0000000000017941 */ /* 0x000fea0003800200 */
.L_x_35109:
[----:B------:R-:W-:Y:S01]  /*9390*/  ISETP.NE.AND P6, PT, R142, 0x1, PT ;  /* 0x000000018e00780c */ /* 0x000fe20003fc5270 */
[----:B------:R-:W-:Y:S01]  /*93a0*/  BSSY.RECONVERGENT B1, `(.L_x_35114) ;  /* 0x000005e000017945 */ /* 0x000fe20003800200 */
[----:B------:R-:W-:Y:S01]  /*93b0*/  I2FP.F32.U32 R7, R7 ;  /* 0x0000000700077245 */ /* 0x000fe20000201000 */
[----:B------:R-:W-:Y:S01]  /*93c0*/  FMUL.FTZ R79, R79, R18 ;  /* 0x000000124f4f7220 */ /* 0x000fe20000410000 */
[----:B------:R-:W-:-:S03]  /*93d0*/  IMAD.MOV.U32 R143, RZ, RZ, R12 ;  /* 0x000000ffff8f7224 */ /* 0x000fc600078e000c */
        /* <DEDUP_REMOVED lines=12> */
.L_x_35116:
        /* <DEDUP_REMOVED lines=16> */
.L_x_35118:
[----:B------:R-:W-:Y:S05]  /*95a0*/  BSYNC.RECONVERGENT B2 ;  /* 0x0000000000027941 */ /* 0x000fea0003800200 */
.L_x_35117:
        /* <DEDUP_REMOVED lines=61> */
.L_x_35115:
[----:B------:R-:W-:Y:S05]  /*9980*/  BSYNC.RECONVERGENT B1 ;  /* 0x0000000000017941 */ /* 0x000fea0003800200 */
.L_x_35114:
[----:B------:R-:W-:Y:S02]  /*9990*/  LOP3.LUT R3, R3, 0xdfffffff, RZ, 0xc0, !PT ;  /* 0xdfffffff03037812 */ /* 0x000fe400078ec0ff */
[-C--:B------:R-:W-:Y:S02]  /*99a0*/  FSETP.GTU.FTZ.AND P6, PT, R146, R11.reuse, PT ;  /* 0x0000000b9200720b */ /* 0x080fe40003fdc000 */
[----:B------:R-:W-:Y:S02]  /*99b0*/  @P5 LOP3.LUT R3, R3, 0x20000000, RZ, 0xfc, !PT ;  /* 0x2000000003035812 */ /* 0x000fe400078efcff */
[----:B------:R-:W-:Y:S02]  /*99c0*/  FSETP.GTU.FTZ.AND P5, PT, R141, R11, PT ;  /* 0x0000000b8d00720b */ /* 0x000fe40003fbc000 */
[----:B------:R-:W-:Y:S02]  /*99d0*/  LOP3.LUT R3, R3, 0xf7ffffff, RZ, 0xc0, !PT ;  /* 0xf7ffffff03037812 */ /* 0x000fe400078ec0ff */
[----:B------:R-:W-:-:S02]  /*99e0*/  I2FP.F32.U32 R141, R143 ;  /* 0x0000008f008d7245 */ /* 0x000fc40000201000 */
[----:B------:R-:W-:Y:S02]  /*99f0*/  @P0 LOP3.LUT R3, R3, 0x8000000, RZ, 0xfc, !PT ;  /* 0x0800000003030812 */ /* 0x000fe400078efcff */
[----:B------:R-:W-:Y:S01]  /*9a00*/  FSEL R77, R77, RZ, P2 ;  /* 0x000000ff4d4d7208 */ /* 0x000fe20001000000 */
[----:B------:R-:W-:Y:S01]  /*9a10*/  FFMA.FTZ R140, R141, R140, 1.1641532182693481445e-10 ;  /* 0x2f0000008d8c7423 */ /* 0x000fe2000001008c */
[----:B------:R-:W-:Y:S01]  /*9a20*/  LOP3.LUT R3, R3, 0xfffffffe, RZ, 0xc0, !PT ;  /* 0xfffffffe03037812 */ /* 0x000fe200078ec0ff */
[----:B------:R-:W-:Y:S01]  /*9a30*/  FMUL.FTZ R141, R69, R18 ;  /* 0x00000012458d7220 */ /* 0x000fe20000410000 */
[----:B------:R-:W-:Y:S02]  /*9a40*/  FSETP.GTU.FTZ.AND P0, PT, R147, R11, PT ;  /* 0x0000000b9300720b */ /* 0x000fe40003f1c000 */
[----:B------:R-:W-:Y:S02]  /*9a50*/  @P5 LOP3.LUT R3, R3, 0x1, RZ, 0xfc, !PT ;  /* 0x0000000103035812 */ /* 0x000fe400078efcff */
[----:B------:R-:W-:-:S02]  /*9a60*/  FSEL R141, R141, RZ, !P6 ;  /* 0x000000ff8d8d7208 */ /* 0x000fc40007000000 */
[C---:B------:R-:W-:Y:S02]  /*9a70*/  LOP3.LUT P5, RZ, R3.reuse, 0x20000000, RZ, 0xc0, !PT ;  /* 0x2000000003ff7812 */ /* 0x040fe400078ac0ff */
[----:B------:R-:W-:Y:S01]  /*9a80*/  LOP3.LUT R3, R3, 0xfffffffd, RZ, 0xc0, !PT ;  /* 0xfffffffd03037812 */ /* 0x000fe200078ec0ff */
[----:B------:R-:W-:Y:S01]  /*9a90*/  FADD.FTZ R77, R77, R141 ;  /* 0x0000008d4d4d7221 */ /* 0x000fe20000010000 */
[-C--:B------:R-:W-:Y:S01]  /*9aa0*/  FMUL.FTZ R141, R68, R18.reuse ;  /* 0x00000012448d7220 */ /* 0x080fe20000410000 */
[----:B------:R-:W-:Y:S02]  /*9ab0*/  FSEL R76, R76, RZ, P1 ;  /* 0x000000ff4c4c7208 */ /* 0x000fe40000800000 */
[----:B------:R-:W-:Y:S02]  /*9ac0*/  @P6 LOP3.LUT R3, R3, 0x2, RZ, 0xfc, !PT ;  /* 0x0000000203036812 */ /* 0x000fe400078efcff */
[----:B------:R-:W-:Y:S01]  /*9ad0*/  FSETP.GTU.FTZ.AND P6, PT, R140, R11, PT ;  /* 0x0000000b8c00720b */ /* 0x000fe20003fdc000 */
[-C--:B------:R-:W-:Y:S01]  /*9ae0*/  FMUL.FTZ R11, R70, R18.reuse ;  /* 0x00000012460b7220 */ /* 0x080fe20000410000 */
[----:B------:R-:W-:Y:S01]  /*9af0*/  LOP3.LUT R3, R3, 0xefffffff, RZ, 0xc0, !PT ;  /* 0xefffffff03037812 */ /* 0x000fe200078ec0ff */
[----:B------:R-:W-:Y:S01]  /*9b00*/  FMUL.FTZ R18, R71, R18 ;  /* 0x0000001247127220 */ /* 0x000fe20000410000 */
[----:B------:R-:W-:Y:S01]  /*9b10*/  FSEL R78, R78, RZ, P3 ;  /* 0x000000ff4e4e7208 */ /* 0x000fe20001800000 */
[----:B------:R-:W-:Y:S01]  /*9b20*/  @P5 FADD.FTZ R77, R73, R77 ;  /* 0x0000004d494d5221 */ /* 0x000fe20000010000 */
[----:B------:R-:W-:-:S02]  /*9b30*/  @P2 LOP3.LUT R3, R3, 0x10000000, RZ, 0xfc, !PT ;  /* 0x1000000003032812 */ /* 0x000fc400078efcff */
[----:B------:R-:W-:Y:S02]  /*9b40*/  FSEL R79, R79, RZ, P4 ;  /* 0x000000ff4f4f7208 */ /* 0x000fe40002000000 */
[----:B------:R-:W-:Y:S02]  /*9b50*/  LOP3.LUT P2, RZ, R3, 0x1, RZ, 0xc0, !PT ;  /* 0x0000000103ff7812 */ /* 0x000fe4000784c0ff */
[----:B------:R-:W-:Y:S02]  /*9b60*/  FSEL R11, R11, RZ, !P0 ;  /* 0x000000ff0b0b7208 */ /* 0x000fe40004000000 */
[----:B------:R-:W-:Y:S02]  /*9b70*/  FSEL R141, R141, RZ, !P2 ;  /* 0x000000ff8d8d7208 */ /* 0x000fe40005000000 */
[----:B------:R-:W-:Y:S01]  /*9b80*/  FSEL R18, R18, RZ, !P6 ;  /* 0x000000ff12127208 */ /* 0x000fe20007000000 */
[----:B------:R-:W-:Y:S01]  /*9b90*/  FADD.FTZ R78, R78, R11 ;  /* 0x0000000b4e4e7221 */ /* 0x000fe20000010000 */
[----:B------:R-:W-:Y:S01]  /*9ba0*/  SEL R11, RZ, 0x1, P6 ;  /* 0x00000001ff0b7807 */ /* 0x000fe20003000000 */
[----:B------:R-:W-:Y:S01]  /*9bb0*/  FADD.FTZ R76, R76, R141 ;  /* 0x0000008d4c4c7221 */ /* 0x000fe20000010000 */
[----:B------:R-:W-:Y:S01]  /*9bc0*/  SEL R141, RZ, 0x1, P2 ;  /* 0x00000001ff8d7807 */ /* 0x000fe20001000000 */
[----:B------:R-:W-:Y:S01]  /*9bd0*/  FADD.FTZ R79, R18, R79 ;  /* 0x0000004f124f7221 */ /* 0x000fe20000010000 */
[----:B------:R-:W-:Y:S01]  /*9be0*/  @P5 FADD.FTZ R78, R74, R78 ;  /* 0x0000004e4a4e5221 */ /* 0x000fe20000010000 */
[----:B------:R-:W-:Y:S01]  /*9bf0*/  @P5 FADD.FTZ R76, R72, R76 ;  /* 0x0000004c484c5221 */ /* 0x000fe20000010000 */
[----:B------:R-:W-:Y:S01]  /*9c00*/  SEL R18, RZ, 0x1, P0 ;  /* 0x00000001ff127807 */ /* 0x000fe20000000000 */
[----:B------:R-:W-:Y:S01]  /*9c10*/  @P5 FADD.FTZ R79, R75, R79 ;  /* 0x0000004f4b4f5221 */ /* 0x000fe20000010000 */
[----:B------:R-:W-:-:S02]  /*9c20*/  LOP3.LUT P5, RZ, R3, 0x2, RZ, 0xc0, !PT ;  /* 0x0000000203ff7812 */ /* 0x000fc400078ac0ff */
[C---:B------:R-:W-:Y:S02]  /*9c30*/  LOP3.LUT P2, RZ, R3.reuse, 0x10000000, RZ, 0xc0, !PT ;  /* 0x1000000003ff7812 */ /* 0x040fe4000784c0ff */
[----:B------:R-:W-:Y:S02]  /*9c40*/  SEL R140, RZ, 0x1, P5 ;  /* 0x00000001ff8c7807 */ /* 0x000fe40002800000 */
[----:B------:R-:W-:Y:S02]  /*9c50*/  LOP3.LUT P0, RZ, R3, 0x8000000, RZ, 0xc0, !PT ;  /* 0x0800000003ff7812 */ /* 0x000fe4000780c0ff */
[----:B------:R-:W-:Y:S02]  /*9c60*/  PRMT R14, R141, 0x7610, R14 ;  /* 0x000076108d0e7816 */ /* 0x000fe4000000000e */
[----:B------:R-:W-:Y:S02]  /*9c70*/  PRMT R15, R140, 0x7610, R15 ;  /* 0x000076108c0f7816 */ /* 0x000fe4000000000f */
[----:B------:R-:W-:-:S02]  /*9c80*/  PRMT R16, R18, 0x7610, R16 ;  /* 0x0000761012107816 */ /* 0x000fc40000000010 */
[----:B------:R-:W-:-:S07]  /*9c90*/  PRMT R17, R11, 0x7610, R17 ;  /* 0x000076100b117816 */ /* 0x000fce0000000011 */
.L_x_35078:
[----:B------:R-:W0:Y:S01]  /*9ca0*/  LDC.64 R140, c[0x0][0x3a8] ;  /* 0x0000ea00ff8c7b82 */ /* 0x000e220000000a00 */
[----:B------:R-:W-:Y:S02]  /*9cb0*/  SEL R11, RZ, 0x1000000, !P4 ;  /* 0x01000000ff0b7807 */ /* 0x000fe40006000000 */
[----:B------:R-:W-:Y:S01]  /*9cc0*/  SEL R18, RZ, 0x10000, !P3 ;  /* 0x00010000ff127807 */ /* 0x000fe20005800000 */
[----:B0-----:R-:W-:-:S05]  /*9cd0*/  IMAD.WIDE.U32 R140, R19, 0x10, R140 ;  /* 0x00000010138c7825 */ /* 0x001fca00078e008c */
[----:B------:R0:W-:Y:S02]  /*9ce0*/  STG.E.128 desc[UR6][R140.64], R76 ;  /* 0x0000004c8c007986 */ /* 0x0001e4000c101d06 */
[----:B0-----:R-:W-:-:S04]  /*9cf0*/  SEL R140, RZ, 0x100, !P2 ;  /* 0x00000100ff8c7807 */ /* 0x001fc80005000000 */
[----:B------:R-:W-:Y:S02]  /*9d00*/  IADD3 R11, PT, PT, R140, R11, R18 ;  /* 0x0000000b8c0b7210 */ /* 0x000fe40007ffe012 */
[----:B------:R-:W0:Y:S01]  /*9d10*/  LDC.64 R140, c[0x0][0x3b0] ;  /* 0x0000ec00ff8c7b82 */ /* 0x000e220000000a00 */
[----:B------:R-:W-:-:S04]  /*9d20*/  SEL R18, RZ, 0x1, !P1 ;  /* 0x00000001ff127807 */ /* 0x000fc80004800000 */
[----:B------:R-:W-:Y:S01]  /*9d30*/  IADD3 R11, PT, PT, R11, R18, RZ ;  /* 0x000000120b0b7210 */ /* 0x000fe20007ffe0ff */
[----:B0-----:R-:W-:-:S05]  /*9d40*/  IMAD.WIDE.U32 R140, R19, 0x4, R140 ;  /* 0x00000004138c7825 */ /* 0x001fca00078e008c */
[----:B------:R0:W-:Y:S01]  /*9d50*/  STG.E desc[UR6][R140.64], R11 ;  /* 0x0000000b8c007986 */ /* 0x0001e2000c101906 */
[----:B------:R-:W-:Y:S05]  /*9d60*/  @!P0 BRA `(.L_x_35119) ;  /* 0x00000000002c8947 */ /* 0x000fea0003800000 */
[----:B0-----:R-:W0:Y:S01]  /*9d70*/  LDC.64 R140, c[0x0][0x3b8] ;  /* 0x0000ee00ff8c7b82 */ /* 0x001e220000000a00 */
[----:B------:R-:W-:Y:S01]  /*9d80*/  IMAD.U32 R11, R16, 0x10000, RZ ;  /* 0x00010000100b7824 */ /* 0x000fe200078e00ff */
[----:B------:R-:W-:-:S04]  /*9d90*/  LOP3.LUT R18, R17, 0xffff, RZ, 0xc0, !PT ;  /* 0x0000ffff11127812 */ /* 0x000fc800078ec0ff */
[----:B------:R-:W-:-:S05]  /*9da0*/  LOP3.LUT R11, R11, 0xff0000, RZ, 0xc0, !PT ;  /* 0x00ff00000b0b7812 */ /* 0x000fca00078ec0ff */
[----:B------:R-:W-:Y:S01]  /*9db0*/  IMAD R11, R18, 0x1000000, R11 ;  /* 0x01000000120b7824 */ /* 0x000fe200078e020b */
[----:B------:R-:W-:-:S04]  /*9dc0*/  LOP3.LUT R18, R15, 0xff, RZ, 0xc0, !PT ;  /* 0x000000ff0f127812 */ /* 0x000fc800078ec0ff */
[----:B------:R-:W-:Y:S02]  /*9dd0*/  LEA R11, R18, R11, 0x8 ;  /* 0x0000000b120b7211 */ /* 0x000fe400078e40ff */
[----:B------:R-:W-:-:S05]  /*9de0*/  LOP3.LUT R18, R14, 0xff, RZ, 0xc0, !PT ;  /* 0x000000ff0e127812 */ /* 0x000fca00078ec0ff */
[----:B------:R-:W-:Y:S02]  /*9df0*/  IMAD.IADD R11, R11, 0x1, R18 ;  /* 0x000000010b0b7824 */ /* 0x000fe400078e0212 */
[----:B0-----:R-:W-:-:S05]  /*9e00*/  IMAD.WIDE.U32 R140, R19, 0x4, R140 ;  /* 0x00000004138c7825 */ /* 0x001fca00078e008c */
[----:B------:R1:W-:Y:S02]  /*9e10*/  STG.E desc[UR6][R140.64], R11 ;  /* 0x0000000b8c007986 */ /* 0x0003e4000c101906 */
.L_x_35119:
[----:B01----:R-:W-:Y:S01]  /*9e20*/  IMAD.MOV.U32 R11, RZ, RZ, R13 ;  /* 0x000000ffff0b7224 */ /* 0x003fe200078e000d */
[----:B------:R-:W-:-:S07]  /*9e30*/  IADD3 R13, PT, PT, R19, 0x20, RZ ;  /* 0x00000020130d7810 */ /* 0x000fce0007ffe0ff */
.L_x_35056:
[----:B------:R-:W-:Y:S05]  /*9e40*/  BSYNC.RECONVERGENT B0 ;  /* 0x0000000000007941 */ /* 0x000fea0003800200 */
.L_x_35055:
        /* <DEDUP_REMOVED lines=35> */
.L_x_35125:
        /* <DEDUP_REMOVED lines=13> */
.L_x_35127:
[----:B------:R-:W-:Y:S05]  /*a150*/  BSYNC.RECONVERGENT B2 ;  /* 0x0000000000027941 */ /* 0x000fea0003800200 */
.L_x_35126:
        /* <DEDUP_REMOVED lines=56> */
[----:B------:R-:W-:-:S04]  /*a4e0*/  IMAD.WIDE.U32 R140, R141, -0x2daee0ad, RZ ;  /* 0xd2511f538d8c7825 */ /* 0x000fc800078e00ff */
[----:B------:R-:W-:Y:S01]  /*a4f0*/  IMAD.MOV.U32 R142, RZ, RZ, RZ ;  /* 0x000000ffff8e7224 */ /* 0x000fe200078e00ff */
[----:B------:R-:W-:Y:S01]  /*a500*/  MOV R18, R140 ;  /* 0x0000008c00127202 */ /* 0x000fe20000000f00 */
[----:B------:R-:W-:Y:S01]  /*a510*/  IMAD.MOV.U32 R140, RZ, RZ, R11 ;  /* 0x000000ffff8c7224 */ /* 0x000fe200078e000b */
[----:B------:R-:W-:-:S07]  /*a520*/  LOP3.LUT R6, R7, R6, R141, 0x96, !PT ;  /* 0x0000000607067212 */ /* 0x000fce00078e968d */
.L_x_35124:
[----:B------:R-:W-:Y:S05]  /*a530*/  BSYNC.RECONVERGENT B1 ;  /* 0x0000000000017941 */ /* 0x000fea0003800200 */
.L_x_35123:
        /* <DEDUP_REMOVED lines=20> */
.L_x_35130:
        /* <DEDUP_REMOVED lines=13> */
.L_x_35132:
[----:B------:R-:W-:Y:S05]  /*a750*/  BSYNC.RECONVERGENT B2 ;  /* 0x0000000000027941 */ /* 0x000fea0003800200 */
.L_x_35131:
        /* <DEDUP_REMOVED lines=61> */
.L_x_35129:
[----:B------:R-:W-:Y:S05]  /*ab30*/  BSYNC.RECONVERGENT B1 ;  /* 0x0000000000017941 */ /* 0x000fea0003800200 */
.L_x_35128:
        /* <DEDUP_REMOVED lines=15> */
.L_x_35135:
        /* <DEDUP_REMOVED lines=13> */
.L_x_35137:
[----:B------:R-:W-:Y:S05]  /*ad00*/  BSYNC.RECONVERGENT B2 ;  /* 0x0000000000027941 */ /* 0x000fea0003800200 */
.L_x_35136:
        /* <DEDUP_REMOVED lines=60> */
[----:B------:R-:W-:-:S07]  /*b0d0*/  MOV R18, R144 ;  /* 0x0000009000127202 */ /* 0x000fce0000000f00 */
.L_x_35134:
[----:B------:R-:W-:Y:S05]  /*b0e0*/  BSYNC.RECONVERGENT B1 ;  /* 0x0000000000017941 */ /* 0x000fea0003800200 */
.L_x_35133:
        /* <DEDUP_REMOVED lines=17> */
.L_x_35140:
        /* <DEDUP_REMOVED lines=13> */
.L_x_35142:
[----:B------:R-:W-:Y:S05]  /*b2d0*/  BSYNC.RECONVERGENT B2 ;  /* 0x0000000000027941 */ /* 0x000fea0003800200 */
.L_x_35141:
        /* <DEDUP_REMOVED lines=61> */
.L_x_35139:
[----:B------:R-:W-:Y:S05]  /*b6b0*/  BSYNC.RECONVERGENT B1 ;  /* 0x0000000000017941 */ /* 0x000fea0003800200 */
.L_x_35138:
        /* <DEDUP_REMOVED lines=15> */
.L_x_35145:
        /* <DEDUP_REMOVED lines=13> */
.L_x_35147:
[----:B------:R-:W-:Y:S05]  /*b880*/  BSYNC.RECONVERGENT B2 ;  /* 0x0000000000027941 */ /* 0x000fea0003800200 */
.L_x_35146:
        /* <DEDUP_REMOVED lines=61> */
.L_x_35144:
[----:B------:R-:W-:Y:S05]  /*bc60*/  BSYNC.RECONVERGENT B1 ;  /* 0x0000000000017941 */ /* 0x000fea0003800200 */
.L_x_35143:
        /* <DEDUP_REMOVED lines=17> */
.L_x_35150:
        /* <DEDUP_REMOVED lines=13> */
.L_x_35152:
[----:B------:R-:W-:Y:S05]  /*be50*/  BSYNC.RECONVERGENT B2 ;  /* 0x0000000000027941 */ /* 0x000fea0003800200 */
.L_x_35151:
        /* <DEDUP_REMOVED lines=61> */
.L_x_35149:
[----:B------:R-:W-:Y:S05]  /*c230*/  BSYNC.RECONVERGENT B1 ;  /* 0x0000000000017941 */ /* 0x000fea0003800200 */
.L_x_35148:
        /* <DEDUP_REMOVED lines=15> */
.L_x_35155:
        /* <DEDUP_REMOVED lines=13> */
.L_x_35157:
[----:B------:R-:W-:Y:S05]  /*c400*/  BSYNC.RECONVERGENT B2 ;  /* 0x0000000000027941 */ /* 0x000fea0003800200 */
.L_x_35156:
        /* <DEDUP_REMOVED lines=61> */
.L_x_35154:
[----:B------:R-:W-:Y:S05]  /*c7e0*/  BSYNC.RECONVERGENT B1 ;  /* 0x0000000000017941 */ /* 0x000fea0003800200 */
.L_x_35153:
        /* <DEDUP_REMOVED lines=17> */
.L_x_35160:
        /* <DEDUP_REMOVED lines=16> */
.L_x_35162:
[----:B------:R-:W-:Y:S05]  /*ca00*/  BSYNC.RECONVERGENT B2 ;  /* 0x0000000000027941 */ /* 0x000fea0003800200 */
.L_x_35161:
        /* <DEDUP_REMOVED lines=61> */
.L_x_35159:
[----:B------:R-:W-:Y:S05]  /*cde0*/  BSYNC.RECONVERGENT B1 ;  /* 0x0000000000017941 */ /* 0x000fea0003800200 */
.L_x_35158:
        /* <DEDUP_REMOVED lines=48> */
[----:B------:R-:W-:Y:S01]  /*d0f0*/  PRMT R17, R11, 0x7610, R17 ;  /* 0x000076100b117816 */ /* 0x000fe20000000011 */
[----:B------:R-:W-:Y:S06]  /*d100*/  BRA `(.L_x_35163) ;  /* 0x0000001800087947 */ /* 0x000fec0003800000 */
.L_x_35122:
        /* <DEDUP_REMOVED lines=16> */
.L_x_35166:
        /* <DEDUP_REMOVED lines=13> */
.L_x_35168:
[----:B------:R-:W-:Y:S05]  /*d2e0*/  BSYNC.RECONVERGENT B2 ;  /* 0x0000000000027941 */ /* 0x000fea0003800200 */
.L_x_35167:
        /* <DEDUP_REMOVED lines=57> */
[----:B------:R-:W-:Y:S01]  /*d680*/  IMAD.MOV.U32 R18, RZ, RZ, R140 ;  /* 0x000000ffff127224 */ /* 0x000fe200078e008c */
[----:B------:R-:W-:Y:S01]  /*d690*/  LOP3.LUT R6, R7, R6, R141, 0x96, !PT ;  /* 0x0000000607067212 */ /* 0x000fe200078e968d */
[----:B------:R-:W-:Y:S01]  /*d6a0*/  IMAD.MOV.U32 R140, RZ, RZ, RZ ;  /* 0x000000ffff8c7224 */ /* 0x000fe200078e00ff */
[----:B------:R-:W-:-:S07]  /*d6b0*/  MOV R141, R11 ;  /* 0x0000000b008d7202 */ /* 0x000fce0000000f00 */
.L_x_35165:
[----:B------:R-:W-:Y:S05]  /*d6c0*/  BSYNC.RECONVERGENT B1 ;  /* 0x0000000000017941 */ /* 0x000fea0003800200 */
.L_x_35164:
[----:B------:R-:W0:Y:S01]  /*d6d0*/  LDC R11, c[0x0][0x404] ;  /* 0x00010100ff0b7b82 */ /* 0x000e220000000800 */
[----:B------:R-:W-:Y:S01]  /*d6e0*/  ISETP.NE.AND P2, PT, R140, 0x1, PT ;  /* 0x000000018c00780c */ /* 0x000fe20003f45270 */
[----:B------:R-:W-:Y:S01]  /*d6f0*/  IMAD.MOV.U32 R144, RZ, RZ, 0x2f800000 ;  /* 0x2f800000ff907424 */ /* 0x000fe200078e00ff */
[----:B------:R-:W-:Y:S01]  /*d700*/  I2FP.F32.U32 R7, R141 ;  /* 0x0000008d00077245 */ /* 0x000fe20000201000 */
[----:B------:R-:W-:Y:S01]  /*d710*/  BSSY.RECONVERGENT B1, `(.L_x_35169) ;  /* 0x0000059000017945 */ /* 0x000fe20003800200 */
[----:B------:R-:W-:-:S03]  /*d720*/  HFMA2 R141, -RZ, RZ, 0, 1.1920928955078125e-07 ;  /* 0x00000002ff8d7431 */ /* 0x000fc600000001ff */
[----:B------:R-:W-:-:S05]  /*d730*/  FFMA.FTZ R7, R7, R144, 1.1641532182693481445e-10 ;  /* 0x2f00000007077423 */ /* 0x000fca0000010090 */
[----:B0-----:R-:W-:Y:S01]  /*d740*/  FSETP.LE.FTZ.AND P1, PT, R7, R11, PT ;  /* 0x0000000b0700720b */ /* 0x001fe20003f33000 */
        /* <DEDUP_REMOVED lines=10> */
.L_x_35171:
        /* <DEDUP_REMOVED lines=13> */
.L_x_35173:
[----:B------:R-:W-:Y:S05]  /*d8c0*/  BSYNC.RECONVERGENT B2 ;  /* 0x0000000000027941 */ /* 0x000fea0003800200 */
.L_x_35172:
        /* <DEDUP_REMOVED lines=61> */
.L_x_35170:
[----:B------:R-:W-:Y:S05]  /*dca0*/  BSYNC.RECONVERGENT B1 ;  /* 0x0000000000017941 */ /* 0x000fea0003800200 */
.L_x_35169:
[----:B------:R-:W-:Y:S01]  /*dcb0*/  ISETP.NE.AND P3, PT, R141, 0x1, PT ;  /* 0x000000018d00780c */ /* 0x000fe20003f65270 */
[----:B------:R-:W-:Y:S01]  /*dcc0*/  BSSY.RECONVERGENT B1, `(.L_x_35174) ;  /* 0x000005a000017945 */ /* 0x000fe20003800200 */
[----:B------:R-:W-:Y:S01]  /*dcd0*/  I2FP.F32.U32 R7, R7 ;  /* 0x0000000700077245 */ /* 0x000fe20000201000 */
[----:B------:R-:W-:-:S04]  /*dce0*/  IMAD.MOV.U32 R140, RZ, RZ, 0x2 ;  /* 0x00000002ff8c7424 */ /* 0x000fc800078e00ff */
        /* <DEDUP_REMOVED lines=12> */
.L_x_35176:
        /* <DEDUP_REMOVED lines=13> */
.L_x_35178:
[----:B------:R-:W-:Y:S05]  /*de80*/  BSYNC.RECONVERGENT B2 ;  /* 0x0000000000027941 */ /* 0x000fea0003800200 */
.L_x_35177:
        /* <DEDUP_REMOVED lines=61> */
.L_x_35175:
[----:B------:R-:W-:Y:S05]  /*e260*/  BSYNC.RECONVERGENT B1 ;  /* 0x0000000000017941 */ /* 0x000fea0003800200 */
.L_x_35174:
[----:B------:R-:W-:Y:S01]  /*e270*/  ISETP.NE.AND P4, PT, R140, 0x1, PT ;  /* 0x000000018c00780c */ /* 0x000fe20003f85270 */
[----:B------:R-:W-:Y:S01]  /*e280*/  BSSY.RECONVERGENT B1, `(.L_x_35179) ;  /* 0x000005a000017945 */ /* 0x000fe20003800200 */
[----:B------:R-:W-:Y:S01]  /*e290*/  I2FP.F32.U32 R7, R7 ;  /* 0x0000000700077245 */ /* 0x000fe20000201000 */
[----:B------:R-:W-:-:S04]  /*e2a0*/  IMAD.MOV.U32 R141, RZ, RZ, R12 ;  /* 0x000000ffff8d7224 */ /* 0x000fc800078e000c */
        /* <DEDUP_REMOVED lines=12> */
.L_x_35181:
        /* <DEDUP_REMOVED lines=13> */
.L_x_35183:
[----:B------:R-:W-:Y:S05]  /*e440*/  BSYNC.RECONVERGENT B2 ;  /* 0x0000000000027941 */ /* 0x000fea0003800200 */
.L_x_35182:
        /* <DEDUP_REMOVED lines=61> */
.L_x_35180:
[----:B------:R-:W-:Y:S05]  /*e820*/  BSYNC.RECONVERGENT B1 ;  /* 0x0000000000017941 */ /* 0x000fea0003800200 */
.L_x_35179:
        /* <DEDUP_REMOVED lines=15> */
[----:B------:R-:W-:-:S10]  /*e920*/  @P5 FADD.FTZ R83, R75, R83 ;  /* 0x000000534b535221 */ /* 0x000fd40000010000 */
.L_x_35163:
[----:B------:R-:W0:Y:S01]  /*e930*/  LDC.64 R140, c[0x0][0x3a8] ;  /* 0x0000ea00ff8c7b82 */ /* 0x000e220000000a00 */
[----:B------:R-:W-:Y:S01]  /*e940*/  SEL R11, RZ, 0x1000000, !P4 ;  /* 0x01000000ff0b7807 */ /* 0x000fe20006000000 */
[----:B0-----:R-:W-:-:S05]  /*e950*/  IMAD.WIDE.U32 R140, R13, 0x10, R140 ;  /* 0x000000100d8c7825 */ /* 0x001fca00078e008c */
[----:B------:R0:W-:Y:S02]  /*e960*/  STG.E.128 desc[UR6][R140.64], R80 ;  /* 0x000000508c007986 */ /* 0x0001e4000c101d06 */
[----:B0-----:R-:W-:Y:S02]  /*e970*/  SEL R140, RZ, 0x10000, !P3 ;  /* 0x00010000ff8c7807 */ /* 0x001fe40005800000 */
[----:B------:R-:W-:-:S04]  /*e980*/  SEL R141, RZ, 0x100, !P2 ;  /* 0x00000100ff8d7807 */ /* 0x000fc80005000000 */
[----:B------:R-:W-:Y:S02]  /*e990*/  IADD3 R11, PT, PT, R141, R11, R140 ;  /* 0x0000000b8d0b7210 */ /* 0x000fe40007ffe08c */
[----:B------:R-:W-:-:S04]  /*e9a0*/  SEL R140, RZ, 0x1, !P1 ;  /* 0x00000001ff8c7807 */ /* 0x000fc80004800000 */
[----:B------:R-:W-:Y:S02]  /*e9b0*/  IADD3 R11, PT, PT, R11, R140, RZ ;  /* 0x0000008c0b0b7210 */ /* 0x000fe40007ffe0ff */
[----:B------:R-:W0:Y:S02]  /*e9c0*/  LDC.64 R140, c[0x0][0x3b0] ;  /* 0x0000ec00ff8c7b82 */ /* 0x000e240000000a00 */
[----:B0-----:R-:W-:-:S05]  /*e9d0*/  IMAD.WIDE.U32 R140, R13, 0x4, R140 ;  /* 0x000000040d8c7825 */ /* 0x001fca00078e008c */
[----:B------:R0:W-:Y:S01]  /*e9e0*/  STG.E desc[UR6][R140.64], R11 ;  /* 0x0000000b8c007986 */ /* 0x0001e2000c101906 */
[----:B------:R-:W-:Y:S05]  /*e9f0*/  @!P0 BRA `(.L_x_35184) ;  /* 0x00000000002c8947 */ /* 0x000fea0003800000 */
[----:B0-----:R-:W-:Y:S01]  /*ea00*/  IMAD.U32 R11, R16, 0x10000, RZ ;  /* 0x00010000100b7824 */ /* 0x001fe200078e00ff */
[----:B------:R-:W-:-:S04]  /*ea10*/  LOP3.LUT R140, R17, 0xffff, RZ, 0xc0, !PT ;  /* 0x0000ffff118c7812 */ /* 0x000fc800078ec0ff */
[----:B------:R-:W-:-:S05]  /*ea20*/  LOP3.LUT R11, R11, 0xff0000, RZ, 0xc0, !PT ;  /* 0x00ff00000b0b7812 */ /* 0x000fca00078ec0ff */
[----:B------:R-:W-:Y:S01]  /*ea30*/  IMAD R11, R140, 0x1000000, R11 ;  /* 0x010000008c0b7824 */ /* 0x000fe200078e020b */
[----:B------:R-:W-:-:S04]  /*ea40*/  LOP3.LUT R140, R15, 0xff, RZ, 0xc0, !PT ;  /* 0x000000ff0f8c7812 */ /* 0x000fc800078ec0ff */
[----:B------:R-:W-:Y:S02]  /*ea50*/  LEA R11, R140, R11, 0x8 ;  /* 0x0000000b8c0b7211 */ /* 0x000fe400078e40ff */
[----:B------:R-:W-:-:S05]  /*ea60*/  LOP3.LUT R140, R14, 0xff, RZ, 0xc0, !PT ;  /* 0x000000ff0e8c7812 */ /* 0x000fca00078ec0ff */
[----:B------:R-:W-:Y:S02]  /*ea70*/  IMAD.IADD R11, R11, 0x1, R140 ;  /* 0x000000010b0b7824 */ /* 0x000fe400078e028c */
[----:B------:R-:W0:Y:S02]  /*ea80*/  LDC.64 R140, c[0x0][0x3b8] ;  /* 0x0000ee00ff8c7b82 */ /* 0x000e240000000a00 */
[----:B0-----:R-:W-:-:S05]  /*ea90*/  IMAD.WIDE.U32 R140, R13, 0x4, R140 ;  /* 0x000000040d8c7825 */ /* 0x001fca00078e008c */
[----:B------:R1:W-:Y:S02]  /*eaa0*/  STG.E desc[UR6][R140.64], R11 ;  /* 0x0000000b8c007986 */ /* 0x0003e4000c101906 */
.L_x_35184:
[----:B01----:R-:W-:Y:S01]  /*eab0*/  IMAD.MOV.U32 R11, RZ, RZ, R18 ;  /* 0x000000ffff0b7224 */ /* 0x003fe200078e0012 */
[----:B------:R-:W-:-:S07]  /*eac0*/  IADD3 R13, PT, PT, R13, 0x20, RZ ;  /* 0x000000200d0d7810 */ /* 0x000fce0007ffe0ff */
.L_x_35121:
[----:B------:R-:W-:Y:S05]  /*ead0*/  BSYNC.RECONVERGENT B0 ;  /* 0x0000000000007941 */ /* 0x000fea0003800200 */
.L_x_35120:
        /* <DEDUP_REMOVED lines=35> */
.L_x_35190:
        /* <DEDUP_REMOVED lines=13> */
.L_x_35192:
[----:B------:R-:W-:Y:S05]  /*ede0*/  BSYNC.RECONVERGENT B2 ;  /* 0x0000000000027941 */ /* 0x000fea0003800200 */
.L_x_35191:
        /* <DEDUP_REMOVED lines=61> */
.L_x_35189:
[----:B------:R-:W-:Y:S05]  /*f1c0*/  BSYNC.RECONVERGENT B1 ;  /* 0x0000000000017941 */ /* 0x000fea0003800200 */
.L_x_35188:
        /* <DEDUP_REMOVED lines=20> */
.L_x_35195:
        /* <DEDUP_REMOVED lines=13> */
.L_x_35197:
[----:B------:R-:W-:Y:S05]  /*f3e0*/  BSYNC.RECONVERGENT B2 ;  /* 0x0000000000027941 */ /* 0x000fea0003800200 */
.L_x_35196:
        /* <DEDUP_REMOVED lines=61> */
.L_x_35194:
[----:B------:R-:W-:Y:S05]  /*f7c0*/  BSYNC.RECONVERGENT B1 ;  /* 0x0000000000017941 */ /* 0x000fea0003800200 */
.L_x_35193:
        /* <DEDUP_REMOVED lines=15> */
.L_x_35200:
        /* <DEDUP_REMOVED lines=13> */
.L_x_35202:
[----:B------:R-:W-:Y:S05]  /*f990*/  BSYNC.RECONVERGENT B2 ;  /* 0x0000000000027941 */ /* 0x000fea0003800200 */
.L_x_35201:
        /* <DEDUP_REMOVED lines=61> */
.L_x_35199:
[----:B------:R-:W-:Y:S05]  /*fd70*/  BSYNC.RECONVERGENT B1 ;  /* 0x0000000000017941 */ /* 0x000fea0003800200 */
.L_x_35198:
        /* <DEDUP_REMOVED lines=17> */
.L_x_35205:
        /* <DEDUP_REMOVED lines=13> */
.L_x_35207:
[----:B------:R-:W-:Y:S05]  /*ff60*/  BSYNC.RECONVERGENT B2 ;  /* 0x0000000000027941 */ /* 0x000fea0003800200 */
.L_x_35206:
        /* <DEDUP_REMOVED lines=61> */
.L_x_35204:
[----:B------:R-:W-:Y:S05]  /*10340*/  BSYNC.RECONVERGENT B1 ;  /* 0x0000000000017941 */ /* 0x000fea0003800200 */
.L_x_35203:
        /* <DEDUP_REMOVED lines=15> */
.L_x_35210:
        /* <DEDUP_REMOVED lines=13> */
.L_x_35212:
[----:B------:R-:W-:Y:S05]  /*10510*/  BSYNC.RECONVERGENT B2 ;  /* 0x0000000000027941 */ /* 0x000fea0003800200 */
.L_x_35211:
        /* <DEDUP_REMOVED lines=61> */
.L_x_35209:
[----:B------:R-:W-:Y:S05]  /*108f0*/  BSYNC.RECONVERGENT B1 ;  /* 0x0000000000017941 */ /* 0x000fea0003800200 */
.L_x_35208:
        /* <DEDUP_REMOVED lines=17> */
.L_x_35215:
        /* <DEDUP_REMOVED lines=13> */
.L_x_35217:
[----:B------:R-:W-:Y:S05]  /*10ae0*/  BSYNC.RECONVERGENT B2 ;  /* 0x0000000000027941 */ /* 0x000fea0003800200 */
.L_x_35216:
        /* <DEDUP_REMOVED lines=61> */
.L_x_35214:
[----:B------:R-:W-:Y:S05]  /*10ec0*/  BSYNC.RECONVERGENT B1 ;  /* 0x0000000000017941 */ /* 0x000fea0003800200 */
.L_x_35213:
        /* <DEDUP_REMOVED lines=15> */
.L_x_35220:
        /* <DEDUP_REMOVED lines=13> */
.L_x_35222:
[----:B------:R-:W-:Y:S05]  /*11090*/  BSYNC.RECONVERGENT B2 ;  /* 0x0000000000027941 */ /* 0x000fea0003800200 */
.L_x_35221:
        /* <DEDUP_REMOVED lines=61> */
.L_x_35219:
[----:B------:R-:W-:Y:S05]  /*11470*/  BSYNC.RECONVERGENT B1 ;  /* 0x0000000000017941 */ /* 0x000fea0003800200 */
.L_x_35218:
        /* <DEDUP_REMOVED lines=17> */
.L_x_35225:
        /* <DEDUP_REMOVED lines=16> */
.L_x_35227:
[----:B------:R-:W-:Y:S05]  /*11690*/  BSYNC.RECONVERGENT B2 ;  /* 0x0000000000027941 */ /* 0x000fea0003800200 */
.L_x_35226:
        /* <DEDUP_REMOVED lines=61> */
.L_x_35224:
[----:B------:R-:W-:Y:S05]  /*11a70*/  BSYNC.RECONVERGENT B1 ;  /* 0x0000000000017941 */ /* 0x000fea0003800200 */
.L_x_35223:
        /* <DEDUP_REMOVED lines=50> */
.L_x_35187:
        /* <DEDUP_REMOVED lines=16> */
.L_x_35231:
        /* <DEDUP_REMOVED lines=13> */
.L_x_35233:
[----:B------:R-:W-:Y:S05]  /*11f70*/  BSYNC.RECONVERGENT B2 ;  /* 0x0000000000027941 */ /* 0x000fea0003800200 */
.L_x_35232:
        /* <DEDUP_REMOVED lines=61> */
.L_x_35230:
[----:B------:R-:W-:Y:S05]  /*12350*/  BSYNC.RECONVERGENT B1 ;  /* 0x0000000000017941 */ /* 0x000fea0003800200 */
.L_x_35229:
        /* <DEDUP_REMOVED lines=18> */
.L_x_35236:
        /* <DEDUP_REMOVED lines=13> */
.L_x_35238:
[----:B------:R-:W-:Y:S05]  /*12550*/  BSYNC.RECONVERGENT B2 ;  /* 0x0000000000027941 */ /* 0x000fea0003800200 */
.L_x_35237:
        /* <DEDUP_REMOVED lines=61> */
.L_x_35235:
[----:B------:R-:W-:Y:S05]  /*12930*/  BSYNC.RECONVERGENT B1 ;  /* 0x0000000000017941 */ /* 0x000fea0003800200 */
.L_x_35234:
        /* <DEDUP_REMOVED lines=16> */
.L_x_35241:
        /* <DEDUP_REMOVED lines=13> */
.L_x_35243:
[----:B------:R-:W-:Y:S05]  /*12b10*/  BSYNC.RECONVERGENT B2 ;  /* 0x0000000000027941 */ /* 0x000fea0003800200 */
.L_x_35242:
        /* <DEDUP_REMOVED lines=61> */
.L_x_35240:
[----:B------:R-:W-:Y:S05]  /*12ef0*/  BSYNC.RECONVERGENT B1 ;  /* 0x0000000000017941 */ /* 0x000fea0003800200 */
.L_x_35239:
        /* <DEDUP_REMOVED lines=16> */
.L_x_35246:
        /* <DEDUP_REMOVED lines=13> */
.L_x_35248:
[----:B------:R-:W-:Y:S05]  /*130d0*/  BSYNC.RECONVERGENT B2 ;  /* 0x0000000000027941 */ /* 0x000fea0003800200 */
.L_x_35247:
        /* <DEDUP_REMOVED lines=61> */
.L_x_35245:
[----:B------:R-:W-:Y:S05]  /*134b0*/  BSYNC.RECONVERGENT B1 ;  /* 0x0000000000017941 */ /* 0x000fea0003800200 */
.L_x_35244:
        /* <DEDUP_REMOVED lines=16> */
.L_x_35228:
        /* <DEDUP_REMOVED lines=24> */
.L_x_35249:
[----:B01----:R-:W-:Y:S01]  /*13740*/  IMAD.MOV.U32 R11, RZ, RZ, R18 ;  /* 0x000000ffff0b7224 */ /* 0x003fe200078e0012 */
[----:B------:R-:W-:-:S07]  /*13750*/  IADD3 R13, PT, PT, R13, 0x20, RZ ;  /* 0x000000200d0d7810 */ /* 0x000fce0007ffe0ff */
.L_x_35186:
[----:B------:R-:W-:Y:S05]  /*13760*/  BSYNC.RECONVERGENT B0 ;  /* 0x0000000000007941 */ /* 0x000fea0003800200 */
.L_x_35185:
        /* <DEDUP_REMOVED lines=35> */
.L_x_35255:
        /* <DEDUP_REMOVED lines=13> */
.L_x_35257:
[----:B------:R-:W-:Y:S05]  /*13a70*/  BSYNC.RECONVERGENT B2 ;  /* 0x0000000000027941 */ /* 0x000fea0003800200 */
.L_x_35256:
        /* <DEDUP_REMOVED lines=61> */
.L_x_35254:
[----:B------:R-:W-:Y:S05]  /*13e50*/  BSYNC.RECONVERGENT B1 ;  /* 0x0000000000017941 */ /* 0x000fea0003800200 */
.L_x_35253:
        /* <DEDUP_REMOVED lines=20> */
.L_x_35260:
        /* <DEDUP_REMOVED lines=13> */
.L_x_35262:
[----:B------:R-:W-:Y:S05]  /*14070*/  BSYNC.RECONVERGENT B2 ;  /* 0x0000000000027941 */ /* 0x000fea0003800200 */
.L_x_35261:
        /* <DEDUP_REMOVED lines=61> */
.L_x_35259:
[----:B------:R-:W-:Y:S05]  /*14450*/  BSYNC.RECONVERGENT B1 ;  /* 0x0000000000017941 */ /* 0x000fea0003800200 */
.L_x_35258:
        /* <DEDUP_REMOVED lines=15> */
.L_x_35265:
        /* <DEDUP_REMOVED lines=13> */
.L_x_35267:
[----:B------:R-:W-:Y:S05]  /*14620*/  BSYNC.RECONVERGENT B2 ;  /* 0x0000000000027941 */ /* 0x000fea0003800200 */
.L_x_35266:
        /* <DEDUP_REMOVED lines=61> */
.L_x_35264:
[----:B------:R-:W-:Y:S05]  /*14a00*/  BSYNC.RECONVERGENT B1 ;  /* 0x0000000000017941 */ /* 0x000fea0003800200 */
.L_x_35263:
        /* <DEDUP_REMOVED lines=17> */
.L_x_35270:
        /* <DEDUP_REMOVED lines=13> */
.L_x_35272:
[----:B------:R-:W-:Y:S05]  /*14bf0*/  BSYNC.RECONVERGENT B2 ;  /* 0x0000000000027941 */ /* 0x000fea0003800200 */
.L_x_35271:
        /* <DEDUP_REMOVED lines=61> */
.L_x_35269:
[----:B------:R-:W-:Y:S05]  /*14fd0*/  BSYNC.RECONVERGENT B1 ;  /* 0x0000000000017941 */ /* 0x000fea0003800200 */
.L_x_35268:
        /* <DEDUP_REMOVED lines=15> */
.L_x_35275:
        /* <DEDUP_REMOVED lines=13> */
.L_x_35277:
[----:B------:R-:W-:Y:S05]  /*151a0*/  BSYNC.RECONVERGENT B2 ;  /* 0x0000000000027941 */ /* 0x000fea0003800200 */
.L_x_35276:
        /* <DEDUP_REMOVED lines=61> */
.L_x_35274:
[----:B------:R-:W-:Y:S05]  /*15580*/  BSYNC.RECONVERGENT B1 ;  /* 0x0000000000017941 */ /* 0x000fea0003800200 */
.L_x_35273:
        /* <DEDUP_REMOVED lines=17> */
.L_x_35280:
        /* <DEDUP_REMOVED lines=13> */
.L_x_35282:
[----:B------:R-:W-:Y:S05]  /*15770*/  BSYNC.RECONVERGENT B2 ;  /* 0x0000000000027941 */ /* 0x000fea0003800200 */
.L_x_35281:
        /* <DEDUP_REMOVED lines=61> */
.L_x_35279:
[----:B------:R-:W-:Y:S05]  /*15b50*/  BSYNC.RECONVERGENT B1 ;  /* 0x0000000000017941 */ /* 0x000fea0003800200 */
.L_x_35278:
        /* <DEDUP_REMOVED lines=15> */
.L_x_35285:
        /* <DEDUP_REMOVED lines=13> */
.L_x_35287:
[----:B------:R-:W-:Y:S05]  /*15d20*/  BSYNC.RECONVERGENT B2 ;  /* 0x0000000000027941 */ /* 0x000fea0003800200 */
.L_x_35286:
        /* <DEDUP_REMOVED lines=61> */
.L_x_35284:
[----:B------:R-:W-:Y:S05]  /*16100*/  BSYNC.RECONVERGENT B1 ;  /* 0x0000000000017941 */ /* 0x000fea0003800200 */
.L_x_35283:
        /* <DEDUP_REMOVED lines=17> */
.L_x_35290:
        /* <DEDUP_REMOVED lines=16> */
.L_x_35292:
[----:B------:R-:W-:Y:S05]  /*16320*/  BSYNC.RECONVERGENT B2 ;  /* 0x0000000000027941 */ /* 0x000fea0003800200 */
.L_x_35291:
        /* <DEDUP_REMOVED lines=61> */
.L_x_35289:
[----:B------:R-:W-:Y:S05]  /*16700*/  BSYNC.RECONVERGENT B1 ;  /* 0x0000000000017941 */ /* 0x000fea0003800200 */
.L_x_35288:
        /* <DEDUP_REMOVED lines=50> */
.L_x_35252:
        /* <DEDUP_REMOVED lines=16> */
.L_x_35296:
        /* <DEDUP_REMOVED lines=13> */
.L_x_35298:
[----:B------:R-:W-:Y:S05]  /*16c00*/  BSYNC.RECONVERGENT B2 ;  /* 0x0000000000027941 */ /* 0x000fea0003800200 */
.L_x_35297:
        /* <DEDUP_REMOVED lines=61> */
.L_x_35295:
[----:B------:R-:W-:Y:S05]  /*16fe0*/  BSYNC.RECONVERGENT B1 ;  /* 0x0000000000017941 */ /* 0x000fea0003800200 */
.L_x_35294:
        /* <DEDUP_REMOVED lines=18> */
.L_x_35301:
        /* <DEDUP_REMOVED lines=13> */
.L_x_35303:
[----:B------:R-:W-:Y:S05]  /*171e0*/  BSYNC.RECONVERGENT B2 ;  /* 0x0000000000027941 */ /* 0x000fea0003800200 */
.L_x_35302:
        /* <DEDUP_REMOVED lines=61> */
.L_x_35300:
[----:B------:R-:W-:Y:S05]  /*175c0*/  BSYNC.RECONVERGENT B1 ;  /* 0x0000000000017941 */ /* 0x000fea0003800200 */
.L_x_35299:
        /* <DEDUP_REMOVED lines=16> */
.L_x_35306:
        /* <DEDUP_REMOVED lines=13> */
.L_x_35308:
[----:B------:R-:W-:Y:S05]  /*177a0*/  BSYNC.RECONVERGENT B2 ;  /* 0x0000000000027941 */ /* 0x000fea0003800200 */
.L_x_35307:
        /* <DEDUP_REMOVED lines=61> */
.L_x_35305:
[----:B------:R-:W-:Y:S05]  /*17b80*/  BSYNC.RECONVERGENT B1 ;  /* 0x0000000000017941 */ /* 0x000fea0003800200 */
.L_x_35304:
        /* <DEDUP_REMOVED lines=16> */
.L_x_35311:
        /* <DEDUP_REMOVED lines=13> */
.L_x_35313:
[----:B------:R-:W-:Y:S05]  /*17d60*/  BSYNC.RECONVERGENT B2 ;  /* 0x0000000000027941 */ /* 0x000fea0003800200 */
.L_x_35312:
        /* <DEDUP_REMOVED lines=61> */
.L_x_35310:
[----:B------:R-:W-:Y:S05]  /*18140*/  BSYNC.RECONVERGENT B1 ;  /* 0x0000000000017941 */ /* 0x000fea0003800200 */
.L_x_35309:
        /* <DEDUP_REMOVED lines=16> */
.L_x_35293:
        /* <DEDUP_REMOVED lines=24> */
.L_x_35314:
[----:B01----:R-:W-:Y:S01]  /*183d0*/  IMAD.MOV.U32 R11, RZ, RZ, R18 ;  /* 0x000000ffff0b7224 */ /* 0x003fe200078e0012 */
[----:B------:R-:W-:-:S07]  /*183e0*/  IADD3 R13, PT, PT, R13, 0x20, RZ ;  /* 0x000000200d0d7810 */ /* 0x000fce0007ffe0ff */
.L_x_35251:
[----:B------:R-:W-:Y:S05]  /*183f0*/  BSYNC.RECONVERGENT B0 ;  /* 0x0000000000007941 */ /* 0x000fea0003800200 */
.L_x_35250:
        /* <DEDUP_REMOVED lines=35> */
.L_x_35320:
        /* <DEDUP_REMOVED lines=13> */
.L_x_35322:
[----:B------:R-:W-:Y:S05]  /*18700*/  BSYNC.RECONVERGENT B2 ;  /* 0x0000000000027941 */ /* 0x000fea0003800200 */
.L_x_35321:
        /* <DEDUP_REMOVED lines=61> */
.L_x_35319:
[----:B------:R-:W-:Y:S05]  /*18ae0*/  BSYNC.RECONVERGENT B1 ;  /* 0x0000000000017941 */ /* 0x000fea0003800200 */
.L_x_35318:
        /* <DEDUP_REMOVED lines=20> */
.L_x_35325:
        /* <DEDUP_REMOVED lines=13> */
.L_x_35327:
[----:B------:R-:W-:Y:S05]  /*18d00*/  BSYNC.RECONVERGENT B2 ;  /* 0x0000000000027941 */ /* 0x000fea0003800200 */
.L_x_35326:
        /* <DEDUP_REMOVED lines=61> */
.L_x_35324:
[----:B------:R-:W-:Y:S05]  /*190e0*/  BSYNC.RECONVERGENT B1 ;  /* 0x0000000000017941 */ /* 0x000fea0003800200 */
.L_x_35323:
        /* <DEDUP_REMOVED lines=15> */
.L_x_35330:
        /* <DEDUP_REMOVED lines=13> */
.L_x_35332:
[----:B------:R-:W-:Y:S05]  /*192b0*/  BSYNC.RECONVERGENT B2 ;  /* 0x0000000000027941 */ /* 0x000fea0003800200 */
.L_x_35331:
        /* <DEDUP_REMOVED lines=61> */
.L_x_35329:
[----:B------:R-:W-:Y:S05]  /*19690*/  BSYNC.RECONVERGENT B1 ;  /* 0x0000000000017941 */ /* 0x000fea0003800200 */
.L_x_35328:
        /* <DEDUP_REMOVED lines=17> */
.L_x_35335:
        /* <DEDUP_REMOVED lines=13> */
.L_x_35337:
[----:B------:R-:W-:Y:S05]  /*19880*/  BSYNC.RECONVERGENT B2 ;  /* 0x0000000000027941 */ /* 0x000fea0003800200 */
.L_x_35336:
        /* <DEDUP_REMOVED lines=61> */
.L_x_35334:
[----:B------:R-:W-:Y:S05]  /*19c60*/  BSYNC.RECONVERGENT B1 ;  /* 0x0000000000017941 */ /* 0x000fea0003800200 */
.L_x_35333:
        /* <DEDUP_REMOVED lines=15> */
.L_x_35340:
        /* <DEDUP_REMOVED lines=13> */
.L_x_35342:
[----:B------:R-:W-:Y:S05]  /*19e30*/  BSYNC.RECONVERGENT B2 ;  /* 0x0000000000027941 */ /* 0x000fea0003800200 */
.L_x_35341:
        /* <DEDUP_REMOVED lines=61> */
.L_x_35339:
[----:B------:R-:W-:Y:S05]  /*1a210*/  BSYNC.RECONVERGENT B1 ;  /* 0x0000000000017941 */ /* 0x000fea0003800200 */
.L_x_35338:
        /* <DEDUP_REMOVED lines=17> */
.L_x_35345:
        /* <DEDUP_REMOVED lines=13> */
.L_x_35347:
[----:B------:R-:W-:Y:S05]  /*1a400*/  BSYNC.RECONVERGENT B2 ;  /* 0x0000000000027941 */ /* 0x000fea0003800200 */
.L_x_35346:
        /* <DEDUP_REMOVED lines=61> */
.L_x_35344:
[----:B------:R-:W-:Y:S05]  /*1a7e0*/  BSYNC.RECONVERGENT B1 ;  /* 0x0000000000017941 */ /* 0x000fea0003800200 */
.L_x_35343:
        /* <DEDUP_REMOVED lines=15> */
.L_x_35350:
        /* <DEDUP_REMOVED lines=13> */
.L_x_35352:
[----:B------:R-:W-:Y:S05]  /*1a9b0*/  BSYNC.RECONVERGENT B2 ;  /* 0x0000000000027941 */ /* 0x000fea0003800200 */
.L_x_35351:
        /* <DEDUP_REMOVED lines=61> */
.L_x_35349:
[----:B------:R-:W-:Y:S05]  /*1ad90*/  BSYNC.RECONVERGENT B1 ;  /* 0x0000000000017941 */ /* 0x000fea0003800200 */
.L_x_35348:
        /* <DEDUP_REMOVED lines=17> */
.L_x_35355:
        /* <DEDUP_REMOVED lines=16> */
.L_x_35357:
[----:B------:R-:W-:Y:S05]  /*1afb0*/  BSYNC.RECONVERGENT B2 ;  /* 0x0000000000027941 */ /* 0x000fea0003800200 */
.L_x_35356:
        /* <DEDUP_REMOVED lines=61> */
.L_x_35354:
[----:B------:R-:W-:Y:S05]  /*1b390*/  BSYNC.RECONVERGENT B1 ;  /* 0x0000000000017941 */ /* 0x000fea0003800200 */
.L_x_35353:
        /* <DEDUP_REMOVED lines=50> */
.L_x_35317:
        /* <DEDUP_REMOVED lines=16> */
.L_x_35361:
        /* <DEDUP_REMOVED lines=13> */
.L_x_35363:
[----:B------:R-:W-:Y:S05]  /*1b890*/  BSYNC.RECONVERGENT B2 ;  /* 0x0000000000027941 */ /* 0x000fea0003800200 */
.L_x_35362:
        /* <DEDUP_REMOVED lines=61> */
.L_x_35360:
[----:B------:R-:W-:Y:S05]  /*1bc70*/  BSYNC.RECONVERGENT B1 ;  /* 0x0000000000017941 */ /* 0x000fea0003800200 */
.L_x_35359:
        /* <DEDUP_REMOVED lines=18> */
.L_x_35366:
        /* <DEDUP_REMOVED lines=13> */
.L_x_35368:
[----:B------:R-:W-:Y:S05]  /*1be70*/  BSYNC.RECONVERGENT B2 ;  /* 0x0000000000027941 */ /* 0x000fea0003800200 */
.L_x_35367:
        /* <DEDUP_REMOVED lines=61> */
.L_x_35365:
[----:B------:R-:W-:Y:S05]  /*1c250*/  BSYNC.RECONVERGENT B1 ;  /* 0x0000000000017941 */ /* 0x000fea0003800200 */
.L_x_35364:
        /* <DEDUP_REMOVED lines=16> */
.L_x_35371:
        /* <DEDUP_REMOVED lines=13> */
.L_x_35373:
[----:B------:R-:W-:Y:S05]  /*1c430*/  BSYNC.RECONVERGENT B2 ;  /* 0x0000000000027941 */ /* 0x000fea0003800200 */
.L_x_35372:
        /* <DEDUP_REMOVED lines=61> */
.L_x_35370:
[----:B------:R-:W-:Y:S05]  /*1c810*/  BSYNC.RECONVERGENT B1 ;  /* 0x0000000000017941 */ /* 0x000fea0003800200 */
.L_x_35369:
        /* <DEDUP_REMOVED lines=16> */
.L_x_35376:
        /* <DEDUP_REMOVED lines=13> */
.L_x_35378:
[----:B------:R-:W-:Y:S05]  /*1c9f0*/  BSYNC.RECONVERGENT B2 ;  /* 0x0000000000027941 */ /* 0x000fea0003800200 */
.L_x_35377:
        /* <DEDUP_REMOVED lines=61> */
.L_x_35375:
[----:B------:R-:W-:Y:S05]  /*1cdd0*/  BSYNC.RECONVERGENT B1 ;  /* 0x0000000000017941 */ /* 0x000fea0003800200 */
.L_x_35374:
        /* <DEDUP_REMOVED lines=16> */
.L_x_35358:
        /* <DEDUP_REMOVED lines=24> */
.L_x_35379:
[----:B01----:R-:W-:Y:S01]  /*1d060*/  IMAD.MOV.U32 R11, RZ, RZ, R18 ;  /* 0x000000ffff0b7224 */ /* 0x003fe200078e0012 */
[----:B------:R-:W-:-:S07]  /*1d070*/  IADD3 R13, PT, PT, R13, 0x20, RZ ;  /* 0x000000200d0d7810 */ /* 0x000fce0007ffe0ff */
.L_x_35316:
[----:B------:R-:W-:Y:S05]  /*1d080*/  BSYNC.RECONVERGENT B0 ;  /* 0x0000000000007941 */ /* 0x000fea0003800200 */
.L_x_35315:
        /* <DEDUP_REMOVED lines=35> */
.L_x_35385:
        /* <DEDUP_REMOVED lines=13> */
.L_x_35387:
[----:B------:R-:W-:Y:S05]  /*1d390*/  BSYNC.RECONVERGENT B2 ;  /* 0x0000000000027941 */ /* 0x000fea0003800200 */
.L_x_35386:
        /* <DEDUP_REMOVED lines=61> */
.L_x_35384:
[----:B------:R-:W-:Y:S05]  /*1d770*/  BSYNC.RECONVERGENT B1 ;  /* 0x0000000000017941 */ /* 0x000fea0003800200 */
.L_x_35383:
        /* <DEDUP_REMOVED lines=20> */
.L_x_35390:
        /* <DEDUP_REMOVED lines=13> */
.L_x_35392:
[----:B------:R-:W-:Y:S05]  /*1d990*/  BSYNC.RECONVERGENT B2 ;  /* 0x0000000000027941 */ /* 0x000fea0003800200 */
.L_x_35391:
        /* <DEDUP_REMOVED lines=61> */
.L_x_35389:
[----:B------:R-:W-:Y:S05]  /*1dd70*/  BSYNC.RECONVERGENT B1 ;  /* 0x0000000000017941 */ /* 0x000fea0003800200 */
.L_x_35388:
        /* <DEDUP_REMOVED lines=15> */
.L_x_35395:
        /* <DEDUP_REMOVED lines=13> */
.L_x_35397:
[----:B------:R-:W-:Y:S05]  /*1df40*/  BSYNC.RECONVERGENT B2 ;  /* 0x0000000000027941 */ /* 0x000fea0003800200 */
.L_x_35396:
        /* <DEDUP_REMOVED lines=61> */
.L_x_35394:
[----:B------:R-:W-:Y:S05]  /*1e320*/  BSYNC.RECONVERGENT B1 ;  /* 0x0000000000017941 */ /* 0x000fea0003800200 */
.L_x_35393:
        /* <DEDUP_REMOVED lines=17> */
.L_x_35400:
        /* <DEDUP_REMOVED lines=13> */
.L_x_35402:
[----:B------:R-:W-:Y:S05]  /*1e510*/  BSYNC.RECONVERGENT B2 ;  /* 0x0000000000027941 */ /* 0x000fea0003800200 */
.L_x_35401:
        /* <DEDUP_REMOVED lines=61> */
.L_x_35399:
[----:B------:R-:W-:Y:S05]  /*1e8f0*/  BSYNC.RECONVERGENT B1 ;  /* 0x0000000000017941 */ /* 0x000fea0003800200 */
.L_x_35398:
        /* <DEDUP_REMOVED lines=15> */
.L_x_35405:
        /* <DEDUP_REMOVED lines=13> */
.L_x_35407:
[----:B------:R-:W-:Y:S05]  /*1eac0*/  BSYNC.RECONVERGENT B2 ;  /* 0x0000000000027941 */ /* 0x000fea0003800200 */
.L_x_35406:
        /* <DEDUP_REMOVED lines=61> */
.L_x_35404:
[----:B------:R-:W-:Y:S05]  /*1eea0*/  BSYNC.RECONVERGENT B1 ;  /* 0x0000000000017941 */ /* 0x000fea0003800200 */
.L_x_35403:
        /* <DEDUP_REMOVED lines=17> */
.L_x_35410:
        /* <DEDUP_REMOVED lines=13> */
.L_x_35412:
[----:B------:R-:W-:Y:S05]  /*1f090*/  BSYNC.RECONVERGENT B2 ;  /* 0x0000000000027941 */ /* 0x000fea0003800200 */
.L_x_35411:
        /* <DEDUP_REMOVED lines=61> */
.L_x_35409:
[----:B------:R-:W-:Y:S05]  /*1f470*/  BSYNC.RECONVERGENT B1 ;  /* 0x0000000000017941 */ /* 0x000fea0003800200 */
.L_x_35408:
        /* <DEDUP_REMOVED lines=15> */
.L_x_35415:
        /* <DEDUP_REMOVED lines=13> */
.L_x_35417:
[----:B------:R-:W-:Y:S05]  /*1f640*/  BSYNC.RECONVERGENT B2 ;  /* 0x0000000000027941 */ /* 0x000fea0003800200 */
.L_x_35416:
        /* <DEDUP_REMOVED lines=61> */
.L_x_35414:
[----:B------:R-:W-:Y:S05]  /*1fa20*/  BSYNC.RECONVERGENT B1 ;  /* 0x0000000000017941 */ /* 0x000fea0003800200 */
.L_x_35413:
        /* <DEDUP_REMOVED lines=17> */
.L_x_35420:
        /* <DEDUP_REMOVED lines=16> */
.L_x_35422:
[----:B------:R-:W-:Y:S05]  /*1fc40*/  BSYNC.RECONVERGENT B2 ;  /* 0x0000000000027941 */ /* 0x000fea0003800200 */
.L_x_35421:
        /* <DEDUP_REMOVED lines=61> */
.L_x_35419:
[----:B------:R-:W-:Y:S05]  /*20020*/  BSYNC.RECONVERGENT B1 ;  /* 0x0000000000017941 */ /* 0x000fea0003800200 */
.L_x_35418:
        /* <DEDUP_REMOVED lines=50> */
.L_x_35382:
        /* <DEDUP_REMOVED lines=16> */
.L_x_35426:
        /* <DEDUP_REMOVED lines=13> */
.L_x_35428:
[----:B------:R-:W-:Y:S05]  /*20520*/  BSYNC.RECONVERGENT B2 ;  /* 0x0000000000027941 */ /* 0x000fea0003800200 */
.L_x_35427:
        /* <DEDUP_REMOVED lines=61> */
.L_x_35425:
[----:B------:R-:W-:Y:S05]  /*20900*/  BSYNC.RECONVERGENT B1 ;  /* 0x0000000000017941 */ /* 0x000fea0003800200 */
.L_x_35424:
        /* <DEDUP_REMOVED lines=18> */
.L_x_35431:
        /* <DEDUP_REMOVED lines=13> */
.L_x_35433:
[----:B------:R-:W-:Y:S05]  /*20b00*/  BSYNC.RECONVERGENT B2 ;  /* 0x0000000000027941 */ /* 0x000fea0003800200 */
.L_x_35432:
        /* <DEDUP_REMOVED lines=61> */
.L_x_35430:
[----:B------:R-:W-:Y:S05]  /*20ee0*/  BSYNC.RECONVERGENT B1 ;  /* 0x0000000000017941 */ /* 0x000fea0003800200 */
.L_x_35429:
        /* <DEDUP_REMOVED lines=16> */
.L_x_35436:
        /* <DEDUP_REMOVED lines=13> */
.L_x_35438:
[----:B------:R-:W-:Y:S05]  /*210c0*/  BSYNC.RECONVERGENT B2 ;  /* 0x0000000000027941 */ /* 0x000fea0003800200 */
.L_x_35437:
        /* <DEDUP_REMOVED lines=61> */
.L_x_35435:
[----:B------:R-:W-:Y:S05]  /*214a0*/  BSYNC.RECONVERGENT B1 ;  /* 0x0000000000017941 */ /* 0x000fea0003800200 */
.L_x_35434:
        /* <DEDUP_REMOVED lines=16> */
.L_x_35441:
        /* <DEDUP_REMOVED lines=13> */
.L_x_35443:
[----:B------:R-:W-:Y:S05]  /*21680*/  BSYNC.RECONVERGENT B2 ;  /* 0x0000000000027941 */ /* 0x000fea0003800200 */
.L_x_35442:
        /* <DEDUP_REMOVED lines=61> */
.L_x_35440:
[----:B------:R-:W-:Y:S05]  /*21a60*/  BSYNC.RECONVERGENT B1 ;  /* 0x0000000000017941 */ /* 0x000fea0003800200 */
.L_x_35439:
        /* <DEDUP_REMOVED lines=16> */
.L_x_35423:
        /* <DEDUP_REMOVED lines=24> */
.L_x_35444:
[----:B01----:R-:W-:Y:S01]  /*21cf0*/  IMAD.MOV.U32 R11, RZ, RZ, R18 ;  /* 0x000000ffff0b7224 */ /* 0x003fe200078e0012 */
[----:B------:R-:W-:-:S07]  /*21d00*/  IADD3 R13, PT, PT, R13, 0x20, RZ ;  /* 0x000000200d0d7810 */ /* 0x000fce0007ffe0ff */
.L_x_35381:
[----:B------:R-:W-:Y:S05]  /*21d10*/  BSYNC.RECONVERGENT B0 ;  /* 0x0000000000007941 */ /* 0x000fea0003800200 */
.L_x_35380:
        /* <DEDUP_REMOVED lines=35> */
.L_x_35450:
        /* <DEDUP_REMOVED lines=13> */
.L_x_35452:
[----:B------:R-:W-:Y:S05]  /*22020*/  BSYNC.RECONVERGENT B2 ;  /* 0x0000000000027941 */ /* 0x000fea0003800200 */
.L_x_35451:
        /* <DEDUP_REMOVED lines=61> */
.L_x_35449:
[----:B------:R-:W-:Y:S05]  /*22400*/  BSYNC.RECONVERGENT B1 ;  /* 0x0000000000017941 */ /* 0x000fea0003800200 */
.L_x_35448:
        /* <DEDUP_REMOVED lines=20> */
.L_x_35455:
        /* <DEDUP_REMOVED lines=13> */
.L_x_35457:
[----:B------:R-:W-:Y:S05]  /*22620*/  BSYNC.RECONVERGENT B2 ;  /* 0x0000000000027941 */ /* 0x000fea0003800200 */
.L_x_35456:
        /* <DEDUP_REMOVED lines=61> */
.L_x_35454:
[----:B------:R-:W-:Y:S05]  /*22a00*/  BSYNC.RECONVERGENT B1 ;  /* 0x0000000000017941 */ /* 0x000fea0003800200 */
.L_x_35453:
        /* <DEDUP_REMOVED lines=15> */
.L_x_35460:
        /* <DEDUP_REMOVED lines=13> */
.L_x_35462:
[----:B------:R-:W-:Y:S05]  /*22bd0*/  BSYNC.RECONVERGENT B2 ;  /* 0x0000000000027941 */ /* 0x000fea0003800200 */
.L_x_35461:
        /* <DEDUP_REMOVED lines=61> */
.L_x_35459:
[----:B------:R-:W-:Y:S05]  /*22fb0*/  BSYNC.RECONVERGENT B1 ;  /* 0x0000000000017941 */ /* 0x000fea0003800200 */
.L_x_35458:
        /* <DEDUP_REMOVED lines=17> */
.L_x_35465:
        /* <DEDUP_REMOVED lines=13> */
.L_x_35467:
[----:B------:R-:W-:Y:S05]  /*231a0*/  BSYNC.RECONVERGENT B2 ;  /* 0x0000000000027941 */ /* 0x000fea0003800200 */
.L_x_35466:
        /* <DEDUP_REMOVED lines=61> */
.L_x_35464:
[----:B------:R-:W-:Y:S05]  /*23580*/  BSYNC.RECONVERGENT B1 ;  /* 0x0000000000017941 */ /* 0x000fea0003800200 */
.L_x_35463:
        /* <DEDUP_REMOVED lines=15> */
.L_x_35470:
        /* <DEDUP_REMOVED lines=13> */
.L_x_35472:
[----:B------:R-:W-:Y:S05]  /*23750*/  BSYNC.RECONVERGENT B2 ;  /* 0x0000000000027941 */ /* 0x000fea0003800200 */
.L_x_35471:
        /* <DEDUP_REMOVED lines=61> */
.L_x_35469:
[----:B------:R-:W-:Y:S05]  /*23b30*/  BSYNC.RECONVERGENT B1 ;  /* 0x0000000000017941 */ /* 0x000fea0003800200 */
.L_x_35468:
        /* <DEDUP_REMOVED lines=17> */
.L_x_35475:
        /* <DEDUP_REMOVED lines=13> */
.L_x_35477:
[----:B------:R-:W-:Y:S05]  /*23d20*/  BSYNC.RECONVERGENT B2 ;  /* 0x0000000000027941 */ /* 0x000fea0003800200 */
.L_x_35476:
        /* <DEDUP_REMOVED lines=61> */
.L_x_35474:
[----:B------:R-:W-:Y:S05]  /*24100*/  BSYNC.RECONVERGENT B1 ;  /* 0x0000000000017941 */ /* 0x000fea0003800200 */
.L_x_35473:
        /* <DEDUP_REMOVED lines=15> */
.L_x_35480:
        /* <DEDUP_REMOVED lines=13> */
.L_x_35482:
[----:B------:R-:W-:Y:S05]  /*242d0*/  BSYNC.RECONVERGENT B2 ;  /* 0x0000000000027941 */ /* 0x000fea0003800200 */
.L_x_35481:
        /* <DEDUP_REMOVED lines=61> */
.L_x_35479:
[----:B------:R-:W-:Y:S05]  /*246b0*/  BSYNC.RECONVERGENT B1 ;  /* 0x0000000000017941 */ /* 0x000fea0003800200 */
.L_x_35478:
        /* <DEDUP_REMOVED lines=17> */
.L_x_35485:
        /* <DEDUP_REMOVED lines=16> */
.L_x_35487:
[----:B------:R-:W-:Y:S05]  /*248d0*/  BSYNC.RECONVERGENT B2 ;  /* 0x0000000000027941 */ /* 0x000fea0003800200 */
.L_x_35486:
        /* <DEDUP_REMOVED lines=61> */
.L_x_35484:
[----:B------:R-:W-:Y:S05]  /*24cb0*/  BSYNC.RECONVERGENT B1 ;  /* 0x0000000000017941 */ /* 0x000fea0003800200 */
.L_x_35483:
        /* <DEDUP_REMOVED lines=50> */
.L_x_35447:
        /* <DEDUP_REMOVED lines=16> */
.L_x_35491:
        /* <DEDUP_REMOVED lines=13> */
.L_x_35493:
[----:B------:R-:W-:Y:S05]  /*251b0*/  BSYNC.RECONVERGENT B2 ;  /* 0x0000000000027941 */ /* 0x000fea0003800200 */
.L_x_35492:
        /* <DEDUP_REMOVED lines=61> */
.L_x_35490:
[----:B------:R-:W-:Y:S05]  /*25590*/  BSYNC.RECONVERGENT B1 ;  /* 0x0000000000017941 */ /* 0x000fea0003800200 */
.L_x_35489:
        /* <DEDUP_REMOVED lines=18> */
.L_x_35496:
        /* <DEDUP_REMOVED lines=13> */
.L_x_35498:
[----:B------:R-:W-:Y:S05]  /*25790*/  BSYNC.RECONVERGENT B2 ;  /* 0x0000000000027941 */ /* 0x000fea0003800200 */
.L_x_35497:
        /* <DEDUP_REMOVED lines=61> */
.L_x_35495:
[----:B------:R-:W-:Y:S05]  /*25b70*/  BSYNC.RECONVERGENT B1 ;  /* 0x0000000000017941 */ /* 0x000fea0003800200 */
.L_x_35494:
        /* <DEDUP_REMOVED lines=16> */
.L_x_35501:
        /* <DEDUP_REMOVED lines=13> */
.L_x_35503:
[----:B------:R-:W-:Y:S05]  /*25d50*/  BSYNC.RECONVERGENT B2 ;  /* 0x0000000000027941 */ /* 0x000fea0003800200 */
.L_x_35502:
        /* <DEDUP_REMOVED lines=61> */
.L_x_35500:
[----:B------:R-:W-:Y:S05]  /*26130*/  BSYNC.RECONVERGENT B1 ;  /* 0x0000000000017941 */ /* 0x000fea0003800200 */
.L_x_35499:
        /* <DEDUP_REMOVED lines=16> */
.L_x_35506:
        /* <DEDUP_REMOVED lines=13> */
.L_x_35508:
[----:B------:R-:W-:Y:S05]  /*26310*/  BSYNC.RECONVERGENT B2 ;  /* 0x0000000000027941 */ /* 0x000fea0003800200 */
.L_x_35507:
        /* <DEDUP_REMOVED lines=61> */
.L_x_35505:
[----:B------:R-:W-:Y:S05]  /*266f0*/  BSYNC.RECONVERGENT B1 ;  /* 0x0000000000017941 */ /* 0x000fea0003800200 */
.L_x_35504:
        /* <DEDUP_REMOVED lines=16> */
.L_x_35488:
        /* <DEDUP_REMOVED lines=24> */
.L_x_35509:
[----:B01----:R-:W-:Y:S01]  /*26980*/  IMAD.MOV.U32 R11, RZ, RZ, R18 ;  /* 0x000000ffff0b7224 */ /* 0x003fe200078e0012 */
[----:B------:R-:W-:-:S07]  /*26990*/  IADD3 R13, PT, PT, R13, 0x20, RZ ;  /* 0x000000200d0d7810 */ /* 0x000fce0007ffe0ff */
.L_x_35446:
[----:B------:R-:W-:Y:S05]  /*269a0*/  BSYNC.RECONVERGENT B0 ;  /* 0x0000000000007941 */ /* 0x000fea0003800200 */
.L_x_35445:
        /* <DEDUP_REMOVED lines=35> */
.L_x_35515:
        /* <DEDUP_REMOVED lines=13> */
.L_x_35517:
[----:B------:R-:W-:Y:S05]  /*26cb0*/  BSYNC.RECONVERGENT B2 ;  /* 0x0000000000027941 */ /* 0x000fea0003800200 */
.L_x_35516:
        /* <DEDUP_REMOVED lines=61> */
.L_x_35514:
[----:B------:R-:W-:Y:S05]  /*27090*/  BSYNC.RECONVERGENT B1 ;  /* 0x0000000000017941 */ /* 0x000fea0003800200 */
.L_x_35513:
        /* <DEDUP_REMOVED lines=20> */
.L_x_35520:
        /* <DEDUP_REMOVED lines=13> */
.L_x_35522:
[----:B------:R-:W-:Y:S05]  /*272b0*/  BSYNC.RECONVERGENT B2 ;  /* 0x0000000000027941 */ /* 0x000fea0003800200 */
.L_x_35521:
        /* <DEDUP_REMOVED lines=61> */
.L_x_35519:
[----:B------:R-:W-:Y:S05]  /*27690*/  BSYNC.RECONVERGENT B1 ;  /* 0x0000000000017941 */ /* 0x000fea0003800200 */
.L_x_35518:
        /* <DEDUP_REMOVED lines=15> */
.L_x_35525:
        /* <DEDUP_REMOVED lines=13> */
.L_x_35527:
[----:B------:R-:W-:Y:S05]  /*27860*/  BSYNC.RECONVERGENT B2 ;  /* 0x0000000000027941 */ /* 0x000fea0003800200 */
.L_x_35526:
        /* <DEDUP_REMOVED lines=61> */
.L_x_35524:
[----:B------:R-:W-:Y:S05]  /*27c40*/  BSYNC.RECONVERGENT B1 ;  /* 0x0000000000017941 */ /* 0x000fea0003800200 */
.L_x_35523:
        /* <DEDUP_REMOVED lines=17> */
.L_x_35530:
        /* <DEDUP_REMOVED lines=13> */
.L_x_35532:
[----:B------:R-:W-:Y:S05]  /*27e30*/  BSYNC.RECONVERGENT B2 ;  /* 0x0000000000027941 */ /* 0x000fea0003800200 */
.L_x_35531:
        /* <DEDUP_REMOVED lines=55> */
[----:B------:R-:W-:Y:S01]  /*281b0*/  IMAD.WIDE.U32 R144, R145, -0x2daee0ad, RZ ;  /* 0xd2511f5391907825 */ /* 0x000fe200078e00ff */
[----:B------:R-:W-:-:S04]  /*281c0*/  MOV R12, R146 ;  /* 0x00000092000c7202 */ /* 0x000fc80000000f00 */
[----:B------:R-:W-:Y:S01]  /*281d0*/  LOP3.LUT R6, R7, R6, R145, 0x96, !PT ;  /* 0x0000000607067212 */ /* 0x000fe200078e9691 */
[----:B------:R-:W-:Y:S01]  /*281e0*/  IMAD.MOV.U32 R7, RZ, RZ, R18 ;  /* 0x000000ffff077224 */ /* 0x000fe200078e0012 */
[----:B------:R-:W-:Y:S01]  /*281f0*/  MOV R18, R144 ;  /* 0x0000009000127202 */ /* 0x000fe20000000f00 */
[----:B------:R-:W-:-:S07]  /*28200*/  IMAD.MOV.U32 R145, RZ, RZ, RZ ;  /* 0x000000ffff917224 */ /* 0x000fce00078e00ff */
.L_x_35529:
[----:B------:R-:W-:Y:S05]  /*28210*/  BSYNC.RECONVERGENT B1 ;  /* 0x0000000000017941 */ /* 0x000fea0003800200 */
.L_x_35528:
        /* <DEDUP_REMOVED lines=15> */
.L_x_35535:
        /* <DEDUP_REMOVED lines=13> */
.L_x_35537:
[----:B------:R-:W-:Y:S05]  /*283e0*/  BSYNC.RECONVERGENT B2 ;  /* 0x0000000000027941 */ /* 0x000fea0003800200 */
.L_x_35536:
        /* <DEDUP_REMOVED lines=61> */
.L_x_35534:
[----:B------:R-:W-:Y:S05]  /*287c0*/  BSYNC.RECONVERGENT B1 ;  /* 0x0000000000017941 */ /* 0x000fea0003800200 */
.L_x_35533:
        /* <DEDUP_REMOVED lines=17> */
.L_x_35540:
        /* <DEDUP_REMOVED lines=13> */
.L_x_35542:
[----:B------:R-:W-:Y:S05]  /*289b0*/  BSYNC.RECONVERGENT B2 ;  /* 0x0000000000027941 */ /* 0x000fea0003800200 */
.L_x_35541:
        /* <DEDUP_REMOVED lines=61> */
.L_x_35539:
[----:B------:R-:W-:Y:S05]  /*28d90*/  BSYNC.RECONVERGENT B1 ;  /* 0x0000000000017941 */ /* 0x000fea0003800200 */
.L_x_35538:
        /* <DEDUP_REMOVED lines=15> */
.L_x_35545:
        /* <DEDUP_REMOVED lines=13> */
.L_x_35547:
[----:B------:R-:W-:Y:S05]  /*28f60*/  BSYNC.RECONVERGENT B2 ;  /* 0x0000000000027941 */ /* 0x000fea0003800200 */
.L_x_35546:
        /* <DEDUP_REMOVED lines=61> */
.L_x_35544:
[----:B------:R-:W-:Y:S05]  /*29340*/  BSYNC.RECONVERGENT B1 ;  /* 0x0000000000017941 */ /* 0x000fea0003800200 */
.L_x_35543:
[----:B------:R-:W-:Y:S01]  /*29350*/  ISETP.NE.AND P6, PT, R144, 0x1, PT ;  /* 0x000000019000780c */ /* 0x000fe20003fc5270 */
[----:B------:R-:W-:Y:S01]  /*29360*/  BSSY.RECONVERGENT B1, `(.L_x_35548) ;  /* 0x000005e000017945 */ /* 0x000fe20003800200 */
[----:B------:R-:W-:Y:S01]  /*29370*/  I2FP.F32.U32 R7, R7 ;  /* 0x0000000700077245 */ /* 0x000fe20000201000 */
[----:B------:R-:W-:Y:S01]  /*29380*/  FMUL.FTZ R107, R107, R140 ;  /* 0x0000008c6b6b7220 */ /* 0x000fe20000410000 */
        /* <DEDUP_REMOVED lines=13> */
.L_x_35550:
        /* <DEDUP_REMOVED lines=16> */
.L_x_35552:
[----:B------:R-:W-:Y:S05]  /*29560*/  BSYNC.RECONVERGENT B2 ;  /* 0x0000000000027941 */ /* 0x000fea0003800200 */
.L_x_35551:
        /* <DEDUP_REMOVED lines=61> */
.L_x_35549:
[----:B------:R-:W-:Y:S05]  /*29940*/  BSYNC.RECONVERGENT B1 ;  /* 0x0000000000017941 */ /* 0x000fea0003800200 */
.L_x_35548:
        /* <DEDUP_REMOVED lines=50> */
.L_x_35512:
        /* <DEDUP_REMOVED lines=16> */
.L_x_35556:
        /* <DEDUP_REMOVED lines=13> */
.L_x_35558:
[----:B------:R-:W-:Y:S05]  /*29e40*/  BSYNC.RECONVERGENT B2 ;  /* 0x0000000000027941 */ /* 0x000fea0003800200 */
.L_x_35557:
        /* <DEDUP_REMOVED lines=56> */
[----:B------:R-:W-:-:S03]  /*2a1d0*/  MOV R12, R142 ;  /* 0x0000008e000c7202 */ /* 0x000fc60000000f00 */
[----:B------:R-:W-:Y:S01]  /*2a1e0*/  IMAD.MOV.U32 R18, RZ, RZ, R140 ;  /* 0x000000ffff127224 */ /* 0x000fe200078e008c */
[----:B------:R-:W-:Y:S01]  /*2a1f0*/  LOP3.LUT R6, R7, R6, R141, 0x96, !PT ;  /* 0x0000000607067212 */ /* 0x000fe200078e968d */
[----:B------:R-:W-:Y:S01]  /*2a200*/  IMAD.MOV.U32 R140, RZ, RZ, RZ ;  /* 0x000000ffff8c7224 */ /* 0x000fe200078e00ff */
[----:B------:R-:W-:-:S07]  /*2a210*/  MOV R141, R11 ;  /* 0x0000000b008d7202 */ /* 0x000fce0000000f00 */
.L_x_35555:
[----:B------:R-:W-:Y:S05]  /*2a220*/  BSYNC.RECONVERGENT B1 ;  /* 0x0000000000017941 */ /* 0x000fea0003800200 */
.L_x_35554:
[----:B------:R-:W0:Y:S01]  /*2a230*/  LDC R11, c[0x0][0x404] ;  /* 0x00010100ff0b7b82 */ /* 0x000e220000000800 */
[----:B------:R-:W-:Y:S01]  /*2a240*/  ISETP.NE.AND P2, PT, R140, 0x1, PT ;  /* 0x000000018c00780c */ /* 0x000fe20003f45270 */
[----:B------:R-:W-:Y:S01]  /*2a250*/  HFMA2 R144, -RZ, RZ, 0.1171875, 0 ;  /* 0x2f800000ff907431 */ /* 0x000fe200000001ff */
[----:B------:R-:W-:Y:S01]  /*2a260*/  I2FP.F32.U32 R7, R141 ;  /* 0x0000008d00077245 */ /* 0x000fe20000201000 */
[----:B------:R-:W-:Y:S01]  /*2a270*/  BSSY.RECONVERGENT B1, `(.L_x_35559) ;  /* 0x0000059000017945 */ /* 0x000fe20003800200 */
[----:B------:R-:W-:-:S03]  /*2a280*/  IMAD.MOV.U32 R141, RZ, RZ, 0x2 ;  /* 0x00000002ff8d7424 */ /* 0x000fc600078e00ff */
        /* <DEDUP_REMOVED lines=12> */
.L_x_35561:
        /* <DEDUP_REMOVED lines=13> */
.L_x_35563:
[----:B------:R-:W-:Y:S05]  /*2a420*/  BSYNC.RECONVERGENT B2 ;  /* 0x0000000000027941 */ /* 0x000fea0003800200 */
.L_x_35562:
        /* <DEDUP_REMOVED lines=61> */
.L_x_35560:
[----:B------:R-:W-:Y:S05]  /*2a800*/  BSYNC.RECONVERGENT B1 ;  /* 0x0000000000017941 */ /* 0x000fea0003800200 */
.L_x_35559:
[----:B------:R-:W-:Y:S01]  /*2a810*/  ISETP.NE.AND P3, PT, R141, 0x1, PT ;  /* 0x000000018d00780c */ /* 0x000fe20003f65270 */
[----:B------:R-:W-:Y:S01]  /*2a820*/  BSSY.RECONVERGENT B1, `(.L_x_35564) ;  /* 0x000005a000017945 */ /* 0x000fe20003800200 */
[----:B------:R-:W-:Y:S01]  /*2a830*/  I2FP.F32.U32 R7, R7 ;  /* 0x0000000700077245 */ /* 0x000fe20000201000 */
[----:B------:R-:W-:-:S04]  /*2a840*/  HFMA2 R140, -RZ, RZ, 0, 1.1920928955078125e-07 ;  /* 0x00000002ff8c7431 */ /* 0x000fc800000001ff */
        /* <DEDUP_REMOVED lines=12> */
.L_x_35566:
        /* <DEDUP_REMOVED lines=13> */
.L_x_35568:
[----:B------:R-:W-:Y:S05]  /*2a9e0*/  BSYNC.RECONVERGENT B2 ;  /* 0x0000000000027941 */ /* 0x000fea0003800200 */
.L_x_35567:
        /* <DEDUP_REMOVED lines=61> */
.L_x_35565:
[----:B------:R-:W-:Y:S05]  /*2adc0*/  BSYNC.RECONVERGENT B1 ;  /* 0x0000000000017941 */ /* 0x000fea0003800200 */
.L_x_35564:
[----:B------:R-:W-:Y:S01]  /*2add0*/  ISETP.NE.AND P4, PT, R140, 0x1, PT ;  /* 0x000000018c00780c */ /* 0x000fe20003f85270 */
[----:B------:R-:W-:Y:S01]  /*2ade0*/  BSSY.RECONVERGENT B1, `(.L_x_35569) ;  /* 0x000005a000017945 */ /* 0x000fe20003800200 */
[----:B------:R-:W-:Y:S02]  /*2adf0*/  I2FP.F32.U32 R7, R7 ;  /* 0x0000000700077245 */ /* 0x000fe40000201000 */
        /* <DEDUP_REMOVED lines=13> */
.L_x_35571:
        /* <DEDUP_REMOVED lines=13> */
.L_x_35573:
[----:B------:R-:W-:Y:S05]  /*2afa0*/  BSYNC.RECONVERGENT B2 ;  /* 0x0000000000027941 */ /* 0x000fea0003800200 */
.L_x_35572:
        /* <DEDUP_REMOVED lines=61> */
.L_x_35570:
[----:B------:R-:W-:Y:S05]  /*2b380*/  BSYNC.RECONVERGENT B1 ;  /* 0x0000000000017941 */ /* 0x000fea0003800200 */
.L_x_35569:
        /* <DEDUP_REMOVED lines=16> */
.L_x_35553:
        /* <DEDUP_REMOVED lines=15> */
[----:B------:R-:W-:-:S04]  /*2b580*/  LOP3.LUT R11, R11, 0xff0000, RZ, 0xc0, !PT ;  /* 0x00ff00000b0b7812 */ /* 0x000fc800078ec0ff */
[----:B------:R-:W-:Y:S02]  /*2b590*/  LEA R11, R140, R11, 0x18 ;  /* 0x0000000b8c0b7211 */ /* 0x000fe400078ec0ff */
[----:B------:R-:W-:-:S05]  /*2b5a0*/  LOP3.LUT R140, R15, 0xff, RZ, 0xc0, !PT ;  /* 0x000000ff0f8c7812 */ /* 0x000fca00078ec0ff */
[----:B------:R-:W-:Y:S01]  /*2b5b0*/  IMAD R11, R140, 0x100, R11 ;  /* 0x000001008c0b7824 */ /* 0x000fe200078e020b */
[----:B------:R-:W-:-:S04]  /*2b5c0*/  LOP3.LUT R140, R14, 0xff, RZ, 0xc0, !PT ;  /* 0x000000ff0e8c7812 */ /* 0x000fc800078ec0ff */
[----:B------:R-:W-:Y:S02]  /*2b5d0*/  IADD3 R11, PT, PT, R11, R140, RZ ;  /* 0x0000008c0b0b7210 */ /* 0x000fe40007ffe0ff */
[----:B------:R-:W0:Y:S02]  /*2b5e0*/  LDC.64 R140, c[0x0][0x3b8] ;  /* 0x0000ee00ff8c7b82 */ /* 0x000e240000000a00 */
[----:B0-----:R-:W-:-:S05]  /*2b5f0*/  IMAD.WIDE.U32 R140, R13, 0x4, R140 ;  /* 0x000000040d8c7825 */ /* 0x001fca00078e008c */
[----:B------:R1:W-:Y:S02]  /*2b600*/  STG.E desc[UR6][R140.64], R11 ;  /* 0x0000000b8c007986 */ /* 0x0003e4000c101906 */
.L_x_35574:
[----:B01----:R-:W-:Y:S01]  /*2b610*/  IMAD.MOV.U32 R11, RZ, RZ, R18 ;  /* 0x000000ffff0b7224 */ /* 0x003fe200078e0012 */
[----:B------:R-:W-:-:S07]  /*2b620*/  IADD3 R13, PT, PT, R13, 0x20, RZ ;  /* 0x000000200d0d7810 */ /* 0x000fce0007ffe0ff */
.L_x_35511:
[----:B------:R-:W-:Y:S05]  /*2b630*/  BSYNC.RECONVERGENT B0 ;  /* 0x0000000000007941 */ /* 0x000fea0003800200 */
.L_x_35510:
        /* <DEDUP_REMOVED lines=35> */
.L_x_35580:
        /* <DEDUP_REMOVED lines=13> */
.L_x_35582:
[----:B------:R-:W-:Y:S05]  /*2b940*/  BSYNC.RECONVERGENT B2 ;  /* 0x0000000000027941 */ /* 0x000fea0003800200 */
.L_x_35581:
        /* <DEDUP_REMOVED lines=56> */
[----:B------:R-:W-:-:S04]  /*2bcd0*/  IMAD.WIDE.U32 R140, R141, -0x2daee0ad, RZ ;  /* 0xd2511f538d8c7825 */ /* 0x000fc800078e00ff */
[----:B------:R-:W-:Y:S01]  /*2bce0*/  HFMA2 R142, -RZ, RZ, 0, 0 ;  /* 0x00000000ff8e7431 */ /* 0x000fe200000001ff */
[----:B------:R-:W-:Y:S01]  /*2bcf0*/  MOV R18, R140 ;  /* 0x0000008c00127202 */ /* 0x000fe20000000f00 */
[----:B------:R-:W-:Y:S01]  /*2bd00*/  IMAD.MOV.U32 R140, RZ, RZ, R11 ;  /* 0x000000ffff8c7224 */ /* 0x000fe200078e000b */
[----:B------:R-:W-:-:S07]  /*2bd10*/  LOP3.LUT R6, R7, R6, R141, 0x96, !PT ;  /* 0x0000000607067212 */ /* 0x000fce00078e968d */
.L_x_35579:
[----:B------:R-:W-:Y:S05]  /*2bd20*/  BSYNC.RECONVERGENT B1 ;  /* 0x0000000000017941 */ /* 0x000fea0003800200 */
.L_x_35578:
[----:B------:R-:W0:Y:S01]  /*2bd30*/  LDC R11, c[0x0][0x404] ;  /* 0x00010100ff0b7b82 */ /* 0x000e220000000800 */
[----:B------:R-:W-:Y:S01]  /*2bd40*/  I2FP.F32.U32 R7, R140 ;  /* 0x0000008c00077245 */ /* 0x000fe20000201000 */
[----:B------:R-:W-:Y:S01]  /*2bd50*/  IMAD.MOV.U32 R141, RZ, RZ, 0x2f800000 ;  /* 0x2f800000ff8d7424 */ /* 0x000fe200078e00ff */
[----:B------:R-:W-:Y:S01]  /*2bd60*/  ISETP.NE.AND P2, PT, R142, 0x1, PT ;  /* 0x000000018e00780c */ /* 0x000fe20003f45270 */
[----:B------:R-:W-:Y:S01]  /*2bd70*/  BSSY.RECONVERGENT B1, `(.L_x_35583) ;  /* 0x000005b000017945 */ /* 0x000fe20003800200 */
[----:B------:R-:W-:Y:S01]  /*2bd80*/  MOV R144, 0x2 ;  /* 0x0000000200907802 */ /* 0x000fe20000000f00 */
[----:B------:R-:W-:Y:S02]  /*2bd90*/  FFMA.FTZ R7, R7, R141, 1.1641532182693481445e-10 ;  /* 0x2f00000007077423 */ /* 0x000fe4000001008d */
[----:B------:R-:W1:Y:S03]  /*2bda0*/  LDC R140, c[0x0][0x408] ;  /* 0x00010200ff8c7b82 */ /* 0x000e660000000800 */
[----:B0-----:R-:W-:Y:S01]  /*2bdb0*/  FSETP.LE.FTZ.AND P1, PT, R7, R11, PT ;  /* 0x0000000b0700720b */ /* 0x001fe20003f33000 */
[----:B------:R-:W-:-:S02]  /*2bdc0*/  IMAD.MOV.U32 R7, RZ, RZ, R12 ;  /* 0x000000ffff077224 */ /* 0x000fc400078e000c */
[----:B-1---5:R-:W-:Y:S02]  /*2bdd0*/  FMUL.FTZ R108, R108, R140 ;  /* 0x0000008c6c6c7220 */ /* 0x022fe40000410000 */
[----:B------:R-:W-:Y:S08]  /*2bde0*/  @!P2 BRA `(.L_x_35584) ;  /* 0x00000004004ca947 */ /* 0x000ff00003800000 */
        /* <DEDUP_REMOVED lines=8> */
.L_x_35585:
        /* <DEDUP_REMOVED lines=13> */
.L_x_35587:
[----:B------:R-:W-:Y:S05]  /*2bf40*/  BSYNC.RECONVERGENT B2 ;  /* 0x0000000000027941 */ /* 0x000fea0003800200 */
.L_x_35586:
        /* <DEDUP_REMOVED lines=61> */
.L_x_35584:
[----:B------:R-:W-:Y:S05]  /*2c320*/  BSYNC.RECONVERGENT B1 ;  /* 0x0000000000017941 */ /* 0x000fea0003800200 */
.L_x_35583:
        /* <DEDUP_REMOVED lines=15> */
.L_x_35590:
        /* <DEDUP_REMOVED lines=13> */
.L_x_35592:
[----:B------:R-:W-:Y:S05]  /*2c4f0*/  BSYNC.RECONVERGENT B2 ;  /* 0x0000000000027941 */ /* 0x000fea0003800200 */
.L_x_35591:
        /* <DEDUP_REMOVED lines=60> */
[----:B------:R-:W-:-:S07]  /*2c8c0*/  MOV R18, R144 ;  /* 0x0000009000127202 */ /* 0x000fce0000000f00 */
.L_x_35589:
[----:B------:R-:W-:Y:S05]  /*2c8d0*/  BSYNC.RECONVERGENT B1 ;  /* 0x0000000000017941 */ /* 0x000fea0003800200 */
.L_x_35588:
        /* <DEDUP_REMOVED lines=17> */
.L_x_35595:
        /* <DEDUP_REMOVED lines=13> */
.L_x_35597:
[----:B------:R-:W-:Y:S05]  /*2cac0*/  BSYNC.RECONVERGENT B2 ;  /* 0x0000000000027941 */ /* 0x000fea0003800200 */
.L_x_35596:
        /* <DEDUP_REMOVED lines=58> */
[----:B------:R-:W-:Y:S01]  /*2ce70*/  HFMA2 R145, -RZ, RZ, 0, 0 ;  /* 0x00000000ff917431 */ /* 0x000fe200000001ff */
[----:B------:R-:W-:Y:S01]  /*2ce80*/  MOV R7, R18 ;  /* 0x0000001200077202 */ /* 0x000fe20000000f00 */
[----:B------:R-:W-:-:S07]  /*2ce90*/  IMAD.MOV.U32 R18, RZ, RZ, R144 ;  /* 0x000000ffff127224 */ /* 0x000fce00078e0090 */
.L_x_35594:
[----:B------:R-:W-:Y:S05]  /*2cea0*/  BSYNC.RECONVERGENT B1 ;  /* 0x0000000000017941 */ /* 0x000fea0003800200 */
.L_x_35593:
        /* <DEDUP_REMOVED lines=15> */
.L_x_35600:
        /* <DEDUP_REMOVED lines=13> */
.L_x_35602:
[----:B------:R-:W-:Y:S05]  /*2d070*/  BSYNC.RECONVERGENT B2 ;  /* 0x0000000000027941 */ /* 0x000fea0003800200 */
.L_x_35601:
        /* <DEDUP_REMOVED lines=61> */
.L_x_35599:
[----:B------:R-:W-:Y:S05]  /*2d450*/  BSYNC.RECONVERGENT B1 ;  /* 0x0000000000017941 */ /* 0x000fea0003800200 */
.L_x_35598:
        /* <DEDUP_REMOVED lines=17> */
.L_x_35605:
        /* <DEDUP_REMOVED lines=13> */
.L_x_35607:
[----:B------:R-:W-:Y:S05]  /*2d640*/  BSYNC.RECONVERGENT B2 ;  /* 0x0000000000027941 */ /* 0x000fea0003800200 */
.L_x_35606:
        /* <DEDUP_REMOVED lines=61> */
.L_x_35604:
[----:B------:R-:W-:Y:S05]  /*2da20*/  BSYNC.RECONVERGENT B1 ;  /* 0x0000000000017941 */ /* 0x000fea0003800200 */
.L_x_35603:
        /* <DEDUP_REMOVED lines=15> */
.L_x_35610:
        /* <DEDUP_REMOVED lines=13> */
.L_x_35612:
[----:B------:R-:W-:Y:S05]  /*2dbf0*/  BSYNC.RECONVERGENT B2 ;  /* 0x0000000000027941 */ /* 0x000fea0003800200 */
.L_x_35611:
        /* <DEDUP_REMOVED lines=61> */
.L_x_35609:
[----:B------:R-:W-:Y:S05]  /*2dfd0*/  BSYNC.RECONVERGENT B1 ;  /* 0x0000000000017941 */ /* 0x000fea0003800200 */
.L_x_35608:
[----:B------:R-:W-:Y:S01]  /*2dfe0*/  ISETP.NE.AND P6, PT, R144, 0x1, PT ;  /* 0x000000019000780c */ /* 0x000fe20003fc5270 */
[----:B------:R-:W-:Y:S01]  /*2dff0*/  BSSY.RECONVERGENT B1, `(.L_x_35613) ;  /* 0x000005e000017945 */ /* 0x000fe20003800200 */
[----:B------:R-:W-:Y:S01]  /*2e000*/  I2FP.F32.U32 R7, R7 ;  /* 0x0000000700077245 */ /* 0x000fe20000201000 */
[----:B------:R-:W-:Y:S01]  /*2e010*/  FMUL.FTZ R111, R111, R140 ;  /* 0x0000008c6f6f7220 */ /* 0x000fe20000410000 */
[----:B------:R-:W-:-:S03]  /*2e020*/  IMAD.MOV.U32 R145, RZ, RZ, R12 ;  /* 0x000000ffff917224 */ /* 0x000fc600078e000c */
        /* <DEDUP_REMOVED lines=12> */
.L_x_35615:
        /* <DEDUP_REMOVED lines=16> */
.L_x_35617:
[----:B------:R-:W-:Y:S05]  /*2e1f0*/  BSYNC.RECONVERGENT B2 ;  /* 0x0000000000027941 */ /* 0x000fea0003800200 */
.L_x_35616:
        /* <DEDUP_REMOVED lines=61> */
.L_x_35614:
[----:B------:R-:W-:Y:S05]  /*2e5d0*/  BSYNC.RECONVERGENT B1 ;  /* 0x0000000000017941 */ /* 0x000fea0003800200 */
.L_x_35613:
        /* <DEDUP_REMOVED lines=50> */
.L_x_35577:
        /* <DEDUP_REMOVED lines=16> */
.L_x_35621:
        /* <DEDUP_REMOVED lines=13> */
.L_x_35623:
[----:B------:R-:W-:Y:S05]  /*2ead0*/  BSYNC.RECONVERGENT B2 ;  /* 0x0000000000027941 */ /* 0x000fea0003800200 */
.L_x_35622:
        /* <DEDUP_REMOVED lines=56> */
[----:B------:R-:W-:-:S03]  /*2ee60*/  IMAD.WIDE.U32 R140, R141, -0x2daee0ad, RZ ;  /* 0xd2511f538d8c7825 */ /* 0x000fc600078e00ff */
[----:B------:R-:W-:Y:S01]  /*2ee70*/  MOV R18, R140 ;  /* 0x0000008c00127202 */ /* 0x000fe20000000f00 */
[----:B------:R-:W-:Y:S01]  /*2ee80*/  HFMA2 R140, -RZ, RZ, 0, 0 ;  /* 0x00000000ff8c7431 */ /* 0x000fe200000001ff */
[----:B------:R-:W-:Y:S01]  /*2ee90*/  LOP3.LUT R6, R7, R6, R141, 0x96, !PT ;  /* 0x0000000607067212 */ /* 0x000fe200078e968d */
[----:B------:R-:W-:-:S07]  /*2eea0*/  IMAD.MOV.U32 R141, RZ, RZ, R11 ;  /* 0x000000ffff8d7224 */ /* 0x000fce00078e000b */
.L_x_35620:
[----:B------:R-:W-:Y:S05]  /*2eeb0*/  BSYNC.RECONVERGENT B1 ;  /* 0x0000000000017941 */ /* 0x000fea0003800200 */
.L_x_35619:
[----:B------:R-:W0:Y:S01]  /*2eec0*/  LDC R11, c[0x0][0x404] ;  /* 0x00010100ff0b7b82 */ /* 0x000e220000000800 */
[----:B------:R-:W-:Y:S01]  /*2eed0*/  ISETP.NE.AND P2, PT, R140, 0x1, PT ;  /* 0x000000018c00780c */ /* 0x000fe20003f45270 */
[----:B------:R-:W-:Y:S01]  /*2eee0*/  IMAD.MOV.U32 R144, RZ, RZ, 0x2f800000 ;  /* 0x2f800000ff907424 */ /* 0x000fe200078e00ff */
[----:B------:R-:W-:Y:S01]  /*2eef0*/  I2FP.F32.U32 R7, R141 ;  /* 0x0000008d00077245 */ /* 0x000fe20000201000 */
[----:B------:R-:W-:Y:S01]  /*2ef00*/  BSSY.RECONVERGENT B1, `(.L_x_35624) ;  /* 0x0000059000017945 */ /* 0x000fe20003800200 */
[----:B------:R-:W-:-:S03]  /*2ef10*/  MOV R141, 0x2 ;  /* 0x00000002008d7802 */ /* 0x000fc60000000f00 */
[----:B------:R-:W-:-:S05]  /*2ef20*/  FFMA.FTZ R7, R7, R144, 1.1641532182693481445e-10 ;  /* 0x2f00000007077423 */ /* 0x000fca0000010090 */
[----:B0-----:R-:W-:Y:S01]  /*2ef30*/  FSETP.LE.FTZ.AND P1, PT, R7, R11, PT ;  /* 0x0000000b0700720b */ /* 0x001fe20003f33000 */
        /* <DEDUP_REMOVED lines=10> */
.L_x_35626:
        /* <DEDUP_REMOVED lines=13> */
.L_x_35628:
[----:B------:R-:W-:Y:S05]  /*2f0b0*/  BSYNC.RECONVERGENT B2 ;  /* 0x0000000000027941 */ /* 0x000fea0003800200 */
.L_x_35627:
        /* <DEDUP_REMOVED lines=61> */
.L_x_35625:
[----:B------:R-:W-:Y:S05]  /*2f490*/  BSYNC.RECONVERGENT B1 ;  /* 0x0000000000017941 */ /* 0x000fea0003800200 */
.L_x_35624:
        /* <DEDUP_REMOVED lines=16> */
.L_x_35631:
        /* <DEDUP_REMOVED lines=13> */
.L_x_35633:
[----:B------:R-:W-:Y:S05]  /*2f670*/  BSYNC.RECONVERGENT B2 ;  /* 0x0000000000027941 */ /* 0x000fea0003800200 */
.L_x_35632:
        /* <DEDUP_REMOVED lines=61> */
.L_x_35630:
[----:B------:R-:W-:Y:S05]  /*2fa50*/  BSYNC.RECONVERGENT B1 ;  /* 0x0000000000017941 */ /* 0x000fea0003800200 */
.L_x_35629:
        /* <DEDUP_REMOVED lines=16> */
.L_x_35636:
        /* <DEDUP_REMOVED lines=13> */
.L_x_35638:
[----:B------:R-:W-:Y:S05]  /*2fc30*/  BSYNC.RECONVERGENT B2 ;  /* 0x0000000000027941 */ /* 0x000fea0003800200 */
.L_x_35637:
        /* <DEDUP_REMOVED lines=61> */
.L_x_35635:
[----:B------:R-:W-:Y:S05]  /*30010*/  BSYNC.RECONVERGENT B1 ;  /* 0x0000000000017941 */ /* 0x000fea0003800200 */
.L_x_35634:
        /* <DEDUP_REMOVED lines=16> */
.L_x_35618:
[----:B------:R-:W0:Y:S01]  /*30120*/  LDC.64 R140, c[0x0][0x3a8] ;  /* 0x0000ea00ff8c7b82 */ /* 0x000e220000000a00 */
[----:B------:R-:W-:Y:S01]  /*30130*/  SEL R11, RZ, 0x1000000, !P4 ;  /* 0x01000000ff0b7807 */ /* 0x000fe20006000000 */
[----:B0-----:R-:W-:-:S05]  /*30140*/  IMAD.WIDE.U32 R140, R13, 0x10, R140 ;  /* 0x000000100d8c7825 */ /* 0x001fca00078e008c */
[----:B------:R0:W-:Y:S02]  /*30150*/  STG.E.128 desc[UR6][R140.64], R108 ;  /* 0x0000006c8c007986 */ /* 0x0001e4000c101d06 */
[----:B0-----:R-:W-:Y:S02]  /*30160*/  SEL R140, RZ, 0x10000, !P3 ;  /* 0x00010000ff8c7807 */ /* 0x001fe40005800000 */
[----:B------:R-:W-:-:S04]  /*30170*/  SEL R141, RZ, 0x100, !P2 ;  /* 0x00000100ff8d7807 */ /* 0x000fc80005000000 */
[----:B------:R-:W-:Y:S02]  /*30180*/  IADD3 R11, PT, PT, R141, R11, R140 ;  /* 0x0000000b8d0b7210 */ /* 0x000fe40007ffe08c */
[----:B------:R-:W-:-:S05]  /*30190*/  SEL R140, RZ, 0x1, !P1 ;  /* 0x00000001ff8c7807 */ /* 0x000fca0004800000 */
[----:B------:R-:W-:Y:S02]  /*301a0*/  IMAD.IADD R11, R11, 0x1, R140 ;  /* 0x000000010b0b7824 */ /* 0x000fe400078e028c */
[----:B------:R-:W0:Y:S02]  /*301b0*/  LDC.64 R140, c[0x0][0x3b0] ;  /* 0x0000ec00ff8c7b82 */ /* 0x000e240000000a00 */
[----:B0-----:R-:W-:-:S05]  /*301c0*/  IMAD.WIDE.U32 R140, R13, 0x4, R140 ;  /* 0x000000040d8c7825 */ /* 0x001fca00078e008c */
[----:B------:R0:W-:Y:S01]  /*301d0*/  STG.E desc[UR6][R140.64], R11 ;  /* 0x0000000b8c007986 */ /* 0x0001e2000c101906 */
[----:B------:R-:W-:Y:S05]  /*301e0*/  @!P0 BRA `(.L_x_35639) ;  /* 0x00000000002c8947 */ /* 0x000fea0003800000 */
[----:B0-----:R-:W-:Y:S02]  /*301f0*/  SHF.L.U32 R11, R16, 0x10, RZ ;  /* 0x00000010100b7819 */ /* 0x001fe400000006ff */
[----:B------:R-:W-:Y:S02]  /*30200*/  LOP3.LUT R140, R17, 0xffff, RZ, 0xc0, !PT ;  /* 0x0000ffff118c7812 */ /* 0x000fe400078ec0ff */
        /* <DEDUP_REMOVED lines=9> */
.L_x_35639:
[----:B01----:R-:W-:Y:S01]  /*302a0*/  MOV R11, R18 ;  /* 0x00000012000b7202 */ /* 0x003fe20000000f00 */
[----:B------:R-:W-:-:S07]  /*302b0*/  VIADD R13, R13, 0x20 ;  /* 0x000000200d0d7836 */ /* 0x000fce0000000000 */
.L_x_35576:
[----:B------:R-:W-:Y:S05]  /*302c0*/  BSYNC.RECONVERGENT B0 ;  /* 0x0000000000007941 */ /* 0x000fea0003800200 */
.L_x_35575:
        /* <DEDUP_REMOVED lines=35> */
.L_x_35645:
        /* <DEDUP_REMOVED lines=13> */
.L_x_35647:
[----:B------:R-:W-:Y:S05]  /*305d0*/  BSYNC.RECONVERGENT B2 ;  /* 0x0000000000027941 */ /* 0x000fea0003800200 */
.L_x_35646:
        /* <DEDUP_REMOVED lines=61> */
.L_x_35644:
[----:B------:R-:W-:Y:S05]  /*309b0*/  BSYNC.RECONVERGENT B1 ;  /* 0x0000000000017941 */ /* 0x000fea0003800200 */
.L_x_35643:
        /* <DEDUP_REMOVED lines=8> */
[----:B0-----:R-:W-:-:S02]  /*30a40*/  FSETP.LE.FTZ.AND P1, PT, R7, R11, PT ;  /* 0x0000000b0700720b */ /* 0x001fc40003f33000 */
[----:B------:R-:W-:Y:S01]  /*30a50*/  MOV R7, R12 ;  /* 0x0000000c00077202 */ /* 0x000fe20000000f00 */
[----:B-1---5:R-:W-:Y:S01]  /*30a60*/  FMUL.FTZ R112, R112, R140 ;  /* 0x0000008c70707220 */ /* 0x022fe20000410000 */
[----:B------:R-:W-:Y:S09]  /*30a70*/  @!P2 BRA `(.L_x_35649) ;  /* 0x00000004004ca947 */ /* 0x000ff20003800000 */
        /* <DEDUP_REMOVED lines=8> */
.L_x_35650:
        /* <DEDUP_REMOVED lines=13> */
.L_x_35652:
[----:B------:R-:W-:Y:S05]  /*30bd0*/  BSYNC.RECONVERGENT B2 ;  /* 0x0000000000027941 */ /* 0x000fea0003800200 */
.L_x_35651:
        /* <DEDUP_REMOVED lines=57> */
[----:B------:R-:W-:Y:S01]  /*30f70*/  IMAD.MOV.U32 R144, RZ, RZ, RZ ;  /* 0x000000ffff907224 */ /* 0x000fe200078e00ff */
[----:B------:R-:W-:Y:S01]  /*30f80*/  LOP3.LUT R6, R7, R6, R143, 0x96, !PT ;  /* 0x0000000607067212 */ /* 0x000fe200078e968f */
[----:B------:R-:W-:Y:S01]  /*30f90*/  IMAD.MOV.U32 R7, RZ, RZ, R18 ;  /* 0x000000ffff077224 */ /* 0x000fe200078e0012 */
[----:B------:R-:W-:-:S07]  /*30fa0*/  MOV R18, R142 ;  /* 0x0000008e00127202 */ /* 0x000fce0000000f00 */
.L_x_35649:
[----:B------:R-:W-:Y:S05]  /*30fb0*/  BSYNC.RECONVERGENT B1 ;  /* 0x0000000000017941 */ /* 0x000fea0003800200 */
.L_x_35648:
        /* <DEDUP_REMOVED lines=15> */
.L_x_35655:
        /* <DEDUP_REMOVED lines=13> */
.L_x_35657:
[----:B------:R-:W-:Y:S05]  /*31180*/  BSYNC.RECONVERGENT B2 ;  /* 0x0000000000027941 */ /* 0x000fea0003800200 */
.L_x_35656:
[----:B------:R-:W-:Y:S01]  /*31190*/  LOP3.LUT R146, R10, R7, R21, 0x96, !PT ;  /* 0x000000070a927212 */ /* 0x000fe200078e9615 */
[----:B------:R-:W-:Y:S01]  /*311a0*/  IMAD.WIDE.U32 R144, R4, -0x326172a9, RZ ;  /* 0xcd9e8d5704907825 */ /* 0x000fe200078e00ff */
[----:B------:R-:W-:-:S03]  /*311b0*/  IADD3 R5, PT, PT, R21, -0x4498517b, RZ ;  /* 0xbb67ae8515057810 */ /* 0x000fc60007ffe0ff */
[----:B------:R-:W-:Y:S02]  /*311c0*/  HFMA2 R143, -RZ, RZ, 0, 0 ;  /* 0x00000000ff8f7431 */ /* 0x000fe400000001ff */
        /* <DEDUP_REMOVED lines=56> */
[----:B------:R-:W-:-:S07]  /*31550*/  IMAD.MOV.U32 R18, RZ, RZ, R144 ;  /* 0x000000ffff127224 */ /* 0x000fce00078e0090 */
.L_x_35654:
[----:B------:R-:W-:Y:S05]  /*31560*/  BSYNC.RECONVERGENT B1 ;  /* 0x0000000000017941 */ /* 0x000fea0003800200 */
.L_x_35653:
        /* <DEDUP_REMOVED lines=17> */
.L_x_35660:
        /* <DEDUP_REMOVED lines=13> */
.L_x_35662:
[----:B------:R-:W-:Y:S05]  /*31750*/  BSYNC.RECONVERGENT B2 ;  /* 0x0000000000027941 */ /* 0x000fea0003800200 */
.L_x_35661:
        /* <DEDUP_REMOVED lines=61> */
.L_x_35659:
[----:B------:R-:W-:Y:S05]  /*31b30*/  BSYNC.RECONVERGENT B1 ;  /* 0x0000000000017941 */ /* 0x000fea0003800200 */
.L_x_35658:
        /* <DEDUP_REMOVED lines=15> */
.L_x_35665:
        /* <DEDUP_REMOVED lines=13> */
.L_x_35667:
[----:B------:R-:W-:Y:S05]  /*31d00*/  BSYNC.RECONVERGENT B2 ;  /* 0x0000000000027941 */ /* 0x000fea0003800200 */
.L_x_35666:
        /* <DEDUP_REMOVED lines=61> */
.L_x_35664:
[----:B------:R-:W-:Y:S05]  /*320e0*/  BSYNC.RECONVERGENT B1 ;  /* 0x0000000000017941 */ /* 0x000fea0003800200 */
.L_x_35663:
        /* <DEDUP_REMOVED lines=17> */
.L_x_35670:
        /* <DEDUP_REMOVED lines=13> */
.L_x_35672:
[----:B------:R-:W-:Y:S05]  /*322d0*/  BSYNC.RECONVERGENT B2 ;  /* 0x0000000000027941 */ /* 0x000fea0003800200 */
.L_x_35671:
        /* <DEDUP_REMOVED lines=61> */
.L_x_35669:
[----:B------:R-:W-:Y:S05]  /*326b0*/  BSYNC.RECONVERGENT B1 ;  /* 0x0000000000017941 */ /* 0x000fea0003800200 */
.L_x_35668:
        /* <DEDUP_REMOVED lines=15> */
.L_x_35675:
        /* <DEDUP_REMOVED lines=13> */
.L_x_35677:
[----:B------:R-:W-:Y:S05]  /*32880*/  BSYNC.RECONVERGENT B2 ;  /* 0x0000000000027941 */ /* 0x000fea0003800200 */
.L_x_35676:
        /* <DEDUP_REMOVED lines=61> */
.L_x_35674:
[----:B------:R-:W-:Y:S05]  /*32c60*/  BSYNC.RECONVERGENT B1 ;  /* 0x0000000000017941 */ /* 0x000fea0003800200 */
.L_x_35673:
        /* <DEDUP_REMOVED lines=17> */
.L_x_35680:
        /* <DEDUP_REMOVED lines=16> */
.L_x_35682:
[----:B------:R-:W-:Y:S05]  /*32e80*/  BSYNC.RECONVERGENT B2 ;  /* 0x0000000000027941 */ /* 0x000fea0003800200 */
.L_x_35681:
        /* <DEDUP_REMOVED lines=61> */
.L_x_35679:
[----:B------:R-:W-:Y:S05]  /*33260*/  BSYNC.RECONVERGENT B1 ;  /* 0x0000000000017941 */ /* 0x000fea0003800200 */
.L_x_35678:
        /* <DEDUP_REMOVED lines=50> */
.L_x_35642:
        /* <DEDUP_REMOVED lines=16> */
.L_x_35686:
        /* <DEDUP_REMOVED lines=13> */
.L_x_35688:
[----:B------:R-:W-:Y:S05]  /*33760*/  BSYNC.RECONVERGENT B2 ;  /* 0x0000000000027941 */ /* 0x000fea0003800200 */
.L_x_35687:
        /* <DEDUP_REMOVED lines=61> */
.L_x_35685:
[----:B------:R-:W-:Y:S05]  /*33b40*/  BSYNC.RECONVERGENT B1 ;  /* 0x0000000000017941 */ /* 0x000fea0003800200 */
.L_x_35684:
        /* <DEDUP_REMOVED lines=18> */
.L_x_35691:
        /* <DEDUP_REMOVED lines=13> */
.L_x_35693:
[----:B------:R-:W-:Y:S05]  /*33d40*/  BSYNC.RECONVERGENT B2 ;  /* 0x0000000000027941 */ /* 0x000fea0003800200 */
.L_x_35692:
        /* <DEDUP_REMOVED lines=61> */
.L_x_35690:
[----:B------:R-:W-:Y:S05]  /*34120*/  BSYNC.RECONVERGENT B1 ;  /* 0x0000000000017941 */ /* 0x000fea0003800200 */
.L_x_35689:
        /* <DEDUP_REMOVED lines=16> */
.L_x_35696:
        /* <DEDUP_REMOVED lines=13> */
.L_x_35698:
[----:B------:R-:W-:Y:S05]  /*34300*/  BSYNC.RECONVERGENT B2 ;  /* 0x0000000000027941 */ /* 0x000fea0003800200 */
.L_x_35697:
        /* <DEDUP_REMOVED lines=61> */
.L_x_35695:
[----:B------:R-:W-:Y:S05]  /*346e0*/  BSYNC.RECONVERGENT B1 ;  /* 0x0000000000017941 */ /* 0x000fea0003800200 */
.L_x_35694:
        /* <DEDUP_REMOVED lines=16> */
.L_x_35701:
        /* <DEDUP_REMOVED lines=13> */
.L_x_35703:
[----:B------:R-:W-:Y:S05]  /*348c0*/  BSYNC.RECONVERGENT B2 ;  /* 0x0000000000027941 */ /* 0x000fea0003800200 */
.L_x_35702:
        /* <DEDUP_REMOVED lines=61> */
.L_x_35700:
[----:B------:R-:W-:Y:S05]  /*34ca0*/  BSYNC.RECONVERGENT B1 ;  /* 0x0000000000017941 */ /* 0x000fea0003800200 */
.L_x_35699:
        /* <DEDUP_REMOVED lines=16> */
.L_x_35683:
        /* <DEDUP_REMOVED lines=24> */
.L_x_35704:
[----:B01----:R-:W-:Y:S01]  /*34f30*/  IMAD.MOV.U32 R11, RZ, RZ, R18 ;  /* 0x000000ffff0b7224 */ /* 0x003fe200078e0012 */
[----:B------:R-:W-:-:S07]  /*34f40*/  IADD3 R13, PT, PT, R13, 0x20, RZ ;  /* 0x000000200d0d7810 */ /* 0x000fce0007ffe0ff */
.L_x_35641:
[----:B------:R-:W-:Y:S05]  /*34f50*/  BSYNC.RECONVERGENT B0 ;  /* 0x0000000000007941 */ /* 0x000fea0003800200 */
.L_x_35640:
        /* <DEDUP_REMOVED lines=35> */
.L_x_35710:
        /* <DEDUP_REMOVED lines=13> */
.L_x_35712:
[----:B------:R-:W-:Y:S05]  /*35260*/  BSYNC.RECONVERGENT B2 ;  /* 0x0000000000027941 */ /* 0x000fea0003800200 */
.L_x_35711:
        /* <DEDUP_REMOVED lines=61> */
.L_x_35709:
[----:B------:R-:W-:Y:S05]  /*35640*/  BSYNC.RECONVERGENT B1 ;  /* 0x0000000000017941 */ /* 0x000fea0003800200 */
.L_x_35708:
        /* <DEDUP_REMOVED lines=20> */
.L_x_35715:
        /* <DEDUP_REMOVED lines=13> */
.L_x_35717:
[----:B------:R-:W-:Y:S05]  /*35860*/  BSYNC.RECONVERGENT B2 ;  /* 0x0000000000027941 */ /* 0x000fea0003800200 */
.L_x_35716:
        /* <DEDUP_REMOVED lines=61> */
.L_x_35714:
[----:B------:R-:W-:Y:S05]  /*35c40*/  BSYNC.RECONVERGENT B1 ;  /* 0x0000000000017941 */ /* 0x000fea0003800200 */
.L_x_35713:
        /* <DEDUP_REMOVED lines=15> */
.L_x_35720:
        /* <DEDUP_REMOVED lines=13> */
.L_x_35722:
[----:B------:R-:W-:Y:S05]  /*35e10*/  BSYNC.RECONVERGENT B2 ;  /* 0x0000000000027941 */ /* 0x000fea0003800200 */
.L_x_35721:
        /* <DEDUP_REMOVED lines=61> */
.L_x_35719:
[----:B------:R-:W-:Y:S05]  /*361f0*/  BSYNC.RECONVERGENT B1 ;  /* 0x0000000000017941 */ /* 0x000fea0003800200 */
.L_x_35718:
        /* <DEDUP_REMOVED lines=17> */
.L_x_35725:
        /* <DEDUP_REMOVED lines=13> */
.L_x_35727:
[----:B------:R-:W-:Y:S05]  /*363e0*/  BSYNC.RECONVERGENT B2 ;  /* 0x0000000000027941 */ /* 0x000fea0003800200 */
.L_x_35726:
        /* <DEDUP_REMOVED lines=61> */
.L_x_35724:
[----:B------:R-:W-:Y:S05]  /*367c0*/  BSYNC.RECONVERGENT B1 ;  /* 0x0000000000017941 */ /* 0x000fea0003800200 */
.L_x_35723:
        /* <DEDUP_REMOVED lines=15> */
.L_x_35730:
        /* <DEDUP_REMOVED lines=13> */
.L_x_35732:
[----:B------:R-:W-:Y:S05]  /*36990*/  BSYNC.RECONVERGENT B2 ;  /* 0x0000000000027941 */ /* 0x000fea0003800200 */
.L_x_35731:
        /* <DEDUP_REMOVED lines=61> */
.L_x_35729:
[----:B------:R-:W-:Y:S05]  /*36d70*/  BSYNC.RECONVERGENT B1 ;  /* 0x0000000000017941 */ /* 0x000fea0003800200 */
.L_x_35728:
        /* <DEDUP_REMOVED lines=17> */
.L_x_35735:
        /* <DEDUP_REMOVED lines=13> */
.L_x_35737:
[----:B------:R-:W-:Y:S05]  /*36f60*/  BSYNC.RECONVERGENT B2 ;  /* 0x0000000000027941 */ /* 0x000fea0003800200 */
.L_x_35736:
        /* <DEDUP_REMOVED lines=61> */
.L_x_35734:
[----:B------:R-:W-:Y:S05]  /*37340*/  BSYNC.RECONVERGENT B1 ;  /* 0x0000000000017941 */ /* 0x000fea0003800200 */
.L_x_35733:
        /* <DEDUP_REMOVED lines=15> */
.L_x_35740:
        /* <DEDUP_REMOVED lines=13> */
.L_x_35742:
[----:B------:R-:W-:Y:S05]  /*37510*/  BSYNC.RECONVERGENT B2 ;  /* 0x0000000000027941 */ /* 0x000fea0003800200 */
.L_x_35741:
        /* <DEDUP_REMOVED lines=61> */
.L_x_35739:
[----:B------:R-:W-:Y:S05]  /*378f0*/  BSYNC.RECONVERGENT B1 ;  /* 0x0000000000017941 */ /* 0x000fea0003800200 */
.L_x_35738:
        /* <DEDUP_REMOVED lines=17> */
.L_x_35745:
        /* <DEDUP_REMOVED lines=16> */
.L_x_35747:
[----:B------:R-:W-:Y:S05]  /*37b10*/  BSYNC.RECONVERGENT B2 ;  /* 0x0000000000027941 */ /* 0x000fea0003800200 */
.L_x_35746:
        /* <DEDUP_REMOVED lines=61> */
.L_x_35744:
[----:B------:R-:W-:Y:S05]  /*37ef0*/  BSYNC.RECONVERGENT B1 ;  /* 0x0000000000017941 */ /* 0x000fea0003800200 */
.L_x_35743:
        /* <DEDUP_REMOVED lines=50> */
.L_x_35707:
        /* <DEDUP_REMOVED lines=16> */
.L_x_35751:
        /* <DEDUP_REMOVED lines=13> */
.L_x_35753:
[----:B------:R-:W-:Y:S05]  /*383f0*/  BSYNC.RECONVERGENT B2 ;  /* 0x0000000000027941 */ /* 0x000fea0003800200 */
.L_x_35752:
        /* <DEDUP_REMOVED lines=61> */
.L_x_35750:
[----:B------:R-:W-:Y:S05]  /*387d0*/  BSYNC.RECONVERGENT B1 ;  /* 0x0000000000017941 */ /* 0x000fea0003800200 */
.L_x_35749:
        /* <DEDUP_REMOVED lines=18> */
.L_x_35756:
        /* <DEDUP_REMOVED lines=13> */
.L_x_35758:
[----:B------:R-:W-:Y:S05]  /*389d0*/  BSYNC.RECONVERGENT B2 ;  /* 0x0000000000027941 */ /* 0x000fea0003800200 */
.L_x_35757:
        /* <DEDUP_REMOVED lines=61> */
.L_x_35755:
[----:B------:R-:W-:Y:S05]  /*38db0*/  BSYNC.RECONVERGENT B1 ;  /* 0x0000000000017941 */ /* 0x000fea0003800200 */
.L_x_35754:
        /* <DEDUP_REMOVED lines=16> */
.L_x_35761:
        /* <DEDUP_REMOVED lines=13> */
.L_x_35763:
[----:B------:R-:W-:Y:S05]  /*38f90*/  BSYNC.RECONVERGENT B2 ;  /* 0x0000000000027941 */ /* 0x000fea0003800200 */
.L_x_35762:
        /* <DEDUP_REMOVED lines=61> */
.L_x_35760:
[----:B------:R-:W-:Y:S05]  /*39370*/  BSYNC.RECONVERGENT B1 ;  /* 0x0000000000017941 */ /* 0x000fea0003800200 */
.L_x_35759:
        /* <DEDUP_REMOVED lines=16> */
.L_x_35766:
        /* <DEDUP_REMOVED lines=13> */
.L_x_35768:
[----:B------:R-:W-:Y:S05]  /*39550*/  BSYNC.RECONVERGENT B2 ;  /* 0x0000000000027941 */ /* 0x000fea0003800200 */
.L_x_35767:
        /* <DEDUP_REMOVED lines=61> */
.L_x_35765:
[----:B------:R-:W-:Y:S05]  /*39930*/  BSYNC.RECONVERGENT B1 ;  /* 0x0000000000017941 */ /* 0x000fea0003800200 */
.L_x_35764:
        /* <DEDUP_REMOVED lines=16> */
.L_x_35748:
        /* <DEDUP_REMOVED lines=24> */
.L_x_35769:
[----:B01----:R-:W-:Y:S01]  /*39bc0*/  MOV R11, R18 ;  /* 0x00000012000b7202 */ /* 0x003fe20000000f00 */
[----:B------:R-:W-:-:S07]  /*39bd0*/  VIADD R13, R13, 0x20 ;  /* 0x000000200d0d7836 */ /* 0x000fce0000000000 */
.L_x_35706:
[----:B------:R-:W-:Y:S05]  /*39be0*/  BSYNC.RECONVERGENT B0 ;  /* 0x0000000000007941 */ /* 0x000fea0003800200 */
.L_x_35705:
        /* <DEDUP_REMOVED lines=35> */
.L_x_35775:
        /* <DEDUP_REMOVED lines=13> */
.L_x_35777:
[----:B------:R-:W-:Y:S05]  /*39ef0*/  BSYNC.RECONVERGENT B2 ;  /* 0x0000000000027941 */ /* 0x000fea0003800200 */
.L_x_35776:
        /* <DEDUP_REMOVED lines=61> */
.L_x_35774:
[----:B------:R-:W-:Y:S05]  /*3a2d0*/  BSYNC.RECONVERGENT B1 ;  /* 0x0000000000017941 */ /* 0x000fea0003800200 */
.L_x_35773:
        /* <DEDUP_REMOVED lines=20> */
.L_x_35780:
        /* <DEDUP_REMOVED lines=13> */
.L_x_35782:
[----:B------:R-:W-:Y:S05]  /*3a4f0*/  BSYNC.RECONVERGENT B2 ;  /* 0x0000000000027941 */ /* 0x000fea0003800200 */
.L_x_35781:
        /* <DEDUP_REMOVED lines=61> */
.L_x_35779:
[----:B------:R-:W-:Y:S05]  /*3a8d0*/  BSYNC.RECONVERGENT B1 ;  /* 0x0000000000017941 */ /* 0x000fea0003800200 */
.L_x_35778:
        /* <DEDUP_REMOVED lines=15> */
.L_x_35785:
        /* <DEDUP_REMOVED lines=13> */
.L_x_35787:
[----:B------:R-:W-:Y:S05]  /*3aaa0*/  BSYNC.RECONVERGENT B2 ;  /* 0x0000000000027941 */ /* 0x000fea0003800200 */
.L_x_35786:
        /* <DEDUP_REMOVED lines=61> */
.L_x_35784:
[----:B------:R-:W-:Y:S05]  /*3ae80*/  BSYNC.RECONVERGENT B1 ;  /* 0x0000000000017941 */ /* 0x000fea0003800200 */
.L_x_35783:
        /* <DEDUP_REMOVED lines=17> */
.L_x_35790:
        /* <DEDUP_REMOVED lines=13> */
.L_x_35792:
[----:B------:R-:W-:Y:S05]  /*3b070*/  BSYNC.RECONVERGENT B2 ;  /* 0x0000000000027941 */ /* 0x000fea0003800200 */
.L_x_35791:
        /* <DEDUP_REMOVED lines=61> */
.L_x_35789:
[----:B------:R-:W-:Y:S05]  /*3b450*/  BSYNC.RECONVERGENT B1 ;  /* 0x0000000000017941 */ /* 0x000fea0003800200 */
.L_x_35788:
        /* <DEDUP_REMOVED lines=15> */
.L_x_35795:
        /* <DEDUP_REMOVED lines=13> */
.L_x_35797:
[----:B------:R-:W-:Y:S05]  /*3b620*/  BSYNC.RECONVERGENT B2 ;  /* 0x0000000000027941 */ /* 0x000fea0003800200 */
.L_x_35796:
        /* <DEDUP_REMOVED lines=61> */
.L_x_35794:
[----:B------:R-:W-:Y:S05]  /*3ba00*/  BSYNC.RECONVERGENT B1 ;  /* 0x0000000000017941 */ /* 0x000fea0003800200 */
.L_x_35793:
        /* <DEDUP_REMOVED lines=17> */
.L_x_35800:
        /* <DEDUP_REMOVED lines=13> */
.L_x_35802:
[----:B------:R-:W-:Y:S05]  /*3bbf0*/  BSYNC.RECONVERGENT B2 ;  /* 0x0000000000027941 */ /* 0x000fea0003800200 */
.L_x_35801:
        /* <DEDUP_REMOVED lines=61> */
.L_x_35799:
[----:B------:R-:W-:Y:S05]  /*3bfd0*/  BSYNC.RECONVERGENT B1 ;  /* 0x0000000000017941 */ /* 0x000fea0003800200 */
.L_x_35798:
        /* <DEDUP_REMOVED lines=15> */
.L_x_35805:
        /* <DEDUP_REMOVED lines=13> */
.L_x_35807:
[----:B------:R-:W-:Y:S05]  /*3c1a0*/  BSYNC.RECONVERGENT B2 ;  /* 0x0000000000027941 */ /* 0x000fea0003800200 */
.L_x_35806:
        /* <DEDUP_REMOVED lines=61> */
.L_x_35804:
[----:B------:R-:W-:Y:S05]  /*3c580*/  BSYNC.RECONVERGENT B1 ;  /* 0x0000000000017941 */ /* 0x000fea0003800200 */
.L_x_35803:
        /* <DEDUP_REMOVED lines=17> */
.L_x_35810:
        /* <DEDUP_REMOVED lines=16> */
.L_x_35812:
[----:B------:R-:W-:Y:S05]  /*3c7a0*/  BSYNC.RECONVERGENT B2 ;  /* 0x0000000000027941 */ /* 0x000fea0003800200 */
.L_x_35811:
        /* <DEDUP_REMOVED lines=61> */
.L_x_35809:
[----:B------:R-:W-:Y:S05]  /*3cb80*/  BSYNC.RECONVERGENT B1 ;  /* 0x0000000000017941 */ /* 0x000fea0003800200 */
.L_x_35808:
        /* <DEDUP_REMOVED lines=50> */
.L_x_35772:
        /* <DEDUP_REMOVED lines=16> */
.L_x_35816:
        /* <DEDUP_REMOVED lines=13> */
.L_x_35818:
[----:B------:R-:W-:Y:S05]  /*3d080*/  BSYNC.RECONVERGENT B2 ;  /* 0x0000000000027941 */ /* 0x000fea0003800200 */
.L_x_35817:
        /* <DEDUP_REMOVED lines=61> */
.L_x_35815:
[----:B------:R-:W-:Y:S05]  /*3d460*/  BSYNC.RECONVERGENT B1 ;  /* 0x0000000000017941 */ /* 0x000fea0003800200 */
.L_x_35814:
        /* <DEDUP_REMOVED lines=18> */
.L_x_35821:
        /* <DEDUP_REMOVED lines=13> */
.L_x_35823:
[----:B------:R-:W-:Y:S05]  /*3d660*/  BSYNC.RECONVERGENT B2 ;  /* 0x0000000000027941 */ /* 0x000fea0003800200 */
.L_x_35822:
        /* <DEDUP_REMOVED lines=61> */
.L_x_35820:
[----:B------:R-:W-:Y:S05]  /*3da40*/  BSYNC.RECONVERGENT B1 ;  /* 0x0000000000017941 */ /* 0x000fea0003800200 */
.L_x_35819:
        /* <DEDUP_REMOVED lines=16> */
.L_x_35826:
        /* <DEDUP_REMOVED lines=13> */
.L_x_35828:
[----:B------:R-:W-:Y:S05]  /*3dc20*/  BSYNC.RECONVERGENT B2 ;  /* 0x0000000000027941 */ /* 0x000fea0003800200 */
.L_x_35827:
        /* <DEDUP_REMOVED lines=61> */
.L_x_35825:
[----:B------:R-:W-:Y:S05]  /*3e000*/  BSYNC.RECONVERGENT B1 ;  /* 0x0000000000017941 */ /* 0x000fea0003800200 */
.L_x_35824:
        /* <DEDUP_REMOVED lines=16> */
.L_x_35831:
        /* <DEDUP_REMOVED lines=13> */
.L_x_35833:
[----:B------:R-:W-:Y:S05]  /*3e1e0*/  BSYNC.RECONVERGENT B2 ;  /* 0x0000000000027941 */ /* 0x000fea0003800200 */
.L_x_35832:
        /* <DEDUP_REMOVED lines=61> */
.L_x_35830:
[----:B------:R-:W-:Y:S05]  /*3e5c0*/  BSYNC.RECONVERGENT B1 ;  /* 0x0000000000017941 */ /* 0x000fea0003800200 */
.L_x_35829:
        /* <DEDUP_REMOVED lines=16> */
.L_x_35813:
        /* <DEDUP_REMOVED lines=24> */
.L_x_35834:
[----:B01----:R-:W-:Y:S01]  /*3e850*/  IMAD.MOV.U32 R11, RZ, RZ, R18 ;  /* 0x000000ffff0b7224 */ /* 0x003fe200078e0012 */
[----:B------:R-:W-:-:S07]  /*3e860*/  IADD3 R13, PT, PT, R13, 0x20, RZ ;  /* 0x000000200d0d7810 */ /* 0x000fce0007ffe0ff */
.L_x_35771:
[----:B------:R-:W-:Y:S05]  /*3e870*/  BSYNC.RECONVERGENT B0 ;  /* 0x0000000000007941 */ /* 0x000fea0003800200 */
.L_x_35770:
        /* <DEDUP_REMOVED lines=35> */
.L_x_35840:
        /* <DEDUP_REMOVED lines=13> */
.L_x_35842:
[----:B------:R-:W-:Y:S05]  /*3eb80*/  BSYNC.RECONVERGENT B2 ;  /* 0x0000000000027941 */ /* 0x000fea0003800200 */
.L_x_35841:
        /* <DEDUP_REMOVED lines=61> */
.L_x_35839:
[----:B------:R-:W-:Y:S05]  /*3ef60*/  BSYNC.RECONVERGENT B1 ;  /* 0x0000000000017941 */ /* 0x000fea0003800200 */
.L_x_35838:
        /* <DEDUP_REMOVED lines=20> */
.L_x_35845:
        /* <DEDUP_REMOVED lines=13> */
.L_x_35847:
[----:B------:R-:W-:Y:S05]  /*3f180*/  BSYNC.RECONVERGENT B2 ;  /* 0x0000000000027941 */ /* 0x000fea0003800200 */
.L_x_35846:
        /* <DEDUP_REMOVED lines=61> */
.L_x_35844:
[----:B------:R-:W-:Y:S05]  /*3f560*/  BSYNC.RECONVERGENT B1 ;  /* 0x0000000000017941 */ /* 0x000fea0003800200 */
.L_x_35843:
        /* <DEDUP_REMOVED lines=15> */
.L_x_35850:
        /* <DEDUP_REMOVED lines=13> */
.L_x_35852:
[----:B------:R-:W-:Y:S05]  /*3f730*/  BSYNC.RECONVERGENT B2 ;  /* 0x0000000000027941 */ /* 0x000fea0003800200 */
.L_x_35851:
        /* <DEDUP_REMOVED lines=61> */
.L_x_35849:
[----:B------:R-:W-:Y:S05]  /*3fb10*/  BSYNC.RECONVERGENT B1 ;  /* 0x0000000000017941 */ /* 0x000fea0003800200 */
.L_x_35848:
        /* <DEDUP_REMOVED lines=17> */
.L_x_35855:
        /* <DEDUP_REMOVED lines=13> */
.L_x_35857:
[----:B------:R-:W-:Y:S05]  /*3fd00*/  BSYNC.RECONVERGENT B2 ;  /* 0x0000000000027941 */ /* 0x000fea0003800200 */
.L_x_35856:
        /* <DEDUP_REMOVED lines=61> */
.L_x_35854:
[----:B------:R-:W-:Y:S05]  /*400e0*/  BSYNC.RECONVERGENT B1 ;  /* 0x0000000000017941 */ /* 0x000fea0003800200 */
.L_x_35853:
        /* <DEDUP_REMOVED lines=15> */
.L_x_35860:
        /* <DEDUP_REMOVED lines=13> */
.L_x_35862:
[----:B------:R-:W-:Y:S05]  /*402b0*/  BSYNC.RECONVERGENT B2 ;  /* 0x0000000000027941 */ /* 0x000fea0003800200 */
.L_x_35861:
        /* <DEDUP_REMOVED lines=61> */
.L_x_35859:
[----:B------:R-:W-:Y:S05]  /*40690*/  BSYNC.RECONVERGENT B1 ;  /* 0x0000000000017941 */ /* 0x000fea0003800200 */
.L_x_35858:
        /* <DEDUP_REMOVED lines=17> */
.L_x_35865:
        /* <DEDUP_REMOVED lines=13> */
.L_x_35867:
[----:B------:R-:W-:Y:S05]  /*40880*/  BSYNC.RECONVERGENT B2 ;  /* 0x0000000000027941 */ /* 0x000fea0003800200 */
.L_x_35866:
        /* <DEDUP_REMOVED lines=61> */
.L_x_35864:
[----:B------:R-:W-:Y:S05]  /*40c60*/  BSYNC.RECONVERGENT B1 ;  /* 0x0000000000017941 */ /* 0x000fea0003800200 */
.L_x_35863:
        /* <DEDUP_REMOVED lines=15> */
.L_x_35870:
        /* <DEDUP_REMOVED lines=13> */
.L_x_35872:
[----:B------:R-:W-:Y:S05]  /*40e30*/  BSYNC.RECONVERGENT B2 ;  /* 0x0000000000027941 */ /* 0x000fea0003800200 */
.L_x_35871:
        /* <DEDUP_REMOVED lines=61> */
.L_x_35869:
[----:B------:R-:W-:Y:S05]  /*41210*/  BSYNC.RECONVERGENT B1 ;  /* 0x0000000000017941 */ /* 0x000fea0003800200 */
.L_x_35868:
        /* <DEDUP_REMOVED lines=17> */
.L_x_35875:
        /* <DEDUP_REMOVED lines=16> */
.L_x_35877:
[----:B------:R-:W-:Y:S05]  /*41430*/  BSYNC.RECONVERGENT B2 ;  /* 0x0000000000027941 */ /* 0x000fea0003800200 */
.L_x_35876:
        /* <DEDUP_REMOVED lines=61> */
.L_x_35874:
[----:B------:R-:W-:Y:S05]  /*41810*/  BSYNC.RECONVERGENT B1 ;  /* 0x0000000000017941 */ /* 0x000fea0003800200 */
.L_x_35873:
        /* <DEDUP_REMOVED lines=50> */
.L_x_35837:
        /* <DEDUP_REMOVED lines=16> */
.L_x_35881:
        /* <DEDUP_REMOVED lines=13> */
.L_x_35883:
[----:B------:R-:W-:Y:S05]  /*41d10*/  BSYNC.RECONVERGENT B2 ;  /* 0x0000000000027941 */ /* 0x000fea0003800200 */
.L_x_35882:
        /* <DEDUP_REMOVED lines=61> */
.L_x_35880:
[----:B------:R-:W-:Y:S05]  /*420f0*/  BSYNC.RECONVERGENT B1 ;  /* 0x0000000000017941 */ /* 0x000fea0003800200 */
.L_x_35879:
        /* <DEDUP_REMOVED lines=18> */
.L_x_35886:
        /* <DEDUP_REMOVED lines=13> */
.L_x_35888:
[----:B------:R-:W-:Y:S05]  /*422f0*/  BSYNC.RECONVERGENT B2 ;  /* 0x0000000000027941 */ /* 0x000fea0003800200 */
.L_x_35887:
        /* <DEDUP_REMOVED lines=61> */
.L_x_35885:
[----:B------:R-:W-:Y:S05]  /*426d0*/  BSYNC.RECONVERGENT B1 ;  /* 0x0000000000017941 */ /* 0x000fea0003800200 */
.L_x_35884:
        /* <DEDUP_REMOVED lines=16> */
.L_x_35891:
        /* <DEDUP_REMOVED lines=13> */
.L_x_35893:
[----:B------:R-:W-:Y:S05]  /*428b0*/  BSYNC.RECONVERGENT B2 ;  /* 0x0000000000027941 */ /* 0x000fea0003800200 */
.L_x_35892:
        /* <DEDUP_REMOVED lines=61> */
.L_x_35890:
[----:B------:R-:W-:Y:S05]  /*42c90*/  BSYNC.RECONVERGENT B1 ;  /* 0x0000000000017941 */ /* 0x000fea0003800200 */
.L_x_35889:
        /* <DEDUP_REMOVED lines=16> */
.L_x_35896:
        /* <DEDUP_REMOVED lines=13> */
.L_x_35898:
[----:B------:R-:W-:Y:S05]  /*42e70*/  BSYNC.RECONVERGENT B2 ;  /* 0x0000000000027941 */ /* 0x000fea0003800200 */
.L_x_35897:
        /* <DEDUP_REMOVED lines=61> */
.L_x_35895:
[----:B------:R-:W-:Y:S05]  /*43250*/  BSYNC.RECONVERGENT B1 ;  /* 0x0000000000017941 */ /* 0x000fea0003800200 */
.L_x_35894:
        /* <DEDUP_REMOVED lines=16> */
.L_x_35878:
        /* <DEDUP_REMOVED lines=24> */
.L_x_35899:
[----:B01----:R-:W-:Y:S01]  /*434e0*/  MOV R11, R18 ;  /* 0x00000012000b7202 */ /* 0x003fe20000000f00 */
[----:B------:R-:W-:-:S07]  /*434f0*/  VIADD R13, R13, 0x20 ;  /* 0x000000200d0d7836 */ /* 0x000fce0000000000 */
.L_x_35836:
[----:B------:R-:W-:Y:S05]  /*43500*/  BSYNC.RECONVERGENT B0 ;  /* 0x0000000000007941 */ /* 0x000fea0003800200 */
.L_x_35835:
        /* <DEDUP_REMOVED lines=35> */
.L_x_35905:
        /* <DEDUP_REMOVED lines=13> */
.L_x_35907:
[----:B------:R-:W-:Y:S05]  /*43810*/  BSYNC.RECONVERGENT B2 ;  /* 0x0000000000027941 */ /* 0x000fea0003800200 */
.L_x_35906:
        /* <DEDUP_REMOVED lines=61> */
.L_x_35904:
[----:B------:R-:W-:Y:S05]  /*43bf0*/  BSYNC.RECONVERGENT B1 ;  /* 0x0000000000017941 */ /* 0x000fea0003800200 */
.L_x_35903:
        /* <DEDUP_REMOVED lines=20> */
.L_x_35910:
        /* <DEDUP_REMOVED lines=13> */
.L_x_35912:
[----:B------:R-:W-:Y:S05]  /*43e10*/  BSYNC.RECONVERGENT B2 ;  /* 0x0000000000027941 */ /* 0x000fea0003800200 */
.L_x_35911:
        /* <DEDUP_REMOVED lines=61> */
.L_x_35909:
[----:B------:R-:W-:Y:S05]  /*441f0*/  BSYNC.RECONVERGENT B1 ;  /* 0x0000000000017941 */ /* 0x000fea0003800200 */
.L_x_35908:
        /* <DEDUP_REMOVED lines=15> */
.L_x_35915:
        /* <DEDUP_REMOVED lines=13> */
.L_x_35917:
[----:B------:R-:W-:Y:S05]  /*443c0*/  BSYNC.RECONVERGENT B2 ;  /* 0x0000000000027941 */ /* 0x000fea0003800200 */
.L_x_35916:
        /* <DEDUP_REMOVED lines=61> */
.L_x_35914:
[----:B------:R-:W-:Y:S05]  /*447a0*/  BSYNC.RECONVERGENT B1 ;  /* 0x0000000000017941 */ /* 0x000fea0003800200 */
.L_x_35913:
        /* <DEDUP_REMOVED lines=17> */
.L_x_35920:
        /* <DEDUP_REMOVED lines=13> */
.L_x_35922:
[----:B------:R-:W-:Y:S05]  /*44990*/  BSYNC.RECONVERGENT B2 ;  /* 0x0000000000027941 */ /* 0x000fea0003800200 */
.L_x_35921:
        /* <DEDUP_REMOVED lines=61> */
.L_x_35919:
[----:B------:R-:W-:Y:S05]  /*44d70*/  BSYNC.RECONVERGENT B1 ;  /* 0x0000000000017941 */ /* 0x000fea0003800200 */
.L_x_35918:
        /* <DEDUP_REMOVED lines=15> */
.L_x_35925:
        /* <DEDUP_REMOVED lines=13> */
.L_x_35927:
[----:B------:R-:W-:Y:S05]  /*44f40*/  BSYNC.RECONVERGENT B2 ;  /* 0x0000000000027941 */ /* 0x000fea0003800200 */
.L_x_35926:
        /* <DEDUP_REMOVED lines=61> */
.L_x_35924:
[----:B------:R-:W-:Y:S05]  /*45320*/  BSYNC.RECONVERGENT B1 ;  /* 0x0000000000017941 */ /* 0x000fea0003800200 */
.L_x_35923:
        /* <DEDUP_REMOVED lines=17> */
.L_x_35930:
        /* <DEDUP_REMOVED lines=13> */
.L_x_35932:
[----:B------:R-:W-:Y:S05]  /*45510*/  BSYNC.RECONVERGENT B2 ;  /* 0x0000000000027941 */ /* 0x000fea0003800200 */
.L_x_35931:
        /* <DEDUP_REMOVED lines=61> */
.L_x_35929:
[----:B------:R-:W-:Y:S05]  /*458f0*/  BSYNC.RECONVERGENT B1 ;  /* 0x0000000000017941 */ /* 0x000fea0003800200 */
.L_x_35928:
        /* <DEDUP_REMOVED lines=15> */
.L_x_35935:
        /* <DEDUP_REMOVED lines=13> */
.L_x_35937:
[----:B------:R-:W-:Y:S05]  /*45ac0*/  BSYNC.RECONVERGENT B2 ;  /* 0x0000000000027941 */ /* 0x000fea0003800200 */
.L_x_35936:
        /* <DEDUP_REMOVED lines=61> */
.L_x_35934:
[----:B------:R-:W-:Y:S05]  /*45ea0*/  BSYNC.RECONVERGENT B1 ;  /* 0x0000000000017941 */ /* 0x000fea0003800200 */
.L_x_35933:
        /* <DEDUP_REMOVED lines=17> */
.L_x_35940:
        /* <DEDUP_REMOVED lines=16> */
.L_x_35942:
[----:B------:R-:W-:Y:S05]  /*460c0*/  BSYNC.RECONVERGENT B2 ;  /* 0x0000000000027941 */ /* 0x000fea0003800200 */
.L_x_35941:
        /* <DEDUP_REMOVED lines=61> */
.L_x_35939:
[----:B------:R-:W-:Y:S05]  /*464a0*/  BSYNC.RECONVERGENT B1 ;  /* 0x0000000000017941 */ /* 0x000fea0003800200 */
.L_x_35938:
        /* <DEDUP_REMOVED lines=50> */
.L_x_35902:
        /* <DEDUP_REMOVED lines=16> */
.L_x_35946:
        /* <DEDUP_REMOVED lines=13> */
.L_x_35948:
[----:B------:R-:W-:Y:S05]  /*469a0*/  BSYNC.RECONVERGENT B2 ;  /* 0x0000000000027941 */ /* 0x000fea0003800200 */
.L_x_35947:
        /* <DEDUP_REMOVED lines=61> */
.L_x_35945:
[----:B------:R-:W-:Y:S05]  /*46d80*/  BSYNC.RECONVERGENT B1 ;  /* 0x0000000000017941 */ /* 0x000fea0003800200 */
.L_x_35944:
        /* <DEDUP_REMOVED lines=18> */
.L_x_35951:
        /* <DEDUP_REMOVED lines=13> */
.L_x_35953:
[----:B------:R-:W-:Y:S05]  /*46f80*/  BSYNC.RECONVERGENT B2 ;  /* 0x0000000000027941 */ /* 0x000fea0003800200 */
.L_x_35952:
        /* <DEDUP_REMOVED lines=61> */
.L_x_35950:
[----:B------:R-:W-:Y:S05]  /*47360*/  BSYNC.RECONVERGENT B1 ;  /* 0x0000000000017941 */ /* 0x000fea0003800200 */
.L_x_35949:
        /* <DEDUP_REMOVED lines=16> */
.L_x_35956:
        /* <DEDUP_REMOVED lines=13> */
.L_x_35958:
[----:B------:R-:W-:Y:S05]  /*47540*/  BSYNC.RECONVERGENT B2 ;  /* 0x0000000000027941 */ /* 0x000fea0003800200 */
.L_x_35957:
        /* <DEDUP_REMOVED lines=61> */
.L_x_35955:
[----:B------:R-:W-:Y:S05]  /*47920*/  BSYNC.RECONVERGENT B1 ;  /* 0x0000000000017941 */ /* 0x000fea0003800200 */
.L_x_35954:
        /* <DEDUP_REMOVED lines=16> */
.L_x_35961:
        /* <DEDUP_REMOVED lines=13> */
.L_x_35963:
[----:B------:R-:W-:Y:S05]  /*47b00*/  BSYNC.RECONVERGENT B2 ;  /* 0x0000000000027941 */ /* 0x000fea0003800200 */
.L_x_35962:
        /* <DEDUP_REMOVED lines=61> */
.L_x_35960:
[----:B------:R-:W-:Y:S05]  /*47ee0*/  BSYNC.RECONVERGENT B1 ;  /* 0x0000000000017941 */ /* 0x000fea0003800200 */
.L_x_35959:
        /* <DEDUP_REMOVED lines=16> */
.L_x_35943:
        /* <DEDUP_REMOVED lines=24> */
.L_x_35964:
[----:B01----:R-:W-:Y:S01]  /*48170*/  IMAD.MOV.U32 R11, RZ, RZ, R18 ;  /* 0x000000ffff0b7224 */ /* 0x003fe200078e0012 */
[----:B------:R-:W-:-:S07]  /*48180*/  IADD3 R13, PT, PT, R13, 0x20, RZ ;  /* 0x000000200d0d7810 */ /* 0x000fce0007ffe0ff */
.L_x_35901:
[----:B------:R-:W-:Y:S05]  /*48190*/  BSYNC.RECONVERGENT B0 ;  /* 0x0000000000007941 */ /* 0x000fea0003800200 */
.L_x_35900:
        /* <DEDUP_REMOVED lines=35> */
.L_x_35970:
        /* <DEDUP_REMOVED lines=13> */
.L_x_35972:
[----:B------:R-:W-:Y:S05]  /*484a0*/  BSYNC.RECONVERGENT B2 ;  /* 0x0000000000027941 */ /* 0x000fea0003800200 */
.L_x_35971:
        /* <DEDUP_REMOVED lines=61> */
.L_x_35969:
[----:B------:R-:W-:Y:S05]  /*48880*/  BSYNC.RECONVERGENT B1 ;  /* 0x0000000000017941 */ /* 0x000fea0003800200 */
.L_x_35968:
        /* <DEDUP_REMOVED lines=20> */
.L_x_35975:
        /* <DEDUP_REMOVED lines=13> */
.L_x_35977:
[----:B------:R-:W-:Y:S05]  /*48aa0*/  BSYNC.RECONVERGENT B2 ;  /* 0x0000000000027941 */ /* 0x000fea0003800200 */
.L_x_35976:
        /* <DEDUP_REMOVED lines=61> */
.L_x_35974:
[----:B------:R-:W-:Y:S05]  /*48e80*/  BSYNC.RECONVERGENT B1 ;  /* 0x0000000000017941 */ /* 0x000fea0003800200 */
.L_x_35973:
        /* <DEDUP_REMOVED lines=15> */
.L_x_35980:
        /* <DEDUP_REMOVED lines=13> */
.L_x_35982:
[----:B------:R-:W-:Y:S05]  /*49050*/  BSYNC.RECONVERGENT B2 ;  /* 0x0000000000027941 */ /* 0x000fea0003800200 */
.L_x_35981:
        /* <DEDUP_REMOVED lines=61> */
.L_x_35979:
[----:B------:R-:W-:Y:S05]  /*49430*/  BSYNC.RECONVERGENT B1 ;  /* 0x0000000000017941 */ /* 0x000fea0003800200 */
.L_x_35978:
        /* <DEDUP_REMOVED lines=17> */
.L_x_35985:
        /* <DEDUP_REMOVED lines=13> */
.L_x_35987:
[----:B------:R-:W-:Y:S05]  /*49620*/  BSYNC.RECONVERGENT B2 ;  /* 0x0000000000027941 */ /* 0x000fea0003800200 */
.L_x_35986:
        /* <DEDUP_REMOVED lines=61> */
.L_x_35984:
[----:B------:R-:W-:Y:S05]  /*49a00*/  BSYNC.RECONVERGENT B1 ;  /* 0x0000000000017941 */ /* 0x000fea0003800200 */
.L_x_35983:
        /* <DEDUP_REMOVED lines=15> */
.L_x_35990:
        /* <DEDUP_REMOVED lines=13> */
.L_x_35992:
[----:B------:R-:W-:Y:S05]  /*49bd0*/  BSYNC.RECONVERGENT B2 ;  /* 0x0000000000027941 */ /* 0x000fea0003800200 */
.L_x_35991:
        /* <DEDUP_REMOVED lines=61> */
.L_x_35989:
[----:B------:R-:W-:Y:S05]  /*49fb0*/  BSYNC.RECONVERGENT B1 ;  /* 0x0000000000017941 */ /* 0x000fea0003800200 */
.L_x_35988:
        /* <DEDUP_REMOVED lines=17> */
.L_x_35995:
        /* <DEDUP_REMOVED lines=13> */
.L_x_35997:
[----:B------:R-:W-:Y:S05]  /*4a1a0*/  BSYNC.RECONVERGENT B2 ;  /* 0x0000000000027941 */ /* 0x000fea0003800200 */
.L_x_35996:
        /* <DEDUP_REMOVED lines=61> */
.L_x_35994:
[----:B------:R-:W-:Y:S05]  /*4a580*/  BSYNC.RECONVERGENT B1 ;  /* 0x0000000000017941 */ /* 0x000fea0003800200 */
.L_x_35993:
        /* <DEDUP_REMOVED lines=15> */
.L_x_36000:
        /* <DEDUP_REMOVED lines=13> */
.L_x_36002:
[----:B------:R-:W-:Y:S05]  /*4a750*/  BSYNC.RECONVERGENT B2 ;  /* 0x0000000000027941 */ /* 0x000fea0003800200 */
.L_x_36001:
        /* <DEDUP_REMOVED lines=61> */
.L_x_35999:
[----:B------:R-:W-:Y:S05]  /*4ab30*/  BSYNC.RECONVERGENT B1 ;  /* 0x0000000000017941 */ /* 0x000fea0003800200 */
.L_x_35998:
        /* <DEDUP_REMOVED lines=17> */
.L_x_36005:
        /* <DEDUP_REMOVED lines=16> */
.L_x_36007:
[----:B------:R-:W-:Y:S05]  /*4ad50*/  BSYNC.RECONVERGENT B2 ;  /* 0x0000000000027941 */ /* 0x000fea0003800200 */
.L_x_36006:
        /* <DEDUP_REMOVED lines=61> */
.L_x_36004:
[----:B------:R-:W-:Y:S05]  /*4b130*/  BSYNC.RECONVERGENT B1 ;  /* 0x0000000000017941 */ /* 0x000fea0003800200 */
.L_x_36003:
        /* <DEDUP_REMOVED lines=50> */
.L_x_35967:
        /* <DEDUP_REMOVED lines=16> */
.L_x_36011:
        /* <DEDUP_REMOVED lines=13> */
.L_x_36013:
[----:B------:R-:W-:Y:S05]  /*4b630*/  BSYNC.RECONVERGENT B2 ;  /* 0x0000000000027941 */ /* 0x000fea0003800200 */
.L_x_36012:
        /* <DEDUP_REMOVED lines=61> */
.L_x_36010:
[----:B------:R-:W-:Y:S05]  /*4ba10*/  BSYNC.RECONVERGENT B1 ;  /* 0x0000000000017941 */ /* 0x000fea0003800200 */
.L_x_36009:
        /* <DEDUP_REMOVED lines=18> */
.L_x_36016:
        /* <DEDUP_REMOVED lines=13> */
.L_x_36018:
[----:B------:R-:W-:Y:S05]  /*4bc10*/  BSYNC.RECONVERGENT B2 ;  /* 0x0000000000027941 */ /* 0x000fea0003800200 */
.L_x_36017:
        /* <DEDUP_REMOVED lines=61> */
.L_x_36015:
[----:B------:R-:W-:Y:S05]  /*4bff0*/  BSYNC.RECONVERGENT B1 ;  /* 0x0000000000017941 */ /* 0x000fea0003800200 */
.L_x_36014:
        /* <DEDUP_REMOVED lines=16> */
.L_x_36021:
        /* <DEDUP_REMOVED lines=13> */
.L_x_36023:
[----:B------:R-:W-:Y:S05]  /*4c1d0*/  BSYNC.RECONVERGENT B2 ;  /* 0x0000000000027941 */ /* 0x000fea0003800200 */
.L_x_36022:
        /* <DEDUP_REMOVED lines=61> */
.L_x_36020:
[----:B------:R-:W-:Y:S05]  /*4c5b0*/  BSYNC.RECONVERGENT B1 ;  /* 0x0000000000017941 */ /* 0x000fea0003800200 */
.L_x_36019:
        /* <DEDUP_REMOVED lines=16> */
.L_x_36026:
        /* <DEDUP_REMOVED lines=13> */
.L_x_36028:
[----:B------:R-:W-:Y:S05]  /*4c790*/  BSYNC.RECONVERGENT B2 ;  /* 0x0000000000027941 */ /* 0x000fea0003800200 */
.L_x_36027:
        /* <DEDUP_REMOVED lines=61> */
.L_x_36025:
[----:B------:R-:W-:Y:S05]  /*4cb70*/  BSYNC.RECONVERGENT B1 ;  /* 0x0000000000017941 */ /* 0x000fea0003800200 */
.L_x_36024:
        /* <DEDUP_REMOVED lines=16> */
.L_x_36008:
        /* <DEDUP_REMOVED lines=24> */
.L_x_36029:
[----:B01----:R-:W-:Y:S01]  /*4ce00*/  MOV R11, R18 ;  /* 0x00000012000b7202 */ /* 0x003fe20000000f00 */
[----:B------:R-:W-:-:S07]  /*4ce10*/  VIADD R13, R13, 0x20 ;  /* 0x000000200d0d7836 */ /* 0x000fce0000000000 */
.L_x_35966:
[----:B------:R-:W-:Y:S05]  /*4ce20*/  BSYNC.RECONVERGENT B0 ;  /* 0x0000000000007941 */ /* 0x000fea0003800200 */
.L_x_35965:
        /* <DEDUP_REMOVED lines=35> */
.L_x_36035:
        /* <DEDUP_REMOVED lines=13> */
.L_x_36037:
[----:B------:R-:W-:Y:S05]  /*4d130*/  BSYNC.RECONVERGENT B2 ;  /* 0x0000000000027941 */ /* 0x000fea0003800200 */
.L_x_36036:
        /* <DEDUP_REMOVED lines=61> */
.L_x_36034:
[----:B------:R-:W-:Y:S05]  /*4d510*/  BSYNC.RECONVERGENT B1 ;  /* 0x0000000000017941 */ /* 0x000fea0003800200 */
.L_x_36033:
        /* <DEDUP_REMOVED lines=20> */
.L_x_36040:
        /* <DEDUP_REMOVED lines=13> */
.L_x_36042:
[----:B------:R-:W-:Y:S05]  /*4d730*/  BSYNC.RECONVERGENT B2 ;  /* 0x0000000000027941 */ /* 0x000fea0003800200 */
.L_x_36041:
        /* <DEDUP_REMOVED lines=61> */
.L_x_36039:
[----:B------:R-:W-:Y:S05]  /*4db10*/  BSYNC.RECONVERGENT B1 ;  /* 0x0000000000017941 */ /* 0x000fea0003800200 */
.L_x_36038:
        /* <DEDUP_REMOVED lines=15> */
.L_x_36045:
        /* <DEDUP_REMOVED lines=13> */
.L_x_36047:
[----:B------:R-:W-:Y:S05]  /*4dce0*/  BSYNC.RECONVERGENT B2 ;  /* 0x0000000000027941 */ /* 0x000fea0003800200 */
.L_x_36046:
        /* <DEDUP_REMOVED lines=61> */
.L_x_36044:
[----:B------:R-:W-:Y:S05]  /*4e0c0*/  BSYNC.RECONVERGENT B1 ;  /* 0x0000000000017941 */ /* 0x000fea0003800200 */
.L_x_36043:
        /* <DEDUP_REMOVED lines=17> */
.L_x_36050:
        /* <DEDUP_REMOVED lines=13> */
.L_x_36052:
[----:B------:R-:W-:Y:S05]  /*4e2b0*/  BSYNC.RECONVERGENT B2 ;  /* 0x0000000000027941 */ /* 0x000fea0003800200 */
.L_x_36051:
        /* <DEDUP_REMOVED lines=61> */
.L_x_36049:
[----:B------:R-:W-:Y:S05]  /*4e690*/  BSYNC.RECONVERGENT B1 ;  /* 0x0000000000017941 */ /* 0x000fea0003800200 */
.L_x_36048:
        /* <DEDUP_REMOVED lines=15> */
.L_x_36055:
        /* <DEDUP_REMOVED lines=13> */
.L_x_36057:
[----:B------:R-:W-:Y:S05]  /*4e860*/  BSYNC.RECONVERGENT B2 ;  /* 0x0000000000027941 */ /* 0x000fea0003800200 */
.L_x_36056:
        /* <DEDUP_REMOVED lines=61> */
.L_x_36054:
[----:B------:R-:W-:Y:S05]  /*4ec40*/  BSYNC.RECONVERGENT B1 ;  /* 0x0000000000017941 */ /* 0x000fea0003800200 */
.L_x_36053:
        /* <DEDUP_REMOVED lines=17> */
.L_x_36060:
        /* <DEDUP_REMOVED lines=13> */
.L_x_36062:
[----:B------:R-:W-:Y:S05]  /*4ee30*/  BSYNC.RECONVERGENT B2 ;  /* 0x0000000000027941 */ /* 0x000fea0003800200 */
.L_x_36061:
        /* <DEDUP_REMOVED lines=61> */
.L_x_36059:
[----:B------:R-:W-:Y:S05]  /*4f210*/  BSYNC.RECONVERGENT B1 ;  /* 0x0000000000017941 */ /* 0x000fea0003800200 */
.L_x_36058:
        /* <DEDUP_REMOVED lines=15> */
.L_x_36065:
        /* <DEDUP_REMOVED lines=13> */
.L_x_36067:
[----:B------:R-:W-:Y:S05]  /*4f3e0*/  BSYNC.RECONVERGENT B2 ;  /* 0x0000000000027941 */ /* 0x000fea0003800200 */
.L_x_36066:
        /* <DEDUP_REMOVED lines=61> */
.L_x_36064:
[----:B------:R-:W-:Y:S05]  /*4f7c0*/  BSYNC.RECONVERGENT B1 ;  /* 0x0000000000017941 */ /* 0x000fea0003800200 */
.L_x_36063:
        /* <DEDUP_REMOVED lines=17> */
.L_x_36070:
        /* <DEDUP_REMOVED lines=16> */
.L_x_36072:
[----:B------:R-:W-:Y:S05]  /*4f9e0*/  BSYNC.RECONVERGENT B2 ;  /* 0x0000000000027941 */ /* 0x000fea0003800200 */
.L_x_36071:
        /* <DEDUP_REMOVED lines=61> */
.L_x_36069:
[----:B------:R-:W-:Y:S05]  /*4fdc0*/  BSYNC.RECONVERGENT B1 ;  /* 0x0000000000017941 */ /* 0x000fea0003800200 */
.L_x_36068:
        /* <DEDUP_REMOVED lines=50> */
.L_x_36032:
        /* <DEDUP_REMOVED lines=16> */
.L_x_36076:
        /* <DEDUP_REMOVED lines=13> */
.L_x_36078:
[----:B------:R-:W-:Y:S05]  /*502c0*/  BSYNC.RECONVERGENT B2 ;  /* 0x0000000000027941 */ /* 0x000fea0003800200 */
.L_x_36077:
        /* <DEDUP_REMOVED lines=61> */
.L_x_36075:
[----:B------:R-:W-:Y:S05]  /*506a0*/  BSYNC.RECONVERGENT B1 ;  /* 0x0000000000017941 */ /* 0x000fea0003800200 */
.L_x_36074:
        /* <DEDUP_REMOVED lines=18> */
.L_x_36081:
        /* <DEDUP_REMOVED lines=13> */
.L_x_36083:
[----:B------:R-:W-:Y:S05]  /*508a0*/  BSYNC.RECONVERGENT B2 ;  /* 0x0000000000027941 */ /* 0x000fea0003800200 */
.L_x_36082:
        /* <DEDUP_REMOVED lines=61> */
.L_x_36080:
[----:B------:R-:W-:Y:S05]  /*50c80*/  BSYNC.RECONVERGENT B1 ;  /* 0x0000000000017941 */ /* 0x000fea0003800200 */
.L_x_36079:
        /* <DEDUP_REMOVED lines=16> */
.L_x_36086:
        /* <DEDUP_REMOVED lines=13> */
.L_x_36088:
[----:B------:R-:W-:Y:S05]  /*50e60*/  BSYNC.RECONVERGENT B2 ;  /* 0x0000000000027941 */ /* 0x000fea0003800200 */
.L_x_36087:
        /* <DEDUP_REMOVED lines=61> */
.L_x_36085:
[----:B------:R-:W-:Y:S05]  /*51240*/  BSYNC.RECONVERGENT B1 ;  /* 0x0000000000017941 */ /* 0x000fea0003800200 */
.L_x_36084:
        /* <DEDUP_REMOVED lines=16> */
.L_x_36091:
        /* <DEDUP_REMOVED lines=13> */
.L_x_36093:
[----:B------:R-:W-:Y:S05]  /*51420*/  BSYNC.RECONVERGENT B2 ;  /* 0x0000000000027941 */ /* 0x000fea0003800200 */
.L_x_36092:
        /* <DEDUP_REMOVED lines=61> */
.L_x_36090:
[----:B------:R-:W-:Y:S05]  /*51800*/  BSYNC.RECONVERGENT B1 ;  /* 0x0000000000017941 */ /* 0x000fea0003800200 */
.L_x_36089:
        /* <DEDUP_REMOVED lines=16> */
.L_x_36073:
        /* <DEDUP_REMOVED lines=11> */
[----:B------:R0:W-:Y:S02]  /*519c0*/  STG.E desc[UR6][R140.64], R11 ;  /* 0x0000000b8c007986 */ /* 0x0001e4000c101906 */
[----:B0-----:R-:W-:Y:S01]  /*519d0*/  IMAD.MOV.U32 R11, RZ, RZ, R18 ;  /* 0x000000ffff0b7224 */ /* 0x001fe200078e0012 */
[----:B------:R-:W-:Y:S06]  /*519e0*/  @!P0 BRA `(.L_x_36031) ;  /* 0x00000000002c8947 */ /* 0x000fec0003800000 */
[----:B------:R-:W-:Y:S02]  /*519f0*/  SHF.L.U32 R18, R16, 0x10, RZ ;  /* 0x0000001010127819 */ /* 0x000fe400000006ff */
        /* <DEDUP_REMOVED lines=10> */
.L_x_36031:
[----:B------:R-:W-:Y:S05]  /*51aa0*/  BSYNC.RECONVERGENT B0 ;  /* 0x0000000000007941 */ /* 0x000fea0003800200 */
.L_x_36030:
        /* <DEDUP_REMOVED lines=13> */
[----:B------:R-:W-:Y:S02]  /*51b80*/  LOP3.LUT R3, R3, 0xfffffffe, RZ, 0xc0, !PT ;  /* 0xfffffffe03037812 */ /* 0x000fe400078ec0ff */
[----:B------:R-:W-:-:S05]  /*51b90*/  FSEL R13, R13, RZ, P5 ;  /* 0x000000ff0d0d7208 */ /* 0x000fca0002800000 */
[----:B0-----:R-:W-:-:S04]  /*51ba0*/  FADD.FTZ R18, R80, R13 ;  /* 0x0000000d50127221 */ /* 0x001fc80000010000 */
[----:B------:R-:W-:Y:S01]  /*51bb0*/  FADD.FTZ R18, R81, R18 ;  /* 0x0000001251127221 */ /* 0x000fe20000010000 */
[----:B------:R-:W-:-:S03]  /*51bc0*/  @P6 LOP3.LUT R3, R3, 0x1, RZ, 0xfc, !PT ;  /* 0x0000000103036812 */ /* 0x000fc600078efcff */
[----:B------:R-:W-:Y:S01]  /*51bd0*/  FADD.FTZ R18, R82, R18 ;  /* 0x0000001252127221 */ /* 0x000fe20000010000 */
[----:B------:R-:W-:-:S03]  /*51be0*/  LOP3.LUT R3, R3, 0xfffffffd, RZ, 0xc0, !PT ;  /* 0xfffffffd03037812 */ /* 0x000fc600078ec0ff */
        /* <DEDUP_REMOVED lines=83> */
[----:B-1----:R-:W-:Y:S02]  /*52120*/  LOP3.LUT P6, RZ, R142, 0x1f, RZ, 0xc0, !PT ;  /* 0x0000001f8eff7812 */ /* 0x002fe400078cc0ff */
[----:B------:R-:W-:-:S11]  /*52130*/  LOP3.LUT R3, R3, 0xfffffbff, RZ, 0xc0, !PT ;  /* 0xfffffbff03037812 */ /* 0x000fd600078ec0ff */
        /* <DEDUP_REMOVED lines=162> */
.L_x_36139:
[----:B------:R-:W-:Y:S01]  /*52b60*/  LOP3.LUT P1, RZ, R142, 0x1f, RZ, 0xc0, !PT ;  /* 0x0000001f8eff7812 */ /* 0x000fe2000782c0ff */
[----:B-1----:R-:W-:Y:S01]  /*52b70*/  FADD.FTZ R18, R144, R18 ;  /* 0x0000001290127221 */ /* 0x002fe20000010000 */
[----:B------:R-:W-:Y:S01]  /*52b80*/  ISETP.NE.AND P0, PT, RZ, UR11, PT ;  /* 0x0000000bff007c0c */ /* 0x000fe2000bf05270 */
[----:B------:R-:W-:Y:S02]  /*52b90*/  BSSY.RECONVERGENT B0, `(.L_x_36095) ;  /* 0x0000039000007945 */ /* 0x000fe40003800200 */
[----:B------:R-:W-:Y:S01]  /*52ba0*/  FFMA.FTZ R13, R18, R13, UR12 ;  /* 0x0000000c120d7e23 */ /* 0x000fe2000801000d */
[----:B------:R-:W-:-:S05]  /*52bb0*/  FMUL.FTZ R18, R143, R143 ;  /* 0x0000008f8f127220 */ /* 0x000fca0000410000 */
[----:B------:R-:W-:Y:S02]  /*52bc0*/  FSEL R18, R18, RZ, P0 ;  /* 0x000000ff12127208 */ /* 0x000fe40000000000 */
[----:B------:R-:W1:Y:S03]  /*52bd0*/  @!P1 LDC.64 R140, c[0x0][0x3c0] ;  /* 0x0000f000ff8c9b82 */ /* 0x000e660000000a00 */
[----:B------:R-:W-:-:S04]  /*52be0*/  FADD.FTZ R13, R13, R18 ;  /* 0x000000120d0d7221 */ /* 0x000fc80000010000 */
[----:B------:R2:W3:Y:S02]  /*52bf0*/  MUFU.RSQ R18, R13 ;  /* 0x0000000d00127308 */ /* 0x0004e40000001400 */
[----:B--2---:R-:W-:Y:S01]  /*52c00*/  FSEL R13, R143, RZ, !P0 ;  /* 0x000000ff8f0d7208 */ /* 0x004fe20004000000 */
[----:B-1----:R-:W-:-:S05]  /*52c10*/  @!P1 IMAD.WIDE R140, R8, 0x4, R140 ;  /* 0x00000004088c9825 */ /* 0x002fca00078e028c */
[----:B------:R1:W-:Y:S02]  /*52c20*/  @!P1 STG.E desc[UR6][R140.64], R143 ;  /* 0x0000008f8c009986 */ /* 0x0003e4000c101906 */
[----:B-1----:R-:W1:Y:S02]  /*52c30*/  @!P1 LDC.64 R140, c[0x0][0x3c8] ;  /* 0x0000f200ff8c9b82 */ /* 0x002e640000000a00 */
[----:B-1----:R-:W-:-:S05]  /*52c40*/  @!P1 IMAD.WIDE R140, R8, 0x4, R140 ;  /* 0x00000004088c9825 */ /* 0x002fca00078e028c */
[----:B---3--:R1:W-:Y:S01]  /*52c50*/  @!P1 STG.E desc[UR6][R140.64], R18 ;  /* 0x000000128c009986 */ /* 0x0083e2000c101906 */
[----:B------:R-:W-:Y:S05]  /*52c60*/  @!P5 BRA `(.L_x_36096) ;  /* 0x0000000000acd947 */ /* 0x000fea0003800000 */
[----:B------:R-:W1:Y:S04]  /*52c70*/  LDL.S16 R146, [R1+0x22] ;  /* 0x0000220001927983 */ /* 0x000e680000100600 */
[----:B------:R-:W2:Y:S01]  /*52c80*/  LDL.S16 R145, [R1+0x1e] ;  /* 0x00001e0001917983 */ /* 0x000ea20000100600 */
[----:B0-----:R-:W-:-:S03]  /*52c90*/  FADD.FTZ R144, R76, -R13 ;  /* 0x8000000d4c907221 */ /* 0x001fc60000010000 */
[----:B------:R-:W3:Y:S04]  /*52ca0*/  LDL.S16 R180, [R1+0x20] ;  /* 0x0000200001b47983 */ /* 0x000ee80000100600 */
[----:B------:R-:W4:Y:S01]  /*52cb0*/  LDL.S16 R147, [R1+0x1c] ;  /* 0x00001c0001937983 */ /* 0x000f220000100600 */
[----:B------:R-:W-:Y:S02]  /*52cc0*/  HADD2.F32 R143, -RZ, R40.H0_H0 ;  /* 0x20000028ff8f7230 */ /* 0x000fe40000004100 */
[----:B------:R-:W-:Y:S01]  /*52cd0*/  FMUL.FTZ R144, R18, R144 ;  /* 0x0000009012907220 */ /* 0x000fe20000410000 */
[----:B------:R-:W-:Y:S02]  /*52ce0*/  HADD2.F32 R142, -RZ, R160.H0_H0 ;  /* 0x200000a0ff8e7230 */ /* 0x000fe40000004100 */
[----:B------:R-:W-:-:S02]  /*52cf0*/  HADD2.F32 R181, -RZ, R226.H0_H0 ;  /* 0x200000e2ffb57230 */ /* 0x000fc40000004100 */
[----:B-1----:R-:W-:Y:S02]  /*52d00*/  HADD2.F32 R140, -RZ, R146.H0_H0 ;  /* 0x20000092ff8c7230 */ /* 0x002fe40000004100 */
[----:B--2---:R-:W-:Y:S02]  /*52d10*/  HADD2.F32 R141, -RZ, R145.H0_H0 ;  /* 0x20000091ff8d7230 */ /* 0x004fe40000004100 */
[----:B------:R-:W-:Y:S01]  /*52d20*/  FADD.FTZ R145, R77, -R13 ;  /* 0x8000000d4d917221 */ /* 0x000fe20000010000 */
[C---:B------:R-:W-:Y:S01]  /*52d30*/  FFMA.FTZ R140, R144.reuse, R140, R143 ;  /* 0x0000008c908c7223 */ /* 0x040fe2000001008f */
[--C-:B------:R-:W-:Y:S02]  /*52d40*/  HADD2.F32 R146, -RZ, R229.reuse.H0_H0 ;  /* 0x200000e5ff927230 */ /* 0x100fe40000004100 */
[----:B------:R-:W-:Y:S01]  /*52d50*/  FFMA.FTZ R144, R144, R141, R142 ;  /* 0x0000008d90907223 */ /* 0x000fe2000001008e */
[----:B------:R-:W-:Y:S02]  /*52d60*/  HADD2.F32 R141, -RZ, R229.H1_H1 ;  /* 0x300000e5ff8d7230 */ /* 0x000fe40000004100 */
[----:B------:R-:W-:Y:S01]  /*52d70*/  FMUL.FTZ R145, R18, R145 ;  /* 0x0000009112917220 */ /* 0x000fe20000410000 */
[----:B------:R-:W-:-:S02]  /*52d80*/  HADD2.F32 R142, -RZ, R228.H1_H1 ;  /* 0x300000e4ff8e7230 */ /* 0x000fc40000004100 */
[----:B------:R-:W-:Y:S02]  /*52d90*/  HADD2.F32 R143, -RZ, R228.H0_H0 ;  /* 0x200000e4ff8f7230 */ /* 0x000fe40000004100 */
[C---:B------:R-:W-:Y:S01]  /*52da0*/  FFMA.FTZ R141, R145.reuse, R141, R146 ;  /* 0x0000008d918d7223 */ /* 0x040fe20000010092 */
[----:B------:R-:W-:Y:S02]  /*52db0*/  FADD.FTZ R146, R78, -R13 ;  /* 0x8000000d4e927221 */ /* 0x000fe40000010000 */
[----:B------:R-:W-:Y:S01]  /*52dc0*/  FFMA.FTZ R145, R145, R142, R143 ;  /* 0x0000008e91917223 */ /* 0x000fe2000001008f */
[----:B---3--:R-:W-:Y:S02]  /*52dd0*/  HADD2.F32 R142, -RZ, R180.H0_H0 ;  /* 0x200000b4ff8e7230 */ /* 0x008fe40000004100 */
[----:B------:R-:W-:Y:S01]  /*52de0*/  FMUL.FTZ R146, R18, R146 ;  /* 0x0000009212927220 */ /* 0x000fe20000410000 */
[----:B------:R-:W-:-:S05]  /*52df0*/  HADD2.F32 R143, -RZ, R41.H0_H0 ;  /* 0x20000029ff8f7230 */ /* 0x000fca0000004100 */
[----:B------:R-:W-:Y:S01]  /*52e00*/  FFMA.FTZ R142, R146, R142, R143 ;  /* 0x0000008e928e7223 */ /* 0x000fe2000001008f */
[----:B----4-:R-:W-:Y:S02]  /*52e10*/  HADD2.F32 R143, -RZ, R147.H0_H0 ;  /* 0x20000093ff8f7230 */ /* 0x010fe40000004100 */
[----:B------:R-:W-:-:S05]  /*52e20*/  HADD2.F32 R147, -RZ, R161.H0_H0 ;  /* 0x200000a1ff937230 */ /* 0x000fca0000004100 */
[----:B------:R-:W-:Y:S01]  /*52e30*/  FFMA.FTZ R146, R146, R143, R147 ;  /* 0x0000008f92927223 */ /* 0x000fe20000010093 */
[----:B------:R-:W-:Y:S01]  /*52e40*/  FADD.FTZ R147, R79, -R13 ;  /* 0x8000000d4f937221 */ /* 0x000fe20000010000 */
[--C-:B------:R-:W-:Y:S02]  /*52e50*/  HADD2.F32 R143, -RZ, R227.reuse.H1_H1 ;  /* 0x300000e3ff8f7230 */ /* 0x100fe40000004100 */
[----:B------:R-:W-:Y:S02]  /*52e60*/  HADD2.F32 R180, -RZ, R227.H0_H0 ;  /* 0x200000e3ffb47230 */ /* 0x000fe40000004100 */
        /* <DEDUP_REMOVED lines=8> */
[----:B0-----:R-:W-:-:S05]  /*52ef0*/  IMAD.WIDE.U32 R140, R19, 0x10, R140 ;  /* 0x00000010138c7825 */ /* 0x001fca00078e008c */
[----:B------:R2:W-:Y:S01]  /*52f00*/  STG.E.128 desc[UR6][R140.64], R144 ;  /* 0x000000908c007986 */ /* 0x0005e2000c101d06 */
[----:B------:R-:W-:-:S07]  /*52f10*/  IADD3 R19, PT, PT, R19, 0x20, RZ ;  /* 0x0000002013137810 */ /* 0x000fce0007ffe0ff */
.L_x_36096:
[----:B------:R-:W-:Y:S05]  /*52f20*/  BSYNC.RECONVERGENT B0 ;  /* 0x0000000000007941 */ /* 0x000fea0003800200 */
.L_x_36095:
[----:B------:R-:W-:Y:S01]  /*52f30*/  LOP3.LUT P0, RZ, R3, 0x4000000, RZ, 0xc0, !PT ;  /* 0x0400000003ff7812 */ /* 0x000fe2000780c0ff */
[----:B------:R-:W-:-:S12]  /*52f40*/  BSSY.RECONVERGENT B0, `(.L_x_36097) ;  /* 0x000002d000007945 */ /* 0x000fd80003800200 */
[----:B------:R-:W-:Y:S05]  /*52f50*/  @!P0 BRA `(.L_x_36098) ;  /* 0x0000000000ac8947 */ /* 0x000fea0003800000 */
[----:B-12---:R-:W2:Y:S04]  /*52f60*/  LDL.S16 R140, [R1+0x1a] ;  /* 0x00001a00018c7983 */ /* 0x006ea80000100600 */
[----:B------:R-:W3:Y:S01]  /*52f70*/  LDL.S16 R141, [R1+0x16] ;  /* 0x00001600018d7983 */ /* 0x000ee20000100600 */
[----:B0-----:R-:W-:-:S03]  /*52f80*/  FADD.FTZ R144, R80, -R13 ;  /* 0x8000000d50907221 */ /* 0x001fc60000010000 */
[----:B------:R-:W4:Y:S04]  /*52f90*/  LDL.S16 R180, [R1+0x18] ;  /* 0x0000180001b47983 */ /* 0x000f280000100600 */
[----:B------:R-:W5:Y:S01]  /*52fa0*/  LDL.S16 R147, [R1+0x14] ;  /* 0x0000140001937983 */ /* 0x000f620000100600 */
[----:B------:R-:W-:Y:S02]  /*52fb0*/  HADD2.F32 R143, -RZ, R22.H0_H0 ;  /* 0x20000016ff8f7230 */ /* 0x000fe40000004100 */
[----:B------:R-:W-:Y:S01]  /*52fc0*/  FMUL.FTZ R144, R18, R144 ;  /* 0x0000009012907220 */ /* 0x000fe20000410000 */
[----:B------:R-:W-:Y:S02]  /*52fd0*/  HADD2.F32 R142, -RZ, R158.H0_H0 ;  /* 0x2000009eff8e7230 */ /* 0x000fe40000004100 */
[----:B------:R-:W-:Y:S01]  /*52fe0*/  FADD.FTZ R145, R81, -R13 ;  /* 0x8000000d51917221 */ /* 0x000fe20000010000 */
[----:B------:R-:W-:-:S03]  /*52ff0*/  HADD2.F32 R146, -RZ, R225.H0_H0 ;  /* 0x200000e1ff927230 */ /* 0x000fc60000004100 */
[----:B------:R-:W-:Y:S01]  /*53000*/  FMUL.FTZ R145, R18, R145 ;  /* 0x0000009112917220 */ /* 0x000fe20000410000 */
[----:B------:R-:W-:Y:S02]  /*53010*/  HADD2.F32 R181, -RZ, R222.H0_H0 ;  /* 0x200000deffb57230 */ /* 0x000fe40000004100 */
[----:B--2---:R-:W-:Y:S02]  /*53020*/  HADD2.F32 R140, -RZ, R140.H0_H0 ;  /* 0x2000008cff8c7230 */ /* 0x004fe40000004100 */
[----:B---3--:R-:W-:-:S03]  /*53030*/  HADD2.F32 R141, -RZ, R141.H0_H0 ;  /* 0x2000008dff8d7230 */ /* 0x008fc60000004100 */
[C---:B------:R-:W-:Y:S02]  /*53040*/  FFMA.FTZ R140, R144.reuse, R140, R143 ;  /* 0x0000008c908c7223 */ /* 0x040fe4000001008f */
[----:B------:R-:W-:Y:S01]  /*53050*/  FFMA.FTZ R144, R144, R141, R142 ;  /* 0x0000008d90907223 */ /* 0x000fe2000001008e */
[----:B------:R-:W-:Y:S02]  /*53060*/  HADD2.F32 R141, -RZ, R225.H1_H1 ;  /* 0x300000e1ff8d7230 */ /* 0x000fe40000004100 */
[--C-:B------:R-:W-:Y:S02]  /*53070*/  HADD2.F32 R142, -RZ, R224.reuse.H1_H1 ;  /* 0x300000e0ff8e7230 */ /* 0x100fe40000004100 */
[----:B------:R-:W-:Y:S02]  /*53080*/  HADD2.F32 R143, -RZ, R224.H0_H0 ;  /* 0x200000e0ff8f7230 */ /* 0x000fe40000004100 */
[----:B------:R-:W-:Y:S01]  /*53090*/  FFMA.FTZ R141, R145, R141, R146 ;  /* 0x0000008d918d7223 */ /* 0x000fe20000010092 */
[----:B------:R-:W-:-:S02]  /*530a0*/  FADD.FTZ R146, R82, -R13 ;  /* 0x8000000d52927221 */ /* 0x000fc40000010000 */
[----:B------:R-:W-:Y:S01]  /*530b0*/  FFMA.FTZ R145, R145, R142, R143 ;  /* 0x0000008e91917223 */ /* 0x000fe2000001008f */
[----:B----4-:R-:W-:Y:S02]  /*530c0*/  HADD2.F32 R142, -RZ, R180.H0_H0 ;  /* 0x200000b4ff8e7230 */ /* 0x010fe40000004100 */
[----:B------:R-:W-:Y:S01]  /*530d0*/  FMUL.FTZ R146, R18, R146 ;  /* 0x0000009212927220 */ /* 0x000fe20000410000 */
[----:B------:R-:W-:-:S05]  /*530e0*/  HADD2.F32 R143, -RZ, R23.H0_H0 ;  /* 0x20000017ff8f7230 */ /* 0x000fca0000004100 */
[----:B------:R-:W-:Y:S01]  /*530f0*/  FFMA.FTZ R142, R146, R142, R143 ;  /* 0x0000008e928e7223 */ /* 0x000fe2000001008f */
[----:B-----5:R-:W-:Y:S02]  /*53100*/  HADD2.F32 R143, -RZ, R147.H0_H0 ;  /* 0x20000093ff8f7230 */ /* 0x020fe40000004100 */
        /* <DEDUP_REMOVED lines=15> */
[----:B------:R-:W-:-:S07]  /*53200*/  VIADD R19, R19, 0x20 ;  /* 0x0000002013137836 */ /* 0x000fce0000000000 */
.L_x_36098:
[----:B------:R-:W-:Y:S05]  /*53210*/  BSYNC.RECONVERGENT B0 ;  /* 0x0000000000007941 */ /* 0x000fea0003800200 */
.L_x_36097:
[----:B------:R-:W-:Y:S01]  /*53220*/  LOP3.LUT P0, RZ, R3, 0x2000000, RZ, 0xc0, !PT ;  /* 0x0200000003ff7812 */ /* 0x000fe2000780c0ff */
[----:B------:R-:W-:-:S12]  /*53230*/  BSSY.RECONVERGENT B0, `(.L_x_36099) ;  /* 0x000002d000007945 */ /* 0x000fd80003800200 */
[----:B------:R-:W-:Y:S05]  /*53240*/  @!P0 BRA `(.L_x_36100) ;  /* 0x0000000000ac8947 */ /* 0x000fea0003800000 */
[----:B-123--:R-:W2:Y:S04]  /*53250*/  LDL.S16 R140, [R1+0x12] ;  /* 0x00001200018c7983 */ /* 0x00eea80000100600 */
        /* <DEDUP_REMOVED lines=42> */
.L_x_36100:
[----:B------:R-:W-:Y:S05]  /*53500*/  BSYNC.RECONVERGENT B0 ;  /* 0x0000000000007941 */ /* 0x000fea0003800200 */
.L_x_36099:
[----:B------:R-:W-:Y:S01]  /*53510*/  LOP3.LUT P0, RZ, R3, 0x1000000, RZ, 0xc0, !PT ;  /* 0x0100000003ff7812 */ /* 0x000fe2000780c0ff */
[----:B------:R-:W-:-:S12]  /*53520*/  BSSY.RECONVERGENT B0, `(.L_x_36101) ;  /* 0x000002d000007945 */ /* 0x000fd80003800200 */
[----:B------:R-:W-:Y:S05]  /*53530*/  @!P0 BRA `(.L_x_36102) ;  /* 0x0000000000ac8947 */ /* 0x000fea0003800000 */
[----:B-1234-:R-:W2:Y:S04]  /*53540*/  LDL.S16 R140, [R1+0xa] ;  /* 0x00000a00018c7983 */ /* 0x01eea80000100600 */
        /* <DEDUP_REMOVED lines=42> */
.L_x_36102:
[----:B------:R-:W-:Y:S05]  /*537f0*/  BSYNC.RECONVERGENT B0 ;  /* 0x0000000000007941 */ /* 0x000fea0003800200 */
.L_x_36101:
[----:B------:R-:W-:Y:S01]  /*53800*/  LOP3.LUT P0, RZ, R3, 0x800000, RZ, 0xc0, !PT ;  /* 0x0080000003ff7812 */ /* 0x000fe2000780c0ff */
[----:B------:R-:W-:-:S12]  /*53810*/  BSSY.RECONVERGENT B0, `(.L_x_36103) ;  /* 0x000002b000007945 */ /* 0x000fd80003800200 */
[----:B------:R-:W-:Y:S05]  /*53820*/  @!P0 BRA `(.L_x_36104) ;  /* 0x0000000000a48947 */ /* 0x000fea0003800000 */
[----:B01234-:R-:W2:Y:S04]  /*53830*/  LDL.S16 R140, [R1+0x2] ;  /* 0x00000200018c7983 */ /* 0x01fea80000100600 */
[----:B------:R-:W3:Y:S01]  /*53840*/  LDL.S16 R147, [R1] ;  /* 0x0000000001937983 */ /* 0x000ee20000100600 */
[--C-:B------:R-:W-:Y:S01]  /*53850*/  FADD.FTZ R144, R92, -R13.reuse ;  /* 0x8000000d5c907221 */ /* 0x100fe20000010000 */
[----:B------:R-:W-:Y:S02]  /*53860*/  HADD2.F32 R143, -RZ, R28.H0_H0 ;  /* 0x2000001cff8f7230 */ /* 0x000fe40000004100 */
[----:B------:R-:W-:Y:S01]  /*53870*/  FADD.FTZ R145, R93, -R13 ;  /* 0x8000000d5d917221 */ /* 0x000fe20000010000 */
[----:B------:R-:W-:Y:S02]  /*53880*/  HADD2.F32 R141, -RZ, R252.H1_H1 ;  /* 0x300000fcff8d7230 */ /* 0x000fe40000004100 */
[----:B------:R-:W-:Y:S01]  /*53890*/  FMUL.FTZ R144, R18, R144 ;  /* 0x0000009012907220 */ /* 0x000fe20000410000 */
[----:B------:R-:W-:-:S02]  /*538a0*/  HADD2.F32 R142, -RZ, R152.H0_H0 ;  /* 0x20000098ff8e7230 */ /* 0x000fc40000004100 */
[----:B------:R-:W-:Y:S01]  /*538b0*/  FMUL.FTZ R145, R18, R145 ;  /* 0x0000009112917220 */ /* 0x000fe20000410000 */
[----:B------:R-:W-:Y:S02]  /*538c0*/  HADD2.F32 R146, -RZ, R213.H0_H0 ;  /* 0x200000d5ff927230 */ /* 0x000fe40000004100 */
[----:B------:R-:W-:Y:S02]  /*538d0*/  HADD2.F32 R180, -RZ, R211.H0_H0 ;  /* 0x200000d3ffb47230 */ /* 0x000fe40000004100 */
[----:B------:R-:W-:Y:S02]  /*538e0*/  HADD2.F32 R181, -RZ, R210.H0_H0 ;  /* 0x200000d2ffb57230 */ /* 0x000fe40000004100 */
[----:B--2---:R-:W-:-:S05]  /*538f0*/  HADD2.F32 R140, -RZ, R140.H0_H0 ;  /* 0x2000008cff8c7230 */ /* 0x004fca0000004100 */
[C---:B------:R-:W-:Y:S01]  /*53900*/  FFMA.FTZ R140, R144.reuse, R140, R143 ;  /* 0x0000008c908c7223 */ /* 0x040fe2000001008f */
[----:B------:R-:W-:Y:S01]  /*53910*/  FFMA.FTZ R144, R144, R141, R142 ;  /* 0x0000008d90907223 */ /* 0x000fe2000001008e */
[----:B------:R-:W-:Y:S02]  /*53920*/  HADD2.F32 R141, -RZ, R213.H1_H1 ;  /* 0x300000d5ff8d7230 */ /* 0x000fe40000004100 */
[--C-:B------:R-:W-:Y:S02]  /*53930*/  HADD2.F32 R142, -RZ, R212.reuse.H1_H1 ;  /* 0x300000d4ff8e7230 */ /* 0x100fe40000004100 */
[----:B------:R-:W-:Y:S02]  /*53940*/  HADD2.F32 R143, -RZ, R212.H0_H0 ;  /* 0x200000d4ff8f7230 */ /* 0x000fe40000004100 */
[C---:B------:R-:W-:Y:S01]  /*53950*/  FFMA.FTZ R141, R145.reuse, R141, R146 ;  /* 0x0000008d918d7223 */ /* 0x040fe20000010092 */
[----:B------:R-:W-:Y:S02]  /*53960*/  FADD.FTZ R146, R94, -R13 ;  /* 0x8000000d5e927221 */ /* 0x000fe40000010000 */
[----:B------:R-:W-:Y:S01]  /*53970*/  FFMA.FTZ R145, R145, R142, R143 ;  /* 0x0000008e91917223 */ /* 0x000fe2000001008f */
[----:B---3--:R-:W-:-:S02]  /*53980*/  HADD2.F32 R142, -RZ, R147.H0_H0 ;  /* 0x20000093ff8e7230 */ /* 0x008fc40000004100 */
[----:B------:R-:W-:Y:S01]  /*53990*/  FMUL.FTZ R146, R18, R146 ;  /* 0x0000009212927220 */ /* 0x000fe20000410000 */
[----:B------:R-:W-:Y:S02]  /*539a0*/  HADD2.F32 R143, -RZ, R29.H0_H0 ;  /* 0x2000001dff8f7230 */ /* 0x000fe40000004100 */
[----:B------:R-:W-:-:S03]  /*539b0*/  HADD2.F32 R147, -RZ, R153.H0_H0 ;  /* 0x20000099ff937230 */ /* 0x000fc60000004100 */
        /* <DEDUP_REMOVED lines=16> */
.L_x_36104:
[----:B------:R-:W-:Y:S05]  /*53ac0*/  BSYNC.RECONVERGENT B0 ;  /* 0x0000000000007941 */ /* 0x000fea0003800200 */
.L_x_36103:
[----:B------:R-:W-:Y:S01]  /*53ad0*/  LOP3.LUT P0, RZ, R3, 0x400000, RZ, 0xc0, !PT ;  /* 0x0040000003ff7812 */ /* 0x000fe2000780c0ff */
[----:B------:R-:W-:-:S12]  /*53ae0*/  BSSY.RECONVERGENT B0, `(.L_x_36105) ;  /* 0x0000029000007945 */ /* 0x000fd80003800200 */
[----:B------:R-:W-:Y:S05]  /*53af0*/  @!P0 BRA `(.L_x_36106) ;  /* 0x00000000009c8947 */ /* 0x000fea0003800000 */
[--C-:B0-234-:R-:W-:Y:S01]  /*53b00*/  FADD.FTZ R144, R96, -R13.reuse ;  /* 0x8000000d60907221 */ /* 0x11dfe20000010000 */
[----:B-1----:R-:W-:Y:S02]  /*53b10*/  HADD2.F32 R140, -RZ, R251.H1_H1 ;  /* 0x300000fbff8c7230 */ /* 0x002fe40000004100 */
        /* <DEDUP_REMOVED lines=34> */
[----:B0-----:R-:W-:-:S04]  /*53d40*/  IMAD.WIDE.U32 R140, R19, 0x10, R140 ;  /* 0x00000010138c7825 */ /* 0x001fc800078e008c */
[----:B------:R-:W-:Y:S01]  /*53d50*/  VIADD R19, R19, 0x20 ;  /* 0x0000002013137836 */ /* 0x000fe20000000000 */
[----:B------:R0:W-:Y:S06]  /*53d60*/  STG.E.128 desc[UR6][R140.64], R144 ;  /* 0x000000908c007986 */ /* 0x0001ec000c101d06 */
.L_x_36106:
[----:B------:R-:W-:Y:S05]  /*53d70*/  BSYNC.RECONVERGENT B0 ;  /* 0x0000000000007941 */ /* 0x000fea0003800200 */
.L_x_36105:
        /* <DEDUP_REMOVED lines=42> */
.L_x_36108:
[----:B------:R-:W-:Y:S05]  /*54020*/  BSYNC.RECONVERGENT B0 ;  /* 0x0000000000007941 */ /* 0x000fea0003800200 */
.L_x_36107:
        /* <DEDUP_REMOVED lines=42> */
.L_x_36110:
[----:B------:R-:W-:Y:S05]  /*542d0*/  BSYNC.RECONVERGENT B0 ;  /* 0x0000000000007941 */ /* 0x000fea0003800200 */
.L_x_36109:
        /* <DEDUP_REMOVED lines=42> */
.L_x_36112:
[----:B------:R-:W-:Y:S05]  /*54580*/  BSYNC.RECONVERGENT B0 ;  /* 0x0000000000007941 */ /* 0x000fea0003800200 */
.L_x_36111:
        /* <DEDUP_REMOVED lines=42> */
.L_x_36114:
[----:B------:R-:W-:Y:S05]  /*54830*/  BSYNC.RECONVERGENT B0 ;  /* 0x0000000000007941 */ /* 0x000fea0003800200 */
.L_x_36113:
        /* <DEDUP_REMOVED lines=42> */
.L_x_36116:
[----:B------:R-:W-:Y:S05]  /*54ae0*/  BSYNC.RECONVERGENT B0 ;  /* 0x0000000000007941 */ /* 0x000fea0003800200 */
.L_x_36115:
        /* <DEDUP_REMOVED lines=42> */
.L_x_36118:
[----:B------:R-:W-:Y:S05]  /*54d90*/  BSYNC.RECONVERGENT B0 ;  /* 0x0000000000007941 */ /* 0x000fea0003800200 */
.L_x_36117:
        /* <DEDUP_REMOVED lines=15> */
[----:B------:R-:W-:Y:S02]  /*54e90*/  HADD2.F32 R141, -RZ, R16.H1_H1 ;  /* 0x30000010ff8d7230 */ /* 0x000fe40000004100 */
        /* <DEDUP_REMOVED lines=26> */
.L_x_36120:
[----:B------:R-:W-:Y:S05]  /*55040*/  BSYNC.RECONVERGENT B0 ;  /* 0x0000000000007941 */ /* 0x000fea0003800200 */
.L_x_36119:
        /* <DEDUP_REMOVED lines=42> */
.L_x_36122:
[----:B------:R-:W-:Y:S05]  /*552f0*/  BSYNC.RECONVERGENT B0 ;  /* 0x0000000000007941 */ /* 0x000fea0003800200 */
.L_x_36121:
        /* <DEDUP_REMOVED lines=42> */
.L_x_36124:
[----:B------:R-:W-:Y:S05]  /*555a0*/  BSYNC.RECONVERGENT B0 ;  /* 0x0000000000007941 */ /* 0x000fea0003800200 */
.L_x_36123:
        /* <DEDUP_REMOVED lines=11> */
[----:B------:R-:W-:Y:S01]  /*55660*/  FFMA.FTZ R140, R144, R140, R143 ;  /* 0x0000008c908c7223 */ /* 0x000fe2000001008f */
[----:B------:R-:W0:Y:S01]  /*55670*/  LDC.64 R180, c[0x0][0x428] ;  /* 0x00010a00ffb47b82 */ /* 0x000e220000000a00 */
[--C-:B------:R-:W-:Y:S02]  /*55680*/  HADD2.F32 R143, -RZ, R182.reuse.H1_H1 ;  /* 0x300000b6ff8f7230 */ /* 0x100fe40000004100 */
[--C-:B------:R-:W-:Y:S01]  /*55690*/  FADD.FTZ R146, R138, -R13.reuse ;  /* 0x8000000d8a927221 */ /* 0x100fe20000010000 */
[----:B------:R-:W-:Y:S01]  /*556a0*/  FFMA.FTZ R144, R144, R141, R142 ;  /* 0x0000008d90907223 */ /* 0x000fe2000001008e */
[----:B------:R-:W-:Y:S02]  /*556b0*/  HADD2.F32 R141, -RZ, R171.H0_H0 ;  /* 0x200000abff8d7230 */ /* 0x000fe40000004100 */
[----:B------:R-:W-:Y:S01]  /*556c0*/  FADD.FTZ R13, R139, -R13 ;  /* 0x8000000d8b0d7221 */ /* 0x000fe20000010000 */
[----:B------:R-:W-:Y:S02]  /*556d0*/  HADD2.F32 R142, -RZ, R182.H0_H0 ;  /* 0x200000b6ff8e7230 */ /* 0x000fe40000004100 */
[----:B------:R-:W-:Y:S01]  /*556e0*/  FMUL.FTZ R146, R18, R146 ;  /* 0x0000009212927220 */ /* 0x000fe20000410000 */
[----:B------:R-:W-:-:S02]  /*556f0*/  HADD2.F32 R147, -RZ, R165.H0_H0 ;  /* 0x200000a5ff937230 */ /* 0x000fc40000004100 */
[----:B------:R-:W-:Y:S01]  /*55700*/  FMUL.FTZ R18, R18, R13 ;  /* 0x0000000d12127220 */ /* 0x000fe20000410000 */
[----:B------:R-:W-:Y:S02]  /*55710*/  HADD2.F32 R13, -RZ, R183.H0_H0 ;  /* 0x200000b7ff0d7230 */ /* 0x000fe40000004100 */
[----:B------:R-:W-:Y:S01]  /*55720*/  FFMA.FTZ R141, R145, R141, R142 ;  /* 0x0000008d918d7223 */ /* 0x000fe2000001008e */
[----:B------:R-:W-:-:S05]  /*55730*/  HADD2.F32 R142, -RZ, R172.H0_H0 ;  /* 0x200000acff8e7230 */ /* 0x000fca0000004100 */
[----:B------:R-:W-:Y:S01]  /*55740*/  FFMA.FTZ R145, R145, R142, R143 ;  /* 0x0000008e91917223 */ /* 0x000fe2000001008f */
[----:B------:R-:W-:Y:S02]  /*55750*/  HADD2.F32 R142, -RZ, R231.H0_H0 ;  /* 0x200000e7ff8e7230 */ /* 0x000fe40000004100 */
[----:B------:R-:W-:Y:S02]  /*55760*/  HADD2.F32 R143, -RZ, R163.H0_H0 ;  /* 0x200000a3ff8f7230 */ /* 0x000fe40000004100 */
[----:B0-----:R-:W-:-:S04]  /*55770*/  IMAD.WIDE.U32 R180, R19, 0x10, R180 ;  /* 0x0000001013b47825 */ /* 0x001fc800078e00b4 */
[----:B------:R-:W-:Y:S01]  /*55780*/  FFMA.FTZ R142, R146, R142, R143 ;  /* 0x0000008e928e7223 */ /* 0x000fe2000001008f */
[----:B------:R-:W-:-:S05]  /*55790*/  HADD2.F32 R143, -RZ, R230.H0_H0 ;  /* 0x200000e6ff8f7230 */ /* 0x000fca0000004100 */
[----:B------:R-:W-:Y:S01]  /*557a0*/  FFMA.FTZ R146, R146, R143, R147 ;  /* 0x0000008f92927223 */ /* 0x000fe20000010093 */
[----:B------:R-:W-:Y:S02]  /*557b0*/  HADD2.F32 R143, -RZ, R171.H1_H1 ;  /* 0x300000abff8f7230 */ /* 0x000fe40000004100 */
        /* <DEDUP_REMOVED lines=8> */
.L_x_36126:
[----:B------:R-:W-:Y:S05]  /*55840*/  BSYNC.RECONVERGENT B0 ;  /* 0x0000000000007941 */ /* 0x000fea0003800200 */
.L_x_36125:
[----:B-1----:R-:W1:Y:S02]  /*55850*/  LDC.64 R18, c[0x0][0x380] ;  /* 0x0000e000ff127b82 */ /* 0x002e640000000a00 */
[----:B-1----:R-:W-:-:S05]  /*55860*/  IMAD R8, R18, 0x4, R8 ;  /* 0x0000000412087824 */ /* 0x002fca00078e0208 */
[----:B------:R-:W-:-:S13]  /*55870*/  ISETP.GE.AND P0, PT, R8, R19, PT ;  /* 0x000000130800720c */ /* 0x000fda0003f06270 */
[----:B------:R-:W-:Y:S05]  /*55880*/  @!P0 BRA `(.L_x_36127) ;  /* 0xfffffaf800388947 */ /* 0x000fea000383ffff */
[----:B------:R-:W-:Y:S05]  /*55890*/  EXIT ;  /* 0x000000000000794d */ /* 0x000fea0003800000 */
.L_x_36094:
        /* <DEDUP_REMOVED lines=8> */
.L_x_36129:
[----:B------:R-:W-:Y:S05]  /*55920*/  BSYNC B0 ;  /* 0x0000000000007941 */ /* 0x000fea0003800000 */
.L_x_36128:
[----:B------:R-:W-:Y:S01]  /*55930*/  FADD.FTZ R13, R13, R18 ;  /* 0x000000120d0d7221 */ /* 0x000fe20000010000 */
[----:B------:R-:W-:Y:S02]  /*55940*/  IMAD.MOV.U32 R18, RZ, RZ, -0x1 ;  /* 0xffffffffff127424 */ /* 0x000fe400078e00ff */
[----:B------:R-:W-:Y:S02]  /*55950*/  HFMA2 R140, -RZ, RZ, 0, 1.847743988037109375e-06 ;  /* 0x0000001fff8c7431 */ /* 0x000fe400000001ff */
[----:B------:R-:W-:Y:S01]  /*55960*/  IMAD.MOV.U32 R141, RZ, RZ, 0x2 ;  /* 0x00000002ff8d7424 */ /* 0x000fe200078e00ff */
[----:B------:R-:W-:-:S07]  /*55970*/  MOV R145, R13 ;  /* 0x0000000d00917202 */ /* 0x000fce0000000f00 */
[----:B------:R-:W-:Y:S05]  /*55980*/  WARPSYNC.COLLECTIVE R18, `(.L_x_36130) ;  /* 0x0000000012087348 */ /* 0x000fea0003c00000 */
[----:B------:R0:W1:Y:S02]  /*55990*/  SHFL.BFLY P6, R18, R145, R141, R140 ;  /* 0x0c00008d91127389 */ /* 0x00006400000c008c */
[----:B01----:R-:W-:Y:S05]  /*559a0*/  ENDCOLLECTIVE ;  /* 0x000000000000791b */ /* 0x003fea0003800000 */
.L_x_36130:
[----:B------:R-:W-:Y:S02]  /*559b0*/  IMAD.MOV.U32 R141, RZ, RZ, 0x4 ;  /* 0x00000004ff8d7424 */ /* 0x000fe400078e00ff */
[----:B------:R-:W-:Y:S01]  /*559c0*/  FADD.FTZ R13, R13, R18 ;  /* 0x000000120d0d7221 */ /* 0x000fe20000010000 */
[----:B------:R-:W-:-:S04]  /*559d0*/  MOV R18, 0xffffffff ;  /* 0xffffffff00127802 */ /* 0x000fc80000000f00 */
[----:B------:R-:W-:-:S07]  /*559e0*/  MOV R145, R13 ;  /* 0x0000000d00917202 */ /* 0x000fce0000000f00 */
[----:B------:R-:W-:Y:S05]  /*559f0*/  WARPSYNC.COLLECTIVE R18, `(.L_x_36131) ;  /* 0x0000000012087348 */ /* 0x000fea0003c00000 */
[----:B------:R0:W1:Y:S02]  /*55a00*/  SHFL.BFLY P6, R18, R145, R141, R140 ;  /* 0x0c00008d91127389 */ /* 0x00006400000c008c */
[----:B01----:R-:W-:Y:S05]  /*55a10*/  ENDCOLLECTIVE ;  /* 0x000000000000791b */ /* 0x003fea0003800000 */
.L_x_36131:
[----:B------:R-:W-:Y:S02]  /*55a20*/  HFMA2 R141, -RZ, RZ, 0, 4.76837158203125e-07 ;  /* 0x00000008ff8d7431 */ /* 0x000fe400000001ff */
[----:B------:R-:W-:Y:S01]  /*55a30*/  FADD.FTZ R13, R13, R18 ;  /* 0x000000120d0d7221 */ /* 0x000fe20000010000 */
[----:B------:R-:W-:-:S03]  /*55a40*/  IMAD.MOV.U32 R18, RZ, RZ, -0x1 ;  /* 0xffffffffff127424 */ /* 0x000fc600078e00ff */
[----:B------:R-:W-:-:S07]  /*55a50*/  IMAD.MOV.U32 R145, RZ, RZ, R13 ;  /* 0x000000ffff917224 */ /* 0x000fce00078e000d */
[----:B------:R-:W-:Y:S05]  /*55a60*/  WARPSYNC.COLLECTIVE R18, `(.L_x_36132) ;  /* 0x0000000012087348 */ /* 0x000fea0003c00000 */
[----:B------:R0:W1:Y:S02]  /*55a70*/  SHFL.BFLY P6, R18, R145, R141, R140 ;  /* 0x0c00008d91127389 */ /* 0x00006400000c008c */
[----:B01----:R-:W-:Y:S05]  /*55a80*/  ENDCOLLECTIVE ;  /* 0x000000000000791b */ /* 0x003fea0003800000 */
.L_x_36132:
[----:B------:R-:W-:Y:S02]  /*55a90*/  IMAD.MOV.U32 R141, RZ, RZ, 0x10 ;  /* 0x00000010ff8d7424 */ /* 0x000fe400078e00ff */
[----:B------:R-:W-:Y:S01]  /*55aa0*/  FADD.FTZ R13, R13, R18 ;  /* 0x000000120d0d7221 */ /* 0x000fe20000010000 */
[----:B------:R-:W-:-:S04]  /*55ab0*/  MOV R18, 0xffffffff ;  /* 0xffffffff00127802 */ /* 0x000fc80000000f00 */
[----:B------:R-:W-:-:S07]  /*55ac0*/  MOV R145, R13 ;  /* 0x0000000d00917202 */ /* 0x000fce0000000f00 */
[----:B------:R-:W-:Y:S05]  /*55ad0*/  WARPSYNC.COLLECTIVE R18, `(.L_x_36133) ;  /* 0x0000000012087348 */ /* 0x000fea0003c00000 */
[----:B------:R0:W1:Y:S02]  /*55ae0*/  SHFL.BFLY P6, R18, R145, R141, R140 ;  /* 0x0c00008d91127389 */ /* 0x00006400000c008c */
[----:B01----:R-:W-:Y:S05]  /*55af0*/  ENDCOLLECTIVE ;  /* 0x000000000000791b */ /* 0x003fea0003800000 */
.L_x_36133:
[----:B------:R-:W-:Y:S02]  /*55b00*/  HFMA2 R141, -RZ, RZ, 0, 5.9604644775390625e-08 ;  /* 0x00000001ff8d7431 */ /* 0x000fe400000001ff */
[----:B------:R-:W-:Y:S01]  /*55b10*/  FADD.FTZ R18, R13, R18 ;  /* 0x000000120d127221 */ /* 0x000fe20000010000 */
[----:B------:R-:W-:Y:S01]  /*55b20*/  LOP3.LUT P6, RZ, R3, 0x2, RZ, 0xc0, !PT ;  /* 0x0000000203ff7812 */ /* 0x000fe200078cc0ff */
        /* <DEDUP_REMOVED lines=146> */
.L_x_36134:
[----:B------:R-:W-:Y:S02]  /*56450*/  HFMA2 R141, -RZ, RZ, 0, 1.1920928955078125e-07 ;  /* 0x00000002ff8d7431 */ /* 0x000fe400000001ff */
[----:B------:R-:W-:Y:S01]  /*56460*/  FADD.FTZ R144, R144, R18 ;  /* 0x0000001290907221 */ /* 0x000fe20000010000 */
[----:B------:R-:W-:-:S03]  /*56470*/  IMAD.MOV.U32 R18, RZ, RZ, -0x1 ;  /* 0xffffffffff127424 */ /* 0x000fc600078e00ff */
[----:B------:R-:W-:-:S07]  /*56480*/  IMAD.MOV.U32 R145, RZ, RZ, R144 ;  /* 0x000000ffff917224 */ /* 0x000fce00078e0090 */
[----:B------:R-:W-:Y:S05]  /*56490*/  WARPSYNC.COLLECTIVE R18, `(.L_x_36135) ;  /* 0x0000000012087348 */ /* 0x000fea0003c00000 */
[----:B------:R0:W1:Y:S02]  /*564a0*/  SHFL.BFLY P6, R18, R145, R141, R140 ;  /* 0x0c00008d91127389 */ /* 0x00006400000c008c */
[----:B01----:R-:W-:Y:S05]  /*564b0*/  ENDCOLLECTIVE ;  /* 0x000000000000791b */ /* 0x003fea0003800000 */
.L_x_36135:
[----:B------:R-:W-:Y:S02]  /*564c0*/  IMAD.MOV.U32 R141, RZ, RZ, 0x4 ;  /* 0x00000004ff8d7424 */ /* 0x000fe400078e00ff */
[----:B------:R-:W-:Y:S01]  /*564d0*/  FADD.FTZ R144, R144, R18 ;  /* 0x0000001290907221 */ /* 0x000fe20000010000 */
[----:B------:R-:W-:-:S04]  /*564e0*/  MOV R18, 0xffffffff ;  /* 0xffffffff00127802 */ /* 0x000fc80000000f00 */
[----:B------:R-:W-:-:S07]  /*564f0*/  MOV R145, R144 ;  /* 0x0000009000917202 */ /* 0x000fce0000000f00 */
[----:B------:R-:W-:Y:S05]  /*56500*/  WARPSYNC.COLLECTIVE R18, `(.L_x_36136) ;  /* 0x0000000012087348 */ /* 0x000fea0003c00000 */
[----:B------:R0:W1:Y:S02]  /*56510*/  SHFL.BFLY P6, R18, R145, R141, R140 ;  /* 0x0c00008d91127389 */ /* 0x00006400000c008c */
[----:B01----:R-:W-:Y:S05]  /*56520*/  ENDCOLLECTIVE ;  /* 0x000000000000791b */ /* 0x003fea0003800000 */
.L_x_36136:
[----:B------:R-:W-:Y:S02]  /*56530*/  HFMA2 R141, -RZ, RZ, 0, 4.76837158203125e-07 ;  /* 0x00000008ff8d7431 */ /* 0x000fe400000001ff */
[----:B------:R-:W-:Y:S01]  /*56540*/  FADD.FTZ R144, R144, R18 ;  /* 0x0000001290907221 */ /* 0x000fe20000010000 */
[----:B------:R-:W-:-:S03]  /*56550*/  IMAD.MOV.U32 R18, RZ, RZ, -0x1 ;  /* 0xffffffffff127424 */ /* 0x000fc600078e00ff */
[----:B------:R-:W-:-:S07]  /*56560*/  IMAD.MOV.U32 R145, RZ, RZ, R144 ;  /* 0x000000ffff917224 */ /* 0x000fce00078e0090 */
[----:B------:R-:W-:Y:S05]  /*56570*/  WARPSYNC.COLLECTIVE R18, `(.L_x_36137) ;  /* 0x0000000012087348 */ /* 0x000fea0003c00000 */
[----:B------:R0:W1:Y:S02]  /*56580*/  SHFL.BFLY P6, R18, R145, R141, R140 ;  /* 0x0c00008d91127389 */ /* 0x00006400000c008c */
[----:B01----:R-:W-:Y:S05]  /*56590*/  ENDCOLLECTIVE ;  /* 0x000000000000791b */ /* 0x003fea0003800000 */
.L_x_36137:
[----:B------:R-:W-:Y:S02]  /*565a0*/  IMAD.MOV.U32 R141, RZ, RZ, 0x10 ;  /* 0x00000010ff8d7424 */ /* 0x000fe400078e00ff */
[----:B------:R-:W-:Y:S01]  /*565b0*/  FADD.FTZ R144, R144, R18 ;  /* 0x0000001290907221 */ /* 0x000fe20000010000 */
[----:B------:R-:W-:-:S04]  /*565c0*/  MOV R18, 0xffffffff ;  /* 0xffffffff00127802 */ /* 0x000fc80000000f00 */
[----:B------:R-:W-:-:S07]  /*565d0*/  MOV R145, R144 ;  /* 0x0000009000917202 */ /* 0x000fce0000000f00 */
[----:B------:R-:W-:Y:S05]  /*565e0*/  WARPSYNC.COLLECTIVE R18, `(.L_x_36138) ;  /* 0x0000000012087348 */ /* 0x000fea0003c00000 */
[----:B------:R0:W1:Y:S02]  /*565f0*/  SHFL.BFLY P6, R18, R145, R141, R140 ;  /* 0x0c00008d91127389 */ /* 0x00006400000c008c */
[----:B01----:R-:W-:Y:S05]  /*56600*/  ENDCOLLECTIVE ;  /* 0x000000000000791b */ /* 0x003fea0003800000 */
.L_x_36138:
[----:B------:R-:W-:Y:S05]  /*56610*/  BRA `(.L_x_36139) ;  /* 0xffffffc400507947 */ /* 0x000fea000383ffff */
.L_x_36140:
        /* <DEDUP_REMOVED lines=14> */
.L_x_43920:


//--------------------- .text._ZN10layer_norm31ln_parallel_residual_fwd_kernelINS_13Kernel_traitsI6__halfffffjLj2048ELj1ELj4ELj1ELj16ENS_18Kernel_traits_baseILj2048ES2_ffffjLj128EEEEELb1ELb0ELb1EEEvNS_9FwdParamsE --------------------------
	.section	.text._ZN10layer_norm31ln_parallel_residual_fwd_kernelINS_13Kernel_traitsI6__halfffffjLj2048ELj1ELj4ELj1ELj16ENS_18Kernel_traits_baseILj2048ES2_ffffjLj128EEEEELb1ELb0ELb1EEEvNS_9FwdParamsE,"ax",@progbits
	.align	128
        .global         _ZN10layer_norm31ln_parallel_residual_fwd_kernelINS_13Kernel_traitsI6__halfffffjLj2048ELj1ELj4ELj1ELj16ENS_18Kernel_traits_baseILj2048ES2_ffffjLj128EEEEELb1ELb0ELb1EEEvNS_9FwdParamsE
        .type           _ZN10layer_norm31ln_parallel_residual_fwd_kernelINS_13Kernel_traitsI6__halfffffjLj2048ELj1ELj4ELj1ELj16ENS_18Kernel_traits_baseILj2048ES2_ffffjLj128EEEEELb1ELb0ELb1EEEvNS_9FwdParamsE,@function
        .size           _ZN10layer_norm31ln_parallel_residual_fwd_kernelINS_13Kernel_traitsI6__halfffffjLj2048ELj1ELj4ELj1ELj16ENS_18Kernel_traits_baseILj2048ES2_ffffjLj128EEEEELb1ELb0ELb1EEEvNS_9FwdParamsE,(.L_x_43921 - _ZN10layer_norm31ln_parallel_residual_fwd_kernelINS_13Kernel_traitsI6__halfffffjLj2048ELj1ELj4ELj1ELj16ENS_18Kernel_traits_baseILj2048ES2_ffffjLj128EEEEELb1ELb0ELb1EEEvNS_9FwdParamsE)
        .other          _ZN10layer_norm31ln_parallel_residual_fwd_kernelINS_13Kernel_traitsI6__halfffffjLj2048ELj1ELj4ELj1ELj16ENS_18Kernel_traits_baseILj2048ES2_ffffjLj128EEEEELb1ELb0ELb1EEEvNS_9FwdParamsE,@"STO_CUDA_ENTRY STV_DEFAULT"
_ZN10layer_norm31ln_parallel_residual_fwd_kernelINS_13Kernel_traitsI6__halfffffjLj2048ELj1ELj4ELj1ELj16ENS_18Kernel_traits_baseILj2048ES2_ffffjLj128EEEEELb1ELb0ELb1EEEvNS_9FwdParamsE:
.text._ZN10layer_norm31ln_parallel_residual_fwd_kernelINS_13Kernel_traitsI6__halfffffjLj2048ELj1ELj4ELj1ELj16ENS_18Kernel_traits_baseILj2048ES2_ffffjLj128EEEEELb1ELb0ELb1EEEvNS_9FwdParamsE:
[----:B------:R-:W0:Y:S01]  /*0000*/  LDC R1, c[0x0][0x37c] ;  /* 0x0000df00ff017b82 */ /* 0x000e220000000800 */
[----:B------:R-:W1:Y:S07]  /*0010*/  LDCU.U8 UR8, c[0x0][0x464] ;  /* 0x00008c80ff0877ac */ /* 0x000e6e0008000000 */
[----:B------:R-:W2:Y:S01]  /*0020*/  LDC R23, c[0x0][0x458] ;  /* 0x00011600ff177b82 */ /* 0x000ea20000000800 */
[----:B0-----:R-:W-:Y:S01]  /*0030*/  VIADD R1, R1, 0xffffffa0 ;  /* 0xffffffa001017836 */ /* 0x001fe20000000000 */
[----:B------:R-:W0:Y:S01]  /*0040*/  LDCU.64 UR4, c[0x0][0x450] ;  /* 0x00008a00ff0477ac */ /* 0x000e220008000a00 */
[----:B------:R-:W3:Y:S05]  /*0050*/  LDCU.64 UR6, c[0x0][0x358] ;  /* 0x00006b00ff0677ac */ /* 0x000eea0008000a00 */
[----:B------:R-:W4:Y:S01]  /*0060*/  LDC R8, c[0x0][0x45c] ;  /* 0x00011700ff087b82 */ /* 0x000f220000000800 */
[----:B------:R-:W5:Y:S01]  /*0070*/  S2R R4, SR_TID.X ;  /* 0x0000000000047919 */ /* 0x000f620000002100 */
[----:B------:R-:W4:Y:S01]  /*0080*/  LDCU.64 UR10, c[0x0][0x438] ;  /* 0x00008700ff0a77ac */ /* 0x000f220008000a00 */
[----:B-1----:R-:W-:Y:S01]  /*0090*/  ISETP.NE.AND P0, PT, RZ, UR8, PT ;  /* 0x00000008ff007c0c */ /* 0x002fe2000bf05270 */
[----:B0-----:R-:W-:Y:S01]  /*00a0*/  IMAD.U32 R2, RZ, RZ, UR4 ;  /* 0x00000004ff027e24 */ /* 0x001fe2000f8e00ff */
[----:B------:R-:W-:-:S11]  /*00b0*/  MOV R3, UR5 ;  /* 0x0000000500037c02 */ /* 0x000fd60008000f00 */
[----:B--2---:R-:W-:Y:S01]  /*00c0*/  @P0 IMAD.MOV.U32 R6, RZ, RZ, R23 ;  /* 0x000000ffff060224 */ /* 0x004fe200078e0017 */
[----:B---3--:R-:W2:Y:S01]  /*00d0*/  @P0 LDG.E.64 R2, desc[UR6][R2.64] ;  /* 0x0000000602020981 */ /* 0x008ea2000c1e1b00 */
[----:B----4-:R-:W-:Y:S01]  /*00e0*/  @P0 IMAD.MOV.U32 R7, RZ, RZ, R8 ;  /* 0x000000ffff070224 */ /* 0x010fe200078e0008 */
[----:B------:R-:W0:Y:S05]  /*00f0*/  @P0 LDC R5, c[0x0][0x460] ;  /* 0x00011800ff050b82 */ /* 0x000e2a0000000800 */
[----:B------:R-:W0:Y:S03]  /*0100*/  @P0 LDG.E.64 R6, desc[UR6][R6.64] ;  /* 0x0000000606060981 */ /* 0x000e26000c1e1b00 */
[----:B------:R-:W1:Y:S01]  /*0110*/  S2UR UR9, SR_CTAID.X ;  /* 0x00000000000979c3 */ /* 0x000e620000002500 */
[----:B------:R-:W-:-:S04]  /*0120*/  UISETP.NE.U32.AND UP0, UPT, UR10, URZ, UPT ;  /* 0x000000ff0a00728c */ /* 0x000fc8000bf05070 */
[----:B------:R-:W-:Y:S01]  /*0130*/  UISETP.NE.AND.EX UP0, UPT, UR11, URZ, UPT, UP0 ;  /* 0x000000ff0b00728c */ /* 0x000fe2000bf05300 */
[----:B-----5:R-:W-:Y:S02]  /*0140*/  SHF.R.U32.HI R13, RZ, 0x5, R4 ;  /* 0x00000005ff0d7819 */ /* 0x020fe40000011604 */
[----:B------:R-:W-:Y:S01]  /*0150*/  LOP3.LUT R189, R4, 0x1f, RZ, 0xc0, !PT ;  /* 0x0000001f04bd7812 */ /* 0x000fe200078ec0ff */
[----:B-1----:R-:W-:-:S06]  /*0160*/  USHF.L.U32 UR8, UR9, 0x2, URZ ;  /* 0x0000000209087899 */ /* 0x002fcc00080006ff */
[----:B------:R-:W-:Y:S02]  /*0170*/  LOP3.LUT R13, R13, UR8, RZ, 0xfc, !PT ;  /* 0x000000080d0d7c12 */ /* 0x000fe4000f8efcff */
[----:B--2---:R-:W-:Y:S02]  /*0180*/  @P0 R2UR UR4, R2 ;  /* 0x00000000020402ca */ /* 0x004fe400000e0000 */
[----:B------:R-:W-:Y:S02]  /*0190*/  @P0 R2UR UR5, R3 ;  /* 0x00000000030502ca */ /* 0x000fe400000e0000 */
[----:B0-----:R-:W-:-:S04]  /*01a0*/  @P0 IADD3 R23, P1, PT, R6, R5, RZ ;  /* 0x0000000506170210 */ /* 0x001fc80007f3e0ff */
        /* <DEDUP_REMOVED lines=19> */
[C---:B0-----:R-:W-:Y:S01]  /*02e0*/  IMAD.WIDE.U32 R2, R189.reuse, 0x8, R2 ;  /* 0x00000008bd027825 */ /* 0x041fe200078e0002 */
[----:B------:R-:W-:Y:S02]  /*02f0*/  CS2R R60, SRZ ;  /* 0x00000000003c7805 */ /* 0x000fe4000001ff00 */
        /* <DEDUP_REMOVED lines=56> */
.L_x_36142:
        /* <DEDUP_REMOVED lines=71> */
.L_x_36141:
        /* <DEDUP_REMOVED lines=77> */
.L_x_36144:
[----:B------:R-:W0:Y:S08]  /*0fc0*/  LDC.64 R2, c[0x0][0x3d0] ;  /* 0x0000f400ff027b82 */ /* 0x000e300000000a00 */
[----:B------:R-:W1:Y:S08]  /*0fd0*/  LDC.64 R8, c[0x0][0x3d8] ;  /* 0x0000f600ff087b82 */ /* 0x000e700000000a00 */
[----:B------:R-:W2:Y:S01]  /*0fe0*/  LDC.64 R6, c[0x0][0x438] ;  /* 0x00010e00ff067b82 */ /* 0x000ea20000000a00 */
[----:B0-----:R-:W-:-:S05]  /*0ff0*/  IMAD.WIDE.U32 R2, R189, 0x8, R2 ;  /* 0x00000008bd027825 */ /* 0x001fca00078e0002 */
[----:B------:R0:W5:Y:S01]  /*1000*/  LDG.E.64 R76, desc[UR6][R2.64] ;  /* 0x00000006024c7981 */ /* 0x000162000c1e1b00 */
[----:B-1----:R-:W-:-:S03]  /*1010*/  IMAD.WIDE.U32 R40, R189, 0x8, R8 ;  /* 0x00000008bd287825 */ /* 0x002fc600078e0008 */
[----:B------:R0:W5:Y:S04]  /*1020*/  LDG.E.64 R80, desc[UR6][R2.64+0x100] ;  /* 0x0001000602507981 */ /* 0x000168000c1e1b00 */
[----:B------:R0:W5:Y:S01]  /*1030*/  LDG.E.64 R84, desc[UR6][R2.64+0x200] ;  /* 0x0002000602547981 */ /* 0x000162000c1e1b00 */
[----:B--2---:R-:W-:-:S03]  /*1040*/  IMAD.WIDE.U32 R100, R189, 0x8, R6 ;  /* 0x00000008bd647825 */ /* 0x004fc600078e0006 */
        /* <DEDUP_REMOVED lines=61> */
.L_x_36143:
[----:B------:R-:W1:Y:S02]  /*1420*/  LDCU UR8, c[0x0][0x384] ;  /* 0x00007080ff0877ac */ /* 0x000e640008000800 */
[----:B-1----:R-:W-:-:S13]  /*1430*/  ISETP.GE.AND P0, PT, R13, UR8, PT ;  /* 0x000000080d007c0c */ /* 0x002fda000bf06270 */
[----:B------:R-:W-:Y:S05]  /*1440*/  @P0 EXIT ;  /* 0x000000000000094d */ /* 0x000fea0003800000 */
[--C-:B-----5:R-:W-:Y:S01]  /*1450*/  IMAD.MOV.U32 R108, RZ, RZ, R85.reuse ;  /* 0x000000ffff6c7224 */ /* 0x120fe200078e0055 */
[--C-:B------:R-:W-:Y:S01]  /*1460*/  SHF.R.U64 R235, R84, 0x10, R85.reuse ;  /* 0x0000001054eb7819 */ /* 0x100fe20000001255 */
[----:B0-----:R-:W-:Y:S01]  /*1470*/  IMAD.MOV.U32 R100, RZ, RZ, R76 ;  /* 0x000000ffff647224 */ /* 0x001fe200078e004c */
[----:B------:R-:W-:Y:S01]  /*1480*/  SHF.R.U32.HI R233, RZ, 0x10, R85 ;  /* 0x00000010ffe97819 */ /* 0x000fe20000011655 */
[----:B------:R-:W-:Y:S01]  /*1490*/  IMAD.MOV.U32 R103, RZ, RZ, R79 ;  /* 0x000000ffff677224 */ /* 0x000fe200078e004f */
[----:B------:R-:W0:Y:S01]  /*14a0*/  LDC R85, c[0x0][0x360] ;  /* 0x0000d800ff557b82 */ /* 0x000e220000000800 */
[----:B------:R-:W-:Y:S01]  /*14b0*/  SHF.R.U64 R243, R76, 0x10, R77 ;  /* 0x000000104cf37819 */ /* 0x000fe2000000124d */
[----:B------:R-:W-:Y:S01]  /*14c0*/  IMAD.MOV.U32 R76, RZ, RZ, R75 ;  /* 0x000000ffff4c7224 */ /* 0x000fe200078e004b */
[----:B------:R-:W-:Y:S01]  /*14d0*/  SHF.R.U64 R242, R78, 0x10, R79 ;  /* 0x000000104ef27819 */ /* 0x000fe2000000124f */
[----:B------:R-:W-:Y:S01]  /*14e0*/  IMAD.MOV.U32 R101, RZ, RZ, R77 ;  /* 0x000000ffff657224 */ /* 0x000fe200078e004d */
[----:B------:R-:W-:Y:S01]  /*14f0*/  SHF.R.U32.HI R240, RZ, 0x10, R79 ;  /* 0x00000010fff07819 */ /* 0x000fe2000001164f */
[----:B------:R-:W-:Y:S01]  /*1500*/  IMAD.MOV.U32 R79, RZ, RZ, R72 ;  /* 0x000000ffff4f7224 */ /* 0x000fe200078e0048 */
[----:B------:R-:W-:Y:S01]  /*1510*/  MOV R102, R78 ;  /* 0x0000004e00667202 */ /* 0x000fe20000000f00 */
[--C-:B------:R-:W-:Y:S01]  /*1520*/  IMAD.MOV.U32 R78, RZ, RZ, R73.reuse ;  /* 0x000000ffff4e7224 */ /* 0x100fe200078e0049 */
[----:B------:R-:W-:Y:S01]  /*1530*/  SHF.R.U64 R219, R72, 0x10, R73 ;  /* 0x0000001048db7819 */ /* 0x000fe20000001249 */
[----:B------:R-:W-:Y:S01]  /*1540*/  IMAD.MOV.U32 R72, RZ, RZ, R71 ;  /* 0x000000ffff487224 */ /* 0x000fe200078e0047 */
[--C-:B------:R-:W-:Y:S01]  /*1550*/  SHF.R.U64 R218, R74, 0x10, R75.reuse ;  /* 0x000000104ada7819 */ /* 0x100fe2000000124b */
[----:B------:R-:W-:Y:S01]  /*1560*/  IMAD.MOV.U32 R22, RZ, RZ, R14 ;  /* 0x000000ffff167224 */ /* 0x000fe200078e000e */
[----:B------:R-:W-:Y:S01]  /*1570*/  SHF.R.U32.HI R216, RZ, 0x10, R75 ;  /* 0x00000010ffd87819 */ /* 0x000fe2000001164b */
[----:B------:R-:W-:Y:S01]  /*1580*/  IMAD.MOV.U32 R75, RZ, RZ, R68 ;  /* 0x000000ffff4b7224 */ /* 0x000fe200078e0044 */
[----:B------:R-:W-:Y:S01]  /*1590*/  SHF.R.U32.HI R217, RZ, 0x10, R73 ;  /* 0x00000010ffd97819 */ /* 0x000fe20000011649 */
[----:B------:R-:W-:Y:S01]  /*15a0*/  IMAD.MOV.U32 R73, RZ, RZ, R70 ;  /* 0x000000ffff497224 */ /* 0x000fe200078e0046 */
[----:B------:R-:W-:Y:S01]  /*15b0*/  SHF.R.U64 R215, R68, 0x10, R69 ;  /* 0x0000001044d77819 */ /* 0x000fe20000001245 */
[----:B------:R-:W-:Y:S01]  /*15c0*/  IMAD.MOV.U32 R12, RZ, RZ, R11 ;  /* 0x000000ffff0c7224 */ /* 0x000fe200078e000b */
[----:B------:R-:W-:Y:S01]  /*15d0*/  SHF.R.U64 R214, R70, 0x10, R71 ;  /* 0x0000001046d67819 */ /* 0x000fe20000001247 */
[----:B------:R-:W-:Y:S01]  /*15e0*/  IMAD.MOV.U32 R70, RZ, RZ, R21 ;  /* 0x000000ffff467224 */ /* 0x000fe200078e0015 */
[----:B------:R-:W-:Y:S01]  /*15f0*/  SHF.R.U32.HI R212, RZ, 0x10, R71 ;  /* 0x00000010ffd47819 */ /* 0x000fe20000011647 */
[----:B------:R-:W-:Y:S01]  /*1600*/  IMAD.MOV.U32 R252, RZ, RZ, R2 ;  /* 0x000000fffffc7224 */ /* 0x000fe200078e0002 */
[----:B------:R-:W-:Y:S01]  /*1610*/  MOV R71, R20 ;  /* 0x0000001400477202 */ /* 0x000fe20000000f00 */
[----:B------:R-:W-:Y:S01]  /*1620*/  IMAD.MOV.U32 R104, RZ, RZ, R80 ;  /* 0x000000ffff687224 */ /* 0x000fe200078e0050 */
[----:B------:R-:W-:Y:S01]  /*1630*/  SHF.R.U64 R211, R20, 0x10, R21 ;  /* 0x0000001014d37819 */ /* 0x000fe20000001215 */
[----:B------:R-:W-:Y:S01]  /*1640*/  STL.S16 [R1+0x58], R100 ;  /* 0x0000586401007387 */ /* 0x000fe20000100600 */
[----:B------:R-:W-:Y:S01]  /*1650*/  MOV R68, R19 ;  /* 0x0000001300447202 */ /* 0x000fe20000000f00 */
[----:B------:R-:W-:Y:S01]  /*1660*/  IMAD.MOV.U32 R106, RZ, RZ, R82 ;  /* 0x000000ffff6a7224 */ /* 0x000fe200078e0052 */
[--C-:B------:R-:W-:Y:S01]  /*1670*/  SHF.R.U64 R210, R18, 0x10, R19.reuse ;  /* 0x0000001012d27819 */ /* 0x100fe20000001213 */
[----:B------:R-:W-:Y:S01]  /*1680*/  STL.S16 [R1+0x56], R101 ;  /* 0x0000566501007387 */ /* 0x000fe20000100600 */
[----:B------:R-:W-:Y:S01]  /*1690*/  SHF.R.U32.HI R208, RZ, 0x10, R19 ;  /* 0x00000010ffd07819 */ /* 0x000fe20000011613 */
[----:B------:R-:W-:Y:S01]  /*16a0*/  IMAD.MOV.U32 R19, RZ, RZ, R17 ;  /* 0x000000ffff137224 */ /* 0x000fe200078e0011 */
[----:B------:R-:W-:Y:S01]  /*16b0*/  SHF.R.U32.HI R241, RZ, 0x10, R77 ;  /* 0x00000010fff17819 */ /* 0x000fe2000001164d */
[----:B------:R-:W-:Y:S01]  /*16c0*/  IMAD.MOV.U32 R107, RZ, RZ, R83 ;  /* 0x000000ffff6b7224 */ /* 0x000fe200078e0053 */
[----:B------:R-:W-:Y:S01]  /*16d0*/  SHF.R.U32.HI R209, RZ, 0x10, R21 ;  /* 0x00000010ffd17819 */ /* 0x000fe20000011615 */
[----:B------:R-:W-:Y:S01]  /*16e0*/  IMAD.MOV.U32 R21, RZ, RZ, R15 ;  /* 0x000000ffff157224 */ /* 0x000fe200078e000f */
[----:B------:R-:W-:Y:S01]  /*16f0*/  MOV R20, R16 ;  /* 0x0000001000147202 */ /* 0x000fe20000000f00 */
[----:B------:R-:W-:Y:S01]  /*1700*/  STL.S16 [R1+0x54], R102 ;  /* 0x0000546601007387 */ /* 0x000fe20000100600 */
[--C-:B------:R-:W-:Y:S01]  /*1710*/  SHF.R.U64 R206, R16, 0x10, R17.reuse ;  /* 0x0000001010ce7819 */ /* 0x100fe20000001211 */
[----:B------:R-:W-:Y:S01]  /*1720*/  UIADD3 UR10, UPT, UPT, UR4, 0x3c6ef372, URZ ;  /* 0x3c6ef372040a7890 */ /* 0x000fe2000fffe0ff */
[----:B------:R-:W-:Y:S01]  /*1730*/  SHF.R.U32.HI R204, RZ, 0x10, R17 ;  /* 0x00000010ffcc7819 */ /* 0x000fe20000011611 */
[----:B------:R-:W-:Y:S01]  /*1740*/  STL.S16 [R1+0x52], R103 ;  /* 0x0000526701007387 */ /* 0x000fe20000100600 */
[----:B------:R-:W-:Y:S01]  /*1750*/  MOV R77, R74 ;  /* 0x0000004a004d7202 */ /* 0x000fe20000000f00 */
[----:B------:R-:W-:Y:S01]  /*1760*/  UIADD3 UR11, UPT, UPT, UR5, 0x32370b8f, URZ ;  /* 0x32370b8f050b7890 */ /* 0x000fe2000fffe0ff */
[--C-:B------:R-:W-:Y:S01]  /*1770*/  SHF.R.U64 R207, R14, 0x10, R15.reuse ;  /* 0x000000100ecf7819 */ /* 0x100fe2000000120f */
[----:B------:R-:W-:Y:S01]  /*1780*/  STL.S16 [R1+0x50], R104 ;  /* 0x0000506801007387 */ /* 0x000fe20000100600 */
[----:B------:R-:W-:Y:S01]  /*1790*/  SHF.R.U32.HI R205, RZ, 0x10, R15 ;  /* 0x00000010ffcd7819 */ /* 0x000fe2000001160f */
[----:B------:R-:W-:Y:S01]  /*17a0*/  IMAD.MOV.U32 R15, RZ, RZ, R10 ;  /* 0x000000ffff0f7224 */ /* 0x000fe200078e000a */
[----:B------:R-:W-:Y:S01]  /*17b0*/  MOV R16, R9 ;  /* 0x0000000900107202 */ /* 0x000fe20000000f00 */
[----:B------:R-:W-:Y:S01]  /*17c0*/  UIADD3 UR12, UPT, UPT, UR4, 0x1715609d, URZ ;  /* 0x1715609d040c7890 */ /* 0x000fe2000fffe0ff */
[--C-:B------:R-:W-:Y:S01]  /*17d0*/  SHF.R.U64 R203, R8, 0x10, R9.reuse ;  /* 0x0000001008cb7819 */ /* 0x100fe20000001209 */
[----:B------:R-:W-:Y:S01]  /*17e0*/  UIADD3 UR13, UPT, UPT, UR5, 0x646e171e, URZ ;  /* 0x646e171e050d7890 */ /* 0x000fe2000fffe0ff */
[----:B------:R-:W-:Y:S01]  /*17f0*/  SHF.R.U32.HI R17, RZ, 0x10, R9 ;  /* 0x00000010ff117819 */ /* 0x000fe20000011609 */
[----:B------:R-:W-:Y:S01]  /*1800*/  UIADD3 UR14, UPT, UPT, UR4, 0x5384540f, URZ ;  /* 0x5384540f040e7890 */ /* 0x000fe2000fffe0ff */
[----:B------:R-:W-:Y:S01]  /*1810*/  MOV R74, R69 ;  /* 0x00000045004a7202 */ /* 0x000fe20000000f00 */
[----:B------:R-:W-:Y:S01]  /*1820*/  UIADD3 UR15, UPT, UPT, UR4, -0xe443238, URZ ;  /* 0xf1bbcdc8040f7890 */ /* 0x000fe2000fffe0ff */
[----:B------:R-:W-:Y:S01]  /*1830*/  SHF.R.U32.HI R213, RZ, 0x10, R69 ;  /* 0x00000010ffd57819 */ /* 0x000fe20000011645 */
[----:B------:R-:W-:Y:S01]  /*1840*/  IMAD.MOV.U32 R69, RZ, RZ, R18 ;  /* 0x000000ffff457224 */ /* 0x000fe200078e0012 */
[--C-:B------:R-:W-:Y:S01]  /*1850*/  SHF.R.U64 R9, R10, 0x10, R11.reuse ;  /* 0x000000100a097819 */ /* 0x100fe2000000120b */
[----:B------:R-:W-:Y:S01]  /*1860*/  IMAD.MOV.U32 R18, RZ, RZ, R8 ;  /* 0x000000ffff127224 */ /* 0x000fe200078e0008 */
[----:B------:R-:W-:Y:S01]  /*1870*/  SHF.R.U32.HI R14, RZ, 0x10, R11 ;  /* 0x00000010ff0e7819 */ /* 0x000fe2000001160b */
[--C-:B------:R-:W-:Y:S01]  /*1880*/  IMAD.MOV.U32 R8, RZ, RZ, R7.reuse ;  /* 0x000000ffff087224 */ /* 0x100fe200078e0007 */
[----:B------:R-:W-:Y:S01]  /*1890*/  MOV R10, R6 ;  /* 0x00000006000a7202 */ /* 0x000fe20000000f00 */
[----:B------:R-:W-:Y:S01]  /*18a0*/  UIADD3 UR16, UPT, UPT, UR5, -0x24c28bd8, URZ ;  /* 0xdb3d742805107890 */ /* 0x000fe2000fffe0ff */
[--C-:B------:R-:W-:Y:S01]  /*18b0*/  SHF.R.U64 R11, R6, 0x10, R7.reuse ;  /* 0x00000010060b7819 */ /* 0x100fe20000001207 */
[----:B------:R-:W-:Y:S01]  /*18c0*/  UIADD3 UR17, UPT, UPT, UR5, -0x695add53, URZ ;  /* 0x96a522ad05117890 */ /* 0x000fe2000fffe0ff */
[----:B------:R-:W-:Y:S01]  /*18d0*/  SHF.R.U32.HI R194, RZ, 0x10, R7 ;  /* 0x00000010ffc27819 */ /* 0x000fe20000011607 */
[----:B------:R-:W-:Y:S01]  /*18e0*/  UIADD3 UR18, UPT, UPT, UR4, -0x700cb87f, URZ ;  /* 0x8ff3478104127890 */ /* 0x000fe2000fffe0ff */
[----:B------:R-:W-:Y:S01]  /*18f0*/  SHF.R.U64 R6, R2, 0x10, R3 ;  /* 0x0000001002067819 */ /* 0x000fe20000001203 */
[----:B0-----:R-:W-:Y:S01]  /*1900*/  IMAD R2, R85, UR9, R4 ;  /* 0x0000000955027c24 */ /* 0x001fe2000f8e0204 */
[----:B------:R-:W-:Y:S01]  /*1910*/  MOV R251, R3 ;  /* 0x0000000300fb7202 */ /* 0x000fe20000000f00 */
[----:B------:R-:W-:Y:S01]  /*1920*/  IMAD.MOV.U32 R4, RZ, RZ, R25 ;  /* 0x000000ffff047224 */ /* 0x000fe200078e0019 */
[----:B------:R-:W-:Y:S01]  /*1930*/  PRMT R194, R194, 0x5410, R6 ;  /* 0x00005410c2c27816 */ /* 0x000fe20000000006 */
[----:B------:R-:W0:Y:S01]  /*1940*/  LDCU.64 UR8, c[0x0][0x398] ;  /* 0x00007300ff0877ac */ /* 0x000e220008000a00 */
[----:B------:R-:W-:Y:S01]  /*1950*/  SHF.R.U32.HI R195, RZ, 0x10, R3 ;  /* 0x00000010ffc37819 */ /* 0x000fe20000011603 */
[----:B------:R-:W-:Y:S01]  /*1960*/  IMAD.MOV.U32 R3, RZ, RZ, R24 ;  /* 0x000000ffff037224 */ /* 0x000fe200078e0018 */
[----:B------:R-:W-:-:S02]  /*1970*/  MOV R6, R32 ;  /* 0x0000002000067202 */ /* 0x000fc40000000f00 */
[----:B------:R-:W-:Y:S01]  /*1980*/  PRMT R252, R252, 0x5410, R8 ;  /* 0x00005410fcfc7816 */ /* 0x000fe20000000008 */
[----:B------:R-:W-:Y:S01]  /*1990*/  IMAD.MOV.U32 R8, RZ, RZ, R33 ;  /* 0x000000ffff087224 */ /* 0x000fe200078e0021 */
[----:B------:R-:W-:Y:S02]  /*19a0*/  PRMT R251, R251, 0x5410, R251 ;  /* 0x00005410fbfb7816 */ /* 0x000fe400000000fb */
[----:B------:R-:W-:Y:S01]  /*19b0*/  PRMT R250, R6, 0x5410, R4 ;  /* 0x0000541006fa7816 */ /* 0x000fe20000000004 */
[----:B------:R-:W-:Y:S01]  /*19c0*/  IMAD.MOV.U32 R6, RZ, RZ, R34 ;  /* 0x000000ffff067224 */ /* 0x000fe200078e0022 */
[----:B------:R-:W-:Y:S01]  /*19d0*/  PRMT R251, R3, 0x7610, R251 ;  /* 0x0000761003fb7816 */ /* 0x000fe200000000fb */
[----:B------:R-:W-:Y:S01]  /*19e0*/  IMAD.MOV.U32 R3, RZ, RZ, R26 ;  /* 0x000000ffff037224 */ /* 0x000fe200078e001a */
[----:B------:R-:W-:Y:S02]  /*19f0*/  MOV R4, R27 ;  /* 0x0000001b00047202 */ /* 0x000fe40000000f00 */
[----:B------:R-:W-:Y:S01]  /*1a00*/  PRMT R249, R249, 0x5410, R8 ;  /* 0x00005410f9f97816 */ /* 0x000fe20000000008 */
[----:B------:R-:W-:Y:S01]  /*1a10*/  IMAD.MOV.U32 R8, RZ, RZ, R35 ;  /* 0x000000ffff087224 */ /* 0x000fe200078e0023 */
[----:B------:R-:W-:Y:S01]  /*1a20*/  PRMT R248, R6, 0x5410, R4 ;  /* 0x0000541006f87816 */ /* 0x000fe20000000004 */
[----:B------:R-:W-:Y:S01]  /*1a30*/  IMAD.MOV.U32 R4, RZ, RZ, R29 ;  /* 0x000000ffff047224 */ /* 0x000fe200078e001d */
[----:B------:R-:W-:Y:S01]  /*1a40*/  PRMT R249, R3, 0x7610, R249 ;  /* 0x0000761003f97816 */ /* 0x000fe200000000f9 */
[----:B------:R-:W-:Y:S01]  /*1a50*/  IMAD.MOV.U32 R6, RZ, RZ, R36 ;  /* 0x000000ffff067224 */ /* 0x000fe200078e0024 */
[----:B------:R-:W-:Y:S01]  /*1a60*/  PRMT R247, R247, 0x5410, R8 ;  /* 0x00005410f7f77816 */ /* 0x000fe20000000008 */
[----:B0-----:R-:W-:Y:S01]  /*1a70*/  UISETP.NE.U32.AND UP0, UPT, UR8, URZ, UPT ;  /* 0x000000ff0800728c */ /* 0x001fe2000bf05070 */
[----:B------:R-:W-:Y:S01]  /*1a80*/  MOV R3, R28 ;  /* 0x0000001c00037202 */ /* 0x000fe20000000f00 */
[----:B------:R-:W-:Y:S01]  /*1a90*/  UIADD3 UR8, UPT, UPT, UR4, -0x61c88647, URZ ;  /* 0x9e3779b904087890 */ /* 0x000fe2000fffe0ff */
[----:B------:R-:W-:Y:S01]  /*1aa0*/  MOV R8, R37 ;  /* 0x0000002500087202 */ /* 0x000fe20000000f00 */
[----:B------:R-:W-:Y:S01]  /*1ab0*/  UISETP.NE.AND.EX UP0, UPT, UR9, URZ, UPT, UP0 ;  /* 0x000000ff0900728c */ /* 0x000fe2000bf05300 */
[----:B------:R-:W-:Y:S01]  /*1ac0*/  PRMT R246, R6, 0x5410, R4 ;  /* 0x0000541006f67816 */ /* 0x000fe20000000004 */
[----:B------:R-:W-:Y:S01]  /*1ad0*/  IMAD.MOV.U32 R4, RZ, RZ, R31 ;  /* 0x000000ffff047224 */ /* 0x000fe200078e001f */
[----:B------:R-:W-:Y:S01]  /*1ae0*/  PRMT R247, R3, 0x7610, R247 ;  /* 0x0000761003f77816 */ /* 0x000fe200000000f7 */
[----:B------:R-:W-:Y:S01]  /*1af0*/  IMAD.MOV.U32 R3, RZ, RZ, R30 ;  /* 0x000000ffff037224 */ /* 0x000fe200078e001e */
[----:B------:R-:W-:Y:S01]  /*1b00*/  MOV R6, R38 ;  /* 0x0000002600067202 */ /* 0x000fe20000000f00 */
[----:B------:R-:W-:Y:S01]  /*1b10*/  UIADD3 UR9, UPT, UPT, UR5, -0x4498517b, URZ ;  /* 0xbb67ae8505097890 */ /* 0x000fe2000fffe0ff */
[----:B------:R-:W-:Y:S01]  /*1b20*/  PRMT R245, R245, 0x5410, R8 ;  /* 0x00005410f5f57816 */ /* 0x000fe20000000008 */
[----:B------:R-:W-:Y:S01]  /*1b30*/  IMAD.MOV.U32 R8, RZ, RZ, R39 ;  /* 0x000000ffff087224 */ /* 0x000fe200078e0027 */
[----:B------:R-:W-:-:S02]  /*1b40*/  PRMT R244, R6, 0x5410, R4 ;  /* 0x0000541006f47816 */ /* 0x000fc40000000004 */
[----:B------:R-:W-:Y:S02]  /*1b50*/  PRMT R245, R3, 0x7610, R245 ;  /* 0x0000761003f57816 */ /* 0x000fe400000000f5 */
[----:B------:R-:W-:Y:S02]  /*1b60*/  SHF.R.U64 R4, R184, 0x10, R185 ;  /* 0x00000010b8047819 */ /* 0x000fe400000012b9 */
[----:B------:R-:W-:Y:S02]  /*1b70*/  SHF.R.U64 R3, R146, 0x10, R147 ;  /* 0x0000001092037819 */ /* 0x000fe40000001293 */
[----:B------:R-:W-:Y:S02]  /*1b80*/  PRMT R241, R241, 0x5410, R4 ;  /* 0x00005410f1f17816 */ /* 0x000fe40000000004 */
[----:B------:R-:W-:Y:S02]  /*1b90*/  SHF.R.U32.HI R237, RZ, 0x10, R81 ;  /* 0x00000010ffed7819 */ /* 0x000fe40000011651 */
[----:B------:R-:W-:-:S02]  /*1ba0*/  PRMT R242, R242, 0x5410, R3 ;  /* 0x00005410f2f27816 */ /* 0x000fc40000000003 */
[----:B------:R-:W-:Y:S02]  /*1bb0*/  SHF.R.U64 R4, R182, 0x10, R183 ;  /* 0x00000010b6047819 */ /* 0x000fe400000012b7 */
[----:B------:R-:W-:Y:S02]  /*1bc0*/  SHF.R.U64 R238, R82, 0x10, R83 ;  /* 0x0000001052ee7819 */ /* 0x000fe40000001253 */
[----:B------:R-:W-:Y:S02]  /*1bd0*/  SHF.R.U64 R3, R144, 0x10, R145 ;  /* 0x0000001090037819 */ /* 0x000fe40000001291 */
[----:B------:R-:W-:Y:S02]  /*1be0*/  PRMT R237, R237, 0x5410, R4 ;  /* 0x00005410eded7816 */ /* 0x000fe40000000004 */
[----:B------:R-:W-:Y:S02]  /*1bf0*/  PRMT R238, R238, 0x5410, R3 ;  /* 0x00005410eeee7816 */ /* 0x000fe40000000003 */
[----:B------:R-:W-:-:S02]  /*1c00*/  SHF.R.U64 R4, R178, 0x10, R179 ;  /* 0x00000010b2047819 */ /* 0x000fc400000012b3 */
[----:B------:R-:W-:Y:S02]  /*1c10*/  SHF.R.U64 R234, R86, 0x10, R87 ;  /* 0x0000001056ea7819 */ /* 0x000fe40000001257 */
[----:B------:R-:W-:Y:S02]  /*1c20*/  SHF.R.U32.HI R6, RZ, 0x10, R147 ;  /* 0x00000010ff067819 */ /* 0x000fe40000011693 */
[----:B------:R-:W-:Y:S02]  /*1c30*/  SHF.R.U64 R3, R66, 0x10, R67 ;  /* 0x0000001042037819 */ /* 0x000fe40000001243 */
[----:B------:R-:W-:Y:S02]  /*1c40*/  PRMT R233, R233, 0x5410, R4 ;  /* 0x00005410e9e97816 */ /* 0x000fe40000000004 */
[----:B------:R-:W-:Y:S02]  /*1c50*/  SHF.R.U32.HI R229, RZ, 0x10, R89 ;  /* 0x00000010ffe57819 */ /* 0x000fe40000011659 */
[----:B------:R-:W-:-:S02]  /*1c60*/  PRMT R240, R240, 0x5410, R6 ;  /* 0x00005410f0f07816 */ /* 0x000fc40000000006 */
[----:B------:R-:W-:Y:S02]  /*1c70*/  PRMT R234, R234, 0x5410, R3 ;  /* 0x00005410eaea7816 */ /* 0x000fe40000000003 */
[----:B------:R-:W-:Y:S02]  /*1c80*/  SHF.R.U64 R4, R176, 0x10, R177 ;  /* 0x00000010b0047819 */ /* 0x000fe400000012b1 */
[----:B------:R-:W-:Y:S01]  /*1c90*/  SHF.R.U32.HI R236, RZ, 0x10, R83 ;  /* 0x00000010ffec7819 */ /* 0x000fe20000011653 */
[----:B------:R-:W-:Y:S01]  /*1ca0*/  IMAD.MOV.U32 R83, RZ, RZ, R97 ;  /* 0x000000ffff537224 */ /* 0x000fe200078e0061 */
[----:B------:R-:W-:Y:S02]  /*1cb0*/  SHF.R.U64 R230, R90, 0x10, R91 ;  /* 0x000000105ae67819 */ /* 0x000fe4000000125b */
[----:B------:R-:W-:Y:S02]  /*1cc0*/  SHF.R.U32.HI R6, RZ, 0x10, R145 ;  /* 0x00000010ff067819 */ /* 0x000fe40000011691 */
[----:B------:R-:W-:-:S02]  /*1cd0*/  SHF.R.U64 R3, R64, 0x10, R65 ;  /* 0x0000001040037819 */ /* 0x000fc40000001241 */
[----:B------:R-:W-:Y:S02]  /*1ce0*/  MOV R105, R81 ;  /* 0x0000005100697202 */ /* 0x000fe40000000f00 */
[----:B------:R-:W-:Y:S02]  /*1cf0*/  PRMT R229, R229, 0x5410, R4 ;  /* 0x00005410e5e57816 */ /* 0x000fe40000000004 */
[----:B------:R-:W-:Y:S01]  /*1d00*/  SHF.R.U32.HI R225, RZ, 0x10, R93 ;  /* 0x00000010ffe17819 */ /* 0x000fe2000001165d */
[----:B------:R-:W-:Y:S01]  /*1d10*/  STL.S16 [R1+0x4e], R105 ;  /* 0x00004e6901007387 */ /* 0x000fe20000100600 */
[----:B------:R-:W-:Y:S02]  /*1d20*/  PRMT R236, R236, 0x5410, R6 ;  /* 0x00005410ecec7816 */ /* 0x000fe40000000006 */
[----:B------:R-:W-:Y:S01]  /*1d30*/  PRMT R230, R230, 0x5410, R3 ;  /* 0x00005410e6e67816 */ /* 0x000fe20000000003 */
[----:B------:R-:W-:Y:S01]  /*1d40*/  STL.S16 [R1+0x4c], R106 ;  /* 0x00004c6a01007387 */ /* 0x000fe20000100600 */
[----:B------:R-:W-:-:S02]  /*1d50*/  SHF.R.U64 R4, R172, 0x10, R173 ;  /* 0x00000010ac047819 */ /* 0x000fc400000012ad */
[----:B------:R-:W-:Y:S01]  /*1d60*/  MOV R82, R84 ;  /* 0x0000005400527202 */ /* 0x000fe20000000f00 */
[----:B------:R-:W-:Y:S01]  /*1d70*/  IMAD.MOV.U32 R84, RZ, RZ, R86 ;  /* 0x000000ffff547224 */ /* 0x000fe200078e0056 */
[----:B------:R-:W-:Y:S01]  /*1d80*/  SHF.R.U32.HI R232, RZ, 0x10, R87 ;  /* 0x00000010ffe87819 */ /* 0x000fe20000011657 */
[----:B------:R-:W-:Y:S01]  /*1d90*/  IMAD.MOV.U32 R86, RZ, RZ, R88 ;  /* 0x000000ffff567224 */ /* 0x000fe200078e0058 */
[----:B------:R-:W-:Y:S01]  /*1da0*/  SHF.R.U64 R226, R94, 0x10, R95 ;  /* 0x000000105ee27819 */ /* 0x000fe2000000125f */
[----:B------:R-:W-:Y:S01]  /*1db0*/  STL.S16 [R1+0x4a], R107 ;  /* 0x00004a6b01007387 */ /* 0x000fe20000100600 */
[----:B------:R-:W-:Y:S02]  /*1dc0*/  SHF.R.U32.HI R6, RZ, 0x10, R67 ;  /* 0x00000010ff067819 */ /* 0x000fe40000011643 */
[----:B------:R-:W-:Y:S01]  /*1dd0*/  SHF.R.U64 R3, R62, 0x10, R63 ;  /* 0x000000103e037819 */ /* 0x000fe2000000123f */
[----:B------:R-:W-:Y:S01]  /*1de0*/  STL.S16 [R1+0x48], R82 ;  /* 0x0000485201007387 */ /* 0x000fe20000100600 */
[----:B------:R-:W-:Y:S01]  /*1df0*/  MOV R109, R87 ;  /* 0x00000057006d7202 */ /* 0x000fe20000000f00 */
[----:B------:R-:W-:Y:S01]  /*1e00*/  IMAD.MOV.U32 R87, RZ, RZ, R89 ;  /* 0x000000ffff577224 */ /* 0x000fe200078e0059 */
[----:B------:R-:W-:Y:S01]  /*1e10*/  PRMT R225, R225, 0x5410, R4 ;  /* 0x00005410e1e17816 */ /* 0x000fe20000000004 */
[----:B------:R-:W-:Y:S01]  /*1e20*/  STL.S16 [R1+0x46], R108 ;  /* 0x0000466c01007387 */ /* 0x000fe20000100600 */
[----:B------:R-:W-:-:S02]  /*1e30*/  SHF.R.U32.HI R221, RZ, 0x10, R97 ;  /* 0x00000010ffdd7819 */ /* 0x000fc40000011661 */
[----:B------:R-:W-:Y:S01]  /*1e40*/  PRMT R232, R232, 0x5410, R6 ;  /* 0x00005410e8e87816 */ /* 0x000fe20000000006 */
[----:B------:R-:W-:Y:S01]  /*1e50*/  STL.S16 [R1+0x44], R84 ;  /* 0x0000445401007387 */ /* 0x000fe20000100600 */
[----:B------:R-:W-:Y:S02]  /*1e60*/  PRMT R226, R226, 0x5410, R3 ;  /* 0x00005410e2e27816 */ /* 0x000fe40000000003 */
[----:B------:R-:W-:Y:S01]  /*1e70*/  SHF.R.U64 R4, R170, 0x10, R171 ;  /* 0x00000010aa047819 */ /* 0x000fe200000012ab */
[----:B------:R-:W-:Y:S01]  /*1e80*/  STL.S16 [R1+0x42], R109 ;  /* 0x0000426d01007387 */ /* 0x000fe20000100600 */
[----:B------:R-:W-:Y:S01]  /*1e90*/  SHF.R.U64 R231, R88, 0x10, R89 ;  /* 0x0000001058e77819 */ /* 0x000fe20000001259 */
[--C-:B------:R-:W-:Y:S01]  /*1ea0*/  IMAD.MOV.U32 R89, RZ, RZ, R91.reuse ;  /* 0x000000ffff597224 */ /* 0x100fe200078e005b */
[----:B------:R-:W-:Y:S01]  /*1eb0*/  SHF.R.U32.HI R228, RZ, 0x10, R91 ;  /* 0x00000010ffe47819 */ /* 0x000fe2000001165b */
[----:B------:R-:W-:Y:S01]  /*1ec0*/  STL.S16 [R1+0x40], R86 ;  /* 0x0000405601007387 */ /* 0x000fe20000100600 */
[----:B------:R-:W-:-:S02]  /*1ed0*/  SHF.R.U64 R222, R98, 0x10, R99 ;  /* 0x0000001062de7819 */ /* 0x000fc40000001263 */
[----:B------:R-:W-:Y:S01]  /*1ee0*/  SHF.R.U32.HI R6, RZ, 0x10, R65 ;  /* 0x00000010ff067819 */ /* 0x000fe20000011641 */
[----:B------:R-:W-:Y:S01]  /*1ef0*/  STL.S16 [R1+0x3e], R87 ;  /* 0x00003e5701007387 */ /* 0x000fe20000100600 */
[----:B------:R-:W-:Y:S02]  /*1f00*/  SHF.R.U64 R3, R60, 0x10, R61 ;  /* 0x000000103c037819 */ /* 0x000fe4000000123d */
[----:B------:R-:W-:Y:S01]  /*1f10*/  MOV R88, R90 ;  /* 0x0000005a00587202 */ /* 0x000fe20000000f00 */
[----:B------:R-:W-:Y:S01]  /*1f20*/  IMAD.MOV.U32 R90, RZ, RZ, R92 ;  /* 0x000000ffff5a7224 */ /* 0x000fe200078e005c */
[----:B------:R-:W-:Y:S02]  /*1f30*/  PRMT R243, R243, 0x5410, R8 ;  /* 0x00005410f3f37816 */ /* 0x000fe40000000008 */
[----:B------:R-:W-:Y:S01]  /*1f40*/  PRMT R221, R221, 0x5410, R4 ;  /* 0x00005410dddd7816 */ /* 0x000fe20000000004 */
[----:B------:R-:W-:Y:S01]  /*1f50*/  STL.S16 [R1+0x3c], R88 ;  /* 0x00003c5801007387 */ /* 0x000fe20000100600 */
[----:B------:R-:W-:Y:S01]  /*1f60*/  SHF.R.U64 R239, R80, 0x10, R81 ;  /* 0x0000001050ef7819 */ /* 0x000fe20000001251 */
[----:B------:R-:W-:Y:S01]  /*1f70*/  IMAD.MOV.U32 R80, RZ, RZ, R98 ;  /* 0x000000ffff507224 */ /* 0x000fe200078e0062 */
[----:B------:R-:W-:Y:S01]  /*1f80*/  MOV R91, R93 ;  /* 0x0000005d005b7202 */ /* 0x000fe20000000f00 */
[----:B------:R-:W-:Y:S01]  /*1f90*/  STL.S16 [R1+0x3a], R89 ;  /* 0x00003a5901007387 */ /* 0x000fe20000100600 */
[----:B------:R-:W-:Y:S01]  /*1fa0*/  SHF.R.U64 R227, R92, 0x10, R93 ;  /* 0x000000105ce37819 */ /* 0x000fe2000000125d */
[----:B------:R-:W-:Y:S01]  /*1fb0*/  IMAD.MOV.U32 R92, RZ, RZ, R94 ;  /* 0x000000ffff5c7224 */ /* 0x000fe200078e005e */
[----:B------:R-:W-:Y:S01]  /*1fc0*/  SHF.R.U32.HI R8, RZ, 0x10, R185 ;  /* 0x00000010ff087819 */ /* 0x000fe200000116b9 */
[----:B------:R-:W-:Y:S01]  /*1fd0*/  IMAD.MOV.U32 R93, RZ, RZ, R95 ;  /* 0x000000ffff5d7224 */ /* 0x000fe200078e005f */
[----:B------:R-:W-:Y:S01]  /*1fe0*/  PRMT R228, R228, 0x5410, R6 ;  /* 0x00005410e4e47816 */ /* 0x000fe20000000006 */
[----:B------:R-:W-:Y:S01]  /*1ff0*/  STL.S16 [R1+0x38], R90 ;  /* 0x0000385a01007387 */ /* 0x000fe20000100600 */
[----:B------:R-:W-:-:S02]  /*2000*/  PRMT R222, R222, 0x5410, R3 ;  /* 0x00005410dede7816 */ /* 0x000fc40000000003 */
[----:B------:R-:W-:Y:S01]  /*2010*/  SHF.R.U64 R4, R168, 0x10, R169 ;  /* 0x00000010a8047819 */ /* 0x000fe200000012a9 */
[----:B------:R-:W-:Y:S01]  /*2020*/  STL.S16 [R1+0x36], R91 ;  /* 0x0000365b01007387 */ /* 0x000fe20000100600 */
[----:B------:R-:W-:Y:S02]  /*2030*/  SHF.R.U32.HI R224, RZ, 0x10, R95 ;  /* 0x00000010ffe07819 */ /* 0x000fe4000001165f */
[----:B------:R-:W-:Y:S01]  /*2040*/  SHF.R.U32.HI R6, RZ, 0x10, R63 ;  /* 0x00000010ff067819 */ /* 0x000fe2000001163f */
[----:B------:R-:W-:Y:S01]  /*2050*/  STL.S16 [R1+0x34], R92 ;  /* 0x0000345c01007387 */ /* 0x000fe20000100600 */
[----:B------:R-:W-:Y:S02]  /*2060*/  SHF.R.U64 R3, R58, 0x10, R59 ;  /* 0x000000103a037819 */ /* 0x000fe4000000123b */
[----:B------:R-:W-:Y:S01]  /*2070*/  MOV R94, R96 ;  /* 0x00000060005e7202 */ /* 0x000fe20000000f00 */
[----:B------:R-:W-:Y:S01]  /*2080*/  STL.S16 [R1+0x32], R93 ;  /* 0x0000325d01007387 */ /* 0x000fe20000100600 */
[----:B------:R-:W-:-:S02]  /*2090*/  PRMT R239, R239, 0x5410, R8 ;  /* 0x00005410efef7816 */ /* 0x000fc40000000008 */
[----:B------:R-:W-:Y:S01]  /*20a0*/  PRMT R217, R217, 0x5410, R4 ;  /* 0x00005410d9d97816 */ /* 0x000fe20000000004 */
[----:B------:R-:W-:Y:S01]  /*20b0*/  STL.S16 [R1+0x30], R94 ;  /* 0x0000305e01007387 */ /* 0x000fe20000100600 */
[----:B------:R-:W-:Y:S02]  /*20c0*/  SHF.R.U32.HI R8, RZ, 0x10, R183 ;  /* 0x00000010ff087819 */ /* 0x000fe400000116b7 */
[----:B------:R-:W-:Y:S01]  /*20d0*/  PRMT R224, R224, 0x5410, R6 ;  /* 0x00005410e0e07816 */ /* 0x000fe20000000006 */
[----:B------:R-:W-:Y:S01]  /*20e0*/  STL.S16 [R1+0x2e], R83 ;  /* 0x00002e5301007387 */ /* 0x000fe20000100600 */
[----:B------:R-:W-:Y:S02]  /*20f0*/  PRMT R218, R218, 0x5410, R3 ;  /* 0x00005410dada7816 */ /* 0x000fe40000000003 */
[----:B------:R-:W-:Y:S01]  /*2100*/  SHF.R.U64 R4, R56, 0x10, R57 ;  /* 0x0000001038047819 */ /* 0x000fe20000001239 */
[----:B------:R-:W-:Y:S01]  /*2110*/  STL.S16 [R1+0x2c], R80 ;  /* 0x00002c5001007387 */ /* 0x000fe20000100600 */
[----:B------:R-:W-:-:S02]  /*2120*/  MOV R81, R99 ;  /* 0x0000006300517202 */ /* 0x000fc40000000f00 */
[----:B------:R-:W-:Y:S02]  /*2130*/  SHF.R.U32.HI R220, RZ, 0x10, R99 ;  /* 0x00000010ffdc7819 */ /* 0x000fe40000011663 */
[----:B------:R-:W-:Y:S01]  /*2140*/  SHF.R.U32.HI R6, RZ, 0x10, R61 ;  /* 0x00000010ff067819 */ /* 0x000fe2000001163d */
[----:B------:R-:W-:Y:S01]  /*2150*/  STL.S16 [R1+0x2a], R81 ;  /* 0x00002a5101007387 */ /* 0x000fe20000100600 */
[----:B------:R-:W-:Y:S02]  /*2160*/  SHF.R.U32.HI R3, RZ, 0x10, R169 ;  /* 0x00000010ff037819 */ /* 0x000fe400000116a9 */
[----:B------:R-:W-:Y:S01]  /*2170*/  PRMT R235, R235, 0x5410, R8 ;  /* 0x00005410ebeb7816 */ /* 0x000fe20000000008 */
[----:B------:R-:W-:Y:S01]  /*2180*/  STL.S16 [R1+0x28], R79 ;  /* 0x0000284f01007387 */ /* 0x000fe20000100600 */
[----:B------:R-:W-:Y:S02]  /*2190*/  PRMT R214, R214, 0x5410, R4 ;  /* 0x00005410d6d67816 */ /* 0x000fe40000000004 */
[----:B------:R-:W-:Y:S01]  /*21a0*/  SHF.R.U32.HI R8, RZ, 0x10, R179 ;  /* 0x00000010ff087819 */ /* 0x000fe200000116b3 */
[----:B------:R-:W-:Y:S01]  /*21b0*/  STL.S16 [R1+0x26], R78 ;  /* 0x0000264e01007387 */ /* 0x000fe20000100600 */
[----:B------:R-:W-:-:S02]  /*21c0*/  PRMT R220, R220, 0x5410, R6 ;  /* 0x00005410dcdc7816 */ /* 0x000fc40000000006 */
[----:B------:R-:W-:Y:S01]  /*21d0*/  PRMT R215, R215, 0x5410, R3 ;  /* 0x00005410d7d77816 */ /* 0x000fe20000000003 */
[----:B------:R-:W-:Y:S01]  /*21e0*/  STL.S16 [R1+0x24], R77 ;  /* 0x0000244d01007387 */ /* 0x000fe20000100600 */
[----:B------:R-:W-:Y:S02]  /*21f0*/  SHF.R.U32.HI R4, RZ, 0x10, R165 ;  /* 0x00000010ff047819 */ /* 0x000fe400000116a5 */
[----:B------:R-:W-:Y:S01]  /*2200*/  SHF.R.U32.HI R6, RZ, 0x10, R59 ;  /* 0x00000010ff067819 */ /* 0x000fe2000001163b */
[----:B------:R-:W-:Y:S01]  /*2210*/  STL.S16 [R1+0x22], R76 ;  /* 0x0000224c01007387 */ /* 0x000fe20000100600 */
[----:B------:R-:W-:Y:S02]  /*2220*/  SHF.R.U64 R3, R164, 0x10, R165 ;  /* 0x00000010a4037819 */ /* 0x000fe400000012a5 */
[----:B------:R-:W-:Y:S01]  /*2230*/  PRMT R231, R231, 0x5410, R8 ;  /* 0x00005410e7e77816 */ /* 0x000fe20000000008 */
[----:B------:R-:W-:Y:S01]  /*2240*/  STL.S16 [R1+0x20], R75 ;  /* 0x0000204b01007387 */ /* 0x000fe20000100600 */
[----:B------:R-:W-:-:S02]  /*2250*/  PRMT R211, R211, 0x5410, R4 ;  /* 0x00005410d3d37816 */ /* 0x000fc40000000004 */
[----:B------:R-:W-:Y:S01]  /*2260*/  SHF.R.U32.HI R8, RZ, 0x10, R177 ;  /* 0x00000010ff087819 */ /* 0x000fe200000116b1 */
[----:B------:R-:W-:Y:S01]  /*2270*/  STL.S16 [R1+0x1e], R74 ;  /* 0x00001e4a01007387 */ /* 0x000fe20000100600 */
[----:B------:R-:W-:Y:S02]  /*2280*/  PRMT R216, R216, 0x5410, R6 ;  /* 0x00005410d8d87816 */ /* 0x000fe40000000006 */
[----:B------:R-:W-:Y:S01]  /*2290*/  PRMT R213, R213, 0x5410, R3 ;  /* 0x00005410d5d57816 */ /* 0x000fe20000000003 */
[----:B------:R-:W-:Y:S01]  /*22a0*/  STL.S16 [R1+0x1c], R73 ;  /* 0x00001c4901007387 */ /* 0x000fe20000100600 */
[----:B------:R-:W-:Y:S02]  /*22b0*/  SHF.R.U64 R4, R162, 0x10, R163 ;  /* 0x00000010a2047819 */ /* 0x000fe400000012a3 */
[----:B------:R-:W-:Y:S01]  /*22c0*/  SHF.R.U32.HI R6, RZ, 0x10, R57 ;  /* 0x00000010ff067819 */ /* 0x000fe20000011639 */
[----:B------:R-:W-:Y:S01]  /*22d0*/  STL.S16 [R1+0x1a], R72 ;  /* 0x00001a4801007387 */ /* 0x000fe20000100600 */
[----:B------:R-:W-:-:S02]  /*22e0*/  SHF.R.U64 R3, R54, 0x10, R55 ;  /* 0x0000001036037819 */ /* 0x000fc40000001237 */
[----:B------:R-:W-:Y:S01]  /*22f0*/  PRMT R227, R227, 0x5410, R8 ;  /* 0x00005410e3e37816 */ /* 0x000fe20000000008 */
[----:B------:R-:W-:Y:S01]  /*2300*/  STL.S16 [R1+0x18], R71 ;  /* 0x0000184701007387 */ /* 0x000fe20000100600 */
[----:B------:R-:W-:Y:S01]  /*2310*/  PRMT R209, R209, 0x5410, R4 ;  /* 0x00005410d1d17816 */ /* 0x000fe20000000004 */
[----:B------:R-:W-:Y:S01]  /*2320*/  IMAD.HI.U32 R4, R2, -0x326172a9, RZ ;  /* 0xcd9e8d5702047827 */ /* 0x000fe200078e00ff */
[----:B------:R-:W-:Y:S01]  /*2330*/  SHF.R.U64 R223, R96, 0x10, R97 ;  /* 0x0000001060df7819 */ /* 0x000fe20000001261 */
[----:B------:R-:W-:Y:S01]  /*2340*/  STL.S16 [R1+0x16], R70 ;  /* 0x0000164601007387 */ /* 0x000fe20000100600 */
[----:B------:R-:W-:Y:S02]  /*2350*/  SHF.R.U32.HI R8, RZ, 0x10, R173 ;  /* 0x00000010ff087819 */ /* 0x000fe400000116ad */
[----:B------:R-:W-:Y:S01]  /*2360*/  PRMT R212, R212, 0x5410, R6 ;  /* 0x00005410d4d47816 */ /* 0x000fe20000000006 */
[----:B------:R-:W-:Y:S01]  /*2370*/  STL.S16 [R1+0x14], R69 ;  /* 0x0000144501007387 */ /* 0x000fe20000100600 */
[----:B------:R-:W-:Y:S01]  /*2380*/  PRMT R210, R210, 0x5410, R3 ;  /* 0x00005410d2d27816 */ /* 0x000fe20000000003 */
[----:B------:R-:W-:Y:S01]  /*2390*/  IMAD.HI.U32 R3, R0, -0x2daee0ad, RZ ;  /* 0xd2511f5300037827 */ /* 0x000fe200078e00ff */
[----:B------:R-:W-:Y:S01]  /*23a0*/  SHF.R.U32.HI R6, RZ, 0x10, R55 ;  /* 0x00000010ff067819 */ /* 0x000fe20000011637 */
[----:B------:R-:W-:Y:S01]  /*23b0*/  STL.S16 [R1+0x12], R68 ;  /* 0x0000124401007387 */ /* 0x000fe20000100600 */
[----:B------:R-:W-:-:S02]  /*23c0*/  PRMT R223, R223, 0x5410, R8 ;  /* 0x00005410dfdf7816 */ /* 0x000fc40000000008 */
[----:B------:R-:W-:Y:S01]  /*23d0*/  SHF.R.U32.HI R8, RZ, 0x10, R171 ;  /* 0x00000010ff087819 */ /* 0x000fe200000116ab */
[----:B------:R-:W-:Y:S01]  /*23e0*/  STL.S16 [R1+0x10], R22 ;  /* 0x0000101601007387 */ /* 0x000fe20000100600 */
[----:B------:R-:W-:Y:S02]  /*23f0*/  PRMT R208, R208, 0x5410, R6 ;  /* 0x00005410d0d07816 */ /* 0x000fe40000000006 */
[----:B------:R-:W-:Y:S01]  /*2400*/  LOP3.LUT R4, R5, UR4, R4, 0x96, !PT ;  /* 0x0000000405047c12 */ /* 0x000fe2000f8e9604 */
[----:B------:R-:W-:Y:S01]  /*2410*/  STL.S16 [R1+0xe], R21 ;  /* 0x00000e1501007387 */ /* 0x000fe20000100600 */
[----:B------:R-:W-:Y:S02]  /*2420*/  SHF.R.U32.HI R6, RZ, 0x10, R163 ;  /* 0x00000010ff067819 */ /* 0x000fe400000116a3 */
[----:B------:R-:W-:Y:S01]  /*2430*/  LOP3.LUT R3, R3, UR5, RZ, 0x3c, !PT ;  /* 0x0000000503037c12 */ /* 0x000fe2000f8e3cff */
        /* <DEDUP_REMOVED lines=9> */
[----:B------:R-:W-:Y:S01]  /*24d0*/  SHF.R.U64 R198, R48, 0x10, R49 ;  /* 0x0000001030c67819 */ /* 0x000fe20000001231 */
[----:B------:R-:W-:Y:S01]  /*24e0*/  IMAD.HI.U32 R6, R3, -0x326172a9, RZ ;  /* 0xcd9e8d5703067827 */ /* 0x000fe200078e00ff */
[----:B------:R-:W-:Y:S01]  /*24f0*/  LOP3.LUT R8, R17, UR9, R8, 0x96, !PT ;  /* 0x0000000911087c12 */ /* 0x000fe2000f8e9608 */
[----:B------:R-:W-:Y:S01]  /*2500*/  STL.S16 [R1+0x6], R16 ;  /* 0x0000061001007387 */ /* 0x000fe20000100600 */
[----:B------:R-:W-:Y:S01]  /*2510*/  UIADD3 UR9, UPT, UPT, UR4, -0x255992d5, URZ ;  /* 0xdaa66d2b04097890 */ /* 0x000fe2000fffe0ff */
[----:B------:R-:W-:Y:S01]  /*2520*/  IMAD R17, R4, -0x2daee0ad, RZ ;  /* 0xd2511f5304117824 */ /* 0x000fe200078e02ff */
[----:B------:R-:W-:Y:S01]  /*2530*/  SHF.R.U32.HI R196, RZ, 0x10, R51 ;  /* 0x00000010ffc47819 */ /* 0x000fe20000011633 */
[----:B------:R0:W-:Y:S01]  /*2540*/  STL.S16 [R1+0x4], R15 ;  /* 0x0000040f01007387 */ /* 0x0001e20000100600 */
[----:B------:R-:W-:Y:S01]  /*2550*/  IMAD.HI.U32 R4, R8, -0x326172a9, RZ ;  /* 0xcd9e8d5708047827 */ /* 0x000fe200078e00ff */
[----:B------:R-:W-:-:S02]  /*2560*/  SHF.R.U64 R14, R160, 0x10, R161 ;  /* 0x00000010a00e7819 */ /* 0x000fc400000012a1 */
[----:B------:R1:W-:Y:S01]  /*2570*/  STL.S16 [R1+0x2], R12 ;  /* 0x0000020c01007387 */ /* 0x0003e20000100600 */
[----:B------:R-:W-:Y:S02]  /*2580*/  SHF.R.U64 R202, R50, 0x10, R51 ;  /* 0x0000001032ca7819 */ /* 0x000fe40000001233 */
[----:B------:R-:W-:Y:S01]  /*2590*/  PRMT R205, R205, 0x5410, R14 ;  /* 0x00005410cdcd7816 */ /* 0x000fe2000000000e */
[----:B------:R2:W-:Y:S01]  /*25a0*/  STL.S16 [R1], R10 ;  /* 0x0000000a01007387 */ /* 0x0005e20000100600 */
[----:B------:R-:W-:Y:S01]  /*25b0*/  PRMT R202, R202, 0x5410, R202 ;  /* 0x00005410caca7816 */ /* 0x000fe200000000ca */
[----:B0-----:R-:W-:Y:S01]  /*25c0*/  IMAD R15, R2, -0x326172a9, RZ ;  /* 0xcd9e8d57020f7824 */ /* 0x001fe200078e02ff */
[----:B------:R-:W-:Y:S02]  /*25d0*/  SHF.R.U32.HI R199, RZ, 0x10, R49 ;  /* 0x00000010ffc77819 */ /* 0x000fe40000011631 */
[----:B------:R-:W-:Y:S02]  /*25e0*/  SHF.R.U32.HI R14, RZ, 0x10, R149 ;  /* 0x00000010ff0e7819 */ /* 0x000fe40000011695 */
[----:B-1----:R-:W-:-:S02]  /*25f0*/  SHF.R.U64 R12, R52, 0x10, R53 ;  /* 0x00000010340c7819 */ /* 0x002fc40000001235 */
[----:B------:R-:W-:Y:S01]  /*2600*/  LOP3.LUT R6, R15, UR8, R6, 0x96, !PT ;  /* 0x000000080f067c12 */ /* 0x000fe2000f8e9606 */
[----:B------:R-:W-:Y:S01]  /*2610*/  UIADD3 UR8, UPT, UPT, UR5, 0x76cf5d0a, URZ ;  /* 0x76cf5d0a05087890 */ /* 0x000fe2000fffe0ff */
[----:B------:R-:W-:Y:S01]  /*2620*/  PRMT R206, R206, 0x5410, R12 ;  /* 0x00005410cece7816 */ /* 0x000fe2000000000c */
[----:B------:R-:W-:Y:S01]  /*2630*/  IMAD R15, R3, -0x326172a9, RZ ;  /* 0xcd9e8d57030f7824 */ /* 0x000fe200078e02ff */
[----:B------:R-:W-:Y:S01]  /*2640*/  PRMT R9, R9, 0x5410, R9 ;  /* 0x0000541009097816 */ /* 0x000fe20000000009 */
[C---:B------:R-:W-:Y:S01]  /*2650*/  IMAD.HI.U32 R12, R6.reuse, -0x2daee0ad, RZ ;  /* 0xd2511f53060c7827 */ /* 0x040fe200078e00ff */
[----:B------:R-:W-:Y:S02]  /*2660*/  PRMT R11, R11, 0x5410, R11 ;  /* 0x000054100b0b7816 */ /* 0x000fe4000000000b */
[----:B------:R-:W-:Y:S01]  /*2670*/  LOP3.LUT R15, R15, UR10, R4, 0x96, !PT ;  /* 0x0000000a0f0f7c12 */ /* 0x000fe2000f8e9604 */
[----:B------:R-:W-:Y:S01]  /*2680*/  IMAD R19, R6, -0x2daee0ad, RZ ;  /* 0xd2511f5306137824 */ /* 0x000fe200078e02ff */
[----:B------:R-:W-:Y:S01]  /*2690*/  LOP3.LUT R3, R17, UR8, R12, 0x96, !PT ;  /* 0x0000000811037c12 */ /* 0x000fe2000f8e960c */
[----:B------:R-:W-:Y:S01]  /*26a0*/  IMAD R17, R8, -0x326172a9, RZ ;  /* 0xcd9e8d5708117824 */ /* 0x000fe200078e02ff */
[----:B------:R-:W-:Y:S01]  /*26b0*/  UIADD3 UR8, UPT, UPT, UR4, 0x78dde6e4, URZ ;  /* 0x78dde6e404087890 */ /* 0x000fe2000fffe0ff */
[----:B------:R-:W-:Y:S01]  /*26c0*/  IMAD.HI.U32 R6, R15, -0x2daee0ad, RZ ;  /* 0xd2511f530f067827 */ /* 0x000fe200078e00ff */
[----:B------:R-:W-:Y:S01]  /*26d0*/  UIADD3 UR10, UPT, UPT, UR5, -0x126145ec, URZ ;  /* 0xed9eba14050a7890 */ /* 0x000fe2000fffe0ff */
[----:B------:R-:W-:-:S02]  /*26e0*/  SHF.R.U32.HI R12, RZ, 0x10, R53 ;  /* 0x00000010ff0c7819 */ /* 0x000fc40000011635 */
[----:B------:R-:W-:Y:S01]  /*26f0*/  IMAD.HI.U32 R4, R3, -0x326172a9, RZ ;  /* 0xcd9e8d5703047827 */ /* 0x000fe200078e00ff */
[----:B------:R-:W-:Y:S01]  /*2700*/  LOP3.LUT R19, R19, UR11, R6, 0x96, !PT ;  /* 0x0000000b13137c12 */ /* 0x000fe2000f8e9606 */
[----:B------:R-:W-:Y:S01]  /*2710*/  UIADD3 UR11, UPT, UPT, UR4, -0x4ab325aa, URZ ;  /* 0xb54cda56040b7890 */ /* 0x000fe2000fffe0ff */
[----:B------:R-:W-:Y:S01]  /*2720*/  PRMT R204, R204, 0x5410, R12 ;  /* 0x00005410cccc7816 */ /* 0x000fe2000000000c */
[----:B------:R-:W-:Y:S01]  /*2730*/  IMAD R3, R3, -0x326172a9, RZ ;  /* 0xcd9e8d5703037824 */ /* 0x000fe200078e02ff */
[----:B------:R-:W-:Y:S01]  /*2740*/  LOP3.LUT R4, R17, UR9, R4, 0x96, !PT ;  /* 0x0000000911047c12 */ /* 0x000fe2000f8e9604 */
[----:B------:R-:W-:Y:S01]  /*2750*/  IMAD.HI.U32 R8, R19, -0x326172a9, RZ ;  /* 0xcd9e8d5713087827 */ /* 0x000fe200078e00ff */
[----:B------:R-:W-:Y:S01]  /*2760*/  SHF.R.U32.HI R12, RZ, 0x10, R161 ;  /* 0x00000010ff0c7819 */ /* 0x000fe200000116a1 */
[----:B------:R-:W-:Y:S01]  /*2770*/  UIADD3 UR9, UPT, UPT, UR5, -0x56f99767, URZ ;  /* 0xa906689905097890 */ /* 0x000fe2000fffe0ff */
[----:B------:R-:W-:Y:S01]  /*2780*/  PRMT R202, R14, 0x7610, R202 ;  /* 0x000076100eca7816 */ /* 0x000fe200000000ca */
[----:B------:R-:W-:Y:S01]  /*2790*/  IMAD R15, R15, -0x2daee0ad, RZ ;  /* 0xd2511f530f0f7824 */ /* 0x000fe200078e02ff */
[----:B------:R-:W-:Y:S01]  /*27a0*/  LOP3.LUT R8, R3, UR8, R8, 0x96, !PT ;  /* 0x0000000803087c12 */ /* 0x000fe2000f8e9608 */
[C---:B------:R-:W-:Y:S01]  /*27b0*/  IMAD.HI.U32 R6, R4.reuse, -0x2daee0ad, RZ ;  /* 0xd2511f5304067827 */ /* 0x040fe200078e00ff */
[----:B------:R-:W-:Y:S01]  /*27c0*/  PRMT R203, R203, 0x5410, R12 ;  /* 0x00005410cbcb7816 */ /* 0x000fe2000000000c */
[----:B------:R-:W-:Y:S01]  /*27d0*/  UIADD3 UR8, UPT, UPT, UR5, 0x1fd5c5a3, URZ ;  /* 0x1fd5c5a305087890 */ /* 0x000fe2000fffe0ff */
[----:B------:R-:W-:Y:S01]  /*27e0*/  PLOP3.LUT P0, PT, PT, PT, UP0, 0x80, 0x8 ;  /* 0x000000000008781c */ /* 0x000fe20003f0f008 */
[----:B------:R-:W-:Y:S01]  /*27f0*/  IMAD R12, R19, -0x326172a9, RZ ;  /* 0xcd9e8d57130c7824 */ /* 0x000fe200078e02ff */
[----:B------:R-:W-:Y:S01]  /*2800*/  LOP3.LUT R6, R15, UR10, R6, 0x96, !PT ;  /* 0x0000000a0f067c12 */ /* 0x000fe2000f8e9606 */
[----:B------:R-:W-:Y:S01]  /*2810*/  IMAD R15, R4, -0x2daee0ad, RZ ;  /* 0xd2511f53040f7824 */ /* 0x000fe200078e02ff */
[----:B------:R-:W-:Y:S01]  /*2820*/  LOP3.LUT R23, R23, 0x3, RZ, 0xc0, !PT ;  /* 0x0000000317177812 */ /* 0x000fe200078ec0ff */
[----:B------:R-:W-:Y:S01]  /*2830*/  IMAD.HI.U32 R4, R8, -0x2daee0ad, RZ ;  /* 0xd2511f5308047827 */ /* 0x000fe200078e00ff */
[----:B------:R-:W0:Y:S03]  /*2840*/  LDCU UR10, c[0x0][0x404] ;  /* 0x00008080ff0a77ac */ /* 0x000e260008000800 */
[----:B------:R-:W-:Y:S01]  /*2850*/  IMAD.HI.U32 R3, R6, -0x326172a9, RZ ;  /* 0xcd9e8d5706037827 */ /* 0x000fe200078e00ff */
[----:B------:R-:W-:-:S03]  /*2860*/  LOP3.LUT R4, R15, UR9, R4, 0x96, !PT ;  /* 0x000000090f047c12 */ /* 0x000fc6000f8e9604 */
[----:B------:R-:W-:Y:S01]  /*2870*/  IMAD R17, R8, -0x2daee0ad, RZ ;  /* 0xd2511f5308117824 */ /* 0x000fe200078e02ff */
[----:B------:R-:W-:Y:S01]  /*2880*/  LOP3.LUT R3, R12, UR12, R3, 0x96, !PT ;  /* 0x0000000c0c037c12 */ /* 0x000fe2000f8e9603 */
[----:B------:R-:W-:Y:S01]  /*2890*/  IMAD R15, R6, -0x326172a9, RZ ;  /* 0xcd9e8d57060f7824 */ /* 0x000fe200078e02ff */
[--C-:B------:R-:W-:Y:S01]  /*28a0*/  SHF.R.U64 R12, R158, 0x10, R159.reuse ;  /* 0x000000109e0c7819 */ /* 0x100fe2000000129f */
[C---:B------:R-:W-:Y:S01]  /*28b0*/  IMAD.HI.U32 R8, R4.reuse, -0x326172a9, RZ ;  /* 0xcd9e8d5704087827 */ /* 0x040fe200078e00ff */
[----:B------:R-:W1:Y:S02]  /*28c0*/  LDCU UR12, c[0x0][0x388] ;  /* 0x00007100ff0c77ac */ /* 0x000e640008000800 */
[----:B------:R-:W-:Y:S01]  /*28d0*/  PRMT R195, R195, 0x5410, R12 ;  /* 0x00005410c3c37816 */ /* 0x000fe2000000000c */
[----:B------:R-:W-:Y:S01]  /*28e0*/  IMAD.HI.U32 R166, R3, -0x2daee0ad, RZ ;  /* 0xd2511f5303a67827 */ /* 0x000fe200078e00ff */
[----:B------:R-:W-:Y:S01]  /*28f0*/  LOP3.LUT R8, R15, UR11, R8, 0x96, !PT ;  /* 0x0000000b0f087c12 */ /* 0x000fe2000f8e9608 */
[----:B------:R-:W3:Y:S01]  /*2900*/  LDCU UR11, c[0x0][0x408] ;  /* 0x00008100ff0b77ac */ /* 0x000ee20008000800 */
[----:B------:R-:W-:Y:S01]  /*2910*/  SHF.R.U32.HI R12, RZ, 0x10, R159 ;  /* 0x00000010ff0c7819 */ /* 0x000fe2000001169f */
[----:B------:R-:W-:Y:S01]  /*2920*/  IMAD R3, R3, -0x2daee0ad, RZ ;  /* 0xd2511f5303037824 */ /* 0x000fe200078e02ff */
[----:B------:R-:W-:Y:S01]  /*2930*/  LOP3.LUT R166, R17, UR13, R166, 0x96, !PT ;  /* 0x0000000d11a67c12 */ /* 0x000fe2000f8e96a6 */
[----:B------:R-:W-:Y:S01]  /*2940*/  IMAD R15, R4, -0x326172a9, RZ ;  /* 0xcd9e8d57040f7824 */ /* 0x000fe200078e02ff */
[----:B------:R-:W-:Y:S01]  /*2950*/  PRMT R196, R196, 0x5410, R12 ;  /* 0x00005410c4c47816 */ /* 0x000fe2000000000c */
[----:B------:R-:W-:Y:S01]  /*2960*/  IMAD.HI.U32 R6, R8, -0x2daee0ad, RZ ;  /* 0xd2511f5308067827 */ /* 0x000fe200078e00ff */
[----:B------:R-:W4:Y:S03]  /*2970*/  LDCU.U8 UR13, c[0x0][0x410] ;  /* 0x00008200ff0d77ac */ /* 0x000f260008000000 */
[----:B------:R-:W-:Y:S01]  /*2980*/  IMAD.HI.U32 R4, R166, -0x326172a9, RZ ;  /* 0xcd9e8d57a6047827 */ /* 0x000fe200078e00ff */
[----:B------:R-:W-:Y:S01]  /*2990*/  LOP3.LUT R3, R3, UR8, R6, 0x96, !PT ;  /* 0x0000000803037c12 */ /* 0x000fe2000f8e9606 */
[----:B------:R-:W0:Y:S01]  /*29a0*/  LDCU.64 UR8, c[0x0][0x3a0] ;  /* 0x00007400ff0877ac */ /* 0x000e220008000a00 */
[----:B------:R-:W-:Y:S01]  /*29b0*/  SHF.R.U64 R6, R156, 0x10, R157 ;  /* 0x000000109c067819 */ /* 0x000fe2000000129d */
[----:B------:R-:W-:Y:S01]  /*29c0*/  IMAD R166, R166, -0x326172a9, RZ ;  /* 0xcd9e8d57a6a67824 */ /* 0x000fe200078e02ff */
[----:B------:R-:W-:Y:S01]  /*29d0*/  LOP3.LUT R4, R15, UR14, R4, 0x96, !PT ;  /* 0x0000000e0f047c12 */ /* 0x000fe2000f8e9604 */
[----:B------:R-:W-:Y:S01]  /*29e0*/  IMAD.HI.U32 R15, R3, -0x326172a9, RZ ;  /* 0xcd9e8d57030f7827 */ /* 0x000fe200078e00ff */
[----:B------:R-:W-:Y:S01]  /*29f0*/  PRMT R198, R198, 0x5410, R6 ;  /* 0x00005410c6c67816 */ /* 0x000fe20000000006 */
[----:B------:R-:W0:Y:S02]  /*2a00*/  LDCU UR14, c[0x0][0x448] ;  /* 0x00008900ff0e77ac */ /* 0x000e240008000800 */
[----:B------:R-:W-:Y:S01]  /*2a10*/  IMAD R8, R8, -0x2daee0ad, RZ ;  /* 0xd2511f5308087824 */ /* 0x000fe200078e02ff */
[----:B------:R-:W-:Y:S01]  /*2a20*/  LOP3.LUT R166, R166, UR15, R15, 0x96, !PT ;  /* 0x0000000fa6a67c12 */ /* 0x000fe2000f8e960f */
[----:B------:R-:W-:Y:S01]  /*2a30*/  IMAD.HI.U32 R17, R4, -0x2daee0ad, RZ ;  /* 0xd2511f5304117827 */ /* 0x000fe200078e00ff */
[----:B------:R-:W-:-:S03]  /*2a40*/  SHF.R.U32.HI R15, RZ, 0x10, R157 ;  /* 0x00000010ff0f7819 */ /* 0x000fc6000001169d */
[----:B------:R-:W-:Y:S01]  /*2a50*/  IMAD R4, R4, -0x2daee0ad, RZ ;  /* 0xd2511f5304047824 */ /* 0x000fe200078e02ff */
[----:B------:R-:W-:Y:S01]  /*2a60*/  LOP3.LUT R8, R8, UR16, R17, 0x96, !PT ;  /* 0x0000001008087c12 */ /* 0x000fe2000f8e9611 */
[----:B------:R-:W-:Y:S01]  /*2a70*/  IMAD.HI.U32 R6, R166, -0x2daee0ad, RZ ;  /* 0xd2511f53a6067827 */ /* 0x000fe200078e00ff */
[----:B------:R-:W-:-:S03]  /*2a80*/  PRMT R199, R199, 0x5410, R15 ;  /* 0x00005410c7c77816 */ /* 0x000fc6000000000f */
[----:B------:R-:W-:Y:S01]  /*2a90*/  IMAD R3, R3, -0x326172a9, RZ ;  /* 0xcd9e8d5703037824 */ /* 0x000fe200078e02ff */
[----:B------:R-:W-:Y:S01]  /*2aa0*/  LOP3.LUT R4, R4, UR17, R6, 0x96, !PT ;  /* 0x0000001104047c12 */ /* 0x000fe2000f8e9606 */
[----:B------:R-:W-:-:S04]  /*2ab0*/  IMAD.HI.U32 R12, R8, -0x326172a9, RZ ;  /* 0xcd9e8d57080c7827 */ /* 0x000fc800078e00ff */
[----:B------:R-:W-:Y:S01]  /*2ac0*/  IMAD.MOV.U32 R6, RZ, RZ, RZ ;  /* 0x000000ffff067224 */ /* 0x000fe200078e00ff */
[----:B------:R-:W-:Y:S01]  /*2ad0*/  LOP3.LUT R3, R3, UR18, R12, 0x96, !PT ;  /* 0x0000001203037c12 */ /* 0x000fe2000f8e960c */
[----:B------:R-:W-:Y:S02]  /*2ae0*/  IMAD R8, R8, -0x326172a9, RZ ;  /* 0xcd9e8d5708087824 */ /* 0x000fe400078e02ff */
[----:B01234-:R-:W-:-:S07]  /*2af0*/  IMAD R166, R166, -0x2daee0ad, RZ ;  /* 0xd2511f53a6a67824 */ /* 0x01ffce00078e02ff */
.L_x_37154:
        /* <DEDUP_REMOVED lines=9> */
[----:B0-----:R-:W-:-:S04]  /*2b90*/  IMAD.WIDE.U32 R18, R186, 0x10, R192 ;  /* 0x00000010ba127825 */ /* 0x001fc800078e00c0 */
[----:B-1----:R-:W-:-:S05]  /*2ba0*/  @P0 IMAD.WIDE.U32 R14, R186, 0x10, R14 ;  /* 0x00000010ba0e0825 */ /* 0x002fca00078e000e */
[----:B------:R0:W5:Y:S01]  /*2bb0*/  @P0 LDG.E.128 R68, desc[UR6][R14.64] ;  /* 0x000000060e440981 */ /* 0x000162000c1e1d00 */
[----:B--2---:R-:W-:-:S05]  /*2bc0*/  @P5 IMAD.WIDE.U32 R16, R186, 0x10, R16 ;  /* 0x00000010ba105825 */ /* 0x004fca00078e0010 */
[----:B------:R1:W5:Y:S01]  /*2bd0*/  @P5 LDG.E.128 R72, desc[UR6][R16.64] ;  /* 0x0000000610485981 */ /* 0x000362000c1e1d00 */
[----:B0-----:R-:W0:Y:S03]  /*2be0*/  LDC.64 R14, c[0x0][0x398] ;  /* 0x0000e600ff0e7b82 */ /* 0x001e260000000a00 */
[----:B------:R-:W5:Y:S01]  /*2bf0*/  LDG.E.128 R16, desc[UR6][R18.64] ;  /* 0x0000000612107981 */ /* 0x000f62000c1e1d00 */
[----:B0-----:R-:W-:-:S04]  /*2c00*/  ISETP.NE.U32.AND P0, PT, R14, RZ, PT ;  /* 0x000000ff0e00720c */ /* 0x001fc80003f05070 */
[----:B------:R-:W-:Y:S01]  /*2c10*/  ISETP.NE.AND.EX P0, PT, R15, RZ, PT, P0 ;  /* 0x000000ff0f00720c */ /* 0x000fe20003f05300 */
[----:B------:R-:W-:-:S12]  /*2c20*/  HFMA2 R142, -RZ, RZ, 0.1171875, 0 ;  /* 0x2f800000ff8e7431 */ /* 0x000fd800000001ff */
        /* <DEDUP_REMOVED lines=17> */
.L_x_36148:
        /* <DEDUP_REMOVED lines=13> */
.L_x_36150:
[----:B------:R-:W-:Y:S05]  /*2e10*/  BSYNC.RECONVERGENT B1 ;  /* 0x0000000000017941 */ /* 0x000fea0003800200 */
.L_x_36149:
        /* <DEDUP_REMOVED lines=60> */
.L_x_36147:
[----:B------:R-:W-:Y:S05]  /*31e0*/  BSYNC.RECONVERGENT B0 ;  /* 0x0000000000007941 */ /* 0x000fea0003800200 */
.L_x_36146:
[----:B------:R-:W-:Y:S01]  /*31f0*/  ISETP.NE.AND P0, PT, R20, 0x1, PT ;  /* 0x000000011400780c */ /* 0x000fe20003f05270 */
[----:B------:R-:W-:Y:S01]  /*3200*/  IMAD.U32 R141, RZ, RZ, UR10 ;  /* 0x0000000aff8d7e24 */ /* 0x000fe2000f8e00ff */
[----:B------:R-:W-:Y:S01]  /*3210*/  I2FP.F32.U32 R21, R21 ;  /* 0x0000001500157245 */ /* 0x000fe20000201000 */
[----:B------:R-:W-:Y:S01]  /*3220*/  BSSY.RECONVERGENT B0, `(.L_x_36151) ;  /* 0x0000059000007945 */ /* 0x000fe20003800200 */
[----:B------:R-:W-:-:S03]  /*3230*/  HFMA2 R22, -RZ, RZ, 0, 1.1920928955078125e-07 ;  /* 0x00000002ff167431 */ /* 0x000fc600000001ff */
        /* <DEDUP_REMOVED lines=12> */
.L_x_36153:
        /* <DEDUP_REMOVED lines=13> */
.L_x_36155:
[----:B------:R-:W-:Y:S05]  /*33d0*/  BSYNC.RECONVERGENT B1 ;  /* 0x0000000000017941 */ /* 0x000fea0003800200 */
.L_x_36154:
        /* <DEDUP_REMOVED lines=61> */
.L_x_36152:
[----:B------:R-:W-:Y:S05]  /*37b0*/  BSYNC.RECONVERGENT B0 ;  /* 0x0000000000007941 */ /* 0x000fea0003800200 */
.L_x_36151:
        /* <DEDUP_REMOVED lines=16> */
.L_x_36158:
        /* <DEDUP_REMOVED lines=13> */
.L_x_36160:
[----:B------:R-:W-:Y:S05]  /*3990*/  BSYNC.RECONVERGENT B1 ;  /* 0x0000000000017941 */ /* 0x000fea0003800200 */
.L_x_36159:
        /* <DEDUP_REMOVED lines=61> */
.L_x_36157:
[----:B------:R-:W-:Y:S05]  /*3d70*/  BSYNC.RECONVERGENT B0 ;  /* 0x0000000000007941 */ /* 0x000fea0003800200 */
.L_x_36156:
        /* <DEDUP_REMOVED lines=16> */
.L_x_36163:
        /* <DEDUP_REMOVED lines=13> */
.L_x_36165:
[----:B------:R-:W-:Y:S05]  /*3f50*/  BSYNC.RECONVERGENT B1 ;  /* 0x0000000000017941 */ /* 0x000fea0003800200 */
.L_x_36164:
        /* <DEDUP_REMOVED lines=61> */
.L_x_36162:
[----:B------:R-:W-:Y:S05]  /*4330*/  BSYNC.RECONVERGENT B0 ;  /* 0x0000000000007941 */ /* 0x000fea0003800200 */
.L_x_36161:
[----:B------:R-:W-:Y:S02]  /*4340*/  I2FP.F32.U32 R20, R21 ;  /* 0x0000001500147245 */ /* 0x000fe40000201000 */
[----:B------:R-:W-:-:S03]  /*4350*/  MOV R140, UR11 ;  /* 0x0000000b008c7c02 */ /* 0x000fc60008000f00 */
[----:B------:R-:W-:Y:S02]  /*4360*/  FFMA.FTZ R20, R20, R142, 1.1641532182693481445e-10 ;  /* 0x2f00000014147423 */ /* 0x000fe4000001008e */
[-C--:B-----5:R-:W-:Y:S01]  /*4370*/  FMUL.FTZ R18, R18, R140.reuse ;  /* 0x0000008c12127220 */ /* 0x0a0fe20000410000 */
[-C--:B------:R-:W-:Y:S01]  /*4380*/  FMUL.FTZ R16, R16, R140.reuse ;  /* 0x0000008c10107220 */ /* 0x080fe20000410000 */
[-C--:B------:R-:W-:Y:S01]  /*4390*/  FMUL.FTZ R17, R17, R140.reuse ;  /* 0x0000008c11117220 */ /* 0x080fe20000410000 */
[----:B------:R-:W-:Y:S01]  /*43a0*/  FMUL.FTZ R19, R19, R140 ;  /* 0x0000008c13137220 */ /* 0x000fe20000410000 */
[----:B------:R-:W-:Y:S02]  /*43b0*/  FSETP.GTU.FTZ.AND P0, PT, R20, R141, PT ;  /* 0x0000008d1400720b */ /* 0x000fe40003f1c000 */
[----:B------:R-:W-:Y:S02]  /*43c0*/  FSEL R134, R18, RZ, P3 ;  /* 0x000000ff12867208 */ /* 0x000fe40001800000 */
[----:B------:R-:W-:-:S02]  /*43d0*/  FSEL R132, R16, RZ, P1 ;  /* 0x000000ff10847208 */ /* 0x000fc40000800000 */
[----:B------:R-:W-:Y:S01]  /*43e0*/  FSEL R133, R17, RZ, P2 ;  /* 0x000000ff11857208 */ /* 0x000fe20001000000 */
[----:B------:R-:W-:Y:S01]  /*43f0*/  @P5 FADD.FTZ R134, R74, R134 ;  /* 0x000000864a865221 */ /* 0x000fe20000010000 */
[----:B------:R-:W-:Y:S01]  /*4400*/  FSEL R135, R19, RZ, !P0 ;  /* 0x000000ff13877208 */ /* 0x000fe20004000000 */
[----:B------:R-:W-:Y:S01]  /*4410*/  @P5 FADD.FTZ R132, R72, R132 ;  /* 0x0000008448845221 */ /* 0x000fe20000010000 */
[----:B------:R-:W-:Y:S01]  /*4420*/  PLOP3.LUT P4, PT, P0, PT, PT, 0x8, 0x80 ;  /* 0x000000000080781c */ /* 0x000fe2000078e170 */
[----:B------:R-:W-:Y:S02]  /*4430*/  @P5 FADD.FTZ R133, R73, R133 ;  /* 0x0000008549855221 */ /* 0x000fe40000010000 */
[----:B------:R-:W-:Y:S01]  /*4440*/  @P5 FADD.FTZ R135, R75, R135 ;  /* 0x000000874b875221 */ /* 0x000fe20000010000 */
[----:B------:R-:W-:Y:S09]  /*4450*/  BRA `(.L_x_36166) ;  /* 0x0000003000107947 */ /* 0x000ff20003800000 */
.L_x_36145:
        /* <DEDUP_REMOVED lines=16> */
.L_x_36169:
        /* <DEDUP_REMOVED lines=13> */
.L_x_36171:
[----:B------:R-:W-:Y:S05]  /*4630*/  BSYNC.RECONVERGENT B1 ;  /* 0x0000000000017941 */ /* 0x000fea0003800200 */
.L_x_36170:
        /* <DEDUP_REMOVED lines=60> */
.L_x_36168:
[----:B------:R-:W-:Y:S05]  /*4a00*/  BSYNC.RECONVERGENT B0 ;  /* 0x0000000000007941 */ /* 0x000fea0003800200 */
.L_x_36167:
[----:B------:R-:W-:Y:S01]  /*4a10*/  ISETP.NE.AND P0, PT, R20, 0x1, PT ;  /* 0x000000011400780c */ /* 0x000fe20003f05270 */
[----:B------:R-:W-:Y:S01]  /*4a20*/  IMAD.U32 R141, RZ, RZ, UR10 ;  /* 0x0000000aff8d7e24 */ /* 0x000fe2000f8e00ff */
[----:B------:R-:W-:Y:S01]  /*4a30*/  I2FP.F32.U32 R21, R21 ;  /* 0x0000001500157245 */ /* 0x000fe20000201000 */
[----:B------:R-:W-:Y:S01]  /*4a40*/  BSSY.RECONVERGENT B0, `(.L_x_36172) ;  /* 0x000005b000007945 */ /* 0x000fe20003800200 */
[----:B------:R-:W-:Y:S01]  /*4a50*/  MOV R140, UR11 ;  /* 0x0000000b008c7c02 */ /* 0x000fe20008000f00 */
[----:B------:R-:W-:Y:S02]  /*4a60*/  IMAD.MOV.U32 R22, RZ, RZ, 0x2 ;  /* 0x00000002ff167424 */ /* 0x000fe400078e00ff */
[----:B------:R-:W-:Y:S02]  /*4a70*/  FFMA.FTZ R21, R21, R142, 1.1641532182693481445e-10 ;  /* 0x2f00000015157423 */ /* 0x000fe4000001008e */
[----:B-----5:R-:W-:-:S03]  /*4a80*/  FMUL.FTZ R16, R16, R140 ;  /* 0x0000008c10107220 */ /* 0x020fc60000410000 */
        /* <DEDUP_REMOVED lines=11> */
.L_x_36174:
        /* <DEDUP_REMOVED lines=13> */
.L_x_36176:
[----:B------:R-:W-:Y:S05]  /*4c10*/  BSYNC.RECONVERGENT B1 ;  /* 0x0000000000017941 */ /* 0x000fea0003800200 */
.L_x_36175:
        /* <DEDUP_REMOVED lines=61> */
.L_x_36173:
[----:B------:R-:W-:Y:S05]  /*4ff0*/  BSYNC.RECONVERGENT B0 ;  /* 0x0000000000007941 */ /* 0x000fea0003800200 */
.L_x_36172:
        /* <DEDUP_REMOVED lines=15> */
.L_x_36179:
        /* <DEDUP_REMOVED lines=13> */
.L_x_36181:
[----:B------:R-:W-:Y:S05]  /*51c0*/  BSYNC.RECONVERGENT B1 ;  /* 0x0000000000017941 */ /* 0x000fea0003800200 */
.L_x_36180:
        /* <DEDUP_REMOVED lines=61> */
.L_x_36178:
[----:B------:R-:W-:Y:S05]  /*55a0*/  BSYNC.RECONVERGENT B0 ;  /* 0x0000000000007941 */ /* 0x000fea0003800200 */
.L_x_36177:
[----:B------:R-:W-:Y:S01]  /*55b0*/  ISETP.NE.AND P0, PT, R23, 0x1, PT ;  /* 0x000000011700780c */ /* 0x000fe20003f05270 */
[----:B------:R-:W-:Y:S01]  /*55c0*/  BSSY.RECONVERGENT B0, `(.L_x_36182) ;  /* 0x000005b000007945 */ /* 0x000fe20003800200 */
[----:B------:R-:W-:Y:S01]  /*55d0*/  I2FP.F32.U32 R21, R21 ;  /* 0x0000001500157245 */ /* 0x000fe20000201000 */
[----:B------:R-:W-:-:S04]  /*55e0*/  IMAD.MOV.U32 R22, RZ, RZ, 0x2 ;  /* 0x00000002ff167424 */ /* 0x000fc800078e00ff */
[----:B------:R-:W-:-:S05]  /*55f0*/  FFMA.FTZ R21, R21, R142, 1.1641532182693481445e-10 ;  /* 0x2f00000015157423 */ /* 0x000fca000001008e */
        /* <DEDUP_REMOVED lines=12> */
.L_x_36184:
        /* <DEDUP_REMOVED lines=13> */
.L_x_36186:
[----:B------:R-:W-:Y:S05]  /*5790*/  BSYNC.RECONVERGENT B1 ;  /* 0x0000000000017941 */ /* 0x000fea0003800200 */
.L_x_36185:
        /* <DEDUP_REMOVED lines=61> */
.L_x_36183:
[----:B------:R-:W-:Y:S05]  /*5b70*/  BSYNC.RECONVERGENT B0 ;  /* 0x0000000000007941 */ /* 0x000fea0003800200 */
.L_x_36182:
        /* <DEDUP_REMOVED lines=15> */
.L_x_36189:
        /* <DEDUP_REMOVED lines=13> */
.L_x_36191:
[----:B------:R-:W-:Y:S05]  /*5d40*/  BSYNC.RECONVERGENT B1 ;  /* 0x0000000000017941 */ /* 0x000fea0003800200 */
.L_x_36190:
        /* <DEDUP_REMOVED lines=61> */
.L_x_36188:
[----:B------:R-:W-:Y:S05]  /*6120*/  BSYNC.RECONVERGENT B0 ;  /* 0x0000000000007941 */ /* 0x000fea0003800200 */
.L_x_36187:
        /* <DEDUP_REMOVED lines=17> */
.L_x_36194:
        /* <DEDUP_REMOVED lines=13> */
.L_x_36196:
[----:B------:R-:W-:Y:S05]  /*6310*/  BSYNC.RECONVERGENT B1 ;  /* 0x0000000000017941 */ /* 0x000fea0003800200 */
.L_x_36195:
        /* <DEDUP_REMOVED lines=61> */
.L_x_36193:
[----:B------:R-:W-:Y:S05]  /*66f0*/  BSYNC.RECONVERGENT B0 ;  /* 0x0000000000007941 */ /* 0x000fea0003800200 */
.L_x_36192:
        /* <DEDUP_REMOVED lines=15> */
.L_x_36199:
        /* <DEDUP_REMOVED lines=13> */
.L_x_36201:
[----:B------:R-:W-:Y:S05]  /*68c0*/  BSYNC.RECONVERGENT B1 ;  /* 0x0000000000017941 */ /* 0x000fea0003800200 */
.L_x_36200:
        /* <DEDUP_REMOVED lines=61> */
.L_x_36198:
[----:B------:R-:W-:Y:S05]  /*6ca0*/  BSYNC.RECONVERGENT B0 ;  /* 0x0000000000007941 */ /* 0x000fea0003800200 */
.L_x_36197:
        /* <DEDUP_REMOVED lines=17> */
.L_x_36204:
        /* <DEDUP_REMOVED lines=13> */
.L_x_36206:
[----:B------:R-:W-:Y:S05]  /*6e90*/  BSYNC.RECONVERGENT B1 ;  /* 0x0000000000017941 */ /* 0x000fea0003800200 */
.L_x_36205:
        /* <DEDUP_REMOVED lines=61> */
.L_x_36203:
[----:B------:R-:W-:Y:S05]  /*7270*/  BSYNC.RECONVERGENT B0 ;  /* 0x0000000000007941 */ /* 0x000fea0003800200 */
.L_x_36202:
[----:B------:R-:W-:Y:S01]  /*7280*/  I2FP.F32.U32 R23, R23 ;  /* 0x0000001700177245 */ /* 0x000fe20000201000 */
[-C--:B------:R-:W-:Y:S01]  /*7290*/  FMUL.FTZ R133, R69, R140.reuse ;  /* 0x0000008c45857220 */ /* 0x080fe20000410000 */
[-C--:B------:R-:W-:Y:S01]  /*72a0*/  FMUL.FTZ R132, R68, R140.reuse ;  /* 0x0000008c44847220 */ /* 0x080fe20000410000 */
[-C--:B------:R-:W-:Y:S01]  /*72b0*/  FSETP.GTU.FTZ.AND P0, PT, R17, R141.reuse, PT ;  /* 0x0000008d1100720b */ /* 0x080fe20003f1c000 */
[----:B------:R-:W-:Y:S01]  /*72c0*/  FMUL.FTZ R134, R70, R140 ;  /* 0x0000008c46867220 */ /* 0x000fe20000410000 */
[----:B------:R-:W-:Y:S01]  /*72d0*/  FFMA.FTZ R23, R23, R142, 1.1641532182693481445e-10 ;  /* 0x2f00000017177423 */ /* 0x000fe2000001008e */
[----:B------:R-:W-:Y:S02]  /*72e0*/  FSETP.GTU.FTZ.AND P6, PT, R20, R141, PT ;  /* 0x0000008d1400720b */ /* 0x000fe40003fdc000 */
[----:B------:R-:W-:Y:S02]  /*72f0*/  FSEL R133, R133, RZ, !P0 ;  /* 0x000000ff85857208 */ /* 0x000fe40004000000 */
[----:B------:R-:W-:-:S02]  /*7300*/  SEL R20, RZ, 0x1, P0 ;  /* 0x00000001ff147807 */ /* 0x000fc40000000000 */
[----:B------:R-:W-:Y:S02]  /*7310*/  FSEL R132, R132, RZ, !P6 ;  /* 0x000000ff84847208 */ /* 0x000fe40007000000 */
[-C--:B------:R-:W-:Y:S01]  /*7320*/  FSETP.GTU.FTZ.AND P0, PT, R23, R141.reuse, PT ;  /* 0x0000008d1700720b */ /* 0x080fe20003f1c000 */
[----:B------:R-:W-:Y:S01]  /*7330*/  FMUL.FTZ R23, R71, R140 ;  /* 0x0000008c47177220 */ /* 0x000fe20000410000 */
[----:B------:R-:W-:Y:S02]  /*7340*/  FSEL R16, R16, RZ, P1 ;  /* 0x000000ff10107208 */ /* 0x000fe40000800000 */
[----:B------:R-:W-:Y:S02]  /*7350*/  SEL R17, RZ, 0x1, P6 ;  /* 0x00000001ff117807 */ /* 0x000fe40003000000 */
[----:B------:R-:W-:Y:S01]  /*7360*/  FSETP.GTU.FTZ.AND P6, PT, R79, R141, PT ;  /* 0x0000008d4f00720b */ /* 0x000fe20003fdc000 */
[----:B------:R-:W-:Y:S01]  /*7370*/  FADD.FTZ R132, R16, R132 ;  /* 0x0000008410847221 */ /* 0x000fe20000010000 */
[----:B------:R-:W-:-:S02]  /*7380*/  FSEL R18, R18, RZ, P3 ;  /* 0x000000ff12127208 */ /* 0x000fc40001800000 */
[----:B------:R-:W-:Y:S01]  /*7390*/  FSEL R134, R134, RZ, !P6 ;  /* 0x000000ff86867208 */ /* 0x000fe20007000000 */
[----:B------:R-:W-:Y:S01]  /*73a0*/  @P5 FADD.FTZ R132, R72, R132 ;  /* 0x0000008448845221 */ /* 0x000fe20000010000 */
[----:B------:R-:W-:Y:S02]  /*73b0*/  FSEL R21, R21, RZ, P2 ;  /* 0x000000ff15157208 */ /* 0x000fe40001000000 */
[----:B------:R-:W-:Y:S01]  /*73c0*/  FSEL R19, R19, RZ, P4 ;  /* 0x000000ff13137208 */ /* 0x000fe20002000000 */
[----:B------:R-:W-:Y:S01]  /*73d0*/  FADD.FTZ R134, R18, R134 ;  /* 0x0000008612867221 */ /* 0x000fe20000010000 */
[----:B------:R-:W-:Y:S01]  /*73e0*/  FSEL R23, R23, RZ, !P0 ;  /* 0x000000ff17177208 */ /* 0x000fe20004000000 */
[----:B------:R-:W-:Y:S01]  /*73f0*/  FADD.FTZ R133, R21, R133 ;  /* 0x0000008515857221 */ /* 0x000fe20000010000 */
[----:B------:R-:W-:Y:S01]  /*7400*/  SEL R16, RZ, 0x1, P6 ;  /* 0x00000001ff107807 */ /* 0x000fe20003000000 */
[----:B------:R-:W-:Y:S01]  /*7410*/  @P5 FADD.FTZ R134, R74, R134 ;  /* 0x000000864a865221 */ /* 0x000fe20000010000 */
[----:B------:R-:W-:Y:S01]  /*7420*/  PRMT R7, R17, 0x7610, R7 ;  /* 0x0000761011077816 */ /* 0x000fe20000000007 */
[----:B------:R-:W-:Y:S01]  /*7430*/  FADD.FTZ R135, R23, R19 ;  /* 0x0000001317877221 */ /* 0x000fe20000010000 */
[----:B------:R-:W-:Y:S01]  /*7440*/  PRMT R10, R16, 0x7610, R10 ;  /* 0x00007610100a7816 */ /* 0x000fe2000000000a */
[----:B------:R-:W-:Y:S01]  /*7450*/  @P5 FADD.FTZ R133, R73, R133 ;  /* 0x0000008549855221 */ /* 0x000fe20000010000 */
[----:B------:R-:W-:Y:S01]  /*7460*/  SEL R16, RZ, 0x1, P0 ;  /* 0x00000001ff107807 */ /* 0x000fe20000000000 */
[----:B------:R-:W-:Y:S01]  /*7470*/  @P5 FADD.FTZ R135, R75, R135 ;  /* 0x000000874b875221 */ /* 0x000fe20000010000 */
[----:B------:R-:W-:-:S02]  /*7480*/  PRMT R9, R20, 0x7610, R9 ;  /* 0x0000761014097816 */ /* 0x000fc40000000009 */
[----:B------:R-:W-:-:S07]  /*7490*/  PRMT R11, R16, 0x7610, R11 ;  /* 0x00007610100b7816 */ /* 0x000fce000000000b */
.L_x_36166:
[----:B------:R-:W0:Y:S01]  /*74a0*/  LDC.64 R166, c[0x0][0x3a8] ;  /* 0x0000ea00ffa67b82 */ /* 0x000e220000000a00 */
[----:B------:R-:W-:Y:S02]  /*74b0*/  ISETP.NE.U32.AND P0, PT, R14, RZ, PT ;  /* 0x000000ff0e00720c */ /* 0x000fe40003f05070 */
[----:B------:R-:W-:Y:S02]  /*74c0*/  SEL R23, RZ, 0x1000000, !P4 ;  /* 0x01000000ff177807 */ /* 0x000fe40006000000 */
[----:B------:R-:W-:Y:S02]  /*74d0*/  ISETP.NE.AND.EX P0, PT, R15, RZ, PT, P0 ;  /* 0x000000ff0f00720c */ /* 0x000fe40003f05300 */
[----:B------:R-:W-:Y:S01]  /*74e0*/  SEL R16, RZ, 0x10000, !P3 ;  /* 0x00010000ff107807 */ /* 0x000fe20005800000 */
[----:B------:R-:W1:Y:S01]  /*74f0*/  LDC.64 R200, c[0x0][0x3b0] ;  /* 0x0000ec00ffc87b82 */ /* 0x000e620000000a00 */
[----:B------:R-:W-:Y:S02]  /*7500*/  SEL R17, RZ, 0x100, !P2 ;  /* 0x00000100ff117807 */ /* 0x000fe40005000000 */
[----:B------:R-:W-:-:S02]  /*7510*/  SEL R18, RZ, 0x1, !P1 ;  /* 0x00000001ff127807 */ /* 0x000fc40004800000 */
[----:B------:R-:W-:Y:S02]  /*7520*/  IADD3 R23, PT, PT, R17, R23, R16 ;  /* 0x0000001711177210 */ /* 0x000fe40007ffe010 */
[C---:B------:R-:W-:Y:S01]  /*7530*/  IADD3 R187, PT, PT, R186.reuse, 0x20, RZ ;  /* 0x00000020babb7810 */ /* 0x040fe20007ffe0ff */
[----:B------:R-:W2:Y:S02]  /*7540*/  @P5 LDC.64 R20, c[0x0][0x3a0] ;  /* 0x0000e800ff145b82 */ /* 0x000ea40000000a00 */
[----:B------:R-:W-:Y:S02]  /*7550*/  IMAD.IADD R23, R23, 0x1, R18 ;  /* 0x0000000117177824 */ /* 0x000fe400078e0212 */
[----:B0-----:R-:W-:-:S04]  /*7560*/  IMAD.WIDE.U32 R16, R186, 0x10, R166 ;  /* 0x00000010ba107825 */ /* 0x001fc800078e00a6 */
[----:B------:R-:W0:Y:S01]  /*7570*/  @P0 LDC.64 R14, c[0x0][0x398] ;  /* 0x0000e600ff0e0b82 */ /* 0x000e220000000a00 */
[----:B------:R3:W-:Y:S01]  /*7580*/  STG.E.128 desc[UR6][R16.64], R132 ;  /* 0x0000008410007986 */ /* 0x0007e2000c101d06 */
[----:B-1----:R-:W-:-:S05]  /*7590*/  IMAD.WIDE.U32 R18, R186, 0x4, R200 ;  /* 0x00000004ba127825 */ /* 0x002fca00078e00c8 */
[----:B------:R1:W-:Y:S01]  /*75a0*/  STG.E desc[UR6][R18.64], R23 ;  /* 0x0000001712007986 */ /* 0x0003e2000c101906 */
[----:B--2---:R-:W-:-:S04]  /*75b0*/  @P5 IMAD.WIDE.U32 R20, R187, 0x10, R20 ;  /* 0x00000010bb145825 */ /* 0x004fc800078e0014 */
[----:B---3--:R-:W-:-:S04]  /*75c0*/  IMAD.WIDE.U32 R16, R187, 0x10, R192 ;  /* 0x00000010bb107825 */ /* 0x008fc800078e00c0 */
[----:B0-----:R-:W-:Y:S01]  /*75d0*/  @P0 IMAD.WIDE.U32 R14, R187, 0x10, R14 ;  /* 0x00000010bb0e0825 */ /* 0x001fe200078e000e */
[----:B-1----:R-:W-:Y:S06]  /*75e0*/  @!P0 BRA `(.L_x_36207) ;  /* 0x00000000002c8947 */ /* 0x002fec0003800000 */
[----:B------:R-:W0:Y:S01]  /*75f0*/  LDC.64 R18, c[0x0][0x3b8] ;  /* 0x0000ee00ff127b82 */ /* 0x000e220000000a00 */
[----:B------:R-:W-:Y:S01]  /*7600*/  IMAD.U32 R77, R10, 0x10000, RZ ;  /* 0x000100000a4d7824 */ /* 0x000fe200078e00ff */
[----:B------:R-:W-:Y:S02]  /*7610*/  LOP3.LUT R23, R11, 0xffff, RZ, 0xc0, !PT ;  /* 0x0000ffff0b177812 */ /* 0x000fe400078ec0ff */
[----:B------:R-:W-:Y:S02]  /*7620*/  LOP3.LUT R76, R9, 0xff, RZ, 0xc0, !PT ;  /* 0x000000ff094c7812 */ /* 0x000fe400078ec0ff */
[----:B------:R-:W-:-:S04]  /*7630*/  LOP3.LUT R77, R77, 0xff0000, RZ, 0xc0, !PT ;  /* 0x00ff00004d4d7812 */ /* 0x000fc800078ec0ff */
[----:B------:R-:W-:Y:S02]  /*7640*/  LEA R77, R23, R77, 0x18 ;  /* 0x0000004d174d7211 */ /* 0x000fe400078ec0ff */
[----:B------:R-:W-:-:S03]  /*7650*/  LOP3.LUT R23, R7, 0xff, RZ, 0xc0, !PT ;  /* 0x000000ff07177812 */ /* 0x000fc600078ec0ff */
[----:B------:R-:W-:-:S04]  /*7660*/  IMAD R76, R76, 0x100, R77 ;  /* 0x000001004c4c7824 */ /* 0x000fc800078e024d */
[----:B------:R-:W-:Y:S02]  /*7670*/  IMAD.IADD R23, R76, 0x1, R23 ;  /* 0x000000014c177824 */ /* 0x000fe400078e0217 */
[----:B0-----:R-:W-:-:S05]  /*7680*/  IMAD.WIDE.U32 R18, R186, 0x4, R18 ;  /* 0x00000004ba127825 */ /* 0x001fca00078e0012 */
[----:B------:R0:W-:Y:S02]  /*7690*/  STG.E desc[UR6][R18.64], R23 ;  /* 0x0000001712007986 */ /* 0x0001e4000c101906 */
.L_x_36207:
[----:B------:R1:W5:Y:S04]  /*76a0*/  @P0 LDG.E.128 R68, desc[UR6][R14.64] ;  /* 0x000000060e440981 */ /* 0x000368000c1e1d00 */
[----:B------:R1:W5:Y:S04]  /*76b0*/  @P5 LDG.E.128 R72, desc[UR6][R20.64] ;  /* 0x0000000614485981 */ /* 0x000368000c1e1d00 */
[----:B0-----:R-:W5:Y:S01]  /*76c0*/  LDG.E.128 R16, desc[UR6][R16.64] ;  /* 0x0000000610107981 */ /* 0x001f62000c1e1d00 */
[----:B------:R-:W-:Y:S05]  /*76d0*/  @!P0 BRA `(.L_x_36208) ;  /* 0x0000003000148947 */ /* 0x000fea0003800000 */
        /* <DEDUP_REMOVED lines=16> */
.L_x_36211:
        /* <DEDUP_REMOVED lines=13> */
.L_x_36213:
[----:B------:R-:W-:Y:S05]  /*78b0*/  BSYNC.RECONVERGENT B1 ;  /* 0x0000000000017941 */ /* 0x000fea0003800200 */
.L_x_36212:
        /* <DEDUP_REMOVED lines=60> */
.L_x_36210:
[----:B------:R-:W-:Y:S05]  /*7c80*/  BSYNC.RECONVERGENT B0 ;  /* 0x0000000000007941 */ /* 0x000fea0003800200 */
.L_x_36209:
[----:B------:R-:W-:Y:S01]  /*7c90*/  ISETP.NE.AND P2, PT, R14, 0x1, PT ;  /* 0x000000010e00780c */ /* 0x000fe20003f45270 */
[----:B------:R-:W-:Y:S01]  /*7ca0*/  BSSY.RECONVERGENT B0, `(.L_x_36214) ;  /* 0x000005b000007945 */ /* 0x000fe20003800200 */
[----:B------:R-:W-:Y:S01]  /*7cb0*/  I2FP.F32.U32 R15, R15 ;  /* 0x0000000f000f7245 */ /* 0x000fe20000201000 */
[----:B-----5:R-:W-:Y:S01]  /*7cc0*/  FMUL.FTZ R16, R16, R140 ;  /* 0x0000008c10107220 */ /* 0x020fe20000410000 */
[----:B------:R-:W-:-:S03]  /*7cd0*/  IMAD.MOV.U32 R21, RZ, RZ, 0x2 ;  /* 0x00000002ff157424 */ /* 0x000fc600078e00ff */
        /* <DEDUP_REMOVED lines=12> */
.L_x_36216:
        /* <DEDUP_REMOVED lines=13> */
.L_x_36218:
[----:B------:R-:W-:Y:S05]  /*7e70*/  BSYNC.RECONVERGENT B1 ;  /* 0x0000000000017941 */ /* 0x000fea0003800200 */
.L_x_36217:
        /* <DEDUP_REMOVED lines=61> */
.L_x_36215:
[----:B------:R-:W-:Y:S05]  /*8250*/  BSYNC.RECONVERGENT B0 ;  /* 0x0000000000007941 */ /* 0x000fea0003800200 */
.L_x_36214:
        /* <DEDUP_REMOVED lines=15> */
.L_x_36221:
        /* <DEDUP_REMOVED lines=13> */
.L_x_36223:
[----:B------:R-:W-:Y:S05]  /*8420*/  BSYNC.RECONVERGENT B1 ;  /* 0x0000000000017941 */ /* 0x000fea0003800200 */
.L_x_36222:
        /* <DEDUP_REMOVED lines=61> */
.L_x_36220:
[----:B------:R-:W-:Y:S05]  /*8800*/  BSYNC.RECONVERGENT B0 ;  /* 0x0000000000007941 */ /* 0x000fea0003800200 */
.L_x_36219:
        /* <DEDUP_REMOVED lines=17> */
.L_x_36226:
        /* <DEDUP_REMOVED lines=13> */
.L_x_36228:
[----:B------:R-:W-:Y:S05]  /*89f0*/  BSYNC.RECONVERGENT B1 ;  /* 0x0000000000017941 */ /* 0x000fea0003800200 */
.L_x_36227:
        /* <DEDUP_REMOVED lines=61> */
.L_x_36225:
[----:B------:R-:W-:Y:S05]  /*8dd0*/  BSYNC.RECONVERGENT B0 ;  /* 0x0000000000007941 */ /* 0x000fea0003800200 */
.L_x_36224:
        /* <DEDUP_REMOVED lines=15> */
.L_x_36231:
        /* <DEDUP_REMOVED lines=13> */
.L_x_36233:
[----:B------:R-:W-:Y:S05]  /*8fa0*/  BSYNC.RECONVERGENT B1 ;  /* 0x0000000000017941 */ /* 0x000fea0003800200 */
.L_x_36232:
        /* <DEDUP_REMOVED lines=61> */
.L_x_36230:
[----:B------:R-:W-:Y:S05]  /*9380*/  BSYNC.RECONVERGENT B0 ;  /* 0x0000000000007941 */ /* 0x000fea0003800200 */
.L_x_36229:
        /* <DEDUP_REMOVED lines=17> */
.L_x_36236:
        /* <DEDUP_REMOVED lines=13> */
.L_x_36238:
[----:B------:R-:W-:Y:S05]  /*9570*/  BSYNC.RECONVERGENT B1 ;  /* 0x0000000000017941 */ /* 0x000fea0003800200 */
.L_x_36237:
        /* <DEDUP_REMOVED lines=61> */
.L_x_36235:
[----:B------:R-:W-:Y:S05]  /*9950*/  BSYNC.RECONVERGENT B0 ;  /* 0x0000000000007941 */ /* 0x000fea0003800200 */
.L_x_36234:
        /* <DEDUP_REMOVED lines=15> */
.L_x_36241:
        /* <DEDUP_REMOVED lines=13> */
.L_x_36243:
[----:B------:R-:W-:Y:S05]  /*9b20*/  BSYNC.RECONVERGENT B1 ;  /* 0x0000000000017941 */ /* 0x000fea0003800200 */
.L_x_36242:
        /* <DEDUP_REMOVED lines=61> */
.L_x_36240:
[----:B------:R-:W-:Y:S05]  /*9f00*/  BSYNC.RECONVERGENT B0 ;  /* 0x0000000000007941 */ /* 0x000fea0003800200 */
.L_x_36239:
[----:B------:R-:W-:Y:S01]  /*9f10*/  ISETP.NE.AND P6, PT, R20, 0x1, PT ;  /* 0x000000011400780c */ /* 0x000fe20003fc5270 */
[----:B------:R-:W-:Y:S01]  /*9f20*/  BSSY.RECONVERGENT B0, `(.L_x_36244) ;  /* 0x000005d000007945 */ /* 0x000fe20003800200 */
[----:B------:R-:W-:Y:S01]  /*9f30*/  I2FP.F32.U32 R21, R21 ;  /* 0x0000001500157245 */ /* 0x000fe20000201000 */
[----:B------:R-:W-:Y:S01]  /*9f40*/  FMUL.FTZ R19, R19, R140 ;  /* 0x0000008c13137220 */ /* 0x000fe20000410000 */
        /* <DEDUP_REMOVED lines=13> */
.L_x_36246:
        /* <DEDUP_REMOVED lines=15> */
.L_x_36248:
[----:B------:R-:W-:Y:S05]  /*a110*/  BSYNC.RECONVERGENT B1 ;  /* 0x0000000000017941 */ /* 0x000fea0003800200 */
.L_x_36247:
        /* <DEDUP_REMOVED lines=61> */
.L_x_36245:
[----:B------:R-:W-:Y:S05]  /*a4f0*/  BSYNC.RECONVERGENT B0 ;  /* 0x0000000000007941 */ /* 0x000fea0003800200 */
.L_x_36244:
[-C--:B------:R-:W-:Y:S01]  /*a500*/  FMUL.FTZ R136, R68, R140.reuse ;  /* 0x0000008c44887220 */ /* 0x080fe20000410000 */
[----:B------:R-:W-:Y:S01]  /*a510*/  FSETP.GTU.FTZ.AND P6, PT, R14, R141, PT ;  /* 0x0000008d0e00720b */ /* 0x000fe20003fdc000 */
[-C--:B------:R-:W-:Y:S01]  /*a520*/  FMUL.FTZ R137, R69, R140.reuse ;  /* 0x0000008c45897220 */ /* 0x080fe20000410000 */
[----:B------:R-:W-:Y:S01]  /*a530*/  I2FP.F32.U32 R20, R21 ;  /* 0x0000001500147245 */ /* 0x000fe20000201000 */
[----:B------:R-:W-:Y:S01]  /*a540*/  FMUL.FTZ R138, R70, R140 ;  /* 0x0000008c468a7220 */ /* 0x000fe20000410000 */
[----:B------:R-:W-:Y:S02]  /*a550*/  FSEL R136, R136, RZ, !P6 ;  /* 0x000000ff88887208 */ /* 0x000fe40007000000 */
[----:B------:R-:W-:Y:S01]  /*a560*/  SEL R14, RZ, 0x1, P6 ;  /* 0x00000001ff0e7807 */ /* 0x000fe20003000000 */
[----:B------:R-:W-:Y:S01]  /*a570*/  FFMA.FTZ R21, R20, R142, 1.1641532182693481445e-10 ;  /* 0x2f00000014157423 */ /* 0x000fe2000001008e */
[----:B------:R-:W-:Y:S02]  /*a580*/  FSETP.GTU.FTZ.AND P6, PT, R15, R141, PT ;  /* 0x0000008d0f00720b */ /* 0x000fe40003fdc000 */
[----:B------:R-:W-:-:S02]  /*a590*/  FSEL R18, R18, RZ, P3 ;  /* 0x000000ff12127208 */ /* 0x000fc40001800000 */
[----:B------:R-:W-:Y:S02]  /*a5a0*/  FSEL R137, R137, RZ, !P6 ;  /* 0x000000ff89897208 */ /* 0x000fe40007000000 */
[----:B------:R-:W-:Y:S02]  /*a5b0*/  SEL R15, RZ, 0x1, P6 ;  /* 0x00000001ff0f7807 */ /* 0x000fe40003000000 */
[-C--:B------:R-:W-:Y:S02]  /*a5c0*/  FSETP.GTU.FTZ.AND P6, PT, R81, R141.reuse, PT ;  /* 0x0000008d5100720b */ /* 0x080fe40003fdc000 */
[----:B------:R-:W-:Y:S02]  /*a5d0*/  FSEL R17, R17, RZ, P2 ;  /* 0x000000ff11117208 */ /* 0x000fe40001000000 */
[----:B------:R-:W-:Y:S02]  /*a5e0*/  FSEL R138, R138, RZ, !P6 ;  /* 0x000000ff8a8a7208 */ /* 0x000fe40007000000 */
[----:B------:R-:W-:Y:S01]  /*a5f0*/  SEL R20, RZ, 0x1, P6 ;  /* 0x00000001ff147807 */ /* 0x000fe20003000000 */
[----:B------:R-:W-:Y:S01]  /*a600*/  FADD.FTZ R137, R17, R137 ;  /* 0x0000008911897221 */ /* 0x000fe20000010000 */
[----:B------:R-:W-:Y:S01]  /*a610*/  FSETP.GTU.FTZ.AND P6, PT, R21, R141, PT ;  /* 0x0000008d1500720b */ /* 0x000fe20003fdc000 */
[----:B------:R-:W-:Y:S01]  /*a620*/  FMUL.FTZ R21, R71, R140 ;  /* 0x0000008c47157220 */ /* 0x000fe20000410000 */
[----:B------:R-:W-:Y:S01]  /*a630*/  FSEL R16, R16, RZ, P1 ;  /* 0x000000ff10107208 */ /* 0x000fe20000800000 */
[----:B------:R-:W-:Y:S01]  /*a640*/  FADD.FTZ R138, R18, R138 ;  /* 0x0000008a128a7221 */ /* 0x000fe20000010000 */
[----:B------:R-:W-:Y:S01]  /*a650*/  FSEL R19, R19, RZ, P4 ;  /* 0x000000ff13137208 */ /* 0x000fe20002000000 */
[----:B------:R-:W-:Y:S01]  /*a660*/  @P5 FADD.FTZ R137, R73, R137 ;  /* 0x0000008949895221 */ /* 0x000fe20000010000 */
[----:B------:R-:W-:Y:S01]  /*a670*/  FSEL R21, R21, RZ, !P6 ;  /* 0x000000ff15157208 */ /* 0x000fe20007000000 */
[----:B------:R-:W-:Y:S01]  /*a680*/  FADD.FTZ R136, R16, R136 ;  /* 0x0000008810887221 */ /* 0x000fe20000010000 */
[----:B------:R-:W-:Y:S01]  /*a690*/  PRMT R7, R14, 0x7610, R7 ;  /* 0x000076100e077816 */ /* 0x000fe20000000007 */
[----:B------:R-:W-:Y:S01]  /*a6a0*/  @P5 FADD.FTZ R138, R74, R138 ;  /* 0x0000008a4a8a5221 */ /* 0x000fe20000010000 */
[----:B------:R-:W-:Y:S01]  /*a6b0*/  SEL R14, RZ, 0x1, P6 ;  /* 0x00000001ff0e7807 */ /* 0x000fe20003000000 */
[----:B------:R-:W-:Y:S01]  /*a6c0*/  FADD.FTZ R139, R21, R19 ;  /* 0x00000013158b7221 */ /* 0x000fe20000010000 */
[----:B------:R-:W-:Y:S01]  /*a6d0*/  PRMT R9, R15, 0x7610, R9 ;  /* 0x000076100f097816 */ /* 0x000fe20000000009 */
[----:B------:R-:W-:Y:S01]  /*a6e0*/  @P5 FADD.FTZ R136, R72, R136 ;  /* 0x0000008848885221 */ /* 0x000fe20000010000 */
[----:B------:R-:W-:Y:S01]  /*a6f0*/  PRMT R10, R20, 0x7610, R10 ;  /* 0x00007610140a7816 */ /* 0x000fe2000000000a */
[----:B------:R-:W-:Y:S01]  /*a700*/  @P5 FADD.FTZ R139, R75, R139 ;  /* 0x0000008b4b8b5221 */ /* 0x000fe20000010000 */
[----:B------:R-:W-:Y:S01]  /*a710*/  PRMT R11, R14, 0x7610, R11 ;  /* 0x000076100e0b7816 */ /* 0x000fe2000000000b */
[----:B------:R-:W-:Y:S06]  /*a720*/  BRA `(.L_x_36249) ;  /* 0x0000001400fc7947 */ /* 0x000fec0003800000 */
.L_x_36208:
        /* <DEDUP_REMOVED lines=16> */
.L_x_36252:
        /* <DEDUP_REMOVED lines=13> */
.L_x_36254:
[----:B------:R-:W-:Y:S05]  /*a900*/  BSYNC.RECONVERGENT B1 ;  /* 0x0000000000017941 */ /* 0x000fea0003800200 */
.L_x_36253:
        /* <DEDUP_REMOVED lines=60> */
.L_x_36251:
[----:B------:R-:W-:Y:S05]  /*acd0*/  BSYNC.RECONVERGENT B0 ;  /* 0x0000000000007941 */ /* 0x000fea0003800200 */
.L_x_36250:
        /* <DEDUP_REMOVED lines=16> */
.L_x_36257:
        /* <DEDUP_REMOVED lines=13> */
.L_x_36259:
[----:B------:R-:W-:Y:S05]  /*aeb0*/  BSYNC.RECONVERGENT B1 ;  /* 0x0000000000017941 */ /* 0x000fea0003800200 */
.L_x_36258:
        /* <DEDUP_REMOVED lines=61> */
.L_x_36256:
[----:B------:R-:W-:Y:S05]  /*b290*/  BSYNC.RECONVERGENT B0 ;  /* 0x0000000000007941 */ /* 0x000fea0003800200 */
.L_x_36255:
        /* <DEDUP_REMOVED lines=16> */
.L_x_36262:
        /* <DEDUP_REMOVED lines=13> */
.L_x_36264:
[----:B------:R-:W-:Y:S05]  /*b470*/  BSYNC.RECONVERGENT B1 ;  /* 0x0000000000017941 */ /* 0x000fea0003800200 */
.L_x_36263:
        /* <DEDUP_REMOVED lines=61> */
.L_x_36261:
[----:B------:R-:W-:Y:S05]  /*b850*/  BSYNC.RECONVERGENT B0 ;  /* 0x0000000000007941 */ /* 0x000fea0003800200 */
.L_x_36260:
        /* <DEDUP_REMOVED lines=16> */
.L_x_36267:
        /* <DEDUP_REMOVED lines=13> */
.L_x_36269:
[----:B------:R-:W-:Y:S05]  /*ba30*/  BSYNC.RECONVERGENT B1 ;  /* 0x0000000000017941 */ /* 0x000fea0003800200 */
.L_x_36268:
        /* <DEDUP_REMOVED lines=61> */
.L_x_36266:
[----:B------:R-:W-:Y:S05]  /*be10*/  BSYNC.RECONVERGENT B0 ;  /* 0x0000000000007941 */ /* 0x000fea0003800200 */
.L_x_36265:
[----:B------:R-:W-:Y:S01]  /*be20*/  I2FP.F32.U32 R14, R15 ;  /* 0x0000000f000e7245 */ /* 0x000fe20000201000 */
[-C--:B-----5:R-:W-:Y:S01]  /*be30*/  FMUL.FTZ R18, R18, R140.reuse ;  /* 0x0000008c12127220 */ /* 0x0a0fe20000410000 */
[-C--:B------:R-:W-:Y:S01]  /*be40*/  FMUL.FTZ R16, R16, R140.reuse ;  /* 0x0000008c10107220 */ /* 0x080fe20000410000 */
[-C--:B------:R-:W-:Y:S01]  /*be50*/  FMUL.FTZ R17, R17, R140.reuse ;  /* 0x0000008c11117220 */ /* 0x080fe20000410000 */
[----:B------:R-:W-:Y:S01]  /*be60*/  FMUL.FTZ R19, R19, R140 ;  /* 0x0000008c13137220 */ /* 0x000fe20000410000 */
        /* <DEDUP_REMOVED lines=11> */
.L_x_36249:
[----:B------:R-:W-:Y:S01]  /*bf20*/  SEL R23, RZ, 0x1000000, !P4 ;  /* 0x01000000ff177807 */ /* 0x000fe20006000000 */
[----:B------:R-:W0:Y:S01]  /*bf30*/  @P0 LDC.64 R20, c[0x0][0x398] ;  /* 0x0000e600ff140b82 */ /* 0x000e220000000a00 */
[----:B------:R-:W-:Y:S01]  /*bf40*/  SEL R16, RZ, 0x10000, !P3 ;  /* 0x00010000ff107807 */ /* 0x000fe20005800000 */
[----:B------:R-:W-:Y:S01]  /*bf50*/  VIADD R181, R186, 0x40 ;  /* 0x00000040bab57836 */ /* 0x000fe20000000000 */
[----:B------:R-:W-:Y:S02]  /*bf60*/  SEL R17, RZ, 0x100, !P2 ;  /* 0x00000100ff117807 */ /* 0x000fe40005000000 */
[----:B------:R-:W-:Y:S02]  /*bf70*/  SEL R18, RZ, 0x1, !P1 ;  /* 0x00000001ff127807 */ /* 0x000fe40004800000 */
[----:B------:R-:W-:Y:S01]  /*bf80*/  IADD3 R23, PT, PT, R17, R23, R16 ;  /* 0x0000001711177210 */ /* 0x000fe20007ffe010 */
[----:B------:R-:W-:Y:S01]  /*bf90*/  IMAD.WIDE.U32 R16, R187, 0x10, R166 ;  /* 0x00000010bb107825 */ /* 0x000fe200078e00a6 */
[----:B------:R-:W1:Y:S03]  /*bfa0*/  @P5 LDC.64 R14, c[0x0][0x3a0] ;  /* 0x0000e800ff0e5b82 */ /* 0x000e660000000a00 */
[----:B------:R-:W-:Y:S01]  /*bfb0*/  IMAD.IADD R23, R23, 0x1, R18 ;  /* 0x0000000117177824 */ /* 0x000fe200078e0212 */
[----:B------:R2:W-:Y:S01]  /*bfc0*/  STG.E.128 desc[UR6][R16.64], R136 ;  /* 0x0000008810007986 */ /* 0x0005e2000c101d06 */
[----:B------:R-:W-:-:S05]  /*bfd0*/  IMAD.WIDE.U32 R18, R187, 0x4, R200 ;  /* 0x00000004bb127825 */ /* 0x000fca00078e00c8 */
[----:B------:R3:W-:Y:S01]  /*bfe0*/  STG.E desc[UR6][R18.64], R23 ;  /* 0x0000001712007986 */ /* 0x0007e2000c101906 */
[----:B0-----:R-:W-:-:S04]  /*bff0*/  @P0 IMAD.WIDE.U32 R20, R181, 0x10, R20 ;  /* 0x00000010b5140825 */ /* 0x001fc800078e0014 */
[----:B--2---:R-:W-:-:S04]  /*c000*/  IMAD.WIDE.U32 R16, R181, 0x10, R192 ;  /* 0x00000010b5107825 */ /* 0x004fc800078e00c0 */
[----:B-1----:R-:W-:Y:S01]  /*c010*/  @P5 IMAD.WIDE.U32 R14, R181, 0x10, R14 ;  /* 0x00000010b50e5825 */ /* 0x002fe200078e000e */
[----:B---3--:R-:W-:Y:S06]  /*c020*/  @!P0 BRA `(.L_x_36270) ;  /* 0x00000000002c8947 */ /* 0x008fec0003800000 */
[----:B------:R-:W0:Y:S01]  /*c030*/  LDC.64 R18, c[0x0][0x3b8] ;  /* 0x0000ee00ff127b82 */ /* 0x000e220000000a00 */
[----:B------:R-:W-:Y:S02]  /*c040*/  SHF.L.U32 R77, R10, 0x10, RZ ;  /* 0x000000100a4d7819 */ /* 0x000fe400000006ff */
[----:B------:R-:W-:Y:S02]  /*c050*/  LOP3.LUT R23, R11, 0xffff, RZ, 0xc0, !PT ;  /* 0x0000ffff0b177812 */ /* 0x000fe400078ec0ff */
[----:B------:R-:W-:Y:S02]  /*c060*/  LOP3.LUT R77, R77, 0xff0000, RZ, 0xc0, !PT ;  /* 0x00ff00004d4d7812 */ /* 0x000fe400078ec0ff */
[----:B------:R-:W-:-:S03]  /*c070*/  LOP3.LUT R76, R9, 0xff, RZ, 0xc0, !PT ;  /* 0x000000ff094c7812 */ /* 0x000fc600078ec0ff */
[----:B------:R-:W-:Y:S01]  /*c080*/  IMAD R77, R23, 0x1000000, R77 ;  /* 0x01000000174d7824 */ /* 0x000fe200078e024d */
[----:B------:R-:W-:-:S03]  /*c090*/  LOP3.LUT R23, R7, 0xff, RZ, 0xc0, !PT ;  /* 0x000000ff07177812 */ /* 0x000fc600078ec0ff */
[----:B------:R-:W-:-:S05]  /*c0a0*/  IMAD R76, R76, 0x100, R77 ;  /* 0x000001004c4c7824 */ /* 0x000fca00078e024d */
[----:B------:R-:W-:Y:S01]  /*c0b0*/  IADD3 R23, PT, PT, R76, R23, RZ ;  /* 0x000000174c177210 */ /* 0x000fe20007ffe0ff */
[----:B0-----:R-:W-:-:S05]  /*c0c0*/  IMAD.WIDE.U32 R18, R187, 0x4, R18 ;  /* 0x00000004bb127825 */ /* 0x001fca00078e0012 */
[----:B------:R0:W-:Y:S02]  /*c0d0*/  STG.E desc[UR6][R18.64], R23 ;  /* 0x0000001712007986 */ /* 0x0001e4000c101906 */
.L_x_36270:
[----:B------:R1:W5:Y:S04]  /*c0e0*/  @P0 LDG.E.128 R68, desc[UR6][R20.64] ;  /* 0x0000000614440981 */ /* 0x000368000c1e1d00 */
[----:B------:R1:W5:Y:S04]  /*c0f0*/  @P5 LDG.E.128 R72, desc[UR6][R14.64] ;  /* 0x000000060e485981 */ /* 0x000368000c1e1d00 */
[----:B0-----:R-:W5:Y:S01]  /*c100*/  LDG.E.128 R16, desc[UR6][R16.64] ;  /* 0x0000000610107981 */ /* 0x001f62000c1e1d00 */
        /* <DEDUP_REMOVED lines=17> */
.L_x_36274:
        /* <DEDUP_REMOVED lines=13> */
.L_x_36276:
[----:B------:R-:W-:Y:S05]  /*c2f0*/  BSYNC.RECONVERGENT B1 ;  /* 0x0000000000017941 */ /* 0x000fea0003800200 */
.L_x_36275:
        /* <DEDUP_REMOVED lines=60> */
.L_x_36273:
[----:B------:R-:W-:Y:S05]  /*c6c0*/  BSYNC.RECONVERGENT B0 ;  /* 0x0000000000007941 */ /* 0x000fea0003800200 */
.L_x_36272:
[----:B------:R-:W-:Y:S01]  /*c6d0*/  ISETP.NE.AND P2, PT, R14, 0x1, PT ;  /* 0x000000010e00780c */ /* 0x000fe20003f45270 */
[----:B------:R-:W-:Y:S01]  /*c6e0*/  BSSY.RECONVERGENT B0, `(.L_x_36277) ;  /* 0x000005b000007945 */ /* 0x000fe20003800200 */
[----:B------:R-:W-:Y:S01]  /*c6f0*/  I2FP.F32.U32 R15, R15 ;  /* 0x0000000f000f7245 */ /* 0x000fe20000201000 */
[----:B-----5:R-:W-:Y:S01]  /*c700*/  FMUL.FTZ R16, R16, R140 ;  /* 0x0000008c10107220 */ /* 0x020fe20000410000 */
        /* <DEDUP_REMOVED lines=13> */
.L_x_36279:
        /* <DEDUP_REMOVED lines=13> */
.L_x_36281:
[----:B------:R-:W-:Y:S05]  /*c8b0*/  BSYNC.RECONVERGENT B1 ;  /* 0x0000000000017941 */ /* 0x000fea0003800200 */
.L_x_36280:
        /* <DEDUP_REMOVED lines=61> */
.L_x_36278:
[----:B------:R-:W-:Y:S05]  /*cc90*/  BSYNC.RECONVERGENT B0 ;  /* 0x0000000000007941 */ /* 0x000fea0003800200 */
.L_x_36277:
        /* <DEDUP_REMOVED lines=15> */
.L_x_36284:
        /* <DEDUP_REMOVED lines=13> */
.L_x_36286:
[----:B------:R-:W-:Y:S05]  /*ce60*/  BSYNC.RECONVERGENT B1 ;  /* 0x0000000000017941 */ /* 0x000fea0003800200 */
.L_x_36285:
        /* <DEDUP_REMOVED lines=61> */
.L_x_36283:
[----:B------:R-:W-:Y:S05]  /*d240*/  BSYNC.RECONVERGENT B0 ;  /* 0x0000000000007941 */ /* 0x000fea0003800200 */
.L_x_36282:
        /* <DEDUP_REMOVED lines=17> */
.L_x_36289:
        /* <DEDUP_REMOVED lines=13> */
.L_x_36291:
[----:B------:R-:W-:Y:S05]  /*d430*/  BSYNC.RECONVERGENT B1 ;  /* 0x0000000000017941 */ /* 0x000fea0003800200 */
.L_x_36290:
        /* <DEDUP_REMOVED lines=61> */
.L_x_36288:
[----:B------:R-:W-:Y:S05]  /*d810*/  BSYNC.RECONVERGENT B0 ;  /* 0x0000000000007941 */ /* 0x000fea0003800200 */
.L_x_36287:
        /* <DEDUP_REMOVED lines=15> */
.L_x_36294:
        /* <DEDUP_REMOVED lines=13> */
.L_x_36296:
[----:B------:R-:W-:Y:S05]  /*d9e0*/  BSYNC.RECONVERGENT B1 ;  /* 0x0000000000017941 */ /* 0x000fea0003800200 */
.L_x_36295:
        /* <DEDUP_REMOVED lines=61> */
.L_x_36293:
[----:B------:R-:W-:Y:S05]  /*ddc0*/  BSYNC.RECONVERGENT B0 ;  /* 0x0000000000007941 */ /* 0x000fea0003800200 */
.L_x_36292:
        /* <DEDUP_REMOVED lines=17> */
.L_x_36299:
        /* <DEDUP_REMOVED lines=13> */
.L_x_36301:
[----:B------:R-:W-:Y:S05]  /*dfb0*/  BSYNC.RECONVERGENT B1 ;  /* 0x0000000000017941 */ /* 0x000fea0003800200 */
.L_x_36300:
        /* <DEDUP_REMOVED lines=61> */
.L_x_36298:
[----:B------:R-:W-:Y:S05]  /*e390*/  BSYNC.RECONVERGENT B0 ;  /* 0x0000000000007941 */ /* 0x000fea0003800200 */
.L_x_36297:
        /* <DEDUP_REMOVED lines=15> */
.L_x_36304:
        /* <DEDUP_REMOVED lines=13> */
.L_x_36306:
[----:B------:R-:W-:Y:S05]  /*e560*/  BSYNC.RECONVERGENT B1 ;  /* 0x0000000000017941 */ /* 0x000fea0003800200 */
.L_x_36305:
        /* <DEDUP_REMOVED lines=61> */
.L_x_36303:
[----:B------:R-:W-:Y:S05]  /*e940*/  BSYNC.RECONVERGENT B0 ;  /* 0x0000000000007941 */ /* 0x000fea0003800200 */
.L_x_36302:
        /* <DEDUP_REMOVED lines=17> */
.L_x_36309:
        /* <DEDUP_REMOVED lines=15> */
.L_x_36311:
[----:B------:R-:W-:Y:S05]  /*eb50*/  BSYNC.RECONVERGENT B1 ;  /* 0x0000000000017941 */ /* 0x000fea0003800200 */
.L_x_36310:
        /* <DEDUP_REMOVED lines=61> */
.L_x_36308:
[----:B------:R-:W-:Y:S05]  /*ef30*/  BSYNC.RECONVERGENT B0 ;  /* 0x0000000000007941 */ /* 0x000fea0003800200 */
.L_x_36307:
        /* <DEDUP_REMOVED lines=35> */
.L_x_36271:
        /* <DEDUP_REMOVED lines=16> */
.L_x_36315:
        /* <DEDUP_REMOVED lines=13> */
.L_x_36317:
[----:B------:R-:W-:Y:S05]  /*f340*/  BSYNC.RECONVERGENT B1 ;  /* 0x0000000000017941 */ /* 0x000fea0003800200 */
.L_x_36316:
        /* <DEDUP_REMOVED lines=60> */
.L_x_36314:
[----:B------:R-:W-:Y:S05]  /*f710*/  BSYNC.RECONVERGENT B0 ;  /* 0x0000000000007941 */ /* 0x000fea0003800200 */
.L_x_36313:
        /* <DEDUP_REMOVED lines=16> */
.L_x_36320:
        /* <DEDUP_REMOVED lines=13> */
.L_x_36322:
[----:B------:R-:W-:Y:S05]  /*f8f0*/  BSYNC.RECONVERGENT B1 ;  /* 0x0000000000017941 */ /* 0x000fea0003800200 */
.L_x_36321:
        /* <DEDUP_REMOVED lines=61> */
.L_x_36319:
[----:B------:R-:W-:Y:S05]  /*fcd0*/  BSYNC.RECONVERGENT B0 ;  /* 0x0000000000007941 */ /* 0x000fea0003800200 */
.L_x_36318:
        /* <DEDUP_REMOVED lines=16> */
.L_x_36325:
        /* <DEDUP_REMOVED lines=13> */
.L_x_36327:
[----:B------:R-:W-:Y:S05]  /*feb0*/  BSYNC.RECONVERGENT B1 ;  /* 0x0000000000017941 */ /* 0x000fea0003800200 */
.L_x_36326:
        /* <DEDUP_REMOVED lines=61> */
.L_x_36324:
[----:B------:R-:W-:Y:S05]  /*10290*/  BSYNC.RECONVERGENT B0 ;  /* 0x0000000000007941 */ /* 0x000fea0003800200 */
.L_x_36323:
        /* <DEDUP_REMOVED lines=16> */
.L_x_36330:
        /* <DEDUP_REMOVED lines=13> */
.L_x_36332:
[----:B------:R-:W-:Y:S05]  /*10470*/  BSYNC.RECONVERGENT B1 ;  /* 0x0000000000017941 */ /* 0x000fea0003800200 */
.L_x_36331:
        /* <DEDUP_REMOVED lines=61> */
.L_x_36329:
[----:B------:R-:W-:Y:S05]  /*10850*/  BSYNC.RECONVERGENT B0 ;  /* 0x0000000000007941 */ /* 0x000fea0003800200 */
.L_x_36328:
        /* <DEDUP_REMOVED lines=16> */
.L_x_36312:
        /* <DEDUP_REMOVED lines=8> */
[----:B------:R-:W1:Y:S02]  /*109e0*/  @P5 LDC.64 R14, c[0x0][0x3a0] ;  /* 0x0000e800ff0e5b82 */ /* 0x000e640000000a00 */
[----:B------:R-:W-:Y:S01]  /*109f0*/  IADD3 R23, PT, PT, R23, R18, RZ ;  /* 0x0000001217177210 */ /* 0x000fe20007ffe0ff */
[----:B------:R-:W-:Y:S01]  /*10a00*/  IMAD.WIDE.U32 R18, R181, 0x4, R200 ;  /* 0x00000004b5127825 */ /* 0x000fe200078e00c8 */
[----:B------:R2:W-:Y:S04]  /*10a10*/  STG.E.128 desc[UR6][R16.64], R128 ;  /* 0x0000008010007986 */ /* 0x0005e8000c101d06 */
[----:B------:R3:W-:Y:S01]  /*10a20*/  STG.E desc[UR6][R18.64], R23 ;  /* 0x0000001712007986 */ /* 0x0007e2000c101906 */
[----:B0-----:R-:W-:-:S04]  /*10a30*/  @P0 IMAD.WIDE.U32 R20, R180, 0x10, R20 ;  /* 0x00000010b4140825 */ /* 0x001fc800078e0014 */
[----:B--2---:R-:W-:-:S04]  /*10a40*/  IMAD.WIDE.U32 R16, R180, 0x10, R192 ;  /* 0x00000010b4107825 */ /* 0x004fc800078e00c0 */
[----:B-1----:R-:W-:Y:S01]  /*10a50*/  @P5 IMAD.WIDE.U32 R14, R180, 0x10, R14 ;  /* 0x00000010b40e5825 */ /* 0x002fe200078e000e */
[----:B---3--:R-:W-:Y:S06]  /*10a60*/  @!P0 BRA `(.L_x_36333) ;  /* 0x00000000002c8947 */ /* 0x008fec0003800000 */
[----:B------:R-:W0:Y:S01]  /*10a70*/  LDC.64 R18, c[0x0][0x3b8] ;  /* 0x0000ee00ff127b82 */ /* 0x000e220000000a00 */
[----:B------:R-:W-:Y:S01]  /*10a80*/  IMAD.U32 R77, R10, 0x10000, RZ ;  /* 0x000100000a4d7824 */ /* 0x000fe200078e00ff */
[----:B------:R-:W-:Y:S02]  /*10a90*/  LOP3.LUT R23, R11, 0xffff, RZ, 0xc0, !PT ;  /* 0x0000ffff0b177812 */ /* 0x000fe400078ec0ff */
[----:B------:R-:W-:Y:S02]  /*10aa0*/  LOP3.LUT R76, R9, 0xff, RZ, 0xc0, !PT ;  /* 0x000000ff094c7812 */ /* 0x000fe400078ec0ff */
[----:B------:R-:W-:-:S05]  /*10ab0*/  LOP3.LUT R77, R77, 0xff0000, RZ, 0xc0, !PT ;  /* 0x00ff00004d4d7812 */ /* 0x000fca00078ec0ff */
[----:B------:R-:W-:Y:S01]  /*10ac0*/  IMAD R77, R23, 0x1000000, R77 ;  /* 0x01000000174d7824 */ /* 0x000fe200078e024d */
[----:B------:R-:W-:-:S04]  /*10ad0*/  LOP3.LUT R23, R7, 0xff, RZ, 0xc0, !PT ;  /* 0x000000ff07177812 */ /* 0x000fc800078ec0ff */
[----:B------:R-:W-:-:S05]  /*10ae0*/  LEA R76, R76, R77, 0x8 ;  /* 0x0000004d4c4c7211 */ /* 0x000fca00078e40ff */
[----:B------:R-:W-:Y:S02]  /*10af0*/  IMAD.IADD R23, R76, 0x1, R23 ;  /* 0x000000014c177824 */ /* 0x000fe400078e0217 */
[----:B0-----:R-:W-:-:S05]  /*10b00*/  IMAD.WIDE.U32 R18, R181, 0x4, R18 ;  /* 0x00000004b5127825 */ /* 0x001fca00078e0012 */
[----:B------:R0:W-:Y:S02]  /*10b10*/  STG.E desc[UR6][R18.64], R23 ;  /* 0x0000001712007986 */ /* 0x0001e4000c101906 */
.L_x_36333:
        /* <DEDUP_REMOVED lines=20> */
.L_x_36337:
        /* <DEDUP_REMOVED lines=13> */
.L_x_36339:
[----:B------:R-:W-:Y:S05]  /*10d30*/  BSYNC.RECONVERGENT B1 ;  /* 0x0000000000017941 */ /* 0x000fea0003800200 */
.L_x_36338:
        /* <DEDUP_REMOVED lines=57> */
[----:B------:R-:W-:Y:S02]  /*110d0*/  MOV R8, R20 ;  /* 0x0000001400087202 */ /* 0x000fe40000000f00 */
[----:B------:R-:W-:Y:S01]  /*110e0*/  LOP3.LUT R4, R14, UR16, R81, 0x96, !PT ;  /* 0x000000100e047c12 */ /* 0x000fe2000f8e9651 */
[----:B------:R-:W-:-:S07]  /*110f0*/  IMAD.MOV.U32 R14, RZ, RZ, RZ ;  /* 0x000000ffff0e7224 */ /* 0x000fce00078e00ff */
.L_x_36336:
[----:B------:R-:W-:Y:S05]  /*11100*/  BSYNC.RECONVERGENT B0 ;  /* 0x0000000000007941 */ /* 0x000fea0003800200 */
.L_x_36335:
[----:B------:R-:W-:Y:S01]  /*11110*/  ISETP.NE.AND P2, PT, R14, 0x1, PT ;  /* 0x000000010e00780c */ /* 0x000fe20003f45270 */
[----:B------:R-:W-:Y:S01]  /*11120*/  BSSY.RECONVERGENT B0, `(.L_x_36340) ;  /* 0x000005b000007945 */ /* 0x000fe20003800200 */
[----:B------:R-:W-:Y:S01]  /*11130*/  I2FP.F32.U32 R15, R15 ;  /* 0x0000000f000f7245 */ /* 0x000fe20000201000 */
[----:B------:R-:W-:Y:S02]  /*11140*/  HFMA2 R21, -RZ, RZ, 0, 1.1920928955078125e-07 ;  /* 0x00000002ff157431 */ /* 0x000fe400000001ff */
[----:B-----5:R-:W-:Y:S02]  /*11150*/  FMUL.FTZ R16, R16, R140 ;  /* 0x0000008c10107220 */ /* 0x020fe40000410000 */
        /* <DEDUP_REMOVED lines=12> */
.L_x_36342:
        /* <DEDUP_REMOVED lines=13> */
.L_x_36344:
[----:B------:R-:W-:Y:S05]  /*112f0*/  BSYNC.RECONVERGENT B1 ;  /* 0x0000000000017941 */ /* 0x000fea0003800200 */
.L_x_36343:
        /* <DEDUP_REMOVED lines=61> */
.L_x_36341:
[----:B------:R-:W-:Y:S05]  /*116d0*/  BSYNC.RECONVERGENT B0 ;  /* 0x0000000000007941 */ /* 0x000fea0003800200 */
.L_x_36340:
        /* <DEDUP_REMOVED lines=15> */
.L_x_36347:
        /* <DEDUP_REMOVED lines=13> */
.L_x_36349:
[----:B------:R-:W-:Y:S05]  /*118a0*/  BSYNC.RECONVERGENT B1 ;  /* 0x0000000000017941 */ /* 0x000fea0003800200 */
.L_x_36348:
        /* <DEDUP_REMOVED lines=61> */
.L_x_36346:
[----:B------:R-:W-:Y:S05]  /*11c80*/  BSYNC.RECONVERGENT B0 ;  /* 0x0000000000007941 */ /* 0x000fea0003800200 */
.L_x_36345:
        /* <DEDUP_REMOVED lines=17> */
.L_x_36352:
        /* <DEDUP_REMOVED lines=13> */
.L_x_36354:
[----:B------:R-:W-:Y:S05]  /*11e70*/  BSYNC.RECONVERGENT B1 ;  /* 0x0000000000017941 */ /* 0x000fea0003800200 */
.L_x_36353:
        /* <DEDUP_REMOVED lines=61> */
.L_x_36351:
[----:B------:R-:W-:Y:S05]  /*12250*/  BSYNC.RECONVERGENT B0 ;  /* 0x0000000000007941 */ /* 0x000fea0003800200 */
.L_x_36350:
        /* <DEDUP_REMOVED lines=15> */
.L_x_36357:
        /* <DEDUP_REMOVED lines=13> */
.L_x_36359:
[----:B------:R-:W-:Y:S05]  /*12420*/  BSYNC.RECONVERGENT B1 ;  /* 0x0000000000017941 */ /* 0x000fea0003800200 */
.L_x_36358:
        /* <DEDUP_REMOVED lines=61> */
.L_x_36356:
[----:B------:R-:W-:Y:S05]  /*12800*/  BSYNC.RECONVERGENT B0 ;  /* 0x0000000000007941 */ /* 0x000fea0003800200 */
.L_x_36355:
        /* <DEDUP_REMOVED lines=17> */
.L_x_36362:
        /* <DEDUP_REMOVED lines=13> */
.L_x_36364:
[----:B------:R-:W-:Y:S05]  /*129f0*/  BSYNC.RECONVERGENT B1 ;  /* 0x0000000000017941 */ /* 0x000fea0003800200 */
.L_x_36363:
        /* <DEDUP_REMOVED lines=61> */
.L_x_36361:
[----:B------:R-:W-:Y:S05]  /*12dd0*/  BSYNC.RECONVERGENT B0 ;  /* 0x0000000000007941 */ /* 0x000fea0003800200 */
.L_x_36360:
        /* <DEDUP_REMOVED lines=15> */
.L_x_36367:
        /* <DEDUP_REMOVED lines=13> */
.L_x_36369:
[----:B------:R-:W-:Y:S05]  /*12fa0*/  BSYNC.RECONVERGENT B1 ;  /* 0x0000000000017941 */ /* 0x000fea0003800200 */
.L_x_36368:
        /* <DEDUP_REMOVED lines=61> */
.L_x_36366:
[----:B------:R-:W-:Y:S05]  /*13380*/  BSYNC.RECONVERGENT B0 ;  /* 0x0000000000007941 */ /* 0x000fea0003800200 */
.L_x_36365:
        /* <DEDUP_REMOVED lines=17> */
.L_x_36372:
        /* <DEDUP_REMOVED lines=15> */
.L_x_36374:
[----:B------:R-:W-:Y:S05]  /*13590*/  BSYNC.RECONVERGENT B1 ;  /* 0x0000000000017941 */ /* 0x000fea0003800200 */
.L_x_36373:
        /* <DEDUP_REMOVED lines=61> */
.L_x_36371:
[----:B------:R-:W-:Y:S05]  /*13970*/  BSYNC.RECONVERGENT B0 ;  /* 0x0000000000007941 */ /* 0x000fea0003800200 */
.L_x_36370:
        /* <DEDUP_REMOVED lines=35> */
.L_x_36334:
        /* <DEDUP_REMOVED lines=16> */
.L_x_36378:
        /* <DEDUP_REMOVED lines=13> */
.L_x_36380:
[----:B------:R-:W-:Y:S05]  /*13d80*/  BSYNC.RECONVERGENT B1 ;  /* 0x0000000000017941 */ /* 0x000fea0003800200 */
.L_x_36379:
        /* <DEDUP_REMOVED lines=60> */
.L_x_36377:
[----:B------:R-:W-:Y:S05]  /*14150*/  BSYNC.RECONVERGENT B0 ;  /* 0x0000000000007941 */ /* 0x000fea0003800200 */
.L_x_36376:
        /* <DEDUP_REMOVED lines=16> */
.L_x_36383:
        /* <DEDUP_REMOVED lines=13> */
.L_x_36385:
[----:B------:R-:W-:Y:S05]  /*14330*/  BSYNC.RECONVERGENT B1 ;  /* 0x0000000000017941 */ /* 0x000fea0003800200 */
.L_x_36384:
        /* <DEDUP_REMOVED lines=61> */
.L_x_36382:
[----:B------:R-:W-:Y:S05]  /*14710*/  BSYNC.RECONVERGENT B0 ;  /* 0x0000000000007941 */ /* 0x000fea0003800200 */
.L_x_36381:
        /* <DEDUP_REMOVED lines=16> */
.L_x_36388:
        /* <DEDUP_REMOVED lines=13> */
.L_x_36390:
[----:B------:R-:W-:Y:S05]  /*148f0*/  BSYNC.RECONVERGENT B1 ;  /* 0x0000000000017941 */ /* 0x000fea0003800200 */
.L_x_36389:
        /* <DEDUP_REMOVED lines=61> */
.L_x_36387:
[----:B------:R-:W-:Y:S05]  /*14cd0*/  BSYNC.RECONVERGENT B0 ;  /* 0x0000000000007941 */ /* 0x000fea0003800200 */
.L_x_36386:
        /* <DEDUP_REMOVED lines=16> */
.L_x_36393:
        /* <DEDUP_REMOVED lines=13> */
.L_x_36395:
[----:B------:R-:W-:Y:S05]  /*14eb0*/  BSYNC.RECONVERGENT B1 ;  /* 0x0000000000017941 */ /* 0x000fea0003800200 */
.L_x_36394:
        /* <DEDUP_REMOVED lines=61> */
.L_x_36392:
[----:B------:R-:W-:Y:S05]  /*15290*/  BSYNC.RECONVERGENT B0 ;  /* 0x0000000000007941 */ /* 0x000fea0003800200 */
.L_x_36391:
        /* <DEDUP_REMOVED lines=16> */
.L_x_36375:
[----:B------:R-:W-:Y:S01]  /*153a0*/  SEL R23, RZ, 0x1000000, !P4 ;  /* 0x01000000ff177807 */ /* 0x000fe20006000000 */
[----:B------:R-:W0:Y:S01]  /*153b0*/  @P0 LDC.64 R20, c[0x0][0x398] ;  /* 0x0000e600ff140b82 */ /* 0x000e220000000a00 */
[----:B------:R-:W-:Y:S02]  /*153c0*/  SEL R16, RZ, 0x10000, !P3 ;  /* 0x00010000ff107807 */ /* 0x000fe40005800000 */
[----:B------:R-:W-:Y:S02]  /*153d0*/  SEL R17, RZ, 0x100, !P2 ;  /* 0x00000100ff117807 */ /* 0x000fe40005000000 */
[----:B------:R-:W-:Y:S02]  /*153e0*/  SEL R18, RZ, 0x1, !P1 ;  /* 0x00000001ff127807 */ /* 0x000fe40004800000 */
[----:B------:R-:W-:Y:S01]  /*153f0*/  IADD3 R23, PT, PT, R17, R23, R16 ;  /* 0x0000001711177210 */ /* 0x000fe20007ffe010 */
[----:B------:R-:W-:Y:S01]  /*15400*/  IMAD.WIDE.U32 R16, R180, 0x10, R166 ;  /* 0x00000010b4107825 */ /* 0x000fe200078e00a6 */
[----:B------:R-:W1:Y:S01]  /*15410*/  @P5 LDC.64 R14, c[0x0][0x3a0] ;  /* 0x0000e800ff0e5b82 */ /* 0x000e620000000a00 */
[----:B------:R-:W-:-:S02]  /*15420*/  IADD3 R175, PT, PT, R186, 0x80, RZ ;  /* 0x00000080baaf7810 */ /* 0x000fc40007ffe0ff */
        /* <DEDUP_REMOVED lines=19> */
.L_x_36396:
        /* <DEDUP_REMOVED lines=20> */
.L_x_36400:
        /* <DEDUP_REMOVED lines=13> */
.L_x_36402:
[----:B------:R-:W-:Y:S05]  /*15770*/  BSYNC.RECONVERGENT B1 ;  /* 0x0000000000017941 */ /* 0x000fea0003800200 */
.L_x_36401:
        /* <DEDUP_REMOVED lines=60> */
.L_x_36399:
[----:B------:R-:W-:Y:S05]  /*15b40*/  BSYNC.RECONVERGENT B0 ;  /* 0x0000000000007941 */ /* 0x000fea0003800200 */
.L_x_36398:
        /* <DEDUP_REMOVED lines=17> */
.L_x_36405:
        /* <DEDUP_REMOVED lines=13> */
.L_x_36407:
[----:B------:R-:W-:Y:S05]  /*15d30*/  BSYNC.RECONVERGENT B1 ;  /* 0x0000000000017941 */ /* 0x000fea0003800200 */
.L_x_36406:
        /* <DEDUP_REMOVED lines=61> */
.L_x_36404:
[----:B------:R-:W-:Y:S05]  /*16110*/  BSYNC.RECONVERGENT B0 ;  /* 0x0000000000007941 */ /* 0x000fea0003800200 */
.L_x_36403:
        /* <DEDUP_REMOVED lines=15> */
.L_x_36410:
        /* <DEDUP_REMOVED lines=13> */
.L_x_36412:
[----:B------:R-:W-:Y:S05]  /*162e0*/  BSYNC.RECONVERGENT B1 ;  /* 0x0000000000017941 */ /* 0x000fea0003800200 */
.L_x_36411:
        /* <DEDUP_REMOVED lines=61> */
.L_x_36409:
[----:B------:R-:W-:Y:S05]  /*166c0*/  BSYNC.RECONVERGENT B0 ;  /* 0x0000000000007941 */ /* 0x000fea0003800200 */
.L_x_36408:
        /* <DEDUP_REMOVED lines=17> */
.L_x_36415:
        /* <DEDUP_REMOVED lines=13> */
.L_x_36417:
[----:B------:R-:W-:Y:S05]  /*168b0*/  BSYNC.RECONVERGENT B1 ;  /* 0x0000000000017941 */ /* 0x000fea0003800200 */
.L_x_36416:
        /* <DEDUP_REMOVED lines=61> */
.L_x_36414:
[----:B------:R-:W-:Y:S05]  /*16c90*/  BSYNC.RECONVERGENT B0 ;  /* 0x0000000000007941 */ /* 0x000fea0003800200 */
.L_x_36413:
        /* <DEDUP_REMOVED lines=15> */
.L_x_36420:
        /* <DEDUP_REMOVED lines=13> */
.L_x_36422:
[----:B------:R-:W-:Y:S05]  /*16e60*/  BSYNC.RECONVERGENT B1 ;  /* 0x0000000000017941 */ /* 0x000fea0003800200 */
.L_x_36421:
        /* <DEDUP_REMOVED lines=61> */
.L_x_36419:
[----:B------:R-:W-:Y:S05]  /*17240*/  BSYNC.RECONVERGENT B0 ;  /* 0x0000000000007941 */ /* 0x000fea0003800200 */
.L_x_36418:
        /* <DEDUP_REMOVED lines=17> */
.L_x_36425:
        /* <DEDUP_REMOVED lines=13> */
.L_x_36427:
[----:B------:R-:W-:Y:S05]  /*17430*/  BSYNC.RECONVERGENT B1 ;  /* 0x0000000000017941 */ /* 0x000fea0003800200 */
.L_x_36426:
        /* <DEDUP_REMOVED lines=61> */
.L_x_36424:
[----:B------:R-:W-:Y:S05]  /*17810*/  BSYNC.RECONVERGENT B0 ;  /* 0x0000000000007941 */ /* 0x000fea0003800200 */
.L_x_36423:
        /* <DEDUP_REMOVED lines=15> */
.L_x_36430:
        /* <DEDUP_REMOVED lines=13> */
.L_x_36432:
[----:B------:R-:W-:Y:S05]  /*179e0*/  BSYNC.RECONVERGENT B1 ;  /* 0x0000000000017941 */ /* 0x000fea0003800200 */
.L_x_36431:
        /* <DEDUP_REMOVED lines=61> */
.L_x_36429:
[----:B------:R-:W-:Y:S05]  /*17dc0*/  BSYNC.RECONVERGENT B0 ;  /* 0x0000000000007941 */ /* 0x000fea0003800200 */
.L_x_36428:
        /* <DEDUP_REMOVED lines=17> */
.L_x_36435:
        /* <DEDUP_REMOVED lines=15> */
.L_x_36437:
[----:B------:R-:W-:Y:S05]  /*17fd0*/  BSYNC.RECONVERGENT B1 ;  /* 0x0000000000017941 */ /* 0x000fea0003800200 */
.L_x_36436:
        /* <DEDUP_REMOVED lines=61> */
.L_x_36434:
[----:B------:R-:W-:Y:S05]  /*183b0*/  BSYNC.RECONVERGENT B0 ;  /* 0x0000000000007941 */ /* 0x000fea0003800200 */
.L_x_36433:
        /* <DEDUP_REMOVED lines=35> */
.L_x_36397:
        /* <DEDUP_REMOVED lines=16> */
.L_x_36441:
        /* <DEDUP_REMOVED lines=13> */
.L_x_36443:
[----:B------:R-:W-:Y:S05]  /*187c0*/  BSYNC.RECONVERGENT B1 ;  /* 0x0000000000017941 */ /* 0x000fea0003800200 */
.L_x_36442:
        /* <DEDUP_REMOVED lines=60> */
.L_x_36440:
[----:B------:R-:W-:Y:S05]  /*18b90*/  BSYNC.RECONVERGENT B0 ;  /* 0x0000000000007941 */ /* 0x000fea0003800200 */
.L_x_36439:
        /* <DEDUP_REMOVED lines=16> */
.L_x_36446:
        /* <DEDUP_REMOVED lines=13> */
.L_x_36448:
[----:B------:R-:W-:Y:S05]  /*18d70*/  BSYNC.RECONVERGENT B1 ;  /* 0x0000000000017941 */ /* 0x000fea0003800200 */
.L_x_36447:
        /* <DEDUP_REMOVED lines=61> */
.L_x_36445:
[----:B------:R-:W-:Y:S05]  /*19150*/  BSYNC.RECONVERGENT B0 ;  /* 0x0000000000007941 */ /* 0x000fea0003800200 */
.L_x_36444:
        /* <DEDUP_REMOVED lines=16> */
.L_x_36451:
        /* <DEDUP_REMOVED lines=13> */
.L_x_36453:
[----:B------:R-:W-:Y:S05]  /*19330*/  BSYNC.RECONVERGENT B1 ;  /* 0x0000000000017941 */ /* 0x000fea0003800200 */
.L_x_36452:
        /* <DEDUP_REMOVED lines=61> */
.L_x_36450:
[----:B------:R-:W-:Y:S05]  /*19710*/  BSYNC.RECONVERGENT B0 ;  /* 0x0000000000007941 */ /* 0x000fea0003800200 */
.L_x_36449:
        /* <DEDUP_REMOVED lines=16> */
.L_x_36456:
        /* <DEDUP_REMOVED lines=13> */
.L_x_36458:
[----:B------:R-:W-:Y:S05]  /*198f0*/  BSYNC.RECONVERGENT B1 ;  /* 0x0000000000017941 */ /* 0x000fea0003800200 */
.L_x_36457:
        /* <DEDUP_REMOVED lines=61> */
.L_x_36455:
[----:B------:R-:W-:Y:S05]  /*19cd0*/  BSYNC.RECONVERGENT B0 ;  /* 0x0000000000007941 */ /* 0x000fea0003800200 */
.L_x_36454:
        /* <DEDUP_REMOVED lines=16> */
.L_x_36438:
        /* <DEDUP_REMOVED lines=28> */
.L_x_36459:
        /* <DEDUP_REMOVED lines=20> */
.L_x_36463:
        /* <DEDUP_REMOVED lines=13> */
.L_x_36465:
[----:B------:R-:W-:Y:S05]  /*1a1b0*/  BSYNC.RECONVERGENT B1 ;  /* 0x0000000000017941 */ /* 0x000fea0003800200 */
.L_x_36464:
        /* <DEDUP_REMOVED lines=61> */
.L_x_36462:
[----:B------:R-:W-:Y:S05]  /*1a590*/  BSYNC.RECONVERGENT B0 ;  /* 0x0000000000007941 */ /* 0x000fea0003800200 */
.L_x_36461:
        /* <DEDUP_REMOVED lines=17> */
.L_x_36468:
        /* <DEDUP_REMOVED lines=13> */
.L_x_36470:
[----:B------:R-:W-:Y:S05]  /*1a780*/  BSYNC.RECONVERGENT B1 ;  /* 0x0000000000017941 */ /* 0x000fea0003800200 */
.L_x_36469:
        /* <DEDUP_REMOVED lines=61> */
.L_x_36467:
[----:B------:R-:W-:Y:S05]  /*1ab60*/  BSYNC.RECONVERGENT B0 ;  /* 0x0000000000007941 */ /* 0x000fea0003800200 */
.L_x_36466:
        /* <DEDUP_REMOVED lines=15> */
.L_x_36473:
        /* <DEDUP_REMOVED lines=13> */
.L_x_36475:
[----:B------:R-:W-:Y:S05]  /*1ad30*/  BSYNC.RECONVERGENT B1 ;  /* 0x0000000000017941 */ /* 0x000fea0003800200 */
.L_x_36474:
        /* <DEDUP_REMOVED lines=61> */
.L_x_36472:
[----:B------:R-:W-:Y:S05]  /*1b110*/  BSYNC.RECONVERGENT B0 ;  /* 0x0000000000007941 */ /* 0x000fea0003800200 */
.L_x_36471:
        /* <DEDUP_REMOVED lines=17> */
.L_x_36478:
        /* <DEDUP_REMOVED lines=13> */
.L_x_36480:
[----:B------:R-:W-:Y:S05]  /*1b300*/  BSYNC.RECONVERGENT B1 ;  /* 0x0000000000017941 */ /* 0x000fea0003800200 */
.L_x_36479:
        /* <DEDUP_REMOVED lines=61> */
.L_x_36477:
[----:B------:R-:W-:Y:S05]  /*1b6e0*/  BSYNC.RECONVERGENT B0 ;  /* 0x0000000000007941 */ /* 0x000fea0003800200 */
.L_x_36476:
        /* <DEDUP_REMOVED lines=15> */
.L_x_36483:
        /* <DEDUP_REMOVED lines=13> */
.L_x_36485:
[----:B------:R-:W-:Y:S05]  /*1b8b0*/  BSYNC.RECONVERGENT B1 ;  /* 0x0000000000017941 */ /* 0x000fea0003800200 */
.L_x_36484:
        /* <DEDUP_REMOVED lines=61> */
.L_x_36482:
[----:B------:R-:W-:Y:S05]  /*1bc90*/  BSYNC.RECONVERGENT B0 ;  /* 0x0000000000007941 */ /* 0x000fea0003800200 */
.L_x_36481:
        /* <DEDUP_REMOVED lines=17> */
.L_x_36488:
        /* <DEDUP_REMOVED lines=13> */
.L_x_36490:
[----:B------:R-:W-:Y:S05]  /*1be80*/  BSYNC.RECONVERGENT B1 ;  /* 0x0000000000017941 */ /* 0x000fea0003800200 */
.L_x_36489:
        /* <DEDUP_REMOVED lines=61> */
.L_x_36487:
[----:B------:R-:W-:Y:S05]  /*1c260*/  BSYNC.RECONVERGENT B0 ;  /* 0x0000000000007941 */ /* 0x000fea0003800200 */
.L_x_36486:
        /* <DEDUP_REMOVED lines=15> */
.L_x_36493:
        /* <DEDUP_REMOVED lines=13> */
.L_x_36495:
[----:B------:R-:W-:Y:S05]  /*1c430*/  BSYNC.RECONVERGENT B1 ;  /* 0x0000000000017941 */ /* 0x000fea0003800200 */
.L_x_36494:
        /* <DEDUP_REMOVED lines=61> */
.L_x_36492:
[----:B------:R-:W-:Y:S05]  /*1c810*/  BSYNC.RECONVERGENT B0 ;  /* 0x0000000000007941 */ /* 0x000fea0003800200 */
.L_x_36491:
        /* <DEDUP_REMOVED lines=17> */
.L_x_36498:
        /* <DEDUP_REMOVED lines=15> */
.L_x_36500:
[----:B------:R-:W-:Y:S05]  /*1ca20*/  BSYNC.RECONVERGENT B1 ;  /* 0x0000000000017941 */ /* 0x000fea0003800200 */
.L_x_36499:
        /* <DEDUP_REMOVED lines=61> */
.L_x_36497:
[----:B------:R-:W-:Y:S05]  /*1ce00*/  BSYNC.RECONVERGENT B0 ;  /* 0x0000000000007941 */ /* 0x000fea0003800200 */
.L_x_36496:
        /* <DEDUP_REMOVED lines=35> */
.L_x_36460:
        /* <DEDUP_REMOVED lines=16> */
.L_x_36504:
        /* <DEDUP_REMOVED lines=13> */
.L_x_36506:
[----:B------:R-:W-:Y:S05]  /*1d210*/  BSYNC.RECONVERGENT B1 ;  /* 0x0000000000017941 */ /* 0x000fea0003800200 */
.L_x_36505:
        /* <DEDUP_REMOVED lines=61> */
.L_x_36503:
[----:B------:R-:W-:Y:S05]  /*1d5f0*/  BSYNC.RECONVERGENT B0 ;  /* 0x0000000000007941 */ /* 0x000fea0003800200 */
.L_x_36502:
        /* <DEDUP_REMOVED lines=16> */
.L_x_36509:
        /* <DEDUP_REMOVED lines=13> */
.L_x_36511:
[----:B------:R-:W-:Y:S05]  /*1d7d0*/  BSYNC.RECONVERGENT B1 ;  /* 0x0000000000017941 */ /* 0x000fea0003800200 */
.L_x_36510:
        /* <DEDUP_REMOVED lines=61> */
.L_x_36508:
[----:B------:R-:W-:Y:S05]  /*1dbb0*/  BSYNC.RECONVERGENT B0 ;  /* 0x0000000000007941 */ /* 0x000fea0003800200 */
.L_x_36507:
        /* <DEDUP_REMOVED lines=16> */
.L_x_36514:
        /* <DEDUP_REMOVED lines=13> */
.L_x_36516:
[----:B------:R-:W-:Y:S05]  /*1dd90*/  BSYNC.RECONVERGENT B1 ;  /* 0x0000000000017941 */ /* 0x000fea0003800200 */
.L_x_36515:
        /* <DEDUP_REMOVED lines=61> */
.L_x_36513:
[----:B------:R-:W-:Y:S05]  /*1e170*/  BSYNC.RECONVERGENT B0 ;  /* 0x0000000000007941 */ /* 0x000fea0003800200 */
.L_x_36512:
        /* <DEDUP_REMOVED lines=16> */
.L_x_36519:
        /* <DEDUP_REMOVED lines=13> */
.L_x_36521:
[----:B------:R-:W-:Y:S05]  /*1e350*/  BSYNC.RECONVERGENT B1 ;  /* 0x0000000000017941 */ /* 0x000fea0003800200 */
.L_x_36520:
        /* <DEDUP_REMOVED lines=61> */
.L_x_36518:
[----:B------:R-:W-:Y:S05]  /*1e730*/  BSYNC.RECONVERGENT B0 ;  /* 0x0000000000007941 */ /* 0x000fea0003800200 */
.L_x_36517:
        /* <DEDUP_REMOVED lines=16> */
.L_x_36501:
[----:B------:R-:W-:Y:S01]  /*1e840*/  SEL R77, RZ, 0x1000000, !P4 ;  /* 0x01000000ff4d7807 */ /* 0x000fe20006000000 */
[----:B------:R-:W0:Y:S01]  /*1e850*/  @P0 LDC.64 R20, c[0x0][0x398] ;  /* 0x0000e600ff140b82 */ /* 0x000e220000000a00 */
[----:B------:R-:W-:Y:S01]  /*1e860*/  SEL R16, RZ, 0x10000, !P3 ;  /* 0x00010000ff107807 */ /* 0x000fe20005800000 */
[----:B------:R-:W-:Y:S01]  /*1e870*/  VIADD R22, R186, 0xc0 ;  /* 0x000000c0ba167836 */ /* 0x000fe20000000000 */
[----:B------:R-:W-:Y:S02]  /*1e880*/  SEL R17, RZ, 0x100, !P2 ;  /* 0x00000100ff117807 */ /* 0x000fe40005000000 */
[----:B------:R-:W-:Y:S02]  /*1e890*/  SEL R18, RZ, 0x1, !P1 ;  /* 0x00000001ff127807 */ /* 0x000fe40004800000 */
[----:B------:R-:W-:Y:S01]  /*1e8a0*/  IADD3 R77, PT, PT, R17, R77, R16 ;  /* 0x0000004d114d7210 */ /* 0x000fe20007ffe010 */
[C---:B------:R-:W-:Y:S01]  /*1e8b0*/  IMAD.WIDE.U32 R16, R174.reuse, 0x10, R166 ;  /* 0x00000010ae107825 */ /* 0x040fe200078e00a6 */
        /* <DEDUP_REMOVED lines=12> */
[----:B------:R-:W-:-:S05]  /*1e980*/  LOP3.LUT R77, R77, 0xff0000, RZ, 0xc0, !PT ;  /* 0x00ff00004d4d7812 */ /* 0x000fca00078ec0ff */
[----:B------:R-:W-:Y:S01]  /*1e990*/  IMAD R77, R78, 0x1000000, R77 ;  /* 0x010000004e4d7824 */ /* 0x000fe200078e024d */
[----:B------:R-:W-:-:S05]  /*1e9a0*/  LOP3.LUT R78, R9, 0xff, RZ, 0xc0, !PT ;  /* 0x000000ff094e7812 */ /* 0x000fca00078ec0ff */
[----:B------:R-:W-:Y:S01]  /*1e9b0*/  IMAD R77, R78, 0x100, R77 ;  /* 0x000001004e4d7824 */ /* 0x000fe200078e024d */
[----:B------:R-:W-:-:S04]  /*1e9c0*/  LOP3.LUT R78, R7, 0xff, RZ, 0xc0, !PT ;  /* 0x000000ff074e7812 */ /* 0x000fc800078ec0ff */
[----:B------:R-:W-:Y:S01]  /*1e9d0*/  IADD3 R77, PT, PT, R77, R78, RZ ;  /* 0x0000004e4d4d7210 */ /* 0x000fe20007ffe0ff */
[----:B0-----:R-:W-:-:S05]  /*1e9e0*/  IMAD.WIDE.U32 R18, R174, 0x4, R18 ;  /* 0x00000004ae127825 */ /* 0x001fca00078e0012 */
[----:B------:R0:W-:Y:S02]  /*1e9f0*/  STG.E desc[UR6][R18.64], R77 ;  /* 0x0000004d12007986 */ /* 0x0001e4000c101906 */
.L_x_36522:
        /* <DEDUP_REMOVED lines=20> */
.L_x_36526:
        /* <DEDUP_REMOVED lines=13> */
.L_x_36528:
[----:B------:R-:W-:Y:S05]  /*1ec10*/  BSYNC.RECONVERGENT B1 ;  /* 0x0000000000017941 */ /* 0x000fea0003800200 */
.L_x_36527:
        /* <DEDUP_REMOVED lines=60> */
.L_x_36525:
[----:B------:R-:W-:Y:S05]  /*1efe0*/  BSYNC.RECONVERGENT B0 ;  /* 0x0000000000007941 */ /* 0x000fea0003800200 */
.L_x_36524:
        /* <DEDUP_REMOVED lines=17> */
.L_x_36531:
        /* <DEDUP_REMOVED lines=13> */
.L_x_36533:
[----:B------:R-:W-:Y:S05]  /*1f1d0*/  BSYNC.RECONVERGENT B1 ;  /* 0x0000000000017941 */ /* 0x000fea0003800200 */
.L_x_36532:
        /* <DEDUP_REMOVED lines=61> */
.L_x_36530:
[----:B------:R-:W-:Y:S05]  /*1f5b0*/  BSYNC.RECONVERGENT B0 ;  /* 0x0000000000007941 */ /* 0x000fea0003800200 */
.L_x_36529:
        /* <DEDUP_REMOVED lines=15> */
.L_x_36536:
        /* <DEDUP_REMOVED lines=13> */
.L_x_36538:
[----:B------:R-:W-:Y:S05]  /*1f780*/  BSYNC.RECONVERGENT B1 ;  /* 0x0000000000017941 */ /* 0x000fea0003800200 */
.L_x_36537:
        /* <DEDUP_REMOVED lines=61> */
.L_x_36535:
[----:B------:R-:W-:Y:S05]  /*1fb60*/  BSYNC.RECONVERGENT B0 ;  /* 0x0000000000007941 */ /* 0x000fea0003800200 */
.L_x_36534:
        /* <DEDUP_REMOVED lines=17> */
.L_x_36541:
        /* <DEDUP_REMOVED lines=13> */
.L_x_36543:
[----:B------:R-:W-:Y:S05]  /*1fd50*/  BSYNC.RECONVERGENT B1 ;  /* 0x0000000000017941 */ /* 0x000fea0003800200 */
.L_x_36542:
        /* <DEDUP_REMOVED lines=61> */
.L_x_36540:
[----:B------:R-:W-:Y:S05]  /*20130*/  BSYNC.RECONVERGENT B0 ;  /* 0x0000000000007941 */ /* 0x000fea0003800200 */
.L_x_36539:
        /* <DEDUP_REMOVED lines=15> */
.L_x_36546:
        /* <DEDUP_REMOVED lines=13> */
.L_x_36548:
[----:B------:R-:W-:Y:S05]  /*20300*/  BSYNC.RECONVERGENT B1 ;  /* 0x0000000000017941 */ /* 0x000fea0003800200 */
.L_x_36547:
        /* <DEDUP_REMOVED lines=61> */
.L_x_36545:
[----:B------:R-:W-:Y:S05]  /*206e0*/  BSYNC.RECONVERGENT B0 ;  /* 0x0000000000007941 */ /* 0x000fea0003800200 */
.L_x_36544:
        /* <DEDUP_REMOVED lines=17> */
.L_x_36551:
        /* <DEDUP_REMOVED lines=13> */
.L_x_36553:
[----:B------:R-:W-:Y:S05]  /*208d0*/  BSYNC.RECONVERGENT B1 ;  /* 0x0000000000017941 */ /* 0x000fea0003800200 */
.L_x_36552:
        /* <DEDUP_REMOVED lines=61> */
.L_x_36550:
[----:B------:R-:W-:Y:S05]  /*20cb0*/  BSYNC.RECONVERGENT B0 ;  /* 0x0000000000007941 */ /* 0x000fea0003800200 */
.L_x_36549:
        /* <DEDUP_REMOVED lines=15> */
.L_x_36556:
        /* <DEDUP_REMOVED lines=13> */
.L_x_36558:
[----:B------:R-:W-:Y:S05]  /*20e80*/  BSYNC.RECONVERGENT B1 ;  /* 0x0000000000017941 */ /* 0x000fea0003800200 */
.L_x_36557:
        /* <DEDUP_REMOVED lines=61> */
.L_x_36555:
[----:B------:R-:W-:Y:S05]  /*21260*/  BSYNC.RECONVERGENT B0 ;  /* 0x0000000000007941 */ /* 0x000fea0003800200 */
.L_x_36554:
        /* <DEDUP_REMOVED lines=17> */
.L_x_36561:
        /* <DEDUP_REMOVED lines=15> */
.L_x_36563:
[----:B------:R-:W-:Y:S05]  /*21470*/  BSYNC.RECONVERGENT B1 ;  /* 0x0000000000017941 */ /* 0x000fea0003800200 */
.L_x_36562:
        /* <DEDUP_REMOVED lines=61> */
.L_x_36560:
[----:B------:R-:W-:Y:S05]  /*21850*/  BSYNC.RECONVERGENT B0 ;  /* 0x0000000000007941 */ /* 0x000fea0003800200 */
.L_x_36559:
        /* <DEDUP_REMOVED lines=35> */
.L_x_36523:
        /* <DEDUP_REMOVED lines=16> */
.L_x_36567:
        /* <DEDUP_REMOVED lines=13> */
.L_x_36569:
[----:B------:R-:W-:Y:S05]  /*21c60*/  BSYNC.RECONVERGENT B1 ;  /* 0x0000000000017941 */ /* 0x000fea0003800200 */
.L_x_36568:
        /* <DEDUP_REMOVED lines=60> */
.L_x_36566:
[----:B------:R-:W-:Y:S05]  /*22030*/  BSYNC.RECONVERGENT B0 ;  /* 0x0000000000007941 */ /* 0x000fea0003800200 */
.L_x_36565:
        /* <DEDUP_REMOVED lines=16> */
.L_x_36572:
        /* <DEDUP_REMOVED lines=13> */
.L_x_36574:
[----:B------:R-:W-:Y:S05]  /*22210*/  BSYNC.RECONVERGENT B1 ;  /* 0x0000000000017941 */ /* 0x000fea0003800200 */
.L_x_36573:
        /* <DEDUP_REMOVED lines=61> */
.L_x_36571:
[----:B------:R-:W-:Y:S05]  /*225f0*/  BSYNC.RECONVERGENT B0 ;  /* 0x0000000000007941 */ /* 0x000fea0003800200 */
.L_x_36570:
        /* <DEDUP_REMOVED lines=16> */
.L_x_36577:
        /* <DEDUP_REMOVED lines=13> */
.L_x_36579:
[----:B------:R-:W-:Y:S05]  /*227d0*/  BSYNC.RECONVERGENT B1 ;  /* 0x0000000000017941 */ /* 0x000fea0003800200 */
.L_x_36578:
        /* <DEDUP_REMOVED lines=61> */
.L_x_36576:
[----:B------:R-:W-:Y:S05]  /*22bb0*/  BSYNC.RECONVERGENT B0 ;  /* 0x0000000000007941 */ /* 0x000fea0003800200 */
.L_x_36575:
        /* <DEDUP_REMOVED lines=16> */
.L_x_36582:
        /* <DEDUP_REMOVED lines=13> */
.L_x_36584:
[----:B------:R-:W-:Y:S05]  /*22d90*/  BSYNC.RECONVERGENT B1 ;  /* 0x0000000000017941 */ /* 0x000fea0003800200 */
.L_x_36583:
        /* <DEDUP_REMOVED lines=61> */
.L_x_36581:
[----:B------:R-:W-:Y:S05]  /*23170*/  BSYNC.RECONVERGENT B0 ;  /* 0x0000000000007941 */ /* 0x000fea0003800200 */
.L_x_36580:
        /* <DEDUP_REMOVED lines=16> */
.L_x_36564:
[----:B------:R-:W-:Y:S01]  /*23280*/  IMAD.WIDE.U32 R16, R22, 0x10, R166 ;  /* 0x0000001016107825 */ /* 0x000fe200078e00a6 */
[----:B------:R-:W0:Y:S01]  /*23290*/  @P0 LDC.64 R14, c[0x0][0x398] ;  /* 0x0000e600ff0e0b82 */ /* 0x000e220000000a00 */
[----:B------:R-:W-:Y:S02]  /*232a0*/  SEL R18, RZ, 0x1000000, !P4 ;  /* 0x01000000ff127807 */ /* 0x000fe40006000000 */
[----:B------:R-:W-:Y:S01]  /*232b0*/  SEL R19, RZ, 0x10000, !P3 ;  /* 0x00010000ff137807 */ /* 0x000fe20005800000 */
[----:B------:R1:W-:Y:S01]  /*232c0*/  STG.E.128 desc[UR6][R16.64], R76 ;  /* 0x0000004c10007986 */ /* 0x0003e2000c101d06 */
[----:B------:R-:W-:-:S04]  /*232d0*/  SEL R21, RZ, 0x100, !P2 ;  /* 0x00000100ff157807 */ /* 0x000fc80005000000 */
[----:B------:R-:W-:Y:S02]  /*232e0*/  IADD3 R21, PT, PT, R21, R18, R19 ;  /* 0x0000001215157210 */ /* 0x000fe40007ffe013 */
[----:B------:R-:W-:-:S05]  /*232f0*/  SEL R18, RZ, 0x1, !P1 ;  /* 0x00000001ff127807 */ /* 0x000fca0004800000 */
[----:B------:R-:W-:Y:S02]  /*23300*/  IMAD.IADD R21, R21, 0x1, R18 ;  /* 0x0000000115157824 */ /* 0x000fe400078e0212 */
[----:B------:R-:W-:Y:S01]  /*23310*/  IMAD.WIDE.U32 R18, R22, 0x4, R200 ;  /* 0x0000000416127825 */ /* 0x000fe200078e00c8 */
[----:B-1----:R-:W1:Y:S04]  /*23320*/  @P5 LDC.64 R16, c[0x0][0x3a0] ;  /* 0x0000e800ff105b82 */ /* 0x002e680000000a00 */
[----:B------:R2:W-:Y:S02]  /*23330*/  STG.E desc[UR6][R18.64], R21 ;  /* 0x0000001512007986 */ /* 0x0005e4000c101906 */
[----:B--2---:R-:W-:-:S05]  /*23340*/  IADD3 R21, PT, PT, R186, 0xe0, RZ ;  /* 0x000000e0ba157810 */ /* 0x004fca0007ffe0ff */
[----:B0-----:R-:W-:-:S04]  /*23350*/  @P0 IMAD.WIDE.U32 R14, R21, 0x10, R14 ;  /* 0x00000010150e0825 */ /* 0x001fc800078e000e */
[----:B-1----:R-:W-:Y:S01]  /*23360*/  @P5 IMAD.WIDE.U32 R16, R21, 0x10, R16 ;  /* 0x0000001015105825 */ /* 0x002fe200078e0010 */
[----:B------:R-:W-:Y:S06]  /*23370*/  @!P0 BRA `(.L_x_36585) ;  /* 0x00000000002c8947 */ /* 0x000fec0003800000 */
[----:B------:R-:W0:Y:S01]  /*23380*/  LDC.64 R18, c[0x0][0x3b8] ;  /* 0x0000ee00ff127b82 */ /* 0x000e220000000a00 */
        /* <DEDUP_REMOVED lines=10> */
.L_x_36585:
[----:B0-----:R-:W-:Y:S01]  /*23430*/  IMAD.WIDE.U32 R18, R21, 0x10, R192 ;  /* 0x0000001015127825 */ /* 0x001fe200078e00c0 */
[----:B------:R0:W5:Y:S04]  /*23440*/  @P5 LDG.E.128 R72, desc[UR6][R16.64] ;  /* 0x0000000610485981 */ /* 0x000168000c1e1d00 */
[----:B------:R0:W5:Y:S04]  /*23450*/  @P0 LDG.E.128 R68, desc[UR6][R14.64] ;  /* 0x000000060e440981 */ /* 0x000168000c1e1d00 */
[----:B------:R-:W5:Y:S01]  /*23460*/  LDG.E.128 R16, desc[UR6][R18.64] ;  /* 0x0000000612107981 */ /* 0x000f62000c1e1d00 */
[----:B------:R-:W-:Y:S05]  /*23470*/  @!P0 BRA `(.L_x_36586) ;  /* 0x0000003000188947 */ /* 0x000fea0003800000 */
        /* <DEDUP_REMOVED lines=16> */
.L_x_36589:
        /* <DEDUP_REMOVED lines=13> */
.L_x_36591:
[----:B------:R-:W-:Y:S05]  /*23650*/  BSYNC.RECONVERGENT B1 ;  /* 0x0000000000017941 */ /* 0x000fea0003800200 */
.L_x_36590:
        /* <DEDUP_REMOVED lines=61> */
.L_x_36588:
[----:B------:R-:W-:Y:S05]  /*23a30*/  BSYNC.RECONVERGENT B0 ;  /* 0x0000000000007941 */ /* 0x000fea0003800200 */
.L_x_36587:
        /* <DEDUP_REMOVED lines=17> */
.L_x_36594:
        /* <DEDUP_REMOVED lines=13> */
.L_x_36596:
[----:B------:R-:W-:Y:S05]  /*23c20*/  BSYNC.RECONVERGENT B1 ;  /* 0x0000000000017941 */ /* 0x000fea0003800200 */
.L_x_36595:
        /* <DEDUP_REMOVED lines=61> */
.L_x_36593:
[----:B------:R-:W-:Y:S05]  /*24000*/  BSYNC.RECONVERGENT B0 ;  /* 0x0000000000007941 */ /* 0x000fea0003800200 */
.L_x_36592:
        /* <DEDUP_REMOVED lines=15> */
.L_x_36599:
        /* <DEDUP_REMOVED lines=13> */
.L_x_36601:
[----:B------:R-:W-:Y:S05]  /*241d0*/  BSYNC.RECONVERGENT B1 ;  /* 0x0000000000017941 */ /* 0x000fea0003800200 */
.L_x_36600:
        /* <DEDUP_REMOVED lines=61> */
.L_x_36598:
[----:B------:R-:W-:Y:S05]  /*245b0*/  BSYNC.RECONVERGENT B0 ;  /* 0x0000000000007941 */ /* 0x000fea0003800200 */
.L_x_36597:
        /* <DEDUP_REMOVED lines=17> */
.L_x_36604:
        /* <DEDUP_REMOVED lines=13> */
.L_x_36606:
[----:B------:R-:W-:Y:S05]  /*247a0*/  BSYNC.RECONVERGENT B1 ;  /* 0x0000000000017941 */ /* 0x000fea0003800200 */
.L_x_36605:
        /* <DEDUP_REMOVED lines=61> */
.L_x_36603:
[----:B------:R-:W-:Y:S05]  /*24b80*/  BSYNC.RECONVERGENT B0 ;  /* 0x0000000000007941 */ /* 0x000fea0003800200 */
.L_x_36602:
        /* <DEDUP_REMOVED lines=15> */
.L_x_36609:
        /* <DEDUP_REMOVED lines=13> */
.L_x_36611:
[----:B------:R-:W-:Y:S05]  /*24d50*/  BSYNC.RECONVERGENT B1 ;  /* 0x0000000000017941 */ /* 0x000fea0003800200 */
.L_x_36610:
        /* <DEDUP_REMOVED lines=61> */
.L_x_36608:
[----:B------:R-:W-:Y:S05]  /*25130*/  BSYNC.RECONVERGENT B0 ;  /* 0x0000000000007941 */ /* 0x000fea0003800200 */
.L_x_36607:
        /* <DEDUP_REMOVED lines=17> */
.L_x_36614:
        /* <DEDUP_REMOVED lines=13> */
.L_x_36616:
[----:B------:R-:W-:Y:S05]  /*25320*/  BSYNC.RECONVERGENT B1 ;  /* 0x0000000000017941 */ /* 0x000fea0003800200 */
.L_x_36615:
        /* <DEDUP_REMOVED lines=61> */
.L_x_36613:
[----:B------:R-:W-:Y:S05]  /*25700*/  BSYNC.RECONVERGENT B0 ;  /* 0x0000000000007941 */ /* 0x000fea0003800200 */
.L_x_36612:
        /* <DEDUP_REMOVED lines=15> */
.L_x_36619:
        /* <DEDUP_REMOVED lines=13> */
.L_x_36621:
[----:B------:R-:W-:Y:S05]  /*258d0*/  BSYNC.RECONVERGENT B1 ;  /* 0x0000000000017941 */ /* 0x000fea0003800200 */
.L_x_36620:
        /* <DEDUP_REMOVED lines=56> */
[----:B------:R-:W-:-:S04]  /*25c60*/  MOV R8, R88 ;  /* 0x0000005800087202 */ /* 0x000fc80000000f00 */
[----:B------:R-:W-:Y:S01]  /*25c70*/  LOP3.LUT R4, R82, UR15, R81, 0x96, !PT ;  /* 0x0000000f52047c12 */ /* 0x000fe2000f8e9651 */
[----:B------:R-:W-:Y:S02]  /*25c80*/  IMAD.MOV.U32 R81, RZ, RZ, R23 ;  /* 0x000000ffff517224 */ /* 0x000fe400078e0017 */
[----:B------:R-:W-:Y:S02]  /*25c90*/  IMAD.MOV.U32 R23, RZ, RZ, R80 ;  /* 0x000000ffff177224 */ /* 0x000fe400078e0050 */
[----:B------:R-:W-:-:S07]  /*25ca0*/  HFMA2 R80, -RZ, RZ, 0, 0 ;  /* 0x00000000ff507431 */ /* 0x000fce00000001ff */
.L_x_36618:
[----:B------:R-:W-:Y:S05]  /*25cb0*/  BSYNC.RECONVERGENT B0 ;  /* 0x0000000000007941 */ /* 0x000fea0003800200 */
.L_x_36617:
        /* <DEDUP_REMOVED lines=17> */
.L_x_36624:
        /* <DEDUP_REMOVED lines=15> */
.L_x_36626:
[----:B------:R-:W-:Y:S05]  /*25ec0*/  BSYNC.RECONVERGENT B1 ;  /* 0x0000000000017941 */ /* 0x000fea0003800200 */
.L_x_36625:
        /* <DEDUP_REMOVED lines=61> */
.L_x_36623:
[----:B------:R-:W-:Y:S05]  /*262a0*/  BSYNC.RECONVERGENT B0 ;  /* 0x0000000000007941 */ /* 0x000fea0003800200 */
.L_x_36622:
[-C--:B------:R-:W-:Y:S01]  /*262b0*/  FMUL.FTZ R100, R68, R140.reuse ;  /* 0x0000008c44647220 */ /* 0x080fe20000410000 */
[----:B------:R-:W-:Y:S01]  /*262c0*/  FSETP.GTU.FTZ.AND P6, PT, R14, R141, PT ;  /* 0x0000008d0e00720b */ /* 0x000fe20003fdc000 */
[----:B------:R-:W-:Y:S01]  /*262d0*/  FMUL.FTZ R101, R69, R140 ;  /* 0x0000008c45657220 */ /* 0x000fe20000410000 */
[----:B------:R-:W-:Y:S02]  /*262e0*/  I2FP.F32.U32 R80, R81 ;  /* 0x0000005100507245 */ /* 0x000fe40000201000 */
[----:B------:R-:W-:Y:S02]  /*262f0*/  FSEL R100, R100, RZ, !P6 ;  /* 0x000000ff64647208 */ /* 0x000fe40007000000 */
[----:B------:R-:W-:Y:S01]  /*26300*/  SEL R14, RZ, 0x1, P6 ;  /* 0x00000001ff0e7807 */ /* 0x000fe20003000000 */
[----:B------:R-:W-:Y:S01]  /*26310*/  FFMA.FTZ R80, R80, R142, 1.1641532182693481445e-10 ;  /* 0x2f00000050507423 */ /* 0x000fe2000001008e */
[----:B------:R-:W-:Y:S02]  /*26320*/  FSETP.GTU.FTZ.AND P6, PT, R15, R141, PT ;  /* 0x0000008d0f00720b */ /* 0x000fe40003fdc000 */
[----:B------:R-:W-:-:S02]  /*26330*/  FSEL R102, R18, RZ, P3 ;  /* 0x000000ff12667208 */ /* 0x000fc40001800000 */
[----:B------:R-:W-:Y:S02]  /*26340*/  FSEL R101, R101, RZ, !P6 ;  /* 0x000000ff65657208 */ /* 0x000fe40007000000 */
[----:B------:R-:W-:Y:S02]  /*26350*/  SEL R15, RZ, 0x1, P6 ;  /* 0x00000001ff0f7807 */ /* 0x000fe40003000000 */
[-C--:B------:R-:W-:Y:S01]  /*26360*/  FSETP.GTU.FTZ.AND P6, PT, R20, R141.reuse, PT ;  /* 0x0000008d1400720b */ /* 0x080fe20003fdc000 */
[----:B------:R-:W-:Y:S01]  /*26370*/  FMUL.FTZ R20, R70, R140 ;  /* 0x0000008c46147220 */ /* 0x000fe20000410000 */
[----:B------:R-:W-:Y:S02]  /*26380*/  FSEL R17, R17, RZ, P2 ;  /* 0x000000ff11117208 */ /* 0x000fe40001000000 */
[----:B------:R-:W-:Y:S02]  /*26390*/  SEL R18, RZ, 0x1, P6 ;  /* 0x00000001ff127807 */ /* 0x000fe40003000000 */
[----:B------:R-:W-:Y:S01]  /*263a0*/  FSEL R20, R20, RZ, !P6 ;  /* 0x000000ff14147208 */ /* 0x000fe20007000000 */
[----:B------:R-:W-:Y:S01]  /*263b0*/  FADD.FTZ R101, R17, R101 ;  /* 0x0000006511657221 */ /* 0x000fe20000010000 */
[----:B------:R-:W-:-:S02]  /*263c0*/  FSETP.GTU.FTZ.AND P6, PT, R80, R141, PT ;  /* 0x0000008d5000720b */ /* 0x000fc40003fdc000 */
[----:B------:R-:W-:Y:S01]  /*263d0*/  FSEL R16, R16, RZ, P1 ;  /* 0x000000ff10107208 */ /* 0x000fe20000800000 */
[----:B------:R-:W-:Y:S01]  /*263e0*/  FADD.FTZ R102, R102, R20 ;  /* 0x0000001466667221 */ /* 0x000fe20000010000 */
[----:B------:R-:W-:Y:S01]  /*263f0*/  FMUL.FTZ R20, R71, R140 ;  /* 0x0000008c47147220 */ /* 0x000fe20000410000 */
[----:B------:R-:W-:Y:S01]  /*26400*/  FSEL R19, R19, RZ, P4 ;  /* 0x000000ff13137208 */ /* 0x000fe20002000000 */
[----:B------:R-:W-:Y:S01]  /*26410*/  @P5 FADD.FTZ R101, R73, R101 ;  /* 0x0000006549655221 */ /* 0x000fe20000010000 */
[----:B------:R-:W-:Y:S01]  /*26420*/  PRMT R7, R14, 0x7610, R7 ;  /* 0x000076100e077816 */ /* 0x000fe20000000007 */
[----:B------:R-:W-:Y:S01]  /*26430*/  FADD.FTZ R100, R16, R100 ;  /* 0x0000006410647221 */ /* 0x000fe20000010000 */
[----:B------:R-:W-:Y:S01]  /*26440*/  FSEL R20, R20, RZ, !P6 ;  /* 0x000000ff14147208 */ /* 0x000fe20007000000 */
[----:B------:R-:W-:Y:S01]  /*26450*/  @P5 FADD.FTZ R102, R74, R102 ;  /* 0x000000664a665221 */ /* 0x000fe20000010000 */
[----:B------:R-:W-:Y:S01]  /*26460*/  SEL R14, RZ, 0x1, P6 ;  /* 0x00000001ff0e7807 */ /* 0x000fe20003000000 */
[----:B------:R-:W-:Y:S01]  /*26470*/  @P5 FADD.FTZ R100, R72, R100 ;  /* 0x0000006448645221 */ /* 0x000fe20000010000 */
[----:B------:R-:W-:Y:S01]  /*26480*/  PRMT R9, R15, 0x7610, R9 ;  /* 0x000076100f097816 */ /* 0x000fe20000000009 */
[----:B------:R-:W-:Y:S01]  /*26490*/  FADD.FTZ R103, R20, R19 ;  /* 0x0000001314677221 */ /* 0x000fe20000010000 */
[----:B------:R-:W-:-:S02]  /*264a0*/  PRMT R10, R18, 0x7610, R10 ;  /* 0x00007610120a7816 */ /* 0x000fc4000000000a */
[----:B------:R-:W-:Y:S01]  /*264b0*/  PRMT R11, R14, 0x7610, R11 ;  /* 0x000076100e0b7816 */ /* 0x000fe2000000000b */
[----:B------:R-:W-:Y:S01]  /*264c0*/  @P5 FADD.FTZ R103, R75, R103 ;  /* 0x000000674b675221 */ /* 0x000fe20000010000 */
[----:B------:R-:W-:Y:S06]  /*264d0*/  BRA `(.L_x_36627) ;  /* 0x0000001800007947 */ /* 0x000fec0003800000 */
.L_x_36586:
        /* <DEDUP_REMOVED lines=16> */
.L_x_36630:
        /* <DEDUP_REMOVED lines=13> */
.L_x_36632:
[----:B------:R-:W-:Y:S05]  /*266b0*/  BSYNC.RECONVERGENT B1 ;  /* 0x0000000000017941 */ /* 0x000fea0003800200 */
.L_x_36631:
        /* <DEDUP_REMOVED lines=61> */
.L_x_36629:
[----:B------:R-:W-:Y:S05]  /*26a90*/  BSYNC.RECONVERGENT B0 ;  /* 0x0000000000007941 */ /* 0x000fea0003800200 */
.L_x_36628:
        /* <DEDUP_REMOVED lines=16> */
.L_x_36635:
        /* <DEDUP_REMOVED lines=13> */
.L_x_36637:
[----:B------:R-:W-:Y:S05]  /*26c70*/  BSYNC.RECONVERGENT B1 ;  /* 0x0000000000017941 */ /* 0x000fea0003800200 */
.L_x_36636:
        /* <DEDUP_REMOVED lines=59> */
[----:B------:R-:W-:Y:S02]  /*27030*/  IMAD.MOV.U32 R15, RZ, RZ, R23 ;  /* 0x000000ffff0f7224 */ /* 0x000fe400078e0017 */
[----:B------:R-:W-:-:S07]  /*27040*/  IMAD.MOV.U32 R23, RZ, RZ, R14 ;  /* 0x000000ffff177224 */ /* 0x000fce00078e000e */
.L_x_36634:
[----:B------:R-:W-:Y:S05]  /*27050*/  BSYNC.RECONVERGENT B0 ;  /* 0x0000000000007941 */ /* 0x000fea0003800200 */
.L_x_36633:
        /* <DEDUP_REMOVED lines=16> */
.L_x_36640:
        /* <DEDUP_REMOVED lines=13> */
.L_x_36642:
[----:B------:R-:W-:Y:S05]  /*27230*/  BSYNC.RECONVERGENT B1 ;  /* 0x0000000000017941 */ /* 0x000fea0003800200 */
.L_x_36641:
        /* <DEDUP_REMOVED lines=60> */
[----:B------:R-:W-:-:S07]  /*27600*/  IMAD.MOV.U32 R14, RZ, RZ, RZ ;  /* 0x000000ffff0e7224 */ /* 0x000fce00078e00ff */
.L_x_36639:
[----:B------:R-:W-:Y:S05]  /*27610*/  BSYNC.RECONVERGENT B0 ;  /* 0x0000000000007941 */ /* 0x000fea0003800200 */
.L_x_36638:
        /* <DEDUP_REMOVED lines=16> */
.L_x_36645:
        /* <DEDUP_REMOVED lines=13> */
.L_x_36647:
[----:B------:R-:W-:Y:S05]  /*277f0*/  BSYNC.RECONVERGENT B1 ;  /* 0x0000000000017941 */ /* 0x000fea0003800200 */
.L_x_36646:
        /* <DEDUP_REMOVED lines=57> */
[----:B------:R-:W-:Y:S01]  /*27b90*/  IMAD.MOV.U32 R82, RZ, RZ, RZ ;  /* 0x000000ffff527224 */ /* 0x000fe200078e00ff */
[----:B------:R-:W-:Y:S01]  /*27ba0*/  LOP3.LUT R4, R80, UR15, R15, 0x96, !PT ;  /* 0x0000000f50047c12 */ /* 0x000fe2000f8e960f */
[----:B------:R-:W-:Y:S01]  /*27bb0*/  IMAD.MOV.U32 R15, RZ, RZ, R23 ;  /* 0x000000ffff0f7224 */ /* 0x000fe200078e0017 */
[----:B------:R-:W-:-:S07]  /*27bc0*/  MOV R23, R14 ;  /* 0x0000000e00177202 */ /* 0x000fce0000000f00 */
.L_x_36644:
[----:B------:R-:W-:Y:S05]  /*27bd0*/  BSYNC.RECONVERGENT B0 ;  /* 0x0000000000007941 */ /* 0x000fea0003800200 */
.L_x_36643:
        /* <DEDUP_REMOVED lines=16> */
.L_x_36627:
[----:B------:R-:W-:Y:S01]  /*27ce0*/  IMAD.WIDE.U32 R14, R21, 0x10, R166 ;  /* 0x00000010150e7825 */ /* 0x000fe200078e00a6 */
[----:B------:R-:W0:Y:S01]  /*27cf0*/  @P0 LDC.64 R18, c[0x0][0x398] ;  /* 0x0000e600ff120b82 */ /* 0x000e220000000a00 */
[----:B------:R-:W-:-:S03]  /*27d00*/  SEL R20, RZ, 0x1000000, !P4 ;  /* 0x01000000ff147807 */ /* 0x000fc60006000000 */
[----:B------:R1:W-:Y:S04]  /*27d10*/  STG.E.128 desc[UR6][R14.64], R100 ;  /* 0x000000640e007986 */ /* 0x0003e8000c101d06 */
[----:B------:R-:W2:Y:S01]  /*27d20*/  @P5 LDC.64 R16, c[0x0][0x3a0] ;  /* 0x0000e800ff105b82 */ /* 0x000ea20000000a00 */
[----:B-1----:R-:W-:Y:S02]  /*27d30*/  SEL R14, RZ, 0x10000, !P3 ;  /* 0x00010000ff0e7807 */ /* 0x002fe40005800000 */
[----:B------:R-:W-:-:S04]  /*27d40*/  SEL R15, RZ, 0x100, !P2 ;  /* 0x00000100ff0f7807 */ /* 0x000fc80005000000 */
[----:B------:R-:W-:Y:S02]  /*27d50*/  IADD3 R20, PT, PT, R15, R20, R14 ;  /* 0x000000140f147210 */ /* 0x000fe40007ffe00e */
[----:B------:R-:W-:-:S05]  /*27d60*/  SEL R14, RZ, 0x1, !P1 ;  /* 0x00000001ff0e7807 */ /* 0x000fca0004800000 */
[----:B------:R-:W-:Y:S02]  /*27d70*/  IMAD.IADD R20, R20, 0x1, R14 ;  /* 0x0000000114147824 */ /* 0x000fe400078e020e */
[----:B------:R-:W-:-:S05]  /*27d80*/  IMAD.WIDE.U32 R14, R21, 0x4, R200 ;  /* 0x00000004150e7825 */ /* 0x000fca00078e00c8 */
[----:B------:R1:W-:Y:S02]  /*27d90*/  STG.E desc[UR6][R14.64], R20 ;  /* 0x000000140e007986 */ /* 0x0003e4000c101906 */
[----:B-1----:R-:W-:-:S05]  /*27da0*/  IADD3 R15, PT, PT, R186, 0x100, RZ ;  /* 0x00000100ba0f7810 */ /* 0x002fca0007ffe0ff */
[----:B0-----:R-:W-:Y:S01]  /*27db0*/  @P0 IMAD.WIDE.U32 R18, R15, 0x10, R18 ;  /* 0x000000100f120825 */ /* 0x001fe200078e0012 */
[----:B--2---:R-:W-:Y:S06]  /*27dc0*/  @!P0 BRA `(.L_x_36648) ;  /* 0x00000000002c8947 */ /* 0x004fec0003800000 */
        /* <DEDUP_REMOVED lines=11> */
.L_x_36648:
[C---:B------:R-:W-:Y:S01]  /*27e80*/  @P5 IMAD.WIDE.U32 R16, R15.reuse, 0x10, R16 ;  /* 0x000000100f105825 */ /* 0x040fe200078e0010 */
[----:B------:R-:W5:Y:S04]  /*27e90*/  @P0 LDG.E.128 R68, desc[UR6][R18.64] ;  /* 0x0000000612440981 */ /* 0x000f68000c1e1d00 */
[----:B------:R1:W5:Y:S02]  /*27ea0*/  @P5 LDG.E.128 R72, desc[UR6][R16.64] ;  /* 0x0000000610485981 */ /* 0x000364000c1e1d00 */
[----:B-1----:R-:W-:-:S06]  /*27eb0*/  IMAD.WIDE.U32 R16, R15, 0x10, R192 ;  /* 0x000000100f107825 */ /* 0x002fcc00078e00c0 */
        /* <DEDUP_REMOVED lines=18> */
.L_x_36652:
        /* <DEDUP_REMOVED lines=13> */
.L_x_36654:
[----:B------:R-:W-:Y:S05]  /*280b0*/  BSYNC.RECONVERGENT B1 ;  /* 0x0000000000017941 */ /* 0x000fea0003800200 */
.L_x_36653:
        /* <DEDUP_REMOVED lines=61> */
.L_x_36651:
[----:B------:R-:W-:Y:S05]  /*28490*/  BSYNC.RECONVERGENT B0 ;  /* 0x0000000000007941 */ /* 0x000fea0003800200 */
.L_x_36650:
        /* <DEDUP_REMOVED lines=17> */
.L_x_36657:
        /* <DEDUP_REMOVED lines=13> */
.L_x_36659:
[----:B------:R-:W-:Y:S05]  /*28680*/  BSYNC.RECONVERGENT B1 ;  /* 0x0000000000017941 */ /* 0x000fea0003800200 */
.L_x_36658:
        /* <DEDUP_REMOVED lines=61> */
.L_x_36656:
[----:B------:R-:W-:Y:S05]  /*28a60*/  BSYNC.RECONVERGENT B0 ;  /* 0x0000000000007941 */ /* 0x000fea0003800200 */
.L_x_36655:
        /* <DEDUP_REMOVED lines=15> */
.L_x_36662:
        /* <DEDUP_REMOVED lines=13> */
.L_x_36664:
[----:B------:R-:W-:Y:S05]  /*28c30*/  BSYNC.RECONVERGENT B1 ;  /* 0x0000000000017941 */ /* 0x000fea0003800200 */
.L_x_36663:
        /* <DEDUP_REMOVED lines=61> */
.L_x_36661:
[----:B------:R-:W-:Y:S05]  /*29010*/  BSYNC.RECONVERGENT B0 ;  /* 0x0000000000007941 */ /* 0x000fea0003800200 */
.L_x_36660:
        /* <DEDUP_REMOVED lines=17> */
.L_x_36667:
        /* <DEDUP_REMOVED lines=13> */
.L_x_36669:
[----:B------:R-:W-:Y:S05]  /*29200*/  BSYNC.RECONVERGENT B1 ;  /* 0x0000000000017941 */ /* 0x000fea0003800200 */
.L_x_36668:
        /* <DEDUP_REMOVED lines=61> */
.L_x_36666:
[----:B------:R-:W-:Y:S05]  /*295e0*/  BSYNC.RECONVERGENT B0 ;  /* 0x0000000000007941 */ /* 0x000fea0003800200 */
.L_x_36665:
        /* <DEDUP_REMOVED lines=15> */
.L_x_36672:
        /* <DEDUP_REMOVED lines=13> */
.L_x_36674:
[----:B------:R-:W-:Y:S05]  /*297b0*/  BSYNC.RECONVERGENT B1 ;  /* 0x0000000000017941 */ /* 0x000fea0003800200 */
.L_x_36673:
        /* <DEDUP_REMOVED lines=61> */
.L_x_36671:
[----:B------:R-:W-:Y:S05]  /*29b90*/  BSYNC.RECONVERGENT B0 ;  /* 0x0000000000007941 */ /* 0x000fea0003800200 */
.L_x_36670:
        /* <DEDUP_REMOVED lines=17> */
.L_x_36677:
        /* <DEDUP_REMOVED lines=13> */
.L_x_36679:
[----:B------:R-:W-:Y:S05]  /*29d80*/  BSYNC.RECONVERGENT B1 ;  /* 0x0000000000017941 */ /* 0x000fea0003800200 */
.L_x_36678:
        /* <DEDUP_REMOVED lines=61> */
.L_x_36676:
[----:B------:R-:W-:Y:S05]  /*2a160*/  BSYNC.RECONVERGENT B0 ;  /* 0x0000000000007941 */ /* 0x000fea0003800200 */
.L_x_36675:
        /* <DEDUP_REMOVED lines=15> */
.L_x_36682:
        /* <DEDUP_REMOVED lines=13> */
.L_x_36684:
[----:B------:R-:W-:Y:S05]  /*2a330*/  BSYNC.RECONVERGENT B1 ;  /* 0x0000000000017941 */ /* 0x000fea0003800200 */
.L_x_36683:
        /* <DEDUP_REMOVED lines=59> */
[----:B------:R-:W-:Y:S02]  /*2a6f0*/  IMAD.MOV.U32 R20, RZ, RZ, R80 ;  /* 0x000000ffff147224 */ /* 0x000fe400078e0050 */
[----:B------:R-:W-:-:S07]  /*2a700*/  HFMA2 R80, -RZ, RZ, 0, 0 ;  /* 0x00000000ff507431 */ /* 0x000fce00000001ff */
.L_x_36681:
[----:B------:R-:W-:Y:S05]  /*2a710*/  BSYNC.RECONVERGENT B0 ;  /* 0x0000000000007941 */ /* 0x000fea0003800200 */
.L_x_36680:
        /* <DEDUP_REMOVED lines=17> */
.L_x_36687:
        /* <DEDUP_REMOVED lines=15> */
.L_x_36689:
[----:B------:R-:W-:Y:S05]  /*2a920*/  BSYNC.RECONVERGENT B1 ;  /* 0x0000000000017941 */ /* 0x000fea0003800200 */
.L_x_36688:
        /* <DEDUP_REMOVED lines=61> */
.L_x_36686:
[----:B------:R-:W-:Y:S05]  /*2ad00*/  BSYNC.RECONVERGENT B0 ;  /* 0x0000000000007941 */ /* 0x000fea0003800200 */
.L_x_36685:
[-C--:B------:R-:W-:Y:S01]  /*2ad10*/  FMUL.FTZ R96, R68, R140.reuse ;  /* 0x0000008c44607220 */ /* 0x080fe20000410000 */
[----:B------:R-:W-:Y:S01]  /*2ad20*/  FSETP.GTU.FTZ.AND P6, PT, R14, R141, PT ;  /* 0x0000008d0e00720b */ /* 0x000fe20003fdc000 */
[-C--:B------:R-:W-:Y:S01]  /*2ad30*/  FMUL.FTZ R97, R69, R140.reuse ;  /* 0x0000008c45617220 */ /* 0x080fe20000410000 */
[----:B------:R-:W-:Y:S01]  /*2ad40*/  FMUL.FTZ R80, R70, R140 ;  /* 0x0000008c46507220 */ /* 0x000fe20000410000 */
[----:B------:R-:W-:Y:S02]  /*2ad50*/  I2FP.F32.U32 R81, R81 ;  /* 0x0000005100517245 */ /* 0x000fe40000201000 */
[----:B------:R-:W-:Y:S02]  /*2ad60*/  FSEL R96, R96, RZ, !P6 ;  /* 0x000000ff60607208 */ /* 0x000fe40007000000 */
[----:B------:R-:W-:Y:S01]  /*2ad70*/  SEL R14, RZ, 0x1, P6 ;  /* 0x00000001ff0e7807 */ /* 0x000fe20003000000 */
[----:B------:R-:W-:Y:S01]  /*2ad80*/  FFMA.FTZ R81, R81, R142, 1.1641532182693481445e-10 ;  /* 0x2f00000051517423 */ /* 0x000fe2000001008e */
[----:B------:R-:W-:-:S02]  /*2ad90*/  FSETP.GTU.FTZ.AND P6, PT, R23, R141, PT ;  /* 0x0000008d1700720b */ /* 0x000fc40003fdc000 */
[----:B------:R-:W-:Y:S02]  /*2ada0*/  FSEL R98, R18, RZ, P3 ;  /* 0x000000ff12627208 */ /* 0x000fe40001800000 */
[----:B------:R-:W-:Y:S02]  /*2adb0*/  FSEL R97, R97, RZ, !P6 ;  /* 0x000000ff61617208 */ /* 0x000fe40007000000 */
[----:B------:R-:W-:Y:S02]  /*2adc0*/  SEL R23, RZ, 0x1, P6 ;  /* 0x00000001ff177807 */ /* 0x000fe40003000000 */
[----:B------:R-:W-:Y:S02]  /*2add0*/  FSETP.GTU.FTZ.AND P6, PT, R90, R141, PT ;  /* 0x0000008d5a00720b */ /* 0x000fe40003fdc000 */
[----:B------:R-:W-:Y:S02]  /*2ade0*/  FSEL R17, R17, RZ, P2 ;  /* 0x000000ff11117208 */ /* 0x000fe40001000000 */
[----:B------:R-:W-:-:S02]  /*2adf0*/  FSEL R80, R80, RZ, !P6 ;  /* 0x000000ff50507208 */ /* 0x000fc40007000000 */
[----:B------:R-:W-:Y:S01]  /*2ae00*/  SEL R18, RZ, 0x1, P6 ;  /* 0x00000001ff127807 */ /* 0x000fe20003000000 */
[----:B------:R-:W-:Y:S01]  /*2ae10*/  FADD.FTZ R97, R17, R97 ;  /* 0x0000006111617221 */ /* 0x000fe20000010000 */
[----:B------:R-:W-:Y:S01]  /*2ae20*/  FSETP.GTU.FTZ.AND P6, PT, R81, R141, PT ;  /* 0x0000008d5100720b */ /* 0x000fe20003fdc000 */
[----:B------:R-:W-:Y:S01]  /*2ae30*/  FADD.FTZ R98, R98, R80 ;  /* 0x0000005062627221 */ /* 0x000fe20000010000 */
[----:B------:R-:W-:Y:S01]  /*2ae40*/  FMUL.FTZ R80, R71, R140 ;  /* 0x0000008c47507220 */ /* 0x000fe20000410000 */
[----:B------:R-:W-:Y:S01]  /*2ae50*/  FSEL R16, R16, RZ, P1 ;  /* 0x000000ff10107208 */ /* 0x000fe20000800000 */
[----:B------:R-:W-:Y:S01]  /*2ae60*/  @P5 FADD.FTZ R97, R73, R97 ;  /* 0x0000006149615221 */ /* 0x000fe20000010000 */
[----:B------:R-:W-:Y:S01]  /*2ae70*/  FSEL R19, R19, RZ, P4 ;  /* 0x000000ff13137208 */ /* 0x000fe20002000000 */
[----:B------:R-:W-:Y:S01]  /*2ae80*/  @P5 FADD.FTZ R98, R74, R98 ;  /* 0x000000624a625221 */ /* 0x000fe20000010000 */
[----:B------:R-:W-:Y:S01]  /*2ae90*/  FSEL R80, R80, RZ, !P6 ;  /* 0x000000ff50507208 */ /* 0x000fe20007000000 */
[----:B------:R-:W-:Y:S01]  /*2aea0*/  FADD.FTZ R96, R16, R96 ;  /* 0x0000006010607221 */ /* 0x000fe20000010000 */
[----:B------:R-:W-:-:S02]  /*2aeb0*/  PRMT R7, R14, 0x7610, R7 ;  /* 0x000076100e077816 */ /* 0x000fc40000000007 */
        /* <DEDUP_REMOVED lines=8> */
.L_x_36649:
        /* <DEDUP_REMOVED lines=16> */
.L_x_36693:
        /* <DEDUP_REMOVED lines=12> */
.L_x_36695:
[----:B------:R-:W-:Y:S05]  /*2b100*/  BSYNC.RECONVERGENT B1 ;  /* 0x0000000000017941 */ /* 0x000fea0003800200 */
.L_x_36694:
        /* <DEDUP_REMOVED lines=62> */
.L_x_36692:
[----:B------:R-:W-:Y:S05]  /*2b4f0*/  BSYNC.RECONVERGENT B0 ;  /* 0x0000000000007941 */ /* 0x000fea0003800200 */
.L_x_36691:
        /* <DEDUP_REMOVED lines=16> */
.L_x_36698:
        /* <DEDUP_REMOVED lines=12> */
.L_x_36700:
[----:B------:R-:W-:Y:S05]  /*2b6c0*/  BSYNC.RECONVERGENT B1 ;  /* 0x0000000000017941 */ /* 0x000fea0003800200 */
.L_x_36699:
        /* <DEDUP_REMOVED lines=62> */
.L_x_36697:
[----:B------:R-:W-:Y:S05]  /*2bab0*/  BSYNC.RECONVERGENT B0 ;  /* 0x0000000000007941 */ /* 0x000fea0003800200 */
.L_x_36696:
        /* <DEDUP_REMOVED lines=16> */
.L_x_36703:
        /* <DEDUP_REMOVED lines=12> */
.L_x_36705:
[----:B------:R-:W-:Y:S05]  /*2bc80*/  BSYNC.RECONVERGENT B1 ;  /* 0x0000000000017941 */ /* 0x000fea0003800200 */
.L_x_36704:
        /* <DEDUP_REMOVED lines=62> */
.L_x_36702:
[----:B------:R-:W-:Y:S05]  /*2c070*/  BSYNC.RECONVERGENT B0 ;  /* 0x0000000000007941 */ /* 0x000fea0003800200 */
.L_x_36701:
        /* <DEDUP_REMOVED lines=16> */
.L_x_36708:
        /* <DEDUP_REMOVED lines=12> */
.L_x_36710:
[----:B------:R-:W-:Y:S05]  /*2c240*/  BSYNC.RECONVERGENT B1 ;  /* 0x0000000000017941 */ /* 0x000fea0003800200 */
.L_x_36709:
        /* <DEDUP_REMOVED lines=62> */
.L_x_36707:
[----:B------:R-:W-:Y:S05]  /*2c630*/  BSYNC.RECONVERGENT B0 ;  /* 0x0000000000007941 */ /* 0x000fea0003800200 */
.L_x_36706:
        /* <DEDUP_REMOVED lines=16> */
.L_x_36690:
[C---:B------:R-:W-:Y:S01]  /*2c740*/  IMAD.WIDE.U32 R16, R15.reuse, 0x10, R166 ;  /* 0x000000100f107825 */ /* 0x040fe200078e00a6 */
[----:B------:R-:W-:Y:S01]  /*2c750*/  SEL R14, RZ, 0x1000000, !P4 ;  /* 0x01000000ff0e7807 */ /* 0x000fe20006000000 */
[----:B------:R-:W0:Y:S02]  /*2c760*/  @P0 LDC.64 R18, c[0x0][0x398] ;  /* 0x0000e600ff120b82 */ /* 0x000e240000000a00 */
[----:B------:R-:W-:Y:S01]  /*2c770*/  IMAD.WIDE.U32 R80, R15, 0x4, R200 ;  /* 0x000000040f507825 */ /* 0x000fe200078e00c8 */
[----:B------:R1:W-:Y:S02]  /*2c780*/  STG.E.128 desc[UR6][R16.64], R96 ;  /* 0x0000006010007986 */ /* 0x0003e4000c101d06 */
[----:B-1----:R-:W-:Y:S02]  /*2c790*/  SEL R16, RZ, 0x10000, !P3 ;  /* 0x00010000ff107807 */ /* 0x002fe40005800000 */
[----:B------:R-:W-:-:S04]  /*2c7a0*/  SEL R17, RZ, 0x100, !P2 ;  /* 0x00000100ff117807 */ /* 0x000fc80005000000 */
[----:B------:R-:W-:Y:S02]  /*2c7b0*/  IADD3 R14, PT, PT, R17, R14, R16 ;  /* 0x0000000e110e7210 */ /* 0x000fe40007ffe010 */
[----:B------:R-:W-:-:S05]  /*2c7c0*/  SEL R16, RZ, 0x1, !P1 ;  /* 0x00000001ff107807 */ /* 0x000fca0004800000 */
[----:B------:R-:W-:Y:S02]  /*2c7d0*/  IMAD.IADD R14, R14, 0x1, R16 ;  /* 0x000000010e0e7824 */ /* 0x000fe400078e0210 */
[----:B------:R-:W1:Y:S03]  /*2c7e0*/  @P5 LDC.64 R16, c[0x0][0x3a0] ;  /* 0x0000e800ff105b82 */ /* 0x000e660000000a00 */
[----:B------:R2:W-:Y:S02]  /*2c7f0*/  STG.E desc[UR6][R80.64], R14 ;  /* 0x0000000e50007986 */ /* 0x0005e4000c101906 */
[----:B--2---:R-:W-:-:S05]  /*2c800*/  IADD3 R14, PT, PT, R186, 0x120, RZ ;  /* 0x00000120ba0e7810 */ /* 0x004fca0007ffe0ff */
[----:B0-----:R-:W-:Y:S01]  /*2c810*/  @P0 IMAD.WIDE.U32 R18, R14, 0x10, R18 ;  /* 0x000000100e120825 */ /* 0x001fe200078e0012 */
        /* <DEDUP_REMOVED lines=12> */
.L_x_36711:
[C---:B-1----:R-:W-:Y:S01]  /*2c8e0*/  @P5 IMAD.WIDE.U32 R16, R14.reuse, 0x10, R16 ;  /* 0x000000100e105825 */ /* 0x042fe200078e0010 */
        /* <DEDUP_REMOVED lines=21> */
.L_x_36715:
        /* <DEDUP_REMOVED lines=12> */
.L_x_36717:
[----:B------:R-:W-:Y:S05]  /*2cb00*/  BSYNC.RECONVERGENT B1 ;  /* 0x0000000000017941 */ /* 0x000fea0003800200 */
.L_x_36716:
        /* <DEDUP_REMOVED lines=62> */
.L_x_36714:
[----:B------:R-:W-:Y:S05]  /*2cef0*/  BSYNC.RECONVERGENT B0 ;  /* 0x0000000000007941 */ /* 0x000fea0003800200 */
.L_x_36713:
        /* <DEDUP_REMOVED lines=17> */
.L_x_36720:
        /* <DEDUP_REMOVED lines=12> */
.L_x_36722:
[----:B------:R-:W-:Y:S05]  /*2d0d0*/  BSYNC.RECONVERGENT B1 ;  /* 0x0000000000017941 */ /* 0x000fea0003800200 */
.L_x_36721:
        /* <DEDUP_REMOVED lines=62> */
.L_x_36719:
[----:B------:R-:W-:Y:S05]  /*2d4c0*/  BSYNC.RECONVERGENT B0 ;  /* 0x0000000000007941 */ /* 0x000fea0003800200 */
.L_x_36718:
        /* <DEDUP_REMOVED lines=15> */
.L_x_36725:
        /* <DEDUP_REMOVED lines=12> */
.L_x_36727:
[----:B------:R-:W-:Y:S05]  /*2d680*/  BSYNC.RECONVERGENT B1 ;  /* 0x0000000000017941 */ /* 0x000fea0003800200 */
.L_x_36726:
        /* <DEDUP_REMOVED lines=62> */
.L_x_36724:
[----:B------:R-:W-:Y:S05]  /*2da70*/  BSYNC.RECONVERGENT B0 ;  /* 0x0000000000007941 */ /* 0x000fea0003800200 */
.L_x_36723:
        /* <DEDUP_REMOVED lines=17> */
.L_x_36730:
        /* <DEDUP_REMOVED lines=12> */
.L_x_36732:
[----:B------:R-:W-:Y:S05]  /*2dc50*/  BSYNC.RECONVERGENT B1 ;  /* 0x0000000000017941 */ /* 0x000fea0003800200 */
.L_x_36731:
        /* <DEDUP_REMOVED lines=50> */
[----:B------:R-:W-:-:S04]  /*2df80*/  IMAD.WIDE.U32 R88, R89, -0x326172a9, RZ ;  /* 0xcd9e8d5759587825 */ /* 0x000fc800078e00ff */
[----:B------:R-:W-:Y:S01]  /*2df90*/  HFMA2 R83, -RZ, RZ, 0, 0 ;  /* 0x00000000ff537431 */ /* 0x000fe200000001ff */
        /* <DEDUP_REMOVED lines=10> */
.L_x_36729:
[----:B------:R-:W-:Y:S05]  /*2e040*/  BSYNC.RECONVERGENT B0 ;  /* 0x0000000000007941 */ /* 0x000fea0003800200 */
.L_x_36728:
        /* <DEDUP_REMOVED lines=15> */
.L_x_36735:
        /* <DEDUP_REMOVED lines=12> */
.L_x_36737:
[----:B------:R-:W-:Y:S05]  /*2e200*/  BSYNC.RECONVERGENT B1 ;  /* 0x0000000000017941 */ /* 0x000fea0003800200 */
.L_x_36736:
        /* <DEDUP_REMOVED lines=62> */
.L_x_36734:
[----:B------:R-:W-:Y:S05]  /*2e5f0*/  BSYNC.RECONVERGENT B0 ;  /* 0x0000000000007941 */ /* 0x000fea0003800200 */
.L_x_36733:
        /* <DEDUP_REMOVED lines=17> */
.L_x_36740:
        /* <DEDUP_REMOVED lines=12> */
.L_x_36742:
[----:B------:R-:W-:Y:S05]  /*2e7d0*/  BSYNC.RECONVERGENT B1 ;  /* 0x0000000000017941 */ /* 0x000fea0003800200 */
.L_x_36741:
        /* <DEDUP_REMOVED lines=62> */
.L_x_36739:
[----:B------:R-:W-:Y:S05]  /*2ebc0*/  BSYNC.RECONVERGENT B0 ;  /* 0x0000000000007941 */ /* 0x000fea0003800200 */
.L_x_36738:
        /* <DEDUP_REMOVED lines=15> */
.L_x_36745:
        /* <DEDUP_REMOVED lines=12> */
.L_x_36747:
[----:B------:R-:W-:Y:S05]  /*2ed80*/  BSYNC.RECONVERGENT B1 ;  /* 0x0000000000017941 */ /* 0x000fea0003800200 */
.L_x_36746:
        /* <DEDUP_REMOVED lines=62> */
.L_x_36744:
[----:B------:R-:W-:Y:S05]  /*2f170*/  BSYNC.RECONVERGENT B0 ;  /* 0x0000000000007941 */ /* 0x000fea0003800200 */
.L_x_36743:
        /* <DEDUP_REMOVED lines=17> */
.L_x_36750:
[----:B------:R-:W-:Y:S01]  /*2f290*/  VIADD R0, R0, 0x1 ;  /* 0x0000000100007836 */ /* 0x000fe20000000000 */
[----:B------:R-:W-:Y:S04]  /*2f2a0*/  BSSY.RECONVERGENT B1, `(.L_x_36751) ;  /* 0x000000d000017945 */ /* 0x000fe80003800200 */
        /* <DEDUP_REMOVED lines=12> */
.L_x_36752:
[----:B------:R-:W-:Y:S05]  /*2f370*/  BSYNC.RECONVERGENT B1 ;  /* 0x0000000000017941 */ /* 0x000fea0003800200 */
.L_x_36751:
        /* <DEDUP_REMOVED lines=62> */
.L_x_36749:
[----:B------:R-:W-:Y:S05]  /*2f760*/  BSYNC.RECONVERGENT B0 ;  /* 0x0000000000007941 */ /* 0x000fea0003800200 */
.L_x_36748:
        /* <DEDUP_REMOVED lines=23> */
[----:B------:R-:W-:Y:S01]  /*2f8e0*/  FADD.FTZ R93, R17, R93 ;  /* 0x0000005d115d7221 */ /* 0x000fe20000010000 */
[----:B------:R-:W-:Y:S01]  /*2f8f0*/  SEL R16, RZ, 0x1, P6 ;  /* 0x00000001ff107807 */ /* 0x000fe20003000000 */
[----:B------:R-:W-:Y:S01]  /*2f900*/  @P5 FADD.FTZ R94, R74, R94 ;  /* 0x0000005e4a5e5221 */ /* 0x000fe20000010000 */
[----:B------:R-:W-:Y:S01]  /*2f910*/  FSEL R81, R81, RZ, !P6 ;  /* 0x000000ff51517208 */ /* 0x000fe20007000000 */
[----:B------:R-:W-:Y:S01]  /*2f920*/  @P5 FADD.FTZ R93, R73, R93 ;  /* 0x0000005d495d5221 */ /* 0x000fe20000010000 */
[----:B------:R-:W-:-:S02]  /*2f930*/  PRMT R7, R20, 0x7610, R7 ;  /* 0x0000761014077816 */ /* 0x000fc40000000007 */
[----:B------:R-:W-:Y:S01]  /*2f940*/  PRMT R9, R80, 0x7610, R9 ;  /* 0x0000761050097816 */ /* 0x000fe20000000009 */
[----:B------:R-:W-:Y:S01]  /*2f950*/  FADD.FTZ R95, R81, R19 ;  /* 0x00000013515f7221 */ /* 0x000fe20000010000 */
[----:B------:R-:W-:Y:S02]  /*2f960*/  PRMT R10, R18, 0x7610, R10 ;  /* 0x00007610120a7816 */ /* 0x000fe4000000000a */
[----:B------:R-:W-:Y:S01]  /*2f970*/  PRMT R11, R16, 0x7610, R11 ;  /* 0x00007610100b7816 */ /* 0x000fe2000000000b */
[----:B------:R-:W-:Y:S01]  /*2f980*/  @P5 FADD.FTZ R95, R75, R95 ;  /* 0x0000005f4b5f5221 */ /* 0x000fe20000010000 */
[----:B------:R-:W-:Y:S06]  /*2f990*/  BRA `(.L_x_36753) ;  /* 0x0000001800007947 */ /* 0x000fec0003800000 */
.L_x_36712:
        /* <DEDUP_REMOVED lines=16> */
.L_x_36756:
        /* <DEDUP_REMOVED lines=12> */
.L_x_36758:
[----:B------:R-:W-:Y:S05]  /*2fb60*/  BSYNC.RECONVERGENT B1 ;  /* 0x0000000000017941 */ /* 0x000fea0003800200 */
.L_x_36757:
        /* <DEDUP_REMOVED lines=62> */
.L_x_36755:
[----:B------:R-:W-:Y:S05]  /*2ff50*/  BSYNC.RECONVERGENT B0 ;  /* 0x0000000000007941 */ /* 0x000fea0003800200 */
.L_x_36754:
        /* <DEDUP_REMOVED lines=16> */
.L_x_36761:
        /* <DEDUP_REMOVED lines=12> */
.L_x_36763:
[----:B------:R-:W-:Y:S05]  /*30120*/  BSYNC.RECONVERGENT B1 ;  /* 0x0000000000017941 */ /* 0x000fea0003800200 */
.L_x_36762:
        /* <DEDUP_REMOVED lines=62> */
.L_x_36760:
[----:B------:R-:W-:Y:S05]  /*30510*/  BSYNC.RECONVERGENT B0 ;  /* 0x0000000000007941 */ /* 0x000fea0003800200 */
.L_x_36759:
        /* <DEDUP_REMOVED lines=16> */
.L_x_36766:
        /* <DEDUP_REMOVED lines=12> */
.L_x_36768:
[----:B------:R-:W-:Y:S05]  /*306e0*/  BSYNC.RECONVERGENT B1 ;  /* 0x0000000000017941 */ /* 0x000fea0003800200 */
.L_x_36767:
        /* <DEDUP_REMOVED lines=62> */
.L_x_36765:
[----:B------:R-:W-:Y:S05]  /*30ad0*/  BSYNC.RECONVERGENT B0 ;  /* 0x0000000000007941 */ /* 0x000fea0003800200 */
.L_x_36764:
        /* <DEDUP_REMOVED lines=16> */
.L_x_36771:
        /* <DEDUP_REMOVED lines=12> */
.L_x_36773:
[----:B------:R-:W-:Y:S05]  /*30ca0*/  BSYNC.RECONVERGENT B1 ;  /* 0x0000000000017941 */ /* 0x000fea0003800200 */
.L_x_36772:
        /* <DEDUP_REMOVED lines=62> */
.L_x_36770:
[----:B------:R-:W-:Y:S05]  /*31090*/  BSYNC.RECONVERGENT B0 ;  /* 0x0000000000007941 */ /* 0x000fea0003800200 */
.L_x_36769:
        /* <DEDUP_REMOVED lines=16> */
.L_x_36753:
[----:B------:R-:W-:Y:S01]  /*311a0*/  IMAD.WIDE.U32 R16, R14, 0x10, R166 ;  /* 0x000000100e107825 */ /* 0x000fe200078e00a6 */
[----:B------:R-:W-:-:S04]  /*311b0*/  SEL R18, RZ, 0x100, !P2 ;  /* 0x00000100ff127807 */ /* 0x000fc80005000000 */
[----:B------:R0:W-:Y:S02]  /*311c0*/  STG.E.128 desc[UR6][R16.64], R92 ;  /* 0x0000005c10007986 */ /* 0x0001e4000c101d06 */
[----:B0-----:R-:W-:Y:S02]  /*311d0*/  SEL R16, RZ, 0x1000000, !P4 ;  /* 0x01000000ff107807 */ /* 0x001fe40006000000 */
[----:B------:R-:W-:-:S04]  /*311e0*/  SEL R17, RZ, 0x10000, !P3 ;  /* 0x00010000ff117807 */ /* 0x000fc80005800000 */
[----:B------:R-:W-:Y:S02]  /*311f0*/  IADD3 R18, PT, PT, R18, R16, R17 ;  /* 0x0000001012127210 */ /* 0x000fe40007ffe011 */
[----:B------:R-:W-:-:S05]  /*31200*/  SEL R16, RZ, 0x1, !P1 ;  /* 0x00000001ff107807 */ /* 0x000fca0004800000 */
[----:B------:R-:W-:Y:S02]  /*31210*/  IMAD.IADD R18, R18, 0x1, R16 ;  /* 0x0000000112127824 */ /* 0x000fe400078e0210 */
[----:B------:R-:W-:-:S05]  /*31220*/  IMAD.WIDE.U32 R16, R14, 0x4, R200 ;  /* 0x000000040e107825 */ /* 0x000fca00078e00c8 */
[----:B------:R0:W-:Y:S01]  /*31230*/  STG.E desc[UR6][R16.64], R18 ;  /* 0x0000001210007986 */ /* 0x0001e2000c101906 */
[----:B------:R-:W-:Y:S05]  /*31240*/  @!P0 BRA `(.L_x_36774) ;  /* 0x00000000002c8947 */ /* 0x000fea0003800000 */
[----:B0-----:R-:W0:Y:S01]  /*31250*/  LDC.64 R16, c[0x0][0x3b8] ;  /* 0x0000ee00ff107b82 */ /* 0x001e220000000a00 */
        /* <DEDUP_REMOVED lines=10> */
.L_x_36774:
[----:B------:R-:W2:Y:S01]  /*31300*/  @P0 LDC.64 R80, c[0x0][0x398] ;  /* 0x0000e600ff500b82 */ /* 0x000ea20000000a00 */
[----:B01----:R-:W-:-:S07]  /*31310*/  VIADD R16, R186, 0x140 ;  /* 0x00000140ba107836 */ /* 0x003fce0000000000 */
[----:B------:R-:W0:Y:S01]  /*31320*/  @P5 LDC.64 R18, c[0x0][0x3a0] ;  /* 0x0000e800ff125b82 */ /* 0x000e220000000a00 */
[----:B--2---:R-:W-:-:S05]  /*31330*/  @P0 IMAD.WIDE.U32 R80, R16, 0x10, R80 ;  /* 0x0000001010500825 */ /* 0x004fca00078e0050 */
        /* <DEDUP_REMOVED lines=22> */
.L_x_36778:
        /* <DEDUP_REMOVED lines=12> */
.L_x_36780:
[----:B------:R-:W-:Y:S05]  /*31560*/  BSYNC.RECONVERGENT B1 ;  /* 0x0000000000017941 */ /* 0x000fea0003800200 */
.L_x_36779:
        /* <DEDUP_REMOVED lines=62> */
.L_x_36777:
[----:B------:R-:W-:Y:S05]  /*31950*/  BSYNC.RECONVERGENT B0 ;  /* 0x0000000000007941 */ /* 0x000fea0003800200 */
.L_x_36776:
[----:B------:R-:W-:Y:S01]  /*31960*/  ISETP.NE.AND P2, PT, R17, 0x1, PT ;  /* 0x000000011100780c */ /* 0x000fe20003f45270 */
[----:B------:R-:W-:Y:S01]  /*31970*/  BSSY.RECONVERGENT B0, `(.L_x_36781) ;  /* 0x000005b000007945 */ /* 0x000fe20003800200 */
[----:B------:R-:W-:Y:S01]  /*31980*/  I2FP.F32.U32 R18, R18 ;  /* 0x0000001200127245 */ /* 0x000fe20000201000 */
[----:B-----5:R-:W-:Y:S01]  /*31990*/  FMUL.FTZ R80, R80, R140 ;  /* 0x0000008c50507220 */ /* 0x020fe20000410000 */
[----:B------:R-:W-:Y:S02]  /*319a0*/  IMAD.MOV.U32 R23, RZ, RZ, 0x2 ;  /* 0x00000002ff177424 */ /* 0x000fe400078e00ff */
        /* <DEDUP_REMOVED lines=12> */
.L_x_36783:
        /* <DEDUP_REMOVED lines=12> */
.L_x_36785:
[----:B------:R-:W-:Y:S05]  /*31b30*/  BSYNC.RECONVERGENT B1 ;  /* 0x0000000000017941 */ /* 0x000fea0003800200 */
.L_x_36784:
        /* <DEDUP_REMOVED lines=61> */
[----:B------:R-:W-:-:S07]  /*31f10*/  IMAD.MOV.U32 R20, RZ, RZ, R18 ;  /* 0x000000ffff147224 */ /* 0x000fce00078e0012 */
.L_x_36782:
[----:B------:R-:W-:Y:S05]  /*31f20*/  BSYNC.RECONVERGENT B0 ;  /* 0x0000000000007941 */ /* 0x000fea0003800200 */
.L_x_36781:
        /* <DEDUP_REMOVED lines=15> */
.L_x_36788:
        /* <DEDUP_REMOVED lines=12> */
.L_x_36790:
[----:B------:R-:W-:Y:S05]  /*320e0*/  BSYNC.RECONVERGENT B1 ;  /* 0x0000000000017941 */ /* 0x000fea0003800200 */
.L_x_36789:
        /* <DEDUP_REMOVED lines=62> */
.L_x_36787:
[----:B------:R-:W-:Y:S05]  /*324d0*/  BSYNC.RECONVERGENT B0 ;  /* 0x0000000000007941 */ /* 0x000fea0003800200 */
.L_x_36786:
        /* <DEDUP_REMOVED lines=17> */
.L_x_36793:
        /* <DEDUP_REMOVED lines=12> */
.L_x_36795:
[----:B------:R-:W-:Y:S05]  /*326b0*/  BSYNC.RECONVERGENT B1 ;  /* 0x0000000000017941 */ /* 0x000fea0003800200 */
.L_x_36794:
        /* <DEDUP_REMOVED lines=59> */
[----:B------:R-:W-:Y:S02]  /*32a70*/  HFMA2 R88, -RZ, RZ, 0, 0 ;  /* 0x00000000ff587431 */ /* 0x000fe400000001ff */
[----:B------:R-:W-:Y:S02]  /*32a80*/  IMAD.MOV.U32 R19, RZ, RZ, R20 ;  /* 0x000000ffff137224 */ /* 0x000fe400078e0014 */
[----:B------:R-:W-:-:S07]  /*32a90*/  IMAD.MOV.U32 R20, RZ, RZ, R18 ;  /* 0x000000ffff147224 */ /* 0x000fce00078e0012 */
.L_x_36792:
[----:B------:R-:W-:Y:S05]  /*32aa0*/  BSYNC.RECONVERGENT B0 ;  /* 0x0000000000007941 */ /* 0x000fea0003800200 */
.L_x_36791:
        /* <DEDUP_REMOVED lines=15> */
.L_x_36798:
        /* <DEDUP_REMOVED lines=12> */
.L_x_36800:
[----:B------:R-:W-:Y:S05]  /*32c60*/  BSYNC.RECONVERGENT B1 ;  /* 0x0000000000017941 */ /* 0x000fea0003800200 */
.L_x_36799:
        /* <DEDUP_REMOVED lines=62> */
.L_x_36797:
[----:B------:R-:W-:Y:S05]  /*33050*/  BSYNC.RECONVERGENT B0 ;  /* 0x0000000000007941 */ /* 0x000fea0003800200 */
.L_x_36796:
        /* <DEDUP_REMOVED lines=17> */
.L_x_36803:
        /* <DEDUP_REMOVED lines=12> */
.L_x_36805:
[----:B------:R-:W-:Y:S05]  /*33230*/  BSYNC.RECONVERGENT B1 ;  /* 0x0000000000017941 */ /* 0x000fea0003800200 */
.L_x_36804:
        /* <DEDUP_REMOVED lines=62> */
.L_x_36802:
[----:B------:R-:W-:Y:S05]  /*33620*/  BSYNC.RECONVERGENT B0 ;  /* 0x0000000000007941 */ /* 0x000fea0003800200 */
.L_x_36801:
        /* <DEDUP_REMOVED lines=15> */
.L_x_36808:
        /* <DEDUP_REMOVED lines=12> */
.L_x_36810:
[----:B------:R-:W-:Y:S05]  /*337e0*/  BSYNC.RECONVERGENT B1 ;  /* 0x0000000000017941 */ /* 0x000fea0003800200 */
.L_x_36809:
        /* <DEDUP_REMOVED lines=62> */
.L_x_36807:
[----:B------:R-:W-:Y:S05]  /*33bd0*/  BSYNC.RECONVERGENT B0 ;  /* 0x0000000000007941 */ /* 0x000fea0003800200 */
.L_x_36806:
        /* <DEDUP_REMOVED lines=17> */
.L_x_36813:
        /* <DEDUP_REMOVED lines=14> */
.L_x_36815:
[----:B------:R-:W-:Y:S05]  /*33dd0*/  BSYNC.RECONVERGENT B1 ;  /* 0x0000000000017941 */ /* 0x000fea0003800200 */
.L_x_36814:
        /* <DEDUP_REMOVED lines=62> */
.L_x_36812:
[----:B------:R-:W-:Y:S05]  /*341c0*/  BSYNC.RECONVERGENT B0 ;  /* 0x0000000000007941 */ /* 0x000fea0003800200 */
.L_x_36811:
[----:B------:R-:W-:Y:S01]  /*341d0*/  LOP3.LUT R12, R12, 0xfffffff7, RZ, 0xc0, !PT ;  /* 0xfffffff70c0c7812 */ /* 0x000fe200078ec0ff */
[-C--:B------:R-:W-:Y:S01]  /*341e0*/  FMUL.FTZ R116, R68, R140.reuse ;  /* 0x0000008c44747220 */ /* 0x080fe20000410000 */
[-C--:B------:R-:W-:Y:S01]  /*341f0*/  FSETP.GTU.FTZ.AND P6, PT, R17, R141.reuse, PT ;  /* 0x0000008d1100720b */ /* 0x080fe20003fdc000 */
[-C--:B------:R-:W-:Y:S01]  /*34200*/  FMUL.FTZ R117, R69, R140.reuse ;  /* 0x0000008c45757220 */ /* 0x080fe20000410000 */
[----:B------:R-:W-:Y:S02]  /*34210*/  @P0 LOP3.LUT R12, R12, 0x8, RZ, 0xfc, !PT ;  /* 0x000000080c0c0812 */ /* 0x000fe400078efcff */
[----:B------:R-:W-:Y:S01]  /*34220*/  FSETP.GTU.FTZ.AND P0, PT, R19, R141, PT ;  /* 0x0000008d1300720b */ /* 0x000fe20003f1c000 */
[----:B------:R-:W-:Y:S01]  /*34230*/  FMUL.FTZ R19, R70, R140 ;  /* 0x0000008c46137220 */ /* 0x000fe20000410000 */
[----:B------:R-:W-:Y:S02]  /*34240*/  FSEL R82, R82, RZ, P3 ;  /* 0x000000ff52527208 */ /* 0x000fe40001800000 */
[----:B------:R-:W-:-:S02]  /*34250*/  FSEL R116, R116, RZ, !P6 ;  /* 0x000000ff74747208 */ /* 0x000fc40007000000 */
[----:B------:R-:W-:Y:S02]  /*34260*/  FSEL R19, R19, RZ, !P0 ;  /* 0x000000ff13137208 */ /* 0x000fe40004000000 */
[----:B------:R-:W-:Y:S02]  /*34270*/  SEL R17, RZ, 0x1, P6 ;  /* 0x00000001ff117807 */ /* 0x000fe40003000000 */
[----:B------:R-:W-:Y:S01]  /*34280*/  FSETP.GTU.FTZ.AND P6, PT, R18, R141, PT ;  /* 0x0000008d1200720b */ /* 0x000fe20003fdc000 */
[----:B------:R-:W-:Y:S01]  /*34290*/  FADD.FTZ R118, R82, R19 ;  /* 0x0000001352767221 */ /* 0x000fe20000010000 */
[----:B------:R-:W-:Y:S02]  /*342a0*/  I2FP.F32.U32 R19, R91 ;  /* 0x0000005b00137245 */ /* 0x000fe40000201000 */
[----:B------:R-:W-:Y:S01]  /*342b0*/  FSEL R117, R117, RZ, !P6 ;  /* 0x000000ff75757208 */ /* 0x000fe20007000000 */
[----:B------:R-:W-:Y:S01]  /*342c0*/  @P5 FADD.FTZ R118, R74, R118 ;  /* 0x000000764a765221 */ /* 0x000fe20000010000 */
[----:B------:R-:W-:Y:S01]  /*342d0*/  FSEL R81, R81, RZ, P2 ;  /* 0x000000ff51517208 */ /* 0x000fe20001000000 */
[----:B------:R-:W-:Y:S01]  /*342e0*/  FFMA.FTZ R19, R19, R142, 1.1641532182693481445e-10 ;  /* 0x2f00000013137423 */ /* 0x000fe2000001008e */
[----:B------:R-:W-:-:S02]  /*342f0*/  SEL R18, RZ, 0x1, P6 ;  /* 0x00000001ff127807 */ /* 0x000fc40003000000 */
[----:B------:R-:W-:Y:S01]  /*34300*/  FSEL R80, R80, RZ, P1 ;  /* 0x000000ff50507208 */ /* 0x000fe20000800000 */
[----:B------:R-:W-:Y:S01]  /*34310*/  FADD.FTZ R117, R81, R117 ;  /* 0x0000007551757221 */ /* 0x000fe20000010000 */
[----:B------:R-:W-:Y:S01]  /*34320*/  FMUL.FTZ R81, R71, R140 ;  /* 0x0000008c47517220 */ /* 0x000fe20000410000 */
[----:B------:R-:W-:Y:S02]  /*34330*/  FSETP.GTU.FTZ.AND P6, PT, R19, R141, PT ;  /* 0x0000008d1300720b */ /* 0x000fe40003fdc000 */
[----:B------:R-:W-:Y:S01]  /*34340*/  FSEL R83, R83, RZ, P4 ;  /* 0x000000ff53537208 */ /* 0x000fe20002000000 */
[----:B------:R-:W-:Y:S01]  /*34350*/  FADD.FTZ R116, R80, R116 ;  /* 0x0000007450747221 */ /* 0x000fe20000010000 */
[----:B------:R-:W-:Y:S01]  /*34360*/  FSEL R81, R81, RZ, !P6 ;  /* 0x000000ff51517208 */ /* 0x000fe20007000000 */
[----:B------:R-:W-:Y:S01]  /*34370*/  @P5 FADD.FTZ R117, R73, R117 ;  /* 0x0000007549755221 */ /* 0x000fe20000010000 */
[----:B------:R-:W-:Y:S01]  /*34380*/  PRMT R7, R17, 0x7610, R7 ;  /* 0x0000761011077816 */ /* 0x000fe20000000007 */
[----:B------:R-:W-:Y:S01]  /*34390*/  @P5 FADD.FTZ R116, R72, R116 ;  /* 0x0000007448745221 */ /* 0x000fe20000010000 */
[----:B------:R-:W-:Y:S01]  /*343a0*/  SEL R19, RZ, 0x1, P0 ;  /* 0x00000001ff137807 */ /* 0x000fe20000000000 */
[----:B------:R-:W-:Y:S01]  /*343b0*/  FADD.FTZ R119, R81, R83 ;  /* 0x0000005351777221 */ /* 0x000fe20000010000 */
[----:B------:R-:W-:-:S02]  /*343c0*/  SEL R17, RZ, 0x1, P6 ;  /* 0x00000001ff117807 */ /* 0x000fc40003000000 */
[----:B------:R-:W-:Y:S01]  /*343d0*/  LOP3.LUT P0, RZ, R12, 0x8, RZ, 0xc0, !PT ;  /* 0x000000080cff7812 */ /* 0x000fe2000780c0ff */
[----:B------:R-:W-:Y:S01]  /*343e0*/  @P5 FADD.FTZ R119, R75, R119 ;  /* 0x000000774b775221 */ /* 0x000fe20000010000 */
[----:B------:R-:W-:Y:S02]  /*343f0*/  PRMT R9, R18, 0x7610, R9 ;  /* 0x0000761012097816 */ /* 0x000fe40000000009 */
[----:B------:R-:W-:Y:S02]  /*34400*/  PRMT R10, R19, 0x7610, R10 ;  /* 0x00007610130a7816 */ /* 0x000fe4000000000a */
[----:B------:R-:W-:Y:S01]  /*34410*/  PRMT R11, R17, 0x7610, R11 ;  /* 0x00007610110b7816 */ /* 0x000fe2000000000b */
[----:B------:R-:W-:Y:S06]  /*34420*/  BRA `(.L_x_36816) ;  /* 0x0000001800007947 */ /* 0x000fec0003800000 */
.L_x_36775:
        /* <DEDUP_REMOVED lines=16> */
.L_x_36819:
        /* <DEDUP_REMOVED lines=12> */
.L_x_36821:
[----:B------:R-:W-:Y:S05]  /*345f0*/  BSYNC.RECONVERGENT B1 ;  /* 0x0000000000017941 */ /* 0x000fea0003800200 */
.L_x_36820:
        /* <DEDUP_REMOVED lines=62> */
.L_x_36818:
[----:B------:R-:W-:Y:S05]  /*349e0*/  BSYNC.RECONVERGENT B0 ;  /* 0x0000000000007941 */ /* 0x000fea0003800200 */
.L_x_36817:
        /* <DEDUP_REMOVED lines=16> */
.L_x_36824:
        /* <DEDUP_REMOVED lines=12> */
.L_x_36826:
[----:B------:R-:W-:Y:S05]  /*34bb0*/  BSYNC.RECONVERGENT B1 ;  /* 0x0000000000017941 */ /* 0x000fea0003800200 */
.L_x_36825:
        /* <DEDUP_REMOVED lines=62> */
.L_x_36823:
[----:B------:R-:W-:Y:S05]  /*34fa0*/  BSYNC.RECONVERGENT B0 ;  /* 0x0000000000007941 */ /* 0x000fea0003800200 */
.L_x_36822:
        /* <DEDUP_REMOVED lines=16> */
.L_x_36829:
        /* <DEDUP_REMOVED lines=12> */
.L_x_36831:
[----:B------:R-:W-:Y:S05]  /*35170*/  BSYNC.RECONVERGENT B1 ;  /* 0x0000000000017941 */ /* 0x000fea0003800200 */
.L_x_36830:
        /* <DEDUP_REMOVED lines=62> */
.L_x_36828:
[----:B------:R-:W-:Y:S05]  /*35560*/  BSYNC.RECONVERGENT B0 ;  /* 0x0000000000007941 */ /* 0x000fea0003800200 */
.L_x_36827:
        /* <DEDUP_REMOVED lines=16> */
.L_x_36834:
        /* <DEDUP_REMOVED lines=12> */
.L_x_36836:
[----:B------:R-:W-:Y:S05]  /*35730*/  BSYNC.RECONVERGENT B1 ;  /* 0x0000000000017941 */ /* 0x000fea0003800200 */
.L_x_36835:
        /* <DEDUP_REMOVED lines=62> */
.L_x_36833:
[----:B------:R-:W-:Y:S05]  /*35b20*/  BSYNC.RECONVERGENT B0 ;  /* 0x0000000000007941 */ /* 0x000fea0003800200 */
.L_x_36832:
        /* <DEDUP_REMOVED lines=16> */
.L_x_36816:
[----:B------:R-:W-:Y:S01]  /*35c30*/  IMAD.WIDE.U32 R18, R16, 0x10, R166 ;  /* 0x0000001010127825 */ /* 0x000fe200078e00a6 */
[----:B------:R-:W-:-:S04]  /*35c40*/  SEL R17, RZ, 0x1000000, !P4 ;  /* 0x01000000ff117807 */ /* 0x000fc80006000000 */
[----:B------:R0:W-:Y:S02]  /*35c50*/  STG.E.128 desc[UR6][R18.64], R116 ;  /* 0x0000007412007986 */ /* 0x0001e4000c101d06 */
[----:B0-----:R-:W-:Y:S02]  /*35c60*/  SEL R18, RZ, 0x10000, !P3 ;  /* 0x00010000ff127807 */ /* 0x001fe40005800000 */
[----:B------:R-:W-:-:S04]  /*35c70*/  SEL R19, RZ, 0x100, !P2 ;  /* 0x00000100ff137807 */ /* 0x000fc80005000000 */
[----:B------:R-:W-:Y:S02]  /*35c80*/  IADD3 R17, PT, PT, R19, R17, R18 ;  /* 0x0000001113117210 */ /* 0x000fe40007ffe012 */
[----:B------:R-:W-:-:S04]  /*35c90*/  SEL R18, RZ, 0x1, !P1 ;  /* 0x00000001ff127807 */ /* 0x000fc80004800000 */
[----:B------:R-:W-:Y:S01]  /*35ca0*/  IADD3 R17, PT, PT, R17, R18, RZ ;  /* 0x0000001211117210 */ /* 0x000fe20007ffe0ff */
[----:B------:R-:W-:-:S05]  /*35cb0*/  IMAD.WIDE.U32 R18, R16, 0x4, R200 ;  /* 0x0000000410127825 */ /* 0x000fca00078e00c8 */
        /* <DEDUP_REMOVED lines=13> */
.L_x_36837:
        /* <DEDUP_REMOVED lines=26> */
.L_x_36841:
        /* <DEDUP_REMOVED lines=12> */
.L_x_36843:
[----:B------:R-:W-:Y:S05]  /*35ff0*/  BSYNC.RECONVERGENT B1 ;  /* 0x0000000000017941 */ /* 0x000fea0003800200 */
.L_x_36842:
        /* <DEDUP_REMOVED lines=60> */
[----:B------:R-:W-:Y:S01]  /*363c0*/  IMAD.MOV.U32 R88, RZ, RZ, RZ ;  /* 0x000000ffff587224 */ /* 0x000fe200078e00ff */
[----:B------:R-:W-:-:S07]  /*363d0*/  MOV R18, R20 ;  /* 0x0000001400127202 */ /* 0x000fce0000000f00 */
.L_x_36840:
[----:B------:R-:W-:Y:S05]  /*363e0*/  BSYNC.RECONVERGENT B0 ;  /* 0x0000000000007941 */ /* 0x000fea0003800200 */
.L_x_36839:
        /* <DEDUP_REMOVED lines=17> */
.L_x_36846:
        /* <DEDUP_REMOVED lines=12> */
.L_x_36848:
[----:B------:R-:W-:Y:S05]  /*365c0*/  BSYNC.RECONVERGENT B1 ;  /* 0x0000000000017941 */ /* 0x000fea0003800200 */
.L_x_36847:
        /* <DEDUP_REMOVED lines=62> */
.L_x_36845:
[----:B------:R-:W-:Y:S05]  /*369b0*/  BSYNC.RECONVERGENT B0 ;  /* 0x0000000000007941 */ /* 0x000fea0003800200 */
.L_x_36844:
        /* <DEDUP_REMOVED lines=15> */
.L_x_36851:
        /* <DEDUP_REMOVED lines=12> */
.L_x_36853:
[----:B------:R-:W-:Y:S05]  /*36b70*/  BSYNC.RECONVERGENT B1 ;  /* 0x0000000000017941 */ /* 0x000fea0003800200 */
.L_x_36852:
        /* <DEDUP_REMOVED lines=62> */
.L_x_36850:
[----:B------:R-:W-:Y:S05]  /*36f60*/  BSYNC.RECONVERGENT B0 ;  /* 0x0000000000007941 */ /* 0x000fea0003800200 */
.L_x_36849:
        /* <DEDUP_REMOVED lines=17> */
.L_x_36856:
        /* <DEDUP_REMOVED lines=12> */
.L_x_36858:
[----:B------:R-:W-:Y:S05]  /*37140*/  BSYNC.RECONVERGENT B1 ;  /* 0x0000000000017941 */ /* 0x000fea0003800200 */
.L_x_36857:
        /* <DEDUP_REMOVED lines=62> */
.L_x_36855:
[----:B------:R-:W-:Y:S05]  /*37530*/  BSYNC.RECONVERGENT B0 ;  /* 0x0000000000007941 */ /* 0x000fea0003800200 */
.L_x_36854:
        /* <DEDUP_REMOVED lines=15> */
.L_x_36861:
        /* <DEDUP_REMOVED lines=12> */
.L_x_36863:
[----:B------:R-:W-:Y:S05]  /*376f0*/  BSYNC.RECONVERGENT B1 ;  /* 0x0000000000017941 */ /* 0x000fea0003800200 */
.L_x_36862:
        /* <DEDUP_REMOVED lines=62> */
.L_x_36860:
[----:B------:R-:W-:Y:S05]  /*37ae0*/  BSYNC.RECONVERGENT B0 ;  /* 0x0000000000007941 */ /* 0x000fea0003800200 */
.L_x_36859:
        /* <DEDUP_REMOVED lines=17> */
.L_x_36866:
        /* <DEDUP_REMOVED lines=12> */
.L_x_36868:
[----:B------:R-:W-:Y:S05]  /*37cc0*/  BSYNC.RECONVERGENT B1 ;  /* 0x0000000000017941 */ /* 0x000fea0003800200 */
.L_x_36867:
        /* <DEDUP_REMOVED lines=62> */
.L_x_36865:
[----:B------:R-:W-:Y:S05]  /*380b0*/  BSYNC.RECONVERGENT B0 ;  /* 0x0000000000007941 */ /* 0x000fea0003800200 */
.L_x_36864:
        /* <DEDUP_REMOVED lines=15> */
.L_x_36871:
        /* <DEDUP_REMOVED lines=12> */
.L_x_36873:
[----:B------:R-:W-:Y:S05]  /*38270*/  BSYNC.RECONVERGENT B1 ;  /* 0x0000000000017941 */ /* 0x000fea0003800200 */
.L_x_36872:
        /* <DEDUP_REMOVED lines=62> */
.L_x_36870:
[----:B------:R-:W-:Y:S05]  /*38660*/  BSYNC.RECONVERGENT B0 ;  /* 0x0000000000007941 */ /* 0x000fea0003800200 */
.L_x_36869:
        /* <DEDUP_REMOVED lines=17> */
.L_x_36876:
        /* <DEDUP_REMOVED lines=15> */
.L_x_36878:
[----:B------:R-:W-:Y:S05]  /*38870*/  BSYNC.RECONVERGENT B1 ;  /* 0x0000000000017941 */ /* 0x000fea0003800200 */
.L_x_36877:
        /* <DEDUP_REMOVED lines=62> */
.L_x_36875:
[----:B------:R-:W-:Y:S05]  /*38c60*/  BSYNC.RECONVERGENT B0 ;  /* 0x0000000000007941 */ /* 0x000fea0003800200 */
.L_x_36874:
[----:B------:R-:W-:Y:S02]  /*38c70*/  LOP3.LUT R12, R12, 0xffffffef, RZ, 0xc0, !PT ;  /* 0xffffffef0c0c7812 */ /* 0x000fe400078ec0ff */
[-C--:B------:R-:W-:Y:S01]  /*38c80*/  FSETP.GTU.FTZ.AND P6, PT, R18, R141.reuse, PT ;  /* 0x0000008d1200720b */ /* 0x080fe20003fdc000 */
[-C--:B------:R-:W-:Y:S01]  /*38c90*/  FMUL.FTZ R18, R70, R140.reuse ;  /* 0x0000008c46127220 */ /* 0x080fe20000410000 */
[----:B------:R-:W-:Y:S02]  /*38ca0*/  @P5 LOP3.LUT R12, R12, 0x10, RZ, 0xfc, !PT ;  /* 0x000000100c0c5812 */ /* 0x000fe400078efcff */
[----:B------:R-:W-:Y:S02]  /*38cb0*/  FSEL R82, R82, RZ, P3 ;  /* 0x000000ff52527208 */ /* 0x000fe40001800000 */
[----:B------:R-:W-:Y:S02]  /*38cc0*/  LOP3.LUT R12, R12, 0xfffffff7, RZ, 0xc0, !PT ;  /* 0xfffffff70c0c7812 */ /* 0x000fe400078ec0ff */
[----:B------:R-:W-:Y:S01]  /*38cd0*/  FSETP.GTU.FTZ.AND P5, PT, R20, R141, PT ;  /* 0x0000008d1400720b */ /* 0x000fe20003fbc000 */
[----:B------:R-:W-:Y:S01]  /*38ce0*/  FMUL.FTZ R20, R68, R140 ;  /* 0x0000008c44147220 */ /* 0x000fe20000410000 */
[----:B------:R-:W-:-:S02]  /*38cf0*/  @P0 LOP3.LUT R12, R12, 0x8, RZ, 0xfc, !PT ;  /* 0x000000080c0c0812 */ /* 0x000fc400078efcff */
[----:B------:R-:W-:Y:S02]  /*38d00*/  FSETP.GTU.FTZ.AND P0, PT, R23, R141, PT ;  /* 0x0000008d1700720b */ /* 0x000fe40003f1c000 */
[----:B------:R-:W-:Y:S02]  /*38d10*/  LOP3.LUT R12, R12, 0xfffffffe, RZ, 0xc0, !PT ;  /* 0xfffffffe0c0c7812 */ /* 0x000fe400078ec0ff */
[----:B------:R-:W-:Y:S02]  /*38d20*/  FSEL R18, R18, RZ, !P0 ;  /* 0x000000ff12127208 */ /* 0x000fe40004000000 */
[----:B------:R-:W-:Y:S02]  /*38d30*/  FSEL R81, R81, RZ, P2 ;  /* 0x000000ff51517208 */ /* 0x000fe40001000000 */
[----:B------:R-:W-:Y:S01]  /*38d40*/  @P6 LOP3.LUT R12, R12, 0x1, RZ, 0xfc, !PT ;  /* 0x000000010c0c6812 */ /* 0x000fe200078efcff */
[----:B------:R-:W-:Y:S01]  /*38d50*/  FADD.FTZ R114, R82, R18 ;  /* 0x0000001252727221 */ /* 0x000fe20000010000 */
[----:B------:R-:W-:Y:S01]  /*38d60*/  FMUL.FTZ R18, R69, R140 ;  /* 0x0000008c45127220 */ /* 0x000fe20000410000 */
[----:B------:R-:W-:-:S02]  /*38d70*/  FSEL R80, R80, RZ, P1 ;  /* 0x000000ff50507208 */ /* 0x000fc40000800000 */
[----:B------:R-:W-:Y:S02]  /*38d80*/  LOP3.LUT R12, R12, 0xffffffdf, RZ, 0xc0, !PT ;  /* 0xffffffdf0c0c7812 */ /* 0x000fe400078ec0ff */
[----:B------:R-:W-:Y:S02]  /*38d90*/  FSEL R18, R18, RZ, !P5 ;  /* 0x000000ff12127208 */ /* 0x000fe40006800000 */
[----:B------:R-:W-:Y:S02]  /*38da0*/  @P3 LOP3.LUT R12, R12, 0x20, RZ, 0xfc, !PT ;  /* 0x000000200c0c3812 */ /* 0x000fe400078efcff */
[----:B------:R-:W-:Y:S01]  /*38db0*/  FSEL R83, R83, RZ, P4 ;  /* 0x000000ff53537208 */ /* 0x000fe20002000000 */
[----:B------:R-:W-:Y:S01]  /*38dc0*/  FADD.FTZ R113, R81, R18 ;  /* 0x0000001251717221 */ /* 0x000fe20000010000 */
[----:B------:R-:W-:Y:S02]  /*38dd0*/  I2FP.F32.U32 R18, R91 ;  /* 0x0000005b00127245 */ /* 0x000fe40000201000 */
[----:B------:R-:W-:-:S03]  /*38de0*/  LOP3.LUT P3, RZ, R12, 0x1, RZ, 0xc0, !PT ;  /* 0x000000010cff7812 */ /* 0x000fc6000786c0ff */
[----:B------:R-:W-:Y:S01]  /*38df0*/  FFMA.FTZ R18, R18, R142, 1.1641532182693481445e-10 ;  /* 0x2f00000012127423 */ /* 0x000fe2000001008e */
[----:B------:R-:W-:Y:S02]  /*38e00*/  FSEL R20, R20, RZ, !P3 ;  /* 0x000000ff14147208 */ /* 0x000fe40005800000 */
[----:B------:R-:W-:Y:S02]  /*38e10*/  SEL R23, RZ, 0x1, P3 ;  /* 0x00000001ff177807 */ /* 0x000fe40001800000 */
[----:B------:R-:W-:Y:S01]  /*38e20*/  FSETP.GTU.FTZ.AND P6, PT, R18, R141, PT ;  /* 0x0000008d1200720b */ /* 0x000fe20003fdc000 */
[----:B------:R-:W-:Y:S01]  /*38e30*/  FMUL.FTZ R18, R71, R140 ;  /* 0x0000008c47127220 */ /* 0x000fe20000410000 */
[----:B------:R-:W-:Y:S01]  /*38e40*/  FADD.FTZ R112, R80, R20 ;  /* 0x0000001450707221 */ /* 0x000fe20000010000 */
[----:B------:R-:W-:Y:S02]  /*38e50*/  SEL R20, RZ, 0x1, P5 ;  /* 0x00000001ff147807 */ /* 0x000fe40002800000 */
[----:B------:R-:W-:-:S02]  /*38e60*/  LOP3.LUT P5, RZ, R12, 0x10, RZ, 0xc0, !PT ;  /* 0x000000100cff7812 */ /* 0x000fc400078ac0ff */
[----:B------:R-:W-:Y:S02]  /*38e70*/  FSEL R18, R18, RZ, !P6 ;  /* 0x000000ff12127208 */ /* 0x000fe40007000000 */
[----:B------:R-:W-:Y:S02]  /*38e80*/  LOP3.LUT P3, RZ, R12, 0x20, RZ, 0xc0, !PT ;  /* 0x000000200cff7812 */ /* 0x000fe4000786c0ff */
[----:B------:R-:W-:Y:S01]  /*38e90*/  PRMT R7, R23, 0x7610, R7 ;  /* 0x0000761017077816 */ /* 0x000fe20000000007 */
[----:B------:R-:W-:Y:S01]  /*38ea0*/  FADD.FTZ R115, R18, R83 ;  /* 0x0000005312737221 */ /* 0x000fe20000010000 */
[----:B------:R-:W-:Y:S02]  /*38eb0*/  SEL R18, RZ, 0x1, P0 ;  /* 0x00000001ff127807 */ /* 0x000fe40000000000 */
[----:B------:R-:W-:Y:S02]  /*38ec0*/  LOP3.LUT P0, RZ, R12, 0x8, RZ, 0xc0, !PT ;  /* 0x000000080cff7812 */ /* 0x000fe4000780c0ff */
[----:B------:R-:W-:Y:S01]  /*38ed0*/  PRMT R10, R18, 0x7610, R10 ;  /* 0x00007610120a7816 */ /* 0x000fe2000000000a */
[----:B------:R-:W-:Y:S01]  /*38ee0*/  @P5 FADD.FTZ R114, R74, R114 ;  /* 0x000000724a725221 */ /* 0x000fe20000010000 */
[----:B------:R-:W-:Y:S01]  /*38ef0*/  SEL R18, RZ, 0x1, P6 ;  /* 0x00000001ff127807 */ /* 0x000fe20003000000 */
[----:B------:R-:W-:Y:S01]  /*38f00*/  @P5 FADD.FTZ R113, R73, R113 ;  /* 0x0000007149715221 */ /* 0x000fe20000010000 */
[----:B------:R-:W-:Y:S01]  /*38f10*/  PRMT R9, R20, 0x7610, R9 ;  /* 0x0000761014097816 */ /* 0x000fe20000000009 */
[----:B------:R-:W-:Y:S01]  /*38f20*/  @P5 FADD.FTZ R112, R72, R112 ;  /* 0x0000007048705221 */ /* 0x000fe20000010000 */
[----:B------:R-:W-:Y:S01]  /*38f30*/  PRMT R11, R18, 0x7610, R11 ;  /* 0x00007610120b7816 */ /* 0x000fe2000000000b */
[----:B------:R-:W-:Y:S01]  /*38f40*/  @P5 FADD.FTZ R115, R75, R115 ;  /* 0x000000734b735221 */ /* 0x000fe20000010000 */
[----:B------:R-:W-:Y:S06]  /*38f50*/  BRA `(.L_x_36879) ;  /* 0x0000001800007947 */ /* 0x000fec0003800000 */
.L_x_36838:
        /* <DEDUP_REMOVED lines=16> */
.L_x_36882:
        /* <DEDUP_REMOVED lines=12> */
.L_x_36884:
[----:B------:R-:W-:Y:S05]  /*39120*/  BSYNC.RECONVERGENT B1 ;  /* 0x0000000000017941 */ /* 0x000fea0003800200 */
.L_x_36883:
        /* <DEDUP_REMOVED lines=62> */
.L_x_36881:
[----:B------:R-:W-:Y:S05]  /*39510*/  BSYNC.RECONVERGENT B0 ;  /* 0x0000000000007941 */ /* 0x000fea0003800200 */
.L_x_36880:
        /* <DEDUP_REMOVED lines=16> */
.L_x_36887:
        /* <DEDUP_REMOVED lines=12> */
.L_x_36889:
[----:B------:R-:W-:Y:S05]  /*396e0*/  BSYNC.RECONVERGENT B1 ;  /* 0x0000000000017941 */ /* 0x000fea0003800200 */
.L_x_36888:
        /* <DEDUP_REMOVED lines=62> */
.L_x_36886:
[----:B------:R-:W-:Y:S05]  /*39ad0*/  BSYNC.RECONVERGENT B0 ;  /* 0x0000000000007941 */ /* 0x000fea0003800200 */
.L_x_36885:
        /* <DEDUP_REMOVED lines=16> */
.L_x_36892:
        /* <DEDUP_REMOVED lines=12> */
.L_x_36894:
[----:B------:R-:W-:Y:S05]  /*39ca0*/  BSYNC.RECONVERGENT B1 ;  /* 0x0000000000017941 */ /* 0x000fea0003800200 */
.L_x_36893:
[----:B------:R-:W-:Y:S01]  /*39cb0*/  IMAD.WIDE.U32 R104, R0, -0x2daee0ad, RZ ;  /* 0xd2511f5300687825 */ /* 0x000fe200078e00ff */
[----:B------:R-:W-:-:S03]  /*39cc0*/  UIADD3 UR15, UPT, UPT, UR4, -0x61c88647, URZ ;  /* 0x9e3779b9040f7890 */ /* 0x000fc6000fffe0ff */
[----:B------:R-:W-:Y:S02]  /*39cd0*/  HFMA2 R23, -RZ, RZ, 0, 0 ;  /* 0x00000000ff177431 */ /* 0x000fe400000001ff */
        /* <DEDUP_REMOVED lines=59> */
.L_x_36891:
[----:B------:R-:W-:Y:S05]  /*3a090*/  BSYNC.RECONVERGENT B0 ;  /* 0x0000000000007941 */ /* 0x000fea0003800200 */
.L_x_36890:
        /* <DEDUP_REMOVED lines=16> */
.L_x_36897:
        /* <DEDUP_REMOVED lines=12> */
.L_x_36899:
[----:B------:R-:W-:Y:S05]  /*3a260*/  BSYNC.RECONVERGENT B1 ;  /* 0x0000000000017941 */ /* 0x000fea0003800200 */
.L_x_36898:
        /* <DEDUP_REMOVED lines=62> */
.L_x_36896:
[----:B------:R-:W-:Y:S05]  /*3a650*/  BSYNC.RECONVERGENT B0 ;  /* 0x0000000000007941 */ /* 0x000fea0003800200 */
.L_x_36895:
        /* <DEDUP_REMOVED lines=16> */
.L_x_36879:
[----:B------:R-:W-:Y:S01]  /*3a760*/  SEL R18, RZ, 0x1000000, !P4 ;  /* 0x01000000ff127807 */ /* 0x000fe20006000000 */
[----:B------:R-:W-:Y:S01]  /*3a770*/  IMAD.WIDE.U32 R80, R17, 0x10, R166 ;  /* 0x0000001011507825 */ /* 0x000fe200078e00a6 */
[----:B------:R-:W-:Y:S02]  /*3a780*/  SEL R20, RZ, 0x10000, !P3 ;  /* 0x00010000ff147807 */ /* 0x000fe40005800000 */
[----:B------:R-:W-:Y:S02]  /*3a790*/  SEL R23, RZ, 0x100, !P2 ;  /* 0x00000100ff177807 */ /* 0x000fe40005000000 */
[----:B------:R0:W-:Y:S02]  /*3a7a0*/  STG.E.128 desc[UR6][R80.64], R112 ;  /* 0x0000007050007986 */ /* 0x0001e4000c101d06 */
[----:B------:R-:W-:Y:S02]  /*3a7b0*/  IADD3 R18, PT, PT, R23, R18, R20 ;  /* 0x0000001217127210 */ /* 0x000fe40007ffe014 */
        /* <DEDUP_REMOVED lines=8> */
[----:B------:R-:W-:-:S04]  /*3a840*/  LOP3.LUT R18, R18, 0xff0000, RZ, 0xc0, !PT ;  /* 0x00ff000012127812 */ /* 0x000fc800078ec0ff */
[----:B------:R-:W-:Y:S02]  /*3a850*/  LEA R18, R20, R18, 0x18 ;  /* 0x0000001214127211 */ /* 0x000fe400078ec0ff */
[----:B------:R-:W-:-:S05]  /*3a860*/  LOP3.LUT R20, R9, 0xff, RZ, 0xc0, !PT ;  /* 0x000000ff09147812 */ /* 0x000fca00078ec0ff */
[----:B------:R-:W-:Y:S01]  /*3a870*/  IMAD R18, R20, 0x100, R18 ;  /* 0x0000010014127824 */ /* 0x000fe200078e0212 */
[----:B------:R-:W-:-:S04]  /*3a880*/  LOP3.LUT R20, R7, 0xff, RZ, 0xc0, !PT ;  /* 0x000000ff07147812 */ /* 0x000fc800078ec0ff */
[----:B------:R-:W-:Y:S01]  /*3a890*/  IADD3 R18, PT, PT, R18, R20, RZ ;  /* 0x0000001412127210 */ /* 0x000fe20007ffe0ff */
[----:B0-----:R-:W-:-:S05]  /*3a8a0*/  IMAD.WIDE.U32 R80, R17, 0x4, R80 ;  /* 0x0000000411507825 */ /* 0x001fca00078e0050 */
[----:B------:R1:W-:Y:S02]  /*3a8b0*/  STG.E desc[UR6][R80.64], R18 ;  /* 0x0000001250007986 */ /* 0x0003e4000c101906 */
.L_x_36900:
        /* <DEDUP_REMOVED lines=26> */
.L_x_36904:
        /* <DEDUP_REMOVED lines=12> */
.L_x_36906:
[----:B------:R-:W-:Y:S05]  /*3ab20*/  BSYNC.RECONVERGENT B1 ;  /* 0x0000000000017941 */ /* 0x000fea0003800200 */
.L_x_36905:
        /* <DEDUP_REMOVED lines=62> */
.L_x_36903:
[----:B------:R-:W-:Y:S05]  /*3af10*/  BSYNC.RECONVERGENT B0 ;  /* 0x0000000000007941 */ /* 0x000fea0003800200 */
.L_x_36902:
        /* <DEDUP_REMOVED lines=17> */
.L_x_36909:
        /* <DEDUP_REMOVED lines=12> */
.L_x_36911:
[----:B------:R-:W-:Y:S05]  /*3b0f0*/  BSYNC.RECONVERGENT B1 ;  /* 0x0000000000017941 */ /* 0x000fea0003800200 */
.L_x_36910:
        /* <DEDUP_REMOVED lines=62> */
.L_x_36908:
[----:B------:R-:W-:Y:S05]  /*3b4e0*/  BSYNC.RECONVERGENT B0 ;  /* 0x0000000000007941 */ /* 0x000fea0003800200 */
.L_x_36907:
        /* <DEDUP_REMOVED lines=15> */
.L_x_36914:
        /* <DEDUP_REMOVED lines=12> */
.L_x_36916:
[----:B------:R-:W-:Y:S05]  /*3b6a0*/  BSYNC.RECONVERGENT B1 ;  /* 0x0000000000017941 */ /* 0x000fea0003800200 */
.L_x_36915:
        /* <DEDUP_REMOVED lines=62> */
.L_x_36913:
[----:B------:R-:W-:Y:S05]  /*3ba90*/  BSYNC.RECONVERGENT B0 ;  /* 0x0000000000007941 */ /* 0x000fea0003800200 */
.L_x_36912:
        /* <DEDUP_REMOVED lines=17> */
.L_x_36919:
        /* <DEDUP_REMOVED lines=12> */
.L_x_36921:
[----:B------:R-:W-:Y:S05]  /*3bc70*/  BSYNC.RECONVERGENT B1 ;  /* 0x0000000000017941 */ /* 0x000fea0003800200 */
.L_x_36920:
        /* <DEDUP_REMOVED lines=62> */
.L_x_36918:
[----:B------:R-:W-:Y:S05]  /*3c060*/  BSYNC.RECONVERGENT B0 ;  /* 0x0000000000007941 */ /* 0x000fea0003800200 */
.L_x_36917:
        /* <DEDUP_REMOVED lines=15> */
.L_x_36924:
        /* <DEDUP_REMOVED lines=12> */
.L_x_36926:
[----:B------:R-:W-:Y:S05]  /*3c220*/  BSYNC.RECONVERGENT B1 ;  /* 0x0000000000017941 */ /* 0x000fea0003800200 */
.L_x_36925:
        /* <DEDUP_REMOVED lines=62> */
.L_x_36923:
[----:B------:R-:W-:Y:S05]  /*3c610*/  BSYNC.RECONVERGENT B0 ;  /* 0x0000000000007941 */ /* 0x000fea0003800200 */
.L_x_36922:
        /* <DEDUP_REMOVED lines=17> */
.L_x_36929:
        /* <DEDUP_REMOVED lines=12> */
.L_x_36931:
[----:B------:R-:W-:Y:S05]  /*3c7f0*/  BSYNC.RECONVERGENT B1 ;  /* 0x0000000000017941 */ /* 0x000fea0003800200 */
.L_x_36930:
        /* <DEDUP_REMOVED lines=62> */
.L_x_36928:
[----:B------:R-:W-:Y:S05]  /*3cbe0*/  BSYNC.RECONVERGENT B0 ;  /* 0x0000000000007941 */ /* 0x000fea0003800200 */
.L_x_36927:
        /* <DEDUP_REMOVED lines=15> */
.L_x_36934:
        /* <DEDUP_REMOVED lines=12> */
.L_x_36936:
[----:B------:R-:W-:Y:S05]  /*3cda0*/  BSYNC.RECONVERGENT B1 ;  /* 0x0000000000017941 */ /* 0x000fea0003800200 */
.L_x_36935:
        /* <DEDUP_REMOVED lines=62> */
.L_x_36933:
[----:B------:R-:W-:Y:S05]  /*3d190*/  BSYNC.RECONVERGENT B0 ;  /* 0x0000000000007941 */ /* 0x000fea0003800200 */
.L_x_36932:
[----:B------:R-:W-:Y:S01]  /*3d1a0*/  ISETP.NE.AND P6, PT, R88, 0x1, PT ;  /* 0x000000015800780c */ /* 0x000fe20003fc5270 */
[----:B------:R-:W-:Y:S01]  /*3d1b0*/  BSSY.RECONVERGENT B0, `(.L_x_36937) ;  /* 0x000005e000007945 */ /* 0x000fe20003800200 */
[----:B------:R-:W-:Y:S01]  /*3d1c0*/  I2FP.F32.U32 R89, R91 ;  /* 0x0000005b00597245 */ /* 0x000fe20000201000 */
        /* <DEDUP_REMOVED lines=14> */
.L_x_36939:
        /* <DEDUP_REMOVED lines=15> */
.L_x_36941:
[----:B------:R-:W-:Y:S05]  /*3d3a0*/  BSYNC.RECONVERGENT B1 ;  /* 0x0000000000017941 */ /* 0x000fea0003800200 */
.L_x_36940:
        /* <DEDUP_REMOVED lines=62> */
.L_x_36938:
[----:B------:R-:W-:Y:S05]  /*3d790*/  BSYNC.RECONVERGENT B0 ;  /* 0x0000000000007941 */ /* 0x000fea0003800200 */
.L_x_36937:
        /* <DEDUP_REMOVED lines=25> */
[----:B------:R-:W-:-:S04]  /*3d930*/  FSEL R23, R23, RZ, !P3 ;  /* 0x000000ff17177208 */ /* 0x000fc80005800000 */
[----:B------:R-:W-:Y:S01]  /*3d940*/  FSETP.GTU.FTZ.AND P6, PT, R19, R141, PT ;  /* 0x0000008d1300720b */ /* 0x000fe20003fdc000 */
[----:B------:R-:W-:Y:S01]  /*3d950*/  FMUL.FTZ R19, R71, R140 ;  /* 0x0000008c47137220 */ /* 0x000fe20000410000 */
[----:B------:R-:W-:Y:S01]  /*3d960*/  FADD.FTZ R88, R80, R23 ;  /* 0x0000001750587221 */ /* 0x000fe20000010000 */
[----:B------:R-:W-:Y:S02]  /*3d970*/  SEL R23, RZ, 0x1, P5 ;  /* 0x00000001ff177807 */ /* 0x000fe40002800000 */
[C---:B------:R-:W-:Y:S02]  /*3d980*/  LOP3.LUT P5, RZ, R12.reuse, 0x10, RZ, 0xc0, !PT ;  /* 0x000000100cff7812 */ /* 0x040fe400078ac0ff */
[----:B------:R-:W-:Y:S02]  /*3d990*/  FSEL R19, R19, RZ, !P6 ;  /* 0x000000ff13137208 */ /* 0x000fe40007000000 */
[----:B------:R-:W-:Y:S02]  /*3d9a0*/  SEL R80, RZ, 0x1, P3 ;  /* 0x00000001ff507807 */ /* 0x000fe40001800000 */
[----:B------:R-:W-:Y:S01]  /*3d9b0*/  LOP3.LUT P3, RZ, R12, 0x20, RZ, 0xc0, !PT ;  /* 0x000000200cff7812 */ /* 0x000fe2000786c0ff */
[----:B------:R-:W-:Y:S01]  /*3d9c0*/  FADD.FTZ R91, R19, R83 ;  /* 0x00000053135b7221 */ /* 0x000fe20000010000 */
[----:B------:R-:W-:-:S02]  /*3d9d0*/  SEL R19, RZ, 0x1, P0 ;  /* 0x00000001ff137807 */ /* 0x000fc40000000000 */
        /* <DEDUP_REMOVED lines=9> */
[----:B------:R-:W-:Y:S01]  /*3da70*/  PRMT R11, R19, 0x7610, R11 ;  /* 0x00007610130b7816 */ /* 0x000fe2000000000b */
[----:B------:R-:W-:Y:S06]  /*3da80*/  BRA `(.L_x_36942) ;  /* 0x0000001800007947 */ /* 0x000fec0003800000 */
.L_x_36901:
        /* <DEDUP_REMOVED lines=16> */
.L_x_36945:
        /* <DEDUP_REMOVED lines=12> */
.L_x_36947:
[----:B------:R-:W-:Y:S05]  /*3dc50*/  BSYNC.RECONVERGENT B1 ;  /* 0x0000000000017941 */ /* 0x000fea0003800200 */
.L_x_36946:
        /* <DEDUP_REMOVED lines=61> */
[----:B------:R-:W-:-:S07]  /*3e030*/  MOV R8, R88 ;  /* 0x0000005800087202 */ /* 0x000fce0000000f00 */
.L_x_36944:
[----:B------:R-:W-:Y:S05]  /*3e040*/  BSYNC.RECONVERGENT B0 ;  /* 0x0000000000007941 */ /* 0x000fea0003800200 */
.L_x_36943:
        /* <DEDUP_REMOVED lines=16> */
.L_x_36950:
        /* <DEDUP_REMOVED lines=12> */
.L_x_36952:
[----:B------:R-:W-:Y:S05]  /*3e210*/  BSYNC.RECONVERGENT B1 ;  /* 0x0000000000017941 */ /* 0x000fea0003800200 */
.L_x_36951:
        /* <DEDUP_REMOVED lines=62> */
.L_x_36949:
[----:B------:R-:W-:Y:S05]  /*3e600*/  BSYNC.RECONVERGENT B0 ;  /* 0x0000000000007941 */ /* 0x000fea0003800200 */
.L_x_36948:
        /* <DEDUP_REMOVED lines=16> */
.L_x_36955:
        /* <DEDUP_REMOVED lines=12> */
.L_x_36957:
[----:B------:R-:W-:Y:S05]  /*3e7d0*/  BSYNC.RECONVERGENT B1 ;  /* 0x0000000000017941 */ /* 0x000fea0003800200 */
.L_x_36956:
        /* <DEDUP_REMOVED lines=62> */
.L_x_36954:
[----:B------:R-:W-:Y:S05]  /*3ebc0*/  BSYNC.RECONVERGENT B0 ;  /* 0x0000000000007941 */ /* 0x000fea0003800200 */
.L_x_36953:
        /* <DEDUP_REMOVED lines=16> */
.L_x_36960:
        /* <DEDUP_REMOVED lines=12> */
.L_x_36962:
[----:B------:R-:W-:Y:S05]  /*3ed90*/  BSYNC.RECONVERGENT B1 ;  /* 0x0000000000017941 */ /* 0x000fea0003800200 */
.L_x_36961:
        /* <DEDUP_REMOVED lines=62> */
.L_x_36959:
[----:B------:R-:W-:Y:S05]  /*3f180*/  BSYNC.RECONVERGENT B0 ;  /* 0x0000000000007941 */ /* 0x000fea0003800200 */
.L_x_36958:
        /* <DEDUP_REMOVED lines=16> */
.L_x_36942:
[----:B------:R-:W-:Y:S01]  /*3f290*/  IMAD.WIDE.U32 R80, R18, 0x10, R166 ;  /* 0x0000001012507825 */ /* 0x000fe200078e00a6 */
[----:B------:R-:W-:Y:S02]  /*3f2a0*/  SEL R19, RZ, 0x1000000, !P4 ;  /* 0x01000000ff137807 */ /* 0x000fe40006000000 */
[----:B------:R-:W-:Y:S02]  /*3f2b0*/  SEL R23, RZ, 0x10000, !P3 ;  /* 0x00010000ff177807 */ /* 0x000fe40005800000 */
[----:B------:R0:W-:Y:S02]  /*3f2c0*/  STG.E.128 desc[UR6][R80.64], R88 ;  /* 0x0000005850007986 */ /* 0x0001e4000c101d06 */
[----:B0-----:R-:W-:-:S04]  /*3f2d0*/  SEL R80, RZ, 0x100, !P2 ;  /* 0x00000100ff507807 */ /* 0x001fc80005000000 */
[----:B------:R-:W-:Y:S01]  /*3f2e0*/  IADD3 R19, PT, PT, R80, R19, R23 ;  /* 0x0000001350137210 */ /* 0x000fe20007ffe017 */
[----:B------:R-:W-:Y:S01]  /*3f2f0*/  IMAD.WIDE.U32 R80, R18, 0x4, R200 ;  /* 0x0000000412507825 */ /* 0x000fe200078e00c8 */
[----:B------:R-:W-:-:S04]  /*3f300*/  SEL R23, RZ, 0x1, !P1 ;  /* 0x00000001ff177807 */ /* 0x000fc80004800000 */
[----:B------:R-:W-:-:S05]  /*3f310*/  IADD3 R19, PT, PT, R19, R23, RZ ;  /* 0x0000001713137210 */ /* 0x000fca0007ffe0ff */
        /* <DEDUP_REMOVED lines=13> */
.L_x_36963:
        /* <DEDUP_REMOVED lines=26> */
.L_x_36967:
        /* <DEDUP_REMOVED lines=12> */
.L_x_36969:
[----:B------:R-:W-:Y:S05]  /*3f650*/  BSYNC.RECONVERGENT B1 ;  /* 0x0000000000017941 */ /* 0x000fea0003800200 */
.L_x_36968:
        /* <DEDUP_REMOVED lines=62> */
.L_x_36966:
[----:B------:R-:W-:Y:S05]  /*3fa40*/  BSYNC.RECONVERGENT B0 ;  /* 0x0000000000007941 */ /* 0x000fea0003800200 */
.L_x_36965:
        /* <DEDUP_REMOVED lines=17> */
.L_x_36972:
        /* <DEDUP_REMOVED lines=12> */
.L_x_36974:
[----:B------:R-:W-:Y:S05]  /*3fc20*/  BSYNC.RECONVERGENT B1 ;  /* 0x0000000000017941 */ /* 0x000fea0003800200 */
.L_x_36973:
        /* <DEDUP_REMOVED lines=62> */
.L_x_36971:
[----:B------:R-:W-:Y:S05]  /*40010*/  BSYNC.RECONVERGENT B0 ;  /* 0x0000000000007941 */ /* 0x000fea0003800200 */
.L_x_36970:
        /* <DEDUP_REMOVED lines=15> */
.L_x_36977:
        /* <DEDUP_REMOVED lines=12> */
.L_x_36979:
[----:B------:R-:W-:Y:S05]  /*401d0*/  BSYNC.RECONVERGENT B1 ;  /* 0x0000000000017941 */ /* 0x000fea0003800200 */
.L_x_36978:
        /* <DEDUP_REMOVED lines=62> */
.L_x_36976:
[----:B------:R-:W-:Y:S05]  /*405c0*/  BSYNC.RECONVERGENT B0 ;  /* 0x0000000000007941 */ /* 0x000fea0003800200 */
.L_x_36975:
        /* <DEDUP_REMOVED lines=17> */
.L_x_36982:
        /* <DEDUP_REMOVED lines=12> */
.L_x_36984:
[----:B------:R-:W-:Y:S05]  /*407a0*/  BSYNC.RECONVERGENT B1 ;  /* 0x0000000000017941 */ /* 0x000fea0003800200 */
.L_x_36983:
        /* <DEDUP_REMOVED lines=62> */
.L_x_36981:
[----:B------:R-:W-:Y:S05]  /*40b90*/  BSYNC.RECONVERGENT B0 ;  /* 0x0000000000007941 */ /* 0x000fea0003800200 */
.L_x_36980:
        /* <DEDUP_REMOVED lines=15> */
.L_x_36987:
        /* <DEDUP_REMOVED lines=12> */
.L_x_36989:
[----:B------:R-:W-:Y:S05]  /*40d50*/  BSYNC.RECONVERGENT B1 ;  /* 0x0000000000017941 */ /* 0x000fea0003800200 */
.L_x_36988:
        /* <DEDUP_REMOVED lines=62> */
.L_x_36986:
[----:B------:R-:W-:Y:S05]  /*41140*/  BSYNC.RECONVERGENT B0 ;  /* 0x0000000000007941 */ /* 0x000fea0003800200 */
.L_x_36985:
        /* <DEDUP_REMOVED lines=17> */
.L_x_36992:
        /* <DEDUP_REMOVED lines=12> */
.L_x_36994:
[----:B------:R-:W-:Y:S05]  /*41320*/  BSYNC.RECONVERGENT B1 ;  /* 0x0000000000017941 */ /* 0x000fea0003800200 */
.L_x_36993:
        /* <DEDUP_REMOVED lines=62> */
.L_x_36991:
[----:B------:R-:W-:Y:S05]  /*41710*/  BSYNC.RECONVERGENT B0 ;  /* 0x0000000000007941 */ /* 0x000fea0003800200 */
.L_x_36990:
        /* <DEDUP_REMOVED lines=15> */
.L_x_36997:
        /* <DEDUP_REMOVED lines=12> */
.L_x_36999:
[----:B------:R-:W-:Y:S05]  /*418d0*/  BSYNC.RECONVERGENT B1 ;  /* 0x0000000000017941 */ /* 0x000fea0003800200 */
.L_x_36998:
        /* <DEDUP_REMOVED lines=62> */
.L_x_36996:
[----:B------:R-:W-:Y:S05]  /*41cc0*/  BSYNC.RECONVERGENT B0 ;  /* 0x0000000000007941 */ /* 0x000fea0003800200 */
.L_x_36995:
        /* <DEDUP_REMOVED lines=17> */
.L_x_37002:
        /* <DEDUP_REMOVED lines=15> */
.L_x_37004:
[----:B------:R-:W-:Y:S05]  /*41ed0*/  BSYNC.RECONVERGENT B1 ;  /* 0x0000000000017941 */ /* 0x000fea0003800200 */
.L_x_37003:
        /* <DEDUP_REMOVED lines=62> */
.L_x_37001:
[----:B------:R-:W-:Y:S05]  /*422c0*/  BSYNC.RECONVERGENT B0 ;  /* 0x0000000000007941 */ /* 0x000fea0003800200 */
.L_x_37000:
        /* <DEDUP_REMOVED lines=30> */
[----:B------:R-:W-:Y:S02]  /*424b0*/  LOP3.LUT P5, RZ, R12, 0x10, RZ, 0xc0, !PT ;  /* 0x000000100cff7812 */ /* 0x000fe400078ac0ff */
        /* <DEDUP_REMOVED lines=16> */
.L_x_36964:
        /* <DEDUP_REMOVED lines=16> */
.L_x_37008:
        /* <DEDUP_REMOVED lines=12> */
.L_x_37010:
[----:B------:R-:W-:Y:S05]  /*42780*/  BSYNC.RECONVERGENT B1 ;  /* 0x0000000000017941 */ /* 0x000fea0003800200 */
.L_x_37009:
        /* <DEDUP_REMOVED lines=62> */
.L_x_37007:
[----:B------:R-:W-:Y:S05]  /*42b70*/  BSYNC.RECONVERGENT B0 ;  /* 0x0000000000007941 */ /* 0x000fea0003800200 */
.L_x_37006:
        /* <DEDUP_REMOVED lines=16> */
.L_x_37013:
        /* <DEDUP_REMOVED lines=12> */
.L_x_37015:
[----:B------:R-:W-:Y:S05]  /*42d40*/  BSYNC.RECONVERGENT B1 ;  /* 0x0000000000017941 */ /* 0x000fea0003800200 */
.L_x_37014:
        /* <DEDUP_REMOVED lines=62> */
.L_x_37012:
[----:B------:R-:W-:Y:S05]  /*43130*/  BSYNC.RECONVERGENT B0 ;  /* 0x0000000000007941 */ /* 0x000fea0003800200 */
.L_x_37011:
        /* <DEDUP_REMOVED lines=16> */
.L_x_37018:
        /* <DEDUP_REMOVED lines=12> */
.L_x_37020:
[----:B------:R-:W-:Y:S05]  /*43300*/  BSYNC.RECONVERGENT B1 ;  /* 0x0000000000017941 */ /* 0x000fea0003800200 */
.L_x_37019:
        /* <DEDUP_REMOVED lines=62> */
.L_x_37017:
[----:B------:R-:W-:Y:S05]  /*436f0*/  BSYNC.RECONVERGENT B0 ;  /* 0x0000000000007941 */ /* 0x000fea0003800200 */
.L_x_37016:
        /* <DEDUP_REMOVED lines=16> */
.L_x_37023:
        /* <DEDUP_REMOVED lines=12> */
.L_x_37025:
[----:B------:R-:W-:Y:S05]  /*438c0*/  BSYNC.RECONVERGENT B1 ;  /* 0x0000000000017941 */ /* 0x000fea0003800200 */
.L_x_37024:
        /* <DEDUP_REMOVED lines=62> */
.L_x_37022:
[----:B------:R-:W-:Y:S05]  /*43cb0*/  BSYNC.RECONVERGENT B0 ;  /* 0x0000000000007941 */ /* 0x000fea0003800200 */
.L_x_37021:
        /* <DEDUP_REMOVED lines=16> */
.L_x_37005:
        /* <DEDUP_REMOVED lines=22> */
.L_x_37026:
        /* <DEDUP_REMOVED lines=26> */
.L_x_37030:
        /* <DEDUP_REMOVED lines=12> */
.L_x_37032:
[----:B------:R-:W-:Y:S05]  /*44180*/  BSYNC.RECONVERGENT B1 ;  /* 0x0000000000017941 */ /* 0x000fea0003800200 */
.L_x_37031:
        /* <DEDUP_REMOVED lines=62> */
.L_x_37029:
[----:B------:R-:W-:Y:S05]  /*44570*/  BSYNC.RECONVERGENT B0 ;  /* 0x0000000000007941 */ /* 0x000fea0003800200 */
.L_x_37028:
[----:B------:R-:W-:Y:S01]  /*44580*/  ISETP.NE.AND P2, PT, R109, 0x1, PT ;  /* 0x000000016d00780c */ /* 0x000fe20003f45270 */
[----:B------:R-:W-:Y:S01]  /*44590*/  BSSY.RECONVERGENT B0, `(.L_x_37033) ;  /* 0x000005b000007945 */ /* 0x000fe20003800200 */
[----:B------:R-:W-:Y:S01]  /*445a0*/  I2FP.F32.U32 R108, R110 ;  /* 0x0000006e006c7245 */ /* 0x000fe20000201000 */
[----:B------:R-:W-:Y:S02]  /*445b0*/  HFMA2 R143, -RZ, RZ, 0, 1.1920928955078125e-07 ;  /* 0x00000002ff8f7431 */ /* 0x000fe400000001ff */
[----:B-----5:R-:W-:Y:S01]  /*445c0*/  FMUL.FTZ R80, R80, R140 ;  /* 0x0000008c50507220 */ /* 0x020fe20000410000 */
        /* <DEDUP_REMOVED lines=12> */
.L_x_37035:
        /* <DEDUP_REMOVED lines=12> */
.L_x_37037:
[----:B------:R-:W-:Y:S05]  /*44750*/  BSYNC.RECONVERGENT B1 ;  /* 0x0000000000017941 */ /* 0x000fea0003800200 */
.L_x_37036:
        /* <DEDUP_REMOVED lines=62> */
.L_x_37034:
[----:B------:R-:W-:Y:S05]  /*44b40*/  BSYNC.RECONVERGENT B0 ;  /* 0x0000000000007941 */ /* 0x000fea0003800200 */
.L_x_37033:
        /* <DEDUP_REMOVED lines=15> */
.L_x_37040:
        /* <DEDUP_REMOVED lines=12> */
.L_x_37042:
[----:B------:R-:W-:Y:S05]  /*44d00*/  BSYNC.RECONVERGENT B1 ;  /* 0x0000000000017941 */ /* 0x000fea0003800200 */
.L_x_37041:
        /* <DEDUP_REMOVED lines=62> */
.L_x_37039:
[----:B------:R-:W-:Y:S05]  /*450f0*/  BSYNC.RECONVERGENT B0 ;  /* 0x0000000000007941 */ /* 0x000fea0003800200 */
.L_x_37038:
        /* <DEDUP_REMOVED lines=17> */
.L_x_37045:
        /* <DEDUP_REMOVED lines=12> */
.L_x_37047:
[----:B------:R-:W-:Y:S05]  /*452d0*/  BSYNC.RECONVERGENT B1 ;  /* 0x0000000000017941 */ /* 0x000fea0003800200 */
.L_x_37046:
        /* <DEDUP_REMOVED lines=62> */
.L_x_37044:
[----:B------:R-:W-:Y:S05]  /*456c0*/  BSYNC.RECONVERGENT B0 ;  /* 0x0000000000007941 */ /* 0x000fea0003800200 */
.L_x_37043:
        /* <DEDUP_REMOVED lines=15> */
.L_x_37050:
        /* <DEDUP_REMOVED lines=12> */
.L_x_37052:
[----:B------:R-:W-:Y:S05]  /*45880*/  BSYNC.RECONVERGENT B1 ;  /* 0x0000000000017941 */ /* 0x000fea0003800200 */
.L_x_37051:
        /* <DEDUP_REMOVED lines=62> */
.L_x_37049:
[----:B------:R-:W-:Y:S05]  /*45c70*/  BSYNC.RECONVERGENT B0 ;  /* 0x0000000000007941 */ /* 0x000fea0003800200 */
.L_x_37048:
        /* <DEDUP_REMOVED lines=17> */
.L_x_37055:
        /* <DEDUP_REMOVED lines=12> */
.L_x_37057:
[----:B------:R-:W-:Y:S05]  /*45e50*/  BSYNC.RECONVERGENT B1 ;  /* 0x0000000000017941 */ /* 0x000fea0003800200 */
.L_x_37056:
        /* <DEDUP_REMOVED lines=62> */
.L_x_37054:
[----:B------:R-:W-:Y:S05]  /*46240*/  BSYNC.RECONVERGENT B0 ;  /* 0x0000000000007941 */ /* 0x000fea0003800200 */
.L_x_37053:
        /* <DEDUP_REMOVED lines=15> */
.L_x_37060:
        /* <DEDUP_REMOVED lines=12> */
.L_x_37062:
[----:B------:R-:W-:Y:S05]  /*46400*/  BSYNC.RECONVERGENT B1 ;  /* 0x0000000000017941 */ /* 0x000fea0003800200 */
.L_x_37061:
        /* <DEDUP_REMOVED lines=62> */
.L_x_37059:
[----:B------:R-:W-:Y:S05]  /*467f0*/  BSYNC.RECONVERGENT B0 ;  /* 0x0000000000007941 */ /* 0x000fea0003800200 */
.L_x_37058:
        /* <DEDUP_REMOVED lines=17> */
.L_x_37065:
        /* <DEDUP_REMOVED lines=15> */
.L_x_37067:
[----:B------:R-:W-:Y:S05]  /*46a00*/  BSYNC.RECONVERGENT B1 ;  /* 0x0000000000017941 */ /* 0x000fea0003800200 */
.L_x_37066:
        /* <DEDUP_REMOVED lines=62> */
.L_x_37064:
[----:B------:R-:W-:Y:S05]  /*46df0*/  BSYNC.RECONVERGENT B0 ;  /* 0x0000000000007941 */ /* 0x000fea0003800200 */
.L_x_37063:
[----:B------:R-:W-:Y:S02]  /*46e00*/  LOP3.LUT R12, R12, 0xffffffef, RZ, 0xc0, !PT ;  /* 0xffffffef0c0c7812 */ /* 0x000fe400078ec0ff */
[-C--:B------:R-:W-:Y:S01]  /*46e10*/  FSETP.GTU.FTZ.AND P6, PT, R108, R141.reuse, PT ;  /* 0x0000008d6c00720b */ /* 0x080fe20003fdc000 */
[----:B------:R-:W-:Y:S01]  /*46e20*/  FMUL.FTZ R108, R70, R140 ;  /* 0x0000008c466c7220 */ /* 0x000fe20000410000 */
[----:B------:R-:W-:Y:S02]  /*46e30*/  @P5 LOP3.LUT R12, R12, 0x10, RZ, 0xfc, !PT ;  /* 0x000000100c0c5812 */ /* 0x000fe400078efcff */
[----:B------:R-:W-:Y:S02]  /*46e40*/  FSEL R82, R82, RZ, P3 ;  /* 0x000000ff52527208 */ /* 0x000fe40001800000 */
[----:B------:R-:W-:Y:S02]  /*46e50*/  LOP3.LUT R12, R12, 0xfffffff7, RZ, 0xc0, !PT ;  /* 0xfffffff70c0c7812 */ /* 0x000fe400078ec0ff */
[----:B------:R-:W-:-:S02]  /*46e60*/  FSETP.GTU.FTZ.AND P5, PT, R109, R141, PT ;  /* 0x0000008d6d00720b */ /* 0x000fc40003fbc000 */
[----:B------:R-:W-:Y:S02]  /*46e70*/  @P0 LOP3.LUT R12, R12, 0x8, RZ, 0xfc, !PT ;  /* 0x000000080c0c0812 */ /* 0x000fe400078efcff */
[----:B------:R-:W-:Y:S02]  /*46e80*/  FSETP.GTU.FTZ.AND P0, PT, R143, R141, PT ;  /* 0x0000008d8f00720b */ /* 0x000fe40003f1c000 */
[----:B------:R-:W-:Y:S02]  /*46e90*/  LOP3.LUT R12, R12, 0xfffffffe, RZ, 0xc0, !PT ;  /* 0xfffffffe0c0c7812 */ /* 0x000fe400078ec0ff */
[----:B------:R-:W-:Y:S02]  /*46ea0*/  FSEL R108, R108, RZ, !P0 ;  /* 0x000000ff6c6c7208 */ /* 0x000fe40004000000 */
[----:B------:R-:W-:Y:S02]  /*46eb0*/  @P6 LOP3.LUT R12, R12, 0x1, RZ, 0xfc, !PT ;  /* 0x000000010c0c6812 */ /* 0x000fe400078efcff */
[----:B------:R-:W-:Y:S01]  /*46ec0*/  FSEL R81, R81, RZ, P2 ;  /* 0x000000ff51517208 */ /* 0x000fe20001000000 */
[----:B------:R-:W-:Y:S01]  /*46ed0*/  FADD.FTZ R110, R82, R108 ;  /* 0x0000006c526e7221 */ /* 0x000fe20000010000 */
[----:B------:R-:W-:Y:S01]  /*46ee0*/  FMUL.FTZ R82, R69, R140 ;  /* 0x0000008c45527220 */ /* 0x000fe20000410000 */
[----:B------:R-:W-:-:S02]  /*46ef0*/  LOP3.LUT R12, R12, 0xffffffdf, RZ, 0xc0, !PT ;  /* 0xffffffdf0c0c7812 */ /* 0x000fc400078ec0ff */
[----:B------:R-:W-:Y:S02]  /*46f00*/  FSEL R80, R80, RZ, P1 ;  /* 0x000000ff50507208 */ /* 0x000fe40000800000 */
[----:B------:R-:W-:Y:S02]  /*46f10*/  FSEL R82, R82, RZ, !P5 ;  /* 0x000000ff52527208 */ /* 0x000fe40006800000 */
[----:B------:R-:W-:Y:S02]  /*46f20*/  @P3 LOP3.LUT R12, R12, 0x20, RZ, 0xfc, !PT ;  /* 0x000000200c0c3812 */ /* 0x000fe400078efcff */
[----:B------:R-:W-:Y:S01]  /*46f30*/  FSEL R83, R83, RZ, P4 ;  /* 0x000000ff53537208 */ /* 0x000fe20002000000 */
[----:B------:R-:W-:Y:S01]  /*46f40*/  FADD.FTZ R109, R81, R82 ;  /* 0x00000052516d7221 */ /* 0x000fe20000010000 */
[----:B------:R-:W-:Y:S01]  /*46f50*/  FMUL.FTZ R82, R68, R140 ;  /* 0x0000008c44527220 */ /* 0x000fe20000410000 */
[----:B------:R-:W-:Y:S02]  /*46f60*/  LOP3.LUT P3, RZ, R12, 0x1, RZ, 0xc0, !PT ;  /* 0x000000010cff7812 */ /* 0x000fe4000786c0ff */
[----:B------:R-:W-:-:S02]  /*46f70*/  I2FP.F32.U32 R81, R167 ;  /* 0x000000a700517245 */ /* 0x000fc40000201000 */
[----:B------:R-:W-:-:S03]  /*46f80*/  FSEL R82, R82, RZ, !P3 ;  /* 0x000000ff52527208 */ /* 0x000fc60005800000 */
[----:B------:R-:W-:Y:S02]  /*46f90*/  FFMA.FTZ R81, R81, R142, 1.1641532182693481445e-10 ;  /* 0x2f00000051517423 */ /* 0x000fe4000001008e */
[----:B------:R-:W-:Y:S01]  /*46fa0*/  FADD.FTZ R108, R80, R82 ;  /* 0x00000052506c7221 */ /* 0x000fe20000010000 */
[----:B------:R-:W-:Y:S01]  /*46fb0*/  FMUL.FTZ R80, R71, R140 ;  /* 0x0000008c47507220 */ /* 0x000fe20000410000 */
[----:B------:R-:W-:Y:S02]  /*46fc0*/  SEL R82, RZ, 0x1, P3 ;  /* 0x00000001ff527807 */ /* 0x000fe40001800000 */
[----:B------:R-:W-:Y:S02]  /*46fd0*/  FSETP.GTU.FTZ.AND P6, PT, R81, R141, PT ;  /* 0x0000008d5100720b */ /* 0x000fe40003fdc000 */
[----:B------:R-:W-:Y:S02]  /*46fe0*/  SEL R81, RZ, 0x1, P5 ;  /* 0x00000001ff517807 */ /* 0x000fe40002800000 */
[----:B------:R-:W-:-:S02]  /*46ff0*/  FSEL R80, R80, RZ, !P6 ;  /* 0x000000ff50507208 */ /* 0x000fc40007000000 */
[C---:B------:R-:W-:Y:S02]  /*47000*/  LOP3.LUT P5, RZ, R12.reuse, 0x10, RZ, 0xc0, !PT ;  /* 0x000000100cff7812 */ /* 0x040fe400078ac0ff */
[----:B------:R-:W-:Y:S01]  /*47010*/  LOP3.LUT P3, RZ, R12, 0x20, RZ, 0xc0, !PT ;  /* 0x000000200cff7812 */ /* 0x000fe2000786c0ff */
[----:B------:R-:W-:Y:S01]  /*47020*/  FADD.FTZ R111, R80, R83 ;  /* 0x00000053506f7221 */ /* 0x000fe20000010000 */
[----:B------:R-:W-:Y:S02]  /*47030*/  SEL R80, RZ, 0x1, P0 ;  /* 0x00000001ff507807 */ /* 0x000fe40000000000 */
[----:B------:R-:W-:Y:S02]  /*47040*/  LOP3.LUT P0, RZ, R12, 0x8, RZ, 0xc0, !PT ;  /* 0x000000080cff7812 */ /* 0x000fe4000780c0ff */
[----:B------:R-:W-:Y:S02]  /*47050*/  PRMT R10, R80, 0x7610, R10 ;  /* 0x00007610500a7816 */ /* 0x000fe4000000000a */
[----:B------:R-:W-:-:S02]  /*47060*/  SEL R80, RZ, 0x1, P6 ;  /* 0x00000001ff507807 */ /* 0x000fc40003000000 */
[----:B------:R-:W-:Y:S01]  /*47070*/  PRMT R7, R82, 0x7610, R7 ;  /* 0x0000761052077816 */ /* 0x000fe20000000007 */
[----:B------:R-:W-:Y:S01]  /*47080*/  @P5 FADD.FTZ R110, R74, R110 ;  /* 0x0000006e4a6e5221 */ /* 0x000fe20000010000 */
[----:B------:R-:W-:Y:S01]  /*47090*/  PRMT R9, R81, 0x7610, R9 ;  /* 0x0000761051097816 */ /* 0x000fe20000000009 */
[----:B------:R-:W-:Y:S01]  /*470a0*/  @P5 FADD.FTZ R109, R73, R109 ;  /* 0x0000006d496d5221 */ /* 0x000fe20000010000 */
[----:B------:R-:W-:Y:S01]  /*470b0*/  @P5 FADD.FTZ R108, R72, R108 ;  /* 0x0000006c486c5221 */ /* 0x000fe20000010000 */
[----:B------:R-:W-:Y:S01]  /*470c0*/  PRMT R11, R80, 0x7610, R11 ;  /* 0x00007610500b7816 */ /* 0x000fe2000000000b */
[----:B------:R-:W-:Y:S01]  /*470d0*/  @P5 FADD.FTZ R111, R75, R111 ;  /* 0x0000006f4b6f5221 */ /* 0x000fe20000010000 */
[----:B------:R-:W-:Y:S06]  /*470e0*/  BRA `(.L_x_37068) ;  /* 0x0000001800007947 */ /* 0x000fec0003800000 */
.L_x_37027:
        /* <DEDUP_REMOVED lines=16> */
.L_x_37071:
        /* <DEDUP_REMOVED lines=12> */
.L_x_37073:
[----:B------:R-:W-:Y:S05]  /*472b0*/  BSYNC.RECONVERGENT B1 ;  /* 0x0000000000017941 */ /* 0x000fea0003800200 */
.L_x_37072:
        /* <DEDUP_REMOVED lines=59> */
[----:B------:R-:W-:Y:S01]  /*47670*/  HFMA2 R109, -RZ, RZ, 0, 0 ;  /* 0x00000000ff6d7431 */ /* 0x000fe200000001ff */
[----:B------:R-:W-:Y:S01]  /*47680*/  MOV R8, R108 ;  /* 0x0000006c00087202 */ /* 0x000fe20000000f00 */
[----:B------:R-:W-:-:S07]  /*47690*/  IMAD.MOV.U32 R110, RZ, RZ, R143 ;  /* 0x000000ffff6e7224 */ /* 0x000fce00078e008f */
.L_x_37070:
[----:B------:R-:W-:Y:S05]  /*476a0*/  BSYNC.RECONVERGENT B0 ;  /* 0x0000000000007941 */ /* 0x000fea0003800200 */
.L_x_37069:
        /* <DEDUP_REMOVED lines=16> */
.L_x_37076:
        /* <DEDUP_REMOVED lines=12> */
.L_x_37078:
[----:B------:R-:W-:Y:S05]  /*47870*/  BSYNC.RECONVERGENT B1 ;  /* 0x0000000000017941 */ /* 0x000fea0003800200 */
.L_x_37077:
        /* <DEDUP_REMOVED lines=62> */
.L_x_37075:
[----:B------:R-:W-:Y:S05]  /*47c60*/  BSYNC.RECONVERGENT B0 ;  /* 0x0000000000007941 */ /* 0x000fea0003800200 */
.L_x_37074:
        /* <DEDUP_REMOVED lines=16> */
.L_x_37081:
        /* <DEDUP_REMOVED lines=12> */
.L_x_37083:
[----:B------:R-:W-:Y:S05]  /*47e30*/  BSYNC.RECONVERGENT B1 ;  /* 0x0000000000017941 */ /* 0x000fea0003800200 */
.L_x_37082:
        /* <DEDUP_REMOVED lines=62> */
.L_x_37080:
[----:B------:R-:W-:Y:S05]  /*48220*/  BSYNC.RECONVERGENT B0 ;  /* 0x0000000000007941 */ /* 0x000fea0003800200 */
.L_x_37079:
[----:B------:R-:W-:Y:S01]  /*48230*/  ISETP.NE.AND P4, PT, R109, 0x1, PT ;  /* 0x000000016d00780c */ /* 0x000fe20003f85270 */
[----:B------:R-:W-:Y:S01]  /*48240*/  BSSY.RECONVERGENT B0, `(.L_x_37084) ;  /* 0x000005a000007945 */ /* 0x000fe20003800200 */
[----:B------:R-:W-:Y:S01]  /*48250*/  I2FP.F32.U32 R108, R111 ;  /* 0x0000006f006c7245 */ /* 0x000fe20000201000 */
[----:B------:R-:W-:Y:S01]  /*48260*/  IMAD.MOV.U32 R188, RZ, RZ, 0x2 ;  /* 0x00000002ffbc7424 */ /* 0x000fe200078e00ff */
[----:B------:R-:W-:-:S03]  /*48270*/  MOV R111, R8 ;  /* 0x00000008006f7202 */ /* 0x000fc60000000f00 */
        /* <DEDUP_REMOVED lines=11> */
.L_x_37086:
        /* <DEDUP_REMOVED lines=12> */
.L_x_37088:
[----:B------:R-:W-:Y:S05]  /*483f0*/  BSYNC.RECONVERGENT B1 ;  /* 0x0000000000017941 */ /* 0x000fea0003800200 */
.L_x_37087:
        /* <DEDUP_REMOVED lines=62> */
.L_x_37085:
[----:B------:R-:W-:Y:S05]  /*487e0*/  BSYNC.RECONVERGENT B0 ;  /* 0x0000000000007941 */ /* 0x000fea0003800200 */
.L_x_37084:
        /* <DEDUP_REMOVED lines=16> */
.L_x_37068:
        /* <DEDUP_REMOVED lines=13> */
[----:B------:R-:W-:Y:S02]  /*489c0*/  LOP3.LUT R81, R11, 0xffff, RZ, 0xc0, !PT ;  /* 0x0000ffff0b517812 */ /* 0x000fe400078ec0ff */
[----:B------:R-:W-:Y:S02]  /*489d0*/  LOP3.LUT R82, R7, 0xff, RZ, 0xc0, !PT ;  /* 0x000000ff07527812 */ /* 0x000fe400078ec0ff */
[----:B------:R-:W-:-:S04]  /*489e0*/  LOP3.LUT R80, R80, 0xff0000, RZ, 0xc0, !PT ;  /* 0x00ff000050507812 */ /* 0x000fc800078ec0ff */
[----:B------:R-:W-:Y:S02]  /*489f0*/  LEA R80, R81, R80, 0x18 ;  /* 0x0000005051507211 */ /* 0x000fe400078ec0ff */
[----:B------:R-:W-:-:S05]  /*48a00*/  LOP3.LUT R81, R9, 0xff, RZ, 0xc0, !PT ;  /* 0x000000ff09517812 */ /* 0x000fca00078ec0ff */
[----:B------:R-:W-:-:S05]  /*48a10*/  IMAD R80, R81, 0x100, R80 ;  /* 0x0000010051507824 */ /* 0x000fca00078e0250 */
[----:B------:R-:W-:Y:S02]  /*48a20*/  IADD3 R82, PT, PT, R80, R82, RZ ;  /* 0x0000005250527210 */ /* 0x000fe40007ffe0ff */
[----:B------:R-:W0:Y:S02]  /*48a30*/  LDC.64 R80, c[0x0][0x3b8] ;  /* 0x0000ee00ff507b82 */ /* 0x000e240000000a00 */
[----:B0-----:R-:W-:-:S05]  /*48a40*/  IMAD.WIDE.U32 R80, R20, 0x4, R80 ;  /* 0x0000000414507825 */ /* 0x001fca00078e0050 */
[----:B------:R1:W-:Y:S02]  /*48a50*/  STG.E desc[UR6][R80.64], R82 ;  /* 0x0000005250007986 */ /* 0x0003e4000c101906 */
.L_x_37089:
[----:B01----:R-:W0:Y:S01]  /*48a60*/  @P0 LDC.64 R80, c[0x0][0x398] ;  /* 0x0000e600ff500b82 */ /* 0x003e220000000a00 */
[----:B------:R-:W-:-:S04]  /*48a70*/  VIADD R167, R186, 0x1e0 ;  /* 0x000001e0baa77836 */ /* 0x000fc80000000000 */
[----:B0-----:R-:W-:-:S05]  /*48a80*/  @P0 IMAD.WIDE.U32 R80, R167, 0x10, R80 ;  /* 0x00000010a7500825 */ /* 0x001fca00078e0050 */
[----:B------:R0:W5:Y:S02]  /*48a90*/  @P0 LDG.E.128 R68, desc[UR6][R80.64] ;  /* 0x0000000650440981 */ /* 0x000164000c1e1d00 */
[----:B0-----:R-:W0:Y:S02]  /*48aa0*/  @P5 LDC.64 R80, c[0x0][0x3a0] ;  /* 0x0000e800ff505b82 */ /* 0x001e240000000a00 */
[----:B0-----:R-:W-:-:S05]  /*48ab0*/  @P5 IMAD.WIDE.U32 R80, R167, 0x10, R80 ;  /* 0x00000010a7505825 */ /* 0x001fca00078e0050 */
        /* <DEDUP_REMOVED lines=20> */
.L_x_37093:
        /* <DEDUP_REMOVED lines=12> */
.L_x_37095:
[----:B------:R-:W-:Y:S05]  /*48cc0*/  BSYNC.RECONVERGENT B1 ;  /* 0x0000000000017941 */ /* 0x000fea0003800200 */
.L_x_37094:
        /* <DEDUP_REMOVED lines=62> */
.L_x_37092:
[----:B------:R-:W-:Y:S05]  /*490b0*/  BSYNC.RECONVERGENT B0 ;  /* 0x0000000000007941 */ /* 0x000fea0003800200 */
.L_x_37091:
        /* <DEDUP_REMOVED lines=17> */
.L_x_37098:
        /* <DEDUP_REMOVED lines=12> */
.L_x_37100:
[----:B------:R-:W-:Y:S05]  /*49290*/  BSYNC.RECONVERGENT B1 ;  /* 0x0000000000017941 */ /* 0x000fea0003800200 */
.L_x_37099:
        /* <DEDUP_REMOVED lines=62> */
.L_x_37097:
[----:B------:R-:W-:Y:S05]  /*49680*/  BSYNC.RECONVERGENT B0 ;  /* 0x0000000000007941 */ /* 0x000fea0003800200 */
.L_x_37096:
        /* <DEDUP_REMOVED lines=15> */
.L_x_37103:
        /* <DEDUP_REMOVED lines=12> */
.L_x_37105:
[----:B------:R-:W-:Y:S05]  /*49840*/  BSYNC.RECONVERGENT B1 ;  /* 0x0000000000017941 */ /* 0x000fea0003800200 */
.L_x_37104:
        /* <DEDUP_REMOVED lines=62> */
.L_x_37102:
[----:B------:R-:W-:Y:S05]  /*49c30*/  BSYNC.RECONVERGENT B0 ;  /* 0x0000000000007941 */ /* 0x000fea0003800200 */
.L_x_37101:
        /* <DEDUP_REMOVED lines=17> */
.L_x_37108:
        /* <DEDUP_REMOVED lines=12> */
.L_x_37110:
[----:B------:R-:W-:Y:S05]  /*49e10*/  BSYNC.RECONVERGENT B1 ;  /* 0x0000000000017941 */ /* 0x000fea0003800200 */
.L_x_37109:
        /* <DEDUP_REMOVED lines=62> */
.L_x_37107:
[----:B------:R-:W-:Y:S05]  /*4a200*/  BSYNC.RECONVERGENT B0 ;  /* 0x0000000000007941 */ /* 0x000fea0003800200 */
.L_x_37106:
        /* <DEDUP_REMOVED lines=15> */
.L_x_37113:
        /* <DEDUP_REMOVED lines=12> */
.L_x_37115:
[----:B------:R-:W-:Y:S05]  /*4a3c0*/  BSYNC.RECONVERGENT B1 ;  /* 0x0000000000017941 */ /* 0x000fea0003800200 */
.L_x_37114:
        /* <DEDUP_REMOVED lines=62> */
.L_x_37112:
[----:B------:R-:W-:Y:S05]  /*4a7b0*/  BSYNC.RECONVERGENT B0 ;  /* 0x0000000000007941 */ /* 0x000fea0003800200 */
.L_x_37111:
        /* <DEDUP_REMOVED lines=17> */
.L_x_37118:
        /* <DEDUP_REMOVED lines=12> */
.L_x_37120:
[----:B------:R-:W-:Y:S05]  /*4a990*/  BSYNC.RECONVERGENT B1 ;  /* 0x0000000000017941 */ /* 0x000fea0003800200 */
.L_x_37119:
        /* <DEDUP_REMOVED lines=62> */
.L_x_37117:
[----:B------:R-:W-:Y:S05]  /*4ad80*/  BSYNC.RECONVERGENT B0 ;  /* 0x0000000000007941 */ /* 0x000fea0003800200 */
.L_x_37116:
        /* <DEDUP_REMOVED lines=15> */
.L_x_37123:
        /* <DEDUP_REMOVED lines=12> */
.L_x_37125:
[----:B------:R-:W-:Y:S05]  /*4af40*/  BSYNC.RECONVERGENT B1 ;  /* 0x0000000000017941 */ /* 0x000fea0003800200 */
.L_x_37124:
        /* <DEDUP_REMOVED lines=62> */
.L_x_37122:
[----:B------:R-:W-:Y:S05]  /*4b330*/  BSYNC.RECONVERGENT B0 ;  /* 0x0000000000007941 */ /* 0x000fea0003800200 */
.L_x_37121:
        /* <DEDUP_REMOVED lines=17> */
.L_x_37128:
        /* <DEDUP_REMOVED lines=15> */
.L_x_37130:
[----:B------:R-:W-:Y:S05]  /*4b540*/  BSYNC.RECONVERGENT B1 ;  /* 0x0000000000017941 */ /* 0x000fea0003800200 */
.L_x_37129:
        /* <DEDUP_REMOVED lines=62> */
.L_x_37127:
[----:B------:R-:W-:Y:S05]  /*4b930*/  BSYNC.RECONVERGENT B0 ;  /* 0x0000000000007941 */ /* 0x000fea0003800200 */
.L_x_37126:
[----:B------:R-:W-:Y:S02]  /*4b940*/  LOP3.LUT R12, R12, 0xffffffdf, RZ, 0xc0, !PT ;  /* 0xffffffdf0c0c7812 */ /* 0x000fe400078ec0ff */
[----:B------:R-:W-:Y:S02]  /*4b950*/  FSEL R82, R82, RZ, P3 ;  /* 0x000000ff52527208 */ /* 0x000fe40001800000 */
[----:B------:R-:W-:Y:S02]  /*4b960*/  @P4 LOP3.LUT R12, R12, 0x20, RZ, 0xfc, !PT ;  /* 0x000000200c0c4812 */ /* 0x000fe400078efcff */
[----:B------:R-:W-:Y:S02]  /*4b970*/  FSETP.GTU.FTZ.AND P4, PT, R143, R141, PT ;  /* 0x0000008d8f00720b */ /* 0x000fe40003f9c000 */
[----:B------:R-:W-:Y:S02]  /*4b980*/  LOP3.LUT R12, R12, 0xffffffef, RZ, 0xc0, !PT ;  /* 0xffffffef0c0c7812 */ /* 0x000fe400078ec0ff */
[----:B------:R-:W-:-:S02]  /*4b990*/  I2FP.F32.U32 R143, R193 ;  /* 0x000000c1008f7245 */ /* 0x000fc40000201000 */
[----:B------:R-:W-:Y:S02]  /*4b9a0*/  @P5 LOP3.LUT R12, R12, 0x10, RZ, 0xfc, !PT ;  /* 0x000000100c0c5812 */ /* 0x000fe400078efcff */
[-C--:B------:R-:W-:Y:S01]  /*4b9b0*/  FSETP.GTU.FTZ.AND P5, PT, R188, R141.reuse, PT ;  /* 0x0000008dbc00720b */ /* 0x080fe20003fbc000 */
[----:B------:R-:W-:Y:S01]  /*4b9c0*/  FFMA.FTZ R142, R143, R142, 1.1641532182693481445e-10 ;  /* 0x2f0000008f8e7423 */ /* 0x000fe2000001008e */
[----:B------:R-:W-:Y:S01]  /*4b9d0*/  LOP3.LUT R12, R12, 0xfffffff7, RZ, 0xc0, !PT ;  /* 0xfffffff70c0c7812 */ /* 0x000fe200078ec0ff */
[----:B------:R-:W-:Y:S01]  /*4b9e0*/  FMUL.FTZ R143, R70, R140 ;  /* 0x0000008c468f7220 */ /* 0x000fe20000410000 */
[----:B------:R-:W-:Y:S02]  /*4b9f0*/  FSEL R80, R80, RZ, P1 ;  /* 0x000000ff50507208 */ /* 0x000fe40000800000 */
[----:B------:R-:W-:Y:S02]  /*4ba00*/  @P0 LOP3.LUT R12, R12, 0x8, RZ, 0xfc, !PT ;  /* 0x000000080c0c0812 */ /* 0x000fe400078efcff */
[----:B------:R-:W-:-:S02]  /*4ba10*/  FSETP.GTU.FTZ.AND P0, PT, R197, R141, PT ;  /* 0x0000008dc500720b */ /* 0x000fc40003f1c000 */
[----:B------:R-:W-:Y:S01]  /*4ba20*/  FSETP.GTU.FTZ.AND P6, PT, R142, R141, PT ;  /* 0x0000008d8e00720b */ /* 0x000fe20003fdc000 */
[-C--:B------:R-:W-:Y:S01]  /*4ba30*/  FMUL.FTZ R141, R68, R140.reuse ;  /* 0x0000008c448d7220 */ /* 0x080fe20000410000 */
[----:B------:R-:W-:Y:S02]  /*4ba40*/  FSEL R143, R143, RZ, !P0 ;  /* 0x000000ff8f8f7208 */ /* 0x000fe40004000000 */
[----:B------:R-:W-:Y:S02]  /*4ba50*/  SEL R142, RZ, 0x1, P4 ;  /* 0x00000001ff8e7807 */ /* 0x000fe40002000000 */
[----:B------:R-:W-:Y:S01]  /*4ba60*/  FSEL R141, R141, RZ, !P4 ;  /* 0x000000ff8d8d7208 */ /* 0x000fe20006000000 */
[----:B------:R-:W-:Y:S01]  /*4ba70*/  FADD.FTZ R82, R82, R143 ;  /* 0x0000008f52527221 */ /* 0x000fe20000010000 */
[-C--:B------:R-:W-:Y:S01]  /*4ba80*/  FMUL.FTZ R143, R69, R140.reuse ;  /* 0x0000008c458f7220 */ /* 0x080fe20000410000 */
[----:B------:R-:W-:Y:S01]  /*4ba90*/  FMUL.FTZ R140, R71, R140 ;  /* 0x0000008c478c7220 */ /* 0x000fe20000410000 */
[----:B------:R-:W-:Y:S01]  /*4baa0*/  LOP3.LUT P4, RZ, R12, 0x20, RZ, 0xc0, !PT ;  /* 0x000000200cff7812 */ /* 0x000fe2000788c0ff */
[----:B------:R-:W-:Y:S01]  /*4bab0*/  FADD.FTZ R80, R80, R141 ;  /* 0x0000008d50507221 */ /* 0x000fe20000010000 */
[----:B------:R-:W-:-:S02]  /*4bac0*/  SEL R141, RZ, 0x1, P5 ;  /* 0x00000001ff8d7807 */ /* 0x000fc40002800000 */
[----:B------:R-:W-:Y:S02]  /*4bad0*/  FSEL R83, R83, RZ, P4 ;  /* 0x000000ff53537208 */ /* 0x000fe40002000000 */
[----:B------:R-:W-:Y:S02]  /*4bae0*/  FSEL R140, R140, RZ, !P6 ;  /* 0x000000ff8c8c7208 */ /* 0x000fe40007000000 */
[----:B------:R-:W-:Y:S02]  /*4baf0*/  FSEL R143, R143, RZ, !P5 ;  /* 0x000000ff8f8f7208 */ /* 0x000fe40006800000 */
[----:B------:R-:W-:Y:S01]  /*4bb00*/  LOP3.LUT P5, RZ, R12, 0x10, RZ, 0xc0, !PT ;  /* 0x000000100cff7812 */ /* 0x000fe200078ac0ff */
[----:B------:R-:W-:Y:S01]  /*4bb10*/  FADD.FTZ R83, R140, R83 ;  /* 0x000000538c537221 */ /* 0x000fe20000010000 */
[----:B------:R-:W-:Y:S02]  /*4bb20*/  FSEL R81, R81, RZ, P2 ;  /* 0x000000ff51517208 */ /* 0x000fe40001000000 */
[----:B------:R-:W-:-:S02]  /*4bb30*/  SEL R140, RZ, 0x1, P0 ;  /* 0x00000001ff8c7807 */ /* 0x000fc40000000000 */
[----:B------:R-:W-:Y:S01]  /*4bb40*/  LOP3.LUT P0, RZ, R12, 0x8, RZ, 0xc0, !PT ;  /* 0x000000080cff7812 */ /* 0x000fe2000780c0ff */
[----:B------:R-:W-:Y:S01]  /*4bb50*/  FADD.FTZ R81, R81, R143 ;  /* 0x0000008f51517221 */ /* 0x000fe20000010000 */
[----:B------:R-:W-:Y:S02]  /*4bb60*/  PRMT R10, R140, 0x7610, R10 ;  /* 0x000076108c0a7816 */ /* 0x000fe4000000000a */
[----:B------:R-:W-:Y:S02]  /*4bb70*/  SEL R140, RZ, 0x1, P6 ;  /* 0x00000001ff8c7807 */ /* 0x000fe40003000000 */
        /* <DEDUP_REMOVED lines=8> */
.L_x_37090:
        /* <DEDUP_REMOVED lines=16> */
.L_x_37134:
        /* <DEDUP_REMOVED lines=12> */
.L_x_37136:
[----:B------:R-:W-:Y:S05]  /*4bdc0*/  BSYNC.RECONVERGENT B1 ;  /* 0x0000000000017941 */ /* 0x000fea0003800200 */
.L_x_37135:
        /* <DEDUP_REMOVED lines=60> */
[----:B------:R-:W-:Y:S01]  /*4c190*/  IMAD.MOV.U32 R190, RZ, RZ, R23 ;  /* 0x000000ffffbe7224 */ /* 0x000fe200078e0017 */
[----:B------:R-:W-:-:S07]  /*4c1a0*/  LOP3.LUT R3, R192, UR15, R191, 0x96, !PT ;  /* 0x0000000fc0037c12 */ /* 0x000fce000f8e96bf */
.L_x_37133:
[----:B------:R-:W-:Y:S05]  /*4c1b0*/  BSYNC.RECONVERGENT B0 ;  /* 0x0000000000007941 */ /* 0x000fea0003800200 */
.L_x_37132:
        /* <DEDUP_REMOVED lines=16> */
.L_x_37139:
        /* <DEDUP_REMOVED lines=12> */
.L_x_37141:
[----:B------:R-:W-:Y:S05]  /*4c380*/  BSYNC.RECONVERGENT B1 ;  /* 0x0000000000017941 */ /* 0x000fea0003800200 */
.L_x_37140:
        /* <DEDUP_REMOVED lines=62> */
.L_x_37138:
[----:B------:R-:W-:Y:S05]  /*4c770*/  BSYNC.RECONVERGENT B0 ;  /* 0x0000000000007941 */ /* 0x000fea0003800200 */
.L_x_37137:
        /* <DEDUP_REMOVED lines=16> */
.L_x_37144:
        /* <DEDUP_REMOVED lines=12> */
.L_x_37146:
[----:B------:R-:W-:Y:S05]  /*4c940*/  BSYNC.RECONVERGENT B1 ;  /* 0x0000000000017941 */ /* 0x000fea0003800200 */
.L_x_37145:
        /* <DEDUP_REMOVED lines=62> */
.L_x_37143:
[----:B------:R-:W-:Y:S05]  /*4cd30*/  BSYNC.RECONVERGENT B0 ;  /* 0x0000000000007941 */ /* 0x000fea0003800200 */
.L_x_37142:
        /* <DEDUP_REMOVED lines=16> */
.L_x_37149:
        /* <DEDUP_REMOVED lines=12> */
.L_x_37151:
[----:B------:R-:W-:Y:S05]  /*4cf00*/  BSYNC.RECONVERGENT B1 ;  /* 0x0000000000017941 */ /* 0x000fea0003800200 */
.L_x_37150:
        /* <DEDUP_REMOVED lines=62> */
.L_x_37148:
[----:B------:R-:W-:Y:S05]  /*4d2f0*/  BSYNC.RECONVERGENT B0 ;  /* 0x0000000000007941 */ /* 0x000fea0003800200 */
.L_x_37147:
        /* <DEDUP_REMOVED lines=16> */
.L_x_37131:
[----:B------:R-:W0:Y:S01]  /*4d400*/  LDC.64 R140, c[0x0][0x3a8] ;  /* 0x0000ea00ff8c7b82 */ /* 0x000e220000000a00 */
[----:B------:R-:W-:-:S07]  /*4d410*/  SEL R142, RZ, 0x100, !P2 ;  /* 0x00000100ff8e7807 */ /* 0x000fce0005000000 */
[----:B------:R-:W1:Y:S01]  /*4d420*/  LDC.64 R190, c[0x0][0x3b0] ;  /* 0x0000ec00ffbe7b82 */ /* 0x000e620000000a00 */
[----:B0-----:R-:W-:-:S05]  /*4d430*/  IMAD.WIDE.U32 R140, R167, 0x10, R140 ;  /* 0x00000010a78c7825 */ /* 0x001fca00078e008c */
[----:B------:R0:W-:Y:S02]  /*4d440*/  STG.E.128 desc[UR6][R140.64], R80 ;  /* 0x000000508c007986 */ /* 0x0001e4000c101d06 */
[----:B0-----:R-:W-:Y:S02]  /*4d450*/  SEL R140, RZ, 0x1000000, !P4 ;  /* 0x01000000ff8c7807 */ /* 0x001fe40006000000 */
[----:B------:R-:W-:-:S04]  /*4d460*/  SEL R141, RZ, 0x10000, !P3 ;  /* 0x00010000ff8d7807 */ /* 0x000fc80005800000 */
[----:B------:R-:W-:Y:S02]  /*4d470*/  IADD3 R142, PT, PT, R142, R140, R141 ;  /* 0x0000008c8e8e7210 */ /* 0x000fe40007ffe08d */
[----:B------:R-:W-:-:S04]  /*4d480*/  SEL R140, RZ, 0x1, !P1 ;  /* 0x00000001ff8c7807 */ /* 0x000fc80004800000 */
[----:B------:R-:W-:Y:S01]  /*4d490*/  IADD3 R142, PT, PT, R142, R140, RZ ;  /* 0x0000008c8e8e7210 */ /* 0x000fe20007ffe0ff */
[----:B-1----:R-:W-:-:S05]  /*4d4a0*/  IMAD.WIDE.U32 R140, R167, 0x4, R190 ;  /* 0x00000004a78c7825 */ /* 0x002fca00078e00be */
        /* <DEDUP_REMOVED lines=13> */
.L_x_37152:
        /* <DEDUP_REMOVED lines=217> */
.L_x_37166:
[----:B------:R-:W2:Y:S04]  /*4e310*/  LDL.S16 R143, [R1+0x58] ;  /* 0x00005800018f7983 */ /* 0x000ea80000100600 */
[----:B------:R-:W3:Y:S04]  /*4e320*/  LDL.S16 R142, [R1+0x54] ;  /* 0x00005400018e7983 */ /* 0x000ee80000100600 */
[----:B------:R-:W4:Y:S04]  /*4e330*/  LDL.S16 R192, [R1+0x56] ;  /* 0x0000560001c07983 */ /* 0x000f280000100600 */
[----:B------:R-:W5:Y:S01]  /*4e340*/  LDL.S16 R191, [R1+0x52] ;  /* 0x0000520001bf7983 */ /* 0x000f620000100600 */
[----:B-1----:R-:W-:Y:S01]  /*4e350*/  FADD.FTZ R141, R188, R141 ;  /* 0x0000008dbc8d7221 */ /* 0x002fe20000010000 */
[----:B------:R-:W-:Y:S01]  /*4e360*/  ISETP.NE.AND P2, PT, RZ, UR13, PT ;  /* 0x0000000dff007c0c */ /* 0x000fe2000bf45270 */
[----:B------:R-:W-:Y:S01]  /*4e370*/  HADD2.F32 R190, -RZ, R242.H1_H1 ;  /* 0x300000f2ffbe7230 */ /* 0x000fe20000004100 */
[----:B------:R-:W5:Y:S01]  /*4e380*/  LDL.S16 R200, [R1+0x4a] ;  /* 0x00004a0001c87983 */ /* 0x000f620000100600 */
[----:B------:R-:W-:Y:S01]  /*4e390*/  FFMA.FTZ R141, R141, R140, UR14 ;  /* 0x0000000e8d8d7e23 */ /* 0x000fe2000801008c */
[C---:B------:R-:W-:Y:S01]  /*4e3a0*/  FMUL.FTZ R140, R201.reuse, R201 ;  /* 0x000000c9c98c7220 */ /* 0x040fe20000410000 */
[----:B------:R-:W-:-:S04]  /*4e3b0*/  FSEL R197, R201, RZ, !P2 ;  /* 0x000000ffc9c57208 */ /* 0x000fc80005000000 */
[----:B------:R-:W-:Y:S01]  /*4e3c0*/  FSEL R140, R140, RZ, P2 ;  /* 0x000000ff8c8c7208 */ /* 0x000fe20001000000 */
[C---:B------:R-:W-:Y:S01]  /*4e3d0*/  FADD.FTZ R132, -R197.reuse, R132 ;  /* 0x00000084c5847221 */ /* 0x040fe20000010100 */
[C---:B------:R-:W-:Y:S01]  /*4e3e0*/  FADD.FTZ R133, -R197.reuse, R133 ;  /* 0x00000085c5857221 */ /* 0x040fe20000010100 */
[----:B------:R-:W-:Y:S02]  /*4e3f0*/  FADD.FTZ R134, -R197, R134 ;  /* 0x00000086c5867221 */ /* 0x000fe40000010100 */
[----:B------:R-:W-:-:S04]  /*4e400*/  FADD.FTZ R140, R141, R140 ;  /* 0x0000008c8d8c7221 */ /* 0x000fc80000010000 */
[----:B0-----:R-:W0:Y:S02]  /*4e410*/  MUFU.RSQ R188, R140 ;  /* 0x0000008c00bc7308 */ /* 0x001e240000001400 */
[C---:B0-----:R-:W-:Y:S01]  /*4e420*/  FMUL.FTZ R132, R188.reuse, R132 ;  /* 0x00000084bc847220 */ /* 0x041fe20000410000 */
[C---:B------:R-:W-:Y:S01]  /*4e430*/  FMUL.FTZ R133, R188.reuse, R133 ;  /* 0x00000085bc857220 */ /* 0x040fe20000410000 */
[----:B------:R-:W-:Y:S01]  /*4e440*/  FMUL.FTZ R134, R188, R134 ;  /* 0x00000086bc867220 */ /* 0x000fe20000410000 */
[----:B------:R-:W-:-:S04]  /*4e450*/  FADD.FTZ R135, -R197, R135 ;  /* 0x00000087c5877221 */ /* 0x000fc80000010100 */
[----:B------:R-:W-:Y:S01]  /*4e460*/  FMUL.FTZ R135, R188, R135 ;  /* 0x00000087bc877220 */ /* 0x000fe20000410000 */
[----:B--2---:R-:W-:Y:S02]  /*4e470*/  HADD2.F32 R140, -RZ, R143.H0_H0 ;  /* 0x2000008fff8c7230 */ /* 0x004fe40000004100 */
[----:B------:R-:W-:Y:S02]  /*4e480*/  HADD2.F32 R143, -RZ, R146.H0_H0 ;  /* 0x20000092ff8f7230 */ /* 0x000fe40000004100 */
[----:B---3--:R-:W-:Y:S02]  /*4e490*/  HADD2.F32 R141, -RZ, R142.H0_H0 ;  /* 0x2000008eff8d7230 */ /* 0x008fe40000004100 */
[----:B------:R-:W-:Y:S02]  /*4e4a0*/  HADD2.F32 R142, -RZ, R184.H0_H0 ;  /* 0x200000b8ff8e7230 */ /* 0x000fe40000004100 */
[----:B------:R-:W-:Y:S01]  /*4e4b0*/  FFMA.FTZ R140, R132, R140, R143 ;  /* 0x0000008c848c7223 */ /* 0x000fe2000001008f */
[----:B------:R-:W-:-:S02]  /*4e4c0*/  HADD2.F32 R143, -RZ, R241.H1_H1 ;  /* 0x300000f1ff8f7230 */ /* 0x000fc40000004100 */
[----:B------:R-:W-:Y:S01]  /*4e4d0*/  FFMA.FTZ R132, R132, R141, R142 ;  /* 0x0000008d84847223 */ /* 0x000fe2000001008e */
[----:B------:R-:W-:Y:S02]  /*4e4e0*/  HADD2.F32 R141, -RZ, R243.H0_H0 ;  /* 0x200000f3ff8d7230 */ /* 0x000fe40000004100 */
[----:B------:R-:W-:-:S03]  /*4e4f0*/  HADD2.F32 R142, -RZ, R242.H0_H0 ;  /* 0x200000f2ff8e7230 */ /* 0x000fc60000004100 */
[C---:B------:R-:W-:Y:S02]  /*4e500*/  FFMA.FTZ R141, R133.reuse, R141, R190 ;  /* 0x0000008d858d7223 */ /* 0x040fe400000100be */
[----:B------:R-:W-:Y:S01]  /*4e510*/  FFMA.FTZ R133, R133, R142, R143 ;  /* 0x0000008e85857223 */ /* 0x000fe2000001008f */
[----:B----4-:R-:W-:Y:S02]  /*4e520*/  HADD2.F32 R142, -RZ, R192.H0_H0 ;  /* 0x200000c0ff8e7230 */ /* 0x010fe40000004100 */
[----:B------:R-:W-:Y:S01]  /*4e530*/  HADD2.F32 R143, -RZ, R147.H0_H0 ;  /* 0x20000093ff8f7230 */ /* 0x000fe20000004100 */
[----:B------:R-:W0:Y:S01]  /*4e540*/  LDC.64 R192, c[0x0][0x428] ;  /* 0x00010a00ffc07b82 */ /* 0x000e220000000a00 */
[----:B------:R-:W-:-:S03]  /*4e550*/  HADD2.F32 R190, -RZ, R185.H0_H0 ;  /* 0x200000b9ffbe7230 */ /* 0x000fc60000004100 */
[----:B------:R-:W-:Y:S01]  /*4e560*/  FFMA.FTZ R142, R134, R142, R143 ;  /* 0x0000008e868e7223 */ /* 0x000fe2000001008f */
[----:B-----5:R-:W-:-:S05]  /*4e570*/  HADD2.F32 R143, -RZ, R191.H0_H0 ;  /* 0x200000bfff8f7230 */ /* 0x020fca0000004100 */
[----:B------:R-:W-:Y:S01]  /*4e580*/  FFMA.FTZ R134, R134, R143, R190 ;  /* 0x0000008f86867223 */ /* 0x000fe200000100be */
[----:B------:R-:W-:Y:S02]  /*4e590*/  HADD2.F32 R143, -RZ, R241.H0_H0 ;  /* 0x200000f1ff8f7230 */ /* 0x000fe40000004100 */
[----:B------:R-:W-:Y:S02]  /*4e5a0*/  HADD2.F32 R190, -RZ, R240.H1_H1 ;  /* 0x300000f0ffbe7230 */ /* 0x000fe40000004100 */
[----:B------:R-:W-:-:S03]  /*4e5b0*/  HADD2.F32 R191, -RZ, R239.H1_H1 ;  /* 0x300000efffbf7230 */ /* 0x000fc60000004100 */
[----:B------:R-:W-:Y:S01]  /*4e5c0*/  FFMA.FTZ R143, R135, R143, R190 ;  /* 0x0000008f878f7223 */ /* 0x000fe200000100be */
[----:B------:R-:W-:-:S05]  /*4e5d0*/  HADD2.F32 R190, -RZ, R240.H0_H0 ;  /* 0x200000f0ffbe7230 */ /* 0x000fca0000004100 */
[----:B------:R-:W-:Y:S02]  /*4e5e0*/  FFMA.FTZ R135, R135, R190, R191 ;  /* 0x000000be87877223 */ /* 0x000fe400000100bf */
[----:B------:R-:W1:Y:S02]  /*4e5f0*/  @!P1 LDC.64 R190, c[0x0][0x3c0] ;  /* 0x0000f000ffbe9b82 */ /* 0x000e640000000a00 */
[----:B-1----:R-:W-:-:S05]  /*4e600*/  @!P1 IMAD.WIDE R190, R13, 0x4, R190 ;  /* 0x000000040dbe9825 */ /* 0x002fca00078e02be */
[----:B------:R1:W-:Y:S02]  /*4e610*/  @!P1 STG.E desc[UR6][R190.64], R201 ;  /* 0x000000c9be009986 */ /* 0x0003e4000c101906 */
[----:B-1----:R-:W1:Y:S02]  /*4e620*/  @!P1 LDC.64 R190, c[0x0][0x3c8] ;  /* 0x0000f200ffbe9b82 */ /* 0x002e640000000a00 */
[----:B------:R-:W2:Y:S01]  /*4e630*/  LDL.S16 R201, [R1+0x4e] ;  /* 0x00004e0001c97983 */ /* 0x000ea20000100600 */
[----:B-1----:R-:W-:-:S05]  /*4e640*/  @!P1 IMAD.WIDE R190, R13, 0x4, R190 ;  /* 0x000000040dbe9825 */ /* 0x002fca00078e02be */
[----:B------:R0:W-:Y:S02]  /*4e650*/  @!P1 STG.E desc[UR6][R190.64], R188 ;  /* 0x000000bcbe009986 */ /* 0x0001e4000c101906 */
[----:B0-----:R-:W-:-:S05]  /*4e660*/  IMAD.WIDE.U32 R190, R186, 0x10, R192 ;  /* 0x00000010babe7825 */ /* 0x001fca00078e00c0 */
[----:B------:R0:W-:Y:S04]  /*4e670*/  STG.E.128 desc[UR6][R190.64], R140 ;  /* 0x0000008cbe007986 */ /* 0x0001e8000c101d06 */
[----:B0-----:R-:W3:Y:S04]  /*4e680*/  LDL.S16 R190, [R1+0x50] ;  /* 0x0000500001be7983 */ /* 0x001ee80000100600 */
[----:B------:R-:W4:Y:S01]  /*4e690*/  LDL.S16 R191, [R1+0x4c] ;  /* 0x00004c0001bf7983 */ /* 0x000f220000100600 */
[----:B------:R-:W-:Y:S01]  /*4e6a0*/  FADD.FTZ R140, -R197, R136 ;  /* 0x00000088c58c7221 */ /* 0x000fe20000010100 */
[----:B------:R-:W-:-:S02]  /*4e6b0*/  HADD2.F32 R143, -RZ, R144.H0_H0 ;  /* 0x20000090ff8f7230 */ /* 0x000fc40000004100 */
[----:B------:R-:W-:Y:S02]  /*4e6c0*/  HADD2.F32 R142, -RZ, R182.H0_H0 ;  /* 0x200000b6ff8e7230 */ /* 0x000fe40000004100 */
[----:B------:R-:W-:Y:S01]  /*4e6d0*/  FMUL.FTZ R140, R188, R140 ;  /* 0x0000008cbc8c7220 */ /* 0x000fe20000410000 */
[----:B---3--:R-:W-:Y:S02]  /*4e6e0*/  HADD2.F32 R136, -RZ, R190.H0_H0 ;  /* 0x200000beff887230 */ /* 0x008fe40000004100 */
[----:B----4-:R-:W-:-:S03]  /*4e6f0*/  HADD2.F32 R141, -RZ, R191.H0_H0 ;  /* 0x200000bfff8d7230 */ /* 0x010fc60000004100 */
[C---:B------:R-:W-:Y:S02]  /*4e700*/  FFMA.FTZ R136, R140.reuse, R136, R143 ;  /* 0x000000888c887223 */ /* 0x040fe4000001008f */
[----:B------:R-:W-:Y:S01]  /*4e710*/  FFMA.FTZ R140, R140, R141, R142 ;  /* 0x0000008d8c8c7223 */ /* 0x000fe2000001008e */
[----:B------:R-:W-:Y:S01]  /*4e720*/  FADD.FTZ R141, -R197, R137 ;  /* 0x00000089c58d7221 */ /* 0x000fe20000010100 */
[----:B------:R-:W-:Y:S02]  /*4e730*/  HADD2.F32 R137, -RZ, R239.H0_H0 ;  /* 0x200000efff897230 */ /* 0x000fe40000004100 */
[----:B------:R-:W-:Y:S02]  /*4e740*/  HADD2.F32 R142, -RZ, R238.H1_H1 ;  /* 0x300000eeff8e7230 */ /* 0x000fe40000004100 */
[----:B------:R-:W-:Y:S01]  /*4e750*/  FMUL.FTZ R141, R188, R141 ;  /* 0x0000008dbc8d7220 */ /* 0x000fe20000410000 */
[----:B------:R-:W-:-:S03]  /*4e760*/  HADD2.F32 R143, -RZ, R237.H1_H1 ;  /* 0x300000edff8f7230 */ /* 0x000fc60000004100 */
[----:B------:R-:W-:Y:S01]  /*4e770*/  FFMA.FTZ R137, R141, R137, R142 ;  /* 0x000000898d897223 */ /* 0x000fe2000001008e */
[----:B------:R-:W-:-:S05]  /*4e780*/  HADD2.F32 R142, -RZ, R238.H0_H0 ;  /* 0x200000eeff8e7230 */ /* 0x000fca0000004100 */
[----:B------:R-:W-:Y:S01]  /*4e790*/  FFMA.FTZ R141, R141, R142, R143 ;  /* 0x0000008e8d8d7223 */ /* 0x000fe2000001008f */
[----:B------:R-:W-:Y:S01]  /*4e7a0*/  FADD.FTZ R142, -R197, R138 ;  /* 0x0000008ac58e7221 */ /* 0x000fe20000010100 */
[----:B--2---:R-:W-:Y:S02]  /*4e7b0*/  HADD2.F32 R138, -RZ, R201.H0_H0 ;  /* 0x200000c9ff8a7230 */ /* 0x004fe40000004100 */
[----:B------:R-:W-:Y:S02]  /*4e7c0*/  HADD2.F32 R143, -RZ, R145.H0_H0 ;  /* 0x20000091ff8f7230 */ /* 0x000fe40000004100 */
[----:B------:R-:W-:Y:S01]  /*4e7d0*/  FMUL.FTZ R142, R188, R142 ;  /* 0x0000008ebc8e7220 */ /* 0x000fe20000410000 */
[----:B------:R-:W-:-:S03]  /*4e7e0*/  HADD2.F32 R190, -RZ, R183.H0_H0 ;  /* 0x200000b7ffbe7230 */ /* 0x000fc60000004100 */
[----:B------:R-:W-:Y:S01]  /*4e7f0*/  FFMA.FTZ R138, R142, R138, R143 ;  /* 0x0000008a8e8a7223 */ /* 0x000fe2000001008f */
[----:B------:R-:W-:-:S05]  /*4e800*/  HADD2.F32 R143, -RZ, R200.H0_H0 ;  /* 0x200000c8ff8f7230 */ /* 0x000fca0000004100 */
        /* <DEDUP_REMOVED lines=8> */
[----:B------:R-:W-:Y:S02]  /*4e890*/  FFMA.FTZ R143, R143, R190, R191 ;  /* 0x000000be8f8f7223 */ /* 0x000fe400000100bf */
[----:B------:R-:W0:Y:S02]  /*4e8a0*/  LDC.64 R190, c[0x0][0x430] ;  /* 0x00010c00ffbe7b82 */ /* 0x000e240000000a00 */
[----:B0-----:R-:W-:Y:S02]  /*4e8b0*/  IMAD.WIDE.U32 R200, R186, 0x10, R190 ;  /* 0x00000010bac87825 */ /* 0x001fe400078e00be */
[----:B------:R-:W2:Y:S04]  /*4e8c0*/  LDL.S16 R186, [R1+0x42] ;  /* 0x0000420001ba7983 */ /* 0x000ea80000100600 */
[----:B------:R0:W-:Y:S04]  /*4e8d0*/  STG.E.128 desc[UR6][R200.64], R132 ;  /* 0x00000084c8007986 */ /* 0x0001e8000c101d06 */
[----:B0-----:R-:W3:Y:S04]  /*4e8e0*/  LDL.S16 R134, [R1+0x48] ;  /* 0x0000480001867983 */ /* 0x001ee80000100600 */
[----:B------:R-:W4:Y:S04]  /*4e8f0*/  LDL.S16 R200, [R1+0x46] ;  /* 0x0000460001c87983 */ /* 0x000f280000100600 */
[----:B------:R-:W5:Y:S01]  /*4e900*/  LDL.S16 R201, [R1+0x44] ;  /* 0x0000440001c97983 */ /* 0x000f620000100600 */
[----:B------:R-:W-:-:S05]  /*4e910*/  IMAD.WIDE.U32 R132, R187, 0x10, R192 ;  /* 0x00000010bb847825 */ /* 0x000fca00078e00c0 */
[----:B------:R0:W-:Y:S02]  /*4e920*/  STG.E.128 desc[UR6][R132.64], R136 ;  /* 0x0000008884007986 */ /* 0x0001e4000c101d06 */
[----:B0-----:R-:W-:-:S04]  /*4e930*/  IMAD.WIDE.U32 R132, R187, 0x10, R190 ;  /* 0x00000010bb847825 */ /* 0x001fc800078e00be */
[C---:B------:R-:W-:Y:S01]  /*4e940*/  FADD.FTZ R135, -R197.reuse, R128 ;  /* 0x00000080c5877221 */ /* 0x040fe20000010100 */
[----:B------:R-:W2:Y:S04]  /*4e950*/  LDL.S16 R139, [R1+0x3c] ;  /* 0x00003c00018b7983 */ /* 0x000ea80000100600 */
[----:B------:R0:W-:Y:S01]  /*4e960*/  STG.E.128 desc[UR6][R132.64], R140 ;  /* 0x0000008c84007986 */ /* 0x0001e2000c101d06 */
[C---:B------:R-:W-:Y:S01]  /*4e970*/  FADD.FTZ R137, -R197.reuse, R130 ;  /* 0x00000082c5897221 */ /* 0x040fe20000010100 */
[----:B------:R-:W-:Y:S02]  /*4e980*/  FADD.FTZ R136, -R197, R131 ;  /* 0x00000083c5887221 */ /* 0x000fe40000010100 */
[----:B------:R-:W2:Y:S04]  /*4e990*/  LDL.S16 R138, [R1+0x3a] ;  /* 0x00003a00018a7983 */ /* 0x000ea80000100600 */
[----:B0-----:R-:W2:Y:S04]  /*4e9a0*/  LDL.S16 R141, [R1+0x40] ;  /* 0x00004000018d7983 */ /* 0x001ea80000100600 */
[----:B------:R-:W2:Y:S01]  /*4e9b0*/  LDL.S16 R140, [R1+0x3e] ;  /* 0x00003e00018c7983 */ /* 0x000ea20000100600 */
[----:B------:R-:W-:-:S02]  /*4e9c0*/  HADD2.F32 R132, -RZ, R66.H0_H0 ;  /* 0x20000042ff847230 */ /* 0x000fc40000004100 */
[C---:B------:R-:W-:Y:S01]  /*4e9d0*/  FMUL.FTZ R135, R188.reuse, R135 ;  /* 0x00000087bc877220 */ /* 0x040fe20000410000 */
[----:B------:R-:W-:Y:S02]  /*4e9e0*/  HADD2.F32 R133, -RZ, R67.H0_H0 ;  /* 0x20000043ff857230 */ /* 0x000fe40000004100 */
[C---:B------:R-:W-:Y:S01]  /*4e9f0*/  FMUL.FTZ R137, R188.reuse, R137 ;  /* 0x00000089bc897220 */ /* 0x040fe20000410000 */
[----:B------:R-:W-:Y:S02]  /*4ea00*/  HADD2.F32 R131, -RZ, R233.H0_H0 ;  /* 0x200000e9ff837230 */ /* 0x000fe40000004100 */
[----:B------:R-:W-:Y:S01]  /*4ea10*/  FMUL.FTZ R136, R188, R136 ;  /* 0x00000088bc887220 */ /* 0x000fe20000410000 */
[----:B---3--:R-:W-:Y:S02]  /*4ea20*/  HADD2.F32 R128, -RZ, R134.H0_H0 ;  /* 0x20000086ff807230 */ /* 0x008fe40000004100 */
[----:B------:R-:W-:Y:S01]  /*4ea30*/  FADD.FTZ R134, -R197, R129 ;  /* 0x00000081c5867221 */ /* 0x000fe20000010100 */
[----:B------:R-:W-:-:S02]  /*4ea40*/  HADD2.F32 R129, -RZ, R235.H0_H0 ;  /* 0x200000ebff817230 */ /* 0x000fc40000004100 */
[----:B------:R-:W-:Y:S01]  /*4ea50*/  FFMA.FTZ R128, R135, R128, R132 ;  /* 0x0000008087807223 */ /* 0x000fe20000010084 */
[----:B------:R-:W-:Y:S02]  /*4ea60*/  HADD2.F32 R132, -RZ, R234.H1_H1 ;  /* 0x300000eaff847230 */ /* 0x000fe40000004100 */
[----:B------:R-:W-:Y:S01]  /*4ea70*/  FMUL.FTZ R134, R188, R134 ;  /* 0x00000086bc867220 */ /* 0x000fe20000410000 */
[----:B----4-:R-:W-:-:S03]  /*4ea80*/  HADD2.F32 R130, -RZ, R200.H0_H0 ;  /* 0x200000c8ff827230 */ /* 0x010fc60000004100 */
[----:B------:R-:W-:Y:S01]  /*4ea90*/  FFMA.FTZ R129, R134, R129, R132 ;  /* 0x0000008186817223 */ /* 0x000fe20000010084 */
[----:B------:R-:W-:Y:S02]  /*4eaa0*/  HADD2.F32 R132, -RZ, R232.H1_H1 ;  /* 0x300000e8ff847230 */ /* 0x000fe40000004100 */
[----:B------:R-:W-:-:S03]  /*4eab0*/  FFMA.FTZ R130, R137, R130, R133 ;  /* 0x0000008289827223 */ /* 0x000fc60000010085 */
[----:B------:R-:W-:Y:S01]  /*4eac0*/  FFMA.FTZ R131, R136, R131, R132 ;  /* 0x0000008388837223 */ /* 0x000fe20000010084 */
[----:B------:R-:W-:-:S05]  /*4ead0*/  IMAD.WIDE.U32 R132, R181, 0x10, R192 ;  /* 0x00000010b5847825 */ /* 0x000fca00078e00c0 */
[----:B------:R5:W-:Y:S02]  /*4eae0*/  STG.E.128 desc[UR6][R132.64], R128 ;  /* 0x0000008084007986 */ /* 0x000be4000c101d06 */
[----:B-----5:R-:W-:Y:S02]  /*4eaf0*/  HADD2.F32 R128, -RZ, R201.H0_H0 ;  /* 0x200000c9ff807230 */ /* 0x020fe40000004100 */
[----:B------:R-:W-:Y:S02]  /*4eb00*/  HADD2.F32 R129, -RZ, R178.H0_H0 ;  /* 0x200000b2ff817230 */ /* 0x000fe40000004100 */
[----:B------:R-:W-:-:S03]  /*4eb10*/  HADD2.F32 R130, -RZ, R233.H1_H1 ;  /* 0x300000e9ff827230 */ /* 0x000fc60000004100 */
[----:B------:R-:W-:Y:S01]  /*4eb20*/  FFMA.FTZ R128, R135, R128, R129 ;  /* 0x0000008087807223 */ /* 0x000fe20000010081 */
[----:B------:R-:W-:Y:S01]  /*4eb30*/  HADD2.F32 R129, -RZ, R234.H0_H0 ;  /* 0x200000eaff817230 */ /* 0x000fe20000004100 */
[----:B------:R-:W3:Y:S04]  /*4eb40*/  LDL.S16 R135, [R1+0x38] ;  /* 0x0000380001877983 */ /* 0x000ee80000100600 */
[----:B------:R-:W-:Y:S02]  /*4eb50*/  FFMA.FTZ R129, R134, R129, R130 ;  /* 0x0000008186817223 */ /* 0x000fe40000010082 */
[----:B------:R-:W4:Y:S01]  /*4eb60*/  LDL.S16 R134, [R1+0x36] ;  /* 0x0000360001867983 */ /* 0x000f220000100600 */
[----:B--2---:R-:W-:Y:S02]  /*4eb70*/  HADD2.F32 R130, -RZ, R186.H0_H0 ;  /* 0x200000baff827230 */ /* 0x004fe40000004100 */
[----:B------:R-:W-:-:S02]  /*4eb80*/  HADD2.F32 R131, -RZ, R179.H0_H0 ;  /* 0x200000b3ff837230 */ /* 0x000fc40000004100 */
[----:B------:R-:W-:-:S03]  /*4eb90*/  HADD2.F32 R132, -RZ, R231.H1_H1 ;  /* 0x300000e7ff847230 */ /* 0x000fc60000004100 */
[----:B------:R-:W-:Y:S01]  /*4eba0*/  FFMA.FTZ R130, R137, R130, R131 ;  /* 0x0000008289827223 */ /* 0x000fe20000010083 */
[----:B------:R-:W-:-:S05]  /*4ebb0*/  HADD2.F32 R131, -RZ, R232.H0_H0 ;  /* 0x200000e8ff837230 */ /* 0x000fca0000004100 */
[----:B------:R-:W-:Y:S01]  /*4ebc0*/  FFMA.FTZ R131, R136, R131, R132 ;  /* 0x0000008388837223 */ /* 0x000fe20000010084 */
[----:B------:R-:W-:-:S05]  /*4ebd0*/  IMAD.WIDE.U32 R132, R181, 0x10, R190 ;  /* 0x00000010b5847825 */ /* 0x000fca00078e00be */
[----:B------:R0:W-:Y:S02]  /*4ebe0*/  STG.E.128 desc[UR6][R132.64], R128 ;  /* 0x0000008084007986 */ /* 0x0001e4000c101d06 */
[C---:B0-----:R-:W-:Y:S01]  /*4ebf0*/  FADD.FTZ R131, -R197.reuse, R124 ;  /* 0x0000007cc5837221 */ /* 0x041fe20000010100 */
[----:B------:R-:W-:Y:S02]  /*4ec00*/  HADD2.F32 R124, -RZ, R141.H0_H0 ;  /* 0x2000008dff7c7230 */ /* 0x000fe40000004100 */
[----:B------:R-:W-:Y:S02]  /*4ec10*/  HADD2.F32 R128, -RZ, R64.H0_H0 ;  /* 0x20000040ff807230 */ /* 0x000fe40000004100 */
[----:B------:R-:W-:Y:S01]  /*4ec20*/  FMUL.FTZ R131, R188, R131 ;  /* 0x00000083bc837220 */ /* 0x000fe20000410000 */
[----:B------:R-:W-:Y:S01]  /*4ec30*/  FADD.FTZ R130, -R197, R125 ;  /* 0x0000007dc5827221 */ /* 0x000fe20000010100 */
[----:B------:R-:W-:Y:S02]  /*4ec40*/  HADD2.F32 R125, -RZ, R231.H0_H0 ;  /* 0x200000e7ff7d7230 */ /* 0x000fe40000004100 */
[----:B------:R-:W-:Y:S01]  /*4ec50*/  FFMA.FTZ R124, R131, R124, R128 ;  /* 0x0000007c837c7223 */ /* 0x000fe20000010080 */
[----:B------:R-:W-:-:S02]  /*4ec60*/  HADD2.F32 R128, -RZ, R230.H1_H1 ;  /* 0x300000e6ff807230 */ /* 0x000fc40000004100 */
[----:B------:R-:W-:Y:S01]  /*4ec70*/  FMUL.FTZ R130, R188, R130 ;  /* 0x00000082bc827220 */ /* 0x000fe20000410000 */
[C---:B------:R-:W-:Y:S01]  /*4ec80*/  FADD.FTZ R133, -R197.reuse, R126 ;  /* 0x0000007ec5857221 */ /* 0x040fe20000010100 */
[----:B------:R-:W-:Y:S01]  /*4ec90*/  FADD.FTZ R132, -R197, R127 ;  /* 0x0000007fc5847221 */ /* 0x000fe20000010100 */
[----:B------:R-:W-:Y:S02]  /*4eca0*/  HADD2.F32 R126, -RZ, R140.H0_H0 ;  /* 0x2000008cff7e7230 */ /* 0x000fe40000004100 */
[----:B------:R-:W-:Y:S01]  /*4ecb0*/  FFMA.FTZ R125, R130, R125, R128 ;  /* 0x0000007d827d7223 */ /* 0x000fe20000010080 */
[----:B------:R-:W-:Y:S02]  /*4ecc0*/  HADD2.F32 R129, -RZ, R65.H0_H0 ;  /* 0x20000041ff817230 */ /* 0x000fe40000004100 */
[C---:B------:R-:W-:Y:S01]  /*4ecd0*/  FMUL.FTZ R133, R188.reuse, R133 ;  /* 0x00000085bc857220 */ /* 0x040fe20000410000 */
[----:B------:R-:W-:Y:S02]  /*4ece0*/  HADD2.F32 R127, -RZ, R229.H0_H0 ;  /* 0x200000e5ff7f7230 */ /* 0x000fe40000004100 */
[----:B------:R-:W-:Y:S01]  /*4ecf0*/  FMUL.FTZ R132, R188, R132 ;  /* 0x00000084bc847220 */ /* 0x000fe20000410000 */
[----:B------:R-:W-:-:S02]  /*4ed00*/  HADD2.F32 R128, -RZ, R228.H1_H1 ;  /* 0x300000e4ff807230 */ /* 0x000fc40000004100 */
[----:B------:R-:W-:Y:S01]  /*4ed10*/  FFMA.FTZ R126, R133, R126, R129 ;  /* 0x0000007e857e7223 */ /* 0x000fe20000010081 */
[C---:B------:R-:W-:Y:S01]  /*4ed20*/  FADD.FTZ R136, -R197.reuse, R76 ;  /* 0x0000004cc5887221 */ /* 0x040fe20000010100 */
[----:B------:R-:W-:Y:S01]  /*4ed30*/  FADD.FTZ R137, -R197, R77 ;  /* 0x0000004dc5897221 */ /* 0x000fe20000010100 */
[----:B------:R-:W2:Y:S01]  /*4ed40*/  LDL.S16 R140, [R1+0x2c] ;  /* 0x00002c00018c7983 */ /* 0x000ea20000100600 */
[----:B------:R-:W-:Y:S01]  /*4ed50*/  FFMA.FTZ R127, R132, R127, R128 ;  /* 0x0000007f847f7223 */ /* 0x000fe20000010080 */
[----:B------:R-:W-:-:S05]  /*4ed60*/  IMAD.WIDE.U32 R128, R180, 0x10, R192 ;  /* 0x00000010b4807825 */ /* 0x000fca00078e00c0 */
[----:B------:R0:W-:Y:S02]  /*4ed70*/  STG.E.128 desc[UR6][R128.64], R124 ;  /* 0x0000007c80007986 */ /* 0x0001e4000c101d06 */
[----:B0-----:R-:W-:Y:S02]  /*4ed80*/  HADD2.F32 R124, -RZ, R139.H0_H0 ;  /* 0x2000008bff7c7230 */ /* 0x001fe40000004100 */
[----:B------:R-:W-:Y:S02]  /*4ed90*/  HADD2.F32 R125, -RZ, R176.H0_H0 ;  /* 0x200000b0ff7d7230 */ /* 0x000fe40000004100 */
[----:B------:R-:W-:-:S03]  /*4eda0*/  HADD2.F32 R126, -RZ, R229.H1_H1 ;  /* 0x300000e5ff7e7230 */ /* 0x000fc60000004100 */
[----:B------:R-:W-:Y:S01]  /*4edb0*/  FFMA.FTZ R124, R131, R124, R125 ;  /* 0x0000007c837c7223 */ /* 0x000fe2000001007d */
[----:B------:R-:W-:Y:S02]  /*4edc0*/  HADD2.F32 R125, -RZ, R230.H0_H0 ;  /* 0x200000e6ff7d7230 */ /* 0x000fe40000004100 */
[----:B------:R-:W-:Y:S02]  /*4edd0*/  HADD2.F32 R127, -RZ, R177.H0_H0 ;  /* 0x200000b1ff7f7230 */ /* 0x000fe40000004100 */
[----:B------:R-:W-:-:S04]  /*4ede0*/  IMAD.WIDE.U32 R180, R180, 0x10, R190 ;  /* 0x00000010b4b47825 */ /* 0x000fc800078e00be */
[----:B------:R-:W-:Y:S01]  /*4edf0*/  FFMA.FTZ R125, R130, R125, R126 ;  /* 0x0000007d827d7223 */ /* 0x000fe2000001007e */
[----:B------:R-:W-:Y:S01]  /*4ee00*/  FADD.FTZ R129, -R197, R84 ;  /* 0x00000054c5817221 */ /* 0x000fe20000010100 */
[----:B------:R-:W5:Y:S01]  /*4ee10*/  LDL.S16 R131, [R1+0x32] ;  /* 0x0000320001837983 */ /* 0x000f620000100600 */
[----:B------:R-:W-:Y:S02]  /*4ee20*/  HADD2.F32 R126, -RZ, R138.H0_H0 ;  /* 0x2000008aff7e7230 */ /* 0x000fe40000004100 */
[----:B------:R-:W-:-:S03]  /*4ee30*/  HADD2.F32 R128, -RZ, R227.H1_H1 ;  /* 0x300000e3ff807230 */ /* 0x000fc60000004100 */
[----:B------:R-:W-:Y:S01]  /*4ee40*/  FFMA.FTZ R126, R133, R126, R127 ;  /* 0x0000007e857e7223 */ /* 0x000fe2000001007f */
[----:B------:R-:W-:-:S05]  /*4ee50*/  HADD2.F32 R127, -RZ, R228.H0_H0 ;  /* 0x200000e4ff7f7230 */ /* 0x000fca0000004100 */
[----:B------:R-:W-:Y:S01]  /*4ee60*/  FFMA.FTZ R127, R132, R127, R128 ;  /* 0x0000007f847f7223 */ /* 0x000fe20000010080 */
[----:B------:R-:W-:Y:S01]  /*4ee70*/  FMUL.FTZ R129, R188, R129 ;  /* 0x00000081bc817220 */ /* 0x000fe20000410000 */
[----:B------:R-:W2:Y:S04]  /*4ee80*/  LDL.S16 R132, [R1+0x34] ;  /* 0x0000340001847983 */ /* 0x000ea80000100600 */
[----:B------:R0:W-:Y:S01]  /*4ee90*/  STG.E.128 desc[UR6][R180.64], R124 ;  /* 0x0000007cb4007986 */ /* 0x0001e2000c101d06 */
[----:B------:R-:W-:Y:S01]  /*4eea0*/  FADD.FTZ R128, -R197, R85 ;  /* 0x00000055c5807221 */ /* 0x000fe20000010100 */
[----:B------:R-:W-:Y:S02]  /*4eeb0*/  HADD2.F32 R85, -RZ, R227.H0_H0 ;  /* 0x200000e3ff557230 */ /* 0x000fe40000004100 */
[----:B------:R-:W-:-:S02]  /*4eec0*/  HADD2.F32 R130, -RZ, R226.H1_H1 ;  /* 0x300000e2ff827230 */ /* 0x000fc40000004100 */
[C---:B------:R-:W-:Y:S01]  /*4eed0*/  FMUL.FTZ R128, R188.reuse, R128 ;  /* 0x00000080bc807220 */ /* 0x040fe20000410000 */
[----:B0-----:R-:W-:Y:S02]  /*4eee0*/  HADD2.F32 R124, -RZ, R62.H0_H0 ;  /* 0x2000003eff7c7230 */ /* 0x001fe40000004100 */
[C---:B------:R-:W-:Y:S01]  /*4eef0*/  FADD.FTZ R127, -R197.reuse, R86 ;  /* 0x00000056c57f7221 */ /* 0x040fe20000010100 */
[----:B------:R-:W-:Y:S01]  /*4ef00*/  FADD.FTZ R126, -R197, R87 ;  /* 0x00000057c57e7221 */ /* 0x000fe20000010100 */
[----:B------:R-:W-:Y:S02]  /*4ef10*/  HADD2.F32 R87, -RZ, R63.H0_H0 ;  /* 0x2000003fff577230 */ /* 0x000fe40000004100 */
[C---:B------:R-:W-:Y:S01]  /*4ef20*/  FMUL.FTZ R127, R188.reuse, R127 ;  /* 0x0000007fbc7f7220 */ /* 0x040fe20000410000 */
[----:B------:R-:W-:Y:S01]  /*4ef30*/  FMUL.FTZ R126, R188, R126 ;  /* 0x0000007ebc7e7220 */ /* 0x000fe20000410000 */
[----:B------:R-:W-:Y:S02]  /*4ef40*/  FFMA.FTZ R85, R128, R85, R130 ;  /* 0x0000005580557223 */ /* 0x000fe40000010082 */
[----:B------:R-:W2:Y:S01]  /*4ef50*/  LDL.S16 R130, [R1+0x30] ;  /* 0x0000300001827983 */ /* 0x000ea20000100600 */
[----:B---3--:R-:W-:-:S05]  /*4ef60*/  HADD2.F32 R125, -RZ, R135.H0_H0 ;  /* 0x20000087ff7d7230 */ /* 0x008fca0000004100 */
[----:B------:R-:W-:Y:S01]  /*4ef70*/  FFMA.FTZ R84, R129, R125, R124 ;  /* 0x0000007d81547223 */ /* 0x000fe2000001007c */
[----:B----4-:R-:W-:Y:S02]  /*4ef80*/  HADD2.F32 R86, -RZ, R134.H0_H0 ;  /* 0x20000086ff567230 */ /* 0x010fe40000004100 */
[----:B------:R-:W-:Y:S02]  /*4ef90*/  HADD2.F32 R124, -RZ, R225.H0_H0 ;  /* 0x200000e1ff7c7230 */ /* 0x000fe40000004100 */
[----:B------:R-:W-:Y:S02]  /*4efa0*/  HADD2.F32 R125, -RZ, R224.H1_H1 ;  /* 0x300000e0ff7d7230 */ /* 0x000fe40000004100 */
[----:B------:R-:W-:-:S03]  /*4efb0*/  FFMA.FTZ R86, R127, R86, R87 ;  /* 0x000000567f567223 */ /* 0x000fc60000010057 */
[----:B------:R-:W-:Y:S01]  /*4efc0*/  FFMA.FTZ R87, R126, R124, R125 ;  /* 0x0000007c7e577223 */ /* 0x000fe2000001007d */
[----:B------:R-:W-:-:S05]  /*4efd0*/  IMAD.WIDE.U32 R124, R175, 0x10, R192 ;  /* 0x00000010af7c7825 */ /* 0x000fca00078e00c0 */
[----:B------:R0:W-:Y:S02]  /*4efe0*/  STG.E.128 desc[UR6][R124.64], R84 ;  /* 0x000000547c007986 */ /* 0x0001e4000c101d06 */
[C---:B0-----:R-:W-:Y:S01]  /*4eff0*/  FADD.FTZ R87, -R197.reuse, R121 ;  /* 0x00000079c5577221 */ /* 0x041fe20000010100 */
[C---:B------:R-:W-:Y:S01]  /*4f000*/  FADD.FTZ R121, -R197.reuse, R103 ;  /* 0x00000067c5797221 */ /* 0x040fe20000010100 */
[C---:B------:R-:W-:Y:S02]  /*4f010*/  FADD.FTZ R103, -R197.reuse, R95 ;  /* 0x0000005fc5677221 */ /* 0x040fe40000010100 */
[----:B------:R-:W3:Y:S01]  /*4f020*/  LDL.S16 R95, [R1+0x2e] ;  /* 0x00002e00015f7983 */ /* 0x000ee20000100600 */
[C---:B------:R-:W-:Y:S01]  /*4f030*/  FADD.FTZ R125, -R197.reuse, R120 ;  /* 0x00000078c57d7221 */ /* 0x040fe20000010100 */
[C---:B------:R-:W-:Y:S01]  /*4f040*/  FADD.FTZ R120, -R197.reuse, R102 ;  /* 0x00000066c5787221 */ /* 0x040fe20000010100 */
[C---:B------:R-:W-:Y:S02]  /*4f050*/  FADD.FTZ R102, -R197.reuse, R94 ;  /* 0x0000005ec5667221 */ /* 0x040fe40000010100 */
[----:B------:R-:W4:Y:S01]  /*4f060*/  LDL.S16 R94, [R1+0x2a] ;  /* 0x00002a00015e7983 */ /* 0x000f220000100600 */
[C---:B------:R-:W-:Y:S01]  /*4f070*/  FADD.FTZ R138, -R197.reuse, R78 ;  /* 0x0000004ec58a7221 */ /* 0x040fe20000010100 */
[----:B------:R-:W-:Y:S01]  /*4f080*/  FADD.FTZ R139, -R197, R79 ;  /* 0x0000004fc58b7221 */ /* 0x000fe20000010100 */
[----:B------:R-:W-:-:S02]  /*4f090*/  HADD2.F32 R79, -RZ, R172.H0_H0 ;  /* 0x200000acff4f7230 */ /* 0x000fc40000004100 */
[----:B------:R-:W-:Y:S02]  /*4f0a0*/  HADD2.F32 R77, -RZ, R226.H0_H0 ;  /* 0x200000e2ff4d7230 */ /* 0x000fe40000004100 */
[----:B------:R-:W-:Y:S02]  /*4f0b0*/  HADD2.F32 R78, -RZ, R225.H1_H1 ;  /* 0x300000e1ff4e7230 */ /* 0x000fe40000004100 */
[----:B------:R-:W-:Y:S02]  /*4f0c0*/  HADD2.F32 R85, -RZ, R173.H0_H0 ;  /* 0x200000adff557230 */ /* 0x000fe40000004100 */
[----:B------:R-:W-:Y:S02]  /*4f0d0*/  HADD2.F32 R84, -RZ, R223.H1_H1 ;  /* 0x300000dfff547230 */ /* 0x000fe40000004100 */
[----:B------:R-:W-:Y:S01]  /*4f0e0*/  FFMA.FTZ R77, R128, R77, R78 ;  /* 0x0000004d804d7223 */ /* 0x000fe2000001004e */
[C---:B------:R-:W-:Y:S01]  /*4f0f0*/  FADD.FTZ R124, -R197.reuse, R122 ;  /* 0x0000007ac57c7221 */ /* 0x040fe20000010100 */
[C---:B------:R-:W-:Y:S01]  /*4f100*/  FADD.FTZ R122, -R197.reuse, R100 ;  /* 0x00000064c57a7221 */ /* 0x040fe20000010100 */
[C---:B------:R-:W-:Y:S01]  /*4f110*/  FADD.FTZ R100, -R197.reuse, R92 ;  /* 0x0000005cc5647221 */ /* 0x040fe20000010100 */
[C---:B------:R-:W-:Y:S01]  /*4f120*/  FADD.FTZ R86, -R197.reuse, R123 ;  /* 0x0000007bc5567221 */ /* 0x040fe20000010100 */
[C---:B------:R-:W-:Y:S01]  /*4f130*/  FADD.FTZ R123, -R197.reuse, R101 ;  /* 0x00000065c57b7221 */ /* 0x040fe20000010100 */
[----:B------:R-:W-:Y:S01]  /*4f140*/  FADD.FTZ R101, -R197, R93 ;  /* 0x0000005dc5657221 */ /* 0x000fe20000010100 */
[----:B------:R-:W-:-:S02]  /*4f150*/  HADD2.F32 R93, -RZ, R60.H0_H0 ;  /* 0x2000003cff5d7230 */ /* 0x000fc40000004100 */
[C---:B------:R-:W-:Y:S01]  /*4f160*/  FADD.FTZ R128, -R197.reuse, R91 ;  /* 0x0000005bc5807221 */ /* 0x040fe20000010100 */
[C---:B------:R-:W-:Y:S01]  /*4f170*/  FMUL.FTZ R125, R188.reuse, R125 ;  /* 0x0000007dbc7d7220 */ /* 0x040fe20000410000 */
[----:B------:R-:W-:Y:S01]  /*4f180*/  FMUL.FTZ R91, R188, R124 ;  /* 0x0000007cbc5b7220 */ /* 0x000fe20000410000 */
[C---:B------:R-:W-:Y:S01]  /*4f190*/  FADD.FTZ R135, -R197.reuse, R112 ;  /* 0x00000070c5877221 */ /* 0x040fe20000010100 */
[----:B------:R-:W-:Y:S01]  /*4f1a0*/  FADD.FTZ R134, -R197, R113 ;  /* 0x00000071c5867221 */ /* 0x000fe20000010100 */
[----:B------:R-:W4:Y:S04]  /*4f1b0*/  LDL.S16 R112, [R1+0x26] ;  /* 0x0000260001707983 */ /* 0x000f280000100600 */
[----:B------:R-:W4:Y:S01]  /*4f1c0*/  LDL.S16 R113, [R1+0x28] ;  /* 0x0000280001717983 */ /* 0x000f220000100600 */
[----:B-----5:R-:W-:-:S02]  /*4f1d0*/  HADD2.F32 R78, -RZ, R131.H0_H0 ;  /* 0x20000083ff4e7230 */ /* 0x020fc40000004100 */
[----:B--2---:R-:W-:-:S05]  /*4f1e0*/  HADD2.F32 R76, -RZ, R132.H0_H0 ;  /* 0x20000084ff4c7230 */ /* 0x004fca0000004100 */
[----:B------:R-:W-:Y:S01]  /*4f1f0*/  FFMA.FTZ R76, R129, R76, R79 ;  /* 0x0000004c814c7223 */ /* 0x000fe2000001004f */
[----:B------:R-:W-:Y:S02]  /*4f200*/  HADD2.F32 R79, -RZ, R224.H0_H0 ;  /* 0x200000e0ff4f7230 */ /* 0x000fe40000004100 */
[----:B------:R-:W-:-:S03]  /*4f210*/  FFMA.FTZ R78, R127, R78, R85 ;  /* 0x0000004e7f4e7223 */ /* 0x000fc60000010055 */
[----:B------:R-:W-:Y:S01]  /*4f220*/  FFMA.FTZ R79, R126, R79, R84 ;  /* 0x0000004f7e4f7223 */ /* 0x000fe20000010054 */
[----:B------:R-:W-:-:S04]  /*4f230*/  IMAD.WIDE.U32 R84, R175, 0x10, R190 ;  /* 0x00000010af547825 */ /* 0x000fc800078e00be */
[C---:B------:R-:W-:Y:S01]  /*4f240*/  FADD.FTZ R131, -R197.reuse, R88 ;  /* 0x00000058c5837221 */ /* 0x040fe20000010100 */
[----:B------:R-:W-:Y:S01]  /*4f250*/  HADD2.F32 R88, -RZ, R222.H1_H1 ;  /* 0x300000deff587230 */ /* 0x000fe20000004100 */
[----:B------:R0:W-:Y:S01]  /*4f260*/  STG.E.128 desc[UR6][R84.64], R76 ;  /* 0x0000004c54007986 */ /* 0x0001e2000c101d06 */
[----:B------:R-:W-:Y:S02]  /*4f270*/  HADD2.F32 R92, -RZ, R130.H0_H0 ;  /* 0x20000082ff5c7230 */ /* 0x000fe40000004100 */
[----:B------:R-:W-:Y:S01]  /*4f280*/  FADD.FTZ R130, -R197, R89 ;  /* 0x00000059c5827221 */ /* 0x000fe20000010100 */
[----:B------:R-:W-:Y:S01]  /*4f290*/  FMUL.FTZ R89, R188, R87 ;  /* 0x00000057bc597220 */ /* 0x000fe20000410000 */
[----:B------:R-:W-:Y:S02]  /*4f2a0*/  HADD2.F32 R87, -RZ, R61.H0_H0 ;  /* 0x2000003dff577230 */ /* 0x000fe40000004100 */
[----:B0-----:R-:W-:Y:S02]  /*4f2b0*/  HADD2.F32 R77, -RZ, R223.H0_H0 ;  /* 0x200000dfff4d7230 */ /* 0x001fe40000004100 */
[----:B------:R-:W-:-:S02]  /*4f2c0*/  HADD2.F32 R85, -RZ, R222.H0_H0 ;  /* 0x200000deff557230 */ /* 0x000fc40000004100 */
[----:B------:R-:W-:Y:S02]  /*4f2d0*/  HADD2.F32 R79, -RZ, R221.H1_H1 ;  /* 0x300000ddff4f7230 */ /* 0x000fe40000004100 */
[----:B------:R-:W-:Y:S01]  /*4f2e0*/  FFMA.FTZ R76, R125, R92, R93 ;  /* 0x0000005c7d4c7223 */ /* 0x000fe2000001005d */
[C---:B------:R-:W-:Y:S01]  /*4f2f0*/  FFMA.FTZ R77, R89.reuse, R77, R88 ;  /* 0x0000004d594d7223 */ /* 0x040fe20000010058 */
[----:B------:R-:W-:Y:S02]  /*4f300*/  HADD2.F32 R88, -RZ, R219.H1_H1 ;  /* 0x300000dbff587230 */ /* 0x000fe40000004100 */
[----:B------:R-:W-:Y:S01]  /*4f310*/  FMUL.FTZ R93, R188, R86 ;  /* 0x00000056bc5d7220 */ /* 0x000fe20000410000 */
[----:B------:R-:W-:Y:S01]  /*4f320*/  FFMA.FTZ R85, R89, R85, R79 ;  /* 0x0000005559557223 */ /* 0x000fe2000001004f */
[----:B------:R-:W-:Y:S02]  /*4f330*/  HADD2.F32 R79, -RZ, R221.H0_H0 ;  /* 0x200000ddff4f7230 */ /* 0x000fe40000004100 */
[----:B------:R-:W-:-:S05]  /*4f340*/  HADD2.F32 R89, -RZ, R220.H1_H1 ;  /* 0x300000dcff597230 */ /* 0x000fca0000004100 */
[----:B------:R-:W-:Y:S01]  /*4f350*/  FFMA.FTZ R79, R93, R79, R89 ;  /* 0x0000004f5d4f7223 */ /* 0x000fe20000010059 */
[----:B---3--:R-:W-:Y:S02]  /*4f360*/  HADD2.F32 R78, -RZ, R95.H0_H0 ;  /* 0x2000005fff4e7230 */ /* 0x008fe40000004100 */
[----:B------:R-:W2:Y:S03]  /*4f370*/  LDL.S16 R95, [R1+0x24] ;  /* 0x00002400015f7983 */ /* 0x000ea60000100600 */
[----:B------:R-:W-:Y:S01]  /*4f380*/  FFMA.FTZ R78, R91, R78, R87 ;  /* 0x0000004e5b4e7223 */ /* 0x000fe20000010057 */
[----:B------:R-:W-:Y:S02]  /*4f390*/  HADD2.F32 R87, -RZ, R220.H0_H0 ;  /* 0x200000dcff577230 */ /* 0x000fe40000004100 */
[----:B----4-:R-:W-:Y:S02]  /*4f3a0*/  HADD2.F32 R92, -RZ, R94.H0_H0 ;  /* 0x2000005eff5c7230 */ /* 0x010fe40000004100 */
[----:B------:R-:W3:Y:S01]  /*4f3b0*/  LDL.S16 R94, [R1+0x22] ;  /* 0x00002200015e7983 */ /* 0x000ee20000100600 */
[----:B------:R-:W-:-:S03]  /*4f3c0*/  FFMA.FTZ R87, R93, R87, R88 ;  /* 0x000000575d577223 */ /* 0x000fc60000010058 */
[----:B------:R-:W4:Y:S01]  /*4f3d0*/  LDL.S16 R93, [R1+0x20] ;  /* 0x00002000015d7983 */ /* 0x000f220000100600 */
[----:B------:R-:W-:Y:S01]  /*4f3e0*/  FADD.FTZ R129, -R197, R90 ;  /* 0x0000005ac5817221 */ /* 0x000fe20000010100 */
[----:B------:R-:W-:Y:S02]  /*4f3f0*/  HADD2.F32 R84, -RZ, R140.H0_H0 ;  /* 0x2000008cff547230 */ /* 0x000fe40000004100 */
[----:B------:R-:W-:Y:S02]  /*4f400*/  HADD2.F32 R90, -RZ, R170.H0_H0 ;  /* 0x200000aaff5a7230 */ /* 0x000fe40000004100 */
[----:B------:R-:W-:Y:S01]  /*4f410*/  FMUL.FTZ R137, R188, R137 ;  /* 0x00000089bc897220 */ /* 0x000fe20000410000 */
[----:B------:R-:W-:-:S04]  /*4f420*/  IMAD.WIDE.U32 R88, R174, 0x10, R192 ;  /* 0x00000010ae587825 */ /* 0x000fc800078e00c0 */
[----:B------:R-:W-:Y:S01]  /*4f430*/  FADD.FTZ R124, -R197, R107 ;  /* 0x0000006bc57c7221 */ /* 0x000fe20000010100 */
[C---:B------:R-:W-:Y:S01]  /*4f440*/  FMUL.FTZ R138, R188.reuse, R138 ;  /* 0x0000008abc8a7220 */ /* 0x040fe20000410000 */
[----:B------:R-:W-:Y:S01]  /*4f450*/  FFMA.FTZ R84, R125, R84, R90 ;  /* 0x000000547d547223 */ /* 0x000fe2000001005a */
[----:B------:R-:W-:Y:S02]  /*4f460*/  HADD2.F32 R90, -RZ, R171.H0_H0 ;  /* 0x200000abff5a7230 */ /* 0x000fe40000004100 */
[----:B------:R-:W-:Y:S01]  /*4f470*/  FMUL.FTZ R139, R188, R139 ;  /* 0x0000008bbc8b7220 */ /* 0x000fe20000410000 */
[----:B------:R-:W-:Y:S01]  /*4f480*/  IMAD.WIDE.U32 R174, R174, 0x10, R190 ;  /* 0x00000010aeae7825 */ /* 0x000fe200078e00be */
[----:B------:R0:W-:Y:S03]  /*4f490*/  STG.E.128 desc[UR6][R88.64], R76 ;  /* 0x0000004c58007986 */ /* 0x0001e6000c101d06 */
[----:B------:R-:W-:-:S02]  /*4f4a0*/  FFMA.FTZ R86, R91, R92, R90 ;  /* 0x0000005c5b567223 */ /* 0x000fc4000001005a */
[----:B------:R-:W5:Y:S04]  /*4f4b0*/  LDL.S16 R92, [R1+0x1c] ;  /* 0x00001c00015c7983 */ /* 0x000f680000100600 */
[----:B------:R1:W-:Y:S01]  /*4f4c0*/  STG.E.128 desc[UR6][R174.64], R84 ;  /* 0x00000054ae007986 */ /* 0x0003e2000c101d06 */
[----:B------:R-:W-:-:S03]  /*4f4d0*/  FADD.FTZ R125, -R197, R106 ;  /* 0x0000006ac57d7221 */ /* 0x000fc60000010100 */
[----:B------:R-:W5:Y:S01]  /*4f4e0*/  LDL.S16 R107, [R1+0x1e] ;  /* 0x00001e00016b7983 */ /* 0x000f620000100600 */
[----:B------:R-:W-:Y:S01]  /*4f4f0*/  FMUL.FTZ R136, R188, R136 ;  /* 0x00000088bc887220 */ /* 0x000fe20000410000 */
[C---:B------:R-:W-:Y:S01]  /*4f500*/  FADD.FTZ R127, -R197.reuse, R104 ;  /* 0x00000068c57f7221 */ /* 0x040fe20000010100 */
[C---:B------:R-:W-:Y:S01]  /*4f510*/  FADD.FTZ R126, -R197.reuse, R105 ;  /* 0x00000069c57e7221 */ /* 0x040fe20000010100 */
[C---:B------:R-:W-:Y:S01]  /*4f520*/  FADD.FTZ R96, -R197.reuse, R96 ;  /* 0x00000060c5607221 */ /* 0x040fe20000010100 */
[C---:B------:R-:W-:Y:S01]  /*4f530*/  FADD.FTZ R97, -R197.reuse, R97 ;  /* 0x00000061c5617221 */ /* 0x040fe20000010100 */
[----:B0-----:R-:W-:Y:S02]  /*4f540*/  HADD2.F32 R77, -RZ, R219.H0_H0 ;  /* 0x200000dbff4d7230 */ /* 0x001fe40000004100 */
[C---:B------:R-:W-:Y:S01]  /*4f550*/  FADD.FTZ R106, -R197.reuse, R80 ;  /* 0x00000050c56a7221 */ /* 0x040fe20000010100 */
[C---:B------:R-:W-:Y:S01]  /*4f560*/  FADD.FTZ R98, -R197.reuse, R98 ;  /* 0x00000062c5627221 */ /* 0x040fe20000010100 */
[C---:B------:R-:W-:Y:S01]  /*4f570*/  FADD.FTZ R99, -R197.reuse, R99 ;  /* 0x00000063c5637221 */ /* 0x040fe20000010100 */
[C---:B------:R-:W-:Y:S01]  /*4f580*/  FADD.FTZ R116, -R197.reuse, R116 ;  /* 0x00000074c5747221 */ /* 0x040fe20000010100 */
[C---:B------:R-:W-:Y:S01]  /*4f590*/  FADD.FTZ R117, -R197.reuse, R117 ;  /* 0x00000075c5757221 */ /* 0x040fe20000010100 */
[C---:B------:R-:W-:Y:S01]  /*4f5a0*/  FADD.FTZ R118, -R197.reuse, R118 ;  /* 0x00000076c5767221 */ /* 0x040fe20000010100 */
[----:B------:R-:W-:Y:S01]  /*4f5b0*/  FADD.FTZ R119, -R197, R119 ;  /* 0x00000077c5777221 */ /* 0x000fe20000010100 */
[----:B-1----:R-:W-:-:S02]  /*4f5c0*/  HADD2.F32 R86, -RZ, R218.H1_H1 ;  /* 0x300000daff567230 */ /* 0x002fc40000004100 */
[C---:B------:R-:W-:Y:S01]  /*4f5d0*/  FADD.FTZ R133, -R197.reuse, R114 ;  /* 0x00000072c5857221 */ /* 0x040fe20000010100 */
[C---:B------:R-:W-:Y:S01]  /*4f5e0*/  FADD.FTZ R132, -R197.reuse, R115 ;  /* 0x00000073c5847221 */ /* 0x040fe20000010100 */
[C---:B------:R-:W-:Y:S01]  /*4f5f0*/  FADD.FTZ R108, -R197.reuse, R108 ;  /* 0x0000006cc56c7221 */ /* 0x040fe20000010100 */
[----:B------:R-:W-:Y:S01]  /*4f600*/  FADD.FTZ R109, -R197, R109 ;  /* 0x0000006dc56d7221 */ /* 0x000fe20000010100 */
[----:B------:R-:W-:Y:S01]  /*4f610*/  FFMA.FTZ R77, R137, R77, R86 ;  /* 0x0000004d894d7223 */ /* 0x000fe20000010056 */
[----:B------:R-:W-:Y:S02]  /*4f620*/  HADD2.F32 R78, -RZ, R112.H0_H0 ;  /* 0x20000070ff4e7230 */ /* 0x000fe40000004100 */
[C---:B------:R-:W-:Y:S01]  /*4f630*/  FADD.FTZ R110, -R197.reuse, R110 ;  /* 0x0000006ec56e7221 */ /* 0x040fe20000010100 */
[----:B------:R-:W-:Y:S02]  /*4f640*/  HADD2.F32 R85, -RZ, R59.H0_H0 ;  /* 0x2000003bff557230 */ /* 0x000fe40000004100 */
[----:B------:R-:W-:Y:S01]  /*4f650*/  FADD.FTZ R111, -R197, R111 ;  /* 0x0000006fc56f7221 */ /* 0x000fe20000010100 */
[----:B------:R-:W-:-:S02]  /*4f660*/  HADD2.F32 R79, -RZ, R217.H0_H0 ;  /* 0x200000d9ff4f7230 */ /* 0x000fc40000004100 */
[C---:B------:R-:W-:Y:S01]  /*4f670*/  FMUL.FTZ R123, R188.reuse, R123 ;  /* 0x0000007bbc7b7220 */ /* 0x040fe20000410000 */
[----:B------:R-:W-:Y:S02]  /*4f680*/  HADD2.F32 R84, -RZ, R216.H1_H1 ;  /* 0x300000d8ff547230 */ /* 0x000fe40000004100 */
[C---:B------:R-:W-:Y:S01]  /*4f690*/  FMUL.FTZ R122, R188.reuse, R122 ;  /* 0x0000007abc7a7220 */ /* 0x040fe20000410000 */
[----:B------:R-:W-:Y:S02]  /*4f6a0*/  HADD2.F32 R76, -RZ, R113.H0_H0 ;  /* 0x20000071ff4c7230 */ /* 0x000fe40000004100 */
[----:B------:R-:W-:Y:S01]  /*4f6b0*/  FMUL.FTZ R121, R188, R121 ;  /* 0x00000079bc797220 */ /* 0x000fe20000410000 */
[----:B------:R-:W-:Y:S02]  /*4f6c0*/  HADD2.F32 R87, -RZ, R58.H0_H0 ;  /* 0x2000003aff577230 */ /* 0x000fe40000004100 */
[----:B------:R-:W-:Y:S01]  /*4f6d0*/  FFMA.FTZ R78, R138, R78, R85 ;  /* 0x0000004e8a4e7223 */ /* 0x000fe20000010055 */
[----:B------:R-:W-:Y:S01]  /*4f6e0*/  FFMA.FTZ R79, R139, R79, R84 ;  /* 0x0000004f8b4f7223 */ /* 0x000fe20000010054 */
[----:B------:R-:W-:-:S04]  /*4f6f0*/  IMAD.WIDE.U32 R84, R22, 0x10, R192 ;  /* 0x0000001016547825 */ /* 0x000fc800078e00c0 */
[----:B------:R-:W-:Y:S01]  /*4f700*/  FMUL.FTZ R120, R188, R120 ;  /* 0x00000078bc787220 */ /* 0x000fe20000410000 */
[----:B------:R-:W-:Y:S01]  /*4f710*/  FFMA.FTZ R76, R136, R76, R87 ;  /* 0x0000004c884c7223 */ /* 0x000fe20000010057 */
[----:B------:R-:W5:Y:S01]  /*4f720*/  LDL.S16 R140, [R1+0x14] ;  /* 0x00001400018c7983 */ /* 0x000f620000100600 */
[----:B------:R-:W-:-:S03]  /*4f730*/  HADD2.F32 R87, -RZ, R169.H0_H0 ;  /* 0x200000a9ff577230 */ /* 0x000fc60000004100 */
[----:B------:R0:W-:Y:S01]  /*4f740*/  STG.E.128 desc[UR6][R84.64], R76 ;  /* 0x0000004c54007986 */ /* 0x0001e2000c101d06 */
[----:B------:R-:W-:Y:S02]  /*4f750*/  HADD2.F32 R91, -RZ, R168.H0_H0 ;  /* 0x200000a8ff5b7230 */ /* 0x000fe40000004100 */
[----:B--2---:R-:W-:Y:S02]  /*4f760*/  HADD2.F32 R90, -RZ, R95.H0_H0 ;  /* 0x2000005fff5a7230 */ /* 0x004fe40000004100 */
[----:B----4-:R-:W-:Y:S01]  /*4f770*/  HADD2.F32 R80, -RZ, R93.H0_H0 ;  /* 0x2000005dff507230 */ /* 0x010fe20000004100 */
[----:B------:R-:W2:Y:S01]  /*4f780*/  LDL.S16 R95, [R1+0x1a] ;  /* 0x00001a00015f7983 */ /* 0x000ea20000100600 */
[----:B---3--:R-:W-:-:S03]  /*4f790*/  HADD2.F32 R86, -RZ, R94.H0_H0 ;  /* 0x2000005eff567230 */ /* 0x008fc60000004100 */
[----:B------:R-:W3:Y:S04]  /*4f7a0*/  LDL.S16 R94, [R1+0x18] ;  /* 0x00001800015e7983 */ /* 0x000ee80000100600 */
[----:B------:R-:W4:Y:S01]  /*4f7b0*/  LDL.S16 R93, [R1+0x16] ;  /* 0x00001600015d7983 */ /* 0x000f220000100600 */
[----:B0-----:R-:W-:Y:S01]  /*4f7c0*/  FFMA.FTZ R78, R138, R86, R87 ;  /* 0x000000568a4e7223 */ /* 0x001fe20000010057 */
[----:B------:R-:W-:Y:S02]  /*4f7d0*/  HADD2.F32 R79, -RZ, R216.H0_H0 ;  /* 0x200000d8ff4f7230 */ /* 0x000fe40000004100 */
[----:B------:R-:W-:Y:S02]  /*4f7e0*/  HADD2.F32 R86, -RZ, R215.H1_H1 ;  /* 0x300000d7ff567230 */ /* 0x000fe40000004100 */
[----:B------:R-:W-:Y:S01]  /*4f7f0*/  FFMA.FTZ R76, R136, R90, R91 ;  /* 0x0000005a884c7223 */ /* 0x000fe2000001005b */
[----:B------:R-:W-:Y:S01]  /*4f800*/  FADD.FTZ R105, -R197, R81 ;  /* 0x00000051c5697221 */ /* 0x000fe20000010100 */
[----:B------:R-:W4:Y:S01]  /*4f810*/  LDL.S16 R136, [R1+0xe] ;  /* 0x00000e0001887983 */ /* 0x000f220000100600 */
[----:B------:R-:W-:-:S03]  /*4f820*/  FFMA.FTZ R79, R139, R79, R86 ;  /* 0x0000004f8b4f7223 */ /* 0x000fc60000010056 */
[----:B------:R-:W4:Y:S01]  /*4f830*/  LDL.S16 R139, [R1+0x12] ;  /* 0x00001200018b7983 */ /* 0x000f220000100600 */
[C---:B------:R-:W-:Y:S01]  /*4f840*/  FADD.FTZ R104, -R197.reuse, R82 ;  /* 0x00000052c5687221 */ /* 0x040fe20000010100 */
[----:B------:R-:W-:Y:S01]  /*4f850*/  FADD.FTZ R197, -R197, R83 ;  /* 0x00000053c5c57221 */ /* 0x000fe20000010100 */
[----:B------:R-:W-:Y:S02]  /*4f860*/  HADD2.F32 R88, -RZ, R218.H0_H0 ;  /* 0x200000daff587230 */ /* 0x000fe40000004100 */
[----:B------:R-:W-:Y:S02]  /*4f870*/  HADD2.F32 R89, -RZ, R217.H1_H1 ;  /* 0x300000d9ff597230 */ /* 0x000fe40000004100 */
[C---:B------:R-:W-:Y:S01]  /*4f880*/  FMUL.FTZ R114, R188.reuse, R97 ;  /* 0x00000061bc727220 */ /* 0x040fe20000410000 */
[----:B------:R-:W-:Y:S02]  /*4f890*/  HADD2.F32 R81, -RZ, R215.H0_H0 ;  /* 0x200000d7ff517230 */ /* 0x000fe40000004100 */
[----:B------:R-:W-:Y:S01]  /*4f8a0*/  FMUL.FTZ R113, R188, R98 ;  /* 0x00000062bc717220 */ /* 0x000fe20000410000 */
[----:B------:R-:W-:-:S02]  /*4f8b0*/  HADD2.F32 R83, -RZ, R214.H1_H1 ;  /* 0x300000d6ff537230 */ /* 0x000fc40000004100 */
[----:B------:R-:W-:Y:S01]  /*4f8c0*/  FMUL.FTZ R112, R188, R99 ;  /* 0x00000063bc707220 */ /* 0x000fe20000410000 */
[----:B------:R-:W-:Y:S01]  /*4f8d0*/  HADD2.F32 R85, -RZ, R56.H0_H0 ;  /* 0x20000038ff557230 */ /* 0x000fe20000004100 */
[----:B------:R-:W4:Y:S01]  /*4f8e0*/  LDL.S16 R138, [R1+0x10] ;  /* 0x00001000018a7983 */ /* 0x000f220000100600 */
[----:B-----5:R-:W-:Y:S02]  /*4f8f0*/  HADD2.F32 R84, -RZ, R92.H0_H0 ;  /* 0x2000005cff547230 */ /* 0x020fe40000004100 */
[----:B------:R-:W-:Y:S02]  /*4f900*/  HADD2.F32 R82, -RZ, R164.H0_H0 ;  /* 0x200000a4ff527230 */ /* 0x000fe40000004100 */
[----:B------:R-:W-:Y:S01]  /*4f910*/  FFMA.FTZ R77, R137, R88, R89 ;  /* 0x00000058894d7223 */ /* 0x000fe20000010059 */
[----:B------:R-:W-:Y:S01]  /*4f920*/  FFMA.FTZ R81, R123, R81, R83 ;  /* 0x000000517b517223 */ /* 0x000fe20000010053 */
[----:B------:R-:W-:Y:S02]  /*4f930*/  HADD2.F32 R88, -RZ, R213.H0_H0 ;  /* 0x200000d5ff587230 */ /* 0x000fe40000004100 */
[----:B------:R-:W-:Y:S01]  /*4f940*/  FFMA.FTZ R80, R122, R80, R85 ;  /* 0x000000507a507223 */ /* 0x000fe20000010055 */
[----:B------:R-:W-:-:S02]  /*4f950*/  HADD2.F32 R83, -RZ, R212.H1_H1 ;  /* 0x300000d4ff537230 */ /* 0x000fc40000004100 */
[----:B------:R-:W-:Y:S01]  /*4f960*/  FFMA.FTZ R84, R122, R84, R82 ;  /* 0x000000547a547223 */ /* 0x000fe20000010052 */
[----:B------:R-:W-:Y:S01]  /*4f970*/  HADD2.F32 R87, -RZ, R212.H0_H0 ;  /* 0x200000d4ff577230 */ /* 0x000fe20000004100 */
[----:B------:R-:W5:Y:S01]  /*4f980*/  LDL.S16 R137, [R1+0xc] ;  /* 0x00000c0001897983 */ /* 0x000f620000100600 */
[----:B------:R-:W-:Y:S02]  /*4f990*/  HADD2.F32 R89, -RZ, R211.H1_H1 ;  /* 0x300000d3ff597230 */ /* 0x000fe40000004100 */
[----:B------:R-:W-:Y:S01]  /*4f9a0*/  HADD2.F32 R90, -RZ, R165.H0_H0 ;  /* 0x200000a5ff5a7230 */ /* 0x000fe20000004100 */
[----:B------:R-:W5:Y:S01]  /*4f9b0*/  LDL.S16 R115, [R1+0xa] ;  /* 0x00000a0001737983 */ /* 0x000f620000100600 */
[----:B------:R-:W-:Y:S02]  /*4f9c0*/  HADD2.F32 R85, -RZ, R214.H0_H0 ;  /* 0x200000d6ff557230 */ /* 0x000fe40000004100 */
[----:B------:R-:W-:Y:S02]  /*4f9d0*/  HADD2.F32 R92, -RZ, R213.H1_H1 ;  /* 0x300000d5ff5c7230 */ /* 0x000fe40000004100 */
[----:B------:R-:W-:-:S02]  /*4f9e0*/  HADD2.F32 R82, -RZ, R107.H0_H0 ;  /* 0x2000006bff527230 */ /* 0x000fc40000004100 */
[----:B------:R-:W-:Y:S02]  /*4f9f0*/  HADD2.F32 R91, -RZ, R57.H0_H0 ;  /* 0x20000039ff5b7230 */ /* 0x000fe40000004100 */
[C---:B------:R-:W-:Y:S01]  /*4fa00*/  FFMA.FTZ R83, R121.reuse, R88, R83 ;  /* 0x0000005879537223 */ /* 0x040fe20000010053 */
[----:B------:R-:W-:Y:S01]  /*4fa10*/  FFMA.FTZ R87, R121, R87, R89 ;  /* 0x0000005779577223 */ /* 0x000fe20000010059 */
[----:B------:R-:W-:Y:S02]  /*4fa20*/  HADD2.F32 R89, -RZ, R211.H0_H0 ;  /* 0x200000d3ff597230 */ /* 0x000fe40000004100 */
[----:B------:R-:W-:Y:S01]  /*4fa30*/  FFMA.FTZ R85, R123, R85, R92 ;  /* 0x000000557b557223 */ /* 0x000fe2000001005c */
[----:B------:R-:W-:Y:S01]  /*4fa40*/  FFMA.FTZ R82, R120, R82, R91 ;  /* 0x0000005278527223 */ /* 0x000fe2000001005b */
[----:B------:R-:W-:Y:S01]  /*4fa50*/  FMUL.FTZ R107, R188, R96 ;  /* 0x00000060bc6b7220 */ /* 0x000fe20000410000 */
[----:B------:R-:W-:Y:S02]  /*4fa60*/  HADD2.F32 R91, -RZ, R209.H0_H0 ;  /* 0x200000d1ff5b7230 */ /* 0x000fe40000004100 */
[----:B------:R-:W-:-:S02]  /*4fa70*/  HADD2.F32 R92, -RZ, R208.H1_H1 ;  /* 0x300000d0ff5c7230 */ /* 0x000fc40000004100 */
[----:B------:R-:W-:-:S04]  /*4fa80*/  IMAD.WIDE.U32 R96, R22, 0x10, R190 ;  /* 0x0000001016607825 */ /* 0x000fc800078e00be */
[----:B------:R-:W-:Y:S01]  /*4fa90*/  FFMA.FTZ R91, R112, R91, R92 ;  /* 0x0000005b705b7223 */ /* 0x000fe2000001005c */
[----:B------:R-:W-:Y:S01]  /*4faa0*/  IMAD.WIDE.U32 R98, R21, 0x10, R190 ;  /* 0x0000001015627825 */ /* 0x000fe200078e00be */
[----:B------:R0:W-:Y:S04]  /*4fab0*/  STG.E.128 desc[UR6][R96.64], R76 ;  /* 0x0000004c60007986 */ /* 0x0001e8000c101d06 */
[----:B0-----:R-:W5:Y:S01]  /*4fac0*/  LDL.S16 R96, [R1+0x6] ;  /* 0x0000060001607983 */ /* 0x001f620000100600 */
[----:B--2---:R-:W-:Y:S02]  /*4fad0*/  HADD2.F32 R86, -RZ, R95.H0_H0 ;  /* 0x2000005fff567230 */ /* 0x004fe40000004100 */
[----:B------:R-:W-:Y:S02]  /*4fae0*/  HADD2.F32 R95, -RZ, R54.H0_H0 ;  /* 0x20000036ff5f7230 */ /* 0x000fe40000004100 */
[----:B---3--:R-:W-:-:S02]  /*4faf0*/  HADD2.F32 R88, -RZ, R94.H0_H0 ;  /* 0x2000005eff587230 */ /* 0x008fc40000004100 */
[----:B------:R-:W-:Y:S01]  /*4fb00*/  FFMA.FTZ R86, R120, R86, R90 ;  /* 0x0000005678567223 */ /* 0x000fe2000001005a */
[----:B------:R-:W-:Y:S02]  /*4fb10*/  HADD2.F32 R94, -RZ, R210.H1_H1 ;  /* 0x300000d2ff5e7230 */ /* 0x000fe40000004100 */
[----:B----4-:R-:W-:Y:S02]  /*4fb20*/  HADD2.F32 R90, -RZ, R93.H0_H0 ;  /* 0x2000005dff5a7230 */ /* 0x010fe40000004100 */
[----:B------:R-:W-:Y:S02]  /*4fb30*/  HADD2.F32 R93, -RZ, R55.H0_H0 ;  /* 0x20000037ff5d7230 */ /* 0x000fe40000004100 */
[----:B------:R-:W-:Y:S01]  /*4fb40*/  FFMA.FTZ R88, R107, R88, R95 ;  /* 0x000000586b587223 */ /* 0x000fe2000001005f */
[----:B------:R-:W-:Y:S01]  /*4fb50*/  FFMA.FTZ R89, R114, R89, R94 ;  /* 0x0000005972597223 */ /* 0x000fe2000001005e */
[----:B------:R-:W-:-:S04]  /*4fb60*/  IMAD.WIDE.U32 R94, R21, 0x10, R192 ;  /* 0x00000010155e7825 */ /* 0x000fc800078e00c0 */
[----:B------:R-:W-:Y:S01]  /*4fb70*/  FFMA.FTZ R90, R113, R90, R93 ;  /* 0x0000005a715a7223 */ /* 0x000fe2000001005d */
[----:B------:R-:W-:Y:S01]  /*4fb80*/  IMAD.WIDE.U32 R92, R15, 0x10, R192 ;  /* 0x000000100f5c7825 */ /* 0x000fe200078e00c0 */
[----:B------:R0:W-:Y:S04]  /*4fb90*/  STG.E.128 desc[UR6][R94.64], R80 ;  /* 0x000000505e007986 */ /* 0x0001e8000c101d06 */
[----:B------:R-:W-:Y:S04]  /*4fba0*/  STG.E.128 desc[UR6][R98.64], R84 ;  /* 0x0000005462007986 */ /* 0x000fe8000c101d06 */
[----:B------:R1:W-:Y:S01]  /*4fbb0*/  STG.E.128 desc[UR6][R92.64], R88 ;  /* 0x000000585c007986 */ /* 0x0003e2000c101d06 */
[----:B------:R-:W-:-:S03]  /*4fbc0*/  HADD2.F32 R78, -RZ, R139.H0_H0 ;  /* 0x2000008bff4e7230 */ /* 0x000fc60000004100 */
[----:B0-----:R-:W2:Y:S04]  /*4fbd0*/  LDL.S16 R95, [R1+0x2] ;  /* 0x00000200015f7983 */ /* 0x001ea80000100600 */
[----:B-1----:R-:W3:Y:S04]  /*4fbe0*/  LDL.S16 R90, [R1+0x4] ;  /* 0x00000400015a7983 */ /* 0x002ee80000100600 */
[----:B------:R-:W4:Y:S01]  /*4fbf0*/  LDL.S16 R91, [R1+0x8] ;  /* 0x00000800015b7983 */ /* 0x000f220000100600 */
[----:B------:R-:W-:-:S05]  /*4fc00*/  HADD2.F32 R82, -RZ, R163.H0_H0 ;  /* 0x200000a3ff527230 */ /* 0x000fca0000004100 */
[----:B------:R-:W-:Y:S01]  /*4fc10*/  FFMA.FTZ R78, R113, R78, R82 ;  /* 0x0000004e714e7223 */ /* 0x000fe20000010052 */
[----:B------:R-:W-:Y:S02]  /*4fc20*/  HADD2.F32 R82, -RZ, R136.H0_H0 ;  /* 0x20000088ff527230 */ /* 0x000fe40000004100 */
[----:B------:R-:W2:Y:S01]  /*4fc30*/  LDL.S16 R136, [R1] ;  /* 0x0000000001887983 */ /* 0x000ea20000100600 */
[----:B------:R-:W-:Y:S02]  /*4fc40*/  HADD2.F32 R77, -RZ, R210.H0_H0 ;  /* 0x200000d2ff4d7230 */ /* 0x000fe40000004100 */
[----:B------:R-:W-:Y:S02]  /*4fc50*/  HADD2.F32 R83, -RZ, R209.H1_H1 ;  /* 0x300000d1ff537230 */ /* 0x000fe40000004100 */
[----:B------:R-:W-:Y:S02]  /*4fc60*/  HADD2.F32 R79, -RZ, R208.H0_H0 ;  /* 0x200000d0ff4f7230 */ /* 0x000fe40000004100 */
[----:B------:R-:W-:-:S02]  /*4fc70*/  HADD2.F32 R81, -RZ, R207.H1_H1 ;  /* 0x300000cfff517230 */ /* 0x000fc40000004100 */
[C---:B------:R-:W-:Y:S01]  /*4fc80*/  FMUL.FTZ R100, R188.reuse, R100 ;  /* 0x00000064bc647220 */ /* 0x040fe20000410000 */
[----:B------:R-:W-:Y:S02]  /*4fc90*/  HADD2.F32 R76, -RZ, R140.H0_H0 ;  /* 0x2000008cff4c7230 */ /* 0x000fe40000004100 */
[----:B------:R-:W-:Y:S02]  /*4fca0*/  HADD2.F32 R84, -RZ, R162.H0_H0 ;  /* 0x200000a2ff547230 */ /* 0x000fe40000004100 */
[----:B------:R-:W-:Y:S02]  /*4fcb0*/  HADD2.F32 R80, -RZ, R138.H0_H0 ;  /* 0x2000008aff507230 */ /* 0x000fe40000004100 */
[----:B------:R-:W-:Y:S02]  /*4fcc0*/  HADD2.F32 R21, -RZ, R52.H0_H0 ;  /* 0x20000034ff157230 */ /* 0x000fe40000004100 */
[----:B------:R-:W-:Y:S01]  /*4fcd0*/  FMUL.FTZ R101, R188, R101 ;  /* 0x00000065bc657220 */ /* 0x000fe20000410000 */
[----:B------:R-:W-:-:S02]  /*4fce0*/  HADD2.F32 R85, -RZ, R206.H0_H0 ;  /* 0x200000ceff557230 */ /* 0x000fc40000004100 */
[----:B------:R-:W-:Y:S02]  /*4fcf0*/  HADD2.F32 R87, -RZ, R205.H1_H1 ;  /* 0x300000cdff577230 */ /* 0x000fe40000004100 */
[----:B------:R-:W-:Y:S01]  /*4fd00*/  FFMA.FTZ R77, R114, R77, R83 ;  /* 0x0000004d724d7223 */ /* 0x000fe20000010053 */
[----:B------:R-:W-:Y:S01]  /*4fd10*/  FFMA.FTZ R79, R112, R79, R81 ;  /* 0x0000004f704f7223 */ /* 0x000fe20000010051 */
[----:B------:R-:W-:Y:S01]  /*4fd20*/  FFMA.FTZ R76, R107, R76, R84 ;  /* 0x0000004c6b4c7223 */ /* 0x000fe20000010054 */
[----:B------:R-:W-:Y:S01]  /*4fd30*/  FFMA.FTZ R80, R100, R80, R21 ;  /* 0x0000005064507223 */ /* 0x000fe20000010015 */
[----:B------:R-:W-:Y:S02]  /*4fd40*/  HADD2.F32 R81, -RZ, R207.H0_H0 ;  /* 0x200000cfff517230 */ /* 0x000fe40000004100 */
[----:B------:R-:W-:Y:S01]  /*4fd50*/  FMUL.FTZ R102, R188, R102 ;  /* 0x00000066bc667220 */ /* 0x000fe20000410000 */
[----:B------:R-:W-:Y:S02]  /*4fd60*/  HADD2.F32 R88, -RZ, R206.H1_H1 ;  /* 0x300000ceff587230 */ /* 0x000fe40000004100 */
[----:B------:R-:W-:Y:S01]  /*4fd70*/  FFMA.FTZ R85, R101, R85, R87 ;  /* 0x0000005565557223 */ /* 0x000fe20000010057 */
[----:B------:R-:W-:-:S02]  /*4fd80*/  HADD2.F32 R83, -RZ, R53.H0_H0 ;  /* 0x20000035ff537230 */ /* 0x000fc40000004100 */
[----:B-----5:R-:W-:Y:S02]  /*4fd90*/  HADD2.F32 R84, -RZ, R137.H0_H0 ;  /* 0x20000089ff547230 */ /* 0x020fe40000004100 */
[----:B------:R-:W-:Y:S02]  /*4fda0*/  HADD2.F32 R89, -RZ, R160.H0_H0 ;  /* 0x200000a0ff597230 */ /* 0x000fe40000004100 */
[----:B------:R-:W-:Y:S02]  /*4fdb0*/  HADD2.F32 R86, -RZ, R115.H0_H0 ;  /* 0x20000073ff567230 */ /* 0x000fe40000004100 */
[----:B------:R-:W-:Y:S02]  /*4fdc0*/  HADD2.F32 R21, -RZ, R161.H0_H0 ;  /* 0x200000a1ff157230 */ /* 0x000fe40000004100 */
[C---:B------:R-:W-:Y:S01]  /*4fdd0*/  FMUL.FTZ R103, R188.reuse, R103 ;  /* 0x00000067bc677220 */ /* 0x040fe20000410000 */
[----:B------:R-:W-:Y:S02]  /*4fde0*/  HADD2.F32 R87, -RZ, R204.H0_H0 ;  /* 0x200000ccff577230 */ /* 0x000fe40000004100 */
[----:B------:R-:W-:Y:S01]  /*4fdf0*/  FMUL.FTZ R116, R188, R116 ;  /* 0x00000074bc747220 */ /* 0x000fe20000410000 */
[----:B------:R-:W-:-:S02]  /*4fe00*/  HADD2.F32 R93, -RZ, R203.H1_H1 ;  /* 0x300000cbff5d7230 */ /* 0x000fc40000004100 */
[----:B------:R-:W-:Y:S01]  /*4fe10*/  FFMA.FTZ R81, R101, R81, R88 ;  /* 0x0000005165517223 */ /* 0x000fe20000010058 */
[----:B------:R-:W-:Y:S01]  /*4fe20*/  FFMA.FTZ R82, R102, R82, R83 ;  /* 0x0000005266527223 */ /* 0x000fe20000010053 */
[----:B------:R-:W-:Y:S01]  /*4fe30*/  FFMA.FTZ R84, R100, R84, R89 ;  /* 0x0000005464547223 */ /* 0x000fe20000010059 */
[----:B------:R-:W-:Y:S01]  /*4fe40*/  FFMA.FTZ R86, R102, R86, R21 ;  /* 0x0000005666567223 */ /* 0x000fe20000010015 */
[----:B------:R-:W-:Y:S02]  /*4fe50*/  HADD2.F32 R83, -RZ, R205.H0_H0 ;  /* 0x200000cdff537230 */ /* 0x000fe40000004100 */
[----:B------:R-:W-:Y:S01]  /*4fe60*/  FFMA.FTZ R87, R103, R87, R93 ;  /* 0x0000005767577223 */ /* 0x000fe2000001005d */
[----:B------:R-:W-:Y:S02]  /*4fe70*/  HADD2.F32 R94, -RZ, R204.H1_H1 ;  /* 0x300000ccff5e7230 */ /* 0x000fe40000004100 */
[----:B------:R-:W-:Y:S01]  /*4fe80*/  FMUL.FTZ R117, R188, R117 ;  /* 0x00000075bc757220 */ /* 0x000fe20000410000 */
[----:B------:R-:W-:-:S02]  /*4fe90*/  HADD2.F32 R89, -RZ, R203.H0_H0 ;  /* 0x200000cbff597230 */ /* 0x000fc40000004100 */
[----:B------:R-:W-:Y:S02]  /*4fea0*/  HADD2.F32 R21, -RZ, R202.H1_H1 ;  /* 0x300000caff157230 */ /* 0x000fe40000004100 */
[----:B------:R-:W-:Y:S01]  /*4feb0*/  FMUL.FTZ R118, R188, R118 ;  /* 0x00000076bc767220 */ /* 0x000fe20000410000 */
[----:B------:R-:W-:Y:S02]  /*4fec0*/  HADD2.F32 R93, -RZ, R9.H1_H1 ;  /* 0x30000009ff5d7230 */ /* 0x000fe40000004100 */
[----:B------:R-:W-:Y:S02]  /*4fed0*/  HADD2.F32 R99, -RZ, R195.H1_H1 ;  /* 0x300000c3ff637230 */ /* 0x000fe40000004100 */
[----:B------:R-:W-:Y:S02]  /*4fee0*/  HADD2.F32 R98, -RZ, R51.H0_H0 ;  /* 0x20000033ff627230 */ /* 0x000fe40000004100 */
[----:B------:R-:W-:-:S04]  /*4fef0*/  IMAD.WIDE.U32 R114, R15, 0x10, R190 ;  /* 0x000000100f727825 */ /* 0x000fc800078e00be */
[----:B------:R-:W-:Y:S01]  /*4ff00*/  FFMA.FTZ R83, R103, R83, R94 ;  /* 0x0000005367537223 */ /* 0x000fe2000001005e */
[C---:B------:R-:W-:Y:S01]  /*4ff10*/  FMUL.FTZ R123, R188.reuse, R108 ;  /* 0x0000006cbc7b7220 */ /* 0x040fe20000410000 */
[C---:B------:R-:W-:Y:S01]  /*4ff20*/  FFMA.FTZ R89, R117.reuse, R89, R21 ;  /* 0x0000005975597223 */ /* 0x040fe20000010015 */
[C---:B------:R-:W-:Y:S01]  /*4ff30*/  FMUL.FTZ R121, R188.reuse, R110 ;  /* 0x0000006ebc797220 */ /* 0x040fe20000410000 */
[C---:B------:R-:W-:Y:S01]  /*4ff40*/  FMUL.FTZ R120, R188.reuse, R111 ;  /* 0x0000006fbc787220 */ /* 0x040fe20000410000 */
[C---:B------:R-:W-:Y:S01]  /*4ff50*/  FMUL.FTZ R108, R188.reuse, R105 ;  /* 0x00000069bc6c7220 */ /* 0x040fe20000410000 */
[----:B------:R-:W-:Y:S01]  /*4ff60*/  FMUL.FTZ R22, R188, R104 ;  /* 0x00000068bc167220 */ /* 0x000fe20000410000 */
[----:B------:R-:W-:Y:S02]  /*4ff70*/  HADD2.F32 R97, -RZ, R159.H0_H0 ;  /* 0x2000009fff617230 */ /* 0x000fe40000004100 */
[----:B------:R-:W-:Y:S01]  /*4ff80*/  FFMA.FTZ R93, R117, R93, R99 ;  /* 0x0000005d755d7223 */ /* 0x000fe20000010063 */
[----:B------:R-:W-:-:S02]  /*4ff90*/  HADD2.F32 R21, -RZ, R196.H1_H1 ;  /* 0x300000c4ff157230 */ /* 0x000fc40000004100 */
[----:B------:R-:W-:Y:S01]  /*4ffa0*/  FMUL.FTZ R119, R188, R119 ;  /* 0x00000077bc777220 */ /* 0x000fe20000410000 */
[----:B------:R-:W-:Y:S01]  /*4ffb0*/  IMAD.WIDE.U32 R110, R14, 0x10, R192 ;  /* 0x000000100e6e7825 */ /* 0x000fe200078e00c0 */
[----:B------:R0:W-:Y:S03]  /*4ffc0*/  STG.E.128 desc[UR6][R114.64], R76 ;  /* 0x0000004c72007986 */ /* 0x0001e6000c101d06 */
[C---:B------:R-:W-:Y:S01]  /*4ffd0*/  FMUL.FTZ R134, R188.reuse, R134 ;  /* 0x00000086bc867220 */ /* 0x040fe20000410000 */
[----:B------:R-:W-:Y:S01]  /*4ffe0*/  IMAD.WIDE.U32 R104, R17, 0x10, R190 ;  /* 0x0000001011687825 */ /* 0x000fe200078e00be */
[----:B------:R1:W-:Y:S03]  /*4fff0*/  STG.E.128 desc[UR6][R110.64], R80 ;  /* 0x000000506e007986 */ /* 0x0003e6000c101d06 */
[----:B------:R-:W-:Y:S01]  /*50000*/  FMUL.FTZ R135, R188, R135 ;  /* 0x00000087bc877220 */ /* 0x000fe20000410000 */
[----:B------:R-:W-:-:S04]  /*50010*/  IMAD.WIDE.U32 R112, R16, 0x10, R192 ;  /* 0x0000001010707825 */ /* 0x000fc800078e00c0 */
[C---:B------:R-:W-:Y:S01]  /*50020*/  FMUL.FTZ R132, R188.reuse, R132 ;  /* 0x00000084bc847220 */ /* 0x040fe20000410000 */
[C---:B------:R-:W-:Y:S01]  /*50030*/  FMUL.FTZ R122, R188.reuse, R109 ;  /* 0x0000006dbc7a7220 */ /* 0x040fe20000410000 */
[----:B0-----:R-:W-:Y:S02]  /*50040*/  HADD2.F32 R79, -RZ, R198.H0_H0 ;  /* 0x200000c6ff4f7230 */ /* 0x001fe40000004100 */
[----:B-1----:R-:W-:Y:S02]  /*50050*/  HADD2.F32 R81, -RZ, R48.H0_H0 ;  /* 0x20000030ff517230 */ /* 0x002fe40000004100 */
[----:B------:R-:W-:Y:S02]  /*50060*/  HADD2.F32 R83, -RZ, R199.H1_H1 ;  /* 0x300000c7ff537230 */ /* 0x000fe40000004100 */
[----:B------:R-:W-:Y:S01]  /*50070*/  FMUL.FTZ R109, R188, R106 ;  /* 0x0000006abc6d7220 */ /* 0x000fe20000410000 */
[----:B------:R-:W-:-:S04]  /*50080*/  IMAD.WIDE.U32 R100, R18, 0x10, R192 ;  /* 0x0000001012647825 */ /* 0x000fc800078e00c0 */
[C---:B------:R-:W-:Y:S01]  /*50090*/  FMUL.FTZ R133, R188.reuse, R133 ;  /* 0x00000085bc857220 */ /* 0x040fe20000410000 */
[----:B------:R-:W-:Y:S01]  /*500a0*/  FMUL.FTZ R131, R188, R131 ;  /* 0x00000083bc837220 */ /* 0x000fe20000410000 */
[----:B------:R-:W-:-:S04]  /*500b0*/  IMAD.WIDE.U32 R102, R19, 0x10, R192 ;  /* 0x0000001013667825 */ /* 0x000fc800078e00c0 */
[----:B------:R-:W-:-:S04]  /*500c0*/  IMAD.WIDE.U32 R106, R18, 0x10, R190 ;  /* 0x00000010126a7825 */ /* 0x000fc800078e00be */
[----:B------:R-:W-:Y:S02]  /*500d0*/  HADD2.F32 R76, -RZ, R252.H0_H0 ;  /* 0x200000fcff4c7230 */ /* 0x000fe40000004100 */
[----:B------:R-:W-:Y:S02]  /*500e0*/  HADD2.F32 R80, -RZ, R156.H0_H0 ;  /* 0x2000009cff507230 */ /* 0x000fe40000004100 */
[----:B------:R-:W-:Y:S02]  /*500f0*/  HADD2.F32 R18, -RZ, R252.H1_H1 ;  /* 0x300000fcff127230 */ /* 0x000fe40000004100 */
[----:B------:R-:W-:Y:S02]  /*50100*/  HADD2.F32 R77, -RZ, R194.H1_H1 ;  /* 0x300000c2ff4d7230 */ /* 0x000fe40000004100 */
[----:B------:R-:W-:Y:S01]  /*50110*/  FFMA.FTZ R76, R135, R76, R80 ;  /* 0x0000004c874c7223 */ /* 0x000fe20000010050 */
[----:B------:R-:W-:Y:S02]  /*50120*/  HADD2.F32 R78, -RZ, R198.H1_H1 ;  /* 0x300000c6ff4e7230 */ /* 0x000fe40000004100 */
[----:B------:R-:W-:-:S02]  /*50130*/  HADD2.F32 R80, -RZ, R251.H0_H0 ;  /* 0x200000fbff507230 */ /* 0x000fc40000004100 */
[----:B------:R-:W-:Y:S02]  /*50140*/  HADD2.F32 R82, -RZ, R46.H0_H0 ;  /* 0x2000002eff527230 */ /* 0x000fe40000004100 */
[----:B------:R-:W-:Y:S01]  /*50150*/  FMUL.FTZ R128, R188, R128 ;  /* 0x00000080bc807220 */ /* 0x000fe20000410000 */
[----:B------:R-:W-:Y:S01]  /*50160*/  FFMA.FTZ R77, R134, R77, R78 ;  /* 0x0000004d864d7223 */ /* 0x000fe2000001004e */
[----:B------:R-:W-:Y:S02]  /*50170*/  HADD2.F32 R78, -RZ, R251.H1_H1 ;  /* 0x300000fbff4e7230 */ /* 0x000fe40000004100 */
[----:B------:R-:W-:Y:S01]  /*50180*/  FFMA.FTZ R80, R131, R80, R82 ;  /* 0x0000005083507223 */ /* 0x000fe20000010052 */
[----:B------:R-:W-:Y:S02]  /*50190*/  HADD2.F32 R82, -RZ, R47.H0_H0 ;  /* 0x2000002fff527230 */ /* 0x000fe40000004100 */
[C---:B------:R-:W-:Y:S01]  /*501a0*/  FMUL.FTZ R130, R188.reuse, R130 ;  /* 0x00000082bc827220 */ /* 0x040fe20000410000 */
[----:B------:R-:W-:Y:S01]  /*501b0*/  FMUL.FTZ R129, R188, R129 ;  /* 0x00000081bc817220 */ /* 0x000fe20000410000 */
[----:B------:R-:W-:-:S05]  /*501c0*/  SHF.R.U32.HI R110, RZ, 0x10, R155 ;  /* 0x00000010ff6e7819 */ /* 0x000fca000001169b */
[----:B------:R-:W-:Y:S02]  /*501d0*/  HADD2.F32 R110, -RZ, R110.H0_H0 ;  /* 0x2000006eff6e7230 */ /* 0x000fe40000004100 */
[C---:B------:R-:W-:Y:S01]  /*501e0*/  FMUL.FTZ R127, R188.reuse, R127 ;  /* 0x0000007fbc7f7220 */ /* 0x040fe20000410000 */
[C---:B------:R-:W-:Y:S01]  /*501f0*/  FMUL.FTZ R126, R188.reuse, R126 ;  /* 0x0000007ebc7e7220 */ /* 0x040fe20000410000 */
[C---:B------:R-:W-:Y:S01]  /*50200*/  FMUL.FTZ R125, R188.reuse, R125 ;  /* 0x0000007dbc7d7220 */ /* 0x040fe20000410000 */
[C---:B------:R-:W-:Y:S01]  /*50210*/  FMUL.FTZ R124, R188.reuse, R124 ;  /* 0x0000007cbc7c7220 */ /* 0x040fe20000410000 */
[----:B------:R-:W-:Y:S01]  /*50220*/  FMUL.FTZ R188, R188, R197 ;  /* 0x000000c5bcbc7220 */ /* 0x000fe20000410000 */
[----:B---3--:R-:W-:Y:S02]  /*50230*/  HADD2.F32 R92, -RZ, R90.H0_H0 ;  /* 0x2000005aff5c7230 */ /* 0x008fe40000004100 */
[----:B------:R-:W-:Y:S02]  /*50240*/  HADD2.F32 R90, -RZ, R158.H0_H0 ;  /* 0x2000009eff5a7230 */ /* 0x000fe40000004100 */
[----:B----4-:R-:W-:-:S02]  /*50250*/  HADD2.F32 R88, -RZ, R91.H0_H0 ;  /* 0x2000005bff587230 */ /* 0x010fc40000004100 */
[----:B------:R-:W-:Y:S02]  /*50260*/  HADD2.F32 R91, -RZ, R50.H0_H0 ;  /* 0x20000032ff5b7230 */ /* 0x000fe40000004100 */
[C---:B------:R-:W-:Y:S01]  /*50270*/  FFMA.FTZ R92, R116.reuse, R92, R90 ;  /* 0x0000005c745c7223 */ /* 0x040fe2000001005a */
[----:B------:R-:W-:Y:S02]  /*50280*/  HADD2.F32 R90, -RZ, R96.H0_H0 ;  /* 0x20000060ff5a7230 */ /* 0x000fe40000004100 */
[----:B--2---:R-:W-:Y:S02]  /*50290*/  HADD2.F32 R94, -RZ, R95.H0_H0 ;  /* 0x2000005fff5e7230 */ /* 0x004fe40000004100 */
[----:B------:R-:W-:Y:S01]  /*502a0*/  FFMA.FTZ R88, R116, R88, R91 ;  /* 0x0000005874587223 */ /* 0x000fe2000001005b */
[----:B------:R-:W-:Y:S02]  /*502b0*/  HADD2.F32 R91, -RZ, R7.H1_H1 ;  /* 0x30000007ff5b7230 */ /* 0x000fe40000004100 */
[----:B------:R-:W-:Y:S01]  /*502c0*/  FFMA.FTZ R90, R118, R90, R98 ;  /* 0x0000005a765a7223 */ /* 0x000fe20000010062 */
[----:B------:R-:W-:-:S02]  /*502d0*/  HADD2.F32 R96, -RZ, R196.H0_H0 ;  /* 0x200000c4ff607230 */ /* 0x000fc40000004100 */
[----:B------:R-:W-:Y:S02]  /*502e0*/  HADD2.F32 R95, -RZ, R10.H1_H1 ;  /* 0x3000000aff5f7230 */ /* 0x000fe40000004100 */
[----:B------:R-:W-:-:S04]  /*502f0*/  IMAD.WIDE.U32 R98, R17, 0x10, R192 ;  /* 0x0000001011627825 */ /* 0x000fc800078e00c0 */
[----:B------:R-:W-:Y:S01]  /*50300*/  FFMA.FTZ R94, R118, R94, R97 ;  /* 0x0000005e765e7223 */ /* 0x000fe20000010061 */
[----:B------:R-:W-:Y:S02]  /*50310*/  HADD2.F32 R17, -RZ, R11.H1_H1 ;  /* 0x3000000bff117230 */ /* 0x000fe40000004100 */
[C---:B------:R-:W-:Y:S01]  /*50320*/  FFMA.FTZ R91, R119.reuse, R91, R96 ;  /* 0x0000005b775b7223 */ /* 0x040fe20000010060 */
[----:B------:R-:W-:Y:S01]  /*50330*/  FFMA.FTZ R95, R119, R95, R21 ;  /* 0x0000005f775f7223 */ /* 0x000fe20000010015 */
[----:B------:R-:W-:-:S04]  /*50340*/  IMAD.WIDE.U32 R118, R16, 0x10, R190 ;  /* 0x0000001010767825 */ /* 0x000fc800078e00be */
[----:B------:R-:W-:Y:S01]  /*50350*/  FFMA.FTZ R17, R134, R17, R79 ;  /* 0x0000001186117223 */ /* 0x000fe2000001004f */
[----:B------:R-:W-:-:S04]  /*50360*/  IMAD.WIDE.U32 R116, R14, 0x10, R190 ;  /* 0x000000100e747825 */ /* 0x000fc800078e00be */
[----:B------:R-:W-:Y:S02]  /*50370*/  HADD2.F32 R16, -RZ, R136.H0_H0 ;  /* 0x20000088ff107230 */ /* 0x000fe40000004100 */
[----:B------:R-:W-:Y:S01]  /*50380*/  HADD2.F32 R79, -RZ, R195.H0_H0 ;  /* 0x200000c3ff4f7230 */ /* 0x000fe20000004100 */
[----:B------:R0:W-:Y:S01]  /*50390*/  STG.E.128 desc[UR6][R116.64], R84 ;  /* 0x0000005474007986 */ /* 0x0001e2000c101d06 */
[----:B------:R-:W-:-:S04]  /*503a0*/  IMAD.WIDE.U32 R14, R19, 0x10, R190 ;  /* 0x00000010130e7825 */ /* 0x000fc800078e00be */
[----:B------:R-:W-:Y:S01]  /*503b0*/  FFMA.FTZ R16, R135, R16, R81 ;  /* 0x0000001087107223 */ /* 0x000fe20000010051 */
[----:B------:R-:W-:Y:S01]  /*503c0*/  FFMA.FTZ R79, R132, R79, R83 ;  /* 0x0000004f844f7223 */ /* 0x000fe20000010053 */
[----:B------:R-:W-:Y:S01]  /*503d0*/  HADD2.F32 R19, -RZ, R49.H0_H0 ;  /* 0x20000031ff137230 */ /* 0x000fe20000004100 */
[----:B------:R-:W-:Y:S01]  /*503e0*/  SHF.R.U32.HI R83, RZ, 0x10, R25 ;  /* 0x00000010ff537819 */ /* 0x000fe20000011619 */
[----:B------:R-:W-:Y:S01]  /*503f0*/  HADD2.F32 R81, -RZ, R154.H0_H0 ;  /* 0x2000009aff517230 */ /* 0x000fe20000004100 */
[----:B------:R1:W-:Y:S02]  /*50400*/  STG.E.128 desc[UR6][R112.64], R88 ;  /* 0x0000005870007986 */ /* 0x0003e4000c101d06 */
[----:B------:R-:W-:Y:S01]  /*50410*/  FFMA.FTZ R18, R133, R18, R19 ;  /* 0x0000001285127223 */ /* 0x000fe20000010013 */
[----:B------:R-:W-:Y:S02]  /*50420*/  HADD2.F32 R19, -RZ, R194.H0_H0 ;  /* 0x200000c2ff137230 */ /* 0x000fe40000004100 */
[----:B0-----:R-:W-:Y:S01]  /*50430*/  HADD2.F32 R84, -RZ, R250.H0_H0 ;  /* 0x200000faff547230 */ /* 0x001fe20000004100 */
[----:B------:R-:W-:Y:S01]  /*50440*/  SHF.R.U32.HI R87, RZ, 0x10, R47 ;  /* 0x00000010ff577819 */ /* 0x000fe2000001162f */
[----:B------:R-:W-:-:S02]  /*50450*/  HADD2.F32 R85, -RZ, R199.H0_H0 ;  /* 0x200000c7ff557230 */ /* 0x000fc40000004100 */
[----:B------:R-:W-:Y:S02]  /*50460*/  HADD2.F32 R83, -RZ, R83.H0_H0 ;  /* 0x20000053ff537230 */ /* 0x000fe40000004100 */
[----:B------:R-:W-:Y:S01]  /*50470*/  FFMA.FTZ R84, R131, R84, R81 ;  /* 0x0000005483547223 */ /* 0x000fe20000010051 */
[----:B------:R-:W-:Y:S01]  /*50480*/  SHF.R.U64 R81, R24, 0x10, R25 ;  /* 0x0000001018517819 */ /* 0x000fe20000001219 */
[----:B------:R-:W-:Y:S01]  /*50490*/  HADD2.F32 R87, -RZ, R87.H0_H0 ;  /* 0x20000057ff577230 */ /* 0x000fe20000004100 */
[----:B-1----:R-:W-:Y:S01]  /*504a0*/  SHF.R.U64 R91, R46, 0x10, R47 ;  /* 0x000000102e5b7819 */ /* 0x002fe2000000122f */
[----:B------:R-:W-:Y:S02]  /*504b0*/  HADD2.F32 R86, -RZ, R157.H0_H0 ;  /* 0x2000009dff567230 */ /* 0x000fe40000004100 */
[----:B------:R-:W-:Y:S01]  /*504c0*/  FFMA.FTZ R19, R132, R19, R85 ;  /* 0x0000001384137223 */ /* 0x000fe20000010055 */
[----:B------:R-:W-:Y:S02]  /*504d0*/  HADD2.F32 R89, -RZ, R250.H1_H1 ;  /* 0x300000faff597230 */ /* 0x000fe40000004100 */
[----:B------:R-:W-:Y:S01]  /*504e0*/  FFMA.FTZ R83, R128, R83, R87 ;  /* 0x0000005380537223 */ /* 0x000fe20000010057 */
[----:B------:R-:W-:Y:S01]  /*504f0*/  HADD2.F32 R81, -RZ, R81.H0_H0 ;  /* 0x20000051ff517230 */ /* 0x000fe20000004100 */
[----:B------:R-:W-:Y:S01]  /*50500*/  SHF.R.U64 R85, R32, 0x10, R33 ;  /* 0x0000001020557819 */ /* 0x000fe20000001221 */
[----:B------:R-:W-:Y:S01]  /*50510*/  HADD2.F32 R91, -RZ, R91.H0_H0 ;  /* 0x2000005bff5b7230 */ /* 0x000fe20000004100 */
[----:B------:R-:W-:-:S02]  /*50520*/  SHF.R.U64 R90, R154, 0x10, R155 ;  /* 0x000000109a5a7819 */ /* 0x000fc4000000129b */
[----:B------:R-:W-:Y:S01]  /*50530*/  SHF.R.U32.HI R87, RZ, 0x10, R33 ;  /* 0x00000010ff577819 */ /* 0x000fe20000011621 */
[----:B------:R-:W-:Y:S01]  /*50540*/  FFMA.FTZ R78, R133, R78, R86 ;  /* 0x0000004e854e7223 */ /* 0x000fe20000010056 */
[----:B------:R-:W-:Y:S01]  /*50550*/  FFMA.FTZ R81, R130, R81, R91 ;  /* 0x0000005182517223 */ /* 0x000fe2000001005b */
[----:B------:R-:W-:Y:S01]  /*50560*/  FFMA.FTZ R82, R129, R89, R82 ;  /* 0x0000005981527223 */ /* 0x000fe20000010052 */
[----:B------:R-:W-:Y:S01]  /*50570*/  HADD2.F32 R86, -RZ, R249.H1_H1 ;  /* 0x300000f9ff567230 */ /* 0x000fe20000004100 */
[----:B------:R0:W-:Y:S01]  /*50580*/  STG.E.128 desc[UR6][R118.64], R92 ;  /* 0x0000005c76007986 */ /* 0x0001e2000c101d06 */
[----:B------:R-:W-:Y:S02]  /*50590*/  HADD2.F32 R85, -RZ, R85.H0_H0 ;  /* 0x20000055ff557230 */ /* 0x000fe40000004100 */
[----:B------:R-:W-:Y:S02]  /*505a0*/  HADD2.F32 R90, -RZ, R90.H0_H0 ;  /* 0x2000005aff5a7230 */ /* 0x000fe40000004100 */
[----:B------:R-:W-:-:S02]  /*505b0*/  HADD2.F32 R88, -RZ, R155.H0_H0 ;  /* 0x2000009bff587230 */ /* 0x000fc40000004100 */
[----:B------:R-:W-:Y:S01]  /*505c0*/  HADD2.F32 R87, -RZ, R87.H0_H0 ;  /* 0x20000057ff577230 */ /* 0x000fe20000004100 */
[----:B------:R1:W-:Y:S01]  /*505d0*/  STG.E.128 desc[UR6][R98.64], R16 ;  /* 0x0000001062007986 */ /* 0x0003e2000c101d06 */
[----:B------:R-:W-:Y:S01]  /*505e0*/  FFMA.FTZ R85, R130, R85, R90 ;  /* 0x0000005582557223 */ /* 0x000fe2000001005a */
[----:B------:R-:W-:Y:S02]  /*505f0*/  FFMA.FTZ R86, R129, R86, R88 ;  /* 0x0000005681567223 */ /* 0x000fe40000010058 */
[----:B------:R2:W-:Y:S01]  /*50600*/  STG.E.128 desc[UR6][R104.64], R76 ;  /* 0x0000004c68007986 */ /* 0x0005e2000c101d06 */
[----:B------:R-:W-:Y:S01]  /*50610*/  FFMA.FTZ R87, R128, R87, R110 ;  /* 0x0000005780577223 */ /* 0x000fe2000001006e */
[--C-:B------:R-:W-:Y:S02]  /*50620*/  SHF.R.U64 R89, R26, 0x10, R27.reuse ;  /* 0x000000101a597819 */ /* 0x100fe4000000121b */
[----:B------:R3:W-:Y:S01]  /*50630*/  STG.E.128 desc[UR6][R100.64], R80 ;  /* 0x0000005064007986 */ /* 0x0007e2000c101d06 */
[----:B------:R-:W-:-:S02]  /*50640*/  SHF.R.U32.HI R91, RZ, 0x10, R27 ;  /* 0x00000010ff5b7819 */ /* 0x000fc4000001161b */
[--C-:B0-----:R-:W-:Y:S02]  /*50650*/  SHF.R.U64 R94, R44, 0x10, R45.reuse ;  /* 0x000000102c5e7819 */ /* 0x101fe4000000122d */
[----:B------:R-:W-:Y:S02]  /*50660*/  SHF.R.U32.HI R92, RZ, 0x10, R45 ;  /* 0x00000010ff5c7819 */ /* 0x000fe4000001162d */
[--C-:B-1----:R-:W-:Y:S01]  /*50670*/  SHF.R.U64 R17, R34, 0x10, R35.reuse ;  /* 0x0000001022117819 */ /* 0x102fe20000001223 */
[----:B------:R-:W-:Y:S01]  /*50680*/  HADD2.F32 R16, -RZ, R248.H0_H0 ;  /* 0x200000f8ff107230 */ /* 0x000fe20000004100 */
[----:B------:R-:W-:Y:S01]  /*50690*/  SHF.R.U32.HI R19, RZ, 0x10, R35 ;  /* 0x00000010ff137819 */ /* 0x000fe20000011623 */
[----:B--2---:R-:W-:Y:S01]  /*506a0*/  HADD2.F32 R76, -RZ, R247.H0_H0 ;  /* 0x200000f7ff4c7230 */ /* 0x004fe20000004100 */
[--C-:B------:R-:W-:Y:S01]  /*506b0*/  SHF.R.U32.HI R78, RZ, 0x10, R153.reuse ;  /* 0x00000010ff4e7819 */ /* 0x100fe20000011699 */
[----:B------:R-:W-:Y:S01]  /*506c0*/  HADD2.F32 R77, -RZ, R42.H0_H0 ;  /* 0x2000002aff4d7230 */ /* 0x000fe20000004100 */
[----:B---3--:R-:W-:Y:S01]  /*506d0*/  SHF.R.U64 R80, R152, 0x10, R153 ;  /* 0x0000001098507819 */ /* 0x008fe20000001299 */
[----:B------:R-:W-:Y:S01]  /*506e0*/  HADD2.F32 R81, -RZ, R152.H0_H0 ;  /* 0x20000098ff517230 */ /* 0x000fe20000004100 */
[----:B------:R0:W-:Y:S01]  /*506f0*/  STG.E.128 desc[UR6][R106.64], R84 ;  /* 0x000000546a007986 */ /* 0x0001e2000c101d06 */
[----:B------:R-:W-:-:S02]  /*50700*/  HADD2.F32 R17, -RZ, R17.H0_H0 ;  /* 0x20000011ff117230 */ /* 0x000fc40000004100 */
[----:B------:R-:W-:Y:S01]  /*50710*/  FFMA.FTZ R76, R123, R76, R77 ;  /* 0x0000004c7b4c7223 */ /* 0x000fe2000001004d */
[----:B------:R-:W-:Y:S02]  /*50720*/  HADD2.F32 R80, -RZ, R80.H0_H0 ;  /* 0x20000050ff507230 */ /* 0x000fe40000004100 */
[----:B------:R-:W-:Y:S01]  /*50730*/  FFMA.FTZ R16, R127, R16, R81 ;  /* 0x000000107f107223 */ /* 0x000fe20000010051 */
[----:B------:R-:W-:Y:S01]  /*50740*/  HADD2.F32 R95, -RZ, R249.H0_H0 ;  /* 0x200000f9ff5f7230 */ /* 0x000fe20000004100 */
[----:B------:R-:W-:Y:S01]  /*50750*/  SHF.R.U64 R77, R28, 0x10, R29 ;  /* 0x000000101c4d7819 */ /* 0x000fe2000000121d */
[----:B------:R-:W-:Y:S01]  /*50760*/  HADD2.F32 R88, -RZ, R44.H0_H0 ;  /* 0x2000002cff587230 */ /* 0x000fe20000004100 */
[----:B------:R-:W-:Y:S01]  /*50770*/  SHF.R.U64 R81, R36, 0x10, R37 ;  /* 0x0000001024517819 */ /* 0x000fe20000001225 */
[----:B------:R-:W-:Y:S02]  /*50780*/  HADD2.F32 R90, -RZ, R248.H1_H1 ;  /* 0x300000f8ff5a7230 */ /* 0x000fe40000004100 */
[----:B------:R-:W-:-:S02]  /*50790*/  HADD2.F32 R93, -RZ, R45.H0_H0 ;  /* 0x2000002dff5d7230 */ /* 0x000fc40000004100 */
[----:B------:R-:W-:Y:S02]  /*507a0*/  HADD2.F32 R89, -RZ, R89.H0_H0 ;  /* 0x20000059ff597230 */ /* 0x000fe40000004100 */
[----:B------:R-:W-:Y:S02]  /*507b0*/  HADD2.F32 R94, -RZ, R94.H0_H0 ;  /* 0x2000005eff5e7230 */ /* 0x000fe40000004100 */
[----:B------:R-:W-:Y:S01]  /*507c0*/  HADD2.F32 R91, -RZ, R91.H0_H0 ;  /* 0x2000005bff5b7230 */ /* 0x000fe20000004100 */
[----:B0-----:R-:W-:Y:S01]  /*507d0*/  SHF.R.U64 R85, R42, 0x10, R43 ;  /* 0x000000102a557819 */ /* 0x001fe2000000122b */
[----:B------:R-:W-:Y:S01]  /*507e0*/  HADD2.F32 R92, -RZ, R92.H0_H0 ;  /* 0x2000005cff5c7230 */ /* 0x000fe20000004100 */
[----:B------:R-:W-:Y:S01]  /*507f0*/  SHF.R.U64 R84, R150, 0x10, R151 ;  /* 0x0000001096547819 */ /* 0x000fe20000001297 */
[----:B------:R-:W-:Y:S02]  /*50800*/  HADD2.F32 R18, -RZ, R247.H1_H1 ;  /* 0x300000f7ff127230 */ /* 0x000fe40000004100 */
[----:B------:R-:W-:-:S02]  /*50810*/  HADD2.F32 R79, -RZ, R153.H0_H0 ;  /* 0x20000099ff4f7230 */ /* 0x000fc40000004100 */
[----:B------:R-:W-:Y:S02]  /*50820*/  HADD2.F32 R19, -RZ, R19.H0_H0 ;  /* 0x20000013ff137230 */ /* 0x000fe40000004100 */
[----:B------:R-:W-:Y:S02]  /*50830*/  HADD2.F32 R78, -RZ, R78.H0_H0 ;  /* 0x2000004eff4e7230 */ /* 0x000fe40000004100 */
[C---:B------:R-:W-:Y:S01]  /*50840*/  FFMA.FTZ R17, R126.reuse, R17, R80 ;  /* 0x000000117e117223 */ /* 0x040fe20000010050 */
[----:B------:R-:W-:Y:S01]  /*50850*/  FFMA.FTZ R88, R127, R95, R88 ;  /* 0x0000005f7f587223 */ /* 0x000fe20000010058 */
[----:B------:R-:W-:Y:S01]  /*50860*/  FFMA.FTZ R89, R126, R89, R94 ;  /* 0x000000597e597223 */ /* 0x000fe2000001005e */
[C---:B------:R-:W-:Y:S01]  /*50870*/  FFMA.FTZ R90, R125.reuse, R90, R93 ;  /* 0x0000005a7d5a7223 */ /* 0x040fe2000001005d */
[C---:B------:R-:W-:Y:S01]  /*50880*/  FFMA.FTZ R91, R124.reuse, R91, R92 ;  /* 0x0000005b7c5b7223 */ /* 0x040fe2000001005c */
[----:B------:R-:W-:Y:S01]  /*50890*/  FFMA.FTZ R18, R125, R18, R79 ;  /* 0x000000127d127223 */ /* 0x000fe2000001004f */
[----:B------:R-:W-:Y:S01]  /*508a0*/  FFMA.FTZ R19, R124, R19, R78 ;  /* 0x000000137c137223 */ /* 0x000fe2000001004e */
[----:B------:R-:W-:Y:S01]  /*508b0*/  HADD2.F32 R80, -RZ, R246.H0_H0 ;  /* 0x200000f6ff507230 */ /* 0x000fe20000004100 */
[----:B------:R-:W0:Y:S01]  /*508c0*/  LDC.64 R92, c[0x0][0x380] ;  /* 0x0000e000ff5c7b82 */ /* 0x000e220000000a00 */
[----:B------:R-:W-:-:S02]  /*508d0*/  HADD2.F32 R86, -RZ, R150.H0_H0 ;  /* 0x20000096ff567230 */ /* 0x000fc40000004100 */
[----:B------:R-:W-:Y:S02]  /*508e0*/  HADD2.F32 R77, -RZ, R77.H0_H0 ;  /* 0x2000004dff4d7230 */ /* 0x000fe40000004100 */
[----:B------:R-:W-:Y:S02]  /*508f0*/  HADD2.F32 R85, -RZ, R85.H0_H0 ;  /* 0x20000055ff557230 */ /* 0x000fe40000004100 */
[----:B------:R-:W-:Y:S02]  /*50900*/  HADD2.F32 R83, -RZ, R246.H1_H1 ;  /* 0x300000f6ff537230 */ /* 0x000fe40000004100 */
[----:B------:R-:W-:Y:S02]  /*50910*/  HADD2.F32 R78, -RZ, R43.H0_H0 ;  /* 0x2000002bff4e7230 */ /* 0x000fe40000004100 */
[----:B------:R-:W-:Y:S02]  /*50920*/  HADD2.F32 R81, -RZ, R81.H0_H0 ;  /* 0x20000051ff517230 */ /* 0x000fe40000004100 */
[----:B------:R-:W-:-:S02]  /*50930*/  HADD2.F32 R84, -RZ, R84.H0_H0 ;  /* 0x20000054ff547230 */ /* 0x000fc40000004100 */
[----:B------:R-:W-:Y:S02]  /*50940*/  HADD2.F32 R82, -RZ, R245.H1_H1 ;  /* 0x300000f5ff527230 */ /* 0x000fe40000004100 */
[----:B------:R-:W-:Y:S01]  /*50950*/  HADD2.F32 R79, -RZ, R151.H0_H0 ;  /* 0x20000097ff4f7230 */ /* 0x000fe20000004100 */
[----:B------:R1:W-:Y:S01]  /*50960*/  STG.E.128 desc[UR6][R102.64], R88 ;  /* 0x0000005866007986 */ /* 0x0003e2000c101d06 */
[----:B------:R-:W-:Y:S01]  /*50970*/  FFMA.FTZ R80, R123, R80, R86 ;  /* 0x000000507b507223 */ /* 0x000fe20000010056 */
[C---:B------:R-:W-:Y:S01]  /*50980*/  FFMA.FTZ R77, R122.reuse, R77, R85 ;  /* 0x0000004d7a4d7223 */ /* 0x040fe20000010055 */
[----:B------:R-:W-:Y:S01]  /*50990*/  FFMA.FTZ R81, R122, R81, R84 ;  /* 0x000000517a517223 */ /* 0x000fe20000010054 */
[C---:B------:R-:W-:Y:S01]  /*509a0*/  FFMA.FTZ R78, R121.reuse, R83, R78 ;  /* 0x00000053794e7223 */ /* 0x040fe2000001004e */
[----:B------:R-:W-:Y:S01]  /*509b0*/  FFMA.FTZ R82, R121, R82, R79 ;  /* 0x0000005279527223 */ /* 0x000fe2000001004f */
[----:B------:R-:W-:Y:S01]  /*509c0*/  SHF.R.U64 R85, R30, 0x10, R31 ;  /* 0x000000101e557819 */ /* 0x000fe2000000121f */
[----:B------:R-:W-:Y:S01]  /*509d0*/  HADD2.F32 R87, -RZ, R148.H0_H0 ;  /* 0x20000094ff577230 */ /* 0x000fe20000004100 */
[----:B------:R-:W-:Y:S01]  /*509e0*/  SHF.R.U64 R86, R40, 0x10, R41 ;  /* 0x0000001028567819 */ /* 0x000fe20000001229 */
[----:B------:R-:W-:Y:S01]  /*509f0*/  HADD2.F32 R84, -RZ, R40.H0_H0 ;  /* 0x20000028ff547230 */ /* 0x000fe20000004100 */
[----:B------:R-:W-:-:S02]  /*50a00*/  SHF.R.U32.HI R79, RZ, 0x10, R29 ;  /* 0x00000010ff4f7819 */ /* 0x000fc4000001161d */
[----:B------:R-:W-:Y:S01]  /*50a10*/  SHF.R.U32.HI R83, RZ, 0x10, R37 ;  /* 0x00000010ff537819 */ /* 0x000fe20000011625 */
[----:B------:R-:W-:Y:S02]  /*50a20*/  HADD2.F32 R85, -RZ, R85.H0_H0 ;  /* 0x20000055ff557230 */ /* 0x000fe40000004100 */
[----:B-1----:R-:W-:Y:S01]  /*50a30*/  HADD2.F32 R88, -RZ, R244.H0_H0 ;  /* 0x200000f4ff587230 */ /* 0x002fe20000004100 */
[----:B------:R-:W-:Y:S01]  /*50a40*/  SHF.R.U32.HI R91, RZ, 0x10, R43 ;  /* 0x00000010ff5b7819 */ /* 0x000fe2000001162b */
[----:B------:R-:W-:Y:S01]  /*50a50*/  HADD2.F32 R89, -RZ, R245.H0_H0 ;  /* 0x200000f5ff597230 */ /* 0x000fe20000004100 */
[----:B------:R-:W-:Y:S01]  /*50a60*/  SHF.R.U32.HI R90, RZ, 0x10, R151 ;  /* 0x00000010ff5a7819 */ /* 0x000fe20000011697 */
[----:B------:R-:W-:Y:S02]  /*50a70*/  HADD2.F32 R86, -RZ, R86.H0_H0 ;  /* 0x20000056ff567230 */ /* 0x000fe40000004100 */
[----:B------:R-:W-:Y:S01]  /*50a80*/  FFMA.FTZ R88, R109, R88, R87 ;  /* 0x000000586d587223 */ /* 0x000fe20000010057 */
[----:B------:R-:W-:-:S02]  /*50a90*/  HADD2.F32 R79, -RZ, R79.H0_H0 ;  /* 0x2000004fff4f7230 */ /* 0x000fc40000004100 */
[----:B------:R-:W-:Y:S01]  /*50aa0*/  FFMA.FTZ R84, R109, R89, R84 ;  /* 0x000000596d547223 */ /* 0x000fe20000010054 */
[----:B------:R-:W-:Y:S01]  /*50ab0*/  HADD2.F32 R91, -RZ, R91.H0_H0 ;  /* 0x2000005bff5b7230 */ /* 0x000fe20000004100 */
[----:B------:R-:W-:Y:S01]  /*50ac0*/  SHF.R.U32.HI R87, RZ, 0x10, R31 ;  /* 0x00000010ff577819 */ /* 0x000fe2000001161f */
[----:B------:R-:W-:Y:S01]  /*50ad0*/  HADD2.F32 R83, -RZ, R83.H0_H0 ;  /* 0x20000053ff537230 */ /* 0x000fe20000004100 */
[----:B------:R-:W-:Y:S01]  /*50ae0*/  SHF.R.U32.HI R95, RZ, 0x10, R41 ;  /* 0x00000010ff5f7819 */ /* 0x000fe20000011629 */
[----:B------:R-:W-:Y:S01]  /*50af0*/  HADD2.F32 R90, -RZ, R90.H0_H0 ;  /* 0x2000005aff5a7230 */ /* 0x000fe20000004100 */
[----:B------:R-:W-:Y:S02]  /*50b00*/  SHF.R.U64 R89, R38, 0x10, R39 ;  /* 0x0000001026597819 */ /* 0x000fe40000001227 */
[----:B------:R-:W-:Y:S02]  /*50b10*/  SHF.R.U64 R100, R148, 0x10, R149 ;  /* 0x0000001094647819 */ /* 0x000fe40000001295 */
[----:B------:R-:W-:Y:S01]  /*50b20*/  SHF.R.U32.HI R94, RZ, 0x10, R39 ;  /* 0x00000010ff5e7819 */ /* 0x000fe20000011627 */
[----:B------:R-:W-:Y:S01]  /*50b30*/  FFMA.FTZ R85, R108, R85, R86 ;  /* 0x000000556c557223 */ /* 0x000fe20000010056 */
[C---:B------:R-:W-:Y:S01]  /*50b40*/  FFMA.FTZ R79, R120.reuse, R79, R91 ;  /* 0x0000004f784f7223 */ /* 0x040fe2000001005b */
[----:B------:R-:W-:Y:S01]  /*50b50*/  FFMA.FTZ R83, R120, R83, R90 ;  /* 0x0000005378537223 */ /* 0x000fe2000001005a */
[----:B------:R-:W-:-:S02]  /*50b60*/  HADD2.F32 R99, -RZ, R244.H1_H1 ;  /* 0x300000f4ff637230 */ /* 0x000fc40000004100 */
[----:B------:R-:W-:Y:S02]  /*50b70*/  HADD2.F32 R86, -RZ, R41.H0_H0 ;  /* 0x20000029ff567230 */ /* 0x000fe40000004100 */
[----:B------:R-:W-:Y:S02]  /*50b80*/  HADD2.F32 R87, -RZ, R87.H0_H0 ;  /* 0x20000057ff577230 */ /* 0x000fe40000004100 */
[----:B------:R-:W-:Y:S02]  /*50b90*/  HADD2.F32 R95, -RZ, R95.H0_H0 ;  /* 0x2000005fff5f7230 */ /* 0x000fe40000004100 */
[----:B------:R-:W-:Y:S02]  /*50ba0*/  HADD2.F32 R98, -RZ, R243.H1_H1 ;  /* 0x300000f3ff627230 */ /* 0x000fe40000004100 */
[----:B------:R-:W-:Y:S02]  /*50bb0*/  HADD2.F32 R90, -RZ, R149.H0_H0 ;  /* 0x20000095ff5a7230 */ /* 0x000fe40000004100 */
[----:B------:R-:W-:-:S02]  /*50bc0*/  HADD2.F32 R89, -RZ, R89.H0_H0 ;  /* 0x20000059ff597230 */ /* 0x000fc40000004100 */
[----:B------:R-:W-:Y:S02]  /*50bd0*/  HADD2.F32 R100, -RZ, R100.H0_H0 ;  /* 0x20000064ff647230 */ /* 0x000fe40000004100 */
[----:B------:R-:W-:Y:S02]  /*50be0*/  HADD2.F32 R91, -RZ, R202.H0_H0 ;  /* 0x200000caff5b7230 */ /* 0x000fe40000004100 */
[----:B------:R-:W-:Y:S02]  /*50bf0*/  HADD2.F32 R94, -RZ, R94.H0_H0 ;  /* 0x2000005eff5e7230 */ /* 0x000fe40000004100 */
[----:B------:R-:W-:-:S04]  /*50c00*/  IMAD.WIDE.U32 R96, R20, 0x10, R192 ;  /* 0x0000001014607825 */ /* 0x000fc800078e00c0 */
[----:B------:R-:W-:Y:S01]  /*50c10*/  FFMA.FTZ R86, R22, R99, R86 ;  /* 0x0000006316567223 */ /* 0x000fe20000010056 */
[----:B------:R-:W-:Y:S01]  /*50c20*/  FFMA.FTZ R87, R188, R87, R95 ;  /* 0x00000057bc577223 */ /* 0x000fe2000001005f */
[----:B------:R-:W-:-:S04]  /*50c30*/  IMAD.WIDE.U32 R20, R20, 0x10, R190 ;  /* 0x0000001014147825 */ /* 0x000fc800078e00be */
[----:B------:R-:W-:Y:S01]  /*50c40*/  FFMA.FTZ R89, R108, R89, R100 ;  /* 0x000000596c597223 */ /* 0x000fe20000010064 */
[----:B------:R-:W-:Y:S01]  /*50c50*/  FFMA.FTZ R90, R22, R98, R90 ;  /* 0x00000062165a7223 */ /* 0x000fe2000001005a */
[----:B------:R-:W-:Y:S01]  /*50c60*/  FFMA.FTZ R91, R188, R94, R91 ;  /* 0x0000005ebc5b7223 */ /* 0x000fe2000001005b */
[C---:B------:R-:W-:Y:S01]  /*50c70*/  IMAD.WIDE.U32 R192, R167.reuse, 0x10, R192 ;  /* 0x00000010a7c07825 */ /* 0x040fe200078e00c0 */
[----:B------:R1:W-:Y:S03]  /*50c80*/  STG.E.128 desc[UR6][R14.64], R16 ;  /* 0x000000100e007986 */ /* 0x0003e6000c101d06 */
[----:B------:R-:W-:Y:S01]  /*50c90*/  IMAD.WIDE.U32 R190, R167, 0x10, R190 ;  /* 0x00000010a7be7825 */ /* 0x000fe200078e00be */
[----:B------:R1:W-:Y:S04]  /*50ca0*/  STG.E.128 desc[UR6][R96.64], R76 ;  /* 0x0000004c60007986 */ /* 0x0003e8000c101d06 */
[----:B------:R1:W-:Y:S01]  /*50cb0*/  STG.E.128 desc[UR6][R20.64], R80 ;  /* 0x0000005014007986 */ /* 0x0003e2000c101d06 */
[----:B0-----:R-:W-:-:S03]  /*50cc0*/  IMAD R13, R92, 0x4, R13 ;  /* 0x000000045c0d7824 */ /* 0x001fc600078e020d */
[----:B------:R1:W-:Y:S04]  /*50cd0*/  STG.E.128 desc[UR6][R192.64], R84 ;  /* 0x00000054c0007986 */ /* 0x0003e8000c101d06 */
[----:B------:R1:W-:Y:S01]  /*50ce0*/  STG.E.128 desc[UR6][R190.64], R88 ;  /* 0x00000058be007986 */ /* 0x0003e2000c101d06 */
[----:B------:R-:W-:-:S13]  /*50cf0*/  ISETP.GE.AND P1, PT, R13, R93, PT ;  /* 0x0000005d0d00720c */ /* 0x000fda0003f26270 */
[----:B------:R-:W-:Y:S05]  /*50d00*/  @!P1 BRA `(.L_x_37154) ;  /* 0xfffffb1c007c9947 */ /* 0x000fea000383ffff */
[----:B------:R-:W-:Y:S05]  /*50d10*/  EXIT ;  /* 0x000000000000794d */ /* 0x000fea0003800000 */
.L_x_37153:
        /* <DEDUP_REMOVED lines=8> */
.L_x_37156:
[----:B------:R-:W-:Y:S05]  /*50da0*/  BSYNC B0 ;  /* 0x0000000000007941 */ /* 0x000fea0003800000 */
.L_x_37155:
        /* <DEDUP_REMOVED lines=8> */
.L_x_37157:
[----:B------:R-:W-:Y:S02]  /*50e30*/  IMAD.MOV.U32 R143, RZ, RZ, 0x4 ;  /* 0x00000004ff8f7424 */ /* 0x000fe400078e00ff */
[----:B------:R-:W-:Y:S01]  /*50e40*/  FADD.FTZ R140, R140, R141 ;  /* 0x0000008d8c8c7221 */ /* 0x000fe20000010000 */
[----:B------:R-:W-:-:S04]  /*50e50*/  MOV R141, 0xffffffff ;  /* 0xffffffff008d7802 */ /* 0x000fc80000000f00 */
[----:B------:R-:W-:-:S07]  /*50e60*/  MOV R190, R140 ;  /* 0x0000008c00be7202 */ /* 0x000fce0000000f00 */
[----:B------:R-:W-:Y:S05]  /*50e70*/  WARPSYNC.COLLECTIVE R141, `(.L_x_37158) ;  /* 0x000000008d087348 */ /* 0x000fea0003c00000 */
[----:B------:R0:W1:Y:S02]  /*50e80*/  SHFL.BFLY P2, R141, R190, R143, R142 ;  /* 0x0c00008fbe8d7389 */ /* 0x000064000004008e */
[----:B01----:R-:W-:Y:S05]  /*50e90*/  ENDCOLLECTIVE ;  /* 0x000000000000791b */ /* 0x003fea0003800000 */
.L_x_37158:
[----:B------:R-:W-:Y:S02]  /*50ea0*/  HFMA2 R143, -RZ, RZ, 0, 4.76837158203125e-07 ;  /* 0x00000008ff8f7431 */ /* 0x000fe400000001ff */
[----:B------:R-:W-:Y:S01]  /*50eb0*/  FADD.FTZ R140, R140, R141 ;  /* 0x0000008d8c8c7221 */ /* 0x000fe20000010000 */
[----:B------:R-:W-:-:S03]  /*50ec0*/  IMAD.MOV.U32 R141, RZ, RZ, -0x1 ;  /* 0xffffffffff8d7424 */ /* 0x000fc600078e00ff */
[----:B------:R-:W-:-:S07]  /*50ed0*/  IMAD.MOV.U32 R190, RZ, RZ, R140 ;  /* 0x000000ffffbe7224 */ /* 0x000fce00078e008c */
[----:B------:R-:W-:Y:S05]  /*50ee0*/  WARPSYNC.COLLECTIVE R141, `(.L_x_37159) ;  /* 0x000000008d087348 */ /* 0x000fea0003c00000 */
[----:B------:R0:W1:Y:S02]  /*50ef0*/  SHFL.BFLY P2, R141, R190, R143, R142 ;  /* 0x0c00008fbe8d7389 */ /* 0x000064000004008e */
[----:B01----:R-:W-:Y:S05]  /*50f00*/  ENDCOLLECTIVE ;  /* 0x000000000000791b */ /* 0x003fea0003800000 */
.L_x_37159:
[----:B------:R-:W-:Y:S02]  /*50f10*/  IMAD.MOV.U32 R143, RZ, RZ, 0x10 ;  /* 0x00000010ff8f7424 */ /* 0x000fe400078e00ff */
[----:B------:R-:W-:Y:S01]  /*50f20*/  FADD.FTZ R140, R140, R141 ;  /* 0x0000008d8c8c7221 */ /* 0x000fe20000010000 */
[----:B------:R-:W-:-:S04]  /*50f30*/  MOV R141, 0xffffffff ;  /* 0xffffffff008d7802 */ /* 0x000fc80000000f00 */
[----:B------:R-:W-:-:S07]  /*50f40*/  MOV R190, R140 ;  /* 0x0000008c00be7202 */ /* 0x000fce0000000f00 */
[----:B------:R-:W-:Y:S05]  /*50f50*/  WARPSYNC.COLLECTIVE R141, `(.L_x_37160) ;  /* 0x000000008d087348 */ /* 0x000fea0003c00000 */
[----:B------:R0:W1:Y:S02]  /*50f60*/  SHFL.BFLY P2, R141, R190, R143, R142 ;  /* 0x0c00008fbe8d7389 */ /* 0x000064000004008e */
[----:B01----:R-:W-:Y:S05]  /*50f70*/  ENDCOLLECTIVE ;  /* 0x000000000000791b */ /* 0x003fea0003800000 */
.L_x_37160:
[----:B------:R-:W-:Y:S02]  /*50f80*/  HFMA2 R143, -RZ, RZ, 0, 5.9604644775390625e-08 ;  /* 0x00000001ff8f7431 */ /* 0x000fe400000001ff */
        /* <DEDUP_REMOVED lines=132> */
[----:B------:R-:W-:-:S03]  /*517d0*/  MOV R141, 0xffffffff ;  /* 0xffffffff008d7802 */ /* 0x000fc60000000f00 */
[----:B------:R-:W-:-:S07]  /*517e0*/  IMAD.MOV.U32 R190, RZ, RZ, R188 ;  /* 0x000000ffffbe7224 */ /* 0x000fce00078e00bc */
[----:B------:R-:W-:Y:S05]  /*517f0*/  WARPSYNC.COLLECTIVE R141, `(.L_x_37161) ;  /* 0x000000008d087348 */ /* 0x000fea0003c00000 */
[----:B------:R0:W1:Y:S02]  /*51800*/  SHFL.BFLY P2, R141, R190, R143, R142 ;  /* 0x0c00008fbe8d7389 */ /* 0x000064000004008e */
[----:B01----:R-:W-:Y:S05]  /*51810*/  ENDCOLLECTIVE ;  /* 0x000000000000791b */ /* 0x003fea0003800000 */
.L_x_37161:
[----:B------:R-:W-:Y:S02]  /*51820*/  HFMA2 R143, -RZ, RZ, 0, 1.1920928955078125e-07 ;  /* 0x00000002ff8f7431 */ /* 0x000fe400000001ff */
[----:B------:R-:W-:Y:S01]  /*51830*/  FADD.FTZ R188, R188, R141 ;  /* 0x0000008dbcbc7221 */ /* 0x000fe20000010000 */
[----:B------:R-:W-:-:S03]  /*51840*/  IMAD.MOV.U32 R141, RZ, RZ, -0x1 ;  /* 0xffffffffff8d7424 */ /* 0x000fc600078e00ff */
[----:B------:R-:W-:-:S07]  /*51850*/  IMAD.MOV.U32 R190, RZ, RZ, R188 ;  /* 0x000000ffffbe7224 */ /* 0x000fce00078e00bc */
[----:B------:R-:W-:Y:S05]  /*51860*/  WARPSYNC.COLLECTIVE R141, `(.L_x_37162) ;  /* 0x000000008d087348 */ /* 0x000fea0003c00000 */
[----:B------:R0:W1:Y:S02]  /*51870*/  SHFL.BFLY P2, R141, R190, R143, R142 ;  /* 0x0c00008fbe8d7389 */ /* 0x000064000004008e */
[----:B01----:R-:W-:Y:S05]  /*51880*/  ENDCOLLECTIVE ;  /* 0x000000000000791b */ /* 0x003fea0003800000 */
.L_x_37162:
[----:B------:R-:W-:Y:S02]  /*51890*/  IMAD.MOV.U32 R143, RZ, RZ, 0x4 ;  /* 0x00000004ff8f7424 */ /* 0x000fe400078e00ff */
[----:B------:R-:W-:Y:S01]  /*518a0*/  FADD.FTZ R188, R188, R141 ;  /* 0x0000008dbcbc7221 */ /* 0x000fe20000010000 */
[----:B------:R-:W-:-:S04]  /*518b0*/  MOV R141, 0xffffffff ;  /* 0xffffffff008d7802 */ /* 0x000fc80000000f00 */
[----:B------:R-:W-:-:S07]  /*518c0*/  MOV R190, R188 ;  /* 0x000000bc00be7202 */ /* 0x000fce0000000f00 */
[----:B------:R-:W-:Y:S05]  /*518d0*/  WARPSYNC.COLLECTIVE R141, `(.L_x_37163) ;  /* 0x000000008d087348 */ /* 0x000fea0003c00000 */
[----:B------:R0:W1:Y:S02]  /*518e0*/  SHFL.BFLY P2, R141, R190, R143, R142 ;  /* 0x0c00008fbe8d7389 */ /* 0x000064000004008e */
[----:B01----:R-:W-:Y:S05]  /*518f0*/  ENDCOLLECTIVE ;  /* 0x000000000000791b */ /* 0x003fea0003800000 */
.L_x_37163:
[----:B------:R-:W-:Y:S02]  /*51900*/  HFMA2 R143, -RZ, RZ, 0, 4.76837158203125e-07 ;  /* 0x00000008ff8f7431 */ /* 0x000fe400000001ff */
[----:B------:R-:W-:Y:S01]  /*51910*/  FADD.FTZ R188, R188, R141 ;  /* 0x0000008dbcbc7221 */ /* 0x000fe20000010000 */
[----:B------:R-:W-:-:S03]  /*51920*/  IMAD.MOV.U32 R141, RZ, RZ, -0x1 ;  /* 0xffffffffff8d7424 */ /* 0x000fc600078e00ff */
[----:B------:R-:W-:-:S07]  /*51930*/  IMAD.MOV.U32 R190, RZ, RZ, R188 ;  /* 0x000000ffffbe7224 */ /* 0x000fce00078e00bc */
[----:B------:R-:W-:Y:S05]  /*51940*/  WARPSYNC.COLLECTIVE R141, `(.L_x_37164) ;  /* 0x000000008d087348 */ /* 0x000fea0003c00000 */
[----:B------:R0:W1:Y:S02]  /*51950*/  SHFL.BFLY P2, R141, R190, R143, R142 ;  /* 0x0c00008fbe8d7389 */ /* 0x000064000004008e */
[----:B01----:R-:W-:Y:S05]  /*51960*/  ENDCOLLECTIVE ;  /* 0x000000000000791b */ /* 0x003fea0003800000 */
.L_x_37164:
[----:B------:R-:W-:Y:S02]  /*51970*/  IMAD.MOV.U32 R143, RZ, RZ, 0x10 ;  /* 0x00000010ff8f7424 */ /* 0x000fe400078e00ff */
[----:B------:R-:W-:Y:S01]  /*51980*/  FADD.FTZ R188, R188, R141 ;  /* 0x0000008dbcbc7221 */ /* 0x000fe20000010000 */
[----:B------:R-:W-:-:S04]  /*51990*/  MOV R141, 0xffffffff ;  /* 0xffffffff008d7802 */ /* 0x000fc80000000f00 */
[----:B------:R-:W-:-:S07]  /*519a0*/  MOV R190, R188 ;  /* 0x000000bc00be7202 */ /* 0x000fce0000000f00 */
[----:B------:R-:W-:Y:S05]  /*519b0*/  WARPSYNC.COLLECTIVE R141, `(.L_x_37165) ;  /* 0x000000008d087348 */ /* 0x000fea0003c00000 */
[----:B------:R0:W1:Y:S02]  /*519c0*/  SHFL.BFLY P2, R141, R190, R143, R142 ;  /* 0x0c00008fbe8d7389 */ /* 0x000064000004008e */
[----:B01----:R-:W-:Y:S05]  /*519d0*/  ENDCOLLECTIVE ;  /* 0x000000000000791b */ /* 0x003fea0003800000 */
.L_x_37165:
[----:B------:R-:W-:Y:S05]  /*519e0*/  BRA `(.L_x_37166) ;  /* 0xffffffc800487947 */ /* 0x000fea000383ffff */
.L_x_37167:
        /* <DEDUP_REMOVED lines=9> */
.L_x_43921:


//--------------------- .text._ZN10layer_norm31ln_parallel_residual_fwd_kernelINS_13Kernel_traitsI6__halfffffjLj2048ELj1ELj4ELj1ELj16ENS_18Kernel_traits_baseILj2048ES2_ffffjLj128EEEEELb1ELb1ELb0EEEvNS_9FwdParamsE --------------------------
	.section	.text._ZN10layer_norm31ln_parallel_residual_fwd_kernelINS_13Kernel_traitsI6__halfffffjLj2048ELj1ELj4ELj1ELj16ENS_18Kernel_traits_baseILj2048ES2_ffffjLj128EEEEELb1ELb1ELb0EEEvNS_9FwdParamsE,"ax",@progbits
	.align	128
        .global         _ZN10layer_norm31ln_parallel_residual_fwd_kernelINS_13Kernel_traitsI6__halfffffjLj2048ELj1ELj4ELj1ELj16ENS_18Kernel_traits_baseILj2048ES2_ffffjLj128EEEEELb1ELb1ELb0EEEvNS_9FwdParamsE
        .type           _ZN10layer_norm31ln_parallel_residual_fwd_kernelINS_13Kernel_traitsI6__halfffffjLj2048ELj1ELj4ELj1ELj16ENS_18Kernel_traits_baseILj2048ES2_ffffjLj128EEEEELb1ELb1ELb0EEEvNS_9FwdParamsE,@function
        .size           _ZN10layer_norm31ln_parallel_residual_fwd_kernelINS_13Kernel_traitsI6__halfffffjLj2048ELj1ELj4ELj1ELj16ENS_18Kernel_traits_baseILj2048ES2_ffffjLj128EEEEELb1ELb1ELb0EEEvNS_9FwdParamsE,(.L_x_43922 - _ZN10layer_norm31ln_parallel_residual_fwd_kernelINS_13Kernel_traitsI6__halfffffjLj2048ELj1ELj4ELj1ELj16ENS_18Kernel_traits_baseILj2048ES2_ffffjLj128EEEEELb1ELb1ELb0EEEvNS_9FwdParamsE)
        .other          _ZN10layer_norm31ln_parallel_residual_fwd_kernelINS_13Kernel_traitsI6__halfffffjLj2048ELj1ELj4ELj1ELj16ENS_18Kernel_traits_baseILj2048ES2_ffffjLj128EEEEELb1ELb1ELb0EEEvNS_9FwdParamsE,@"STO_CUDA_ENTRY STV_DEFAULT"
_ZN10layer_norm31ln_parallel_residual_fwd_kernelINS_13Kernel_traitsI6__halfffffjLj2048ELj1ELj4ELj1ELj16ENS_18Kernel_traits_baseILj2048ES2_ffffjLj128EEEEELb1ELb1ELb0EEEvNS_9FwdParamsE:
.text._ZN10layer_norm31ln_parallel_residual_fwd_kernelINS_13Kernel_traitsI6__halfffffjLj2048ELj1ELj4ELj1ELj16ENS_18Kernel_traits_baseILj2048ES2_ffffjLj128EEEEELb1ELb1ELb0EEEvNS_9FwdParamsE:
        /* <DEDUP_REMOVED lines=19> */
[----:B------:R-:W-:Y:S01]  /*0130*/  UISETP.NE.AND.EX UP0, UPT, UR11, URZ, UPT, UP0 ;  /* 0x000000ff0b00728c */ /* 0x000fe2000bf05300 */
[----:B------:R-:W-:-:S02]  /*0140*/  LOP3.LUT R26, R23, 0x1f, RZ, 0xc0, !PT ;  /* 0x0000001f171a7812 */ /* 0x000fc400078ec0ff */
[----:B------:R-:W-:Y:S02]  /*0150*/  LEA.HI R24, R0, R9, RZ, 0x2 ;  /* 0x0000000900187211 */ /* 0x000fe400078f10ff */
[----:B------:R-:W-:Y:S01]  /*0160*/  MOV R0, R26 ;  /* 0x0000001a00007202 */ /* 0x000fe20000000f00 */
[----:B------:R-:W3:Y:S01]  /*0170*/  LDC R6, c[0x0][0x360] ;  /* 0x0000d800ff067b82 */ /* 0x000ee20000000800 */
[----:B-1----:R-:W-:Y:S02]  /*0180*/  USHF.L.U32 UR4, UR5, 0x2, URZ ;  /* 0x0000000205047899 */ /* 0x002fe400080006ff */
[--C-:B---3--:R-:W-:Y:S01]  /*0190*/  IMAD R25, R6, UR5, R23.reuse ;  /* 0x0000000506197c24 */ /* 0x108fe2000f8e0217 */
[----:B------:R-:W-:-:S04]  /*01a0*/  SHF.R.U32.HI R23, RZ, 0x5, R23 ;  /* 0x00000005ff177819 */ /* 0x000fc80000011617 */
[----:B------:R-:W-:Y:S02]  /*01b0*/  LOP3.LUT R23, R23, UR4, RZ, 0xfc, !PT ;  /* 0x0000000417177c12 */ /* 0x000fe4000f8efcff */
[----:B--2---:R-:W-:Y:S02]  /*01c0*/  @P0 R2UR UR6, R2 ;  /* 0x00000000020602ca */ /* 0x004fe400000e0000 */
[----:B------:R-:W-:Y:S02]  /*01d0*/  @P0 R2UR UR7, R3 ;  /* 0x00000000030702ca */ /* 0x000fe400000e0000 */
[----:B0-----:R-:W-:Y:S02]  /*01e0*/  @P0 IADD3 R16, P1, PT, R4, R7, RZ ;  /* 0x0000000704100210 */ /* 0x001fe40007f3e0ff */
[----:B------:R-:W-:-:S03]  /*01f0*/  LOP3.LUT R3, R0, 0x1f, RZ, 0x3c, !PT ;  /* 0x0000001f00037812 */ /* 0x000fc600078e3cff */
[----:B------:R-:W-:Y:S01]  /*0200*/  @P0 IMAD.X R17, RZ, RZ, R5, P1 ;  /* 0x000000ffff110224 */ /* 0x000fe200008e0605 */
[----:B------:R-:W-:-:S03]  /*0210*/  LEA.HI.SX32 R24, R24, R3, 0x1e ;  /* 0x0000000318187211 */ /* 0x000fc600078ff2ff */
        /* <DEDUP_REMOVED lines=44> */
[----:B---3--:R-:W-:-:S04]  /*04e0*/  @P1 IMAD.WIDE.U32 R74, R0, 0x8, R74 ;  /* 0x00000008004a1825 */ /* 0x008fc800078e004a */
[----:B------:R-:W-:Y:S01]  /*04f0*/  @P1 VIADD R0, R0, 0x20 ;  /* 0x0000002000001836 */ /* 0x000fe20000000000 */
[----:B------:R3:W5:Y:S02]  /*0500*/  @P1 LD.E.64 R62, desc[UR8][R74.64] ;  /* 0x000000084a3e1980 */ /* 0x000764000c101b00 */
[----:B------:R-:W2:Y:S01]  /*0510*/  @P3 LDC.64 R82, c[0x0][0x438] ;  /* 0x00010e00ff523b82 */ /* 0x000ea20000000a00 */
[----:B0-----:R-:W-:Y:S01]  /*0520*/  @P2 IMAD.WIDE.U32 R76, R0, 0x8, R76 ;  /* 0x00000008004c2825 */ /* 0x001fe200078e004c */
[----:B------:R-:W-:-:S04]  /*0530*/  ISETP.GE.U32.AND P1, PT, R24, 0x100, PT ;  /* 0x000001001800780c */ /* 0x000fc80003f26070 */
[----:B------:R0:W5:Y:S02]  /*0540*/  @P2 LDG.E.64 R4, desc[UR8][R76.64] ;  /* 0x000000084c042981 */ /* 0x000164000c1e1b00 */
[----:B------:R-:W0:Y:S01]  /*0550*/  @P4 LDC.64 R84, c[0x0][0x3d0] ;  /* 0x0000f400ff544b82 */ /* 0x000e220000000a00 */
[----:B-1----:R-:W-:-:S07]  /*0560*/  @P2 IMAD.WIDE.U32 R78, R0, 0x8, R78 ;  /* 0x00000008004e2825 */ /* 0x002fce00078e004e */
[----:B------:R-:W1:Y:S01]  /*0570*/  @P4 LDC.64 R86, c[0x0][0x438] ;  /* 0x00010e00ff564b82 */ /* 0x000e620000000a00 */
[----:B------:R-:W-:Y:S01]  /*0580*/  @P2 IADD3 R0, PT, PT, R0, 0x20, RZ ;  /* 0x0000002000002810 */ /* 0x000fe20007ffe0ff */
[----:B------:R1:W5:Y:S01]  /*0590*/  @P2 LD.E.64 R60, desc[UR8][R78.64] ;  /* 0x000000084e3c2980 */ /* 0x000362000c101b00 */
[----:B------:R-:W-:-:S05]  /*05a0*/  ISETP.GE.U32.AND P2, PT, R24, 0x120, PT ;  /* 0x000001201800780c */ /* 0x000fca0003f46070 */
[----:B------:R-:W1:Y:S08]  /*05b0*/  @P5 LDC.64 R88, c[0x0][0x3d0] ;  /* 0x0000f400ff585b82 */ /* 0x000e700000000a00 */
[----:B------:R-:W1:Y:S08]  /*05c0*/  @P5 LDC.64 R90, c[0x0][0x438] ;  /* 0x00010e00ff5a5b82 */ /* 0x000e700000000a00 */
[----:B------:R-:W1:Y:S08]  /*05d0*/  @P0 LDC.64 R92, c[0x0][0x3d0] ;  /* 0x0000f400ff5c0b82 */ /* 0x000e700000000a00 */
[----:B------:R-:W1:Y:S01]  /*05e0*/  @P0 LDC.64 R94, c[0x0][0x438] ;  /* 0x00010e00ff5e0b82 */ /* 0x000e620000000a00 */
[----:B----4-:R-:W-:-:S04]  /*05f0*/  @P3 IMAD.WIDE.U32 R80, R0, 0x8, R80 ;  /* 0x0000000800503825 */ /* 0x010fc800078e0050 */
[C---:B--2---:R-:W-:Y:S01]  /*0600*/  @P3 IMAD.WIDE.U32 R82, R0.reuse, 0x8, R82 ;  /* 0x0000000800523825 */ /* 0x044fe200078e0052 */
[----:B------:R2:W5:Y:S02]  /*0610*/  @P3 LDG.E.64 R8, desc[UR8][R80.64] ;  /* 0x0000000850083981 */ /* 0x000564000c1e1b00 */
[----:B------:R-:W4:Y:S01]  /*0620*/  @P1 LDC.64 R72, c[0x0][0x3d0] ;  /* 0x0000f400ff481b82 */ /* 0x000f220000000a00 */
[----:B------:R-:W-:Y:S01]  /*0630*/  @P3 VIADD R0, R0, 0x20 ;  /* 0x0000002000003836 */ /* 0x000fe20000000000 */
[----:B------:R2:W5:Y:S06]  /*0640*/  @P3 LD.E.64 R58, desc[UR8][R82.64] ;  /* 0x00000008523a3980 */ /* 0x00056c000c101b00 */
[----:B---3--:R-:W3:Y:S01]  /*0650*/  @P1 LDC.64 R74, c[0x0][0x438] ;  /* 0x00010e00ff4a1b82 */ /* 0x008ee20000000a00 */
[----:B0-----:R-:W-:Y:S01]  /*0660*/  @P4 IMAD.WIDE.U32 R84, R0, 0x8, R84 ;  /* 0x0000000800544825 */ /* 0x001fe200078e0054 */
[----:B------:R-:W-:-:S03]  /*0670*/  ISETP.GE.U32.AND P3, PT, R24, 0x140, PT ;  /* 0x000001401800780c */ /* 0x000fc60003f66070 */
[C---:B-1----:R-:W-:Y:S01]  /*0680*/  @P4 IMAD.WIDE.U32 R86, R0.reuse, 0x8, R86 ;  /* 0x0000000800564825 */ /* 0x042fe200078e0056 */
[----:B------:R0:W5:Y:S02]  /*0690*/  @P4 LDG.E.64 R144, desc[UR8][R84.64] ;  /* 0x0000000854904981 */ /* 0x000164000c1e1b00 */
[----:B------:R-:W1:Y:S01]  /*06a0*/  @P2 LDC.64 R76, c[0x0][0x3d0] ;  /* 0x0000f400ff4c2b82 */ /* 0x000e620000000a00 */
[----:B------:R-:W-:Y:S01]  /*06b0*/  @P4 VIADD R0, R0, 0x20 ;  /* 0x0000002000004836 */ /* 0x000fe20000000000 */
[----:B------:R3:W5:Y:S06]  /*06c0*/  @P4 LD.E.64 R56, desc[UR8][R86.64] ;  /* 0x0000000856384980 */ /* 0x00076c000c101b00 */
[----:B------:R-:W1:Y:S01]  /*06d0*/  @P2 LDC.64 R78, c[0x0][0x438] ;  /* 0x00010e00ff4e2b82 */ /* 0x000e620000000a00 */
[----:B------:R-:W-:Y:S01]  /*06e0*/  @P5 IMAD.WIDE.U32 R88, R0, 0x8, R88 ;  /* 0x0000000800585825 */ /* 0x000fe200078e0058 */
[----:B------:R-:W-:-:S03]  /*06f0*/  ISETP.GE.U32.AND P4, PT, R24, 0x160, PT ;  /* 0x000001601800780c */ /* 0x000fc60003f86070 */
[C---:B------:R-:W-:Y:S01]  /*0700*/  @P5 IMAD.WIDE.U32 R90, R0.reuse, 0x8, R90 ;  /* 0x00000008005a5825 */ /* 0x040fe200078e005a */
[----:B------:R-:W-:Y:S01]  /*0710*/  @P5 IADD3 R0, PT, PT, R0, 0x20, RZ ;  /* 0x0000002000005810 */ /* 0x000fe20007ffe0ff */
[----:B------:R1:W5:Y:S01]  /*0720*/  @P5 LDG.E.64 R142, desc[UR8][R88.64] ;  /* 0x00000008588e5981 */ /* 0x000362000c1e1b00 */
[----:B--2---:R-:W2:Y:S03]  /*0730*/  @P3 LDC.64 R80, c[0x0][0x3d0] ;  /* 0x0000f400ff503b82 */ /* 0x004ea60000000a00 */
[----:B------:R-:W5:Y:S01]  /*0740*/  @P5 LD.E.64 R54, desc[UR8][R90.64] ;  /* 0x000000085a365980 */ /* 0x000f62000c101b00 */
[----:B------:R-:W-:Y:S01]  /*0750*/  @P0 IMAD.WIDE.U32 R92, R0, 0x8, R92 ;  /* 0x00000008005c0825 */ /* 0x000fe200078e005c */
[----:B------:R-:W-:-:S03]  /*0760*/  ISETP.GE.U32.AND P5, PT, R24, 0x180, PT ;  /* 0x000001801800780c */ /* 0x000fc60003fa6070 */
[C---:B------:R-:W-:Y:S01]  /*0770*/  @P0 IMAD.WIDE.U32 R94, R0.reuse, 0x8, R94 ;  /* 0x00000008005e0825 */ /* 0x040fe200078e005e */
[----:B------:R-:W2:Y:S01]  /*0780*/  @P3 LDC.64 R82, c[0x0][0x438] ;  /* 0x00010e00ff523b82 */ /* 0x000ea20000000a00 */
[----:B------:R-:W5:Y:S02]  /*0790*/  @P0 LDG.E.64 R140, desc[UR8][R92.64] ;  /* 0x000000085c8c0981 */ /* 0x000f64000c1e1b00 */
[----:B------:R-:W-:Y:S02]  /*07a0*/  @P0 VIADD R0, R0, 0x20 ;  /* 0x0000002000000836 */ /* 0x000fe40000000000 */
[----:B------:R-:W5:Y:S01]  /*07b0*/  @P0 LD.E.64 R50, desc[UR8][R94.64] ;  /* 0x000000085e320980 */ /* 0x000f62000c101b00 */
[----:B------:R-:W-:Y:S01]  /*07c0*/  ISETP.GE.U32.AND P0, PT, R24, 0x1a0, PT ;  /* 0x000001a01800780c */ /* 0x000fe20003f06070 */
[C---:B----4-:R-:W-:Y:S01]  /*07d0*/  @P1 IMAD.WIDE.U32 R72, R0.reuse, 0x8, R72 ;  /* 0x0000000800481825 */ /* 0x050fe200078e0048 */
[----:B0-----:R-:W0:Y:S03]  /*07e0*/  @P4 LDC.64 R84, c[0x0][0x3d0] ;  /* 0x0000f400ff544b82 */ /* 0x001e260000000a00 */
[C---:B---3--:R-:W-:Y:S01]  /*07f0*/  @P1 IMAD.WIDE.U32 R74, R0.reuse, 0x8, R74 ;  /* 0x00000008004a1825 */ /* 0x048fe200078e004a */
[----:B------:R3:W5:Y:S03]  /*0800*/  @P1 LDG.E.64 R52, desc[UR8][R72.64] ;  /* 0x0000000848341981 */ /* 0x000766000c1e1b00 */
[----:B------:R-:W-:Y:S01]  /*0810*/  @P1 VIADD R0, R0, 0x20 ;  /* 0x0000002000001836 */ /* 0x000fe20000000000 */
[----:B------:R-:W4:Y:S01]  /*0820*/  @P4 LDC.64 R86, c[0x0][0x438] ;  /* 0x00010e00ff564b82 */ /* 0x000f220000000a00 */
[----:B------:R3:W5:Y:S01]  /*0830*/  @P1 LD.E.64 R48, desc[UR8][R74.64] ;  /* 0x000000084a301980 */ /* 0x000762000c101b00 */
[----:B------:R-:W-:Y:S01]  /*0840*/  ISETP.GE.U32.AND P1, PT, R24, 0x1c0, PT ;  /* 0x000001c01800780c */ /* 0x000fe20003f26070 */
[----:B-1----:R-:W-:-:S04]  /*0850*/  @P2 IMAD.WIDE.U32 R76, R0, 0x8, R76 ;  /* 0x00000008004c2825 */ /* 0x002fc800078e004c */
[C---:B------:R-:W-:Y:S01]  /*0860*/  @P2 IMAD.WIDE.U32 R78, R0.reuse, 0x8, R78 ;  /* 0x00000008004e2825 */ /* 0x040fe200078e004e */
[----:B------:R-:W1:Y:S01]  /*0870*/  @P5 LDC.64 R88, c[0x0][0x3d0] ;  /* 0x0000f400ff585b82 */ /* 0x000e620000000a00 */
[----:B------:R4:W5:Y:S01]  /*0880*/  @P2 LDG.E.64 R46, desc[UR8][R76.64] ;  /* 0x000000084c2e2981 */ /* 0x000962000c1e1b00 */
[----:B------:R-:W-:-:S03]  /*0890*/  @P2 IADD3 R0, PT, PT, R0, 0x20, RZ ;  /* 0x0000002000002810 */ /* 0x000fc60007ffe0ff */
[----:B------:R4:W5:Y:S03]  /*08a0*/  @P2 LD.E.64 R44, desc[UR8][R78.64] ;  /* 0x000000084e2c2980 */ /* 0x000966000c101b00 */
[----:B---3--:R-:W3:Y:S01]  /*08b0*/  @P5 LDC.64 R72, c[0x0][0x438] ;  /* 0x00010e00ff485b82 */ /* 0x008ee20000000a00 */
[----:B------:R-:W-:-:S07]  /*08c0*/  ISETP.GE.U32.AND P2, PT, R24, 0x1e0, PT ;  /* 0x000001e01800780c */ /* 0x000fce0003f46070 */
[----:B------:R-:W3:Y:S08]  /*08d0*/  @P0 LDC.64 R74, c[0x0][0x3d0] ;  /* 0x0000f400ff4a0b82 */ /* 0x000ef00000000a00 */
[----:B------:R-:W3:Y:S01]  /*08e0*/  @P0 LDC.64 R90, c[0x0][0x438] ;  /* 0x00010e00ff5a0b82 */ /* 0x000ee20000000a00 */
[----:B--2---:R-:W-:-:S04]  /*08f0*/  @P3 IMAD.WIDE.U32 R80, R0, 0x8, R80 ;  /* 0x0000000800503825 */ /* 0x004fc800078e0050 */
[C---:B------:R-:W-:Y:S01]  /*0900*/  @P3 IMAD.WIDE.U32 R82, R0.reuse, 0x8, R82 ;  /* 0x0000000800523825 */ /* 0x040fe200078e0052 */
[----:B------:R2:W5:Y:S02]  /*0910*/  @P3 LDG.E.64 R42, desc[UR8][R80.64] ;  /* 0x00000008502a3981 */ /* 0x000564000c1e1b00 */
[----:B------:R-:W2:Y:S01]  /*0920*/  @P1 LDC.64 R92, c[0x0][0x3d0] ;  /* 0x0000f400ff5c1b82 */ /* 0x000ea20000000a00 */
[----:B------:R-:W-:Y:S01]  /*0930*/  @P3 VIADD R0, R0, 0x20 ;  /* 0x0000002000003836 */ /* 0x000fe20000000000 */
[----:B------:R1:W5:Y:S06]  /*0940*/  @P3 LD.E.64 R38, desc[UR8][R82.64] ;  /* 0x0000000852263980 */ /* 0x00036c000c101b00 */
[----:B------:R-:W2:Y:S01]  /*0950*/  @P1 LDC.64 R94, c[0x0][0x438] ;  /* 0x00010e00ff5e1b82 */ /* 0x000ea20000000a00 */
[----:B0-----:R-:W-:-:S04]  /*0960*/  @P4 IMAD.WIDE.U32 R84, R0, 0x8, R84 ;  /* 0x0000000800544825 */ /* 0x001fc800078e0054 */
[C---:B----4-:R-:W-:Y:S01]  /*0970*/  @P4 IMAD.WIDE.U32 R86, R0.reuse, 0x8, R86 ;  /* 0x0000000800564825 */ /* 0x050fe200078e0056 */
[----:B------:R0:W5:Y:S02]  /*0980*/  @P4 LDG.E.64 R12, desc[UR8][R84.64] ;  /* 0x00000008540c4981 */ /* 0x000164000c1e1b00 */
[----:B------:R-:W4:Y:S01]  /*0990*/  @P2 LDC.64 R76, c[0x0][0x3d0] ;  /* 0x0000f400ff4c2b82 */ /* 0x000f220000000a00 */
[----:B------:R-:W-:Y:S01]  /*09a0*/  @P4 VIADD R0, R0, 0x20 ;  /* 0x0000002000004836 */ /* 0x000fe20000000000 */
[----:B------:R0:W5:Y:S06]  /*09b0*/  @P4 LD.E.64 R36, desc[UR8][R86.64] ;  /* 0x0000000856244980 */ /* 0x00016c000c101b00 */
[----:B------:R-:W0:Y:S01]  /*09c0*/  @P2 LDC.64 R78, c[0x0][0x438] ;  /* 0x00010e00ff4e2b82 */ /* 0x000e220000000a00 */
[----:B-1----:R-:W-:-:S04]  /*09d0*/  @P5 IMAD.WIDE.U32 R88, R0, 0x8, R88 ;  /* 0x0000000800585825 */ /* 0x002fc800078e0058 */
[C---:B---3--:R-:W-:Y:S01]  /*09e0*/  @P5 IMAD.WIDE.U32 R72, R0.reuse, 0x8, R72 ;  /* 0x0000000800485825 */ /* 0x048fe200078e0048 */
[----:B------:R-:W-:Y:S01]  /*09f0*/  @P5 IADD3 R0, PT, PT, R0, 0x20, RZ ;  /* 0x0000002000005810 */ /* 0x000fe20007ffe0ff */
[----:B------:R1:W5:Y:S04]  /*0a00*/  @P5 LDG.E.64 R18, desc[UR8][R88.64] ;  /* 0x0000000858125981 */ /* 0x000368000c1e1b00 */
[C---:B------:R-:W-:Y:S01]  /*0a10*/  @P0 IMAD.WIDE.U32 R74, R0.reuse, 0x8, R74 ;  /* 0x00000008004a0825 */ /* 0x040fe200078e004a */
[----:B------:R1:W5:Y:S03]  /*0a20*/  @P5 LD.E.64 R34, desc[UR8][R72.64] ;  /* 0x0000000848225980 */ /* 0x000366000c101b00 */
[C---:B------:R-:W-:Y:S01]  /*0a30*/  @P0 IMAD.WIDE.U32 R90, R0.reuse, 0x8, R90 ;  /* 0x00000008005a0825 */ /* 0x040fe200078e005a */
[----:B------:R1:W5:Y:S03]  /*0a40*/  @P0 LDG.E.64 R64, desc[UR8][R74.64] ;  /* 0x000000084a400981 */ /* 0x000366000c1e1b00 */
[----:B------:R-:W-:Y:S01]  /*0a50*/  @P0 VIADD R0, R0, 0x20 ;  /* 0x0000002000000836 */ /* 0x000fe20000000000 */
[----:B------:R1:W5:Y:S03]  /*0a60*/  @P0 LD.E.64 R32, desc[UR8][R90.64] ;  /* 0x000000085a200980 */ /* 0x000366000c101b00 */
[----:B--2---:R-:W-:-:S04]  /*0a70*/  @P1 IMAD.WIDE.U32 R92, R0, 0x8, R92 ;  /* 0x00000008005c1825 */ /* 0x004fc800078e005c */
[C---:B------:R-:W-:Y:S01]  /*0a80*/  @P1 IMAD.WIDE.U32 R94, R0.reuse, 0x8, R94 ;  /* 0x00000008005e1825 */ /* 0x040fe200078e005e */
[----:B------:R1:W5:Y:S03]  /*0a90*/  @P1 LDG.E.64 R66, desc[UR8][R92.64] ;  /* 0x000000085c421981 */ /* 0x000366000c1e1b00 */
[----:B------:R-:W-:Y:S01]  /*0aa0*/  @P1 VIADD R0, R0, 0x20 ;  /* 0x0000002000001836 */ /* 0x000fe20000000000 */
[----:B------:R1:W5:Y:S03]  /*0ab0*/  @P1 LD.E.64 R30, desc[UR8][R94.64] ;  /* 0x000000085e1e1980 */ /* 0x000366000c101b00 */
[----:B----4-:R-:W-:-:S04]  /*0ac0*/  @P2 IMAD.WIDE.U32 R76, R0, 0x8, R76 ;  /* 0x00000008004c2825 */ /* 0x010fc800078e004c */
[----:B0-----:R-:W-:Y:S01]  /*0ad0*/  @P2 IMAD.WIDE.U32 R78, R0, 0x8, R78 ;  /* 0x00000008004e2825 */ /* 0x001fe200078e004e */
[----:B------:R1:W5:Y:S04]  /*0ae0*/  @P2 LDG.E.64 R68, desc[UR8][R76.64] ;  /* 0x000000084c442981 */ /* 0x000368000c1e1b00 */
[----:B------:R1:W5:Y:S01]  /*0af0*/  @P2 LD.E.64 R28, desc[UR8][R78.64] ;  /* 0x000000084e1c2980 */ /* 0x000362000c101b00 */
[----:B------:R-:W-:Y:S02]  /*0b00*/  ISETP.GE.U32.AND P0, PT, R24, 0x200, PT ;  /* 0x000002001800780c */ /* 0x000fe40003f06070 */
[----:B------:R-:W-:-:S11]  /*0b10*/  @P2 IADD3 R0, PT, PT, R0, 0x20, RZ ;  /* 0x0000002000002810 */ /* 0x000fd60007ffe0ff */
[----:B-1----:R-:W-:Y:S05]  /*0b20*/  @!P0 BRA `(.L_x_37170) ;  /* 0x0000000400a08947 */ /* 0x002fea0003800000 */
[----:B------:R-:W0:Y:S08]  /*0b30*/  LDC.64 R72, c[0x0][0x3d0] ;  /* 0x0000f400ff487b82 */ /* 0x000e300000000a00 */
[----:B------:R-:W1:Y:S01]  /*0b40*/  LDC.64 R6, c[0x0][0x438] ;  /* 0x00010e00ff067b82 */ /* 0x000e620000000a00 */
[----:B0-----:R-:W-:-:S06]  /*0b50*/  IMAD.WIDE.U32 R72, R0, 0x8, R72 ;  /* 0x0000000800487825 */ /* 0x001fcc00078e0048 */
[----:B------:R-:W5:Y:S01]  /*0b60*/  LDG.E.64 R72, desc[UR8][R72.64] ;  /* 0x0000000848487981 */ /* 0x000f62000c1e1b00 */
[----:B-1----:R-:W-:-:S06]  /*0b70*/  IMAD.WIDE.U32 R6, R0, 0x8, R6 ;  /* 0x0000000800067825 */ /* 0x002fcc00078e0006 */
[----:B------:R-:W5:Y:S01]  /*0b80*/  LD.E.64 R6, desc[UR8][R6.64] ;  /* 0x0000000806067980 */ /* 0x000f62000c101b00 */
[----:B------:R-:W-:Y:S05]  /*0b90*/  BRA `(.L_x_37170) ;  /* 0x0000000400847947 */ /* 0x000fea0003800000 */
.L_x_37169:
        /* <DEDUP_REMOVED lines=9> */
[----:B------:R-:W-:Y:S02]  /*0c30*/  @P3 CS2R R62, SRZ ;  /* 0x00000000003e3805 */ /* 0x000fe4000001ff00 */
[----:B------:R-:W-:-:S03]  /*0c40*/  @P6 LOP3.LUT R21, R21, 0x4000000, RZ, 0xfc, !PT ;  /* 0x0400000015156812 */ /* 0x000fc600078efcff */
[----:B------:R-:W1:Y:S08]  /*0c50*/  @P3 LDC.64 R76, c[0x0][0x3d0] ;  /* 0x0000f400ff4c3b82 */ /* 0x000e700000000a00 */
[----:B------:R-:W2:Y:S08]  /*0c60*/  @P2 LDC.64 R78, c[0x0][0x3d0] ;  /* 0x0000f400ff4e2b82 */ /* 0x000eb00000000a00 */
[----:B------:R-:W3:Y:S01]  /*0c70*/  @P1 LDC.64 R80, c[0x0][0x3d0] ;  /* 0x0000f400ff501b82 */ /* 0x000ee20000000a00 */
[C---:B0-----:R-:W-:Y:S01]  /*0c80*/  @P6 IMAD.WIDE.U32 R74, R0.reuse, 0x8, R70 ;  /* 0x00000008004a6825 */ /* 0x041fe200078e0046 */
[----:B------:R-:W-:-:S02]  /*0c90*/  @P6 LOP3.LUT R0, R0, 0x20, RZ, 0xfc, !PT ;  /* 0x0000002000006812 */ /* 0x000fc400078efcff */
[----:B------:R-:W-:-:S04]  /*0ca0*/  @P2 CS2R R60, SRZ ;  /* 0x00000000003c2805 */ /* 0x000fc8000001ff00 */
[----:B------:R-:W0:Y:S01]  /*0cb0*/  @P5 LDC.64 R82, c[0x0][0x3d0] ;  /* 0x0000f400ff525b82 */ /* 0x000e220000000a00 */
[C---:B-1----:R-:W-:Y:S01]  /*0cc0*/  @P3 IMAD.WIDE.U32 R76, R0.reuse, 0x8, R76 ;  /* 0x00000008004c3825 */ /* 0x042fe200078e004c */
[----:B------:R-:W-:Y:S02]  /*0cd0*/  @P1 CS2R R58, SRZ ;  /* 0x00000000003a1805 */ /* 0x000fe4000001ff00 */
[----:B------:R-:W-:Y:S02]  /*0ce0*/  @P0 CS2R R56, SRZ ;  /* 0x0000000000380805 */ /* 0x000fe4000001ff00 */
[----:B------:R-:W-:Y:S01]  /*0cf0*/  @P5 CS2R R54, SRZ ;  /* 0x0000000000365805 */ /* 0x000fe2000001ff00 */
[----:B------:R-:W-:Y:S01]  /*0d00*/  @P3 VIADD R0, R0, 0x20 ;  /* 0x0000002000003836 */ /* 0x000fe20000000000 */
[----:B------:R1:W5:Y:S01]  /*0d10*/  @P3 LDG.E.64 R2, desc[UR8][R76.64] ;  /* 0x000000084c023981 */ /* 0x000362000c1e1b00 */
[----:B------:R-:W-:Y:S01]  /*0d20*/  ISETP.GE.U32.AND P3, PT, R24, 0x100, PT ;  /* 0x000001001800780c */ /* 0x000fe20003f66070 */
[----:B------:R-:W4:Y:S01]  /*0d30*/  @P0 LDC.64 R70, c[0x0][0x3d0] ;  /* 0x0000f400ff460b82 */ /* 0x000f220000000a00 */
[C---:B--2---:R-:W-:Y:S01]  /*0d40*/  @P2 IMAD.WIDE.U32 R78, R0.reuse, 0x8, R78 ;  /* 0x00000008004e2825 */ /* 0x044fe200078e004e */
[----:B------:R-:W-:Y:S01]  /*0d50*/  @P4 CS2R R50, SRZ ;  /* 0x0000000000324805 */ /* 0x000fe2000001ff00 */
[----:B------:R-:W5:Y:S02]  /*0d60*/  @P6 LDG.E.64 R10, desc[UR8][R74.64] ;  /* 0x000000084a0a6981 */ /* 0x000f64000c1e1b00 */
[----:B------:R-:W-:-:S02]  /*0d70*/  @P2 VIADD R0, R0, 0x20 ;  /* 0x0000002000002836 */ /* 0x000fc40000000000 */
[----:B------:R2:W5:Y:S01]  /*0d80*/  @P2 LDG.E.64 R4, desc[UR8][R78.64] ;  /* 0x000000084e042981 */ /* 0x000562000c1e1b00 */
[----:B------:R-:W-:Y:S01]  /*0d90*/  ISETP.GE.U32.AND P2, PT, R24, 0x120, PT ;  /* 0x000001201800780c */ /* 0x000fe20003f46070 */
[C---:B---3--:R-:W-:Y:S01]  /*0da0*/  @P1 IMAD.WIDE.U32 R80, R0.reuse, 0x8, R80 ;  /* 0x0000000800501825 */ /* 0x048fe200078e0050 */
[----:B-1----:R-:W1:Y:S01]  /*0db0*/  @P4 LDC.64 R76, c[0x0][0x3d0] ;  /* 0x0000f400ff4c4b82 */ /* 0x002e620000000a00 */
[----:B------:R-:W-:-:S03]  /*0dc0*/  @P1 IADD3 R0, PT, PT, R0, 0x20, RZ ;  /* 0x0000002000001810 */ /* 0x000fc60007ffe0ff */
[----:B------:R3:W5:Y:S01]  /*0dd0*/  @P1 LDG.E.64 R8, desc[UR8][R80.64] ;  /* 0x0000000850081981 */ /* 0x000762000c1e1b00 */
[----:B------:R-:W-:-:S03]  /*0de0*/  ISETP.GE.U32.AND P1, PT, R24, 0x140, PT ;  /* 0x000001401800780c */ /* 0x000fc60003f26070 */
[----:B------:R-:W1:Y:S08]  /*0df0*/  @P3 LDC.64 R84, c[0x0][0x3d0] ;  /* 0x0000f400ff543b82 */ /* 0x000e700000000a00 */
[----:B--2---:R-:W2:Y:S01]  /*0e00*/  @P2 LDC.64 R78, c[0x0][0x3d0] ;  /* 0x0000f400ff4e2b82 */ /* 0x004ea20000000a00 */
[----:B----4-:R-:W-:-:S04]  /*0e10*/  @P0 IMAD.WIDE.U32 R70, R0, 0x8, R70 ;  /* 0x0000000800460825 */ /* 0x010fc800078e0046 */
[----:B------:R-:W-:Y:S01]  /*0e20*/  @P0 VIADD R0, R0, 0x20 ;  /* 0x0000002000000836 */ /* 0x000fe20000000000 */
[----:B------:R4:W5:Y:S02]  /*0e30*/  @P0 LDG.E.64 R144, desc[UR8][R70.64] ;  /* 0x0000000846900981 */ /* 0x000964000c1e1b00 */
[----:B---3--:R-:W3:Y:S01]  /*0e40*/  @P1 LDC.64 R80, c[0x0][0x3d0] ;  /* 0x0000f400ff501b82 */ /* 0x008ee20000000a00 */
[----:B0-----:R-:W-:Y:S01]  /*0e50*/  @P5 IMAD.WIDE.U32 R82, R0, 0x8, R82 ;  /* 0x0000000800525825 */ /* 0x001fe200078e0052 */
[----:B------:R-:W-:-:S03]  /*0e60*/  ISETP.GE.U32.AND P0, PT, R24, 0x160, PT ;  /* 0x000001601800780c */ /* 0x000fc60003f06070 */
[----:B------:R-:W-:Y:S01]  /*0e70*/  @P5 VIADD R0, R0, 0x20 ;  /* 0x0000002000005836 */ /* 0x000fe20000000000 */
[----:B------:R0:W5:Y:S01]  /*0e80*/  @P5 LDG.E.64 R142, desc[UR8][R82.64] ;  /* 0x00000008528e5981 */ /* 0x000162000c1e1b00 */
[----:B------:R-:W-:Y:S02]  /*0e90*/  ISETP.GE.U32.AND P5, PT, R24, 0x180, PT ;  /* 0x000001801800780c */ /* 0x000fe40003fa6070 */
[C---:B-1----:R-:W-:Y:S01]  /*0ea0*/  @P4 IMAD.WIDE.U32 R76, R0.reuse, 0x8, R76 ;  /* 0x00000008004c4825 */ /* 0x042fe200078e004c */
[----:B------:R-:W-:-:S04]  /*0eb0*/  @P4 IADD3 R0, PT, PT, R0, 0x20, RZ ;  /* 0x0000002000004810 */ /* 0x000fc80007ffe0ff */
[----:B------:R-:W5:Y:S01]  /*0ec0*/  @P4 LDG.E.64 R140, desc[UR8][R76.64] ;  /* 0x000000084c8c4981 */ /* 0x000f62000c1e1b00 */
[----:B------:R-:W-:Y:S01]  /*0ed0*/  @P3 IMAD.WIDE.U32 R84, R0, 0x8, R84 ;  /* 0x0000000800543825 */ /* 0x000fe200078e0054 */
[----:B------:R-:W-:Y:S01]  /*0ee0*/  ISETP.GE.U32.AND P4, PT, R24, 0x1a0, PT ;  /* 0x000001a01800780c */ /* 0x000fe20003f86070 */
[----:B----4-:R-:W1:Y:S02]  /*0ef0*/  @P0 LDC.64 R70, c[0x0][0x3d0] ;  /* 0x0000f400ff460b82 */ /* 0x010e640000000a00 */
[----:B------:R-:W-:Y:S01]  /*0f00*/  @P3 VIADD R0, R0, 0x20 ;  /* 0x0000002000003836 */ /* 0x000fe20000000000 */
[----:B------:R4:W5:Y:S01]  /*0f10*/  @P3 LDG.E.64 R52, desc[UR8][R84.64] ;  /* 0x0000000854343981 */ /* 0x000962000c1e1b00 */
[----:B------:R-:W-:Y:S02]  /*0f20*/  @P3 CS2R R48, SRZ ;  /* 0x0000000000303805 */ /* 0x000fe4000001ff00 */
[----:B------:R-:W-:Y:S01]  /*0f30*/  ISETP.GE.U32.AND P3, PT, R24, 0x1c0, PT ;  /* 0x000001c01800780c */ /* 0x000fe20003f66070 */
[C---:B--2---:R-:W-:Y:S01]  /*0f40*/  @P2 IMAD.WIDE.U32 R78, R0.reuse, 0x8, R78 ;  /* 0x00000008004e2825 */ /* 0x044fe200078e004e */
[----:B0-----:R-:W0:Y:S03]  /*0f50*/  @P5 LDC.64 R82, c[0x0][0x3d0] ;  /* 0x0000f400ff525b82 */ /* 0x001e260000000a00 */
[----:B------:R-:W-:Y:S01]  /*0f60*/  @P2 VIADD R0, R0, 0x20 ;  /* 0x0000002000002836 */ /* 0x000fe20000000000 */
[----:B------:R2:W5:Y:S01]  /*0f70*/  @P2 LDG.E.64 R46, desc[UR8][R78.64] ;  /* 0x000000084e2e2981 */ /* 0x000562000c1e1b00 */
[----:B------:R-:W-:-:S02]  /*0f80*/  @P2 CS2R R44, SRZ ;  /* 0x00000000002c2805 */ /* 0x000fc4000001ff00 */
[----:B------:R-:W-:Y:S01]  /*0f90*/  ISETP.GE.U32.AND P2, PT, R24, 0x1e0, PT ;  /* 0x000001e01800780c */ /* 0x000fe20003f46070 */
[C---:B---3--:R-:W-:Y:S01]  /*0fa0*/  @P1 IMAD.WIDE.U32 R80, R0.reuse, 0x8, R80 ;  /* 0x0000000800501825 */ /* 0x048fe200078e0050 */
[----:B----4-:R-:W3:Y:S01]  /*0fb0*/  @P4 LDC.64 R84, c[0x0][0x3d0] ;  /* 0x0000f400ff544b82 */ /* 0x010ee20000000a00 */
[----:B------:R-:W-:Y:S02]  /*0fc0*/  @P1 CS2R R38, SRZ ;  /* 0x0000000000261805 */ /* 0x000fe4000001ff00 */
[----:B------:R-:W-:Y:S01]  /*0fd0*/  @P1 IADD3 R0, PT, PT, R0, 0x20, RZ ;  /* 0x0000002000001810 */ /* 0x000fe20007ffe0ff */
[----:B------:R4:W5:Y:S01]  /*0fe0*/  @P1 LDG.E.64 R42, desc[UR8][R80.64] ;  /* 0x00000008502a1981 */ /* 0x000962000c1e1b00 */
[----:B------:R-:W-:-:S03]  /*0ff0*/  ISETP.GE.U32.AND P1, PT, R24, 0x200, PT ;  /* 0x000002001800780c */ /* 0x000fc60003f26070 */
[----:B------:R-:W4:Y:S01]  /*1000*/  @P3 LDC.64 R86, c[0x0][0x3d0] ;  /* 0x0000f400ff563b82 */ /* 0x000f220000000a00 */
[----:B-1----:R-:W-:-:S07]  /*1010*/  @P0 IMAD.WIDE.U32 R76, R0, 0x8, R70 ;  /* 0x00000008004c0825 */ /* 0x002fce00078e0046 */
[----:B--2---:R-:W1:Y:S01]  /*1020*/  @P2 LDC.64 R78, c[0x0][0x3d0] ;  /* 0x0000f400ff4e2b82 */ /* 0x004e620000000a00 */
[----:B------:R-:W-:Y:S01]  /*1030*/  @P0 VIADD R0, R0, 0x20 ;  /* 0x0000002000000836 */ /* 0x000fe20000000000 */
[----:B------:R2:W5:Y:S03]  /*1040*/  @P0 LDG.E.64 R12, desc[UR8][R76.64] ;  /* 0x000000084c0c0981 */ /* 0x000566000c1e1b00 */
[----:B0-----:R-:W-:-:S03]  /*1050*/  @P5 IMAD.WIDE.U32 R82, R0, 0x8, R82 ;  /* 0x0000000800525825 */ /* 0x001fc600078e0052 */
[----:B------:R-:W0:Y:S01]  /*1060*/  @P1 LDC.64 R70, c[0x0][0x3d0] ;  /* 0x0000f400ff461b82 */ /* 0x000e220000000a00 */
[----:B------:R-:W-:Y:S01]  /*1070*/  @P5 VIADD R0, R0, 0x20 ;  /* 0x0000002000005836 */ /* 0x000fe20000000000 */
[----:B------:R2:W5:Y:S03]  /*1080*/  @P5 LDG.E.64 R18, desc[UR8][R82.64] ;  /* 0x0000000852125981 */ /* 0x000566000c1e1b00 */
[C---:B---3--:R-:W-:Y:S01]  /*1090*/  @P4 IMAD.WIDE.U32 R84, R0.reuse, 0x8, R84 ;  /* 0x0000000800544825 */ /* 0x048fe200078e0054 */
[----:B------:R-:W-:-:S04]  /*10a0*/  @P4 IADD3 R0, PT, PT, R0, 0x20, RZ ;  /* 0x0000002000004810 */ /* 0x000fc80007ffe0ff */
[----:B------:R2:W5:Y:S01]  /*10b0*/  @P4 LDG.E.64 R64, desc[UR8][R84.64] ;  /* 0x0000000854404981 */ /* 0x000562000c1e1b00 */
[----:B----4-:R-:W-:-:S04]  /*10c0*/  @P3 IMAD.WIDE.U32 R86, R0, 0x8, R86 ;  /* 0x0000000800563825 */ /* 0x010fc800078e0056 */
[----:B------:R-:W-:Y:S01]  /*10d0*/  @P3 VIADD R0, R0, 0x20 ;  /* 0x0000002000003836 */ /* 0x000fe20000000000 */
[----:B------:R2:W5:Y:S03]  /*10e0*/  @P3 LDG.E.64 R66, desc[UR8][R86.64] ;  /* 0x0000000856423981 */ /* 0x000566000c1e1b00 */
[----:B-1----:R-:W-:-:S04]  /*10f0*/  @P2 IMAD.WIDE.U32 R78, R0, 0x8, R78 ;  /* 0x00000008004e2825 */ /* 0x002fc800078e004e */
[----:B------:R-:W-:Y:S01]  /*1100*/  @P2 VIADD R0, R0, 0x20 ;  /* 0x0000002000002836 */ /* 0x000fe20000000000 */
[----:B------:R2:W5:Y:S03]  /*1110*/  @P2 LDG.E.64 R68, desc[UR8][R78.64] ;  /* 0x000000084e442981 */ /* 0x000566000c1e1b00 */
[----:B0-----:R-:W-:-:S05]  /*1120*/  @P1 IMAD.WIDE.U32 R70, R0, 0x8, R70 ;  /* 0x0000000800461825 */ /* 0x001fca00078e0046 */
[----:B------:R2:W5:Y:S01]  /*1130*/  @P1 LDG.E.64 R72, desc[UR8][R70.64] ;  /* 0x0000000846481981 */ /* 0x000562000c1e1b00 */
[----:B------:R-:W-:Y:S02]  /*1140*/  @P6 CS2R R40, SRZ ;  /* 0x0000000000286805 */ /* 0x000fe4000001ff00 */
[----:B------:R-:W-:Y:S02]  /*1150*/  @P0 CS2R R36, SRZ ;  /* 0x0000000000240805 */ /* 0x000fe4000001ff00 */
[----:B------:R-:W-:Y:S02]  /*1160*/  @P5 CS2R R34, SRZ ;  /* 0x0000000000225805 */ /* 0x000fe4000001ff00 */
[----:B------:R-:W-:Y:S02]  /*1170*/  @P4 CS2R R32, SRZ ;  /* 0x0000000000204805 */ /* 0x000fe4000001ff00 */
[----:B------:R-:W-:Y:S02]  /*1180*/  @P3 CS2R R30, SRZ ;  /* 0x00000000001e3805 */ /* 0x000fe4000001ff00 */
[----:B------:R-:W-:-:S02]  /*1190*/  @P2 CS2R R28, SRZ ;  /* 0x00000000001c2805 */ /* 0x000fc4000001ff00 */
[----:B--2---:R-:W-:-:S07]  /*11a0*/  @P1 CS2R R6, SRZ ;  /* 0x0000000000061805 */ /* 0x004fce000001ff00 */
.L_x_37170:
[----:B------:R-:W-:Y:S05]  /*11b0*/  BSYNC.RECONVERGENT B0 ;  /* 0x0000000000007941 */ /* 0x000fea0003800200 */
.L_x_37168:
[----:B------:R-:W0:Y:S02]  /*11c0*/  LDCU UR4, c[0x0][0x384] ;  /* 0x00007080ff0477ac */ /* 0x000e240008000800 */
[----:B0-----:R-:W-:-:S13]  /*11d0*/  ISETP.GE.AND P0, PT, R23, UR4, PT ;  /* 0x0000000417007c0c */ /* 0x001fda000bf06270 */
[----:B------:R-:W-:Y:S05]  /*11e0*/  @P0 EXIT ;  /* 0x000000000000094d */ /* 0x000fea0003800000 */
[----:B-----5:R-:W-:Y:S01]  /*11f0*/  IMAD.MOV.U32 R27, RZ, RZ, R2 ;  /* 0x000000ffff1b7224 */ /* 0x020fe200078e0002 */
[----:B------:R-:W-:Y:S01]  /*1200*/  SHF.R.U64 R146, R2, 0x10, R3 ;  /* 0x0000001002927819 */ /* 0x000fe20000001203 */
[--C-:B------:R-:W-:Y:S01]  /*1210*/  IMAD.MOV.U32 R2, RZ, RZ, R5.reuse ;  /* 0x000000ffff027224 */ /* 0x100fe200078e0005 */
        /* <DEDUP_REMOVED lines=8> */
[----:B------:R-:W-:Y:S01]  /*12a0*/  MOV R5, R13 ;  /* 0x0000000d00057202 */ /* 0x000fe20000000f00 */
[--C-:B------:R-:W-:Y:S01]  /*12b0*/  IMAD.MOV.U32 R4, RZ, RZ, R9.reuse ;  /* 0x000000ffff047224 */ /* 0x100fe200078e0009 */
[----:B------:R-:W-:Y:S01]  /*12c0*/  SHF.R.U32.HI R76, RZ, 0x10, R9 ;  /* 0x00000010ff4c7819 */ /* 0x000fe20000011609 */
[----:B------:R-:W-:Y:S01]  /*12d0*/  IMAD.MOV.U32 R9, RZ, RZ, R65 ;  /* 0x000000ffff097224 */ /* 0x000fe200078e0041 */
[----:B------:R-:W-:Y:S01]  /*12e0*/  PRMT R151, R151, 0x5410, R5 ;  /* 0x0000541097977816 */ /* 0x000fe20000000005 */
[----:B------:R-:W-:Y:S01]  /*12f0*/  IMAD.MOV.U32 R5, RZ, RZ, R144 ;  /* 0x000000ffff057224 */ /* 0x000fe200078e0090 */
[----:B------:R-:W-:Y:S01]  /*1300*/  PRMT R153, R153, 0x5410, R8 ;  /* 0x0000541099997816 */ /* 0x000fe20000000008 */
[----:B------:R-:W-:Y:S01]  /*1310*/  IMAD.MOV.U32 R159, RZ, RZ, R68 ;  /* 0x000000ffff9f7224 */ /* 0x000fe200078e0044 */
[----:B------:R-:W-:Y:S01]  /*1320*/  MOV R155, R64 ;  /* 0x00000040009b7202 */ /* 0x000fe20000000f00 */
[----:B------:R-:W-:Y:S01]  /*1330*/  IMAD.MOV.U32 R157, RZ, RZ, R66 ;  /* 0x000000ffff9d7224 */ /* 0x000fe200078e0042 */
[----:B------:R-:W-:Y:S01]  /*1340*/  MOV R8, R145 ;  /* 0x0000009100087202 */ /* 0x000fe20000000f00 */
[----:B------:R-:W-:Y:S01]  /*1350*/  IMAD.MOV.U32 R17, RZ, RZ, R11 ;  /* 0x000000ffff117224 */ /* 0x000fe200078e000b */
[----:B------:R-:W-:Y:S01]  /*1360*/  PRMT R155, R155, 0x5410, R9 ;  /* 0x000054109b9b7816 */ /* 0x000fe20000000009 */
[----:B------:R-:W-:Y:S01]  /*1370*/  IMAD.MOV.U32 R9, RZ, RZ, R143 ;  /* 0x000000ffff097224 */ /* 0x000fe200078e008f */
[----:B------:R-:W-:Y:S01]  /*1380*/  PRMT R161, R5, 0x5410, R8 ;  /* 0x0000541005a17816 */ /* 0x000fe20000000008 */
[----:B------:R-:W-:Y:S01]  /*1390*/  IMAD.MOV.U32 R5, RZ, RZ, R142 ;  /* 0x000000ffff057224 */ /* 0x000fe200078e008e */
[----:B------:R-:W-:Y:S01]  /*13a0*/  MOV R8, R140 ;  /* 0x0000008c00087202 */ /* 0x000fe20000000f00 */
[----:B------:R-:W-:Y:S01]  /*13b0*/  BSSY B0, `(.L_x_37171) ;  /* 0x00040df000007945 */ /* 0x000fe20003800000 */
[----:B------:R-:W-:Y:S01]  /*13c0*/  SHF.R.U64 R152, R12, 0x10, R13 ;  /* 0x000000100c987819 */ /* 0x000fe2000000120d */
[----:B------:R-:W0:Y:S01]  /*13d0*/  LDCU UR12, c[0x0][0x408] ;  /* 0x00008100ff0c77ac */ /* 0x000e220008000800 */
[----:B------:R-:W-:Y:S01]  /*13e0*/  PRMT R175, R5, 0x5410, R9 ;  /* 0x0000541005af7816 */ /* 0x000fe20000000009 */
[----:B------:R-:W-:Y:S01]  /*13f0*/  IMAD.MOV.U32 R9, RZ, RZ, R141 ;  /* 0x000000ffff097224 */ /* 0x000fe200078e008d */
[----:B------:R-:W-:Y:S01]  /*1400*/  SHF.R.U32.HI R77, RZ, 0x10, R13 ;  /* 0x00000010ff4d7819 */ /* 0x000fe2000001160d */
[----:B------:R-:W-:Y:S01]  /*1410*/  IMAD.HI.U32 R5, R22, -0x2daee0ad, RZ ;  /* 0xd2511f5316057827 */ /* 0x000fe200078e00ff */
[----:B------:R-:W-:Y:S01]  /*1420*/  MOV R14, R10 ;  /* 0x0000000a000e7202 */ /* 0x000fe20000000f00 */
[----:B------:R-:W1:Y:S01]  /*1430*/  LDCU UR33, c[0x0][0x388] ;  /* 0x00007100ff2177ac */ /* 0x000e620008000800 */
[----:B------:R-:W-:Y:S01]  /*1440*/  PRMT R176, R8, 0x5410, R9 ;  /* 0x0000541008b07816 */ /* 0x000fe20000000009 */
[----:B------:R-:W-:Y:S01]  /*1450*/  IMAD.HI.U32 R8, R25, -0x326172a9, RZ ;  /* 0xcd9e8d5719087827 */ /* 0x000fe200078e00ff */
[----:B------:R-:W-:Y:S01]  /*1460*/  MOV R0, R72 ;  /* 0x0000004800007202 */ /* 0x000fe20000000f00 */
[----:B------:R-:W2:Y:S01]  /*1470*/  LDCU.U8 UR13, c[0x0][0x410] ;  /* 0x00008200ff0d77ac */ /* 0x000ea20008000000 */
[----:B------:R-:W-:Y:S01]  /*1480*/  MOV R12, R67 ;  /* 0x00000043000c7202 */ /* 0x000fe20000000f00 */
[----:B------:R-:W-:Y:S01]  /*1490*/  IMAD.MOV.U32 R13, RZ, RZ, R69 ;  /* 0x000000ffff0d7224 */ /* 0x000fe200078e0045 */
[----:B------:R-:W-:Y:S01]  /*14a0*/  LOP3.LUT R8, R15, UR6, R8, 0x96, !PT ;  /* 0x000000060f087c12 */ /* 0x000fe2000f8e9608 */
[----:B------:R-:W3:Y:S01]  /*14b0*/  LDCU UR14, c[0x0][0x448] ;  /* 0x00008900ff0e77ac */ /* 0x000ee20008000800 */
[----:B------:R-:W-:-:S02]  /*14c0*/  LOP3.LUT R5, R5, UR7, RZ, 0x3c, !PT ;  /* 0x0000000705057c12 */ /* 0x000fc4000f8e3cff */
[----:B------:R-:W-:Y:S01]  /*14d0*/  PRMT R0, R0, 0x5410, R14 ;  /* 0x0000541000007816 */ /* 0x000fe2000000000e */
[----:B------:R-:W-:Y:S01]  /*14e0*/  IMAD R14, R22, -0x2daee0ad, RZ ;  /* 0xd2511f53160e7824 */ /* 0x000fe200078e02ff */
[----:B------:R-:W-:Y:S01]  /*14f0*/  PRMT R159, R159, 0x5410, R13 ;  /* 0x000054109f9f7816 */ /* 0x000fe2000000000d */
[----:B------:R-:W-:Y:S01]  /*1500*/  IMAD.HI.U32 R13, R8, -0x2daee0ad, RZ ;  /* 0xd2511f53080d7827 */ /* 0x000fe200078e00ff */
[--C-:B------:R-:W-:Y:S01]  /*1510*/  SHF.R.U64 R154, R18, 0x10, R19.reuse ;  /* 0x00000010129a7819 */ /* 0x100fe20000001213 */
[----:B------:R-:W4:Y:S01]  /*1520*/  LDCU.64 UR4, c[0x0][0x398] ;  /* 0x00007300ff0477ac */ /* 0x000f220008000a00 */
[----:B------:R-:W-:Y:S01]  /*1530*/  PRMT R157, R157, 0x5410, R12 ;  /* 0x000054109d9d7816 */ /* 0x000fe2000000000c */
[----:B------:R-:W-:Y:S01]  /*1540*/  IMAD R12, R25, -0x326172a9, RZ ;  /* 0xcd9e8d57190c7824 */ /* 0x000fe200078e02ff */
[----:B------:R-:W-:Y:S01]  /*1550*/  SHF.R.U32.HI R18, RZ, 0x10, R19 ;  /* 0x00000010ff127819 */ /* 0x000fe20000011613 */
[----:B------:R-:W-:Y:S01]  /*1560*/  IMAD.HI.U32 R9, R5, -0x326172a9, RZ ;  /* 0xcd9e8d5705097827 */ /* 0x000fe200078e00ff */
[--C-:B------:R-:W-:Y:S01]  /*1570*/  SHF.R.U64 R156, R64, 0x10, R65.reuse ;  /* 0x00000010409c7819 */ /* 0x100fe20000001241 */
[----:B------:R-:W0:Y:S01]  /*1580*/  LDCU.64 UR10, c[0x0][0x3a0] ;  /* 0x00007400ff0a77ac */ /* 0x000e220008000a00 */
[----:B------:R-:W-:-:S02]  /*1590*/  SHF.R.U32.HI R19, RZ, 0x10, R65 ;  /* 0x00000010ff137819 */ /* 0x000fc40000011641 */
[----:B------:R-:W-:Y:S01]  /*15a0*/  LOP3.LUT R13, R14, UR16, R13, 0x96, !PT ;  /* 0x000000100e0d7c12 */ /* 0x000fe2000f8e960d */
[----:B------:R-:W-:Y:S01]  /*15b0*/  IMAD.MOV.U32 R14, RZ, RZ, R47 ;  /* 0x000000ffff0e7224 */ /* 0x000fe200078e002f */
[----:B------:R-:W-:Y:S01]  /*15c0*/  PRMT R2, R2, 0x5410, R17 ;  /* 0x0000541002027816 */ /* 0x000fe20000000011 */
[----:B------:R-:W-:Y:S01]  /*15d0*/  IMAD.MOV.U32 R17, RZ, RZ, R52 ;  /* 0x000000ffff117224 */ /* 0x000fe200078e0034 */
[----:B------:R-:W-:Y:S02]  /*15e0*/  PRMT R154, R154, 0x5410, R18 ;  /* 0x000054109a9a7816 */ /* 0x000fe40000000012 */
[----:B------:R-:W-:Y:S02]  /*15f0*/  MOV R18, R53 ;  /* 0x0000003500127202 */ /* 0x000fe40000000f00 */
[----:B------:R-:W-:Y:S01]  /*1600*/  LOP3.LUT R9, R12, UR15, R9, 0x96, !PT ;  /* 0x0000000f0c097c12 */ /* 0x000fe2000f8e9609 */
[----:B------:R-:W-:Y:S01]  /*1610*/  IMAD R12, R5, -0x326172a9, RZ ;  /* 0xcd9e8d57050c7824 */ /* 0x000fe200078e02ff */
[----:B------:R-:W-:Y:S01]  /*1620*/  PRMT R156, R156, 0x5410, R19 ;  /* 0x000054109c9c7816 */ /* 0x000fe20000000013 */
[----:B------:R-:W-:Y:S01]  /*1630*/  IMAD.MOV.U32 R19, RZ, RZ, R46 ;  /* 0x000000ffff137224 */ /* 0x000fe200078e002e */
[----:B------:R-:W-:Y:S01]  /*1640*/  PRMT R177, R17, 0x5410, R18 ;  /* 0x0000541011b17816 */ /* 0x000fe20000000012 */
[----:B------:R-:W-:Y:S01]  /*1650*/  IMAD.HI.U32 R5, R13, -0x326172a9, RZ ;  /* 0xcd9e8d570d057827 */ /* 0x000fe200078e00ff */
[----:B------:R-:W-:-:S02]  /*1660*/  SHF.R.U64 R180, R40, 0x10, R41 ;  /* 0x0000001028b47819 */ /* 0x000fc40000001229 */
[----:B------:R-:W-:Y:S01]  /*1670*/  PRMT R178, R19, 0x7610, R178 ;  /* 0x0000761013b27816 */ /* 0x000fe200000000b2 */
[----:B------:R-:W-:Y:S01]  /*1680*/  IMAD R17, R8, -0x2daee0ad, RZ ;  /* 0xd2511f5308117824 */ /* 0x000fe200078e02ff */
[----:B------:R-:W-:Y:S01]  /*1690*/  LOP3.LUT R5, R12, UR17, R5, 0x96, !PT ;  /* 0x000000110c057c12 */ /* 0x000fe2000f8e9605 */
[----:B------:R-:W-:Y:S01]  /*16a0*/  IMAD.HI.U32 R8, R9, -0x2daee0ad, RZ ;  /* 0xd2511f5309087827 */ /* 0x000fe200078e00ff */
[----:B------:R-:W-:Y:S02]  /*16b0*/  PRMT R178, R178, 0x5410, R14 ;  /* 0x00005410b2b27816 */ /* 0x000fe4000000000e */
[----:B------:R-:W-:Y:S01]  /*16c0*/  SHF.R.U64 R181, R62, 0x10, R63 ;  /* 0x000000103eb57819 */ /* 0x000fe2000000123f */
[----:B------:R-:W-:Y:S01]  /*16d0*/  IMAD R12, R13, -0x326172a9, RZ ;  /* 0xcd9e8d570d0c7824 */ /* 0x000fe200078e02ff */
[----:B------:R-:W-:Y:S01]  /*16e0*/  LOP3.LUT R8, R17, UR18, R8, 0x96, !PT ;  /* 0x0000001211087c12 */ /* 0x000fe2000f8e9608 */
[----:B------:R-:W-:Y:S01]  /*16f0*/  IMAD R14, R9, -0x2daee0ad, RZ ;  /* 0xd2511f53090e7824 */ /* 0x000fe200078e02ff */
[----:B------:R-:W-:Y:S01]  /*1700*/  SHF.R.U32.HI R17, RZ, 0x10, R41 ;  /* 0x00000010ff117819 */ /* 0x000fe20000011629 */
[----:B------:R-:W-:Y:S01]  /*1710*/  IMAD.HI.U32 R13, R5, -0x2daee0ad, RZ ;  /* 0xd2511f53050d7827 */ /* 0x000fe200078e00ff */
[----:B------:R-:W-:-:S02]  /*1720*/  SHF.R.U64 R183, R58, 0x10, R59 ;  /* 0x000000103ab77819 */ /* 0x000fc4000000123b */
[----:B------:R-:W-:Y:S01]  /*1730*/  PRMT R180, R180, 0x5410, R17 ;  /* 0x00005410b4b47816 */ /* 0x000fe20000000011 */
[----:B------:R-:W-:Y:S01]  /*1740*/  IMAD.HI.U32 R9, R8, -0x326172a9, RZ ;  /* 0xcd9e8d5708097827 */ /* 0x000fe200078e00ff */
[----:B------:R-:W-:Y:S02]  /*1750*/  LOP3.LUT R13, R14, UR20, R13, 0x96, !PT ;  /* 0x000000140e0d7c12 */ /* 0x000fe4000f8e960d */
[----:B------:R-:W-:Y:S01]  /*1760*/  SHF.R.U32.HI R14, RZ, 0x10, R63 ;  /* 0x00000010ff0e7819 */ /* 0x000fe2000001163f */
[----:B------:R-:W-:Y:S01]  /*1770*/  IMAD R17, R5, -0x2daee0ad, RZ ;  /* 0xd2511f5305117824 */ /* 0x000fe200078e02ff */
[----:B------:R-:W-:Y:S01]  /*1780*/  LOP3.LUT R9, R12, UR19, R9, 0x96, !PT ;  /* 0x000000130c097c12 */ /* 0x000fe2000f8e9609 */
[----:B------:R-:W-:Y:S01]  /*1790*/  IMAD R8, R8, -0x326172a9, RZ ;  /* 0xcd9e8d5708087824 */ /* 0x000fe200078e02ff */
[----:B------:R-:W-:Y:S01]  /*17a0*/  PRMT R181, R181, 0x5410, R14 ;  /* 0x00005410b5b57816 */ /* 0x000fe2000000000e */
[----:B------:R-:W-:Y:S01]  /*17b0*/  IMAD.HI.U32 R5, R13, -0x326172a9, RZ ;  /* 0xcd9e8d570d057827 */ /* 0x000fe200078e00ff */
[----:B------:R-:W-:-:S02]  /*17c0*/  MOV R18, R42 ;  /* 0x0000002a00127202 */ /* 0x000fc40000000f00 */
[----:B------:R-:W-:Y:S01]  /*17d0*/  SHF.R.U32.HI R184, RZ, 0x10, R39 ;  /* 0x00000010ffb87819 */ /* 0x000fe20000011627 */
[C---:B------:R-:W-:Y:S01]  /*17e0*/  IMAD.HI.U32 R12, R9.reuse, -0x2daee0ad, RZ ;  /* 0xd2511f53090c7827 */ /* 0x040fe200078e00ff */
[----:B------:R-:W-:Y:S02]  /*17f0*/  LOP3.LUT R5, R8, UR21, R5, 0x96, !PT ;  /* 0x0000001508057c12 */ /* 0x000fe4000f8e9605 */
[----:B------:R-:W-:Y:S01]  /*1800*/  SHF.R.U64 R182, R60, 0x10, R61 ;  /* 0x000000103cb67819 */ /* 0x000fe2000000123d */
[----:B------:R-:W-:Y:S01]  /*1810*/  IMAD R14, R9, -0x2daee0ad, RZ ;  /* 0xd2511f53090e7824 */ /* 0x000fe200078e02ff */
[----:B------:R-:W-:Y:S01]  /*1820*/  LOP3.LUT R12, R17, UR22, R12, 0x96, !PT ;  /* 0x00000016110c7c12 */ /* 0x000fe2000f8e960c */
[----:B------:R-:W-:Y:S01]  /*1830*/  IMAD.HI.U32 R9, R5, -0x2daee0ad, RZ ;  /* 0xd2511f5305097827 */ /* 0x000fe200078e00ff */
[----:B------:R-:W-:Y:S02]  /*1840*/  SHF.R.U32.HI R17, RZ, 0x10, R59 ;  /* 0x00000010ff117819 */ /* 0x000fe4000001163b */
[----:B------:R-:W-:Y:S01]  /*1850*/  SHF.R.U32.HI R185, RZ, 0x10, R37 ;  /* 0x00000010ffb97819 */ /* 0x000fe20000011625 */
[----:B------:R-:W-:Y:S01]  /*1860*/  IMAD R13, R13, -0x326172a9, RZ ;  /* 0xcd9e8d570d0d7824 */ /* 0x000fe200078e02ff */
[----:B------:R-:W-:Y:S01]  /*1870*/  LOP3.LUT R9, R14, UR24, R9, 0x96, !PT ;  /* 0x000000180e097c12 */ /* 0x000fe2000f8e9609 */
[----:B------:R-:W-:Y:S01]  /*1880*/  IMAD.HI.U32 R8, R12, -0x326172a9, RZ ;  /* 0xcd9e8d570c087827 */ /* 0x000fe200078e00ff */
[----:B------:R-:W-:-:S02]  /*1890*/  PRMT R183, R183, 0x5410, R17 ;  /* 0x00005410b7b77816 */ /* 0x000fc40000000011 */
[----:B------:R-:W-:Y:S01]  /*18a0*/  SHF.R.U64 R17, R36, 0x10, R37 ;  /* 0x0000001024117819 */ /* 0x000fe20000001225 */
[----:B------:R-:W-:Y:S01]  /*18b0*/  IMAD R14, R5, -0x2daee0ad, RZ ;  /* 0xd2511f53050e7824 */ /* 0x000fe200078e02ff */
[----:B------:R-:W-:Y:S01]  /*18c0*/  LOP3.LUT R8, R13, UR23, R8, 0x96, !PT ;  /* 0x000000170d087c12 */ /* 0x000fe2000f8e9608 */
[----:B------:R-:W-:Y:S01]  /*18d0*/  IMAD R12, R12, -0x326172a9, RZ ;  /* 0xcd9e8d570c0c7824 */ /* 0x000fe200078e02ff */
[----:B------:R-:W-:Y:S01]  /*18e0*/  PRMT R184, R184, 0x5410, R17 ;  /* 0x00005410b8b87816 */ /* 0x000fe20000000011 */
[----:B------:R-:W-:Y:S01]  /*18f0*/  IMAD.HI.U32 R5, R9, -0x326172a9, RZ ;  /* 0xcd9e8d5709057827 */ /* 0x000fe200078e00ff */
[----:B------:R-:W-:Y:S02]  /*1900*/  SHF.R.U32.HI R186, RZ, 0x10, R35 ;  /* 0x00000010ffba7819 */ /* 0x000fe40000011623 */
[----:B------:R-:W-:Y:S01]  /*1910*/  SHF.R.U64 R158, R66, 0x10, R67 ;  /* 0x00000010429e7819 */ /* 0x000fe20000001243 */
[----:B------:R-:W-:Y:S01]  /*1920*/  IMAD.MOV.U32 R19, RZ, RZ, R43 ;  /* 0x000000ffff137224 */ /* 0x000fe200078e002b */
[----:B------:R-:W-:Y:S01]  /*1930*/  LOP3.LUT R5, R12, UR25, R5, 0x96, !PT ;  /* 0x000000190c057c12 */ /* 0x000fe2000f8e9605 */
[----:B------:R-:W-:Y:S01]  /*1940*/  IMAD.HI.U32 R13, R8, -0x2daee0ad, RZ ;  /* 0xd2511f53080d7827 */ /* 0x000fe200078e00ff */
[----:B------:R-:W-:-:S02]  /*1950*/  SHF.R.U32.HI R64, RZ, 0x10, R67 ;  /* 0x00000010ff407819 */ /* 0x000fc40000011643 */
[----:B------:R-:W-:Y:S01]  /*1960*/  PRMT R179, R18, 0x5410, R19 ;  /* 0x0000541012b37816 */ /* 0x000fe20000000013 */
[----:B------:R-:W-:Y:S01]  /*1970*/  IMAD R17, R8, -0x2daee0ad, RZ ;  /* 0xd2511f5308117824 */ /* 0x000fe200078e02ff */
[----:B------:R-:W-:Y:S01]  /*1980*/  SHF.R.U32.HI R18, RZ, 0x10, R61 ;  /* 0x00000010ff127819 */ /* 0x000fe2000001163d */
[----:B------:R-:W-:Y:S01]  /*1990*/  IMAD.HI.U32 R12, R5, -0x2daee0ad, RZ ;  /* 0xd2511f53050c7827 */ /* 0x000fe200078e00ff */
[----:B------:R-:W-:Y:S02]  /*19a0*/  LOP3.LUT R13, R14, UR26, R13, 0x96, !PT ;  /* 0x0000001a0e0d7c12 */ /* 0x000fe4000f8e960d */
[----:B------:R-:W-:Y:S01]  /*19b0*/  PRMT R182, R182, 0x5410, R18 ;  /* 0x00005410b6b67816 */ /* 0x000fe20000000012 */
[----:B------:R-:W-:Y:S01]  /*19c0*/  IMAD R9, R9, -0x326172a9, RZ ;  /* 0xcd9e8d5709097824 */ /* 0x000fe200078e02ff */
[----:B------:R-:W-:Y:S01]  /*19d0*/  SHF.R.U64 R18, R34, 0x10, R35 ;  /* 0x0000001022127819 */ /* 0x000fe20000001223 */
[----:B------:R-:W-:Y:S01]  /*19e0*/  IMAD.HI.U32 R8, R13, -0x326172a9, RZ ;  /* 0xcd9e8d570d087827 */ /* 0x000fe200078e00ff */
[----:B------:R-:W-:-:S02]  /*19f0*/  SHF.R.U64 R14, R32, 0x10, R33 ;  /* 0x00000010200e7819 */ /* 0x000fc40000001221 */
[----:B------:R-:W-:Y:S02]  /*1a00*/  LOP3.LUT R12, R17, UR28, R12, 0x96, !PT ;  /* 0x0000001c110c7c12 */ /* 0x000fe4000f8e960c */
[----:B------:R-:W-:Y:S01]  /*1a10*/  PRMT R185, R185, 0x5410, R18 ;  /* 0x00005410b9b97816 */ /* 0x000fe20000000012 */
[----:B------:R-:W-:Y:S01]  /*1a20*/  IMAD R18, R5, -0x2daee0ad, RZ ;  /* 0xd2511f5305127824 */ /* 0x000fe200078e02ff */
[----:B------:R-:W-:Y:S01]  /*1a30*/  PRMT R186, R186, 0x5410, R14 ;  /* 0x00005410baba7816 */ /* 0x000fe2000000000e */
[----:B------:R-:W-:Y:S01]  /*1a40*/  IMAD R14, R13, -0x326172a9, RZ ;  /* 0xcd9e8d570d0e7824 */ /* 0x000fe200078e02ff */
[----:B------:R-:W-:Y:S01]  /*1a50*/  LOP3.LUT R8, R9, UR27, R8, 0x96, !PT ;  /* 0x0000001b09087c12 */ /* 0x000fe2000f8e9608 */
[----:B------:R-:W-:Y:S01]  /*1a60*/  IMAD.HI.U32 R5, R12, -0x326172a9, RZ ;  /* 0xcd9e8d570c057827 */ /* 0x000fe200078e00ff */
[----:B------:R-:W-:Y:S02]  /*1a70*/  MOV R20, R3 ;  /* 0x0000000300147202 */ /* 0x000fe40000000f00 */
[----:B------:R-:W-:Y:S01]  /*1a80*/  PRMT R158, R158, 0x5410, R64 ;  /* 0x000054109e9e7816 */ /* 0x000fe20000000040 */
[----:B------:R-:W-:Y:S01]  /*1a90*/  IMAD.HI.U32 R9, R8, -0x2daee0ad, RZ ;  /* 0xd2511f5308097827 */ /* 0x000fe200078e00ff */
[----:B------:R-:W-:-:S02]  /*1aa0*/  LOP3.LUT R5, R14, UR29, R5, 0x96, !PT ;  /* 0x0000001d0e057c12 */ /* 0x000fc4000f8e9605 */
[----:B------:R-:W-:Y:S01]  /*1ab0*/  PRMT R27, R27, 0x5410, R20 ;  /* 0x000054101b1b7816 */ /* 0x000fe20000000014 */
[----:B------:R-:W-:Y:S01]  /*1ac0*/  IMAD R12, R12, -0x326172a9, RZ ;  /* 0xcd9e8d570c0c7824 */ /* 0x000fe200078e02ff */
[----:B------:R-:W-:Y:S01]  /*1ad0*/  LOP3.LUT R64, R18, UR30, R9, 0x96, !PT ;  /* 0x0000001e12407c12 */ /* 0x000fe2000f8e9609 */
[----:B------:R-:W-:Y:S01]  /*1ae0*/  IMAD R9, R8, -0x2daee0ad, RZ ;  /* 0xd2511f5308097824 */ /* 0x000fe200078e02ff */
[----:B------:R-:W-:Y:S01]  /*1af0*/  SHF.R.U32.HI R74, RZ, 0x10, R3 ;  /* 0x00000010ff4a7819 */ /* 0x000fe20000011603 */
[----:B------:R-:W-:Y:S01]  /*1b00*/  IMAD.HI.U32 R20, R5, -0x2daee0ad, RZ ;  /* 0xd2511f5305147827 */ /* 0x000fe200078e00ff */
[--C-:B------:R-:W-:Y:S02]  /*1b10*/  SHF.R.U64 R70, R10, 0x10, R11.reuse ;  /* 0x000000100a467819 */ /* 0x100fe4000000120b */
[----:B------:R-:W-:Y:S01]  /*1b20*/  SHF.R.U32.HI R71, RZ, 0x10, R11 ;  /* 0x00000010ff477819 */ /* 0x000fe2000001160b */
[----:B------:R-:W-:Y:S01]  /*1b30*/  IMAD.MOV.U32 R3, RZ, RZ, R73 ;  /* 0x000000ffff037224 */ /* 0x000fe200078e0049 */
[----:B------:R-:W-:Y:S01]  /*1b40*/  SHF.R.U32.HI R187, RZ, 0x10, R33 ;  /* 0x00000010ffbb7819 */ /* 0x000fe20000011621 */
[----:B------:R-:W-:Y:S01]  /*1b50*/  IMAD.HI.U32 R19, R64, -0x326172a9, RZ ;  /* 0xcd9e8d5740137827 */ /* 0x000fe200078e00ff */
[----:B------:R-:W-:-:S02]  /*1b60*/  SHF.R.U64 R17, R30, 0x10, R31 ;  /* 0x000000101e117819 */ /* 0x000fc4000000121f */
[----:B------:R-:W-:Y:S01]  /*1b70*/  LOP3.LUT R20, R9, UR32, R20, 0x96, !PT ;  /* 0x0000002009147c12 */ /* 0x000fe2000f8e9614 */
[----:B------:R-:W-:Y:S01]  /*1b80*/  HADD2.F32 R18, -RZ, R6.H0_H0 ;  /* 0x20000006ff127230 */ /* 0x000fe20000004100 */
[--C-:B------:R-:W-:Y:S01]  /*1b90*/  SHF.R.U64 R10, R72, 0x10, R73.reuse ;  /* 0x00000010480a7819 */ /* 0x100fe20000001249 */
[----:B------:R-:W-:Y:S01]  /*1ba0*/  IMAD.MOV.U32 R14, RZ, RZ, RZ ;  /* 0x000000ffff0e7224 */ /* 0x000fe200078e00ff */
[----:B------:R-:W-:Y:S02]  /*1bb0*/  SHF.R.U32.HI R11, RZ, 0x10, R73 ;  /* 0x00000010ff0b7819 */ /* 0x000fe40000011649 */
[----:B------:R-:W-:Y:S01]  /*1bc0*/  PRMT R3, R3, 0x5410, R70 ;  /* 0x0000541003037816 */ /* 0x000fe20000000046 */
[----:B------:R-:W-:Y:S01]  /*1bd0*/  HADD2.F32 R10, -RZ, R10.H0_H0 ;  /* 0x2000000aff0a7230 */ /* 0x000fe20000004100 */
[----:B------:R-:W-:Y:S01]  /*1be0*/  SHF.R.U32.HI R188, RZ, 0x10, R31 ;  /* 0x00000010ffbc7819 */ /* 0x000fe2000001161f */
[----:B------:R-:W-:Y:S01]  /*1bf0*/  HADD2.F32 R11, -RZ, R11.H0_H0 ;  /* 0x2000000bff0b7230 */ /* 0x000fe20000004100 */
[----:B------:R-:W-:-:S02]  /*1c00*/  SHF.R.U64 R13, R28, 0x10, R29 ;  /* 0x000000101c0d7819 */ /* 0x000fc4000000121d */
[--C-:B------:R-:W-:Y:S01]  /*1c10*/  SHF.R.U64 R9, R6, 0x10, R7.reuse ;  /* 0x0000001006097819 */ /* 0x100fe20000001207 */
[----:B------:R-:W-:Y:S01]  /*1c20*/  IMAD R6, R64, -0x326172a9, RZ ;  /* 0xcd9e8d5740067824 */ /* 0x000fe200078e02ff */
[----:B------:R-:W-:Y:S02]  /*1c30*/  SHF.R.U32.HI R8, RZ, 0x10, R7 ;  /* 0x00000010ff087819 */ /* 0x000fe40000011607 */
[--C-:B------:R-:W-:Y:S01]  /*1c40*/  SHF.R.U64 R160, R68, 0x10, R69.reuse ;  /* 0x0000001044a07819 */ /* 0x100fe20000001245 */
[----:B------:R-:W-:Y:S01]  /*1c50*/  HADD2.F32 R9, -RZ, R9.H0_H0 ;  /* 0x20000009ff097230 */ /* 0x000fe20000004100 */
[----:B------:R-:W-:Y:S01]  /*1c60*/  SHF.R.U32.HI R65, RZ, 0x10, R69 ;  /* 0x00000010ff417819 */ /* 0x000fe20000011645 */
[----:B------:R-:W-:Y:S01]  /*1c70*/  HADD2.F32 R8, -RZ, R8.H0_H0 ;  /* 0x20000008ff087230 */ /* 0x000fe20000004100 */
[----:B------:R-:W-:Y:S02]  /*1c80*/  PRMT R4, R4, 0x5410, R71 ;  /* 0x0000541004047816 */ /* 0x000fe40000000047 */
[----:B------:R-:W-:Y:S01]  /*1c90*/  PRMT R187, R187, 0x5410, R17 ;  /* 0x00005410bbbb7816 */ /* 0x000fe20000000011 */
[----:B------:R-:W-:Y:S01]  /*1ca0*/  HADD2.F32 R17, -RZ, R7.H0_H0 ;  /* 0x20000007ff117230 */ /* 0x000fe20000004100 */
[----:B------:R-:W-:Y:S01]  /*1cb0*/  PRMT R188, R188, 0x5410, R13 ;  /* 0x00005410bcbc7816 */ /* 0x000fe2000000000d */
[----:B------:R-:W-:Y:S01]  /*1cc0*/  HADD2.F32 R13, -RZ, R0.H0_H0 ;  /* 0x20000000ff0d7230 */ /* 0x000fe20000004100 */
[----:B------:R-:W-:Y:S01]  /*1cd0*/  LOP3.LUT R19, R12, UR31, R19, 0x96, !PT ;  /* 0x0000001f0c137c12 */ /* 0x000fe2000f8e9613 */
[----:B------:R-:W-:Y:S01]  /*1ce0*/  HADD2.F32 R12, -RZ, R3.H0_H0 ;  /* 0x20000003ff0c7230 */ /* 0x000fe20000004100 */
[----:B------:R-:W-:Y:S01]  /*1cf0*/  PRMT R146, R146, 0x5410, R74 ;  /* 0x0000541092927816 */ /* 0x000fe2000000004a */
[----:B------:R-:W-:Y:S01]  /*1d00*/  IMAD R7, R5, -0x2daee0ad, RZ ;  /* 0xd2511f5305077824 */ /* 0x000fe200078e02ff */
[----:B------:R-:W-:-:S02]  /*1d10*/  PRMT R147, R147, 0x5410, R2 ;  /* 0x0000541093937816 */ /* 0x000fc40000000002 */
[----:B------:R-:W-:Y:S02]  /*1d20*/  PRMT R148, R148, 0x5410, R75 ;  /* 0x0000541094947816 */ /* 0x000fe4000000004b */
[----:B------:R-:W-:Y:S02]  /*1d30*/  PRMT R149, R149, 0x5410, R4 ;  /* 0x0000541095957816 */ /* 0x000fe40000000004 */
[----:B------:R-:W-:Y:S02]  /*1d40*/  PRMT R150, R150, 0x5410, R76 ;  /* 0x0000541096967816 */ /* 0x000fe4000000004c */
[----:B------:R-:W-:Y:S02]  /*1d50*/  PRMT R152, R152, 0x5410, R77 ;  /* 0x0000541098987816 */ /* 0x000fe4000000004d */
[----:B------:R-:W-:Y:S02]  /*1d60*/  PRMT R160, R160, 0x5410, R65 ;  /* 0x00005410a0a07816 */ /* 0x000fe40000000041 */
[----:B------:R-:W-:-:S02]  /*1d70*/  SHF.R.U32.HI R189, RZ, 0x10, R29 ;  /* 0x00000010ffbd7819 */ /* 0x000fc4000001161d */
[----:B01234-:R-:W-:-:S07]  /*1d80*/  LOP3.LUT R16, R16, 0x3, RZ, 0xc0, !PT ;  /* 0x0000000310107812 */ /* 0x01ffce00078ec0ff */
.L_x_38244:
        /* <DEDUP_REMOVED lines=40> */
.L_x_37177:
        /* <DEDUP_REMOVED lines=13> */
.L_x_37179:
[----:B------:R-:W-:Y:S05]  /*20e0*/  BSYNC.RECONVERGENT B3 ;  /* 0x0000000000037941 */ /* 0x000fea0003800200 */
.L_x_37178:
        /* <DEDUP_REMOVED lines=42> */
.L_x_37176:
[----:B------:R-:W-:Y:S05]  /*2390*/  BSYNC.RECONVERGENT B2 ;  /* 0x0000000000027941 */ /* 0x000fea0003800200 */
.L_x_37175:
[----:B------:R-:W0:Y:S01]  /*23a0*/  LDC R163, c[0x0][0x404] ;  /* 0x00010100ffa37b82 */ /* 0x000e220000000800 */
[----:B------:R-:W-:Y:S01]  /*23b0*/  ISETP.NE.AND P3, PT, R137, 0x1, PT ;  /* 0x000000018900780c */ /* 0x000fe20003f65270 */
[----:B------:R-:W-:Y:S01]  /*23c0*/  IMAD.MOV.U32 R166, RZ, RZ, 0x2f800000 ;  /* 0x2f800000ffa67424 */ /* 0x000fe200078e00ff */
[----:B------:R-:W-:Y:S01]  /*23d0*/  I2FP.F32.U32 R7, R136 ;  /* 0x0000008800077245 */ /* 0x000fe20000201000 */
[----:B------:R-:W-:Y:S01]  /*23e0*/  BSSY.RECONVERGENT B2, `(.L_x_37180) ;  /* 0x0000046000027945 */ /* 0x000fe20003800200 */
[----:B------:R-:W-:-:S03]  /*23f0*/  HFMA2 R136, -RZ, RZ, 0, 1.1920928955078125e-07 ;  /* 0x00000002ff887431 */ /* 0x000fc600000001ff */
[----:B------:R-:W-:Y:S01]  /*2400*/  FFMA.FTZ R16, R7, R166, 1.1641532182693481445e-10 ;  /* 0x2f00000007107423 */ /* 0x000fe200000100a6 */
[----:B------:R-:W-:-:S04]  /*2410*/  IMAD.MOV.U32 R7, RZ, RZ, R6 ;  /* 0x000000ffff077224 */ /* 0x000fc800078e0006 */
[----:B0-----:R-:W-:Y:S01]  /*2420*/  FSETP.LE.FTZ.AND P2, PT, R16, R163, PT ;  /* 0x000000a31000720b */ /* 0x001fe20003f53000 */
        /* <DEDUP_REMOVED lines=9> */
.L_x_37182:
        /* <DEDUP_REMOVED lines=13> */
.L_x_37184:
[----:B------:R-:W-:Y:S05]  /*2590*/  BSYNC.RECONVERGENT B3 ;  /* 0x0000000000037941 */ /* 0x000fea0003800200 */
.L_x_37183:
        /* <DEDUP_REMOVED lines=41> */
[----:B------:R-:W-:-:S07]  /*2830*/  HFMA2 R136, -RZ, RZ, 0, 0 ;  /* 0x00000000ff887431 */ /* 0x000fce00000001ff */
.L_x_37181:
[----:B------:R-:W-:Y:S05]  /*2840*/  BSYNC.RECONVERGENT B2 ;  /* 0x0000000000027941 */ /* 0x000fea0003800200 */
.L_x_37180:
[----:B------:R-:W-:Y:S01]  /*2850*/  ISETP.NE.AND P4, PT, R136, 0x1, PT ;  /* 0x000000018800780c */ /* 0x000fe20003f85270 */
[----:B------:R-:W-:Y:S01]  /*2860*/  BSSY.RECONVERGENT B2, `(.L_x_37185) ;  /* 0x0000047000027945 */ /* 0x000fe20003800200 */
[----:B------:R-:W-:Y:S01]  /*2870*/  I2FP.F32.U32 R7, R7 ;  /* 0x0000000700077245 */ /* 0x000fe20000201000 */
[----:B------:R-:W-:-:S04]  /*2880*/  IMAD.MOV.U32 R137, RZ, RZ, 0x2 ;  /* 0x00000002ff897424 */ /* 0x000fc800078e00ff */
        /* <DEDUP_REMOVED lines=12> */
.L_x_37187:
        /* <DEDUP_REMOVED lines=13> */
.L_x_37189:
[----:B------:R-:W-:Y:S05]  /*2a20*/  BSYNC.RECONVERGENT B3 ;  /* 0x0000000000037941 */ /* 0x000fea0003800200 */
.L_x_37188:
        /* <DEDUP_REMOVED lines=42> */
.L_x_37186:
[----:B------:R-:W-:Y:S05]  /*2cd0*/  BSYNC.RECONVERGENT B2 ;  /* 0x0000000000027941 */ /* 0x000fea0003800200 */
.L_x_37185:
[----:B------:R-:W-:Y:S01]  /*2ce0*/  ISETP.NE.AND P5, PT, R137, 0x1, PT ;  /* 0x000000018900780c */ /* 0x000fe20003fa5270 */
[----:B------:R-:W-:Y:S01]  /*2cf0*/  BSSY.RECONVERGENT B2, `(.L_x_37190) ;  /* 0x0000047000027945 */ /* 0x000fe20003800200 */
[----:B------:R-:W-:-:S05]  /*2d00*/  I2FP.F32.U32 R7, R7 ;  /* 0x0000000700077245 */ /* 0x000fca0000201000 */
        /* <DEDUP_REMOVED lines=13> */
.L_x_37192:
        /* <DEDUP_REMOVED lines=13> */
.L_x_37194:
[----:B------:R-:W-:Y:S05]  /*2eb0*/  BSYNC.RECONVERGENT B3 ;  /* 0x0000000000037941 */ /* 0x000fea0003800200 */
.L_x_37193:
        /* <DEDUP_REMOVED lines=42> */
.L_x_37191:
[----:B------:R-:W-:Y:S05]  /*3160*/  BSYNC.RECONVERGENT B2 ;  /* 0x0000000000027941 */ /* 0x000fea0003800200 */
.L_x_37190:
        /* <DEDUP_REMOVED lines=17> */
.L_x_37174:
        /* <DEDUP_REMOVED lines=16> */
.L_x_37198:
        /* <DEDUP_REMOVED lines=13> */
.L_x_37200:
[----:B------:R-:W-:Y:S05]  /*3450*/  BSYNC.RECONVERGENT B3 ;  /* 0x0000000000037941 */ /* 0x000fea0003800200 */
.L_x_37199:
        /* <DEDUP_REMOVED lines=42> */
.L_x_37197:
[----:B------:R-:W-:Y:S05]  /*3700*/  BSYNC.RECONVERGENT B2 ;  /* 0x0000000000027941 */ /* 0x000fea0003800200 */
.L_x_37196:
[----:B------:R-:W0:Y:S01]  /*3710*/  LDC R165, c[0x0][0x404] ;  /* 0x00010100ffa57b82 */ /* 0x000e220000000800 */
[----:B------:R-:W-:Y:S01]  /*3720*/  ISETP.NE.AND P3, PT, R137, 0x1, PT ;  /* 0x000000018900780c */ /* 0x000fe20003f65270 */
[----:B------:R-:W-:Y:S01]  /*3730*/  IMAD.MOV.U32 R163, RZ, RZ, 0x2f800000 ;  /* 0x2f800000ffa37424 */ /* 0x000fe200078e00ff */
[----:B------:R-:W-:Y:S01]  /*3740*/  I2FP.F32.U32 R16, R136 ;  /* 0x0000008800107245 */ /* 0x000fe20000201000 */
[----:B------:R-:W-:Y:S01]  /*3750*/  BSSY.RECONVERGENT B2, `(.L_x_37201) ;  /* 0x0000048000027945 */ /* 0x000fe20003800200 */
[----:B------:R-:W-:-:S03]  /*3760*/  MOV R7, R6 ;  /* 0x0000000600077202 */ /* 0x000fc60000000f00 */
[----:B------:R-:W1:Y:S01]  /*3770*/  LDC R164, c[0x0][0x408] ;  /* 0x00010200ffa47b82 */ /* 0x000e620000000800 */
[----:B------:R-:W-:-:S05]  /*3780*/  FFMA.FTZ R16, R16, R163, 1.1641532182693481445e-10 ;  /* 0x2f00000010107423 */ /* 0x000fca00000100a3 */
[----:B0-----:R-:W-:Y:S01]  /*3790*/  FSETP.LE.FTZ.AND P2, PT, R16, R165, PT ;  /* 0x000000a51000720b */ /* 0x001fe20003f53000 */
[----:B------:R-:W-:Y:S02]  /*37a0*/  IMAD.MOV.U32 R16, RZ, RZ, 0x2 ;  /* 0x00000002ff107424 */ /* 0x000fe400078e00ff */
[----:B-1---5:R-:W-:Y:S01]  /*37b0*/  FMUL.FTZ R167, R72, R164 ;  /* 0x000000a448a77220 */ /* 0x022fe20000410000 */
        /* <DEDUP_REMOVED lines=9> */
.L_x_37203:
        /* <DEDUP_REMOVED lines=13> */
.L_x_37205:
[----:B------:R-:W-:Y:S05]  /*3920*/  BSYNC.RECONVERGENT B3 ;  /* 0x0000000000037941 */ /* 0x000fea0003800200 */
.L_x_37204:
        /* <DEDUP_REMOVED lines=42> */
.L_x_37202:
[----:B------:R-:W-:Y:S05]  /*3bd0*/  BSYNC.RECONVERGENT B2 ;  /* 0x0000000000027941 */ /* 0x000fea0003800200 */
.L_x_37201:
        /* <DEDUP_REMOVED lines=15> */
.L_x_37208:
        /* <DEDUP_REMOVED lines=13> */
.L_x_37210:
[----:B------:R-:W-:Y:S05]  /*3da0*/  BSYNC.RECONVERGENT B3 ;  /* 0x0000000000037941 */ /* 0x000fea0003800200 */
.L_x_37209:
        /* <DEDUP_REMOVED lines=42> */
.L_x_37207:
[----:B------:R-:W-:Y:S05]  /*4050*/  BSYNC.RECONVERGENT B2 ;  /* 0x0000000000027941 */ /* 0x000fea0003800200 */
.L_x_37206:
        /* <DEDUP_REMOVED lines=17> */
.L_x_37213:
        /* <DEDUP_REMOVED lines=13> */
.L_x_37215:
[----:B------:R-:W-:Y:S05]  /*4240*/  BSYNC.RECONVERGENT B3 ;  /* 0x0000000000037941 */ /* 0x000fea0003800200 */
.L_x_37214:
        /* <DEDUP_REMOVED lines=42> */
.L_x_37212:
[----:B------:R-:W-:Y:S05]  /*44f0*/  BSYNC.RECONVERGENT B2 ;  /* 0x0000000000027941 */ /* 0x000fea0003800200 */
.L_x_37211:
        /* <DEDUP_REMOVED lines=15> */
.L_x_37218:
        /* <DEDUP_REMOVED lines=13> */
.L_x_37220:
[----:B------:R-:W-:Y:S05]  /*46c0*/  BSYNC.RECONVERGENT B3 ;  /* 0x0000000000037941 */ /* 0x000fea0003800200 */
.L_x_37219:
        /* <DEDUP_REMOVED lines=42> */
.L_x_37217:
[----:B------:R-:W-:Y:S05]  /*4970*/  BSYNC.RECONVERGENT B2 ;  /* 0x0000000000027941 */ /* 0x000fea0003800200 */
.L_x_37216:
        /* <DEDUP_REMOVED lines=17> */
.L_x_37223:
        /* <DEDUP_REMOVED lines=13> */
.L_x_37225:
[----:B------:R-:W-:Y:S05]  /*4b60*/  BSYNC.RECONVERGENT B3 ;  /* 0x0000000000037941 */ /* 0x000fea0003800200 */
.L_x_37224:
        /* <DEDUP_REMOVED lines=42> */
.L_x_37222:
[----:B------:R-:W-:Y:S05]  /*4e10*/  BSYNC.RECONVERGENT B2 ;  /* 0x0000000000027941 */ /* 0x000fea0003800200 */
.L_x_37221:
        /* <DEDUP_REMOVED lines=15> */
.L_x_37228:
        /* <DEDUP_REMOVED lines=13> */
.L_x_37230:
[----:B------:R-:W-:Y:S05]  /*4fe0*/  BSYNC.RECONVERGENT B3 ;  /* 0x0000000000037941 */ /* 0x000fea0003800200 */
.L_x_37229:
        /* <DEDUP_REMOVED lines=42> */
.L_x_37227:
[----:B------:R-:W-:Y:S05]  /*5290*/  BSYNC.RECONVERGENT B2 ;  /* 0x0000000000027941 */ /* 0x000fea0003800200 */
.L_x_37226:
[----:B------:R-:W-:Y:S01]  /*52a0*/  ISETP.NE.AND P6, PT, R73, 0x1, PT ;  /* 0x000000014900780c */ /* 0x000fe20003fc5270 */
[----:B------:R-:W-:Y:S01]  /*52b0*/  BSSY.RECONVERGENT B2, `(.L_x_37231) ;  /* 0x000004a000027945 */ /* 0x000fe20003800200 */
[----:B------:R-:W-:Y:S01]  /*52c0*/  I2FP.F32.U32 R16, R7 ;  /* 0x0000000700107245 */ /* 0x000fe20000201000 */
[----:B------:R-:W-:Y:S01]  /*52d0*/  FMUL.FTZ R75, R75, R164 ;  /* 0x000000a44b4b7220 */ /* 0x000fe20000410000 */
[----:B------:R-:W-:-:S03]  /*52e0*/  MOV R7, R6 ;  /* 0x0000000600077202 */ /* 0x000fc60000000f00 */
        /* <DEDUP_REMOVED lines=12> */
.L_x_37233:
        /* <DEDUP_REMOVED lines=15> */
.L_x_37235:
[----:B------:R-:W-:Y:S05]  /*54a0*/  BSYNC.RECONVERGENT B3 ;  /* 0x0000000000037941 */ /* 0x000fea0003800200 */
.L_x_37234:
        /* <DEDUP_REMOVED lines=42> */
.L_x_37232:
[----:B------:R-:W-:Y:S05]  /*5750*/  BSYNC.RECONVERGENT B2 ;  /* 0x0000000000027941 */ /* 0x000fea0003800200 */
.L_x_37231:
[-C--:B------:R-:W-:Y:S01]  /*5760*/  FMUL.FTZ R72, R64, R164.reuse ;  /* 0x000000a440487220 */ /* 0x080fe20000410000 */
[-C--:B------:R-:W-:Y:S02]  /*5770*/  FSETP.GTU.FTZ.AND P6, PT, R166, R165.reuse, PT ;  /* 0x000000a5a600720b */ /* 0x080fe40003fdc000 */
[----:B------:R-:W-:Y:S02]  /*5780*/  FSEL R74, R74, RZ, P4 ;  /* 0x000000ff4a4a7208 */ /* 0x000fe40002000000 */
[----:B------:R-:W-:Y:S01]  /*5790*/  FSEL R136, R72, RZ, !P6 ;  /* 0x000000ff48887208 */ /* 0x000fe20007000000 */
[----:B------:R-:W-:Y:S01]  /*57a0*/  FMUL.FTZ R72, R65, R164 ;  /* 0x000000a441487220 */ /* 0x000fe20000410000 */
[----:B------:R-:W-:Y:S02]  /*57b0*/  SEL R139, RZ, 0x1, P6 ;  /* 0x00000001ff8b7807 */ /* 0x000fe40003000000 */
[----:B------:R-:W-:Y:S02]  /*57c0*/  FSETP.GTU.FTZ.AND P6, PT, R170, R165, PT ;  /* 0x000000a5aa00720b */ /* 0x000fe40003fdc000 */
[----:B------:R-:W-:-:S02]  /*57d0*/  FSEL R168, R168, RZ, P3 ;  /* 0x000000ffa8a87208 */ /* 0x000fc40001800000 */
[----:B------:R-:W-:Y:S02]  /*57e0*/  FSEL R73, R72, RZ, !P6 ;  /* 0x000000ff48497208 */ /* 0x000fe40007000000 */
[----:B------:R-:W-:Y:S01]  /*57f0*/  I2FP.F32.U32 R72, R7 ;  /* 0x0000000700487245 */ /* 0x000fe20000201000 */
[-C--:B------:R-:W-:Y:S01]  /*5800*/  FMUL.FTZ R7, R67, R164.reuse ;  /* 0x000000a443077220 */ /* 0x080fe20000410000 */
[----:B------:R-:W-:Y:S01]  /*5810*/  SEL R166, RZ, 0x1, P6 ;  /* 0x00000001ffa67807 */ /* 0x000fe20003000000 */
[----:B------:R-:W-:Y:S01]  /*5820*/  FMUL.FTZ R164, R66, R164 ;  /* 0x000000a442a47220 */ /* 0x000fe20000410000 */
[----:B------:R-:W-:Y:S01]  /*5830*/  FSEL R167, R167, RZ, P2 ;  /* 0x000000ffa7a77208 */ /* 0x000fe20001000000 */
[----:B------:R-:W-:Y:S01]  /*5840*/  FFMA.FTZ R72, R72, R163, 1.1641532182693481445e-10 ;  /* 0x2f00000048487423 */ /* 0x000fe200000100a3 */
[----:B------:R-:W-:Y:S01]  /*5850*/  FSEL R75, R75, RZ, P5 ;  /* 0x000000ff4b4b7208 */ /* 0x000fe20002800000 */
[----:B------:R-:W-:Y:S01]  /*5860*/  FADD.FTZ R73, R168, R73 ;  /* 0x00000049a8497221 */ /* 0x000fe20000010000 */
[----:B------:R-:W-:-:S02]  /*5870*/  PRMT R4, R139, 0x7610, R4 ;  /* 0x000076108b047816 */ /* 0x000fc40000000004 */
[-C--:B------:R-:W-:Y:S01]  /*5880*/  FSETP.GTU.FTZ.AND P6, PT, R72, R165.reuse, PT ;  /* 0x000000a54800720b */ /* 0x080fe20003fdc000 */
[----:B------:R-:W-:Y:S01]  /*5890*/  FADD.FTZ R72, R167, R136 ;  /* 0x00000088a7487221 */ /* 0x000fe20000010000 */
[----:B------:R-:W-:Y:S01]  /*58a0*/  @P1 FADD.FTZ R73, R69, R73 ;  /* 0x0000004945491221 */ /* 0x000fe20000010000 */
[----:B------:R-:W-:Y:S02]  /*58b0*/  PRMT R3, R166, 0x7610, R3 ;  /* 0x00007610a6037816 */ /* 0x000fe40000000003 */
[----:B------:R-:W-:Y:S01]  /*58c0*/  FSEL R138, R7, RZ, !P6 ;  /* 0x000000ff078a7208 */ /* 0x000fe20007000000 */
[----:B------:R-:W-:Y:S01]  /*58d0*/  @P1 FADD.FTZ R72, R68, R72 ;  /* 0x0000004844481221 */ /* 0x000fe20000010000 */
[----:B------:R-:W-:Y:S02]  /*58e0*/  SEL R137, RZ, 0x1, P6 ;  /* 0x00000001ff897807 */ /* 0x000fe40003000000 */
[----:B------:R-:W-:Y:S01]  /*58f0*/  FSETP.GTU.FTZ.AND P6, PT, R172, R165, PT ;  /* 0x000000a5ac00720b */ /* 0x000fe20003fdc000 */
[----:B------:R-:W-:Y:S01]  /*5900*/  FADD.FTZ R75, R138, R75 ;  /* 0x0000004b8a4b7221 */ /* 0x000fe20000010000 */
[----:B------:R-:W-:-:S02]  /*5910*/  PRMT R0, R137, 0x7610, R0 ;  /* 0x0000761089007816 */ /* 0x000fc40000000000 */
[----:B------:R-:W-:Y:S01]  /*5920*/  FSEL R7, R164, RZ, !P6 ;  /* 0x000000ffa4077208 */ /* 0x000fe20007000000 */
[----:B------:R-:W-:-:S04]  /*5930*/  @P1 FADD.FTZ R75, R71, R75 ;  /* 0x0000004b474b1221 */ /* 0x000fc80000010000 */
[----:B------:R-:W-:Y:S01]  /*5940*/  FADD.FTZ R74, R74, R7 ;  /* 0x000000074a4a7221 */ /* 0x000fe20000010000 */
[----:B------:R-:W-:-:S03]  /*5950*/  SEL R7, RZ, 0x1, P6 ;  /* 0x00000001ff077807 */ /* 0x000fc60003000000 */
[----:B------:R-:W-:Y:S01]  /*5960*/  @P1 FADD.FTZ R74, R70, R74 ;  /* 0x0000004a464a1221 */ /* 0x000fe20000010000 */
[----:B------:R-:W-:-:S07]  /*5970*/  PRMT R2, R7, 0x7610, R2 ;  /* 0x0000761007027816 */ /* 0x000fce0000000002 */
.L_x_37195:
[----:B------:R-:W0:Y:S01]  /*5980*/  LDC.64 R138, c[0x0][0x3a8] ;  /* 0x0000ea00ff8a7b82 */ /* 0x000e220000000a00 */
[----:B------:R-:W-:Y:S02]  /*5990*/  SEL R7, RZ, 0x1000000, !P5 ;  /* 0x01000000ff077807 */ /* 0x000fe40006800000 */
[----:B------:R-:W-:Y:S02]  /*59a0*/  SEL R164, RZ, 0x10000, !P4 ;  /* 0x00010000ffa47807 */ /* 0x000fe40006000000 */
[----:B------:R-:W-:-:S03]  /*59b0*/  SEL R163, RZ, 0x100, !P3 ;  /* 0x00000100ffa37807 */ /* 0x000fc60005800000 */
[----:B------:R-:W1:Y:S01]  /*59c0*/  LDC.64 R136, c[0x0][0x3b0] ;  /* 0x0000ec00ff887b82 */ /* 0x000e620000000a00 */
[----:B------:R-:W-:Y:S02]  /*59d0*/  IADD3 R7, PT, PT, R163, R7, R164 ;  /* 0x00000007a3077210 */ /* 0x000fe40007ffe0a4 */
[----:B------:R-:W-:-:S04]  /*59e0*/  SEL R164, RZ, 0x1, !P2 ;  /* 0x00000001ffa47807 */ /* 0x000fc80005000000 */
[----:B------:R-:W-:Y:S01]  /*59f0*/  IADD3 R7, PT, PT, R7, R164, RZ ;  /* 0x000000a407077210 */ /* 0x000fe20007ffe0ff */
[----:B0-----:R-:W-:-:S05]  /*5a00*/  IMAD.WIDE.U32 R138, R5, 0x10, R138 ;  /* 0x00000010058a7825 */ /* 0x001fca00078e008a */
[----:B------:R0:W-:Y:S01]  /*5a10*/  STG.E.128 desc[UR8][R138.64], R72 ;  /* 0x000000488a007986 */ /* 0x0001e2000c101d08 */
[----:B-1----:R-:W-:-:S05]  /*5a20*/  IMAD.WIDE.U32 R136, R5, 0x4, R136 ;  /* 0x0000000405887825 */ /* 0x002fca00078e0088 */
[----:B------:R0:W-:Y:S01]  /*5a30*/  STG.E desc[UR8][R136.64], R7 ;  /* 0x0000000788007986 */ /* 0x0001e2000c101908 */
[----:B------:R-:W-:Y:S05]  /*5a40*/  @!P0 BRA `(.L_x_37236) ;  /* 0x00000000002c8947 */ /* 0x000fea0003800000 */
[----:B0-----:R-:W0:Y:S01]  /*5a50*/  LDC.64 R136, c[0x0][0x3b8] ;  /* 0x0000ee00ff887b82 */ /* 0x001e220000000a00 */
        /* <DEDUP_REMOVED lines=10> */
.L_x_37236:
[----:B01----:R-:W-:Y:S01]  /*5b00*/  IMAD.MOV.U32 R7, RZ, RZ, R162 ;  /* 0x000000ffff077224 */ /* 0x003fe200078e00a2 */
[----:B------:R-:W-:-:S07]  /*5b10*/  IADD3 R136, PT, PT, R5, 0x20, RZ ;  /* 0x0000002005887810 */ /* 0x000fce0007ffe0ff */
.L_x_37173:
[----:B------:R-:W-:Y:S05]  /*5b20*/  BSYNC.RECONVERGENT B1 ;  /* 0x0000000000017941 */ /* 0x000fea0003800200 */
.L_x_37172:
        /* <DEDUP_REMOVED lines=35> */
.L_x_37242:
        /* <DEDUP_REMOVED lines=13> */
.L_x_37244:
[----:B------:R-:W-:Y:S05]  /*5e30*/  BSYNC.RECONVERGENT B3 ;  /* 0x0000000000037941 */ /* 0x000fea0003800200 */
.L_x_37243:
        /* <DEDUP_REMOVED lines=42> */
.L_x_37241:
[----:B------:R-:W-:Y:S05]  /*60e0*/  BSYNC.RECONVERGENT B2 ;  /* 0x0000000000027941 */ /* 0x000fea0003800200 */
.L_x_37240:
[----:B------:R-:W0:Y:S01]  /*60f0*/  LDC R166, c[0x0][0x404] ;  /* 0x00010100ffa67b82 */ /* 0x000e220000000800 */
[----:B------:R-:W-:Y:S01]  /*6100*/  ISETP.NE.AND P3, PT, R138, 0x1, PT ;  /* 0x000000018a00780c */ /* 0x000fe20003f65270 */
[----:B------:R-:W-:Y:S01]  /*6110*/  BSSY.RECONVERGENT B2, `(.L_x_37245) ;  /* 0x000004a000027945 */ /* 0x000fe20003800200 */
[----:B------:R-:W-:Y:S01]  /*6120*/  I2FP.F32.U32 R16, R137 ;  /* 0x0000008900107245 */ /* 0x000fe20000201000 */
[----:B------:R-:W-:Y:S02]  /*6130*/  IMAD.MOV.U32 R137, RZ, RZ, 0x2f800000 ;  /* 0x2f800000ff897424 */ /* 0x000fe400078e00ff */
[----:B------:R-:W-:Y:S02]  /*6140*/  HFMA2 R139, -RZ, RZ, 0, 1.1920928955078125e-07 ;  /* 0x00000002ff8b7431 */ /* 0x000fe400000001ff */
[----:B------:R-:W1:Y:S01]  /*6150*/  LDC R165, c[0x0][0x408] ;  /* 0x00010200ffa57b82 */ /* 0x000e620000000800 */
[----:B------:R-:W-:-:S05]  /*6160*/  FFMA.FTZ R7, R16, R137, 1.1641532182693481445e-10 ;  /* 0x2f00000010077423 */ /* 0x000fca0000010089 */
[----:B0-----:R-:W-:Y:S01]  /*6170*/  FSETP.LE.FTZ.AND P2, PT, R7, R166, PT ;  /* 0x000000a60700720b */ /* 0x001fe20003f53000 */
[----:B------:R-:W-:Y:S02]  /*6180*/  IMAD.MOV.U32 R7, RZ, RZ, R6 ;  /* 0x000000ffff077224 */ /* 0x000fe400078e0006 */
[----:B-1---5:R-:W-:Y:S01]  /*6190*/  FMUL.FTZ R168, R76, R165 ;  /* 0x000000a54ca87220 */ /* 0x022fe20000410000 */
        /* <DEDUP_REMOVED lines=9> */
.L_x_37247:
        /* <DEDUP_REMOVED lines=13> */
.L_x_37249:
[----:B------:R-:W-:Y:S05]  /*6300*/  BSYNC.RECONVERGENT B3 ;  /* 0x0000000000037941 */ /* 0x000fea0003800200 */
.L_x_37248:
        /* <DEDUP_REMOVED lines=42> */
.L_x_37246:
[----:B------:R-:W-:Y:S05]  /*65b0*/  BSYNC.RECONVERGENT B2 ;  /* 0x0000000000027941 */ /* 0x000fea0003800200 */
.L_x_37245:
        /* <DEDUP_REMOVED lines=15> */
.L_x_37252:
        /* <DEDUP_REMOVED lines=13> */
.L_x_37254:
[----:B------:R-:W-:Y:S05]  /*6780*/  BSYNC.RECONVERGENT B3 ;  /* 0x0000000000037941 */ /* 0x000fea0003800200 */
.L_x_37253:
        /* <DEDUP_REMOVED lines=42> */
.L_x_37251:
[----:B------:R-:W-:Y:S05]  /*6a30*/  BSYNC.RECONVERGENT B2 ;  /* 0x0000000000027941 */ /* 0x000fea0003800200 */
.L_x_37250:
        /* <DEDUP_REMOVED lines=17> */
.L_x_37257:
        /* <DEDUP_REMOVED lines=13> */
.L_x_37259:
[----:B------:R-:W-:Y:S05]  /*6c20*/  BSYNC.RECONVERGENT B3 ;  /* 0x0000000000037941 */ /* 0x000fea0003800200 */
.L_x_37258:
        /* <DEDUP_REMOVED lines=42> */
.L_x_37256:
[----:B------:R-:W-:Y:S05]  /*6ed0*/  BSYNC.RECONVERGENT B2 ;  /* 0x0000000000027941 */ /* 0x000fea0003800200 */
.L_x_37255:
        /* <DEDUP_REMOVED lines=15> */
.L_x_37262:
        /* <DEDUP_REMOVED lines=13> */
.L_x_37264:
[----:B------:R-:W-:Y:S05]  /*70a0*/  BSYNC.RECONVERGENT B3 ;  /* 0x0000000000037941 */ /* 0x000fea0003800200 */
.L_x_37263:
        /* <DEDUP_REMOVED lines=42> */
.L_x_37261:
[----:B------:R-:W-:Y:S05]  /*7350*/  BSYNC.RECONVERGENT B2 ;  /* 0x0000000000027941 */ /* 0x000fea0003800200 */
.L_x_37260:
        /* <DEDUP_REMOVED lines=17> */
.L_x_37267:
        /* <DEDUP_REMOVED lines=13> */
.L_x_37269:
[----:B------:R-:W-:Y:S05]  /*7540*/  BSYNC.RECONVERGENT B3 ;  /* 0x0000000000037941 */ /* 0x000fea0003800200 */
.L_x_37268:
        /* <DEDUP_REMOVED lines=42> */
.L_x_37266:
[----:B------:R-:W-:Y:S05]  /*77f0*/  BSYNC.RECONVERGENT B2 ;  /* 0x0000000000027941 */ /* 0x000fea0003800200 */
.L_x_37265:
        /* <DEDUP_REMOVED lines=15> */
.L_x_37272:
        /* <DEDUP_REMOVED lines=13> */
.L_x_37274:
[----:B------:R-:W-:Y:S05]  /*79c0*/  BSYNC.RECONVERGENT B3 ;  /* 0x0000000000037941 */ /* 0x000fea0003800200 */
.L_x_37273:
        /* <DEDUP_REMOVED lines=42> */
.L_x_37271:
[----:B------:R-:W-:Y:S05]  /*7c70*/  BSYNC.RECONVERGENT B2 ;  /* 0x0000000000027941 */ /* 0x000fea0003800200 */
.L_x_37270:
[----:B------:R-:W-:Y:S01]  /*7c80*/  ISETP.NE.AND P6, PT, R76, 0x1, PT ;  /* 0x000000014c00780c */ /* 0x000fe20003fc5270 */
[----:B------:R-:W-:Y:S01]  /*7c90*/  BSSY.RECONVERGENT B2, `(.L_x_37275) ;  /* 0x000004a000027945 */ /* 0x000fe20003800200 */
[----:B------:R-:W-:Y:S01]  /*7ca0*/  I2FP.F32.U32 R16, R7 ;  /* 0x0000000700107245 */ /* 0x000fe20000201000 */
[----:B------:R-:W-:Y:S01]  /*7cb0*/  FMUL.FTZ R79, R79, R165 ;  /* 0x000000a54f4f7220 */ /* 0x000fe20000410000 */
[----:B------:R-:W-:-:S03]  /*7cc0*/  IMAD.MOV.U32 R77, RZ, RZ, R6 ;  /* 0x000000ffff4d7224 */ /* 0x000fc600078e0006 */
        /* <DEDUP_REMOVED lines=12> */
.L_x_37277:
        /* <DEDUP_REMOVED lines=15> */
.L_x_37279:
[----:B------:R-:W-:Y:S05]  /*7e80*/  BSYNC.RECONVERGENT B3 ;  /* 0x0000000000037941 */ /* 0x000fea0003800200 */
.L_x_37278:
        /* <DEDUP_REMOVED lines=42> */
.L_x_37276:
[----:B------:R-:W-:Y:S05]  /*8130*/  BSYNC.RECONVERGENT B2 ;  /* 0x0000000000027941 */ /* 0x000fea0003800200 */
.L_x_37275:
[-C--:B------:R-:W-:Y:S01]  /*8140*/  FMUL.FTZ R163, R64, R165.reuse ;  /* 0x000000a540a37220 */ /* 0x080fe20000410000 */
[-C--:B------:R-:W-:Y:S01]  /*8150*/  FSETP.GTU.FTZ.AND P6, PT, R167, R166.reuse, PT ;  /* 0x000000a6a700720b */ /* 0x080fe20003fdc000 */
[----:B------:R-:W-:Y:S01]  /*8160*/  FMUL.FTZ R139, R65, R165 ;  /* 0x000000a5418b7220 */ /* 0x000fe20000410000 */
[----:B------:R-:W-:Y:S01]  /*8170*/  I2FP.F32.U32 R76, R77 ;  /* 0x0000004d004c7245 */ /* 0x000fe20000201000 */
[-C--:B------:R-:W-:Y:S01]  /*8180*/  FMUL.FTZ R7, R66, R165.reuse ;  /* 0x000000a542077220 */ /* 0x080fe20000410000 */
[----:B------:R-:W-:Y:S01]  /*8190*/  FSEL R163, R163, RZ, !P6 ;  /* 0x000000ffa3a37208 */ /* 0x000fe20007000000 */
[----:B------:R-:W-:Y:S01]  /*81a0*/  FMUL.FTZ R138, R67, R165 ;  /* 0x000000a5438a7220 */ /* 0x000fe20000410000 */
[----:B------:R-:W-:Y:S01]  /*81b0*/  SEL R162, RZ, 0x1, P6 ;  /* 0x00000001ffa27807 */ /* 0x000fe20003000000 */
[----:B------:R-:W-:Y:S01]  /*81c0*/  FFMA.FTZ R137, R76, R137, 1.1641532182693481445e-10 ;  /* 0x2f0000004c897423 */ /* 0x000fe20000010089 */
[----:B------:R-:W-:Y:S02]  /*81d0*/  FSETP.GTU.FTZ.AND P6, PT, R169, R166, PT ;  /* 0x000000a6a900720b */ /* 0x000fe40003fdc000 */
[----:B------:R-:W-:-:S02]  /*81e0*/  FSEL R168, R168, RZ, P2 ;  /* 0x000000ffa8a87208 */ /* 0x000fc40001000000 */
[----:B------:R-:W-:Y:S02]  /*81f0*/  FSEL R139, R139, RZ, !P6 ;  /* 0x000000ff8b8b7208 */ /* 0x000fe40007000000 */
[----:B------:R-:W-:Y:S01]  /*8200*/  SEL R167, RZ, 0x1, P6 ;  /* 0x00000001ffa77807 */ /* 0x000fe20003000000 */
[----:B------:R-:W-:Y:S01]  /*8210*/  FADD.FTZ R76, R168, R163 ;  /* 0x000000a3a84c7221 */ /* 0x000fe20000010000 */
[-C--:B------:R-:W-:Y:S02]  /*8220*/  FSETP.GTU.FTZ.AND P6, PT, R171, R166.reuse, PT ;  /* 0x000000a6ab00720b */ /* 0x080fe40003fdc000 */
[----:B------:R-:W-:Y:S01]  /*8230*/  FSEL R170, R170, RZ, P3 ;  /* 0x000000ffaaaa7208 */ /* 0x000fe20001800000 */
[----:B------:R-:W-:Y:S01]  /*8240*/  @P1 FADD.FTZ R76, R68, R76 ;  /* 0x0000004c444c1221 */ /* 0x000fe20000010000 */
[----:B------:R-:W-:Y:S02]  /*8250*/  FSEL R7, R7, RZ, !P6 ;  /* 0x000000ff07077208 */ /* 0x000fe40007000000 */
[----:B------:R-:W-:Y:S01]  /*8260*/  SEL R169, RZ, 0x1, P6 ;  /* 0x00000001ffa97807 */ /* 0x000fe20003000000 */
[----:B------:R-:W-:Y:S01]  /*8270*/  FADD.FTZ R77, R170, R139 ;  /* 0x0000008baa4d7221 */ /* 0x000fe20000010000 */
[----:B------:R-:W-:-:S02]  /*8280*/  FSETP.GTU.FTZ.AND P6, PT, R137, R166, PT ;  /* 0x000000a68900720b */ /* 0x000fc40003fdc000 */
[----:B------:R-:W-:Y:S01]  /*8290*/  FSEL R78, R78, RZ, P4 ;  /* 0x000000ff4e4e7208 */ /* 0x000fe20002000000 */
[----:B------:R-:W-:Y:S01]  /*82a0*/  @P1 FADD.FTZ R77, R69, R77 ;  /* 0x0000004d454d1221 */ /* 0x000fe20000010000 */
[----:B------:R-:W-:Y:S02]  /*82b0*/  FSEL R138, R138, RZ, !P6 ;  /* 0x000000ff8a8a7208 */ /* 0x000fe40007000000 */
[----:B------:R-:W-:Y:S01]  /*82c0*/  FSEL R79, R79, RZ, P5 ;  /* 0x000000ff4f4f7208 */ /* 0x000fe20002800000 */
[----:B------:R-:W-:Y:S01]  /*82d0*/  FADD.FTZ R78, R78, R7 ;  /* 0x000000074e4e7221 */ /* 0x000fe20000010000 */
[----:B------:R-:W-:Y:S02]  /*82e0*/  SEL R137, RZ, 0x1, P6 ;  /* 0x00000001ff897807 */ /* 0x000fe40003000000 */
[----:B------:R-:W-:Y:S01]  /*82f0*/  PRMT R4, R162, 0x7610, R4 ;  /* 0x00007610a2047816 */ /* 0x000fe20000000004 */
[----:B------:R-:W-:Y:S01]  /*8300*/  FADD.FTZ R79, R138, R79 ;  /* 0x0000004f8a4f7221 */ /* 0x000fe20000010000 */
[----:B------:R-:W-:Y:S01]  /*8310*/  @P1 FADD.FTZ R78, R70, R78 ;  /* 0x0000004e464e1221 */ /* 0x000fe20000010000 */
[----:B------:R-:W-:-:S02]  /*8320*/  PRMT R3, R167, 0x7610, R3 ;  /* 0x00007610a7037816 */ /* 0x000fc40000000003 */
[----:B------:R-:W-:Y:S01]  /*8330*/  @P1 FADD.FTZ R79, R71, R79 ;  /* 0x0000004f474f1221 */ /* 0x000fe20000010000 */
[----:B------:R-:W-:Y:S02]  /*8340*/  PRMT R2, R169, 0x7610, R2 ;  /* 0x00007610a9027816 */ /* 0x000fe40000000002 */
[----:B------:R-:W-:Y:S01]  /*8350*/  PRMT R0, R137, 0x7610, R0 ;  /* 0x0000761089007816 */ /* 0x000fe20000000000 */
[----:B------:R-:W-:Y:S06]  /*8360*/  BRA `(.L_x_37280) ;  /* 0x0000001000d87947 */ /* 0x000fec0003800000 */
.L_x_37239:
        /* <DEDUP_REMOVED lines=16> */
.L_x_37283:
        /* <DEDUP_REMOVED lines=13> */
.L_x_37285:
[----:B------:R-:W-:Y:S05]  /*8540*/  BSYNC.RECONVERGENT B3 ;  /* 0x0000000000037941 */ /* 0x000fea0003800200 */
.L_x_37284:
        /* <DEDUP_REMOVED lines=42> */
.L_x_37282:
[----:B------:R-:W-:Y:S05]  /*87f0*/  BSYNC.RECONVERGENT B2 ;  /* 0x0000000000027941 */ /* 0x000fea0003800200 */
.L_x_37281:
[----:B------:R-:W0:Y:S01]  /*8800*/  LDC R137, c[0x0][0x404] ;  /* 0x00010100ff897b82 */ /* 0x000e220000000800 */
[----:B------:R-:W-:Y:S01]  /*8810*/  ISETP.NE.AND P3, PT, R139, 0x1, PT ;  /* 0x000000018b00780c */ /* 0x000fe20003f65270 */
[----:B------:R-:W-:Y:S01]  /*8820*/  IMAD.MOV.U32 R165, RZ, RZ, 0x2f800000 ;  /* 0x2f800000ffa57424 */ /* 0x000fe200078e00ff */
[----:B------:R-:W-:Y:S01]  /*8830*/  I2FP.F32.U32 R16, R138 ;  /* 0x0000008a00107245 */ /* 0x000fe20000201000 */
[----:B------:R-:W-:Y:S01]  /*8840*/  BSSY.RECONVERGENT B2, `(.L_x_37286) ;  /* 0x0000046000027945 */ /* 0x000fe20003800200 */
[----:B------:R-:W-:Y:S02]  /*8850*/  HFMA2 R138, -RZ, RZ, 0, 1.1920928955078125e-07 ;  /* 0x00000002ff8a7431 */ /* 0x000fe400000001ff */
[----:B------:R-:W-:Y:S02]  /*8860*/  IMAD.MOV.U32 R7, RZ, RZ, R6 ;  /* 0x000000ffff077224 */ /* 0x000fe400078e0006 */
[----:B------:R-:W-:-:S05]  /*8870*/  FFMA.FTZ R16, R16, R165, 1.1641532182693481445e-10 ;  /* 0x2f00000010107423 */ /* 0x000fca00000100a5 */
        /* <DEDUP_REMOVED lines=10> */
.L_x_37288:
        /* <DEDUP_REMOVED lines=13> */
.L_x_37290:
[----:B------:R-:W-:Y:S05]  /*89f0*/  BSYNC.RECONVERGENT B3 ;  /* 0x0000000000037941 */ /* 0x000fea0003800200 */
.L_x_37289:
        /* <DEDUP_REMOVED lines=42> */
.L_x_37287:
[----:B------:R-:W-:Y:S05]  /*8ca0*/  BSYNC.RECONVERGENT B2 ;  /* 0x0000000000027941 */ /* 0x000fea0003800200 */
.L_x_37286:
[----:B------:R-:W-:Y:S01]  /*8cb0*/  ISETP.NE.AND P4, PT, R138, 0x1, PT ;  /* 0x000000018a00780c */ /* 0x000fe20003f85270 */
[----:B------:R-:W-:Y:S01]  /*8cc0*/  BSSY.RECONVERGENT B2, `(.L_x_37291) ;  /* 0x0000047000027945 */ /* 0x000fe20003800200 */
[----:B------:R-:W-:Y:S01]  /*8cd0*/  I2FP.F32.U32 R16, R7 ;  /* 0x0000000700107245 */ /* 0x000fe20000201000 */
        /* <DEDUP_REMOVED lines=13> */
.L_x_37293:
        /* <DEDUP_REMOVED lines=13> */
.L_x_37295:
[----:B------:R-:W-:Y:S05]  /*8e80*/  BSYNC.RECONVERGENT B3 ;  /* 0x0000000000037941 */ /* 0x000fea0003800200 */
.L_x_37294:
        /* <DEDUP_REMOVED lines=42> */
.L_x_37292:
[----:B------:R-:W-:Y:S05]  /*9130*/  BSYNC.RECONVERGENT B2 ;  /* 0x0000000000027941 */ /* 0x000fea0003800200 */
.L_x_37291:
[----:B------:R-:W-:Y:S01]  /*9140*/  ISETP.NE.AND P5, PT, R139, 0x1, PT ;  /* 0x000000018b00780c */ /* 0x000fe20003fa5270 */
[----:B------:R-:W-:Y:S01]  /*9150*/  BSSY.RECONVERGENT B2, `(.L_x_37296) ;  /* 0x0000047000027945 */ /* 0x000fe20003800200 */
[----:B------:R-:W-:Y:S02]  /*9160*/  I2FP.F32.U32 R16, R7 ;  /* 0x0000000700107245 */ /* 0x000fe40000201000 */
        /* <DEDUP_REMOVED lines=13> */
.L_x_37298:
        /* <DEDUP_REMOVED lines=13> */
.L_x_37300:
[----:B------:R-:W-:Y:S05]  /*9310*/  BSYNC.RECONVERGENT B3 ;  /* 0x0000000000037941 */ /* 0x000fea0003800200 */
.L_x_37299:
        /* <DEDUP_REMOVED lines=42> */
.L_x_37297:
[----:B------:R-:W-:Y:S05]  /*95c0*/  BSYNC.RECONVERGENT B2 ;  /* 0x0000000000027941 */ /* 0x000fea0003800200 */
.L_x_37296:
        /* <DEDUP_REMOVED lines=16> */
.L_x_37280:
        /* <DEDUP_REMOVED lines=24> */
.L_x_37301:
[----:B01----:R-:W-:Y:S01]  /*9850*/  IMAD.MOV.U32 R7, RZ, RZ, R164 ;  /* 0x000000ffff077224 */ /* 0x003fe200078e00a4 */
[----:B------:R-:W-:-:S07]  /*9860*/  IADD3 R136, PT, PT, R136, 0x20, RZ ;  /* 0x0000002088887810 */ /* 0x000fce0007ffe0ff */
.L_x_37238:
[----:B------:R-:W-:Y:S05]  /*9870*/  BSYNC.RECONVERGENT B1 ;  /* 0x0000000000017941 */ /* 0x000fea0003800200 */
.L_x_37237:
        /* <DEDUP_REMOVED lines=35> */
.L_x_37307:
        /* <DEDUP_REMOVED lines=13> */
.L_x_37309:
[----:B------:R-:W-:Y:S05]  /*9b80*/  BSYNC.RECONVERGENT B3 ;  /* 0x0000000000037941 */ /* 0x000fea0003800200 */
.L_x_37308:
        /* <DEDUP_REMOVED lines=42> */
.L_x_37306:
[----:B------:R-:W-:Y:S05]  /*9e30*/  BSYNC.RECONVERGENT B2 ;  /* 0x0000000000027941 */ /* 0x000fea0003800200 */
.L_x_37305:
[----:B------:R-:W0:Y:S01]  /*9e40*/  LDC R165, c[0x0][0x404] ;  /* 0x00010100ffa57b82 */ /* 0x000e220000000800 */
[----:B------:R-:W-:Y:S01]  /*9e50*/  ISETP.NE.AND P3, PT, R139, 0x1, PT ;  /* 0x000000018b00780c */ /* 0x000fe20003f65270 */
[----:B------:R-:W-:Y:S01]  /*9e60*/  IMAD.MOV.U32 R16, RZ, RZ, 0x2f800000 ;  /* 0x2f800000ff107424 */ /* 0x000fe200078e00ff */
[----:B------:R-:W-:Y:S01]  /*9e70*/  I2FP.F32.U32 R7, R138 ;  /* 0x0000008a00077245 */ /* 0x000fe20000201000 */
[----:B------:R-:W-:Y:S04]  /*9e80*/  BSSY.RECONVERGENT B2, `(.L_x_37310) ;  /* 0x0000048000027945 */ /* 0x000fe80003800200 */
[----:B------:R-:W1:Y:S01]  /*9e90*/  LDC R137, c[0x0][0x408] ;  /* 0x00010200ff897b82 */ /* 0x000e620000000800 */
[----:B------:R-:W-:Y:S01]  /*9ea0*/  FFMA.FTZ R138, R7, R16, 1.1641532182693481445e-10 ;  /* 0x2f000000078a7423 */ /* 0x000fe20000010010 */
[----:B------:R-:W-:-:S04]  /*9eb0*/  IMAD.MOV.U32 R7, RZ, RZ, R6 ;  /* 0x000000ffff077224 */ /* 0x000fc800078e0006 */
[----:B0-----:R-:W-:Y:S01]  /*9ec0*/  FSETP.LE.FTZ.AND P2, PT, R138, R165, PT ;  /* 0x000000a58a00720b */ /* 0x001fe20003f53000 */
[----:B------:R-:W-:Y:S02]  /*9ed0*/  HFMA2 R138, -RZ, RZ, 0, 1.1920928955078125e-07 ;  /* 0x00000002ff8a7431 */ /* 0x000fe400000001ff */
        /* <DEDUP_REMOVED lines=10> */
.L_x_37312:
        /* <DEDUP_REMOVED lines=13> */
.L_x_37314:
[----:B------:R-:W-:Y:S05]  /*a050*/  BSYNC.RECONVERGENT B3 ;  /* 0x0000000000037941 */ /* 0x000fea0003800200 */
.L_x_37313:
        /* <DEDUP_REMOVED lines=42> */
.L_x_37311:
[----:B------:R-:W-:Y:S05]  /*a300*/  BSYNC.RECONVERGENT B2 ;  /* 0x0000000000027941 */ /* 0x000fea0003800200 */
.L_x_37310:
        /* <DEDUP_REMOVED lines=15> */
.L_x_37317:
        /* <DEDUP_REMOVED lines=13> */
.L_x_37319:
[----:B------:R-:W-:Y:S05]  /*a4d0*/  BSYNC.RECONVERGENT B3 ;  /* 0x0000000000037941 */ /* 0x000fea0003800200 */
.L_x_37318:
        /* <DEDUP_REMOVED lines=42> */
.L_x_37316:
[----:B------:R-:W-:Y:S05]  /*a780*/  BSYNC.RECONVERGENT B2 ;  /* 0x0000000000027941 */ /* 0x000fea0003800200 */
.L_x_37315:
[----:B------:R-:W-:Y:S01]  /*a790*/  ISETP.NE.AND P4, PT, R139, 0x1, PT ;  /* 0x000000018b00780c */ /* 0x000fe20003f85270 */
[----:B------:R-:W-:Y:S01]  /*a7a0*/  BSSY.RECONVERGENT B2, `(.L_x_37320) ;  /* 0x0000048000027945 */ /* 0x000fe20003800200 */
[----:B------:R-:W-:Y:S01]  /*a7b0*/  I2FP.F32.U32 R7, R80 ;  /* 0x0000005000077245 */ /* 0x000fe20000201000 */
[----:B------:R-:W-:Y:S01]  /*a7c0*/  FMUL.FTZ R168, R81, R137 ;  /* 0x0000008951a87220 */ /* 0x000fe20000410000 */
[----:B------:R-:W-:-:S03]  /*a7d0*/  IMAD.MOV.U32 R138, RZ, RZ, 0x2 ;  /* 0x00000002ff8a7424 */ /* 0x000fc600078e00ff */
        /* <DEDUP_REMOVED lines=12> */
.L_x_37322:
        /* <DEDUP_REMOVED lines=13> */
.L_x_37324:
[----:B------:R-:W-:Y:S05]  /*a970*/  BSYNC.RECONVERGENT B3 ;  /* 0x0000000000037941 */ /* 0x000fea0003800200 */
.L_x_37323:
        /* <DEDUP_REMOVED lines=42> */
.L_x_37321:
[----:B------:R-:W-:Y:S05]  /*ac20*/  BSYNC.RECONVERGENT B2 ;  /* 0x0000000000027941 */ /* 0x000fea0003800200 */
.L_x_37320:
        /* <DEDUP_REMOVED lines=15> */
.L_x_37327:
        /* <DEDUP_REMOVED lines=13> */
.L_x_37329:
[----:B------:R-:W-:Y:S05]  /*adf0*/  BSYNC.RECONVERGENT B3 ;  /* 0x0000000000037941 */ /* 0x000fea0003800200 */
.L_x_37328:
        /* <DEDUP_REMOVED lines=42> */
.L_x_37326:
[----:B------:R-:W-:Y:S05]  /*b0a0*/  BSYNC.RECONVERGENT B2 ;  /* 0x0000000000027941 */ /* 0x000fea0003800200 */
.L_x_37325:
[----:B------:R-:W-:Y:S01]  /*b0b0*/  ISETP.NE.AND P5, PT, R139, 0x1, PT ;  /* 0x000000018b00780c */ /* 0x000fe20003fa5270 */
[----:B------:R-:W-:Y:S01]  /*b0c0*/  BSSY.RECONVERGENT B2, `(.L_x_37330) ;  /* 0x0000048000027945 */ /* 0x000fe20003800200 */
[----:B------:R-:W-:Y:S01]  /*b0d0*/  I2FP.F32.U32 R7, R81 ;  /* 0x0000005100077245 */ /* 0x000fe20000201000 */
[----:B------:R-:W-:Y:S01]  /*b0e0*/  FMUL.FTZ R82, R82, R137 ;  /* 0x0000008952527220 */ /* 0x000fe20000410000 */
[----:B------:R-:W-:-:S03]  /*b0f0*/  IMAD.MOV.U32 R138, RZ, RZ, 0x2 ;  /* 0x00000002ff8a7424 */ /* 0x000fc600078e00ff */
        /* <DEDUP_REMOVED lines=12> */
.L_x_37332:
        /* <DEDUP_REMOVED lines=13> */
.L_x_37334:
[----:B------:R-:W-:Y:S05]  /*b290*/  BSYNC.RECONVERGENT B3 ;  /* 0x0000000000037941 */ /* 0x000fea0003800200 */
.L_x_37333:
        /* <DEDUP_REMOVED lines=42> */
.L_x_37331:
[----:B------:R-:W-:Y:S05]  /*b540*/  BSYNC.RECONVERGENT B2 ;  /* 0x0000000000027941 */ /* 0x000fea0003800200 */
.L_x_37330:
        /* <DEDUP_REMOVED lines=15> */
.L_x_37337:
        /* <DEDUP_REMOVED lines=13> */
.L_x_37339:
[----:B------:R-:W-:Y:S05]  /*b710*/  BSYNC.RECONVERGENT B3 ;  /* 0x0000000000037941 */ /* 0x000fea0003800200 */
.L_x_37338:
        /* <DEDUP_REMOVED lines=42> */
.L_x_37336:
[----:B------:R-:W-:Y:S05]  /*b9c0*/  BSYNC.RECONVERGENT B2 ;  /* 0x0000000000027941 */ /* 0x000fea0003800200 */
.L_x_37335:
[----:B------:R-:W-:Y:S01]  /*b9d0*/  ISETP.NE.AND P6, PT, R139, 0x1, PT ;  /* 0x000000018b00780c */ /* 0x000fe20003fc5270 */
[----:B------:R-:W-:Y:S01]  /*b9e0*/  BSSY.RECONVERGENT B2, `(.L_x_37340) ;  /* 0x000004a000027945 */ /* 0x000fe20003800200 */
[----:B------:R-:W-:Y:S01]  /*b9f0*/  I2FP.F32.U32 R7, R81 ;  /* 0x0000005100077245 */ /* 0x000fe20000201000 */
[----:B------:R-:W-:-:S04]  /*ba00*/  FMUL.FTZ R83, R83, R137 ;  /* 0x0000008953537220 */ /* 0x000fc80000410000 */
[----:B------:R-:W-:Y:S01]  /*ba10*/  FFMA.FTZ R80, R7, R16, 1.1641532182693481445e-10 ;  /* 0x2f00000007507423 */ /* 0x000fe20000010010 */
[----:B------:R-:W-:Y:S02]  /*ba20*/  HFMA2 R16, -RZ, RZ, 0, 1.1920928955078125e-07 ;  /* 0x00000002ff107431 */ /* 0x000fe400000001ff */
[----:B------:R-:W-:Y:S02]  /*ba30*/  IMAD.MOV.U32 R7, RZ, RZ, R6 ;  /* 0x000000ffff077224 */ /* 0x000fe400078e0006 */
        /* <DEDUP_REMOVED lines=10> */
.L_x_37342:
        /* <DEDUP_REMOVED lines=15> */
.L_x_37344:
[----:B------:R-:W-:Y:S05]  /*bbd0*/  BSYNC.RECONVERGENT B3 ;  /* 0x0000000000037941 */ /* 0x000fea0003800200 */
.L_x_37343:
        /* <DEDUP_REMOVED lines=42> */
.L_x_37341:
[----:B------:R-:W-:Y:S05]  /*be80*/  BSYNC.RECONVERGENT B2 ;  /* 0x0000000000027941 */ /* 0x000fea0003800200 */
.L_x_37340:
[----:B------:R-:W-:Y:S01]  /*be90*/  FMUL.FTZ R80, R64, R137 ;  /* 0x0000008940507220 */ /* 0x000fe20000410000 */
[----:B------:R-:W-:Y:S01]  /*bea0*/  FSETP.GTU.FTZ.AND P6, PT, R166, R165, PT ;  /* 0x000000a5a600720b */ /* 0x000fe20003fdc000 */
[----:B------:R-:W-:Y:S01]  /*beb0*/  FMUL.FTZ R81, R65, R137 ;  /* 0x0000008941517220 */ /* 0x000fe20000410000 */
[----:B------:R-:W-:Y:S01]  /*bec0*/  I2FP.F32.U32 R7, R7 ;  /* 0x0000000700077245 */ /* 0x000fe20000201000 */
[----:B------:R-:W-:Y:S01]  /*bed0*/  IMAD.MOV.U32 R138, RZ, RZ, 0x2f800000 ;  /* 0x2f800000ff8a7424 */ /* 0x000fe200078e00ff */
[----:B------:R-:W-:Y:S01]  /*bee0*/  FSEL R80, R80, RZ, !P6 ;  /* 0x000000ff50507208 */ /* 0x000fe20007000000 */
[----:B------:R-:W-:Y:S01]  /*bef0*/  FMUL.FTZ R139, R66, R137 ;  /* 0x00000089428b7220 */ /* 0x000fe20000410000 */
[----:B------:R-:W-:Y:S01]  /*bf00*/  SEL R162, RZ, 0x1, P6 ;  /* 0x00000001ffa27807 */ /* 0x000fe20003000000 */
[----:B------:R-:W-:Y:S01]  /*bf10*/  FFMA.FTZ R138, R7, R138, 1.1641532182693481445e-10 ;  /* 0x2f000000078a7423 */ /* 0x000fe2000001008a */
[----:B------:R-:W-:Y:S01]  /*bf20*/  FSETP.GTU.FTZ.AND P6, PT, R170, R165, PT ;  /* 0x000000a5aa00720b */ /* 0x000fe20003fdc000 */
[----:B------:R-:W-:Y:S01]  /*bf30*/  FMUL.FTZ R137, R67, R137 ;  /* 0x0000008943897220 */ /* 0x000fe20000410000 */
        /* <DEDUP_REMOVED lines=25> */
.L_x_37304:
        /* <DEDUP_REMOVED lines=16> */
.L_x_37348:
        /* <DEDUP_REMOVED lines=13> */
.L_x_37350:
[----:B------:R-:W-:Y:S05]  /*c2a0*/  BSYNC.RECONVERGENT B3 ;  /* 0x0000000000037941 */ /* 0x000fea0003800200 */
.L_x_37349:
        /* <DEDUP_REMOVED lines=42> */
.L_x_37347:
[----:B------:R-:W-:Y:S05]  /*c550*/  BSYNC.RECONVERGENT B2 ;  /* 0x0000000000027941 */ /* 0x000fea0003800200 */
.L_x_37346:
[----:B------:R-:W0:Y:S01]  /*c560*/  LDC R137, c[0x0][0x404] ;  /* 0x00010100ff897b82 */ /* 0x000e220000000800 */
[----:B------:R-:W-:Y:S01]  /*c570*/  ISETP.NE.AND P3, PT, R139, 0x1, PT ;  /* 0x000000018b00780c */ /* 0x000fe20003f65270 */
[----:B------:R-:W-:Y:S01]  /*c580*/  HFMA2 R165, -RZ, RZ, 0.1171875, 0 ;  /* 0x2f800000ffa57431 */ /* 0x000fe200000001ff */
[----:B------:R-:W-:Y:S01]  /*c590*/  I2FP.F32.U32 R16, R138 ;  /* 0x0000008a00107245 */ /* 0x000fe20000201000 */
[----:B------:R-:W-:Y:S01]  /*c5a0*/  BSSY.RECONVERGENT B2, `(.L_x_37351) ;  /* 0x0000046000027945 */ /* 0x000fe20003800200 */
[----:B------:R-:W-:Y:S02]  /*c5b0*/  IMAD.MOV.U32 R138, RZ, RZ, 0x2 ;  /* 0x00000002ff8a7424 */ /* 0x000fe400078e00ff */
[----:B------:R-:W-:Y:S02]  /*c5c0*/  IMAD.MOV.U32 R7, RZ, RZ, R6 ;  /* 0x000000ffff077224 */ /* 0x000fe400078e0006 */
[----:B------:R-:W-:-:S05]  /*c5d0*/  FFMA.FTZ R16, R16, R165, 1.1641532182693481445e-10 ;  /* 0x2f00000010107423 */ /* 0x000fca00000100a5 */
[----:B0-----:R-:W-:Y:S01]  /*c5e0*/  FSETP.LE.FTZ.AND P2, PT, R16, R137, PT ;  /* 0x000000891000720b */ /* 0x001fe20003f53000 */
        /* <DEDUP_REMOVED lines=9> */
.L_x_37353:
        /* <DEDUP_REMOVED lines=13> */
.L_x_37355:
[----:B------:R-:W-:Y:S05]  /*c750*/  BSYNC.RECONVERGENT B3 ;  /* 0x0000000000037941 */ /* 0x000fea0003800200 */
.L_x_37354:
        /* <DEDUP_REMOVED lines=42> */
.L_x_37352:
[----:B------:R-:W-:Y:S05]  /*ca00*/  BSYNC.RECONVERGENT B2 ;  /* 0x0000000000027941 */ /* 0x000fea0003800200 */
.L_x_37351:
        /* <DEDUP_REMOVED lines=16> */
.L_x_37358:
        /* <DEDUP_REMOVED lines=13> */
.L_x_37360:
[----:B------:R-:W-:Y:S05]  /*cbe0*/  BSYNC.RECONVERGENT B3 ;  /* 0x0000000000037941 */ /* 0x000fea0003800200 */
.L_x_37359:
        /* <DEDUP_REMOVED lines=42> */
.L_x_37357:
[----:B------:R-:W-:Y:S05]  /*ce90*/  BSYNC.RECONVERGENT B2 ;  /* 0x0000000000027941 */ /* 0x000fea0003800200 */
.L_x_37356:
[----:B------:R-:W-:Y:S01]  /*cea0*/  ISETP.NE.AND P5, PT, R139, 0x1, PT ;  /* 0x000000018b00780c */ /* 0x000fe20003fa5270 */
[----:B------:R-:W-:Y:S01]  /*ceb0*/  BSSY.RECONVERGENT B2, `(.L_x_37361) ;  /* 0x0000047000027945 */ /* 0x000fe20003800200 */
[----:B------:R-:W-:Y:S01]  /*cec0*/  I2FP.F32.U32 R16, R7 ;  /* 0x0000000700107245 */ /* 0x000fe20000201000 */
[----:B------:R-:W-:-:S04]  /*ced0*/  IMAD.MOV.U32 R7, RZ, RZ, R6 ;  /* 0x000000ffff077224 */ /* 0x000fc800078e0006 */
        /* <DEDUP_REMOVED lines=12> */
.L_x_37363:
        /* <DEDUP_REMOVED lines=13> */
.L_x_37365:
[----:B------:R-:W-:Y:S05]  /*d070*/  BSYNC.RECONVERGENT B3 ;  /* 0x0000000000037941 */ /* 0x000fea0003800200 */
.L_x_37364:
        /* <DEDUP_REMOVED lines=42> */
.L_x_37362:
[----:B------:R-:W-:Y:S05]  /*d320*/  BSYNC.RECONVERGENT B2 ;  /* 0x0000000000027941 */ /* 0x000fea0003800200 */
.L_x_37361:
        /* <DEDUP_REMOVED lines=16> */
.L_x_37345:
[----:B------:R-:W0:Y:S01]  /*d430*/  LDC.64 R162, c[0x0][0x3a8] ;  /* 0x0000ea00ffa27b82 */ /* 0x000e220000000a00 */
[----:B------:R-:W-:Y:S02]  /*d440*/  SEL R7, RZ, 0x1000000, !P5 ;  /* 0x01000000ff077807 */ /* 0x000fe40006800000 */
[----:B------:R-:W-:Y:S02]  /*d450*/  SEL R166, RZ, 0x10000, !P4 ;  /* 0x00010000ffa67807 */ /* 0x000fe40006000000 */
[----:B------:R-:W-:-:S03]  /*d460*/  SEL R137, RZ, 0x100, !P3 ;  /* 0x00000100ff897807 */ /* 0x000fc60005800000 */
[----:B------:R-:W1:Y:S01]  /*d470*/  LDC.64 R138, c[0x0][0x3b0] ;  /* 0x0000ec00ff8a7b82 */ /* 0x000e620000000a00 */
[----:B------:R-:W-:Y:S02]  /*d480*/  IADD3 R7, PT, PT, R137, R7, R166 ;  /* 0x0000000789077210 */ /* 0x000fe40007ffe0a6 */
[----:B------:R-:W-:-:S05]  /*d490*/  SEL R166, RZ, 0x1, !P2 ;  /* 0x00000001ffa67807 */ /* 0x000fca0005000000 */
[----:B------:R-:W-:Y:S02]  /*d4a0*/  IMAD.IADD R7, R7, 0x1, R166 ;  /* 0x0000000107077824 */ /* 0x000fe400078e02a6 */
        /* <DEDUP_REMOVED lines=16> */
.L_x_37366:
[----:B01----:R-:W-:Y:S01]  /*d5b0*/  MOV R7, R164 ;  /* 0x000000a400077202 */ /* 0x003fe20000000f00 */
[----:B------:R-:W-:-:S07]  /*d5c0*/  VIADD R136, R136, 0x20 ;  /* 0x0000002088887836 */ /* 0x000fce0000000000 */
.L_x_37303:
[----:B------:R-:W-:Y:S05]  /*d5d0*/  BSYNC.RECONVERGENT B1 ;  /* 0x0000000000017941 */ /* 0x000fea0003800200 */
.L_x_37302:
        /* <DEDUP_REMOVED lines=35> */
.L_x_37372:
        /* <DEDUP_REMOVED lines=13> */
.L_x_37374:
[----:B------:R-:W-:Y:S05]  /*d8e0*/  BSYNC.RECONVERGENT B3 ;  /* 0x0000000000037941 */ /* 0x000fea0003800200 */
.L_x_37373:
        /* <DEDUP_REMOVED lines=42> */
.L_x_37371:
[----:B------:R-:W-:Y:S05]  /*db90*/  BSYNC.RECONVERGENT B2 ;  /* 0x0000000000027941 */ /* 0x000fea0003800200 */
.L_x_37370:
[----:B------:R-:W0:Y:S01]  /*dba0*/  LDC R166, c[0x0][0x404] ;  /* 0x00010100ffa67b82 */ /* 0x000e220000000800 */
[----:B------:R-:W-:Y:S01]  /*dbb0*/  ISETP.NE.AND P3, PT, R138, 0x1, PT ;  /* 0x000000018a00780c */ /* 0x000fe20003f65270 */
[----:B------:R-:W-:Y:S01]  /*dbc0*/  BSSY.RECONVERGENT B2, `(.L_x_37375) ;  /* 0x000004a000027945 */ /* 0x000fe20003800200 */
[----:B------:R-:W-:Y:S01]  /*dbd0*/  I2FP.F32.U32 R16, R137 ;  /* 0x0000008900107245 */ /* 0x000fe20000201000 */
[----:B------:R-:W-:Y:S02]  /*dbe0*/  HFMA2 R137, -RZ, RZ, 0.1171875, 0 ;  /* 0x2f800000ff897431 */ /* 0x000fe400000001ff */
[----:B------:R-:W-:Y:S02]  /*dbf0*/  IMAD.MOV.U32 R139, RZ, RZ, 0x2 ;  /* 0x00000002ff8b7424 */ /* 0x000fe400078e00ff */
        /* <DEDUP_REMOVED lines=14> */
.L_x_37377:
        /* <DEDUP_REMOVED lines=13> */
.L_x_37379:
[----:B------:R-:W-:Y:S05]  /*ddb0*/  BSYNC.RECONVERGENT B3 ;  /* 0x0000000000037941 */ /* 0x000fea0003800200 */
.L_x_37378:
        /* <DEDUP_REMOVED lines=42> */
.L_x_37376:
[----:B------:R-:W-:Y:S05]  /*e060*/  BSYNC.RECONVERGENT B2 ;  /* 0x0000000000027941 */ /* 0x000fea0003800200 */
.L_x_37375:
        /* <DEDUP_REMOVED lines=15> */
.L_x_37382:
        /* <DEDUP_REMOVED lines=13> */
.L_x_37384:
[----:B------:R-:W-:Y:S05]  /*e230*/  BSYNC.RECONVERGENT B3 ;  /* 0x0000000000037941 */ /* 0x000fea0003800200 */
.L_x_37383:
        /* <DEDUP_REMOVED lines=42> */
.L_x_37381:
[----:B------:R-:W-:Y:S05]  /*e4e0*/  BSYNC.RECONVERGENT B2 ;  /* 0x0000000000027941 */ /* 0x000fea0003800200 */
.L_x_37380:
[----:B------:R-:W-:Y:S01]  /*e4f0*/  ISETP.NE.AND P4, PT, R84, 0x1, PT ;  /* 0x000000015400780c */ /* 0x000fe20003f85270 */
[----:B------:R-:W-:Y:S01]  /*e500*/  FMUL.FTZ R170, R85, R165 ;  /* 0x000000a555aa7220 */ /* 0x000fe20000410000 */
        /* <DEDUP_REMOVED lines=15> */
.L_x_37387:
        /* <DEDUP_REMOVED lines=13> */
.L_x_37389:
[----:B------:R-:W-:Y:S05]  /*e6d0*/  BSYNC.RECONVERGENT B3 ;  /* 0x0000000000037941 */ /* 0x000fea0003800200 */
.L_x_37388:
        /* <DEDUP_REMOVED lines=42> */
.L_x_37386:
[----:B------:R-:W-:Y:S05]  /*e980*/  BSYNC.RECONVERGENT B2 ;  /* 0x0000000000027941 */ /* 0x000fea0003800200 */
.L_x_37385:
        /* <DEDUP_REMOVED lines=15> */
.L_x_37392:
        /* <DEDUP_REMOVED lines=13> */
.L_x_37394:
[----:B------:R-:W-:Y:S05]  /*eb50*/  BSYNC.RECONVERGENT B3 ;  /* 0x0000000000037941 */ /* 0x000fea0003800200 */
.L_x_37393:
        /* <DEDUP_REMOVED lines=42> */
.L_x_37391:
[----:B------:R-:W-:Y:S05]  /*ee00*/  BSYNC.RECONVERGENT B2 ;  /* 0x0000000000027941 */ /* 0x000fea0003800200 */
.L_x_37390:
        /* <DEDUP_REMOVED lines=17> */
.L_x_37397:
        /* <DEDUP_REMOVED lines=13> */
.L_x_37399:
[----:B------:R-:W-:Y:S05]  /*eff0*/  BSYNC.RECONVERGENT B3 ;  /* 0x0000000000037941 */ /* 0x000fea0003800200 */
.L_x_37398:
        /* <DEDUP_REMOVED lines=42> */
.L_x_37396:
[----:B------:R-:W-:Y:S05]  /*f2a0*/  BSYNC.RECONVERGENT B2 ;  /* 0x0000000000027941 */ /* 0x000fea0003800200 */
.L_x_37395:
        /* <DEDUP_REMOVED lines=15> */
.L_x_37402:
        /* <DEDUP_REMOVED lines=13> */
.L_x_37404:
[----:B------:R-:W-:Y:S05]  /*f470*/  BSYNC.RECONVERGENT B3 ;  /* 0x0000000000037941 */ /* 0x000fea0003800200 */
.L_x_37403:
        /* <DEDUP_REMOVED lines=42> */
.L_x_37401:
[----:B------:R-:W-:Y:S05]  /*f720*/  BSYNC.RECONVERGENT B2 ;  /* 0x0000000000027941 */ /* 0x000fea0003800200 */
.L_x_37400:
[----:B------:R-:W-:Y:S01]  /*f730*/  ISETP.NE.AND P6, PT, R84, 0x1, PT ;  /* 0x000000015400780c */ /* 0x000fe20003fc5270 */
[----:B------:R-:W-:Y:S01]  /*f740*/  BSSY.RECONVERGENT B2, `(.L_x_37405) ;  /* 0x000004a000027945 */ /* 0x000fe20003800200 */
[----:B------:R-:W-:Y:S01]  /*f750*/  I2FP.F32.U32 R16, R7 ;  /* 0x0000000700107245 */ /* 0x000fe20000201000 */
[----:B------:R-:W-:Y:S01]  /*f760*/  FMUL.FTZ R87, R87, R165 ;  /* 0x000000a557577220 */ /* 0x000fe20000410000 */
[----:B------:R-:W-:-:S03]  /*f770*/  IMAD.MOV.U32 R85, RZ, RZ, R6 ;  /* 0x000000ffff557224 */ /* 0x000fc600078e0006 */
        /* <DEDUP_REMOVED lines=12> */
.L_x_37407:
        /* <DEDUP_REMOVED lines=15> */
.L_x_37409:
[----:B------:R-:W-:Y:S05]  /*f930*/  BSYNC.RECONVERGENT B3 ;  /* 0x0000000000037941 */ /* 0x000fea0003800200 */
.L_x_37408:
        /* <DEDUP_REMOVED lines=42> */
.L_x_37406:
[----:B------:R-:W-:Y:S05]  /*fbe0*/  BSYNC.RECONVERGENT B2 ;  /* 0x0000000000027941 */ /* 0x000fea0003800200 */
.L_x_37405:
        /* <DEDUP_REMOVED lines=35> */
.L_x_37369:
        /* <DEDUP_REMOVED lines=16> */
.L_x_37413:
        /* <DEDUP_REMOVED lines=13> */
.L_x_37415:
[----:B------:R-:W-:Y:S05]  /*fff0*/  BSYNC.RECONVERGENT B3 ;  /* 0x0000000000037941 */ /* 0x000fea0003800200 */
.L_x_37414:
        /* <DEDUP_REMOVED lines=42> */
.L_x_37412:
[----:B------:R-:W-:Y:S05]  /*102a0*/  BSYNC.RECONVERGENT B2 ;  /* 0x0000000000027941 */ /* 0x000fea0003800200 */
.L_x_37411:
[----:B------:R-:W0:Y:S01]  /*102b0*/  LDC R137, c[0x0][0x404] ;  /* 0x00010100ff897b82 */ /* 0x000e220000000800 */
[----:B------:R-:W-:Y:S01]  /*102c0*/  ISETP.NE.AND P3, PT, R139, 0x1, PT ;  /* 0x000000018b00780c */ /* 0x000fe20003f65270 */
[----:B------:R-:W-:Y:S01]  /*102d0*/  HFMA2 R16, -RZ, RZ, 0.1171875, 0 ;  /* 0x2f800000ff107431 */ /* 0x000fe200000001ff */
[----:B------:R-:W-:Y:S01]  /*102e0*/  I2FP.F32.U32 R7, R138 ;  /* 0x0000008a00077245 */ /* 0x000fe20000201000 */
[----:B------:R-:W-:Y:S01]  /*102f0*/  BSSY.RECONVERGENT B2, `(.L_x_37416) ;  /* 0x0000046000027945 */ /* 0x000fe20003800200 */
[----:B------:R-:W-:-:S03]  /*10300*/  IMAD.MOV.U32 R162, RZ, RZ, 0x2 ;  /* 0x00000002ffa27424 */ /* 0x000fc600078e00ff */
[----:B------:R-:W-:Y:S01]  /*10310*/  FFMA.FTZ R138, R7, R16, 1.1641532182693481445e-10 ;  /* 0x2f000000078a7423 */ /* 0x000fe20000010010 */
[----:B------:R-:W-:-:S04]  /*10320*/  IMAD.MOV.U32 R7, RZ, RZ, R6 ;  /* 0x000000ffff077224 */ /* 0x000fc800078e0006 */
        /* <DEDUP_REMOVED lines=10> */
.L_x_37418:
        /* <DEDUP_REMOVED lines=13> */
.L_x_37420:
[----:B------:R-:W-:Y:S05]  /*104a0*/  BSYNC.RECONVERGENT B3 ;  /* 0x0000000000037941 */ /* 0x000fea0003800200 */
.L_x_37419:
        /* <DEDUP_REMOVED lines=42> */
.L_x_37417:
[----:B------:R-:W-:Y:S05]  /*10750*/  BSYNC.RECONVERGENT B2 ;  /* 0x0000000000027941 */ /* 0x000fea0003800200 */
.L_x_37416:
[----:B------:R-:W-:Y:S01]  /*10760*/  ISETP.NE.AND P4, PT, R162, 0x1, PT ;  /* 0x00000001a200780c */ /* 0x000fe20003f85270 */
[----:B------:R-:W-:Y:S01]  /*10770*/  BSSY.RECONVERGENT B2, `(.L_x_37421) ;  /* 0x0000047000027945 */ /* 0x000fe20003800200 */
[----:B------:R-:W-:Y:S01]  /*10780*/  I2FP.F32.U32 R7, R7 ;  /* 0x0000000700077245 */ /* 0x000fe20000201000 */
[----:B------:R-:W-:-:S04]  /*10790*/  IMAD.MOV.U32 R139, RZ, RZ, 0x2 ;  /* 0x00000002ff8b7424 */ /* 0x000fc800078e00ff */
        /* <DEDUP_REMOVED lines=12> */
.L_x_37423:
        /* <DEDUP_REMOVED lines=13> */
.L_x_37425:
[----:B------:R-:W-:Y:S05]  /*10930*/  BSYNC.RECONVERGENT B3 ;  /* 0x0000000000037941 */ /* 0x000fea0003800200 */
.L_x_37424:
        /* <DEDUP_REMOVED lines=42> */
.L_x_37422:
[----:B------:R-:W-:Y:S05]  /*10be0*/  BSYNC.RECONVERGENT B2 ;  /* 0x0000000000027941 */ /* 0x000fea0003800200 */
.L_x_37421:
[----:B------:R-:W-:Y:S01]  /*10bf0*/  ISETP.NE.AND P5, PT, R139, 0x1, PT ;  /* 0x000000018b00780c */ /* 0x000fe20003fa5270 */
[----:B------:R-:W-:Y:S01]  /*10c00*/  BSSY.RECONVERGENT B2, `(.L_x_37426) ;  /* 0x0000047000027945 */ /* 0x000fe20003800200 */
[----:B------:R-:W-:-:S05]  /*10c10*/  I2FP.F32.U32 R7, R7 ;  /* 0x0000000700077245 */ /* 0x000fca0000201000 */
        /* <DEDUP_REMOVED lines=13> */
.L_x_37428:
        /* <DEDUP_REMOVED lines=13> */
.L_x_37430:
[----:B------:R-:W-:Y:S05]  /*10dc0*/  BSYNC.RECONVERGENT B3 ;  /* 0x0000000000037941 */ /* 0x000fea0003800200 */
.L_x_37429:
        /* <DEDUP_REMOVED lines=42> */
.L_x_37427:
[----:B------:R-:W-:Y:S05]  /*11070*/  BSYNC.RECONVERGENT B2 ;  /* 0x0000000000027941 */ /* 0x000fea0003800200 */
.L_x_37426:
[----:B------:R-:W-:Y:S01]  /*11080*/  I2FP.F32.U32 R7, R7 ;  /* 0x0000000700077245 */ /* 0x000fe20000201000 */
[----:B------:R-:W-:Y:S02]  /*11090*/  IMAD.MOV.U32 R138, RZ, RZ, 0x2f800000 ;  /* 0x2f800000ff8a7424 */ /* 0x000fe400078e00ff */
[----:B-----5:R-:W-:Y:S01]  /*110a0*/  FMUL.FTZ R86, R86, UR12 ;  /* 0x0000000c56567c20 */ /* 0x020fe20008410000 */
[----:B------:R-:W-:Y:S01]  /*110b0*/  FMUL.FTZ R85, R85, UR12 ;  /* 0x0000000c55557c20 */ /* 0x000fe20008410000 */
[----:B------:R-:W-:Y:S01]  /*110c0*/  FMUL.FTZ R84, R84, UR12 ;  /* 0x0000000c54547c20 */ /* 0x000fe20008410000 */
[----:B------:R-:W-:Y:S01]  /*110d0*/  FFMA.FTZ R138, R7, R138, 1.1641532182693481445e-10 ;  /* 0x2f000000078a7423 */ /* 0x000fe2000001008a */
[----:B------:R-:W-:Y:S01]  /*110e0*/  FMUL.FTZ R87, R87, UR12 ;  /* 0x0000000c57577c20 */ /* 0x000fe20008410000 */
[----:B------:R-:W-:Y:S02]  /*110f0*/  FSEL R86, R86, RZ, P4 ;  /* 0x000000ff56567208 */ /* 0x000fe40002000000 */
[----:B------:R-:W-:-:S02]  /*11100*/  FSEL R85, R85, RZ, P3 ;  /* 0x000000ff55557208 */ /* 0x000fc40001800000 */
[----:B------:R-:W-:Y:S01]  /*11110*/  FSETP.GTU.FTZ.AND P5, PT, R138, R137, PT ;  /* 0x000000898a00720b */ /* 0x000fe20003fbc000 */
[----:B------:R-:W-:Y:S01]  /*11120*/  @P1 FADD.FTZ R86, R70, R86 ;  /* 0x0000005646561221 */ /* 0x000fe20000010000 */
[----:B------:R-:W-:Y:S01]  /*11130*/  FSEL R84, R84, RZ, P2 ;  /* 0x000000ff54547208 */ /* 0x000fe20001000000 */
[----:B------:R-:W-:Y:S01]  /*11140*/  @P1 FADD.FTZ R85, R69, R85 ;  /* 0x0000005545551221 */ /* 0x000fe20000010000 */
[----:B------:R-:W-:Y:S02]  /*11150*/  FSEL R87, R87, RZ, !P5 ;  /* 0x000000ff57577208 */ /* 0x000fe40006800000 */
[----:B------:R-:W-:Y:S01]  /*11160*/  PLOP3.LUT P5, PT, P5, PT, PT, 0x8, 0x80 ;  /* 0x000000000080781c */ /* 0x000fe20002fae170 */
[----:B------:R-:W-:Y:S02]  /*11170*/  @P1 FADD.FTZ R84, R68, R84 ;  /* 0x0000005444541221 */ /* 0x000fe40000010000 */
[----:B------:R-:W-:-:S10]  /*11180*/  @P1 FADD.FTZ R87, R71, R87 ;  /* 0x0000005747571221 */ /* 0x000fd40000010000 */
.L_x_37410:
        /* <DEDUP_REMOVED lines=24> */
.L_x_37431:
[----:B01----:R-:W-:Y:S02]  /*11310*/  IMAD.MOV.U32 R7, RZ, RZ, R164 ;  /* 0x000000ffff077224 */ /* 0x003fe400078e00a4 */
[----:B------:R-:W-:-:S07]  /*11320*/  VIADD R136, R136, 0x20 ;  /* 0x0000002088887836 */ /* 0x000fce0000000000 */
.L_x_37368:
[----:B------:R-:W-:Y:S05]  /*11330*/  BSYNC.RECONVERGENT B1 ;  /* 0x0000000000017941 */ /* 0x000fea0003800200 */
.L_x_37367:
        /* <DEDUP_REMOVED lines=35> */
.L_x_37437:
        /* <DEDUP_REMOVED lines=13> */
.L_x_37439:
[----:B------:R-:W-:Y:S05]  /*11640*/  BSYNC.RECONVERGENT B3 ;  /* 0x0000000000037941 */ /* 0x000fea0003800200 */
.L_x_37438:
        /* <DEDUP_REMOVED lines=42> */
.L_x_37436:
[----:B------:R-:W-:Y:S05]  /*118f0*/  BSYNC.RECONVERGENT B2 ;  /* 0x0000000000027941 */ /* 0x000fea0003800200 */
.L_x_37435:
[----:B------:R-:W0:Y:S01]  /*11900*/  LDC R166, c[0x0][0x408] ;  /* 0x00010200ffa67b82 */ /* 0x000e220000000800 */
[----:B------:R-:W-:Y:S01]  /*11910*/  ISETP.NE.AND P3, PT, R138, 0x1, PT ;  /* 0x000000018a00780c */ /* 0x000fe20003f65270 */
[----:B------:R-:W-:Y:S01]  /*11920*/  BSSY.RECONVERGENT B2, `(.L_x_37440) ;  /* 0x000004a000027945 */ /* 0x000fe20003800200 */
[----:B------:R-:W-:Y:S01]  /*11930*/  I2FP.F32.U32 R16, R137 ;  /* 0x0000008900107245 */ /* 0x000fe20000201000 */
[----:B------:R-:W-:Y:S01]  /*11940*/  IMAD.MOV.U32 R137, RZ, RZ, 0x2f800000 ;  /* 0x2f800000ff897424 */ /* 0x000fe200078e00ff */
[----:B------:R-:W-:Y:S01]  /*11950*/  MOV R7, R6 ;  /* 0x0000000600077202 */ /* 0x000fe20000000f00 */
[----:B------:R-:W-:Y:S02]  /*11960*/  IMAD.MOV.U32 R139, RZ, RZ, 0x2 ;  /* 0x00000002ff8b7424 */ /* 0x000fe400078e00ff */
[----:B------:R-:W1:Y:S01]  /*11970*/  LDC R165, c[0x0][0x404] ;  /* 0x00010100ffa57b82 */ /* 0x000e620000000800 */
[----:B------:R-:W-:Y:S01]  /*11980*/  FFMA.FTZ R16, R16, R137, 1.1641532182693481445e-10 ;  /* 0x2f00000010107423 */ /* 0x000fe20000010089 */
[----:B0----5:R-:W-:-:S04]  /*11990*/  FMUL.FTZ R167, R88, R166 ;  /* 0x000000a658a77220 */ /* 0x021fc80000410000 */
[----:B-1----:R-:W-:Y:S01]  /*119a0*/  FSETP.LE.FTZ.AND P2, PT, R16, R165, PT ;  /* 0x000000a51000720b */ /* 0x002fe20003f53000 */
        /* <DEDUP_REMOVED lines=9> */
.L_x_37442:
        /* <DEDUP_REMOVED lines=13> */
.L_x_37444:
[----:B------:R-:W-:Y:S05]  /*11b10*/  BSYNC.RECONVERGENT B3 ;  /* 0x0000000000037941 */ /* 0x000fea0003800200 */
.L_x_37443:
        /* <DEDUP_REMOVED lines=42> */
.L_x_37441:
[----:B------:R-:W-:Y:S05]  /*11dc0*/  BSYNC.RECONVERGENT B2 ;  /* 0x0000000000027941 */ /* 0x000fea0003800200 */
.L_x_37440:
        /* <DEDUP_REMOVED lines=15> */
.L_x_37447:
        /* <DEDUP_REMOVED lines=13> */
.L_x_37449:
[----:B------:R-:W-:Y:S05]  /*11f90*/  BSYNC.RECONVERGENT B3 ;  /* 0x0000000000037941 */ /* 0x000fea0003800200 */
.L_x_37448:
        /* <DEDUP_REMOVED lines=42> */
.L_x_37446:
[----:B------:R-:W-:Y:S05]  /*12240*/  BSYNC.RECONVERGENT B2 ;  /* 0x0000000000027941 */ /* 0x000fea0003800200 */
.L_x_37445:
[----:B------:R-:W-:Y:S01]  /*12250*/  ISETP.NE.AND P4, PT, R88, 0x1, PT ;  /* 0x000000015800780c */ /* 0x000fe20003f85270 */
[----:B------:R-:W-:Y:S01]  /*12260*/  BSSY.RECONVERGENT B2, `(.L_x_37450) ;  /* 0x0000048000027945 */ /* 0x000fe20003800200 */
[----:B------:R-:W-:Y:S01]  /*12270*/  I2FP.F32.U32 R16, R7 ;  /* 0x0000000700107245 */ /* 0x000fe20000201000 */
[----:B------:R-:W-:Y:S01]  /*12280*/  FMUL.FTZ R169, R89, R166 ;  /* 0x000000a659a97220 */ /* 0x000fe20000410000 */
        /* <DEDUP_REMOVED lines=13> */
.L_x_37452:
        /* <DEDUP_REMOVED lines=13> */
.L_x_37454:
[----:B------:R-:W-:Y:S05]  /*12430*/  BSYNC.RECONVERGENT B3 ;  /* 0x0000000000037941 */ /* 0x000fea0003800200 */
.L_x_37453:
        /* <DEDUP_REMOVED lines=42> */
.L_x_37451:
[----:B------:R-:W-:Y:S05]  /*126e0*/  BSYNC.RECONVERGENT B2 ;  /* 0x0000000000027941 */ /* 0x000fea0003800200 */
.L_x_37450:
        /* <DEDUP_REMOVED lines=15> */
.L_x_37457:
        /* <DEDUP_REMOVED lines=13> */
.L_x_37459:
[----:B------:R-:W-:Y:S05]  /*128b0*/  BSYNC.RECONVERGENT B3 ;  /* 0x0000000000037941 */ /* 0x000fea0003800200 */
.L_x_37458:
        /* <DEDUP_REMOVED lines=42> */
.L_x_37456:
[----:B------:R-:W-:Y:S05]  /*12b60*/  BSYNC.RECONVERGENT B2 ;  /* 0x0000000000027941 */ /* 0x000fea0003800200 */
.L_x_37455:
        /* <DEDUP_REMOVED lines=17> */
.L_x_37462:
        /* <DEDUP_REMOVED lines=13> */
.L_x_37464:
[----:B------:R-:W-:Y:S05]  /*12d50*/  BSYNC.RECONVERGENT B3 ;  /* 0x0000000000037941 */ /* 0x000fea0003800200 */
.L_x_37463:
        /* <DEDUP_REMOVED lines=42> */
.L_x_37461:
[----:B------:R-:W-:Y:S05]  /*13000*/  BSYNC.RECONVERGENT B2 ;  /* 0x0000000000027941 */ /* 0x000fea0003800200 */
.L_x_37460:
        /* <DEDUP_REMOVED lines=15> */
.L_x_37467:
        /* <DEDUP_REMOVED lines=13> */
.L_x_37469:
[----:B------:R-:W-:Y:S05]  /*131d0*/  BSYNC.RECONVERGENT B3 ;  /* 0x0000000000037941 */ /* 0x000fea0003800200 */
.L_x_37468:
        /* <DEDUP_REMOVED lines=42> */
.L_x_37466:
[----:B------:R-:W-:Y:S05]  /*13480*/  BSYNC.RECONVERGENT B2 ;  /* 0x0000000000027941 */ /* 0x000fea0003800200 */
.L_x_37465:
        /* <DEDUP_REMOVED lines=17> */
.L_x_37472:
        /* <DEDUP_REMOVED lines=15> */
.L_x_37474:
[----:B------:R-:W-:Y:S05]  /*13690*/  BSYNC.RECONVERGENT B3 ;  /* 0x0000000000037941 */ /* 0x000fea0003800200 */
.L_x_37473:
        /* <DEDUP_REMOVED lines=42> */
.L_x_37471:
[----:B------:R-:W-:Y:S05]  /*13940*/  BSYNC.RECONVERGENT B2 ;  /* 0x0000000000027941 */ /* 0x000fea0003800200 */
.L_x_37470:
[-C--:B------:R-:W-:Y:S01]  /*13950*/  FMUL.FTZ R88, R64, R166.reuse ;  /* 0x000000a640587220 */ /* 0x080fe20000410000 */
[----:B------:R-:W-:Y:S01]  /*13960*/  FSETP.GTU.FTZ.AND P6, PT, R168, R165, PT ;  /* 0x000000a5a800720b */ /* 0x000fe20003fdc000 */
[-C--:B------:R-:W-:Y:S01]  /*13970*/  FMUL.FTZ R138, R65, R166.reuse ;  /* 0x000000a6418a7220 */ /* 0x080fe20000410000 */
[----:B------:R-:W-:Y:S01]  /*13980*/  I2FP.F32.U32 R162, R7 ;  /* 0x0000000700a27245 */ /* 0x000fe20000201000 */
[-C--:B------:R-:W-:Y:S01]  /*13990*/  FMUL.FTZ R139, R66, R166.reuse ;  /* 0x000000a6428b7220 */ /* 0x080fe20000410000 */
[----:B------:R-:W-:Y:S02]  /*139a0*/  FSEL R88, R88, RZ, !P6 ;  /* 0x000000ff58587208 */ /* 0x000fe40007000000 */
        /* <DEDUP_REMOVED lines=29> */
.L_x_37434:
        /* <DEDUP_REMOVED lines=16> */
.L_x_37478:
        /* <DEDUP_REMOVED lines=13> */
.L_x_37480:
[----:B------:R-:W-:Y:S05]  /*13d50*/  BSYNC.RECONVERGENT B3 ;  /* 0x0000000000037941 */ /* 0x000fea0003800200 */
.L_x_37479:
        /* <DEDUP_REMOVED lines=42> */
.L_x_37477:
[----:B------:R-:W-:Y:S05]  /*14000*/  BSYNC.RECONVERGENT B2 ;  /* 0x0000000000027941 */ /* 0x000fea0003800200 */
.L_x_37476:
[----:B------:R-:W0:Y:S01]  /*14010*/  LDC R137, c[0x0][0x404] ;  /* 0x00010100ff897b82 */ /* 0x000e220000000800 */
[----:B------:R-:W-:Y:S01]  /*14020*/  ISETP.NE.AND P3, PT, R139, 0x1, PT ;  /* 0x000000018b00780c */ /* 0x000fe20003f65270 */
[----:B------:R-:W-:Y:S01]  /*14030*/  IMAD.MOV.U32 R165, RZ, RZ, 0x2f800000 ;  /* 0x2f800000ffa57424 */ /* 0x000fe200078e00ff */
[----:B------:R-:W-:Y:S01]  /*14040*/  I2FP.F32.U32 R16, R138 ;  /* 0x0000008a00107245 */ /* 0x000fe20000201000 */
[----:B------:R-:W-:Y:S01]  /*14050*/  BSSY.RECONVERGENT B2, `(.L_x_37481) ;  /* 0x0000046000027945 */ /* 0x000fe20003800200 */
[----:B------:R-:W-:Y:S01]  /*14060*/  IMAD.MOV.U32 R138, RZ, RZ, 0x2 ;  /* 0x00000002ff8a7424 */ /* 0x000fe200078e00ff */
[----:B------:R-:W-:Y:S02]  /*14070*/  MOV R7, R6 ;  /* 0x0000000600077202 */ /* 0x000fe40000000f00 */
[----:B------:R-:W-:-:S05]  /*14080*/  FFMA.FTZ R16, R16, R165, 1.1641532182693481445e-10 ;  /* 0x2f00000010107423 */ /* 0x000fca00000100a5 */
[----:B0-----:R-:W-:Y:S01]  /*14090*/  FSETP.LE.FTZ.AND P2, PT, R16, R137, PT ;  /* 0x000000891000720b */ /* 0x001fe20003f53000 */
        /* <DEDUP_REMOVED lines=9> */
.L_x_37483:
        /* <DEDUP_REMOVED lines=13> */
.L_x_37485:
[----:B------:R-:W-:Y:S05]  /*14200*/  BSYNC.RECONVERGENT B3 ;  /* 0x0000000000037941 */ /* 0x000fea0003800200 */
.L_x_37484:
        /* <DEDUP_REMOVED lines=42> */
.L_x_37482:
[----:B------:R-:W-:Y:S05]  /*144b0*/  BSYNC.RECONVERGENT B2 ;  /* 0x0000000000027941 */ /* 0x000fea0003800200 */
.L_x_37481:
[----:B------:R-:W-:Y:S01]  /*144c0*/  ISETP.NE.AND P4, PT, R138, 0x1, PT ;  /* 0x000000018a00780c */ /* 0x000fe20003f85270 */
[----:B------:R-:W-:Y:S01]  /*144d0*/  BSSY.RECONVERGENT B2, `(.L_x_37486) ;  /* 0x0000047000027945 */ /* 0x000fe20003800200 */
[----:B------:R-:W-:Y:S01]  /*144e0*/  I2FP.F32.U32 R16, R7 ;  /* 0x0000000700107245 */ /* 0x000fe20000201000 */
        /* <DEDUP_REMOVED lines=13> */
.L_x_37488:
        /* <DEDUP_REMOVED lines=13> */
.L_x_37490:
[----:B------:R-:W-:Y:S05]  /*14690*/  BSYNC.RECONVERGENT B3 ;  /* 0x0000000000037941 */ /* 0x000fea0003800200 */
.L_x_37489:
        /* <DEDUP_REMOVED lines=42> */
.L_x_37487:
[----:B------:R-:W-:Y:S05]  /*14940*/  BSYNC.RECONVERGENT B2 ;  /* 0x0000000000027941 */ /* 0x000fea0003800200 */
.L_x_37486:
[----:B------:R-:W-:Y:S01]  /*14950*/  ISETP.NE.AND P5, PT, R139, 0x1, PT ;  /* 0x000000018b00780c */ /* 0x000fe20003fa5270 */
[----:B------:R-:W-:Y:S01]  /*14960*/  BSSY.RECONVERGENT B2, `(.L_x_37491) ;  /* 0x0000047000027945 */ /* 0x000fe20003800200 */
[----:B------:R-:W-:Y:S01]  /*14970*/  I2FP.F32.U32 R16, R7 ;  /* 0x0000000700107245 */ /* 0x000fe20000201000 */
[----:B------:R-:W-:-:S04]  /*14980*/  IMAD.MOV.U32 R7, RZ, RZ, R6 ;  /* 0x000000ffff077224 */ /* 0x000fc800078e0006 */
        /* <DEDUP_REMOVED lines=12> */
.L_x_37493:
        /* <DEDUP_REMOVED lines=13> */
.L_x_37495:
[----:B------:R-:W-:Y:S05]  /*14b20*/  BSYNC.RECONVERGENT B3 ;  /* 0x0000000000037941 */ /* 0x000fea0003800200 */
.L_x_37494:
        /* <DEDUP_REMOVED lines=42> */
.L_x_37492:
[----:B------:R-:W-:Y:S05]  /*14dd0*/  BSYNC.RECONVERGENT B2 ;  /* 0x0000000000027941 */ /* 0x000fea0003800200 */
.L_x_37491:
        /* <DEDUP_REMOVED lines=16> */
.L_x_37475:
        /* <DEDUP_REMOVED lines=24> */
.L_x_37496:
[----:B01----:R-:W-:Y:S02]  /*15060*/  IMAD.MOV.U32 R7, RZ, RZ, R164 ;  /* 0x000000ffff077224 */ /* 0x003fe400078e00a4 */
[----:B------:R-:W-:-:S07]  /*15070*/  VIADD R136, R136, 0x20 ;  /* 0x0000002088887836 */ /* 0x000fce0000000000 */
.L_x_37433:
[----:B------:R-:W-:Y:S05]  /*15080*/  BSYNC.RECONVERGENT B1 ;  /* 0x0000000000017941 */ /* 0x000fea0003800200 */
.L_x_37432:
        /* <DEDUP_REMOVED lines=35> */
.L_x_37502:
        /* <DEDUP_REMOVED lines=13> */
.L_x_37504:
[----:B------:R-:W-:Y:S05]  /*15390*/  BSYNC.RECONVERGENT B3 ;  /* 0x0000000000037941 */ /* 0x000fea0003800200 */
.L_x_37503:
        /* <DEDUP_REMOVED lines=42> */
.L_x_37501:
[----:B------:R-:W-:Y:S05]  /*15640*/  BSYNC.RECONVERGENT B2 ;  /* 0x0000000000027941 */ /* 0x000fea0003800200 */
.L_x_37500:
        /* <DEDUP_REMOVED lines=20> */
.L_x_37507:
        /* <DEDUP_REMOVED lines=13> */
.L_x_37509:
[----:B------:R-:W-:Y:S05]  /*15860*/  BSYNC.RECONVERGENT B3 ;  /* 0x0000000000037941 */ /* 0x000fea0003800200 */
.L_x_37508:
        /* <DEDUP_REMOVED lines=42> */
.L_x_37506:
[----:B------:R-:W-:Y:S05]  /*15b10*/  BSYNC.RECONVERGENT B2 ;  /* 0x0000000000027941 */ /* 0x000fea0003800200 */
.L_x_37505:
        /* <DEDUP_REMOVED lines=15> */
.L_x_37512:
        /* <DEDUP_REMOVED lines=13> */
.L_x_37514:
[----:B------:R-:W-:Y:S05]  /*15ce0*/  BSYNC.RECONVERGENT B3 ;  /* 0x0000000000037941 */ /* 0x000fea0003800200 */
.L_x_37513:
        /* <DEDUP_REMOVED lines=42> */
.L_x_37511:
[----:B------:R-:W-:Y:S05]  /*15f90*/  BSYNC.RECONVERGENT B2 ;  /* 0x0000000000027941 */ /* 0x000fea0003800200 */
.L_x_37510:
        /* <DEDUP_REMOVED lines=17> */
.L_x_37517:
        /* <DEDUP_REMOVED lines=13> */
.L_x_37519:
[----:B------:R-:W-:Y:S05]  /*16180*/  BSYNC.RECONVERGENT B3 ;  /* 0x0000000000037941 */ /* 0x000fea0003800200 */
.L_x_37518:
        /* <DEDUP_REMOVED lines=42> */
.L_x_37516:
[----:B------:R-:W-:Y:S05]  /*16430*/  BSYNC.RECONVERGENT B2 ;  /* 0x0000000000027941 */ /* 0x000fea0003800200 */
.L_x_37515:
        /* <DEDUP_REMOVED lines=15> */
.L_x_37522:
        /* <DEDUP_REMOVED lines=13> */
.L_x_37524:
[----:B------:R-:W-:Y:S05]  /*16600*/  BSYNC.RECONVERGENT B3 ;  /* 0x0000000000037941 */ /* 0x000fea0003800200 */
.L_x_37523:
        /* <DEDUP_REMOVED lines=42> */
.L_x_37521:
[----:B------:R-:W-:Y:S05]  /*168b0*/  BSYNC.RECONVERGENT B2 ;  /* 0x0000000000027941 */ /* 0x000fea0003800200 */
.L_x_37520:
        /* <DEDUP_REMOVED lines=17> */
.L_x_37527:
        /* <DEDUP_REMOVED lines=13> */
.L_x_37529:
[----:B------:R-:W-:Y:S05]  /*16aa0*/  BSYNC.RECONVERGENT B3 ;  /* 0x0000000000037941 */ /* 0x000fea0003800200 */
.L_x_37528:
        /* <DEDUP_REMOVED lines=42> */
.L_x_37526:
[----:B------:R-:W-:Y:S05]  /*16d50*/  BSYNC.RECONVERGENT B2 ;  /* 0x0000000000027941 */ /* 0x000fea0003800200 */
.L_x_37525:
        /* <DEDUP_REMOVED lines=15> */
.L_x_37532:
        /* <DEDUP_REMOVED lines=13> */
.L_x_37534:
[----:B------:R-:W-:Y:S05]  /*16f20*/  BSYNC.RECONVERGENT B3 ;  /* 0x0000000000037941 */ /* 0x000fea0003800200 */
.L_x_37533:
        /* <DEDUP_REMOVED lines=42> */
.L_x_37531:
[----:B------:R-:W-:Y:S05]  /*171d0*/  BSYNC.RECONVERGENT B2 ;  /* 0x0000000000027941 */ /* 0x000fea0003800200 */
.L_x_37530:
        /* <DEDUP_REMOVED lines=17> */
.L_x_37537:
        /* <DEDUP_REMOVED lines=15> */
.L_x_37539:
[----:B------:R-:W-:Y:S05]  /*173e0*/  BSYNC.RECONVERGENT B3 ;  /* 0x0000000000037941 */ /* 0x000fea0003800200 */
.L_x_37538:
        /* <DEDUP_REMOVED lines=42> */
.L_x_37536:
[----:B------:R-:W-:Y:S05]  /*17690*/  BSYNC.RECONVERGENT B2 ;  /* 0x0000000000027941 */ /* 0x000fea0003800200 */
.L_x_37535:
        /* <DEDUP_REMOVED lines=35> */
.L_x_37499:
        /* <DEDUP_REMOVED lines=16> */
.L_x_37543:
        /* <DEDUP_REMOVED lines=13> */
.L_x_37545:
[----:B------:R-:W-:Y:S05]  /*17aa0*/  BSYNC.RECONVERGENT B3 ;  /* 0x0000000000037941 */ /* 0x000fea0003800200 */
.L_x_37544:
        /* <DEDUP_REMOVED lines=42> */
.L_x_37542:
[----:B------:R-:W-:Y:S05]  /*17d50*/  BSYNC.RECONVERGENT B2 ;  /* 0x0000000000027941 */ /* 0x000fea0003800200 */
.L_x_37541:
        /* <DEDUP_REMOVED lines=18> */
.L_x_37548:
        /* <DEDUP_REMOVED lines=13> */
.L_x_37550:
[----:B------:R-:W-:Y:S05]  /*17f50*/  BSYNC.RECONVERGENT B3 ;  /* 0x0000000000037941 */ /* 0x000fea0003800200 */
.L_x_37549:
        /* <DEDUP_REMOVED lines=42> */
.L_x_37547:
[----:B------:R-:W-:Y:S05]  /*18200*/  BSYNC.RECONVERGENT B2 ;  /* 0x0000000000027941 */ /* 0x000fea0003800200 */
.L_x_37546:
        /* <DEDUP_REMOVED lines=16> */
.L_x_37553:
        /* <DEDUP_REMOVED lines=13> */
.L_x_37555:
[----:B------:R-:W-:Y:S05]  /*183e0*/  BSYNC.RECONVERGENT B3 ;  /* 0x0000000000037941 */ /* 0x000fea0003800200 */
.L_x_37554:
        /* <DEDUP_REMOVED lines=42> */
.L_x_37552:
[----:B------:R-:W-:Y:S05]  /*18690*/  BSYNC.RECONVERGENT B2 ;  /* 0x0000000000027941 */ /* 0x000fea0003800200 */
.L_x_37551:
        /* <DEDUP_REMOVED lines=16> */
.L_x_37558:
        /* <DEDUP_REMOVED lines=13> */
.L_x_37560:
[----:B------:R-:W-:Y:S05]  /*18870*/  BSYNC.RECONVERGENT B3 ;  /* 0x0000000000037941 */ /* 0x000fea0003800200 */
.L_x_37559:
        /* <DEDUP_REMOVED lines=42> */
.L_x_37557:
[----:B------:R-:W-:Y:S05]  /*18b20*/  BSYNC.RECONVERGENT B2 ;  /* 0x0000000000027941 */ /* 0x000fea0003800200 */
.L_x_37556:
        /* <DEDUP_REMOVED lines=16> */
.L_x_37540:
[----:B------:R-:W0:Y:S01]  /*18c30*/  LDC.64 R162, c[0x0][0x3a8] ;  /* 0x0000ea00ffa27b82 */ /* 0x000e220000000a00 */
[----:B------:R-:W-:Y:S02]  /*18c40*/  SEL R7, RZ, 0x1000000, !P5 ;  /* 0x01000000ff077807 */ /* 0x000fe40006800000 */
[----:B------:R-:W-:Y:S02]  /*18c50*/  SEL R166, RZ, 0x10000, !P4 ;  /* 0x00010000ffa67807 */ /* 0x000fe40006000000 */
[----:B------:R-:W-:Y:S02]  /*18c60*/  SEL R137, RZ, 0x100, !P3 ;  /* 0x00000100ff897807 */ /* 0x000fe40005800000 */
[----:B------:R-:W-:Y:S01]  /*18c70*/  SEL R168, RZ, 0x1, !P2 ;  /* 0x00000001ffa87807 */ /* 0x000fe20005000000 */
[----:B------:R-:W1:Y:S01]  /*18c80*/  LDC.64 R138, c[0x0][0x3b0] ;  /* 0x0000ec00ff8a7b82 */ /* 0x000e620000000a00 */
[----:B------:R-:W-:-:S05]  /*18c90*/  IADD3 R7, PT, PT, R137, R7, R166 ;  /* 0x0000000789077210 */ /* 0x000fca0007ffe0a6 */
        /* <DEDUP_REMOVED lines=17> */
.L_x_37561:
[----:B01----:R-:W-:Y:S02]  /*18db0*/  IMAD.MOV.U32 R7, RZ, RZ, R164 ;  /* 0x000000ffff077224 */ /* 0x003fe400078e00a4 */
[----:B------:R-:W-:-:S07]  /*18dc0*/  VIADD R136, R136, 0x20 ;  /* 0x0000002088887836 */ /* 0x000fce0000000000 */
.L_x_37498:
[----:B------:R-:W-:Y:S05]  /*18dd0*/  BSYNC.RECONVERGENT B1 ;  /* 0x0000000000017941 */ /* 0x000fea0003800200 */
.L_x_37497:
        /* <DEDUP_REMOVED lines=35> */
.L_x_37567:
        /* <DEDUP_REMOVED lines=13> */
.L_x_37569:
[----:B------:R-:W-:Y:S05]  /*190e0*/  BSYNC.RECONVERGENT B3 ;  /* 0x0000000000037941 */ /* 0x000fea0003800200 */
.L_x_37568:
        /* <DEDUP_REMOVED lines=42> */
.L_x_37566:
[----:B------:R-:W-:Y:S05]  /*19390*/  BSYNC.RECONVERGENT B2 ;  /* 0x0000000000027941 */ /* 0x000fea0003800200 */
.L_x_37565:
        /* <DEDUP_REMOVED lines=20> */
.L_x_37572:
        /* <DEDUP_REMOVED lines=13> */
.L_x_37574:
[----:B------:R-:W-:Y:S05]  /*195b0*/  BSYNC.RECONVERGENT B3 ;  /* 0x0000000000037941 */ /* 0x000fea0003800200 */
.L_x_37573:
        /* <DEDUP_REMOVED lines=42> */
.L_x_37571:
[----:B------:R-:W-:Y:S05]  /*19860*/  BSYNC.RECONVERGENT B2 ;  /* 0x0000000000027941 */ /* 0x000fea0003800200 */
.L_x_37570:
        /* <DEDUP_REMOVED lines=15> */
.L_x_37577:
        /* <DEDUP_REMOVED lines=13> */
.L_x_37579:
[----:B------:R-:W-:Y:S05]  /*19a30*/  BSYNC.RECONVERGENT B3 ;  /* 0x0000000000037941 */ /* 0x000fea0003800200 */
.L_x_37578:
        /* <DEDUP_REMOVED lines=42> */
.L_x_37576:
[----:B------:R-:W-:Y:S05]  /*19ce0*/  BSYNC.RECONVERGENT B2 ;  /* 0x0000000000027941 */ /* 0x000fea0003800200 */
.L_x_37575:
        /* <DEDUP_REMOVED lines=17> */
.L_x_37582:
        /* <DEDUP_REMOVED lines=13> */
.L_x_37584:
[----:B------:R-:W-:Y:S05]  /*19ed0*/  BSYNC.RECONVERGENT B3 ;  /* 0x0000000000037941 */ /* 0x000fea0003800200 */
.L_x_37583:
        /* <DEDUP_REMOVED lines=42> */
.L_x_37581:
[----:B------:R-:W-:Y:S05]  /*1a180*/  BSYNC.RECONVERGENT B2 ;  /* 0x0000000000027941 */ /* 0x000fea0003800200 */
.L_x_37580:
        /* <DEDUP_REMOVED lines=15> */
.L_x_37587:
        /* <DEDUP_REMOVED lines=13> */
.L_x_37589:
[----:B------:R-:W-:Y:S05]  /*1a350*/  BSYNC.RECONVERGENT B3 ;  /* 0x0000000000037941 */ /* 0x000fea0003800200 */
.L_x_37588:
        /* <DEDUP_REMOVED lines=42> */
.L_x_37586:
[----:B------:R-:W-:Y:S05]  /*1a600*/  BSYNC.RECONVERGENT B2 ;  /* 0x0000000000027941 */ /* 0x000fea0003800200 */
.L_x_37585:
        /* <DEDUP_REMOVED lines=17> */
.L_x_37592:
        /* <DEDUP_REMOVED lines=13> */
.L_x_37594:
[----:B------:R-:W-:Y:S05]  /*1a7f0*/  BSYNC.RECONVERGENT B3 ;  /* 0x0000000000037941 */ /* 0x000fea0003800200 */
.L_x_37593:
        /* <DEDUP_REMOVED lines=42> */
.L_x_37591:
[----:B------:R-:W-:Y:S05]  /*1aaa0*/  BSYNC.RECONVERGENT B2 ;  /* 0x0000000000027941 */ /* 0x000fea0003800200 */
.L_x_37590:
        /* <DEDUP_REMOVED lines=15> */
.L_x_37597:
        /* <DEDUP_REMOVED lines=13> */
.L_x_37599:
[----:B------:R-:W-:Y:S05]  /*1ac70*/  BSYNC.RECONVERGENT B3 ;  /* 0x0000000000037941 */ /* 0x000fea0003800200 */
.L_x_37598:
        /* <DEDUP_REMOVED lines=42> */
.L_x_37596:
[----:B------:R-:W-:Y:S05]  /*1af20*/  BSYNC.RECONVERGENT B2 ;  /* 0x0000000000027941 */ /* 0x000fea0003800200 */
.L_x_37595:
        /* <DEDUP_REMOVED lines=17> */
.L_x_37602:
        /* <DEDUP_REMOVED lines=15> */
.L_x_37604:
[----:B------:R-:W-:Y:S05]  /*1b130*/  BSYNC.RECONVERGENT B3 ;  /* 0x0000000000037941 */ /* 0x000fea0003800200 */
.L_x_37603:
        /* <DEDUP_REMOVED lines=42> */
.L_x_37601:
[----:B------:R-:W-:Y:S05]  /*1b3e0*/  BSYNC.RECONVERGENT B2 ;  /* 0x0000000000027941 */ /* 0x000fea0003800200 */
.L_x_37600:
        /* <DEDUP_REMOVED lines=35> */
.L_x_37564:
        /* <DEDUP_REMOVED lines=16> */
.L_x_37608:
        /* <DEDUP_REMOVED lines=13> */
.L_x_37610:
[----:B------:R-:W-:Y:S05]  /*1b7f0*/  BSYNC.RECONVERGENT B3 ;  /* 0x0000000000037941 */ /* 0x000fea0003800200 */
.L_x_37609:
        /* <DEDUP_REMOVED lines=42> */
.L_x_37607:
[----:B------:R-:W-:Y:S05]  /*1baa0*/  BSYNC.RECONVERGENT B2 ;  /* 0x0000000000027941 */ /* 0x000fea0003800200 */
.L_x_37606:
        /* <DEDUP_REMOVED lines=18> */
.L_x_37613:
        /* <DEDUP_REMOVED lines=13> */
.L_x_37615:
[----:B------:R-:W-:Y:S05]  /*1bca0*/  BSYNC.RECONVERGENT B3 ;  /* 0x0000000000037941 */ /* 0x000fea0003800200 */
.L_x_37614:
        /* <DEDUP_REMOVED lines=42> */
.L_x_37612:
[----:B------:R-:W-:Y:S05]  /*1bf50*/  BSYNC.RECONVERGENT B2 ;  /* 0x0000000000027941 */ /* 0x000fea0003800200 */
.L_x_37611:
        /* <DEDUP_REMOVED lines=16> */
.L_x_37618:
        /* <DEDUP_REMOVED lines=13> */
.L_x_37620:
[----:B------:R-:W-:Y:S05]  /*1c130*/  BSYNC.RECONVERGENT B3 ;  /* 0x0000000000037941 */ /* 0x000fea0003800200 */
.L_x_37619:
        /* <DEDUP_REMOVED lines=42> */
.L_x_37617:
[----:B------:R-:W-:Y:S05]  /*1c3e0*/  BSYNC.RECONVERGENT B2 ;  /* 0x0000000000027941 */ /* 0x000fea0003800200 */
.L_x_37616:
        /* <DEDUP_REMOVED lines=16> */
.L_x_37623:
        /* <DEDUP_REMOVED lines=13> */
.L_x_37625:
[----:B------:R-:W-:Y:S05]  /*1c5c0*/  BSYNC.RECONVERGENT B3 ;  /* 0x0000000000037941 */ /* 0x000fea0003800200 */
.L_x_37624:
        /* <DEDUP_REMOVED lines=42> */
.L_x_37622:
[----:B------:R-:W-:Y:S05]  /*1c870*/  BSYNC.RECONVERGENT B2 ;  /* 0x0000000000027941 */ /* 0x000fea0003800200 */
.L_x_37621:
        /* <DEDUP_REMOVED lines=16> */
.L_x_37605:
        /* <DEDUP_REMOVED lines=24> */
.L_x_37626:
[----:B01----:R-:W-:Y:S02]  /*1cb00*/  IMAD.MOV.U32 R7, RZ, RZ, R164 ;  /* 0x000000ffff077224 */ /* 0x003fe400078e00a4 */
[----:B------:R-:W-:-:S07]  /*1cb10*/  VIADD R136, R136, 0x20 ;  /* 0x0000002088887836 */ /* 0x000fce0000000000 */
.L_x_37563:
[----:B------:R-:W-:Y:S05]  /*1cb20*/  BSYNC.RECONVERGENT B1 ;  /* 0x0000000000017941 */ /* 0x000fea0003800200 */
.L_x_37562:
        /* <DEDUP_REMOVED lines=35> */
.L_x_37632:
        /* <DEDUP_REMOVED lines=13> */
.L_x_37634:
[----:B------:R-:W-:Y:S05]  /*1ce30*/  BSYNC.RECONVERGENT B3 ;  /* 0x0000000000037941 */ /* 0x000fea0003800200 */
.L_x_37633:
        /* <DEDUP_REMOVED lines=42> */
.L_x_37631:
[----:B------:R-:W-:Y:S05]  /*1d0e0*/  BSYNC.RECONVERGENT B2 ;  /* 0x0000000000027941 */ /* 0x000fea0003800200 */
.L_x_37630:
        /* <DEDUP_REMOVED lines=20> */
.L_x_37637:
        /* <DEDUP_REMOVED lines=13> */
.L_x_37639:
[----:B------:R-:W-:Y:S05]  /*1d300*/  BSYNC.RECONVERGENT B3 ;  /* 0x0000000000037941 */ /* 0x000fea0003800200 */
.L_x_37638:
        /* <DEDUP_REMOVED lines=42> */
.L_x_37636:
[----:B------:R-:W-:Y:S05]  /*1d5b0*/  BSYNC.RECONVERGENT B2 ;  /* 0x0000000000027941 */ /* 0x000fea0003800200 */
.L_x_37635:
        /* <DEDUP_REMOVED lines=15> */
.L_x_37642:
        /* <DEDUP_REMOVED lines=13> */
.L_x_37644:
[----:B------:R-:W-:Y:S05]  /*1d780*/  BSYNC.RECONVERGENT B3 ;  /* 0x0000000000037941 */ /* 0x000fea0003800200 */
.L_x_37643:
        /* <DEDUP_REMOVED lines=42> */
.L_x_37641:
[----:B------:R-:W-:Y:S05]  /*1da30*/  BSYNC.RECONVERGENT B2 ;  /* 0x0000000000027941 */ /* 0x000fea0003800200 */
.L_x_37640:
        /* <DEDUP_REMOVED lines=17> */
.L_x_37647:
        /* <DEDUP_REMOVED lines=13> */
.L_x_37649:
[----:B------:R-:W-:Y:S05]  /*1dc20*/  BSYNC.RECONVERGENT B3 ;  /* 0x0000000000037941 */ /* 0x000fea0003800200 */
.L_x_37648:
        /* <DEDUP_REMOVED lines=42> */
.L_x_37646:
[----:B------:R-:W-:Y:S05]  /*1ded0*/  BSYNC.RECONVERGENT B2 ;  /* 0x0000000000027941 */ /* 0x000fea0003800200 */
.L_x_37645:
        /* <DEDUP_REMOVED lines=15> */
.L_x_37652:
        /* <DEDUP_REMOVED lines=13> */
.L_x_37654:
[----:B------:R-:W-:Y:S05]  /*1e0a0*/  BSYNC.RECONVERGENT B3 ;  /* 0x0000000000037941 */ /* 0x000fea0003800200 */
.L_x_37653:
        /* <DEDUP_REMOVED lines=42> */
.L_x_37651:
[----:B------:R-:W-:Y:S05]  /*1e350*/  BSYNC.RECONVERGENT B2 ;  /* 0x0000000000027941 */ /* 0x000fea0003800200 */
.L_x_37650:
        /* <DEDUP_REMOVED lines=17> */
.L_x_37657:
        /* <DEDUP_REMOVED lines=13> */
.L_x_37659:
[----:B------:R-:W-:Y:S05]  /*1e540*/  BSYNC.RECONVERGENT B3 ;  /* 0x0000000000037941 */ /* 0x000fea0003800200 */
.L_x_37658:
        /* <DEDUP_REMOVED lines=42> */
.L_x_37656:
[----:B------:R-:W-:Y:S05]  /*1e7f0*/  BSYNC.RECONVERGENT B2 ;  /* 0x0000000000027941 */ /* 0x000fea0003800200 */
.L_x_37655:
        /* <DEDUP_REMOVED lines=15> */
.L_x_37662:
        /* <DEDUP_REMOVED lines=13> */
.L_x_37664:
[----:B------:R-:W-:Y:S05]  /*1e9c0*/  BSYNC.RECONVERGENT B3 ;  /* 0x0000000000037941 */ /* 0x000fea0003800200 */
.L_x_37663:
        /* <DEDUP_REMOVED lines=42> */
.L_x_37661:
[----:B------:R-:W-:Y:S05]  /*1ec70*/  BSYNC.RECONVERGENT B2 ;  /* 0x0000000000027941 */ /* 0x000fea0003800200 */
.L_x_37660:
        /* <DEDUP_REMOVED lines=17> */
.L_x_37667:
        /* <DEDUP_REMOVED lines=15> */
.L_x_37669:
[----:B------:R-:W-:Y:S05]  /*1ee80*/  BSYNC.RECONVERGENT B3 ;  /* 0x0000000000037941 */ /* 0x000fea0003800200 */
.L_x_37668:
        /* <DEDUP_REMOVED lines=42> */
.L_x_37666:
[----:B------:R-:W-:Y:S05]  /*1f130*/  BSYNC.RECONVERGENT B2 ;  /* 0x0000000000027941 */ /* 0x000fea0003800200 */
.L_x_37665:
        /* <DEDUP_REMOVED lines=35> */
.L_x_37629:
        /* <DEDUP_REMOVED lines=16> */
.L_x_37673:
        /* <DEDUP_REMOVED lines=13> */
.L_x_37675:
[----:B------:R-:W-:Y:S05]  /*1f540*/  BSYNC.RECONVERGENT B3 ;  /* 0x0000000000037941 */ /* 0x000fea0003800200 */
.L_x_37674:
        /* <DEDUP_REMOVED lines=42> */
.L_x_37672:
[----:B------:R-:W-:Y:S05]  /*1f7f0*/  BSYNC.RECONVERGENT B2 ;  /* 0x0000000000027941 */ /* 0x000fea0003800200 */
.L_x_37671:
        /* <DEDUP_REMOVED lines=18> */
.L_x_37678:
        /* <DEDUP_REMOVED lines=13> */
.L_x_37680:
[----:B------:R-:W-:Y:S05]  /*1f9f0*/  BSYNC.RECONVERGENT B3 ;  /* 0x0000000000037941 */ /* 0x000fea0003800200 */
.L_x_37679:
        /* <DEDUP_REMOVED lines=42> */
.L_x_37677:
[----:B------:R-:W-:Y:S05]  /*1fca0*/  BSYNC.RECONVERGENT B2 ;  /* 0x0000000000027941 */ /* 0x000fea0003800200 */
.L_x_37676:
        /* <DEDUP_REMOVED lines=16> */
.L_x_37683:
        /* <DEDUP_REMOVED lines=13> */
.L_x_37685:
[----:B------:R-:W-:Y:S05]  /*1fe80*/  BSYNC.RECONVERGENT B3 ;  /* 0x0000000000037941 */ /* 0x000fea0003800200 */
.L_x_37684:
        /* <DEDUP_REMOVED lines=42> */
.L_x_37682:
[----:B------:R-:W-:Y:S05]  /*20130*/  BSYNC.RECONVERGENT B2 ;  /* 0x0000000000027941 */ /* 0x000fea0003800200 */
.L_x_37681:
        /* <DEDUP_REMOVED lines=16> */
.L_x_37688:
        /* <DEDUP_REMOVED lines=13> */
.L_x_37690:
[----:B------:R-:W-:Y:S05]  /*20310*/  BSYNC.RECONVERGENT B3 ;  /* 0x0000000000037941 */ /* 0x000fea0003800200 */
.L_x_37689:
        /* <DEDUP_REMOVED lines=42> */
.L_x_37687:
[----:B------:R-:W-:Y:S05]  /*205c0*/  BSYNC.RECONVERGENT B2 ;  /* 0x0000000000027941 */ /* 0x000fea0003800200 */
.L_x_37686:
        /* <DEDUP_REMOVED lines=16> */
.L_x_37670:
        /* <DEDUP_REMOVED lines=24> */
.L_x_37691:
[----:B01----:R-:W-:Y:S02]  /*20850*/  IMAD.MOV.U32 R7, RZ, RZ, R164 ;  /* 0x000000ffff077224 */ /* 0x003fe400078e00a4 */
[----:B------:R-:W-:-:S07]  /*20860*/  VIADD R136, R136, 0x20 ;  /* 0x0000002088887836 */ /* 0x000fce0000000000 */
.L_x_37628:
[----:B------:R-:W-:Y:S05]  /*20870*/  BSYNC.RECONVERGENT B1 ;  /* 0x0000000000017941 */ /* 0x000fea0003800200 */
.L_x_37627:
        /* <DEDUP_REMOVED lines=35> */
.L_x_37697:
        /* <DEDUP_REMOVED lines=13> */
.L_x_37699:
[----:B------:R-:W-:Y:S05]  /*20b80*/  BSYNC.RECONVERGENT B3 ;  /* 0x0000000000037941 */ /* 0x000fea0003800200 */
.L_x_37698:
        /* <DEDUP_REMOVED lines=42> */
.L_x_37696:
[----:B------:R-:W-:Y:S05]  /*20e30*/  BSYNC.RECONVERGENT B2 ;  /* 0x0000000000027941 */ /* 0x000fea0003800200 */
.L_x_37695:
        /* <DEDUP_REMOVED lines=20> */
.L_x_37702:
        /* <DEDUP_REMOVED lines=13> */
.L_x_37704:
[----:B------:R-:W-:Y:S05]  /*21050*/  BSYNC.RECONVERGENT B3 ;  /* 0x0000000000037941 */ /* 0x000fea0003800200 */
.L_x_37703:
        /* <DEDUP_REMOVED lines=42> */
.L_x_37701:
[----:B------:R-:W-:Y:S05]  /*21300*/  BSYNC.RECONVERGENT B2 ;  /* 0x0000000000027941 */ /* 0x000fea0003800200 */
.L_x_37700:
        /* <DEDUP_REMOVED lines=15> */
.L_x_37707:
        /* <DEDUP_REMOVED lines=13> */
.L_x_37709:
[----:B------:R-:W-:Y:S05]  /*214d0*/  BSYNC.RECONVERGENT B3 ;  /* 0x0000000000037941 */ /* 0x000fea0003800200 */
.L_x_37708:
        /* <DEDUP_REMOVED lines=42> */
.L_x_37706:
[----:B------:R-:W-:Y:S05]  /*21780*/  BSYNC.RECONVERGENT B2 ;  /* 0x0000000000027941 */ /* 0x000fea0003800200 */
.L_x_37705:
        /* <DEDUP_REMOVED lines=17> */
.L_x_37712:
        /* <DEDUP_REMOVED lines=13> */
.L_x_37714:
[----:B------:R-:W-:Y:S05]  /*21970*/  BSYNC.RECONVERGENT B3 ;  /* 0x0000000000037941 */ /* 0x000fea0003800200 */
.L_x_37713:
        /* <DEDUP_REMOVED lines=42> */
.L_x_37711:
[----:B------:R-:W-:Y:S05]  /*21c20*/  BSYNC.RECONVERGENT B2 ;  /* 0x0000000000027941 */ /* 0x000fea0003800200 */
.L_x_37710:
        /* <DEDUP_REMOVED lines=15> */
.L_x_37717:
        /* <DEDUP_REMOVED lines=13> */
.L_x_37719:
[----:B------:R-:W-:Y:S05]  /*21df0*/  BSYNC.RECONVERGENT B3 ;  /* 0x0000000000037941 */ /* 0x000fea0003800200 */
.L_x_37718:
        /* <DEDUP_REMOVED lines=42> */
.L_x_37716:
[----:B------:R-:W-:Y:S05]  /*220a0*/  BSYNC.RECONVERGENT B2 ;  /* 0x0000000000027941 */ /* 0x000fea0003800200 */
.L_x_37715:
        /* <DEDUP_REMOVED lines=17> */
.L_x_37722:
        /* <DEDUP_REMOVED lines=13> */
.L_x_37724:
[----:B------:R-:W-:Y:S05]  /*22290*/  BSYNC.RECONVERGENT B3 ;  /* 0x0000000000037941 */ /* 0x000fea0003800200 */
.L_x_37723:
        /* <DEDUP_REMOVED lines=42> */
.L_x_37721:
[----:B------:R-:W-:Y:S05]  /*22540*/  BSYNC.RECONVERGENT B2 ;  /* 0x0000000000027941 */ /* 0x000fea0003800200 */
.L_x_37720:
        /* <DEDUP_REMOVED lines=15> */
.L_x_37727:
        /* <DEDUP_REMOVED lines=13> */
.L_x_37729:
[----:B------:R-:W-:Y:S05]  /*22710*/  BSYNC.RECONVERGENT B3 ;  /* 0x0000000000037941 */ /* 0x000fea0003800200 */
.L_x_37728:
        /* <DEDUP_REMOVED lines=42> */
.L_x_37726:
[----:B------:R-:W-:Y:S05]  /*229c0*/  BSYNC.RECONVERGENT B2 ;  /* 0x0000000000027941 */ /* 0x000fea0003800200 */
.L_x_37725:
        /* <DEDUP_REMOVED lines=17> */
.L_x_37732:
        /* <DEDUP_REMOVED lines=15> */
.L_x_37734:
[----:B------:R-:W-:Y:S05]  /*22bd0*/  BSYNC.RECONVERGENT B3 ;  /* 0x0000000000037941 */ /* 0x000fea0003800200 */
.L_x_37733:
        /* <DEDUP_REMOVED lines=42> */
.L_x_37731:
[----:B------:R-:W-:Y:S05]  /*22e80*/  BSYNC.RECONVERGENT B2 ;  /* 0x0000000000027941 */ /* 0x000fea0003800200 */
.L_x_37730:
        /* <DEDUP_REMOVED lines=35> */
.L_x_37694:
        /* <DEDUP_REMOVED lines=16> */
.L_x_37738:
        /* <DEDUP_REMOVED lines=13> */
.L_x_37740:
[----:B------:R-:W-:Y:S05]  /*23290*/  BSYNC.RECONVERGENT B3 ;  /* 0x0000000000037941 */ /* 0x000fea0003800200 */
.L_x_37739:
        /* <DEDUP_REMOVED lines=42> */
.L_x_37737:
[----:B------:R-:W-:Y:S05]  /*23540*/  BSYNC.RECONVERGENT B2 ;  /* 0x0000000000027941 */ /* 0x000fea0003800200 */
.L_x_37736:
        /* <DEDUP_REMOVED lines=18> */
.L_x_37743:
        /* <DEDUP_REMOVED lines=13> */
.L_x_37745:
[----:B------:R-:W-:Y:S05]  /*23740*/  BSYNC.RECONVERGENT B3 ;  /* 0x0000000000037941 */ /* 0x000fea0003800200 */
.L_x_37744:
        /* <DEDUP_REMOVED lines=42> */
.L_x_37742:
[----:B------:R-:W-:Y:S05]  /*239f0*/  BSYNC.RECONVERGENT B2 ;  /* 0x0000000000027941 */ /* 0x000fea0003800200 */
.L_x_37741:
        /* <DEDUP_REMOVED lines=16> */
.L_x_37748:
        /* <DEDUP_REMOVED lines=13> */
.L_x_37750:
[----:B------:R-:W-:Y:S05]  /*23bd0*/  BSYNC.RECONVERGENT B3 ;  /* 0x0000000000037941 */ /* 0x000fea0003800200 */
.L_x_37749:
        /* <DEDUP_REMOVED lines=42> */
.L_x_37747:
[----:B------:R-:W-:Y:S05]  /*23e80*/  BSYNC.RECONVERGENT B2 ;  /* 0x0000000000027941 */ /* 0x000fea0003800200 */
.L_x_37746:
        /* <DEDUP_REMOVED lines=16> */
.L_x_37753:
        /* <DEDUP_REMOVED lines=13> */
.L_x_37755:
[----:B------:R-:W-:Y:S05]  /*24060*/  BSYNC.RECONVERGENT B3 ;  /* 0x0000000000037941 */ /* 0x000fea0003800200 */
.L_x_37754:
        /* <DEDUP_REMOVED lines=42> */
.L_x_37752:
[----:B------:R-:W-:Y:S05]  /*24310*/  BSYNC.RECONVERGENT B2 ;  /* 0x0000000000027941 */ /* 0x000fea0003800200 */
.L_x_37751:
        /* <DEDUP_REMOVED lines=16> */
.L_x_37735:
        /* <DEDUP_REMOVED lines=24> */
.L_x_37756:
[----:B01----:R-:W-:Y:S02]  /*245a0*/  IMAD.MOV.U32 R7, RZ, RZ, R164 ;  /* 0x000000ffff077224 */ /* 0x003fe400078e00a4 */
[----:B------:R-:W-:-:S07]  /*245b0*/  VIADD R136, R136, 0x20 ;  /* 0x0000002088887836 */ /* 0x000fce0000000000 */
.L_x_37693:
[----:B------:R-:W-:Y:S05]  /*245c0*/  BSYNC.RECONVERGENT B1 ;  /* 0x0000000000017941 */ /* 0x000fea0003800200 */
.L_x_37692:
        /* <DEDUP_REMOVED lines=35> */
.L_x_37762:
        /* <DEDUP_REMOVED lines=13> */
.L_x_37764:
[----:B------:R-:W-:Y:S05]  /*248d0*/  BSYNC.RECONVERGENT B3 ;  /* 0x0000000000037941 */ /* 0x000fea0003800200 */
.L_x_37763:
        /* <DEDUP_REMOVED lines=42> */
.L_x_37761:
[----:B------:R-:W-:Y:S05]  /*24b80*/  BSYNC.RECONVERGENT B2 ;  /* 0x0000000000027941 */ /* 0x000fea0003800200 */
.L_x_37760:
        /* <DEDUP_REMOVED lines=20> */
.L_x_37767:
        /* <DEDUP_REMOVED lines=13> */
.L_x_37769:
[----:B------:R-:W-:Y:S05]  /*24da0*/  BSYNC.RECONVERGENT B3 ;  /* 0x0000000000037941 */ /* 0x000fea0003800200 */
.L_x_37768:
        /* <DEDUP_REMOVED lines=42> */
.L_x_37766:
[----:B------:R-:W-:Y:S05]  /*25050*/  BSYNC.RECONVERGENT B2 ;  /* 0x0000000000027941 */ /* 0x000fea0003800200 */
.L_x_37765:
        /* <DEDUP_REMOVED lines=15> */
.L_x_37772:
        /* <DEDUP_REMOVED lines=13> */
.L_x_37774:
[----:B------:R-:W-:Y:S05]  /*25220*/  BSYNC.RECONVERGENT B3 ;  /* 0x0000000000037941 */ /* 0x000fea0003800200 */
.L_x_37773:
        /* <DEDUP_REMOVED lines=42> */
.L_x_37771:
[----:B------:R-:W-:Y:S05]  /*254d0*/  BSYNC.RECONVERGENT B2 ;  /* 0x0000000000027941 */ /* 0x000fea0003800200 */
.L_x_37770:
        /* <DEDUP_REMOVED lines=17> */
.L_x_37777:
        /* <DEDUP_REMOVED lines=13> */
.L_x_37779:
[----:B------:R-:W-:Y:S05]  /*256c0*/  BSYNC.RECONVERGENT B3 ;  /* 0x0000000000037941 */ /* 0x000fea0003800200 */
.L_x_37778:
        /* <DEDUP_REMOVED lines=42> */
.L_x_37776:
[----:B------:R-:W-:Y:S05]  /*25970*/  BSYNC.RECONVERGENT B2 ;  /* 0x0000000000027941 */ /* 0x000fea0003800200 */
.L_x_37775:
        /* <DEDUP_REMOVED lines=15> */
.L_x_37782:
        /* <DEDUP_REMOVED lines=13> */
.L_x_37784:
[----:B------:R-:W-:Y:S05]  /*25b40*/  BSYNC.RECONVERGENT B3 ;  /* 0x0000000000037941 */ /* 0x000fea0003800200 */
.L_x_37783:
        /* <DEDUP_REMOVED lines=42> */
.L_x_37781:
[----:B------:R-:W-:Y:S05]  /*25df0*/  BSYNC.RECONVERGENT B2 ;  /* 0x0000000000027941 */ /* 0x000fea0003800200 */
.L_x_37780:
        /* <DEDUP_REMOVED lines=17> */
.L_x_37787:
        /* <DEDUP_REMOVED lines=13> */
.L_x_37789:
[----:B------:R-:W-:Y:S05]  /*25fe0*/  BSYNC.RECONVERGENT B3 ;  /* 0x0000000000037941 */ /* 0x000fea0003800200 */
.L_x_37788:
        /* <DEDUP_REMOVED lines=42> */
.L_x_37786:
[----:B------:R-:W-:Y:S05]  /*26290*/  BSYNC.RECONVERGENT B2 ;  /* 0x0000000000027941 */ /* 0x000fea0003800200 */
.L_x_37785:
        /* <DEDUP_REMOVED lines=15> */
.L_x_37792:
        /* <DEDUP_REMOVED lines=13> */
.L_x_37794:
[----:B------:R-:W-:Y:S05]  /*26460*/  BSYNC.RECONVERGENT B3 ;  /* 0x0000000000037941 */ /* 0x000fea0003800200 */
.L_x_37793:
        /* <DEDUP_REMOVED lines=42> */
.L_x_37791:
[----:B------:R-:W-:Y:S05]  /*26710*/  BSYNC.RECONVERGENT B2 ;  /* 0x0000000000027941 */ /* 0x000fea0003800200 */
.L_x_37790:
        /* <DEDUP_REMOVED lines=17> */
.L_x_37797:
        /* <DEDUP_REMOVED lines=15> */
.L_x_37799:
[----:B------:R-:W-:Y:S05]  /*26920*/  BSYNC.RECONVERGENT B3 ;  /* 0x0000000000037941 */ /* 0x000fea0003800200 */
.L_x_37798:
        /* <DEDUP_REMOVED lines=42> */
.L_x_37796:
[----:B------:R-:W-:Y:S05]  /*26bd0*/  BSYNC.RECONVERGENT B2 ;  /* 0x0000000000027941 */ /* 0x000fea0003800200 */
.L_x_37795:
        /* <DEDUP_REMOVED lines=35> */
.L_x_37759:
        /* <DEDUP_REMOVED lines=16> */
.L_x_37803:
        /* <DEDUP_REMOVED lines=13> */
.L_x_37805:
[----:B------:R-:W-:Y:S05]  /*26fe0*/  BSYNC.RECONVERGENT B3 ;  /* 0x0000000000037941 */ /* 0x000fea0003800200 */
.L_x_37804:
        /* <DEDUP_REMOVED lines=42> */
.L_x_37802:
[----:B------:R-:W-:Y:S05]  /*27290*/  BSYNC.RECONVERGENT B2 ;  /* 0x0000000000027941 */ /* 0x000fea0003800200 */
.L_x_37801:
        /* <DEDUP_REMOVED lines=18> */
.L_x_37808:
        /* <DEDUP_REMOVED lines=13> */
.L_x_37810:
[----:B------:R-:W-:Y:S05]  /*27490*/  BSYNC.RECONVERGENT B3 ;  /* 0x0000000000037941 */ /* 0x000fea0003800200 */
.L_x_37809:
        /* <DEDUP_REMOVED lines=42> */
.L_x_37807:
[----:B------:R-:W-:Y:S05]  /*27740*/  BSYNC.RECONVERGENT B2 ;  /* 0x0000000000027941 */ /* 0x000fea0003800200 */
.L_x_37806:
        /* <DEDUP_REMOVED lines=16> */
.L_x_37813:
        /* <DEDUP_REMOVED lines=13> */
.L_x_37815:
[----:B------:R-:W-:Y:S05]  /*27920*/  BSYNC.RECONVERGENT B3 ;  /* 0x0000000000037941 */ /* 0x000fea0003800200 */
.L_x_37814:
        /* <DEDUP_REMOVED lines=42> */
.L_x_37812:
[----:B------:R-:W-:Y:S05]  /*27bd0*/  BSYNC.RECONVERGENT B2 ;  /* 0x0000000000027941 */ /* 0x000fea0003800200 */
.L_x_37811:
        /* <DEDUP_REMOVED lines=16> */
.L_x_37818:
        /* <DEDUP_REMOVED lines=13> */
.L_x_37820:
[----:B------:R-:W-:Y:S05]  /*27db0*/  BSYNC.RECONVERGENT B3 ;  /* 0x0000000000037941 */ /* 0x000fea0003800200 */
.L_x_37819:
        /* <DEDUP_REMOVED lines=42> */
.L_x_37817:
[----:B------:R-:W-:Y:S05]  /*28060*/  BSYNC.RECONVERGENT B2 ;  /* 0x0000000000027941 */ /* 0x000fea0003800200 */
.L_x_37816:
        /* <DEDUP_REMOVED lines=16> */
.L_x_37800:
        /* <DEDUP_REMOVED lines=24> */
.L_x_37821:
[----:B01----:R-:W-:Y:S02]  /*282f0*/  IMAD.MOV.U32 R7, RZ, RZ, R164 ;  /* 0x000000ffff077224 */ /* 0x003fe400078e00a4 */
[----:B------:R-:W-:-:S07]  /*28300*/  VIADD R136, R136, 0x20 ;  /* 0x0000002088887836 */ /* 0x000fce0000000000 */
.L_x_37758:
[----:B------:R-:W-:Y:S05]  /*28310*/  BSYNC.RECONVERGENT B1 ;  /* 0x0000000000017941 */ /* 0x000fea0003800200 */
.L_x_37757:
        /* <DEDUP_REMOVED lines=35> */
.L_x_37827:
        /* <DEDUP_REMOVED lines=13> */
.L_x_37829:
[----:B------:R-:W-:Y:S05]  /*28620*/  BSYNC.RECONVERGENT B3 ;  /* 0x0000000000037941 */ /* 0x000fea0003800200 */
.L_x_37828:
        /* <DEDUP_REMOVED lines=42> */
.L_x_37826:
[----:B------:R-:W-:Y:S05]  /*288d0*/  BSYNC.RECONVERGENT B2 ;  /* 0x0000000000027941 */ /* 0x000fea0003800200 */
.L_x_37825:
        /* <DEDUP_REMOVED lines=20> */
.L_x_37832:
        /* <DEDUP_REMOVED lines=13> */
.L_x_37834:
[----:B------:R-:W-:Y:S05]  /*28af0*/  BSYNC.RECONVERGENT B3 ;  /* 0x0000000000037941 */ /* 0x000fea0003800200 */
.L_x_37833:
        /* <DEDUP_REMOVED lines=42> */
.L_x_37831:
[----:B------:R-:W-:Y:S05]  /*28da0*/  BSYNC.RECONVERGENT B2 ;  /* 0x0000000000027941 */ /* 0x000fea0003800200 */
.L_x_37830:
        /* <DEDUP_REMOVED lines=15> */
.L_x_37837:
        /* <DEDUP_REMOVED lines=13> */
.L_x_37839:
[----:B------:R-:W-:Y:S05]  /*28f70*/  BSYNC.RECONVERGENT B3 ;  /* 0x0000000000037941 */ /* 0x000fea0003800200 */
.L_x_37838:
        /* <DEDUP_REMOVED lines=42> */
.L_x_37836:
[----:B------:R-:W-:Y:S05]  /*29220*/  BSYNC.RECONVERGENT B2 ;  /* 0x0000000000027941 */ /* 0x000fea0003800200 */
.L_x_37835:
        /* <DEDUP_REMOVED lines=17> */
.L_x_37842:
        /* <DEDUP_REMOVED lines=13> */
.L_x_37844:
[----:B------:R-:W-:Y:S05]  /*29410*/  BSYNC.RECONVERGENT B3 ;  /* 0x0000000000037941 */ /* 0x000fea0003800200 */
.L_x_37843:
        /* <DEDUP_REMOVED lines=42> */
.L_x_37841:
[----:B------:R-:W-:Y:S05]  /*296c0*/  BSYNC.RECONVERGENT B2 ;  /* 0x0000000000027941 */ /* 0x000fea0003800200 */
.L_x_37840:
        /* <DEDUP_REMOVED lines=15> */
.L_x_37847:
        /* <DEDUP_REMOVED lines=13> */
.L_x_37849:
[----:B------:R-:W-:Y:S05]  /*29890*/  BSYNC.RECONVERGENT B3 ;  /* 0x0000000000037941 */ /* 0x000fea0003800200 */
.L_x_37848:
        /* <DEDUP_REMOVED lines=42> */
.L_x_37846:
[----:B------:R-:W-:Y:S05]  /*29b40*/  BSYNC.RECONVERGENT B2 ;  /* 0x0000000000027941 */ /* 0x000fea0003800200 */
.L_x_37845:
        /* <DEDUP_REMOVED lines=17> */
.L_x_37852:
        /* <DEDUP_REMOVED lines=13> */
.L_x_37854:
[----:B------:R-:W-:Y:S05]  /*29d30*/  BSYNC.RECONVERGENT B3 ;  /* 0x0000000000037941 */ /* 0x000fea0003800200 */
.L_x_37853:
        /* <DEDUP_REMOVED lines=42> */
.L_x_37851:
[----:B------:R-:W-:Y:S05]  /*29fe0*/  BSYNC.RECONVERGENT B2 ;  /* 0x0000000000027941 */ /* 0x000fea0003800200 */
.L_x_37850:
        /* <DEDUP_REMOVED lines=15> */
.L_x_37857:
        /* <DEDUP_REMOVED lines=13> */
.L_x_37859:
[----:B------:R-:W-:Y:S05]  /*2a1b0*/  BSYNC.RECONVERGENT B3 ;  /* 0x0000000000037941 */ /* 0x000fea0003800200 */
.L_x_37858:
        /* <DEDUP_REMOVED lines=42> */
.L_x_37856:
[----:B------:R-:W-:Y:S05]  /*2a460*/  BSYNC.RECONVERGENT B2 ;  /* 0x0000000000027941 */ /* 0x000fea0003800200 */
.L_x_37855:
        /* <DEDUP_REMOVED lines=17> */
.L_x_37862:
        /* <DEDUP_REMOVED lines=15> */
.L_x_37864:
[----:B------:R-:W-:Y:S05]  /*2a670*/  BSYNC.RECONVERGENT B3 ;  /* 0x0000000000037941 */ /* 0x000fea0003800200 */
.L_x_37863:
        /* <DEDUP_REMOVED lines=42> */
.L_x_37861:
[----:B------:R-:W-:Y:S05]  /*2a920*/  BSYNC.RECONVERGENT B2 ;  /* 0x0000000000027941 */ /* 0x000fea0003800200 */
.L_x_37860:
        /* <DEDUP_REMOVED lines=35> */
.L_x_37824:
        /* <DEDUP_REMOVED lines=16> */
.L_x_37868:
        /* <DEDUP_REMOVED lines=13> */
.L_x_37870:
[----:B------:R-:W-:Y:S05]  /*2ad30*/  BSYNC.RECONVERGENT B3 ;  /* 0x0000000000037941 */ /* 0x000fea0003800200 */
.L_x_37869:
        /* <DEDUP_REMOVED lines=42> */
.L_x_37867:
[----:B------:R-:W-:Y:S05]  /*2afe0*/  BSYNC.RECONVERGENT B2 ;  /* 0x0000000000027941 */ /* 0x000fea0003800200 */
.L_x_37866:
        /* <DEDUP_REMOVED lines=18> */
.L_x_37873:
        /* <DEDUP_REMOVED lines=13> */
.L_x_37875:
[----:B------:R-:W-:Y:S05]  /*2b1e0*/  BSYNC.RECONVERGENT B3 ;  /* 0x0000000000037941 */ /* 0x000fea0003800200 */
.L_x_37874:
        /* <DEDUP_REMOVED lines=42> */
.L_x_37872:
[----:B------:R-:W-:Y:S05]  /*2b490*/  BSYNC.RECONVERGENT B2 ;  /* 0x0000000000027941 */ /* 0x000fea0003800200 */
.L_x_37871:
        /* <DEDUP_REMOVED lines=16> */
.L_x_37878:
        /* <DEDUP_REMOVED lines=13> */
.L_x_37880:
[----:B------:R-:W-:Y:S05]  /*2b670*/  BSYNC.RECONVERGENT B3 ;  /* 0x0000000000037941 */ /* 0x000fea0003800200 */
.L_x_37879:
        /* <DEDUP_REMOVED lines=42> */
.L_x_37877:
[----:B------:R-:W-:Y:S05]  /*2b920*/  BSYNC.RECONVERGENT B2 ;  /* 0x0000000000027941 */ /* 0x000fea0003800200 */
.L_x_37876:
        /* <DEDUP_REMOVED lines=16> */
.L_x_37883:
        /* <DEDUP_REMOVED lines=13> */
.L_x_37885:
[----:B------:R-:W-:Y:S05]  /*2bb00*/  BSYNC.RECONVERGENT B3 ;  /* 0x0000000000037941 */ /* 0x000fea0003800200 */
.L_x_37884:
        /* <DEDUP_REMOVED lines=42> */
.L_x_37882:
[----:B------:R-:W-:Y:S05]  /*2bdb0*/  BSYNC.RECONVERGENT B2 ;  /* 0x0000000000027941 */ /* 0x000fea0003800200 */
.L_x_37881:
        /* <DEDUP_REMOVED lines=16> */
.L_x_37865:
        /* <DEDUP_REMOVED lines=24> */
.L_x_37886:
[----:B01----:R-:W-:Y:S02]  /*2c040*/  IMAD.MOV.U32 R7, RZ, RZ, R164 ;  /* 0x000000ffff077224 */ /* 0x003fe400078e00a4 */
[----:B------:R-:W-:-:S07]  /*2c050*/  VIADD R136, R136, 0x20 ;  /* 0x0000002088887836 */ /* 0x000fce0000000000 */
.L_x_37823:
[----:B------:R-:W-:Y:S05]  /*2c060*/  BSYNC.RECONVERGENT B1 ;  /* 0x0000000000017941 */ /* 0x000fea0003800200 */
.L_x_37822:
        /* <DEDUP_REMOVED lines=35> */
.L_x_37892:
        /* <DEDUP_REMOVED lines=13> */
.L_x_37894:
[----:B------:R-:W-:Y:S05]  /*2c370*/  BSYNC.RECONVERGENT B3 ;  /* 0x0000000000037941 */ /* 0x000fea0003800200 */
.L_x_37893:
        /* <DEDUP_REMOVED lines=42> */
.L_x_37891:
[----:B------:R-:W-:Y:S05]  /*2c620*/  BSYNC.RECONVERGENT B2 ;  /* 0x0000000000027941 */ /* 0x000fea0003800200 */
.L_x_37890:
        /* <DEDUP_REMOVED lines=20> */
.L_x_37897:
        /* <DEDUP_REMOVED lines=13> */
.L_x_37899:
[----:B------:R-:W-:Y:S05]  /*2c840*/  BSYNC.RECONVERGENT B3 ;  /* 0x0000000000037941 */ /* 0x000fea0003800200 */
.L_x_37898:
        /* <DEDUP_REMOVED lines=42> */
.L_x_37896:
[----:B------:R-:W-:Y:S05]  /*2caf0*/  BSYNC.RECONVERGENT B2 ;  /* 0x0000000000027941 */ /* 0x000fea0003800200 */
.L_x_37895:
        /* <DEDUP_REMOVED lines=15> */
.L_x_37902:
        /* <DEDUP_REMOVED lines=13> */
.L_x_37904:
[----:B------:R-:W-:Y:S05]  /*2ccc0*/  BSYNC.RECONVERGENT B3 ;  /* 0x0000000000037941 */ /* 0x000fea0003800200 */
.L_x_37903:
        /* <DEDUP_REMOVED lines=42> */
.L_x_37901:
[----:B------:R-:W-:Y:S05]  /*2cf70*/  BSYNC.RECONVERGENT B2 ;  /* 0x0000000000027941 */ /* 0x000fea0003800200 */
.L_x_37900:
        /* <DEDUP_REMOVED lines=17> */
.L_x_37907:
        /* <DEDUP_REMOVED lines=13> */
.L_x_37909:
[----:B------:R-:W-:Y:S05]  /*2d160*/  BSYNC.RECONVERGENT B3 ;  /* 0x0000000000037941 */ /* 0x000fea0003800200 */
.L_x_37908:
        /* <DEDUP_REMOVED lines=42> */
.L_x_37906:
[----:B------:R-:W-:Y:S05]  /*2d410*/  BSYNC.RECONVERGENT B2 ;  /* 0x0000000000027941 */ /* 0x000fea0003800200 */
.L_x_37905:
        /* <DEDUP_REMOVED lines=15> */
.L_x_37912:
        /* <DEDUP_REMOVED lines=13> */
.L_x_37914:
[----:B------:R-:W-:Y:S05]  /*2d5e0*/  BSYNC.RECONVERGENT B3 ;  /* 0x0000000000037941 */ /* 0x000fea0003800200 */
.L_x_37913:
        /* <DEDUP_REMOVED lines=42> */
.L_x_37911:
[----:B------:R-:W-:Y:S05]  /*2d890*/  BSYNC.RECONVERGENT B2 ;  /* 0x0000000000027941 */ /* 0x000fea0003800200 */
.L_x_37910:
        /* <DEDUP_REMOVED lines=17> */
.L_x_37917:
        /* <DEDUP_REMOVED lines=13> */
.L_x_37919:
[----:B------:R-:W-:Y:S05]  /*2da80*/  BSYNC.RECONVERGENT B3 ;  /* 0x0000000000037941 */ /* 0x000fea0003800200 */
.L_x_37918:
        /* <DEDUP_REMOVED lines=42> */
.L_x_37916:
[----:B------:R-:W-:Y:S05]  /*2dd30*/  BSYNC.RECONVERGENT B2 ;  /* 0x0000000000027941 */ /* 0x000fea0003800200 */
.L_x_37915:
        /* <DEDUP_REMOVED lines=15> */
.L_x_37922:
        /* <DEDUP_REMOVED lines=13> */
.L_x_37924:
[----:B------:R-:W-:Y:S05]  /*2df00*/  BSYNC.RECONVERGENT B3 ;  /* 0x0000000000037941 */ /* 0x000fea0003800200 */
.L_x_37923:
        /* <DEDUP_REMOVED lines=42> */
.L_x_37921:
[----:B------:R-:W-:Y:S05]  /*2e1b0*/  BSYNC.RECONVERGENT B2 ;  /* 0x0000000000027941 */ /* 0x000fea0003800200 */
.L_x_37920:
        /* <DEDUP_REMOVED lines=17> */
.L_x_37927:
        /* <DEDUP_REMOVED lines=15> */
.L_x_37929:
[----:B------:R-:W-:Y:S05]  /*2e3c0*/  BSYNC.RECONVERGENT B3 ;  /* 0x0000000000037941 */ /* 0x000fea0003800200 */
.L_x_37928:
        /* <DEDUP_REMOVED lines=42> */
.L_x_37926:
[----:B------:R-:W-:Y:S05]  /*2e670*/  BSYNC.RECONVERGENT B2 ;  /* 0x0000000000027941 */ /* 0x000fea0003800200 */
.L_x_37925:
        /* <DEDUP_REMOVED lines=35> */
.L_x_37889:
        /* <DEDUP_REMOVED lines=16> */
.L_x_37933:
        /* <DEDUP_REMOVED lines=13> */
.L_x_37935:
[----:B------:R-:W-:Y:S05]  /*2ea80*/  BSYNC.RECONVERGENT B3 ;  /* 0x0000000000037941 */ /* 0x000fea0003800200 */
.L_x_37934:
        /* <DEDUP_REMOVED lines=42> */
.L_x_37932:
[----:B------:R-:W-:Y:S05]  /*2ed30*/  BSYNC.RECONVERGENT B2 ;  /* 0x0000000000027941 */ /* 0x000fea0003800200 */
.L_x_37931:
        /* <DEDUP_REMOVED lines=18> */
.L_x_37938:
        /* <DEDUP_REMOVED lines=13> */
.L_x_37940:
[----:B------:R-:W-:Y:S05]  /*2ef30*/  BSYNC.RECONVERGENT B3 ;  /* 0x0000000000037941 */ /* 0x000fea0003800200 */
.L_x_37939:
        /* <DEDUP_REMOVED lines=42> */
.L_x_37937:
[----:B------:R-:W-:Y:S05]  /*2f1e0*/  BSYNC.RECONVERGENT B2 ;  /* 0x0000000000027941 */ /* 0x000fea0003800200 */
.L_x_37936:
        /* <DEDUP_REMOVED lines=16> */
.L_x_37943:
        /* <DEDUP_REMOVED lines=13> */
.L_x_37945:
[----:B------:R-:W-:Y:S05]  /*2f3c0*/  BSYNC.RECONVERGENT B3 ;  /* 0x0000000000037941 */ /* 0x000fea0003800200 */
.L_x_37944:
        /* <DEDUP_REMOVED lines=42> */
.L_x_37942:
[----:B------:R-:W-:Y:S05]  /*2f670*/  BSYNC.RECONVERGENT B2 ;  /* 0x0000000000027941 */ /* 0x000fea0003800200 */
.L_x_37941:
        /* <DEDUP_REMOVED lines=16> */
.L_x_37948:
        /* <DEDUP_REMOVED lines=13> */
.L_x_37950:
[----:B------:R-:W-:Y:S05]  /*2f850*/  BSYNC.RECONVERGENT B3 ;  /* 0x0000000000037941 */ /* 0x000fea0003800200 */
.L_x_37949:
        /* <DEDUP_REMOVED lines=42> */
.L_x_37947:
[----:B------:R-:W-:Y:S05]  /*2fb00*/  BSYNC.RECONVERGENT B2 ;  /* 0x0000000000027941 */ /* 0x000fea0003800200 */
.L_x_37946:
        /* <DEDUP_REMOVED lines=16> */
.L_x_37930:
        /* <DEDUP_REMOVED lines=24> */
.L_x_37951:
[----:B01----:R-:W-:Y:S02]  /*2fd90*/  IMAD.MOV.U32 R7, RZ, RZ, R164 ;  /* 0x000000ffff077224 */ /* 0x003fe400078e00a4 */
[----:B------:R-:W-:-:S07]  /*2fda0*/  VIADD R136, R136, 0x20 ;  /* 0x0000002088887836 */ /* 0x000fce0000000000 */
.L_x_37888:
[----:B------:R-:W-:Y:S05]  /*2fdb0*/  BSYNC.RECONVERGENT B1 ;  /* 0x0000000000017941 */ /* 0x000fea0003800200 */
.L_x_37887:
        /* <DEDUP_REMOVED lines=35> */
.L_x_37957:
        /* <DEDUP_REMOVED lines=13> */
.L_x_37959:
[----:B------:R-:W-:Y:S05]  /*300c0*/  BSYNC.RECONVERGENT B3 ;  /* 0x0000000000037941 */ /* 0x000fea0003800200 */
.L_x_37958:
        /* <DEDUP_REMOVED lines=42> */
.L_x_37956:
[----:B------:R-:W-:Y:S05]  /*30370*/  BSYNC.RECONVERGENT B2 ;  /* 0x0000000000027941 */ /* 0x000fea0003800200 */
.L_x_37955:
        /* <DEDUP_REMOVED lines=20> */
.L_x_37962:
        /* <DEDUP_REMOVED lines=13> */
.L_x_37964:
[----:B------:R-:W-:Y:S05]  /*30590*/  BSYNC.RECONVERGENT B3 ;  /* 0x0000000000037941 */ /* 0x000fea0003800200 */
.L_x_37963:
        /* <DEDUP_REMOVED lines=42> */
.L_x_37961:
[----:B------:R-:W-:Y:S05]  /*30840*/  BSYNC.RECONVERGENT B2 ;  /* 0x0000000000027941 */ /* 0x000fea0003800200 */
.L_x_37960:
        /* <DEDUP_REMOVED lines=15> */
.L_x_37967:
        /* <DEDUP_REMOVED lines=13> */
.L_x_37969:
[----:B------:R-:W-:Y:S05]  /*30a10*/  BSYNC.RECONVERGENT B3 ;  /* 0x0000000000037941 */ /* 0x000fea0003800200 */
.L_x_37968:
        /* <DEDUP_REMOVED lines=42> */
.L_x_37966:
[----:B------:R-:W-:Y:S05]  /*30cc0*/  BSYNC.RECONVERGENT B2 ;  /* 0x0000000000027941 */ /* 0x000fea0003800200 */
.L_x_37965:
        /* <DEDUP_REMOVED lines=17> */
.L_x_37972:
        /* <DEDUP_REMOVED lines=13> */
.L_x_37974:
[----:B------:R-:W-:Y:S05]  /*30eb0*/  BSYNC.RECONVERGENT B3 ;  /* 0x0000000000037941 */ /* 0x000fea0003800200 */
.L_x_37973:
        /* <DEDUP_REMOVED lines=42> */
.L_x_37971:
[----:B------:R-:W-:Y:S05]  /*31160*/  BSYNC.RECONVERGENT B2 ;  /* 0x0000000000027941 */ /* 0x000fea0003800200 */
.L_x_37970:
        /* <DEDUP_REMOVED lines=15> */
.L_x_37977:
        /* <DEDUP_REMOVED lines=13> */
.L_x_37979:
[----:B------:R-:W-:Y:S05]  /*31330*/  BSYNC.RECONVERGENT B3 ;  /* 0x0000000000037941 */ /* 0x000fea0003800200 */
.L_x_37978:
        /* <DEDUP_REMOVED lines=42> */
.L_x_37976:
[----:B------:R-:W-:Y:S05]  /*315e0*/  BSYNC.RECONVERGENT B2 ;  /* 0x0000000000027941 */ /* 0x000fea0003800200 */
.L_x_37975:
        /* <DEDUP_REMOVED lines=17> */
.L_x_37982:
        /* <DEDUP_REMOVED lines=13> */
.L_x_37984:
[----:B------:R-:W-:Y:S05]  /*317d0*/  BSYNC.RECONVERGENT B3 ;  /* 0x0000000000037941 */ /* 0x000fea0003800200 */
.L_x_37983:
        /* <DEDUP_REMOVED lines=42> */
.L_x_37981:
[----:B------:R-:W-:Y:S05]  /*31a80*/  BSYNC.RECONVERGENT B2 ;  /* 0x0000000000027941 */ /* 0x000fea0003800200 */
.L_x_37980:
        /* <DEDUP_REMOVED lines=15> */
.L_x_37987:
        /* <DEDUP_REMOVED lines=13> */
.L_x_37989:
[----:B------:R-:W-:Y:S05]  /*31c50*/  BSYNC.RECONVERGENT B3 ;  /* 0x0000000000037941 */ /* 0x000fea0003800200 */
.L_x_37988:
        /* <DEDUP_REMOVED lines=42> */
.L_x_37986:
[----:B------:R-:W-:Y:S05]  /*31f00*/  BSYNC.RECONVERGENT B2 ;  /* 0x0000000000027941 */ /* 0x000fea0003800200 */
.L_x_37985:
        /* <DEDUP_REMOVED lines=17> */
.L_x_37992:
        /* <DEDUP_REMOVED lines=15> */
.L_x_37994:
[----:B------:R-:W-:Y:S05]  /*32110*/  BSYNC.RECONVERGENT B3 ;  /* 0x0000000000037941 */ /* 0x000fea0003800200 */
.L_x_37993:
        /* <DEDUP_REMOVED lines=42> */
.L_x_37991:
[----:B------:R-:W-:Y:S05]  /*323c0*/  BSYNC.RECONVERGENT B2 ;  /* 0x0000000000027941 */ /* 0x000fea0003800200 */
.L_x_37990:
        /* <DEDUP_REMOVED lines=35> */
.L_x_37954:
        /* <DEDUP_REMOVED lines=16> */
.L_x_37998:
        /* <DEDUP_REMOVED lines=13> */
.L_x_38000:
[----:B------:R-:W-:Y:S05]  /*327d0*/  BSYNC.RECONVERGENT B3 ;  /* 0x0000000000037941 */ /* 0x000fea0003800200 */
.L_x_37999:
        /* <DEDUP_REMOVED lines=42> */
.L_x_37997:
[----:B------:R-:W-:Y:S05]  /*32a80*/  BSYNC.RECONVERGENT B2 ;  /* 0x0000000000027941 */ /* 0x000fea0003800200 */
.L_x_37996:
        /* <DEDUP_REMOVED lines=18> */
.L_x_38003:
        /* <DEDUP_REMOVED lines=13> */
.L_x_38005:
[----:B------:R-:W-:Y:S05]  /*32c80*/  BSYNC.RECONVERGENT B3 ;  /* 0x0000000000037941 */ /* 0x000fea0003800200 */
.L_x_38004:
        /* <DEDUP_REMOVED lines=42> */
.L_x_38002:
[----:B------:R-:W-:Y:S05]  /*32f30*/  BSYNC.RECONVERGENT B2 ;  /* 0x0000000000027941 */ /* 0x000fea0003800200 */
.L_x_38001:
        /* <DEDUP_REMOVED lines=16> */
.L_x_38008:
        /* <DEDUP_REMOVED lines=13> */
.L_x_38010:
[----:B------:R-:W-:Y:S05]  /*33110*/  BSYNC.RECONVERGENT B3 ;  /* 0x0000000000037941 */ /* 0x000fea0003800200 */
.L_x_38009:
        /* <DEDUP_REMOVED lines=42> */
.L_x_38007:
[----:B------:R-:W-:Y:S05]  /*333c0*/  BSYNC.RECONVERGENT B2 ;  /* 0x0000000000027941 */ /* 0x000fea0003800200 */
.L_x_38006:
        /* <DEDUP_REMOVED lines=16> */
.L_x_38013:
        /* <DEDUP_REMOVED lines=13> */
.L_x_38015:
[----:B------:R-:W-:Y:S05]  /*335a0*/  BSYNC.RECONVERGENT B3 ;  /* 0x0000000000037941 */ /* 0x000fea0003800200 */
.L_x_38014:
        /* <DEDUP_REMOVED lines=42> */
.L_x_38012:
[----:B------:R-:W-:Y:S05]  /*33850*/  BSYNC.RECONVERGENT B2 ;  /* 0x0000000000027941 */ /* 0x000fea0003800200 */
.L_x_38011:
        /* <DEDUP_REMOVED lines=16> */
.L_x_37995:
        /* <DEDUP_REMOVED lines=24> */
.L_x_38016:
[----:B01----:R-:W-:Y:S02]  /*33ae0*/  IMAD.MOV.U32 R7, RZ, RZ, R164 ;  /* 0x000000ffff077224 */ /* 0x003fe400078e00a4 */
[----:B------:R-:W-:-:S07]  /*33af0*/  VIADD R136, R136, 0x20 ;  /* 0x0000002088887836 */ /* 0x000fce0000000000 */
.L_x_37953:
[----:B------:R-:W-:Y:S05]  /*33b00*/  BSYNC.RECONVERGENT B1 ;  /* 0x0000000000017941 */ /* 0x000fea0003800200 */
.L_x_37952:
        /* <DEDUP_REMOVED lines=35> */
.L_x_38022:
        /* <DEDUP_REMOVED lines=13> */
.L_x_38024:
[----:B------:R-:W-:Y:S05]  /*33e10*/  BSYNC.RECONVERGENT B3 ;  /* 0x0000000000037941 */ /* 0x000fea0003800200 */
.L_x_38023:
        /* <DEDUP_REMOVED lines=42> */
.L_x_38021:
[----:B------:R-:W-:Y:S05]  /*340c0*/  BSYNC.RECONVERGENT B2 ;  /* 0x0000000000027941 */ /* 0x000fea0003800200 */
.L_x_38020:
        /* <DEDUP_REMOVED lines=20> */
.L_x_38027:
        /* <DEDUP_REMOVED lines=13> */
.L_x_38029:
[----:B------:R-:W-:Y:S05]  /*342e0*/  BSYNC.RECONVERGENT B3 ;  /* 0x0000000000037941 */ /* 0x000fea0003800200 */
.L_x_38028:
        /* <DEDUP_REMOVED lines=42> */
.L_x_38026:
[----:B------:R-:W-:Y:S05]  /*34590*/  BSYNC.RECONVERGENT B2 ;  /* 0x0000000000027941 */ /* 0x000fea0003800200 */
.L_x_38025:
        /* <DEDUP_REMOVED lines=15> */
.L_x_38032:
        /* <DEDUP_REMOVED lines=13> */
.L_x_38034:
[----:B------:R-:W-:Y:S05]  /*34760*/  BSYNC.RECONVERGENT B3 ;  /* 0x0000000000037941 */ /* 0x000fea0003800200 */
.L_x_38033:
        /* <DEDUP_REMOVED lines=42> */
.L_x_38031:
[----:B------:R-:W-:Y:S05]  /*34a10*/  BSYNC.RECONVERGENT B2 ;  /* 0x0000000000027941 */ /* 0x000fea0003800200 */
.L_x_38030:
        /* <DEDUP_REMOVED lines=17> */
.L_x_38037:
        /* <DEDUP_REMOVED lines=13> */
.L_x_38039:
[----:B------:R-:W-:Y:S05]  /*34c00*/  BSYNC.RECONVERGENT B3 ;  /* 0x0000000000037941 */ /* 0x000fea0003800200 */
.L_x_38038:
        /* <DEDUP_REMOVED lines=42> */
.L_x_38036:
[----:B------:R-:W-:Y:S05]  /*34eb0*/  BSYNC.RECONVERGENT B2 ;  /* 0x0000000000027941 */ /* 0x000fea0003800200 */
.L_x_38035:
        /* <DEDUP_REMOVED lines=15> */
.L_x_38042:
        /* <DEDUP_REMOVED lines=13> */
.L_x_38044:
[----:B------:R-:W-:Y:S05]  /*35080*/  BSYNC.RECONVERGENT B3 ;  /* 0x0000000000037941 */ /* 0x000fea0003800200 */
.L_x_38043:
        /* <DEDUP_REMOVED lines=42> */
.L_x_38041:
[----:B------:R-:W-:Y:S05]  /*35330*/  BSYNC.RECONVERGENT B2 ;  /* 0x0000000000027941 */ /* 0x000fea0003800200 */
.L_x_38040:
        /* <DEDUP_REMOVED lines=17> */
.L_x_38047:
        /* <DEDUP_REMOVED lines=13> */
.L_x_38049:
[----:B------:R-:W-:Y:S05]  /*35520*/  BSYNC.RECONVERGENT B3 ;  /* 0x0000000000037941 */ /* 0x000fea0003800200 */
.L_x_38048:
        /* <DEDUP_REMOVED lines=42> */
.L_x_38046:
[----:B------:R-:W-:Y:S05]  /*357d0*/  BSYNC.RECONVERGENT B2 ;  /* 0x0000000000027941 */ /* 0x000fea0003800200 */
.L_x_38045:
        /* <DEDUP_REMOVED lines=15> */
.L_x_38052:
        /* <DEDUP_REMOVED lines=13> */
.L_x_38054:
[----:B------:R-:W-:Y:S05]  /*359a0*/  BSYNC.RECONVERGENT B3 ;  /* 0x0000000000037941 */ /* 0x000fea0003800200 */
.L_x_38053:
        /* <DEDUP_REMOVED lines=42> */
.L_x_38051:
[----:B------:R-:W-:Y:S05]  /*35c50*/  BSYNC.RECONVERGENT B2 ;  /* 0x0000000000027941 */ /* 0x000fea0003800200 */
.L_x_38050:
        /* <DEDUP_REMOVED lines=17> */
.L_x_38057:
        /* <DEDUP_REMOVED lines=15> */
.L_x_38059:
[----:B------:R-:W-:Y:S05]  /*35e60*/  BSYNC.RECONVERGENT B3 ;  /* 0x0000000000037941 */ /* 0x000fea0003800200 */
.L_x_38058:
        /* <DEDUP_REMOVED lines=42> */
.L_x_38056:
[----:B------:R-:W-:Y:S05]  /*36110*/  BSYNC.RECONVERGENT B2 ;  /* 0x0000000000027941 */ /* 0x000fea0003800200 */
.L_x_38055:
        /* <DEDUP_REMOVED lines=35> */
.L_x_38019:
        /* <DEDUP_REMOVED lines=16> */
.L_x_38063:
        /* <DEDUP_REMOVED lines=13> */
.L_x_38065:
[----:B------:R-:W-:Y:S05]  /*36520*/  BSYNC.RECONVERGENT B3 ;  /* 0x0000000000037941 */ /* 0x000fea0003800200 */
.L_x_38064:
        /* <DEDUP_REMOVED lines=42> */
.L_x_38062:
[----:B------:R-:W-:Y:S05]  /*367d0*/  BSYNC.RECONVERGENT B2 ;  /* 0x0000000000027941 */ /* 0x000fea0003800200 */
.L_x_38061:
        /* <DEDUP_REMOVED lines=18> */
.L_x_38068:
        /* <DEDUP_REMOVED lines=13> */
.L_x_38070:
[----:B------:R-:W-:Y:S05]  /*369d0*/  BSYNC.RECONVERGENT B3 ;  /* 0x0000000000037941 */ /* 0x000fea0003800200 */
.L_x_38069:
        /* <DEDUP_REMOVED lines=42> */
.L_x_38067:
[----:B------:R-:W-:Y:S05]  /*36c80*/  BSYNC.RECONVERGENT B2 ;  /* 0x0000000000027941 */ /* 0x000fea0003800200 */
.L_x_38066:
        /* <DEDUP_REMOVED lines=16> */
.L_x_38073:
        /* <DEDUP_REMOVED lines=13> */
.L_x_38075:
[----:B------:R-:W-:Y:S05]  /*36e60*/  BSYNC.RECONVERGENT B3 ;  /* 0x0000000000037941 */ /* 0x000fea0003800200 */
.L_x_38074:
        /* <DEDUP_REMOVED lines=42> */
.L_x_38072:
[----:B------:R-:W-:Y:S05]  /*37110*/  BSYNC.RECONVERGENT B2 ;  /* 0x0000000000027941 */ /* 0x000fea0003800200 */
.L_x_38071:
        /* <DEDUP_REMOVED lines=16> */
.L_x_38078:
        /* <DEDUP_REMOVED lines=13> */
.L_x_38080:
[----:B------:R-:W-:Y:S05]  /*372f0*/  BSYNC.RECONVERGENT B3 ;  /* 0x0000000000037941 */ /* 0x000fea0003800200 */
.L_x_38079:
        /* <DEDUP_REMOVED lines=42> */
.L_x_38077:
[----:B------:R-:W-:Y:S05]  /*375a0*/  BSYNC.RECONVERGENT B2 ;  /* 0x0000000000027941 */ /* 0x000fea0003800200 */
.L_x_38076:
        /* <DEDUP_REMOVED lines=16> */
.L_x_38060:
[----:B------:R-:W0:Y:S01]  /*376b0*/  LDC.64 R162, c[0x0][0x3a8] ;  /* 0x0000ea00ffa27b82 */ /* 0x000e220000000a00 */
[----:B------:R-:W-:Y:S02]  /*376c0*/  SEL R7, RZ, 0x1000000, !P5 ;  /* 0x01000000ff077807 */ /* 0x000fe40006800000 */
[----:B------:R-:W-:Y:S02]  /*376d0*/  SEL R166, RZ, 0x10000, !P4 ;  /* 0x00010000ffa67807 */ /* 0x000fe40006000000 */
[----:B------:R-:W-:Y:S02]  /*376e0*/  SEL R137, RZ, 0x100, !P3 ;  /* 0x00000100ff897807 */ /* 0x000fe40005800000 */
[----:B------:R-:W-:Y:S01]  /*376f0*/  SEL R168, RZ, 0x1, !P2 ;  /* 0x00000001ffa87807 */ /* 0x000fe20005000000 */
[----:B------:R-:W1:Y:S01]  /*37700*/  LDC.64 R138, c[0x0][0x3b0] ;  /* 0x0000ec00ff8a7b82 */ /* 0x000e620000000a00 */
[----:B------:R-:W-:-:S04]  /*37710*/  IADD3 R7, PT, PT, R137, R7, R166 ;  /* 0x0000000789077210 */ /* 0x000fc80007ffe0a6 */
        /* <DEDUP_REMOVED lines=13> */
[----:B------:R-:W-:-:S05]  /*377f0*/  IMAD R7, R166, 0x100, R7 ;  /* 0x00000100a6077824 */ /* 0x000fca00078e0207 */
[----:B------:R-:W-:Y:S01]  /*37800*/  IADD3 R7, PT, PT, R7, R162, RZ ;  /* 0x000000a207077210 */ /* 0x000fe20007ffe0ff */
[----:B0-----:R-:W-:-:S05]  /*37810*/  IMAD.WIDE.U32 R138, R136, 0x4, R138 ;  /* 0x00000004888a7825 */ /* 0x001fca00078e008a */
[----:B------:R1:W-:Y:S02]  /*37820*/  STG.E desc[UR8][R138.64], R7 ;  /* 0x000000078a007986 */ /* 0x0003e4000c101908 */
.L_x_38081:
[----:B01----:R-:W-:Y:S01]  /*37830*/  IMAD.MOV.U32 R7, RZ, RZ, R164 ;  /* 0x000000ffff077224 */ /* 0x003fe200078e00a4 */
[----:B------:R-:W-:-:S07]  /*37840*/  IADD3 R136, PT, PT, R136, 0x20, RZ ;  /* 0x0000002088887810 */ /* 0x000fce0007ffe0ff */
.L_x_38018:
[----:B------:R-:W-:Y:S05]  /*37850*/  BSYNC.RECONVERGENT B1 ;  /* 0x0000000000017941 */ /* 0x000fea0003800200 */
.L_x_38017:
        /* <DEDUP_REMOVED lines=35> */
.L_x_38087:
        /* <DEDUP_REMOVED lines=13> */
.L_x_38089:
[----:B------:R-:W-:Y:S05]  /*37b60*/  BSYNC.RECONVERGENT B3 ;  /* 0x0000000000037941 */ /* 0x000fea0003800200 */
.L_x_38088:
        /* <DEDUP_REMOVED lines=42> */
.L_x_38086:
[----:B------:R-:W-:Y:S05]  /*37e10*/  BSYNC.RECONVERGENT B2 ;  /* 0x0000000000027941 */ /* 0x000fea0003800200 */
.L_x_38085:
[----:B------:R-:W0:Y:S01]  /*37e20*/  LDC R166, c[0x0][0x408] ;  /* 0x00010200ffa67b82 */ /* 0x000e220000000800 */
[----:B------:R-:W-:Y:S01]  /*37e30*/  ISETP.NE.AND P3, PT, R138, 0x1, PT ;  /* 0x000000018a00780c */ /* 0x000fe20003f65270 */
[----:B------:R-:W-:Y:S01]  /*37e40*/  BSSY.RECONVERGENT B2, `(.L_x_38090) ;  /* 0x000004a000027945 */ /* 0x000fe20003800200 */
[----:B------:R-:W-:Y:S01]  /*37e50*/  I2FP.F32.U32 R16, R137 ;  /* 0x0000008900107245 */ /* 0x000fe20000201000 */
[----:B------:R-:W-:Y:S02]  /*37e60*/  HFMA2 R137, -RZ, RZ, 0.1171875, 0 ;  /* 0x2f800000ff897431 */ /* 0x000fe400000001ff */
[----:B------:R-:W-:Y:S01]  /*37e70*/  IMAD.MOV.U32 R139, RZ, RZ, 0x2 ;  /* 0x00000002ff8b7424 */ /* 0x000fe200078e00ff */
[----:B------:R-:W-:Y:S01]  /*37e80*/  MOV R7, R6 ;  /* 0x0000000600077202 */ /* 0x000fe20000000f00 */
        /* <DEDUP_REMOVED lines=13> */
.L_x_38092:
        /* <DEDUP_REMOVED lines=13> */
.L_x_38094:
[----:B------:R-:W-:Y:S05]  /*38030*/  BSYNC.RECONVERGENT B3 ;  /* 0x0000000000037941 */ /* 0x000fea0003800200 */
.L_x_38093:
        /* <DEDUP_REMOVED lines=42> */
.L_x_38091:
[----:B------:R-:W-:Y:S05]  /*382e0*/  BSYNC.RECONVERGENT B2 ;  /* 0x0000000000027941 */ /* 0x000fea0003800200 */
.L_x_38090:
        /* <DEDUP_REMOVED lines=15> */
.L_x_38097:
        /* <DEDUP_REMOVED lines=13> */
.L_x_38099:
[----:B------:R-:W-:Y:S05]  /*384b0*/  BSYNC.RECONVERGENT B3 ;  /* 0x0000000000037941 */ /* 0x000fea0003800200 */
.L_x_38098:
        /* <DEDUP_REMOVED lines=42> */
.L_x_38096:
[----:B------:R-:W-:Y:S05]  /*38760*/  BSYNC.RECONVERGENT B2 ;  /* 0x0000000000027941 */ /* 0x000fea0003800200 */
.L_x_38095:
[----:B------:R-:W-:Y:S01]  /*38770*/  ISETP.NE.AND P4, PT, R128, 0x1, PT ;  /* 0x000000018000780c */ /* 0x000fe20003f85270 */
[----:B------:R-:W-:Y:S01]  /*38780*/  BSSY.RECONVERGENT B2, `(.L_x_38100) ;  /* 0x0000048000027945 */ /* 0x000fe20003800200 */
[----:B------:R-:W-:Y:S01]  /*38790*/  I2FP.F32.U32 R16, R7 ;  /* 0x0000000700107245 */ /* 0x000fe20000201000 */
[----:B------:R-:W-:Y:S01]  /*387a0*/  FMUL.FTZ R169, R129, R166 ;  /* 0x000000a681a97220 */ /* 0x000fe20000410000 */
[----:B------:R-:W-:Y:S01]  /*387b0*/  IMAD.MOV.U32 R129, RZ, RZ, 0x2 ;  /* 0x00000002ff817424 */ /* 0x000fe200078e00ff */
[----:B------:R-:W-:Y:S02]  /*387c0*/  MOV R7, R6 ;  /* 0x0000000600077202 */ /* 0x000fe40000000f00 */
        /* <DEDUP_REMOVED lines=11> */
.L_x_38102:
        /* <DEDUP_REMOVED lines=13> */
.L_x_38104:
[----:B------:R-:W-:Y:S05]  /*38950*/  BSYNC.RECONVERGENT B3 ;  /* 0x0000000000037941 */ /* 0x000fea0003800200 */
.L_x_38103:
        /* <DEDUP_REMOVED lines=42> */
.L_x_38101:
[----:B------:R-:W-:Y:S05]  /*38c00*/  BSYNC.RECONVERGENT B2 ;  /* 0x0000000000027941 */ /* 0x000fea0003800200 */
.L_x_38100:
        /* <DEDUP_REMOVED lines=15> */
.L_x_38107:
        /* <DEDUP_REMOVED lines=13> */
.L_x_38109:
[----:B------:R-:W-:Y:S05]  /*38dd0*/  BSYNC.RECONVERGENT B3 ;  /* 0x0000000000037941 */ /* 0x000fea0003800200 */
.L_x_38108:
        /* <DEDUP_REMOVED lines=42> */
.L_x_38106:
[----:B------:R-:W-:Y:S05]  /*39080*/  BSYNC.RECONVERGENT B2 ;  /* 0x0000000000027941 */ /* 0x000fea0003800200 */
.L_x_38105:
        /* <DEDUP_REMOVED lines=17> */
.L_x_38112:
        /* <DEDUP_REMOVED lines=13> */
.L_x_38114:
[----:B------:R-:W-:Y:S05]  /*39270*/  BSYNC.RECONVERGENT B3 ;  /* 0x0000000000037941 */ /* 0x000fea0003800200 */
.L_x_38113:
        /* <DEDUP_REMOVED lines=42> */
.L_x_38111:
[----:B------:R-:W-:Y:S05]  /*39520*/  BSYNC.RECONVERGENT B2 ;  /* 0x0000000000027941 */ /* 0x000fea0003800200 */
.L_x_38110:
        /* <DEDUP_REMOVED lines=15> */
.L_x_38117:
        /* <DEDUP_REMOVED lines=13> */
.L_x_38119:
[----:B------:R-:W-:Y:S05]  /*396f0*/  BSYNC.RECONVERGENT B3 ;  /* 0x0000000000037941 */ /* 0x000fea0003800200 */
.L_x_38118:
        /* <DEDUP_REMOVED lines=42> */
.L_x_38116:
[----:B------:R-:W-:Y:S05]  /*399a0*/  BSYNC.RECONVERGENT B2 ;  /* 0x0000000000027941 */ /* 0x000fea0003800200 */
.L_x_38115:
        /* <DEDUP_REMOVED lines=17> */
.L_x_38122:
        /* <DEDUP_REMOVED lines=15> */
.L_x_38124:
[----:B------:R-:W-:Y:S05]  /*39bb0*/  BSYNC.RECONVERGENT B3 ;  /* 0x0000000000037941 */ /* 0x000fea0003800200 */
.L_x_38123:
        /* <DEDUP_REMOVED lines=42> */
.L_x_38121:
[----:B------:R-:W-:Y:S05]  /*39e60*/  BSYNC.RECONVERGENT B2 ;  /* 0x0000000000027941 */ /* 0x000fea0003800200 */
.L_x_38120:
        /* <DEDUP_REMOVED lines=35> */
.L_x_38084:
        /* <DEDUP_REMOVED lines=16> */
.L_x_38128:
        /* <DEDUP_REMOVED lines=13> */
.L_x_38130:
[----:B------:R-:W-:Y:S05]  /*3a270*/  BSYNC.RECONVERGENT B3 ;  /* 0x0000000000037941 */ /* 0x000fea0003800200 */
.L_x_38129:
        /* <DEDUP_REMOVED lines=42> */
.L_x_38127:
[----:B------:R-:W-:Y:S05]  /*3a520*/  BSYNC.RECONVERGENT B2 ;  /* 0x0000000000027941 */ /* 0x000fea0003800200 */
.L_x_38126:
[----:B------:R-:W0:Y:S01]  /*3a530*/  LDC R137, c[0x0][0x404] ;  /* 0x00010100ff897b82 */ /* 0x000e220000000800 */
[----:B------:R-:W-:Y:S01]  /*3a540*/  ISETP.NE.AND P3, PT, R139, 0x1, PT ;  /* 0x000000018b00780c */ /* 0x000fe20003f65270 */
[----:B------:R-:W-:Y:S01]  /*3a550*/  HFMA2 R165, -RZ, RZ, 0.1171875, 0 ;  /* 0x2f800000ffa57431 */ /* 0x000fe200000001ff */
        /* <DEDUP_REMOVED lines=15> */
.L_x_38133:
        /* <DEDUP_REMOVED lines=13> */
.L_x_38135:
[----:B------:R-:W-:Y:S05]  /*3a720*/  BSYNC.RECONVERGENT B3 ;  /* 0x0000000000037941 */ /* 0x000fea0003800200 */
.L_x_38134:
        /* <DEDUP_REMOVED lines=42> */
.L_x_38132:
[----:B------:R-:W-:Y:S05]  /*3a9d0*/  BSYNC.RECONVERGENT B2 ;  /* 0x0000000000027941 */ /* 0x000fea0003800200 */
.L_x_38131:
        /* <DEDUP_REMOVED lines=16> */
.L_x_38138:
        /* <DEDUP_REMOVED lines=13> */
.L_x_38140:
[----:B------:R-:W-:Y:S05]  /*3abb0*/  BSYNC.RECONVERGENT B3 ;  /* 0x0000000000037941 */ /* 0x000fea0003800200 */
.L_x_38139:
        /* <DEDUP_REMOVED lines=42> */
.L_x_38137:
[----:B------:R-:W-:Y:S05]  /*3ae60*/  BSYNC.RECONVERGENT B2 ;  /* 0x0000000000027941 */ /* 0x000fea0003800200 */
.L_x_38136:
        /* <DEDUP_REMOVED lines=16> */
.L_x_38143:
        /* <DEDUP_REMOVED lines=13> */
.L_x_38145:
[----:B------:R-:W-:Y:S05]  /*3b040*/  BSYNC.RECONVERGENT B3 ;  /* 0x0000000000037941 */ /* 0x000fea0003800200 */
.L_x_38144:
        /* <DEDUP_REMOVED lines=42> */
.L_x_38142:
[----:B------:R-:W-:Y:S05]  /*3b2f0*/  BSYNC.RECONVERGENT B2 ;  /* 0x0000000000027941 */ /* 0x000fea0003800200 */
.L_x_38141:
        /* <DEDUP_REMOVED lines=16> */
.L_x_38125:
        /* <DEDUP_REMOVED lines=19> */
[----:B------:R-:W-:-:S04]  /*3b530*/  LOP3.LUT R162, R4, 0xff, RZ, 0xc0, !PT ;  /* 0x000000ff04a27812 */ /* 0x000fc800078ec0ff */
[----:B------:R-:W-:-:S05]  /*3b540*/  LEA R7, R166, R7, 0x8 ;  /* 0x00000007a6077211 */ /* 0x000fca00078e40ff */
[----:B------:R-:W-:Y:S02]  /*3b550*/  IMAD.IADD R7, R7, 0x1, R162 ;  /* 0x0000000107077824 */ /* 0x000fe400078e02a2 */
[----:B0-----:R-:W-:-:S05]  /*3b560*/  IMAD.WIDE.U32 R138, R136, 0x4, R138 ;  /* 0x00000004888a7825 */ /* 0x001fca00078e008a */
[----:B------:R1:W-:Y:S02]  /*3b570*/  STG.E desc[UR8][R138.64], R7 ;  /* 0x000000078a007986 */ /* 0x0003e4000c101908 */
.L_x_38146:
[----:B01----:R-:W-:Y:S01]  /*3b580*/  MOV R7, R164 ;  /* 0x000000a400077202 */ /* 0x003fe20000000f00 */
[----:B------:R-:W-:-:S07]  /*3b590*/  VIADD R136, R136, 0x20 ;  /* 0x0000002088887836 */ /* 0x000fce0000000000 */
.L_x_38083:
[----:B------:R-:W-:Y:S05]  /*3b5a0*/  BSYNC.RECONVERGENT B1 ;  /* 0x0000000000017941 */ /* 0x000fea0003800200 */
.L_x_38082:
        /* <DEDUP_REMOVED lines=35> */
.L_x_38152:
        /* <DEDUP_REMOVED lines=13> */
.L_x_38154:
[----:B------:R-:W-:Y:S05]  /*3b8b0*/  BSYNC.RECONVERGENT B3 ;  /* 0x0000000000037941 */ /* 0x000fea0003800200 */
.L_x_38153:
        /* <DEDUP_REMOVED lines=41> */
[----:B------:R-:W-:-:S07]  /*3bb50*/  IMAD.MOV.U32 R162, RZ, RZ, R7 ;  /* 0x000000ffffa27224 */ /* 0x000fce00078e0007 */
.L_x_38151:
[----:B------:R-:W-:Y:S05]  /*3bb60*/  BSYNC.RECONVERGENT B2 ;  /* 0x0000000000027941 */ /* 0x000fea0003800200 */
.L_x_38150:
[----:B------:R-:W0:Y:S01]  /*3bb70*/  LDC R137, c[0x0][0x408] ;  /* 0x00010200ff897b82 */ /* 0x000e220000000800 */
[----:B------:R-:W-:Y:S01]  /*3bb80*/  ISETP.NE.AND P3, PT, R163, 0x1, PT ;  /* 0x00000001a300780c */ /* 0x000fe20003f65270 */
[----:B------:R-:W-:Y:S01]  /*3bb90*/  IMAD.MOV.U32 R168, RZ, RZ, 0x2f800000 ;  /* 0x2f800000ffa87424 */ /* 0x000fe200078e00ff */
[----:B------:R-:W-:Y:S01]  /*3bba0*/  I2FP.F32.U32 R7, R162 ;  /* 0x000000a200077245 */ /* 0x000fe20000201000 */
[----:B------:R-:W-:Y:S01]  /*3bbb0*/  BSSY.RECONVERGENT B2, `(.L_x_38155) ;  /* 0x0000048000027945 */ /* 0x000fe20003800200 */
[----:B------:R-:W-:-:S03]  /*3bbc0*/  MOV R162, 0x2 ;  /* 0x0000000200a27802 */ /* 0x000fc60000000f00 */
[----:B------:R-:W1:Y:S01]  /*3bbd0*/  LDC R139, c[0x0][0x404] ;  /* 0x00010100ff8b7b82 */ /* 0x000e620000000800 */
[----:B------:R-:W-:Y:S01]  /*3bbe0*/  FFMA.FTZ R16, R7, R168, 1.1641532182693481445e-10 ;  /* 0x2f00000007107423 */ /* 0x000fe200000100a8 */
[----:B------:R-:W-:Y:S02]  /*3bbf0*/  IMAD.MOV.U32 R7, RZ, RZ, R6 ;  /* 0x000000ffff077224 */ /* 0x000fe400078e0006 */
[----:B0----5:R-:W-:Y:S02]  /*3bc00*/  FMUL.FTZ R169, R132, R137 ;  /* 0x0000008984a97220 */ /* 0x021fe40000410000 */
[----:B-1----:R-:W-:Y:S01]  /*3bc10*/  FSETP.LE.FTZ.AND P2, PT, R16, R139, PT ;  /* 0x0000008b1000720b */ /* 0x002fe20003f53000 */
        /* <DEDUP_REMOVED lines=9> */
.L_x_38157:
        /* <DEDUP_REMOVED lines=13> */
.L_x_38159:
[----:B------:R-:W-:Y:S05]  /*3bd80*/  BSYNC.RECONVERGENT B3 ;  /* 0x0000000000037941 */ /* 0x000fea0003800200 */
.L_x_38158:
        /* <DEDUP_REMOVED lines=42> */
.L_x_38156:
[----:B------:R-:W-:Y:S05]  /*3c030*/  BSYNC.RECONVERGENT B2 ;  /* 0x0000000000027941 */ /* 0x000fea0003800200 */
.L_x_38155:
        /* <DEDUP_REMOVED lines=15> */
.L_x_38162:
        /* <DEDUP_REMOVED lines=13> */
.L_x_38164:
[----:B------:R-:W-:Y:S05]  /*3c200*/  BSYNC.RECONVERGENT B3 ;  /* 0x0000000000037941 */ /* 0x000fea0003800200 */
.L_x_38163:
        /* <DEDUP_REMOVED lines=42> */
.L_x_38161:
[----:B------:R-:W-:Y:S05]  /*3c4b0*/  BSYNC.RECONVERGENT B2 ;  /* 0x0000000000027941 */ /* 0x000fea0003800200 */
.L_x_38160:
        /* <DEDUP_REMOVED lines=17> */
.L_x_38167:
        /* <DEDUP_REMOVED lines=13> */
.L_x_38169:
[----:B------:R-:W-:Y:S05]  /*3c6a0*/  BSYNC.RECONVERGENT B3 ;  /* 0x0000000000037941 */ /* 0x000fea0003800200 */
.L_x_38168:
        /* <DEDUP_REMOVED lines=42> */
.L_x_38166:
[----:B------:R-:W-:Y:S05]  /*3c950*/  BSYNC.RECONVERGENT B2 ;  /* 0x0000000000027941 */ /* 0x000fea0003800200 */
.L_x_38165:
        /* <DEDUP_REMOVED lines=15> */
.L_x_38172:
        /* <DEDUP_REMOVED lines=13> */
.L_x_38174:
[----:B------:R-:W-:Y:S05]  /*3cb20*/  BSYNC.RECONVERGENT B3 ;  /* 0x0000000000037941 */ /* 0x000fea0003800200 */
.L_x_38173:
        /* <DEDUP_REMOVED lines=42> */
.L_x_38171:
[----:B------:R-:W-:Y:S05]  /*3cdd0*/  BSYNC.RECONVERGENT B2 ;  /* 0x0000000000027941 */ /* 0x000fea0003800200 */
.L_x_38170:
[----:B------:R-:W-:Y:S01]  /*3cde0*/  ISETP.NE.AND P5, PT, R132, 0x1, PT ;  /* 0x000000018400780c */ /* 0x000fe20003fa5270 */
[----:B------:R-:W-:Y:S01]  /*3cdf0*/  BSSY.RECONVERGENT B2, `(.L_x_38175) ;  /* 0x0000048000027945 */ /* 0x000fe20003800200 */
[----:B------:R-:W-:Y:S01]  /*3ce00*/  I2FP.F32.U32 R7, R16 ;  /* 0x0000001000077245 */ /* 0x000fe20000201000 */
[----:B------:R-:W-:Y:S02]  /*3ce10*/  HFMA2 R133, -RZ, RZ, 0, 1.1920928955078125e-07 ;  /* 0x00000002ff857431 */ /* 0x000fe400000001ff */
[----:B------:R-:W-:Y:S02]  /*3ce20*/  FMUL.FTZ R173, R134, R137 ;  /* 0x0000008986ad7220 */ /* 0x000fe40000410000 */
        /* <DEDUP_REMOVED lines=12> */
.L_x_38177:
        /* <DEDUP_REMOVED lines=13> */
.L_x_38179:
[----:B------:R-:W-:Y:S05]  /*3cfc0*/  BSYNC.RECONVERGENT B3 ;  /* 0x0000000000037941 */ /* 0x000fea0003800200 */
.L_x_38178:
        /* <DEDUP_REMOVED lines=42> */
.L_x_38176:
[----:B------:R-:W-:Y:S05]  /*3d270*/  BSYNC.RECONVERGENT B2 ;  /* 0x0000000000027941 */ /* 0x000fea0003800200 */
.L_x_38175:
        /* <DEDUP_REMOVED lines=15> */
.L_x_38182:
        /* <DEDUP_REMOVED lines=13> */
.L_x_38184:
[----:B------:R-:W-:Y:S05]  /*3d440*/  BSYNC.RECONVERGENT B3 ;  /* 0x0000000000037941 */ /* 0x000fea0003800200 */
.L_x_38183:
        /* <DEDUP_REMOVED lines=42> */
.L_x_38181:
[----:B------:R-:W-:Y:S05]  /*3d6f0*/  BSYNC.RECONVERGENT B2 ;  /* 0x0000000000027941 */ /* 0x000fea0003800200 */
.L_x_38180:
        /* <DEDUP_REMOVED lines=17> */
.L_x_38187:
        /* <DEDUP_REMOVED lines=15> */
.L_x_38189:
[----:B------:R-:W-:Y:S05]  /*3d900*/  BSYNC.RECONVERGENT B3 ;  /* 0x0000000000037941 */ /* 0x000fea0003800200 */
.L_x_38188:
        /* <DEDUP_REMOVED lines=42> */
.L_x_38186:
[----:B------:R-:W-:Y:S05]  /*3dbb0*/  BSYNC.RECONVERGENT B2 ;  /* 0x0000000000027941 */ /* 0x000fea0003800200 */
.L_x_38185:
[----:B------:R-:W-:Y:S01]  /*3dbc0*/  FMUL.FTZ R132, R64, R137 ;  /* 0x0000008940847220 */ /* 0x000fe20000410000 */
[----:B------:R-:W-:Y:S01]  /*3dbd0*/  FSETP.GTU.FTZ.AND P6, PT, R170, R139, PT ;  /* 0x0000008baa00720b */ /* 0x000fe20003fdc000 */
        /* <DEDUP_REMOVED lines=33> */
.L_x_38149:
        /* <DEDUP_REMOVED lines=16> */
.L_x_38193:
        /* <DEDUP_REMOVED lines=13> */
.L_x_38195:
[----:B------:R-:W-:Y:S05]  /*3dfc0*/  BSYNC.RECONVERGENT B3 ;  /* 0x0000000000037941 */ /* 0x000fea0003800200 */
.L_x_38194:
        /* <DEDUP_REMOVED lines=42> */
.L_x_38192:
[----:B------:R-:W-:Y:S05]  /*3e270*/  BSYNC.RECONVERGENT B2 ;  /* 0x0000000000027941 */ /* 0x000fea0003800200 */
.L_x_38191:
[----:B------:R-:W0:Y:S01]  /*3e280*/  LDC R137, c[0x0][0x404] ;  /* 0x00010100ff897b82 */ /* 0x000e220000000800 */
[----:B------:R-:W-:Y:S01]  /*3e290*/  ISETP.NE.AND P3, PT, R162, 0x1, PT ;  /* 0x00000001a200780c */ /* 0x000fe20003f65270 */
[----:B------:R-:W-:Y:S01]  /*3e2a0*/  BSSY.RECONVERGENT B2, `(.L_x_38196) ;  /* 0x0000048000027945 */ /* 0x000fe20003800200 */
[----:B------:R-:W-:Y:S01]  /*3e2b0*/  I2FP.F32.U32 R16, R139 ;  /* 0x0000008b00107245 */ /* 0x000fe20000201000 */
[----:B------:R-:W-:Y:S01]  /*3e2c0*/  IMAD.MOV.U32 R139, RZ, RZ, 0x2f800000 ;  /* 0x2f800000ff8b7424 */ /* 0x000fe200078e00ff */
[----:B------:R-:W-:Y:S01]  /*3e2d0*/  MOV R163, 0x2 ;  /* 0x0000000200a37802 */ /* 0x000fe20000000f00 */
        /* <DEDUP_REMOVED lines=12> */
.L_x_38198:
        /* <DEDUP_REMOVED lines=13> */
.L_x_38200:
[----:B------:R-:W-:Y:S05]  /*3e470*/  BSYNC.RECONVERGENT B3 ;  /* 0x0000000000037941 */ /* 0x000fea0003800200 */
.L_x_38199:
        /* <DEDUP_REMOVED lines=42> */
.L_x_38197:
[----:B------:R-:W-:Y:S05]  /*3e720*/  BSYNC.RECONVERGENT B2 ;  /* 0x0000000000027941 */ /* 0x000fea0003800200 */
.L_x_38196:
        /* <DEDUP_REMOVED lines=16> */
.L_x_38203:
        /* <DEDUP_REMOVED lines=13> */
.L_x_38205:
[----:B------:R-:W-:Y:S05]  /*3e900*/  BSYNC.RECONVERGENT B3 ;  /* 0x0000000000037941 */ /* 0x000fea0003800200 */
.L_x_38204:
        /* <DEDUP_REMOVED lines=42> */
.L_x_38202:
[----:B------:R-:W-:Y:S05]  /*3ebb0*/  BSYNC.RECONVERGENT B2 ;  /* 0x0000000000027941 */ /* 0x000fea0003800200 */
.L_x_38201:
        /* <DEDUP_REMOVED lines=16> */
.L_x_38208:
        /* <DEDUP_REMOVED lines=13> */
.L_x_38210:
[----:B------:R-:W-:Y:S05]  /*3ed90*/  BSYNC.RECONVERGENT B3 ;  /* 0x0000000000037941 */ /* 0x000fea0003800200 */
.L_x_38209:
        /* <DEDUP_REMOVED lines=42> */
.L_x_38207:
[----:B------:R-:W-:Y:S05]  /*3f040*/  BSYNC.RECONVERGENT B2 ;  /* 0x0000000000027941 */ /* 0x000fea0003800200 */
.L_x_38206:
        /* <DEDUP_REMOVED lines=16> */
.L_x_38190:
        /* <DEDUP_REMOVED lines=8> */
[----:B------:R-:W-:Y:S02]  /*3f1d0*/  IMAD.MOV.U32 R7, RZ, RZ, R138 ;  /* 0x000000ffff077224 */ /* 0x000fe400078e008a */
[----:B0-----:R-:W-:-:S05]  /*3f1e0*/  IMAD.WIDE.U32 R164, R136, 0x10, R164 ;  /* 0x0000001088a47825 */ /* 0x001fca00078e00a4 */
[----:B------:R0:W-:Y:S01]  /*3f1f0*/  STG.E.128 desc[UR8][R164.64], R132 ;  /* 0x00000084a4007986 */ /* 0x0001e2000c101d08 */
[----:B-1----:R-:W-:-:S05]  /*3f200*/  IMAD.WIDE.U32 R162, R136, 0x4, R162 ;  /* 0x0000000488a27825 */ /* 0x002fca00078e00a2 */
[----:B------:R0:W-:Y:S01]  /*3f210*/  STG.E desc[UR8][R162.64], R137 ;  /* 0x00000089a2007986 */ /* 0x0001e2000c101908 */
[----:B------:R-:W-:Y:S05]  /*3f220*/  @!P0 BRA `(.L_x_38148) ;  /* 0x00000000002c8947 */ /* 0x000fea0003800000 */
[----:B------:R-:W1:Y:S01]  /*3f230*/  LDC.64 R138, c[0x0][0x3b8] ;  /* 0x0000ee00ff8a7b82 */ /* 0x000e620000000a00 */
[----:B0-----:R-:W-:Y:S02]  /*3f240*/  SHF.L.U32 R162, R2, 0x10, RZ ;  /* 0x0000001002a27819 */ /* 0x001fe400000006ff */
[----:B------:R-:W-:Y:S02]  /*3f250*/  LOP3.LUT R137, R0, 0xffff, RZ, 0xc0, !PT ;  /* 0x0000ffff00897812 */ /* 0x000fe400078ec0ff */
[----:B------:R-:W-:Y:S02]  /*3f260*/  LOP3.LUT R162, R162, 0xff0000, RZ, 0xc0, !PT ;  /* 0x00ff0000a2a27812 */ /* 0x000fe400078ec0ff */
[----:B------:R-:W-:-:S03]  /*3f270*/  LOP3.LUT R164, R3, 0xff, RZ, 0xc0, !PT ;  /* 0x000000ff03a47812 */ /* 0x000fc600078ec0ff */
[----:B------:R-:W-:Y:S01]  /*3f280*/  IMAD R137, R137, 0x1000000, R162 ;  /* 0x0100000089897824 */ /* 0x000fe200078e02a2 */
[----:B------:R-:W-:-:S04]  /*3f290*/  LOP3.LUT R162, R4, 0xff, RZ, 0xc0, !PT ;  /* 0x000000ff04a27812 */ /* 0x000fc800078ec0ff */
[----:B------:R-:W-:-:S05]  /*3f2a0*/  LEA R137, R164, R137, 0x8 ;  /* 0x00000089a4897211 */ /* 0x000fca00078e40ff */
[----:B------:R-:W-:Y:S02]  /*3f2b0*/  IMAD.IADD R137, R137, 0x1, R162 ;  /* 0x0000000189897824 */ /* 0x000fe400078e02a2 */
[----:B-1----:R-:W-:-:S05]  /*3f2c0*/  IMAD.WIDE.U32 R138, R136, 0x4, R138 ;  /* 0x00000004888a7825 */ /* 0x002fca00078e008a */
[----:B------:R1:W-:Y:S02]  /*3f2d0*/  STG.E desc[UR8][R138.64], R137 ;  /* 0x000000898a007986 */ /* 0x0003e4000c101908 */
.L_x_38148:
[----:B------:R-:W-:Y:S05]  /*3f2e0*/  BSYNC.RECONVERGENT B1 ;  /* 0x0000000000017941 */ /* 0x000fea0003800200 */
.L_x_38147:
[----:B------:R-:W-:Y:S01]  /*3f2f0*/  FADD.FTZ R136, RZ, R72 ;  /* 0x00000048ff887221 */ /* 0x000fe20000010000 */
[C---:B------:R-:W-:Y:S01]  /*3f300*/  ISETP.GE.U32.AND P5, PT, R24.reuse, 0x20, PT ;  /* 0x000000201800780c */ /* 0x040fe20003fa6070 */
[----:B------:R-:W2:Y:S01]  /*3f310*/  S2R R166, SR_TID.X ;  /* 0x0000000000a67919 */ /* 0x000ea20000002100 */
[C---:B------:R-:W-:Y:S01]  /*3f320*/  ISETP.GT.U32.AND P4, PT, R24.reuse, 0x3f, PT ;  /* 0x0000003f1800780c */ /* 0x040fe20003f84070 */
[----:B01----:R-:W-:Y:S01]  /*3f330*/  FADD.FTZ R137, R73, R136 ;  /* 0x0000008849897221 */ /* 0x003fe20000010000 */
        /* <DEDUP_REMOVED lines=10> */
[----:B------:R-:W-:-:S04]  /*3f3e0*/  FADD.FTZ R136, R76, R137 ;  /* 0x000000894c887221 */ /* 0x000fc80000010000 */
        /* <DEDUP_REMOVED lines=87> */
[----:B--2---:R-:W-:Y:S02]  /*3f960*/  LOP3.LUT P6, RZ, R166, 0x1f, RZ, 0xc0, !PT ;  /* 0x0000001fa6ff7812 */ /* 0x004fe400078cc0ff */
[----:B------:R-:W-:-:S11]  /*3f970*/  LOP3.LUT R21, R21, 0xfffffbff, RZ, 0xc0, !PT ;  /* 0xfffffbff15157812 */ /* 0x000fd600078ec0ff */
        /* <DEDUP_REMOVED lines=162> */
.L_x_38256:
        /* <DEDUP_REMOVED lines=17> */
[----:B01----:R-:W0:Y:S01]  /*404b0*/  LDC.64 R164, c[0x0][0x428] ;  /* 0x00010a00ffa47b82 */ /* 0x003e220000000a00 */
[--C-:B------:R-:W-:Y:S01]  /*404c0*/  FADD.FTZ R137, R72, -R163.reuse ;  /* 0x800000a348897221 */ /* 0x100fe20000010000 */
[--C-:B------:R-:W-:Y:S01]  /*404d0*/  FADD.FTZ R169, R73, -R163.reuse ;  /* 0x800000a349a97221 */ /* 0x100fe20000010000 */
[--C-:B------:R-:W-:Y:S01]  /*404e0*/  FADD.FTZ R171, R74, -R163.reuse ;  /* 0x800000a34aab7221 */ /* 0x100fe20000010000 */
[----:B------:R-:W-:Y:S01]  /*404f0*/  FADD.FTZ R173, R75, -R163 ;  /* 0x800000a34bad7221 */ /* 0x000fe20000010000 */
[----:B------:R-:W-:Y:S02]  /*40500*/  HADD2.F32 R139, -RZ, R0.H1_H1 ;  /* 0x30000000ff8b7230 */ /* 0x000fe40000004100 */
[C---:B------:R-:W-:Y:S01]  /*40510*/  FMUL.FTZ R136, R162.reuse, R137 ;  /* 0x00000089a2887220 */ /* 0x040fe20000410000 */
[----:B------:R-:W-:Y:S02]  /*40520*/  HADD2.F32 R167, -RZ, R40.H0_H0 ;  /* 0x20000028ffa77230 */ /* 0x000fe40000004100 */
[----:B------:R-:W-:Y:S01]  /*40530*/  FMUL.FTZ R137, R162, R169 ;  /* 0x000000a9a2897220 */ /* 0x000fe20000410000 */
        /* <DEDUP_REMOVED lines=15> */
.L_x_38213:
[----:B------:R-:W-:Y:S05]  /*40630*/  BSYNC.RECONVERGENT B1 ;  /* 0x0000000000017941 */ /* 0x000fea0003800200 */
.L_x_38212:
[----:B------:R-:W-:Y:S01]  /*40640*/  LOP3.LUT P0, RZ, R21, 0x2000000, RZ, 0xc0, !PT ;  /* 0x0200000015ff7812 */ /* 0x000fe2000780c0ff */
        /* <DEDUP_REMOVED lines=23> */
[----:B0-----:R-:W-:-:S04]  /*407c0*/  IMAD.WIDE.U32 R164, R5, 0x10, R164 ;  /* 0x0000001005a47825 */ /* 0x001fc800078e00a4 */
[----:B------:R-:W-:Y:S01]  /*407d0*/  VIADD R5, R5, 0x20 ;  /* 0x0000002005057836 */ /* 0x000fe20000000000 */
[----:B------:R3:W-:Y:S06]  /*407e0*/  STG.E.128 desc[UR8][R164.64], R136 ;  /* 0x00000088a4007986 */ /* 0x0007ec000c101d08 */
.L_x_38215:
[----:B------:R-:W-:Y:S05]  /*407f0*/  BSYNC.RECONVERGENT B1 ;  /* 0x0000000000017941 */ /* 0x000fea0003800200 */
.L_x_38214:
[----:B------:R-:W-:Y:S01]  /*40800*/  LOP3.LUT P0, RZ, R21, 0x1000000, RZ, 0xc0, !PT ;  /* 0x0100000015ff7812 */ /* 0x000fe2000780c0ff */
        /* <DEDUP_REMOVED lines=26> */
.L_x_38217:
[----:B------:R-:W-:Y:S05]  /*409b0*/  BSYNC.RECONVERGENT B1 ;  /* 0x0000000000017941 */ /* 0x000fea0003800200 */
.L_x_38216:
[----:B------:R-:W-:Y:S01]  /*409c0*/  LOP3.LUT P0, RZ, R21, 0x800000, RZ, 0xc0, !PT ;  /* 0x0080000015ff7812 */ /* 0x000fe2000780c0ff */
        /* <DEDUP_REMOVED lines=26> */
.L_x_38219:
[----:B------:R-:W-:Y:S05]  /*40b70*/  BSYNC.RECONVERGENT B1 ;  /* 0x0000000000017941 */ /* 0x000fea0003800200 */
.L_x_38218:
[----:B------:R-:W-:Y:S01]  /*40b80*/  LOP3.LUT P0, RZ, R21, 0x400000, RZ, 0xc0, !PT ;  /* 0x0040000015ff7812 */ /* 0x000fe2000780c0ff */
[----:B------:R-:W-:-:S12]  /*40b90*/  BSSY.RECONVERGENT B1, `(.L_x_38220) ;  /* 0x000001e000017945 */ /* 0x000fd80003800200 */
[----:B------:R-:W-:Y:S05]  /*40ba0*/  @!P0 BRA `(.L_x_38221) ;  /* 0x0000000000708947 */ /* 0x000fea0003800000 */
[----:B01234-:R-:W0:Y:S01]  /*40bb0*/  LDC.64 R164, c[0x0][0x428] ;  /* 0x00010a00ffa47b82 */ /* 0x01fe220000000a00 */
[----:B------:R-:W-:Y:S01]  /*40bc0*/  SHF.R.U64 R138, R144, 0x10, R145 ;  /* 0x00000010908a7819 */ /* 0x000fe20000001291 */
[----:B------:R-:W-:Y:S01]  /*40bd0*/  FADD.FTZ R137, R88, -R163 ;  /* 0x800000a358897221 */ /* 0x000fe20000010000 */
[----:B------:R-:W-:Y:S01]  /*40be0*/  SHF.R.U64 R166, R56, 0x10, R57 ;  /* 0x0000001038a67819 */ /* 0x000fe20000001239 */
[----:B------:R-:W-:Y:S01]  /*40bf0*/  FADD.FTZ R169, R89, -R163 ;  /* 0x800000a359a97221 */ /* 0x000fe20000010000 */
[----:B------:R-:W-:Y:S01]  /*40c00*/  SHF.R.U32.HI R172, RZ, 0x10, R145 ;  /* 0x00000010ffac7819 */ /* 0x000fe20000011691 */
[----:B------:R-:W-:Y:S01]  /*40c10*/  FADD.FTZ R171, R90, -R163 ;  /* 0x800000a35aab7221 */ /* 0x000fe20000010000 */
[----:B------:R-:W-:Y:S01]  /*40c20*/  SHF.R.U32.HI R174, RZ, 0x10, R57 ;  /* 0x00000010ffae7819 */ /* 0x000fe20000011639 */
[----:B------:R-:W-:Y:S01]  /*40c30*/  FADD.FTZ R173, R91, -R163 ;  /* 0x800000a35bad7221 */ /* 0x000fe20000010000 */
[----:B------:R-:W-:Y:S02]  /*40c40*/  HADD2.F32 R139, -RZ, R161.H0_H0 ;  /* 0x200000a1ff8b7230 */ /* 0x000fe40000004100 */
[----:B------:R-:W-:Y:S01]  /*40c50*/  FMUL.FTZ R136, R162, R137 ;  /* 0x00000089a2887220 */ /* 0x000fe20000410000 */
[----:B------:R-:W-:-:S02]  /*40c60*/  HADD2.F32 R167, -RZ, R56.H0_H0 ;  /* 0x20000038ffa77230 */ /* 0x000fc40000004100 */
[C---:B------:R-:W-:Y:S01]  /*40c70*/  FMUL.FTZ R137, R162.reuse, R169 ;  /* 0x000000a9a2897220 */ /* 0x040fe20000410000 */
[----:B------:R-:W-:Y:S02]  /*40c80*/  HADD2.F32 R138, -RZ, R138.H0_H0 ;  /* 0x2000008aff8a7230 */ /* 0x000fe40000004100 */
[C---:B------:R-:W-:Y:S01]  /*40c90*/  FMUL.FTZ R171, R162.reuse, R171 ;  /* 0x000000aba2ab7220 */ /* 0x040fe20000410000 */
[----:B------:R-:W-:Y:S02]  /*40ca0*/  HADD2.F32 R166, -RZ, R166.H0_H0 ;  /* 0x200000a6ffa67230 */ /* 0x000fe40000004100 */
[----:B------:R-:W-:Y:S01]  /*40cb0*/  FMUL.FTZ R173, R162, R173 ;  /* 0x000000ada2ad7220 */ /* 0x000fe20000410000 */
[----:B------:R-:W-:Y:S02]  /*40cc0*/  HADD2.F32 R168, -RZ, R161.H1_H1 ;  /* 0x300000a1ffa87230 */ /* 0x000fe40000004100 */
[----:B------:R-:W-:Y:S01]  /*40cd0*/  FFMA.FTZ R136, R136, R139, R167 ;  /* 0x0000008b88887223 */ /* 0x000fe200000100a7 */
[----:B------:R-:W-:-:S02]  /*40ce0*/  HADD2.F32 R170, -RZ, R57.H0_H0 ;  /* 0x20000039ffaa7230 */ /* 0x000fc40000004100 */
[----:B------:R-:W-:Y:S01]  /*40cf0*/  FFMA.FTZ R137, R137, R138, R166 ;  /* 0x0000008a89897223 */ /* 0x000fe200000100a6 */
[----:B------:R-:W-:Y:S02]  /*40d00*/  HADD2.F32 R172, -RZ, R172.H0_H0 ;  /* 0x200000acffac7230 */ /* 0x000fe40000004100 */
[----:B------:R-:W-:Y:S02]  /*40d10*/  HADD2.F32 R174, -RZ, R174.H0_H0 ;  /* 0x200000aeffae7230 */ /* 0x000fe40000004100 */
[----:B------:R-:W-:Y:S01]  /*40d20*/  FFMA.FTZ R138, R171, R168, R170 ;  /* 0x000000a8ab8a7223 */ /* 0x000fe200000100aa */
[C---:B0-----:R-:W-:Y:S01]  /*40d30*/  IMAD.WIDE.U32 R164, R5.reuse, 0x10, R164 ;  /* 0x0000001005a47825 */ /* 0x041fe200078e00a4 */
[----:B------:R-:W-:-:S03]  /*40d40*/  IADD3 R5, PT, PT, R5, 0x20, RZ ;  /* 0x0000002005057810 */ /* 0x000fc60007ffe0ff */
[----:B------:R-:W-:-:S05]  /*40d50*/  FFMA.FTZ R139, R173, R172, R174 ;  /* 0x000000acad8b7223 */ /* 0x000fca00000100ae */
[----:B------:R0:W-:Y:S02]  /*40d60*/  STG.E.128 desc[UR8][R164.64], R136 ;  /* 0x00000088a4007986 */ /* 0x0001e4000c101d08 */
.L_x_38221:
[----:B------:R-:W-:Y:S05]  /*40d70*/  BSYNC.RECONVERGENT B1 ;  /* 0x0000000000017941 */ /* 0x000fea0003800200 */
.L_x_38220:
        /* <DEDUP_REMOVED lines=27> */
[----:B0-----:R-:W-:-:S04]  /*40f30*/  IMAD.WIDE.U32 R164, R5, 0x10, R164 ;  /* 0x0000001005a47825 */ /* 0x001fc800078e00a4 */
[----:B------:R-:W-:Y:S01]  /*40f40*/  FFMA.FTZ R139, R173, R172, R174 ;  /* 0x000000acad8b7223 */ /* 0x000fe200000100ae */
[----:B------:R-:W-:-:S04]  /*40f50*/  VIADD R5, R5, 0x20 ;  /* 0x0000002005057836 */ /* 0x000fc80000000000 */
[----:B------:R0:W-:Y:S03]  /*40f60*/  STG.E.128 desc[UR8][R164.64], R136 ;  /* 0x00000088a4007986 */ /* 0x0001e6000c101d08 */
.L_x_38223:
[----:B------:R-:W-:Y:S05]  /*40f70*/  BSYNC.RECONVERGENT B1 ;  /* 0x0000000000017941 */ /* 0x000fea0003800200 */
.L_x_38222:
        /* <DEDUP_REMOVED lines=31> */
.L_x_38225:
[----:B------:R-:W-:Y:S05]  /*41170*/  BSYNC.RECONVERGENT B1 ;  /* 0x0000000000017941 */ /* 0x000fea0003800200 */
.L_x_38224:
        /* <DEDUP_REMOVED lines=31> */
.L_x_38227:
[----:B------:R-:W-:Y:S05]  /*41370*/  BSYNC.RECONVERGENT B1 ;  /* 0x0000000000017941 */ /* 0x000fea0003800200 */
.L_x_38226:
        /* <DEDUP_REMOVED lines=31> */
.L_x_38229:
[----:B------:R-:W-:Y:S05]  /*41570*/  BSYNC.RECONVERGENT B1 ;  /* 0x0000000000017941 */ /* 0x000fea0003800200 */
.L_x_38228:
        /* <DEDUP_REMOVED lines=9> */
[--C-:B------:R-:W-:Y:S01]  /*41610*/  FADD.FTZ R171, R110, -R163.reuse ;  /* 0x800000a36eab7221 */ /* 0x100fe20000010000 */
        /* <DEDUP_REMOVED lines=20> */
.L_x_38231:
[----:B------:R-:W-:Y:S05]  /*41760*/  BSYNC.RECONVERGENT B1 ;  /* 0x0000000000017941 */ /* 0x000fea0003800200 */
.L_x_38230:
        /* <DEDUP_REMOVED lines=20> */
[----:B------:R-:W-:-:S02]  /*418b0*/  HADD2.F32 R172, -RZ, R152.H1_H1 ;  /* 0x30000098ffac7230 */ /* 0x000fc40000004100 */
[----:B------:R-:W-:Y:S02]  /*418c0*/  HADD2.F32 R174, -RZ, R185.H0_H0 ;  /* 0x200000b9ffae7230 */ /* 0x000fe40000004100 */
[----:B------:R-:W-:-:S03]  /*418d0*/  FFMA.FTZ R138, R171, R168, R170 ;  /* 0x000000a8ab8a7223 */ /* 0x000fc600000100aa */
[----:B------:R-:W-:Y:S01]  /*418e0*/  FFMA.FTZ R139, R173, R172, R174 ;  /* 0x000000acad8b7223 */ /* 0x000fe200000100ae */
[C---:B0-----:R-:W-:Y:S01]  /*418f0*/  IMAD.WIDE.U32 R164, R5.reuse, 0x10, R164 ;  /* 0x0000001005a47825 */ /* 0x041fe200078e00a4 */
[----:B------:R-:W-:-:S04]  /*41900*/  IADD3 R5, PT, PT, R5, 0x20, RZ ;  /* 0x0000002005057810 */ /* 0x000fc80007ffe0ff */
[----:B------:R0:W-:Y:S03]  /*41910*/  STG.E.128 desc[UR8][R164.64], R136 ;  /* 0x00000088a4007986 */ /* 0x0001e6000c101d08 */
.L_x_38233:
[----:B------:R-:W-:Y:S05]  /*41920*/  BSYNC.RECONVERGENT B1 ;  /* 0x0000000000017941 */ /* 0x000fea0003800200 */
.L_x_38232:
        /* <DEDUP_REMOVED lines=24> */
[----:B0-----:R-:W-:-:S04]  /*41ab0*/  IMAD.WIDE.U32 R164, R5, 0x10, R164 ;  /* 0x0000001005a47825 */ /* 0x001fc800078e00a4 */
[----:B------:R-:W-:Y:S01]  /*41ac0*/  VIADD R5, R5, 0x20 ;  /* 0x0000002005057836 */ /* 0x000fe20000000000 */
[----:B------:R0:W-:Y:S06]  /*41ad0*/  STG.E.128 desc[UR8][R164.64], R136 ;  /* 0x00000088a4007986 */ /* 0x0001ec000c101d08 */
.L_x_38235:
[----:B------:R-:W-:Y:S05]  /*41ae0*/  BSYNC.RECONVERGENT B1 ;  /* 0x0000000000017941 */ /* 0x000fea0003800200 */
.L_x_38234:
        /* <DEDUP_REMOVED lines=27> */
.L_x_38237:
[----:B------:R-:W-:Y:S05]  /*41ca0*/  BSYNC.RECONVERGENT B1 ;  /* 0x0000000000017941 */ /* 0x000fea0003800200 */
.L_x_38236:
        /* <DEDUP_REMOVED lines=27> */
.L_x_38239:
[----:B------:R-:W-:Y:S05]  /*41e60*/  BSYNC.RECONVERGENT B1 ;  /* 0x0000000000017941 */ /* 0x000fea0003800200 */
.L_x_38238:
        /* <DEDUP_REMOVED lines=27> */
.L_x_38241:
[----:B------:R-:W-:Y:S05]  /*42020*/  BSYNC.RECONVERGENT B1 ;  /* 0x0000000000017941 */ /* 0x000fea0003800200 */
.L_x_38240:
        /* <DEDUP_REMOVED lines=18> */
.L_x_38243:
[----:B------:R-:W-:Y:S05]  /*42150*/  BSYNC.RECONVERGENT B1 ;  /* 0x0000000000017941 */ /* 0x000fea0003800200 */
.L_x_38242:
[----:B01234-:R-:W0:Y:S02]  /*42160*/  LDC.64 R136, c[0x0][0x380] ;  /* 0x0000e000ff887b82 */ /* 0x01fe240000000a00 */
[----:B0-----:R-:W-:-:S05]  /*42170*/  IMAD R23, R136, 0x4, R23 ;  /* 0x0000000488177824 */ /* 0x001fca00078e0217 */
[----:B------:R-:W-:-:S13]  /*42180*/  ISETP.GE.AND P0, PT, R23, R137, PT ;  /* 0x000000891700720c */ /* 0x000fda0003f06270 */
[----:B------:R-:W-:Y:S05]  /*42190*/  @!P0 BRA `(.L_x_38244) ;  /* 0xfffffbf800fc8947 */ /* 0x000fea000383ffff */
[----:B------:R-:W-:Y:S05]  /*421a0*/  BSYNC B0 ;  /* 0x0000000000007941 */ /* 0x000fea0003800000 */
.L_x_37171:
[----:B------:R-:W-:Y:S05]  /*421b0*/  EXIT ;  /* 0x000000000000794d */ /* 0x000fea0003800000 */
.L_x_38211:
        /* <DEDUP_REMOVED lines=8> */
.L_x_38246:
[----:B------:R-:W-:Y:S05]  /*42240*/  BSYNC B1 ;  /* 0x0000000000017941 */ /* 0x000fea0003800000 */
.L_x_38245:
        /* <DEDUP_REMOVED lines=10> */
.L_x_38247:
[----:B------:R-:W-:Y:S02]  /*422f0*/  IMAD.MOV.U32 R170, RZ, RZ, 0x4 ;  /* 0x00000004ffaa7424 */ /* 0x000fe400078e00ff */
[----:B------:R-:W-:-:S04]  /*42300*/  IMAD.MOV.U32 R139, RZ, RZ, R167 ;  /* 0x000000ffff8b7224 */ /* 0x000fc800078e00a7 */
[----:B------:R-:W-:-:S05]  /*42310*/  FADD.FTZ R139, R138, R139 ;  /* 0x0000008b8a8b7221 */ /* 0x000fca0000010000 */
[----:B------:R-:W-:-:S07]  /*42320*/  MOV R169, R139 ;  /* 0x0000008b00a97202 */ /* 0x000fce0000000f00 */
[----:B------:R-:W-:Y:S05]  /*42330*/  WARPSYNC.COLLECTIVE R168, `(.L_x_38248) ;  /* 0x00000000a8087348 */ /* 0x000fea0003c00000 */
[----:B------:R0:W1:Y:S02]  /*42340*/  SHFL.BFLY P6, R167, R169, R170, R171 ;  /* 0x0c0000aaa9a77389 */ /* 0x00006400000c00ab */
[----:B01----:R-:W-:Y:S05]  /*42350*/  ENDCOLLECTIVE ;  /* 0x000000000000791b */ /* 0x003fea0003800000 */
.L_x_38248:
[----:B------:R-:W-:Y:S01]  /*42360*/  HFMA2 R170, -RZ, RZ, 0, 4.76837158203125e-07 ;  /* 0x00000008ffaa7431 */ /* 0x000fe200000001ff */
[----:B------:R-:W-:-:S05]  /*42370*/  MOV R136, R167 ;  /* 0x000000a700887202 */ /* 0x000fca0000000f00 */
[----:B------:R-:W-:-:S04]  /*42380*/  FADD.FTZ R163, R139, R136 ;  /* 0x000000888ba37221 */ /* 0x000fc80000010000 */
[----:B------:R-:W-:-:S07]  /*42390*/  IMAD.MOV.U32 R169, RZ, RZ, R163 ;  /* 0x000000ffffa97224 */ /* 0x000fce00078e00a3 */
[----:B------:R-:W-:Y:S05]  /*423a0*/  WARPSYNC.COLLECTIVE R168, `(.L_x_38249) ;  /* 0x00000000a8087348 */ /* 0x000fea0003c00000 */
[----:B------:R0:W1:Y:S02]  /*423b0*/  SHFL.BFLY P6, R167, R169, R170, R171 ;  /* 0x0c0000aaa9a77389 */ /* 0x00006400000c00ab */
[----:B01----:R-:W-:Y:S05]  /*423c0*/  ENDCOLLECTIVE ;  /* 0x000000000000791b */ /* 0x003fea0003800000 */
.L_x_38249:
[----:B------:R-:W-:Y:S02]  /*423d0*/  IMAD.MOV.U32 R170, RZ, RZ, 0x10 ;  /* 0x00000010ffaa7424 */ /* 0x000fe400078e00ff */
[----:B------:R-:W-:-:S04]  /*423e0*/  IMAD.MOV.U32 R136, RZ, RZ, R167 ;  /* 0x000000ffff887224 */ /* 0x000fc800078e00a7 */
[----:B------:R-:W-:-:S05]  /*423f0*/  FADD.FTZ R164, R163, R136 ;  /* 0x00000088a3a47221 */ /* 0x000fca0000010000 */
[----:B------:R-:W-:-:S07]  /*42400*/  MOV R169, R164 ;  /* 0x000000a400a97202 */ /* 0x000fce0000000f00 */
[----:B------:R-:W-:Y:S05]  /*42410*/  WARPSYNC.COLLECTIVE R168, `(.L_x_38250) ;  /* 0x00000000a8087348 */ /* 0x000fea0003c00000 */
[----:B------:R0:W1:Y:S02]  /*42420*/  SHFL.BFLY P6, R167, R169, R170, R171 ;  /* 0x0c0000aaa9a77389 */ /* 0x00006400000c00ab */
[----:B01----:R-:W-:Y:S05]  /*42430*/  ENDCOLLECTIVE ;  /* 0x000000000000791b */ /* 0x003fea0003800000 */
.L_x_38250:
[----:B------:R-:W-:Y:S01]  /*42440*/  HFMA2 R170, -RZ, RZ, 0, 5.9604644775390625e-08 ;  /* 0x00000001ffaa7431 */ /* 0x000fe200000001ff */
[----:B------:R-:W-:Y:S02]  /*42450*/  MOV R165, R167 ;  /* 0x000000a700a57202 */ /* 0x000fe40000000f00 */
        /* <DEDUP_REMOVED lines=140> */
[----:B------:R-:W-:-:S04]  /*42d20*/  @P6 FFMA.FTZ R136, R138, R138, R137 ;  /* 0x0000008a8a886223 */ /* 0x000fc80000010089 */
[----:B------:R-:W-:-:S07]  /*42d30*/  IMAD.MOV.U32 R169, RZ, RZ, R136 ;  /* 0x000000ffffa97224 */ /* 0x000fce00078e0088 */
[----:B------:R-:W-:Y:S05]  /*42d40*/  WARPSYNC.COLLECTIVE R168, `(.L_x_38251) ;  /* 0x00000000a8087348 */ /* 0x000fea0003c00000 */
[----:B------:R0:W1:Y:S02]  /*42d50*/  SHFL.BFLY P6, R167, R169, R170, R171 ;  /* 0x0c0000aaa9a77389 */ /* 0x00006400000c00ab */
[----:B01----:R-:W-:Y:S05]  /*42d60*/  ENDCOLLECTIVE ;  /* 0x000000000000791b */ /* 0x003fea0003800000 */
.L_x_38251:
[----:B------:R-:W-:Y:S02]  /*42d70*/  IMAD.MOV.U32 R170, RZ, RZ, 0x2 ;  /* 0x00000002ffaa7424 */ /* 0x000fe400078e00ff */
[----:B------:R-:W-:-:S04]  /*42d80*/  IMAD.MOV.U32 R137, RZ, RZ, R167 ;  /* 0x000000ffff897224 */ /* 0x000fc800078e00a7 */
[----:B------:R-:W-:-:S05]  /*42d90*/  FADD.FTZ R137, R136, R137 ;  /* 0x0000008988897221 */ /* 0x000fca0000010000 */
[----:B------:R-:W-:-:S07]  /*42da0*/  MOV R169, R137 ;  /* 0x0000008900a97202 */ /* 0x000fce0000000f00 */
[----:B------:R-:W-:Y:S05]  /*42db0*/  WARPSYNC.COLLECTIVE R168, `(.L_x_38252) ;  /* 0x00000000a8087348 */ /* 0x000fea0003c00000 */
[----:B------:R0:W1:Y:S02]  /*42dc0*/  SHFL.BFLY P6, R167, R169, R170, R171 ;  /* 0x0c0000aaa9a77389 */ /* 0x00006400000c00ab */
[----:B01----:R-:W-:Y:S05]  /*42dd0*/  ENDCOLLECTIVE ;  /* 0x000000000000791b */ /* 0x003fea0003800000 */
.L_x_38252:
[----:B------:R-:W-:Y:S01]  /*42de0*/  HFMA2 R170, -RZ, RZ, 0, 2.384185791015625e-07 ;  /* 0x00000004ffaa7431 */ /* 0x000fe200000001ff */
[----:B------:R-:W-:-:S05]  /*42df0*/  MOV R138, R167 ;  /* 0x000000a7008a7202 */ /* 0x000fca0000000f00 */
[----:B------:R-:W-:-:S04]  /*42e00*/  FADD.FTZ R138, R137, R138 ;  /* 0x0000008a898a7221 */ /* 0x000fc80000010000 */
[----:B------:R-:W-:-:S07]  /*42e10*/  IMAD.MOV.U32 R169, RZ, RZ, R138 ;  /* 0x000000ffffa97224 */ /* 0x000fce00078e008a */
[----:B------:R-:W-:Y:S05]  /*42e20*/  WARPSYNC.COLLECTIVE R168, `(.L_x_38253) ;  /* 0x00000000a8087348 */ /* 0x000fea0003c00000 */
[----:B------:R0:W1:Y:S02]  /*42e30*/  SHFL.BFLY P6, R167, R169, R170, R171 ;  /* 0x0c0000aaa9a77389 */ /* 0x00006400000c00ab */
[----:B01----:R-:W-:Y:S05]  /*42e40*/  ENDCOLLECTIVE ;  /* 0x000000000000791b */ /* 0x003fea0003800000 */
.L_x_38253:
[----:B------:R-:W-:Y:S02]  /*42e50*/  IMAD.MOV.U32 R170, RZ, RZ, 0x8 ;  /* 0x00000008ffaa7424 */ /* 0x000fe400078e00ff */
[----:B------:R-:W-:-:S04]  /*42e60*/  IMAD.MOV.U32 R139, RZ, RZ, R167 ;  /* 0x000000ffff8b7224 */ /* 0x000fc800078e00a7 */
[----:B------:R-:W-:-:S05]  /*42e70*/  FADD.FTZ R139, R138, R139 ;  /* 0x0000008b8a8b7221 */ /* 0x000fca0000010000 */
[----:B------:R-:W-:-:S07]  /*42e80*/  MOV R169, R139 ;  /* 0x0000008b00a97202 */ /* 0x000fce0000000f00 */
[----:B------:R-:W-:Y:S05]  /*42e90*/  WARPSYNC.COLLECTIVE R168, `(.L_x_38254) ;  /* 0x00000000a8087348 */ /* 0x000fea0003c00000 */
[----:B------:R0:W1:Y:S02]  /*42ea0*/  SHFL.BFLY P6, R167, R169, R170, R171 ;  /* 0x0c0000aaa9a77389 */ /* 0x00006400000c00ab */
[----:B01----:R-:W-:Y:S05]  /*42eb0*/  ENDCOLLECTIVE ;  /* 0x000000000000791b */ /* 0x003fea0003800000 */
.L_x_38254:
[----:B------:R-:W-:Y:S01]  /*42ec0*/  HFMA2 R170, -RZ, RZ, 0, 9.5367431640625e-07 ;  /* 0x00000010ffaa7431 */ /* 0x000fe200000001ff */
[----:B------:R-:W-:-:S05]  /*42ed0*/  MOV R164, R167 ;  /* 0x000000a700a47202 */ /* 0x000fca0000000f00 */
[----:B------:R-:W-:-:S04]  /*42ee0*/  FADD.FTZ R164, R139, R164 ;  /* 0x000000a48ba47221 */ /* 0x000fc80000010000 */
[----:B------:R-:W-:-:S07]  /*42ef0*/  IMAD.MOV.U32 R169, RZ, RZ, R164 ;  /* 0x000000ffffa97224 */ /* 0x000fce00078e00a4 */
[----:B------:R-:W-:Y:S05]  /*42f00*/  WARPSYNC.COLLECTIVE R168, `(.L_x_38255) ;  /* 0x00000000a8087348 */ /* 0x000fea0003c00000 */
[----:B------:R0:W1:Y:S02]  /*42f10*/  SHFL.BFLY P6, R167, R169, R170, R171 ;  /* 0x0c0000aaa9a77389 */ /* 0x00006400000c00ab */
[----:B01----:R-:W-:Y:S05]  /*42f20*/  ENDCOLLECTIVE ;  /* 0x000000000000791b */ /* 0x003fea0003800000 */
.L_x_38255:
[----:B------:R-:W-:Y:S05]  /*42f30*/  BRA `(.L_x_38256) ;  /* 0xffffffd400187947 */ /* 0x000fea000383ffff */
.L_x_38257:
        /* <DEDUP_REMOVED lines=12> */
.L_x_43922:


//--------------------- .text._ZN10layer_norm31ln_parallel_residual_fwd_kernelINS_13Kernel_traitsI6__halfffffjLj2048ELj1ELj4ELj1ELj16ENS_18Kernel_traits_baseILj2048ES2_ffffjLj128EEEEELb1ELb1ELb1EEEvNS_9FwdParamsE --------------------------
	.section	.text._ZN10layer_norm31ln_parallel_residual_fwd_kernelINS_13Kernel_traitsI6__halfffffjLj2048ELj1ELj4ELj1ELj16ENS_18Kernel_traits_baseILj2048ES2_ffffjLj128EEEEELb1ELb1ELb1EEEvNS_9FwdParamsE,"ax",@progbits
	.align	128
        .global         _ZN10layer_norm31ln_parallel_residual_fwd_kernelINS_13Kernel_traitsI6__halfffffjLj2048ELj1ELj4ELj1ELj16ENS_18Kernel_traits_baseILj2048ES2_ffffjLj128EEEEELb1ELb1ELb1EEEvNS_9FwdParamsE
        .type           _ZN10layer_norm31ln_parallel_residual_fwd_kernelINS_13Kernel_traitsI6__halfffffjLj2048ELj1ELj4ELj1ELj16ENS_18Kernel_traits_baseILj2048ES2_ffffjLj128EEEEELb1ELb1ELb1EEEvNS_9FwdParamsE,@function
        .size           _ZN10layer_norm31ln_parallel_residual_fwd_kernelINS_13Kernel_traitsI6__halfffffjLj2048ELj1ELj4ELj1ELj16ENS_18Kernel_traits_baseILj2048ES2_ffffjLj128EEEEELb1ELb1ELb1EEEvNS_9FwdParamsE,(.L_x_43923 - _ZN10layer_norm31ln_parallel_residual_fwd_kernelINS_13Kernel_traitsI6__halfffffjLj2048ELj1ELj4ELj1ELj16ENS_18Kernel_traits_baseILj2048ES2_ffffjLj128EEEEELb1ELb1ELb1EEEvNS_9FwdParamsE)
        .other          _ZN10layer_norm31ln_parallel_residual_fwd_kernelINS_13Kernel_traitsI6__halfffffjLj2048ELj1ELj4ELj1ELj16ENS_18Kernel_traits_baseILj2048ES2_ffffjLj128EEEEELb1ELb1ELb1EEEvNS_9FwdParamsE,@"STO_CUDA_ENTRY STV_DEFAULT"
_ZN10layer_norm31ln_parallel_residual_fwd_kernelINS_13Kernel_traitsI6__halfffffjLj2048ELj1ELj4ELj1ELj16ENS_18Kernel_traits_baseILj2048ES2_ffffjLj128EEEEELb1ELb1ELb1EEEvNS_9FwdParamsE:
.text._ZN10layer_norm31ln_parallel_residual_fwd_kernelINS_13Kernel_traitsI6__halfffffjLj2048ELj1ELj4ELj1ELj16ENS_18Kernel_traits_baseILj2048ES2_ffffjLj128EEEEELb1ELb1ELb1EEEvNS_9FwdParamsE:
[----:B------:R-:W-:Y:S01]  /*0000*/  LDC R1, c[0x0][0x37c] ;  /* 0x0000df00ff017b82 */ /* 0x000fe20000000800 */
[----:B------:R-:W0:Y:S01]  /*0010*/  LDCU.U8 UR4, c[0x0][0x464] ;  /* 0x00008c80ff0477ac */ /* 0x000e220008000000 */
[----:B------:R-:W1:Y:S01]  /*0020*/  LDCU.64 UR6, c[0x0][0x450] ;  /* 0x00008a00ff0677ac */ /* 0x000e620008000a00 */
[----:B------:R-:W2:Y:S05]  /*0030*/  LDCU.64 UR8, c[0x0][0x358] ;  /* 0x00006b00ff0877ac */ /* 0x000eaa0008000a00 */
[----:B------:R-:W3:Y:S01]  /*0040*/  LDC R142, c[0x0][0x458] ;  /* 0x00011600ff8e7b82 */ /* 0x000ee20000000800 */
[----:B------:R-:W4:Y:S01]  /*0050*/  LDCU.64 UR10, c[0x0][0x438] ;  /* 0x00008700ff0a77ac */ /* 0x000f220008000a00 */
[----:B0-----:R-:W-:-:S06]  /*0060*/  ISETP.NE.AND P0, PT, RZ, UR4, PT ;  /* 0x00000004ff007c0c */ /* 0x001fcc000bf05270 */
[----:B------:R-:W3:Y:S01]  /*0070*/  LDC R143, c[0x0][0x45c] ;  /* 0x00011700ff8f7b82 */ /* 0x000ee20000000800 */
[----:B-1----:R-:W-:Y:S02]  /*0080*/  IMAD.U32 R2, RZ, RZ, UR6 ;  /* 0x00000006ff027e24 */ /* 0x002fe4000f8e00ff */
[----:B------:R-:W-:-:S06]  /*0090*/  IMAD.U32 R3, RZ, RZ, UR7 ;  /* 0x00000007ff037e24 */ /* 0x000fcc000f8e00ff */
[----:B--2---:R-:W2:Y:S01]  /*00a0*/  @P0 LDG.E.64 R2, desc[UR8][R2.64] ;  /* 0x0000000802020981 */ /* 0x004ea2000c1e1b00 */
[----:B------:R-:W0:Y:S03]  /*00b0*/  @P0 LDC R7, c[0x0][0x460] ;  /* 0x00011800ff070b82 */ /* 0x000e260000000800 */
[----:B---3--:R-:W0:Y:S05]  /*00c0*/  @P0 LDG.E.64 R4, desc[UR8][R142.64] ;  /* 0x000000088e040981 */ /* 0x008e2a000c1e1b00 */
[----:B------:R-:W1:Y:S01]  /*00d0*/  S2UR UR5, SR_CTAID.X ;  /* 0x00000000000579c3 */ /* 0x000e620000002500 */
[----:B----4-:R-:W-:Y:S01]  /*00e0*/  UISETP.NE.U32.AND UP0, UPT, UR10, URZ, UPT ;  /* 0x000000ff0a00728c */ /* 0x010fe2000bf05070 */
[----:B------:R-:W3:Y:S03]  /*00f0*/  S2R R114, SR_TID.X ;  /* 0x0000000000727919 */ /* 0x000ee60000002100 */
[----:B------:R-:W-:-:S02]  /*0100*/  UISETP.NE.AND.EX UP0, UPT, UR11, URZ, UPT, UP0 ;  /* 0x000000ff0b00728c */ /* 0x000fc4000bf05300 */
[----:B-1----:R-:W-:Y:S01]  /*0110*/  USHF.L.U32 UR4, UR5, 0x2, URZ ;  /* 0x0000000205047899 */ /* 0x002fe200080006ff */
[----:B---3--:R-:W-:-:S05]  /*0120*/  SHF.R.U32.HI R125, RZ, 0x5, R114 ;  /* 0x00000005ff7d7819 */ /* 0x008fca0000011672 */
[----:B------:R-:W-:Y:S02]  /*0130*/  LOP3.LUT R125, R125, UR4, RZ, 0xfc, !PT ;  /* 0x000000047d7d7c12 */ /* 0x000fe4000f8efcff */
[----:B--2---:R-:W-:Y:S02]  /*0140*/  @P0 R2UR UR7, R3 ;  /* 0x00000000030702ca */ /* 0x004fe400000e0000 */
[----:B------:R-:W1:Y:S01]  /*0150*/  LDC R3, c[0x0][0x360] ;  /* 0x0000d800ff037b82 */ /* 0x000e620000000800 */
[----:B------:R-:W-:Y:S02]  /*0160*/  @P0 R2UR UR6, R2 ;  /* 0x00000000020602ca */ /* 0x000fe400000e0000 */
[----:B0-----:R-:W-:-:S08]  /*0170*/  @P0 IADD3 R142, P1, PT, R4, R7, RZ ;  /* 0x00000007048e0210 */ /* 0x001fd00007f3e0ff */
[----:B------:R-:W-:Y:S02]  /*0180*/  UIADD3 UR14, UPT, UPT, UR7, -0x4498517b, URZ ;  /* 0xbb67ae85070e7890 */ /* 0x000fe4000fffe0ff */
[----:B------:R-:W-:Y:S01]  /*0190*/  UIADD3 UR16, UPT, UPT, UR7, 0x76cf5d0a, URZ ;  /* 0x76cf5d0a07107890 */ /* 0x000fe2000fffe0ff */
[----:B------:R-:W-:Y:S01]  /*01a0*/  @P0 IADD3.X R143, PT, PT, RZ, R5, RZ, P1, !PT ;  /* 0x00000005ff8f0210 */ /* 0x000fe20000ffe4ff */
[----:B------:R-:W-:Y:S02]  /*01b0*/  UIADD3 UR13, UPT, UPT, UR6, -0x61c88647, URZ ;  /* 0x9e3779b9060d7890 */ /* 0x000fe4000fffe0ff */
[----:B------:R-:W-:Y:S01]  /*01c0*/  UIADD3 UR15, UPT, UPT, UR6, 0x3c6ef372, URZ ;  /* 0x3c6ef372060f7890 */ /* 0x000fe2000fffe0ff */
[--C-:B------:R-:W-:Y:S01]  /*01d0*/  SHF.R.U64 R115, R142, 0x2, R143.reuse ;  /* 0x000000028e737819 */ /* 0x100fe2000000128f */
[----:B------:R-:W-:Y:S01]  /*01e0*/  UIADD3 UR17, UPT, UPT, UR6, -0x255992d5, URZ ;  /* 0xdaa66d2b06117890 */ /* 0x000fe2000fffe0ff */
[----:B------:R-:W-:Y:S01]  /*01f0*/  SHF.R.U32.HI R118, RZ, 0x2, R143 ;  /* 0x00000002ff767819 */ /* 0x000fe2000001168f */
[----:B------:R-:W-:-:S02]  /*0200*/  UIADD3 UR18, UPT, UPT, UR7, 0x32370b8f, URZ ;  /* 0x32370b8f07127890 */ /* 0x000fc4000fffe0ff */
[----:B------:R-:W-:Y:S01]  /*0210*/  UIADD3 UR19, UPT, UPT, UR6, 0x78dde6e4, URZ ;  /* 0x78dde6e406137890 */ /* 0x000fe2000fffe0ff */
[----:B-1----:R-:W-:Y:S01]  /*0220*/  IMAD R0, R3, UR5, R114 ;  /* 0x0000000503007c24 */ /* 0x002fe2000f8e0272 */
[----:B------:R-:W-:Y:S01]  /*0230*/  LOP3.LUT R114, R114, 0x1f, RZ, 0xc0, !PT ;  /* 0x0000001f72727812 */ /* 0x000fe200078ec0ff */
        /* <DEDUP_REMOVED lines=49> */
.L_x_38258:
[----:B------:R-:W0:Y:S02]  /*0550*/  LDC.64 R2, c[0x0][0x3d0] ;  /* 0x0000f400ff027b82 */ /* 0x000e240000000a00 */
[----:B0-----:R-:W-:-:S05]  /*0560*/  IMAD.WIDE.U32 R28, R114, 0x8, R2 ;  /* 0x00000008721c7825 */ /* 0x001fca00078e0002 */
        /* <DEDUP_REMOVED lines=32> */
.L_x_38259:
[----:B------:R-:W1:Y:S02]  /*0770*/  LDCU UR4, c[0x0][0x384] ;  /* 0x00007080ff0477ac */ /* 0x000e640008000800 */
[----:B-1----:R-:W-:-:S13]  /*0780*/  ISETP.GE.AND P0, PT, R125, UR4, PT ;  /* 0x000000047d007c0c */ /* 0x002fda000bf06270 */
[----:B------:R-:W-:Y:S05]  /*0790*/  @P0 EXIT ;  /* 0x000000000000094d */ /* 0x000fea0003800000 */
[----:B-----5:R-:W-:Y:S01]  /*07a0*/  IMAD.MOV.U32 R121, RZ, RZ, R4 ;  /* 0x000000ffff797224 */ /* 0x020fe200078e0004 */
[--C-:B------:R-:W-:Y:S01]  /*07b0*/  SHF.R.U64 R123, R4, 0x10, R5.reuse ;  /* 0x00000010047b7819 */ /* 0x100fe20000001205 */
[--C-:B------:R-:W-:Y:S01]  /*07c0*/  IMAD.MOV.U32 R122, RZ, RZ, R5.reuse ;  /* 0x000000ffff7a7224 */ /* 0x100fe200078e0005 */
[----:B------:R-:W-:Y:S01]  /*07d0*/  SHF.R.U32.HI R124, RZ, 0x10, R5 ;  /* 0x00000010ff7c7819 */ /* 0x000fe20000011605 */
        /* <DEDUP_REMOVED lines=9> */
[----:B------:R-:W-:Y:S01]  /*0870*/  SHF.R.U64 R127, R6, 0x10, R7 ;  /* 0x00000010067f7819 */ /* 0x000fe20000001207 */
[----:B------:R-:W-:Y:S01]  /*0880*/  IMAD.MOV.U32 R6, RZ, RZ, R11 ;  /* 0x000000ffff067224 */ /* 0x000fe200078e000b */
[----:B------:R-:W-:Y:S01]  /*0890*/  SHF.R.U64 R184, R88, 0x10, R89 ;  /* 0x0000001058b87819 */ /* 0x000fe20000001259 */
[----:B------:R-:W-:Y:S01]  /*08a0*/  IMAD.MOV.U32 R134, RZ, RZ, R14 ;  /* 0x000000ffff867224 */ /* 0x000fe200078e000e */
[----:B------:R-:W-:Y:S01]  /*08b0*/  PRMT R180, R4, 0x5410, R5 ;  /* 0x0000541004b47816 */ /* 0x000fe20000000005 */
[----:B------:R-:W-:Y:S01]  /*08c0*/  IMAD.MOV.U32 R4, RZ, RZ, R77 ;  /* 0x000000ffff047224 */ /* 0x000fe200078e004d */
[----:B------:R-:W-:Y:S01]  /*08d0*/  PRMT R130, R130, 0x5410, R6 ;  /* 0x0000541082827816 */ /* 0x000fe20000000006 */
[----:B------:R-:W-:Y:S01]  /*08e0*/  IMAD.MOV.U32 R5, RZ, RZ, R78 ;  /* 0x000000ffff057224 */ /* 0x000fe200078e004e */
[----:B------:R-:W-:Y:S01]  /*08f0*/  MOV R6, R76 ;  /* 0x0000004c00067202 */ /* 0x000fe20000000f00 */
[----:B------:R-:W-:Y:S01]  /*0900*/  IMAD.MOV.U32 R136, RZ, RZ, R16 ;  /* 0x000000ffff887224 */ /* 0x000fe200078e0010 */
[----:B------:R-:W-:Y:S01]  /*0910*/  SHF.R.U32.HI R185, RZ, 0x10, R89 ;  /* 0x00000010ffb97819 */ /* 0x000fe20000011659 */
[----:B------:R-:W-:Y:S01]  /*0920*/  IMAD.MOV.U32 R140, RZ, RZ, R20 ;  /* 0x000000ffff8c7224 */ /* 0x000fe200078e0014 */
[----:B------:R-:W-:Y:S01]  /*0930*/  PRMT R181, R6, 0x5410, R4 ;  /* 0x0000541006b57816 */ /* 0x000fe20000000004 */
[----:B------:R-:W-:Y:S01]  /*0940*/  IMAD.MOV.U32 R6, RZ, RZ, R80 ;  /* 0x000000ffff067224 */ /* 0x000fe200078e0050 */
[----:B------:R-:W-:Y:S01]  /*0950*/  MOV R4, R79 ;  /* 0x0000004f00047202 */ /* 0x000fe20000000f00 */
[----:B------:R-:W1:Y:S01]  /*0960*/  LDCU.64 UR4, c[0x0][0x398] ;  /* 0x00007300ff0477ac */ /* 0x000e620008000a00 */
[----:B0-----:R-:W-:Y:S01]  /*0970*/  SHF.R.U32.HI R28, RZ, 0x10, R7 ;  /* 0x00000010ff1c7819 */ /* 0x001fe20000011607 */
[----:B------:R-:W-:Y:S01]  /*0980*/  IMAD.MOV.U32 R7, RZ, RZ, R13 ;  /* 0x000000ffff077224 */ /* 0x000fe200078e000d */
[----:B------:R-:W-:Y:S01]  /*0990*/  PRMT R182, R5, 0x5410, R4 ;  /* 0x0000541005b67816 */ /* 0x000fe20000000004 */
[--C-:B------:R-:W-:Y:S01]  /*09a0*/  IMAD.MOV.U32 R5, RZ, RZ, R81.reuse ;  /* 0x000000ffff057224 */ /* 0x100fe200078e0051 */
[----:B------:R-:W-:Y:S01]  /*09b0*/  SHF.R.U32.HI R4, RZ, 0x10, R81 ;  /* 0x00000010ff047819 */ /* 0x000fe20000011651 */
[----:B------:R-:W-:Y:S01]  /*09c0*/  IMAD.MOV.U32 R171, RZ, RZ, R22 ;  /* 0x000000ffffab7224 */ /* 0x000fe200078e0016 */
[----:B------:R-:W-:Y:S01]  /*09d0*/  SHF.R.U64 R129, R8, 0x10, R9 ;  /* 0x0000001008817819 */ /* 0x000fe20000001209 */
[----:B------:R-:W-:Y:S01]  /*09e0*/  IMAD.MOV.U32 R177, RZ, RZ, R26 ;  /* 0x000000ffffb17224 */ /* 0x000fe200078e001a */
[----:B------:R-:W-:Y:S01]  /*09f0*/  PRMT R183, R6, 0x5410, R5 ;  /* 0x0000541006b77816 */ /* 0x000fe20000000005 */
[----:B------:R-:W-:Y:S01]  /*0a00*/  HFMA2 R119, -RZ, RZ, 0, 0 ;  /* 0x00000000ff777431 */ /* 0x000fe200000001ff */
[----:B------:R-:W-:Y:S01]  /*0a10*/  SHF.R.U64 R5, R90, 0x10, R91 ;  /* 0x000000105a057819 */ /* 0x000fe2000000125b */
[----:B------:R-:W-:Y:S01]  /*0a20*/  BSSY B0, `(.L_x_38260) ;  /* 0x0003fd4000007945 */ /* 0x000fe20003800000 */
[----:B------:R-:W-:Y:S01]  /*0a30*/  PRMT R184, R184, 0x5410, R4 ;  /* 0x00005410b8b87816 */ /* 0x000fe20000000004 */
[----:B------:R-:W-:Y:S01]  /*0a40*/  IMAD.HI.U32 R4, R115, -0x2daee0ad, RZ ;  /* 0xd2511f5373047827 */ /* 0x000fe200078e00ff */
[----:B------:R-:W-:Y:S01]  /*0a50*/  PRMT R185, R185, 0x5410, R5 ;  /* 0x00005410b9b97816 */ /* 0x000fe20000000005 */
[----:B------:R-:W0:Y:S01]  /*0a60*/  LDCU UR29, c[0x0][0x404] ;  /* 0x00008080ff1d77ac */ /* 0x000e220008000800 */
[----:B------:R-:W-:Y:S01]  /*0a70*/  SHF.R.U32.HI R29, RZ, 0x10, R9 ;  /* 0x00000010ff1d7819 */ /* 0x000fe20000011609 */
[----:B------:R-:W-:Y:S01]  /*0a80*/  IMAD.HI.U32 R5, R0, -0x326172a9, RZ ;  /* 0xcd9e8d5700057827 */ /* 0x000fe200078e00ff */
[----:B------:R-:W-:Y:S01]  /*0a90*/  MOV R132, R12 ;  /* 0x0000000c00847202 */ /* 0x000fe20000000f00 */
[----:B-1----:R-:W-:Y:S01]  /*0aa0*/  UISETP.NE.U32.AND UP0, UPT, UR4, URZ, UPT ;  /* 0x000000ff0400728c */ /* 0x002fe2000bf05070 */
[----:B------:R-:W-:Y:S01]  /*0ab0*/  MOV R8, R15 ;  /* 0x0000000f00087202 */ /* 0x000fe20000000f00 */
[----:B------:R-:W-:Y:S01]  /*0ac0*/  IMAD.MOV.U32 R9, RZ, RZ, R17 ;  /* 0x000000ffff097224 */ /* 0x000fe200078e0011 */
[----:B------:R-:W-:Y:S01]  /*0ad0*/  LOP3.LUT R4, R4, UR7, RZ, 0x3c, !PT ;  /* 0x0000000704047c12 */ /* 0x000fe2000f8e3cff */
[----:B------:R-:W-:Y:S01]  /*0ae0*/  UISETP.NE.AND.EX UP0, UPT, UR5, URZ, UPT, UP0 ;  /* 0x000000ff0500728c */ /* 0x000fe2000bf05300 */
[----:B------:R-:W-:Y:S01]  /*0af0*/  LOP3.LUT R5, R118, UR6, R5, 0x96, !PT ;  /* 0x0000000676057c12 */ /* 0x000fe2000f8e9605 */
[----:B------:R-:W1:Y:S01]  /*0b00*/  LDCU UR30, c[0x0][0x408] ;  /* 0x00008100ff1e77ac */ /* 0x000e620008000800 */
[----:B------:R-:W-:Y:S01]  /*0b10*/  SHF.R.U64 R131, R10, 0x10, R11 ;  /* 0x000000100a837819 */ /* 0x000fe2000000120b */
[----:B------:R-:W-:Y:S01]  /*0b20*/  IMAD.MOV.U32 R10, RZ, RZ, R19 ;  /* 0x000000ffff0a7224 */ /* 0x000fe200078e0013 */
[----:B------:R-:W-:Y:S01]  /*0b30*/  MOV R138, R18 ;  /* 0x00000012008a7202 */ /* 0x000fe20000000f00 */
[----:B------:R-:W-:Y:S01]  /*0b40*/  IMAD.HI.U32 R6, R4, -0x326172a9, RZ ;  /* 0xcd9e8d5704067827 */ /* 0x000fe200078e00ff */
[----:B------:R-:W-:Y:S01]  /*0b50*/  PRMT R132, R132, 0x5410, R7 ;  /* 0x0000541084847816 */ /* 0x000fe20000000007 */
[----:B------:R-:W2:Y:S01]  /*0b60*/  LDCU UR4, c[0x0][0x388] ;  /* 0x00007100ff0477ac */ /* 0x000ea20008000800 */
[----:B------:R-:W-:Y:S01]  /*0b70*/  PRMT R134, R134, 0x5410, R8 ;  /* 0x0000541086867816 */ /* 0x000fe20000000008 */
[----:B------:R-:W-:Y:S01]  /*0b80*/  IMAD R7, R0, -0x326172a9, RZ ;  /* 0xcd9e8d5700077824 */ /* 0x000fe200078e02ff */
[----:B------:R-:W-:Y:S01]  /*0b90*/  PRMT R136, R136, 0x5410, R9 ;  /* 0x0000541088887816 */ /* 0x000fe20000000009 */
[----:B------:R-:W-:Y:S01]  /*0ba0*/  IMAD R9, R115, -0x2daee0ad, RZ ;  /* 0xd2511f5373097824 */ /* 0x000fe200078e02ff */
[----:B------:R-:W-:Y:S01]  /*0bb0*/  PRMT R138, R138, 0x5410, R10 ;  /* 0x000054108a8a7816 */ /* 0x000fe2000000000a */
[----:B------:R-:W-:Y:S01]  /*0bc0*/  IMAD.HI.U32 R8, R5, -0x2daee0ad, RZ ;  /* 0xd2511f5305087827 */ /* 0x000fe200078e00ff */
[----:B------:R-:W-:Y:S01]  /*0bd0*/  SHF.R.U32.HI R186, RZ, 0x10, R91 ;  /* 0x00000010ffba7819 */ /* 0x000fe2000001165b */
[----:B------:R-:W3:Y:S01]  /*0be0*/  LDCU.U8 UR5, c[0x0][0x410] ;  /* 0x00008200ff0577ac */ /* 0x000ee20008000000 */
[----:B------:R-:W-:-:S02]  /*0bf0*/  SHF.R.U64 R10, R92, 0x10, R93 ;  /* 0x000000105c0a7819 */ /* 0x000fc4000000125d */
[----:B------:R-:W-:Y:S01]  /*0c00*/  LOP3.LUT R6, R7, UR13, R6, 0x96, !PT ;  /* 0x0000000d07067c12 */ /* 0x000fe2000f8e9606 */
[----:B------:R-:W-:Y:S01]  /*0c10*/  IMAD R7, R4, -0x326172a9, RZ ;  /* 0xcd9e8d5704077824 */ /* 0x000fe200078e02ff */
[----:B------:R-:W-:Y:S01]  /*0c20*/  LOP3.LUT R8, R9, UR14, R8, 0x96, !PT ;  /* 0x0000000e09087c12 */ /* 0x000fe2000f8e9608 */
[----:B------:R-:W4:Y:S01]  /*0c30*/  LDCU UR12, c[0x0][0x448] ;  /* 0x00008900ff0c77ac */ /* 0x000f220008000800 */
[----:B------:R-:W-:Y:S01]  /*0c40*/  PRMT R186, R186, 0x5410, R10 ;  /* 0x00005410baba7816 */ /* 0x000fe2000000000a */
[----:B------:R-:W-:Y:S01]  /*0c50*/  IMAD R10, R5, -0x2daee0ad, RZ ;  /* 0xd2511f53050a7824 */ /* 0x000fe200078e02ff */
[----:B------:R-:W-:Y:S01]  /*0c60*/  SHF.R.U32.HI R188, RZ, 0x10, R95 ;  /* 0x00000010ffbc7819 */ /* 0x000fe2000001165f */
[----:B------:R-:W-:Y:S01]  /*0c70*/  IMAD.HI.U32 R4, R8, -0x326172a9, RZ ;  /* 0xcd9e8d5708047827 */ /* 0x000fe200078e00ff */
[--C-:B------:R-:W-:Y:S02]  /*0c80*/  SHF.R.U64 R9, R96, 0x10, R97.reuse ;  /* 0x0000001060097819 */ /* 0x100fe40000001261 */
[----:B------:R-:W-:Y:S01]  /*0c90*/  SHF.R.U32.HI R189, RZ, 0x10, R97 ;  /* 0x00000010ffbd7819 */ /* 0x000fe20000011661 */
[----:B------:R-:W-:Y:S01]  /*0ca0*/  IMAD.HI.U32 R5, R6, -0x2daee0ad, RZ ;  /* 0xd2511f5306057827 */ /* 0x000fe200078e00ff */
[----:B------:R-:W-:-:S02]  /*0cb0*/  LOP3.LUT R4, R7, UR15, R4, 0x96, !PT ;  /* 0x0000000f07047c12 */ /* 0x000fc4000f8e9604 */
[----:B------:R-:W-:Y:S01]  /*0cc0*/  PRMT R188, R188, 0x5410, R9 ;  /* 0x00005410bcbc7816 */ /* 0x000fe20000000009 */
[----:B------:R-:W-:Y:S01]  /*0cd0*/  IMAD R7, R8, -0x326172a9, RZ ;  /* 0xcd9e8d5708077824 */ /* 0x000fe200078e02ff */
[----:B------:R-:W-:Y:S01]  /*0ce0*/  LOP3.LUT R5, R10, UR16, R5, 0x96, !PT ;  /* 0x000000100a057c12 */ /* 0x000fe2000f8e9605 */
[----:B------:R-:W-:Y:S01]  /*0cf0*/  IMAD R9, R6, -0x2daee0ad, RZ ;  /* 0xd2511f5306097824 */ /* 0x000fe200078e02ff */
[----:B------:R-:W-:Y:S01]  /*0d00*/  SHF.R.U64 R10, R98, 0x10, R99 ;  /* 0x00000010620a7819 */ /* 0x000fe20000001263 */
[----:B------:R-:W-:Y:S01]  /*0d10*/  IMAD.HI.U32 R8, R4, -0x2daee0ad, RZ ;  /* 0xd2511f5304087827 */ /* 0x000fe200078e00ff */
[----:B------:R-:W-:Y:S02]  /*0d20*/  SHF.R.U32.HI R191, RZ, 0x10, R101 ;  /* 0x00000010ffbf7819 */ /* 0x000fe40000011665 */
[----:B------:R-:W-:Y:S01]  /*0d30*/  PRMT R189, R189, 0x5410, R10 ;  /* 0x00005410bdbd7816 */ /* 0x000fe2000000000a */
[----:B------:R-:W-:Y:S01]  /*0d40*/  IMAD.HI.U32 R6, R5, -0x326172a9, RZ ;  /* 0xcd9e8d5705067827 */ /* 0x000fe200078e00ff */
[----:B------:R-:W-:-:S02]  /*0d50*/  LOP3.LUT R8, R9, UR18, R8, 0x96, !PT ;  /* 0x0000001209087c12 */ /* 0x000fc4000f8e9608 */
[----:B------:R-:W-:Y:S01]  /*0d60*/  SHF.R.U64 R9, R102, 0x10, R103 ;  /* 0x0000001066097819 */ /* 0x000fe20000001267 */
[----:B------:R-:W-:Y:S01]  /*0d70*/  IMAD R10, R4, -0x2daee0ad, RZ ;  /* 0xd2511f53040a7824 */ /* 0x000fe200078e02ff */
[----:B------:R-:W-:Y:S01]  /*0d80*/  LOP3.LUT R6, R7, UR17, R6, 0x96, !PT ;  /* 0x0000001107067c12 */ /* 0x000fe2000f8e9606 */
[----:B------:R-:W-:Y:S01]  /*0d90*/  IMAD R5, R5, -0x326172a9, RZ ;  /* 0xcd9e8d5705057824 */ /* 0x000fe200078e02ff */
[----:B------:R-:W-:Y:S01]  /*0da0*/  PRMT R191, R191, 0x5410, R9 ;  /* 0x00005410bfbf7816 */ /* 0x000fe20000000009 */
[----:B------:R-:W-:Y:S01]  /*0db0*/  IMAD.HI.U32 R4, R8, -0x326172a9, RZ ;  /* 0xcd9e8d5708047827 */ /* 0x000fe200078e00ff */
[----:B------:R-:W-:Y:S02]  /*0dc0*/  SHF.R.U32.HI R192, RZ, 0x10, R103 ;  /* 0x00000010ffc07819 */ /* 0x000fe40000011667 */
[----:B------:R-:W-:Y:S01]  /*0dd0*/  SHF.R.U32.HI R30, RZ, 0x10, R11 ;  /* 0x00000010ff1e7819 */ /* 0x000fe2000001160b */
[----:B------:R-:W-:Y:S01]  /*0de0*/  IMAD.HI.U32 R7, R6, -0x2daee0ad, RZ ;  /* 0xd2511f5306077827 */ /* 0x000fe200078e00ff */
[----:B------:R-:W-:-:S02]  /*0df0*/  LOP3.LUT R4, R5, UR19, R4, 0x96, !PT ;  /* 0x0000001305047c12 */ /* 0x000fc4000f8e9604 */
[----:B------:R-:W-:Y:S01]  /*0e00*/  MOV R11, R21 ;  /* 0x00000015000b7202 */ /* 0x000fe20000000f00 */
[----:B------:R-:W-:Y:S01]  /*0e10*/  IMAD R9, R6, -0x2daee0ad, RZ ;  /* 0xd2511f5306097824 */ /* 0x000fe200078e02ff */
[----:B------:R-:W-:Y:S01]  /*0e20*/  LOP3.LUT R7, R10, UR10, R7, 0x96, !PT ;  /* 0x0000000a0a077c12 */ /* 0x000fe2000f8e9607 */
[----:B------:R-:W-:Y:S01]  /*0e30*/  IMAD R8, R8, -0x326172a9, RZ ;  /* 0xcd9e8d5708087824 */ /* 0x000fe200078e02ff */
[--C-:B------:R-:W-:Y:S01]  /*0e40*/  SHF.R.U64 R10, R104, 0x10, R105.reuse ;  /* 0x00000010680a7819 */ /* 0x100fe20000001269 */
        /* <DEDUP_REMOVED lines=11> */
[----:B------:R-:W-:Y:S02]  /*0f00*/  PRMT R193, R193, 0x5410, R10 ;  /* 0x00005410c1c17816 */ /* 0x000fe4000000000a */
[----:B------:R-:W-:Y:S01]  /*0f10*/  SHF.R.U32.HI R187, RZ, 0x10, R93 ;  /* 0x00000010ffbb7819 */ /* 0x000fe2000001165d */
        /* <DEDUP_REMOVED lines=10> */
[----:B------:R-:W-:Y:S01]  /*0fc0*/  IMAD.HI.U32 R5, R8, -0x326172a9, RZ ;  /* 0xcd9e8d5708057827 */ /* 0x000fe200078e00ff */
[----:B------:R-:W-:-:S02]  /*0fd0*/  SHF.R.U32.HI R194, RZ, 0x10, R107 ;  /* 0x00000010ffc27819 */ /* 0x000fc4000001166b */
[----:B------:R-:W-:Y:S02]  /*0fe0*/  SHF.R.U64 R9, R108, 0x10, R109 ;  /* 0x000000106c097819 */ /* 0x000fe4000000126d */
[----:B------:R-:W-:Y:S01]  /*0ff0*/  LOP3.LUT R5, R6, UR11, R5, 0x96, !PT ;  /* 0x0000000b06057c12 */ /* 0x000fe2000f8e9605 */
[----:B------:R-:W0:Y:S01]  /*1000*/  LDCU.64 UR10, c[0x0][0x3a0] ;  /* 0x00007400ff0a77ac */ /* 0x000e220008000a00 */
[----:B------:R-:W-:Y:S02]  /*1010*/  LOP3.LUT R7, R10, UR24, R7, 0x96, !PT ;  /* 0x000000180a077c12 */ /* 0x000fe4000f8e9607 */
[----:B------:R-:W-:Y:S01]  /*1020*/  PRMT R190, R190, 0x5410, R11 ;  /* 0x00005410bebe7816 */ /* 0x000fe2000000000b */
[----:B------:R-:W-:Y:S01]  /*1030*/  IMAD R11, R4, -0x2daee0ad, RZ ;  /* 0xd2511f53040b7824 */ /* 0x000fe200078e02ff */
[----:B------:R-:W-:Y:S01]  /*1040*/  PRMT R194, R194, 0x5410, R9 ;  /* 0x00005410c2c27816 */ /* 0x000fe20000000009 */
[----:B------:R-:W-:Y:S01]  /*1050*/  IMAD R9, R8, -0x326172a9, RZ ;  /* 0xcd9e8d5708097824 */ /* 0x000fe200078e02ff */
[----:B------:R-:W-:Y:S01]  /*1060*/  SHF.R.U64 R137, R16, 0x10, R17 ;  /* 0x0000001010897819 */ /* 0x000fe20000001211 */
[----:B------:R-:W-:Y:S01]  /*1070*/  IMAD.HI.U32 R6, R7, -0x326172a9, RZ ;  /* 0xcd9e8d5707067827 */ /* 0x000fe200078e00ff */
[----:B------:R-:W-:-:S02]  /*1080*/  SHF.R.U64 R133, R12, 0x10, R13 ;  /* 0x000000100c857819 */ /* 0x000fc4000000120d */
[----:B------:R-:W-:Y:S01]  /*1090*/  SHF.R.U32.HI R31, RZ, 0x10, R13 ;  /* 0x00000010ff1f7819 */ /* 0x000fe2000001160d */
[----:B------:R-:W-:Y:S01]  /*10a0*/  IMAD.HI.U32 R4, R5, -0x2daee0ad, RZ ;  /* 0xd2511f5305047827 */ /* 0x000fe200078e00ff */
[----:B------:R-:W-:Y:S02]  /*10b0*/  LOP3.LUT R6, R9, UR25, R6, 0x96, !PT ;  /* 0x0000001909067c12 */ /* 0x000fe4000f8e9606 */
[----:B------:R-:W-:Y:S01]  /*10c0*/  SHF.R.U32.HI R16, RZ, 0x10, R17 ;  /* 0x00000010ff107819 */ /* 0x000fe20000011611 */
[----:B------:R-:W-:Y:S01]  /*10d0*/  IMAD.MOV.U32 R12, RZ, RZ, R23 ;  /* 0x000000ffff0c7224 */ /* 0x000fe200078e0017 */
[----:B------:R-:W-:Y:S01]  /*10e0*/  LOP3.LUT R4, R11, UR26, R4, 0x96, !PT ;  /* 0x0000001a0b047c12 */ /* 0x000fe2000f8e9604 */
[----:B------:R-:W-:Y:S01]  /*10f0*/  IMAD.MOV.U32 R13, RZ, RZ, R25 ;  /* 0x000000ffff0d7224 */ /* 0x000fe200078e0019 */
[----:B------:R-:W-:Y:S01]  /*1100*/  SHF.R.U64 R139, R18, 0x10, R19 ;  /* 0x00000010128b7819 */ /* 0x000fe20000001213 */
[----:B------:R-:W-:Y:S01]  /*1110*/  IMAD R5, R5, -0x2daee0ad, RZ ;  /* 0xd2511f5305057824 */ /* 0x000fe200078e02ff */
[----:B------:R-:W-:Y:S01]  /*1120*/  SHF.R.U64 R135, R14, 0x10, R15 ;  /* 0x000000100e877819 */ /* 0x000fe2000000120f */
[----:B------:R-:W-:Y:S01]  /*1130*/  IMAD.HI.U32 R116, R6, -0x2daee0ad, RZ ;  /* 0xd2511f5306747827 */ /* 0x000fe200078e00ff */
[----:B------:R-:W-:-:S02]  /*1140*/  SHF.R.U32.HI R17, RZ, 0x10, R19 ;  /* 0x00000010ff117819 */ /* 0x000fc40000011613 */
[--C-:B------:R-:W-:Y:S01]  /*1150*/  SHF.R.U64 R141, R20, 0x10, R21.reuse ;  /* 0x00000010148d7819 */ /* 0x100fe20000001215 */
[----:B------:R-:W-:Y:S01]  /*1160*/  IMAD R8, R7, -0x326172a9, RZ ;  /* 0xcd9e8d5707087824 */ /* 0x000fe200078e02ff */
[----:B------:R-:W-:Y:S01]  /*1170*/  SHF.R.U32.HI R18, RZ, 0x10, R21 ;  /* 0x00000010ff127819 */ /* 0x000fe20000011615 */
[----:B------:R-:W-:Y:S01]  /*1180*/  IMAD.HI.U32 R117, R4, -0x326172a9, RZ ;  /* 0xcd9e8d5704757827 */ /* 0x000fe200078e00ff */
[----:B------:R-:W-:Y:S02]  /*1190*/  SHF.R.U32.HI R15, RZ, 0x10, R15 ;  /* 0x00000010ff0f7819 */ /* 0x000fe4000001160f */
[--C-:B------:R-:W-:Y:S01]  /*11a0*/  SHF.R.U64 R172, R22, 0x10, R23.reuse ;  /* 0x0000001016ac7819 */ /* 0x100fe20000001217 */
[----:B------:R-:W-:Y:S01]  /*11b0*/  IMAD R143, R6, -0x2daee0ad, RZ ;  /* 0xd2511f53068f7824 */ /* 0x000fe200078e02ff */
[----:B------:R-:W-:Y:S01]  /*11c0*/  SHF.R.U32.HI R19, RZ, 0x10, R23 ;  /* 0x00000010ff137819 */ /* 0x000fe20000011617 */
[----:B------:R-:W-:Y:S01]  /*11d0*/  IMAD R120, R4, -0x326172a9, RZ ;  /* 0xcd9e8d5704787824 */ /* 0x000fe200078e02ff */
[----:B------:R-:W-:-:S02]  /*11e0*/  MOV R173, R24 ;  /* 0x0000001800ad7202 */ /* 0x000fc40000000f00 */
[--C-:B------:R-:W-:Y:S02]  /*11f0*/  SHF.R.U64 R174, R24, 0x10, R25.reuse ;  /* 0x0000001018ae7819 */ /* 0x100fe40000001219 */
[----:B------:R-:W-:Y:S02]  /*1200*/  SHF.R.U32.HI R20, RZ, 0x10, R25 ;  /* 0x00000010ff147819 */ /* 0x000fe40000011619 */
[----:B------:R-:W-:Y:S02]  /*1210*/  MOV R14, R27 ;  /* 0x0000001b000e7202 */ /* 0x000fe40000000f00 */
[--C-:B------:R-:W-:Y:S02]  /*1220*/  SHF.R.U64 R178, R26, 0x10, R27.reuse ;  /* 0x000000101ab27819 */ /* 0x100fe4000000121b */
[----:B------:R-:W-:Y:S02]  /*1230*/  SHF.R.U32.HI R21, RZ, 0x10, R27 ;  /* 0x00000010ff157819 */ /* 0x000fe4000001161b */
[----:B------:R-:W-:-:S02]  /*1240*/  SHF.R.U32.HI R195, RZ, 0x10, R109 ;  /* 0x00000010ffc37819 */ /* 0x000fc4000001166d */
[--C-:B------:R-:W-:Y:S02]  /*1250*/  SHF.R.U64 R10, R110, 0x10, R111.reuse ;  /* 0x000000106e0a7819 */ /* 0x100fe4000000126f */
[----:B------:R-:W-:Y:S02]  /*1260*/  SHF.R.U32.HI R196, RZ, 0x10, R111 ;  /* 0x00000010ffc47819 */ /* 0x000fe4000001166f */
[----:B------:R-:W-:Y:S02]  /*1270*/  SHF.R.U64 R9, R112, 0x10, R113 ;  /* 0x0000001070097819 */ /* 0x000fe40000001271 */
        /* <DEDUP_REMOVED lines=19> */
[----:B------:R-:W-:Y:S02]  /*13b0*/  SHF.R.U32.HI R197, RZ, 0x10, R113 ;  /* 0x00000010ffc57819 */ /* 0x000fe40000011671 */
[----:B------:R-:W-:-:S02]  /*13c0*/  PRMT R196, R196, 0x5410, R9 ;  /* 0x00005410c4c47816 */ /* 0x000fc40000000009 */
[----:B------:R-:W-:Y:S02]  /*13d0*/  LOP3.LUT R116, R5, UR28, R116, 0x96, !PT ;  /* 0x0000001c05747c12 */ /* 0x000fe4000f8e9674 */
[----:B------:R-:W-:Y:S02]  /*13e0*/  PLOP3.LUT P0, PT, PT, PT, UP0, 0x80, 0x8 ;  /* 0x000000000008781c */ /* 0x000fe40003f0f008 */
[----:B------:R-:W-:Y:S02]  /*13f0*/  LOP3.LUT R117, R8, UR27, R117, 0x96, !PT ;  /* 0x0000001b08757c12 */ /* 0x000fe4000f8e9675 */
[----:B01234-:R-:W-:-:S09]  /*1400*/  LOP3.LUT R142, R142, 0x3, RZ, 0xc0, !PT ;  /* 0x000000038e8e7812 */ /* 0x01ffd200078ec0ff */
.L_x_39270:
        /* <DEDUP_REMOVED lines=10> */
[----:B------:R-:W5:Y:S01]  /*14b0*/  @P0 LDG.E.128 R4, desc[UR8][R14.64] ;  /* 0x000000080e040981 */ /* 0x000f62000c1e1d00 */
[----:B-1----:R-:W-:-:S04]  /*14c0*/  IMAD.WIDE.U32 R16, R144, 0x10, R72 ;  /* 0x0000001090107825 */ /* 0x002fc800078e0048 */
[----:B--2---:R-:W-:-:S05]  /*14d0*/  @P1 IMAD.WIDE.U32 R12, R144, 0x10, R12 ;  /* 0x00000010900c1825 */ /* 0x004fca00078e000c */
[----:B------:R-:W5:Y:S04]  /*14e0*/  @P1 LDG.E.128 R8, desc[UR8][R12.64] ;  /* 0x000000080c081981 */ /* 0x000f68000c1e1d00 */
[----:B------:R0:W5:Y:S02]  /*14f0*/  LDG.E.128 R12, desc[UR8][R16.64] ;  /* 0x00000008100c7981 */ /* 0x000164000c1e1d00 */
[----:B0-----:R-:W0:Y:S01]  /*1500*/  LDC.64 R16, c[0x0][0x398] ;  /* 0x0000e600ff107b82 */ /* 0x001e220000000a00 */
[----:B------:R-:W-:Y:S02]  /*1510*/  IMAD.U32 R161, RZ, RZ, UR7 ;  /* 0x00000007ffa17e24 */ /* 0x000fe4000f8e00ff */
[----:B------:R-:W-:Y:S01]  /*1520*/  IMAD.U32 R162, RZ, RZ, UR6 ;  /* 0x00000006ffa27e24 */ /* 0x000fe2000f8e00ff */
[----:B------:R-:W-:Y:S01]  /*1530*/  MOV R160, 0x2f800000 ;  /* 0x2f80000000a07802 */ /* 0x000fe20000000f00 */
[----:B------:R-:W-:Y:S01]  /*1540*/  VIADD R161, R161, 0xed9eba14 ;  /* 0xed9eba14a1a17836 */ /* 0x000fe20000000000 */
[----:B0-----:R-:W-:-:S04]  /*1550*/  ISETP.NE.U32.AND P0, PT, R16, RZ, PT ;  /* 0x000000ff1000720c */ /* 0x001fc80003f05070 */
[----:B------:R-:W-:Y:S01]  /*1560*/  ISETP.NE.AND.EX P0, PT, R17, RZ, PT, P0 ;  /* 0x000000ff1100720c */ /* 0x000fe20003f05300 */
[----:B------:R-:W-:-:S12]  /*1570*/  VIADD R162, R162, 0x5384540f ;  /* 0x5384540fa2a27836 */ /* 0x000fd80000000000 */
[----:B------:R-:W-:Y:S05]  /*1580*/  @P0 BRA `(.L_x_38261) ;  /* 0x0000001000e80947 */ /* 0x000fea0003800000 */
        /* <DEDUP_REMOVED lines=16> */
.L_x_38264:
        /* <DEDUP_REMOVED lines=13> */
.L_x_38266:
[----:B------:R-:W-:Y:S05]  /*1760*/  BSYNC.RECONVERGENT B2 ;  /* 0x0000000000027941 */ /* 0x000fea0003800200 */
.L_x_38265:
        /* <DEDUP_REMOVED lines=42> */
.L_x_38263:
[----:B------:R-:W-:Y:S05]  /*1a10*/  BSYNC.RECONVERGENT B1 ;  /* 0x0000000000017941 */ /* 0x000fea0003800200 */
.L_x_38262:
[----:B------:R-:W-:Y:S01]  /*1a20*/  ISETP.NE.AND P0, PT, R20, 0x1, PT ;  /* 0x000000011400780c */ /* 0x000fe20003f05270 */
[----:B------:R-:W-:Y:S01]  /*1a30*/  IMAD.U32 R163, RZ, RZ, UR29 ;  /* 0x0000001dffa37e24 */ /* 0x000fe2000f8e00ff */
[----:B------:R-:W-:Y:S01]  /*1a40*/  I2FP.F32.U32 R19, R18 ;  /* 0x0000001200137245 */ /* 0x000fe20000201000 */
[----:B------:R-:W-:Y:S01]  /*1a50*/  BSSY.RECONVERGENT B1, `(.L_x_38267) ;  /* 0x0000047000017945 */ /* 0x000fe20003800200 */
        /* <DEDUP_REMOVED lines=13> */
.L_x_38269:
        /* <DEDUP_REMOVED lines=13> */
.L_x_38271:
[----:B------:R-:W-:Y:S05]  /*1c00*/  BSYNC.RECONVERGENT B2 ;  /* 0x0000000000027941 */ /* 0x000fea0003800200 */
.L_x_38270:
        /* <DEDUP_REMOVED lines=43> */
.L_x_38268:
[----:B------:R-:W-:Y:S05]  /*1ec0*/  BSYNC.RECONVERGENT B1 ;  /* 0x0000000000017941 */ /* 0x000fea0003800200 */
.L_x_38267:
        /* <DEDUP_REMOVED lines=16> */
.L_x_38274:
        /* <DEDUP_REMOVED lines=13> */
.L_x_38276:
[----:B------:R-:W-:Y:S05]  /*20a0*/  BSYNC.RECONVERGENT B2 ;  /* 0x0000000000027941 */ /* 0x000fea0003800200 */
.L_x_38275:
        /* <DEDUP_REMOVED lines=43> */
.L_x_38273:
[----:B------:R-:W-:Y:S05]  /*2360*/  BSYNC.RECONVERGENT B1 ;  /* 0x0000000000017941 */ /* 0x000fea0003800200 */
.L_x_38272:
[----:B------:R-:W-:Y:S01]  /*2370*/  ISETP.NE.AND P0, PT, R20, 0x1, PT ;  /* 0x000000011400780c */ /* 0x000fe20003f05270 */
[----:B------:R-:W-:Y:S01]  /*2380*/  BSSY.RECONVERGENT B1, `(.L_x_38277) ;  /* 0x0000048000017945 */ /* 0x000fe20003800200 */
[----:B------:R-:W-:Y:S01]  /*2390*/  I2FP.F32.U32 R19, R19 ;  /* 0x0000001300137245 */ /* 0x000fe20000201000 */
[----:B------:R-:W-:-:S04]  /*23a0*/  HFMA2 R31, -RZ, RZ, 0, 1.1920928955078125e-07 ;  /* 0x00000002ff1f7431 */ /* 0x000fc800000001ff */
        /* <DEDUP_REMOVED lines=12> */
.L_x_38279:
        /* <DEDUP_REMOVED lines=13> */
.L_x_38281:
[----:B------:R-:W-:Y:S05]  /*2540*/  BSYNC.RECONVERGENT B2 ;  /* 0x0000000000027941 */ /* 0x000fea0003800200 */
.L_x_38280:
        /* <DEDUP_REMOVED lines=43> */
.L_x_38278:
[----:B------:R-:W-:Y:S05]  /*2800*/  BSYNC.RECONVERGENT B1 ;  /* 0x0000000000017941 */ /* 0x000fea0003800200 */
.L_x_38277:
[----:B------:R-:W-:Y:S01]  /*2810*/  I2FP.F32.U32 R19, R19 ;  /* 0x0000001300137245 */ /* 0x000fe20000201000 */
[----:B------:R-:W-:-:S04]  /*2820*/  IMAD.U32 R164, RZ, RZ, UR30 ;  /* 0x0000001effa47e24 */ /* 0x000fc8000f8e00ff */
[----:B------:R-:W-:Y:S01]  /*2830*/  FFMA.FTZ R18, R19, R160, 1.1641532182693481445e-10 ;  /* 0x2f00000013127423 */ /* 0x000fe200000100a0 */
[-C--:B-----5:R-:W-:Y:S01]  /*2840*/  FMUL.FTZ R14, R14, R164.reuse ;  /* 0x000000a40e0e7220 */ /* 0x0a0fe20000410000 */
[-C--:B------:R-:W-:Y:S01]  /*2850*/  FMUL.FTZ R12, R12, R164.reuse ;  /* 0x000000a40c0c7220 */ /* 0x080fe20000410000 */
[-C--:B------:R-:W-:Y:S01]  /*2860*/  FMUL.FTZ R13, R13, R164.reuse ;  /* 0x000000a40d0d7220 */ /* 0x080fe20000410000 */
[----:B------:R-:W-:Y:S01]  /*2870*/  FMUL.FTZ R15, R15, R164 ;  /* 0x000000a40f0f7220 */ /* 0x000fe20000410000 */
[----:B------:R-:W-:Y:S02]  /*2880*/  FSETP.GTU.FTZ.AND P0, PT, R18, R163, PT ;  /* 0x000000a31200720b */ /* 0x000fe40003f1c000 */
[----:B------:R-:W-:Y:S02]  /*2890*/  FSEL R14, R14, RZ, P4 ;  /* 0x000000ff0e0e7208 */ /* 0x000fe40002000000 */
[----:B------:R-:W-:Y:S02]  /*28a0*/  FSEL R12, R12, RZ, P2 ;  /* 0x000000ff0c0c7208 */ /* 0x000fe40001000000 */
        /* <DEDUP_REMOVED lines=8> */
.L_x_38261:
        /* <DEDUP_REMOVED lines=16> */
.L_x_38285:
        /* <DEDUP_REMOVED lines=13> */
.L_x_38287:
[----:B------:R-:W-:Y:S05]  /*2b00*/  BSYNC.RECONVERGENT B2 ;  /* 0x0000000000027941 */ /* 0x000fea0003800200 */
.L_x_38286:
        /* <DEDUP_REMOVED lines=42> */
.L_x_38284:
[----:B------:R-:W-:Y:S05]  /*2db0*/  BSYNC.RECONVERGENT B1 ;  /* 0x0000000000017941 */ /* 0x000fea0003800200 */
.L_x_38283:
[----:B------:R-:W-:Y:S01]  /*2dc0*/  ISETP.NE.AND P0, PT, R20, 0x1, PT ;  /* 0x000000011400780c */ /* 0x000fe20003f05270 */
[----:B------:R-:W-:Y:S01]  /*2dd0*/  IMAD.U32 R163, RZ, RZ, UR29 ;  /* 0x0000001dffa37e24 */ /* 0x000fe2000f8e00ff */
[----:B------:R-:W-:Y:S01]  /*2de0*/  I2FP.F32.U32 R19, R18 ;  /* 0x0000001200137245 */ /* 0x000fe20000201000 */
[----:B------:R-:W-:Y:S01]  /*2df0*/  IMAD.U32 R164, RZ, RZ, UR30 ;  /* 0x0000001effa47e24 */ /* 0x000fe2000f8e00ff */
[----:B------:R-:W-:Y:S03]  /*2e00*/  BSSY.RECONVERGENT B1, `(.L_x_38288) ;  /* 0x0000048000017945 */ /* 0x000fe60003800200 */
[----:B------:R-:W-:Y:S01]  /*2e10*/  FFMA.FTZ R18, R19, R160, 1.1641532182693481445e-10 ;  /* 0x2f00000013127423 */ /* 0x000fe200000100a0 */
[----:B------:R-:W-:Y:S02]  /*2e20*/  IMAD.MOV.U32 R19, RZ, RZ, R120 ;  /* 0x000000ffff137224 */ /* 0x000fe400078e0078 */
[----:B-----5:R-:W-:-:S02]  /*2e30*/  FMUL.FTZ R25, R12, R164 ;  /* 0x000000a40c197220 */ /* 0x020fc40000410000 */
[----:B------:R-:W-:Y:S02]  /*2e40*/  FSETP.LE.FTZ.AND P2, PT, R18, R163, PT ;  /* 0x000000a31200720b */ /* 0x000fe40003f53000 */
[----:B------:R-:W-:Y:S01]  /*2e50*/  MOV R18, 0x2 ;  /* 0x0000000200127802 */ /* 0x000fe20000000f00 */
        /* <DEDUP_REMOVED lines=9> */
.L_x_38290:
        /* <DEDUP_REMOVED lines=13> */
.L_x_38292:
[----:B------:R-:W-:Y:S05]  /*2fc0*/  BSYNC.RECONVERGENT B2 ;  /* 0x0000000000027941 */ /* 0x000fea0003800200 */
.L_x_38291:
        /* <DEDUP_REMOVED lines=43> */
.L_x_38289:
[----:B------:R-:W-:Y:S05]  /*3280*/  BSYNC.RECONVERGENT B1 ;  /* 0x0000000000017941 */ /* 0x000fea0003800200 */
.L_x_38288:
        /* <DEDUP_REMOVED lines=15> */
.L_x_38295:
        /* <DEDUP_REMOVED lines=13> */
.L_x_38297:
[----:B------:R-:W-:Y:S05]  /*3450*/  BSYNC.RECONVERGENT B2 ;  /* 0x0000000000027941 */ /* 0x000fea0003800200 */
.L_x_38296:
        /* <DEDUP_REMOVED lines=43> */
.L_x_38294:
[----:B------:R-:W-:Y:S05]  /*3710*/  BSYNC.RECONVERGENT B1 ;  /* 0x0000000000017941 */ /* 0x000fea0003800200 */
.L_x_38293:
        /* <DEDUP_REMOVED lines=17> */
.L_x_38300:
        /* <DEDUP_REMOVED lines=13> */
.L_x_38302:
[----:B------:R-:W-:Y:S05]  /*3900*/  BSYNC.RECONVERGENT B2 ;  /* 0x0000000000027941 */ /* 0x000fea0003800200 */
.L_x_38301:
        /* <DEDUP_REMOVED lines=43> */
.L_x_38299:
[----:B------:R-:W-:Y:S05]  /*3bc0*/  BSYNC.RECONVERGENT B1 ;  /* 0x0000000000017941 */ /* 0x000fea0003800200 */
.L_x_38298:
        /* <DEDUP_REMOVED lines=15> */
.L_x_38305:
        /* <DEDUP_REMOVED lines=13> */
.L_x_38307:
[----:B------:R-:W-:Y:S05]  /*3d90*/  BSYNC.RECONVERGENT B2 ;  /* 0x0000000000027941 */ /* 0x000fea0003800200 */
.L_x_38306:
        /* <DEDUP_REMOVED lines=43> */
.L_x_38304:
[----:B------:R-:W-:Y:S05]  /*4050*/  BSYNC.RECONVERGENT B1 ;  /* 0x0000000000017941 */ /* 0x000fea0003800200 */
.L_x_38303:
[----:B------:R-:W-:Y:S01]  /*4060*/  ISETP.NE.AND P0, PT, R18, 0x1, PT ;  /* 0x000000011200780c */ /* 0x000fe20003f05270 */
[----:B------:R-:W-:Y:S01]  /*4070*/  BSSY.RECONVERGENT B1, `(.L_x_38308) ;  /* 0x0000049000017945 */ /* 0x000fe20003800200 */
[----:B------:R-:W-:Y:S01]  /*4080*/  I2FP.F32.U32 R13, R13 ;  /* 0x0000000d000d7245 */ /* 0x000fe20000201000 */
[----:B------:R-:W-:-:S04]  /*4090*/  FMUL.FTZ R29, R14, R164 ;  /* 0x000000a40e1d7220 */ /* 0x000fc80000410000 */
        /* <DEDUP_REMOVED lines=13> */
.L_x_38310:
        /* <DEDUP_REMOVED lines=13> */
.L_x_38312:
[----:B------:R-:W-:Y:S05]  /*4240*/  BSYNC.RECONVERGENT B2 ;  /* 0x0000000000027941 */ /* 0x000fea0003800200 */
.L_x_38311:
        /* <DEDUP_REMOVED lines=43> */
.L_x_38309:
[----:B------:R-:W-:Y:S05]  /*4500*/  BSYNC.RECONVERGENT B1 ;  /* 0x0000000000017941 */ /* 0x000fea0003800200 */
.L_x_38308:
        /* <DEDUP_REMOVED lines=15> */
.L_x_38315:
        /* <DEDUP_REMOVED lines=13> */
.L_x_38317:
[----:B------:R-:W-:Y:S05]  /*46d0*/  BSYNC.RECONVERGENT B2 ;  /* 0x0000000000027941 */ /* 0x000fea0003800200 */
.L_x_38316:
        /* <DEDUP_REMOVED lines=43> */
.L_x_38314:
[----:B------:R-:W-:Y:S05]  /*4990*/  BSYNC.RECONVERGENT B1 ;  /* 0x0000000000017941 */ /* 0x000fea0003800200 */
.L_x_38313:
        /* <DEDUP_REMOVED lines=17> */
.L_x_38320:
        /* <DEDUP_REMOVED lines=13> */
.L_x_38322:
[----:B------:R-:W-:Y:S05]  /*4b80*/  BSYNC.RECONVERGENT B2 ;  /* 0x0000000000027941 */ /* 0x000fea0003800200 */
.L_x_38321:
        /* <DEDUP_REMOVED lines=43> */
.L_x_38319:
[----:B------:R-:W-:Y:S05]  /*4e40*/  BSYNC.RECONVERGENT B1 ;  /* 0x0000000000017941 */ /* 0x000fea0003800200 */
.L_x_38318:
[----:B------:R-:W-:Y:S01]  /*4e50*/  I2FP.F32.U32 R15, R13 ;  /* 0x0000000d000f7245 */ /* 0x000fe20000201000 */
[-C--:B------:R-:W-:Y:S01]  /*4e60*/  FMUL.FTZ R12, R4, R164.reuse ;  /* 0x000000a4040c7220 */ /* 0x080fe20000410000 */
[-C--:B------:R-:W-:Y:S01]  /*4e70*/  FSETP.GTU.FTZ.AND P6, PT, R24, R163.reuse, PT ;  /* 0x000000a31800720b */ /* 0x080fe20003fdc000 */
[----:B------:R-:W-:Y:S01]  /*4e80*/  FMUL.FTZ R13, R5, R164 ;  /* 0x000000a4050d7220 */ /* 0x000fe20000410000 */
[-C--:B------:R-:W-:Y:S01]  /*4e90*/  FSETP.GTU.FTZ.AND P0, PT, R27, R163.reuse, PT ;  /* 0x000000a31b00720b */ /* 0x080fe20003f1c000 */
[----:B------:R-:W-:Y:S01]  /*4ea0*/  FFMA.FTZ R14, R15, R160, 1.1641532182693481445e-10 ;  /* 0x2f0000000f0e7423 */ /* 0x000fe200000100a0 */
[----:B------:R-:W-:Y:S01]  /*4eb0*/  FSEL R18, R12, RZ, !P6 ;  /* 0x000000ff0c127208 */ /* 0x000fe20007000000 */
[----:B------:R-:W-:Y:S01]  /*4ec0*/  FMUL.FTZ R12, R6, R164 ;  /* 0x000000a4060c7220 */ /* 0x000fe20000410000 */
[----:B------:R-:W-:Y:S02]  /*4ed0*/  SEL R19, RZ, 0x1, P6 ;  /* 0x00000001ff137807 */ /* 0x000fe40003000000 */
[----:B------:R-:W-:-:S02]  /*4ee0*/  FSETP.GTU.FTZ.AND P6, PT, R30, R163, PT ;  /* 0x000000a31e00720b */ /* 0x000fc40003fdc000 */
[----:B------:R-:W-:Y:S02]  /*4ef0*/  FSEL R13, R13, RZ, !P0 ;  /* 0x000000ff0d0d7208 */ /* 0x000fe40004000000 */
[----:B------:R-:W-:Y:S02]  /*4f00*/  SEL R21, RZ, 0x1, P0 ;  /* 0x00000001ff157807 */ /* 0x000fe40000000000 */
[----:B------:R-:W-:Y:S01]  /*4f10*/  FSETP.GTU.FTZ.AND P0, PT, R14, R163, PT ;  /* 0x000000a30e00720b */ /* 0x000fe20003f1c000 */
[----:B------:R-:W-:Y:S01]  /*4f20*/  FMUL.FTZ R14, R7, R164 ;  /* 0x000000a4070e7220 */ /* 0x000fe20000410000 */
[----:B------:R-:W-:Y:S02]  /*4f30*/  FSEL R29, R29, RZ, P4 ;  /* 0x000000ff1d1d7208 */ /* 0x000fe40002000000 */
[----:B------:R-:W-:Y:S02]  /*4f40*/  FSEL R12, R12, RZ, !P6 ;  /* 0x000000ff0c0c7208 */ /* 0x000fe40007000000 */
[----:B------:R-:W-:-:S02]  /*4f50*/  FSEL R25, R25, RZ, P2 ;  /* 0x000000ff19197208 */ /* 0x000fc40001000000 */
[----:B------:R-:W-:Y:S01]  /*4f60*/  FSEL R15, R14, RZ, !P0 ;  /* 0x000000ff0e0f7208 */ /* 0x000fe20004000000 */
[----:B------:R-:W-:Y:S01]  /*4f70*/  FADD.FTZ R14, R29, R12 ;  /* 0x0000000c1d0e7221 */ /* 0x000fe20000010000 */
[----:B------:R-:W-:Y:S01]  /*4f80*/  FSEL R26, R26, RZ, P3 ;  /* 0x000000ff1a1a7208 */ /* 0x000fe20001800000 */
[----:B------:R-:W-:Y:S01]  /*4f90*/  FADD.FTZ R12, R25, R18 ;  /* 0x00000012190c7221 */ /* 0x000fe20000010000 */
[----:B------:R-:W-:Y:S01]  /*4fa0*/  FSEL R20, R22, RZ, P5 ;  /* 0x000000ff16147208 */ /* 0x000fe20002800000 */
[----:B------:R-:W-:Y:S01]  /*4fb0*/  @P1 FADD.FTZ R14, R10, R14 ;  /* 0x0000000e0a0e1221 */ /* 0x000fe20000010000 */
[----:B------:R-:W-:Y:S01]  /*4fc0*/  SEL R18, RZ, 0x1, P6 ;  /* 0x00000001ff127807 */ /* 0x000fe20003000000 */
[----:B------:R-:W-:Y:S01]  /*4fd0*/  FADD.FTZ R13, R26, R13 ;  /* 0x0000000d1a0d7221 */ /* 0x000fe20000010000 */
[----:B------:R-:W-:Y:S01]  /*4fe0*/  PRMT R121, R19, 0x7610, R121 ;  /* 0x0000761013797816 */ /* 0x000fe20000000079 */
[----:B------:R-:W-:Y:S01]  /*4ff0*/  FADD.FTZ R15, R15, R20 ;  /* 0x000000140f0f7221 */ /* 0x000fe20000010000 */
[----:B------:R-:W-:Y:S01]  /*5000*/  PRMT R123, R18, 0x7610, R123 ;  /* 0x00007610127b7816 */ /* 0x000fe2000000007b */
[----:B------:R-:W-:Y:S01]  /*5010*/  @P1 FADD.FTZ R13, R9, R13 ;  /* 0x0000000d090d1221 */ /* 0x000fe20000010000 */
[----:B------:R-:W-:Y:S01]  /*5020*/  SEL R18, RZ, 0x1, P0 ;  /* 0x00000001ff127807 */ /* 0x000fe20000000000 */
[----:B------:R-:W-:Y:S01]  /*5030*/  @P1 FADD.FTZ R12, R8, R12 ;  /* 0x0000000c080c1221 */ /* 0x000fe20000010000 */
[----:B------:R-:W-:Y:S01]  /*5040*/  PRMT R122, R21, 0x7610, R122 ;  /* 0x00007610157a7816 */ /* 0x000fe2000000007a */
[----:B------:R-:W-:Y:S01]  /*5050*/  @P1 FADD.FTZ R15, R11, R15 ;  /* 0x0000000f0b0f1221 */ /* 0x000fe20000010000 */
[----:B------:R-:W-:-:S07]  /*5060*/  PRMT R124, R18, 0x7610, R124 ;  /* 0x00007610127c7816 */ /* 0x000fce000000007c */
.L_x_38282:
[----:B------:R-:W0:Y:S01]  /*5070*/  LDC.64 R168, c[0x0][0x3a8] ;  /* 0x0000ea00ffa87b82 */ /* 0x000e220000000a00 */
[----:B------:R-:W-:Y:S01]  /*5080*/  ISETP.NE.U32.AND P0, PT, R16, RZ, PT ;  /* 0x000000ff1000720c */ /* 0x000fe20003f05070 */
[----:B------:R-:W-:Y:S01]  /*5090*/  VIADD R145, R144, 0x20 ;  /* 0x0000002090917836 */ /* 0x000fe20000000000 */
[----:B------:R-:W-:Y:S02]  /*50a0*/  SEL R20, RZ, 0x1000000, !P5 ;  /* 0x01000000ff147807 */ /* 0x000fe40006800000 */
[----:B------:R-:W-:Y:S02]  /*50b0*/  ISETP.NE.AND.EX P0, PT, R17, RZ, PT, P0 ;  /* 0x000000ff1100720c */ /* 0x000fe40003f05300 */
[----:B------:R-:W-:Y:S01]  /*50c0*/  SEL R21, RZ, 0x10000, !P4 ;  /* 0x00010000ff157807 */ /* 0x000fe20006000000 */
[----:B------:R-:W1:Y:S01]  /*50d0*/  LDC.64 R166, c[0x0][0x3b0] ;  /* 0x0000ec00ffa67b82 */ /* 0x000e620000000a00 */
[----:B------:R-:W-:Y:S02]  /*50e0*/  SEL R22, RZ, 0x100, !P3 ;  /* 0x00000100ff167807 */ /* 0x000fe40005800000 */
[----:B------:R-:W-:-:S02]  /*50f0*/  SEL R23, RZ, 0x1, !P2 ;  /* 0x00000001ff177807 */ /* 0x000fc40005000000 */
[----:B------:R-:W-:-:S03]  /*5100*/  IADD3 R22, PT, PT, R22, R20, R21 ;  /* 0x0000001416167210 */ /* 0x000fc60007ffe015 */
[----:B------:R-:W2:Y:S01]  /*5110*/  @P1 LDC.64 R16, c[0x0][0x3a0] ;  /* 0x0000e800ff101b82 */ /* 0x000ea20000000a00 */
[----:B------:R-:W-:Y:S01]  /*5120*/  IADD3 R25, PT, PT, R22, R23, RZ ;  /* 0x0000001716197210 */ /* 0x000fe20007ffe0ff */
[----:B0-----:R-:W-:-:S06]  /*5130*/  IMAD.WIDE.U32 R20, R144, 0x10, R168 ;  /* 0x0000001090147825 */ /* 0x001fcc00078e00a8 */
        /* <DEDUP_REMOVED lines=19> */
.L_x_38323:
[----:B------:R1:W5:Y:S04]  /*5270*/  @P0 LDG.E.128 R4, desc[UR8][R18.64] ;  /* 0x0000000812040981 */ /* 0x000368000c1e1d00 */
[----:B------:R1:W5:Y:S04]  /*5280*/  @P1 LDG.E.128 R8, desc[UR8][R16.64] ;  /* 0x0000000810081981 */ /* 0x000368000c1e1d00 */
[----:B------:R1:W5:Y:S01]  /*5290*/  LDG.E.128 R16, desc[UR8][R20.64] ;  /* 0x0000000814107981 */ /* 0x000362000c1e1d00 */
[----:B------:R-:W-:Y:S05]  /*52a0*/  @!P0 BRA `(.L_x_38324) ;  /* 0x0000002400d48947 */ /* 0x000fea0003800000 */
[----:B------:R-:W-:Y:S01]  /*52b0*/  ISETP.NE.AND P2, PT, R31, 0x1, PT ;  /* 0x000000011f00780c */ /* 0x000fe20003f45270 */
[----:B------:R-:W-:Y:S01]  /*52c0*/  BSSY.RECONVERGENT B1, `(.L_x_38325) ;  /* 0x0000047000017945 */ /* 0x000fe20003800200 */
[----:B0-----:R-:W-:Y:S01]  /*52d0*/  IMAD.MOV.U32 R22, RZ, RZ, 0x2 ;  /* 0x00000002ff167424 */ /* 0x001fe200078e00ff */
        /* <DEDUP_REMOVED lines=13> */
.L_x_38327:
        /* <DEDUP_REMOVED lines=13> */
.L_x_38329:
[----:B------:R-:W-:Y:S05]  /*5480*/  BSYNC.RECONVERGENT B2 ;  /* 0x0000000000027941 */ /* 0x000fea0003800200 */
.L_x_38328:
        /* <DEDUP_REMOVED lines=42> */
.L_x_38326:
[----:B------:R-:W-:Y:S05]  /*5730*/  BSYNC.RECONVERGENT B1 ;  /* 0x0000000000017941 */ /* 0x000fea0003800200 */
.L_x_38325:
[----:B------:R-:W-:Y:S01]  /*5740*/  ISETP.NE.AND P3, PT, R22, 0x1, PT ;  /* 0x000000011600780c */ /* 0x000fe20003f65270 */
[----:B------:R-:W-:Y:S01]  /*5750*/  BSSY.RECONVERGENT B1, `(.L_x_38330) ;  /* 0x0000049000017945 */ /* 0x000fe20003800200 */
[----:B------:R-:W-:Y:S01]  /*5760*/  I2FP.F32.U32 R21, R20 ;  /* 0x0000001400157245 */ /* 0x000fe20000201000 */
[----:B-----5:R-:W-:Y:S01]  /*5770*/  FMUL.FTZ R27, R16, R164 ;  /* 0x000000a4101b7220 */ /* 0x020fe20000410000 */
        /* <DEDUP_REMOVED lines=13> */
.L_x_38332:
        /* <DEDUP_REMOVED lines=13> */
.L_x_38334:
[----:B------:R-:W-:Y:S05]  /*5920*/  BSYNC.RECONVERGENT B2 ;  /* 0x0000000000027941 */ /* 0x000fea0003800200 */
.L_x_38333:
        /* <DEDUP_REMOVED lines=43> */
.L_x_38331:
[----:B------:R-:W-:Y:S05]  /*5be0*/  BSYNC.RECONVERGENT B1 ;  /* 0x0000000000017941 */ /* 0x000fea0003800200 */
.L_x_38330:
        /* <DEDUP_REMOVED lines=15> */
.L_x_38337:
        /* <DEDUP_REMOVED lines=13> */
.L_x_38339:
[----:B------:R-:W-:Y:S05]  /*5db0*/  BSYNC.RECONVERGENT B2 ;  /* 0x0000000000027941 */ /* 0x000fea0003800200 */
.L_x_38338:
        /* <DEDUP_REMOVED lines=43> */
.L_x_38336:
[----:B------:R-:W-:Y:S05]  /*6070*/  BSYNC.RECONVERGENT B1 ;  /* 0x0000000000017941 */ /* 0x000fea0003800200 */
.L_x_38335:
        /* <DEDUP_REMOVED lines=17> */
.L_x_38342:
        /* <DEDUP_REMOVED lines=13> */
.L_x_38344:
[----:B------:R-:W-:Y:S05]  /*6260*/  BSYNC.RECONVERGENT B2 ;  /* 0x0000000000027941 */ /* 0x000fea0003800200 */
.L_x_38343:
        /* <DEDUP_REMOVED lines=43> */
.L_x_38341:
[----:B------:R-:W-:Y:S05]  /*6520*/  BSYNC.RECONVERGENT B1 ;  /* 0x0000000000017941 */ /* 0x000fea0003800200 */
.L_x_38340:
        /* <DEDUP_REMOVED lines=15> */
.L_x_38347:
        /* <DEDUP_REMOVED lines=13> */
.L_x_38349:
[----:B------:R-:W-:Y:S05]  /*66f0*/  BSYNC.RECONVERGENT B2 ;  /* 0x0000000000027941 */ /* 0x000fea0003800200 */
.L_x_38348:
        /* <DEDUP_REMOVED lines=43> */
.L_x_38346:
[----:B------:R-:W-:Y:S05]  /*69b0*/  BSYNC.RECONVERGENT B1 ;  /* 0x0000000000017941 */ /* 0x000fea0003800200 */
.L_x_38345:
        /* <DEDUP_REMOVED lines=17> */
.L_x_38352:
        /* <DEDUP_REMOVED lines=13> */
.L_x_38354:
[----:B------:R-:W-:Y:S05]  /*6ba0*/  BSYNC.RECONVERGENT B2 ;  /* 0x0000000000027941 */ /* 0x000fea0003800200 */
.L_x_38353:
        /* <DEDUP_REMOVED lines=43> */
.L_x_38351:
[----:B------:R-:W-:Y:S05]  /*6e60*/  BSYNC.RECONVERGENT B1 ;  /* 0x0000000000017941 */ /* 0x000fea0003800200 */
.L_x_38350:
        /* <DEDUP_REMOVED lines=15> */
.L_x_38357:
        /* <DEDUP_REMOVED lines=13> */
.L_x_38359:
[----:B------:R-:W-:Y:S05]  /*7030*/  BSYNC.RECONVERGENT B2 ;  /* 0x0000000000027941 */ /* 0x000fea0003800200 */
.L_x_38358:
        /* <DEDUP_REMOVED lines=43> */
.L_x_38356:
[----:B------:R-:W-:Y:S05]  /*72f0*/  BSYNC.RECONVERGENT B1 ;  /* 0x0000000000017941 */ /* 0x000fea0003800200 */
.L_x_38355:
        /* <DEDUP_REMOVED lines=17> */
.L_x_38362:
        /* <DEDUP_REMOVED lines=15> */
.L_x_38364:
[----:B------:R-:W-:Y:S05]  /*7500*/  BSYNC.RECONVERGENT B2 ;  /* 0x0000000000027941 */ /* 0x000fea0003800200 */
.L_x_38363:
        /* <DEDUP_REMOVED lines=43> */
.L_x_38361:
[----:B------:R-:W-:Y:S05]  /*77c0*/  BSYNC.RECONVERGENT B1 ;  /* 0x0000000000017941 */ /* 0x000fea0003800200 */
.L_x_38360:
        /* <DEDUP_REMOVED lines=12> */
[----:B------:R-:W-:Y:S02]  /*7890*/  FSETP.GTU.FTZ.AND P6, PT, R34, R163, PT ;  /* 0x000000a32200720b */ /* 0x000fe40003fdc000 */
[----:B------:R-:W-:Y:S02]  /*78a0*/  FSEL R29, R29, RZ, P3 ;  /* 0x000000ff1d1d7208 */ /* 0x000fe40001800000 */
[----:B------:R-:W-:Y:S01]  /*78b0*/  FSEL R17, R19, RZ, !P6 ;  /* 0x000000ff13117208 */ /* 0x000fe20007000000 */
[----:B------:R-:W-:Y:S01]  /*78c0*/  FMUL.FTZ R19, R7, R164 ;  /* 0x000000a407137220 */ /* 0x000fe20000410000 */
[----:B------:R-:W-:-:S02]  /*78d0*/  SEL R24, RZ, 0x1, P6 ;  /* 0x00000001ff187807 */ /* 0x000fc40003000000 */
[----:B------:R-:W-:Y:S01]  /*78e0*/  FSETP.GTU.FTZ.AND P6, PT, R18, R163, PT ;  /* 0x000000a31200720b */ /* 0x000fe20003fdc000 */
[----:B------:R-:W-:Y:S01]  /*78f0*/  FADD.FTZ R18, R30, R17 ;  /* 0x000000111e127221 */ /* 0x000fe20000010000 */
[----:B------:R-:W-:Y:S01]  /*7900*/  FSEL R27, R27, RZ, P2 ;  /* 0x000000ff1b1b7208 */ /* 0x000fe20001000000 */
[----:B------:R-:W-:Y:S01]  /*7910*/  FADD.FTZ R17, R29, R16 ;  /* 0x000000101d117221 */ /* 0x000fe20000010000 */
[----:B------:R-:W-:Y:S01]  /*7920*/  FSEL R22, R25, RZ, P5 ;  /* 0x000000ff19167208 */ /* 0x000fe20002800000 */
[----:B------:R-:W-:Y:S01]  /*7930*/  @P1 FADD.FTZ R18, R10, R18 ;  /* 0x000000120a121221 */ /* 0x000fe20000010000 */
        /* <DEDUP_REMOVED lines=8> */
[----:B------:R-:W-:Y:S01]  /*79c0*/  PRMT R123, R24, 0x7610, R123 ;  /* 0x00007610187b7816 */ /* 0x000fe2000000007b */
[----:B------:R-:W-:Y:S01]  /*79d0*/  @P1 FADD.FTZ R19, R11, R19 ;  /* 0x000000130b131221 */ /* 0x000fe20000010000 */
[----:B------:R-:W-:Y:S01]  /*79e0*/  PRMT R124, R20, 0x7610, R124 ;  /* 0x00007610147c7816 */ /* 0x000fe2000000007c */
[----:B------:R-:W-:Y:S06]  /*79f0*/  BRA `(.L_x_38365) ;  /* 0x0000001000dc7947 */ /* 0x000fec0003800000 */
.L_x_38324:
        /* <DEDUP_REMOVED lines=16> */
.L_x_38368:
        /* <DEDUP_REMOVED lines=13> */
.L_x_38370:
[----:B------:R-:W-:Y:S05]  /*7bd0*/  BSYNC.RECONVERGENT B2 ;  /* 0x0000000000027941 */ /* 0x000fea0003800200 */
.L_x_38369:
        /* <DEDUP_REMOVED lines=42> */
.L_x_38367:
[----:B------:R-:W-:Y:S05]  /*7e80*/  BSYNC.RECONVERGENT B1 ;  /* 0x0000000000017941 */ /* 0x000fea0003800200 */
.L_x_38366:
        /* <DEDUP_REMOVED lines=16> */
.L_x_38373:
        /* <DEDUP_REMOVED lines=13> */
.L_x_38375:
[----:B------:R-:W-:Y:S05]  /*8060*/  BSYNC.RECONVERGENT B2 ;  /* 0x0000000000027941 */ /* 0x000fea0003800200 */
.L_x_38374:
        /* <DEDUP_REMOVED lines=43> */
.L_x_38372:
[----:B------:R-:W-:Y:S05]  /*8320*/  BSYNC.RECONVERGENT B1 ;  /* 0x0000000000017941 */ /* 0x000fea0003800200 */
.L_x_38371:
        /* <DEDUP_REMOVED lines=16> */
.L_x_38378:
        /* <DEDUP_REMOVED lines=13> */
.L_x_38380:
[----:B------:R-:W-:Y:S05]  /*8500*/  BSYNC.RECONVERGENT B2 ;  /* 0x0000000000027941 */ /* 0x000fea0003800200 */
.L_x_38379:
        /* <DEDUP_REMOVED lines=43> */
.L_x_38377:
[----:B------:R-:W-:Y:S05]  /*87c0*/  BSYNC.RECONVERGENT B1 ;  /* 0x0000000000017941 */ /* 0x000fea0003800200 */
.L_x_38376:
        /* <DEDUP_REMOVED lines=16> */
.L_x_38383:
        /* <DEDUP_REMOVED lines=13> */
.L_x_38385:
[----:B------:R-:W-:Y:S05]  /*89a0*/  BSYNC.RECONVERGENT B2 ;  /* 0x0000000000027941 */ /* 0x000fea0003800200 */
.L_x_38384:
        /* <DEDUP_REMOVED lines=43> */
.L_x_38382:
[----:B------:R-:W-:Y:S05]  /*8c60*/  BSYNC.RECONVERGENT B1 ;  /* 0x0000000000017941 */ /* 0x000fea0003800200 */
.L_x_38381:
        /* <DEDUP_REMOVED lines=16> */
.L_x_38365:
        /* <DEDUP_REMOVED lines=28> */
.L_x_38386:
[----:B------:R1:W5:Y:S04]  /*8f30*/  @P0 LDG.E.128 R4, desc[UR8][R22.64] ;  /* 0x0000000816040981 */ /* 0x000368000c1e1d00 */
[----:B------:R1:W5:Y:S04]  /*8f40*/  @P1 LDG.E.128 R8, desc[UR8][R20.64] ;  /* 0x0000000814081981 */ /* 0x000368000c1e1d00 */
[----:B------:R1:W5:Y:S01]  /*8f50*/  LDG.E.128 R20, desc[UR8][R24.64] ;  /* 0x0000000818147981 */ /* 0x000362000c1e1d00 */
[----:B------:R-:W-:Y:S05]  /*8f60*/  @!P0 BRA `(.L_x_38387) ;  /* 0x0000002400d48947 */ /* 0x000fea0003800000 */
[----:B------:R-:W-:Y:S01]  /*8f70*/  ISETP.NE.AND P2, PT, R33, 0x1, PT ;  /* 0x000000012100780c */ /* 0x000fe20003f45270 */
[----:B------:R-:W-:Y:S01]  /*8f80*/  BSSY.RECONVERGENT B1, `(.L_x_38388) ;  /* 0x0000047000017945 */ /* 0x000fe20003800200 */
[----:B0-----:R-:W-:Y:S02]  /*8f90*/  HFMA2 R26, -RZ, RZ, 0, 1.1920928955078125e-07 ;  /* 0x00000002ff1a7431 */ /* 0x001fe400000001ff */
[----:B-1----:R-:W-:Y:S02]  /*8fa0*/  IMAD.MOV.U32 R24, RZ, RZ, R120 ;  /* 0x000000ffff187224 */ /* 0x002fe400078e0078 */
        /* <DEDUP_REMOVED lines=12> */
.L_x_38390:
        /* <DEDUP_REMOVED lines=13> */
.L_x_38392:
[----:B------:R-:W-:Y:S05]  /*9140*/  BSYNC.RECONVERGENT B2 ;  /* 0x0000000000027941 */ /* 0x000fea0003800200 */
.L_x_38391:
        /* <DEDUP_REMOVED lines=42> */
.L_x_38389:
[----:B------:R-:W-:Y:S05]  /*93f0*/  BSYNC.RECONVERGENT B1 ;  /* 0x0000000000017941 */ /* 0x000fea0003800200 */
.L_x_38388:
[----:B------:R-:W-:Y:S01]  /*9400*/  ISETP.NE.AND P3, PT, R26, 0x1, PT ;  /* 0x000000011a00780c */ /* 0x000fe20003f65270 */
[----:B------:R-:W-:Y:S01]  /*9410*/  BSSY.RECONVERGENT B1, `(.L_x_38393) ;  /* 0x0000049000017945 */ /* 0x000fe20003800200 */
[----:B------:R-:W-:Y:S01]  /*9420*/  I2FP.F32.U32 R25, R24 ;  /* 0x0000001800197245 */ /* 0x000fe20000201000 */
[----:B-----5:R-:W-:Y:S01]  /*9430*/  FMUL.FTZ R31, R20, R164 ;  /* 0x000000a4141f7220 */ /* 0x020fe20000410000 */
        /* <DEDUP_REMOVED lines=13> */
.L_x_38395:
        /* <DEDUP_REMOVED lines=13> */
.L_x_38397:
[----:B------:R-:W-:Y:S05]  /*95e0*/  BSYNC.RECONVERGENT B2 ;  /* 0x0000000000027941 */ /* 0x000fea0003800200 */
.L_x_38396:
        /* <DEDUP_REMOVED lines=43> */
.L_x_38394:
[----:B------:R-:W-:Y:S05]  /*98a0*/  BSYNC.RECONVERGENT B1 ;  /* 0x0000000000017941 */ /* 0x000fea0003800200 */
.L_x_38393:
        /* <DEDUP_REMOVED lines=15> */
.L_x_38400:
        /* <DEDUP_REMOVED lines=13> */
.L_x_38402:
[----:B------:R-:W-:Y:S05]  /*9a70*/  BSYNC.RECONVERGENT B2 ;  /* 0x0000000000027941 */ /* 0x000fea0003800200 */
.L_x_38401:
        /* <DEDUP_REMOVED lines=43> */
.L_x_38399:
[----:B------:R-:W-:Y:S05]  /*9d30*/  BSYNC.RECONVERGENT B1 ;  /* 0x0000000000017941 */ /* 0x000fea0003800200 */
.L_x_38398:
        /* <DEDUP_REMOVED lines=17> */
.L_x_38405:
        /* <DEDUP_REMOVED lines=13> */
.L_x_38407:
[----:B------:R-:W-:Y:S05]  /*9f20*/  BSYNC.RECONVERGENT B2 ;  /* 0x0000000000027941 */ /* 0x000fea0003800200 */
.L_x_38406:
        /* <DEDUP_REMOVED lines=43> */
.L_x_38404:
[----:B------:R-:W-:Y:S05]  /*a1e0*/  BSYNC.RECONVERGENT B1 ;  /* 0x0000000000017941 */ /* 0x000fea0003800200 */
.L_x_38403:
        /* <DEDUP_REMOVED lines=15> */
.L_x_38410:
        /* <DEDUP_REMOVED lines=13> */
.L_x_38412:
[----:B------:R-:W-:Y:S05]  /*a3b0*/  BSYNC.RECONVERGENT B2 ;  /* 0x0000000000027941 */ /* 0x000fea0003800200 */
.L_x_38411:
        /* <DEDUP_REMOVED lines=43> */
.L_x_38409:
[----:B------:R-:W-:Y:S05]  /*a670*/  BSYNC.RECONVERGENT B1 ;  /* 0x0000000000017941 */ /* 0x000fea0003800200 */
.L_x_38408:
[----:B------:R-:W-:Y:S01]  /*a680*/  ISETP.NE.AND P5, PT, R24, 0x1, PT ;  /* 0x000000011800780c */ /* 0x000fe20003fa5270 */
[----:B------:R-:W-:Y:S01]  /*a690*/  BSSY.RECONVERGENT B1, `(.L_x_38413) ;  /* 0x0000049000017945 */ /* 0x000fe20003800200 */
[----:B------:R-:W-:Y:S01]  /*a6a0*/  I2FP.F32.U32 R21, R21 ;  /* 0x0000001500157245 */ /* 0x000fe20000201000 */
[----:B------:R-:W-:-:S04]  /*a6b0*/  FMUL.FTZ R22, R22, R164 ;  /* 0x000000a416167220 */ /* 0x000fc80000410000 */
[----:B------:R-:W-:Y:S01]  /*a6c0*/  FFMA.FTZ R20, R21, R160, 1.1641532182693481445e-10 ;  /* 0x2f00000015147423 */ /* 0x000fe200000100a0 */
[----:B------:R-:W-:-:S04]  /*a6d0*/  IMAD.MOV.U32 R21, RZ, RZ, R120 ;  /* 0x000000ffff157224 */ /* 0x000fc800078e0078 */
        /* <DEDUP_REMOVED lines=11> */
.L_x_38415:
        /* <DEDUP_REMOVED lines=13> */
.L_x_38417:
[----:B------:R-:W-:Y:S05]  /*a860*/  BSYNC.RECONVERGENT B2 ;  /* 0x0000000000027941 */ /* 0x000fea0003800200 */
.L_x_38416:
        /* <DEDUP_REMOVED lines=43> */
.L_x_38414:
[----:B------:R-:W-:Y:S05]  /*ab20*/  BSYNC.RECONVERGENT B1 ;  /* 0x0000000000017941 */ /* 0x000fea0003800200 */
.L_x_38413:
        /* <DEDUP_REMOVED lines=15> */
.L_x_38420:
        /* <DEDUP_REMOVED lines=13> */
.L_x_38422:
[----:B------:R-:W-:Y:S05]  /*acf0*/  BSYNC.RECONVERGENT B2 ;  /* 0x0000000000027941 */ /* 0x000fea0003800200 */
.L_x_38421:
        /* <DEDUP_REMOVED lines=43> */
.L_x_38419:
[----:B------:R-:W-:Y:S05]  /*afb0*/  BSYNC.RECONVERGENT B1 ;  /* 0x0000000000017941 */ /* 0x000fea0003800200 */
.L_x_38418:
        /* <DEDUP_REMOVED lines=17> */
.L_x_38425:
        /* <DEDUP_REMOVED lines=15> */
.L_x_38427:
[----:B------:R-:W-:Y:S05]  /*b1c0*/  BSYNC.RECONVERGENT B2 ;  /* 0x0000000000027941 */ /* 0x000fea0003800200 */
.L_x_38426:
        /* <DEDUP_REMOVED lines=43> */
.L_x_38424:
[----:B------:R-:W-:Y:S05]  /*b480*/  BSYNC.RECONVERGENT B1 ;  /* 0x0000000000017941 */ /* 0x000fea0003800200 */
.L_x_38423:
        /* <DEDUP_REMOVED lines=14> */
[----:B------:R-:W-:Y:S02]  /*b570*/  FSEL R21, R25, RZ, !P6 ;  /* 0x000000ff19157208 */ /* 0x000fe40007000000 */
[----:B------:R-:W-:-:S02]  /*b580*/  SEL R28, RZ, 0x1, P6 ;  /* 0x00000001ff1c7807 */ /* 0x000fc40003000000 */
[----:B------:R-:W-:Y:S01]  /*b590*/  FSETP.GTU.FTZ.AND P6, PT, R24, R163, PT ;  /* 0x000000a31800720b */ /* 0x000fe20003fdc000 */
[----:B------:R-:W-:Y:S01]  /*b5a0*/  FMUL.FTZ R24, R7, R164 ;  /* 0x000000a407187220 */ /* 0x000fe20000410000 */
[----:B------:R-:W-:Y:S01]  /*b5b0*/  FSEL R25, R35, RZ, P5 ;  /* 0x000000ff23197208 */ /* 0x000fe20002800000 */
[----:B------:R-:W-:Y:S01]  /*b5c0*/  FADD.FTZ R22, R22, R21 ;  /* 0x0000001516167221 */ /* 0x000fe20000010000 */
[----:B------:R-:W-:Y:S01]  /*b5d0*/  FSEL R31, R31, RZ, P2 ;  /* 0x000000ff1f1f7208 */ /* 0x000fe20001000000 */
[----:B------:R-:W-:Y:S01]  /*b5e0*/  FADD.FTZ R21, R32, R23 ;  /* 0x0000001720157221 */ /* 0x000fe20000010000 */
[----:B------:R-:W-:Y:S01]  /*b5f0*/  FSEL R24, R24, RZ, !P6 ;  /* 0x000000ff18187208 */ /* 0x000fe20007000000 */
[----:B------:R-:W-:Y:S01]  /*b600*/  @P1 FADD.FTZ R22, R10, R22 ;  /* 0x000000160a161221 */ /* 0x000fe20000010000 */
[----:B------:R-:W-:Y:S01]  /*b610*/  PRMT R121, R26, 0x7610, R121 ;  /* 0x000076101a797816 */ /* 0x000fe20000000079 */
[----:B------:R-:W-:Y:S01]  /*b620*/  FADD.FTZ R20, R31, R20 ;  /* 0x000000141f147221 */ /* 0x000fe20000010000 */
[----:B------:R-:W-:Y:S01]  /*b630*/  PRMT R122, R27, 0x7610, R122 ;  /* 0x000076101b7a7816 */ /* 0x000fe2000000007a */
[----:B------:R-:W-:Y:S01]  /*b640*/  FADD.FTZ R23, R24, R25 ;  /* 0x0000001918177221 */ /* 0x000fe20000010000 */
[----:B------:R-:W-:Y:S01]  /*b650*/  SEL R24, RZ, 0x1, P6 ;  /* 0x00000001ff187807 */ /* 0x000fe20003000000 */
[----:B------:R-:W-:Y:S01]  /*b660*/  @P1 FADD.FTZ R21, R9, R21 ;  /* 0x0000001509151221 */ /* 0x000fe20000010000 */
[----:B------:R-:W-:Y:S01]  /*b670*/  PRMT R123, R28, 0x7610, R123 ;  /* 0x000076101c7b7816 */ /* 0x000fe2000000007b */
[----:B------:R-:W-:Y:S01]  /*b680*/  @P1 FADD.FTZ R20, R8, R20 ;  /* 0x0000001408141221 */ /* 0x000fe20000010000 */
[----:B------:R-:W-:Y:S01]  /*b690*/  PRMT R124, R24, 0x7610, R124 ;  /* 0x00007610187c7816 */ /* 0x000fe2000000007c */
[----:B------:R-:W-:Y:S01]  /*b6a0*/  @P1 FADD.FTZ R23, R11, R23 ;  /* 0x000000170b171221 */ /* 0x000fe20000010000 */
[----:B------:R-:W-:Y:S06]  /*b6b0*/  BRA `(.L_x_38428) ;  /* 0x0000001000dc7947 */ /* 0x000fec0003800000 */
.L_x_38387:
        /* <DEDUP_REMOVED lines=16> */
.L_x_38431:
        /* <DEDUP_REMOVED lines=13> */
.L_x_38433:
[----:B------:R-:W-:Y:S05]  /*b890*/  BSYNC.RECONVERGENT B2 ;  /* 0x0000000000027941 */ /* 0x000fea0003800200 */
.L_x_38432:
        /* <DEDUP_REMOVED lines=42> */
.L_x_38430:
[----:B------:R-:W-:Y:S05]  /*bb40*/  BSYNC.RECONVERGENT B1 ;  /* 0x0000000000017941 */ /* 0x000fea0003800200 */
.L_x_38429:
        /* <DEDUP_REMOVED lines=16> */
.L_x_38436:
        /* <DEDUP_REMOVED lines=13> */
.L_x_38438:
[----:B------:R-:W-:Y:S05]  /*bd20*/  BSYNC.RECONVERGENT B2 ;  /* 0x0000000000027941 */ /* 0x000fea0003800200 */
.L_x_38437:
        /* <DEDUP_REMOVED lines=43> */
.L_x_38435:
[----:B------:R-:W-:Y:S05]  /*bfe0*/  BSYNC.RECONVERGENT B1 ;  /* 0x0000000000017941 */ /* 0x000fea0003800200 */
.L_x_38434:
        /* <DEDUP_REMOVED lines=16> */
.L_x_38441:
        /* <DEDUP_REMOVED lines=13> */
.L_x_38443:
[----:B------:R-:W-:Y:S05]  /*c1c0*/  BSYNC.RECONVERGENT B2 ;  /* 0x0000000000027941 */ /* 0x000fea0003800200 */
.L_x_38442:
        /* <DEDUP_REMOVED lines=43> */
.L_x_38440:
[----:B------:R-:W-:Y:S05]  /*c480*/  BSYNC.RECONVERGENT B1 ;  /* 0x0000000000017941 */ /* 0x000fea0003800200 */
.L_x_38439:
        /* <DEDUP_REMOVED lines=16> */
.L_x_38446:
        /* <DEDUP_REMOVED lines=13> */
.L_x_38448:
[----:B------:R-:W-:Y:S05]  /*c660*/  BSYNC.RECONVERGENT B2 ;  /* 0x0000000000027941 */ /* 0x000fea0003800200 */
.L_x_38447:
        /* <DEDUP_REMOVED lines=43> */
.L_x_38445:
[----:B------:R-:W-:Y:S05]  /*c920*/  BSYNC.RECONVERGENT B1 ;  /* 0x0000000000017941 */ /* 0x000fea0003800200 */
.L_x_38444:
        /* <DEDUP_REMOVED lines=16> */
.L_x_38428:
        /* <DEDUP_REMOVED lines=28> */
.L_x_38449:
        /* <DEDUP_REMOVED lines=20> */
.L_x_38453:
        /* <DEDUP_REMOVED lines=13> */
.L_x_38455:
[----:B------:R-:W-:Y:S05]  /*ce00*/  BSYNC.RECONVERGENT B2 ;  /* 0x0000000000027941 */ /* 0x000fea0003800200 */
.L_x_38454:
        /* <DEDUP_REMOVED lines=42> */
.L_x_38452:
[----:B------:R-:W-:Y:S05]  /*d0b0*/  BSYNC.RECONVERGENT B1 ;  /* 0x0000000000017941 */ /* 0x000fea0003800200 */
.L_x_38451:
[----:B------:R-:W-:Y:S01]  /*d0c0*/  ISETP.NE.AND P3, PT, R30, 0x1, PT ;  /* 0x000000011e00780c */ /* 0x000fe20003f65270 */
[----:B------:R-:W-:Y:S01]  /*d0d0*/  BSSY.RECONVERGENT B1, `(.L_x_38456) ;  /* 0x0000049000017945 */ /* 0x000fe20003800200 */
[----:B------:R-:W-:Y:S01]  /*d0e0*/  I2FP.F32.U32 R29, R28 ;  /* 0x0000001c001d7245 */ /* 0x000fe20000201000 */
[----:B-----5:R-:W-:Y:S01]  /*d0f0*/  FMUL.FTZ R35, R24, R164 ;  /* 0x000000a418237220 */ /* 0x020fe20000410000 */
        /* <DEDUP_REMOVED lines=13> */
.L_x_38458:
        /* <DEDUP_REMOVED lines=13> */
.L_x_38460:
[----:B------:R-:W-:Y:S05]  /*d2a0*/  BSYNC.RECONVERGENT B2 ;  /* 0x0000000000027941 */ /* 0x000fea0003800200 */
.L_x_38459:
        /* <DEDUP_REMOVED lines=43> */
.L_x_38457:
[----:B------:R-:W-:Y:S05]  /*d560*/  BSYNC.RECONVERGENT B1 ;  /* 0x0000000000017941 */ /* 0x000fea0003800200 */
.L_x_38456:
        /* <DEDUP_REMOVED lines=15> */
.L_x_38463:
        /* <DEDUP_REMOVED lines=13> */
.L_x_38465:
[----:B------:R-:W-:Y:S05]  /*d730*/  BSYNC.RECONVERGENT B2 ;  /* 0x0000000000027941 */ /* 0x000fea0003800200 */
.L_x_38464:
        /* <DEDUP_REMOVED lines=43> */
.L_x_38462:
[----:B------:R-:W-:Y:S05]  /*d9f0*/  BSYNC.RECONVERGENT B1 ;  /* 0x0000000000017941 */ /* 0x000fea0003800200 */
.L_x_38461:
        /* <DEDUP_REMOVED lines=17> */
.L_x_38468:
        /* <DEDUP_REMOVED lines=13> */
.L_x_38470:
[----:B------:R-:W-:Y:S05]  /*dbe0*/  BSYNC.RECONVERGENT B2 ;  /* 0x0000000000027941 */ /* 0x000fea0003800200 */
.L_x_38469:
        /* <DEDUP_REMOVED lines=43> */
.L_x_38467:
[----:B------:R-:W-:Y:S05]  /*dea0*/  BSYNC.RECONVERGENT B1 ;  /* 0x0000000000017941 */ /* 0x000fea0003800200 */
.L_x_38466:
        /* <DEDUP_REMOVED lines=15> */
.L_x_38473:
        /* <DEDUP_REMOVED lines=13> */
.L_x_38475:
[----:B------:R-:W-:Y:S05]  /*e070*/  BSYNC.RECONVERGENT B2 ;  /* 0x0000000000027941 */ /* 0x000fea0003800200 */
.L_x_38474:
        /* <DEDUP_REMOVED lines=43> */
.L_x_38472:
[----:B------:R-:W-:Y:S05]  /*e330*/  BSYNC.RECONVERGENT B1 ;  /* 0x0000000000017941 */ /* 0x000fea0003800200 */
.L_x_38471:
[----:B------:R-:W-:Y:S01]  /*e340*/  ISETP.NE.AND P5, PT, R28, 0x1, PT ;  /* 0x000000011c00780c */ /* 0x000fe20003fa5270 */
[----:B------:R-:W-:Y:S01]  /*e350*/  BSSY.RECONVERGENT B1, `(.L_x_38476) ;  /* 0x0000049000017945 */ /* 0x000fe20003800200 */
[----:B------:R-:W-:Y:S01]  /*e360*/  I2FP.F32.U32 R25, R25 ;  /* 0x0000001900197245 */ /* 0x000fe20000201000 */
[----:B------:R-:W-:-:S04]  /*e370*/  FMUL.FTZ R38, R26, R164 ;  /* 0x000000a41a267220 */ /* 0x000fc80000410000 */
[----:B------:R-:W-:Y:S01]  /*e380*/  FFMA.FTZ R24, R25, R160, 1.1641532182693481445e-10 ;  /* 0x2f00000019187423 */ /* 0x000fe200000100a0 */
[----:B------:R-:W-:-:S04]  /*e390*/  IMAD.MOV.U32 R25, RZ, RZ, R120 ;  /* 0x000000ffff197224 */ /* 0x000fc800078e0078 */
        /* <DEDUP_REMOVED lines=11> */
.L_x_38478:
        /* <DEDUP_REMOVED lines=13> */
.L_x_38480:
[----:B------:R-:W-:Y:S05]  /*e520*/  BSYNC.RECONVERGENT B2 ;  /* 0x0000000000027941 */ /* 0x000fea0003800200 */
.L_x_38479:
        /* <DEDUP_REMOVED lines=43> */
.L_x_38477:
[----:B------:R-:W-:Y:S05]  /*e7e0*/  BSYNC.RECONVERGENT B1 ;  /* 0x0000000000017941 */ /* 0x000fea0003800200 */
.L_x_38476:
        /* <DEDUP_REMOVED lines=15> */
.L_x_38483:
        /* <DEDUP_REMOVED lines=13> */
.L_x_38485:
[----:B------:R-:W-:Y:S05]  /*e9b0*/  BSYNC.RECONVERGENT B2 ;  /* 0x0000000000027941 */ /* 0x000fea0003800200 */
.L_x_38484:
        /* <DEDUP_REMOVED lines=43> */
.L_x_38482:
[----:B------:R-:W-:Y:S05]  /*ec70*/  BSYNC.RECONVERGENT B1 ;  /* 0x0000000000017941 */ /* 0x000fea0003800200 */
.L_x_38481:
        /* <DEDUP_REMOVED lines=17> */
.L_x_38488:
        /* <DEDUP_REMOVED lines=15> */
.L_x_38490:
[----:B------:R-:W-:Y:S05]  /*ee80*/  BSYNC.RECONVERGENT B2 ;  /* 0x0000000000027941 */ /* 0x000fea0003800200 */
.L_x_38489:
        /* <DEDUP_REMOVED lines=43> */
.L_x_38487:
[----:B------:R-:W-:Y:S05]  /*f140*/  BSYNC.RECONVERGENT B1 ;  /* 0x0000000000017941 */ /* 0x000fea0003800200 */
.L_x_38486:
        /* <DEDUP_REMOVED lines=21> */
[----:B------:R-:W-:Y:S01]  /*f2a0*/  FSEL R28, R28, RZ, !P6 ;  /* 0x000000ff1c1c7208 */ /* 0x000fe20007000000 */
[----:B------:R-:W-:Y:S01]  /*f2b0*/  @P1 FADD.FTZ R26, R10, R26 ;  /* 0x0000001a0a1a1221 */ /* 0x000fe20000010000 */
[----:B------:R-:W-:Y:S01]  /*f2c0*/  FSEL R35, R35, RZ, P2 ;  /* 0x000000ff23237208 */ /* 0x000fe20001000000 */
[----:B------:R-:W-:Y:S01]  /*f2d0*/  @P1 FADD.FTZ R25, R9, R25 ;  /* 0x0000001909191221 */ /* 0x000fe20000010000 */
[----:B------:R-:W-:Y:S01]  /*f2e0*/  PRMT R121, R30, 0x7610, R121 ;  /* 0x000076101e797816 */ /* 0x000fe20000000079 */
[----:B------:R-:W-:Y:S01]  /*f2f0*/  FADD.FTZ R27, R28, R29 ;  /* 0x0000001d1c1b7221 */ /* 0x000fe20000010000 */
        /* <DEDUP_REMOVED lines=8> */
.L_x_38450:
        /* <DEDUP_REMOVED lines=16> */
.L_x_38494:
        /* <DEDUP_REMOVED lines=13> */
.L_x_38496:
[----:B------:R-:W-:Y:S05]  /*f550*/  BSYNC.RECONVERGENT B2 ;  /* 0x0000000000027941 */ /* 0x000fea0003800200 */
.L_x_38495:
        /* <DEDUP_REMOVED lines=42> */
.L_x_38493:
[----:B------:R-:W-:Y:S05]  /*f800*/  BSYNC.RECONVERGENT B1 ;  /* 0x0000000000017941 */ /* 0x000fea0003800200 */
.L_x_38492:
        /* <DEDUP_REMOVED lines=16> */
.L_x_38499:
        /* <DEDUP_REMOVED lines=13> */
.L_x_38501:
[----:B------:R-:W-:Y:S05]  /*f9e0*/  BSYNC.RECONVERGENT B2 ;  /* 0x0000000000027941 */ /* 0x000fea0003800200 */
.L_x_38500:
        /* <DEDUP_REMOVED lines=43> */
.L_x_38498:
[----:B------:R-:W-:Y:S05]  /*fca0*/  BSYNC.RECONVERGENT B1 ;  /* 0x0000000000017941 */ /* 0x000fea0003800200 */
.L_x_38497:
        /* <DEDUP_REMOVED lines=16> */
.L_x_38504:
        /* <DEDUP_REMOVED lines=13> */
.L_x_38506:
[----:B------:R-:W-:Y:S05]  /*fe80*/  BSYNC.RECONVERGENT B2 ;  /* 0x0000000000027941 */ /* 0x000fea0003800200 */
.L_x_38505:
        /* <DEDUP_REMOVED lines=43> */
.L_x_38503:
[----:B------:R-:W-:Y:S05]  /*10140*/  BSYNC.RECONVERGENT B1 ;  /* 0x0000000000017941 */ /* 0x000fea0003800200 */
.L_x_38502:
        /* <DEDUP_REMOVED lines=16> */
.L_x_38509:
        /* <DEDUP_REMOVED lines=13> */
.L_x_38511:
[----:B------:R-:W-:Y:S05]  /*10320*/  BSYNC.RECONVERGENT B2 ;  /* 0x0000000000027941 */ /* 0x000fea0003800200 */
.L_x_38510:
        /* <DEDUP_REMOVED lines=43> */
.L_x_38508:
[----:B------:R-:W-:Y:S05]  /*105e0*/  BSYNC.RECONVERGENT B1 ;  /* 0x0000000000017941 */ /* 0x000fea0003800200 */
.L_x_38507:
        /* <DEDUP_REMOVED lines=16> */
.L_x_38491:
        /* <DEDUP_REMOVED lines=28> */
.L_x_38512:
        /* <DEDUP_REMOVED lines=20> */
.L_x_38516:
        /* <DEDUP_REMOVED lines=13> */
.L_x_38518:
[----:B------:R-:W-:Y:S05]  /*10ac0*/  BSYNC.RECONVERGENT B2 ;  /* 0x0000000000027941 */ /* 0x000fea0003800200 */
.L_x_38517:
        /* <DEDUP_REMOVED lines=42> */
.L_x_38515:
[----:B------:R-:W-:Y:S05]  /*10d70*/  BSYNC.RECONVERGENT B1 ;  /* 0x0000000000017941 */ /* 0x000fea0003800200 */
.L_x_38514:
        /* <DEDUP_REMOVED lines=17> */
.L_x_38521:
        /* <DEDUP_REMOVED lines=13> */
.L_x_38523:
[----:B------:R-:W-:Y:S05]  /*10f60*/  BSYNC.RECONVERGENT B2 ;  /* 0x0000000000027941 */ /* 0x000fea0003800200 */
.L_x_38522:
        /* <DEDUP_REMOVED lines=43> */
.L_x_38520:
[----:B------:R-:W-:Y:S05]  /*11220*/  BSYNC.RECONVERGENT B1 ;  /* 0x0000000000017941 */ /* 0x000fea0003800200 */
.L_x_38519:
        /* <DEDUP_REMOVED lines=15> */
.L_x_38526:
        /* <DEDUP_REMOVED lines=13> */
.L_x_38528:
[----:B------:R-:W-:Y:S05]  /*113f0*/  BSYNC.RECONVERGENT B2 ;  /* 0x0000000000027941 */ /* 0x000fea0003800200 */
.L_x_38527:
        /* <DEDUP_REMOVED lines=43> */
.L_x_38525:
[----:B------:R-:W-:Y:S05]  /*116b0*/  BSYNC.RECONVERGENT B1 ;  /* 0x0000000000017941 */ /* 0x000fea0003800200 */
.L_x_38524:
        /* <DEDUP_REMOVED lines=17> */
.L_x_38531:
        /* <DEDUP_REMOVED lines=13> */
.L_x_38533:
[----:B------:R-:W-:Y:S05]  /*118a0*/  BSYNC.RECONVERGENT B2 ;  /* 0x0000000000027941 */ /* 0x000fea0003800200 */
.L_x_38532:
        /* <DEDUP_REMOVED lines=43> */
.L_x_38530:
[----:B------:R-:W-:Y:S05]  /*11b60*/  BSYNC.RECONVERGENT B1 ;  /* 0x0000000000017941 */ /* 0x000fea0003800200 */
.L_x_38529:
        /* <DEDUP_REMOVED lines=15> */
.L_x_38536:
        /* <DEDUP_REMOVED lines=13> */
.L_x_38538:
[----:B------:R-:W-:Y:S05]  /*11d30*/  BSYNC.RECONVERGENT B2 ;  /* 0x0000000000027941 */ /* 0x000fea0003800200 */
.L_x_38537:
        /* <DEDUP_REMOVED lines=43> */
.L_x_38535:
[----:B------:R-:W-:Y:S05]  /*11ff0*/  BSYNC.RECONVERGENT B1 ;  /* 0x0000000000017941 */ /* 0x000fea0003800200 */
.L_x_38534:
        /* <DEDUP_REMOVED lines=17> */
.L_x_38541:
        /* <DEDUP_REMOVED lines=13> */
.L_x_38543:
[----:B------:R-:W-:Y:S05]  /*121e0*/  BSYNC.RECONVERGENT B2 ;  /* 0x0000000000027941 */ /* 0x000fea0003800200 */
.L_x_38542:
        /* <DEDUP_REMOVED lines=43> */
.L_x_38540:
[----:B------:R-:W-:Y:S05]  /*124a0*/  BSYNC.RECONVERGENT B1 ;  /* 0x0000000000017941 */ /* 0x000fea0003800200 */
.L_x_38539:
        /* <DEDUP_REMOVED lines=15> */
.L_x_38546:
        /* <DEDUP_REMOVED lines=13> */
.L_x_38548:
[----:B------:R-:W-:Y:S05]  /*12670*/  BSYNC.RECONVERGENT B2 ;  /* 0x0000000000027941 */ /* 0x000fea0003800200 */
.L_x_38547:
        /* <DEDUP_REMOVED lines=43> */
.L_x_38545:
[----:B------:R-:W-:Y:S05]  /*12930*/  BSYNC.RECONVERGENT B1 ;  /* 0x0000000000017941 */ /* 0x000fea0003800200 */
.L_x_38544:
        /* <DEDUP_REMOVED lines=17> */
.L_x_38551:
        /* <DEDUP_REMOVED lines=15> */
.L_x_38553:
[----:B------:R-:W-:Y:S05]  /*12b40*/  BSYNC.RECONVERGENT B2 ;  /* 0x0000000000027941 */ /* 0x000fea0003800200 */
.L_x_38552:
        /* <DEDUP_REMOVED lines=43> */
.L_x_38550:
[----:B------:R-:W-:Y:S05]  /*12e00*/  BSYNC.RECONVERGENT B1 ;  /* 0x0000000000017941 */ /* 0x000fea0003800200 */
.L_x_38549:
        /* <DEDUP_REMOVED lines=35> */
.L_x_38513:
        /* <DEDUP_REMOVED lines=16> */
.L_x_38557:
        /* <DEDUP_REMOVED lines=13> */
.L_x_38559:
[----:B------:R-:W-:Y:S05]  /*13210*/  BSYNC.RECONVERGENT B2 ;  /* 0x0000000000027941 */ /* 0x000fea0003800200 */
.L_x_38558:
        /* <DEDUP_REMOVED lines=42> */
.L_x_38556:
[----:B------:R-:W-:Y:S05]  /*134c0*/  BSYNC.RECONVERGENT B1 ;  /* 0x0000000000017941 */ /* 0x000fea0003800200 */
.L_x_38555:
        /* <DEDUP_REMOVED lines=16> */
.L_x_38562:
        /* <DEDUP_REMOVED lines=13> */
.L_x_38564:
[----:B------:R-:W-:Y:S05]  /*136a0*/  BSYNC.RECONVERGENT B2 ;  /* 0x0000000000027941 */ /* 0x000fea0003800200 */
.L_x_38563:
        /* <DEDUP_REMOVED lines=43> */
.L_x_38561:
[----:B------:R-:W-:Y:S05]  /*13960*/  BSYNC.RECONVERGENT B1 ;  /* 0x0000000000017941 */ /* 0x000fea0003800200 */
.L_x_38560:
        /* <DEDUP_REMOVED lines=16> */
.L_x_38567:
        /* <DEDUP_REMOVED lines=13> */
.L_x_38569:
[----:B------:R-:W-:Y:S05]  /*13b40*/  BSYNC.RECONVERGENT B2 ;  /* 0x0000000000027941 */ /* 0x000fea0003800200 */
.L_x_38568:
        /* <DEDUP_REMOVED lines=43> */
.L_x_38566:
[----:B------:R-:W-:Y:S05]  /*13e00*/  BSYNC.RECONVERGENT B1 ;  /* 0x0000000000017941 */ /* 0x000fea0003800200 */
.L_x_38565:
        /* <DEDUP_REMOVED lines=16> */
.L_x_38572:
        /* <DEDUP_REMOVED lines=13> */
.L_x_38574:
[----:B------:R-:W-:Y:S05]  /*13fe0*/  BSYNC.RECONVERGENT B2 ;  /* 0x0000000000027941 */ /* 0x000fea0003800200 */
.L_x_38573:
        /* <DEDUP_REMOVED lines=43> */
.L_x_38571:
[----:B------:R-:W-:Y:S05]  /*142a0*/  BSYNC.RECONVERGENT B1 ;  /* 0x0000000000017941 */ /* 0x000fea0003800200 */
.L_x_38570:
        /* <DEDUP_REMOVED lines=16> */
.L_x_38554:
        /* <DEDUP_REMOVED lines=28> */
.L_x_38575:
        /* <DEDUP_REMOVED lines=20> */
.L_x_38579:
        /* <DEDUP_REMOVED lines=13> */
.L_x_38581:
[----:B------:R-:W-:Y:S05]  /*14780*/  BSYNC.RECONVERGENT B2 ;  /* 0x0000000000027941 */ /* 0x000fea0003800200 */
.L_x_38580:
        /* <DEDUP_REMOVED lines=42> */
.L_x_38578:
[----:B------:R-:W-:Y:S05]  /*14a30*/  BSYNC.RECONVERGENT B1 ;  /* 0x0000000000017941 */ /* 0x000fea0003800200 */
.L_x_38577:
        /* <DEDUP_REMOVED lines=17> */
.L_x_38584:
        /* <DEDUP_REMOVED lines=13> */
.L_x_38586:
[----:B------:R-:W-:Y:S05]  /*14c20*/  BSYNC.RECONVERGENT B2 ;  /* 0x0000000000027941 */ /* 0x000fea0003800200 */
.L_x_38585:
        /* <DEDUP_REMOVED lines=43> */
.L_x_38583:
[----:B------:R-:W-:Y:S05]  /*14ee0*/  BSYNC.RECONVERGENT B1 ;  /* 0x0000000000017941 */ /* 0x000fea0003800200 */
.L_x_38582:
        /* <DEDUP_REMOVED lines=15> */
.L_x_38589:
        /* <DEDUP_REMOVED lines=13> */
.L_x_38591:
[----:B------:R-:W-:Y:S05]  /*150b0*/  BSYNC.RECONVERGENT B2 ;  /* 0x0000000000027941 */ /* 0x000fea0003800200 */
.L_x_38590:
        /* <DEDUP_REMOVED lines=43> */
.L_x_38588:
[----:B------:R-:W-:Y:S05]  /*15370*/  BSYNC.RECONVERGENT B1 ;  /* 0x0000000000017941 */ /* 0x000fea0003800200 */
.L_x_38587:
        /* <DEDUP_REMOVED lines=17> */
.L_x_38594:
        /* <DEDUP_REMOVED lines=13> */
.L_x_38596:
[----:B------:R-:W-:Y:S05]  /*15560*/  BSYNC.RECONVERGENT B2 ;  /* 0x0000000000027941 */ /* 0x000fea0003800200 */
.L_x_38595:
        /* <DEDUP_REMOVED lines=43> */
.L_x_38593:
[----:B------:R-:W-:Y:S05]  /*15820*/  BSYNC.RECONVERGENT B1 ;  /* 0x0000000000017941 */ /* 0x000fea0003800200 */
.L_x_38592:
        /* <DEDUP_REMOVED lines=15> */
.L_x_38599:
        /* <DEDUP_REMOVED lines=13> */
.L_x_38601:
[----:B------:R-:W-:Y:S05]  /*159f0*/  BSYNC.RECONVERGENT B2 ;  /* 0x0000000000027941 */ /* 0x000fea0003800200 */
.L_x_38600:
        /* <DEDUP_REMOVED lines=43> */
.L_x_38598:
[----:B------:R-:W-:Y:S05]  /*15cb0*/  BSYNC.RECONVERGENT B1 ;  /* 0x0000000000017941 */ /* 0x000fea0003800200 */
.L_x_38597:
        /* <DEDUP_REMOVED lines=17> */
.L_x_38604:
        /* <DEDUP_REMOVED lines=13> */
.L_x_38606:
[----:B------:R-:W-:Y:S05]  /*15ea0*/  BSYNC.RECONVERGENT B2 ;  /* 0x0000000000027941 */ /* 0x000fea0003800200 */
.L_x_38605:
        /* <DEDUP_REMOVED lines=43> */
.L_x_38603:
[----:B------:R-:W-:Y:S05]  /*16160*/  BSYNC.RECONVERGENT B1 ;  /* 0x0000000000017941 */ /* 0x000fea0003800200 */
.L_x_38602:
        /* <DEDUP_REMOVED lines=15> */
.L_x_38609:
        /* <DEDUP_REMOVED lines=13> */
.L_x_38611:
[----:B------:R-:W-:Y:S05]  /*16330*/  BSYNC.RECONVERGENT B2 ;  /* 0x0000000000027941 */ /* 0x000fea0003800200 */
.L_x_38610:
        /* <DEDUP_REMOVED lines=43> */
.L_x_38608:
[----:B------:R-:W-:Y:S05]  /*165f0*/  BSYNC.RECONVERGENT B1 ;  /* 0x0000000000017941 */ /* 0x000fea0003800200 */
.L_x_38607:
        /* <DEDUP_REMOVED lines=17> */
.L_x_38614:
        /* <DEDUP_REMOVED lines=15> */
.L_x_38616:
[----:B------:R-:W-:Y:S05]  /*16800*/  BSYNC.RECONVERGENT B2 ;  /* 0x0000000000027941 */ /* 0x000fea0003800200 */
.L_x_38615:
        /* <DEDUP_REMOVED lines=43> */
.L_x_38613:
[----:B------:R-:W-:Y:S05]  /*16ac0*/  BSYNC.RECONVERGENT B1 ;  /* 0x0000000000017941 */ /* 0x000fea0003800200 */
.L_x_38612:
        /* <DEDUP_REMOVED lines=35> */
.L_x_38576:
        /* <DEDUP_REMOVED lines=16> */
.L_x_38620:
        /* <DEDUP_REMOVED lines=13> */
.L_x_38622:
[----:B------:R-:W-:Y:S05]  /*16ed0*/  BSYNC.RECONVERGENT B2 ;  /* 0x0000000000027941 */ /* 0x000fea0003800200 */
.L_x_38621:
        /* <DEDUP_REMOVED lines=42> */
.L_x_38619:
[----:B------:R-:W-:Y:S05]  /*17180*/  BSYNC.RECONVERGENT B1 ;  /* 0x0000000000017941 */ /* 0x000fea0003800200 */
.L_x_38618:
        /* <DEDUP_REMOVED lines=16> */
.L_x_38625:
        /* <DEDUP_REMOVED lines=13> */
.L_x_38627:
[----:B------:R-:W-:Y:S05]  /*17360*/  BSYNC.RECONVERGENT B2 ;  /* 0x0000000000027941 */ /* 0x000fea0003800200 */
.L_x_38626:
        /* <DEDUP_REMOVED lines=43> */
.L_x_38624:
[----:B------:R-:W-:Y:S05]  /*17620*/  BSYNC.RECONVERGENT B1 ;  /* 0x0000000000017941 */ /* 0x000fea0003800200 */
.L_x_38623:
        /* <DEDUP_REMOVED lines=16> */
.L_x_38630:
        /* <DEDUP_REMOVED lines=13> */
.L_x_38632:
[----:B------:R-:W-:Y:S05]  /*17800*/  BSYNC.RECONVERGENT B2 ;  /* 0x0000000000027941 */ /* 0x000fea0003800200 */
.L_x_38631:
        /* <DEDUP_REMOVED lines=43> */
.L_x_38629:
[----:B------:R-:W-:Y:S05]  /*17ac0*/  BSYNC.RECONVERGENT B1 ;  /* 0x0000000000017941 */ /* 0x000fea0003800200 */
.L_x_38628:
        /* <DEDUP_REMOVED lines=16> */
.L_x_38635:
        /* <DEDUP_REMOVED lines=13> */
.L_x_38637:
[----:B------:R-:W-:Y:S05]  /*17ca0*/  BSYNC.RECONVERGENT B2 ;  /* 0x0000000000027941 */ /* 0x000fea0003800200 */
.L_x_38636:
        /* <DEDUP_REMOVED lines=43> */
.L_x_38634:
[----:B------:R-:W-:Y:S05]  /*17f60*/  BSYNC.RECONVERGENT B1 ;  /* 0x0000000000017941 */ /* 0x000fea0003800200 */
.L_x_38633:
        /* <DEDUP_REMOVED lines=16> */
.L_x_38617:
        /* <DEDUP_REMOVED lines=28> */
.L_x_38638:
        /* <DEDUP_REMOVED lines=20> */
.L_x_38642:
        /* <DEDUP_REMOVED lines=13> */
.L_x_38644:
[----:B------:R-:W-:Y:S05]  /*18440*/  BSYNC.RECONVERGENT B2 ;  /* 0x0000000000027941 */ /* 0x000fea0003800200 */
.L_x_38643:
        /* <DEDUP_REMOVED lines=42> */
.L_x_38641:
[----:B------:R-:W-:Y:S05]  /*186f0*/  BSYNC.RECONVERGENT B1 ;  /* 0x0000000000017941 */ /* 0x000fea0003800200 */
.L_x_38640:
        /* <DEDUP_REMOVED lines=17> */
.L_x_38647:
        /* <DEDUP_REMOVED lines=13> */
.L_x_38649:
[----:B------:R-:W-:Y:S05]  /*188e0*/  BSYNC.RECONVERGENT B2 ;  /* 0x0000000000027941 */ /* 0x000fea0003800200 */
.L_x_38648:
        /* <DEDUP_REMOVED lines=43> */
.L_x_38646:
[----:B------:R-:W-:Y:S05]  /*18ba0*/  BSYNC.RECONVERGENT B1 ;  /* 0x0000000000017941 */ /* 0x000fea0003800200 */
.L_x_38645:
        /* <DEDUP_REMOVED lines=15> */
.L_x_38652:
        /* <DEDUP_REMOVED lines=13> */
.L_x_38654:
[----:B------:R-:W-:Y:S05]  /*18d70*/  BSYNC.RECONVERGENT B2 ;  /* 0x0000000000027941 */ /* 0x000fea0003800200 */
.L_x_38653:
        /* <DEDUP_REMOVED lines=43> */
.L_x_38651:
[----:B------:R-:W-:Y:S05]  /*19030*/  BSYNC.RECONVERGENT B1 ;  /* 0x0000000000017941 */ /* 0x000fea0003800200 */
.L_x_38650:
        /* <DEDUP_REMOVED lines=17> */
.L_x_38657:
        /* <DEDUP_REMOVED lines=13> */
.L_x_38659:
[----:B------:R-:W-:Y:S05]  /*19220*/  BSYNC.RECONVERGENT B2 ;  /* 0x0000000000027941 */ /* 0x000fea0003800200 */
.L_x_38658:
        /* <DEDUP_REMOVED lines=43> */
.L_x_38656:
[----:B------:R-:W-:Y:S05]  /*194e0*/  BSYNC.RECONVERGENT B1 ;  /* 0x0000000000017941 */ /* 0x000fea0003800200 */
.L_x_38655:
        /* <DEDUP_REMOVED lines=15> */
.L_x_38662:
        /* <DEDUP_REMOVED lines=13> */
.L_x_38664:
[----:B------:R-:W-:Y:S05]  /*196b0*/  BSYNC.RECONVERGENT B2 ;  /* 0x0000000000027941 */ /* 0x000fea0003800200 */
.L_x_38663:
        /* <DEDUP_REMOVED lines=43> */
.L_x_38661:
[----:B------:R-:W-:Y:S05]  /*19970*/  BSYNC.RECONVERGENT B1 ;  /* 0x0000000000017941 */ /* 0x000fea0003800200 */
.L_x_38660:
        /* <DEDUP_REMOVED lines=17> */
.L_x_38667:
        /* <DEDUP_REMOVED lines=13> */
.L_x_38669:
[----:B------:R-:W-:Y:S05]  /*19b60*/  BSYNC.RECONVERGENT B2 ;  /* 0x0000000000027941 */ /* 0x000fea0003800200 */
.L_x_38668:
        /* <DEDUP_REMOVED lines=43> */
.L_x_38666:
[----:B------:R-:W-:Y:S05]  /*19e20*/  BSYNC.RECONVERGENT B1 ;  /* 0x0000000000017941 */ /* 0x000fea0003800200 */
.L_x_38665:
        /* <DEDUP_REMOVED lines=15> */
.L_x_38672:
        /* <DEDUP_REMOVED lines=13> */
.L_x_38674:
[----:B------:R-:W-:Y:S05]  /*19ff0*/  BSYNC.RECONVERGENT B2 ;  /* 0x0000000000027941 */ /* 0x000fea0003800200 */
.L_x_38673:
        /* <DEDUP_REMOVED lines=43> */
.L_x_38671:
[----:B------:R-:W-:Y:S05]  /*1a2b0*/  BSYNC.RECONVERGENT B1 ;  /* 0x0000000000017941 */ /* 0x000fea0003800200 */
.L_x_38670:
        /* <DEDUP_REMOVED lines=17> */
.L_x_38677:
        /* <DEDUP_REMOVED lines=15> */
.L_x_38679:
[----:B------:R-:W-:Y:S05]  /*1a4c0*/  BSYNC.RECONVERGENT B2 ;  /* 0x0000000000027941 */ /* 0x000fea0003800200 */
.L_x_38678:
        /* <DEDUP_REMOVED lines=43> */
.L_x_38676:
[----:B------:R-:W-:Y:S05]  /*1a780*/  BSYNC.RECONVERGENT B1 ;  /* 0x0000000000017941 */ /* 0x000fea0003800200 */
.L_x_38675:
        /* <DEDUP_REMOVED lines=35> */
.L_x_38639:
        /* <DEDUP_REMOVED lines=16> */
.L_x_38683:
        /* <DEDUP_REMOVED lines=13> */
.L_x_38685:
[----:B------:R-:W-:Y:S05]  /*1ab90*/  BSYNC.RECONVERGENT B2 ;  /* 0x0000000000027941 */ /* 0x000fea0003800200 */
.L_x_38684:
        /* <DEDUP_REMOVED lines=42> */
.L_x_38682:
[----:B------:R-:W-:Y:S05]  /*1ae40*/  BSYNC.RECONVERGENT B1 ;  /* 0x0000000000017941 */ /* 0x000fea0003800200 */
.L_x_38681:
        /* <DEDUP_REMOVED lines=16> */
.L_x_38688:
        /* <DEDUP_REMOVED lines=13> */
.L_x_38690:
[----:B------:R-:W-:Y:S05]  /*1b020*/  BSYNC.RECONVERGENT B2 ;  /* 0x0000000000027941 */ /* 0x000fea0003800200 */
.L_x_38689:
        /* <DEDUP_REMOVED lines=43> */
.L_x_38687:
[----:B------:R-:W-:Y:S05]  /*1b2e0*/  BSYNC.RECONVERGENT B1 ;  /* 0x0000000000017941 */ /* 0x000fea0003800200 */
.L_x_38686:
        /* <DEDUP_REMOVED lines=16> */
.L_x_38693:
        /* <DEDUP_REMOVED lines=13> */
.L_x_38695:
[----:B------:R-:W-:Y:S05]  /*1b4c0*/  BSYNC.RECONVERGENT B2 ;  /* 0x0000000000027941 */ /* 0x000fea0003800200 */
.L_x_38694:
        /* <DEDUP_REMOVED lines=43> */
.L_x_38692:
[----:B------:R-:W-:Y:S05]  /*1b780*/  BSYNC.RECONVERGENT B1 ;  /* 0x0000000000017941 */ /* 0x000fea0003800200 */
.L_x_38691:
        /* <DEDUP_REMOVED lines=16> */
.L_x_38698:
        /* <DEDUP_REMOVED lines=13> */
.L_x_38700:
[----:B------:R-:W-:Y:S05]  /*1b960*/  BSYNC.RECONVERGENT B2 ;  /* 0x0000000000027941 */ /* 0x000fea0003800200 */
.L_x_38699:
        /* <DEDUP_REMOVED lines=43> */
.L_x_38697:
[----:B------:R-:W-:Y:S05]  /*1bc20*/  BSYNC.RECONVERGENT B1 ;  /* 0x0000000000017941 */ /* 0x000fea0003800200 */
.L_x_38696:
        /* <DEDUP_REMOVED lines=16> */
.L_x_38680:
        /* <DEDUP_REMOVED lines=28> */
.L_x_38701:
        /* <DEDUP_REMOVED lines=20> */
.L_x_38705:
        /* <DEDUP_REMOVED lines=13> */
.L_x_38707:
[----:B------:R-:W-:Y:S05]  /*1c100*/  BSYNC.RECONVERGENT B2 ;  /* 0x0000000000027941 */ /* 0x000fea0003800200 */
.L_x_38706:
        /* <DEDUP_REMOVED lines=42> */
.L_x_38704:
[----:B------:R-:W-:Y:S05]  /*1c3b0*/  BSYNC.RECONVERGENT B1 ;  /* 0x0000000000017941 */ /* 0x000fea0003800200 */
.L_x_38703:
        /* <DEDUP_REMOVED lines=17> */
.L_x_38710:
        /* <DEDUP_REMOVED lines=13> */
.L_x_38712:
[----:B------:R-:W-:Y:S05]  /*1c5a0*/  BSYNC.RECONVERGENT B2 ;  /* 0x0000000000027941 */ /* 0x000fea0003800200 */
.L_x_38711:
        /* <DEDUP_REMOVED lines=43> */
.L_x_38709:
[----:B------:R-:W-:Y:S05]  /*1c860*/  BSYNC.RECONVERGENT B1 ;  /* 0x0000000000017941 */ /* 0x000fea0003800200 */
.L_x_38708:
        /* <DEDUP_REMOVED lines=15> */
.L_x_38715:
        /* <DEDUP_REMOVED lines=13> */
.L_x_38717:
[----:B------:R-:W-:Y:S05]  /*1ca30*/  BSYNC.RECONVERGENT B2 ;  /* 0x0000000000027941 */ /* 0x000fea0003800200 */
.L_x_38716:
        /* <DEDUP_REMOVED lines=43> */
.L_x_38714:
[----:B------:R-:W-:Y:S05]  /*1ccf0*/  BSYNC.RECONVERGENT B1 ;  /* 0x0000000000017941 */ /* 0x000fea0003800200 */
.L_x_38713:
        /* <DEDUP_REMOVED lines=17> */
.L_x_38720:
        /* <DEDUP_REMOVED lines=13> */
.L_x_38722:
[----:B------:R-:W-:Y:S05]  /*1cee0*/  BSYNC.RECONVERGENT B2 ;  /* 0x0000000000027941 */ /* 0x000fea0003800200 */
.L_x_38721:
        /* <DEDUP_REMOVED lines=43> */
.L_x_38719:
[----:B------:R-:W-:Y:S05]  /*1d1a0*/  BSYNC.RECONVERGENT B1 ;  /* 0x0000000000017941 */ /* 0x000fea0003800200 */
.L_x_38718:
        /* <DEDUP_REMOVED lines=15> */
.L_x_38725:
        /* <DEDUP_REMOVED lines=13> */
.L_x_38727:
[----:B------:R-:W-:Y:S05]  /*1d370*/  BSYNC.RECONVERGENT B2 ;  /* 0x0000000000027941 */ /* 0x000fea0003800200 */
.L_x_38726:
        /* <DEDUP_REMOVED lines=43> */
.L_x_38724:
[----:B------:R-:W-:Y:S05]  /*1d630*/  BSYNC.RECONVERGENT B1 ;  /* 0x0000000000017941 */ /* 0x000fea0003800200 */
.L_x_38723:
        /* <DEDUP_REMOVED lines=17> */
.L_x_38730:
        /* <DEDUP_REMOVED lines=13> */
.L_x_38732:
[----:B------:R-:W-:Y:S05]  /*1d820*/  BSYNC.RECONVERGENT B2 ;  /* 0x0000000000027941 */ /* 0x000fea0003800200 */
.L_x_38731:
        /* <DEDUP_REMOVED lines=43> */
.L_x_38729:
[----:B------:R-:W-:Y:S05]  /*1dae0*/  BSYNC.RECONVERGENT B1 ;  /* 0x0000000000017941 */ /* 0x000fea0003800200 */
.L_x_38728:
        /* <DEDUP_REMOVED lines=15> */
.L_x_38735:
        /* <DEDUP_REMOVED lines=13> */
.L_x_38737:
[----:B------:R-:W-:Y:S05]  /*1dcb0*/  BSYNC.RECONVERGENT B2 ;  /* 0x0000000000027941 */ /* 0x000fea0003800200 */
.L_x_38736:
        /* <DEDUP_REMOVED lines=43> */
.L_x_38734:
[----:B------:R-:W-:Y:S05]  /*1df70*/  BSYNC.RECONVERGENT B1 ;  /* 0x0000000000017941 */ /* 0x000fea0003800200 */
.L_x_38733:
        /* <DEDUP_REMOVED lines=17> */
.L_x_38740:
        /* <DEDUP_REMOVED lines=15> */
.L_x_38742:
[----:B------:R-:W-:Y:S05]  /*1e180*/  BSYNC.RECONVERGENT B2 ;  /* 0x0000000000027941 */ /* 0x000fea0003800200 */
.L_x_38741:
        /* <DEDUP_REMOVED lines=43> */
.L_x_38739:
[----:B------:R-:W-:Y:S05]  /*1e440*/  BSYNC.RECONVERGENT B1 ;  /* 0x0000000000017941 */ /* 0x000fea0003800200 */
.L_x_38738:
        /* <DEDUP_REMOVED lines=35> */
.L_x_38702:
        /* <DEDUP_REMOVED lines=16> */
.L_x_38746:
        /* <DEDUP_REMOVED lines=13> */
.L_x_38748:
[----:B------:R-:W-:Y:S05]  /*1e850*/  BSYNC.RECONVERGENT B2 ;  /* 0x0000000000027941 */ /* 0x000fea0003800200 */
.L_x_38747:
        /* <DEDUP_REMOVED lines=42> */
.L_x_38745:
[----:B------:R-:W-:Y:S05]  /*1eb00*/  BSYNC.RECONVERGENT B1 ;  /* 0x0000000000017941 */ /* 0x000fea0003800200 */
.L_x_38744:
        /* <DEDUP_REMOVED lines=16> */
.L_x_38751:
        /* <DEDUP_REMOVED lines=13> */
.L_x_38753:
[----:B------:R-:W-:Y:S05]  /*1ece0*/  BSYNC.RECONVERGENT B2 ;  /* 0x0000000000027941 */ /* 0x000fea0003800200 */
.L_x_38752:
        /* <DEDUP_REMOVED lines=43> */
.L_x_38750:
[----:B------:R-:W-:Y:S05]  /*1efa0*/  BSYNC.RECONVERGENT B1 ;  /* 0x0000000000017941 */ /* 0x000fea0003800200 */
.L_x_38749:
        /* <DEDUP_REMOVED lines=16> */
.L_x_38756:
        /* <DEDUP_REMOVED lines=13> */
.L_x_38758:
[----:B------:R-:W-:Y:S05]  /*1f180*/  BSYNC.RECONVERGENT B2 ;  /* 0x0000000000027941 */ /* 0x000fea0003800200 */
.L_x_38757:
        /* <DEDUP_REMOVED lines=43> */
.L_x_38755:
[----:B------:R-:W-:Y:S05]  /*1f440*/  BSYNC.RECONVERGENT B1 ;  /* 0x0000000000017941 */ /* 0x000fea0003800200 */
.L_x_38754:
        /* <DEDUP_REMOVED lines=16> */
.L_x_38761:
        /* <DEDUP_REMOVED lines=13> */
.L_x_38763:
[----:B------:R-:W-:Y:S05]  /*1f620*/  BSYNC.RECONVERGENT B2 ;  /* 0x0000000000027941 */ /* 0x000fea0003800200 */
.L_x_38762:
        /* <DEDUP_REMOVED lines=43> */
.L_x_38760:
[----:B------:R-:W-:Y:S05]  /*1f8e0*/  BSYNC.RECONVERGENT B1 ;  /* 0x0000000000017941 */ /* 0x000fea0003800200 */
.L_x_38759:
        /* <DEDUP_REMOVED lines=16> */
.L_x_38743:
        /* <DEDUP_REMOVED lines=28> */
.L_x_38764:
        /* <DEDUP_REMOVED lines=20> */
.L_x_38768:
        /* <DEDUP_REMOVED lines=13> */
.L_x_38770:
[----:B------:R-:W-:Y:S05]  /*1fdc0*/  BSYNC.RECONVERGENT B2 ;  /* 0x0000000000027941 */ /* 0x000fea0003800200 */
.L_x_38769:
        /* <DEDUP_REMOVED lines=42> */
.L_x_38767:
[----:B------:R-:W-:Y:S05]  /*20070*/  BSYNC.RECONVERGENT B1 ;  /* 0x0000000000017941 */ /* 0x000fea0003800200 */
.L_x_38766:
        /* <DEDUP_REMOVED lines=17> */
.L_x_38773:
        /* <DEDUP_REMOVED lines=13> */
.L_x_38775:
[----:B------:R-:W-:Y:S05]  /*20260*/  BSYNC.RECONVERGENT B2 ;  /* 0x0000000000027941 */ /* 0x000fea0003800200 */
.L_x_38774:
        /* <DEDUP_REMOVED lines=43> */
.L_x_38772:
[----:B------:R-:W-:Y:S05]  /*20520*/  BSYNC.RECONVERGENT B1 ;  /* 0x0000000000017941 */ /* 0x000fea0003800200 */
.L_x_38771:
        /* <DEDUP_REMOVED lines=15> */
.L_x_38778:
        /* <DEDUP_REMOVED lines=13> */
.L_x_38780:
[----:B------:R-:W-:Y:S05]  /*206f0*/  BSYNC.RECONVERGENT B2 ;  /* 0x0000000000027941 */ /* 0x000fea0003800200 */
.L_x_38779:
        /* <DEDUP_REMOVED lines=43> */
.L_x_38777:
[----:B------:R-:W-:Y:S05]  /*209b0*/  BSYNC.RECONVERGENT B1 ;  /* 0x0000000000017941 */ /* 0x000fea0003800200 */
.L_x_38776:
        /* <DEDUP_REMOVED lines=17> */
.L_x_38783:
        /* <DEDUP_REMOVED lines=13> */
.L_x_38785:
[----:B------:R-:W-:Y:S05]  /*20ba0*/  BSYNC.RECONVERGENT B2 ;  /* 0x0000000000027941 */ /* 0x000fea0003800200 */
.L_x_38784:
        /* <DEDUP_REMOVED lines=43> */
.L_x_38782:
[----:B------:R-:W-:Y:S05]  /*20e60*/  BSYNC.RECONVERGENT B1 ;  /* 0x0000000000017941 */ /* 0x000fea0003800200 */
.L_x_38781:
        /* <DEDUP_REMOVED lines=15> */
.L_x_38788:
        /* <DEDUP_REMOVED lines=13> */
.L_x_38790:
[----:B------:R-:W-:Y:S05]  /*21030*/  BSYNC.RECONVERGENT B2 ;  /* 0x0000000000027941 */ /* 0x000fea0003800200 */
.L_x_38789:
        /* <DEDUP_REMOVED lines=43> */
.L_x_38787:
[----:B------:R-:W-:Y:S05]  /*212f0*/  BSYNC.RECONVERGENT B1 ;  /* 0x0000000000017941 */ /* 0x000fea0003800200 */
.L_x_38786:
        /* <DEDUP_REMOVED lines=17> */
.L_x_38793:
        /* <DEDUP_REMOVED lines=13> */
.L_x_38795:
[----:B------:R-:W-:Y:S05]  /*214e0*/  BSYNC.RECONVERGENT B2 ;  /* 0x0000000000027941 */ /* 0x000fea0003800200 */
.L_x_38794:
        /* <DEDUP_REMOVED lines=43> */
.L_x_38792:
[----:B------:R-:W-:Y:S05]  /*217a0*/  BSYNC.RECONVERGENT B1 ;  /* 0x0000000000017941 */ /* 0x000fea0003800200 */
.L_x_38791:
        /* <DEDUP_REMOVED lines=15> */
.L_x_38798:
        /* <DEDUP_REMOVED lines=13> */
.L_x_38800:
[----:B------:R-:W-:Y:S05]  /*21970*/  BSYNC.RECONVERGENT B2 ;  /* 0x0000000000027941 */ /* 0x000fea0003800200 */
.L_x_38799:
        /* <DEDUP_REMOVED lines=43> */
.L_x_38797:
[----:B------:R-:W-:Y:S05]  /*21c30*/  BSYNC.RECONVERGENT B1 ;  /* 0x0000000000017941 */ /* 0x000fea0003800200 */
.L_x_38796:
        /* <DEDUP_REMOVED lines=17> */
.L_x_38803:
        /* <DEDUP_REMOVED lines=15> */
.L_x_38805:
[----:B------:R-:W-:Y:S05]  /*21e40*/  BSYNC.RECONVERGENT B2 ;  /* 0x0000000000027941 */ /* 0x000fea0003800200 */
.L_x_38804:
        /* <DEDUP_REMOVED lines=43> */
.L_x_38802:
[----:B------:R-:W-:Y:S05]  /*22100*/  BSYNC.RECONVERGENT B1 ;  /* 0x0000000000017941 */ /* 0x000fea0003800200 */
.L_x_38801:
        /* <DEDUP_REMOVED lines=35> */
.L_x_38765:
        /* <DEDUP_REMOVED lines=16> */
.L_x_38809:
        /* <DEDUP_REMOVED lines=13> */
.L_x_38811:
[----:B------:R-:W-:Y:S05]  /*22510*/  BSYNC.RECONVERGENT B2 ;  /* 0x0000000000027941 */ /* 0x000fea0003800200 */
.L_x_38810:
        /* <DEDUP_REMOVED lines=42> */
.L_x_38808:
[----:B------:R-:W-:Y:S05]  /*227c0*/  BSYNC.RECONVERGENT B1 ;  /* 0x0000000000017941 */ /* 0x000fea0003800200 */
.L_x_38807:
        /* <DEDUP_REMOVED lines=16> */
.L_x_38814:
        /* <DEDUP_REMOVED lines=13> */
.L_x_38816:
[----:B------:R-:W-:Y:S05]  /*229a0*/  BSYNC.RECONVERGENT B2 ;  /* 0x0000000000027941 */ /* 0x000fea0003800200 */
.L_x_38815:
        /* <DEDUP_REMOVED lines=43> */
.L_x_38813:
[----:B------:R-:W-:Y:S05]  /*22c60*/  BSYNC.RECONVERGENT B1 ;  /* 0x0000000000017941 */ /* 0x000fea0003800200 */
.L_x_38812:
        /* <DEDUP_REMOVED lines=16> */
.L_x_38819:
        /* <DEDUP_REMOVED lines=13> */
.L_x_38821:
[----:B------:R-:W-:Y:S05]  /*22e40*/  BSYNC.RECONVERGENT B2 ;  /* 0x0000000000027941 */ /* 0x000fea0003800200 */
.L_x_38820:
        /* <DEDUP_REMOVED lines=43> */
.L_x_38818:
[----:B------:R-:W-:Y:S05]  /*23100*/  BSYNC.RECONVERGENT B1 ;  /* 0x0000000000017941 */ /* 0x000fea0003800200 */
.L_x_38817:
        /* <DEDUP_REMOVED lines=16> */
.L_x_38824:
        /* <DEDUP_REMOVED lines=13> */
.L_x_38826:
[----:B------:R-:W-:Y:S05]  /*232e0*/  BSYNC.RECONVERGENT B2 ;  /* 0x0000000000027941 */ /* 0x000fea0003800200 */
.L_x_38825:
        /* <DEDUP_REMOVED lines=43> */
.L_x_38823:
[----:B------:R-:W-:Y:S05]  /*235a0*/  BSYNC.RECONVERGENT B1 ;  /* 0x0000000000017941 */ /* 0x000fea0003800200 */
.L_x_38822:
        /* <DEDUP_REMOVED lines=16> */
.L_x_38806:
        /* <DEDUP_REMOVED lines=28> */
.L_x_38827:
        /* <DEDUP_REMOVED lines=20> */
.L_x_38831:
        /* <DEDUP_REMOVED lines=13> */
.L_x_38833:
[----:B------:R-:W-:Y:S05]  /*23a80*/  BSYNC.RECONVERGENT B2 ;  /* 0x0000000000027941 */ /* 0x000fea0003800200 */
.L_x_38832:
        /* <DEDUP_REMOVED lines=42> */
.L_x_38830:
[----:B------:R-:W-:Y:S05]  /*23d30*/  BSYNC.RECONVERGENT B1 ;  /* 0x0000000000017941 */ /* 0x000fea0003800200 */
.L_x_38829:
        /* <DEDUP_REMOVED lines=17> */
.L_x_38836:
        /* <DEDUP_REMOVED lines=13> */
.L_x_38838:
[----:B------:R-:W-:Y:S05]  /*23f20*/  BSYNC.RECONVERGENT B2 ;  /* 0x0000000000027941 */ /* 0x000fea0003800200 */
.L_x_38837:
        /* <DEDUP_REMOVED lines=43> */
.L_x_38835:
[----:B------:R-:W-:Y:S05]  /*241e0*/  BSYNC.RECONVERGENT B1 ;  /* 0x0000000000017941 */ /* 0x000fea0003800200 */
.L_x_38834:
        /* <DEDUP_REMOVED lines=15> */
.L_x_38841:
        /* <DEDUP_REMOVED lines=13> */
.L_x_38843:
[----:B------:R-:W-:Y:S05]  /*243b0*/  BSYNC.RECONVERGENT B2 ;  /* 0x0000000000027941 */ /* 0x000fea0003800200 */
.L_x_38842:
        /* <DEDUP_REMOVED lines=43> */
.L_x_38840:
[----:B------:R-:W-:Y:S05]  /*24670*/  BSYNC.RECONVERGENT B1 ;  /* 0x0000000000017941 */ /* 0x000fea0003800200 */
.L_x_38839:
        /* <DEDUP_REMOVED lines=17> */
.L_x_38846:
        /* <DEDUP_REMOVED lines=13> */
.L_x_38848:
[----:B------:R-:W-:Y:S05]  /*24860*/  BSYNC.RECONVERGENT B2 ;  /* 0x0000000000027941 */ /* 0x000fea0003800200 */
.L_x_38847:
        /* <DEDUP_REMOVED lines=43> */
.L_x_38845:
[----:B------:R-:W-:Y:S05]  /*24b20*/  BSYNC.RECONVERGENT B1 ;  /* 0x0000000000017941 */ /* 0x000fea0003800200 */
.L_x_38844:
        /* <DEDUP_REMOVED lines=15> */
.L_x_38851:
        /* <DEDUP_REMOVED lines=13> */
.L_x_38853:
[----:B------:R-:W-:Y:S05]  /*24cf0*/  BSYNC.RECONVERGENT B2 ;  /* 0x0000000000027941 */ /* 0x000fea0003800200 */
.L_x_38852:
        /* <DEDUP_REMOVED lines=43> */
.L_x_38850:
[----:B------:R-:W-:Y:S05]  /*24fb0*/  BSYNC.RECONVERGENT B1 ;  /* 0x0000000000017941 */ /* 0x000fea0003800200 */
.L_x_38849:
        /* <DEDUP_REMOVED lines=17> */
.L_x_38856:
        /* <DEDUP_REMOVED lines=13> */
.L_x_38858:
[----:B------:R-:W-:Y:S05]  /*251a0*/  BSYNC.RECONVERGENT B2 ;  /* 0x0000000000027941 */ /* 0x000fea0003800200 */
.L_x_38857:
        /* <DEDUP_REMOVED lines=43> */
.L_x_38855:
[----:B------:R-:W-:Y:S05]  /*25460*/  BSYNC.RECONVERGENT B1 ;  /* 0x0000000000017941 */ /* 0x000fea0003800200 */
.L_x_38854:
        /* <DEDUP_REMOVED lines=15> */
.L_x_38861:
        /* <DEDUP_REMOVED lines=13> */
.L_x_38863:
[----:B------:R-:W-:Y:S05]  /*25630*/  BSYNC.RECONVERGENT B2 ;  /* 0x0000000000027941 */ /* 0x000fea0003800200 */
.L_x_38862:
        /* <DEDUP_REMOVED lines=43> */
.L_x_38860:
[----:B------:R-:W-:Y:S05]  /*258f0*/  BSYNC.RECONVERGENT B1 ;  /* 0x0000000000017941 */ /* 0x000fea0003800200 */
.L_x_38859:
        /* <DEDUP_REMOVED lines=17> */
.L_x_38866:
        /* <DEDUP_REMOVED lines=15> */
.L_x_38868:
[----:B------:R-:W-:Y:S05]  /*25b00*/  BSYNC.RECONVERGENT B2 ;  /* 0x0000000000027941 */ /* 0x000fea0003800200 */
.L_x_38867:
        /* <DEDUP_REMOVED lines=43> */
.L_x_38865:
[----:B------:R-:W-:Y:S05]  /*25dc0*/  BSYNC.RECONVERGENT B1 ;  /* 0x0000000000017941 */ /* 0x000fea0003800200 */
.L_x_38864:
        /* <DEDUP_REMOVED lines=35> */
.L_x_38828:
        /* <DEDUP_REMOVED lines=16> */
.L_x_38872:
        /* <DEDUP_REMOVED lines=13> */
.L_x_38874:
[----:B------:R-:W-:Y:S05]  /*261d0*/  BSYNC.RECONVERGENT B2 ;  /* 0x0000000000027941 */ /* 0x000fea0003800200 */
.L_x_38873:
        /* <DEDUP_REMOVED lines=42> */
.L_x_38871:
[----:B------:R-:W-:Y:S05]  /*26480*/  BSYNC.RECONVERGENT B1 ;  /* 0x0000000000017941 */ /* 0x000fea0003800200 */
.L_x_38870:
        /* <DEDUP_REMOVED lines=16> */
.L_x_38877:
        /* <DEDUP_REMOVED lines=13> */
.L_x_38879:
[----:B------:R-:W-:Y:S05]  /*26660*/  BSYNC.RECONVERGENT B2 ;  /* 0x0000000000027941 */ /* 0x000fea0003800200 */
.L_x_38878:
        /* <DEDUP_REMOVED lines=43> */
.L_x_38876:
[----:B------:R-:W-:Y:S05]  /*26920*/  BSYNC.RECONVERGENT B1 ;  /* 0x0000000000017941 */ /* 0x000fea0003800200 */
.L_x_38875:
        /* <DEDUP_REMOVED lines=16> */
.L_x_38882:
        /* <DEDUP_REMOVED lines=13> */
.L_x_38884:
[----:B------:R-:W-:Y:S05]  /*26b00*/  BSYNC.RECONVERGENT B2 ;  /* 0x0000000000027941 */ /* 0x000fea0003800200 */
.L_x_38883:
        /* <DEDUP_REMOVED lines=43> */
.L_x_38881:
[----:B------:R-:W-:Y:S05]  /*26dc0*/  BSYNC.RECONVERGENT B1 ;  /* 0x0000000000017941 */ /* 0x000fea0003800200 */
.L_x_38880:
        /* <DEDUP_REMOVED lines=16> */
.L_x_38887:
        /* <DEDUP_REMOVED lines=13> */
.L_x_38889:
[----:B------:R-:W-:Y:S05]  /*26fa0*/  BSYNC.RECONVERGENT B2 ;  /* 0x0000000000027941 */ /* 0x000fea0003800200 */
.L_x_38888:
        /* <DEDUP_REMOVED lines=43> */
.L_x_38886:
[----:B------:R-:W-:Y:S05]  /*27260*/  BSYNC.RECONVERGENT B1 ;  /* 0x0000000000017941 */ /* 0x000fea0003800200 */
.L_x_38885:
        /* <DEDUP_REMOVED lines=16> */
.L_x_38869:
        /* <DEDUP_REMOVED lines=28> */
.L_x_38890:
        /* <DEDUP_REMOVED lines=20> */
.L_x_38894:
        /* <DEDUP_REMOVED lines=13> */
.L_x_38896:
[----:B------:R-:W-:Y:S05]  /*27740*/  BSYNC.RECONVERGENT B2 ;  /* 0x0000000000027941 */ /* 0x000fea0003800200 */
.L_x_38895:
        /* <DEDUP_REMOVED lines=42> */
.L_x_38893:
[----:B------:R-:W-:Y:S05]  /*279f0*/  BSYNC.RECONVERGENT B1 ;  /* 0x0000000000017941 */ /* 0x000fea0003800200 */
.L_x_38892:
        /* <DEDUP_REMOVED lines=17> */
.L_x_38899:
        /* <DEDUP_REMOVED lines=13> */
.L_x_38901:
[----:B------:R-:W-:Y:S05]  /*27be0*/  BSYNC.RECONVERGENT B2 ;  /* 0x0000000000027941 */ /* 0x000fea0003800200 */
.L_x_38900:
        /* <DEDUP_REMOVED lines=43> */
.L_x_38898:
[----:B------:R-:W-:Y:S05]  /*27ea0*/  BSYNC.RECONVERGENT B1 ;  /* 0x0000000000017941 */ /* 0x000fea0003800200 */
.L_x_38897:
        /* <DEDUP_REMOVED lines=15> */
.L_x_38904:
        /* <DEDUP_REMOVED lines=13> */
.L_x_38906:
[----:B------:R-:W-:Y:S05]  /*28070*/  BSYNC.RECONVERGENT B2 ;  /* 0x0000000000027941 */ /* 0x000fea0003800200 */
.L_x_38905:
        /* <DEDUP_REMOVED lines=43> */
.L_x_38903:
[----:B------:R-:W-:Y:S05]  /*28330*/  BSYNC.RECONVERGENT B1 ;  /* 0x0000000000017941 */ /* 0x000fea0003800200 */
.L_x_38902:
        /* <DEDUP_REMOVED lines=17> */
.L_x_38909:
        /* <DEDUP_REMOVED lines=13> */
.L_x_38911:
[----:B------:R-:W-:Y:S05]  /*28520*/  BSYNC.RECONVERGENT B2 ;  /* 0x0000000000027941 */ /* 0x000fea0003800200 */
.L_x_38910:
        /* <DEDUP_REMOVED lines=43> */
.L_x_38908:
[----:B------:R-:W-:Y:S05]  /*287e0*/  BSYNC.RECONVERGENT B1 ;  /* 0x0000000000017941 */ /* 0x000fea0003800200 */
.L_x_38907:
        /* <DEDUP_REMOVED lines=15> */
.L_x_38914:
        /* <DEDUP_REMOVED lines=13> */
.L_x_38916:
[----:B------:R-:W-:Y:S05]  /*289b0*/  BSYNC.RECONVERGENT B2 ;  /* 0x0000000000027941 */ /* 0x000fea0003800200 */
.L_x_38915:
        /* <DEDUP_REMOVED lines=43> */
.L_x_38913:
[----:B------:R-:W-:Y:S05]  /*28c70*/  BSYNC.RECONVERGENT B1 ;  /* 0x0000000000017941 */ /* 0x000fea0003800200 */
.L_x_38912:
        /* <DEDUP_REMOVED lines=17> */
.L_x_38919:
        /* <DEDUP_REMOVED lines=13> */
.L_x_38921:
[----:B------:R-:W-:Y:S05]  /*28e60*/  BSYNC.RECONVERGENT B2 ;  /* 0x0000000000027941 */ /* 0x000fea0003800200 */
.L_x_38920:
        /* <DEDUP_REMOVED lines=43> */
.L_x_38918:
[----:B------:R-:W-:Y:S05]  /*29120*/  BSYNC.RECONVERGENT B1 ;  /* 0x0000000000017941 */ /* 0x000fea0003800200 */
.L_x_38917:
        /* <DEDUP_REMOVED lines=15> */
.L_x_38924:
        /* <DEDUP_REMOVED lines=13> */
.L_x_38926:
[----:B------:R-:W-:Y:S05]  /*292f0*/  BSYNC.RECONVERGENT B2 ;  /* 0x0000000000027941 */ /* 0x000fea0003800200 */
.L_x_38925:
        /* <DEDUP_REMOVED lines=43> */
.L_x_38923:
[----:B------:R-:W-:Y:S05]  /*295b0*/  BSYNC.RECONVERGENT B1 ;  /* 0x0000000000017941 */ /* 0x000fea0003800200 */
.L_x_38922:
        /* <DEDUP_REMOVED lines=17> */
.L_x_38929:
        /* <DEDUP_REMOVED lines=15> */
.L_x_38931:
[----:B------:R-:W-:Y:S05]  /*297c0*/  BSYNC.RECONVERGENT B2 ;  /* 0x0000000000027941 */ /* 0x000fea0003800200 */
.L_x_38930:
        /* <DEDUP_REMOVED lines=43> */
.L_x_38928:
[----:B------:R-:W-:Y:S05]  /*29a80*/  BSYNC.RECONVERGENT B1 ;  /* 0x0000000000017941 */ /* 0x000fea0003800200 */
.L_x_38927:
[-C--:B------:R-:W-:Y:S01]  /*29a90*/  FMUL.FTZ R56, R4, R164.reuse ;  /* 0x000000a404387220 */ /* 0x080fe20000410000 */
[----:B------:R-:W-:Y:S01]  /*29aa0*/  FSETP.GTU.FTZ.AND P6, PT, R62, R163, PT ;  /* 0x000000a33e00720b */ /* 0x000fe20003fdc000 */
[-C--:B------:R-:W-:Y:S01]  /*29ab0*/  FMUL.FTZ R52, R5, R164.reuse ;  /* 0x000000a405347220 */ /* 0x080fe20000410000 */
        /* <DEDUP_REMOVED lines=32> */
.L_x_38891:
        /* <DEDUP_REMOVED lines=16> */
.L_x_38935:
        /* <DEDUP_REMOVED lines=13> */
.L_x_38937:
[----:B------:R-:W-:Y:S05]  /*29e90*/  BSYNC.RECONVERGENT B2 ;  /* 0x0000000000027941 */ /* 0x000fea0003800200 */
.L_x_38936:
        /* <DEDUP_REMOVED lines=42> */
.L_x_38934:
[----:B------:R-:W-:Y:S05]  /*2a140*/  BSYNC.RECONVERGENT B1 ;  /* 0x0000000000017941 */ /* 0x000fea0003800200 */
.L_x_38933:
        /* <DEDUP_REMOVED lines=16> */
.L_x_38940:
        /* <DEDUP_REMOVED lines=13> */
.L_x_38942:
[----:B------:R-:W-:Y:S05]  /*2a320*/  BSYNC.RECONVERGENT B2 ;  /* 0x0000000000027941 */ /* 0x000fea0003800200 */
.L_x_38941:
        /* <DEDUP_REMOVED lines=43> */
.L_x_38939:
[----:B------:R-:W-:Y:S05]  /*2a5e0*/  BSYNC.RECONVERGENT B1 ;  /* 0x0000000000017941 */ /* 0x000fea0003800200 */
.L_x_38938:
        /* <DEDUP_REMOVED lines=16> */
.L_x_38945:
        /* <DEDUP_REMOVED lines=13> */
.L_x_38947:
[----:B------:R-:W-:Y:S05]  /*2a7c0*/  BSYNC.RECONVERGENT B2 ;  /* 0x0000000000027941 */ /* 0x000fea0003800200 */
.L_x_38946:
        /* <DEDUP_REMOVED lines=43> */
.L_x_38944:
[----:B------:R-:W-:Y:S05]  /*2aa80*/  BSYNC.RECONVERGENT B1 ;  /* 0x0000000000017941 */ /* 0x000fea0003800200 */
.L_x_38943:
        /* <DEDUP_REMOVED lines=16> */
.L_x_38950:
        /* <DEDUP_REMOVED lines=13> */
.L_x_38952:
[----:B------:R-:W-:Y:S05]  /*2ac60*/  BSYNC.RECONVERGENT B2 ;  /* 0x0000000000027941 */ /* 0x000fea0003800200 */
.L_x_38951:
        /* <DEDUP_REMOVED lines=43> */
.L_x_38949:
[----:B------:R-:W-:Y:S05]  /*2af20*/  BSYNC.RECONVERGENT B1 ;  /* 0x0000000000017941 */ /* 0x000fea0003800200 */
.L_x_38948:
        /* <DEDUP_REMOVED lines=16> */
.L_x_38932:
        /* <DEDUP_REMOVED lines=28> */
.L_x_38953:
        /* <DEDUP_REMOVED lines=20> */
.L_x_38957:
        /* <DEDUP_REMOVED lines=13> */
.L_x_38959:
[----:B------:R-:W-:Y:S05]  /*2b400*/  BSYNC.RECONVERGENT B2 ;  /* 0x0000000000027941 */ /* 0x000fea0003800200 */
.L_x_38958:
        /* <DEDUP_REMOVED lines=42> */
.L_x_38956:
[----:B------:R-:W-:Y:S05]  /*2b6b0*/  BSYNC.RECONVERGENT B1 ;  /* 0x0000000000017941 */ /* 0x000fea0003800200 */
.L_x_38955:
        /* <DEDUP_REMOVED lines=17> */
.L_x_38962:
        /* <DEDUP_REMOVED lines=13> */
.L_x_38964:
[----:B------:R-:W-:Y:S05]  /*2b8a0*/  BSYNC.RECONVERGENT B2 ;  /* 0x0000000000027941 */ /* 0x000fea0003800200 */
.L_x_38963:
        /* <DEDUP_REMOVED lines=43> */
.L_x_38961:
[----:B------:R-:W-:Y:S05]  /*2bb60*/  BSYNC.RECONVERGENT B1 ;  /* 0x0000000000017941 */ /* 0x000fea0003800200 */
.L_x_38960:
        /* <DEDUP_REMOVED lines=15> */
.L_x_38967:
        /* <DEDUP_REMOVED lines=13> */
.L_x_38969:
[----:B------:R-:W-:Y:S05]  /*2bd30*/  BSYNC.RECONVERGENT B2 ;  /* 0x0000000000027941 */ /* 0x000fea0003800200 */
.L_x_38968:
        /* <DEDUP_REMOVED lines=41> */
[----:B------:R-:W-:Y:S02]  /*2bfd0*/  LOP3.LUT R116, R116, UR28, R61, 0x96, !PT ;  /* 0x0000001c74747c12 */ /* 0x000fe4000f8e963d */
[----:B------:R-:W-:-:S07]  /*2bfe0*/  MOV R68, R60 ;  /* 0x0000003c00447202 */ /* 0x000fce0000000f00 */
.L_x_38966:
[----:B------:R-:W-:Y:S05]  /*2bff0*/  BSYNC.RECONVERGENT B1 ;  /* 0x0000000000017941 */ /* 0x000fea0003800200 */
.L_x_38965:
        /* <DEDUP_REMOVED lines=17> */
.L_x_38972:
        /* <DEDUP_REMOVED lines=13> */
.L_x_38974:
[----:B------:R-:W-:Y:S05]  /*2c1e0*/  BSYNC.RECONVERGENT B2 ;  /* 0x0000000000027941 */ /* 0x000fea0003800200 */
.L_x_38973:
        /* <DEDUP_REMOVED lines=43> */
.L_x_38971:
[----:B------:R-:W-:Y:S05]  /*2c4a0*/  BSYNC.RECONVERGENT B1 ;  /* 0x0000000000017941 */ /* 0x000fea0003800200 */
.L_x_38970:
        /* <DEDUP_REMOVED lines=15> */
.L_x_38977:
        /* <DEDUP_REMOVED lines=13> */
.L_x_38979:
[----:B------:R-:W-:Y:S05]  /*2c670*/  BSYNC.RECONVERGENT B2 ;  /* 0x0000000000027941 */ /* 0x000fea0003800200 */
.L_x_38978:
        /* <DEDUP_REMOVED lines=43> */
.L_x_38976:
[----:B------:R-:W-:Y:S05]  /*2c930*/  BSYNC.RECONVERGENT B1 ;  /* 0x0000000000017941 */ /* 0x000fea0003800200 */
.L_x_38975:
        /* <DEDUP_REMOVED lines=17> */
.L_x_38982:
        /* <DEDUP_REMOVED lines=13> */
.L_x_38984:
[----:B------:R-:W-:Y:S05]  /*2cb20*/  BSYNC.RECONVERGENT B2 ;  /* 0x0000000000027941 */ /* 0x000fea0003800200 */
.L_x_38983:
        /* <DEDUP_REMOVED lines=43> */
.L_x_38981:
[----:B------:R-:W-:Y:S05]  /*2cde0*/  BSYNC.RECONVERGENT B1 ;  /* 0x0000000000017941 */ /* 0x000fea0003800200 */
.L_x_38980:
        /* <DEDUP_REMOVED lines=15> */
.L_x_38987:
        /* <DEDUP_REMOVED lines=13> */
.L_x_38989:
[----:B------:R-:W-:Y:S05]  /*2cfb0*/  BSYNC.RECONVERGENT B2 ;  /* 0x0000000000027941 */ /* 0x000fea0003800200 */
.L_x_38988:
        /* <DEDUP_REMOVED lines=43> */
.L_x_38986:
[----:B------:R-:W-:Y:S05]  /*2d270*/  BSYNC.RECONVERGENT B1 ;  /* 0x0000000000017941 */ /* 0x000fea0003800200 */
.L_x_38985:
        /* <DEDUP_REMOVED lines=17> */
.L_x_38992:
        /* <DEDUP_REMOVED lines=15> */
.L_x_38994:
[----:B------:R-:W-:Y:S05]  /*2d480*/  BSYNC.RECONVERGENT B2 ;  /* 0x0000000000027941 */ /* 0x000fea0003800200 */
.L_x_38993:
        /* <DEDUP_REMOVED lines=43> */
.L_x_38991:
[----:B------:R-:W-:Y:S05]  /*2d740*/  BSYNC.RECONVERGENT B1 ;  /* 0x0000000000017941 */ /* 0x000fea0003800200 */
.L_x_38990:
        /* <DEDUP_REMOVED lines=13> */
[-C--:B------:R-:W-:Y:S01]  /*2d820*/  FSETP.GTU.FTZ.AND P6, PT, R70, R163.reuse, PT ;  /* 0x000000a34600720b */ /* 0x080fe20003fdc000 */
[----:B------:R-:W-:Y:S01]  /*2d830*/  FADD.FTZ R57, R67, R56 ;  /* 0x0000003843397221 */ /* 0x000fe20000010000 */
[----:B------:R-:W-:Y:S02]  /*2d840*/  FSEL R65, R65, RZ, P2 ;  /* 0x000000ff41417208 */ /* 0x000fe40001000000 */
[----:B------:R-:W-:Y:S01]  /*2d850*/  FSEL R58, R58, RZ, !P6 ;  /* 0x000000ff3a3a7208 */ /* 0x000fe20007000000 */
[----:B------:R-:W-:Y:S01]  /*2d860*/  @P1 FADD.FTZ R57, R9, R57 ;  /* 0x0000003909391221 */ /* 0x000fe20000010000 */
[----:B------:R-:W-:Y:S01]  /*2d870*/  SEL R64, RZ, 0x1, P6 ;  /* 0x00000001ff407807 */ /* 0x000fe20003000000 */
[----:B------:R-:W-:Y:S01]  /*2d880*/  FADD.FTZ R56, R65, R60 ;  /* 0x0000003c41387221 */ /* 0x000fe20000010000 */
[----:B------:R-:W-:-:S02]  /*2d890*/  FSETP.GTU.FTZ.AND P6, PT, R62, R163, PT ;  /* 0x000000a33e00720b */ /* 0x000fc40003fdc000 */
[----:B------:R-:W-:Y:S01]  /*2d8a0*/  FSEL R69, R69, RZ, P4 ;  /* 0x000000ff45457208 */ /* 0x000fe20002000000 */
[----:B------:R-:W-:Y:S01]  /*2d8b0*/  @P1 FADD.FTZ R56, R8, R56 ;  /* 0x0000003808381221 */ /* 0x000fe20000010000 */
[----:B------:R-:W-:Y:S02]  /*2d8c0*/  FSEL R62, R71, RZ, P5 ;  /* 0x000000ff473e7208 */ /* 0x000fe40002800000 */
[----:B------:R-:W-:Y:S01]  /*2d8d0*/  FSEL R59, R59, RZ, !P6 ;  /* 0x000000ff3b3b7208 */ /* 0x000fe20007000000 */
[----:B------:R-:W-:Y:S01]  /*2d8e0*/  FADD.FTZ R58, R69, R58 ;  /* 0x0000003a453a7221 */ /* 0x000fe20000010000 */
[----:B------:R-:W-:Y:S02]  /*2d8f0*/  SEL R60, RZ, 0x1, P6 ;  /* 0x00000001ff3c7807 */ /* 0x000fe40003000000 */
        /* <DEDUP_REMOVED lines=8> */
.L_x_38954:
        /* <DEDUP_REMOVED lines=16> */
.L_x_38998:
        /* <DEDUP_REMOVED lines=13> */
.L_x_39000:
[----:B------:R-:W-:Y:S05]  /*2db50*/  BSYNC.RECONVERGENT B2 ;  /* 0x0000000000027941 */ /* 0x000fea0003800200 */
.L_x_38999:
        /* <DEDUP_REMOVED lines=42> */
.L_x_38997:
[----:B------:R-:W-:Y:S05]  /*2de00*/  BSYNC.RECONVERGENT B1 ;  /* 0x0000000000017941 */ /* 0x000fea0003800200 */
.L_x_38996:
        /* <DEDUP_REMOVED lines=16> */
.L_x_39003:
        /* <DEDUP_REMOVED lines=13> */
.L_x_39005:
[----:B------:R-:W-:Y:S05]  /*2dfe0*/  BSYNC.RECONVERGENT B2 ;  /* 0x0000000000027941 */ /* 0x000fea0003800200 */
.L_x_39004:
        /* <DEDUP_REMOVED lines=43> */
.L_x_39002:
[----:B------:R-:W-:Y:S05]  /*2e2a0*/  BSYNC.RECONVERGENT B1 ;  /* 0x0000000000017941 */ /* 0x000fea0003800200 */
.L_x_39001:
        /* <DEDUP_REMOVED lines=16> */
.L_x_39008:
        /* <DEDUP_REMOVED lines=13> */
.L_x_39010:
[----:B------:R-:W-:Y:S05]  /*2e480*/  BSYNC.RECONVERGENT B2 ;  /* 0x0000000000027941 */ /* 0x000fea0003800200 */
.L_x_39009:
        /* <DEDUP_REMOVED lines=43> */
.L_x_39007:
[----:B------:R-:W-:Y:S05]  /*2e740*/  BSYNC.RECONVERGENT B1 ;  /* 0x0000000000017941 */ /* 0x000fea0003800200 */
.L_x_39006:
        /* <DEDUP_REMOVED lines=16> */
.L_x_39013:
        /* <DEDUP_REMOVED lines=13> */
.L_x_39015:
[----:B------:R-:W-:Y:S05]  /*2e920*/  BSYNC.RECONVERGENT B2 ;  /* 0x0000000000027941 */ /* 0x000fea0003800200 */
.L_x_39014:
        /* <DEDUP_REMOVED lines=43> */
.L_x_39012:
[----:B------:R-:W-:Y:S05]  /*2ebe0*/  BSYNC.RECONVERGENT B1 ;  /* 0x0000000000017941 */ /* 0x000fea0003800200 */
.L_x_39011:
        /* <DEDUP_REMOVED lines=16> */
.L_x_38995:
        /* <DEDUP_REMOVED lines=28> */
.L_x_39016:
        /* <DEDUP_REMOVED lines=20> */
.L_x_39020:
        /* <DEDUP_REMOVED lines=13> */
.L_x_39022:
[----:B------:R-:W-:Y:S05]  /*2f0c0*/  BSYNC.RECONVERGENT B2 ;  /* 0x0000000000027941 */ /* 0x000fea0003800200 */
.L_x_39021:
        /* <DEDUP_REMOVED lines=42> */
.L_x_39019:
[----:B------:R-:W-:Y:S05]  /*2f370*/  BSYNC.RECONVERGENT B1 ;  /* 0x0000000000017941 */ /* 0x000fea0003800200 */
.L_x_39018:
        /* <DEDUP_REMOVED lines=17> */
.L_x_39025:
        /* <DEDUP_REMOVED lines=13> */
.L_x_39027:
[----:B------:R-:W-:Y:S05]  /*2f560*/  BSYNC.RECONVERGENT B2 ;  /* 0x0000000000027941 */ /* 0x000fea0003800200 */
.L_x_39026:
        /* <DEDUP_REMOVED lines=43> */
.L_x_39024:
[----:B------:R-:W-:Y:S05]  /*2f820*/  BSYNC.RECONVERGENT B1 ;  /* 0x0000000000017941 */ /* 0x000fea0003800200 */
.L_x_39023:
        /* <DEDUP_REMOVED lines=15> */
.L_x_39030:
        /* <DEDUP_REMOVED lines=13> */
.L_x_39032:
[----:B------:R-:W-:Y:S05]  /*2f9f0*/  BSYNC.RECONVERGENT B2 ;  /* 0x0000000000027941 */ /* 0x000fea0003800200 */
.L_x_39031:
        /* <DEDUP_REMOVED lines=43> */
.L_x_39029:
[----:B------:R-:W-:Y:S05]  /*2fcb0*/  BSYNC.RECONVERGENT B1 ;  /* 0x0000000000017941 */ /* 0x000fea0003800200 */
.L_x_39028:
        /* <DEDUP_REMOVED lines=17> */
.L_x_39035:
        /* <DEDUP_REMOVED lines=13> */
.L_x_39037:
[----:B------:R-:W-:Y:S05]  /*2fea0*/  BSYNC.RECONVERGENT B2 ;  /* 0x0000000000027941 */ /* 0x000fea0003800200 */
.L_x_39036:
        /* <DEDUP_REMOVED lines=43> */
.L_x_39034:
[----:B------:R-:W-:Y:S05]  /*30160*/  BSYNC.RECONVERGENT B1 ;  /* 0x0000000000017941 */ /* 0x000fea0003800200 */
.L_x_39033:
        /* <DEDUP_REMOVED lines=15> */
.L_x_39040:
        /* <DEDUP_REMOVED lines=13> */
.L_x_39042:
[----:B------:R-:W-:Y:S05]  /*30330*/  BSYNC.RECONVERGENT B2 ;  /* 0x0000000000027941 */ /* 0x000fea0003800200 */
.L_x_39041:
        /* <DEDUP_REMOVED lines=43> */
.L_x_39039:
[----:B------:R-:W-:Y:S05]  /*305f0*/  BSYNC.RECONVERGENT B1 ;  /* 0x0000000000017941 */ /* 0x000fea0003800200 */
.L_x_39038:
        /* <DEDUP_REMOVED lines=17> */
.L_x_39045:
        /* <DEDUP_REMOVED lines=13> */
.L_x_39047:
[----:B------:R-:W-:Y:S05]  /*307e0*/  BSYNC.RECONVERGENT B2 ;  /* 0x0000000000027941 */ /* 0x000fea0003800200 */
.L_x_39046:
        /* <DEDUP_REMOVED lines=43> */
.L_x_39044:
[----:B------:R-:W-:Y:S05]  /*30aa0*/  BSYNC.RECONVERGENT B1 ;  /* 0x0000000000017941 */ /* 0x000fea0003800200 */
.L_x_39043:
        /* <DEDUP_REMOVED lines=15> */
.L_x_39050:
        /* <DEDUP_REMOVED lines=13> */
.L_x_39052:
[----:B------:R-:W-:Y:S05]  /*30c70*/  BSYNC.RECONVERGENT B2 ;  /* 0x0000000000027941 */ /* 0x000fea0003800200 */
.L_x_39051:
        /* <DEDUP_REMOVED lines=43> */
.L_x_39049:
[----:B------:R-:W-:Y:S05]  /*30f30*/  BSYNC.RECONVERGENT B1 ;  /* 0x0000000000017941 */ /* 0x000fea0003800200 */
.L_x_39048:
        /* <DEDUP_REMOVED lines=17> */
.L_x_39055:
        /* <DEDUP_REMOVED lines=15> */
.L_x_39057:
[----:B------:R-:W-:Y:S05]  /*31140*/  BSYNC.RECONVERGENT B2 ;  /* 0x0000000000027941 */ /* 0x000fea0003800200 */
.L_x_39056:
        /* <DEDUP_REMOVED lines=43> */
.L_x_39054:
[----:B------:R-:W-:Y:S05]  /*31400*/  BSYNC.RECONVERGENT B1 ;  /* 0x0000000000017941 */ /* 0x000fea0003800200 */
.L_x_39053:
        /* <DEDUP_REMOVED lines=35> */
.L_x_39017:
        /* <DEDUP_REMOVED lines=16> */
.L_x_39061:
        /* <DEDUP_REMOVED lines=13> */
.L_x_39063:
[----:B------:R-:W-:Y:S05]  /*31810*/  BSYNC.RECONVERGENT B2 ;  /* 0x0000000000027941 */ /* 0x000fea0003800200 */
.L_x_39062:
        /* <DEDUP_REMOVED lines=42> */
.L_x_39060:
[----:B------:R-:W-:Y:S05]  /*31ac0*/  BSYNC.RECONVERGENT B1 ;  /* 0x0000000000017941 */ /* 0x000fea0003800200 */
.L_x_39059:
        /* <DEDUP_REMOVED lines=16> */
.L_x_39066:
        /* <DEDUP_REMOVED lines=13> */
.L_x_39068:
[----:B------:R-:W-:Y:S05]  /*31ca0*/  BSYNC.RECONVERGENT B2 ;  /* 0x0000000000027941 */ /* 0x000fea0003800200 */
.L_x_39067:
        /* <DEDUP_REMOVED lines=43> */
.L_x_39065:
[----:B------:R-:W-:Y:S05]  /*31f60*/  BSYNC.RECONVERGENT B1 ;  /* 0x0000000000017941 */ /* 0x000fea0003800200 */
.L_x_39064:
        /* <DEDUP_REMOVED lines=16> */
.L_x_39071:
        /* <DEDUP_REMOVED lines=13> */
.L_x_39073:
[----:B------:R-:W-:Y:S05]  /*32140*/  BSYNC.RECONVERGENT B2 ;  /* 0x0000000000027941 */ /* 0x000fea0003800200 */
.L_x_39072:
        /* <DEDUP_REMOVED lines=43> */
.L_x_39070:
[----:B------:R-:W-:Y:S05]  /*32400*/  BSYNC.RECONVERGENT B1 ;  /* 0x0000000000017941 */ /* 0x000fea0003800200 */
.L_x_39069:
        /* <DEDUP_REMOVED lines=16> */
.L_x_39076:
        /* <DEDUP_REMOVED lines=13> */
.L_x_39078:
[----:B------:R-:W-:Y:S05]  /*325e0*/  BSYNC.RECONVERGENT B2 ;  /* 0x0000000000027941 */ /* 0x000fea0003800200 */
.L_x_39077:
        /* <DEDUP_REMOVED lines=43> */
.L_x_39075:
[----:B------:R-:W-:Y:S05]  /*328a0*/  BSYNC.RECONVERGENT B1 ;  /* 0x0000000000017941 */ /* 0x000fea0003800200 */
.L_x_39074:
        /* <DEDUP_REMOVED lines=16> */
.L_x_39058:
        /* <DEDUP_REMOVED lines=28> */
.L_x_39079:
        /* <DEDUP_REMOVED lines=20> */
.L_x_39083:
        /* <DEDUP_REMOVED lines=13> */
.L_x_39085:
[----:B------:R-:W-:Y:S05]  /*32d80*/  BSYNC.RECONVERGENT B2 ;  /* 0x0000000000027941 */ /* 0x000fea0003800200 */
.L_x_39084:
        /* <DEDUP_REMOVED lines=40> */
[----:B------:R-:W-:Y:S01]  /*33010*/  MOV R159, R68 ;  /* 0x00000044009f7202 */ /* 0x000fe20000000f00 */
[----:B------:R-:W-:Y:S01]  /*33020*/  IMAD.MOV.U32 R68, RZ, RZ, R74 ;  /* 0x000000ffff447224 */ /* 0x000fe200078e004a */
[----:B------:R-:W-:-:S07]  /*33030*/  LOP3.LUT R116, R116, UR28, R69, 0x96, !PT ;  /* 0x0000001c74747c12 */ /* 0x000fce000f8e9645 */
.L_x_39082:
[----:B------:R-:W-:Y:S05]  /*33040*/  BSYNC.RECONVERGENT B1 ;  /* 0x0000000000017941 */ /* 0x000fea0003800200 */
.L_x_39081:
        /* <DEDUP_REMOVED lines=17> */
.L_x_39088:
        /* <DEDUP_REMOVED lines=13> */
.L_x_39090:
[----:B------:R-:W-:Y:S05]  /*33230*/  BSYNC.RECONVERGENT B2 ;  /* 0x0000000000027941 */ /* 0x000fea0003800200 */
.L_x_39089:
        /* <DEDUP_REMOVED lines=42> */
[----:B------:R-:W-:-:S07]  /*334e0*/  LOP3.LUT R116, R116, UR28, R69, 0x96, !PT ;  /* 0x0000001c74747c12 */ /* 0x000fce000f8e9645 */
.L_x_39087:
[----:B------:R-:W-:Y:S05]  /*334f0*/  BSYNC.RECONVERGENT B1 ;  /* 0x0000000000017941 */ /* 0x000fea0003800200 */
.L_x_39086:
        /* <DEDUP_REMOVED lines=15> */
.L_x_39093:
        /* <DEDUP_REMOVED lines=13> */
.L_x_39095:
[----:B------:R-:W-:Y:S05]  /*336c0*/  BSYNC.RECONVERGENT B2 ;  /* 0x0000000000027941 */ /* 0x000fea0003800200 */
.L_x_39094:
        /* <DEDUP_REMOVED lines=43> */
.L_x_39092:
[----:B------:R-:W-:Y:S05]  /*33980*/  BSYNC.RECONVERGENT B1 ;  /* 0x0000000000017941 */ /* 0x000fea0003800200 */
.L_x_39091:
        /* <DEDUP_REMOVED lines=17> */
.L_x_39098:
        /* <DEDUP_REMOVED lines=13> */
.L_x_39100:
[----:B------:R-:W-:Y:S05]  /*33b70*/  BSYNC.RECONVERGENT B2 ;  /* 0x0000000000027941 */ /* 0x000fea0003800200 */
.L_x_39099:
        /* <DEDUP_REMOVED lines=43> */
.L_x_39097:
[----:B------:R-:W-:Y:S05]  /*33e30*/  BSYNC.RECONVERGENT B1 ;  /* 0x0000000000017941 */ /* 0x000fea0003800200 */
.L_x_39096:
        /* <DEDUP_REMOVED lines=15> */
.L_x_39103:
        /* <DEDUP_REMOVED lines=13> */
.L_x_39105:
[----:B------:R-:W-:Y:S05]  /*34000*/  BSYNC.RECONVERGENT B2 ;  /* 0x0000000000027941 */ /* 0x000fea0003800200 */
.L_x_39104:
        /* <DEDUP_REMOVED lines=40> */
[----:B------:R-:W-:Y:S01]  /*34290*/  MOV R68, R159 ;  /* 0x0000009f00447202 */ /* 0x000fe20000000f00 */
[----:B------:R-:W-:Y:S01]  /*342a0*/  IMAD.MOV.U32 R159, RZ, RZ, R64 ;  /* 0x000000ffff9f7224 */ /* 0x000fe200078e0040 */
[----:B------:R-:W-:-:S07]  /*342b0*/  LOP3.LUT R116, R116, UR28, R65, 0x96, !PT ;  /* 0x0000001c74747c12 */ /* 0x000fce000f8e9641 */
.L_x_39102:
[----:B------:R-:W-:Y:S05]  /*342c0*/  BSYNC.RECONVERGENT B1 ;  /* 0x0000000000017941 */ /* 0x000fea0003800200 */
.L_x_39101:
        /* <DEDUP_REMOVED lines=17> */
.L_x_39108:
        /* <DEDUP_REMOVED lines=13> */
.L_x_39110:
[----:B------:R-:W-:Y:S05]  /*344b0*/  BSYNC.RECONVERGENT B2 ;  /* 0x0000000000027941 */ /* 0x000fea0003800200 */
.L_x_39109:
        /* <DEDUP_REMOVED lines=43> */
.L_x_39107:
[----:B------:R-:W-:Y:S05]  /*34770*/  BSYNC.RECONVERGENT B1 ;  /* 0x0000000000017941 */ /* 0x000fea0003800200 */
.L_x_39106:
        /* <DEDUP_REMOVED lines=15> */
.L_x_39113:
        /* <DEDUP_REMOVED lines=13> */
.L_x_39115:
[----:B------:R-:W-:Y:S05]  /*34940*/  BSYNC.RECONVERGENT B2 ;  /* 0x0000000000027941 */ /* 0x000fea0003800200 */
.L_x_39114:
        /* <DEDUP_REMOVED lines=43> */
.L_x_39112:
[----:B------:R-:W-:Y:S05]  /*34c00*/  BSYNC.RECONVERGENT B1 ;  /* 0x0000000000017941 */ /* 0x000fea0003800200 */
.L_x_39111:
        /* <DEDUP_REMOVED lines=17> */
.L_x_39118:
        /* <DEDUP_REMOVED lines=15> */
.L_x_39120:
[----:B------:R-:W-:Y:S05]  /*34e10*/  BSYNC.RECONVERGENT B2 ;  /* 0x0000000000027941 */ /* 0x000fea0003800200 */
.L_x_39119:
        /* <DEDUP_REMOVED lines=43> */
.L_x_39117:
[----:B------:R-:W-:Y:S05]  /*350d0*/  BSYNC.RECONVERGENT B1 ;  /* 0x0000000000017941 */ /* 0x000fea0003800200 */
.L_x_39116:
        /* <DEDUP_REMOVED lines=35> */
.L_x_39080:
[----:B------:R-:W-:Y:S01]  /*35310*/  ISETP.NE.AND P2, PT, R75, 0x1, PT ;  /* 0x000000014b00780c */ /* 0x000fe20003f45270 */
[----:B------:R-:W-:Y:S01]  /*35320*/  BSSY.RECONVERGENT B1, `(.L_x_39122) ;  /* 0x0000048000017945 */ /* 0x000fe20003800200 */
[----:B0-----:R-:W-:Y:S02]  /*35330*/  HFMA2 R70, -RZ, RZ, 0, 1.1920928955078125e-07 ;  /* 0x00000002ff467431 */ /* 0x001fe400000001ff */
        /* <DEDUP_REMOVED lines=13> */
.L_x_39124:
        /* <DEDUP_REMOVED lines=13> */
.L_x_39126:
[----:B------:R-:W-:Y:S05]  /*354e0*/  BSYNC.RECONVERGENT B2 ;  /* 0x0000000000027941 */ /* 0x000fea0003800200 */
.L_x_39125:
        /* <DEDUP_REMOVED lines=43> */
.L_x_39123:
[----:B------:R-:W-:Y:S05]  /*357a0*/  BSYNC.RECONVERGENT B1 ;  /* 0x0000000000017941 */ /* 0x000fea0003800200 */
.L_x_39122:
        /* <DEDUP_REMOVED lines=16> */
.L_x_39129:
        /* <DEDUP_REMOVED lines=13> */
.L_x_39131:
[----:B------:R-:W-:Y:S05]  /*35980*/  BSYNC.RECONVERGENT B2 ;  /* 0x0000000000027941 */ /* 0x000fea0003800200 */
.L_x_39130:
        /* <DEDUP_REMOVED lines=43> */
.L_x_39128:
[----:B------:R-:W-:Y:S05]  /*35c40*/  BSYNC.RECONVERGENT B1 ;  /* 0x0000000000017941 */ /* 0x000fea0003800200 */
.L_x_39127:
        /* <DEDUP_REMOVED lines=16> */
.L_x_39134:
        /* <DEDUP_REMOVED lines=13> */
.L_x_39136:
[----:B------:R-:W-:Y:S05]  /*35e20*/  BSYNC.RECONVERGENT B2 ;  /* 0x0000000000027941 */ /* 0x000fea0003800200 */
.L_x_39135:
        /* <DEDUP_REMOVED lines=43> */
.L_x_39133:
[----:B------:R-:W-:Y:S05]  /*360e0*/  BSYNC.RECONVERGENT B1 ;  /* 0x0000000000017941 */ /* 0x000fea0003800200 */
.L_x_39132:
        /* <DEDUP_REMOVED lines=16> */
.L_x_39139:
        /* <DEDUP_REMOVED lines=13> */
.L_x_39141:
[----:B------:R-:W-:Y:S05]  /*362c0*/  BSYNC.RECONVERGENT B2 ;  /* 0x0000000000027941 */ /* 0x000fea0003800200 */
.L_x_39140:
        /* <DEDUP_REMOVED lines=43> */
.L_x_39138:
[----:B------:R-:W-:Y:S05]  /*36580*/  BSYNC.RECONVERGENT B1 ;  /* 0x0000000000017941 */ /* 0x000fea0003800200 */
.L_x_39137:
        /* <DEDUP_REMOVED lines=16> */
.L_x_39121:
        /* <DEDUP_REMOVED lines=28> */
.L_x_39142:
        /* <DEDUP_REMOVED lines=20> */
.L_x_39146:
        /* <DEDUP_REMOVED lines=13> */
.L_x_39148:
[----:B------:R-:W-:Y:S05]  /*36a60*/  BSYNC.RECONVERGENT B2 ;  /* 0x0000000000027941 */ /* 0x000fea0003800200 */
.L_x_39147:
        /* <DEDUP_REMOVED lines=43> */
.L_x_39145:
[----:B------:R-:W-:Y:S05]  /*36d20*/  BSYNC.RECONVERGENT B1 ;  /* 0x0000000000017941 */ /* 0x000fea0003800200 */
.L_x_39144:
        /* <DEDUP_REMOVED lines=17> */
.L_x_39151:
        /* <DEDUP_REMOVED lines=13> */
.L_x_39153:
[----:B------:R-:W-:Y:S05]  /*36f10*/  BSYNC.RECONVERGENT B2 ;  /* 0x0000000000027941 */ /* 0x000fea0003800200 */
.L_x_39152:
        /* <DEDUP_REMOVED lines=43> */
.L_x_39150:
[----:B------:R-:W-:Y:S05]  /*371d0*/  BSYNC.RECONVERGENT B1 ;  /* 0x0000000000017941 */ /* 0x000fea0003800200 */
.L_x_39149:
        /* <DEDUP_REMOVED lines=15> */
.L_x_39156:
        /* <DEDUP_REMOVED lines=13> */
.L_x_39158:
[----:B------:R-:W-:Y:S05]  /*373a0*/  BSYNC.RECONVERGENT B2 ;  /* 0x0000000000027941 */ /* 0x000fea0003800200 */
.L_x_39157:
        /* <DEDUP_REMOVED lines=43> */
.L_x_39155:
[----:B------:R-:W-:Y:S05]  /*37660*/  BSYNC.RECONVERGENT B1 ;  /* 0x0000000000017941 */ /* 0x000fea0003800200 */
.L_x_39154:
        /* <DEDUP_REMOVED lines=17> */
.L_x_39161:
        /* <DEDUP_REMOVED lines=13> */
.L_x_39163:
[----:B------:R-:W-:Y:S05]  /*37850*/  BSYNC.RECONVERGENT B2 ;  /* 0x0000000000027941 */ /* 0x000fea0003800200 */
.L_x_39162:
        /* <DEDUP_REMOVED lines=43> */
.L_x_39160:
[----:B------:R-:W-:Y:S05]  /*37b10*/  BSYNC.RECONVERGENT B1 ;  /* 0x0000000000017941 */ /* 0x000fea0003800200 */
.L_x_39159:
        /* <DEDUP_REMOVED lines=15> */
.L_x_39166:
        /* <DEDUP_REMOVED lines=13> */
.L_x_39168:
[----:B------:R-:W-:Y:S05]  /*37ce0*/  BSYNC.RECONVERGENT B2 ;  /* 0x0000000000027941 */ /* 0x000fea0003800200 */
.L_x_39167:
        /* <DEDUP_REMOVED lines=43> */
.L_x_39165:
[----:B------:R-:W-:Y:S05]  /*37fa0*/  BSYNC.RECONVERGENT B1 ;  /* 0x0000000000017941 */ /* 0x000fea0003800200 */
.L_x_39164:
        /* <DEDUP_REMOVED lines=17> */
.L_x_39171:
        /* <DEDUP_REMOVED lines=13> */
.L_x_39173:
[----:B------:R-:W-:Y:S05]  /*38190*/  BSYNC.RECONVERGENT B2 ;  /* 0x0000000000027941 */ /* 0x000fea0003800200 */
.L_x_39172:
        /* <DEDUP_REMOVED lines=43> */
.L_x_39170:
[----:B------:R-:W-:Y:S05]  /*38450*/  BSYNC.RECONVERGENT B1 ;  /* 0x0000000000017941 */ /* 0x000fea0003800200 */
.L_x_39169:
        /* <DEDUP_REMOVED lines=15> */
.L_x_39176:
        /* <DEDUP_REMOVED lines=13> */
.L_x_39178:
[----:B------:R-:W-:Y:S05]  /*38620*/  BSYNC.RECONVERGENT B2 ;  /* 0x0000000000027941 */ /* 0x000fea0003800200 */
.L_x_39177:
        /* <DEDUP_REMOVED lines=43> */
.L_x_39175:
[----:B------:R-:W-:Y:S05]  /*388e0*/  BSYNC.RECONVERGENT B1 ;  /* 0x0000000000017941 */ /* 0x000fea0003800200 */
.L_x_39174:
        /* <DEDUP_REMOVED lines=17> */
.L_x_39181:
        /* <DEDUP_REMOVED lines=15> */
.L_x_39183:
[----:B------:R-:W-:Y:S05]  /*38af0*/  BSYNC.RECONVERGENT B2 ;  /* 0x0000000000027941 */ /* 0x000fea0003800200 */
.L_x_39182:
        /* <DEDUP_REMOVED lines=43> */
.L_x_39180:
[----:B------:R-:W-:Y:S05]  /*38db0*/  BSYNC.RECONVERGENT B1 ;  /* 0x0000000000017941 */ /* 0x000fea0003800200 */
.L_x_39179:
        /* <DEDUP_REMOVED lines=35> */
.L_x_39143:
        /* <DEDUP_REMOVED lines=16> */
.L_x_39187:
        /* <DEDUP_REMOVED lines=13> */
.L_x_39189:
[----:B------:R-:W-:Y:S05]  /*391c0*/  BSYNC.RECONVERGENT B2 ;  /* 0x0000000000027941 */ /* 0x000fea0003800200 */
.L_x_39188:
        /* <DEDUP_REMOVED lines=43> */
.L_x_39186:
[----:B------:R-:W-:Y:S05]  /*39480*/  BSYNC.RECONVERGENT B1 ;  /* 0x0000000000017941 */ /* 0x000fea0003800200 */
.L_x_39185:
        /* <DEDUP_REMOVED lines=16> */
.L_x_39192:
        /* <DEDUP_REMOVED lines=13> */
.L_x_39194:
[----:B------:R-:W-:Y:S05]  /*39660*/  BSYNC.RECONVERGENT B2 ;  /* 0x0000000000027941 */ /* 0x000fea0003800200 */
.L_x_39193:
        /* <DEDUP_REMOVED lines=43> */
.L_x_39191:
[----:B------:R-:W-:Y:S05]  /*39920*/  BSYNC.RECONVERGENT B1 ;  /* 0x0000000000017941 */ /* 0x000fea0003800200 */
.L_x_39190:
        /* <DEDUP_REMOVED lines=16> */
.L_x_39197:
        /* <DEDUP_REMOVED lines=13> */
.L_x_39199:
[----:B------:R-:W-:Y:S05]  /*39b00*/  BSYNC.RECONVERGENT B2 ;  /* 0x0000000000027941 */ /* 0x000fea0003800200 */
.L_x_39198:
        /* <DEDUP_REMOVED lines=43> */
.L_x_39196:
[----:B------:R-:W-:Y:S05]  /*39dc0*/  BSYNC.RECONVERGENT B1 ;  /* 0x0000000000017941 */ /* 0x000fea0003800200 */
.L_x_39195:
        /* <DEDUP_REMOVED lines=16> */
.L_x_39202:
        /* <DEDUP_REMOVED lines=13> */
.L_x_39204:
[----:B------:R-:W-:Y:S05]  /*39fa0*/  BSYNC.RECONVERGENT B2 ;  /* 0x0000000000027941 */ /* 0x000fea0003800200 */
.L_x_39203:
        /* <DEDUP_REMOVED lines=43> */
.L_x_39201:
[----:B------:R-:W-:Y:S05]  /*3a260*/  BSYNC.RECONVERGENT B1 ;  /* 0x0000000000017941 */ /* 0x000fea0003800200 */
.L_x_39200:
        /* <DEDUP_REMOVED lines=16> */
.L_x_39184:
[----:B------:R-:W-:Y:S01]  /*3a370*/  SEL R159, RZ, 0x1000000, !P5 ;  /* 0x01000000ff9f7807 */ /* 0x000fe20006800000 */
[C---:B------:R-:W-:Y:S01]  /*3a380*/  IMAD.WIDE.U32 R200, R158.reuse, 0x10, R168 ;  /* 0x000000109ec87825 */ /* 0x040fe200078e00a8 */
[----:B------:R-:W-:Y:S01]  /*3a390*/  SEL R176, RZ, 0x10000, !P4 ;  /* 0x00010000ffb07807 */ /* 0x000fe20006000000 */
[----:B------:R-:W0:Y:S01]  /*3a3a0*/  @P0 LDC.64 R142, c[0x0][0x398] ;  /* 0x0000e600ff8e0b82 */ /* 0x000e220000000a00 */
[----:B------:R-:W-:Y:S01]  /*3a3b0*/  SEL R175, RZ, 0x100, !P3 ;  /* 0x00000100ffaf7807 */ /* 0x000fe20005800000 */
[----:B------:R-:W-:Y:S01]  /*3a3c0*/  IMAD.WIDE.U32 R198, R158, 0x4, R166 ;  /* 0x000000049ec67825 */ /* 0x000fe200078e00a6 */
[----:B------:R1:W-:Y:S02]  /*3a3d0*/  STG.E.128 desc[UR8][R200.64], R68 ;  /* 0x00000044c8007986 */ /* 0x0003e4000c101d08 */
[----:B------:R-:W-:Y:S01]  /*3a3e0*/  IADD3 R175, PT, PT, R175, R159, R176 ;  /* 0x0000009fafaf7210 */ /* 0x000fe20007ffe0b0 */
[----:B------:R-:W-:Y:S01]  /*3a3f0*/  VIADD R159, R144, 0x1e0 ;  /* 0x000001e0909f7836 */ /* 0x000fe20000000000 */
[----:B------:R-:W-:Y:S01]  /*3a400*/  SEL R176, RZ, 0x1, !P2 ;  /* 0x00000001ffb07807 */ /* 0x000fe20005000000 */
[----:B------:R-:W2:Y:S02]  /*3a410*/  @P1 LDC.64 R74, c[0x0][0x3a0] ;  /* 0x0000e800ff4a1b82 */ /* 0x000ea40000000a00 */
[----:B------:R-:W-:Y:S01]  /*3a420*/  IMAD.WIDE.U32 R72, R159, 0x10, R72 ;  /* 0x000000109f487825 */ /* 0x000fe200078e0048 */
[----:B------:R-:W-:-:S05]  /*3a430*/  IADD3 R175, PT, PT, R175, R176, RZ ;  /* 0x000000b0afaf7210 */ /* 0x000fca0007ffe0ff */
[----:B------:R1:W-:Y:S01]  /*3a440*/  STG.E desc[UR8][R198.64], R175 ;  /* 0x000000afc6007986 */ /* 0x0003e2000c101908 */
[----:B0-----:R-:W-:-:S04]  /*3a450*/  @P0 IMAD.WIDE.U32 R142, R159, 0x10, R142 ;  /* 0x000000109f8e0825 */ /* 0x001fc800078e008e */
[----:B--2---:R-:W-:Y:S01]  /*3a460*/  @P1 IMAD.WIDE.U32 R74, R159, 0x10, R74 ;  /* 0x000000109f4a1825 */ /* 0x004fe200078e004a */
        /* <DEDUP_REMOVED lines=12> */
.L_x_39205:
[----:B------:R1:W5:Y:S04]  /*3a530*/  @P1 LDG.E.128 R8, desc[UR8][R74.64] ;  /* 0x000000084a081981 */ /* 0x000368000c1e1d00 */
[----:B------:R1:W5:Y:S04]  /*3a540*/  @P0 LDG.E.128 R4, desc[UR8][R142.64] ;  /* 0x000000088e040981 */ /* 0x000368000c1e1d00 */
[----:B------:R-:W5:Y:S01]  /*3a550*/  LDG.E.128 R72, desc[UR8][R72.64] ;  /* 0x0000000848487981 */ /* 0x000f62000c1e1d00 */
        /* <DEDUP_REMOVED lines=17> */
.L_x_39209:
        /* <DEDUP_REMOVED lines=13> */
.L_x_39211:
[----:B------:R-:W-:Y:S05]  /*3a740*/  BSYNC.RECONVERGENT B2 ;  /* 0x0000000000027941 */ /* 0x000fea0003800200 */
.L_x_39210:
        /* <DEDUP_REMOVED lines=43> */
.L_x_39208:
[----:B------:R-:W-:Y:S05]  /*3aa00*/  BSYNC.RECONVERGENT B1 ;  /* 0x0000000000017941 */ /* 0x000fea0003800200 */
.L_x_39207:
        /* <DEDUP_REMOVED lines=17> */
.L_x_39214:
        /* <DEDUP_REMOVED lines=13> */
.L_x_39216:
[----:B------:R-:W-:Y:S05]  /*3abf0*/  BSYNC.RECONVERGENT B2 ;  /* 0x0000000000027941 */ /* 0x000fea0003800200 */
.L_x_39215:
        /* <DEDUP_REMOVED lines=41> */
[----:B------:R-:W-:Y:S02]  /*3ae90*/  LOP3.LUT R116, R116, UR28, R199, 0x96, !PT ;  /* 0x0000001c74747c12 */ /* 0x000fe4000f8e96c7 */
[----:B------:R-:W-:-:S07]  /*3aea0*/  MOV R143, R198 ;  /* 0x000000c6008f7202 */ /* 0x000fce0000000f00 */
.L_x_39213:
[----:B------:R-:W-:Y:S05]  /*3aeb0*/  BSYNC.RECONVERGENT B1 ;  /* 0x0000000000017941 */ /* 0x000fea0003800200 */
.L_x_39212:
        /* <DEDUP_REMOVED lines=15> */
.L_x_39219:
        /* <DEDUP_REMOVED lines=13> */
.L_x_39221:
[----:B------:R-:W-:Y:S05]  /*3b080*/  BSYNC.RECONVERGENT B2 ;  /* 0x0000000000027941 */ /* 0x000fea0003800200 */
.L_x_39220:
        /* <DEDUP_REMOVED lines=43> */
.L_x_39218:
[----:B------:R-:W-:Y:S05]  /*3b340*/  BSYNC.RECONVERGENT B1 ;  /* 0x0000000000017941 */ /* 0x000fea0003800200 */
.L_x_39217:
        /* <DEDUP_REMOVED lines=17> */
.L_x_39224:
        /* <DEDUP_REMOVED lines=13> */
.L_x_39226:
[----:B------:R-:W-:Y:S05]  /*3b530*/  BSYNC.RECONVERGENT B2 ;  /* 0x0000000000027941 */ /* 0x000fea0003800200 */
.L_x_39225:
        /* <DEDUP_REMOVED lines=43> */
.L_x_39223:
[----:B------:R-:W-:Y:S05]  /*3b7f0*/  BSYNC.RECONVERGENT B1 ;  /* 0x0000000000017941 */ /* 0x000fea0003800200 */
.L_x_39222:
        /* <DEDUP_REMOVED lines=15> */
.L_x_39229:
        /* <DEDUP_REMOVED lines=13> */
.L_x_39231:
[----:B------:R-:W-:Y:S05]  /*3b9c0*/  BSYNC.RECONVERGENT B2 ;  /* 0x0000000000027941 */ /* 0x000fea0003800200 */
.L_x_39230:
        /* <DEDUP_REMOVED lines=43> */
.L_x_39228:
[----:B------:R-:W-:Y:S05]  /*3bc80*/  BSYNC.RECONVERGENT B1 ;  /* 0x0000000000017941 */ /* 0x000fea0003800200 */
.L_x_39227:
        /* <DEDUP_REMOVED lines=17> */
.L_x_39234:
        /* <DEDUP_REMOVED lines=13> */
.L_x_39236:
[----:B------:R-:W-:Y:S05]  /*3be70*/  BSYNC.RECONVERGENT B2 ;  /* 0x0000000000027941 */ /* 0x000fea0003800200 */
.L_x_39235:
        /* <DEDUP_REMOVED lines=43> */
.L_x_39233:
[----:B------:R-:W-:Y:S05]  /*3c130*/  BSYNC.RECONVERGENT B1 ;  /* 0x0000000000017941 */ /* 0x000fea0003800200 */
.L_x_39232:
        /* <DEDUP_REMOVED lines=15> */
.L_x_39239:
        /* <DEDUP_REMOVED lines=13> */
.L_x_39241:
[----:B------:R-:W-:Y:S05]  /*3c300*/  BSYNC.RECONVERGENT B2 ;  /* 0x0000000000027941 */ /* 0x000fea0003800200 */
.L_x_39240:
        /* <DEDUP_REMOVED lines=43> */
.L_x_39238:
[----:B------:R-:W-:Y:S05]  /*3c5c0*/  BSYNC.RECONVERGENT B1 ;  /* 0x0000000000017941 */ /* 0x000fea0003800200 */
.L_x_39237:
        /* <DEDUP_REMOVED lines=17> */
.L_x_39244:
        /* <DEDUP_REMOVED lines=15> */
.L_x_39246:
[----:B------:R-:W-:Y:S05]  /*3c7d0*/  BSYNC.RECONVERGENT B2 ;  /* 0x0000000000027941 */ /* 0x000fea0003800200 */
.L_x_39245:
        /* <DEDUP_REMOVED lines=39> */
[----:B------:R-:W-:Y:S02]  /*3ca50*/  LOP3.LUT R117, R202, UR27, R117, 0x96, !PT ;  /* 0x0000001bca757c12 */ /* 0x000fe4000f8e9675 */
[----:B------:R-:W-:Y:S01]  /*3ca60*/  LOP3.LUT R116, R72, UR28, R75, 0x96, !PT ;  /* 0x0000001c48747c12 */ /* 0x000fe2000f8e964b */
[----:B------:R-:W-:Y:S01]  /*3ca70*/  IMAD.MOV.U32 R72, RZ, RZ, R143 ;  /* 0x000000ffff487224 */ /* 0x000fe200078e008f */
[----:B------:R-:W-:-:S07]  /*3ca80*/  MOV R143, R74 ;  /* 0x0000004a008f7202 */ /* 0x000fce0000000f00 */
.L_x_39243:
[----:B------:R-:W-:Y:S05]  /*3ca90*/  BSYNC.RECONVERGENT B1 ;  /* 0x0000000000017941 */ /* 0x000fea0003800200 */
.L_x_39242:
[-C--:B------:R-:W-:Y:S01]  /*3caa0*/  FMUL.FTZ R161, R4, R164.reuse ;  /* 0x000000a404a17220 */ /* 0x080fe20000410000 */
[-C--:B------:R-:W-:Y:S01]  /*3cab0*/  FSETP.GTU.FTZ.AND P6, PT, R165, R163.reuse, PT ;  /* 0x000000a3a500720b */ /* 0x080fe20003fdc000 */
[----:B------:R-:W-:Y:S01]  /*3cac0*/  FMUL.FTZ R75, R5, R164 ;  /* 0x000000a4054b7220 */ /* 0x000fe20000410000 */
        /* <DEDUP_REMOVED lines=32> */
.L_x_39206:
        /* <DEDUP_REMOVED lines=16> */
.L_x_39250:
        /* <DEDUP_REMOVED lines=13> */
.L_x_39252:
[----:B------:R-:W-:Y:S05]  /*3cea0*/  BSYNC.RECONVERGENT B2 ;  /* 0x0000000000027941 */ /* 0x000fea0003800200 */
.L_x_39251:
        /* <DEDUP_REMOVED lines=43> */
.L_x_39249:
[----:B------:R-:W-:Y:S05]  /*3d160*/  BSYNC.RECONVERGENT B1 ;  /* 0x0000000000017941 */ /* 0x000fea0003800200 */
.L_x_39248:
        /* <DEDUP_REMOVED lines=16> */
.L_x_39255:
        /* <DEDUP_REMOVED lines=13> */
.L_x_39257:
[----:B------:R-:W-:Y:S05]  /*3d340*/  BSYNC.RECONVERGENT B2 ;  /* 0x0000000000027941 */ /* 0x000fea0003800200 */
.L_x_39256:
        /* <DEDUP_REMOVED lines=43> */
.L_x_39254:
[----:B------:R-:W-:Y:S05]  /*3d600*/  BSYNC.RECONVERGENT B1 ;  /* 0x0000000000017941 */ /* 0x000fea0003800200 */
.L_x_39253:
        /* <DEDUP_REMOVED lines=16> */
.L_x_39260:
        /* <DEDUP_REMOVED lines=13> */
.L_x_39262:
[----:B------:R-:W-:Y:S05]  /*3d7e0*/  BSYNC.RECONVERGENT B2 ;  /* 0x0000000000027941 */ /* 0x000fea0003800200 */
.L_x_39261:
        /* <DEDUP_REMOVED lines=43> */
.L_x_39259:
[----:B------:R-:W-:Y:S05]  /*3daa0*/  BSYNC.RECONVERGENT B1 ;  /* 0x0000000000017941 */ /* 0x000fea0003800200 */
.L_x_39258:
[----:B------:R-:W-:Y:S01]  /*3dab0*/  ISETP.NE.AND P5, PT, R175, 0x1, PT ;  /* 0x00000001af00780c */ /* 0x000fe20003fa5270 */
[----:B------:R-:W-:Y:S01]  /*3dac0*/  BSSY.RECONVERGENT B1, `(.L_x_39263) ;  /* 0x0000048000017945 */ /* 0x000fe20003800200 */
[----:B------:R-:W-:-:S05]  /*3dad0*/  I2FP.F32.U32 R165, R142 ;  /* 0x0000008e00a57245 */ /* 0x000fca0000201000 */
        /* <DEDUP_REMOVED lines=13> */
.L_x_39265:
        /* <DEDUP_REMOVED lines=13> */
.L_x_39267:
[----:B------:R-:W-:Y:S05]  /*3dc80*/  BSYNC.RECONVERGENT B2 ;  /* 0x0000000000027941 */ /* 0x000fea0003800200 */
.L_x_39266:
        /* <DEDUP_REMOVED lines=43> */
.L_x_39264:
[----:B------:R-:W-:Y:S05]  /*3df40*/  BSYNC.RECONVERGENT B1 ;  /* 0x0000000000017941 */ /* 0x000fea0003800200 */
.L_x_39263:
        /* <DEDUP_REMOVED lines=16> */
.L_x_39247:
[----:B------:R-:W-:Y:S01]  /*3e050*/  FADD.FTZ R160, RZ, R12 ;  /* 0x0000000cffa07221 */ /* 0x000fe20000010000 */
[----:B------:R-:W0:Y:S01]  /*3e060*/  S2R R165, SR_TID.X ;  /* 0x0000000000a57919 */ /* 0x000e220000002100 */
[----:B------:R-:W-:Y:S01]  /*3e070*/  IMAD.WIDE.U32 R168, R159, 0x10, R168 ;  /* 0x000000109fa87825 */ /* 0x000fe200078e00a8 */
[----:B------:R-:W-:-:S03]  /*3e080*/  SHF.R.U64 R200, R82, 0x10, R83 ;  /* 0x0000001052c87819 */ /* 0x000fc60000001253 */
[----:B------:R-:W-:Y:S01]  /*3e090*/  FADD.FTZ R161, R160, R13 ;  /* 0x0000000da0a17221 */ /* 0x000fe20000010000 */
[----:B------:R-:W-:Y:S01]  /*3e0a0*/  SHF.R.U32.HI R201, RZ, 0x10, R83 ;  /* 0x00000010ffc97819 */ /* 0x000fe20000011653 */
[----:B------:R-:W-:Y:S01]  /*3e0b0*/  IMAD.WIDE.U32 R166, R159, 0x4, R166 ;  /* 0x000000049fa67825 */ /* 0x000fe200078e00a6 */
[----:B------:R1:W-:Y:S03]  /*3e0c0*/  STG.E.128 desc[UR8][R168.64], R72 ;  /* 0x00000048a8007986 */ /* 0x0003e6000c101d08 */
        /* <DEDUP_REMOVED lines=55> */
[----:B------:R-:W-:-:S03]  /*3e440*/  SEL R161, RZ, 0x10000, !P4 ;  /* 0x00010000ffa17807 */ /* 0x000fc60006000000 */
[----:B------:R-:W-:Y:S01]  /*3e450*/  FADD.FTZ R163, R162, R67 ;  /* 0x00000043a2a37221 */ /* 0x000fe20000010000 */
[----:B------:R-:W-:-:S03]  /*3e460*/  SEL R162, RZ, 0x100, !P3 ;  /* 0x00000100ffa27807 */ /* 0x000fc60005800000 */
[----:B------:R-:W-:Y:S01]  /*3e470*/  FADD.FTZ R164, R163, R68 ;  /* 0x00000044a3a47221 */ /* 0x000fe20000010000 */
[----:B------:R-:W-:Y:S02]  /*3e480*/  IADD3 R160, PT, PT, R162, R160, R161 ;  /* 0x000000a0a2a07210 */ /* 0x000fe40007ffe0a1 */
[----:B------:R-:W-:Y:S01]  /*3e490*/  SEL R161, RZ, 0x1, !P2 ;  /* 0x00000001ffa17807 */ /* 0x000fe20005000000 */
[----:B------:R-:W-:Y:S01]  /*3e4a0*/  FADD.FTZ R163, R164, R69 ;  /* 0x00000045a4a37221 */ /* 0x000fe20000010000 */
[--C-:B------:R-:W-:Y:S02]  /*3e4b0*/  SHF.R.U64 R162, R2, 0x10, R3.reuse ;  /* 0x0000001002a27819 */ /* 0x100fe40000001203 */
[----:B------:R-:W-:Y:S01]  /*3e4c0*/  SHF.R.U32.HI R164, RZ, 0x10, R3 ;  /* 0x00000010ffa47819 */ /* 0x000fe20000011603 */
[----:B------:R-:W-:Y:S02]  /*3e4d0*/  IMAD.IADD R161, R160, 0x1, R161 ;  /* 0x00000001a0a17824 */ /* 0x000fe400078e02a1 */
[----:B------:R-:W-:Y:S01]  /*3e4e0*/  FADD.FTZ R160, R163, R70 ;  /* 0x00000046a3a07221 */ /* 0x000fe20000010000 */
[----:B------:R-:W-:-:S02]  /*3e4f0*/  PRMT R197, R197, 0x5410, R162 ;  /* 0x00005410c5c57816 */ /* 0x000fc400000000a2 */
[----:B------:R-:W-:Y:S01]  /*3e500*/  PRMT R200, R200, 0x5410, R164 ;  /* 0x00005410c8c87816 */ /* 0x000fe200000000a4 */
[----:B------:R1:W-:Y:S01]  /*3e510*/  STG.E desc[UR8][R166.64], R161 ;  /* 0x000000a1a6007986 */ /* 0x0003e2000c101908 */
[----:B------:R-:W-:-:S04]  /*3e520*/  FADD.FTZ R163, R160, R71 ;  /* 0x00000047a0a37221 */ /* 0x000fc80000010000 */
[----:B------:R-:W-:-:S04]  /*3e530*/  FADD.FTZ R160, R163, R72 ;  /* 0x00000048a3a07221 */ /* 0x000fc80000010000 */
[----:B------:R-:W-:-:S04]  /*3e540*/  FADD.FTZ R163, R160, R73 ;  /* 0x00000049a0a37221 */ /* 0x000fc80000010000 */
[----:B------:R-:W-:Y:S01]  /*3e550*/  FADD.FTZ R162, R163, R74 ;  /* 0x0000004aa3a27221 */ /* 0x000fe20000010000 */
[----:B-1----:R-:W-:Y:S06]  /*3e560*/  @!P0 BRA `(.L_x_39268) ;  /* 0x00000000002c8947 */ /* 0x002fec0003800000 */
[----:B------:R-:W0:Y:S01]  /*3e570*/  LDC.64 R160, c[0x0][0x3b8] ;  /* 0x0000ee00ffa07b82 */ /* 0x000e220000000a00 */
        /* <DEDUP_REMOVED lines=10> */
.L_x_39268:
        /* <DEDUP_REMOVED lines=152> */
.L_x_39282:
[----:B------:R-:W-:Y:S01]  /*3efa0*/  ISETP.NE.AND P2, PT, RZ, UR5, PT ;  /* 0x00000005ff007c0c */ /* 0x000fe2000bf45270 */
[C---:B------:R-:W-:Y:S01]  /*3efb0*/  FMUL.FTZ R160, R175.reuse, R175 ;  /* 0x000000afafa07220 */ /* 0x040fe20000410000 */
[----:B01----:R-:W-:Y:S01]  /*3efc0*/  FADD.FTZ R164, R164, R167 ;  /* 0x000000a7a4a47221 */ /* 0x003fe20000010000 */
[----:B------:R-:W0:Y:S01]  /*3efd0*/  @!P1 LDC.64 R198, c[0x0][0x3c8] ;  /* 0x0000f200ffc69b82 */ /* 0x000e220000000a00 */
[----:B------:R-:W-:Y:S02]  /*3efe0*/  FSEL R176, R175, RZ, !P2 ;  /* 0x000000ffafb07208 */ /* 0x000fe40005000000 */
[----:B------:R-:W-:Y:S01]  /*3eff0*/  FSEL R160, R160, RZ, P2 ;  /* 0x000000ffa0a07208 */ /* 0x000fe20001000000 */
[----:B------:R-:W-:Y:S02]  /*3f000*/  FFMA.FTZ R179, R164, R161, UR12 ;  /* 0x0000000ca4b37e23 */ /* 0x000fe400080100a1 */
[C---:B------:R-:W-:Y:S01]  /*3f010*/  FADD.FTZ R162, -R176.reuse, R14 ;  /* 0x0000000eb0a27221 */ /* 0x040fe20000010100 */
[C---:B------:R-:W-:Y:S01]  /*3f020*/  FADD.FTZ R163, -R176.reuse, R15 ;  /* 0x0000000fb0a37221 */ /* 0x040fe20000010100 */
[----:B------:R-:W-:Y:S01]  /*3f030*/  FADD.FTZ R179, R179, R160 ;  /* 0x000000a0b3b37221 */ /* 0x000fe20000010000 */
[----:B------:R-:W1:Y:S01]  /*3f040*/  @!P1 LDC.64 R14, c[0x0][0x3c0] ;  /* 0x0000f000ff0e9b82 */ /* 0x000e620000000a00 */
[C---:B------:R-:W-:Y:S01]  /*3f050*/  FADD.FTZ R164, -R176.reuse, R16 ;  /* 0x00000010b0a47221 */ /* 0x040fe20000010100 */
[C---:B------:R-:W-:Y:S01]  /*3f060*/  FADD.FTZ R165, -R176.reuse, R17 ;  /* 0x00000011b0a57221 */ /* 0x040fe20000010100 */
[C---:B------:R-:W-:Y:S01]  /*3f070*/  FADD.FTZ R160, -R176.reuse, R12 ;  /* 0x0000000cb0a07221 */ /* 0x040fe20000010100 */
[C---:B------:R-:W-:Y:S01]  /*3f080*/  FADD.FTZ R161, -R176.reuse, R13 ;  /* 0x0000000db0a17221 */ /* 0x040fe20000010100 */
[----:B------:R-:W2:Y:S01]  /*3f090*/  MUFU.RSQ R12, R179 ;  /* 0x000000b3000c7308 */ /* 0x000ea20000001400 */
[C---:B------:R-:W-:Y:S01]  /*3f0a0*/  FADD.FTZ R166, -R176.reuse, R18 ;  /* 0x00000012b0a67221 */ /* 0x040fe20000010100 */
[C---:B------:R-:W-:Y:S01]  /*3f0b0*/  FADD.FTZ R167, -R176.reuse, R19 ;  /* 0x00000013b0a77221 */ /* 0x040fe20000010100 */
[----:B------:R-:W3:Y:S01]  /*3f0c0*/  LDC.64 R16, c[0x0][0x428] ;  /* 0x00010a00ff107b82 */ /* 0x000ee20000000a00 */
[C---:B------:R-:W-:Y:S01]  /*3f0d0*/  FADD.FTZ R168, -R176.reuse, R20 ;  /* 0x00000014b0a87221 */ /* 0x040fe20000010100 */
[C---:B------:R-:W-:Y:S01]  /*3f0e0*/  FADD.FTZ R169, -R176.reuse, R21 ;  /* 0x00000015b0a97221 */ /* 0x040fe20000010100 */
[----:B------:R-:W-:Y:S01]  /*3f0f0*/  FADD.FTZ R170, -R176, R22 ;  /* 0x00000016b0aa7221 */ /* 0x000fe20000010100 */
[----:B------:R-:W-:-:S02]  /*3f100*/  HADD2.F32 R18, -RZ, R200.H1_H1 ;  /* 0x300000c8ff127230 */ /* 0x000fc40000004100 */
[C---:B------:R-:W-:Y:S01]  /*3f110*/  FADD.FTZ R23, -R176.reuse, R23 ;  /* 0x00000017b0177221 */ /* 0x040fe20000010100 */
[----:B------:R-:W-:Y:S02]  /*3f120*/  HADD2.F32 R19, -RZ, R180.H1_H1 ;  /* 0x300000b4ff137230 */ /* 0x000fe40000004100 */
        /* <DEDUP_REMOVED lines=10> */
[C---:B------:R-:W-:Y:S01]  /*3f1d0*/  FADD.FTZ R32, -R176.reuse, R32 ;  /* 0x00000020b0207221 */ /* 0x040fe20000010100 */
[C---:B------:R-:W-:Y:S01]  /*3f1e0*/  FADD.FTZ R33, -R176.reuse, R33 ;  /* 0x00000021b0217221 */ /* 0x040fe20000010100 */
[C---:B------:R-:W-:Y:S01]  /*3f1f0*/  FADD.FTZ R34, -R176.reuse, R34 ;  /* 0x00000022b0227221 */ /* 0x040fe20000010100 */
[C---:B------:R-:W-:Y:S01]  /*3f200*/  FADD.FTZ R35, -R176.reuse, R35 ;  /* 0x00000023b0237221 */ /* 0x040fe20000010100 */
[----:B------:R0:W-:Y:S01]  /*3f210*/  @!P1 STG.E desc[UR8][R14.64], R175 ;  /* 0x000000af0e009986 */ /* 0x0001e2000c101908 */
        /* <DEDUP_REMOVED lines=11> */
[----:B0-----:R-:W-:-:S02]  /*3f2d0*/  HADD2.F32 R15, -RZ, R201.H0_H0 ;  /* 0x200000c9ff0f7230 */ /* 0x001fc40000004100 */
        /* <DEDUP_REMOVED lines=31> */
[C---:B--2---:R-:W-:Y:S01]  /*3f4d0*/  FMUL.FTZ R162, R12.reuse, R162 ;  /* 0x000000a20ca27220 */ /* 0x044fe20000410000 */
[----:B------:R-:W-:Y:S02]  /*3f4e0*/  HADD2.F32 R13, -RZ, R200.H0_H0 ;  /* 0x200000c8ff0d7230 */ /* 0x000fe40000004100 */
[C---:B------:R-:W-:Y:S01]  /*3f4f0*/  FMUL.FTZ R163, R12.reuse, R163 ;  /* 0x000000a30ca37220 */ /* 0x040fe20000410000 */
[----:B------:R-:W-:Y:S02]  /*3f500*/  HADD2.F32 R21, -RZ, R180.H0_H0 ;  /* 0x200000b4ff157230 */ /* 0x000fe40000004100 */
[C---:B------:R-:W-:Y:S01]  /*3f510*/  FMUL.FTZ R160, R12.reuse, R160 ;  /* 0x000000a00ca07220 */ /* 0x040fe20000410000 */
[----:B------:R-:W-:Y:S02]  /*3f520*/  HADD2.F32 R22, -RZ, R82.H0_H0 ;  /* 0x20000052ff167230 */ /* 0x000fe40000004100 */
        /* <DEDUP_REMOVED lines=65> */
[----:B---3--:R-:W-:Y:S01]  /*3f940*/  IMAD.WIDE.U32 R18, R144, 0x10, R16 ;  /* 0x0000001090127825 */ /* 0x008fe200078e0010 */
[----:B------:R-:W-:-:S03]  /*3f950*/  SHF.R.U64 R20, R84, 0x10, R85 ;  /* 0x0000001054147819 */ /* 0x000fc60000001255 */
[----:B------:R-:W-:Y:S01]  /*3f960*/  IMAD.WIDE.U32 R202, R154, 0x10, R16 ;  /* 0x000000109aca7825 */ /* 0x000fe200078e0010 */
[----:B------:R-:W-:-:S03]  /*3f970*/  SHF.R.U32.HI R154, RZ, 0x10, R85 ;  /* 0x00000010ff9a7819 */ /* 0x000fc60000011655 */
[----:B0-----:R-:W-:Y:S01]  /*3f980*/  FFMA.FTZ R12, R160, R21, R22 ;  /* 0x00000015a00c7223 */ /* 0x001fe20000010016 */
[----:B------:R-:W-:Y:S01]  /*3f990*/  SHF.R.U32.HI R22, RZ, 0x10, R77 ;  /* 0x00000010ff167819 */ /* 0x000fe2000001164d */
[----:B------:R-:W-:-:S03]  /*3f9a0*/  IMAD.WIDE.U32 R204, R145, 0x10, R16 ;  /* 0x0000001091cc7825 */ /* 0x000fc600078e0010 */
[----:B------:R0:W-:Y:S01]  /*3f9b0*/  STG.E.128 desc[UR8][R18.64], R12 ;  /* 0x0000000c12007986 */ /* 0x0001e2000c101d08 */
        /* <DEDUP_REMOVED lines=9> */
[----:B------:R-:W-:Y:S01]  /*3fa50*/  IMAD.WIDE.U32 R146, R156, 0x10, R16 ;  /* 0x000000109c927825 */ /* 0x000fe200078e0010 */
[----:B------:R-:W-:-:S03]  /*3fa60*/  SHF.R.U64 R156, R80, 0x10, R81 ;  /* 0x00000010509c7819 */ /* 0x000fc60000001251 */
[----:B------:R-:W-:-:S04]  /*3fa70*/  IMAD.WIDE.U32 R148, R157, 0x10, R16 ;  /* 0x000000109d947825 */ /* 0x000fc800078e0010 */
[----:B------:R-:W-:-:S04]  /*3fa80*/  IMAD.WIDE.U32 R150, R158, 0x10, R16 ;  /* 0x000000109e967825 */ /* 0x000fc800078e0010 */
[----:B------:R-:W-:Y:S01]  /*3fa90*/  IMAD.WIDE.U32 R152, R159, 0x10, R16 ;  /* 0x000000109f987825 */ /* 0x000fe200078e0010 */
[----:B------:R-:W-:-:S03]  /*3faa0*/  SHF.R.U64 R16, R76, 0x10, R77 ;  /* 0x000000104c107819 */ /* 0x000fc6000000124d */
[----:B0-----:R-:W-:Y:S02]  /*3fab0*/  HADD2.F32 R14, -RZ, R20.H0_H0 ;  /* 0x20000014ff0e7230 */ /* 0x001fe40000004100 */
[----:B------:R-:W-:Y:S01]  /*3fac0*/  HADD2.F32 R18, -RZ, R22.H0_H0 ;  /* 0x20000016ff127230 */ /* 0x000fe20000004100 */
[----:B------:R-:W-:Y:S01]  /*3fad0*/  SHF.R.U32.HI R22, RZ, 0x10, R79 ;  /* 0x00000010ff167819 */ /* 0x000fe2000001164f */
[----:B------:R-:W-:Y:S01]  /*3fae0*/  HADD2.F32 R20, -RZ, R154.H0_H0 ;  /* 0x2000009aff147230 */ /* 0x000fe20000004100 */
[----:B------:R-:W-:Y:S01]  /*3faf0*/  SHF.R.U32.HI R154, RZ, 0x10, R87 ;  /* 0x00000010ff9a7819 */ /* 0x000fe20000011657 */
[----:B------:R-:W-:Y:S02]  /*3fb00*/  HADD2.F32 R16, -RZ, R16.H0_H0 ;  /* 0x20000010ff107230 */ /* 0x000fe40000004100 */
[--C-:B------:R-:W-:Y:S02]  /*3fb10*/  HADD2.F32 R21, -RZ, R181.reuse.H0_H0 ;  /* 0x200000b5ff157230 */ /* 0x100fe40000004100 */
[----:B------:R-:W-:Y:S01]  /*3fb20*/  FFMA.FTZ R15, R167, R18, R20 ;  /* 0x00000012a70f7223 */ /* 0x000fe20000010014 */
[----:B------:R-:W-:Y:S01]  /*3fb30*/  HADD2.F32 R155, -RZ, R84.H0_H0 ;  /* 0x20000054ff9b7230 */ /* 0x000fe20000004100 */
[----:B------:R-:W-:Y:S01]  /*3fb40*/  SHF.R.U64 R18, R78, 0x10, R79 ;  /* 0x000000104e127819 */ /* 0x000fe2000000124f */
[----:B------:R-:W-:Y:S01]  /*3fb50*/  HADD2.F32 R157, -RZ, R181.H1_H1 ;  /* 0x300000b5ff9d7230 */ /* 0x000fe20000004100 */
[----:B------:R-:W-:Y:S01]  /*3fb60*/  SHF.R.U64 R20, R86, 0x10, R87 ;  /* 0x0000001056147819 */ /* 0x000fe20000001257 */
[----:B------:R-:W-:-:S02]  /*3fb70*/  HADD2.F32 R159, -RZ, R85.H0_H0 ;  /* 0x20000055ff9f7230 */ /* 0x000fc40000004100 */
[----:B------:R-:W-:Y:S01]  /*3fb80*/  FFMA.FTZ R13, R165, R16, R14 ;  /* 0x00000010a50d7223 */ /* 0x000fe2000001000e */
[----:B------:R-:W-:Y:S02]  /*3fb90*/  HADD2.F32 R17, -RZ, R182.H0_H0 ;  /* 0x200000b6ff117230 */ /* 0x000fe40000004100 */
[----:B------:R-:W-:Y:S01]  /*3fba0*/  FFMA.FTZ R12, R164, R21, R155 ;  /* 0x00000015a40c7223 */ /* 0x000fe2000001009b */
[----:B------:R-:W-:Y:S02]  /*3fbb0*/  HADD2.F32 R19, -RZ, R86.H0_H0 ;  /* 0x20000056ff137230 */ /* 0x000fe40000004100 */
[----:B------:R-:W-:Y:S01]  /*3fbc0*/  FFMA.FTZ R14, R166, R157, R159 ;  /* 0x0000009da60e7223 */ /* 0x000fe2000001009f */
[----:B------:R-:W-:Y:S02]  /*3fbd0*/  HADD2.F32 R18, -RZ, R18.H0_H0 ;  /* 0x20000012ff127230 */ /* 0x000fe40000004100 */
[----:B------:R-:W-:Y:S02]  /*3fbe0*/  HADD2.F32 R20, -RZ, R20.H0_H0 ;  /* 0x20000014ff147230 */ /* 0x000fe40000004100 */
[----:B------:R-:W-:Y:S01]  /*3fbf0*/  FFMA.FTZ R16, R168, R17, R19 ;  /* 0x00000011a8107223 */ /* 0x000fe20000010013 */
[----:B------:R-:W-:Y:S01]  /*3fc00*/  HADD2.F32 R19, -RZ, R182.H1_H1 ;  /* 0x300000b6ff137230 */ /* 0x000fe20000004100 */
[----:B------:R-:W-:Y:S01]  /*3fc10*/  STG.E.128 desc[UR8][R204.64], R12 ;  /* 0x0000000ccc007986 */ /* 0x000fe2000c101d08 */
[----:B------:R-:W-:-:S02]  /*3fc20*/  HADD2.F32 R157, -RZ, R87.H0_H0 ;  /* 0x20000057ff9d7230 */ /* 0x000fc40000004100 */
[----:B------:R-:W-:Y:S01]  /*3fc30*/  FFMA.FTZ R17, R169, R18, R20 ;  /* 0x00000012a9117223 */ /* 0x000fe20000010014 */
[----:B------:R-:W-:Y:S02]  /*3fc40*/  HADD2.F32 R21, -RZ, R183.H0_H0 ;  /* 0x200000b7ff157230 */ /* 0x000fe40000004100 */
        /* <DEDUP_REMOVED lines=9> */
[----:B------:R-:W-:Y:S02]  /*3fce0*/  HADD2.F32 R24, -RZ, R184.H1_H1 ;  /* 0x300000b8ff187230 */ /* 0x000fe40000004100 */
[----:B------:R-:W-:Y:S01]  /*3fcf0*/  FFMA.FTZ R21, R25, R156, R158 ;  /* 0x0000009c19157223 */ /* 0x000fe2000001009e */
[----:B------:R-:W-:Y:S01]  /*3fd00*/  HADD2.F32 R25, -RZ, R89.H0_H0 ;  /* 0x20000059ff197230 */ /* 0x000fe20000004100 */
[----:B------:R0:W-:Y:S01]  /*3fd10*/  STG.E.128 desc[UR8][R206.64], R16 ;  /* 0x00000010ce007986 */ /* 0x0001e2000c101d08 */
[----:B------:R-:W-:-:S02]  /*3fd20*/  HADD2.F32 R154, -RZ, R185.H0_H0 ;  /* 0x200000b9ff9a7230 */ /* 0x000fc40000004100 */
[----:B------:R-:W-:Y:S02]  /*3fd30*/  HADD2.F32 R155, -RZ, R121.H1_H1 ;  /* 0x30000079ff9b7230 */ /* 0x000fe40000004100 */
[----:B------:R-:W-:Y:S01]  /*3fd40*/  FFMA.FTZ R22, R26, R23, R25 ;  /* 0x000000171a167223 */ /* 0x000fe20000010019 */
[----:B------:R-:W-:Y:S02]  /*3fd50*/  HADD2.F32 R157, -RZ, R90.H0_H0 ;  /* 0x2000005aff9d7230 */ /* 0x000fe40000004100 */
[----:B------:R-:W-:Y:S01]  /*3fd60*/  FFMA.FTZ R23, R27, R24, R154 ;  /* 0x000000181b177223 */ /* 0x000fe2000001009a */
[----:B------:R-:W-:Y:S02]  /*3fd70*/  HADD2.F32 R159, -RZ, R122.H1_H1 ;  /* 0x3000007aff9f7230 */ /* 0x000fe40000004100 */
[----:B------:R-:W-:Y:S02]  /*3fd80*/  HADD2.F32 R165, -RZ, R91.H0_H0 ;  /* 0x2000005bffa57230 */ /* 0x000fe40000004100 */
[----:B------:R-:W-:Y:S01]  /*3fd90*/  FFMA.FTZ R24, R28, R155, R157 ;  /* 0x0000009b1c187223 */ /* 0x000fe2000001009d */
[----:B------:R-:W-:Y:S01]  /*3fda0*/  HADD2.F32 R156, -RZ, R123.H1_H1 ;  /* 0x3000007bff9c7230 */ /* 0x000fe20000004100 */
[----:B------:R1:W-:Y:S01]  /*3fdb0*/  STG.E.128 desc[UR8][R208.64], R20 ;  /* 0x00000014d0007986 */ /* 0x0003e2000c101d08 */
        /* <DEDUP_REMOVED lines=9> */
[----:B------:R-:W-:Y:S02]  /*3fe50*/  HADD2.F32 R156, -RZ, R186.H1_H1 ;  /* 0x300000baff9c7230 */ /* 0x000fe40000004100 */
[----:B------:R-:W-:Y:S01]  /*3fe60*/  FFMA.FTZ R28, R32, R29, R155 ;  /* 0x0000001d201c7223 */ /* 0x000fe2000001009b */
[----:B------:R-:W-:Y:S01]  /*3fe70*/  HADD2.F32 R157, -RZ, R126.H1_H1 ;  /* 0x3000007eff9d7230 */ /* 0x000fe20000004100 */
[----:B------:R2:W-:Y:S01]  /*3fe80*/  STG.E.128 desc[UR8][R210.64], R24 ;  /* 0x00000018d2007986 */ /* 0x0005e2000c101d08 */
[----:B------:R-:W-:Y:S02]  /*3fe90*/  HADD2.F32 R159, -RZ, R93.H0_H0 ;  /* 0x2000005dff9f7230 */ /* 0x000fe40000004100 */
[----:B------:R-:W-:Y:S01]  /*3fea0*/  FFMA.FTZ R29, R33, R154, R156 ;  /* 0x0000009a211d7223 */ /* 0x000fe2000001009c */
[----:B------:R-:W-:Y:S02]  /*3feb0*/  HADD2.F32 R158, -RZ, R127.H1_H1 ;  /* 0x3000007fff9e7230 */ /* 0x000fe40000004100 */
[----:B------:R-:W-:-:S02]  /*3fec0*/  HADD2.F32 R164, -RZ, R187.H0_H0 ;  /* 0x200000bbffa47230 */ /* 0x000fc40000004100 */
[----:B------:R-:W-:Y:S01]  /*3fed0*/  FFMA.FTZ R30, R34, R157, R159 ;  /* 0x0000009d221e7223 */ /* 0x000fe2000001009f */
[----:B------:R-:W-:Y:S02]  /*3fee0*/  HADD2.F32 R154, -RZ, R129.H1_H1 ;  /* 0x30000081ff9a7230 */ /* 0x000fe40000004100 */
[----:B0-----:R-:W-:Y:S02]  /*3fef0*/  HADD2.F32 R16, -RZ, R188.H0_H0 ;  /* 0x200000bcff107230 */ /* 0x001fe40000004100 */
[----:B------:R-:W-:Y:S01]  /*3ff00*/  FFMA.FTZ R31, R35, R158, R164 ;  /* 0x0000009e231f7223 */ /* 0x000fe200000100a4 */
[----:B------:R-:W-:Y:S02]  /*3ff10*/  HADD2.F32 R17, -RZ, R130.H0_H0 ;  /* 0x20000082ff117230 */ /* 0x000fe40000004100 */
[----:B------:R-:W-:Y:S02]  /*3ff20*/  HADD2.F32 R19, -RZ, R96.H0_H0 ;  /* 0x20000060ff137230 */ /* 0x000fe40000004100 */
[----:B------:R-:W-:Y:S01]  /*3ff30*/  FFMA.FTZ R15, R39, R154, R16 ;  /* 0x0000009a270f7223 */ /* 0x000fe20000010010 */
[----:B------:R-:W-:Y:S01]  /*3ff40*/  HADD2.F32 R18, -RZ, R131.H0_H0 ;  /* 0x20000083ff127230 */ /* 0x000fe20000004100 */
[----:B------:R0:W-:Y:S01]  /*3ff50*/  STG.E.128 desc[UR8][R212.64], R28 ;  /* 0x0000001cd4007986 */ /* 0x0001e2000c101d08 */
[----:B-1----:R-:W-:-:S02]  /*3ff60*/  HADD2.F32 R20, -RZ, R188.H1_H1 ;  /* 0x300000bcff147230 */ /* 0x002fc40000004100 */
[----:B------:R-:W-:Y:S01]  /*3ff70*/  FFMA.FTZ R16, R40, R17, R19 ;  /* 0x0000001128107223 */ /* 0x000fe20000010013 */
[----:B------:R-:W-:Y:S02]  /*3ff80*/  HADD2.F32 R19, -RZ, R130.H1_H1 ;  /* 0x30000082ff137230 */ /* 0x000fe40000004100 */
[----:B------:R-:W-:Y:S02]  /*3ff90*/  HADD2.F32 R21, -RZ, R97.H0_H0 ;  /* 0x20000061ff157230 */ /* 0x000fe40000004100 */
[----:B------:R-:W-:Y:S01]  /*3ffa0*/  FFMA.FTZ R17, R41, R18, R20 ;  /* 0x0000001229117223 */ /* 0x000fe20000010014 */
[----:B------:R-:W-:Y:S02]  /*3ffb0*/  HADD2.F32 R23, -RZ, R132.H0_H0 ;  /* 0x20000084ff177230 */ /* 0x000fe40000004100 */
[----:B--2---:R-:W-:Y:S02]  /*3ffc0*/  HADD2.F32 R25, -RZ, R98.H0_H0 ;  /* 0x20000062ff197230 */ /* 0x004fe40000004100 */
[----:B------:R-:W-:Y:S01]  /*3ffd0*/  FFMA.FTZ R18, R42, R19, R21 ;  /* 0x000000132a127223 */ /* 0x000fe20000010015 */
[----:B------:R-:W-:-:S02]  /*3ffe0*/  HADD2.F32 R22, -RZ, R131.H1_H1 ;  /* 0x30000083ff167230 */ /* 0x000fc40000004100 */
[----:B------:R-:W-:Y:S02]  /*3fff0*/  HADD2.F32 R24, -RZ, R189.H0_H0 ;  /* 0x200000bdff187230 */ /* 0x000fe40000004100 */
[----:B------:R-:W-:Y:S01]  /*40000*/  FFMA.FTZ R20, R44, R23, R25 ;  /* 0x000000172c147223 */ /* 0x000fe20000010019 */
[----:B------:R-:W-:Y:S02]  /*40010*/  HADD2.F32 R26, -RZ, R133.H0_H0 ;  /* 0x20000085ff1a7230 */ /* 0x000fe40000004100 */
[----:B------:R-:W-:Y:S02]  /*40020*/  HADD2.F32 R33, -RZ, R128.H0_H0 ;  /* 0x20000080ff217230 */ /* 0x000fe40000004100 */
[----:B------:R-:W-:Y:S01]  /*40030*/  FFMA.FTZ R19, R43, R22, R24 ;  /* 0x000000162b137223 */ /* 0x000fe20000010018 */
[----:B0-----:R-:W-:Y:S02]  /*40040*/  HADD2.F32 R28, -RZ, R189.H1_H1 ;  /* 0x300000bdff1c7230 */ /* 0x001fe40000004100 */
        /* <DEDUP_REMOVED lines=8> */
[----:B------:R-:W-:-:S02]  /*400d0*/  HADD2.F32 R28, -RZ, R135.H0_H0 ;  /* 0x20000087ff1c7230 */ /* 0x000fc40000004100 */
[----:B------:R-:W-:Y:S02]  /*400e0*/  HADD2.F32 R30, -RZ, R190.H1_H1 ;  /* 0x300000beff1e7230 */ /* 0x000fe40000004100 */
[----:B------:R-:W-:Y:S01]  /*400f0*/  FFMA.FTZ R23, R47, R24, R26 ;  /* 0x000000182f177223 */ /* 0x000fe2000001001a */
[----:B------:R-:W-:Y:S02]  /*40100*/  HADD2.F32 R27, -RZ, R134.H0_H0 ;  /* 0x20000086ff1b7230 */ /* 0x000fe40000004100 */
[----:B------:R-:W-:Y:S02]  /*40110*/  HADD2.F32 R29, -RZ, R100.H0_H0 ;  /* 0x20000064ff1d7230 */ /* 0x000fe40000004100 */
[----:B------:R-:W-:Y:S01]  /*40120*/  FFMA.FTZ R25, R49, R28, R30 ;  /* 0x0000001c31197223 */ /* 0x000fe2000001001e */
[----:B------:R-:W-:Y:S02]  /*40130*/  HADD2.F32 R31, -RZ, R134.H1_H1 ;  /* 0x30000086ff1f7230 */ /* 0x000fe40000004100 */
[----:B------:R-:W-:-:S02]  /*40140*/  HADD2.F32 R33, -RZ, R101.H0_H0 ;  /* 0x20000065ff217230 */ /* 0x000fc40000004100 */
[----:B------:R-:W-:Y:S01]  /*40150*/  FFMA.FTZ R24, R48, R27, R29 ;  /* 0x0000001b30187223 */ /* 0x000fe2000001001d */
[----:B------:R-:W-:Y:S02]  /*40160*/  HADD2.F32 R32, -RZ, R129.H0_H0 ;  /* 0x20000081ff207230 */ /* 0x000fe40000004100 */
[----:B------:R-:W-:Y:S02]  /*40170*/  HADD2.F32 R34, -RZ, R187.H1_H1 ;  /* 0x300000bbff227230 */ /* 0x000fe40000004100 */
[----:B------:R-:W-:Y:S01]  /*40180*/  FFMA.FTZ R26, R50, R31, R33 ;  /* 0x0000001f321a7223 */ /* 0x000fe20000010021 */
[----:B------:R-:W-:Y:S02]  /*40190*/  HADD2.F32 R155, -RZ, R128.H1_H1 ;  /* 0x30000080ff9b7230 */ /* 0x000fe40000004100 */
[----:B------:R-:W-:Y:S02]  /*401a0*/  HADD2.F32 R157, -RZ, R95.H0_H0 ;  /* 0x2000005fff9d7230 */ /* 0x000fe40000004100 */
[----:B------:R-:W-:Y:S01]  /*401b0*/  FFMA.FTZ R13, R37, R32, R34 ;  /* 0x00000020250d7223 */ /* 0x000fe20000010022 */
[----:B------:R-:W-:-:S02]  /*401c0*/  HADD2.F32 R28, -RZ, R135.H1_H1 ;  /* 0x30000087ff1c7230 */ /* 0x000fc40000004100 */
        /* <DEDUP_REMOVED lines=9> */
[----:B------:R-:W-:Y:S01]  /*40260*/  HADD2.F32 R32, -RZ, R137.H0_H0 ;  /* 0x20000089ff207230 */ /* 0x000fe20000004100 */
[----:B------:R0:W-:Y:S01]  /*40270*/  STG.E.128 desc[UR8][R162.64], R16 ;  /* 0x00000010a2007986 */ /* 0x0001e2000c101d08 */
[----:B------:R-:W-:Y:S02]  /*40280*/  HADD2.F32 R34, -RZ, R191.H1_H1 ;  /* 0x300000bfff227230 */ /* 0x000fe40000004100 */
[----:B------:R-:W-:Y:S01]  /*40290*/  FFMA.FTZ R31, R55, R36, R38 ;  /* 0x00000024371f7223 */ /* 0x000fe20000010026 */
[----:B------:R-:W-:Y:S01]  /*402a0*/  HADD2.F32 R33, -RZ, R136.H1_H1 ;  /* 0x30000088ff217230 */ /* 0x000fe20000004100 */
[----:B------:R1:W-:Y:S01]  /*402b0*/  STG.E.128 desc[UR8][R198.64], R20 ;  /* 0x00000014c6007986 */ /* 0x0003e2000c101d08 */
[----:B------:R-:W-:Y:S02]  /*402c0*/  HADD2.F32 R35, -RZ, R103.H0_H0 ;  /* 0x20000067ff237230 */ /* 0x000fe40000004100 */
[----:B------:R-:W-:Y:S01]  /*402d0*/  FFMA.FTZ R29, R53, R32, R34 ;  /* 0x00000020351d7223 */ /* 0x000fe20000010022 */
[--C-:B------:R-:W-:Y:S01]  /*402e0*/  HADD2.F32 R36, -RZ, R139.reuse.H1_H1 ;  /* 0x3000008bff247230 */ /* 0x100fe20000004100 */
[----:B------:R2:W-:Y:S01]  /*402f0*/  STG.E.128 desc[UR8][R200.64], R24 ;  /* 0x00000018c8007986 */ /* 0x0005e2000c101d08 */
[----:B------:R-:W-:-:S02]  /*40300*/  HADD2.F32 R32, -RZ, R139.H0_H0 ;  /* 0x2000008bff207230 */ /* 0x000fc40000004100 */
[----:B------:R-:W-:Y:S01]  /*40310*/  FFMA.FTZ R30, R54, R33, R35 ;  /* 0x00000021361e7223 */ /* 0x000fe20000010023 */
[----:B------:R-:W-:Y:S02]  /*40320*/  HADD2.F32 R33, -RZ, R138.H0_H0 ;  /* 0x2000008aff217230 */ /* 0x000fe40000004100 */
[----:B------:R-:W-:Y:S02]  /*40330*/  HADD2.F32 R35, -RZ, R104.H0_H0 ;  /* 0x20000068ff237230 */ /* 0x000fe40000004100 */
[----:B------:R3:W-:Y:S01]  /*40340*/  STG.E.128 desc[UR8][R202.64], R28 ;  /* 0x0000001cca007986 */ /* 0x0007e2000c101d08 */
[----:B------:R-:W-:Y:S02]  /*40350*/  HADD2.F32 R34, -RZ, R192.H1_H1 ;  /* 0x300000c0ff227230 */ /* 0x000fe40000004100 */
[----:B0-----:R-:W-:Y:S02]  /*40360*/  HADD2.F32 R16, -RZ, R193.H0_H0 ;  /* 0x200000c1ff107230 */ /* 0x001fe40000004100 */
[----:B------:R-:W-:Y:S01]  /*40370*/  FFMA.FTZ R12, R56, R33, R35 ;  /* 0x00000021380c7223 */ /* 0x000fe20000010023 */
[----:B------:R-:W-:-:S02]  /*40380*/  HADD2.F32 R17, -RZ, R140.H0_H0 ;  /* 0x2000008cff117230 */ /* 0x000fc40000004100 */
[----:B------:R-:W-:Y:S01]  /*40390*/  FFMA.FTZ R13, R57, R32, R34 ;  /* 0x00000020390d7223 */ /* 0x000fe20000010022 */
[----:B------:R-:W-:Y:S02]  /*403a0*/  HADD2.F32 R19, -RZ, R106.H0_H0 ;  /* 0x2000006aff137230 */ /* 0x000fe40000004100 */
[----:B------:R-:W-:Y:S01]  /*403b0*/  FFMA.FTZ R15, R59, R36, R16 ;  /* 0x000000243b0f7223 */ /* 0x000fe20000010010 */
[----:B------:R-:W-:Y:S02]  /*403c0*/  HADD2.F32 R18, -RZ, R141.H0_H0 ;  /* 0x2000008dff127230 */ /* 0x000fe40000004100 */
[----:B-1----:R-:W-:Y:S02]  /*403d0*/  HADD2.F32 R20, -RZ, R193.H1_H1 ;  /* 0x300000c1ff147230 */ /* 0x002fe40000004100 */
        /* <DEDUP_REMOVED lines=8> */
[----:B------:R-:W-:Y:S02]  /*40460*/  HADD2.F32 R24, -RZ, R194.H0_H0 ;  /* 0x200000c2ff187230 */ /* 0x000fe40000004100 */
[----:B------:R-:W-:Y:S01]  /*40470*/  FFMA.FTZ R20, R64, R23, R25 ;  /* 0x0000001740147223 */ /* 0x000fe20000010019 */
[----:B------:R-:W-:-:S02]  /*40480*/  HADD2.F32 R26, -RZ, R172.H0_H0 ;  /* 0x200000acff1a7230 */ /* 0x000fc40000004100 */
[----:B---3--:R-:W-:Y:S02]  /*40490*/  HADD2.F32 R28, -RZ, R194.H1_H1 ;  /* 0x300000c2ff1c7230 */ /* 0x008fe40000004100 */
[----:B------:R-:W-:Y:S01]  /*404a0*/  FFMA.FTZ R19, R63, R22, R24 ;  /* 0x000000163f137223 */ /* 0x000fe20000010018 */
[----:B------:R-:W-:Y:S02]  /*404b0*/  HADD2.F32 R23, -RZ, R171.H1_H1 ;  /* 0x300000abff177230 */ /* 0x000fe40000004100 */
[----:B------:R-:W-:Y:S02]  /*404c0*/  HADD2.F32 R25, -RZ, R109.H0_H0 ;  /* 0x2000006dff197230 */ /* 0x000fe40000004100 */
[----:B------:R-:W-:Y:S01]  /*404d0*/  FFMA.FTZ R21, R65, R26, R28 ;  /* 0x0000001a41157223 */ /* 0x000fe2000001001c */
[----:B------:R-:W-:Y:S02]  /*404e0*/  HADD2.F32 R24, -RZ, R172.H1_H1 ;  /* 0x300000acff187230 */ /* 0x000fe40000004100 */
[----:B------:R-:W-:-:S02]  /*404f0*/  HADD2.F32 R26, -RZ, R195.H0_H0 ;  /* 0x200000c3ff1a7230 */ /* 0x000fc40000004100 */
[----:B------:R-:W-:Y:S01]  /*40500*/  FFMA.FTZ R22, R66, R23, R25 ;  /* 0x0000001742167223 */ /* 0x000fe20000010019 */
[----:B------:R-:W-:Y:S02]  /*40510*/  HADD2.F32 R31, -RZ, R173.H1_H1 ;  /* 0x300000adff1f7230 */ /* 0x000fe40000004100 */
[----:B------:R-:W-:Y:S02]  /*40520*/  HADD2.F32 R33, -RZ, R111.H0_H0 ;  /* 0x2000006fff217230 */ /* 0x000fe40000004100 */
[----:B------:R-:W-:Y:S01]  /*40530*/  FFMA.FTZ R23, R67, R24, R26 ;  /* 0x0000001843177223 */ /* 0x000fe2000001001a */
[----:B------:R-:W-:Y:S02]  /*40540*/  HADD2.F32 R28, -RZ, R174.H0_H0 ;  /* 0x200000aeff1c7230 */ /* 0x000fe40000004100 */
[----:B------:R-:W-:Y:S02]  /*40550*/  HADD2.F32 R30, -RZ, R195.H1_H1 ;  /* 0x300000c3ff1e7230 */ /* 0x000fe40000004100 */
[----:B------:R-:W-:Y:S01]  /*40560*/  FFMA.FTZ R26, R70, R31, R33 ;  /* 0x0000001f461a7223 */ /* 0x000fe20000010021 */
[----:B------:R-:W-:Y:S01]  /*40570*/  HADD2.F32 R27, -RZ, R173.H0_H0 ;  /* 0x200000adff1b7230 */ /* 0x000fe20000004100 */
[----:B------:R-:W0:Y:S01]  /*40580*/  LDC.64 R32, c[0x0][0x380] ;  /* 0x0000e000ff207b82 */ /* 0x000e220000000a00 */
[----:B------:R-:W-:-:S02]  /*40590*/  HADD2.F32 R29, -RZ, R110.H0_H0 ;  /* 0x2000006eff1d7230 */ /* 0x000fc40000004100 */
[----:B------:R-:W-:Y:S01]  /*405a0*/  FFMA.FTZ R25, R69, R28, R30 ;  /* 0x0000001c45197223 */ /* 0x000fe2000001001e */
[----:B------:R-:W-:Y:S02]  /*405b0*/  HADD2.F32 R37, -RZ, R138.H1_H1 ;  /* 0x3000008aff257230 */ /* 0x000fe40000004100 */
        /* <DEDUP_REMOVED lines=9> */
[----:B------:R1:W-:Y:S01]  /*40650*/  STG.E.128 desc[UR8][R144.64], R12 ;  /* 0x0000000c90007986 */ /* 0x0003e2000c101d08 */
[----:B------:R-:W-:Y:S02]  /*40660*/  HADD2.F32 R36, -RZ, R196.H1_H1 ;  /* 0x300000c4ff247230 */ /* 0x000fe40000004100 */
[----:B------:R-:W-:Y:S01]  /*40670*/  FFMA.FTZ R28, R72, R29, R31 ;  /* 0x0000001d481c7223 */ /* 0x000fe2000001001f */
[----:B------:R-:W-:Y:S01]  /*40680*/  HADD2.F32 R35, -RZ, R177.H1_H1 ;  /* 0x300000b1ff237230 */ /* 0x000fe20000004100 */
[----:B------:R1:W-:Y:S01]  /*40690*/  STG.E.128 desc[UR8][R146.64], R16 ;  /* 0x0000001092007986 */ /* 0x0003e2000c101d08 */
[----:B------:R-:W-:-:S02]  /*406a0*/  HADD2.F32 R37, -RZ, R113.H0_H0 ;  /* 0x20000071ff257230 */ /* 0x000fc40000004100 */
[----:B------:R-:W-:Y:S01]  /*406b0*/  FFMA.FTZ R29, R73, R34, R36 ;  /* 0x00000022491d7223 */ /* 0x000fe20000010024 */
[----:B------:R-:W-:Y:S01]  /*406c0*/  HADD2.F32 R38, -RZ, R178.H1_H1 ;  /* 0x300000b2ff267230 */ /* 0x000fe20000004100 */
[----:B------:R1:W-:Y:S01]  /*406d0*/  STG.E.128 desc[UR8][R148.64], R20 ;  /* 0x0000001494007986 */ /* 0x0003e2000c101d08 */
[----:B------:R-:W-:Y:S02]  /*406e0*/  HADD2.F32 R40, -RZ, R197.H0_H0 ;  /* 0x200000c5ff287230 */ /* 0x000fe40000004100 */
[----:B------:R-:W-:Y:S01]  /*406f0*/  FFMA.FTZ R30, R74, R35, R37 ;  /* 0x000000234a1e7223 */ /* 0x000fe20000010025 */
[----:B0-----:R-:W-:Y:S01]  /*40700*/  LEA R125, R32, R125, 0x2 ;  /* 0x0000007d207d7211 */ /* 0x001fe200078e10ff */
[----:B------:R1:W-:Y:S01]  /*40710*/  STG.E.128 desc[UR8][R150.64], R24 ;  /* 0x0000001896007986 */ /* 0x0003e2000c101d08 */
[----:B------:R-:W-:Y:S02]  /*40720*/  FFMA.FTZ R31, R75, R38, R40 ;  /* 0x000000264b1f7223 */ /* 0x000fe40000010028 */
[----:B------:R-:W-:-:S03]  /*40730*/  ISETP.GE.AND P1, PT, R125, R33, PT ;  /* 0x000000217d00720c */ /* 0x000fc60003f26270 */
[----:B------:R1:W-:Y:S10]  /*40740*/  STG.E.128 desc[UR8][R152.64], R28 ;  /* 0x0000001c98007986 */ /* 0x0003f4000c101d08 */
[----:B------:R-:W-:Y:S05]  /*40750*/  @!P1 BRA `(.L_x_39270) ;  /* 0xfffffc0c002c9947 */ /* 0x000fea000383ffff */
[----:B------:R-:W-:Y:S05]  /*40760*/  BSYNC B0 ;  /* 0x0000000000007941 */ /* 0x000fea0003800000 */
.L_x_38260:
[----:B------:R-:W-:Y:S05]  /*40770*/  EXIT ;  /* 0x000000000000794d */ /* 0x000fea0003800000 */
.L_x_39269:
        /* <DEDUP_REMOVED lines=8> */
.L_x_39272:
[----:B------:R-:W-:Y:S05]  /*40800*/  BSYNC B1 ;  /* 0x0000000000017941 */ /* 0x000fea0003800000 */
.L_x_39271:
        /* <DEDUP_REMOVED lines=9> */
.L_x_39273:
[----:B------:R-:W-:Y:S01]  /*408a0*/  HFMA2 R170, -RZ, RZ, 0, 2.384185791015625e-07 ;  /* 0x00000004ffaa7431 */ /* 0x000fe200000001ff */
[----:B------:R-:W-:-:S05]  /*408b0*/  MOV R160, R167 ;  /* 0x000000a700a07202 */ /* 0x000fca0000000f00 */
[----:B------:R-:W-:-:S04]  /*408c0*/  FADD.FTZ R164, R163, R160 ;  /* 0x000000a0a3a47221 */ /* 0x000fc80000010000 */
[----:B------:R-:W-:-:S07]  /*408d0*/  IMAD.MOV.U32 R169, RZ, RZ, R164 ;  /* 0x000000ffffa97224 */ /* 0x000fce00078e00a4 */
[----:B------:R-:W-:Y:S05]  /*408e0*/  WARPSYNC.COLLECTIVE R168, `(.L_x_39274) ;  /* 0x00000000a8087348 */ /* 0x000fea0003c00000 */
[----:B------:R0:W1:Y:S02]  /*408f0*/  SHFL.BFLY P2, R167, R169, R170, R179 ;  /* 0x0c0000aaa9a77389 */ /* 0x00006400000400b3 */
[----:B01----:R-:W-:Y:S05]  /*40900*/  ENDCOLLECTIVE ;  /* 0x000000000000791b */ /* 0x003fea0003800000 */
.L_x_39274:
        /* <DEDUP_REMOVED lines=8> */
.L_x_39275:
[----:B------:R-:W-:Y:S01]  /*40990*/  HFMA2 R170, -RZ, RZ, 0, 9.5367431640625e-07 ;  /* 0x00000010ffaa7431 */ /* 0x000fe200000001ff */
[----:B------:R-:W-:-:S05]  /*409a0*/  MOV R160, R167 ;  /* 0x000000a700a07202 */ /* 0x000fca0000000f00 */
[----:B------:R-:W-:-:S04]  /*409b0*/  FADD.FTZ R166, R165, R160 ;  /* 0x000000a0a5a67221 */ /* 0x000fc80000010000 */
[----:B------:R-:W-:-:S07]  /*409c0*/  IMAD.MOV.U32 R169, RZ, RZ, R166 ;  /* 0x000000ffffa97224 */ /* 0x000fce00078e00a6 */
[----:B------:R-:W-:Y:S05]  /*409d0*/  WARPSYNC.COLLECTIVE R168, `(.L_x_39276) ;  /* 0x00000000a8087348 */ /* 0x000fea0003c00000 */
[----:B------:R0:W1:Y:S02]  /*409e0*/  SHFL.BFLY P2, R167, R169, R170, R179 ;  /* 0x0c0000aaa9a77389 */ /* 0x00006400000400b3 */
[----:B01----:R-:W-:Y:S05]  /*409f0*/  ENDCOLLECTIVE ;  /* 0x000000000000791b */ /* 0x003fea0003800000 */
.L_x_39276:
[----:B------:R-:W-:Y:S01]  /*40a00*/  MOV R170, 0x1 ;  /* 0x0000000100aa7802 */ /* 0x000fe20000000f00 */
        /* <DEDUP_REMOVED lines=134> */
.L_x_39277:
[----:B------:R-:W-:Y:S02]  /*41270*/  IMAD.MOV.U32 R170, RZ, RZ, 0x2 ;  /* 0x00000002ffaa7424 */ /* 0x000fe400078e00ff */
[----:B------:R-:W-:-:S04]  /*41280*/  IMAD.MOV.U32 R163, RZ, RZ, R167 ;  /* 0x000000ffffa37224 */ /* 0x000fc800078e00a7 */
[----:B------:R-:W-:-:S05]  /*41290*/  FADD.FTZ R163, R160, R163 ;  /* 0x000000a3a0a37221 */ /* 0x000fca0000010000 */
[----:B------:R-:W-:-:S07]  /*412a0*/  MOV R169, R163 ;  /* 0x000000a300a97202 */ /* 0x000fce0000000f00 */
[----:B------:R-:W-:Y:S05]  /*412b0*/  WARPSYNC.COLLECTIVE R168, `(.L_x_39278) ;  /* 0x00000000a8087348 */ /* 0x000fea0003c00000 */
[----:B------:R0:W1:Y:S02]  /*412c0*/  SHFL.BFLY P2, R167, R169, R170, R179 ;  /* 0x0c0000aaa9a77389 */ /* 0x00006400000400b3 */
[----:B01----:R-:W-:Y:S05]  /*412d0*/  ENDCOLLECTIVE ;  /* 0x000000000000791b */ /* 0x003fea0003800000 */
.L_x_39278:
[----:B------:R-:W-:Y:S01]  /*412e0*/  HFMA2 R170, -RZ, RZ, 0, 2.384185791015625e-07 ;  /* 0x00000004ffaa7431 */ /* 0x000fe200000001ff */
[----:B------:R-:W-:-:S05]  /*412f0*/  MOV R162, R167 ;  /* 0x000000a700a27202 */ /* 0x000fca0000000f00 */
[----:B------:R-:W-:-:S04]  /*41300*/  FADD.FTZ R162, R163, R162 ;  /* 0x000000a2a3a27221 */ /* 0x000fc80000010000 */
[----:B------:R-:W-:-:S07]  /*41310*/  IMAD.MOV.U32 R169, RZ, RZ, R162 ;  /* 0x000000ffffa97224 */ /* 0x000fce00078e00a2 */
[----:B------:R-:W-:Y:S05]  /*41320*/  WARPSYNC.COLLECTIVE R168, `(.L_x_39279) ;  /* 0x00000000a8087348 */ /* 0x000fea0003c00000 */
[----:B------:R0:W1:Y:S02]  /*41330*/  SHFL.BFLY P2, R167, R169, R170, R179 ;  /* 0x0c0000aaa9a77389 */ /* 0x00006400000400b3 */
[----:B01----:R-:W-:Y:S05]  /*41340*/  ENDCOLLECTIVE ;  /* 0x000000000000791b */ /* 0x003fea0003800000 */
.L_x_39279:
[----:B------:R-:W-:Y:S02]  /*41350*/  IMAD.MOV.U32 R170, RZ, RZ, 0x8 ;  /* 0x00000008ffaa7424 */ /* 0x000fe400078e00ff */
[----:B------:R-:W-:-:S04]  /*41360*/  IMAD.MOV.U32 R165, RZ, RZ, R167 ;  /* 0x000000ffffa57224 */ /* 0x000fc800078e00a7 */
[----:B------:R-:W-:-:S05]  /*41370*/  FADD.FTZ R165, R162, R165 ;  /* 0x000000a5a2a57221 */ /* 0x000fca0000010000 */
[----:B------:R-:W-:-:S07]  /*41380*/  MOV R169, R165 ;  /* 0x000000a500a97202 */ /* 0x000fce0000000f00 */
[----:B------:R-:W-:Y:S05]  /*41390*/  WARPSYNC.COLLECTIVE R168, `(.L_x_39280) ;  /* 0x00000000a8087348 */ /* 0x000fea0003c00000 */
[----:B------:R0:W1:Y:S02]  /*413a0*/  SHFL.BFLY P2, R167, R169, R170, R179 ;  /* 0x0c0000aaa9a77389 */ /* 0x00006400000400b3 */
[----:B01----:R-:W-:Y:S05]  /*413b0*/  ENDCOLLECTIVE ;  /* 0x000000000000791b */ /* 0x003fea0003800000 */
.L_x_39280:
[----:B------:R-:W-:Y:S01]  /*413c0*/  HFMA2 R170, -RZ, RZ, 0, 9.5367431640625e-07 ;  /* 0x00000010ffaa7431 */ /* 0x000fe200000001ff */
[----:B------:R-:W-:-:S05]  /*413d0*/  MOV R164, R167 ;  /* 0x000000a700a47202 */ /* 0x000fca0000000f00 */
[----:B------:R-:W-:-:S04]  /*413e0*/  FADD.FTZ R164, R165, R164 ;  /* 0x000000a4a5a47221 */ /* 0x000fc80000010000 */
[----:B------:R-:W-:-:S07]  /*413f0*/  IMAD.MOV.U32 R169, RZ, RZ, R164 ;  /* 0x000000ffffa97224 */ /* 0x000fce00078e00a4 */
[----:B------:R-:W-:Y:S05]  /*41400*/  WARPSYNC.COLLECTIVE R168, `(.L_x_39281) ;  /* 0x00000000a8087348 */ /* 0x000fea0003c00000 */
[----:B------:R0:W1:Y:S02]  /*41410*/  SHFL.BFLY P2, R167, R169, R170, R179 ;  /* 0x0c0000aaa9a77389 */ /* 0x00006400000400b3 */
[----:B01----:R-:W-:Y:S05]  /*41420*/  ENDCOLLECTIVE ;  /* 0x000000000000791b */ /* 0x003fea0003800000 */
.L_x_39281:
[----:B------:R-:W-:Y:S05]  /*41430*/  BRA `(.L_x_39282) ;  /* 0xffffffd800d87947 */ /* 0x000fea000383ffff */
.L_x_39283:
        /* <DEDUP_REMOVED lines=12> */
.L_x_43923:


//--------------------- .text._ZN10layer_norm31ln_parallel_residual_fwd_kernelINS_13Kernel_traitsIfffffjLj2048ELj1ELj4ELj1ELj16ENS_18Kernel_traits_baseILj2048EfffffjLj128EEEEELb0ELb0ELb0EEEvNS_9FwdParamsE --------------------------
	.section	.text._ZN10layer_norm31ln_parallel_residual_fwd_kernelINS_13Kernel_traitsIfffffjLj2048ELj1ELj4ELj1ELj16ENS_18Kernel_traits_baseILj2048EfffffjLj128EEEEELb0ELb0ELb0EEEvNS_9FwdParamsE,"ax",@progbits
	.align	128
        .global         _ZN10layer_norm31ln_parallel_residual_fwd_kernelINS_13Kernel_traitsIfffffjLj2048ELj1ELj4ELj1ELj16ENS_18Kernel_traits_baseILj2048EfffffjLj128EEEEELb0ELb0ELb0EEEvNS_9FwdParamsE
        .type           _ZN10layer_norm31ln_parallel_residual_fwd_kernelINS_13Kernel_traitsIfffffjLj2048ELj1ELj4ELj1ELj16ENS_18Kernel_traits_baseILj2048EfffffjLj128EEEEELb0ELb0ELb0EEEvNS_9FwdParamsE,@function
        .size           _ZN10layer_norm31ln_parallel_residual_fwd_kernelINS_13Kernel_traitsIfffffjLj2048ELj1ELj4ELj1ELj16ENS_18Kernel_traits_baseILj2048EfffffjLj128EEEEELb0ELb0ELb0EEEvNS_9FwdParamsE,(.L_x_43924 - _ZN10layer_norm31ln_parallel_residual_fwd_kernelINS_13Kernel_traitsIfffffjLj2048ELj1ELj4ELj1ELj16ENS_18Kernel_traits_baseILj2048EfffffjLj128EEEEELb0ELb0ELb0EEEvNS_9FwdParamsE)
        .other          _ZN10layer_norm31ln_parallel_residual_fwd_kernelINS_13Kernel_traitsIfffffjLj2048ELj1ELj4ELj1ELj16ENS_18Kernel_traits_baseILj2048EfffffjLj128EEEEELb0ELb0ELb0EEEvNS_9FwdParamsE,@"STO_CUDA_ENTRY STV_DEFAULT"
_ZN10layer_norm31ln_parallel_residual_fwd_kernelINS_13Kernel_traitsIfffffjLj2048ELj1ELj4ELj1ELj16ENS_18Kernel_traits_baseILj2048EfffffjLj128EEEEELb0ELb0ELb0EEEvNS_9FwdParamsE:
.text._ZN10layer_norm31ln_parallel_residual_fwd_kernelINS_13Kernel_traitsIfffffjLj2048ELj1ELj4ELj1ELj16ENS_18Kernel_traits_baseILj2048EfffffjLj128EEEEELb0ELb0ELb0EEEvNS_9FwdParamsE:
        /* <DEDUP_REMOVED lines=31> */
[----:B------:R-:W4:Y:S01]  /*01f0*/  LDL.64 R34, [R1+0x118] ;  /* 0x0001180001227983 */ /* 0x000f220000100a00 */
[----:B------:R-:W-:-:S03]  /*0200*/  ISETP.GE.U32.AND P5, PT, R0, 0x20, PT ;  /* 0x000000200000780c */ /* 0x000fc60003fa6070 */
[----:B------:R-:W4:Y:S01]  /*0210*/  LDL.64 R56, [R1+0x130] ;  /* 0x0001300001387983 */ /* 0x000f220000100a00 */
[----:B------:R-:W1:Y:S01]  /*0220*/  LDC.64 R12, c[0x0][0x3d0] ;  /* 0x0000f400ff0c7b82 */ /* 0x000e620000000a00 */
[C---:B------:R-:W-:Y:S02]  /*0230*/  ISETP.GE.U32.AND P0, PT, R0.reuse, 0x40, PT ;  /* 0x000000400000780c */ /* 0x040fe40003f06070 */
[----:B------:R-:W4:Y:S04]  /*0240*/  LDL.64 R58, [R1+0x138] ;  /* 0x00013800013a7983 */ /* 0x000f280000100a00 */
[----:B------:R-:W4:Y:S01]  /*0250*/  LDL.64 R52, [R1+0x120] ;  /* 0x0001200001347983 */ /* 0x000f220000100a00 */
[----:B------:R-:W1:Y:S01]  /*0260*/  LDC.64 R14, c[0x0][0x3d8] ;  /* 0x0000f600ff0e7b82 */ /* 0x000e620000000a00 */
[----:B------:R-:W-:-:S02]  /*0270*/  ISETP.GE.U32.AND P1, PT, R0, 0x60, PT ;  /* 0x000000600000780c */ /* 0x000fc40003f26070 */
[----:B------:R-:W4:Y:S05]  /*0280*/  LDL.64 R54, [R1+0x128] ;  /* 0x0001280001367983 */ /* 0x000f2a0000100a00 */
[----:B------:R-:W1:Y:S01]  /*0290*/  LDC.64 R18, c[0x0][0x3d8] ;  /* 0x0000f600ff127b82 */ /* 0x000e620000000a00 */
[----:B0-----:R-:W-:Y:S01]  /*02a0*/  @P5 IMAD.WIDE.U32 R4, R2, 0x10, R4 ;  /* 0x0000001002045825 */ /* 0x001fe200078e0004 */
[----:B------:R-:W-:Y:S01]  /*02b0*/  ISETP.GE.U32.AND P2, PT, R0, 0x80, PT ;  /* 0x000000800000780c */ /* 0x000fe20003f46070 */
[----:B------:R-:W4:Y:S02]  /*02c0*/  LDL.64 R40, [R1+0x100] ;  /* 0x0001000001287983 */ /* 0x000f240000100a00 */
[C---:B-1----:R-:W-:Y:S01]  /*02d0*/  @P5 IMAD.WIDE.U32 R6, R2.reuse, 0x10, R6 ;  /* 0x0000001002065825 */ /* 0x042fe200078e0006 */
[----:B------:R-:W-:Y:S01]  /*02e0*/  @P5 LOP3.LUT R2, R2, 0x20, RZ, 0xfc, !PT ;  /* 0x0000002002025812 */ /* 0x000fe200078efcff */
[----:B------:R-:W4:Y:S01]  /*02f0*/  LDL.64 R42, [R1+0x108] ;  /* 0x00010800012a7983 */ /* 0x000f220000100a00 */
[----:B------:R-:W0:Y:S03]  /*0300*/  LDC.64 R16, c[0x0][0x3d0] ;  /* 0x0000f400ff107b82 */ /* 0x000e260000000a00 */
[C---:B------:R-:W-:Y:S01]  /*0310*/  @P0 IMAD.WIDE.U32 R8, R2.reuse, 0x10, R8 ;  /* 0x0000001002080825 */ /* 0x040fe200078e0008 */
[----:B------:R-:W4:Y:S03]  /*0320*/  LDL.64 R36, [R1+0xf0] ;  /* 0x0000f00001247983 */ /* 0x000f260000100a00 */
[C---:B------:R-:W-:Y:S01]  /*0330*/  @P0 IMAD.WIDE.U32 R10, R2.reuse, 0x10, R10 ;  /* 0x00000010020a0825 */ /* 0x040fe200078e000a */
[----:B------:R-:W1:Y:S01]  /*0340*/  LDC.64 R20, c[0x0][0x3d0] ;  /* 0x0000f400ff147b82 */ /* 0x000e620000000a00 */
[----:B------:R-:W4:Y:S02]  /*0350*/  LDL.64 R38, [R1+0xf8] ;  /* 0x0000f80001267983 */ /* 0x000f240000100a00 */
[----:B------:R-:W-:-:S04]  /*0360*/  @P0 VIADD R2, R2, 0x20 ;  /* 0x0000002002020836 */ /* 0x000fc80000000000 */
[C---:B------:R-:W-:Y:S01]  /*0370*/  @P1 IMAD.WIDE.U32 R12, R2.reuse, 0x10, R12 ;  /* 0x00000010020c1825 */ /* 0x040fe200078e000c */
[----:B------:R-:W1:Y:S03]  /*0380*/  LDC.64 R22, c[0x0][0x3d8] ;  /* 0x0000f600ff167b82 */ /* 0x000e660000000a00 */
[C---:B------:R-:W-:Y:S01]  /*0390*/  @P1 IMAD.WIDE.U32 R14, R2.reuse, 0x10, R14 ;  /* 0x00000010020e1825 */ /* 0x040fe200078e000e */
[----:B------:R-:W-:-:S05]  /*03a0*/  @P1 IADD3 R2, PT, PT, R2, 0x20, RZ ;  /* 0x0000002002021810 */ /* 0x000fca0007ffe0ff */
[----:B------:R-:W-:Y:S01]  /*03b0*/  @P2 IMAD.WIDE.U32 R18, R2, 0x10, R18 ;  /* 0x0000001002122825 */ /* 0x000fe200078e0012 */
[----:B--2---:R2:W2:Y:S04]  /*03c0*/  @P0 LDG.E.128 R24, desc[UR6][R8.64] ;  /* 0x0000000608180981 */ /* 0x0044a8000c1e1d00 */
[----:B---3--:R3:W3:Y:S04]  /*03d0*/  @P0 LDG.E.128 R44, desc[UR6][R10.64] ;  /* 0x000000060a2c0981 */ /* 0x0086e8000c1e1d00 */
[----:B----4-:R4:W4:Y:S01]  /*03e0*/  @P1 LDG.E.128 R28, desc[UR6][R12.64] ;  /* 0x000000060c1c1981 */ /* 0x010922000c1e1d00 */
[----:B------:R-:W-:Y:S01]  /*03f0*/  ISETP.GE.U32.AND P3, PT, R0, 0xa0, PT ;  /* 0x000000a00000780c */ /* 0x000fe20003f66070 */
[----:B0-----:R-:W-:-:S02]  /*0400*/  @P2 IMAD.WIDE.U32 R16, R2, 0x10, R16 ;  /* 0x0000001002102825 */ /* 0x001fc400078e0010 */
[----:B------:R-:W4:Y:S04]  /*0410*/  @P2 LDG.E.128 R32, desc[UR6][R18.64] ;  /* 0x0000000612202981 */ /* 0x000f28000c1e1d00 */
[----:B------:R0:W4:Y:S01]  /*0420*/  @P1 LDG.E.128 R56, desc[UR6][R14.64] ;  /* 0x000000060e381981 */ /* 0x000122000c1e1d00 */
[----:B------:R-:W-:Y:S01]  /*0430*/  @P2 IADD3 R2, PT, PT, R2, 0x20, RZ ;  /* 0x0000002002022810 */ /* 0x000fe20007ffe0ff */
[----:B--2---:R-:W2:Y:S04]  /*0440*/  LDC.64 R8, c[0x0][0x3d8] ;  /* 0x0000f600ff087b82 */ /* 0x004ea80000000a00 */
[C---:B-1----:R-:W-:Y:S01]  /*0450*/  @P3 IMAD.WIDE.U32 R20, R2.reuse, 0x10, R20 ;  /* 0x0000001002143825 */ /* 0x042fe200078e0014 */
[----:B------:R1:W2:Y:S04]  /*0460*/  @P2 LDG.E.128 R52, desc[UR6][R16.64] ;  /* 0x0000000610342981 */ /* 0x0002a8000c1e1d00 */
[----:B------:R0:W-:Y:S01]  /*0470*/  @P0 STL.64 [R1+0x160], R24 ;  /* 0x0001601801000387 */ /* 0x0001e20000100a00 */
[----:B------:R-:W-:Y:S01]  /*0480*/  @P3 IMAD.WIDE.U32 R22, R2, 0x10, R22 ;  /* 0x0000001002163825 */ /* 0x000fe200078e0016 */
[----:B---3--:R-:W3:Y:S02]  /*0490*/  LDC.64 R10, c[0x0][0x3d0] ;  /* 0x0000f400ff0a7b82 */ /* 0x008ee40000000a00 */
[----:B------:R1:W-:Y:S04]  /*04a0*/  @P0 STL.64 [R1+0x168], R26 ;  /* 0x0001681a01000387 */ /* 0x0003e80000100a00 */
[----:B------:R-:W2:Y:S02]  /*04b0*/  LDL.64 R48, [R1+0xe0] ;  /* 0x0000e00001307983 */ /* 0x000ea40000100a00 */
[----:B----4-:R-:W4:Y:S02]  /*04c0*/  LDC.64 R12, c[0x0][0x3d8] ;  /* 0x0000f600ff0c7b82 */ /* 0x010f240000000a00 */
[----:B------:R-:W2:Y:S04]  /*04d0*/  LDL.64 R50, [R1+0xe8] ;  /* 0x0000e80001327983 */ /* 0x000ea80000100a00 */
[----:B------:R1:W-:Y:S02]  /*04e0*/  @P0 STL.64 [R1+0x150], R44 ;  /* 0x0001502c01000387 */ /* 0x0003e40000100a00 */
[----:B0-----:R-:W0:Y:S02]  /*04f0*/  LDC.64 R24, c[0x0][0x3d0] ;  /* 0x0000f400ff187b82 */ /* 0x001e240000000a00 */
[----:B------:R1:W-:Y:S04]  /*0500*/  @P0 STL.64 [R1+0x158], R46 ;  /* 0x0001582e01000387 */ /* 0x0003e80000100a00 */
[----:B------:R3:W4:Y:S02]  /*0510*/  @P3 LDG.E.128 R40, desc[UR6][R20.64] ;  /* 0x0000000614283981 */ /* 0x000724000c1e1d00 */
[----:B-1----:R-:W1:Y:S02]  /*0520*/  LDC.64 R26, c[0x0][0x3d8] ;  /* 0x0000f600ff1a7b82 */ /* 0x002e640000000a00 */
[----:B------:R-:W4:Y:S04]  /*0530*/  LDL.64 R44, [R1+0xd0] ;  /* 0x0000d000012c7983 */ /* 0x000f280000100a00 */
[----:B------:R-:W4:Y:S01]  /*0540*/  LDL.64 R46, [R1+0xd8] ;  /* 0x0000d800012e7983 */ /* 0x000f220000100a00 */
[----:B------:R-:W-:Y:S01]  /*0550*/  ISETP.GE.U32.AND P0, PT, R0, 0xc0, PT ;  /* 0x000000c00000780c */ /* 0x000fe20003f06070 */
[----:B------:R-:W-:Y:S01]  /*0560*/  @P3 VIADD R2, R2, 0x20 ;  /* 0x0000002002023836 */ /* 0x000fe20000000000 */
[C---:B------:R-:W-:Y:S01]  /*0570*/  ISETP.GE.U32.AND P6, PT, R0.reuse, 0x100, PT ;  /* 0x000001000000780c */ /* 0x040fe20003fc6070 */
[----:B------:R3:W-:Y:S01]  /*0580*/  @P1 STL.64 [R1+0x140], R28 ;  /* 0x0001401c01001387 */ /* 0x0007e20000100a00 */
[----:B------:R-:W4:Y:S03]  /*0590*/  LDC.64 R14, c[0x0][0x3d8] ;  /* 0x0000f600ff0e7b82 */ /* 0x000f260000000a00 */
[----:B------:R-:W-:Y:S04]  /*05a0*/  @P1 STL.64 [R1+0x148], R30 ;  /* 0x0001481e01001387 */ /* 0x000fe80000100a00 */
[----:B------:R3:W-:Y:S01]  /*05b0*/  @P2 STL.64 [R1+0x110], R32 ;  /* 0x0001102001002387 */ /* 0x0007e20000100a00 */
[----:B------:R-:W-:Y:S01]  /*05c0*/  ISETP.GE.U32.AND P4, PT, R0, 0x120, PT ;  /* 0x000001200000780c */ /* 0x000fe20003f86070 */
[----:B------:R-:W4:Y:S02]  /*05d0*/  LDC.64 R16, c[0x0][0x3d0] ;  /* 0x0000f400ff107b82 */ /* 0x000f240000000a00 */
[----:B------:R0:W-:Y:S04]  /*05e0*/  @P2 STL.64 [R1+0x118], R34 ;  /* 0x0001182201002387 */ /* 0x0001e80000100a00 */
[----:B------:R1:W4:Y:S02]  /*05f0*/  @P3 LDG.E.128 R36, desc[UR6][R22.64] ;  /* 0x0000000616243981 */ /* 0x000324000c1e1d00 */
[----:B---3--:R-:W3:Y:S02]  /*0600*/  LDC.64 R28, c[0x0][0x3d0] ;  /* 0x0000f400ff1c7b82 */ /* 0x008ee40000000a00 */
[----:B------:R-:W4:Y:S04]  /*0610*/  LDL.64 R32, [R1+0xc0] ;  /* 0x0000c00001207983 */ /* 0x000f280000100a00 */
[----:B0-----:R-:W4:Y:S01]  /*0620*/  LDL.64 R34, [R1+0xc8] ;  /* 0x0000c80001227983 */ /* 0x001f220000100a00 */
[----:B------:R-:W-:Y:S01]  /*0630*/  @P0 IMAD.WIDE.U32 R24, R2, 0x10, R24 ;  /* 0x0000001002180825 */ /* 0x000fe200078e0018 */
[----:B------:R-:W0:Y:S02]  /*0640*/  LDC.64 R30, c[0x0][0x3d0] ;  /* 0x0000f400ff1e7b82 */ /* 0x000e240000000a00 */
[----:B------:R-:W-:Y:S04]  /*0650*/  @P1 STL.64 [R1+0x130], R56 ;  /* 0x0001303801001387 */ /* 0x000fe80000100a00 */
[----:B------:R-:W-:Y:S01]  /*0660*/  @P1 STL.64 [R1+0x138], R58 ;  /* 0x0001383a01001387 */ /* 0x000fe20000100a00 */
[----:B------:R-:W-:Y:S01]  /*0670*/  ISETP.GE.U32.AND P1, PT, R0, 0xe0, PT ;  /* 0x000000e00000780c */ /* 0x000fe20003f26070 */
[C---:B-1----:R-:W-:Y:S01]  /*0680*/  @P0 IMAD.WIDE.U32 R26, R2.reuse, 0x10, R26 ;  /* 0x00000010021a0825 */ /* 0x042fe200078e001a */
[----:B------:R-:W-:Y:S01]  /*0690*/  @P0 IADD3 R2, PT, PT, R2, 0x20, RZ ;  /* 0x0000002002020810 */ /* 0x000fe20007ffe0ff */
[----:B------:R-:W1:Y:S08]  /*06a0*/  LDC.64 R18, c[0x0][0x3d8] ;  /* 0x0000f600ff127b82 */ /* 0x000e700000000a00 */
[----:B------:R-:W1:Y:S02]  /*06b0*/  LDC.64 R20, c[0x0][0x3d0] ;  /* 0x0000f400ff147b82 */ /* 0x000e640000000a00 */
[----:B---3--:R-:W-:-:S06]  /*06c0*/  @P1 IMAD.WIDE.U32 R28, R2, 0x10, R28 ;  /* 0x00000010021c1825 */ /* 0x008fcc00078e001c */
[----:B------:R-:W3:Y:S01]  /*06d0*/  LDC.64 R22, c[0x0][0x3d8] ;  /* 0x0000f600ff167b82 */ /* 0x000ee20000000a00 */
[----:B--2---:R2:W3:Y:S04]  /*06e0*/  @P0 LDG.E.128 R48, desc[UR6][R24.64] ;  /* 0x0000000618300981 */ /* 0x0044e8000c1e1d00 */
[----:B----4-:R4:W-:Y:S04]  /*06f0*/  @P3 STL.64 [R1+0x100], R40 ;  /* 0x0001002801003387 */ /* 0x0109e80000100a00 */
[----:B------:R0:W3:Y:S01]  /*0700*/  @P0 LDG.E.128 R44, desc[UR6][R26.64] ;  /* 0x000000061a2c0981 */ /* 0x0000e2000c1e1d00 */
[C---:B------:R-:W-:Y:S01]  /*0710*/  @P1 IMAD.WIDE.U32 R8, R2.reuse, 0x10, R8 ;  /* 0x0000001002081825 */ /* 0x040fe200078e0008 */
[----:B--2---:R-:W2:Y:S02]  /*0720*/  LDC.64 R24, c[0x0][0x3d0] ;  /* 0x0000f400ff187b82 */ /* 0x004ea40000000a00 */
[----:B------:R1:W-:Y:S04]  /*0730*/  @P3 STL.64 [R1+0x108], R42 ;  /* 0x0001082a01003387 */ /* 0x0003e80000100a00 */
[----:B----4-:R-:W4:Y:S02]  /*0740*/  LDL.64 R40, [R1+0xb0] ;  /* 0x0000b00001287983 */ /* 0x010f240000100a00 */
[----:B0-----:R-:W0:Y:S02]  /*0750*/  LDC.64 R26, c[0x0][0x3d0] ;  /* 0x0000f400ff1a7b82 */ /* 0x001e240000000a00 */
[----:B-1----:R-:W4:Y:S04]  /*0760*/  LDL.64 R42, [R1+0xb8] ;  /* 0x0000b800012a7983 */ /* 0x002f280000100a00 */
[----:B------:R1:W2:Y:S04]  /*0770*/  @P1 LDG.E.128 R32, desc[UR6][R28.64] ;  /* 0x000000061c201981 */ /* 0x0002a8000c1e1d00 */
[----:B------:R1:W-:Y:S04]  /*0780*/  @P3 STL.64 [R1+0xf0], R36 ;  /* 0x0000f02401003387 */ /* 0x0003e80000100a00 */
[----:B------:R0:W-:Y:S01]  /*0790*/  @P3 STL.64 [R1+0xf8], R38 ;  /* 0x0000f82601003387 */ /* 0x0001e20000100a00 */
[----:B------:R-:W-:Y:S01]  /*07a0*/  @P1 IADD3 R2, PT, PT, R2, 0x20, RZ ;  /* 0x0000002002021810 */ /* 0x000fe20007ffe0ff */
[----:B-1----:R-:W1:Y:S02]  /*07b0*/  LDC.64 R28, c[0x0][0x3d0] ;  /* 0x0000f400ff1c7b82 */ /* 0x002e640000000a00 */
[----:B------:R-:W2:Y:S04]  /*07c0*/  LDL.64 R36, [R1+0xa0] ;  /* 0x0000a00001247983 */ /* 0x000ea80000100a00 */
[----:B0-----:R-:W2:Y:S04]  /*07d0*/  LDL.64 R38, [R1+0xa8] ;  /* 0x0000a80001267983 */ /* 0x001ea80000100a00 */
[----:B------:R-:W-:Y:S04]  /*07e0*/  @P2 STL.64 [R1+0x120], R52 ;  /* 0x0001203401002387 */ /* 0x000fe80000100a00 */
[----:B------:R-:W-:Y:S04]  /*07f0*/  @P2 STL.64 [R1+0x128], R54 ;  /* 0x0001283601002387 */ /* 0x000fe80000100a00 */
[----:B---3--:R-:W-:Y:S04]  /*0800*/  @P0 STL.64 [R1+0xd0], R44 ;  /* 0x0000d02c01000387 */ /* 0x008fe80000100a00 */
[----:B------:R-:W-:Y:S04]  /*0810*/  @P0 STL.64 [R1+0xd8], R46 ;  /* 0x0000d82e01000387 */ /* 0x000fe80000100a00 */
[----:B------:R-:W-:Y:S04]  /*0820*/  @P0 STL.64 [R1+0xe0], R48 ;  /* 0x0000e03001000387 */ /* 0x000fe80000100a00 */
[----:B------:R-:W-:Y:S04]  /*0830*/  @P0 STL.64 [R1+0xe8], R50 ;  /* 0x0000e83201000387 */ /* 0x000fe80000100a00 */
[----:B----4-:R0:W3:Y:S01]  /*0840*/  @P1 LDG.E.128 R40, desc[UR6][R8.64] ;  /* 0x0000000608281981 */ /* 0x0100e2000c1e1d00 */
[----:B------:R-:W-:-:S04]  /*0850*/  @P6 IMAD.WIDE.U32 R10, R2, 0x10, R10 ;  /* 0x00000010020a6825 */ /* 0x000fc800078e000a */
[----:B------:R-:W-:Y:S01]  /*0860*/  @P6 IMAD.WIDE.U32 R12, R2, 0x10, R12 ;  /* 0x00000010020c6825 */ /* 0x000fe200078e000c */
[----:B--2---:R2:W-:Y:S01]  /*0870*/  @P1 STL.64 [R1+0xc0], R32 ;  /* 0x0000c02001001387 */ /* 0x0045e20000100a00 */
[----:B------:R-:W-:Y:S01]  /*0880*/  ISETP.GE.U32.AND P0, PT, R0, 0x140, PT ;  /* 0x000001400000780c */ /* 0x000fe20003f06070 */
[----:B0-----:R-:W0:Y:S02]  /*0890*/  LDC.64 R8, c[0x0][0x3d0] ;  /* 0x0000f400ff087b82 */ /* 0x001e240000000a00 */
[----:B------:R4:W-:Y:S04]  /*08a0*/  @P1 STL.64 [R1+0xc8], R34 ;  /* 0x0000c82201001387 */ /* 0x0009e80000100a00 */
[----:B------:R0:W3:Y:S04]  /*08b0*/  LDL.64 R84, [R1+0x90] ;  /* 0x0000900001547983 */ /* 0x0000e80000100a00 */
[----:B------:R0:W3:Y:S01]  /*08c0*/  LDL.64 R86, [R1+0x98] ;  /* 0x0000980001567983 */ /* 0x0000e20000100a00 */
[----:B------:R-:W-:Y:S01]  /*08d0*/  @P6 VIADD R2, R2, 0x20 ;  /* 0x0000002002026836 */ /* 0x000fe20000000000 */
[----:B--2---:R-:W2:Y:S02]  /*08e0*/  LDC.64 R32, c[0x0][0x3d8] ;  /* 0x0000f600ff207b82 */ /* 0x004ea40000000a00 */
[----:B------:R0:W2:Y:S04]  /*08f0*/  LDL.64 R72, [R1+0x70] ;  /* 0x0000700001487983 */ /* 0x0000a80000100a00 */
[----:B------:R0:W2:Y:S01]  /*0900*/  LDL.64 R74, [R1+0x78] ;  /* 0x00007800014a7983 */ /* 0x0000a20000100a00 */
[----:B------:R-:W-:Y:S01]  /*0910*/  ISETP.GE.U32.AND P3, PT, R0, 0x160, PT ;  /* 0x000001600000780c */ /* 0x000fe20003f66070 */
[----:B----4-:R-:W4:Y:S02]  /*0920*/  LDC.64 R34, c[0x0][0x3d8] ;  /* 0x0000f600ff227b82 */ /* 0x010f240000000a00 */
[----:B------:R0:W4:Y:S04]  /*0930*/  LDL.64 R76, [R1+0x80] ;  /* 0x00008000014c7983 */ /* 0x0001280000100a00 */
[----:B------:R0:W4:Y:S04]  /*0940*/  LDL.64 R78, [R1+0x88] ;  /* 0x00008800014e7983 */ /* 0x0001280000100a00 */
[----:B------:R0:W4:Y:S04]  /*0950*/  LDL.64 R60, [R1+0x50] ;  /* 0x00005000013c7983 */ /* 0x0001280000100a00 */
[----:B------:R0:W4:Y:S04]  /*0960*/  LDL.64 R62, [R1+0x58] ;  /* 0x00005800013e7983 */ /* 0x0001280000100a00 */
[----:B------:R0:W4:Y:S04]  /*0970*/  LDL.64 R64, [R1+0x60] ;  /* 0x0000600001407983 */ /* 0x0001280000100a00 */
[----:B------:R0:W4:Y:S04]  /*0980*/  LDL.64 R66, [R1+0x68] ;  /* 0x0000680001427983 */ /* 0x0001280000100a00 */
[----:B------:R0:W4:Y:S04]  /*0990*/  LDL.64 R80, [R1+0x180] ;  /* 0x0001800001507983 */ /* 0x0001280000100a00 */
[----:B------:R0:W4:Y:S04]  /*09a0*/  LDL.64 R82, [R1+0x188] ;  /* 0x0001880001527983 */ /* 0x0001280000100a00 */
[----:B------:R-:W4:Y:S04]  /*09b0*/  @P6 LDG.E.128 R36, desc[UR6][R10.64] ;  /* 0x000000060a246981 */ /* 0x000f28000c1e1d00 */
[----:B------:R0:W4:Y:S04]  /*09c0*/  LDL.64 R68, [R1+0x170] ;  /* 0x0001700001447983 */ /* 0x0001280000100a00 */
[----:B------:R0:W4:Y:S04]  /*09d0*/  LDL.64 R70, [R1+0x178] ;  /* 0x0001780001467983 */ /* 0x0001280000100a00 */
[----:B------:R0:W4:Y:S04]  /*09e0*/  LDL.64 R56, [R1+0x40] ;  /* 0x0000400001387983 */ /* 0x0001280000100a00 */
[----:B------:R0:W4:Y:S04]  /*09f0*/  LDL.64 R58, [R1+0x48] ;  /* 0x00004800013a7983 */ /* 0x0001280000100a00 */
[----:B------:R0:W4:Y:S04]  /*0a00*/  LDL.64 R52, [R1+0x30] ;  /* 0x0000300001347983 */ /* 0x0001280000100a00 */
[----:B------:R0:W4:Y:S01]  /*0a10*/  LDL.64 R54, [R1+0x38] ;  /* 0x0000380001367983 */ /* 0x0001220000100a00 */
[----:B------:R-:W-:-:S03]  /*0a20*/  @P4 IMAD.WIDE.U32 R14, R2, 0x10, R14 ;  /* 0x00000010020e4825 */ /* 0x000fc600078e000e */
[----:B------:R0:W4:Y:S04]  /*0a30*/  LDL.64 R48, [R1+0x20] ;  /* 0x0000200001307983 */ /* 0x0001280000100a00 */
[----:B------:R0:W4:Y:S01]  /*0a40*/  LDL.64 R50, [R1+0x28] ;  /* 0x0000280001327983 */ /* 0x0001220000100a00 */
[----:B------:R-:W-:-:S03]  /*0a50*/  @P4 IMAD.WIDE.U32 R30, R2, 0x10, R30 ;  /* 0x00000010021e4825 */ /* 0x000fc600078e001e */
[----:B------:R0:W4:Y:S04]  /*0a60*/  LDL.64 R44, [R1+0x10] ;  /* 0x00001000012c7983 */ /* 0x0001280000100a00 */
[----:B------:R0:W4:Y:S04]  /*0a70*/  LDL.64 R46, [R1+0x18] ;  /* 0x00001800012e7983 */ /* 0x0001280000100a00 */
[----:B---3--:R3:W-:Y:S04]  /*0a80*/  @P1 STL.64 [R1+0xb0], R40 ;  /* 0x0000b02801001387 */ /* 0x0087e80000100a00 */
[----:B------:R1:W-:Y:S04]  /*0a90*/  @P1 STL.64 [R1+0xb8], R42 ;  /* 0x0000b82a01001387 */ /* 0x0003e80000100a00 */
[----:B---3--:R3:W3:Y:S04]  /*0aa0*/  LDL.64 R40, [R1] ;  /* 0x0000000001287983 */ /* 0x0086e80000100a00 */
[----:B-1----:R1:W3:Y:S04]  /*0ab0*/  LDL.64 R42, [R1+0x8] ;  /* 0x00000800012a7983 */ /* 0x0022e80000100a00 */
[----:B------:R-:W3:Y:S04]  /*0ac0*/  @P6 LDG.E.128 R84, desc[UR6][R12.64] ;  /* 0x000000060c546981 */ /* 0x000ee8000c1e1d00 */
[----:B--2---:R-:W2:Y:S04]  /*0ad0*/  @P4 LDG.E.128 R72, desc[UR6][R14.64] ;  /* 0x000000060e484981 */ /* 0x004ea8000c1e1d00 */
[----:B----4-:R-:W4:Y:S01]  /*0ae0*/  @P4 LDG.E.128 R76, desc[UR6][R30.64] ;  /* 0x000000061e4c4981 */ /* 0x010f22000c1e1d00 */
[----:B------:R-:W-:-:S02]  /*0af0*/  @P4 IADD3 R2, PT, PT, R2, 0x20, RZ ;  /* 0x0000002002024810 */ /* 0x000fc40007ffe0ff */
[----:B------:R-:W-:-:S03]  /*0b00*/  ISETP.GE.U32.AND P2, PT, R0, 0x180, PT ;  /* 0x000001800000780c */ /* 0x000fc60003f46070 */
[----:B------:R-:W-:-:S04]  /*0b10*/  @P0 IMAD.WIDE.U32 R16, R2, 0x10, R16 ;  /* 0x0000001002100825 */ /* 0x000fc800078e0010 */
[C---:B------:R-:W-:Y:S01]  /*0b20*/  @P0 IMAD.WIDE.U32 R18, R2.reuse, 0x10, R18 ;  /* 0x0000001002120825 */ /* 0x040fe200078e0012 */
[----:B------:R-:W-:Y:S02]  /*0b30*/  @P0 IADD3 R2, PT, PT, R2, 0x20, RZ ;  /* 0x0000002002020810 */ /* 0x000fe40007ffe0ff */
[----:B------:R-:W-:Y:S02]  /*0b40*/  ISETP.GE.U32.AND P1, PT, R0, 0x1a0, PT ;  /* 0x000001a00000780c */ /* 0x000fe40003f26070 */
[----:B------:R-:W4:Y:S01]  /*0b50*/  @P0 LDG.E.128 R60, desc[UR6][R18.64] ;  /* 0x00000006123c0981 */ /* 0x000f22000c1e1d00 */
[----:B------:R-:W-:-:S03]  /*0b60*/  @P3 IMAD.WIDE.U32 R20, R2, 0x10, R20 ;  /* 0x0000001002143825 */ /* 0x000fc600078e0014 */
[----:B------:R-:W4:Y:S01]  /*0b70*/  @P0 LDG.E.128 R64, desc[UR6][R16.64] ;  /* 0x0000000610400981 */ /* 0x000f22000c1e1d00 */
[----:B------:R-:W-:-:S04]  /*0b80*/  @P3 IMAD.WIDE.U32 R22, R2, 0x10, R22 ;  /* 0x0000001002163825 */ /* 0x000fc800078e0016 */
[----:B------:R-:W-:Y:S01]  /*0b90*/  @P3 VIADD R2, R2, 0x20 ;  /* 0x0000002002023836 */ /* 0x000fe20000000000 */
[----:B------:R-:W4:Y:S03]  /*0ba0*/  @P5 LDG.E.128 R80, desc[UR6][R4.64] ;  /* 0x0000000604505981 */ /* 0x000f26000c1e1d00 */
[C---:B------:R-:W-:Y:S01]  /*0bb0*/  @P2 IMAD.WIDE.U32 R24, R2.reuse, 0x10, R24 ;  /* 0x0000001002182825 */ /* 0x040fe200078e0018 */
[----:B------:R0:W-:Y:S03]  /*0bc0*/  @P6 STL.64 [R1+0xa0], R36 ;  /* 0x0000a02401006387 */ /* 0x0001e60000100a00 */
[C---:B------:R-:W-:Y:S01]  /*0bd0*/  @P2 IMAD.WIDE.U32 R32, R2.reuse, 0x10, R32 ;  /* 0x0000001002202825 */ /* 0x040fe200078e0020 */
[----:B------:R-:W-:Y:S01]  /*0be0*/  @P2 IADD3 R2, PT, PT, R2, 0x20, RZ ;  /* 0x0000002002022810 */ /* 0x000fe20007ffe0ff */
[----:B------:R-:W4:Y:S01]  /*0bf0*/  @P5 LDG.E.128 R68, desc[UR6][R6.64] ;  /* 0x0000000606445981 */ /* 0x000f22000c1e1d00 */
[----:B0-----:R-:W0:Y:S03]  /*0c00*/  LDC.64 R36, c[0x0][0x3d8] ;  /* 0x0000f600ff247b82 */ /* 0x001e260000000a00 */
[----:B------:R-:W4:Y:S01]  /*0c10*/  @P3 LDG.E.128 R56, desc[UR6][R20.64] ;  /* 0x0000000614383981 */ /* 0x000f22000c1e1d00 */
[----:B------:R-:W-:-:S03]  /*0c20*/  @P1 IMAD.WIDE.U32 R26, R2, 0x10, R26 ;  /* 0x00000010021a1825 */ /* 0x000fc600078e001a */
[----:B------:R1:W-:Y:S04]  /*0c30*/  @P6 STL.64 [R1+0xa8], R38 ;  /* 0x0000a82601006387 */ /* 0x0003e80000100a00 */
[----:B------:R-:W4:Y:S01]  /*0c40*/  @P3 LDG.E.128 R52, desc[UR6][R22.64] ;  /* 0x0000000616343981 */ /* 0x000f22000c1e1d00 */
[----:B-1----:R-:W1:Y:S03]  /*0c50*/  LDC.64 R38, c[0x0][0x3d8] ;  /* 0x0000f600ff267b82 */ /* 0x002e660000000a00 */
[----:B------:R-:W4:Y:S04]  /*0c60*/  @P2 LDG.E.128 R48, desc[UR6][R24.64] ;  /* 0x0000000618302981 */ /* 0x000f28000c1e1d00 */
[----:B------:R-:W4:Y:S01]  /*0c70*/  @P2 LDG.E.128 R44, desc[UR6][R32.64] ;  /* 0x00000006202c2981 */ /* 0x000f22000c1e1d00 */
[C---:B------:R-:W-:Y:S01]  /*0c80*/  @P1 IMAD.WIDE.U32 R34, R2.reuse, 0x10, R34 ;  /* 0x0000001002221825 */ /* 0x040fe200078e0022 */
[----:B------:R-:W-:-:S04]  /*0c90*/  @P1 IADD3 R2, PT, PT, R2, 0x20, RZ ;  /* 0x0000002002021810 */ /* 0x000fc80007ffe0ff */
[----:B------:R0:W5:Y:S04]  /*0ca0*/  @P1 LDG.E.128 R244, desc[UR6][R34.64] ;  /* 0x0000000622f41981 */ /* 0x000168000c1e1d00 */
[----:B---3--:R-:W3:Y:S04]  /*0cb0*/  @P1 LDG.E.128 R40, desc[UR6][R26.64] ;  /* 0x000000061a281981 */ /* 0x008ee8000c1e1d00 */
[----:B------:R-:W-:Y:S04]  /*0cc0*/  @P6 STL.64 [R1+0x90], R84 ;  /* 0x0000905401006387 */ /* 0x000fe80000100a00 */
[----:B------:R1:W-:Y:S01]  /*0cd0*/  @P6 STL.64 [R1+0x98], R86 ;  /* 0x0000985601006387 */ /* 0x0003e20000100a00 */
[----:B------:R-:W-:-:S03]  /*0ce0*/  ISETP.GE.U32.AND P6, PT, R0, 0x1c0, PT ;  /* 0x000001c00000780c */ /* 0x000fc60003fc6070 */
[----:B--2---:R2:W-:Y:S04]  /*0cf0*/  @P4 STL.64 [R1+0x70], R72 ;  /* 0x0000704801004387 */ /* 0x0045e80000100a00 */
[----:B------:R2:W-:Y:S04]  /*0d00*/  @P4 STL.64 [R1+0x78], R74 ;  /* 0x0000784a01004387 */ /* 0x0005e80000100a00 */
[----:B----4-:R2:W-:Y:S04]  /*0d10*/  @P4 STL.64 [R1+0x80], R76 ;  /* 0x0000804c01004387 */ /* 0x0105e80000100a00 */
[----:B------:R2:W-:Y:S01]  /*0d20*/  @P4 STL.64 [R1+0x88], R78 ;  /* 0x0000884e01004387 */ /* 0x0005e20000100a00 */
[----:B------:R-:W-:Y:S01]  /*0d30*/  ISETP.GE.U32.AND P4, PT, R0, 0x1e0, PT ;  /* 0x000001e00000780c */ /* 0x000fe20003f86070 */
[----:B------:R-:W-:-:S04]  /*0d40*/  @P6 IMAD.WIDE.U32 R28, R2, 0x10, R28 ;  /* 0x00000010021c6825 */ /* 0x000fc800078e001c */
[C---:B0-----:R-:W-:Y:S01]  /*0d50*/  @P6 IMAD.WIDE.U32 R36, R2.reuse, 0x10, R36 ;  /* 0x0000001002246825 */ /* 0x041fe200078e0024 */
[----:B------:R2:W5:Y:S03]  /*0d60*/  @P6 LDG.E.128 R240, desc[UR6][R28.64] ;  /* 0x000000061cf06981 */ /* 0x000566000c1e1d00 */
[----:B------:R-:W-:Y:S01]  /*0d70*/  @P6 VIADD R2, R2, 0x20 ;  /* 0x0000002002026836 */ /* 0x000fe20000000000 */
[----:B------:R2:W5:Y:S03]  /*0d80*/  @P6 LDG.E.128 R236, desc[UR6][R36.64] ;  /* 0x0000000624ec6981 */ /* 0x000566000c1e1d00 */
[----:B------:R-:W-:-:S04]  /*0d90*/  @P4 IMAD.WIDE.U32 R8, R2, 0x10, R8 ;  /* 0x0000001002084825 */ /* 0x000fc800078e0008 */
[----:B-1----:R-:W-:Y:S01]  /*0da0*/  @P4 IMAD.WIDE.U32 R38, R2, 0x10, R38 ;  /* 0x0000001002264825 */ /* 0x002fe200078e0026 */
[----:B------:R2:W5:Y:S04]  /*0db0*/  @P4 LDG.E.128 R232, desc[UR6][R8.64] ;  /* 0x0000000608e84981 */ /* 0x000568000c1e1d00 */
[----:B------:R2:W5:Y:S04]  /*0dc0*/  @P4 LDG.E.128 R228, desc[UR6][R38.64] ;  /* 0x0000000626e44981 */ /* 0x000568000c1e1d00 */
        /* <DEDUP_REMOVED lines=72> */
[----:B------:R-:W-:Y:S02]  /*1250*/  @P4 IADD3 R2, PT, PT, R2, 0x20, RZ ;  /* 0x0000002002024810 */ /* 0x000fe40007ffe0ff */
[----:B------:R-:W-:Y:S02]  /*1260*/  CS2R R92, SRZ ;  /* 0x00000000005c7805 */ /* 0x000fe4000001ff00 */
[----:B------:R-:W-:Y:S02]  /*1270*/  CS2R R90, SRZ ;  /* 0x00000000005a7805 */ /* 0x000fe4000001ff00 */
[----:B------:R-:W-:Y:S02]  /*1280*/  CS2R R88, SRZ ;  /* 0x0000000000587805 */ /* 0x000fe4000001ff00 */
[----:B------:R-:W-:-:S02]  /*1290*/  CS2R R86, SRZ ;  /* 0x0000000000567805 */ /* 0x000fc4000001ff00 */
[----:B------:R-:W-:Y:S01]  /*12a0*/  CS2R R84, SRZ ;  /* 0x0000000000547805 */ /* 0x000fe2000001ff00 */
[----:B---3--:R2:W-:Y:S04]  /*12b0*/  @P1 STL.64 [R1], R40 ;  /* 0x0000002801001387 */ /* 0x0085e80000100a00 */
[----:B------:R2:W-:Y:S01]  /*12c0*/  @P1 STL.64 [R1+0x8], R42 ;  /* 0x0000082a01001387 */ /* 0x0005e20000100a00 */
[----:B------:R-:W-:Y:S05]  /*12d0*/  @!P0 BRA `(.L_x_39287) ;  /* 0x0000007c00888947 */ /* 0x000fea0003800000 */
        /* <DEDUP_REMOVED lines=71> */
.L_x_39286:
        /* <DEDUP_REMOVED lines=54> */
[----:B------:R-:W-:Y:S01]  /*1ab0*/  ISETP.GE.U32.AND P2, PT, R0, 0x80, PT ;  /* 0x000000800000780c */ /* 0x000fe20003f46070 */
[----:B------:R-:W5:Y:S01]  /*1ac0*/  @P5 LDG.E.128 R84, desc[UR6][R4.64] ;  /* 0x0000000604545981 */ /* 0x000f62000c1e1d00 */
[----:B---3--:R-:W-:Y:S01]  /*1ad0*/  MOV R56, R52 ;  /* 0x0000003400387202 */ /* 0x008fe20000000f00 */
[----:B------:R-:W-:Y:S01]  /*1ae0*/  IMAD.MOV.U32 R57, RZ, RZ, R51 ;  /* 0x000000ffff397224 */ /* 0x000fe200078e0033 */
[----:B----4-:R-:W-:-:S02]  /*1af0*/  MOV R58, R50 ;  /* 0x00000032003a7202 */ /* 0x010fc40000000f00 */
        /* <DEDUP_REMOVED lines=13> */
[----:B--2---:R-:W2:Y:S01]  /*1bd0*/  LDC.64 R8, c[0x0][0x3d0] ;  /* 0x0000f400ff087b82 */ /* 0x004ea20000000a00 */
        /* <DEDUP_REMOVED lines=10> */
[----:B------:R-:W2:Y:S04]  /*1c80*/  LDL R24, [R1+0x138] ;  /* 0x0001380001187983 */ /* 0x000ea80000100800 */
[----:B------:R-:W2:Y:S04]  /*1c90*/  LDL R3, [R1+0x13c] ;  /* 0x00013c0001037983 */ /* 0x000ea80000100800 */
[----:B---3--:R3:W-:Y:S04]  /*1ca0*/  @P5 STL.64 [R1+0x170], R56 ;  /* 0x0001703801005387 */ /* 0x0087e80000100a00 */
[----:B------:R1:W-:Y:S01]  /*1cb0*/  @P5 STL.64 [R1+0x178], R58 ;  /* 0x0001783a01005387 */ /* 0x0003e20000100a00 */
[----:B---3--:R-:W-:Y:S01]  /*1cc0*/  IMAD.MOV.U32 R56, RZ, RZ, R52 ;  /* 0x000000ffff387224 */ /* 0x008fe200078e0034 */
[----:B------:R-:W-:-:S02]  /*1cd0*/  MOV R57, R51 ;  /* 0x0000003300397202 */ /* 0x000fc40000000f00 */
[----:B-1----:R-:W-:Y:S01]  /*1ce0*/  MOV R58, R50 ;  /* 0x00000032003a7202 */ /* 0x002fe20000000f00 */
        /* <DEDUP_REMOVED lines=16> */
[----:B----4-:R-:W-:Y:S01]  /*1df0*/  IMAD.MOV.U32 R29, RZ, RZ, R25 ;  /* 0x000000ffff1d7224 */ /* 0x010fe200078e0019 */
[----:B------:R-:W-:Y:S01]  /*1e00*/  MOV R31, R27 ;  /* 0x0000001b001f7202 */ /* 0x000fe20000000f00 */
[----:B------:R-:W4:Y:S01]  /*1e10*/  LDL R25, [R1+0x54] ;  /* 0x0000540001197983 */ /* 0x000f220000100800 */
[----:B--2---:R-:W-:-:S02]  /*1e20*/  MOV R30, R26 ;  /* 0x0000001a001e7202 */ /* 0x004fc40000000f00 */
[----:B------:R-:W-:Y:S01]  /*1e30*/  MOV R28, R24 ;  /* 0x00000018001c7202 */ /* 0x000fe20000000f00 */
[----:B------:R-:W2:Y:S01]  /*1e40*/  LDL R26, [R1+0x50] ;  /* 0x00005000011a7983 */ /* 0x000ea20000100800 */
[----:B------:R-:W-:-:S03]  /*1e50*/  MOV R27, R3 ;  /* 0x00000003001b7202 */ /* 0x000fc60000000f00 */
[----:B------:R-:W4:Y:S04]  /*1e60*/  LDL R24, [R1+0x58] ;  /* 0x0000580001187983 */ /* 0x000f280000100800 */
[----:B------:R-:W4:Y:S01]  /*1e70*/  LDL R3, [R1+0x5c] ;  /* 0x00005c0001037983 */ /* 0x000f220000100800 */
[----:B------:R-:W-:-:S04]  /*1e80*/  @P0 IMAD.WIDE.U32 R14, R2, 0x10, R14 ;  /* 0x00000010020e0825 */ /* 0x000fc800078e000e */
[----:B------:R-:W-:Y:S01]  /*1e90*/  @P0 VIADD R2, R2, 0x20 ;  /* 0x0000002002020836 */ /* 0x000fe20000000000 */
[----:B------:R-:W-:Y:S01]  /*1ea0*/  ISETP.GE.U32.AND P6, PT, R0, 0xa0, PT ;  /* 0x000000a00000780c */ /* 0x000fe20003fc6070 */
[----:B------:R0:W5:Y:S02]  /*1eb0*/  @P0 LDG.E.128 R88, desc[UR6][R14.64] ;  /* 0x000000060e580981 */ /* 0x000164000c1e1d00 */
[C---:B------:R-:W-:Y:S02]  /*1ec0*/  @P1 IMAD.WIDE.U32 R16, R2.reuse, 0x10, R16 ;  /* 0x0000001002101825 */ /* 0x040fe400078e0010 */
[----:B---3--:R3:W-:Y:S02]  /*1ed0*/  @P0 STL.64 [R1+0x160], R56 ;  /* 0x0001603801000387 */ /* 0x0087e40000100a00 */
[----:B------:R-:W-:-:S06]  /*1ee0*/  @P1 IMAD.WIDE.U32 R18, R2, 0x10, R18 ;  /* 0x0000001002121825 */ /* 0x000fcc00078e0012 */
[----:B------:R-:W1:Y:S01]  /*1ef0*/  @P6 LDC.64 R6, c[0x0][0x440] ;  /* 0x00011000ff066b82 */ /* 0x000e620000000a00 */
[----:B------:R3:W-:Y:S01]  /*1f00*/  @P0 STL.64 [R1+0x168], R58 ;  /* 0x0001683a01000387 */ /* 0x0007e20000100a00 */
[----:B0-----:R-:W-:Y:S01]  /*1f10*/  @P1 IMAD.WIDE.U32 R20, R2, 0x10, R20 ;  /* 0x0000001002141825 */ /* 0x001fe200078e0014 */
[----:B------:R-:W-:-:S05]  /*1f20*/  ISETP.GE.U32.AND P3, PT, R0, 0xc0, PT ;  /* 0x000000c00000780c */ /* 0x000fca0003f66070 */
[----:B------:R-:W0:Y:S01]  /*1f30*/  LDC.64 R14, c[0x0][0x3d0] ;  /* 0x0000f400ff0e7b82 */ /* 0x000e220000000a00 */
[----:B---3--:R-:W-:Y:S01]  /*1f40*/  IMAD.MOV.U32 R56, RZ, RZ, R52 ;  /* 0x000000ffff387224 */ /* 0x008fe200078e0034 */
[----:B------:R-:W-:Y:S01]  /*1f50*/  MOV R57, R51 ;  /* 0x0000003300397202 */ /* 0x000fe20000000f00 */
[----:B------:R3:W5:Y:S01]  /*1f60*/  @P1 LDG.E.128 R92, desc[UR6][R20.64] ;  /* 0x00000006145c1981 */ /* 0x000762000c1e1d00 */
        /* <DEDUP_REMOVED lines=10> */
[----:B------:R4:W4:Y:S01]  /*2010*/  @P0 LDG.E.128 R56, desc[UR6][R12.64] ;  /* 0x000000060c380981 */ /* 0x000922000c1e1d00 */
[----:B------:R-:W-:Y:S01]  /*2020*/  @P1 IADD3 R2, PT, PT, R2, 0x20, RZ ;  /* 0x0000002002021810 */ /* 0x000fe20007ffe0ff */
[----:B---3--:R-:W3:Y:S03]  /*2030*/  LDC.64 R20, c[0x0][0x3d0] ;  /* 0x0000f400ff147b82 */ /* 0x008ee60000000a00 */
[----:B------:R1:W3:Y:S01]  /*2040*/  @P1 LDG.E.128 R64, desc[UR6][R16.64] ;  /* 0x0000000610401981 */ /* 0x0002e2000c1e1d00 */
[----:B------:R-:W-:Y:S01]  /*2050*/  MOV R44, R30 ;  /* 0x0000001e002c7202 */ /* 0x000fe20000000f00 */
[----:B------:R-:W-:Y:S01]  /*2060*/  IMAD.MOV.U32 R43, RZ, RZ, R29 ;  /* 0x000000ffff2b7224 */ /* 0x000fe200078e001d */
[----:B------:R-:W-:Y:S01]  /*2070*/  MOV R42, R28 ;  /* 0x0000001c002a7202 */ /* 0x000fe20000000f00 */
[----:B--2---:R-:W-:Y:S01]  /*2080*/  IMAD.MOV.U32 R30, RZ, RZ, R26 ;  /* 0x000000ffff1e7224 */ /* 0x004fe200078e001a */
[----:B------:R-:W-:Y:S01]  /*2090*/  MOV R31, R27 ;  /* 0x0000001b001f7202 */ /* 0x000fe20000000f00 */
[----:B------:R-:W2:Y:S01]  /*20a0*/  LDL R26, [R1+0x124] ;  /* 0x00012400011a7983 */ /* 0x000ea20000100800 */
[----:B----4-:R-:W-:Y:S01]  /*20b0*/  MOV R29, R25 ;  /* 0x00000019001d7202 */ /* 0x010fe20000000f00 */
[----:B------:R-:W4:Y:S01]  /*20c0*/  @P3 LDC.64 R12, c[0x0][0x440] ;  /* 0x00011000ff0c3b82 */ /* 0x000f220000000a00 */
[----:B------:R-:W-:Y:S01]  /*20d0*/  MOV R28, R24 ;  /* 0x00000018001c7202 */ /* 0x000fe20000000f00 */
[----:B------:R-:W4:Y:S04]  /*20e0*/  LDL R27, [R1+0x120] ;  /* 0x00012000011b7983 */ /* 0x000f280000100800 */
[----:B------:R-:W2:Y:S01]  /*20f0*/  LDL R25, [R1+0x128] ;  /* 0x0001280001197983 */ /* 0x000ea20000100800 */
[----:B------:R-:W-:Y:S01]  /*2100*/  @P2 IMAD.WIDE.U32 R22, R2, 0x10, R22 ;  /* 0x0000001002162825 */ /* 0x000fe200078e0016 */
[----:B------:R-:W-:Y:S01]  /*2110*/  ISETP.GE.U32.AND P4, PT, R0, 0xe0, PT ;  /* 0x000000e00000780c */ /* 0x000fe20003f86070 */
[----:B-1----:R-:W1:Y:S01]  /*2120*/  LDC.64 R16, c[0x0][0x3d8] ;  /* 0x0000f600ff107b82 */ /* 0x002e620000000a00 */
[----:B------:R-:W2:Y:S01]  /*2130*/  LDL R24, [R1+0x12c] ;  /* 0x00012c0001187983 */ /* 0x000ea20000100800 */
[----:B------:R-:W-:-:S03]  /*2140*/  MOV R60, R44 ;  /* 0x0000002c003c7202 */ /* 0x000fc60000000f00 */
[----:B------:R0:W-:Y:S04]  /*2150*/  @P0 STL.64 [R1+0x150], R56 ;  /* 0x0001503801000387 */ /* 0x0001e80000100a00 */
[----:B------:R1:W-:Y:S04]  /*2160*/  @P0 STL.64 [R1+0x158], R58 ;  /* 0x0001583a01000387 */ /* 0x0003e80000100a00 */
[----:B------:R-:W2:Y:S01]  /*2170*/  LDL R51, [R1+0xe4] ;  /* 0x0000e40001337983 */ /* 0x000ea20000100800 */
[----:B0-----:R-:W-:-:S03]  /*2180*/  MOV R57, R31 ;  /* 0x0000001f00397202 */ /* 0x001fc60000000f00 */
[----:B------:R-:W2:Y:S01]  /*2190*/  LDL R50, [R1+0xe8] ;  /* 0x0000e80001327983 */ /* 0x000ea20000100800 */
[----:B-1----:R-:W-:Y:S01]  /*21a0*/  MOV R59, R43 ;  /* 0x0000002b003b7202 */ /* 0x002fe20000000f00 */
[----:B------:R-:W-:Y:S02]  /*21b0*/  IMAD.MOV.U32 R58, RZ, RZ, R42 ;  /* 0x000000ffff3a7224 */ /* 0x000fe400078e002a */
[----:B------:R-:W2:Y:S04]  /*21c0*/  LDL R49, [R1+0xec] ;  /* 0x0000ec0001317983 */ /* 0x000ea80000100800 */
[----:B------:R-:W2:Y:S04]  /*21d0*/  LDL R52, [R1+0xe0] ;  /* 0x0000e00001347983 */ /* 0x000ea80000100800 */
[----:B---3--:R0:W-:Y:S04]  /*21e0*/  @P1 STL.64 [R1+0x140], R64 ;  /* 0x0001404001001387 */ /* 0x0081e80000100a00 */
[----:B------:R1:W-:Y:S01]  /*21f0*/  @P1 STL.64 [R1+0x148], R66 ;  /* 0x0001484201001387 */ /* 0x0003e20000100a00 */
[----:B0-----:R-:W-:Y:S01]  /*2200*/  MOV R64, R60 ;  /* 0x0000003c00407202 */ /* 0x001fe20000000f00 */
[----:B------:R-:W-:Y:S01]  /*2210*/  IMAD.MOV.U32 R65, RZ, RZ, R59 ;  /* 0x000000ffff417224 */ /* 0x000fe200078e003b */
[----:B-1----:R-:W-:-:S02]  /*2220*/  MOV R66, R58 ;  /* 0x0000003a00427202 */ /* 0x002fc40000000f00 */
[----:B------:R-:W-:-:S06]  /*2230*/  MOV R67, R57 ;  /* 0x0000003900437202 */ /* 0x000fcc0000000f00 */
[----:B------:R0:W3:Y:S01]  /*2240*/  @P1 LDG.E.128 R64, desc[UR6][R18.64] ;  /* 0x0000000612401981 */ /* 0x0000e2000c1e1d00 */
[----:B----4-:R-:W-:Y:S01]  /*2250*/  MOV R56, R27 ;  /* 0x0000001b00387202 */ /* 0x010fe20000000f00 */
[----:B--2---:R-:W-:Y:S01]  /*2260*/  IMAD.MOV.U32 R55, RZ, RZ, R26 ;  /* 0x000000ffff377224 */ /* 0x004fe200078e001a */
[----:B------:R-:W-:Y:S01]  /*2270*/  MOV R53, R24 ;  /* 0x0000001800357202 */ /* 0x000fe20000000f00 */
[----:B------:R-:W1:Y:S01]  /*2280*/  @P2 LDC.64 R26, c[0x0][0x440] ;  /* 0x00011000ff1a2b82 */ /* 0x000e620000000a00 */
[----:B------:R-:W-:Y:S01]  /*2290*/  MOV R54, R25 ;  /* 0x0000001900367202 */ /* 0x000fe20000000f00 */
[----:B------:R-:W-:Y:S01]  /*22a0*/  IMAD.MOV.U32 R60, RZ, RZ, R56 ;  /* 0x000000ffff3c7224 */ /* 0x000fe200078e0038 */
[----:B------:R-:W-:Y:S01]  /*22b0*/  MOV R59, R55 ;  /* 0x00000037003b7202 */ /* 0x000fe20000000f00 */
[----:B------:R-:W-:Y:S01]  /*22c0*/  IMAD.MOV.U32 R57, RZ, RZ, R53 ;  /* 0x000000ffff397224 */ /* 0x000fe200078e0035 */
[----:B------:R-:W-:Y:S01]  /*22d0*/  MOV R58, R54 ;  /* 0x00000036003a7202 */ /* 0x000fe20000000f00 */
[----:B------:R-:W-:Y:S01]  /*22e0*/  IMAD.MOV.U32 R54, RZ, RZ, R46 ;  /* 0x000000ffff367224 */ /* 0x000fe200078e002e */
[----:B------:R-:W-:Y:S01]  /*22f0*/  MOV R56, R48 ;  /* 0x0000003000387202 */ /* 0x000fe20000000f00 */
[----:B------:R-:W2:Y:S01]  /*2300*/  LDC.64 R24, c[0x0][0x3d8] ;  /* 0x0000f600ff187b82 */ /* 0x000ea20000000a00 */
[----:B------:R-:W-:Y:S01]  /*2310*/  MOV R55, R47 ;  /* 0x0000002f00377202 */ /* 0x000fe20000000f00 */
[----:B------:R-:W-:Y:S01]  /*2320*/  IMAD.MOV.U32 R47, RZ, RZ, R38 ;  /* 0x000000ffff2f7224 */ /* 0x000fe200078e0026 */
[----:B------:R-:W-:Y:S01]  /*2330*/  MOV R53, R45 ;  /* 0x0000002d00357202 */ /* 0x000fe20000000f00 */
[----:B------:R-:W4:Y:S01]  /*2340*/  LDL R38, [R1+0xf8] ;  /* 0x0000f80001267983 */ /* 0x000f220000100800 */
[----:B------:R-:W-:-:S02]  /*2350*/  MOV R48, R39 ;  /* 0x0000002700307202 */ /* 0x000fc40000000f00 */
[----:B------:R-:W-:Y:S01]  /*2360*/  MOV R46, R37 ;  /* 0x00000025002e7202 */ /* 0x000fe20000000f00 */
[----:B------:R-:W2:Y:S01]  /*2370*/  LDL R39, [R1+0xf4] ;  /* 0x0000f40001277983 */ /* 0x000ea20000100800 */
[----:B------:R-:W-:Y:S01]  /*2380*/  MOV R45, R36 ;  /* 0x00000024002d7202 */ /* 0x000fe20000000f00 */
[----:B------:R-:W-:Y:S01]  /*2390*/  IMAD.MOV.U32 R44, RZ, RZ, R29 ;  /* 0x000000ffff2c7224 */ /* 0x000fe200078e001d */
[----:B------:R-:W-:Y:S01]  /*23a0*/  MOV R43, R28 ;  /* 0x0000001c002b7202 */ /* 0x000fe20000000f00 */
[----:B------:R-:W4:Y:S01]  /*23b0*/  LDL R37, [R1+0xfc] ;  /* 0x0000fc0001257983 */ /* 0x000f220000100800 */
[----:B------:R-:W4:Y:S03]  /*23c0*/  LDC.64 R28, c[0x0][0x3d0] ;  /* 0x0000f400ff1c7b82 */ /* 0x000f260000000a00 */
[----:B------:R-:W4:Y:S01]  /*23d0*/  LDL R36, [R1+0xf0] ;  /* 0x0000f00001247983 */ /* 0x000f220000100800 */
[----:B------:R-:W-:Y:S01]  /*23e0*/  MOV R42, R30 ;  /* 0x0000001e002a7202 */ /* 0x000fe20000000f00 */
[----:B-1----:R-:W-:-:S03]  /*23f0*/  @P2 IMAD.WIDE.U32 R26, R2, 0x10, R26 ;  /* 0x00000010021a2825 */ /* 0x002fc600078e001a */
[----:B------:R-:W1:Y:S01]  /*2400*/  LDC.64 R30, c[0x0][0x3d8] ;  /* 0x0000f600ff1e7b82 */ /* 0x000e620000000a00 */
[----:B------:R-:W-:Y:S01]  /*2410*/  ISETP.GE.U32.AND P0, PT, R0, 0x100, PT ;  /* 0x000001000000780c */ /* 0x000fe20003f06070 */
[----:B------:R-:W5:Y:S06]  /*2420*/  @P2 LDG.E.128 R96, desc[UR6][R26.64] ;  /* 0x000000061a602981 */ /* 0x000f6c000c1e1d00 */
[----:B0-----:R-:W0:Y:S01]  /*2430*/  @P4 LDC.64 R18, c[0x0][0x440] ;  /* 0x00011000ff124b82 */ /* 0x001e220000000a00 */
        /* <DEDUP_REMOVED lines=16> */
[----:B------:R-:W-:Y:S01]  /*2540*/  MOV R53, R45 ;  /* 0x0000002d00357202 */ /* 0x000fe20000000f00 */
[----:B----4-:R-:W-:Y:S01]  /*2550*/  IMAD.MOV.U32 R45, RZ, RZ, R36 ;  /* 0x000000ffff2d7224 */ /* 0x010fe200078e0024 */
[----:B------:R-:W-:Y:S01]  /*2560*/  MOV R47, R38 ;  /* 0x00000026002f7202 */ /* 0x000fe20000000f00 */
[----:B------:R-:W4:Y:S01]  /*2570*/  LDL R36, [R1+0x40] ;  /* 0x0000400001247983 */ /* 0x000f220000100800 */
[----:B------:R-:W-:Y:S01]  /*2580*/  MOV R46, R37 ;  /* 0x00000025002e7202 */ /* 0x000fe20000000f00 */
[----:B------:R-:W-:Y:S01]  /*2590*/  @P2 IMAD.WIDE.U32 R24, R2, 0x10, R24 ;  /* 0x0000001002182825 */ /* 0x000fe200078e0018 */
[----:B-1----:R-:W1:Y:S01]  /*25a0*/  LDC.64 R22, c[0x0][0x3d8] ;  /* 0x0000f600ff167b82 */ /* 0x002e620000000a00 */
[----:B------:R-:W4:Y:S04]  /*25b0*/  LDL R37, [R1+0x4c] ;  /* 0x00004c0001257983 */ /* 0x000f280000100800 */
[----:B------:R-:W4:Y:S04]  /*25c0*/  LDL R38, [R1+0x48] ;  /* 0x0000480001267983 */ /* 0x000f280000100800 */
[----:B---3--:R3:W-:Y:S04]  /*25d0*/  @P2 STL.64 [R1+0x120], R64 ;  /* 0x0001204001002387 */ /* 0x0087e80000100a00 */
[----:B------:R0:W-:Y:S01]  /*25e0*/  @P2 STL.64 [R1+0x128], R66 ;  /* 0x0001284201002387 */ /* 0x0001e20000100a00 */
[----:B---3--:R-:W-:-:S02]  /*25f0*/  MOV R64, R60 ;  /* 0x0000003c00407202 */ /* 0x008fc40000000f00 */
[----:B------:R-:W-:Y:S01]  /*2600*/  MOV R65, R59 ;  /* 0x0000003b00417202 */ /* 0x000fe20000000f00 */
[----:B0-----:R-:W-:Y:S01]  /*2610*/  IMAD.MOV.U32 R66, RZ, RZ, R58 ;  /* 0x000000ffff427224 */ /* 0x001fe200078e003a */
        /* <DEDUP_REMOVED lines=10> */
[----:B------:R-:W-:Y:S01]  /*26c0*/  MOV R53, R46 ;  /* 0x0000002e00357202 */ /* 0x000fe20000000f00 */
[----:B0-----:R-:W0:Y:S01]  /*26d0*/  @P0 LDC.64 R24, c[0x0][0x440] ;  /* 0x00011000ff180b82 */ /* 0x001e220000000a00 */
[----:B------:R-:W-:Y:S01]  /*26e0*/  @P2 IADD3 R2, PT, PT, R2, 0x20, RZ ;  /* 0x0000002002022810 */ /* 0x000fe20007ffe0ff */
[----:B------:R-:W4:Y:S04]  /*26f0*/  LDL R46, [R1+0x98] ;  /* 0x00009800012e7983 */ /* 0x000f280000100800 */
[----:B------:R-:W2:Y:S04]  /*2700*/  LDL R48, [R1+0x90] ;  /* 0x0000900001307983 */ /* 0x000ea80000100800 */
[----:B------:R-:W4:Y:S01]  /*2710*/  LDL R47, [R1+0x94] ;  /* 0x00009400012f7983 */ /* 0x000f220000100800 */
[----:B------:R-:W-:-:S03]  /*2720*/  @P6 IMAD.WIDE.U32 R28, R2, 0x10, R28 ;  /* 0x00000010021c6825 */ /* 0x000fc600078e001c */
[----:B---3--:R3:W-:Y:S04]  /*2730*/  @P2 STL.64 [R1+0x110], R64 ;  /* 0x0001104001002387 */ /* 0x0087e80000100a00 */
[----:B------:R1:W-:Y:S01]  /*2740*/  @P2 STL.64 [R1+0x118], R66 ;  /* 0x0001184201002387 */ /* 0x0003e20000100a00 */
[----:B---3--:R-:W-:Y:S02]  /*2750*/  MOV R64, R60 ;  /* 0x0000003c00407202 */ /* 0x008fe40000000f00 */
[----:B------:R-:W-:Y:S01]  /*2760*/  MOV R65, R59 ;  /* 0x0000003b00417202 */ /* 0x000fe20000000f00 */
[----:B-1----:R-:W-:Y:S01]  /*2770*/  IMAD.MOV.U32 R66, RZ, RZ, R58 ;  /* 0x000000ffff427224 */ /* 0x002fe200078e003a */
[----:B------:R-:W-:-:S06]  /*2780*/  MOV R67, R57 ;  /* 0x0000003900437202 */ /* 0x000fcc0000000f00 */
[----:B------:R1:W3:Y:S01]  /*2790*/  @P6 LDG.E.128 R64, desc[UR6][R28.64] ;  /* 0x000000061c406981 */ /* 0x0002e2000c1e1d00 */
[----:B------:R-:W-:Y:S01]  /*27a0*/  MOV R60, R56 ;  /* 0x00000038003c7202 */ /* 0x000fe20000000f00 */
[----:B------:R-:W-:Y:S01]  /*27b0*/  IMAD.MOV.U32 R58, RZ, RZ, R54 ;  /* 0x000000ffff3a7224 */ /* 0x000fe200078e0036 */
[----:B------:R-:W-:Y:S01]  /*27c0*/  MOV R59, R55 ;  /* 0x00000037003b7202 */ /* 0x000fe20000000f00 */
[----:B------:R-:W-:Y:S01]  /*27d0*/  IMAD.MOV.U32 R54, RZ, RZ, R50 ;  /* 0x000000ffff367224 */ /* 0x000fe200078e0032 */
[----:B------:R-:W-:Y:S01]  /*27e0*/  MOV R57, R53 ;  /* 0x0000003500397202 */ /* 0x000fe20000000f00 */
[----:B------:R-:W2:Y:S01]  /*27f0*/  LDL R50, [R1+0xd8] ;  /* 0x0000d80001327983 */ /* 0x000ea20000100800 */
[----:B------:R-:W-:Y:S02]  /*2800*/  MOV R56, R52 ;  /* 0x0000003400387202 */ /* 0x000fe40000000f00 */
[----:B------:R-:W-:Y:S01]  /*2810*/  MOV R55, R51 ;  /* 0x0000003300377202 */ /* 0x000fe20000000f00 */
[----:B------:R-:W4:Y:S01]  /*2820*/  LDL R52, [R1+0xd0] ;  /* 0x0000d00001347983 */ /* 0x000f220000100800 */
[----:B------:R-:W-:Y:S01]  /*2830*/  MOV R53, R49 ;  /* 0x0000003100357202 */ /* 0x000fe20000000f00 */
[----:B------:R-:W-:-:S04]  /*2840*/  @P6 IMAD.WIDE.U32 R30, R2, 0x10, R30 ;  /* 0x00000010021e6825 */ /* 0x000fc800078e001e */
[----:B------:R-:W-:Y:S01]  /*2850*/  @P6 IMAD.WIDE.U32 R6, R2, 0x10, R6 ;  /* 0x0000001002066825 */ /* 0x000fe200078e0006 */
[----:B------:R-:W2:Y:S01]  /*2860*/  LDL R51, [R1+0xd4] ;  /* 0x0000d40001337983 */ /* 0x000ea20000100800 */
[----:B------:R-:W-:Y:S01]  /*2870*/  ISETP.GE.U32.AND P1, PT, R0, 0x120, PT ;  /* 0x000001200000780c */ /* 0x000fe20003f26070 */
[----:B-1----:R-:W1:Y:S02]  /*2880*/  LDC.64 R28, c[0x0][0x3d0] ;  /* 0x0000f400ff1c7b82 */ /* 0x002e640000000a00 */
[----:B------:R-:W2:Y:S01]  /*2890*/  LDL R49, [R1+0xdc] ;  /* 0x0000dc0001317983 */ /* 0x000ea20000100800 */
[----:B------:R-:W-:-:S03]  /*28a0*/  @P6 IADD3 R2, PT, PT, R2, 0x20, RZ ;  /* 0x0000002002026810 */ /* 0x000fc60007ffe0ff */
[----:B------:R0:W5:Y:S02]  /*28b0*/  @P6 LDG.E.128 R100, desc[UR6][R6.64] ;  /* 0x0000000606646981 */ /* 0x000164000c1e1d00 */
[----:B------:R-:W-:-:S04]  /*28c0*/  @P3 IMAD.WIDE.U32 R8, R2, 0x10, R8 ;  /* 0x0000001002083825 */ /* 0x000fc800078e0008 */
[----:B------:R-:W1:Y:S01]  /*28d0*/  @P1 LDC.64 R26, c[0x0][0x440] ;  /* 0x00011000ff1a1b82 */ /* 0x000e620000000a00 */
[----:B---3--:R3:W-:Y:S01]  /*28e0*/  @P6 STL.64 [R1+0x100], R64 ;  /* 0x0001004001006387 */ /* 0x0087e20000100a00 */
[----:B------:R-:W-:-:S06]  /*28f0*/  @P3 IMAD.WIDE.U32 R10, R2, 0x10, R10 ;  /* 0x00000010020a3825 */ /* 0x000fcc00078e000a */
[----:B0-----:R-:W0:Y:S01]  /*2900*/  LDC.64 R6, c[0x0][0x3d0] ;  /* 0x0000f400ff067b82 */ /* 0x001e220000000a00 */
[----:B------:R1:W-:Y:S01]  /*2910*/  @P6 STL.64 [R1+0x108], R66 ;  /* 0x0001084201006387 */ /* 0x0003e20000100a00 */
[----:B---3--:R-:W-:Y:S01]  /*2920*/  MOV R64, R60 ;  /* 0x0000003c00407202 */ /* 0x008fe20000000f00 */
[----:B------:R-:W-:Y:S01]  /*2930*/  IMAD.MOV.U32 R65, RZ, RZ, R59 ;  /* 0x000000ffff417224 */ /* 0x000fe200078e003b */
[----:B------:R-:W-:Y:S01]  /*2940*/  MOV R60, R56 ;  /* 0x00000038003c7202 */ /* 0x000fe20000000f00 */
[----:B------:R-:W-:Y:S01]  /*2950*/  IMAD.MOV.U32 R59, RZ, RZ, R55 ;  /* 0x000000ffff3b7224 */ /* 0x000fe200078e0037 */
[----:B-1----:R-:W-:Y:S02]  /*2960*/  MOV R66, R58 ;  /* 0x0000003a00427202 */ /* 0x002fe40000000f00 */
[----:B------:R-:W-:Y:S02]  /*2970*/  MOV R67, R57 ;  /* 0x0000003900437202 */ /* 0x000fe40000000f00 */
[----:B------:R-:W-:-:S02]  /*2980*/  MOV R58, R54 ;  /* 0x00000036003a7202 */ /* 0x000fc40000000f00 */
[----:B------:R-:W-:Y:S01]  /*2990*/  MOV R57, R53 ;  /* 0x0000003500397202 */ /* 0x000fe20000000f00 */
[----:B------:R-:W-:Y:S01]  /*29a0*/  IMAD.MOV.U32 R69, RZ, RZ, R59 ;  /* 0x000000ffff457224 */ /* 0x000fe200078e003b */
[----:B------:R-:W-:Y:S01]  /*29b0*/  MOV R68, R60 ;  /* 0x0000003c00447202 */ /* 0x000fe20000000f00 */
[----:B------:R-:W3:Y:S01]  /*29c0*/  @P6 LDG.E.128 R64, desc[UR6][R30.64] ;  /* 0x000000061e406981 */ /* 0x000ee2000c1e1d00 */
[----:B------:R-:W-:Y:S02]  /*29d0*/  MOV R70, R58 ;  /* 0x0000003a00467202 */ /* 0x000fe40000000f00 */
[----:B------:R-:W-:-:S06]  /*29e0*/  MOV R71, R57 ;  /* 0x0000003900477202 */ /* 0x000fcc0000000f00 */
[----:B------:R1:W3:Y:S01]  /*29f0*/  @P3 LDG.E.128 R68, desc[UR6][R8.64] ;  /* 0x0000000608443981 */ /* 0x0002e2000c1e1d00 */
[----:B----4-:R-:W-:Y:S01]  /*2a00*/  MOV R56, R52 ;  /* 0x0000003400387202 */ /* 0x010fe20000000f00 */
[----:B--2---:R-:W-:Y:S01]  /*2a10*/  IMAD.MOV.U32 R55, RZ, RZ, R51 ;  /* 0x000000ffff377224 */ /* 0x004fe200078e0033 */
        /* <DEDUP_REMOVED lines=8> */
[----:B------:R-:W-:Y:S01]  /*2aa0*/  IMAD.MOV.U32 R63, RZ, RZ, R55 ;  /* 0x000000ffff3f7224 */ /* 0x000fe200078e0037 */
[----:B------:R-:W-:Y:S01]  /*2ab0*/  MOV R61, R53 ;  /* 0x00000035003d7202 */ /* 0x000fe20000000f00 */
[----:B------:R-:W4:Y:S01]  /*2ac0*/  LDL R33, [R1+0xb8] ;  /* 0x0000b80001217983 */ /* 0x000f220000100800 */
[----:B------:R-:W-:Y:S01]  /*2ad0*/  MOV R62, R54 ;  /* 0x00000036003e7202 */ /* 0x000fe20000000f00 */
[----:B------:R-:W-:Y:S01]  /*2ae0*/  IMAD.MOV.U32 R59, RZ, RZ, R51 ;  /* 0x000000ffff3b7224 */ /* 0x000fe200078e0033 */
[----:B------:R-:W-:Y:S01]  /*2af0*/  ISETP.GE.U32.AND P2, PT, R0, 0x140, PT ;  /* 0x000001400000780c */ /* 0x000fe20003f46070 */
[----:B------:R-:W4:Y:S01]  /*2b00*/  LDL R32, [R1+0xbc] ;  /* 0x0000bc0001207983 */ /* 0x000f220000100800 */
[----:B------:R-:W-:Y:S01]  /*2b10*/  MOV R60, R52 ;  /* 0x00000034003c7202 */ /* 0x000fe20000000f00 */
[----:B------:R-:W-:Y:S01]  /*2b20*/  @P3 IMAD.WIDE.U32 R12, R2, 0x10, R12 ;  /* 0x00000010020c3825 */ /* 0x000fe200078e000c */
[----:B------:R-:W-:Y:S01]  /*2b30*/  MOV R58, R50 ;  /* 0x00000032003a7202 */ /* 0x000fe20000000f00 */
[----:B-1----:R-:W1:Y:S01]  /*2b40*/  LDC.64 R8, c[0x0][0x3d8] ;  /* 0x0000f600ff087b82 */ /* 0x002e620000000a00 */
[----:B------:R-:W-:Y:S01]  /*2b50*/  MOV R57, R49 ;  /* 0x0000003100397202 */ /* 0x000fe20000000f00 */
[----:B---3--:R3:W-:Y:S04]  /*2b60*/  @P6 STL.64 [R1+0xf0], R64 ;  /* 0x0000f04001006387 */ /* 0x0087e80000100a00 */
[----:B------:R-:W-:Y:S04]  /*2b70*/  @P6 STL.64 [R1+0xf8], R66 ;  /* 0x0000f84201006387 */ /* 0x000fe80000100a00 */
[----:B------:R-:W4:Y:S01]  /*2b80*/  LDL R52, [R1+0xa0] ;  /* 0x0000a00001347983 */ /* 0x000f220000100800 */
[----:B---3--:R-:W-:-:S03]  /*2b90*/  MOV R64, R56 ;  /* 0x0000003800407202 */ /* 0x008fc60000000f00 */
[----:B------:R-:W3:Y:S04]  /*2ba0*/  LDL R51, [R1+0xa4] ;  /* 0x0000a40001337983 */ /* 0x000ee80000100800 */
[----:B------:R-:W3:Y:S04]  /*2bb0*/  LDL R50, [R1+0xa8] ;  /* 0x0000a80001327983 */ /* 0x000ee80000100800 */
[----:B------:R-:W3:Y:S04]  /*2bc0*/  LDL R49, [R1+0xac] ;  /* 0x0000ac0001317983 */ /* 0x000ee80000100800 */
[----:B------:R0:W-:Y:S04]  /*2bd0*/  @P3 STL.64 [R1+0xe0], R68 ;  /* 0x0000e04401003387 */ /* 0x0001e80000100a00 */
[----:B------:R1:W-:Y:S01]  /*2be0*/  @P3 STL.64 [R1+0xe8], R70 ;  /* 0x0000e84601003387 */ /* 0x0003e20000100a00 */
[----:B--2---:R-:W-:Y:S01]  /*2bf0*/  IMAD.MOV.U32 R55, RZ, RZ, R34 ;  /* 0x000000ffff377224 */ /* 0x004fe200078e0022 */
[----:B----4-:R-:W-:-:S02]  /*2c00*/  MOV R54, R33 ;  /* 0x0000002100367202 */ /* 0x010fc40000000f00 */
[----:B------:R-:W-:Y:S01]  /*2c10*/  MOV R53, R32 ;  /* 0x0000002000357202 */ /* 0x000fe20000000f00 */
[----:B------:R2:W5:Y:S01]  /*2c20*/  @P3 LDG.E.128 R104, desc[UR6][R12.64] ;  /* 0x000000060c683981 */ /* 0x000562000c1e1d00 */
[----:B------:R-:W-:Y:S01]  /*2c30*/  MOV R56, R35 ;  /* 0x0000002300387202 */ /* 0x000fe20000000f00 */
[----:B------:R-:W4:Y:S01]  /*2c40*/  LDC.64 R32, c[0x0][0x3d0] ;  /* 0x0000f400ff207b82 */ /* 0x000f220000000a00 */
[----:B0-----:R-:W-:Y:S02]  /*2c50*/  MOV R68, R64 ;  /* 0x0000004000447202 */ /* 0x001fe40000000f00 */
[----:B------:R-:W-:Y:S02]  /*2c60*/  MOV R69, R63 ;  /* 0x0000003f00457202 */ /* 0x000fe40000000f00 */
[----:B-1----:R-:W-:Y:S01]  /*2c70*/  MOV R70, R62 ;  /* 0x0000003e00467202 */ /* 0x002fe20000000f00 */
[----:B------:R-:W-:Y:S01]  /*2c80*/  IMAD.MOV.U32 R71, RZ, RZ, R61 ;  /* 0x000000ffff477224 */ /* 0x000fe200078e003d */
[----:B------:R-:W-:Y:S01]  /*2c90*/  @P3 IADD3 R2, PT, PT, R2, 0x20, RZ ;  /* 0x0000002002023810 */ /* 0x000fe20007ffe0ff */
[----:B------:R-:W0:Y:S04]  /*2ca0*/  LDC.64 R34, c[0x0][0x3d8] ;  /* 0x0000f600ff227b82 */ /* 0x000e280000000a00 */
[----:B------:R1:W4:Y:S01]  /*2cb0*/  @P3 LDG.E.128 R68, desc[UR6][R10.64] ;  /* 0x000000060a443981 */ /* 0x000322000c1e1d00 */
[----:B------:R-:W-:Y:S01]  /*2cc0*/  MOV R64, R60 ;  /* 0x0000003c00407202 */ /* 0x000fe20000000f00 */
[----:B------:R-:W-:Y:S01]  /*2cd0*/  IMAD.MOV.U32 R61, RZ, RZ, R57 ;  /* 0x000000ffff3d7224 */ /* 0x000fe200078e0039 */
[----:B------:R-:W-:Y:S01]  /*2ce0*/  MOV R63, R59 ;  /* 0x0000003b003f7202 */ /* 0x000fe20000000f00 */
[----:B--2---:R-:W2:Y:S01]  /*2cf0*/  LDC.64 R12, c[0x0][0x3d0] ;  /* 0x0000f400ff0c7b82 */ /* 0x004ea20000000a00 */
[----:B------:R-:W-:Y:S01]  /*2d00*/  MOV R62, R58 ;  /* 0x0000003a003e7202 */ /* 0x000fe20000000f00 */
[----:B------:R-:W-:Y:S01]  /*2d10*/  IMAD.MOV.U32 R57, RZ, RZ, R53 ;  /* 0x000000ffff397224 */ /* 0x000fe200078e0035 */
[----:B------:R-:W-:-:S02]  /*2d20*/  MOV R60, R56 ;  /* 0x00000038003c7202 */ /* 0x000fc40000000f00 */
[----:B------:R-:W-:Y:S02]  /*2d30*/  MOV R59, R55 ;  /* 0x00000037003b7202 */ /* 0x000fe40000000f00 */
[----:B------:R-:W-:Y:S01]  /*2d40*/  MOV R58, R54 ;  /* 0x00000036003a7202 */ /* 0x000fe20000000f00 */
[----:B------:R-:W-:Y:S01]  /*2d50*/  @P4 IMAD.WIDE.U32 R14, R2, 0x10, R14 ;  /* 0x00000010020e4825 */ /* 0x000fe200078e000e */
[----:B------:R-:W-:Y:S01]  /*2d60*/  ISETP.GE.U32.AND P6, PT, R0, 0x160, PT ;  /* 0x000001600000780c */ /* 0x000fe20003fc6070 */
[----:B-1----:R-:W1:Y:S01]  /*2d70*/  @P2 LDC.64 R10, c[0x0][0x440] ;  /* 0x00011000ff0a2b82 */ /* 0x002e620000000a00 */
[----:B------:R-:W-:Y:S02]  /*2d80*/  MOV R56, R52 ;  /* 0x0000003400387202 */ /* 0x000fe40000000f00 */
[----:B------:R-:W-:Y:S02]  /*2d90*/  MOV R52, R48 ;  /* 0x0000003000347202 */ /* 0x000fe40000000f00 */
[----:B---3--:R-:W-:-:S02]  /*2da0*/  MOV R55, R51 ;  /* 0x0000003300377202 */ /* 0x008fc40000000f00 */
[----:B------:R-:W-:Y:S02]  /*2db0*/  MOV R51, R47 ;  /* 0x0000002f00337202 */ /* 0x000fe40000000f00 */
[----:B------:R-:W-:Y:S02]  /*2dc0*/  MOV R54, R50 ;  /* 0x0000003200367202 */ /* 0x000fe40000000f00 */
        /* <DEDUP_REMOVED lines=8> */
[----:B------:R-:W-:-:S02]  /*2e50*/  MOV R44, R38 ;  /* 0x00000026002c7202 */ /* 0x000fc40000000f00 */
[----:B------:R-:W-:Y:S01]  /*2e60*/  MOV R43, R37 ;  /* 0x00000025002b7202 */ /* 0x000fe20000000f00 */
[----:B------:R-:W3:Y:S01]  /*2e70*/  LDL R38, [R1+0x68] ;  /* 0x0000680001267983 */ /* 0x000ee20000100800 */
[----:B------:R-:W-:-:S03]  /*2e80*/  MOV R42, R36 ;  /* 0x00000024002a7202 */ /* 0x000fc60000000f00 */
[----:B------:R-:W3:Y:S04]  /*2e90*/  LDL R37, [R1+0x64] ;  /* 0x0000640001257983 */ /* 0x000ee80000100800 */
[----:B------:R-:W3:Y:S04]  /*2ea0*/  LDL R36, [R1+0x60] ;  /* 0x0000600001247983 */ /* 0x000ee80000100800 */
[----:B----4-:R4:W-:Y:S04]  /*2eb0*/  @P3 STL.64 [R1+0xd0], R68 ;  /* 0x0000d04401003387 */ /* 0x0109e80000100a00 */
[----:B------:R0:W-:Y:S01]  /*2ec0*/  @P3 STL.64 [R1+0xd8], R70 ;  /* 0x0000d84601003387 */ /* 0x0001e20000100a00 */
[----:B----4-:R-:W-:Y:S01]  /*2ed0*/  IMAD.MOV.U32 R68, RZ, RZ, R64 ;  /* 0x000000ffff447224 */ /* 0x010fe200078e0040 */
[----:B------:R-:W-:-:S02]  /*2ee0*/  MOV R69, R63 ;  /* 0x0000003f00457202 */ /* 0x000fc40000000f00 */
[----:B0-----:R-:W-:Y:S02]  /*2ef0*/  MOV R70, R62 ;  /* 0x0000003e00467202 */ /* 0x001fe40000000f00 */
[----:B------:R-:W-:-:S06]  /*2f00*/  MOV R71, R61 ;  /* 0x0000003d00477202 */ /* 0x000fcc0000000f00 */
[----:B------:R0:W4:Y:S01]  /*2f10*/  @P4 LDG.E.128 R68, desc[UR6][R14.64] ;  /* 0x000000060e444981 */ /* 0x000122000c1e1d00 */
        /* <DEDUP_REMOVED lines=16> */
[----:B------:R-:W2:Y:S01]  /*3020*/  LDL R44, [R1+0x74] ;  /* 0x00007400012c7983 */ /* 0x000ea20000100800 */
[----:B------:R-:W-:-:S02]  /*3030*/  MOV R51, R47 ;  /* 0x0000002f00337202 */ /* 0x000fc40000000f00 */
[----:B------:R-:W-:Y:S02]  /*3040*/  MOV R50, R46 ;  /* 0x0000002e00327202 */ /* 0x000fe40000000f00 */
[----:B------:R-:W-:Y:S02]  /*3050*/  MOV R49, R45 ;  /* 0x0000002d00317202 */ /* 0x000fe40000000f00 */
[----:B------:R-:W-:Y:S01]  /*3060*/  MOV R47, R43 ;  /* 0x0000002b002f7202 */ /* 0x000fe20000000f00 */
[----:B------:R-:W3:Y:S01]  /*3070*/  LDL R45, [R1+0x70] ;  /* 0x00007000012d7983 */ /* 0x000ee20000100800 */
[----:B------:R-:W-:-:S03]  /*3080*/  MOV R46, R42 ;  /* 0x0000002a002e7202 */ /* 0x000fc60000000f00 */
        /* <DEDUP_REMOVED lines=19> */
[----:B-1----:R-:W1:Y:S01]  /*31c0*/  @P6 LDC.64 R16, c[0x0][0x440] ;  /* 0x00011000ff106b82 */ /* 0x002e620000000a00 */
[----:B------:R-:W-:Y:S01]  /*31d0*/  MOV R56, R52 ;  /* 0x0000003400387202 */ /* 0x000fe20000000f00 */
[----:B------:R-:W-:Y:S01]  /*31e0*/  IMAD.MOV.U32 R51, RZ, RZ, R47 ;  /* 0x000000ffff337224 */ /* 0x000fe200078e002f */
[----:B------:R-:W-:Y:S01]  /*31f0*/  MOV R54, R50 ;  /* 0x0000003200367202 */ /* 0x000fe20000000f00 */
[----:B------:R-:W-:Y:S01]  /*3200*/  @P4 VIADD R2, R2, 0x20 ;  /* 0x0000002002024836 */ /* 0x000fe20000000000 */
[----:B------:R-:W-:Y:S01]  /*3210*/  MOV R53, R49 ;  /* 0x0000003100357202 */ /* 0x000fe20000000f00 */
[----:B------:R0:W5:Y:S01]  /*3220*/  @P4 LDG.E.128 R108, desc[UR6][R18.64] ;  /* 0x00000006126c4981 */ /* 0x000162000c1e1d00 */
[----:B------:R-:W-:Y:S01]  /*3230*/  MOV R52, R48 ;  /* 0x0000003000347202 */ /* 0x000fe20000000f00 */
[----:B--2---:R-:W-:Y:S01]  /*3240*/  IMAD.MOV.U32 R47, RZ, RZ, R43 ;  /* 0x000000ffff2f7224 */ /* 0x004fe200078e002b */
[----:B------:R-:W-:Y:S01]  /*3250*/  MOV R50, R46 ;  /* 0x0000002e00327202 */ /* 0x000fe20000000f00 */
[----:B------:R-:W2:Y:S01]  /*3260*/  LDL R43, [R1+0x88] ;  /* 0x00008800012b7983 */ /* 0x000ea20000100800 */
[----:B---3--:R-:W-:-:S02]  /*3270*/  MOV R49, R45 ;  /* 0x0000002d00317202 */ /* 0x008fc40000000f00 */
[----:B------:R-:W-:Y:S02]  /*3280*/  MOV R48, R44 ;  /* 0x0000002c00307202 */ /* 0x000fe40000000f00 */
[----:B------:R-:W-:Y:S01]  /*3290*/  MOV R46, R42 ;  /* 0x0000002a002e7202 */ /* 0x000fe20000000f00 */
[C---:B------:R-:W-:Y:S01]  /*32a0*/  @P0 IMAD.WIDE.U32 R20, R2.reuse, 0x10, R20 ;  /* 0x0000001002140825 */ /* 0x040fe200078e0014 */
[----:B------:R-:W-:Y:S01]  /*32b0*/  MOV R45, R41 ;  /* 0x00000029002d7202 */ /* 0x000fe20000000f00 */
[----:B------:R-:W3:Y:S01]  /*32c0*/  LDL R42, [R1+0x8c] ;  /* 0x00008c00012a7983 */ /* 0x000ee20000100800 */
[----:B------:R-:W-:Y:S01]  /*32d0*/  MOV R44, R40 ;  /* 0x00000028002c7202 */ /* 0x000fe20000000f00 */
[----:B------:R-:W-:Y:S01]  /*32e0*/  @P0 IMAD.WIDE.U32 R22, R2, 0x10, R22 ;  /* 0x0000001002160825 */ /* 0x000fe200078e0016 */
[----:B0-----:R-:W0:Y:S01]  /*32f0*/  LDC.64 R18, c[0x0][0x3d0] ;  /* 0x0000f400ff127b82 */ /* 0x001e220000000a00 */
[----:B------:R-:W3:Y:S04]  /*3300*/  LDL R40, [R1] ;  /* 0x0000000001287983 */ /* 0x000ee80000100800 */
[----:B------:R-:W3:Y:S04]  /*3310*/  LDL R41, [R1+0x4] ;  /* 0x0000040001297983 */ /* 0x000ee80000100800 */
[----:B----4-:R4:W-:Y:S04]  /*3320*/  @P4 STL.64 [R1+0xb0], R68 ;  /* 0x0000b04401004387 */ /* 0x0109e80000100a00 */
[----:B------:R1:W-:Y:S01]  /*3330*/  @P4 STL.64 [R1+0xb8], R70 ;  /* 0x0000b84601004387 */ /* 0x0003e20000100a00 */
[----:B----4-:R-:W-:Y:S01]  /*3340*/  IMAD.MOV.U32 R68, RZ, RZ, R64 ;  /* 0x000000ffff447224 */ /* 0x010fe200078e0040 */
[----:B------:R-:W-:-:S02]  /*3350*/  MOV R69, R63 ;  /* 0x0000003f00457202 */ /* 0x000fc40000000f00 */
[----:B-1----:R-:W-:Y:S02]  /*3360*/  MOV R70, R62 ;  /* 0x0000003e00467202 */ /* 0x002fe40000000f00 */
        /* <DEDUP_REMOVED lines=18> */
[----:B------:R-:W4:Y:S01]  /*3490*/  LDL R44, [R1+0x10] ;  /* 0x00001000012c7983 */ /* 0x000f220000100800 */
[----:B------:R-:W-:-:S02]  /*34a0*/  MOV R51, R47 ;  /* 0x0000002f00337202 */ /* 0x000fc40000000f00 */
[----:B------:R-:W-:Y:S01]  /*34b0*/  MOV R50, R46 ;  /* 0x0000002e00327202 */ /* 0x000fe20000000f00 */
[----:B------:R-:W-:Y:S01]  /*34c0*/  @P0 VIADD R2, R2, 0x20 ;  /* 0x0000002002020836 */ /* 0x000fe20000000000 */
[----:B------:R-:W-:Y:S01]  /*34d0*/  MOV R49, R45 ;  /* 0x0000002d00317202 */ /* 0x000fe20000000f00 */
[----:B------:R0:W5:Y:S01]  /*34e0*/  @P0 LDG.E.128 R112, desc[UR6][R24.64] ;  /* 0x0000000618700981 */ /* 0x000162000c1e1d00 */
[----:B--2---:R-:W-:Y:S02]  /*34f0*/  MOV R47, R43 ;  /* 0x0000002b002f7202 */ /* 0x004fe40000000f00 */
[----:B---3--:R-:W-:Y:S01]  /*3500*/  MOV R46, R42 ;  /* 0x0000002a002e7202 */ /* 0x008fe20000000f00 */
[----:B------:R-:W2:Y:S04]  /*3510*/  LDL R43, [R1+0xc] ;  /* 0x00000c00012b7983 */ /* 0x000ea80000100800 */
[----:B------:R-:W2:Y:S01]  /*3520*/  LDL R42, [R1+0x8] ;  /* 0x00000800012a7983 */ /* 0x000ea20000100800 */
[----:B------:R-:W-:Y:S01]  /*3530*/  @P1 IMAD.WIDE.U32 R32, R2, 0x10, R32 ;  /* 0x0000001002201825 */ /* 0x000fe200078e0020 */
[----:B------:R-:W-:Y:S01]  /*3540*/  ISETP.GE.U32.AND P4, PT, R0, 0x180, PT ;  /* 0x000001800000780c */ /* 0x000fe20003f86070 */
[----:B0-----:R-:W0:Y:S01]  /*3550*/  LDC.64 R24, c[0x0][0x3d8] ;  /* 0x0000f600ff187b82 */ /* 0x001e220000000a00 */
        /* <DEDUP_REMOVED lines=19> */
[----:B------:R-:W-:Y:S01]  /*3690*/  MOV R55, R51 ;  /* 0x0000003300377202 */ /* 0x000fe20000000f00 */
[----:B------:R-:W-:Y:S01]  /*36a0*/  @P1 IMAD.WIDE.U32 R34, R2, 0x10, R34 ;  /* 0x0000001002221825 */ /* 0x000fe200078e0022 */
[----:B------:R-:W-:Y:S01]  /*36b0*/  MOV R53, R49 ;  /* 0x0000003100357202 */ /* 0x000fe20000000f00 */
[----:B-1----:R-:W1:Y:S01]  /*36c0*/  @P4 LDC.64 R22, c[0x0][0x440] ;  /* 0x00011000ff164b82 */ /* 0x002e620000000a00 */
[----:B------:R-:W-:Y:S01]  /*36d0*/  MOV R52, R48 ;  /* 0x0000003000347202 */ /* 0x000fe20000000f00 */
[----:B------:R-:W2:Y:S01]  /*36e0*/  LDL R49, [R1+0x24] ;  /* 0x0000240001317983 */ /* 0x000ea20000100800 */
[----:B------:R-:W-:-:S03]  /*36f0*/  MOV R51, R47 ;  /* 0x0000002f00337202 */ /* 0x000fc60000000f00 */
[----:B------:R-:W3:Y:S04]  /*3700*/  LDL R47, [R1+0x1c] ;  /* 0x00001c00012f7983 */ /* 0x000ee80000100800 */
[----:B------:R-:W2:Y:S01]  /*3710*/  LDL R48, [R1+0x20] ;  /* 0x0000200001307983 */ /* 0x000ea20000100800 */
[----:B------:R-:W-:Y:S02]  /*3720*/  MOV R65, R63 ;  /* 0x0000003f00417202 */ /* 0x000fe40000000f00 */
[----:B------:R-:W-:Y:S02]  /*3730*/  MOV R66, R55 ;  /* 0x0000003700427202 */ /* 0x000fe40000000f00 */
[----:B------:R-:W-:Y:S01]  /*3740*/  MOV R67, R54 ;  /* 0x0000003600437202 */ /* 0x000fe20000000f00 */
[C---:B------:R-:W-:Y:S01]  /*3750*/  @P1 IMAD.WIDE.U32 R26, R2.reuse, 0x10, R26 ;  /* 0x00000010021a1825 */ /* 0x040fe200078e001a */
[----:B------:R-:W-:-:S04]  /*3760*/  @P1 IADD3 R2, PT, PT, R2, 0x20, RZ ;  /* 0x0000002002021810 */ /* 0x000fc80007ffe0ff */
[----:B------:R-:W2:Y:S01]  /*3770*/  @P1 LDG.E.128 R64, desc[UR6][R34.64] ;  /* 0x0000000622401981 */ /* 0x000ea2000c1e1d00 */
[----:B------:R-:W-:-:S03]  /*3780*/  @P2 IMAD.WIDE.U32 R6, R2, 0x10, R6 ;  /* 0x0000001002062825 */ /* 0x000fc600078e0006 */
[----:B----4-:R4:W-:Y:S04]  /*3790*/  @P0 STL.64 [R1+0x90], R68 ;  /* 0x0000904401000387 */ /* 0x0109e80000100a00 */
[----:B------:R0:W-:Y:S04]  /*37a0*/  @P0 STL.64 [R1+0x98], R70 ;  /* 0x0000984601000387 */ /* 0x0001e80000100a00 */
[----:B------:R-:W2:Y:S01]  /*37b0*/  LDL R54, [R1+0x38] ;  /* 0x0000380001367983 */ /* 0x000ea20000100800 */
[----:B----4-:R-:W-:Y:S01]  /*37c0*/  IMAD.MOV.U32 R68, RZ, RZ, R53 ;  /* 0x000000ffff447224 */ /* 0x010fe200078e0035 */
[----:B------:R-:W-:-:S02]  /*37d0*/  MOV R69, R52 ;  /* 0x0000003400457202 */ /* 0x000fc40000000f00 */
[----:B------:R-:W4:Y:S01]  /*37e0*/  LDL R53, [R1+0x34] ;  /* 0x0000340001357983 */ /* 0x000f220000100800 */
[----:B0-----:R-:W-:Y:S02]  /*37f0*/  MOV R70, R51 ;  /* 0x0000003300467202 */ /* 0x001fe40000000f00 */
[----:B------:R-:W-:Y:S01]  /*3800*/  MOV R71, R50 ;  /* 0x0000003200477202 */ /* 0x000fe20000000f00 */
[----:B------:R-:W4:Y:S04]  /*3810*/  LDL R52, [R1+0x30] ;  /* 0x0000300001347983 */ /* 0x000f280000100800 */
[----:B------:R-:W4:Y:S04]  /*3820*/  LDL R55, [R1+0x3c] ;  /* 0x00003c0001377983 */ /* 0x000f280000100800 */
[----:B------:R0:W4:Y:S04]  /*3830*/  @P1 LDG.E.128 R68, desc[UR6][R32.64] ;  /* 0x0000000620441981 */ /* 0x000128000c1e1d00 */
[----:B------:R-:W4:Y:S04]  /*3840*/  @P2 LDG.E.128 R36, desc[UR6][R6.64] ;  /* 0x0000000606242981 */ /* 0x000f28000c1e1d00 */
[----:B------:R-:W4:Y:S01]  /*3850*/  LDL R50, [R1+0x28] ;  /* 0x0000280001327983 */ /* 0x000f220000100800 */
[----:B------:R-:W-:Y:S01]  /*3860*/  ISETP.GE.U32.AND P3, PT, R0, 0x1a0, PT ;  /* 0x000001a00000780c */ /* 0x000fe20003f66070 */
[----:B------:R-:W-:Y:S01]  /*3870*/  @P2 IMAD.WIDE.U32 R8, R2, 0x10, R8 ;  /* 0x0000001002082825 */ /* 0x000fe200078e0008 */
[----:B------:R-:W-:Y:S01]  /*3880*/  ISETP.GE.U32.AND P0, PT, R0, 0x1c0, PT ;  /* 0x000001c00000780c */ /* 0x000fe20003f06070 */
[----:B------:R-:W4:Y:S01]  /*3890*/  LDL R51, [R1+0x2c] ;  /* 0x00002c0001337983 */ /* 0x000f220000100800 */
[----:B------:R-:W-:Y:S01]  /*38a0*/  MOV R63, R3 ;  /* 0x00000003003f7202 */ /* 0x000fe20000000f00 */
[C---:B------:R-:W-:Y:S01]  /*38b0*/  @P2 IMAD.WIDE.U32 R10, R2.reuse, 0x10, R10 ;  /* 0x00000010020a2825 */ /* 0x040fe200078e000a */
[----:B------:R-:W-:Y:S01]  /*38c0*/  @P2 IADD3 R2, PT, PT, R2, 0x20, RZ ;  /* 0x0000002002022810 */ /* 0x000fe20007ffe0ff */
[----:B------:R1:W5:Y:S01]  /*38d0*/  @P1 LDG.E.128 R116, desc[UR6][R26.64] ;  /* 0x000000061a741981 */ /* 0x000362000c1e1d00 */
[----:B0-----:R-:W0:Y:S03]  /*38e0*/  LDC.64 R32, c[0x0][0x3d8] ;  /* 0x0000f600ff207b82 */ /* 0x001e260000000a00 */
[C---:B------:R-:W-:Y:S01]  /*38f0*/  @P6 IMAD.WIDE.U32 R12, R2.reuse, 0x10, R12 ;  /* 0x00000010020c6825 */ /* 0x040fe200078e000c */
[----:B------:R-:W4:Y:S03]  /*3900*/  @P2 LDG.E.128 R60, desc[UR6][R8.64] ;  /* 0x00000006083c2981 */ /* 0x000f26000c1e1d00 */
[C---:B------:R-:W-:Y:S01]  /*3910*/  @P6 IMAD.WIDE.U32 R14, R2.reuse, 0x10, R14 ;  /* 0x00000010020e6825 */ /* 0x040fe200078e000e */
[----:B------:R-:W0:Y:S01]  /*3920*/  @P3 LDC.64 R30, c[0x0][0x440] ;  /* 0x00011000ff1e3b82 */ /* 0x000e220000000a00 */
[----:B------:R-:W4:Y:S02]  /*3930*/  @P6 LDG.E.128 R56, desc[UR6][R12.64] ;  /* 0x000000060c386981 */ /* 0x000f24000c1e1d00 */
[----:B------:R-:W-:-:S02]  /*3940*/  @P6 IMAD.WIDE.U32 R16, R2, 0x10, R16 ;  /* 0x0000001002106825 */ /* 0x000fc400078e0010 */
[----:B------:R0:W5:Y:S02]  /*3950*/  @P2 LDG.E.128 R120, desc[UR6][R10.64] ;  /* 0x000000060a782981 */ /* 0x000164000c1e1d00 */
[----:B------:R-:W-:Y:S01]  /*3960*/  @P6 VIADD R2, R2, 0x20 ;  /* 0x0000002002026836 */ /* 0x000fe20000000000 */
[----:B-1----:R-:W1:Y:S01]  /*3970*/  LDC.64 R26, c[0x0][0x3d0] ;  /* 0x0000f400ff1a7b82 */ /* 0x002e620000000a00 */
[----:B------:R0:W5:Y:S02]  /*3980*/  @P6 LDG.E.128 R124, desc[UR6][R16.64] ;  /* 0x00000006107c6981 */ /* 0x000164000c1e1d00 */
[----:B------:R-:W-:-:S04]  /*3990*/  @P4 IMAD.WIDE.U32 R18, R2, 0x10, R18 ;  /* 0x0000001002124825 */ /* 0x000fc800078e0012 */
[C---:B------:R-:W-:Y:S01]  /*39a0*/  @P4 IMAD.WIDE.U32 R20, R2.reuse, 0x10, R20 ;  /* 0x0000001002144825 */ /* 0x040fe200078e0014 */
[----:B------:R-:W1:Y:S03]  /*39b0*/  @P0 LDC.64 R34, c[0x0][0x440] ;  /* 0x00011000ff220b82 */ /* 0x000e660000000a00 */
[C---:B------:R-:W-:Y:S01]  /*39c0*/  @P4 IMAD.WIDE.U32 R22, R2.reuse, 0x10, R22 ;  /* 0x0000001002164825 */ /* 0x040fe200078e0016 */
[----:B------:R-:W-:Y:S01]  /*39d0*/  @P4 IADD3 R2, PT, PT, R2, 0x20, RZ ;  /* 0x0000002002024810 */ /* 0x000fe20007ffe0ff */
[----:B---3--:R-:W3:Y:S04]  /*39e0*/  @P4 LDG.E.128 R44, desc[UR6][R20.64] ;  /* 0x00000006142c4981 */ /* 0x008ee8000c1e1d00 */
[C---:B------:R-:W-:Y:S01]  /*39f0*/  @P3 IMAD.WIDE.U32 R28, R2.reuse, 0x10, R28 ;  /* 0x00000010021c3825 */ /* 0x040fe200078e001c */
[----:B------:R0:W5:Y:S04]  /*3a00*/  @P4 LDG.E.128 R128, desc[UR6][R22.64] ;  /* 0x0000000616804981 */ /* 0x000168000c1e1d00 */
[----:B--2---:R-:W2:Y:S01]  /*3a10*/  @P3 LDG.E.128 R40, desc[UR6][R28.64] ;  /* 0x000000061c283981 */ /* 0x004ea2000c1e1d00 */
[----:B------:R-:W-:-:S04]  /*3a20*/  @P3 IMAD.WIDE.U32 R24, R2, 0x10, R24 ;  /* 0x0000001002183825 */ /* 0x000fc800078e0018 */
[C---:B0-----:R-:W-:Y:S01]  /*3a30*/  @P3 IMAD.WIDE.U32 R30, R2.reuse, 0x10, R30 ;  /* 0x00000010021e3825 */ /* 0x041fe200078e001e */
[----:B------:R-:W-:Y:S01]  /*3a40*/  @P3 IADD3 R2, PT, PT, R2, 0x20, RZ ;  /* 0x0000002002023810 */ /* 0x000fe20007ffe0ff */
[----:B------:R0:W5:Y:S04]  /*3a50*/  @P3 LDG.E.128 R244, desc[UR6][R24.64] ;  /* 0x0000000618f43981 */ /* 0x000168000c1e1d00 */
[C---:B-1----:R-:W-:Y:S01]  /*3a60*/  @P0 IMAD.WIDE.U32 R26, R2.reuse, 0x10, R26 ;  /* 0x00000010021a0825 */ /* 0x042fe200078e001a */
[----:B------:R0:W5:Y:S03]  /*3a70*/  @P3 LDG.E.128 R136, desc[UR6][R30.64] ;  /* 0x000000061e883981 */ /* 0x000166000c1e1d00 */
[C---:B------:R-:W-:Y:S01]  /*3a80*/  @P0 IMAD.WIDE.U32 R32, R2.reuse, 0x10, R32 ;  /* 0x0000001002200825 */ /* 0x040fe200078e0020 */
[----:B------:R0:W5:Y:S03]  /*3a90*/  @P0 LDG.E.128 R240, desc[UR6][R26.64] ;  /* 0x000000061af00981 */ /* 0x000166000c1e1d00 */
[C---:B------:R-:W-:Y:S01]  /*3aa0*/  @P0 IMAD.WIDE.U32 R34, R2.reuse, 0x10, R34 ;  /* 0x0000001002220825 */ /* 0x040fe200078e0022 */
[----:B------:R-:W-:Y:S01]  /*3ab0*/  @P0 IADD3 R2, PT, PT, R2, 0x20, RZ ;  /* 0x0000002002020810 */ /* 0x000fe20007ffe0ff */
[----:B------:R0:W5:Y:S04]  /*3ac0*/  @P0 LDG.E.128 R236, desc[UR6][R32.64] ;  /* 0x0000000620ec0981 */ /* 0x000168000c1e1d00 */
[----:B------:R0:W5:Y:S04]  /*3ad0*/  @P0 LDG.E.128 R140, desc[UR6][R34.64] ;  /* 0x00000006228c0981 */ /* 0x000168000c1e1d00 */
[----:B----4-:R-:W4:Y:S04]  /*3ae0*/  @P6 LDG.E.128 R52, desc[UR6][R14.64] ;  /* 0x000000060e346981 */ /* 0x010f28000c1e1d00 */
[----:B------:R-:W-:Y:S04]  /*3af0*/  @P1 STL.64 [R1+0x80], R68 ;  /* 0x0000804401001387 */ /* 0x000fe80000100a00 */
[----:B------:R-:W-:Y:S04]  /*3b00*/  @P1 STL.64 [R1+0x88], R70 ;  /* 0x0000884601001387 */ /* 0x000fe80000100a00 */
[----:B------:R-:W-:Y:S04]  /*3b10*/  @P1 STL.64 [R1+0x70], R64 ;  /* 0x0000704001001387 */ /* 0x000fe80000100a00 */
[----:B------:R-:W-:Y:S01]  /*3b20*/  @P1 STL.64 [R1+0x78], R66 ;  /* 0x0000784201001387 */ /* 0x000fe20000100a00 */
[----:B------:R-:W-:-:S03]  /*3b30*/  ISETP.GE.U32.AND P1, PT, R0, 0x1e0, PT ;  /* 0x000001e00000780c */ /* 0x000fc60003f26070 */
[----:B------:R1:W-:Y:S04]  /*3b40*/  @P2 STL.64 [R1+0x60], R36 ;  /* 0x0000602401002387 */ /* 0x0003e80000100a00 */
[----:B------:R0:W-:Y:S04]  /*3b50*/  @P2 STL.64 [R1+0x68], R38 ;  /* 0x0000682601002387 */ /* 0x0001e80000100a00 */
[----:B------:R-:W3:Y:S02]  /*3b60*/  @P4 LDG.E.128 R48, desc[UR6][R18.64] ;  /* 0x0000000612304981 */ /* 0x000ee4000c1e1d00 */
[----:B------:R-:W2:Y:S08]  /*3b70*/  @P1 LDC.64 R4, c[0x0][0x440] ;  /* 0x00011000ff041b82 */ /* 0x000eb00000000a00 */
[----:B-1----:R-:W1:Y:S08]  /*3b80*/  LDC.64 R36, c[0x0][0x3d0] ;  /* 0x0000f400ff247b82 */ /* 0x002e700000000a00 */
[----:B0-----:R-:W0:Y:S01]  /*3b90*/  LDC.64 R38, c[0x0][0x3d8] ;  /* 0x0000f600ff267b82 */ /* 0x001e220000000a00 */
[----:B--2---:R-:W-:-:S05]  /*3ba0*/  @P1 IMAD.WIDE.U32 R4, R2, 0x10, R4 ;  /* 0x0000001002041825 */ /* 0x004fca00078e0004 */
[----:B------:R2:W5:Y:S01]  /*3bb0*/  @P1 LDG.E.128 R144, desc[UR6][R4.64] ;  /* 0x0000000604901981 */ /* 0x000562000c1e1d00 */
[----:B-1----:R-:W-:-:S05]  /*3bc0*/  @P1 IMAD.WIDE.U32 R36, R2, 0x10, R36 ;  /* 0x0000001002241825 */ /* 0x002fca00078e0024 */
[----:B------:R2:W5:Y:S01]  /*3bd0*/  @P1 LDG.E.128 R232, desc[UR6][R36.64] ;  /* 0x0000000624e81981 */ /* 0x000562000c1e1d00 */
[----:B0-----:R-:W-:-:S05]  /*3be0*/  @P1 IMAD.WIDE.U32 R38, R2, 0x10, R38 ;  /* 0x0000001002261825 */ /* 0x001fca00078e0026 */
[----:B------:R2:W5:Y:S04]  /*3bf0*/  @P1 LDG.E.128 R228, desc[UR6][R38.64] ;  /* 0x0000000626e41981 */ /* 0x000568000c1e1d00 */
        /* <DEDUP_REMOVED lines=30> */
[----:B------:R-:W-:Y:S01]  /*3de0*/  @P1 VIADD R2, R2, 0x20 ;  /* 0x0000002002021836 */ /* 0x000fe20000000000 */
[----:B------:R-:W-:Y:S02]  /*3df0*/  CS2R R156, SRZ ;  /* 0x00000000009c7805 */ /* 0x000fe4000001ff00 */
[----:B------:R-:W-:Y:S02]  /*3e00*/  CS2R R154, SRZ ;  /* 0x00000000009a7805 */ /* 0x000fe4000001ff00 */
[----:B------:R-:W-:Y:S02]  /*3e10*/  CS2R R152, SRZ ;  /* 0x0000000000987805 */ /* 0x000fe4000001ff00 */
[----:B------:R-:W-:Y:S02]  /*3e20*/  CS2R R150, SRZ ;  /* 0x0000000000967805 */ /* 0x000fe4000001ff00 */
[----:B------:R-:W-:Y:S01]  /*3e30*/  CS2R R148, SRZ ;  /* 0x0000000000947805 */ /* 0x000fe2000001ff00 */
[----:B----4-:R2:W-:Y:S04]  /*3e40*/  @P6 STL.64 [R1+0x30], R52 ;  /* 0x0000303401006387 */ /* 0x0105e80000100a00 */
[----:B------:R2:W-:Y:S04]  /*3e50*/  @P6 STL.64 [R1+0x38], R54 ;  /* 0x0000383601006387 */ /* 0x0005e80000100a00 */
[----:B---3--:R2:W-:Y:S04]  /*3e60*/  @P4 STL.64 [R1+0x20], R48 ;  /* 0x0000203001004387 */ /* 0x0085e80000100a00 */
[----:B------:R2:W-:Y:S04]  /*3e70*/  @P4 STL.64 [R1+0x28], R50 ;  /* 0x0000283201004387 */ /* 0x0005e80000100a00 */
[----:B------:R2:W-:Y:S04]  /*3e80*/  @P4 STL.64 [R1+0x10], R44 ;  /* 0x0000102c01004387 */ /* 0x0005e80000100a00 */
[----:B------:R2:W-:Y:S04]  /*3e90*/  @P4 STL.64 [R1+0x18], R46 ;  /* 0x0000182e01004387 */ /* 0x0005e80000100a00 */
[----:B------:R2:W-:Y:S04]  /*3ea0*/  @P3 STL.64 [R1], R40 ;  /* 0x0000002801003387 */ /* 0x0005e80000100a00 */
[----:B------:R2:W-:Y:S01]  /*3eb0*/  @P3 STL.64 [R1+0x8], R42 ;  /* 0x0000082a01003387 */ /* 0x0005e20000100a00 */
[----:B------:R-:W-:Y:S05]  /*3ec0*/  @!P0 BRA `(.L_x_39287) ;  /* 0x00000050008c8947 */ /* 0x000fea0003800000 */
[----:B------:R-:W0:Y:S08]  /*3ed0*/  LDC.64 R212, c[0x0][0x440] ;  /* 0x00011000ffd47b82 */ /* 0x000e300000000a00 */
[----:B------:R-:W1:Y:S08]  /*3ee0*/  LDC.64 R224, c[0x0][0x3d0] ;  /* 0x0000f400ffe07b82 */ /* 0x000e700000000a00 */
[----:B------:R-:W3:Y:S01]  /*3ef0*/  LDC.64 R220, c[0x0][0x3d8] ;  /* 0x0000f600ffdc7b82 */ /* 0x000ee20000000a00 */
[----:B0-----:R-:W-:-:S06]  /*3f00*/  IMAD.WIDE.U32 R212, R2, 0x10, R212 ;  /* 0x0000001002d47825 */ /* 0x001fcc00078e00d4 */
[----:B------:R-:W5:Y:S01]  /*3f10*/  LDG.E.128 R212, desc[UR6][R212.64] ;  /* 0x00000006d4d47981 */ /* 0x000f62000c1e1d00 */
[----:B-1----:R-:W-:-:S06]  /*3f20*/  IMAD.WIDE.U32 R224, R2, 0x10, R224 ;  /* 0x0000001002e07825 */ /* 0x002fcc00078e00e0 */
[----:B------:R-:W5:Y:S01]  /*3f30*/  LDG.E.128 R224, desc[UR6][R224.64] ;  /* 0x00000006e0e07981 */ /* 0x000f62000c1e1d00 */
[----:B---3--:R-:W-:-:S06]  /*3f40*/  IMAD.WIDE.U32 R220, R2, 0x10, R220 ;  /* 0x0000001002dc7825 */ /* 0x008fcc00078e00dc */
        /* <DEDUP_REMOVED lines=34> */
.L_x_39285:
        /* <DEDUP_REMOVED lines=9> */
[----:B------:R-:W-:-:S03]  /*4200*/  ISETP.GE.U32.AND P5, PT, R0, 0x20, PT ;  /* 0x000000200000780c */ /* 0x000fc60003fa6070 */
[----:B------:R-:W3:Y:S04]  /*4210*/  LDL R34, [R1+0x178] ;  /* 0x0001780001227983 */ /* 0x000ee80000100800 */
[----:B------:R-:W4:Y:S04]  /*4220*/  LDL R33, [R1+0x17c] ;  /* 0x00017c0001217983 */ /* 0x000f280000100800 */
[----:B------:R-:W4:Y:S02]  /*4230*/  LDL R26, [R1+0x150] ;  /* 0x00015000011a7983 */ /* 0x000f240000100800 */
[----:B0-----:R-:W-:Y:S01]  /*4240*/  @P5 IMAD.WIDE.U32 R4, R2, 0x10, R4 ;  /* 0x0000001002045825 */ /* 0x001fe200078e0004 */
[----:B------:R-:W0:Y:S01]  /*4250*/  @P5 LDC.64 R6, c[0x0][0x438] ;  /* 0x00010e00ff065b82 */ /* 0x000e220000000a00 */
        /* <DEDUP_REMOVED lines=9> */
[----:B------:R-:W4:Y:S04]  /*42f0*/  LDL R12, [R1] ;  /* 0x00000000010c7983 */ /* 0x000f280000100800 */
        /* <DEDUP_REMOVED lines=17> */
[----:B--2---:R1:W2:Y:S02]  /*4410*/  @P5 LDG.E.128 R40, desc[UR6][R4.64] ;  /* 0x0000000604285981 */ /* 0x0042a4000c1e1d00 */
[----:B-1----:R-:W1:Y:S01]  /*4420*/  LDC.64 R4, c[0x0][0x3d8] ;  /* 0x0000f600ff047b82 */ /* 0x002e620000000a00 */
[----:B---3--:R-:W-:Y:S01]  /*4430*/  MOV R38, R32 ;  /* 0x0000002000267202 */ /* 0x008fe20000000f00 */
[----:B--2---:R-:W-:Y:S04]  /*4440*/  @P5 STL.64 [R1+0x180], R40 ;  /* 0x0001802801005387 */ /* 0x004fe80000100a00 */
[----:B------:R2:W-:Y:S02]  /*4450*/  @P5 STL.64 [R1+0x188], R42 ;  /* 0x0001882a01005387 */ /* 0x0005e40000100a00 */
[----:B--2---:R-:W-:Y:S01]  /*4460*/  MOV R42, R34 ;  /* 0x00000022002a7202 */ /* 0x004fe20000000f00 */
[----:B----4-:R-:W-:Y:S01]  /*4470*/  IMAD.MOV.U32 R43, RZ, RZ, R33 ;  /* 0x000000ffff2b7224 */ /* 0x010fe200078e0021 */
[----:B------:R-:W-:-:S02]  /*4480*/  MOV R34, R26 ;  /* 0x0000001a00227202 */ /* 0x000fc40000000f00 */
[----:B------:R-:W-:Y:S01]  /*4490*/  MOV R33, R25 ;  /* 0x0000001900217202 */ /* 0x000fe20000000f00 */
[----:B------:R-:W2:Y:S04]  /*44a0*/  LDL R26, [R1+0x14c] ;  /* 0x00014c00011a7983 */ /* 0x000ea80000100800 */
[----:B------:R-:W3:Y:S01]  /*44b0*/  LDL R25, [R1+0x140] ;  /* 0x0001400001197983 */ /* 0x000ee20000100800 */
[----:B------:R-:W-:Y:S01]  /*44c0*/  MOV R37, R31 ;  /* 0x0000001f00257202 */ /* 0x000fe20000000f00 */
[----:B------:R-:W-:Y:S01]  /*44d0*/  IMAD.MOV.U32 R31, RZ, RZ, R13 ;  /* 0x000000ffff1f7224 */ /* 0x000fe200078e000d */
[----:B------:R-:W-:Y:S02]  /*44e0*/  MOV R32, R14 ;  /* 0x0000000e00207202 */ /* 0x000fe40000000f00 */
[----:B------:R-:W-:-:S02]  /*44f0*/  MOV R13, R9 ;  /* 0x00000009000d7202 */ /* 0x000fc40000000f00 */
[----:B------:R-:W-:Y:S01]  /*4500*/  MOV R14, R8 ;  /* 0x00000008000e7202 */ /* 0x000fe20000000f00 */
[C---:B0-----:R-:W-:Y:S01]  /*4510*/  @P5 IMAD.WIDE.U32 R8, R2.reuse, 0x10, R6 ;  /* 0x0000001002085825 */ /* 0x041fe200078e0006 */
[----:B------:R-:W-:Y:S01]  /*4520*/  MOV R40, R36 ;  /* 0x0000002400287202 */ /* 0x000fe20000000f00 */
[----:B------:R-:W0:Y:S01]  /*4530*/  @P5 LDC.64 R6, c[0x0][0x440] ;  /* 0x00011000ff065b82 */ /* 0x000e220000000a00 */
[----:B------:R-:W-:Y:S01]  /*4540*/  MOV R41, R35 ;  /* 0x0000002300297202 */ /* 0x000fe20000000f00 */
[----:B-1----:R-:W-:Y:S01]  /*4550*/  @P5 IMAD.WIDE.U32 R4, R2, 0x10, R4 ;  /* 0x0000001002045825 */ /* 0x002fe200078e0004 */
[----:B------:R-:W-:Y:S01]  /*4560*/  ISETP.GE.U32.AND P0, PT, R0, 0x40, PT ;  /* 0x000000400000780c */ /* 0x000fe20003f06070 */
[----:B------:R-:W5:Y:S04]  /*4570*/  @P5 LDG.E.128 R148, desc[UR6][R8.64] ;  /* 0x0000000608945981 */ /* 0x000f68000c1e1d00 */
[----:B------:R1:W4:Y:S02]  /*4580*/  @P5 LDG.E.128 R40, desc[UR6][R4.64] ;  /* 0x0000000604285981 */ /* 0x000324000c1e1d00 */
[----:B-1----:R-:W1:Y:S01]  /*4590*/  LDC.64 R4, c[0x0][0x3d0] ;  /* 0x0000f400ff047b82 */ /* 0x002e620000000a00 */
[----:B------:R-:W-:Y:S01]  /*45a0*/  MOV R36, R30 ;  /* 0x0000001e00247202 */ /* 0x000fe20000000f00 */
[----:B------:R-:W-:Y:S01]  /*45b0*/  IMAD.MOV.U32 R39, RZ, RZ, R33 ;  /* 0x000000ffff277224 */ /* 0x000fe200078e0021 */
[----:B------:R-:W-:Y:S01]  /*45c0*/  MOV R44, R38 ;  /* 0x00000026002c7202 */ /* 0x000fe20000000f00 */
[----:B------:R-:W-:Y:S01]  /*45d0*/  IMAD.MOV.U32 R35, RZ, RZ, R29 ;  /* 0x000000ffff237224 */ /* 0x000fe200078e001d */
[----:B------:R-:W-:Y:S01]  /*45e0*/  MOV R46, R36 ;  /* 0x00000024002e7202 */ /* 0x000fe20000000f00 */
[----:B------:R-:W-:Y:S01]  /*45f0*/  IMAD.MOV.U32 R45, RZ, RZ, R37 ;  /* 0x000000ffff2d7224 */ /* 0x000fe200078e0025 */
[----:B------:R-:W4:Y:S02]  /*4600*/  LDL R30, [R1+0x144] ;  /* 0x00014400011e7983 */ /* 0x000f240000100800 */
[----:B------:R-:W-:-:S02]  /*4610*/  MOV R47, R35 ;  /* 0x00000023002f7202 */ /* 0x000fc40000000f00 */
[----:B------:R-:W4:Y:S01]  /*4620*/  LDL R29, [R1+0x148] ;  /* 0x00014800011d7983 */ /* 0x000f220000100800 */
[----:B--2---:R-:W-:Y:S02]  /*4630*/  MOV R33, R26 ;  /* 0x0000001a00217202 */ /* 0x004fe40000000f00 */
[----:B------:R-:W-:Y:S02]  /*4640*/  MOV R26, R11 ;  /* 0x0000000b001a7202 */ /* 0x000fe40000000f00 */
[----:B---3--:R-:W-:Y:S01]  /*4650*/  MOV R36, R25 ;  /* 0x0000001900247202 */ /* 0x008fe20000000f00 */
[----:B------:R-:W-:Y:S02]  /*4660*/  IMAD.MOV.U32 R25, RZ, RZ, R10 ;  /* 0x000000ffff197224 */ /* 0x000fe400078e000a */
[C---:B0-----:R-:W-:Y:S01]  /*4670*/  @P5 IMAD.WIDE.U32 R10, R2.reuse, 0x10, R6 ;  /* 0x00000010020a5825 */ /* 0x041fe200078e0006 */
[----:B------:R-:W-:Y:S01]  /*4680*/  @P5 LOP3.LUT R2, R2, 0x20, RZ, 0xfc, !PT ;  /* 0x0000002002025812 */ /* 0x000fe200078efcff */
[----:B------:R-:W0:Y:S01]  /*4690*/  @P0 LDC.64 R6, c[0x0][0x438] ;  /* 0x00010e00ff060b82 */ /* 0x000e220000000a00 */
[----:B------:R-:W-:-:S02]  /*46a0*/  MOV R37, R31 ;  /* 0x0000001f00257202 */ /* 0x000fc40000000f00 */
[----:B------:R-:W-:Y:S01]  /*46b0*/  MOV R38, R32 ;  /* 0x0000002000267202 */ /* 0x000fe20000000f00 */
[----:B-1----:R-:W-:Y:S01]  /*46c0*/  @P0 IMAD.WIDE.U32 R4, R2, 0x10, R4 ;  /* 0x0000001002040825 */ /* 0x002fe200078e0004 */
[----:B------:R-:W-:Y:S01]  /*46d0*/  ISETP.GE.U32.AND P1, PT, R0, 0x60, PT ;  /* 0x000000600000780c */ /* 0x000fe20003f26070 */
[----:B------:R-:W5:Y:S04]  /*46e0*/  @P5 LDG.E.128 R84, desc[UR6][R10.64] ;  /* 0x000000060a545981 */ /* 0x000f68000c1e1d00 */
[----:B------:R1:W2:Y:S02]  /*46f0*/  @P0 LDG.E.128 R44, desc[UR6][R4.64] ;  /* 0x00000006042c0981 */ /* 0x0002a4000c1e1d00 */
[----:B-1----:R-:W1:Y:S02]  /*4700*/  LDC.64 R4, c[0x0][0x3d8] ;  /* 0x0000f600ff047b82 */ /* 0x002e640000000a00 */
[----:B----4-:R3:W-:Y:S04]  /*4710*/  @P5 STL.64 [R1+0x170], R40 ;  /* 0x0001702801005387 */ /* 0x0107e80000100a00 */
[----:B------:R-:W-:Y:S04]  /*4720*/  @P5 STL.64 [R1+0x178], R42 ;  /* 0x0001782a01005387 */ /* 0x000fe80000100a00 */
[----:B------:R-:W4:Y:S01]  /*4730*/  LDL R31, [R1+0x134] ;  /* 0x00013400011f7983 */ /* 0x000f220000100800 */
[----:B------:R-:W-:-:S02]  /*4740*/  MOV R35, R30 ;  /* 0x0000001e00237202 */ /* 0x000fc40000000f00 */
[----:B---3--:R-:W-:Y:S01]  /*4750*/  MOV R40, R34 ;  /* 0x0000002200287202 */ /* 0x008fe20000000f00 */
[----:B------:R-:W-:Y:S01]  /*4760*/  IMAD.MOV.U32 R34, RZ, RZ, R29 ;  /* 0x000000ffff227224 */ /* 0x000fe200078e001d */
[----:B------:R-:W3:Y:S04]  /*4770*/  LDL R30, [R1+0x138] ;  /* 0x00013800011e7983 */ /* 0x000ee80000100800 */
[----:B------:R-:W4:Y:S04]  /*4780*/  LDL R29, [R1+0x13c] ;  /* 0x00013c00011d7983 */ /* 0x000f280000100800 */
[----:B------:R-:W3:Y:S01]  /*4790*/  LDL R32, [R1+0x130] ;  /* 0x0001300001207983 */ /* 0x000ee20000100800 */
[----:B-1----:R-:W-:-:S03]  /*47a0*/  @P0 IMAD.WIDE.U32 R4, R2, 0x10, R4 ;  /* 0x0000001002040825 */ /* 0x002fc600078e0004 */
[----:B--2---:R1:W-:Y:S04]  /*47b0*/  @P0 STL.64 [R1+0x160], R44 ;  /* 0x0001602c01000387 */ /* 0x0043e80000100a00 */
[----:B------:R2:W-:Y:S01]  /*47c0*/  @P0 STL.64 [R1+0x168], R46 ;  /* 0x0001682e01000387 */ /* 0x0005e20000100a00 */
[----:B-1----:R-:W-:Y:S02]  /*47d0*/  MOV R44, R40 ;  /* 0x00000028002c7202 */ /* 0x002fe40000000f00 */
[----:B------:R-:W-:Y:S02]  /*47e0*/  MOV R45, R39 ;  /* 0x00000027002d7202 */ /* 0x000fe40000000f00 */
[----:B--2---:R-:W-:Y:S01]  /*47f0*/  MOV R46, R38 ;  /* 0x00000026002e7202 */ /* 0x004fe20000000f00 */
[----:B------:R-:W-:-:S06]  /*4800*/  IMAD.MOV.U32 R47, RZ, RZ, R37 ;  /* 0x000000ffff2f7224 */ /* 0x000fcc00078e0025 */
[----:B------:R1:W2:Y:S01]  /*4810*/  @P0 LDG.E.128 R44, desc[UR6][R4.64] ;  /* 0x00000006042c0981 */ /* 0x0002a2000c1e1d00 */
[----:B0-----:R-:W-:Y:S02]  /*4820*/  @P0 IMAD.WIDE.U32 R8, R2, 0x10, R6 ;  /* 0x0000001002080825 */ /* 0x001fe400078e0006 */
[----:B------:R-:W0:Y:S01]  /*4830*/  @P0 LDC.64 R6, c[0x0][0x440] ;  /* 0x00011000ff060b82 */ /* 0x000e220000000a00 */
[----:B------:R-:W-:Y:S01]  /*4840*/  MOV R40, R36 ;  /* 0x0000002400287202 */ /* 0x000fe20000000f00 */
[----:B------:R-:W-:Y:S01]  /*4850*/  IMAD.MOV.U32 R37, RZ, RZ, R33 ;  /* 0x000000ffff257224 */ /* 0x000fe200078e0021 */
[----:B------:R-:W-:-:S05]  /*4860*/  MOV R39, R35 ;  /* 0x0000002300277202 */ /* 0x000fca0000000f00 */
[----:B-1----:R-:W1:Y:S01]  /*4870*/  LDC.64 R4, c[0x0][0x3d0] ;  /* 0x0000f400ff047b82 */ /* 0x002e620000000a00 */
[----:B------:R-:W-:Y:S01]  /*4880*/  MOV R38, R34 ;  /* 0x0000002200267202 */ /* 0x000fe20000000f00 */
[----:B----4-:R-:W-:Y:S01]  /*4890*/  IMAD.MOV.U32 R33, RZ, RZ, R29 ;  /* 0x000000ffff217224 */ /* 0x010fe200078e001d */
[----:B---3--:R-:W-:Y:S01]  /*48a0*/  MOV R36, R32 ;  /* 0x0000002000247202 */ /* 0x008fe20000000f00 */
[----:B------:R-:W3:Y:S01]  /*48b0*/  LDL R29, [R1+0x120] ;  /* 0x00012000011d7983 */ /* 0x000ee20000100800 */
[----:B------:R-:W-:Y:S02]  /*48c0*/  MOV R35, R31 ;  /* 0x0000001f00237202 */ /* 0x000fe40000000f00 */
[----:B------:R-:W-:Y:S01]  /*48d0*/  MOV R34, R30 ;  /* 0x0000001e00227202 */ /* 0x000fe20000000f00 */
[----:B------:R-:W4:Y:S04]  /*48e0*/  LDL R32, [R1+0x124] ;  /* 0x0001240001207983 */ /* 0x000f280000100800 */
[----:B------:R-:W4:Y:S01]  /*48f0*/  LDL R31, [R1+0x128] ;  /* 0x00012800011f7983 */ /* 0x000f220000100800 */
[C---:B0-----:R-:W-:Y:S01]  /*4900*/  @P0 IMAD.WIDE.U32 R10, R2.reuse, 0x10, R6 ;  /* 0x00000010020a0825 */ /* 0x041fe200078e0006 */
[----:B------:R-:W-:-:S02]  /*4910*/  @P0 IADD3 R2, PT, PT, R2, 0x20, RZ ;  /* 0x0000002002020810 */ /* 0x000fc40007ffe0ff */
[----:B------:R-:W4:Y:S01]  /*4920*/  LDL R30, [R1+0x12c] ;  /* 0x00012c00011e7983 */ /* 0x000f220000100800 */
[----:B------:R-:W0:Y:S03]  /*4930*/  @P1 LDC.64 R6, c[0x0][0x438] ;  /* 0x00010e00ff061b82 */ /* 0x000e260000000a00 */
[----:B------:R-:W5:Y:S01]  /*4940*/  @P0 LDG.E.128 R152, desc[UR6][R8.64] ;  /* 0x0000000608980981 */ /* 0x000f62000c1e1d00 */
[----:B-1----:R-:W-:-:S03]  /*4950*/  @P1 IMAD.WIDE.U32 R4, R2, 0x10, R4 ;  /* 0x0000001002041825 */ /* 0x002fc600078e0004 */
[----:B------:R-:W5:Y:S04]  /*4960*/  @P0 LDG.E.128 R88, desc[UR6][R10.64] ;  /* 0x000000060a580981 */ /* 0x000f68000c1e1d00 */
[----:B--2---:R1:W-:Y:S04]  /*4970*/  @P0 STL.64 [R1+0x150], R44 ;  /* 0x0001502c01000387 */ /* 0x0043e80000100a00 */
[----:B------:R2:W-:Y:S01]  /*4980*/  @P0 STL.64 [R1+0x158], R46 ;  /* 0x0001582e01000387 */ /* 0x0005e20000100a00 */
[----:B-1----:R-:W-:Y:S02]  /*4990*/  MOV R44, R40 ;  /* 0x00000028002c7202 */ /* 0x002fe40000000f00 */
[----:B------:R-:W-:-:S02]  /*49a0*/  MOV R45, R39 ;  /* 0x00000027002d7202 */ /* 0x000fc40000000f00 */
[----:B--2---:R-:W-:Y:S01]  /*49b0*/  MOV R46, R38 ;  /* 0x00000026002e7202 */ /* 0x004fe20000000f00 */
[----:B------:R-:W-:-:S06]  /*49c0*/  IMAD.MOV.U32 R47, RZ, RZ, R37 ;  /* 0x000000ffff2f7224 */ /* 0x000fcc00078e0025 */
[----:B------:R1:W2:Y:S02]  /*49d0*/  @P1 LDG.E.128 R44, desc[UR6][R4.64] ;  /* 0x00000006042c1981 */ /* 0x0002a4000c1e1d00 */
[----:B-1----:R-:W1:Y:S01]  /*49e0*/  LDC.64 R4, c[0x0][0x3d8] ;  /* 0x0000f600ff047b82 */ /* 0x002e620000000a00 */
[----:B------:R-:W-:Y:S01]  /*49f0*/  MOV R40, R36 ;  /* 0x0000002400287202 */ /* 0x000fe20000000f00 */
[----:B------:R-:W-:Y:S01]  /*4a00*/  IMAD.MOV.U32 R37, RZ, RZ, R33 ;  /* 0x000000ffff257224 */ /* 0x000fe200078e0021 */
[----:B------:R-:W-:Y:S01]  /*4a10*/  MOV R39, R35 ;  /* 0x0000002300277202 */ /* 0x000fe20000000f00 */
[----:B---3--:R-:W-:Y:S01]  /*4a20*/  IMAD.MOV.U32 R36, RZ, RZ, R29 ;  /* 0x000000ffff247224 */ /* 0x008fe200078e001d */
[----:B------:R-:W-:Y:S01]  /*4a30*/  MOV R38, R34 ;  /* 0x0000002200267202 */ /* 0x000fe20000000f00 */
[----:B------:R-:W3:Y:S01]  /*4a40*/  LDL R29, [R1+0x11c] ;  /* 0x00011c00011d7983 */ /* 0x000ee20000100800 */
[----:B----4-:R-:W-:Y:S02]  /*4a50*/  MOV R35, R32 ;  /* 0x0000002000237202 */ /* 0x010fe40000000f00 */
[----:B------:R-:W-:Y:S01]  /*4a60*/  MOV R34, R31 ;  /* 0x0000001f00227202 */ /* 0x000fe20000000f00 */
[----:B------:R-:W4:Y:S01]  /*4a70*/  LDL R32, [R1+0x110] ;  /* 0x0001100001207983 */ /* 0x000f220000100800 */
[----:B------:R-:W-:-:S03]  /*4a80*/  MOV R33, R30 ;  /* 0x0000001e00217202 */ /* 0x000fc60000000f00 */
[----:B------:R-:W3:Y:S04]  /*4a90*/  LDL R31, [R1+0x114] ;  /* 0x00011400011f7983 */ /* 0x000ee80000100800 */
[----:B------:R-:W4:Y:S01]  /*4aa0*/  LDL R30, [R1+0x118] ;  /* 0x00011800011e7983 */ /* 0x000f220000100800 */
[----:B-1----:R-:W-:-:S03]  /*4ab0*/  @P1 IMAD.WIDE.U32 R4, R2, 0x10, R4 ;  /* 0x0000001002041825 */ /* 0x002fc600078e0004 */
[----:B--2---:R1:W-:Y:S04]  /*4ac0*/  @P1 STL.64 [R1+0x140], R44 ;  /* 0x0001402c01001387 */ /* 0x0043e80000100a00 */
[----:B------:R2:W-:Y:S01]  /*4ad0*/  @P1 STL.64 [R1+0x148], R46 ;  /* 0x0001482e01001387 */ /* 0x0005e20000100a00 */
[----:B-1----:R-:W-:Y:S02]  /*4ae0*/  MOV R44, R40 ;  /* 0x00000028002c7202 */ /* 0x002fe40000000f00 */
[----:B------:R-:W-:Y:S01]  /*4af0*/  MOV R45, R39 ;  /* 0x00000027002d7202 */ /* 0x000fe20000000f00 */
[----:B--2---:R-:W-:Y:S01]  /*4b00*/  IMAD.MOV.U32 R46, RZ, RZ, R38 ;  /* 0x000000ffff2e7224 */ /* 0x004fe200078e0026 */
[----:B------:R-:W-:-:S06]  /*4b10*/  MOV R47, R37 ;  /* 0x00000025002f7202 */ /* 0x000fcc0000000f00 */
[----:B------:R1:W2:Y:S01]  /*4b20*/  @P1 LDG.E.128 R44, desc[UR6][R4.64] ;  /* 0x00000006042c1981 */ /* 0x0002a2000c1e1d00 */
[----:B0-----:R-:W-:Y:S02]  /*4b30*/  @P1 IMAD.WIDE.U32 R8, R2, 0x10, R6 ;  /* 0x0000001002081825 */ /* 0x001fe400078e0006 */
[----:B------:R-:W0:Y:S01]  /*4b40*/  @P1 LDC.64 R6, c[0x0][0x440] ;  /* 0x00011000ff061b82 */ /* 0x000e220000000a00 */
[----:B------:R-:W-:Y:S01]  /*4b50*/  ISETP.GE.U32.AND P0, PT, R0, 0x80, PT ;  /* 0x000000800000780c */ /* 0x000fe20003f06070 */
[----:B------:R-:W-:Y:S01]  /*4b60*/  IMAD.MOV.U32 R38, RZ, RZ, R34 ;  /* 0x000000ffff267224 */ /* 0x000fe200078e0022 */
[----:B------:R-:W-:-:S05]  /*4b70*/  MOV R40, R36 ;  /* 0x0000002400287202 */ /* 0x000fca0000000f00 */
[----:B-1----:R-:W1:Y:S01]  /*4b80*/  LDC.64 R4, c[0x0][0x3d0] ;  /* 0x0000f400ff047b82 */ /* 0x002e620000000a00 */
[----:B------:R-:W-:Y:S01]  /*4b90*/  MOV R39, R35 ;  /* 0x0000002300277202 */ /* 0x000fe20000000f00 */
[----:B----4-:R-:W-:Y:S01]  /*4ba0*/  IMAD.MOV.U32 R34, RZ, RZ, R30 ;  /* 0x000000ffff227224 */ /* 0x010fe200078e001e */
[----:B------:R-:W-:Y:S01]  /*4bb0*/  MOV R37, R33 ;  /* 0x0000002100257202 */ /* 0x000fe20000000f00 */
[----:B------:R-:W4:Y:S01]  /*4bc0*/  LDL R30, [R1+0x10c] ;  /* 0x00010c00011e7983 */ /* 0x000f220000100800 */
[----:B------:R-:W-:Y:S02]  /*4bd0*/  MOV R36, R32 ;  /* 0x0000002000247202 */ /* 0x000fe40000000f00 */
[----:B---3--:R-:W-:Y:S01]  /*4be0*/  MOV R35, R31 ;  /* 0x0000001f00237202 */ /* 0x008fe20000000f00 */
[----:B------:R-:W3:Y:S01]  /*4bf0*/  LDL R32, [R1+0x104] ;  /* 0x0001040001207983 */ /* 0x000ee20000100800 */
[----:B------:R-:W-:-:S03]  /*4c00*/  MOV R33, R29 ;  /* 0x0000001d00217202 */ /* 0x000fc60000000f00 */
[----:B------:R-:W3:Y:S01]  /*4c10*/  LDL R31, [R1+0x108] ;  /* 0x00010800011f7983 */ /* 0x000ee20000100800 */
[C---:B0-----:R-:W-:Y:S01]  /*4c20*/  @P1 IMAD.WIDE.U32 R10, R2.reuse, 0x10, R6 ;  /* 0x00000010020a1825 */ /* 0x041fe200078e0006 */
[----:B------:R-:W-:Y:S02]  /*4c30*/  @P1 IADD3 R2, PT, PT, R2, 0x20, RZ ;  /* 0x0000002002021810 */ /* 0x000fe40007ffe0ff */
[----:B------:R-:W3:Y:S01]  /*4c40*/  LDL R29, [R1+0x100] ;  /* 0x00010000011d7983 */ /* 0x000ee20000100800 */
[----:B------:R-:W0:Y:S03]  /*4c50*/  @P0 LDC.64 R6, c[0x0][0x438] ;  /* 0x00010e00ff060b82 */ /* 0x000e260000000a00 */
[----:B------:R-:W5:Y:S01]  /*4c60*/  @P1 LDG.E.128 R156, desc[UR6][R8.64] ;  /* 0x00000006089c1981 */ /* 0x000f62000c1e1d00 */
[----:B-1----:R-:W-:-:S03]  /*4c70*/  @P0 IMAD.WIDE.U32 R4, R2, 0x10, R4 ;  /* 0x0000001002040825 */ /* 0x002fc600078e0004 */
[----:B------:R-:W5:Y:S04]  /*4c80*/  @P1 LDG.E.128 R92, desc[UR6][R10.64] ;  /* 0x000000060a5c1981 */ /* 0x000f68000c1e1d00 */
[----:B--2---:R1:W-:Y:S04]  /*4c90*/  @P1 STL.64 [R1+0x130], R44 ;  /* 0x0001302c01001387 */ /* 0x0043e80000100a00 */
[----:B------:R2:W-:Y:S01]  /*4ca0*/  @P1 STL.64 [R1+0x138], R46 ;  /* 0x0001382e01001387 */ /* 0x0005e20000100a00 */
[----:B-1----:R-:W-:Y:S02]  /*4cb0*/  MOV R44, R40 ;  /* 0x00000028002c7202 */ /* 0x002fe40000000f00 */
[----:B------:R-:W-:Y:S01]  /*4cc0*/  MOV R45, R39 ;  /* 0x00000027002d7202 */ /* 0x000fe20000000f00 */
[----:B--2---:R-:W-:Y:S01]  /*4cd0*/  IMAD.MOV.U32 R46, RZ, RZ, R38 ;  /* 0x000000ffff2e7224 */ /* 0x004fe200078e0026 */
[----:B------:R-:W-:-:S06]  /*4ce0*/  MOV R47, R37 ;  /* 0x00000025002f7202 */ /* 0x000fcc0000000f00 */
[----:B------:R1:W2:Y:S02]  /*4cf0*/  @P0 LDG.E.128 R44, desc[UR6][R4.64] ;  /* 0x00000006042c0981 */ /* 0x0002a4000c1e1d00 */
[----:B-1----:R-:W1:Y:S01]  /*4d00*/  LDC.64 R4, c[0x0][0x3d8] ;  /* 0x0000f600ff047b82 */ /* 0x002e620000000a00 */
        /* <DEDUP_REMOVED lines=11> */
[----:B------:R-:W3:Y:S01]  /*4dc0*/  LDL R32, [R1+0xf0] ;  /* 0x0000f00001207983 */ /* 0x000ee20000100800 */
[----:B-1----:R-:W-:-:S03]  /*4dd0*/  @P0 IMAD.WIDE.U32 R4, R2, 0x10, R4 ;  /* 0x0000001002040825 */ /* 0x002fc600078e0004 */
[----:B--2---:R1:W-:Y:S04]  /*4de0*/  @P0 STL.64 [R1+0x120], R44 ;  /* 0x0001202c01000387 */ /* 0x0043e80000100a00 */
[----:B------:R2:W-:Y:S01]  /*4df0*/  @P0 STL.64 [R1+0x128], R46 ;  /* 0x0001282e01000387 */ /* 0x0005e20000100a00 */
[----:B-1----:R-:W-:Y:S01]  /*4e00*/  MOV R44, R40 ;  /* 0x00000028002c7202 */ /* 0x002fe20000000f00 */
[----:B------:R-:W-:Y:S01]  /*4e10*/  IMAD.MOV.U32 R45, RZ, RZ, R39 ;  /* 0x000000ffff2d7224 */ /* 0x000fe200078e0027 */
[----:B--2---:R-:W-:Y:S02]  /*4e20*/  MOV R46, R38 ;  /* 0x00000026002e7202 */ /* 0x004fe40000000f00 */
        /* <DEDUP_REMOVED lines=12> */
[----:B---3--:R-:W-:Y:S02]  /*4ef0*/  MOV R36, R32 ;  /* 0x0000002000247202 */ /* 0x008fe40000000f00 */
[----:B------:R-:W-:Y:S01]  /*4f00*/  MOV R34, R30 ;  /* 0x0000001e00227202 */ /* 0x000fe20000000f00 */
        /* <DEDUP_REMOVED lines=12> */
[----:B-1----:R-:W-:Y:S01]  /*4fd0*/  MOV R44, R40 ;  /* 0x00000028002c7202 */ /* 0x002fe20000000f00 */
[----:B------:R-:W-:Y:S01]  /*4fe0*/  IMAD.MOV.U32 R45, RZ, RZ, R39 ;  /* 0x000000ffff2d7224 */ /* 0x000fe200078e0027 */
[----:B--2---:R-:W-:-:S02]  /*4ff0*/  MOV R46, R38 ;  /* 0x00000026002e7202 */ /* 0x004fc40000000f00 */
[----:B------:R-:W-:-:S06]  /*5000*/  MOV R47, R37 ;  /* 0x00000025002f7202 */ /* 0x000fcc0000000f00 */
[----:B------:R1:W2:Y:S02]  /*5010*/  @P1 LDG.E.128 R44, desc[UR6][R4.64] ;  /* 0x00000006042c1981 */ /* 0x0002a4000c1e1d00 */
[----:B-1----:R-:W1:Y:S01]  /*5020*/  LDC.64 R4, c[0x0][0x3d8] ;  /* 0x0000f600ff047b82 */ /* 0x002e620000000a00 */
[----:B------:R-:W-:Y:S01]  /*5030*/  MOV R40, R36 ;  /* 0x0000002400287202 */ /* 0x000fe20000000f00 */
[----:B------:R-:W-:Y:S01]  /*5040*/  IMAD.MOV.U32 R39, RZ, RZ, R35 ;  /* 0x000000ffff277224 */ /* 0x000fe200078e0023 */
        /* <DEDUP_REMOVED lines=8> */
[----:B------:R-:W4:Y:S04]  /*50d0*/  LDL R30, [R1+0xd8] ;  /* 0x0000d800011e7983 */ /* 0x000f280000100800 */
[----:B------:R-:W4:Y:S01]  /*50e0*/  LDL R29, [R1+0xdc] ;  /* 0x0000dc00011d7983 */ /* 0x000f220000100800 */
[----:B-1----:R-:W-:-:S03]  /*50f0*/  @P1 IMAD.WIDE.U32 R4, R2, 0x10, R4 ;  /* 0x0000001002041825 */ /* 0x002fc600078e0004 */
[----:B--2---:R1:W-:Y:S04]  /*5100*/  @P1 STL.64 [R1+0x100], R44 ;  /* 0x0001002c01001387 */ /* 0x0043e80000100a00 */
[----:B------:R2:W-:Y:S01]  /*5110*/  @P1 STL.64 [R1+0x108], R46 ;  /* 0x0001082e01001387 */ /* 0x0005e20000100a00 */
[----:B-1----:R-:W-:Y:S01]  /*5120*/  IMAD.MOV.U32 R44, RZ, RZ, R40 ;  /* 0x000000ffff2c7224 */ /* 0x002fe200078e0028 */
[----:B------:R-:W-:Y:S02]  /*5130*/  MOV R45, R39 ;  /* 0x00000027002d7202 */ /* 0x000fe40000000f00 */
        /* <DEDUP_REMOVED lines=17> */
[----:B------:R-:W4:Y:S01]  /*5250*/  LDL R30, [R1+0xcc] ;  /* 0x0000cc00011e7983 */ /* 0x000f220000100800 */
[----:B0-----:R-:W-:-:S03]  /*5260*/  @P1 IMAD.WIDE.U32 R10, R2, 0x10, R6 ;  /* 0x00000010020a1825 */ /* 0x001fc600078e0006 */
[----:B------:R-:W4:Y:S01]  /*5270*/  LDL R29, [R1+0xc0] ;  /* 0x0000c000011d7983 */ /* 0x000f220000100800 */
[----:B------:R-:W0:Y:S01]  /*5280*/  @P0 LDC.64 R6, c[0x0][0x438] ;  /* 0x00010e00ff060b82 */ /* 0x000e220000000a00 */
[----:B------:R-:W-:Y:S02]  /*5290*/  @P1 VIADD R2, R2, 0x20 ;  /* 0x0000002002021836 */ /* 0x000fe40000000000 */
[----:B------:R-:W5:Y:S02]  /*52a0*/  @P1 LDG.E.128 R164, desc[UR6][R8.64] ;  /* 0x0000000608a41981 */ /* 0x000f64000c1e1d00 */
[----:B-1----:R-:W-:Y:S02]  /*52b0*/  @P0 IMAD.WIDE.U32 R4, R2, 0x10, R4 ;  /* 0x0000001002040825 */ /* 0x002fe400078e0004 */
[----:B------:R-:W5:Y:S04]  /*52c0*/  @P1 LDG.E.128 R100, desc[UR6][R10.64] ;  /* 0x000000060a641981 */ /* 0x000f68000c1e1d00 */
[----:B--2---:R1:W-:Y:S04]  /*52d0*/  @P1 STL.64 [R1+0xf0], R44 ;  /* 0x0000f02c01001387 */ /* 0x0043e80000100a00 */
[----:B------:R2:W-:Y:S01]  /*52e0*/  @P1 STL.64 [R1+0xf8], R46 ;  /* 0x0000f82e01001387 */ /* 0x0005e20000100a00 */
[----:B-1----:R-:W-:Y:S01]  /*52f0*/  IMAD.MOV.U32 R44, RZ, RZ, R40 ;  /* 0x000000ffff2c7224 */ /* 0x002fe200078e0028 */
[----:B------:R-:W-:-:S02]  /*5300*/  MOV R45, R39 ;  /* 0x00000027002d7202 */ /* 0x000fc40000000f00 */
[----:B--2---:R-:W-:Y:S02]  /*5310*/  MOV R46, R38 ;  /* 0x00000026002e7202 */ /* 0x004fe40000000f00 */
[----:B------:R-:W-:-:S06]  /*5320*/  MOV R47, R37 ;  /* 0x00000025002f7202 */ /* 0x000fcc0000000f00 */
[----:B------:R1:W2:Y:S02]  /*5330*/  @P0 LDG.E.128 R44, desc[UR6][R4.64] ;  /* 0x00000006042c0981 */ /* 0x0002a4000c1e1d00 */
[----:B-1----:R-:W1:Y:S01]  /*5340*/  LDC.64 R4, c[0x0][0x3d8] ;  /* 0x0000f600ff047b82 */ /* 0x002e620000000a00 */
[----:B------:R-:W-:Y:S01]  /*5350*/  IMAD.MOV.U32 R40, RZ, RZ, R36 ;  /* 0x000000ffff287224 */ /* 0x000fe200078e0024 */
[----:B------:R-:W-:Y:S01]  /*5360*/  MOV R39, R35 ;  /* 0x0000002300277202 */ /* 0x000fe20000000f00 */
[----:B---3--:R-:W-:Y:S01]  /*5370*/  IMAD.MOV.U32 R35, RZ, RZ, R32 ;  /* 0x000000ffff237224 */ /* 0x008fe200078e0020 */
[----:B------:R-:W-:Y:S01]  /*5380*/  MOV R38, R34 ;  /* 0x0000002200267202 */ /* 0x000fe20000000f00 */
[----:B------:R-:W3:Y:S01]  /*5390*/  LDL R32, [R1+0xb0] ;  /* 0x0000b00001207983 */ /* 0x000ee20000100800 */
[----:B------:R-:W-:Y:S02]  /*53a0*/  MOV R37, R33 ;  /* 0x0000002100257202 */ /* 0x000fe40000000f00 */
[----:B----4-:R-:W-:-:S02]  /*53b0*/  MOV R34, R31 ;  /* 0x0000001f00227202 */ /* 0x010fc40000000f00 */
[----:B------:R-:W-:Y:S01]  /*53c0*/  MOV R33, R30 ;  /* 0x0000001e00217202 */ /* 0x000fe20000000f00 */
[----:B------:R-:W4:Y:S01]  /*53d0*/  LDL R31, [R1+0xb4] ;  /* 0x0000b400011f7983 */ /* 0x000f220000100800 */
[----:B------:R-:W-:-:S03]  /*53e0*/  MOV R36, R29 ;  /* 0x0000001d00247202 */ /* 0x000fc60000000f00 */
        /* <DEDUP_REMOVED lines=20> */
[----:B------:R-:W-:Y:S02]  /*5530*/  MOV R36, R32 ;  /* 0x0000002000247202 */ /* 0x000fe40000000f00 */
[----:B----4-:R-:W-:Y:S01]  /*5540*/  MOV R35, R31 ;  /* 0x0000001f00237202 */ /* 0x010fe20000000f00 */
[----:B------:R-:W4:Y:S01]  /*5550*/  LDL R32, [R1+0xa4] ;  /* 0x0000a40001207983 */ /* 0x000f220000100800 */
[----:B------:R-:W-:-:S03]  /*5560*/  MOV R34, R30 ;  /* 0x0000001e00227202 */ /* 0x000fc60000000f00 */
[----:B------:R-:W4:Y:S01]  /*5570*/  LDL R31, [R1+0xa8] ;  /* 0x0000a800011f7983 */ /* 0x000f220000100800 */
[C---:B0-----:R-:W-:Y:S01]  /*5580*/  @P0 IMAD.WIDE.U32 R10, R2.reuse, 0x10, R6 ;  /* 0x00000010020a0825 */ /* 0x041fe200078e0006 */
[----:B------:R-:W-:Y:S02]  /*5590*/  @P0 IADD3 R2, PT, PT, R2, 0x20, RZ ;  /* 0x0000002002020810 */ /* 0x000fe40007ffe0ff */
        /* <DEDUP_REMOVED lines=68> */
[----:B---3--:R-:W-:Y:S02]  /*59e0*/  MOV R35, R32 ;  /* 0x0000002000237202 */ /* 0x008fe40000000f00 */
[----:B------:R-:W-:-:S02]  /*59f0*/  MOV R34, R31 ;  /* 0x0000001f00227202 */ /* 0x000fc40000000f00 */
[----:B------:R-:W-:Y:S01]  /*5a00*/  MOV R36, R29 ;  /* 0x0000001d00247202 */ /* 0x000fe20000000f00 */
[----:B------:R-:W-:Y:S01]  /*5a10*/  IMAD.MOV.U32 R29, RZ, RZ, R24 ;  /* 0x000000ffff1d7224 */ /* 0x000fe200078e0018 */
[----:B------:R-:W-:Y:S01]  /*5a20*/  MOV R31, R26 ;  /* 0x0000001a001f7202 */ /* 0x000fe20000000f00 */
[----:B------:R-:W3:Y:S01]  /*5a30*/  LDL R24, [R1+0x6c] ;  /* 0x00006c0001187983 */ /* 0x000ee20000100800 */
[----:B------:R-:W-:Y:S02]  /*5a40*/  MOV R30, R25 ;  /* 0x00000019001e7202 */ /* 0x000fe40000000f00 */
        /* <DEDUP_REMOVED lines=19> */
[----:B------:R-:W-:Y:S01]  /*5b80*/  IMAD.MOV.U32 R35, RZ, RZ, R31 ;  /* 0x000000ffff237224 */ /* 0x000fe200078e001f */
[----:B------:R-:W-:Y:S01]  /*5b90*/  MOV R37, R33 ;  /* 0x0000002100257202 */ /* 0x000fe20000000f00 */
[----:B----4-:R-:W-:Y:S01]  /*5ba0*/  IMAD.MOV.U32 R31, RZ, RZ, R25 ;  /* 0x000000ffff1f7224 */ /* 0x010fe200078e0019 */
[----:B------:R-:W-:Y:S01]  /*5bb0*/  MOV R36, R32 ;  /* 0x0000002000247202 */ /* 0x000fe20000000f00 */
[----:B------:R-:W5:Y:S01]  /*5bc0*/  @P0 LDG.E.128 R176, desc[UR6][R8.64] ;  /* 0x0000000608b00981 */ /* 0x000f62000c1e1d00 */
[----:B------:R-:W-:Y:S02]  /*5bd0*/  MOV R34, R30 ;  /* 0x0000001e00227202 */ /* 0x000fe40000000f00 */
[----:B------:R-:W-:Y:S02]  /*5be0*/  MOV R33, R29 ;  /* 0x0000001d00217202 */ /* 0x000fe40000000f00 */
[----:B---3--:R-:W-:Y:S01]  /*5bf0*/  MOV R32, R26 ;  /* 0x0000001a00207202 */ /* 0x008fe20000000f00 */
[----:B------:R-:W-:Y:S01]  /*5c00*/  IMAD.MOV.U32 R26, RZ, RZ, R21 ;  /* 0x000000ffff1a7224 */ /* 0x000fe200078e0015 */
[----:B------:R-:W-:Y:S01]  /*5c10*/  MOV R30, R24 ;  /* 0x00000018001e7202 */ /* 0x000fe20000000f00 */
[----:B------:R-:W3:Y:S01]  /*5c20*/  LDL R21, [R1+0x24] ;  /* 0x0000240001157983 */ /* 0x000ee20000100800 */
[----:B------:R-:W-:Y:S01]  /*5c30*/  MOV R29, R23 ;  /* 0x00000017001d7202 */ /* 0x000fe20000000f00 */
[----:B0-----:R-:W-:Y:S01]  /*5c40*/  @P0 IMAD.WIDE.U32 R10, R2, 0x10, R6 ;  /* 0x00000010020a0825 */ /* 0x001fe200078e0006 */
[----:B------:R-:W-:Y:S01]  /*5c50*/  MOV R25, R22 ;  /* 0x0000001600197202 */ /* 0x000fe20000000f00 */
[----:B------:R-:W0:Y:S01]  /*5c60*/  @P1 LDC.64 R6, c[0x0][0x438] ;  /* 0x00010e00ff061b82 */ /* 0x000e220000000a00 */
[----:B------:R-:W-:Y:S01]  /*5c70*/  MOV R23, R20 ;  /* 0x0000001400177202 */ /* 0x000fe20000000f00 */
[----:B------:R-:W3:Y:S01]  /*5c80*/  LDL R22, [R1+0x28] ;  /* 0x0000280001167983 */ /* 0x000ee20000100800 */
[----:B------:R-:W-:-:S02]  /*5c90*/  MOV R24, R19 ;  /* 0x0000001300187202 */ /* 0x000fc40000000f00 */
[----:B------:R-:W-:Y:S01]  /*5ca0*/  @P0 IADD3 R2, PT, PT, R2, 0x20, RZ ;  /* 0x0000002002020810 */ /* 0x000fe20007ffe0ff */
[----:B------:R-:W4:Y:S04]  /*5cb0*/  LDL R19, [R1+0x2c] ;  /* 0x00002c0001137983 */ /* 0x000f280000100800 */
[----:B------:R-:W3:Y:S01]  /*5cc0*/  LDL R20, [R1+0x20] ;  /* 0x0000200001147983 */ /* 0x000ee20000100800 */
        /* <DEDUP_REMOVED lines=10> */
[----:B------:R-:W-:Y:S01]  /*5d70*/  IMAD.MOV.U32 R39, RZ, RZ, R35 ;  /* 0x000000ffff277224 */ /* 0x000fe200078e0023 */
[----:B------:R-:W-:Y:S02]  /*5d80*/  MOV R38, R34 ;  /* 0x0000002200267202 */ /* 0x000fe40000000f00 */
[----:B------:R-:W-:Y:S01]  /*5d90*/  MOV R37, R33 ;  /* 0x0000002100257202 */ /* 0x000fe20000000f00 */
[----:B------:R-:W-:Y:S01]  /*5da0*/  IMAD.MOV.U32 R41, RZ, RZ, R39 ;  /* 0x000000ffff297224 */ /* 0x000fe200078e0027 */
[----:B------:R-:W-:Y:S02]  /*5db0*/  MOV R40, R36 ;  /* 0x0000002400287202 */ /* 0x000fe40000000f00 */
[----:B------:R-:W-:-:S02]  /*5dc0*/  MOV R42, R38 ;  /* 0x00000026002a7202 */ /* 0x000fc40000000f00 */
[----:B------:R-:W-:Y:S01]  /*5dd0*/  MOV R43, R37 ;  /* 0x00000025002b7202 */ /* 0x000fe20000000f00 */
[----:B------:R-:W-:Y:S01]  /*5de0*/  IMAD.MOV.U32 R35, RZ, RZ, R31 ;  /* 0x000000ffff237224 */ /* 0x000fe200078e001f */
[----:B------:R-:W-:Y:S01]  /*5df0*/  MOV R34, R30 ;  /* 0x0000001e00227202 */ /* 0x000fe20000000f00 */
[----:B-1----:R-:W-:-:S05]  /*5e00*/  @P1 IMAD.WIDE.U32 R4, R2, 0x10, R4 ;  /* 0x0000001002041825 */ /* 0x002fca00078e0004 */
[----:B------:R1:W4:Y:S01]  /*5e10*/  @P1 LDG.E.128 R40, desc[UR6][R4.64] ;  /* 0x0000000604281981 */ /* 0x000322000c1e1d00 */
[----:B------:R-:W-:Y:S01]  /*5e20*/  IMAD.MOV.U32 R31, RZ, RZ, R17 ;  /* 0x000000ffff1f7224 */ /* 0x000fe200078e0011 */
[----:B------:R-:W-:Y:S01]  /*5e30*/  MOV R30, R16 ;  /* 0x00000010001e7202 */ /* 0x000fe20000000f00 */
[----:B------:R-:W-:Y:S01]  /*5e40*/  IMAD.MOV.U32 R38, RZ, RZ, R35 ;  /* 0x000000ffff267224 */ /* 0x000fe200078e0023 */
[----:B------:R-:W-:Y:S01]  /*5e50*/  MOV R35, R34 ;  /* 0x0000002200237202 */ /* 0x000fe20000000f00 */
[----:B------:R-:W-:Y:S01]  /*5e60*/  IMAD.MOV.U32 R34, RZ, RZ, R31 ;  /* 0x000000ffff227224 */ /* 0x000fe200078e001f */
[----:B------:R-:W-:Y:S01]  /*5e70*/  MOV R36, R32 ;  /* 0x0000002000247202 */ /* 0x000fe20000000f00 */
[----:B------:R-:W3:Y:S01]  /*5e80*/  LDL R16, [R1+0x10] ;  /* 0x0000100001107983 */ /* 0x000ee20000100800 */
[----:B------:R-:W-:Y:S02]  /*5e90*/  MOV R33, R29 ;  /* 0x0000001d00217202 */ /* 0x000fe40000000f00 */
[----:B------:R-:W-:Y:S01]  /*5ea0*/  MOV R31, R30 ;  /* 0x0000001e001f7202 */ /* 0x000fe20000000f00 */
[----:B------:R-:W-:Y:S01]  /*5eb0*/  IMAD.MOV.U32 R30, RZ, RZ, R27 ;  /* 0x000000ffff1e7224 */ /* 0x000fe200078e001b */
[----:B------:R-:W-:Y:S01]  /*5ec0*/  MOV R32, R18 ;  /* 0x0000001200207202 */ /* 0x000fe20000000f00 */
[----:B------:R-:W3:Y:S01]  /*5ed0*/  LDL R27, [R1+0x4c] ;  /* 0x00004c00011b7983 */ /* 0x000ee20000100800 */
[----:B------:R-:W-:Y:S01]  /*5ee0*/  MOV R29, R15 ;  /* 0x0000000f001d7202 */ /* 0x000fe20000000f00 */
[----:B0-----:R-:W-:Y:S01]  /*5ef0*/  @P1 IMAD.WIDE.U32 R8, R2, 0x10, R6 ;  /* 0x0000001002081825 */ /* 0x001fe200078e0006 */
[----:B------:R-:W-:Y:S01]  /*5f00*/  MOV R37, R36 ;  /* 0x0000002400257202 */ /* 0x000fe20000000f00 */
[----:B------:R-:W3:Y:S01]  /*5f10*/  LDL R18, [R1+0x18] ;  /* 0x0000180001127983 */ /* 0x000ee20000100800 */
[----:B------:R-:W-:Y:S01]  /*5f20*/  MOV R36, R33 ;  /* 0x0000002100247202 */ /* 0x000fe20000000f00 */
[----:B------:R-:W0:Y:S01]  /*5f30*/  @P1 LDC.64 R6, c[0x0][0x440] ;  /* 0x00011000ff061b82 */ /* 0x000e220000000a00 */
[----:B------:R-:W-:Y:S01]  /*5f40*/  MOV R33, R32 ;  /* 0x0000002000217202 */ /* 0x000fe20000000f00 */
[----:B------:R-:W3:Y:S01]  /*5f50*/  LDL R15, [R1+0x1c] ;  /* 0x00001c00010f7983 */ /* 0x000ee20000100800 */
[----:B------:R-:W-:-:S03]  /*5f60*/  MOV R32, R29 ;  /* 0x0000001d00207202 */ /* 0x000fc60000000f00 */
[----:B------:R-:W3:Y:S01]  /*5f70*/  LDL R17, [R1+0x14] ;  /* 0x0000140001117983 */ /* 0x000ee20000100800 */
[----:B------:R-:W-:Y:S01]  /*5f80*/  MOV R29, R28 ;  /* 0x0000001c001d7202 */ /* 0x000fe20000000f00 */
[----:B-1----:R-:W1:Y:S01]  /*5f90*/  LDC.64 R4, c[0x0][0x3d0] ;  /* 0x0000f400ff047b82 */ /* 0x002e620000000a00 */
[----:B------:R-:W-:Y:S01]  /*5fa0*/  ISETP.GE.U32.AND P0, PT, R0, 0x140, PT ;  /* 0x000001400000780c */ /* 0x000fe20003f06070 */
[----:B------:R-:W5:Y:S01]  /*5fb0*/  @P1 LDG.E.128 R180, desc[UR6][R8.64] ;  /* 0x0000000608b41981 */ /* 0x000f62000c1e1d00 */
[----:B------:R-:W-:Y:S01]  /*5fc0*/  MOV R39, R35 ;  /* 0x0000002300277202 */ /* 0x000fe20000000f00 */
[----:B0-----:R-:W-:-:S10]  /*5fd0*/  @P1 IMAD.WIDE.U32 R10, R2, 0x10, R6 ;  /* 0x00000010020a1825 */ /* 0x001fd400078e0006 */
[----:B------:R-:W0:Y:S01]  /*5fe0*/  @P0 LDC.64 R6, c[0x0][0x438] ;  /* 0x00010e00ff060b82 */ /* 0x000e220000000a00 */
[----:B------:R-:W-:Y:S01]  /*5ff0*/  @P1 VIADD R2, R2, 0x20 ;  /* 0x0000002002021836 */ /* 0x000fe20000000000 */
[----:B--2---:R2:W-:Y:S04]  /*6000*/  @P1 STL.64 [R1+0x80], R44 ;  /* 0x0000802c01001387 */ /* 0x0045e80000100a00 */
[----:B------:R2:W-:Y:S04]  /*6010*/  @P1 STL.64 [R1+0x88], R46 ;  /* 0x0000882e01001387 */ /* 0x0005e80000100a00 */
[----:B------:R-:W2:Y:S01]  /*6020*/  LDL R28, [R1+0x40] ;  /* 0x00004000011c7983 */ /* 0x000ea20000100800 */
[----:B-1----:R-:W-:Y:S01]  /*6030*/  @P0 IMAD.WIDE.U32 R4, R2, 0x10, R4 ;  /* 0x0000001002040825 */ /* 0x002fe200078e0004 */
[----:B------:R-:W-:-:S02]  /*6040*/  MOV R35, R31 ;  /* 0x0000001f00237202 */ /* 0x000fc40000000f00 */
[----:B------:R-:W5:Y:S04]  /*6050*/  @P1 LDG.E.128 R116, desc[UR6][R10.64] ;  /* 0x000000060a741981 */ /* 0x000f68000c1e1d00 */
[----:B------:R1:W2:Y:S02]  /*6060*/  @P0 LDG.E.128 R36, desc[UR6][R4.64] ;  /* 0x0000000604240981 */ /* 0x0002a4000c1e1d00 */
[----:B-1----:R-:W1:Y:S01]  /*6070*/  LDC.64 R4, c[0x0][0x3d8] ;  /* 0x0000f600ff047b82 */ /* 0x002e620000000a00 */
[----:B0-----:R-:W-:-:S05]  /*6080*/  @P0 IMAD.WIDE.U32 R8, R2, 0x10, R6 ;  /* 0x0000001002080825 */ /* 0x001fca00078e0006 */
[----:B------:R-:W5:Y:S02]  /*6090*/  @P0 LDG.E.128 R184, desc[UR6][R8.64] ;  /* 0x0000000608b80981 */ /* 0x000f64000c1e1d00 */
[----:B------:R-:W0:Y:S01]  /*60a0*/  @P0 LDC.64 R6, c[0x0][0x440] ;  /* 0x00011000ff060b82 */ /* 0x000e220000000a00 */
[----:B-1----:R-:W-:-:S05]  /*60b0*/  @P0 IMAD.WIDE.U32 R4, R2, 0x10, R4 ;  /* 0x0000001002040825 */ /* 0x002fca00078e0004 */
[----:B------:R1:W2:Y:S02]  /*60c0*/  @P0 LDG.E.128 R32, desc[UR6][R4.64] ;  /* 0x0000000604200981 */ /* 0x0002a4000c1e1d00 */
[----:B-1----:R-:W1:Y:S02]  /*60d0*/  LDC.64 R4, c[0x0][0x3d0] ;  /* 0x0000f400ff047b82 */ /* 0x002e640000000a00 */
[----:B----4-:R4:W-:Y:S04]  /*60e0*/  @P1 STL.64 [R1+0x70], R40 ;  /* 0x0000702801001387 */ /* 0x0109e80000100a00 */
[----:B------:R4:W-:Y:S01]  /*60f0*/  @P1 STL.64 [R1+0x78], R42 ;  /* 0x0000782a01001387 */ /* 0x0009e20000100a00 */
[----:B------:R-:W-:Y:S01]  /*6100*/  ISETP.GE.U32.AND P1, PT, R0, 0x160, PT ;  /* 0x000001600000780c */ /* 0x000fe20003f26070 */
[C---:B0-----:R-:W-:Y:S01]  /*6110*/  @P0 IMAD.WIDE.U32 R10, R2.reuse, 0x10, R6 ;  /* 0x00000010020a0825 */ /* 0x041fe200078e0006 */
[----:B------:R-:W-:-:S02]  /*6120*/  @P0 IADD3 R2, PT, PT, R2, 0x20, RZ ;  /* 0x0000002002020810 */ /* 0x000fc40007ffe0ff */
[----:B---3--:R-:W-:Y:S02]  /*6130*/  MOV R31, R27 ;  /* 0x0000001b001f7202 */ /* 0x008fe40000000f00 */
[----:B------:R-:W5:Y:S07]  /*6140*/  @P0 LDG.E.128 R120, desc[UR6][R10.64] ;  /* 0x000000060a780981 */ /* 0x000f6e000c1e1d00 */
[----:B------:R-:W0:Y:S01]  /*6150*/  @P1 LDC.64 R6, c[0x0][0x438] ;  /* 0x00010e00ff061b82 */ /* 0x000e220000000a00 */
[----:B-1----:R-:W-:Y:S01]  /*6160*/  @P1 IMAD.WIDE.U32 R4, R2, 0x10, R4 ;  /* 0x0000001002041825 */ /* 0x002fe200078e0004 */
[----:B------:R-:W-:-:S04]  /*6170*/  MOV R27, R23 ;  /* 0x00000017001b7202 */ /* 0x000fc80000000f00 */
[----:B--2---:R1:W2:Y:S02]  /*6180*/  @P1 LDG.E.128 R28, desc[UR6][R4.64] ;  /* 0x00000006041c1981 */ /* 0x0042a4000c1e1d00 */
[----:B-1----:R-:W1:Y:S02]  /*6190*/  LDC.64 R4, c[0x0][0x3d8] ;  /* 0x0000f600ff047b82 */ /* 0x002e640000000a00 */
[----:B-1----:R-:W-:-:S05]  /*61a0*/  @P1 IMAD.WIDE.U32 R4, R2, 0x10, R4 ;  /* 0x0000001002041825 */ /* 0x002fca00078e0004 */
[----:B------:R1:W3:Y:S01]  /*61b0*/  @P1 LDG.E.128 R24, desc[UR6][R4.64] ;  /* 0x0000000604181981 */ /* 0x0002e2000c1e1d00 */
[----:B0-----:R-:W-:Y:S02]  /*61c0*/  @P1 IMAD.WIDE.U32 R8, R2, 0x10, R6 ;  /* 0x0000001002081825 */ /* 0x001fe400078e0006 */
[----:B------:R-:W0:Y:S01]  /*61d0*/  @P1 LDC.64 R6, c[0x0][0x440] ;  /* 0x00011000ff061b82 */ /* 0x000e220000000a00 */
[----:B------:R4:W-:Y:S07]  /*61e0*/  @P0 STL.64 [R1+0x60], R36 ;  /* 0x0000602401000387 */ /* 0x0009ee0000100a00 */
[----:B-1----:R-:W1:Y:S01]  /*61f0*/  LDC.64 R4, c[0x0][0x3d0] ;  /* 0x0000f400ff047b82 */ /* 0x002e620000000a00 */
[----:B------:R4:W-:Y:S04]  /*6200*/  @P0 STL.64 [R1+0x68], R38 ;  /* 0x0000682601000387 */ /* 0x0009e80000100a00 */
[----:B------:R4:W-:Y:S04]  /*6210*/  @P0 STL.64 [R1+0x50], R32 ;  /* 0x0000502001000387 */ /* 0x0009e80000100a00 */
[----:B------:R4:W-:Y:S01]  /*6220*/  @P0 STL.64 [R1+0x58], R34 ;  /* 0x0000582201000387 */ /* 0x0009e20000100a00 */
[----:B------:R-:W-:-:S02]  /*6230*/  ISETP.GE.U32.AND P0, PT, R0, 0x180, PT ;  /* 0x000001800000780c */ /* 0x000fc40003f06070 */
[----:B------:R-:W-:Y:S01]  /*6240*/  MOV R23, R19 ;  /* 0x0000001300177202 */ /* 0x000fe20000000f00 */
[----:B------:R-:W5:Y:S01]  /*6250*/  @P1 LDG.E.128 R188, desc[UR6][R8.64] ;  /* 0x0000000608bc1981 */ /* 0x000f62000c1e1d00 */
[C---:B0-----:R-:W-:Y:S01]  /*6260*/  @P1 IMAD.WIDE.U32 R10, R2.reuse, 0x10, R6 ;  /* 0x00000010020a1825 */ /* 0x041fe200078e0006 */
[----:B------:R-:W-:Y:S02]  /*6270*/  @P1 IADD3 R2, PT, PT, R2, 0x20, RZ ;  /* 0x0000002002021810 */ /* 0x000fe40007ffe0ff */
[----:B------:R-:W-:Y:S02]  /*6280*/  MOV R19, R15 ;  /* 0x0000000f00137202 */ /* 0x000fe40000000f00 */
[----:B------:R-:W5:Y:S04]  /*6290*/  @P1 LDG.E.128 R124, desc[UR6][R10.64] ;  /* 0x000000060a7c1981 */ /* 0x000f68000c1e1d00 */
[----:B------:R-:W0:Y:S01]  /*62a0*/  @P0 LDC.64 R6, c[0x0][0x438] ;  /* 0x00010e00ff060b82 */ /* 0x000e220000000a00 */
[----:B-1----:R-:W-:-:S05]  /*62b0*/  @P0 IMAD.WIDE.U32 R4, R2, 0x10, R4 ;  /* 0x0000001002040825 */ /* 0x002fca00078e0004 */
[----:B------:R1:W4:Y:S02]  /*62c0*/  @P0 LDG.E.128 R20, desc[UR6][R4.64] ;  /* 0x0000000604140981 */ /* 0x000324000c1e1d00 */
[----:B-1----:R-:W1:Y:S02]  /*62d0*/  LDC.64 R4, c[0x0][0x3d8] ;  /* 0x0000f600ff047b82 */ /* 0x002e640000000a00 */
[----:B-1----:R-:W-:-:S05]  /*62e0*/  @P0 IMAD.WIDE.U32 R4, R2, 0x10, R4 ;  /* 0x0000001002040825 */ /* 0x002fca00078e0004 */
[----:B------:R1:W4:Y:S01]  /*62f0*/  @P0 LDG.E.128 R16, desc[UR6][R4.64] ;  /* 0x0000000604100981 */ /* 0x000322000c1e1d00 */
[C---:B0-----:R-:W-:Y:S02]  /*6300*/  @P0 IMAD.WIDE.U32 R8, R2.reuse, 0x10, R6 ;  /* 0x0000001002080825 */ /* 0x041fe400078e0006 */
[----:B------:R-:W0:Y:S02]  /*6310*/  @P0 LDC.64 R6, c[0x0][0x440] ;  /* 0x00011000ff060b82 */ /* 0x000e240000000a00 */
[----:B------:R-:W-:Y:S01]  /*6320*/  IMAD.MOV.U32 R15, RZ, RZ, R3 ;  /* 0x000000ffff0f7224 */ /* 0x000fe200078e0003 */
[----:B------:R-:W5:Y:S05]  /*6330*/  @P0 LDG.E.128 R192, desc[UR6][R8.64] ;  /* 0x0000000608c00981 */ /* 0x000f6a000c1e1d00 */
[----:B-1----:R-:W1:Y:S01]  /*6340*/  LDC.64 R4, c[0x0][0x3d0] ;  /* 0x0000f400ff047b82 */ /* 0x002e620000000a00 */
[C---:B0-----:R-:W-:Y:S01]  /*6350*/  @P0 IMAD.WIDE.U32 R10, R2.reuse, 0x10, R6 ;  /* 0x00000010020a0825 */ /* 0x041fe200078e0006 */
[----:B------:R-:W-:-:S04]  /*6360*/  @P0 IADD3 R2, PT, PT, R2, 0x20, RZ ;  /* 0x0000002002020810 */ /* 0x000fc80007ffe0ff */
[----:B------:R-:W5:Y:S04]  /*6370*/  @P0 LDG.E.128 R128, desc[UR6][R10.64] ;  /* 0x000000060a800981 */ /* 0x000f68000c1e1d00 */
[----:B---3--:R3:W-:Y:S04]  /*6380*/  @P1 STL.64 [R1+0x30], R24 ;  /* 0x0000301801001387 */ /* 0x0087e80000100a00 */
[----:B------:R3:W-:Y:S04]  /*6390*/  @P1 STL.64 [R1+0x38], R26 ;  /* 0x0000381a01001387 */ /* 0x0007e80000100a00 */
[----:B--2---:R3:W-:Y:S04]  /*63a0*/  @P1 STL.64 [R1+0x40], R28 ;  /* 0x0000401c01001387 */ /* 0x0047e80000100a00 */
[----:B------:R3:W-:Y:S01]  /*63b0*/  @P1 STL.64 [R1+0x48], R30 ;  /* 0x0000481e01001387 */ /* 0x0007e20000100a00 */
[----:B------:R-:W-:-:S13]  /*63c0*/  ISETP.GE.U32.AND P1, PT, R0, 0x1a0, PT ;  /* 0x000001a00000780c */ /* 0x000fda0003f26070 */
[C---:B-1----:R-:W-:Y:S01]  /*63d0*/  @P1 IMAD.WIDE.U32 R4, R2.reuse, 0x10, R4 ;  /* 0x0000001002041825 */ /* 0x042fe200078e0004 */
[----:B------:R-:W0:Y:S04]  /*63e0*/  @P1 LDC.64 R6, c[0x0][0x438] ;  /* 0x00010e00ff061b82 */ /* 0x000e280000000a00 */
[----:B------:R1:W2:Y:S04]  /*63f0*/  @P1 LDG.E.128 R12, desc[UR6][R4.64] ;  /* 0x00000006040c1981 */ /* 0x0002a8000c1e1d00 */
[----:B-1----:R-:W1:Y:S01]  /*6400*/  LDC.64 R4, c[0x0][0x3d8] ;  /* 0x0000f600ff047b82 */ /* 0x002e620000000a00 */
[----:B0-----:R-:W-:-:S07]  /*6410*/  @P1 IMAD.WIDE.U32 R8, R2, 0x10, R6 ;  /* 0x0000001002081825 */ /* 0x001fce00078e0006 */
[----:B------:R-:W0:Y:S01]  /*6420*/  @P1 LDC.64 R6, c[0x0][0x440] ;  /* 0x00011000ff061b82 */ /* 0x000e220000000a00 */
[----:B------:R-:W5:Y:S01]  /*6430*/  @P1 LDG.E.128 R196, desc[UR6][R8.64] ;  /* 0x0000000608c41981 */ /* 0x000f62000c1e1d00 */
[----:B-1----:R-:W-:-:S05]  /*6440*/  @P1 IMAD.WIDE.U32 R4, R2, 0x10, R4 ;  /* 0x0000001002041825 */ /* 0x002fca00078e0004 */
[----:B------:R1:W5:Y:S04]  /*6450*/  @P1 LDG.E.128 R244, desc[UR6][R4.64] ;  /* 0x0000000604f41981 */ /* 0x000368000c1e1d00 */
[----:B----4-:R3:W-:Y:S01]  /*6460*/  @P0 STL.64 [R1+0x10], R16 ;  /* 0x0000101001000387 */ /* 0x0107e20000100a00 */
[----:B-1----:R-:W1:Y:S03]  /*6470*/  LDC.64 R4, c[0x0][0x3d0] ;  /* 0x0000f400ff047b82 */ /* 0x002e660000000a00 */
[----:B------:R3:W-:Y:S04]  /*6480*/  @P0 STL.64 [R1+0x18], R18 ;  /* 0x0000181201000387 */ /* 0x0007e80000100a00 */
[----:B------:R3:W-:Y:S04]  /*6490*/  @P0 STL.64 [R1+0x20], R20 ;  /* 0x0000201401000387 */ /* 0x0007e80000100a00 */
[----:B------:R3:W-:Y:S01]  /*64a0*/  @P0 STL.64 [R1+0x28], R22 ;  /* 0x0000281601000387 */ /* 0x0007e20000100a00 */
[----:B------:R-:W-:Y:S01]  /*64b0*/  ISETP.GE.U32.AND P0, PT, R0, 0x1c0, PT ;  /* 0x000001c00000780c */ /* 0x000fe20003f06070 */
[----:B0-----:R-:W-:-:S04]  /*64c0*/  @P1 IMAD.WIDE.U32 R10, R2, 0x10, R6 ;  /* 0x00000010020a1825 */ /* 0x001fc800078e0006 */
[----:B------:R-:W-:Y:S01]  /*64d0*/  @P1 VIADD R2, R2, 0x20 ;  /* 0x0000002002021836 */ /* 0x000fe20000000000 */
[----:B------:R-:W5:Y:S07]  /*64e0*/  @P1 LDG.E.128 R136, desc[UR6][R10.64] ;  /* 0x000000060a881981 */ /* 0x000f6e000c1e1d00 */
[----:B------:R-:W0:Y:S01]  /*64f0*/  @P0 LDC.64 R6, c[0x0][0x438] ;  /* 0x00010e00ff060b82 */ /* 0x000e220000000a00 */
[----:B-1----:R-:W-:-:S05]  /*6500*/  @P0 IMAD.WIDE.U32 R4, R2, 0x10, R4 ;  /* 0x0000001002040825 */ /* 0x002fca00078e0004 */
[----:B------:R1:W5:Y:S02]  /*6510*/  @P0 LDG.E.128 R240, desc[UR6][R4.64] ;  /* 0x0000000604f00981 */ /* 0x000364000c1e1d00 */
[----:B-1----:R-:W1:Y:S01]  /*6520*/  LDC.64 R4, c[0x0][0x3d8] ;  /* 0x0000f600ff047b82 */ /* 0x002e620000000a00 */
[----:B0-----:R-:W-:-:S07]  /*6530*/  @P0 IMAD.WIDE.U32 R8, R2, 0x10, R6 ;  /* 0x0000001002080825 */ /* 0x001fce00078e0006 */
[----:B------:R-:W0:Y:S01]  /*6540*/  @P0 LDC.64 R6, c[0x0][0x440] ;  /* 0x00011000ff060b82 */ /* 0x000e220000000a00 */
[----:B------:R-:W5:Y:S01]  /*6550*/  @P0 LDG.E.128 R200, desc[UR6][R8.64] ;  /* 0x0000000608c80981 */ /* 0x000f62000c1e1d00 */
[----:B-1----:R-:W-:-:S05]  /*6560*/  @P0 IMAD.WIDE.U32 R4, R2, 0x10, R4 ;  /* 0x0000001002040825 */ /* 0x002fca00078e0004 */
[----:B------:R1:W5:Y:S01]  /*6570*/  @P0 LDG.E.128 R236, desc[UR6][R4.64] ;  /* 0x0000000604ec0981 */ /* 0x000362000c1e1d00 */
[C---:B0-----:R-:W-:Y:S01]  /*6580*/  @P0 IMAD.WIDE.U32 R10, R2.reuse, 0x10, R6 ;  /* 0x00000010020a0825 */ /* 0x041fe200078e0006 */
[----:B-1----:R-:W0:Y:S01]  /*6590*/  LDC.64 R4, c[0x0][0x3d0] ;  /* 0x0000f400ff047b82 */ /* 0x002e220000000a00 */
[----:B------:R-:W-:-:S03]  /*65a0*/  @P0 IADD3 R2, PT, PT, R2, 0x20, RZ ;  /* 0x0000002002020810 */ /* 0x000fc60007ffe0ff */
[----:B------:R-:W5:Y:S04]  /*65b0*/  @P0 LDG.E.128 R140, desc[UR6][R10.64] ;  /* 0x000000060a8c0981 */ /* 0x000f68000c1e1d00 */
[----:B--2---:R3:W-:Y:S04]  /*65c0*/  @P1 STL.64 [R1], R12 ;  /* 0x0000000c01001387 */ /* 0x0047e80000100a00 */
[----:B------:R3:W-:Y:S01]  /*65d0*/  @P1 STL.64 [R1+0x8], R14 ;  /* 0x0000080e01001387 */ /* 0x0007e20000100a00 */
[----:B------:R-:W-:-:S13]  /*65e0*/  ISETP.GE.U32.AND P1, PT, R0, 0x1e0, PT ;  /* 0x000001e00000780c */ /* 0x000fda0003f26070 */
[----:B------:R-:W1:Y:S01]  /*65f0*/  @P1 LDC.64 R6, c[0x0][0x438] ;  /* 0x00010e00ff061b82 */ /* 0x000e620000000a00 */
[----:B0-----:R-:W-:-:S05]  /*6600*/  @P1 IMAD.WIDE.U32 R4, R2, 0x10, R4 ;  /* 0x0000001002041825 */ /* 0x001fca00078e0004 */
[----:B------:R0:W5:Y:S02]  /*6610*/  @P1 LDG.E.128 R232, desc[UR6][R4.64] ;  /* 0x0000000604e81981 */ /* 0x000164000c1e1d00 */
[----:B0-----:R-:W0:Y:S01]  /*6620*/  LDC.64 R4, c[0x0][0x3d8] ;  /* 0x0000f600ff047b82 */ /* 0x001e220000000a00 */
[----:B-1----:R-:W-:-:S07]  /*6630*/  @P1 IMAD.WIDE.U32 R8, R2, 0x10, R6 ;  /* 0x0000001002081825 */ /* 0x002fce00078e0006 */
[----:B------:R-:W1:Y:S01]  /*6640*/  @P1 LDC.64 R6, c[0x0][0x440] ;  /* 0x00011000ff061b82 */ /* 0x000e620000000a00 */
[----:B------:R3:W5:Y:S01]  /*6650*/  @P1 LDG.E.128 R204, desc[UR6][R8.64] ;  /* 0x0000000608cc1981 */ /* 0x000762000c1e1d00 */
[----:B0-----:R-:W-:-:S05]  /*6660*/  @P1 IMAD.WIDE.U32 R4, R2, 0x10, R4 ;  /* 0x0000001002041825 */ /* 0x001fca00078e0004 */
[----:B------:R3:W5:Y:S01]  /*6670*/  @P1 LDG.E.128 R228, desc[UR6][R4.64] ;  /* 0x0000000604e41981 */ /* 0x000762000c1e1d00 */
[----:B-1----:R-:W-:-:S05]  /*6680*/  @P1 IMAD.WIDE.U32 R6, R2, 0x10, R6 ;  /* 0x0000001002061825 */ /* 0x002fca00078e0006 */
[----:B------:R3:W5:Y:S01]  /*6690*/  @P1 LDG.E.128 R144, desc[UR6][R6.64] ;  /* 0x0000000606901981 */ /* 0x000762000c1e1d00 */
[----:B------:R-:W-:Y:S02]  /*66a0*/  ISETP.GE.U32.AND P0, PT, R0, 0x200, PT ;  /* 0x000002000000780c */ /* 0x000fe40003f06070 */
[----:B------:R-:W-:-:S11]  /*66b0*/  @P1 IADD3 R2, PT, PT, R2, 0x20, RZ ;  /* 0x0000002002021810 */ /* 0x000fd60007ffe0ff */
[----:B---3--:R-:W-:Y:S05]  /*66c0*/  @!P0 BRA `(.L_x_39287) ;  /* 0x00000028008c8947 */ /* 0x008fea0003800000 */
[----:B------:R-:W0:Y:S08]  /*66d0*/  LDC.64 R212, c[0x0][0x440] ;  /* 0x00011000ffd47b82 */ /* 0x000e300000000a00 */
[----:B------:R-:W1:Y:S08]  /*66e0*/  LDC.64 R224, c[0x0][0x3d0] ;  /* 0x0000f400ffe07b82 */ /* 0x000e700000000a00 */
[----:B------:R-:W2:Y:S08]  /*66f0*/  LDC.64 R216, c[0x0][0x438] ;  /* 0x00010e00ffd87b82 */ /* 0x000eb00000000a00 */
[----:B------:R-:W3:Y:S01]  /*6700*/  LDC.64 R220, c[0x0][0x3d8] ;  /* 0x0000f600ffdc7b82 */ /* 0x000ee20000000a00 */
[----:B0-----:R-:W-:-:S06]  /*6710*/  IMAD.WIDE.U32 R212, R2, 0x10, R212 ;  /* 0x0000001002d47825 */ /* 0x001fcc00078e00d4 */
[----:B------:R-:W5:Y:S01]  /*6720*/  LDG.E.128 R212, desc[UR6][R212.64] ;  /* 0x00000006d4d47981 */ /* 0x000f62000c1e1d00 */
[----:B-1----:R-:W-:-:S06]  /*6730*/  IMAD.WIDE.U32 R224, R2, 0x10, R224 ;  /* 0x0000001002e07825 */ /* 0x002fcc00078e00e0 */
[----:B------:R-:W5:Y:S01]  /*6740*/  LDG.E.128 R224, desc[UR6][R224.64] ;  /* 0x00000006e0e07981 */ /* 0x000f62000c1e1d00 */
[----:B--2---:R-:W-:-:S06]  /*6750*/  IMAD.WIDE.U32 R216, R2, 0x10, R216 ;  /* 0x0000001002d87825 */ /* 0x004fcc00078e00d8 */
[----:B------:R-:W5:Y:S01]  /*6760*/  LDG.E.128 R216, desc[UR6][R216.64] ;  /* 0x00000006d8d87981 */ /* 0x000f62000c1e1d00 */
[----:B---3--:R-:W-:-:S06]  /*6770*/  IMAD.WIDE.U32 R220, R2, 0x10, R220 ;  /* 0x0000001002dc7825 */ /* 0x008fcc00078e00dc */
[----:B------:R-:W5:Y:S01]  /*6780*/  LDG.E.128 R220, desc[UR6][R220.64] ;  /* 0x00000006dcdc7981 */ /* 0x000f62000c1e1d00 */
[----:B------:R-:W-:Y:S05]  /*6790*/  BRA `(.L_x_39287) ;  /* 0x0000002800587947 */ /* 0x000fea0003800000 */
.L_x_39288:
        /* <DEDUP_REMOVED lines=9> */
[----:B------:R-:W2:Y:S02]  /*6830*/  LDC.64 R12, c[0x0][0x3d0] ;  /* 0x0000f400ff0c7b82 */ /* 0x000ea40000000a00 */
[----:B------:R-:W4:Y:S02]  /*6840*/  LDL R50, [R1+0x168] ;  /* 0x0001680001327983 */ /* 0x000f240000100800 */
[----:B0-----:R-:W-:-:S02]  /*6850*/  @P5 IMAD.WIDE.U32 R6, R2, 0x10, R4 ;  /* 0x0000001002065825 */ /* 0x001fc400078e0004 */
[----:B------:R-:W4:Y:S02]  /*6860*/  LDL R49, [R1+0x16c] ;  /* 0x00016c0001317983 */ /* 0x000f240000100800 */
[----:B------:R-:W0:Y:S01]  /*6870*/  @P5 LDC.64 R8, c[0x0][0x438] ;  /* 0x00010e00ff085b82 */ /* 0x000e220000000a00 */
[----:B------:R-:W-:Y:S01]  /*6880*/  ISETP.GE.U32.AND P2, PT, R0, 0x40, PT ;  /* 0x000000400000780c */ /* 0x000fe20003f46070 */
[----:B------:R-:W4:Y:S04]  /*6890*/  LDL R29, [R1+0xf8] ;  /* 0x0000f800011d7983 */ /* 0x000f280000100800 */
[----:B------:R-:W4:Y:S01]  /*68a0*/  LDL R28, [R1+0xfc] ;  /* 0x0000fc00011c7983 */ /* 0x000f220000100800 */
[----:B-1----:R-:W-:Y:S01]  /*68b0*/  @P5 IMAD.WIDE.U32 R4, R2, 0x10, R10 ;  /* 0x0000001002045825 */ /* 0x002fe200078e000a */
[----:B------:R-:W1:Y:S02]  /*68c0*/  LDC.64 R16, c[0x0][0x3d8] ;  /* 0x0000f600ff107b82 */ /* 0x000e640000000a00 */
[----:B------:R-:W4:Y:S04]  /*68d0*/  LDL R27, [R1+0xf0] ;  /* 0x0000f000011b7983 */ /* 0x000f280000100800 */
[----:B------:R-:W4:Y:S02]  /*68e0*/  LDL R30, [R1+0xf4] ;  /* 0x0000f400011e7983 */ /* 0x000f240000100800 */
[----:B------:R-:W1:Y:S02]  /*68f0*/  @P2 LDC.64 R14, c[0x0][0x438] ;  /* 0x00010e00ff0e2b82 */ /* 0x000e640000000a00 */
[----:B------:R-:W4:Y:S04]  /*6900*/  LDL R33, [R1+0x144] ;  /* 0x0001440001217983 */ /* 0x000f280000100800 */
[----:B------:R-:W4:Y:S02]  /*6910*/  LDL R32, [R1+0x148] ;  /* 0x0001480001207983 */ /* 0x000f240000100800 */
[----:B------:R-:W4:Y:S02]  /*6920*/  LDC.64 R18, c[0x0][0x3d0] ;  /* 0x0000f400ff127b82 */ /* 0x000f240000000a00 */
        /* <DEDUP_REMOVED lines=21> */
[----:B------:R-:W4:Y:S02]  /*6a80*/  LDC.64 R22, c[0x0][0x3d8] ;  /* 0x0000f600ff167b82 */ /* 0x000f240000000a00 */
[----:B--2---:R2:W3:Y:S01]  /*6a90*/  @P5 LDG.E.128 R56, desc[UR6][R6.64] ;  /* 0x0000000606385981 */ /* 0x0044e2000c1e1d00 */
[C---:B0-----:R-:W-:Y:S01]  /*6aa0*/  @P5 IMAD.WIDE.U32 R8, R2.reuse, 0x10, R8 ;  /* 0x0000001002085825 */ /* 0x041fe200078e0008 */
[----:B------:R-:W-:-:S08]  /*6ab0*/  @P5 LOP3.LUT R2, R2, 0x20, RZ, 0xfc, !PT ;  /* 0x0000002002025812 */ /* 0x000fd000078efcff */
[----:B------:R-:W0:Y:S01]  /*6ac0*/  @P1 LDC.64 R20, c[0x0][0x438] ;  /* 0x00010e00ff141b82 */ /* 0x000e220000000a00 */
[C---:B------:R-:W-:Y:S02]  /*6ad0*/  ISETP.GE.U32.AND P0, PT, R0.reuse, 0x80, PT ;  /* 0x000000800000780c */ /* 0x040fe40003f06070 */
[----:B------:R-:W-:Y:S01]  /*6ae0*/  ISETP.GE.U32.AND P6, PT, R0, 0xa0, PT ;  /* 0x000000a00000780c */ /* 0x000fe20003fc6070 */
[C---:B------:R-:W-:Y:S01]  /*6af0*/  @P2 IMAD.WIDE.U32 R12, R2.reuse, 0x10, R12 ;  /* 0x00000010020c2825 */ /* 0x040fe200078e000c */
[----:B------:R1:W5:Y:S03]  /*6b00*/  @P5 LDG.E.128 R148, desc[UR6][R8.64] ;  /* 0x0000000608945981 */ /* 0x000366000c1e1d00 */
[----:B------:R-:W0:Y:S08]  /*6b10*/  LDC.64 R10, c[0x0][0x3d0] ;  /* 0x0000f400ff0a7b82 */ /* 0x000e300000000a00 */
[----:B--2---:R-:W2:Y:S01]  /*6b20*/  LDC.64 R6, c[0x0][0x3d8] ;  /* 0x0000f600ff067b82 */ /* 0x004ea20000000a00 */
[----:B---3--:R3:W-:Y:S01]  /*6b30*/  @P5 STL.64 [R1+0x180], R56 ;  /* 0x0001803801005387 */ /* 0x0087e20000100a00 */
[----:B-1----:R-:W-:-:S06]  /*6b40*/  @P2 IMAD.WIDE.U32 R14, R2, 0x10, R14 ;  /* 0x00000010020e2825 */ /* 0x002fcc00078e000e */
[----:B------:R-:W1:Y:S01]  /*6b50*/  LDC.64 R8, c[0x0][0x3d0] ;  /* 0x0000f400ff087b82 */ /* 0x000e620000000a00 */
[----:B------:R0:W-:Y:S01]  /*6b60*/  @P5 STL.64 [R1+0x188], R58 ;  /* 0x0001883a01005387 */ /* 0x0001e20000100a00 */
[----:B------:R-:W-:-:S03]  /*6b70*/  @P2 IMAD.WIDE.U32 R16, R2, 0x10, R16 ;  /* 0x0000001002102825 */ /* 0x000fc600078e0010 */
[----:B------:R2:W5:Y:S01]  /*6b80*/  @P2 LDG.E.128 R152, desc[UR6][R14.64] ;  /* 0x000000060e982981 */ /* 0x000562000c1e1d00 */
[----:B---3--:R-:W-:Y:S01]  /*6b90*/  MOV R56, R52 ;  /* 0x0000003400387202 */ /* 0x008fe20000000f00 */
[----:B----4-:R-:W-:Y:S01]  /*6ba0*/  IMAD.MOV.U32 R57, RZ, RZ, R51 ;  /* 0x000000ffff397224 */ /* 0x010fe200078e0033 */
[----:B0-----:R-:W-:Y:S02]  /*6bb0*/  MOV R58, R50 ;  /* 0x00000032003a7202 */ /* 0x001fe40000000f00 */
[----:B------:R-:W-:Y:S01]  /*6bc0*/  MOV R59, R49 ;  /* 0x00000031003b7202 */ /* 0x000fe20000000f00 */
[----:B--2---:R-:W0:Y:S05]  /*6bd0*/  LDC.64 R14, c[0x0][0x3d8] ;  /* 0x0000f600ff0e7b82 */ /* 0x004e2a0000000a00 */
[----:B------:R-:W2:Y:S01]  /*6be0*/  @P2 LDG.E.128 R56, desc[UR6][R12.64] ;  /* 0x000000060c382981 */ /* 0x000ea2000c1e1d00 */
[----:B------:R-:W-:Y:S01]  /*6bf0*/  MOV R52, R48 ;  /* 0x0000003000347202 */ /* 0x000fe20000000f00 */
[----:B------:R-:W-:Y:S01]  /*6c00*/  IMAD.MOV.U32 R51, RZ, RZ, R47 ;  /* 0x000000ffff337224 */ /* 0x000fe200078e002f */
[----:B------:R-:W-:Y:S01]  /*6c10*/  MOV R50, R46 ;  /* 0x0000002e00327202 */ /* 0x000fe20000000f00 */
        /* <DEDUP_REMOVED lines=8> */
[----:B------:R-:W3:Y:S01]  /*6ca0*/  LDL R29, [R1+0x138] ;  /* 0x00013800011d7983 */ /* 0x000ee20000100800 */
[----:B------:R-:W-:Y:S02]  /*6cb0*/  MOV R42, R32 ;  /* 0x00000020002a7202 */ /* 0x000fe40000000f00 */
[----:B------:R-:W-:Y:S02]  /*6cc0*/  MOV R41, R31 ;  /* 0x0000001f00297202 */ /* 0x000fe40000000f00 */
[----:B------:R-:W-:-:S02]  /*6cd0*/  MOV R40, R30 ;  /* 0x0000001e00287202 */ /* 0x000fc40000000f00 */
[----:B------:R-:W-:Y:S01]  /*6ce0*/  MOV R32, R28 ;  /* 0x0000001c00207202 */ /* 0x000fe20000000f00 */
[----:B------:R-:W4:Y:S01]  /*6cf0*/  LDL R30, [R1+0x134] ;  /* 0x00013400011e7983 */ /* 0x000f220000100800 */
[----:B------:R-:W-:-:S03]  /*6d00*/  MOV R31, R27 ;  /* 0x0000001b001f7202 */ /* 0x000fc60000000f00 */
[----:B------:R-:W4:Y:S04]  /*6d10*/  LDL R28, [R1+0x13c] ;  /* 0x00013c00011c7983 */ /* 0x000f280000100800 */
[----:B------:R-:W4:Y:S01]  /*6d20*/  LDL R27, [R1+0x130] ;  /* 0x00013000011b7983 */ /* 0x000f220000100800 */
[----:B------:R-:W-:Y:S02]  /*6d30*/  MOV R53, R43 ;  /* 0x0000002b00357202 */ /* 0x000fe40000000f00 */
[----:B------:R-:W-:Y:S02]  /*6d40*/  MOV R54, R44 ;  /* 0x0000002c00367202 */ /* 0x000fe40000000f00 */
[----:B------:R-:W-:Y:S01]  /*6d50*/  @P2 IADD3 R2, PT, PT, R2, 0x20, RZ ;  /* 0x0000002002022810 */ /* 0x000fe20007ffe0ff */
[----:B------:R-:W-:Y:S01]  /*6d60*/  IMAD.MOV.U32 R65, RZ, RZ, R53 ;  /* 0x000000ffff417224 */ /* 0x000fe200078e0035 */
[----:B------:R-:W-:-:S03]  /*6d70*/  MOV R64, R54 ;  /* 0x0000003600407202 */ /* 0x000fc60000000f00 */
[----:B------:R-:W-:Y:S01]  /*6d80*/  @P1 IMAD.WIDE.U32 R18, R2, 0x10, R18 ;  /* 0x0000001002121825 */ /* 0x000fe200078e0012 */
[----:B--2---:R2:W-:Y:S04]  /*6d90*/  @P2 STL.64 [R1+0x160], R56 ;  /* 0x0001603801002387 */ /* 0x0045e80000100a00 */
[----:B------:R1:W-:Y:S01]  /*6da0*/  @P2 STL.64 [R1+0x168], R58 ;  /* 0x0001683a01002387 */ /* 0x0003e20000100a00 */
[----:B--2---:R-:W-:Y:S01]  /*6db0*/  MOV R56, R52 ;  /* 0x0000003400387202 */ /* 0x004fe20000000f00 */
[----:B------:R-:W-:Y:S01]  /*6dc0*/  IMAD.MOV.U32 R57, RZ, RZ, R51 ;  /* 0x000000ffff397224 */ /* 0x000fe200078e0033 */
[----:B-1----:R-:W-:Y:S01]  /*6dd0*/  MOV R59, R49 ;  /* 0x00000031003b7202 */ /* 0x002fe20000000f00 */
[----:B------:R-:W-:Y:S01]  /*6de0*/  IMAD.MOV.U32 R49, RZ, RZ, R41 ;  /* 0x000000ffff317224 */ /* 0x000fe200078e0029 */
[----:B------:R-:W-:-:S02]  /*6df0*/  MOV R58, R50 ;  /* 0x00000032003a7202 */ /* 0x000fc40000000f00 */
[----:B------:R-:W-:Y:S02]  /*6e00*/  MOV R50, R42 ;  /* 0x0000002a00327202 */ /* 0x000fe40000000f00 */
[----:B------:R-:W-:Y:S02]  /*6e10*/  MOV R67, R49 ;  /* 0x0000003100437202 */ /* 0x000fe40000000f00 */
[----:B------:R-:W-:Y:S01]  /*6e20*/  MOV R66, R50 ;  /* 0x0000003200427202 */ /* 0x000fe20000000f00 */
[----:B------:R1:W2:Y:S05]  /*6e30*/  @P2 LDG.E.128 R56, desc[UR6][R16.64] ;  /* 0x0000000610382981 */ /* 0x0002aa000c1e1d00 */
[----:B------:R-:W2:Y:S01]  /*6e40*/  @P1 LDG.E.128 R64, desc[UR6][R18.64] ;  /* 0x0000000612401981 */ /* 0x000ea2000c1e1d00 */
[----:B------:R-:W-:Y:S01]  /*6e50*/  IMAD.MOV.U32 R52, RZ, RZ, R47 ;  /* 0x000000ffff347224 */ /* 0x000fe200078e002f */
[----:B------:R-:W-:Y:S01]  /*6e60*/  MOV R51, R48 ;  /* 0x0000003000337202 */ /* 0x000fe20000000f00 */
[----:B---3--:R-:W-:Y:S01]  /*6e70*/  IMAD.MOV.U32 R47, RZ, RZ, R29 ;  /* 0x000000ffff2f7224 */ /* 0x008fe200078e001d */
[----:B------:R-:W-:Y:S01]  /*6e80*/  MOV R43, R40 ;  /* 0x00000028002b7202 */ /* 0x000fe20000000f00 */
[----:B------:R-:W-:Y:S01]  /*6e90*/  @P1 IMAD.WIDE.U32 R22, R2, 0x10, R22 ;  /* 0x0000001002161825 */ /* 0x000fe200078e0016 */
[----:B----4-:R-:W-:Y:S01]  /*6ea0*/  MOV R48, R30 ;  /* 0x0000001e00307202 */ /* 0x010fe20000000f00 */
[----:B-1----:R-:W1:Y:S01]  /*6eb0*/  LDC.64 R16, c[0x0][0x3d0] ;  /* 0x0000f400ff107b82 */ /* 0x002e620000000a00 */
[----:B------:R-:W-:-:S02]  /*6ec0*/  MOV R42, R28 ;  /* 0x0000001c002a7202 */ /* 0x000fc40000000f00 */
[----:B------:R-:W-:Y:S01]  /*6ed0*/  MOV R41, R27 ;  /* 0x0000001b00297202 */ /* 0x000fe20000000f00 */
[----:B------:R-:W3:Y:S01]  /*6ee0*/  LDL R28, [R1+0xcc] ;  /* 0x0000cc00011c7983 */ /* 0x000ee20000100800 */
[----:B------:R-:W-:Y:S02]  /*6ef0*/  MOV R40, R26 ;  /* 0x0000001a00287202 */ /* 0x000fe40000000f00 */
[----:B------:R-:W-:Y:S01]  /*6f00*/  MOV R29, R3 ;  /* 0x00000003001d7202 */ /* 0x000fe20000000f00 */
[----:B------:R-:W4:Y:S01]  /*6f10*/  LDL R27, [R1+0xc4] ;  /* 0x0000c400011b7983 */ /* 0x000f220000100800 */
[----:B------:R-:W-:-:S03]  /*6f20*/  MOV R60, R41 ;  /* 0x00000029003c7202 */ /* 0x000fc60000000f00 */
[----:B------:R-:W3:Y:S04]  /*6f30*/  LDL R3, [R1+0xc0] ;  /* 0x0000c00001037983 */ /* 0x000ee80000100800 */
[----:B------:R-:W3:Y:S04]  /*6f40*/  LDL R26, [R1+0xc8] ;  /* 0x0000c800011a7983 */ /* 0x000ee80000100800 */
[----:B--2---:R2:W-:Y:S04]  /*6f50*/  @P2 STL.64 [R1+0x150], R56 ;  /* 0x0001503801002387 */ /* 0x0045e80000100a00 */
[----:B------:R0:W-:Y:S04]  /*6f60*/  @P2 STL.64 [R1+0x158], R58 ;  /* 0x0001583a01002387 */ /* 0x0001e80000100a00 */
[----:B------:R-:W3:Y:S01]  /*6f70*/  LDL R50, [R1+0xd4] ;  /* 0x0000d40001327983 */ /* 0x000ee20000100800 */
[----:B--2---:R-:W-:-:S03]  /*6f80*/  MOV R57, R42 ;  /* 0x0000002a00397202 */ /* 0x004fc60000000f00 */
[----:B------:R-:W2:Y:S01]  /*6f90*/  LDL R49, [R1+0xd8] ;  /* 0x0000d80001317983 */ /* 0x000ea20000100800 */
[----:B0-----:R-:W-:Y:S01]  /*6fa0*/  IMAD.MOV.U32 R58, RZ, RZ, R47 ;  /* 0x000000ffff3a7224 */ /* 0x001fe200078e002f */
[----:B------:R-:W-:Y:S02]  /*6fb0*/  MOV R59, R48 ;  /* 0x00000030003b7202 */ /* 0x000fe40000000f00 */
[----:B------:R-:W2:Y:S04]  /*6fc0*/  LDL R47, [R1+0xd0] ;  /* 0x0000d000012f7983 */ /* 0x000ea80000100800 */
[----:B------:R-:W2:Y:S04]  /*6fd0*/  LDL R48, [R1+0xdc] ;  /* 0x0000dc0001307983 */ /* 0x000ea80000100800 */
[----:B------:R0:W-:Y:S04]  /*6fe0*/  @P1 STL.64 [R1+0x140], R64 ;  /* 0x0001404001001387 */ /* 0x0001e80000100a00 */
[----:B------:R1:W-:Y:S01]  /*6ff0*/  @P1 STL.64 [R1+0x148], R66 ;  /* 0x0001484201001387 */ /* 0x0003e20000100a00 */
[----:B0-----:R-:W-:Y:S01]  /*7000*/  IMAD.MOV.U32 R64, RZ, RZ, R60 ;  /* 0x000000ffff407224 */ /* 0x001fe200078e003c */
[----:B------:R-:W-:-:S02]  /*7010*/  MOV R65, R59 ;  /* 0x0000003b00417202 */ /* 0x000fc40000000f00 */
[----:B-1----:R-:W-:Y:S02]  /*7020*/  MOV R66, R58 ;  /* 0x0000003a00427202 */ /* 0x002fe40000000f00 */
[----:B------:R-:W-:-:S06]  /*7030*/  MOV R67, R57 ;  /* 0x0000003900437202 */ /* 0x000fcc0000000f00 */
[----:B------:R-:W2:Y:S01]  /*7040*/  @P1 LDG.E.128 R64, desc[UR6][R22.64] ;  /* 0x0000000616401981 */ /* 0x000ea2000c1e1d00 */
        /* <DEDUP_REMOVED lines=8> */
[----:B------:R-:W0:Y:S01]  /*70d0*/  @P0 LDC.64 R24, c[0x0][0x438] ;  /* 0x00010e00ff180b82 */ /* 0x000e220000000a00 */
[----:B------:R-:W-:Y:S01]  /*70e0*/  MOV R59, R55 ;  /* 0x00000037003b7202 */ /* 0x000fe20000000f00 */
[----:B------:R-:W-:Y:S01]  /*70f0*/  IMAD.MOV.U32 R60, RZ, RZ, R56 ;  /* 0x000000ffff3c7224 */ /* 0x000fe200078e0038 */
[----:B------:R-:W-:Y:S01]  /*7100*/  MOV R58, R54 ;  /* 0x00000036003a7202 */ /* 0x000fe20000000f00 */
[----:B------:R-:W-:Y:S01]  /*7110*/  IMAD.MOV.U32 R56, RZ, RZ, R52 ;  /* 0x000000ffff387224 */ /* 0x000fe200078e0034 */
[----:B------:R-:W-:Y:S01]  /*7120*/  MOV R57, R53 ;  /* 0x0000003500397202 */ /* 0x000fe20000000f00 */
[----:B------:R-:W2:Y:S01]  /*7130*/  LDL R52, [R1+0x100] ;  /* 0x0001000001347983 */ /* 0x000ea20000100800 */
[----:B------:R-:W-:Y:S01]  /*7140*/  @P1 IADD3 R2, PT, PT, R2, 0x20, RZ ;  /* 0x0000002002021810 */ /* 0x000fe20007ffe0ff */
[----:B----4-:R-:W-:Y:S01]  /*7150*/  IMAD.MOV.U32 R42, RZ, RZ, R27 ;  /* 0x000000ffff2a7224 */ /* 0x010fe200078e001b */
[----:B------:R-:W-:Y:S01]  /*7160*/  MOV R55, R51 ;  /* 0x0000003300377202 */ /* 0x000fe20000000f00 */
[----:B------:R-:W1:Y:S01]  /*7170*/  LDC.64 R30, c[0x0][0x3d8] ;  /* 0x0000f600ff1e7b82 */ /* 0x000e620000000a00 */
[----:B------:R-:W-:Y:S01]  /*7180*/  MOV R54, R46 ;  /* 0x0000002e00367202 */ /* 0x000fe20000000f00 */
[----:B------:R-:W4:Y:S01]  /*7190*/  LDL R51, [R1+0x104] ;  /* 0x0001040001337983 */ /* 0x000f220000100800 */
[----:B------:R-:W-:-:S03]  /*71a0*/  MOV R53, R45 ;  /* 0x0000002d00357202 */ /* 0x000fc60000000f00 */
[----:B------:R-:W4:Y:S04]  /*71b0*/  LDL R46, [R1+0x108] ;  /* 0x00010800012e7983 */ /* 0x000f280000100800 */
[----:B------:R-:W4:Y:S01]  /*71c0*/  LDL R45, [R1+0x10c] ;  /* 0x00010c00012d7983 */ /* 0x000f220000100800 */
[C---:B------:R-:W-:Y:S01]  /*71d0*/  @P0 IMAD.WIDE.U32 R10, R2.reuse, 0x10, R10 ;  /* 0x00000010020a0825 */ /* 0x040fe200078e000a */
[----:B---3--:R-:W-:Y:S02]  /*71e0*/  MOV R41, R26 ;  /* 0x0000001a00297202 */ /* 0x008fe40000000f00 */
[----:B------:R-:W3:Y:S01]  /*71f0*/  LDC.64 R26, c[0x0][0x3d0] ;  /* 0x0000f400ff1a7b82 */ /* 0x000ee20000000a00 */
[----:B------:R-:W-:Y:S01]  /*7200*/  MOV R40, R28 ;  /* 0x0000001c00287202 */ /* 0x000fe20000000f00 */
[----:B------:R-:W-:Y:S01]  /*7210*/  @P0 IMAD.WIDE.U32 R6, R2, 0x10, R6 ;  /* 0x0000001002060825 */ /* 0x000fe200078e0006 */
[----:B------:R-:W-:Y:S01]  /*7220*/  ISETP.GE.U32.AND P3, PT, R0, 0xc0, PT ;  /* 0x000000c00000780c */ /* 0x000fe20003f66070 */
[----:B------:R2:W5:Y:S02]  /*7230*/  @P1 LDG.E.128 R156, desc[UR6][R20.64] ;  /* 0x00000006149c1981 */ /* 0x000564000c1e1d00 */
[----:B0-----:R-:W-:-:S02]  /*7240*/  @P0 IMAD.WIDE.U32 R24, R2, 0x10, R24 ;  /* 0x0000001002180825 */ /* 0x001fc400078e0018 */
[----:B------:R-:W0:Y:S01]  /*7250*/  @P6 LDC.64 R28, c[0x0][0x438] ;  /* 0x00010e00ff1c6b82 */ /* 0x000e220000000a00 */
[----:B--2---:R2:W-:Y:S07]  /*7260*/  @P1 STL.64 [R1+0x130], R64 ;  /* 0x0001304001001387 */ /* 0x0045ee0000100a00 */
[----:B------:R-:W0:Y:S01]  /*7270*/  @P3 LDC.64 R12, c[0x0][0x438] ;  /* 0x00010e00ff0c3b82 */ /* 0x000e220000000a00 */
[----:B------:R1:W-:Y:S01]  /*7280*/  @P1 STL.64 [R1+0x138], R66 ;  /* 0x0001384201001387 */ /* 0x0003e20000100a00 */
[----:B------:R-:W-:Y:S01]  /*7290*/  @P0 VIADD R2, R2, 0x20 ;  /* 0x0000002002020836 */ /* 0x000fe20000000000 */
[----:B------:R-:W-:-:S02]  /*72a0*/  ISETP.GE.U32.AND P4, PT, R0, 0xe0, PT ;  /* 0x000000e00000780c */ /* 0x000fc40003f86070 */
[----:B------:R-:W-:-:S03]  /*72b0*/  ISETP.GE.U32.AND P2, PT, R0, 0x100, PT ;  /* 0x000001000000780c */ /* 0x000fc60003f46070 */
[----:B------:R-:W0:Y:S01]  /*72c0*/  LDC.64 R20, c[0x0][0x3d0] ;  /* 0x0000f400ff147b82 */ /* 0x000e220000000a00 */
[----:B------:R-:W5:Y:S01]  /*72d0*/  @P0 LDG.E.128 R160, desc[UR6][R24.64] ;  /* 0x0000000618a00981 */ /* 0x000f62000c1e1d00 */
[----:B--2---:R-:W-:Y:S01]  /*72e0*/  IMAD.MOV.U32 R64, RZ, RZ, R60 ;  /* 0x000000ffff407224 */ /* 0x004fe200078e003c */
[----:B------:R-:W-:Y:S02]  /*72f0*/  MOV R65, R59 ;  /* 0x0000003b00417202 */ /* 0x000fe40000000f00 */
[----:B-1----:R-:W-:Y:S02]  /*7300*/  MOV R66, R58 ;  /* 0x0000003a00427202 */ /* 0x002fe40000000f00 */
[----:B------:R-:W-:Y:S01]  /*7310*/  MOV R67, R57 ;  /* 0x0000003900437202 */ /* 0x000fe20000000f00 */
[C---:B---3--:R-:W-:Y:S01]  /*7320*/  @P6 IMAD.WIDE.U32 R26, R2.reuse, 0x10, R26 ;  /* 0x00000010021a6825 */ /* 0x048fe200078e001a */
[----:B------:R-:W1:Y:S04]  /*7330*/  @P4 LDC.64 R18, c[0x0][0x438] ;  /* 0x00010e00ff124b82 */ /* 0x000e680000000a00 */
[----:B------:R2:W3:Y:S01]  /*7340*/  @P0 LDG.E.128 R64, desc[UR6][R10.64] ;  /* 0x000000060a400981 */ /* 0x0004e2000c1e1d00 */
[----:B------:R-:W-:Y:S01]  /*7350*/  IMAD.MOV.U32 R60, RZ, RZ, R56 ;  /* 0x000000ffff3c7224 */ /* 0x000fe200078e0038 */
[----:B------:R-:W-:Y:S01]  /*7360*/  MOV R59, R55 ;  /* 0x00000037003b7202 */ /* 0x000fe20000000f00 */
[----:B------:R-:W-:Y:S01]  /*7370*/  IMAD.MOV.U32 R56, RZ, RZ, R52 ;  /* 0x000000ffff387224 */ /* 0x000fe200078e0034 */
[----:B------:R-:W-:Y:S01]  /*7380*/  MOV R58, R54 ;  /* 0x00000036003a7202 */ /* 0x000fe20000000f00 */
[----:B------:R-:W-:Y:S01]  /*7390*/  @P6 IMAD.WIDE.U32 R30, R2, 0x10, R30 ;  /* 0x00000010021e6825 */ /* 0x000fe200078e001e */
[----:B------:R-:W-:Y:S01]  /*73a0*/  MOV R57, R53 ;  /* 0x0000003500397202 */ /* 0x000fe20000000f00 */
[----:B------:R-:W1:Y:S01]  /*73b0*/  @P2 LDC.64 R22, c[0x0][0x438] ;  /* 0x00010e00ff162b82 */ /* 0x000e620000000a00 */
[----:B----4-:R-:W-:Y:S01]  /*73c0*/  MOV R55, R51 ;  /* 0x0000003300377202 */ /* 0x010fe20000000f00 */
[----:B------:R-:W-:Y:S01]  /*73d0*/  IMAD.MOV.U32 R52, RZ, RZ, R44 ;  /* 0x000000ffff347224 */ /* 0x000fe200078e002c */
[----:B------:R-:W-:Y:S01]  /*73e0*/  MOV R54, R46 ;  /* 0x0000002e00367202 */ /* 0x000fe20000000f00 */
[----:B------:R-:W4:Y:S01]  /*73f0*/  LDL R44, [R1+0xe0] ;  /* 0x0000e000012c7983 */ /* 0x000f220000100800 */
[----:B------:R-:W-:-:S02]  /*7400*/  MOV R53, R45 ;  /* 0x0000002d00357202 */ /* 0x000fc40000000f00 */
[----:B------:R-:W-:Y:S01]  /*7410*/  MOV R51, R43 ;  /* 0x0000002b00337202 */ /* 0x000fe20000000f00 */
[C---:B0-----:R-:W-:Y:S01]  /*7420*/  @P6 IMAD.WIDE.U32 R28, R2.reuse, 0x10, R28 ;  /* 0x00000010021c6825 */ /* 0x041fe200078e001c */
[----:B------:R-:W-:Y:S01]  /*7430*/  MOV R46, R33 ;  /* 0x00000021002e7202 */ /* 0x000fe20000000f00 */
[----:B------:R-:W4:Y:S01]  /*7440*/  LDL R43, [R1+0xe4] ;  /* 0x0000e400012b7983 */ /* 0x000f220000100800 */
[----:B------:R-:W-:Y:S01]  /*7450*/  MOV R45, R32 ;  /* 0x00000020002d7202 */ /* 0x000fe20000000f00 */
[----:B--2---:R-:W0:Y:S02]  /*7460*/  LDC.64 R10, c[0x0][0x3d8] ;  /* 0x0000f600ff0a7b82 */ /* 0x004e240000000a00 */
[----:B------:R-:W2:Y:S04]  /*7470*/  LDL R33, [R1+0xe8] ;  /* 0x0000e80001217983 */ /* 0x000ea80000100800 */
[----:B------:R-:W2:Y:S01]  /*7480*/  LDL R32, [R1+0xec] ;  /* 0x0000ec0001207983 */ /* 0x000ea20000100800 */
[----:B------:R-:W-:Y:S01]  /*7490*/  IMAD.MOV.U32 R62, RZ, RZ, R56 ;  /* 0x000000ffff3e7224 */ /* 0x000fe200078e0038 */
[----:B------:R-:W-:Y:S01]  /*74a0*/  MOV R61, R55 ;  /* 0x00000037003d7202 */ /* 0x000fe20000000f00 */
[----:B------:R-:W0:Y:S01]  /*74b0*/  LDC.64 R24, c[0x0][0x3d0] ;  /* 0x0000f400ff187b82 */ /* 0x000e220000000a00 */
[----:B------:R-:W-:Y:S01]  /*74c0*/  @P6 IADD3 R2, PT, PT, R2, 0x20, RZ ;  /* 0x0000002002026810 */ /* 0x000fe20007ffe0ff */
[----:B------:R3:W5:Y:S04]  /*74d0*/  @P6 LDG.E.128 R164, desc[UR6][R28.64] ;  /* 0x000000061ca46981 */ /* 0x000768000c1e1d00 */
[----:B---3--:R3:W-:Y:S01]  /*74e0*/  @P0 STL.64 [R1+0x120], R64 ;  /* 0x0001204001000387 */ /* 0x0087e20000100a00 */
[----:B------:R-:W-:-:S02]  /*74f0*/  MOV R56, R46 ;  /* 0x0000002e00387202 */ /* 0x000fc40000000f00 */
[----:B------:R-:W-:Y:S01]  /*7500*/  MOV R55, R45 ;  /* 0x0000002d00377202 */ /* 0x000fe20000000f00 */
[----:B------:R1:W-:Y:S01]  /*7510*/  @P0 STL.64 [R1+0x128], R66 ;  /* 0x0001284201000387 */ /* 0x0003e20000100a00 */
[----:B------:R-:W-:Y:S01]  /*7520*/  @P3 IMAD.WIDE.U32 R8, R2, 0x10, R8 ;  /* 0x0000001002083825 */ /* 0x000fe200078e0008 */
[----:B------:R-:W-:Y:S01]  /*7530*/  ISETP.GE.U32.AND P1, PT, R0, 0x120, PT ;  /* 0x000001200000780c */ /* 0x000fe20003f26070 */
[----:B------:R-:W0:Y:S01]  /*7540*/  LDC.64 R28, c[0x0][0x3d8] ;  /* 0x0000f600ff1c7b82 */ /* 0x000e220000000a00 */
[----:B------:R-:W2:Y:S01]  /*7550*/  LDL R46, [R1+0x174] ;  /* 0x00017400012e7983 */ /* 0x000ea20000100800 */
[----:B---3--:R-:W-:Y:S01]  /*7560*/  IMAD.MOV.U32 R64, RZ, RZ, R60 ;  /* 0x000000ffff407224 */ /* 0x008fe200078e003c */
[----:B------:R-:W-:Y:S02]  /*7570*/  MOV R65, R59 ;  /* 0x0000003b00417202 */ /* 0x000fe40000000f00 */
[----:B------:R-:W3:Y:S01]  /*7580*/  LDL R45, [R1+0x178] ;  /* 0x00017800012d7983 */ /* 0x000ee20000100800 */
[----:B-1----:R-:W-:-:S02]  /*7590*/  MOV R66, R58 ;  /* 0x0000003a00427202 */ /* 0x002fc40000000f00 */
[----:B------:R-:W-:-:S06]  /*75a0*/  MOV R67, R57 ;  /* 0x0000003900437202 */ /* 0x000fcc0000000f00 */
[----:B------:R1:W2:Y:S01]  /*75b0*/  @P0 LDG.E.128 R64, desc[UR6][R6.64] ;  /* 0x0000000606400981 */ /* 0x0002a2000c1e1d00 */
[----:B------:R-:W-:Y:S01]  /*75c0*/  MOV R60, R54 ;  /* 0x00000036003c7202 */ /* 0x000fe20000000f00 */
[----:B----4-:R-:W-:Y:S01]  /*75d0*/  IMAD.MOV.U32 R54, RZ, RZ, R44 ;  /* 0x000000ffff367224 */ /* 0x010fe200078e002c */
[----:B------:R-:W-:Y:S01]  /*75e0*/  MOV R59, R53 ;  /* 0x00000035003b7202 */ /* 0x000fe20000000f00 */
[----:B------:R-:W4:Y:S01]  /*75f0*/  LDL R44, [R1+0x17c] ;  /* 0x00017c00012c7983 */ /* 0x000f220000100800 */
[----:B------:R-:W-:-:S03]  /*7600*/  MOV R53, R43 ;  /* 0x0000002b00357202 */ /* 0x000fc60000000f00 */
[----:B------:R-:W3:Y:S01]  /*7610*/  LDL R43, [R1+0x170] ;  /* 0x00017000012b7983 */ /* 0x000ee20000100800 */
[----:B------:R-:W-:Y:S01]  /*7620*/  IMAD.MOV.U32 R58, RZ, RZ, R52 ;  /* 0x000000ffff3a7224 */ /* 0x000fe200078e0034 */
[----:B------:R-:W-:Y:S01]  /*7630*/  MOV R57, R51 ;  /* 0x0000003300397202 */ /* 0x000fe20000000f00 */
[----:B------:R-:W-:Y:S01]  /*7640*/  @P3 IMAD.WIDE.U32 R14, R2, 0x10, R14 ;  /* 0x00000010020e3825 */ /* 0x000fe200078e000e */
[----:B-1----:R-:W1:Y:S01]  /*7650*/  @P1 LDC.64 R6, c[0x0][0x438] ;  /* 0x00010e00ff061b82 */ /* 0x002e620000000a00 */
[----:B--2---:R2:W-:Y:S04]  /*7660*/  @P0 STL.64 [R1+0x110], R64 ;  /* 0x0001104001000387 */ /* 0x0045e80000100a00 */
[----:B------:R0:W-:Y:S01]  /*7670*/  @P0 STL.64 [R1+0x118], R66 ;  /* 0x0001184201000387 */ /* 0x0001e20000100a00 */
[----:B--2---:R-:W-:-:S02]  /*7680*/  MOV R64, R62 ;  /* 0x0000003e00407202 */ /* 0x004fc40000000f00 */
[----:B------:R-:W-:Y:S01]  /*7690*/  MOV R65, R61 ;  /* 0x0000003d00417202 */ /* 0x000fe20000000f00 */
[----:B0-----:R-:W-:Y:S01]  /*76a0*/  IMAD.MOV.U32 R66, RZ, RZ, R60 ;  /* 0x000000ffff427224 */ /* 0x001fe200078e003c */
[----:B------:R-:W-:-:S06]  /*76b0*/  MOV R67, R59 ;  /* 0x0000003b00437202 */ /* 0x000fcc0000000f00 */
[----:B------:R0:W2:Y:S01]  /*76c0*/  @P6 LDG.E.128 R64, desc[UR6][R26.64] ;  /* 0x000000061a406981 */ /* 0x0000a2000c1e1d00 */
        /* <DEDUP_REMOVED lines=11> */
[----:B------:R-:W1:Y:S01]  /*7780*/  LDC.64 R32, c[0x0][0x3d8] ;  /* 0x0000f600ff207b82 */ /* 0x000e620000000a00 */
[----:B------:R-:W-:Y:S01]  /*7790*/  MOV R55, R51 ;  /* 0x0000003300377202 */ /* 0x000fe20000000f00 */
[----:B------:R-:W-:Y:S01]  /*77a0*/  IMAD.MOV.U32 R48, RZ, RZ, R40 ;  /* 0x000000ffff307224 */ /* 0x000fe200078e0028 */
[----:B------:R-:W-:Y:S01]  /*77b0*/  MOV R54, R50 ;  /* 0x0000003200367202 */ /* 0x000fe20000000f00 */
[----:B------:R-:W3:Y:S01]  /*77c0*/  LDL R40, [R1+0x78] ;  /* 0x0000780001287983 */ /* 0x000ee20000100800 */
[----:B------:R-:W-:-:S02]  /*77d0*/  MOV R53, R49 ;  /* 0x0000003100357202 */ /* 0x000fc40000000f00 */
[----:B------:R-:W-:Y:S01]  /*77e0*/  MOV R51, R47 ;  /* 0x0000002f00337202 */ /* 0x000fe20000000f00 */
[----:B------:R-:W5:Y:S01]  /*77f0*/  @P3 LDG.E.128 R168, desc[UR6][R12.64] ;  /* 0x000000060ca83981 */ /* 0x000f62000c1e1d00 */
[----:B------:R-:W-:Y:S01]  /*7800*/  MOV R50, R42 ;  /* 0x0000002a00327202 */ /* 0x000fe20000000f00 */
[----:B0-----:R-:W0:Y:S01]  /*7810*/  LDC.64 R26, c[0x0][0x3d8] ;  /* 0x0000f600ff1a7b82 */ /* 0x001e220000000a00 */
[----:B------:R-:W-:Y:S01]  /*7820*/  MOV R49, R41 ;  /* 0x0000002900317202 */ /* 0x000fe20000000f00 */
[----:B------:R-:W3:Y:S01]  /*7830*/  LDL R42, [R1+0x70] ;  /* 0x00007000012a7983 */ /* 0x000ee20000100800 */
[----:B------:R-:W-:-:S03]  /*7840*/  MOV R47, R3 ;  /* 0x00000003002f7202 */ /* 0x000fc60000000f00 */
[----:B------:R-:W3:Y:S04]  /*7850*/  LDL R3, [R1+0x7c] ;  /* 0x00007c0001037983 */ /* 0x000ee80000100800 */
[----:B------:R-:W3:Y:S04]  /*7860*/  LDL R41, [R1+0x74] ;  /* 0x0000740001297983 */ /* 0x000ee80000100800 */
[----:B--2---:R2:W-:Y:S04]  /*7870*/  @P6 STL.64 [R1+0x100], R64 ;  /* 0x0001004001006387 */ /* 0x0045e80000100a00 */
[----:B------:R4:W-:Y:S01]  /*7880*/  @P6 STL.64 [R1+0x108], R66 ;  /* 0x0001084201006387 */ /* 0x0009e20000100a00 */
[----:B--2---:R-:W-:-:S02]  /*7890*/  MOV R64, R62 ;  /* 0x0000003e00407202 */ /* 0x004fc40000000f00 */
[----:B------:R-:W-:Y:S01]  /*78a0*/  MOV R65, R61 ;  /* 0x0000003d00417202 */ /* 0x000fe20000000f00 */
[----:B----4-:R-:W-:Y:S01]  /*78b0*/  IMAD.MOV.U32 R66, RZ, RZ, R60 ;  /* 0x000000ffff427224 */ /* 0x010fe200078e003c */
[----:B------:R-:W-:-:S06]  /*78c0*/  MOV R67, R59 ;  /* 0x0000003b00437202 */ /* 0x000fcc0000000f00 */
[----:B------:R2:W4:Y:S01]  /*78d0*/  @P6 LDG.E.128 R64, desc[UR6][R30.64] ;  /* 0x000000061e406981 */ /* 0x000522000c1e1d00 */
[----:B------:R-:W-:Y:S02]  /*78e0*/  MOV R62, R58 ;  /* 0x0000003a003e7202 */ /* 0x000fe40000000f00 */
[----:B------:R-:W-:Y:S02]  /*78f0*/  MOV R61, R57 ;  /* 0x00000039003d7202 */ /* 0x000fe40000000f00 */
[----:B------:R-:W-:Y:S02]  /*7900*/  MOV R58, R54 ;  /* 0x00000036003a7202 */ /* 0x000fe40000000f00 */
[----:B------:R-:W-:Y:S02]  /*7910*/  MOV R57, R53 ;  /* 0x0000003500397202 */ /* 0x000fe40000000f00 */
[----:B------:R-:W-:Y:S01]  /*7920*/  MOV R54, R50 ;  /* 0x0000003200367202 */ /* 0x000fe20000000f00 */
[----:B------:R-:W-:Y:S01]  /*7930*/  IMAD.MOV.U32 R60, RZ, RZ, R56 ;  /* 0x000000ffff3c7224 */ /* 0x000fe200078e0038 */
[----:B------:R-:W-:Y:S01]  /*7940*/  MOV R53, R49 ;  /* 0x0000003100357202 */ /* 0x000fe20000000f00 */
[----:B------:R-:W3:Y:S01]  /*7950*/  LDL R50, [R1+0xb4] ;  /* 0x0000b40001327983 */ /* 0x000ee20000100800 */
[----:B------:R-:W-:Y:S01]  /*7960*/  MOV R59, R55 ;  /* 0x00000037003b7202 */ /* 0x000fe20000000f00 */
[----:B--2---:R-:W2:Y:S02]  /*7970*/  LDC.64 R30, c[0x0][0x3d0] ;  /* 0x0000f400ff1e7b82 */ /* 0x004ea40000000a00 */
[----:B------:R-:W2:Y:S01]  /*7980*/  LDL R49, [R1+0xb8] ;  /* 0x0000b80001317983 */ /* 0x000ea20000100800 */
[----:B------:R-:W-:Y:S01]  /*7990*/  IMAD.MOV.U32 R56, RZ, RZ, R52 ;  /* 0x000000ffff387224 */ /* 0x000fe200078e0034 */
[----:B------:R-:W-:Y:S01]  /*79a0*/  MOV R55, R51 ;  /* 0x0000003300377202 */ /* 0x000fe20000000f00 */
[----:B------:R-:W-:Y:S01]  /*79b0*/  IMAD.MOV.U32 R52, RZ, RZ, R48 ;  /* 0x000000ffff347224 */ /* 0x000fe200078e0030 */
[----:B------:R-:W-:Y:S01]  /*79c0*/  MOV R51, R47 ;  /* 0x0000002f00337202 */ /* 0x000fe20000000f00 */
[----:B------:R-:W2:Y:S04]  /*79d0*/  LDL R48, [R1+0xbc] ;  /* 0x0000bc0001307983 */ /* 0x000ea80000100800 */
[----:B------:R-:W2:Y:S04]  /*79e0*/  LDL R47, [R1+0xb0] ;  /* 0x0000b000012f7983 */ /* 0x000ea80000100800 */
[----:B----4-:R4:W-:Y:S04]  /*79f0*/  @P6 STL.64 [R1+0xf0], R64 ;  /* 0x0000f04001006387 */ /* 0x0109e80000100a00 */
[----:B------:R1:W-:Y:S01]  /*7a00*/  @P6 STL.64 [R1+0xf8], R66 ;  /* 0x0000f84201006387 */ /* 0x0003e20000100a00 */
[----:B----4-:R-:W-:-:S02]  /*7a10*/  MOV R65, R61 ;  /* 0x0000003d00417202 */ /* 0x010fc40000000f00 */
[----:B------:R-:W-:Y:S02]  /*7a20*/  MOV R64, R62 ;  /* 0x0000003e00407202 */ /* 0x000fe40000000f00 */
[----:B-1----:R-:W-:Y:S01]  /*7a30*/  MOV R67, R59 ;  /* 0x0000003b00437202 */ /* 0x002fe20000000f00 */
[----:B------:R-:W-:Y:S01]  /*7a40*/  IMAD.MOV.U32 R66, RZ, RZ, R60 ;  /* 0x000000ffff427224 */ /* 0x000fe200078e003c */
[----:B------:R-:W-:Y:S01]  /*7a50*/  MOV R61, R58 ;  /* 0x0000003a003d7202 */ /* 0x000fe20000000f00 */
[----:B------:R-:W-:Y:S01]  /*7a60*/  IMAD.MOV.U32 R59, RZ, RZ, R56 ;  /* 0x000000ffff3b7224 */ /* 0x000fe200078e0038 */
[----:B------:R-:W-:Y:S02]  /*7a70*/  MOV R60, R57 ;  /* 0x00000039003c7202 */ /* 0x000fe40000000f00 */
[----:B------:R-:W-:Y:S01]  /*7a80*/  MOV R62, R55 ;  /* 0x00000037003e7202 */ /* 0x000fe20000000f00 */
[----:B------:R-:W-:Y:S01]  /*7a90*/  IMAD.MOV.U32 R69, RZ, RZ, R61 ;  /* 0x000000ffff457224 */ /* 0x000fe200078e003d */
[----:B------:R-:W-:Y:S01]  /*7aa0*/  MOV R70, R60 ;  /* 0x0000003c00467202 */ /* 0x000fe20000000f00 */
[----:B------:R1:W4:Y:S01]  /*7ab0*/  @P3 LDG.E.128 R64, desc[UR6][R8.64] ;  /* 0x0000000608403981 */ /* 0x000322000c1e1d00 */
[----:B------:R-:W-:-:S02]  /*7ac0*/  MOV R68, R62 ;  /* 0x0000003e00447202 */ /* 0x000fc40000000f00 */
[----:B------:R-:W-:Y:S01]  /*7ad0*/  MOV R71, R59 ;  /* 0x0000003b00477202 */ /* 0x000fe20000000f00 */
[----:B------:R-:W-:Y:S01]  /*7ae0*/  IMAD.MOV.U32 R55, RZ, RZ, R52 ;  /* 0x000000ffff377224 */ /* 0x000fe200078e0034 */
[----:B------:R-:W-:Y:S02]  /*7af0*/  MOV R56, R53 ;  /* 0x0000003500387202 */ /* 0x000fe40000000f00 */
[----:B---3--:R-:W-:Y:S02]  /*7b00*/  MOV R53, R50 ;  /* 0x0000003200357202 */ /* 0x008fe40000000f00 */
[----:B--2---:R-:W-:Y:S01]  /*7b10*/  MOV R52, R49 ;  /* 0x0000003100347202 */ /* 0x004fe20000000f00 */
[----:B------:R-:W2:Y:S01]  /*7b20*/  LDL R50, [R1+0xa0] ;  /* 0x0000a00001327983 */ /* 0x000ea20000100800 */
[----:B------:R-:W-:Y:S01]  /*7b30*/  MOV R57, R54 ;  /* 0x0000003600397202 */ /* 0x000fe20000000f00 */
[----:B-1----:R-:W1:Y:S02]  /*7b40*/  LDC.64 R8, c[0x0][0x3d0] ;  /* 0x0000f400ff087b82 */ /* 0x002e640000000a00 */
[----:B------:R-:W3:Y:S04]  /*7b50*/  LDL R49, [R1+0xa4] ;  /* 0x0000a40001317983 */ /* 0x000ee80000100800 */
[----:B------:R0:W3:Y:S01]  /*7b60*/  @P3 LDG.E.128 R68, desc[UR6][R14.64] ;  /* 0x000000060e443981 */ /* 0x0000e2000c1e1d00 */
[----:B------:R-:W-:Y:S01]  /*7b70*/  MOV R58, R51 ;  /* 0x00000033003a7202 */ /* 0x000fe20000000f00 */
[----:B------:R-:W-:Y:S01]  /*7b80*/  IMAD.MOV.U32 R51, RZ, RZ, R48 ;  /* 0x000000ffff337224 */ /* 0x000fe200078e0030 */
[----:B------:R-:W-:Y:S01]  /*7b90*/  MOV R54, R47 ;  /* 0x0000002f00367202 */ /* 0x000fe20000000f00 */
[----:B------:R-:W3:Y:S01]  /*7ba0*/  LDL R48, [R1+0xa8] ;  /* 0x0000a80001307983 */ /* 0x000ee20000100800 */
[----:B------:R-:W-:Y:S01]  /*7bb0*/  IMAD.MOV.U32 R63, RZ, RZ, R57 ;  /* 0x000000ffff3f7224 */ /* 0x000fe200078e0039 */
[----:B------:R-:W-:-:S02]  /*7bc0*/  MOV R62, R56 ;  /* 0x00000038003e7202 */ /* 0x000fc40000000f00 */
[----:B------:R-:W3:Y:S01]  /*7bd0*/  LDL R47, [R1+0xac] ;  /* 0x0000ac00012f7983 */ /* 0x000ee20000100800 */
[----:B------:R-:W-:Y:S02]  /*7be0*/  MOV R61, R55 ;  /* 0x00000037003d7202 */ /* 0x000fe40000000f00 */
[----:B------:R-:W-:Y:S01]  /*7bf0*/  @P3 IADD3 R2, PT, PT, R2, 0x20, RZ ;  /* 0x0000002002023810 */ /* 0x000fe20007ffe0ff */
[----:B------:R-:W-:Y:S01]  /*7c00*/  IMAD.MOV.U32 R59, RZ, RZ, R53 ;  /* 0x000000ffff3b7224 */ /* 0x000fe200078e0035 */
[----:B------:R-:W-:Y:S01]  /*7c10*/  MOV R57, R51 ;  /* 0x0000003300397202 */ /* 0x000fe20000000f00 */
[----:B0-----:R-:W0:Y:S02]  /*7c20*/  LDC.64 R14, c[0x0][0x3d0] ;  /* 0x0000f400ff0e7b82 */ /* 0x001e240000000a00 */
[----:B------:R-:W-:Y:S01]  /*7c30*/  @P4 IMAD.WIDE.U32 R16, R2, 0x10, R16 ;  /* 0x0000001002104825 */ /* 0x000fe200078e0010 */
[----:B----4-:R4:W-:Y:S04]  /*7c40*/  @P3 STL.64 [R1+0xe0], R64 ;  /* 0x0000e04001003387 */ /* 0x0109e80000100a00 */
[----:B------:R-:W-:Y:S04]  /*7c50*/  @P3 STL.64 [R1+0xe8], R66 ;  /* 0x0000e84201003387 */ /* 0x000fe80000100a00 */
[----:B------:R-:W3:Y:S01]  /*7c60*/  LDL R51, [R1+0x48] ;  /* 0x0000480001337983 */ /* 0x000ee20000100800 */
[----:B--2---:R-:W-:-:S02]  /*7c70*/  MOV R56, R50 ;  /* 0x0000003200387202 */ /* 0x004fc40000000f00 */
[----:B----4-:R-:W-:Y:S01]  /*7c80*/  MOV R64, R58 ;  /* 0x0000003a00407202 */ /* 0x010fe20000000f00 */
[----:B------:R-:W2:Y:S01]  /*7c90*/  LDL R50, [R1+0x4c] ;  /* 0x00004c0001327983 */ /* 0x000ea20000100800 */
[----:B------:R-:W-:Y:S01]  /*7ca0*/  MOV R58, R52 ;  /* 0x00000034003a7202 */ /* 0x000fe20000000f00 */
[----:B---3--:R-:W-:Y:S02]  /*7cb0*/  IMAD.MOV.U32 R55, RZ, RZ, R49 ;  /* 0x000000ffff377224 */ /* 0x008fe400078e0031 */
[----:B------:R-:W3:Y:S04]  /*7cc0*/  LDL R49, [R1+0x40] ;  /* 0x0000400001317983 */ /* 0x000ee80000100800 */
[----:B------:R-:W4:Y:S04]  /*7cd0*/  LDL R52, [R1+0x44] ;  /* 0x0000440001347983 */ /* 0x000f280000100800 */
[----:B------:R1:W-:Y:S04]  /*7ce0*/  @P3 STL.64 [R1+0xd0], R68 ;  /* 0x0000d04401003387 */ /* 0x0003e80000100a00 */
[----:B------:R0:W-:Y:S01]  /*7cf0*/  @P3 STL.64 [R1+0xd8], R70 ;  /* 0x0000d84601003387 */ /* 0x0001e20000100a00 */
[----:B-1----:R-:W-:-:S02]  /*7d00*/  MOV R68, R64 ;  /* 0x0000004000447202 */ /* 0x002fc40000000f00 */
[----:B------:R-:W-:Y:S01]  /*7d10*/  MOV R69, R63 ;  /* 0x0000003f00457202 */ /* 0x000fe20000000f00 */
[----:B0-----:R-:W-:Y:S01]  /*7d20*/  IMAD.MOV.U32 R70, RZ, RZ, R62 ;  /* 0x000000ffff467224 */ /* 0x001fe200078e003e */
[----:B------:R-:W-:-:S06]  /*7d30*/  MOV R71, R61 ;  /* 0x0000003d00477202 */ /* 0x000fcc0000000f00 */
[----:B------:R-:W2:Y:S01]  /*7d40*/  @P4 LDG.E.128 R68, desc[UR6][R16.64] ;  /* 0x0000000610444981 */ /* 0x000ea2000c1e1d00 */
[----:B------:R-:W-:Y:S02]  /*7d50*/  MOV R60, R54 ;  /* 0x00000036003c7202 */ /* 0x000fe40000000f00 */
[----:B------:R-:W-:Y:S02]  /*7d60*/  MOV R54, R48 ;  /* 0x0000003000367202 */ /* 0x000fe40000000f00 */
[----:B------:R-:W-:Y:S01]  /*7d70*/  MOV R53, R47 ;  /* 0x0000002f00357202 */ /* 0x000fe20000000f00 */
[----:B------:R-:W-:Y:S01]  /*7d80*/  IMAD.MOV.U32 R62, RZ, RZ, R58 ;  /* 0x000000ffff3e7224 */ /* 0x000fe200078e003a */
[----:B------:R-:W-:Y:S01]  /*7d90*/  MOV R64, R60 ;  /* 0x0000003c00407202 */ /* 0x000fe20000000f00 */
[----:B------:R-:W-:Y:S01]  /*7da0*/  IMAD.MOV.U32 R58, RZ, RZ, R54 ;  /* 0x000000ffff3a7224 */ /* 0x000fe200078e0036 */
[----:B------:R-:W-:Y:S02]  /*7db0*/  MOV R63, R59 ;  /* 0x0000003b003f7202 */ /* 0x000fe40000000f00 */
[----:B------:R-:W-:-:S02]  /*7dc0*/  MOV R61, R57 ;  /* 0x00000039003d7202 */ /* 0x000fc40000000f00 */
[----:B------:R-:W-:Y:S02]  /*7dd0*/  MOV R60, R56 ;  /* 0x00000038003c7202 */ /* 0x000fe40000000f00 */
[----:B------:R-:W-:Y:S02]  /*7de0*/  MOV R59, R55 ;  /* 0x00000037003b7202 */ /* 0x000fe40000000f00 */
[----:B------:R-:W-:Y:S01]  /*7df0*/  MOV R57, R53 ;  /* 0x0000003500397202 */ /* 0x000fe20000000f00 */
[----:B------:R-:W-:Y:S01]  /*7e00*/  IMAD.MOV.U32 R53, RZ, RZ, R44 ;  /* 0x000000ffff357224 */ /* 0x000fe200078e002c */
        /* <DEDUP_REMOVED lines=10> */
[----:B0-----:R-:W-:Y:S02]  /*7eb0*/  MOV R68, R64 ;  /* 0x0000004000447202 */ /* 0x001fe40000000f00 */
[----:B------:R-:W-:Y:S01]  /*7ec0*/  MOV R69, R63 ;  /* 0x0000003f00457202 */ /* 0x000fe20000000f00 */
[----:B-1----:R-:W-:Y:S01]  /*7ed0*/  IMAD.MOV.U32 R70, RZ, RZ, R62 ;  /* 0x000000ffff467224 */ /* 0x002fe200078e003e */
[----:B------:R-:W-:-:S06]  /*7ee0*/  MOV R71, R61 ;  /* 0x0000003d00477202 */ /* 0x000fcc0000000f00 */
[----:B------:R0:W2:Y:S01]  /*7ef0*/  @P4 LDG.E.128 R68, desc[UR6][R32.64] ;  /* 0x0000000620444981 */ /* 0x0000a2000c1e1d00 */
[C---:B------:R-:W-:Y:S01]  /*7f00*/  @P4 IMAD.WIDE.U32 R18, R2.reuse, 0x10, R18 ;  /* 0x0000001002124825 */ /* 0x040fe200078e0012 */
[----:B------:R-:W-:Y:S02]  /*7f10*/  MOV R64, R60 ;  /* 0x0000003c00407202 */ /* 0x000fe40000000f00 */
[----:B------:R-:W-:Y:S01]  /*7f20*/  MOV R63, R59 ;  /* 0x0000003b003f7202 */ /* 0x000fe20000000f00 */
[----:B------:R-:W-:Y:S01]  /*7f30*/  IMAD.MOV.U32 R62, RZ, RZ, R58 ;  /* 0x000000ffff3e7224 */ /* 0x000fe200078e003a */
[----:B------:R-:W-:Y:S01]  /*7f40*/  MOV R61, R57 ;  /* 0x00000039003d7202 */ /* 0x000fe20000000f00 */
[----:B---3--:R-:W-:Y:S01]  /*7f50*/  IMAD.MOV.U32 R58, RZ, RZ, R44 ;  /* 0x000000ffff3a7224 */ /* 0x008fe200078e002c */
[----:B------:R-:W-:Y:S01]  /*7f60*/  @P4 IADD3 R2, PT, PT, R2, 0x20, RZ ;  /* 0x0000002002024810 */ /* 0x000fe20007ffe0ff */
[----:B------:R-:W3:Y:S01]  /*7f70*/  LDL R44, [R1+0x88] ;  /* 0x00008800012c7983 */ /* 0x000ee20000100800 */
[----:B----4-:R-:W-:Y:S01]  /*7f80*/  MOV R60, R46 ;  /* 0x0000002e003c7202 */ /* 0x010fe20000000f00 */
[----:B------:R-:W-:Y:S01]  /*7f90*/  IMAD.MOV.U32 R47, RZ, RZ, R34 ;  /* 0x000000ffff2f7224 */ /* 0x000fe200078e0022 */
[----:B------:R-:W-:Y:S01]  /*7fa0*/  MOV R59, R45 ;  /* 0x0000002d003b7202 */ /* 0x000fe20000000f00 */
[----:B------:R-:W4:Y:S01]  /*7fb0*/  LDL R46, [R1+0x80] ;  /* 0x00008000012e7983 */ /* 0x000f220000100800 */
[----:B------:R-:W-:Y:S01]  /*7fc0*/  MOV R57, R43 ;  /* 0x0000002b00397202 */ /* 0x000fe20000000f00 */
[----:B0-----:R-:W0:Y:S02]  /*7fd0*/  LDC.64 R32, c[0x0][0x3d8] ;  /* 0x0000f600ff207b82 */ /* 0x001e240000000a00 */
[----:B------:R-:W4:Y:S04]  /*7fe0*/  LDL R45, [R1+0x84] ;  /* 0x00008400012d7983 */ /* 0x000f280000100800 */
[----:B------:R-:W4:Y:S01]  /*7ff0*/  LDL R43, [R1+0x8c] ;  /* 0x00008c00012b7983 */ /* 0x000f220000100800 */
[----:B------:R-:W-:Y:S01]  /*8000*/  @P2 IMAD.WIDE.U32 R20, R2, 0x10, R20 ;  /* 0x0000001002142825 */ /* 0x000fe200078e0014 */
[----:B------:R-:W-:-:S02]  /*8010*/  MOV R48, R35 ;  /* 0x0000002300307202 */ /* 0x000fc40000000f00 */
[----:B------:R-:W1:Y:S01]  /*8020*/  LDC.64 R34, c[0x0][0x3d8] ;  /* 0x0000f600ff227b82 */ /* 0x000e620000000a00 */
[----:B------:R-:W-:Y:S01]  /*8030*/  ISETP.GE.U32.AND P0, PT, R0, 0x140, PT ;  /* 0x000001400000780c */ /* 0x000fe20003f06070 */
[----:B------:R-:W-:Y:S01]  /*8040*/  @P2 IMAD.WIDE.U32 R10, R2, 0x10, R10 ;  /* 0x00000010020a2825 */ /* 0x000fe200078e000a */
[----:B------:R-:W-:Y:S01]  /*8050*/  ISETP.GE.U32.AND P3, PT, R0, 0x160, PT ;  /* 0x000001600000780c */ /* 0x000fe20003f66070 */
[----:B------:R2:W5:Y:S02]  /*8060*/  @P4 LDG.E.128 R172, desc[UR6][R18.64] ;  /* 0x0000000612ac4981 */ /* 0x000564000c1e1d00 */
[----:B------:R-:W-:Y:S02]  /*8070*/  @P2 IMAD.WIDE.U32 R22, R2, 0x10, R22 ;  /* 0x0000001002162825 */ /* 0x000fe400078e0016 */
[----:B--2---:R2:W-:Y:S01]  /*8080*/  @P4 STL.64 [R1+0xb0], R68 ;  /* 0x0000b04401004387 */ /* 0x0045e20000100a00 */
[----:B------:R-:W-:-:S05]  /*8090*/  ISETP.GE.U32.AND P6, PT, R0, 0x180, PT ;  /* 0x000001800000780c */ /* 0x000fca0003fc6070 */
[----:B------:R-:W0:Y:S01]  /*80a0*/  @P0 LDC.64 R12, c[0x0][0x438] ;  /* 0x00010e00ff0c0b82 */ /* 0x000e220000000a00 */
[----:B------:R1:W-:Y:S01]  /*80b0*/  @P4 STL.64 [R1+0xb8], R70 ;  /* 0x0000b84601004387 */ /* 0x0003e20000100a00 */
[----:B------:R-:W-:-:S03]  /*80c0*/  @P2 IADD3 R2, PT, PT, R2, 0x20, RZ ;  /* 0x0000002002022810 */ /* 0x000fc60007ffe0ff */
[----:B------:R-:W5:Y:S03]  /*80d0*/  @P2 LDG.E.128 R176, desc[UR6][R22.64] ;  /* 0x0000000616b02981 */ /* 0x000f66000c1e1d00 */
[----:B------:R-:W0:Y:S01]  /*80e0*/  @P3 LDC.64 R16, c[0x0][0x438] ;  /* 0x00010e00ff103b82 */ /* 0x000e220000000a00 */
[----:B--2---:R-:W-:Y:S02]  /*80f0*/  MOV R68, R64 ;  /* 0x0000004000447202 */ /* 0x004fe40000000f00 */
[----:B------:R-:W-:Y:S01]  /*8100*/  MOV R69, R63 ;  /* 0x0000003f00457202 */ /* 0x000fe20000000f00 */
[----:B-1----:R-:W-:Y:S01]  /*8110*/  IMAD.MOV.U32 R70, RZ, RZ, R62 ;  /* 0x000000ffff467224 */ /* 0x002fe200078e003e */
[----:B------:R-:W-:Y:S01]  /*8120*/  MOV R71, R61 ;  /* 0x0000003d00477202 */ /* 0x000fe20000000f00 */
[C---:B------:R-:W-:Y:S02]  /*8130*/  @P1 IMAD.WIDE.U32 R24, R2.reuse, 0x10, R24 ;  /* 0x0000001002181825 */ /* 0x040fe400078e0018 */
[----:B------:R-:W1:Y:S03]  /*8140*/  LDC.64 R18, c[0x0][0x3d8] ;  /* 0x0000f600ff127b82 */ /* 0x000e660000000a00 */
[----:B------:R2:W2:Y:S01]  /*8150*/  @P2 LDG.E.128 R68, desc[UR6][R20.64] ;  /* 0x0000000614442981 */ /* 0x0004a2000c1e1d00 */
[----:B------:R-:W-:Y:S01]  /*8160*/  MOV R64, R60 ;  /* 0x0000003c00407202 */ /* 0x000fe20000000f00 */
[----:B------:R-:W-:Y:S01]  /*8170*/  IMAD.MOV.U32 R62, RZ, RZ, R58 ;  /* 0x000000ffff3e7224 */ /* 0x000fe200078e003a */
[----:B------:R-:W-:Y:S01]  /*8180*/  MOV R63, R59 ;  /* 0x0000003b003f7202 */ /* 0x000fe20000000f00 */
[----:B---3--:R-:W-:Y:S01]  /*8190*/  IMAD.MOV.U32 R58, RZ, RZ, R44 ;  /* 0x000000ffff3a7224 */ /* 0x008fe200078e002c */
[----:B------:R-:W-:Y:S01]  /*81a0*/  MOV R61, R57 ;  /* 0x00000039003d7202 */ /* 0x000fe20000000f00 */
[----:B------:R-:W-:Y:S01]  /*81b0*/  IMAD.MOV.U32 R44, RZ, RZ, R40 ;  /* 0x000000ffff2c7224 */ /* 0x000fe200078e0028 */
[----:B----4-:R-:W-:Y:S01]  /*81c0*/  MOV R60, R46 ;  /* 0x0000002e003c7202 */ /* 0x010fe20000000f00 */
[----:B------:R-:W3:Y:S01]  /*81d0*/  LDL R40, [R1] ;  /* 0x0000000001287983 */ /* 0x000ee20000100800 */
[----:B------:R-:W-:Y:S01]  /*81e0*/  MOV R59, R45 ;  /* 0x0000002d003b7202 */ /* 0x000fe20000000f00 */
[----:B------:R-:W-:Y:S01]  /*81f0*/  @P1 IMAD.WIDE.U32 R34, R2, 0x10, R34 ;  /* 0x0000001002221825 */ /* 0x000fe200078e0022 */
[----:B------:R-:W-:Y:S01]  /*8200*/  MOV R57, R43 ;  /* 0x0000002b00397202 */ /* 0x000fe20000000f00 */
[----:B--2---:R-:W2:Y:S01]  /*8210*/  LDC.64 R20, c[0x0][0x3d0] ;  /* 0x0000f400ff147b82 */ /* 0x004ea20000000a00 */
[----:B------:R-:W-:-:S02]  /*8220*/  MOV R46, R42 ;  /* 0x0000002a002e7202 */ /* 0x000fc40000000f00 */
[----:B------:R-:W-:Y:S01]  /*8230*/  MOV R45, R41 ;  /* 0x00000029002d7202 */ /* 0x000fe20000000f00 */
[----:B------:R-:W3:Y:S01]  /*8240*/  LDL R42, [R1+0x8] ;  /* 0x00000800012a7983 */ /* 0x000ee20000100800 */
[----:B------:R-:W-:-:S03]  /*8250*/  MOV R43, R3 ;  /* 0x00000003002b7202 */ /* 0x000fc60000000f00 */
[----:B------:R-:W3:Y:S01]  /*8260*/  LDL R41, [R1+0x4] ;  /* 0x0000040001297983 */ /* 0x000ee20000100800 */
[C---:B------:R-:W-:Y:S01]  /*8270*/  @P1 IMAD.WIDE.U32 R6, R2.reuse, 0x10, R6 ;  /* 0x0000001002061825 */ /* 0x040fe200078e0006 */
[----:B------:R-:W4:Y:S02]  /*8280*/  @P6 LDC.64 R22, c[0x0][0x438] ;  /* 0x00010e00ff166b82 */ /* 0x000f240000000a00 */
[----:B------:R-:W3:Y:S01]  /*8290*/  LDL R3, [R1+0xc] ;  /* 0x00000c0001037983 */ /* 0x000ee20000100800 */
[----:B------:R-:W-:Y:S01]  /*82a0*/  @P1 VIADD R2, R2, 0x20 ;  /* 0x0000002002021836 */ /* 0x000fe20000000000 */
[----:B------:R-:W-:Y:S02]  /*82b0*/  ISETP.GE.U32.AND P4, PT, R0, 0x1a0, PT ;  /* 0x000001a00000780c */ /* 0x000fe40003f86070 */
[----:B------:R0:W5:Y:S04]  /*82c0*/  @P1 LDG.E.128 R180, desc[UR6][R6.64] ;  /* 0x0000000606b41981 */ /* 0x000168000c1e1d00 */
[----:B------:R1:W-:Y:S01]  /*82d0*/  @P2 STL.64 [R1+0xa0], R68 ;  /* 0x0000a04401002387 */ /* 0x0003e20000100a00 */
[----:B------:R-:W-:Y:S01]  /*82e0*/  @P0 IMAD.WIDE.U32 R8, R2, 0x10, R8 ;  /* 0x0000001002080825 */ /* 0x000fe200078e0008 */
[----:B0-----:R-:W0:Y:S02]  /*82f0*/  LDC.64 R6, c[0x0][0x3d0] ;  /* 0x0000f400ff067b82 */ /* 0x001e240000000a00 */
[----:B------:R4:W-:Y:S04]  /*8300*/  @P2 STL.64 [R1+0xa8], R70 ;  /* 0x0000a84601002387 */ /* 0x0009e80000100a00 */
[----:B------:R-:W3:Y:S01]  /*8310*/  @P0 LDG.E.128 R36, desc[UR6][R8.64] ;  /* 0x0000000608240981 */ /* 0x000ee2000c1e1d00 */
        /* <DEDUP_REMOVED lines=13> */
[----:B------:R-:W3:Y:S01]  /*83f0*/  LDL R46, [R1+0x18] ;  /* 0x00001800012e7983 */ /* 0x000ee20000100800 */
[----:B------:R-:W-:Y:S01]  /*8400*/  MOV R57, R43 ;  /* 0x0000002b00397202 */ /* 0x000fe20000000f00 */
[C---:B------:R-:W-:Y:S01]  /*8410*/  @P0 IMAD.WIDE.U32 R12, R2.reuse, 0x10, R12 ;  /* 0x00000010020c0825 */ /* 0x040fe200078e000c */
[----:B-1----:R-:W1:Y:S01]  /*8420*/  @P4 LDC.64 R10, c[0x0][0x438] ;  /* 0x00010e00ff0a4b82 */ /* 0x002e620000000a00 */
[----:B------:R-:W3:Y:S04]  /*8430*/  LDL R45, [R1+0x14] ;  /* 0x00001400012d7983 */ /* 0x000ee80000100800 */
[----:B------:R-:W3:Y:S01]  /*8440*/  LDL R43, [R1+0x1c] ;  /* 0x00001c00012b7983 */ /* 0x000ee20000100800 */
[----:B------:R-:W-:-:S03]  /*8450*/  @P0 IMAD.WIDE.U32 R26, R2, 0x10, R26 ;  /* 0x00000010021a0825 */ /* 0x000fc600078e001a */
[----:B------:R-:W5:Y:S04]  /*8460*/  @P0 LDG.E.128 R184, desc[UR6][R12.64] ;  /* 0x000000060cb80981 */ /* 0x000f68000c1e1d00 */
[----:B----4-:R4:W-:Y:S04]  /*8470*/  @P2 STL.64 [R1+0x90], R68 ;  /* 0x0000904401002387 */ /* 0x0109e80000100a00 */
[----:B------:R2:W-:Y:S01]  /*8480*/  @P2 STL.64 [R1+0x98], R70 ;  /* 0x0000984601002387 */ /* 0x0005e20000100a00 */
[----:B----4-:R-:W-:Y:S01]  /*8490*/  MOV R68, R64 ;  /* 0x0000004000447202 */ /* 0x010fe20000000f00 */
[----:B------:R-:W-:Y:S01]  /*84a0*/  IMAD.MOV.U32 R69, RZ, RZ, R63 ;  /* 0x000000ffff457224 */ /* 0x000fe200078e003f */
[----:B--2---:R-:W-:-:S02]  /*84b0*/  MOV R70, R62 ;  /* 0x0000003e00467202 */ /* 0x004fc40000000f00 */
[----:B------:R-:W-:Y:S01]  /*84c0*/  MOV R71, R61 ;  /* 0x0000003d00477202 */ /* 0x000fe20000000f00 */
[----:B------:R-:W-:Y:S01]  /*84d0*/  IMAD.MOV.U32 R63, RZ, RZ, R59 ;  /* 0x000000ffff3f7224 */ /* 0x000fe200078e003b */
[----:B------:R-:W-:Y:S01]  /*84e0*/  MOV R62, R58 ;  /* 0x0000003a003e7202 */ /* 0x000fe20000000f00 */
[----:B------:R-:W-:Y:S01]  /*84f0*/  IMAD.MOV.U32 R59, RZ, RZ, R55 ;  /* 0x000000ffff3b7224 */ /* 0x000fe200078e0037 */
[----:B------:R-:W-:Y:S02]  /*8500*/  MOV R58, R54 ;  /* 0x00000036003a7202 */ /* 0x000fe40000000f00 */
[----:B------:R-:W2:Y:S01]  /*8510*/  @P1 LDG.E.128 R68, desc[UR6][R24.64] ;  /* 0x0000000618441981 */ /* 0x000ea2000c1e1d00 */
[----:B------:R-:W-:Y:S01]  /*8520*/  IMAD.MOV.U32 R55, RZ, RZ, R51 ;  /* 0x000000ffff377224 */ /* 0x000fe200078e0033 */
[----:B------:R-:W-:Y:S01]  /*8530*/  MOV R54, R50 ;  /* 0x0000003200367202 */ /* 0x000fe20000000f00 */
[----:B------:R-:W-:Y:S01]  /*8540*/  IMAD.MOV.U32 R51, RZ, RZ, R47 ;  /* 0x000000ffff337224 */ /* 0x000fe200078e002f */
[----:B------:R-:W4:Y:S04]  /*8550*/  LDL R50, [R1+0x5c] ;  /* 0x00005c0001327983 */ /* 0x000f280000100800 */
[----:B------:R-:W3:Y:S01]  /*8560*/  LDL R47, [R1+0x28] ;  /* 0x00002800012f7983 */ /* 0x000ee20000100800 */
[----:B------:R-:W-:-:S02]  /*8570*/  MOV R64, R60 ;  /* 0x0000003c00407202 */ /* 0x000fc40000000f00 */
[----:B------:R-:W-:Y:S02]  /*8580*/  MOV R61, R57 ;  /* 0x00000039003d7202 */ /* 0x000fe40000000f00 */
[----:B------:R-:W-:Y:S02]  /*8590*/  MOV R60, R56 ;  /* 0x00000038003c7202 */ /* 0x000fe40000000f00 */
[----:B------:R-:W-:Y:S02]  /*85a0*/  MOV R57, R53 ;  /* 0x0000003500397202 */ /* 0x000fe40000000f00 */
[----:B------:R-:W-:Y:S02]  /*85b0*/  MOV R56, R52 ;  /* 0x0000003400387202 */ /* 0x000fe40000000f00 */
[----:B------:R-:W-:Y:S02]  /*85c0*/  MOV R53, R49 ;  /* 0x0000003100357202 */ /* 0x000fe40000000f00 */
[----:B------:R-:W-:Y:S01]  /*85d0*/  MOV R52, R48 ;  /* 0x0000003000347202 */ /* 0x000fe20000000f00 */
[----:B------:R-:W3:Y:S04]  /*85e0*/  LDL R49, [R1+0x50] ;  /* 0x0000500001317983 */ /* 0x000ee80000100800 */
[----:B------:R-:W3:Y:S04]  /*85f0*/  LDL R48, [R1+0x24] ;  /* 0x0000240001307983 */ /* 0x000ee80000100800 */
[----:B--2---:R2:W-:Y:S04]  /*8600*/  @P1 STL.64 [R1+0x80], R68 ;  /* 0x0000804401001387 */ /* 0x0045e80000100a00 */
[----:B------:R0:W-:Y:S01]  /*8610*/  @P1 STL.64 [R1+0x88], R70 ;  /* 0x0000884601001387 */ /* 0x0001e20000100a00 */
[----:B--2---:R-:W-:-:S02]  /*8620*/  MOV R69, R63 ;  /* 0x0000003f00457202 */ /* 0x004fc40000000f00 */
[----:B------:R-:W-:Y:S02]  /*8630*/  MOV R63, R59 ;  /* 0x0000003b003f7202 */ /* 0x000fe40000000f00 */
[----:B------:R-:W-:Y:S01]  /*8640*/  MOV R59, R54 ;  /* 0x00000036003b7202 */ /* 0x000fe20000000f00 */
[----:B0-----:R-:W-:Y:S01]  /*8650*/  IMAD.MOV.U32 R71, RZ, RZ, R61 ;  /* 0x000000ffff477224 */ /* 0x001fe200078e003d */
[----:B----4-:R-:W-:Y:S02]  /*8660*/  MOV R54, R50 ;  /* 0x0000003200367202 */ /* 0x010fe40000000f00 */
[----:B------:R-:W-:Y:S02]  /*8670*/  MOV R68, R64 ;  /* 0x0000004000447202 */ /* 0x000fe40000000f00 */
[----:B------:R-:W-:Y:S02]  /*8680*/  MOV R70, R62 ;  /* 0x0000003e00467202 */ /* 0x000fe40000000f00 */
[----:B---3--:R-:W-:-:S02]  /*8690*/  MOV R50, R47 ;  /* 0x0000002f00327202 */ /* 0x008fc40000000f00 */
[----:B------:R-:W2:Y:S01]  /*86a0*/  LDL R47, [R1+0x38] ;  /* 0x00003800012f7983 */ /* 0x000ea20000100800 */
[----:B------:R-:W-:Y:S02]  /*86b0*/  MOV R64, R60 ;  /* 0x0000003c00407202 */ /* 0x000fe40000000f00 */
[----:B------:R-:W-:Y:S01]  /*86c0*/  MOV R60, R52 ;  /* 0x00000034003c7202 */ /* 0x000fe20000000f00 */
[----:B------:R0:W3:Y:S04]  /*86d0*/  @P1 LDG.E.128 R68, desc[UR6][R34.64] ;  /* 0x0000000622441981 */ /* 0x0000e8000c1e1d00 */
[----:B------:R-:W4:Y:S01]  /*86e0*/  LDL R52, [R1+0x34] ;  /* 0x0000340001347983 */ /* 0x000f220000100800 */
[----:B------:R-:W-:Y:S01]  /*86f0*/  MOV R62, R58 ;  /* 0x0000003a003e7202 */ /* 0x000fe20000000f00 */
[----:B------:R-:W-:Y:S01]  /*8700*/  IMAD.MOV.U32 R61, RZ, RZ, R57 ;  /* 0x000000ffff3d7224 */ /* 0x000fe200078e0039 */
[----:B------:R-:W-:-:S02]  /*8710*/  MOV R58, R55 ;  /* 0x00000037003a7202 */ /* 0x000fc40000000f00 */
        /* <DEDUP_REMOVED lines=9> */
[----:B------:R1:W4:Y:S01]  /*87b0*/  LDL R51, [R1+0x2c] ;  /* 0x00002c0001337983 */ /* 0x0003220000100800 */
[----:B------:R-:W-:Y:S01]  /*87c0*/  MOV R49, R48 ;  /* 0x0000003000317202 */ /* 0x000fe20000000f00 */
[----:B0-----:R-:W0:Y:S01]  /*87d0*/  LDC.64 R34, c[0x0][0x3d8] ;  /* 0x0000f600ff227b82 */ /* 0x001e220000000a00 */
[----:B------:R-:W-:Y:S01]  /*87e0*/  MOV R61, R60 ;  /* 0x0000003c003d7202 */ /* 0x000fe20000000f00 */
[----:B------:R0:W4:Y:S01]  /*87f0*/  LDL R48, [R1+0x20] ;  /* 0x0000200001307983 */ /* 0x0001220000100800 */
[----:B------:R-:W-:-:S03]  /*8800*/  MOV R60, R53 ;  /* 0x00000035003c7202 */ /* 0x000fc60000000f00 */
[----:B------:R-:W4:Y:S01]  /*8810*/  @P5 LDG.E.128 R64, desc[UR6][R4.64] ;  /* 0x0000000604405981 */ /* 0x000f22000c1e1d00 */
[----:B--2---:R-:W-:-:S03]  /*8820*/  MOV R54, R47 ;  /* 0x0000002f00367202 */ /* 0x004fc60000000f00 */
[----:B------:R-:W2:Y:S04]  /*8830*/  LDL R47, [R1+0x3c] ;  /* 0x00003c00012f7983 */ /* 0x000ea80000100800 */
[----:B---3--:R-:W-:Y:S01]  /*8840*/  @P1 STL.64 [R1+0x70], R68 ;  /* 0x0000704401001387 */ /* 0x008fe20000100a00 */
[----:B----4-:R-:W-:-:S03]  /*8850*/  MOV R53, R52 ;  /* 0x0000003400357202 */ /* 0x010fc60000000f00 */
[----:B------:R-:W-:Y:S04]  /*8860*/  @P1 STL.64 [R1+0x78], R70 ;  /* 0x0000784601001387 */ /* 0x000fe80000100a00 */
[----:B------:R3:W4:Y:S01]  /*8870*/  LDL R52, [R1+0x30] ;  /* 0x0000300001347983 */ /* 0x0007220000100800 */
[----:B------:R-:W-:Y:S02]  /*8880*/  ISETP.GE.U32.AND P2, PT, R0, 0x1c0, PT ;  /* 0x000001c00000780c */ /* 0x000fe40003f46070 */
[----:B------:R-:W-:Y:S02]  /*8890*/  @P0 IADD3 R2, PT, PT, R2, 0x20, RZ ;  /* 0x0000002002020810 */ /* 0x000fe40007ffe0ff */
[----:B------:R-:W-:Y:S02]  /*88a0*/  ISETP.GE.U32.AND P1, PT, R0, 0x1e0, PT ;  /* 0x000001e00000780c */ /* 0x000fe40003f26070 */
[----:B------:R-:W-:Y:S01]  /*88b0*/  MOV R63, R55 ;  /* 0x00000037003f7202 */ /* 0x000fe20000000f00 */
[----:B------:R-:W-:-:S04]  /*88c0*/  @P3 IMAD.WIDE.U32 R14, R2, 0x10, R14 ;  /* 0x00000010020e3825 */ /* 0x000fc800078e000e */
[C---:B------:R-:W-:Y:S01]  /*88d0*/  @P3 IMAD.WIDE.U32 R16, R2.reuse, 0x10, R16 ;  /* 0x0000001002103825 */ /* 0x040fe200078e0010 */
[----:B------:R-:W3:Y:S01]  /*88e0*/  @P0 LDG.E.128 R60, desc[UR6][R26.64] ;  /* 0x000000061a3c0981 */ /* 0x000ee2000c1e1d00 */
[----:B------:R-:W0:Y:S02]  /*88f0*/  @P2 LDC.64 R24, c[0x0][0x438] ;  /* 0x00010e00ff182b82 */ /* 0x000e240000000a00 */
[C---:B------:R-:W-:Y:S01]  /*8900*/  @P3 IMAD.WIDE.U32 R18, R2.reuse, 0x10, R18 ;  /* 0x0000001002123825 */ /* 0x040fe200078e0012 */
[----:B------:R-:W-:Y:S01]  /*8910*/  @P3 IADD3 R2, PT, PT, R2, 0x20, RZ ;  /* 0x0000002002023810 */ /* 0x000fe20007ffe0ff */
[----:B------:R-:W-:Y:S04]  /*8920*/  @P5 STL.64 [R1+0x170], R64 ;  /* 0x0001704001005387 */ /* 0x000fe80000100a00 */
[C---:B------:R-:W-:Y:S01]  /*8930*/  @P6 IMAD.WIDE.U32 R20, R2.reuse, 0x10, R20 ;  /* 0x0000001002146825 */ /* 0x040fe200078e0014 */
[----:B------:R-:W3:Y:S01]  /*8940*/  @P3 LDG.E.128 R56, desc[UR6][R14.64] ;  /* 0x000000060e383981 */ /* 0x000ee2000c1e1d00 */
[----:B------:R-:W0:Y:S02]  /*8950*/  @P1 LDC.64 R4, c[0x0][0x438] ;  /* 0x00010e00ff041b82 */ /* 0x000e240000000a00 */
[C---:B------:R-:W-:Y:S01]  /*8960*/  @P6 IMAD.WIDE.U32 R22, R2.reuse, 0x10, R22 ;  /* 0x0000001002166825 */ /* 0x040fe200078e0016 */
[----:B------:R0:W5:Y:S03]  /*8970*/  @P3 LDG.E.128 R188, desc[UR6][R16.64] ;  /* 0x0000000610bc3981 */ /* 0x000166000c1e1d00 */
[C---:B------:R-:W-:Y:S01]  /*8980*/  @P6 IMAD.WIDE.U32 R28, R2.reuse, 0x10, R28 ;  /* 0x00000010021c6825 */ /* 0x040fe200078e001c */
[----:B------:R-:W-:Y:S01]  /*8990*/  @P6 IADD3 R2, PT, PT, R2, 0x20, RZ ;  /* 0x0000002002026810 */ /* 0x000fe20007ffe0ff */
[----:B------:R-:W-:Y:S04]  /*89a0*/  @P5 STL.64 [R1+0x178], R66 ;  /* 0x0001784201005387 */ /* 0x000fe80000100a00 */
[----:B------:R1:W-:Y:S01]  /*89b0*/  @P0 STL.64 [R1+0x60], R36 ;  /* 0x0000602401000387 */ /* 0x0003e20000100a00 */
[----:B------:R-:W-:-:S03]  /*89c0*/  @P4 IMAD.WIDE.U32 R30, R2, 0x10, R30 ;  /* 0x00000010021e4825 */ /* 0x000fc600078e001e */
[----:B------:R1:W-:Y:S04]  /*89d0*/  @P0 STL.64 [R1+0x68], R38 ;  /* 0x0000682601000387 */ /* 0x0003e80000100a00 */
[----:B------:R-:W3:Y:S01]  /*89e0*/  @P6 LDG.E.128 R48, desc[UR6][R20.64] ;  /* 0x0000000614306981 */ /* 0x000ee2000c1e1d00 */
[----:B-1----:R-:W1:Y:S03]  /*89f0*/  LDC.64 R36, c[0x0][0x3d0] ;  /* 0x0000f400ff247b82 */ /* 0x002e660000000a00 */
[----:B------:R0:W5:Y:S05]  /*8a00*/  @P6 LDG.E.128 R192, desc[UR6][R22.64] ;  /* 0x0000000616c06981 */ /* 0x00016a000c1e1d00 */
[----:B------:R-:W1:Y:S01]  /*8a10*/  LDC.64 R38, c[0x0][0x3d8] ;  /* 0x0000f600ff267b82 */ /* 0x000e620000000a00 */
[----:B------:R-:W-:-:S04]  /*8a20*/  @P4 IMAD.WIDE.U32 R10, R2, 0x10, R10 ;  /* 0x00000010020a4825 */ /* 0x000fc800078e000a */
[C---:B------:R-:W-:Y:S01]  /*8a30*/  @P4 IMAD.WIDE.U32 R32, R2.reuse, 0x10, R32 ;  /* 0x0000001002204825 */ /* 0x040fe200078e0020 */
[----:B------:R0:W5:Y:S03]  /*8a40*/  @P4 LDG.E.128 R196, desc[UR6][R10.64] ;  /* 0x000000060ac44981 */ /* 0x000166000c1e1d00 */
[----:B------:R-:W-:Y:S01]  /*8a50*/  @P4 VIADD R2, R2, 0x20 ;  /* 0x0000002002024836 */ /* 0x000fe20000000000 */
[----:B------:R1:W5:Y:S03]  /*8a60*/  @P4 LDG.E.128 R244, desc[UR6][R32.64] ;  /* 0x0000000620f44981 */ /* 0x000366000c1e1d00 */
[----:B------:R-:W-:-:S04]  /*8a70*/  @P2 IMAD.WIDE.U32 R6, R2, 0x10, R6 ;  /* 0x0000001002062825 */ /* 0x000fc800078e0006 */
[C---:B0-----:R-:W-:Y:S01]  /*8a80*/  @P2 IMAD.WIDE.U32 R24, R2.reuse, 0x10, R24 ;  /* 0x0000001002182825 */ /* 0x041fe200078e0018 */
[----:B------:R0:W5:Y:S03]  /*8a90*/  @P2 LDG.E.128 R240, desc[UR6][R6.64] ;  /* 0x0000000606f02981 */ /* 0x000166000c1e1d00 */
[C---:B------:R-:W-:Y:S01]  /*8aa0*/  @P2 IMAD.WIDE.U32 R34, R2.reuse, 0x10, R34 ;  /* 0x0000001002222825 */ /* 0x040fe200078e0022 */
[----:B------:R-:W-:Y:S01]  /*8ab0*/  @P2 IADD3 R2, PT, PT, R2, 0x20, RZ ;  /* 0x0000002002022810 */ /* 0x000fe20007ffe0ff */
[----:B------:R0:W5:Y:S04]  /*8ac0*/  @P2 LDG.E.128 R200, desc[UR6][R24.64] ;  /* 0x0000000618c82981 */ /* 0x000168000c1e1d00 */
[C---:B-1----:R-:W-:Y:S01]  /*8ad0*/  @P1 IMAD.WIDE.U32 R36, R2.reuse, 0x10, R36 ;  /* 0x0000001002241825 */ /* 0x042fe200078e0024 */
[----:B------:R0:W5:Y:S03]  /*8ae0*/  @P2 LDG.E.128 R236, desc[UR6][R34.64] ;  /* 0x0000000622ec2981 */ /* 0x000166000c1e1d00 */
[C---:B------:R-:W-:Y:S01]  /*8af0*/  @P1 IMAD.WIDE.U32 R4, R2.reuse, 0x10, R4 ;  /* 0x0000001002041825 */ /* 0x040fe200078e0004 */
[----:B------:R0:W5:Y:S03]  /*8b00*/  @P1 LDG.E.128 R232, desc[UR6][R36.64] ;  /* 0x0000000624e81981 */ /* 0x000166000c1e1d00 */
[----:B------:R-:W-:Y:S01]  /*8b10*/  @P1 IMAD.WIDE.U32 R38, R2, 0x10, R38 ;  /* 0x0000001002261825 */ /* 0x000fe200078e0026 */
[----:B------:R0:W5:Y:S04]  /*8b20*/  @P1 LDG.E.128 R204, desc[UR6][R4.64] ;  /* 0x0000000604cc1981 */ /* 0x000168000c1e1d00 */
[----:B------:R0:W5:Y:S01]  /*8b30*/  @P1 LDG.E.128 R228, desc[UR6][R38.64] ;  /* 0x0000000626e41981 */ /* 0x000162000c1e1d00 */
[----:B--2---:R-:W-:Y:S01]  /*8b40*/  MOV R55, R47 ;  /* 0x0000002f00377202 */ /* 0x004fe20000000f00 */
[----:B------:R-:W-:Y:S01]  /*8b50*/  IMAD.MOV.U32 R47, RZ, RZ, R43 ;  /* 0x000000ffff2f7224 */ /* 0x000fe200078e002b */
[----:B------:R-:W-:-:S05]  /*8b60*/  MOV R43, R3 ;  /* 0x00000003002b7202 */ /* 0x000fca0000000f00 */
[----:B------:R-:W2:Y:S04]  /*8b70*/  @P6 LDG.E.128 R44, desc[UR6][R28.64] ;  /* 0x000000061c2c6981 */ /* 0x000ea8000c1e1d00 */
[----:B------:R-:W2:Y:S04]  /*8b80*/  @P4 LDG.E.128 R40, desc[UR6][R30.64] ;  /* 0x000000061e284981 */ /* 0x000ea8000c1e1d00 */
[----:B----4-:R-:W4:Y:S04]  /*8b90*/  @P3 LDG.E.128 R52, desc[UR6][R18.64] ;  /* 0x0000000612343981 */ /* 0x010f28000c1e1d00 */
[----:B---3--:R0:W-:Y:S04]  /*8ba0*/  @P0 STL.64 [R1+0x50], R60 ;  /* 0x0000503c01000387 */ /* 0x0081e80000100a00 */
        /* <DEDUP_REMOVED lines=35> */
[----:B----4-:R0:W-:Y:S04]  /*8de0*/  @P3 STL.64 [R1+0x30], R52 ;  /* 0x0000303401003387 */ /* 0x0101e80000100a00 */
[----:B------:R0:W-:Y:S04]  /*8df0*/  @P3 STL.64 [R1+0x38], R54 ;  /* 0x0000383601003387 */ /* 0x0001e80000100a00 */
[----:B------:R0:W-:Y:S04]  /*8e00*/  @P6 STL.64 [R1+0x20], R48 ;  /* 0x0000203001006387 */ /* 0x0001e80000100a00 */
[----:B------:R0:W-:Y:S04]  /*8e10*/  @P6 STL.64 [R1+0x28], R50 ;  /* 0x0000283201006387 */ /* 0x0001e80000100a00 */
[----:B--2---:R0:W-:Y:S04]  /*8e20*/  @P6 STL.64 [R1+0x10], R44 ;  /* 0x0000102c01006387 */ /* 0x0041e80000100a00 */
[----:B------:R0:W-:Y:S04]  /*8e30*/  @P6 STL.64 [R1+0x18], R46 ;  /* 0x0000182e01006387 */ /* 0x0001e80000100a00 */
[----:B------:R0:W-:Y:S04]  /*8e40*/  @P4 STL.64 [R1], R40 ;  /* 0x0000002801004387 */ /* 0x0001e80000100a00 */
[----:B------:R0:W-:Y:S01]  /*8e50*/  @P4 STL.64 [R1+0x8], R42 ;  /* 0x0000082a01004387 */ /* 0x0001e20000100a00 */
[----:B------:R-:W-:Y:S05]  /*8e60*/  @!P0 BRA `(.L_x_39287) ;  /* 0x0000000000a48947 */ /* 0x000fea0003800000 */
[----:B------:R-:W1:Y:S08]  /*8e70*/  LDC.64 R220, c[0x0][0x3d8] ;  /* 0x0000f600ffdc7b82 */ /* 0x000e700000000a00 */
[----:B------:R-:W2:Y:S08]  /*8e80*/  LDC.64 R224, c[0x0][0x3d0] ;  /* 0x0000f400ffe07b82 */ /* 0x000eb00000000a00 */
[----:B------:R-:W3:Y:S01]  /*8e90*/  LDC.64 R216, c[0x0][0x438] ;  /* 0x00010e00ffd87b82 */ /* 0x000ee20000000a00 */
[----:B-1----:R-:W-:-:S06]  /*8ea0*/  IMAD.WIDE.U32 R220, R2, 0x10, R220 ;  /* 0x0000001002dc7825 */ /* 0x002fcc00078e00dc */
[----:B------:R-:W5:Y:S01]  /*8eb0*/  LDG.E.128 R220, desc[UR6][R220.64] ;  /* 0x00000006dcdc7981 */ /* 0x000f62000c1e1d00 */
[----:B--2---:R-:W-:-:S06]  /*8ec0*/  IMAD.WIDE.U32 R224, R2, 0x10, R224 ;  /* 0x0000001002e07825 */ /* 0x004fcc00078e00e0 */
        /* <DEDUP_REMOVED lines=34> */
[----:B------:R-:W-:-:S07]  /*90f0*/  CS2R R84, SRZ ;  /* 0x0000000000547805 */ /* 0x000fce000001ff00 */
.L_x_39287:
[----:B------:R-:W-:Y:S05]  /*9100*/  BSYNC.RECONVERGENT B0 ;  /* 0x0000000000007941 */ /* 0x000fea0003800200 */
.L_x_39284:
[----:B------:R-:W1:Y:S01]  /*9110*/  S2UR UR4, SR_CTAID.X ;  /* 0x00000000000479c3 */ /* 0x000e620000002500 */
[----:B------:R-:W3:Y:S01]  /*9120*/  LDCU UR5, c[0x0][0x384] ;  /* 0x00007080ff0577ac */ /* 0x000ee20008000800 */
[----:B------:R-:W-:Y:S01]  /*9130*/  SHF.R.U32.HI R208, RZ, 0x5, R208 ;  /* 0x00000005ffd07819 */ /* 0x000fe200000116d0 */
[----:B-1----:R-:W-:-:S06]  /*9140*/  USHF.L.U32 UR4, UR4, 0x2, URZ ;  /* 0x0000000204047899 */ /* 0x002fcc00080006ff */
[----:B------:R-:W-:-:S04]  /*9150*/  LOP3.LUT R208, R208, UR4, RZ, 0xfc, !PT ;  /* 0x00000004d0d07c12 */ /* 0x000fc8000f8efcff */
[----:B---3--:R-:W-:-:S13]  /*9160*/  ISETP.GE.AND P0, PT, R208, UR5, PT ;  /* 0x00000005d0007c0c */ /* 0x008fda000bf06270 */
[----:B------:R-:W-:Y:S05]  /*9170*/  @P0 EXIT ;  /* 0x000000000000094d */ /* 0x000fea0003800000 */
[----:B------:R-:W1:Y:S01]  /*9180*/  LDC.64 R2, c[0x0][0x398] ;  /* 0x0000e600ff027b82 */ /* 0x000e620000000a00 */
[----:B------:R-:W1:Y:S01]  /*9190*/  LDCU.64 UR4, c[0x0][0x3a0] ;  /* 0x00007400ff0477ac */ /* 0x000e620008000a00 */
[----:B------:R-:W3:Y:S01]  /*91a0*/  LDCU UR10, c[0x0][0x388] ;  /* 0x00007100ff0a77ac */ /* 0x000ee20008000800 */
[----:B------:R-:W4:Y:S01]  /*91b0*/  LDCU.U8 UR8, c[0x0][0x410] ;  /* 0x00008200ff0877ac */ /* 0x000f220008000000 */
[----:B------:R-:W0:Y:S01]  /*91c0*/  LDCU UR9, c[0x0][0x448] ;  /* 0x00008900ff0977ac */ /* 0x000e220008000800 */
[----:B------:R-:W0:Y:S01]  /*91d0*/  LDCU.64 UR12, c[0x0][0x398] ;  /* 0x00007300ff0c77ac */ /* 0x000e220008000a00 */
[----:B------:R-:W0:Y:S01]  /*91e0*/  LDCU.64 UR14, c[0x0][0x3a0] ;  /* 0x00007400ff0e77ac */ /* 0x000e220008000a00 */
[----:B-1----:R-:W-:-:S04]  /*91f0*/  LOP3.LUT P4, RZ, R2, UR4, RZ, 0xfc, !PT ;  /* 0x0000000402ff7c12 */ /* 0x002fc8000f88fcff */
[----:B0--34-:R-:W-:-:S13]  /*9200*/  LOP3.LUT P4, RZ, R3, UR5, RZ, 0xfc, P4 ;  /* 0x0000000503ff7c12 */ /* 0x019fda000a08fcff */
.L_x_39387:
[----:B--2---:R-:W-:Y:S01]  /*9210*/  IMAD R58, R208, UR10, RZ ;  /* 0x0000000ad03a7c24 */ /* 0x004fe2000f8e02ff */
        /* <DEDUP_REMOVED lines=30> */
[----:B------:R-:W-:Y:S01]  /*9400*/  IMAD.MOV.U32 R60, RZ, RZ, R82 ;  /* 0x000000ffff3c7224 */ /* 0x000fe200078e0052 */
[----:B------:R-:W-:-:S02]  /*9410*/  MOV R62, R81 ;  /* 0x00000051003e7202 */ /* 0x000fc40000000f00 */
[----:B------:R-:W-:Y:S01]  /*9420*/  MOV R63, R80 ;  /* 0x00000050003f7202 */ /* 0x000fe20000000f00 */
[----:B------:R-:W-:Y:S06]  /*9430*/  BRA `(.L_x_39293) ;  /* 0x0000000000547947 */ /* 0x000fec0003800000 */
.L_x_39292:
[----:B-----5:R-:W-:Y:S01]  /*9440*/  FADD.FTZ R83, R73, R69 ;  /* 0x0000004549537221 */ /* 0x020fe20000010000 */
[----:B------:R-:W-:Y:S01]  /*9450*/  FADD.FTZ R81, R74, R70 ;  /* 0x000000464a517221 */ /* 0x000fe20000010000 */
[----:B------:R-:W-:Y:S01]  /*9460*/  FADD.FTZ R80, R75, R71 ;  /* 0x000000474b507221 */ /* 0x000fe20000010000 */
[----:B------:R-:W-:Y:S02]  /*9470*/  FADD.FTZ R82, R72, R68 ;  /* 0x0000004448527221 */ /* 0x000fe40000010000 */
[----:B------:R-:W-:Y:S02]  /*9480*/  MOV R61, R83 ;  /* 0x00000053003d7202 */ /* 0x000fe40000000f00 */
[----:B------:R-:W-:Y:S01]  /*9490*/  IMAD.MOV.U32 R60, RZ, RZ, R82 ;  /* 0x000000ffff3c7224 */ /* 0x000fe200078e0052 */
[----:B------:R-:W-:Y:S02]  /*94a0*/  MOV R62, R81 ;  /* 0x00000051003e7202 */ /* 0x000fe40000000f00 */
[----:B------:R-:W-:Y:S01]  /*94b0*/  MOV R63, R80 ;  /* 0x00000050003f7202 */ /* 0x000fe20000000f00 */
[----:B------:R-:W-:Y:S06]  /*94c0*/  BRA `(.L_x_39293) ;  /* 0x0000000000307947 */ /* 0x000fec0003800000 */
.L_x_39291:
[----:B-----5:R-:W-:Y:S01]  /*94d0*/  @P1 FADD.FTZ R61, R73, R65 ;  /* 0x00000041493d1221 */ /* 0x020fe20000010000 */
[----:B------:R-:W-:Y:S01]  /*94e0*/  @P1 FADD.FTZ R63, R75, R67 ;  /* 0x000000434b3f1221 */ /* 0x000fe20000010000 */
[----:B------:R-:W-:Y:S01]  /*94f0*/  @P1 FADD.FTZ R60, R72, R64 ;  /* 0x00000040483c1221 */ /* 0x000fe20000010000 */
[----:B------:R-:W-:Y:S02]  /*9500*/  @P1 FADD.FTZ R62, R74, R66 ;  /* 0x000000424a3e1221 */ /* 0x000fe40000010000 */
[----:B------:R-:W-:Y:S01]  /*9510*/  @P1 MOV R83, R61 ;  /* 0x0000003d00531202 */ /* 0x000fe20000000f00 */
[----:B------:R-:W-:Y:S01]  /*9520*/  @P1 IMAD.MOV.U32 R82, RZ, RZ, R60 ;  /* 0x000000ffff521224 */ /* 0x000fe200078e003c */
[----:B------:R-:W-:Y:S01]  /*9530*/  @P1 MOV R80, R63 ;  /* 0x0000003f00501202 */ /* 0x000fe20000000f00 */
[----:B------:R-:W-:Y:S01]  /*9540*/  @P1 IMAD.MOV.U32 R81, RZ, RZ, R62 ;  /* 0x000000ffff511224 */ /* 0x000fe200078e003e */
[----:B------:R-:W-:Y:S02]  /*9550*/  @!P1 MOV R82, R72 ;  /* 0x0000004800529202 */ /* 0x000fe40000000f00 */
[----:B------:R-:W-:-:S02]  /*9560*/  @!P1 MOV R83, R73 ;  /* 0x0000004900539202 */ /* 0x000fc40000000f00 */
[----:B------:R-:W-:Y:S02]  /*9570*/  @!P1 MOV R81, R74 ;  /* 0x0000004a00519202 */ /* 0x000fe40000000f00 */
[----:B------:R-:W-:-:S07]  /*9580*/  @!P1 MOV R80, R75 ;  /* 0x0000004b00509202 */ /* 0x000fce0000000f00 */
.L_x_39293:
[----:B------:R-:W0:Y:S01]  /*9590*/  @P4 LDC.64 R72, c[0x0][0x3a8] ;  /* 0x0000ea00ff484b82 */ /* 0x000e220000000a00 */
[C---:B------:R-:W-:Y:S02]  /*95a0*/  VIADD R132, R58.reuse, 0x20 ;  /* 0x000000203a847836 */ /* 0x040fe40000000000 */
[----:B0-----:R-:W-:-:S05]  /*95b0*/  @P4 IMAD.WIDE.U32 R72, R58, 0x10, R72 ;  /* 0x000000103a484825 */ /* 0x001fca00078e0048 */
[----:B------:R0:W-:Y:S02]  /*95c0*/  @P4 STG.E.128 desc[UR6][R72.64], R60 ;  /* 0x0000003c48004986 */ /* 0x0001e4000c101d06 */
.L_x_39290:
[----:B------:R-:W-:Y:S05]  /*95d0*/  BSYNC.RECONVERGENT B0 ;  /* 0x0000000000007941 */ /* 0x000fea0003800200 */
.L_x_39289:
        /* <DEDUP_REMOVED lines=29> */
[--C-:B------:R-:W-:Y:S02]  /*97b0*/  @!P0 IMAD.MOV.U32 R5, RZ, RZ, R75.reuse ;  /* 0x000000ffff058224 */ /* 0x100fe400078e004b */
[----:B------:R-:W-:Y:S01]  /*97c0*/  @P0 FADD.FTZ R5, R67, R75 ;  /* 0x0000004b43050221 */ /* 0x000fe20000010000 */
[----:B------:R-:W-:Y:S02]  /*97d0*/  @P0 MOV R60, R2 ;  /* 0x00000002003c0202 */ /* 0x000fe40000000f00 */
[----:B------:R-:W-:Y:S01]  /*97e0*/  @P0 MOV R61, R3 ;  /* 0x00000003003d0202 */ /* 0x000fe20000000f00 */
[----:B------:R-:W-:Y:S01]  /*97f0*/  @P0 IMAD.MOV.U32 R63, RZ, RZ, R5 ;  /* 0x000000ffff3f0224 */ /* 0x000fe200078e0005 */
[----:B------:R-:W-:Y:S01]  /*9800*/  @P0 MOV R62, R4 ;  /* 0x00000004003e0202 */ /* 0x000fe20000000f00 */
[----:B------:R-:W-:Y:S06]  /*9810*/  BRA `(.L_x_39297) ;  /* 0x00000000005c7947 */ /* 0x000fec0003800000 */
.L_x_39296:
[----:B------:R-:W-:-:S04]  /*9820*/  ISETP.NE.U32.AND P0, PT, RZ, UR14, PT ;  /* 0x0000000eff007c0c */ /* 0x000fc8000bf05070 */
[----:B------:R-:W-:-:S13]  /*9830*/  ISETP.NE.AND.EX P0, PT, RZ, UR15, PT, P0 ;  /* 0x0000000fff007c0c */ /* 0x000fda000bf05300 */
[----:B-----5:R-:W-:Y:S01]  /*9840*/  @!P0 FADD.FTZ R2, R68, R72 ;  /* 0x0000004844028221 */ /* 0x020fe20000010000 */
[----:B------:R-:W-:Y:S01]  /*9850*/  @!P0 FADD.FTZ R3, R69, R73 ;  /* 0x0000004945038221 */ /* 0x000fe20000010000 */
[----:B------:R-:W-:Y:S01]  /*9860*/  @!P0 FADD.FTZ R4, R70, R74 ;  /* 0x0000004a46048221 */ /* 0x000fe20000010000 */
[----:B------:R-:W-:Y:S02]  /*9870*/  @!P0 FADD.FTZ R5, R71, R75 ;  /* 0x0000004b47058221 */ /* 0x000fe40000010000 */
[----:B------:R-:W-:Y:S02]  /*9880*/  @!P0 MOV R60, R2 ;  /* 0x00000002003c8202 */ /* 0x000fe40000000f00 */
[----:B------:R-:W-:Y:S01]  /*9890*/  @!P0 MOV R61, R3 ;  /* 0x00000003003d8202 */ /* 0x000fe20000000f00 */
[----:B------:R-:W-:Y:S01]  /*98a0*/  @!P0 IMAD.MOV.U32 R63, RZ, RZ, R5 ;  /* 0x000000ffff3f8224 */ /* 0x000fe200078e0005 */
        /* <DEDUP_REMOVED lines=11> */
[----:B------:R-:W-:Y:S01]  /*9960*/  MOV R61, R3 ;  /* 0x00000003003d7202 */ /* 0x000fe20000000f00 */
[----:B------:R-:W-:Y:S01]  /*9970*/  IMAD.MOV.U32 R63, RZ, RZ, R5 ;  /* 0x000000ffff3f7224 */ /* 0x000fe200078e0005 */
[----:B------:R-:W-:-:S07]  /*9980*/  MOV R62, R4 ;  /* 0x00000004003e7202 */ /* 0x000fce0000000f00 */
.L_x_39297:
[----:B------:R-:W0:Y:S02]  /*9990*/  @P4 LDC.64 R72, c[0x0][0x3a8] ;  /* 0x0000ea00ff484b82 */ /* 0x000e240000000a00 */
[C---:B0-----:R-:W-:Y:S01]  /*99a0*/  @P4 IMAD.WIDE.U32 R72, R132.reuse, 0x10, R72 ;  /* 0x0000001084484825 */ /* 0x041fe200078e0048 */
[----:B------:R-:W-:-:S04]  /*99b0*/  IADD3 R132, PT, PT, R132, 0x20, RZ ;  /* 0x0000002084847810 */ /* 0x000fc80007ffe0ff */
[----:B------:R1:W-:Y:S03]  /*99c0*/  @P4 STG.E.128 desc[UR6][R72.64], R60 ;  /* 0x0000003c48004986 */ /* 0x0003e6000c101d06 */
.L_x_39295:
[----:B------:R-:W-:Y:S05]  /*99d0*/  BSYNC.RECONVERGENT B0 ;  /* 0x0000000000007941 */ /* 0x000fea0003800200 */
.L_x_39294:
        /* <DEDUP_REMOVED lines=28> */
[--C-:B------:R-:W-:Y:S02]  /*9ba0*/  @!P0 IMAD.MOV.U32 R9, RZ, RZ, R74.reuse ;  /* 0x000000ffff098224 */ /* 0x100fe400078e004a */
[----:B------:R-:W-:Y:S01]  /*9bb0*/  @P0 FADD.FTZ R10, R67, R75 ;  /* 0x0000004b430a0221 */ /* 0x000fe20000010000 */
[----:B------:R-:W-:Y:S01]  /*9bc0*/  @P0 FADD.FTZ R9, R66, R74 ;  /* 0x0000004a42090221 */ /* 0x000fe20000010000 */
[----:B------:R-:W-:Y:S02]  /*9bd0*/  @P0 MOV R60, R7 ;  /* 0x00000007003c0202 */ /* 0x000fe40000000f00 */
[----:B------:R-:W-:Y:S01]  /*9be0*/  @P0 MOV R61, R8 ;  /* 0x00000008003d0202 */ /* 0x000fe20000000f00 */
[----:B------:R-:W-:Y:S01]  /*9bf0*/  @P0 IMAD.MOV.U32 R62, RZ, RZ, R9 ;  /* 0x000000ffff3e0224 */ /* 0x000fe200078e0009 */
[----:B------:R-:W-:Y:S01]  /*9c00*/  @P0 MOV R63, R10 ;  /* 0x0000000a003f0202 */ /* 0x000fe20000000f00 */
[----:B------:R-:W-:Y:S06]  /*9c10*/  BRA `(.L_x_39301) ;  /* 0x00000000005c7947 */ /* 0x000fec0003800000 */
.L_x_39300:
        /* <DEDUP_REMOVED lines=23> */
.L_x_39301:
[----:B------:R-:W0:Y:S02]  /*9d90*/  @P4 LDC.64 R72, c[0x0][0x3a8] ;  /* 0x0000ea00ff484b82 */ /* 0x000e240000000a00 */
[C---:B0-----:R-:W-:Y:S01]  /*9da0*/  @P4 IMAD.WIDE.U32 R72, R132.reuse, 0x10, R72 ;  /* 0x0000001084484825 */ /* 0x041fe200078e0048 */
[----:B------:R-:W-:-:S04]  /*9db0*/  IADD3 R132, PT, PT, R132, 0x20, RZ ;  /* 0x0000002084847810 */ /* 0x000fc80007ffe0ff */
[----:B------:R2:W-:Y:S03]  /*9dc0*/  @P4 STG.E.128 desc[UR6][R72.64], R60 ;  /* 0x0000003c48004986 */ /* 0x0005e6000c101d06 */
.L_x_39299:
[----:B------:R-:W-:Y:S05]  /*9dd0*/  BSYNC.RECONVERGENT B0 ;  /* 0x0000000000007941 */ /* 0x000fea0003800200 */
.L_x_39298:
        /* <DEDUP_REMOVED lines=26> */
[----:B------:R-:W-:Y:S01]  /*9f80*/  @!P0 IMAD.MOV.U32 R12, RZ, RZ, R73 ;  /* 0x000000ffff0c8224 */ /* 0x000fe200078e0049 */
[----:B------:R-:W-:Y:S01]  /*9f90*/  @!P0 MOV R14, R75 ;  /* 0x0000004b000e8202 */ /* 0x000fe20000000f00 */
[----:B------:R-:W-:Y:S01]  /*9fa0*/  @P0 FADD.FTZ R13, R66, R74 ;  /* 0x0000004a420d0221 */ /* 0x000fe20000010000 */
[----:B------:R-:W-:Y:S01]  /*9fb0*/  @P0 FADD.FTZ R14, R67, R75 ;  /* 0x0000004b430e0221 */ /* 0x000fe20000010000 */
[----:B------:R-:W-:Y:S01]  /*9fc0*/  @P0 FADD.FTZ R12, R65, R73 ;  /* 0x00000049410c0221 */ /* 0x000fe20000010000 */
[----:B------:R-:W-:Y:S02]  /*9fd0*/  @P0 MOV R60, R11 ;  /* 0x0000000b003c0202 */ /* 0x000fe40000000f00 */
[----:B------:R-:W-:Y:S01]  /*9fe0*/  @P0 MOV R62, R13 ;  /* 0x0000000d003e0202 */ /* 0x000fe20000000f00 */
[----:B------:R-:W-:Y:S01]  /*9ff0*/  @P0 IMAD.MOV.U32 R61, RZ, RZ, R12 ;  /* 0x000000ffff3d0224 */ /* 0x000fe200078e000c */
[----:B------:R-:W-:Y:S01]  /*a000*/  @P0 MOV R63, R14 ;  /* 0x0000000e003f0202 */ /* 0x000fe20000000f00 */
[----:B------:R-:W-:Y:S06]  /*a010*/  BRA `(.L_x_39305) ;  /* 0x00000000005c7947 */ /* 0x000fec0003800000 */
.L_x_39304:
[----:B------:R-:W-:-:S04]  /*a020*/  ISETP.NE.U32.AND P0, PT, RZ, UR14, PT ;  /* 0x0000000eff007c0c */ /* 0x000fc8000bf05070 */
[----:B------:R-:W-:-:S13]  /*a030*/  ISETP.NE.AND.EX P0, PT, RZ, UR15, PT, P0 ;  /* 0x0000000fff007c0c */ /* 0x000fda000bf05300 */
[----:B-----5:R-:W-:Y:S01]  /*a040*/  @!P0 FADD.FTZ R11, R68, R72 ;  /* 0x00000048440b8221 */ /* 0x020fe20000010000 */
[----:B------:R-:W-:Y:S01]  /*a050*/  @!P0 FADD.FTZ R13, R70, R74 ;  /* 0x0000004a460d8221 */ /* 0x000fe20000010000 */
[----:B------:R-:W-:Y:S01]  /*a060*/  @!P0 FADD.FTZ R14, R71, R75 ;  /* 0x0000004b470e8221 */ /* 0x000fe20000010000 */
[----:B------:R-:W-:Y:S02]  /*a070*/  @!P0 FADD.FTZ R12, R69, R73 ;  /* 0x00000049450c8221 */ /* 0x000fe40000010000 */
[----:B------:R-:W-:Y:S02]  /*a080*/  @!P0 MOV R60, R11 ;  /* 0x0000000b003c8202 */ /* 0x000fe40000000f00 */
[----:B------:R-:W-:Y:S01]  /*a090*/  @!P0 IMAD.MOV.U32 R61, RZ, RZ, R12 ;  /* 0x000000ffff3d8224 */ /* 0x000fe200078e000c */
        /* <DEDUP_REMOVED lines=14> */
[----:B------:R-:W-:-:S07]  /*a180*/  MOV R63, R14 ;  /* 0x0000000e003f7202 */ /* 0x000fce0000000f00 */
.L_x_39305:
[----:B------:R-:W0:Y:S02]  /*a190*/  @P4 LDC.64 R72, c[0x0][0x3a8] ;  /* 0x0000ea00ff484b82 */ /* 0x000e240000000a00 */
[C---:B0-----:R-:W-:Y:S01]  /*a1a0*/  @P4 IMAD.WIDE.U32 R72, R132.reuse, 0x10, R72 ;  /* 0x0000001084484825 */ /* 0x041fe200078e0048 */
[----:B------:R-:W-:-:S04]  /*a1b0*/  IADD3 R132, PT, PT, R132, 0x20, RZ ;  /* 0x0000002084847810 */ /* 0x000fc80007ffe0ff */
[----:B------:R3:W-:Y:S03]  /*a1c0*/  @P4 STG.E.128 desc[UR6][R72.64], R60 ;  /* 0x0000003c48004986 */ /* 0x0007e6000c101d06 */
.L_x_39303:
[----:B------:R-:W-:Y:S05]  /*a1d0*/  BSYNC.RECONVERGENT B0 ;  /* 0x0000000000007941 */ /* 0x000fea0003800200 */
.L_x_39302:
        /* <DEDUP_REMOVED lines=24> */
[----:B------:R-:W-:Y:S01]  /*a360*/  @!P0 IMAD.MOV.U32 R15, RZ, RZ, R72 ;  /* 0x000000ffff0f8224 */ /* 0x000fe200078e0048 */
[----:B------:R-:W-:Y:S01]  /*a370*/  @!P0 MOV R17, R74 ;  /* 0x0000004a00118202 */ /* 0x000fe20000000f00 */
[----:B------:R-:W-:Y:S01]  /*a380*/  @P0 FADD.FTZ R16, R65, R73 ;  /* 0x0000004941100221 */ /* 0x000fe20000010000 */
        /* <DEDUP_REMOVED lines=9> */
.L_x_39308:
        /* <DEDUP_REMOVED lines=23> */
.L_x_39309:
[----:B------:R-:W0:Y:S02]  /*a590*/  @P4 LDC.64 R72, c[0x0][0x3a8] ;  /* 0x0000ea00ff484b82 */ /* 0x000e240000000a00 */
[----:B0-----:R-:W-:-:S04]  /*a5a0*/  @P4 IMAD.WIDE.U32 R72, R132, 0x10, R72 ;  /* 0x0000001084484825 */ /* 0x001fc800078e0048 */
[----:B------:R-:W-:Y:S01]  /*a5b0*/  VIADD R132, R132, 0x20 ;  /* 0x0000002084847836 */ /* 0x000fe20000000000 */
[----:B------:R4:W-:Y:S06]  /*a5c0*/  @P4 STG.E.128 desc[UR6][R72.64], R60 ;  /* 0x0000003c48004986 */ /* 0x0009ec000c101d06 */
.L_x_39307:
[----:B------:R-:W-:Y:S05]  /*a5d0*/  BSYNC.RECONVERGENT B0 ;  /* 0x0000000000007941 */ /* 0x000fea0003800200 */
.L_x_39306:
        /* <DEDUP_REMOVED lines=36> */
.L_x_39312:
        /* <DEDUP_REMOVED lines=23> */
.L_x_39313:
[----:B------:R-:W0:Y:S02]  /*a990*/  @P4 LDC.64 R72, c[0x0][0x3a8] ;  /* 0x0000ea00ff484b82 */ /* 0x000e240000000a00 */
[C---:B0-----:R-:W-:Y:S01]  /*a9a0*/  @P4 IMAD.WIDE.U32 R72, R132.reuse, 0x10, R72 ;  /* 0x0000001084484825 */ /* 0x041fe200078e0048 */
[----:B------:R-:W-:-:S04]  /*a9b0*/  IADD3 R132, PT, PT, R132, 0x20, RZ ;  /* 0x0000002084847810 */ /* 0x000fc80007ffe0ff */
[----:B------:R0:W-:Y:S03]  /*a9c0*/  @P4 STG.E.128 desc[UR6][R72.64], R60 ;  /* 0x0000003c48004986 */ /* 0x0001e6000c101d06 */
.L_x_39311:
[----:B------:R-:W-:Y:S05]  /*a9d0*/  BSYNC.RECONVERGENT B0 ;  /* 0x0000000000007941 */ /* 0x000fea0003800200 */
.L_x_39310:
        /* <DEDUP_REMOVED lines=17> */
[----:B-1234-:R0:W5:Y:S01]  /*aaf0*/  LDG.E.128 R72, desc[UR6][R24.64] ;  /* 0x0000000618487981 */ /* 0x01e162000c1e1d00 */
        /* <DEDUP_REMOVED lines=18> */
.L_x_39316:
        /* <DEDUP_REMOVED lines=23> */
.L_x_39317:
[----:B------:R-:W0:Y:S02]  /*ad90*/  @P4 LDC.64 R72, c[0x0][0x3a8] ;  /* 0x0000ea00ff484b82 */ /* 0x000e240000000a00 */
[C---:B0-----:R-:W-:Y:S01]  /*ada0*/  @P4 IMAD.WIDE.U32 R72, R132.reuse, 0x10, R72 ;  /* 0x0000001084484825 */ /* 0x041fe200078e0048 */
[----:B------:R-:W-:-:S04]  /*adb0*/  IADD3 R132, PT, PT, R132, 0x20, RZ ;  /* 0x0000002084847810 */ /* 0x000fc80007ffe0ff */
[----:B------:R0:W-:Y:S03]  /*adc0*/  @P4 STG.E.128 desc[UR6][R72.64], R60 ;  /* 0x0000003c48004986 */ /* 0x0001e6000c101d06 */
.L_x_39315:
[----:B------:R-:W-:Y:S05]  /*add0*/  BSYNC.RECONVERGENT B0 ;  /* 0x0000000000007941 */ /* 0x000fea0003800200 */
.L_x_39314:
        /* <DEDUP_REMOVED lines=36> */
.L_x_39320:
        /* <DEDUP_REMOVED lines=23> */
.L_x_39321:
[----:B------:R-:W0:Y:S02]  /*b190*/  @P4 LDC.64 R72, c[0x0][0x3a8] ;  /* 0x0000ea00ff484b82 */ /* 0x000e240000000a00 */
[C---:B0-----:R-:W-:Y:S01]  /*b1a0*/  @P4 IMAD.WIDE.U32 R72, R132.reuse, 0x10, R72 ;  /* 0x0000001084484825 */ /* 0x041fe200078e0048 */
[----:B------:R-:W-:-:S04]  /*b1b0*/  IADD3 R132, PT, PT, R132, 0x20, RZ ;  /* 0x0000002084847810 */ /* 0x000fc80007ffe0ff */
[----:B------:R0:W-:Y:S03]  /*b1c0*/  @P4 STG.E.128 desc[UR6][R72.64], R60 ;  /* 0x0000003c48004986 */ /* 0x0001e6000c101d06 */
.L_x_39319:
[----:B------:R-:W-:Y:S05]  /*b1d0*/  BSYNC.RECONVERGENT B0 ;  /* 0x0000000000007941 */ /* 0x000fea0003800200 */
.L_x_39318:
        /* <DEDUP_REMOVED lines=36> */
.L_x_39324:
        /* <DEDUP_REMOVED lines=23> */
.L_x_39325:
[----:B------:R-:W0:Y:S02]  /*b590*/  @P4 LDC.64 R72, c[0x0][0x3a8] ;  /* 0x0000ea00ff484b82 */ /* 0x000e240000000a00 */
[----:B0-----:R-:W-:-:S04]  /*b5a0*/  @P4 IMAD.WIDE.U32 R72, R132, 0x10, R72 ;  /* 0x0000001084484825 */ /* 0x001fc800078e0048 */
[----:B------:R-:W-:Y:S01]  /*b5b0*/  VIADD R132, R132, 0x20 ;  /* 0x0000002084847836 */ /* 0x000fe20000000000 */
[----:B------:R0:W-:Y:S06]  /*b5c0*/  @P4 STG.E.128 desc[UR6][R72.64], R60 ;  /* 0x0000003c48004986 */ /* 0x0001ec000c101d06 */
.L_x_39323:
[----:B------:R-:W-:Y:S05]  /*b5d0*/  BSYNC.RECONVERGENT B0 ;  /* 0x0000000000007941 */ /* 0x000fea0003800200 */
.L_x_39322:
        /* <DEDUP_REMOVED lines=36> */
.L_x_39328:
        /* <DEDUP_REMOVED lines=23> */
.L_x_39329:
[----:B------:R-:W0:Y:S02]  /*b990*/  @P4 LDC.64 R72, c[0x0][0x3a8] ;  /* 0x0000ea00ff484b82 */ /* 0x000e240000000a00 */
[C---:B0-----:R-:W-:Y:S01]  /*b9a0*/  @P4 IMAD.WIDE.U32 R72, R132.reuse, 0x10, R72 ;  /* 0x0000001084484825 */ /* 0x041fe200078e0048 */
[----:B------:R-:W-:-:S04]  /*b9b0*/  IADD3 R132, PT, PT, R132, 0x20, RZ ;  /* 0x0000002084847810 */ /* 0x000fc80007ffe0ff */
[----:B------:R0:W-:Y:S03]  /*b9c0*/  @P4 STG.E.128 desc[UR6][R72.64], R60 ;  /* 0x0000003c48004986 */ /* 0x0001e6000c101d06 */
.L_x_39327:
[----:B------:R-:W-:Y:S05]  /*b9d0*/  BSYNC.RECONVERGENT B0 ;  /* 0x0000000000007941 */ /* 0x000fea0003800200 */
.L_x_39326:
        /* <DEDUP_REMOVED lines=36> */
.L_x_39332:
        /* <DEDUP_REMOVED lines=23> */
.L_x_39333:
[----:B------:R-:W0:Y:S02]  /*bd90*/  @P4 LDC.64 R72, c[0x0][0x3a8] ;  /* 0x0000ea00ff484b82 */ /* 0x000e240000000a00 */
[C---:B0-----:R-:W-:Y:S01]  /*bda0*/  @P4 IMAD.WIDE.U32 R72, R132.reuse, 0x10, R72 ;  /* 0x0000001084484825 */ /* 0x041fe200078e0048 */
[----:B------:R-:W-:-:S04]  /*bdb0*/  IADD3 R132, PT, PT, R132, 0x20, RZ ;  /* 0x0000002084847810 */ /* 0x000fc80007ffe0ff */
[----:B------:R0:W-:Y:S03]  /*bdc0*/  @P4 STG.E.128 desc[UR6][R72.64], R60 ;  /* 0x0000003c48004986 */ /* 0x0001e6000c101d06 */
.L_x_39331:
[----:B------:R-:W-:Y:S05]  /*bdd0*/  BSYNC.RECONVERGENT B0 ;  /* 0x0000000000007941 */ /* 0x000fea0003800200 */
.L_x_39330:
        /* <DEDUP_REMOVED lines=36> */
.L_x_39336:
        /* <DEDUP_REMOVED lines=23> */
.L_x_39337:
[----:B------:R-:W0:Y:S02]  /*c190*/  @P4 LDC.64 R72, c[0x0][0x3a8] ;  /* 0x0000ea00ff484b82 */ /* 0x000e240000000a00 */
[C---:B0-----:R-:W-:Y:S01]  /*c1a0*/  @P4 IMAD.WIDE.U32 R72, R132.reuse, 0x10, R72 ;  /* 0x0000001084484825 */ /* 0x041fe200078e0048 */
[----:B------:R-:W-:-:S04]  /*c1b0*/  IADD3 R132, PT, PT, R132, 0x20, RZ ;  /* 0x0000002084847810 */ /* 0x000fc80007ffe0ff */
[----:B------:R0:W-:Y:S03]  /*c1c0*/  @P4 STG.E.128 desc[UR6][R72.64], R60 ;  /* 0x0000003c48004986 */ /* 0x0001e6000c101d06 */
.L_x_39335:
[----:B------:R-:W-:Y:S05]  /*c1d0*/  BSYNC.RECONVERGENT B0 ;  /* 0x0000000000007941 */ /* 0x000fea0003800200 */
.L_x_39334:
        /* <DEDUP_REMOVED lines=36> */
.L_x_39340:
        /* <DEDUP_REMOVED lines=23> */
.L_x_39341:
[----:B------:R-:W0:Y:S02]  /*c590*/  @P4 LDC.64 R72, c[0x0][0x3a8] ;  /* 0x0000ea00ff484b82 */ /* 0x000e240000000a00 */
[----:B0-----:R-:W-:-:S04]  /*c5a0*/  @P4 IMAD.WIDE.U32 R72, R132, 0x10, R72 ;  /* 0x0000001084484825 */ /* 0x001fc800078e0048 */
[----:B------:R-:W-:Y:S01]  /*c5b0*/  VIADD R132, R132, 0x20 ;  /* 0x0000002084847836 */ /* 0x000fe20000000000 */
[----:B------:R0:W-:Y:S06]  /*c5c0*/  @P4 STG.E.128 desc[UR6][R72.64], R60 ;  /* 0x0000003c48004986 */ /* 0x0001ec000c101d06 */
.L_x_39339:
[----:B------:R-:W-:Y:S05]  /*c5d0*/  BSYNC.RECONVERGENT B0 ;  /* 0x0000000000007941 */ /* 0x000fea0003800200 */
.L_x_39338:
        /* <DEDUP_REMOVED lines=36> */
.L_x_39344:
        /* <DEDUP_REMOVED lines=23> */
.L_x_39345:
[----:B------:R-:W0:Y:S02]  /*c990*/  @P4 LDC.64 R72, c[0x0][0x3a8] ;  /* 0x0000ea00ff484b82 */ /* 0x000e240000000a00 */
[C---:B0-----:R-:W-:Y:S01]  /*c9a0*/  @P4 IMAD.WIDE.U32 R72, R132.reuse, 0x10, R72 ;  /* 0x0000001084484825 */ /* 0x041fe200078e0048 */
[----:B------:R-:W-:-:S04]  /*c9b0*/  IADD3 R132, PT, PT, R132, 0x20, RZ ;  /* 0x0000002084847810 */ /* 0x000fc80007ffe0ff */
[----:B------:R0:W-:Y:S03]  /*c9c0*/  @P4 STG.E.128 desc[UR6][R72.64], R60 ;  /* 0x0000003c48004986 */ /* 0x0001e6000c101d06 */
.L_x_39343:
[----:B------:R-:W-:Y:S05]  /*c9d0*/  BSYNC.RECONVERGENT B0 ;  /* 0x0000000000007941 */ /* 0x000fea0003800200 */
.L_x_39342:
        /* <DEDUP_REMOVED lines=36> */
.L_x_39348:
        /* <DEDUP_REMOVED lines=23> */
.L_x_39349:
[----:B------:R-:W0:Y:S02]  /*cd90*/  @P4 LDC.64 R72, c[0x0][0x3a8] ;  /* 0x0000ea00ff484b82 */ /* 0x000e240000000a00 */
[C---:B0-----:R-:W-:Y:S01]  /*cda0*/  @P4 IMAD.WIDE.U32 R72, R132.reuse, 0x10, R72 ;  /* 0x0000001084484825 */ /* 0x041fe200078e0048 */
[----:B------:R-:W-:-:S04]  /*cdb0*/  IADD3 R132, PT, PT, R132, 0x20, RZ ;  /* 0x0000002084847810 */ /* 0x000fc80007ffe0ff */
[----:B------:R0:W-:Y:S03]  /*cdc0*/  @P4 STG.E.128 desc[UR6][R72.64], R60 ;  /* 0x0000003c48004986 */ /* 0x0001e6000c101d06 */
.L_x_39347:
[----:B------:R-:W-:Y:S05]  /*cdd0*/  BSYNC.RECONVERGENT B0 ;  /* 0x0000000000007941 */ /* 0x000fea0003800200 */
.L_x_39346:
        /* <DEDUP_REMOVED lines=36> */
.L_x_39352:
        /* <DEDUP_REMOVED lines=23> */
.L_x_39353:
[----:B------:R-:W0:Y:S02]  /*d190*/  @P4 LDC.64 R72, c[0x0][0x3a8] ;  /* 0x0000ea00ff484b82 */ /* 0x000e240000000a00 */
[----:B0-----:R-:W-:-:S05]  /*d1a0*/  @P4 IMAD.WIDE.U32 R72, R132, 0x10, R72 ;  /* 0x0000001084484825 */ /* 0x001fca00078e0048 */
[----:B------:R0:W-:Y:S02]  /*d1b0*/  @P4 STG.E.128 desc[UR6][R72.64], R60 ;  /* 0x0000003c48004986 */ /* 0x0001e4000c101d06 */
.L_x_39351:
[----:B------:R-:W-:Y:S05]  /*d1c0*/  BSYNC.RECONVERGENT B0 ;  /* 0x0000000000007941 */ /* 0x000fea0003800200 */
.L_x_39350:
        /* <DEDUP_REMOVED lines=270> */
.L_x_39399:
        /* <DEDUP_REMOVED lines=17> */
[--C-:B0-----:R-:W-:Y:S01]  /*e3c0*/  FADD.FTZ R72, R82, -R133.reuse ;  /* 0x8000008552487221 */ /* 0x101fe20000010000 */
[--C-:B------:R-:W-:Y:S01]  /*e3d0*/  FADD.FTZ R74, R83, -R133.reuse ;  /* 0x80000085534a7221 */ /* 0x100fe20000010000 */
[--C-:B------:R-:W-:Y:S01]  /*e3e0*/  FADD.FTZ R73, R81, -R133.reuse ;  /* 0x8000008551497221 */ /* 0x100fe20000010000 */
[----:B------:R-:W2:Y:S01]  /*e3f0*/  LDL R75, [R1+0x18c] ;  /* 0x00018c00014b7983 */ /* 0x000ea20000100800 */
[----:B------:R-:W-:Y:S01]  /*e400*/  FMUL.FTZ R248, R132, R72 ;  /* 0x0000004884f87220 */ /* 0x000fe20000410000 */
[----:B------:R-:W-:Y:S01]  /*e410*/  FADD.FTZ R72, R80, -R133 ;  /* 0x8000008550487221 */ /* 0x000fe20000010000 */
[C---:B------:R-:W-:Y:S01]  /*e420*/  FMUL.FTZ R211, R132.reuse, R74 ;  /* 0x0000004a84d37220 */ /* 0x040fe20000410000 */
[C---:B------:R-:W-:Y:S01]  /*e430*/  FMUL.FTZ R210, R132.reuse, R73 ;  /* 0x0000004984d27220 */ /* 0x040fe20000410000 */
[----:B------:R-:W3:Y:S01]  /*e440*/  LDL R74, [R1+0x188] ;  /* 0x00018800014a7983 */ /* 0x000ee20000100800 */
[----:B------:R-:W-:Y:S01]  /*e450*/  FMUL.FTZ R209, R132, R72 ;  /* 0x0000004884d17220 */ /* 0x000fe20000410000 */
[----:B------:R-:W0:Y:S02]  /*e460*/  LDC.64 R134, c[0x0][0x428] ;  /* 0x00010a00ff867b82 */ /* 0x000e240000000a00 */
[----:B------:R-:W4:Y:S04]  /*e470*/  LDL R73, [R1+0x184] ;  /* 0x0001840001497983 */ /* 0x000f280000100800 */
[----:B------:R-:W4:Y:S04]  /*e480*/  LDL R72, [R1+0x180] ;  /* 0x0001800001487983 */ /* 0x000f280000100800 */
[----:B------:R-:W4:Y:S04]  /*e490*/  LDL R252, [R1+0x174] ;  /* 0x0001740001fc7983 */ /* 0x000f280000100800 */
[----:B------:R-:W4:Y:S04]  /*e4a0*/  LDL R251, [R1+0x178] ;  /* 0x0001780001fb7983 */ /* 0x000f280000100800 */
[----:B------:R-:W4:Y:S01]  /*e4b0*/  LDL R249, [R1+0x17c] ;  /* 0x00017c0001f97983 */ /* 0x000f220000100800 */
[----:B0-----:R-:W-:-:S04]  /*e4c0*/  IMAD.WIDE.U32 R134, R58, 0x10, R134 ;  /* 0x000000103a867825 */ /* 0x001fc800078e0086 */
[----:B--2--5:R-:W-:Y:S01]  /*e4d0*/  FFMA.FTZ R75, R209, R75, R151 ;  /* 0x0000004bd14b7223 */ /* 0x024fe20000010097 */
[----:B---3--:R-:W-:Y:S01]  /*e4e0*/  FFMA.FTZ R74, R210, R74, R150 ;  /* 0x0000004ad24a7223 */ /* 0x008fe20000010096 */
[----:B----4-:R-:W-:Y:S01]  /*e4f0*/  FFMA.FTZ R73, R211, R73, R149 ;  /* 0x00000049d3497223 */ /* 0x010fe20000010095 */
[----:B------:R-:W-:-:S05]  /*e500*/  FFMA.FTZ R72, R248, R72, R148 ;  /* 0x00000048f8487223 */ /* 0x000fca0000010094 */
[----:B------:R0:W-:Y:S04]  /*e510*/  STG.E.128 desc[UR6][R134.64], R72 ;  /* 0x0000004886007986 */ /* 0x0001e8000c101d06 */
[----:B0-----:R-:W2:Y:S01]  /*e520*/  LDL R75, [R1+0x170] ;  /* 0x00017000014b7983 */ /* 0x001ea20000100800 */
[----:B------:R-:W0:Y:S01]  /*e530*/  LDC.64 R134, c[0x0][0x430] ;  /* 0x00010c00ff867b82 */ /* 0x000e220000000a00 */
[----:B------:R-:W-:Y:S01]  /*e540*/  FFMA.FTZ R73, R211, R252, R85 ;  /* 0x000000fcd3497223 */ /* 0x000fe20000010055 */
[----:B------:R-:W-:Y:S01]  /*e550*/  FFMA.FTZ R74, R210, R251, R86 ;  /* 0x000000fbd24a7223 */ /* 0x000fe20000010056 */
[C---:B0-----:R-:W-:Y:S01]  /*e560*/  IMAD.WIDE.U32 R134, R58.reuse, 0x10, R134 ;  /* 0x000000103a867825 */ /* 0x041fe200078e0086 */
[----:B------:R-:W-:-:S03]  /*e570*/  IADD3 R58, PT, PT, R58, 0x20, RZ ;  /* 0x000000203a3a7810 */ /* 0x000fc60007ffe0ff */
[----:B--2---:R-:W-:Y:S01]  /*e580*/  FFMA.FTZ R72, R248, R75, R84 ;  /* 0x0000004bf8487223 */ /* 0x004fe20000010054 */
[----:B------:R-:W-:-:S05]  /*e590*/  FFMA.FTZ R75, R209, R249, R87 ;  /* 0x000000f9d14b7223 */ /* 0x000fca0000010057 */
[----:B------:R1:W-:Y:S02]  /*e5a0*/  STG.E.128 desc[UR6][R134.64], R72 ;  /* 0x0000004886007986 */ /* 0x0003e4000c101d06 */
.L_x_39356:
[----:B------:R-:W-:Y:S05]  /*e5b0*/  BSYNC.RECONVERGENT B0 ;  /* 0x0000000000007941 */ /* 0x000fea0003800200 */
.L_x_39355:
[----:B------:R-:W-:Y:S01]  /*e5c0*/  ISETP.GE.U32.AND P0, PT, R0, 0x40, PT ;  /* 0x000000400000780c */ /* 0x000fe20003f06070 */
[----:B------:R-:W-:-:S12]  /*e5d0*/  BSSY.RECONVERGENT B0, `(.L_x_39357) ;  /* 0x0000021000007945 */ /* 0x000fd80003800200 */
[----:B------:R-:W-:Y:S05]  /*e5e0*/  @!P0 BRA `(.L_x_39358) ;  /* 0x00000000007c8947 */ /* 0x000fea0003800000 */
[--C-:B01----:R-:W-:Y:S01]  /*e5f0*/  FADD.FTZ R72, R2, -R133.reuse ;  /* 0x8000008502487221 */ /* 0x103fe20000010000 */
[--C-:B------:R-:W-:Y:S01]  /*e600*/  FADD.FTZ R74, R3, -R133.reuse ;  /* 0x80000085034a7221 */ /* 0x100fe20000010000 */
[--C-:B------:R-:W-:Y:S01]  /*e610*/  FADD.FTZ R73, R4, -R133.reuse ;  /* 0x8000008504497221 */ /* 0x100fe20000010000 */
[----:B------:R-:W2:Y:S01]  /*e620*/  LDL R75, [R1+0x16c] ;  /* 0x00016c00014b7983 */ /* 0x000ea20000100800 */
[C---:B------:R-:W-:Y:S01]  /*e630*/  FMUL.FTZ R248, R132.reuse, R72 ;  /* 0x0000004884f87220 */ /* 0x040fe20000410000 */
        /* <DEDUP_REMOVED lines=21> */
[----:B0-----:R-:W-:-:S04]  /*e790*/  IMAD.WIDE.U32 R134, R58, 0x10, R134 ;  /* 0x000000103a867825 */ /* 0x001fc800078e0086 */
[----:B------:R-:W-:Y:S02]  /*e7a0*/  VIADD R58, R58, 0x20 ;  /* 0x000000203a3a7836 */ /* 0x000fe40000000000 */
[----:B--2---:R-:W-:Y:S01]  /*e7b0*/  FFMA.FTZ R72, R248, R75, R88 ;  /* 0x0000004bf8487223 */ /* 0x004fe20000010058 */
[----:B------:R-:W-:-:S05]  /*e7c0*/  FFMA.FTZ R75, R209, R249, R91 ;  /* 0x000000f9d14b7223 */ /* 0x000fca000001005b */
[----:B------:R2:W-:Y:S02]  /*e7d0*/  STG.E.128 desc[UR6][R134.64], R72 ;  /* 0x0000004886007986 */ /* 0x0005e4000c101d06 */
.L_x_39358:
[----:B------:R-:W-:Y:S05]  /*e7e0*/  BSYNC.RECONVERGENT B0 ;  /* 0x0000000000007941 */ /* 0x000fea0003800200 */
.L_x_39357:
[----:B------:R-:W-:Y:S01]  /*e7f0*/  ISETP.GE.U32.AND P0, PT, R0, 0x60, PT ;  /* 0x000000600000780c */ /* 0x000fe20003f06070 */
[----:B------:R-:W-:-:S12]  /*e800*/  BSSY.RECONVERGENT B0, `(.L_x_39359) ;  /* 0x0000021000007945 */ /* 0x000fd80003800200 */
[----:B------:R-:W-:Y:S05]  /*e810*/  @!P0 BRA `(.L_x_39360) ;  /* 0x00000000007c8947 */ /* 0x000fea0003800000 */
[--C-:B012---:R-:W-:Y:S01]  /*e820*/  FADD.FTZ R72, R7, -R133.reuse ;  /* 0x8000008507487221 */ /* 0x107fe20000010000 */
        /* <DEDUP_REMOVED lines=30> */
.L_x_39360:
[----:B------:R-:W-:Y:S05]  /*ea10*/  BSYNC.RECONVERGENT B0 ;  /* 0x0000000000007941 */ /* 0x000fea0003800200 */
.L_x_39359:
[----:B------:R-:W-:Y:S01]  /*ea20*/  ISETP.GE.U32.AND P0, PT, R0, 0x80, PT ;  /* 0x000000800000780c */ /* 0x000fe20003f06070 */
[----:B------:R-:W-:-:S12]  /*ea30*/  BSSY.RECONVERGENT B0, `(.L_x_39361) ;  /* 0x0000021000007945 */ /* 0x000fd80003800200 */
[----:B------:R-:W-:Y:S05]  /*ea40*/  @!P0 BRA `(.L_x_39362) ;  /* 0x00000000007c8947 */ /* 0x000fea0003800000 */
[--C-:B0123--:R-:W-:Y:S01]  /*ea50*/  FADD.FTZ R72, R11, -R133.reuse ;  /* 0x800000850b487221 */ /* 0x10ffe20000010000 */
        /* <DEDUP_REMOVED lines=30> */
.L_x_39362:
[----:B------:R-:W-:Y:S05]  /*ec40*/  BSYNC.RECONVERGENT B0 ;  /* 0x0000000000007941 */ /* 0x000fea0003800200 */
.L_x_39361:
[----:B------:R-:W-:Y:S01]  /*ec50*/  ISETP.GE.U32.AND P0, PT, R0, 0xa0, PT ;  /* 0x000000a00000780c */ /* 0x000fe20003f06070 */
[----:B------:R-:W-:-:S12]  /*ec60*/  BSSY.RECONVERGENT B0, `(.L_x_39363) ;  /* 0x0000021000007945 */ /* 0x000fd80003800200 */
[----:B------:R-:W-:Y:S05]  /*ec70*/  @!P0 BRA `(.L_x_39364) ;  /* 0x00000000007c8947 */ /* 0x000fea0003800000 */
[--C-:B01234-:R-:W-:Y:S01]  /*ec80*/  FADD.FTZ R72, R15, -R133.reuse ;  /* 0x800000850f487221 */ /* 0x11ffe20000010000 */
        /* <DEDUP_REMOVED lines=30> */
.L_x_39364:
[----:B------:R-:W-:Y:S05]  /*ee70*/  BSYNC.RECONVERGENT B0 ;  /* 0x0000000000007941 */ /* 0x000fea0003800200 */
.L_x_39363:
        /* <DEDUP_REMOVED lines=34> */
.L_x_39366:
[----:B------:R-:W-:Y:S05]  /*f0a0*/  BSYNC.RECONVERGENT B0 ;  /* 0x0000000000007941 */ /* 0x000fea0003800200 */
.L_x_39365:
        /* <DEDUP_REMOVED lines=34> */
.L_x_39368:
[----:B------:R-:W-:Y:S05]  /*f2d0*/  BSYNC.RECONVERGENT B0 ;  /* 0x0000000000007941 */ /* 0x000fea0003800200 */
.L_x_39367:
        /* <DEDUP_REMOVED lines=34> */
.L_x_39370:
[----:B------:R-:W-:Y:S05]  /*f500*/  BSYNC.RECONVERGENT B0 ;  /* 0x0000000000007941 */ /* 0x000fea0003800200 */
.L_x_39369:
        /* <DEDUP_REMOVED lines=34> */
.L_x_39372:
[----:B------:R-:W-:Y:S05]  /*f730*/  BSYNC.RECONVERGENT B0 ;  /* 0x0000000000007941 */ /* 0x000fea0003800200 */
.L_x_39371:
        /* <DEDUP_REMOVED lines=34> */
.L_x_39374:
[----:B------:R-:W-:Y:S05]  /*f960*/  BSYNC.RECONVERGENT B0 ;  /* 0x0000000000007941 */ /* 0x000fea0003800200 */
.L_x_39373:
        /* <DEDUP_REMOVED lines=34> */
.L_x_39376:
[----:B------:R-:W-:Y:S05]  /*fb90*/  BSYNC.RECONVERGENT B0 ;  /* 0x0000000000007941 */ /* 0x000fea0003800200 */
.L_x_39375:
        /* <DEDUP_REMOVED lines=34> */
.L_x_39378:
[----:B------:R-:W-:Y:S05]  /*fdc0*/  BSYNC.RECONVERGENT B0 ;  /* 0x0000000000007941 */ /* 0x000fea0003800200 */
.L_x_39377:
[----:B------:R-:W-:Y:S01]  /*fdd0*/  ISETP.GE.U32.AND P0, PT, R0, 0x1a0, PT ;  /* 0x000001a00000780c */ /* 0x000fe20003f06070 */
[----:B------:R-:W-:-:S12]  /*fde0*/  BSSY.RECONVERGENT B0, `(.L_x_39379) ;  /* 0x000001d000007945 */ /* 0x000fd80003800200 */
[----:B------:R-:W-:Y:S05]  /*fdf0*/  @!P0 BRA `(.L_x_39380) ;  /* 0x00000000006c8947 */ /* 0x000fea0003800000 */
[----:B------:R-:W2:Y:S02]  /*fe00*/  LDL R252, [R1] ;  /* 0x0000000001fc7983 */ /* 0x000ea40000100800 */
[----:B01234-:R-:W0:Y:S02]  /*fe10*/  LDC.64 R134, c[0x0][0x428] ;  /* 0x00010a00ff867b82 */ /* 0x01fe240000000a00 */
[----:B------:R-:W2:Y:S04]  /*fe20*/  LDL R251, [R1+0x4] ;  /* 0x0000040001fb7983 */ /* 0x000ea80000100800 */
        /* <DEDUP_REMOVED lines=10> */
[----:B0-----:R-:W-:-:S04]  /*fed0*/  IMAD.WIDE.U32 R134, R58, 0x10, R134 ;  /* 0x000000103a867825 */ /* 0x001fc800078e0086 */
[----:B-----5:R-:W-:Y:S01]  /*fee0*/  FFMA.FTZ R72, R248, R252, R196 ;  /* 0x000000fcf8487223 */ /* 0x020fe200000100c4 */
[----:B--2---:R-:W-:Y:S01]  /*fef0*/  FFMA.FTZ R73, R211, R251, R197 ;  /* 0x000000fbd3497223 */ /* 0x004fe200000100c5 */
[----:B---3--:R-:W-:Y:S01]  /*ff00*/  FFMA.FTZ R74, R210, R249, R198 ;  /* 0x000000f9d24a7223 */ /* 0x008fe200000100c6 */
[----:B----4-:R-:W-:-:S05]  /*ff10*/  FFMA.FTZ R75, R209, R75, R199 ;  /* 0x0000004bd14b7223 */ /* 0x010fca00000100c7 */
[----:B------:R0:W-:Y:S02]  /*ff20*/  STG.E.128 desc[UR6][R134.64], R72 ;  /* 0x0000004886007986 */ /* 0x0001e4000c101d06 */
[----:B0-----:R-:W0:Y:S01]  /*ff30*/  LDC.64 R134, c[0x0][0x430] ;  /* 0x00010c00ff867b82 */ /* 0x001e220000000a00 */
[----:B------:R-:W-:Y:S01]  /*ff40*/  FFMA.FTZ R72, R248, R244, R136 ;  /* 0x000000f4f8487223 */ /* 0x000fe20000010088 */
[----:B------:R-:W-:Y:S01]  /*ff50*/  FFMA.FTZ R73, R211, R245, R137 ;  /* 0x000000f5d3497223 */ /* 0x000fe20000010089 */
[----:B------:R-:W-:Y:S01]  /*ff60*/  FFMA.FTZ R74, R210, R246, R138 ;  /* 0x000000f6d24a7223 */ /* 0x000fe2000001008a */
[----:B------:R-:W-:Y:S01]  /*ff70*/  FFMA.FTZ R75, R209, R247, R139 ;  /* 0x000000f7d14b7223 */ /* 0x000fe2000001008b */
[C---:B0-----:R-:W-:Y:S01]  /*ff80*/  IMAD.WIDE.U32 R134, R58.reuse, 0x10, R134 ;  /* 0x000000103a867825 */ /* 0x041fe200078e0086 */
[----:B------:R-:W-:-:S04]  /*ff90*/  IADD3 R58, PT, PT, R58, 0x20, RZ ;  /* 0x000000203a3a7810 */ /* 0x000fc80007ffe0ff */
[----:B------:R0:W-:Y:S03]  /*ffa0*/  STG.E.128 desc[UR6][R134.64], R72 ;  /* 0x0000004886007986 */ /* 0x0001e6000c101d06 */
.L_x_39380:
[----:B------:R-:W-:Y:S05]  /*ffb0*/  BSYNC.RECONVERGENT B0 ;  /* 0x0000000000007941 */ /* 0x000fea0003800200 */
.L_x_39379:
[----:B------:R-:W-:Y:S01]  /*ffc0*/  ISETP.GE.U32.AND P0, PT, R0, 0x1c0, PT ;  /* 0x000001c00000780c */ /* 0x000fe20003f06070 */
[----:B------:R-:W-:-:S12]  /*ffd0*/  BSSY.RECONVERGENT B0, `(.L_x_39381) ;  /* 0x0000019000007945 */ /* 0x000fd80003800200 */
[----:B------:R-:W-:Y:S05]  /*ffe0*/  @!P0 BRA `(.L_x_39382) ;  /* 0x00000000005c8947 */ /* 0x000fea0003800000 */
[----:B01234-:R-:W0:Y:S01]  /*fff0*/  LDC.64 R134, c[0x0][0x428] ;  /* 0x00010a00ff867b82 */ /* 0x01fe220000000a00 */
[--C-:B------:R-:W-:Y:S01]  /*10000*/  FADD.FTZ R72, R51, -R133.reuse ;  /* 0x8000008533487221 */ /* 0x100fe20000010000 */
[--C-:B------:R-:W-:Y:S01]  /*10010*/  FADD.FTZ R74, R52, -R133.reuse ;  /* 0x80000085344a7221 */ /* 0x100fe20000010000 */
[--C-:B------:R-:W-:Y:S02]  /*10020*/  FADD.FTZ R73, R53, -R133.reuse ;  /* 0x8000008535497221 */ /* 0x100fe40000010000 */
[----:B------:R-:W-:Y:S01]  /*10030*/  FMUL.FTZ R248, R132, R72 ;  /* 0x0000004884f87220 */ /* 0x000fe20000410000 */
[----:B------:R-:W-:Y:S01]  /*10040*/  FADD.FTZ R72, R54, -R133 ;  /* 0x8000008536487221 */ /* 0x000fe20000010000 */
[C---:B------:R-:W-:Y:S01]  /*10050*/  FMUL.FTZ R211, R132.reuse, R74 ;  /* 0x0000004a84d37220 */ /* 0x040fe20000410000 */
[C---:B------:R-:W-:Y:S02]  /*10060*/  FMUL.FTZ R210, R132.reuse, R73 ;  /* 0x0000004984d27220 */ /* 0x040fe40000410000 */
[----:B------:R-:W-:Y:S01]  /*10070*/  FMUL.FTZ R209, R132, R72 ;  /* 0x0000004884d17220 */ /* 0x000fe20000410000 */
[----:B-----5:R-:W-:Y:S01]  /*10080*/  FFMA.FTZ R72, R248, R240, R200 ;  /* 0x000000f0f8487223 */ /* 0x020fe200000100c8 */
[----:B------:R-:W-:Y:S01]  /*10090*/  FFMA.FTZ R73, R211, R241, R201 ;  /* 0x000000f1d3497223 */ /* 0x000fe200000100c9 */
[----:B------:R-:W-:Y:S01]  /*100a0*/  FFMA.FTZ R74, R210, R242, R202 ;  /* 0x000000f2d24a7223 */ /* 0x000fe200000100ca */
[----:B------:R-:W-:Y:S01]  /*100b0*/  FFMA.FTZ R75, R209, R243, R203 ;  /* 0x000000f3d14b7223 */ /* 0x000fe200000100cb */
[----:B0-----:R-:W-:-:S05]  /*100c0*/  IMAD.WIDE.U32 R134, R58, 0x10, R134 ;  /* 0x000000103a867825 */ /* 0x001fca00078e0086 */
[----:B------:R0:W-:Y:S02]  /*100d0*/  STG.E.128 desc[UR6][R134.64], R72 ;  /* 0x0000004886007986 */ /* 0x0001e4000c101d06 */
[----:B0-----:R-:W0:Y:S01]  /*100e0*/  LDC.64 R134, c[0x0][0x430] ;  /* 0x00010c00ff867b82 */ /* 0x001e220000000a00 */
[----:B------:R-:W-:Y:S01]  /*100f0*/  FFMA.FTZ R72, R248, R236, R140 ;  /* 0x000000ecf8487223 */ /* 0x000fe2000001008c */
[----:B------:R-:W-:Y:S01]  /*10100*/  FFMA.FTZ R73, R211, R237, R141 ;  /* 0x000000edd3497223 */ /* 0x000fe2000001008d */
[----:B------:R-:W-:Y:S01]  /*10110*/  FFMA.FTZ R74, R210, R238, R142 ;  /* 0x000000eed24a7223 */ /* 0x000fe2000001008e */
[----:B------:R-:W-:Y:S01]  /*10120*/  FFMA.FTZ R75, R209, R239, R143 ;  /* 0x000000efd14b7223 */ /* 0x000fe2000001008f */
[----:B0-----:R-:W-:-:S04]  /*10130*/  IMAD.WIDE.U32 R134, R58, 0x10, R134 ;  /* 0x000000103a867825 */ /* 0x001fc800078e0086 */
[----:B------:R-:W-:Y:S01]  /*10140*/  VIADD R58, R58, 0x20 ;  /* 0x000000203a3a7836 */ /* 0x000fe20000000000 */
[----:B------:R0:W-:Y:S06]  /*10150*/  STG.E.128 desc[UR6][R134.64], R72 ;  /* 0x0000004886007986 */ /* 0x0001ec000c101d06 */
.L_x_39382:
[----:B------:R-:W-:Y:S05]  /*10160*/  BSYNC.RECONVERGENT B0 ;  /* 0x0000000000007941 */ /* 0x000fea0003800200 */
.L_x_39381:
[----:B------:R-:W-:Y:S01]  /*10170*/  ISETP.GE.U32.AND P0, PT, R0, 0x1e0, PT ;  /* 0x000001e00000780c */ /* 0x000fe20003f06070 */
[----:B------:R-:W-:-:S12]  /*10180*/  BSSY.RECONVERGENT B0, `(.L_x_39383) ;  /* 0x0000019000007945 */ /* 0x000fd80003800200 */
[----:B------:R-:W-:Y:S05]  /*10190*/  @!P0 BRA `(.L_x_39384) ;  /* 0x00000000005c8947 */ /* 0x000fea0003800000 */
[----:B01234-:R-:W0:Y:S01]  /*101a0*/  LDC.64 R134, c[0x0][0x428] ;  /* 0x00010a00ff867b82 */ /* 0x01fe220000000a00 */
[--C-:B------:R-:W-:Y:S01]  /*101b0*/  FADD.FTZ R72, R55, -R133.reuse ;  /* 0x8000008537487221 */ /* 0x100fe20000010000 */
[--C-:B------:R-:W-:Y:S01]  /*101c0*/  FADD.FTZ R74, R56, -R133.reuse ;  /* 0x80000085384a7221 */ /* 0x100fe20000010000 */
[--C-:B------:R-:W-:Y:S02]  /*101d0*/  FADD.FTZ R73, R57, -R133.reuse ;  /* 0x8000008539497221 */ /* 0x100fe40000010000 */
[C---:B------:R-:W-:Y:S01]  /*101e0*/  FMUL.FTZ R248, R132.reuse, R72 ;  /* 0x0000004884f87220 */ /* 0x040fe20000410000 */
        /* <DEDUP_REMOVED lines=18> */
.L_x_39384:
[----:B------:R-:W-:Y:S05]  /*10310*/  BSYNC.RECONVERGENT B0 ;  /* 0x0000000000007941 */ /* 0x000fea0003800200 */
.L_x_39383:
[----:B------:R-:W-:Y:S01]  /*10320*/  ISETP.GE.U32.AND P0, PT, R0, 0x200, PT ;  /* 0x000002000000780c */ /* 0x000fe20003f06070 */
[----:B------:R-:W-:-:S12]  /*10330*/  BSSY.RECONVERGENT B0, `(.L_x_39385) ;  /* 0x0000018000007945 */ /* 0x000fd80003800200 */
[----:B------:R-:W-:Y:S05]  /*10340*/  @!P0 BRA `(.L_x_39386) ;  /* 0x0000000000588947 */ /* 0x000fea0003800000 */
[----:B------:R-:W0:Y:S02]  /*10350*/  LDC.64 R248, c[0x0][0x428] ;  /* 0x00010a00fff87b82 */ /* 0x000e240000000a00 */
[--C-:B01234-:R-:W-:Y:S01]  /*10360*/  FADD.FTZ R75, R76, -R133.reuse ;  /* 0x800000854c4b7221 */ /* 0x11ffe20000010000 */
[--C-:B------:R-:W-:Y:S01]  /*10370*/  FADD.FTZ R74, R77, -R133.reuse ;  /* 0x800000854d4a7221 */ /* 0x100fe20000010000 */
[--C-:B------:R-:W-:Y:S01]  /*10380*/  FADD.FTZ R72, R78, -R133.reuse ;  /* 0x800000854e487221 */ /* 0x100fe20000010000 */
[----:B------:R-:W-:Y:S01]  /*10390*/  FADD.FTZ R73, R79, -R133 ;  /* 0x800000854f497221 */ /* 0x000fe20000010000 */
        /* <DEDUP_REMOVED lines=8> */
[----:B------:R-:W-:-:S05]  /*10420*/  IMAD.WIDE.U32 R132, R58, 0x10, R248 ;  /* 0x000000103a847825 */ /* 0x000fca00078e00f8 */
[----:B------:R0:W-:Y:S02]  /*10430*/  STG.E.128 desc[UR6][R132.64], R72 ;  /* 0x0000004884007986 */ /* 0x0001e4000c101d06 */
[----:B0-----:R-:W0:Y:S01]  /*10440*/  LDC.64 R132, c[0x0][0x430] ;  /* 0x00010c00ff847b82 */ /* 0x001e220000000a00 */
[----:B------:R-:W-:Y:S01]  /*10450*/  FFMA.FTZ R72, R210, R220, R212 ;  /* 0x000000dcd2487223 */ /* 0x000fe200000100d4 */
[----:B------:R-:W-:Y:S01]  /*10460*/  FFMA.FTZ R73, R209, R221, R213 ;  /* 0x000000ddd1497223 */ /* 0x000fe200000100d5 */
[----:B------:R-:W-:Y:S01]  /*10470*/  FFMA.FTZ R74, R134, R222, R214 ;  /* 0x000000de864a7223 */ /* 0x000fe200000100d6 */
[----:B------:R-:W-:Y:S01]  /*10480*/  FFMA.FTZ R75, R135, R223, R215 ;  /* 0x000000df874b7223 */ /* 0x000fe200000100d7 */
[----:B0-----:R-:W-:-:S05]  /*10490*/  IMAD.WIDE.U32 R132, R58, 0x10, R132 ;  /* 0x000000103a847825 */ /* 0x001fca00078e0084 */
[----:B------:R0:W-:Y:S02]  /*104a0*/  STG.E.128 desc[UR6][R132.64], R72 ;  /* 0x0000004884007986 */ /* 0x0001e4000c101d06 */
.L_x_39386:
[----:B------:R-:W-:Y:S05]  /*104b0*/  BSYNC.RECONVERGENT B0 ;  /* 0x0000000000007941 */ /* 0x000fea0003800200 */
.L_x_39385:
[----:B01234-:R-:W0:Y:S02]  /*104c0*/  LDC.64 R72, c[0x0][0x380] ;  /* 0x0000e000ff487b82 */ /* 0x01fe240000000a00 */
[----:B0-----:R-:W-:-:S04]  /*104d0*/  LEA R208, R72, R208, 0x2 ;  /* 0x000000d048d07211 */ /* 0x001fc800078e10ff */
[----:B------:R-:W-:-:S13]  /*104e0*/  ISETP.GE.AND P0, PT, R208, R73, PT ;  /* 0x00000049d000720c */ /* 0x000fda0003f06270 */
[----:B------:R-:W-:Y:S05]  /*104f0*/  @!P0 BRA `(.L_x_39387) ;  /* 0xffffff8c00448947 */ /* 0x000fea000383ffff */
[----:B------:R-:W-:Y:S05]  /*10500*/  EXIT ;  /* 0x000000000000794d */ /* 0x000fea0003800000 */
.L_x_39354:
[----:B------:R-:W-:Y:S01]  /*10510*/  HFMA2 R73, -RZ, RZ, 0, 1.847743988037109375e-06 ;  /* 0x0000001fff497431 */ /* 0x000fe200000001ff */
[----:B------:R-:W-:Y:S01]  /*10520*/  BSSY B0, `(.L_x_39388) ;  /* 0x0000007000007945 */ /* 0x000fe20003800000 */
[----:B------:R-:W-:Y:S01]  /*10530*/  MOV R134, R74 ;  /* 0x0000004a00867202 */ /* 0x000fe20000000f00 */
[----:B------:R-:W-:Y:S01]  /*10540*/  IMAD.MOV.U32 R75, RZ, RZ, 0x1 ;  /* 0x00000001ff4b7424 */ /* 0x000fe200078e00ff */
[----:B------:R-:W-:-:S07]  /*10550*/  MOV R72, 0xffffffff ;  /* 0xffffffff00487802 */ /* 0x000fce0000000f00 */
[----:B-----5:R-:W-:Y:S05]  /*10560*/  WARPSYNC.COLLECTIVE R72, `(.L_x_39389) ;  /* 0x0000000048087348 */ /* 0x020fea0003c00000 */
[----:B------:R0:W1:Y:S02]  /*10570*/  SHFL.BFLY P6, R72, R134, R75, R73 ;  /* 0x0c00004b86487389 */ /* 0x00006400000c0049 */
[----:B01---5:R-:W-:Y:S05]  /*10580*/  ENDCOLLECTIVE ;  /* 0x000000000000791b */ /* 0x023fea0003800000 */
.L_x_39389:
[----:B------:R-:W-:Y:S05]  /*10590*/  BSYNC B0 ;  /* 0x0000000000007941 */ /* 0x000fea0003800000 */
.L_x_39388:
        /* <DEDUP_REMOVED lines=9> */
.L_x_39390:
[----:B------:R-:W-:Y:S02]  /*10630*/  IMAD.MOV.U32 R75, RZ, RZ, 0x4 ;  /* 0x00000004ff4b7424 */ /* 0x000fe400078e00ff */
[----:B------:R-:W-:Y:S01]  /*10640*/  FADD.FTZ R74, R74, R72 ;  /* 0x000000484a4a7221 */ /* 0x000fe20000010000 */
[----:B------:R-:W-:-:S04]  /*10650*/  MOV R72, 0xffffffff ;  /* 0xffffffff00487802 */ /* 0x000fc80000000f00 */
[----:B------:R-:W-:-:S07]  /*10660*/  MOV R134, R74 ;  /* 0x0000004a00867202 */ /* 0x000fce0000000f00 */
[----:B------:R-:W-:Y:S05]  /*10670*/  WARPSYNC.COLLECTIVE R72, `(.L_x_39391) ;  /* 0x0000000048087348 */ /* 0x000fea0003c00000 */
[----:B------:R0:W1:Y:S02]  /*10680*/  SHFL.BFLY P6, R72, R134, R75, R73 ;  /* 0x0c00004b86487389 */ /* 0x00006400000c0049 */
[----:B01----:R-:W-:Y:S05]  /*10690*/  ENDCOLLECTIVE ;  /* 0x000000000000791b */ /* 0x003fea0003800000 */
.L_x_39391:
[----:B------:R-:W-:Y:S02]  /*106a0*/  HFMA2 R75, -RZ, RZ, 0, 4.76837158203125e-07 ;  /* 0x00000008ff4b7431 */ /* 0x000fe400000001ff */
[----:B------:R-:W-:Y:S01]  /*106b0*/  FADD.FTZ R74, R74, R72 ;  /* 0x000000484a4a7221 */ /* 0x000fe20000010000 */
[----:B------:R-:W-:-:S04]  /*106c0*/  IMAD.MOV.U32 R72, RZ, RZ, -0x1 ;  /* 0xffffffffff487424 */ /* 0x000fc800078e00ff */
[----:B------:R-:W-:-:S07]  /*106d0*/  MOV R134, R74 ;  /* 0x0000004a00867202 */ /* 0x000fce0000000f00 */
[----:B------:R-:W-:Y:S05]  /*106e0*/  WARPSYNC.COLLECTIVE R72, `(.L_x_39392) ;  /* 0x0000000048087348 */ /* 0x000fea0003c00000 */
[----:B------:R0:W1:Y:S02]  /*106f0*/  SHFL.BFLY P6, R72, R134, R75, R73 ;  /* 0x0c00004b86487389 */ /* 0x00006400000c0049 */
[----:B01----:R-:W-:Y:S05]  /*10700*/  ENDCOLLECTIVE ;  /* 0x000000000000791b */ /* 0x003fea0003800000 */
.L_x_39392:
[----:B------:R-:W-:Y:S02]  /*10710*/  HFMA2 R75, -RZ, RZ, 0, 9.5367431640625e-07 ;  /* 0x00000010ff4b7431 */ /* 0x000fe400000001ff */
[----:B------:R-:W-:Y:S01]  /*10720*/  FADD.FTZ R74, R74, R72 ;  /* 0x000000484a4a7221 */ /* 0x000fe20000010000 */
[----:B------:R-:W-:-:S04]  /*10730*/  MOV R72, 0xffffffff ;  /* 0xffffffff00487802 */ /* 0x000fc80000000f00 */
[----:B------:R-:W-:-:S07]  /*10740*/  MOV R134, R74 ;  /* 0x0000004a00867202 */ /* 0x000fce0000000f00 */
[----:B------:R-:W-:Y:S05]  /*10750*/  WARPSYNC.COLLECTIVE R72, `(.L_x_39393) ;  /* 0x0000000048087348 */ /* 0x000fea0003c00000 */
[----:B------:R0:W1:Y:S02]  /*10760*/  SHFL.BFLY P6, R72, R134, R75, R73 ;  /* 0x0c00004b86487389 */ /* 0x00006400000c0049 */
[----:B01----:R-:W-:Y:S05]  /*10770*/  ENDCOLLECTIVE ;  /* 0x000000000000791b */ /* 0x003fea0003800000 */
.L_x_39393:
        /* <DEDUP_REMOVED lines=149> */
.L_x_39394:
[----:B------:R-:W-:Y:S02]  /*110d0*/  HFMA2 R75, -RZ, RZ, 0, 1.1920928955078125e-07 ;  /* 0x00000002ff4b7431 */ /* 0x000fe400000001ff */
[----:B------:R-:W-:Y:S01]  /*110e0*/  FADD.FTZ R132, R132, R72 ;  /* 0x0000004884847221 */ /* 0x000fe20000010000 */
[----:B------:R-:W-:-:S03]  /*110f0*/  MOV R72, 0xffffffff ;  /* 0xffffffff00487802 */ /* 0x000fc60000000f00 */
[----:B------:R-:W-:-:S07]  /*11100*/  IMAD.MOV.U32 R134, RZ, RZ, R132 ;  /* 0x000000ffff867224 */ /* 0x000fce00078e0084 */
[----:B------:R-:W-:Y:S05]  /*11110*/  WARPSYNC.COLLECTIVE R72, `(.L_x_39395) ;  /* 0x0000000048087348 */ /* 0x000fea0003c00000 */
[----:B------:R0:W1:Y:S02]  /*11120*/  SHFL.BFLY P6, R72, R134, R75, R73 ;  /* 0x0c00004b86487389 */ /* 0x00006400000c0049 */
[----:B01----:R-:W-:Y:S05]  /*11130*/  ENDCOLLECTIVE ;  /* 0x000000000000791b */ /* 0x003fea0003800000 */
.L_x_39395:
[----:B------:R-:W-:Y:S02]  /*11140*/  IMAD.MOV.U32 R75, RZ, RZ, 0x4 ;  /* 0x00000004ff4b7424 */ /* 0x000fe400078e00ff */
[----:B------:R-:W-:Y:S01]  /*11150*/  FADD.FTZ R132, R132, R72 ;  /* 0x0000004884847221 */ /* 0x000fe20000010000 */
[----:B------:R-:W-:-:S04]  /*11160*/  MOV R72, 0xffffffff ;  /* 0xffffffff00487802 */ /* 0x000fc80000000f00 */
[----:B------:R-:W-:-:S07]  /*11170*/  MOV R134, R132 ;  /* 0x0000008400867202 */ /* 0x000fce0000000f00 */
[----:B------:R-:W-:Y:S05]  /*11180*/  WARPSYNC.COLLECTIVE R72, `(.L_x_39396) ;  /* 0x0000000048087348 */ /* 0x000fea0003c00000 */
[----:B------:R0:W1:Y:S02]  /*11190*/  SHFL.BFLY P6, R72, R134, R75, R73 ;  /* 0x0c00004b86487389 */ /* 0x00006400000c0049 */
[----:B01----:R-:W-:Y:S05]  /*111a0*/  ENDCOLLECTIVE ;  /* 0x000000000000791b */ /* 0x003fea0003800000 */
.L_x_39396:
[----:B------:R-:W-:Y:S02]  /*111b0*/  HFMA2 R75, -RZ, RZ, 0, 4.76837158203125e-07 ;  /* 0x00000008ff4b7431 */ /* 0x000fe400000001ff */
[----:B------:R-:W-:Y:S01]  /*111c0*/  FADD.FTZ R132, R132, R72 ;  /* 0x0000004884847221 */ /* 0x000fe20000010000 */
[----:B------:R-:W-:-:S04]  /*111d0*/  IMAD.MOV.U32 R72, RZ, RZ, -0x1 ;  /* 0xffffffffff487424 */ /* 0x000fc800078e00ff */
[----:B------:R-:W-:-:S07]  /*111e0*/  MOV R134, R132 ;  /* 0x0000008400867202 */ /* 0x000fce0000000f00 */
[----:B------:R-:W-:Y:S05]  /*111f0*/  WARPSYNC.COLLECTIVE R72, `(.L_x_39397) ;  /* 0x0000000048087348 */ /* 0x000fea0003c00000 */
[----:B------:R0:W1:Y:S02]  /*11200*/  SHFL.BFLY P6, R72, R134, R75, R73 ;  /* 0x0c00004b86487389 */ /* 0x00006400000c0049 */
[----:B01----:R-:W-:Y:S05]  /*11210*/  ENDCOLLECTIVE ;  /* 0x000000000000791b */ /* 0x003fea0003800000 */
.L_x_39397:
[----:B------:R-:W-:Y:S02]  /*11220*/  HFMA2 R75, -RZ, RZ, 0, 9.5367431640625e-07 ;  /* 0x00000010ff4b7431 */ /* 0x000fe400000001ff */
[----:B------:R-:W-:Y:S01]  /*11230*/  FADD.FTZ R132, R132, R72 ;  /* 0x0000004884847221 */ /* 0x000fe20000010000 */
[----:B------:R-:W-:-:S04]  /*11240*/  MOV R72, 0xffffffff ;  /* 0xffffffff00487802 */ /* 0x000fc80000000f00 */
[----:B------:R-:W-:-:S07]  /*11250*/  MOV R134, R132 ;  /* 0x0000008400867202 */ /* 0x000fce0000000f00 */
[----:B------:R-:W-:Y:S05]  /*11260*/  WARPSYNC.COLLECTIVE R72, `(.L_x_39398) ;  /* 0x0000000048087348 */ /* 0x000fea0003c00000 */
[----:B------:R0:W1:Y:S02]  /*11270*/  SHFL.BFLY P6, R72, R134, R75, R73 ;  /* 0x0c00004b86487389 */ /* 0x00006400000c0049 */
[----:B01----:R-:W-:Y:S05]  /*11280*/  ENDCOLLECTIVE ;  /* 0x000000000000791b */ /* 0x003fea0003800000 */
.L_x_39398:
[----:B------:R-:W-:Y:S05]  /*11290*/  BRA `(.L_x_39399) ;  /* 0xffffffd000047947 */ /* 0x000fea000383ffff */
.L_x_39400:
        /* <DEDUP_REMOVED lines=14> */
.L_x_43924:


//--------------------- .text._ZN10layer_norm31ln_parallel_residual_fwd_kernelINS_13Kernel_traitsIfffffjLj2048ELj1ELj4ELj1ELj16ENS_18Kernel_traits_baseILj2048EfffffjLj128EEEEELb0ELb0ELb1EEEvNS_9FwdParamsE --------------------------
	.section	.text._ZN10layer_norm31ln_parallel_residual_fwd_kernelINS_13Kernel_traitsIfffffjLj2048ELj1ELj4ELj1ELj16ENS_18Kernel_traits_baseILj2048EfffffjLj128EEEEELb0ELb0ELb1EEEvNS_9FwdParamsE,"ax",@progbits
	.align	128
        .global         _ZN10layer_norm31ln_parallel_residual_fwd_kernelINS_13Kernel_traitsIfffffjLj2048ELj1ELj4ELj1ELj16ENS_18Kernel_traits_baseILj2048EfffffjLj128EEEEELb0ELb0ELb1EEEvNS_9FwdParamsE
        .type           _ZN10layer_norm31ln_parallel_residual_fwd_kernelINS_13Kernel_traitsIfffffjLj2048ELj1ELj4ELj1ELj16ENS_18Kernel_traits_baseILj2048EfffffjLj128EEEEELb0ELb0ELb1EEEvNS_9FwdParamsE,@function
        .size           _ZN10layer_norm31ln_parallel_residual_fwd_kernelINS_13Kernel_traitsIfffffjLj2048ELj1ELj4ELj1ELj16ENS_18Kernel_traits_baseILj2048EfffffjLj128EEEEELb0ELb0ELb1EEEvNS_9FwdParamsE,(.L_x_43925 - _ZN10layer_norm31ln_parallel_residual_fwd_kernelINS_13Kernel_traitsIfffffjLj2048ELj1ELj4ELj1ELj16ENS_18Kernel_traits_baseILj2048EfffffjLj128EEEEELb0ELb0ELb1EEEvNS_9FwdParamsE)
        .other          _ZN10layer_norm31ln_parallel_residual_fwd_kernelINS_13Kernel_traitsIfffffjLj2048ELj1ELj4ELj1ELj16ENS_18Kernel_traits_baseILj2048EfffffjLj128EEEEELb0ELb0ELb1EEEvNS_9FwdParamsE,@"STO_CUDA_ENTRY STV_DEFAULT"
_ZN10layer_norm31ln_parallel_residual_fwd_kernelINS_13Kernel_traitsIfffffjLj2048ELj1ELj4ELj1ELj16ENS_18Kernel_traits_baseILj2048EfffffjLj128EEEEELb0ELb0ELb1EEEvNS_9FwdParamsE:
.text._ZN10layer_norm31ln_parallel_residual_fwd_kernelINS_13Kernel_traitsIfffffjLj2048ELj1ELj4ELj1ELj16ENS_18Kernel_traits_baseILj2048EfffffjLj128EEEEELb0ELb0ELb1EEEvNS_9FwdParamsE:
        /* <DEDUP_REMOVED lines=172> */
.L_x_39402:
        /* <DEDUP_REMOVED lines=77> */
.L_x_39401:
        /* <DEDUP_REMOVED lines=73> */
[----:B------:R-:W-:Y:S04]  /*1420*/  STL.64 [R1], R12 ;  /* 0x0000000c01007387 */ /* 0x000fe80000100a00 */
[----:B------:R0:W-:Y:S04]  /*1430*/  STL.64 [R1+0x8], R14 ;  /* 0x0000080e01007387 */ /* 0x0001e80000100a00 */
[----:B-1----:R-:W3:Y:S04]  /*1440*/  LDG.E.128 R20, desc[UR6][R10.64+0x400] ;  /* 0x000400060a147981 */ /* 0x002ee8000c1e1d00 */
[----:B------:R-:W-:Y:S04]  /*1450*/  STL.64 [R1+0xb0], R92 ;  /* 0x0000b05c01007387 */ /* 0x000fe80000100a00 */
[----:B0-----:R-:W3:Y:S04]  /*1460*/  LDG.E.128 R12, desc[UR6][R10.64+0x800] ;  /* 0x000800060a0c7981 */ /* 0x001ee8000c1e1d00 */
[----:B------:R-:W3:Y:S04]  /*1470*/  LDG.E.128 R16, desc[UR6][R10.64+0x600] ;  /* 0x000600060a107981 */ /* 0x000ee8000c1e1d00 */
        /* <DEDUP_REMOVED lines=55> */
.L_x_39404:
        /* <DEDUP_REMOVED lines=62> */
[----:B------:R-:W-:Y:S04]  /*1bd0*/  STL.64 [R1], R12 ;  /* 0x0000000c01007387 */ /* 0x000fe80000100a00 */
[----:B------:R0:W-:Y:S04]  /*1be0*/  STL.64 [R1+0x8], R14 ;  /* 0x0000080e01007387 */ /* 0x0001e80000100a00 */
[----:B-1----:R-:W2:Y:S04]  /*1bf0*/  LDG.E.128 R16, desc[UR6][R8.64+0x600] ;  /* 0x0006000608107981 */ /* 0x002ea8000c1e1d00 */
[----:B0-----:R-:W2:Y:S04]  /*1c00*/  LDG.E.128 R12, desc[UR6][R8.64+0x800] ;  /* 0x00080006080c7981 */ /* 0x001ea8000c1e1d00 */
        /* <DEDUP_REMOVED lines=73> */
[----:B------:R4:W-:Y:S02]  /*20a0*/  STL.64 [R1+0x18], R14 ;  /* 0x0000180e01007387 */ /* 0x0009e40000100a00 */
.L_x_39403:
[----:B------:R-:W2:Y:S01]  /*20b0*/  S2UR UR4, SR_CTAID.X ;  /* 0x00000000000479c3 */ /* 0x000ea20000002500 */
[----:B------:R-:W3:Y:S01]  /*20c0*/  LDCU UR5, c[0x0][0x384] ;  /* 0x00007080ff0577ac */ /* 0x000ee20008000800 */
[----:B------:R-:W-:Y:S01]  /*20d0*/  SHF.R.U32.HI R0, RZ, 0x5, R0 ;  /* 0x00000005ff007819 */ /* 0x000fe20000011600 */
[----:B--2---:R-:W-:-:S06]  /*20e0*/  USHF.L.U32 UR4, UR4, 0x2, URZ ;  /* 0x0000000204047899 */ /* 0x004fcc00080006ff */
[----:B------:R-:W-:-:S04]  /*20f0*/  LOP3.LUT R0, R0, UR4, RZ, 0xfc, !PT ;  /* 0x0000000400007c12 */ /* 0x000fc8000f8efcff */
[----:B---3--:R-:W-:-:S13]  /*2100*/  ISETP.GE.AND P1, PT, R0, UR5, PT ;  /* 0x0000000500007c0c */ /* 0x008fda000bf26270 */
[----:B------:R-:W-:Y:S05]  /*2110*/  @P1 EXIT ;  /* 0x000000000000194d */ /* 0x000fea0003800000 */
[----:B------:R-:W-:Y:S01]  /*2120*/  ISETP.NE.U32.AND P1, PT, R4, RZ, PT ;  /* 0x000000ff0400720c */ /* 0x000fe20003f25070 */
[----:B------:R-:W2:Y:S03]  /*2130*/  LDCU UR4, c[0x0][0x388] ;  /* 0x00007100ff0477ac */ /* 0x000ea60008000800 */
[----:B------:R-:W-:Y:S01]  /*2140*/  ISETP.NE.AND.EX P1, PT, R5, RZ, PT, P1 ;  /* 0x000000ff0500720c */ /* 0x000fe20003f25310 */
[----:B------:R-:W3:Y:S01]  /*2150*/  LDCU.U8 UR12, c[0x0][0x410] ;  /* 0x00008200ff0c77ac */ /* 0x000ee20008000000 */
[----:B------:R-:W0:Y:S01]  /*2160*/  LDCU UR5, c[0x0][0x448] ;  /* 0x00008900ff0577ac */ /* 0x000e220008000800 */
[----:B------:R-:W0:Y:S01]  /*2170*/  LDCU.64 UR8, c[0x0][0x3a0] ;  /* 0x00007400ff0877ac */ /* 0x000e220008000a00 */
[----:B------:R-:W0:Y:S09]  /*2180*/  LDCU.64 UR10, c[0x0][0x398] ;  /* 0x00007300ff0a77ac */ /* 0x000e320008000a00 */
.L_x_39439:
[----:B0-----:R-:W-:Y:S01]  /*2190*/  ISETP.NE.U32.AND P2, PT, RZ, UR8, PT ;  /* 0x00000008ff007c0c */ /* 0x001fe2000bf45070 */
[----:B-12---:R-:W-:Y:S01]  /*21a0*/  IMAD R2, R0, UR4, RZ ;  /* 0x0000000400027c24 */ /* 0x006fe2000f8e02ff */
[----:B------:R-:W0:Y:S02]  /*21b0*/  @P1 LDC.64 R4, c[0x0][0x398] ;  /* 0x0000e600ff041b82 */ /* 0x000e240000000a00 */
[----:B------:R-:W-:Y:S02]  /*21c0*/  ISETP.NE.AND.EX P2, PT, RZ, UR9, PT, P2 ;  /* 0x00000009ff007c0c */ /* 0x000fe4000bf45320 */
[----:B------:R-:W-:-:S04]  /*21d0*/  SHF.R.S32.HI R3, RZ, 0x1f, R2 ;  /* 0x0000001fff037819 */ /* 0x000fc80000011402 */
[----:B------:R-:W-:Y:S01]  /*21e0*/  LEA.HI R6, R3, R2, RZ, 0x2 ;  /* 0x0000000203067211 */ /* 0x000fe200078f10ff */
[----:B------:R-:W1:Y:S03]  /*21f0*/  LDC.64 R198, c[0x0][0x390] ;  /* 0x0000e400ffc67b82 */ /* 0x000e660000000a00 */
[----:B------:R-:W-:-:S05]  /*2200*/  LEA.HI.SX32 R201, R6, R252, 0x1e ;  /* 0x000000fc06c97211 */ /* 0x000fca00078ff2ff */
[----:B------:R-:W2:Y:S01]  /*2210*/  @P2 LDC.64 R2, c[0x0][0x3a0] ;  /* 0x0000e800ff022b82 */ /* 0x000ea20000000a00 */
[----:B0-----:R-:W-:-:S05]  /*2220*/  @P1 IMAD.WIDE.U32 R4, R201, 0x10, R4 ;  /* 0x00000010c9041825 */ /* 0x001fca00078e0004 */
[----:B-----5:R-:W5:Y:S01]  /*2230*/  @P1 LDG.E.128 R40, desc[UR6][R4.64] ;  /* 0x0000000604281981 */ /* 0x020f62000c1e1d00 */
[----:B--2---:R-:W-:-:S05]  /*2240*/  @P2 IMAD.WIDE.U32 R2, R201, 0x10, R2 ;  /* 0x00000010c9022825 */ /* 0x004fca00078e0002 */
[----:B------:R1:W5:Y:S02]  /*2250*/  @P2 LDG.E.128 R36, desc[UR6][R2.64] ;  /* 0x0000000602242981 */ /* 0x000364000c1e1d00 */
[----:B-1----:R-:W-:-:S05]  /*2260*/  IMAD.WIDE.U32 R2, R201, 0x10, R198 ;  /* 0x00000010c9027825 */ /* 0x002fca00078e00c6 */
        /* <DEDUP_REMOVED lines=14> */
[----:B----4-:R-:W-:Y:S02]  /*2350*/  MOV R32, R208 ;  /* 0x000000d000207202 */ /* 0x010fe40000000f00 */
[----:B------:R-:W-:-:S02]  /*2360*/  MOV R33, R209 ;  /* 0x000000d100217202 */ /* 0x000fc40000000f00 */
[----:B------:R-:W-:Y:S02]  /*2370*/  MOV R34, R210 ;  /* 0x000000d200227202 */ /* 0x000fe40000000f00 */
[----:B------:R-:W-:Y:S01]  /*2380*/  MOV R35, R211 ;  /* 0x000000d300237202 */ /* 0x000fe20000000f00 */
[----:B------:R-:W-:Y:S06]  /*2390*/  BRA `(.L_x_39407) ;  /* 0x0000000000547947 */ /* 0x000fec0003800000 */
.L_x_39406:
[----:B-----5:R-:W-:Y:S01]  /*23a0*/  FADD.FTZ R208, R4, R40 ;  /* 0x0000002804d07221 */ /* 0x020fe20000010000 */
[----:B------:R-:W-:Y:S01]  /*23b0*/  FADD.FTZ R209, R5, R41 ;  /* 0x0000002905d17221 */ /* 0x000fe20000010000 */
[----:B------:R-:W-:Y:S01]  /*23c0*/  FADD.FTZ R210, R6, R42 ;  /* 0x0000002a06d27221 */ /* 0x000fe20000010000 */
[----:B------:R-:W-:Y:S02]  /*23d0*/  FADD.FTZ R211, R7, R43 ;  /* 0x0000002b07d37221 */ /* 0x000fe40000010000 */
[----:B----4-:R-:W-:Y:S02]  /*23e0*/  MOV R32, R208 ;  /* 0x000000d000207202 */ /* 0x010fe40000000f00 */
[----:B------:R-:W-:Y:S02]  /*23f0*/  MOV R33, R209 ;  /* 0x000000d100217202 */ /* 0x000fe40000000f00 */
[----:B------:R-:W-:Y:S02]  /*2400*/  MOV R34, R210 ;  /* 0x000000d200227202 */ /* 0x000fe40000000f00 */
[----:B------:R-:W-:Y:S01]  /*2410*/  MOV R35, R211 ;  /* 0x000000d300237202 */ /* 0x000fe20000000f00 */
[----:B------:R-:W-:Y:S06]  /*2420*/  BRA `(.L_x_39407) ;  /* 0x0000000000307947 */ /* 0x000fec0003800000 */
.L_x_39405:
[----:B----45:R-:W-:Y:S01]  /*2430*/  @P2 FADD.FTZ R32, R4, R36 ;  /* 0x0000002404202221 */ /* 0x030fe20000010000 */
        /* <DEDUP_REMOVED lines=11> */
.L_x_39407:
        /* <DEDUP_REMOVED lines=31> */
.L_x_39408:
        /* <DEDUP_REMOVED lines=23> */
.L_x_39409:
        /* <DEDUP_REMOVED lines=26> */
.L_x_39410:
        /* <DEDUP_REMOVED lines=9> */
[----:B0-----:R-:W-:Y:S01]  /*2a80*/  FADD.FTZ R2, R40, R4 ;  /* 0x0000000428027221 */ /* 0x001fe20000010000 */
        /* <DEDUP_REMOVED lines=11> */
.L_x_39411:
[----:B0-----:R-:W0:Y:S01]  /*2b40*/  @P0 LDC.64 R2, c[0x0][0x3a8] ;  /* 0x0000ea00ff020b82 */ /* 0x001e220000000a00 */
        /* <DEDUP_REMOVED lines=25> */
.L_x_39412:
        /* <DEDUP_REMOVED lines=21> */
.L_x_39413:
        /* <DEDUP_REMOVED lines=26> */
.L_x_39414:
        /* <DEDUP_REMOVED lines=21> */
.L_x_39415:
        /* <DEDUP_REMOVED lines=26> */
.L_x_39416:
        /* <DEDUP_REMOVED lines=21> */
.L_x_39417:
[----:B0-----:R-:W0:Y:S08]  /*3410*/  @P0 LDC.64 R2, c[0x0][0x3a8] ;  /* 0x0000ea00ff020b82 */ /* 0x001e300000000a00 */
        /* <DEDUP_REMOVED lines=12> */
[----:B-----5:R-:W-:Y:S01]  /*34e0*/  @!P3 MOV R3, R8 ;  /* 0x000000080003b202 */ /* 0x020fe20000000f00 */
[----:B------:R-:W-:Y:S01]  /*34f0*/  @P3 FADD.FTZ R3, R36, R8 ;  /* 0x0000000824033221 */ /* 0x000fe20000010000 */
[----:B-1----:R-:W-:Y:S01]  /*3500*/  @!P3 MOV R4, R9 ;  /* 0x000000090004b202 */ /* 0x002fe20000000f00 */
        /* <DEDUP_REMOVED lines=10> */
.L_x_39418:
[----:B-----5:R-:W-:Y:S01]  /*35b0*/  @!P3 FADD.FTZ R3, R40, R8 ;  /* 0x000000082803b221 */ /* 0x020fe20000010000 */
[----:B-1----:R-:W-:Y:S01]  /*35c0*/  @!P3 FADD.FTZ R4, R41, R9 ;  /* 0x000000092904b221 */ /* 0x002fe20000010000 */
        /* <DEDUP_REMOVED lines=19> */
.L_x_39419:
        /* <DEDUP_REMOVED lines=26> */
.L_x_39420:
        /* <DEDUP_REMOVED lines=21> */
.L_x_39421:
        /* <DEDUP_REMOVED lines=13> */
[----:B-----5:R-:W-:Y:S01]  /*3ac0*/  @!P3 MOV R13, R20 ;  /* 0x00000014000db202 */ /* 0x020fe20000000f00 */
[----:B------:R-:W-:Y:S01]  /*3ad0*/  @P3 FADD.FTZ R13, R36, R20 ;  /* 0x00000014240d3221 */ /* 0x000fe20000010000 */
[----:B0-----:R-:W-:Y:S01]  /*3ae0*/  @!P3 MOV R14, R21 ;  /* 0x00000015000eb202 */ /* 0x001fe20000000f00 */
        /* <DEDUP_REMOVED lines=10> */
.L_x_39422:
[----:B-----5:R-:W-:Y:S01]  /*3b90*/  @!P3 FADD.FTZ R13, R40, R20 ;  /* 0x00000014280db221 */ /* 0x020fe20000010000 */
[----:B0-----:R-:W-:Y:S01]  /*3ba0*/  @!P3 FADD.FTZ R14, R41, R21 ;  /* 0x00000015290eb221 */ /* 0x001fe20000010000 */
        /* <DEDUP_REMOVED lines=19> */
.L_x_39423:
        /* <DEDUP_REMOVED lines=26> */
.L_x_39424:
        /* <DEDUP_REMOVED lines=21> */
.L_x_39425:
        /* <DEDUP_REMOVED lines=26> */
.L_x_39426:
        /* <DEDUP_REMOVED lines=21> */
.L_x_39427:
        /* <DEDUP_REMOVED lines=26> */
.L_x_39428:
        /* <DEDUP_REMOVED lines=21> */
.L_x_39429:
        /* <DEDUP_REMOVED lines=26> */
.L_x_39430:
        /* <DEDUP_REMOVED lines=21> */
.L_x_39431:
        /* <DEDUP_REMOVED lines=26> */
.L_x_39432:
        /* <DEDUP_REMOVED lines=21> */
.L_x_39433:
        /* <DEDUP_REMOVED lines=26> */
.L_x_39434:
        /* <DEDUP_REMOVED lines=21> */
.L_x_39435:
        /* <DEDUP_REMOVED lines=26> */
.L_x_39436:
        /* <DEDUP_REMOVED lines=21> */
.L_x_39437:
        /* <DEDUP_REMOVED lines=220> */
.L_x_39451:
[----:B------:R-:W2:Y:S01]  /*5f30*/  @!P2 LDC.64 R250, c[0x0][0x3c0] ;  /* 0x0000f000fffaab82 */ /* 0x000ea20000000a00 */
[----:B-1----:R-:W-:Y:S01]  /*5f40*/  FADD.FTZ R156, R206, R156 ;  /* 0x0000009cce9c7221 */ /* 0x002fe20000010000 */
[----:B------:R-:W-:Y:S01]  /*5f50*/  FMUL.FTZ R157, R159, R159 ;  /* 0x0000009f9f9d7220 */ /* 0x000fe20000410000 */
[----:B---3--:R-:W-:Y:S01]  /*5f60*/  ISETP.NE.AND P3, PT, RZ, UR12, PT ;  /* 0x0000000cff007c0c */ /* 0x008fe2000bf65270 */
[----:B------:R1:W-:Y:S01]  /*5f70*/  STL [R1+0x1b0], R32 ;  /* 0x0001b02001007387 */ /* 0x0003e20000100800 */
[----:B------:R-:W-:-:S03]  /*5f80*/  FFMA.FTZ R156, R156, R248, UR5 ;  /* 0x000000059c9c7e23 */ /* 0x000fc600080100f8 */
[----:B------:R-:W3:Y:S01]  /*5f90*/  @!P2 LDC.64 R248, c[0x0][0x3c8] ;  /* 0x0000f200fff8ab82 */ /* 0x000ee20000000a00 */
[----:B------:R-:W-:Y:S01]  /*5fa0*/  FSEL R157, R157, RZ, P3 ;  /* 0x000000ff9d9d7208 */ /* 0x000fe20001800000 */
[----:B------:R-:W4:Y:S04]  /*5fb0*/  LDL R252, [R1+0xb4] ;  /* 0x0000b40001fc7983 */ /* 0x000f280000100800 */
[----:B------:R-:W-:Y:S01]  /*5fc0*/  FADD.FTZ R156, R156, R157 ;  /* 0x0000009d9c9c7221 */ /* 0x000fe20000010000 */
[----:B------:R-:W-:Y:S01]  /*5fd0*/  FSEL R207, R159, RZ, !P3 ;  /* 0x000000ff9fcf7208 */ /* 0x000fe20005800000 */
[----:B-1----:R-:W4:Y:S02]  /*5fe0*/  LDL R32, [R1+0xb0] ;  /* 0x0000b00001207983 */ /* 0x002f240000100800 */
[----:B0-----:R2:W0:Y:S02]  /*5ff0*/  MUFU.RSQ R206, R156 ;  /* 0x0000009c00ce7308 */ /* 0x0014240000001400 */
[----:B--2---:R-:W-:-:S04]  /*6000*/  @!P2 IMAD.WIDE R156, R0, 0x4, R250 ;  /* 0x00000004009ca825 */ /* 0x004fc800078e02fa */
[----:B------:R-:W-:Y:S01]  /*6010*/  FADD.FTZ R158, -R207, R210 ;  /* 0x000000d2cf9e7221 */ /* 0x000fe20000010100 */
[----:B------:R-:W1:Y:S01]  /*6020*/  LDC.64 R250, c[0x0][0x428] ;  /* 0x00010a00fffa7b82 */ /* 0x000e620000000a00 */
[----:B------:R3:W-:Y:S02]  /*6030*/  @!P2 STG.E desc[UR6][R156.64], R159 ;  /* 0x0000009f9c00a986 */ /* 0x0007e4000c101906 */
[----:B---3--:R-:W-:-:S04]  /*6040*/  @!P2 IMAD.WIDE R156, R0, 0x4, R248 ;  /* 0x00000004009ca825 */ /* 0x008fc800078e02f8 */
[C---:B------:R-:W-:Y:S01]  /*6050*/  FADD.FTZ R159, -R207.reuse, R211 ;  /* 0x000000d3cf9f7221 */ /* 0x040fe20000010100 */
[----:B0-----:R0:W-:Y:S01]  /*6060*/  @!P2 STG.E desc[UR6][R156.64], R206 ;  /* 0x000000ce9c00a986 */ /* 0x0011e2000c101906 */
[C---:B------:R-:W-:Y:S02]  /*6070*/  FMUL.FTZ R211, R206.reuse, R158 ;  /* 0x0000009eced37220 */ /* 0x040fe40000410000 */
[----:B------:R-:W-:Y:S01]  /*6080*/  FMUL.FTZ R210, R206, R159 ;  /* 0x0000009fced27220 */ /* 0x000fe20000410000 */
[----:B------:R-:W2:Y:S04]  /*6090*/  LDL R158, [R1+0xa8] ;  /* 0x0000a800019e7983 */ /* 0x000ea80000100800 */
[----:B------:R-:W2:Y:S01]  /*60a0*/  LDL R159, [R1+0xb8] ;  /* 0x0000b800019f7983 */ /* 0x000ea20000100800 */
[C---:B0-----:R-:W-:Y:S01]  /*60b0*/  FADD.FTZ R156, -R207.reuse, R208 ;  /* 0x000000d0cf9c7221 */ /* 0x041fe20000010100 */
[----:B------:R-:W-:-:S02]  /*60c0*/  FADD.FTZ R157, -R207, R209 ;  /* 0x000000d1cf9d7221 */ /* 0x000fc40000010100 */
[----:B------:R-:W3:Y:S01]  /*60d0*/  LDL R208, [R1+0xac] ;  /* 0x0000ac0001d07983 */ /* 0x000ee20000100800 */
[C---:B------:R-:W-:Y:S01]  /*60e0*/  FMUL.FTZ R249, R206.reuse, R156 ;  /* 0x0000009ccef97220 */ /* 0x040fe20000410000 */
[----:B------:R-:W-:Y:S02]  /*60f0*/  FMUL.FTZ R248, R206, R157 ;  /* 0x0000009dcef87220 */ /* 0x000fe40000410000 */
[----:B------:R-:W3:Y:S04]  /*6100*/  LDL R209, [R1+0xbc] ;  /* 0x0000bc0001d17983 */ /* 0x000ee80000100800 */
[----:B------:R-:W4:Y:S04]  /*6110*/  LDL R156, [R1+0xa0] ;  /* 0x0000a000019c7983 */ /* 0x000f280000100800 */
[----:B------:R-:W4:Y:S01]  /*6120*/  LDL R157, [R1+0xa4] ;  /* 0x0000a400019d7983 */ /* 0x000f220000100800 */
[----:B--2---:R-:W-:Y:S01]  /*6130*/  FFMA.FTZ R158, R211, R158, R159 ;  /* 0x0000009ed39e7223 */ /* 0x004fe2000001009f */
[----:B---3--:R-:W-:Y:S01]  /*6140*/  FFMA.FTZ R159, R210, R208, R209 ;  /* 0x000000d0d29f7223 */ /* 0x008fe200000100d1 */
[----:B-1----:R-:W-:-:S04]  /*6150*/  IMAD.WIDE.U32 R208, R201, 0x10, R250 ;  /* 0x00000010c9d07825 */ /* 0x002fc800078e00fa */
[----:B----4-:R-:W-:Y:S02]  /*6160*/  FFMA.FTZ R156, R249, R156, R32 ;  /* 0x0000009cf99c7223 */ /* 0x010fe40000010020 */
[----:B------:R0:W5:Y:S01]  /*6170*/  LDL.LU R32, [R1+0x1b0] ;  /* 0x0001b00001207983 */ /* 0x0001620000300800 */
[----:B------:R-:W-:-:S05]  /*6180*/  FFMA.FTZ R157, R248, R157, R252 ;  /* 0x0000009df89d7223 */ /* 0x000fca00000100fc */
[----:B------:R1:W-:Y:S04]  /*6190*/  STG.E.128 desc[UR6][R208.64], R156 ;  /* 0x0000009cd0007986 */ /* 0x0003e8000c101d06 */
[----:B-1----:R-:W2:Y:S04]  /*61a0*/  LDL R158, [R1+0x90] ;  /* 0x00009000019e7983 */ /* 0x002ea80000100800 */
[----:B------:R-:W3:Y:S04]  /*61b0*/  LDL R159, [R1+0x94] ;  /* 0x00009400019f7983 */ /* 0x000ee80000100800 */
[----:B------:R-:W4:Y:S04]  /*61c0*/  LDL R208, [R1+0x98] ;  /* 0x0000980001d07983 */ /* 0x000f280000100800 */
[----:B------:R-:W4:Y:S01]  /*61d0*/  LDL R209, [R1+0x9c] ;  /* 0x00009c0001d17983 */ /* 0x000f220000100800 */
[----:B--2---:R-:W-:Y:S01]  /*61e0*/  FFMA.FTZ R156, R249, R158, R44 ;  /* 0x0000009ef99c7223 */ /* 0x004fe2000001002c */
[----:B---3--:R-:W-:-:S02]  /*61f0*/  FFMA.FTZ R157, R248, R159, R45 ;  /* 0x0000009ff89d7223 */ /* 0x008fc4000001002d */
[----:B------:R-:W1:Y:S01]  /*6200*/  LDC.64 R248, c[0x0][0x430] ;  /* 0x00010c00fff87b82 */ /* 0x000e620000000a00 */
[----:B----4-:R-:W-:Y:S02]  /*6210*/  FFMA.FTZ R158, R211, R208, R46 ;  /* 0x000000d0d39e7223 */ /* 0x010fe4000001002e */
[----:B------:R-:W2:Y:S01]  /*6220*/  LDL R211, [R1+0x8c] ;  /* 0x00008c0001d37983 */ /* 0x000ea20000100800 */
[----:B------:R-:W-:-:S03]  /*6230*/  FFMA.FTZ R159, R210, R209, R47 ;  /* 0x000000d1d29f7223 */ /* 0x000fc6000001002f */
[----:B------:R-:W2:Y:S01]  /*6240*/  LDL R210, [R1+0xcc] ;  /* 0x0000cc0001d27983 */ /* 0x000ea20000100800 */
[----:B-1----:R-:W-:-:S05]  /*6250*/  IMAD.WIDE.U32 R208, R201, 0x10, R248 ;  /* 0x00000010c9d07825 */ /* 0x002fca00078e00f8 */
[----:B------:R1:W-:Y:S02]  /*6260*/  STG.E.128 desc[UR6][R208.64], R156 ;  /* 0x0000009cd0007986 */ /* 0x0003e4000c101d06 */
[C---:B-1----:R-:W-:Y:S01]  /*6270*/  FADD.FTZ R156, -R207.reuse, R202 ;  /* 0x000000cacf9c7221 */ /* 0x042fe20000010100 */
[C---:B------:R-:W-:Y:S01]  /*6280*/  FADD.FTZ R158, -R207.reuse, R204 ;  /* 0x000000cccf9e7221 */ /* 0x040fe20000010100 */
[C---:B------:R-:W-:Y:S01]  /*6290*/  FADD.FTZ R157, -R207.reuse, R203 ;  /* 0x000000cbcf9d7221 */ /* 0x040fe20000010100 */
[----:B------:R-:W-:Y:S01]  /*62a0*/  FADD.FTZ R159, -R207, R205 ;  /* 0x000000cdcf9f7221 */ /* 0x000fe20000010100 */
[C---:B------:R-:W-:Y:S01]  /*62b0*/  FMUL.FTZ R208, R206.reuse, R156 ;  /* 0x0000009cced07220 */ /* 0x040fe20000410000 */
[C---:B------:R-:W-:Y:S01]  /*62c0*/  FMUL.FTZ R204, R206.reuse, R158 ;  /* 0x0000009ececc7220 */ /* 0x040fe20000410000 */
[----:B------:R-:W3:Y:S01]  /*62d0*/  LDL R156, [R1+0x80] ;  /* 0x00008000019c7983 */ /* 0x000ee20000100800 */
[----:B------:R-:W-:-:S03]  /*62e0*/  FMUL.FTZ R205, R206, R157 ;  /* 0x0000009dcecd7220 */ /* 0x000fc60000410000 */
[----:B------:R-:W3:Y:S04]  /*62f0*/  LDL R158, [R1+0xc0] ;  /* 0x0000c000019e7983 */ /* 0x000ee80000100800 */
[----:B------:R-:W4:Y:S04]  /*6300*/  LDL R209, [R1+0x88] ;  /* 0x0000880001d17983 */ /* 0x000f280000100800 */
[----:B------:R-:W4:Y:S04]  /*6310*/  LDL R202, [R1+0xc8] ;  /* 0x0000c80001ca7983 */ /* 0x000f280000100800 */
[----:B------:R-:W4:Y:S04]  /*6320*/  LDL R203, [R1+0x84] ;  /* 0x0000840001cb7983 */ /* 0x000f280000100800 */
[----:B------:R-:W4:Y:S01]  /*6330*/  LDL R157, [R1+0xc4] ;  /* 0x0000c400019d7983 */ /* 0x000f220000100800 */
[----:B------:R-:W-:-:S04]  /*6340*/  FMUL.FTZ R201, R206, R159 ;  /* 0x0000009fcec97220 */ /* 0x000fc80000410000 */
[----:B--2---:R-:W-:Y:S02]  /*6350*/  FFMA.FTZ R159, R201, R211, R210 ;  /* 0x000000d3c99f7223 */ /* 0x004fe400000100d2 */
[----:B------:R-:W2:Y:S04]  /*6360*/  LDL R211, [R1+0x68] ;  /* 0x0000680001d37983 */ /* 0x000ea80000100800 */
[----:B------:R-:W2:Y:S01]  /*6370*/  LDL R210, [R1+0xdc] ;  /* 0x0000dc0001d27983 */ /* 0x000ea20000100800 */
[----:B---3--:R-:W-:Y:S01]  /*6380*/  FFMA.FTZ R156, R208, R156, R158 ;  /* 0x0000009cd09c7223 */ /* 0x008fe2000001009e */
[----:B----4-:R-:W-:Y:S02]  /*6390*/  FFMA.FTZ R158, R204, R209, R202 ;  /* 0x000000d1cc9e7223 */ /* 0x010fe400000100ca */
[----:B------:R-:W2:Y:S01]  /*63a0*/  LDL R209, [R1+0x6c] ;  /* 0x00006c0001d17983 */ /* 0x000ea20000100800 */
[----:B------:R-:W-:Y:S01]  /*63b0*/  FFMA.FTZ R157, R205, R203, R157 ;  /* 0x000000cbcd9d7223 */ /* 0x000fe2000001009d */
[----:B------:R-:W-:-:S05]  /*63c0*/  IMAD.WIDE.U32 R202, R195, 0x10, R250 ;  /* 0x00000010c3ca7825 */ /* 0x000fca00078e00fa */
[----:B------:R1:W-:Y:S04]  /*63d0*/  STG.E.128 desc[UR6][R202.64], R156 ;  /* 0x0000009cca007986 */ /* 0x0003e8000c101d06 */
[----:B-1----:R-:W3:Y:S04]  /*63e0*/  LDL R158, [R1+0x70] ;  /* 0x00007000019e7983 */ /* 0x002ee80000100800 */
[----:B------:R-:W4:Y:S04]  /*63f0*/  LDL R159, [R1+0x74] ;  /* 0x00007400019f7983 */ /* 0x000f280000100800 */
[----:B------:R-:W2:Y:S04]  /*6400*/  LDL R202, [R1+0x78] ;  /* 0x0000780001ca7983 */ /* 0x000ea80000100800 */
[----:B------:R-:W2:Y:S01]  /*6410*/  LDL R203, [R1+0x7c] ;  /* 0x00007c0001cb7983 */ /* 0x000ea20000100800 */
[----:B---3--:R-:W-:-:S03]  /*6420*/  FFMA.FTZ R156, R208, R158, R48 ;  /* 0x0000009ed09c7223 */ /* 0x008fc60000010030 */
[----:B------:R-:W3:Y:S01]  /*6430*/  LDL R208, [R1+0xd8] ;  /* 0x0000d80001d07983 */ /* 0x000ee20000100800 */
[----:B----4-:R-:W-:-:S03]  /*6440*/  FFMA.FTZ R157, R205, R159, R49 ;  /* 0x0000009fcd9d7223 */ /* 0x010fc60000010031 */
[----:B------:R-:W4:Y:S01]  /*6450*/  LDL R205, [R1+0x64] ;  /* 0x0000640001cd7983 */ /* 0x000f220000100800 */
[----:B--2---:R-:W-:-:S03]  /*6460*/  FFMA.FTZ R158, R204, R202, R50 ;  /* 0x000000cacc9e7223 */ /* 0x004fc60000010032 */
[----:B------:R-:W4:Y:S01]  /*6470*/  LDL R204, [R1+0xd4] ;  /* 0x0000d40001cc7983 */ /* 0x000f220000100800 */
[----:B------:R-:W-:Y:S01]  /*6480*/  FFMA.FTZ R159, R201, R203, R51 ;  /* 0x000000cbc99f7223 */ /* 0x000fe20000010033 */
[----:B------:R-:W-:-:S05]  /*6490*/  IMAD.WIDE.U32 R202, R195, 0x10, R248 ;  /* 0x00000010c3ca7825 */ /* 0x000fca00078e00f8 */
[----:B------:R1:W-:Y:S04]  /*64a0*/  STG.E.128 desc[UR6][R202.64], R156 ;  /* 0x0000009cca007986 */ /* 0x0003e8000c101d06 */
[----:B-1----:R-:W2:Y:S04]  /*64b0*/  LDL R202, [R1+0xd0] ;  /* 0x0000d00001ca7983 */ /* 0x002ea80000100800 */
        /* <DEDUP_REMOVED lines=8> */
[----:B------:R-:W-:Y:S01]  /*6540*/  FMUL.FTZ R191, R206, R159 ;  /* 0x0000009fcebf7220 */ /* 0x000fe20000410000 */
[----:B------:R-:W-:-:S04]  /*6550*/  IMAD.WIDE.U32 R192, R185, 0x10, R250 ;  /* 0x00000010b9c07825 */ /* 0x000fc800078e00fa */
[----:B------:R-:W-:Y:S02]  /*6560*/  FFMA.FTZ R159, R191, R209, R210 ;  /* 0x000000d1bf9f7223 */ /* 0x000fe400000100d2 */
[----:B------:R-:W2:Y:S04]  /*6570*/  LDL R210, [R1+0x38] ;  /* 0x0000380001d27983 */ /* 0x000ea80000100800 */
[----:B------:R-:W2:Y:S01]  /*6580*/  LDL R209, [R1+0x3c] ;  /* 0x00003c0001d17983 */ /* 0x000ea20000100800 */
[----:B---3--:R-:W-:-:S03]  /*6590*/  FFMA.FTZ R158, R194, R211, R208 ;  /* 0x000000d3c29e7223 */ /* 0x008fc600000100d0 */
[----:B------:R-:W3:Y:S04]  /*65a0*/  LDL R211, [R1+0xe4] ;  /* 0x0000e40001d37983 */ /* 0x000ee80000100800 */
[----:B------:R-:W3:Y:S01]  /*65b0*/  LDL R208, [R1+0x44] ;  /* 0x0000440001d07983 */ /* 0x000ee20000100800 */
[----:B----4-:R-:W-:-:S03]  /*65c0*/  FFMA.FTZ R157, R195, R205, R204 ;  /* 0x000000cdc39d7223 */ /* 0x010fc600000100cc */
[----:B------:R-:W4:Y:S04]  /*65d0*/  LDL R205, [R1+0xe8] ;  /* 0x0000e80001cd7983 */ /* 0x000f280000100800 */
[----:B------:R-:W4:Y:S01]  /*65e0*/  LDL R204, [R1+0x48] ;  /* 0x0000480001cc7983 */ /* 0x000f220000100800 */
[----:B--2---:R-:W-:-:S03]  /*65f0*/  FFMA.FTZ R156, R201, R203, R202 ;  /* 0x000000cbc99c7223 */ /* 0x004fc600000100ca */
[----:B------:R-:W2:Y:S04]  /*6600*/  LDL R203, [R1+0xec] ;  /* 0x0000ec0001cb7983 */ /* 0x000ea80000100800 */
[----:B------:R1:W-:Y:S04]  /*6610*/  STG.E.128 desc[UR6][R192.64], R156 ;  /* 0x0000009cc0007986 */ /* 0x0003e8000c101d06 */
[----:B------:R-:W2:Y:S04]  /*6620*/  LDL R202, [R1+0x4c] ;  /* 0x00004c0001ca7983 */ /* 0x000ea80000100800 */
        /* <DEDUP_REMOVED lines=9> */
[----:B------:R-:W2:Y:S01]  /*66c0*/  LDL R194, [R1+0x34] ;  /* 0x0000340001c27983 */ /* 0x000ea20000100800 */
[----:B------:R-:W-:Y:S01]  /*66d0*/  FFMA.FTZ R159, R191, R193, R55 ;  /* 0x000000c1bf9f7223 */ /* 0x000fe20000010037 */
[----:B------:R-:W-:-:S05]  /*66e0*/  IMAD.WIDE.U32 R192, R185, 0x10, R248 ;  /* 0x00000010b9c07825 */ /* 0x000fca00078e00f8 */
[----:B------:R1:W-:Y:S04]  /*66f0*/  STG.E.128 desc[UR6][R192.64], R156 ;  /* 0x0000009cc0007986 */ /* 0x0003e8000c101d06 */
[----:B-1----:R-:W3:Y:S01]  /*6700*/  LDL R193, [R1+0xe0] ;  /* 0x0000e00001c17983 */ /* 0x002ee20000100800 */
        /* <DEDUP_REMOVED lines=9> */
[----:B------:R-:W-:Y:S01]  /*67a0*/  FFMA.FTZ R157, R185, R208, R211 ;  /* 0x000000d0b99d7223 */ /* 0x000fe200000100d3 */
[----:B------:R-:W-:Y:S01]  /*67b0*/  FFMA.FTZ R158, R184, R204, R205 ;  /* 0x000000ccb89e7223 */ /* 0x000fe200000100cd */
[----:B------:R-:W-:Y:S01]  /*67c0*/  FFMA.FTZ R159, R181, R202, R203 ;  /* 0x000000cab59f7223 */ /* 0x000fe200000100cb */
[----:B------:R-:W2:Y:S04]  /*67d0*/  LDL R208, [R1+0x2c] ;  /* 0x00002c0001d07983 */ /* 0x000ea80000100800 */
[----:B------:R-:W2:Y:S04]  /*67e0*/  LDL R211, [R1+0xf8] ;  /* 0x0000f80001d37983 */ /* 0x000ea80000100800 */
[----:B------:R-:W2:Y:S04]  /*67f0*/  LDL R205, [R1+0x10] ;  /* 0x0000100001cd7983 */ /* 0x000ea80000100800 */
[----:B------:R-:W2:Y:S04]  /*6800*/  LDL R204, [R1+0x14] ;  /* 0x0000140001cc7983 */ /* 0x000ea80000100800 */
[----:B------:R-:W2:Y:S04]  /*6810*/  LDL R203, [R1+0x18] ;  /* 0x0000180001cb7983 */ /* 0x000ea80000100800 */
[----:B------:R-:W2:Y:S04]  /*6820*/  LDL R202, [R1+0x1c] ;  /* 0x00001c0001ca7983 */ /* 0x000ea80000100800 */
[----:B------:R-:W2:Y:S01]  /*6830*/  LDL R192, [R1+0x108] ;  /* 0x0001080001c07983 */ /* 0x000ea20000100800 */
[----:B---3--:R-:W-:-:S03]  /*6840*/  FFMA.FTZ R156, R191, R201, R193 ;  /* 0x000000c9bf9c7223 */ /* 0x008fc600000100c1 */
[----:B------:R-:W3:Y:S04]  /*6850*/  LDL R201, [R1+0x100] ;  /* 0x0001000001c97983 */ /* 0x000ee80000100800 */
[----:B------:R4:W-:Y:S04]  /*6860*/  STG.E.128 desc[UR6][R182.64], R156 ;  /* 0x0000009cb6007986 */ /* 0x0009e8000c101d06 */
[----:B------:R-:W3:Y:S01]  /*6870*/  LDL R193, [R1+0x4] ;  /* 0x0000040001c17983 */ /* 0x000ee20000100800 */
[----:B----4-:R-:W-:Y:S01]  /*6880*/  FFMA.FTZ R156, R191, R195, R56 ;  /* 0x000000c3bf9c7223 */ /* 0x010fe20000010038 */
[----:B--2---:R-:W-:Y:S01]  /*6890*/  FFMA.FTZ R157, R185, R194, R57 ;  /* 0x000000c2b99d7223 */ /* 0x004fe20000010039 */
[----:B------:R-:W-:Y:S01]  /*68a0*/  FFMA.FTZ R158, R184, R210, R58 ;  /* 0x000000d2b89e7223 */ /* 0x000fe2000001003a */
[----:B------:R-:W-:Y:S01]  /*68b0*/  FFMA.FTZ R159, R181, R209, R59 ;  /* 0x000000d1b59f7223 */ /* 0x000fe2000001003b */
[----:B------:R-:W-:Y:S01]  /*68c0*/  IMAD.WIDE.U32 R182, R171, 0x10, R248 ;  /* 0x00000010abb67825 */ /* 0x000fe200078e00f8 */
[----:B------:R-:W2:Y:S04]  /*68d0*/  LDL R210, [R1+0x28] ;  /* 0x0000280001d27983 */ /* 0x000ea80000100800 */
[----:B------:R1:W-:Y:S04]  /*68e0*/  STG.E.128 desc[UR6][R182.64], R156 ;  /* 0x0000009cb6007986 */ /* 0x0003e8000c101d06 */
[----:B------:R-:W4:Y:S04]  /*68f0*/  LDL R209, [R1+0xfc] ;  /* 0x0000fc0001d17983 */ /* 0x000f280000100800 */
[----:B------:R-:W3:Y:S04]  /*6900*/  LDL R195, [R1] ;  /* 0x0000000001c37983 */ /* 0x000ee80000100800 */
[----:B------:R-:W3:Y:S04]  /*6910*/  LDL R194, [R1+0x104] ;  /* 0x0001040001c27983 */ /* 0x000ee80000100800 */
[----:B------:R-:W3:Y:S01]  /*6920*/  LDL R191, [R1+0x8] ;  /* 0x0000080001bf7983 */ /* 0x000ee20000100800 */
[C---:B-1----:R-:W-:Y:S01]  /*6930*/  FADD.FTZ R156, -R207.reuse, R172 ;  /* 0x000000accf9c7221 */ /* 0x042fe20000010100 */
[----:B------:R-:W-:-:S02]  /*6940*/  FADD.FTZ R157, -R207, R173 ;  /* 0x000000adcf9d7221 */ /* 0x000fc40000010100 */
[----:B------:R-:W3:Y:S04]  /*6950*/  LDL R172, [R1+0x20] ;  /* 0x0000200001ac7983 */ /* 0x000ee80000100800 */
[----:B------:R-:W3:Y:S04]  /*6960*/  LDL R173, [R1+0xf0] ;  /* 0x0000f00001ad7983 */ /* 0x000ee80000100800 */
[----:B------:R-:W3:Y:S04]  /*6970*/  LDL R182, [R1+0xf4] ;  /* 0x0000f40001b67983 */ /* 0x000ee80000100800 */
[----:B------:R-:W3:Y:S01]  /*6980*/  LDL R183, [R1+0x24] ;  /* 0x0000240001b77983 */ /* 0x000ee20000100800 */
[C---:B------:R-:W-:Y:S01]  /*6990*/  FADD.FTZ R158, -R207.reuse, R174 ;  /* 0x000000aecf9e7221 */ /* 0x040fe20000010100 */
[C---:B------:R-:W-:Y:S01]  /*69a0*/  FADD.FTZ R159, -R207.reuse, R175 ;  /* 0x000000afcf9f7221 */ /* 0x040fe20000010100 */
[C---:B------:R-:W-:Y:S01]  /*69b0*/  FMUL.FTZ R181, R206.reuse, R156 ;  /* 0x0000009cceb57220 */ /* 0x040fe20000410000 */
[C---:B------:R-:W-:Y:S01]  /*69c0*/  FMUL.FTZ R175, R206.reuse, R157 ;  /* 0x0000009dceaf7220 */ /* 0x040fe20000410000 */
[C---:B------:R-:W-:Y:S01]  /*69d0*/  FMUL.FTZ R174, R206.reuse, R158 ;  /* 0x0000009eceae7220 */ /* 0x040fe20000410000 */
[----:B------:R-:W-:Y:S01]  /*69e0*/  FMUL.FTZ R171, R206, R159 ;  /* 0x0000009fceab7220 */ /* 0x000fe20000410000 */
[----:B------:R-:W3:Y:S04]  /*69f0*/  LDL R185, [R1+0x10c] ;  /* 0x00010c0001b97983 */ /* 0x000ee80000100800 */
[----:B------:R-:W3:Y:S01]  /*6a00*/  LDL R184, [R1+0xc] ;  /* 0x00000c0001b87983 */ /* 0x000ee20000100800 */
[----:B--2---:R-:W-:Y:S01]  /*6a10*/  FFMA.FTZ R158, R174, R210, R211 ;  /* 0x000000d2ae9e7223 */ /* 0x004fe200000100d3 */
[----:B------:R-:W-:-:S02]  /*6a20*/  FADD.FTZ R176, -R207, R176 ;  /* 0x000000b0cfb07221 */ /* 0x000fc40000010100 */
[----:B------:R-:W2:Y:S04]  /*6a30*/  LDL R211, [R1+0x140] ;  /* 0x0001400001d37983 */ /* 0x000ea80000100800 */
[----:B------:R-:W2:Y:S01]  /*6a40*/  LDL R210, [R1+0x144] ;  /* 0x0001440001d27983 */ /* 0x000ea20000100800 */
[----:B----4-:R-:W-:-:S03]  /*6a50*/  FFMA.FTZ R159, R171, R208, R209 ;  /* 0x000000d0ab9f7223 */ /* 0x010fc600000100d1 */
[----:B------:R-:W4:Y:S04]  /*6a60*/  LDL R209, [R1+0x120] ;  /* 0x0001200001d17983 */ /* 0x000f280000100800 */
[----:B------:R-:W2:Y:S01]  /*6a70*/  LDL R208, [R1+0x124] ;  /* 0x0001240001d07983 */ /* 0x000ea20000100800 */
[----:B---3--:R-:W-:Y:S01]  /*6a80*/  FFMA.FTZ R156, R181, R172, R173 ;  /* 0x000000acb59c7223 */ /* 0x008fe200000100ad */
[----:B------:R-:W-:-:S04]  /*6a90*/  IMAD.WIDE.U32 R172, R161, 0x10, R250 ;  /* 0x00000010a1ac7825 */ /* 0x000fc800078e00fa */
[----:B------:R-:W-:-:S05]  /*6aa0*/  FFMA.FTZ R157, R175, R183, R182 ;  /* 0x000000b7af9d7223 */ /* 0x000fca00000100b6 */
[----:B------:R1:W-:Y:S02]  /*6ab0*/  STG.E.128 desc[UR6][R172.64], R156 ;  /* 0x0000009cac007986 */ /* 0x0003e4000c101d06 */
[----:B-1----:R-:W-:Y:S01]  /*6ac0*/  FFMA.FTZ R156, R181, R205, R60 ;  /* 0x000000cdb59c7223 */ /* 0x002fe2000001003c */
[----:B------:R-:W-:Y:S01]  /*6ad0*/  FFMA.FTZ R157, R175, R204, R61 ;  /* 0x000000ccaf9d7223 */ /* 0x000fe2000001003d */
[----:B------:R-:W-:Y:S01]  /*6ae0*/  FFMA.FTZ R158, R174, R203, R62 ;  /* 0x000000cbae9e7223 */ /* 0x000fe2000001003e */
[----:B------:R-:W-:Y:S01]  /*6af0*/  FFMA.FTZ R159, R171, R202, R63 ;  /* 0x000000caab9f7223 */ /* 0x000fe2000001003f */
[----:B------:R-:W-:Y:S01]  /*6b00*/  IMAD.WIDE.U32 R172, R161, 0x10, R248 ;  /* 0x00000010a1ac7825 */ /* 0x000fe200078e00f8 */
[----:B------:R-:W3:Y:S04]  /*6b10*/  LDL R205, [R1+0x128] ;  /* 0x0001280001cd7983 */ /* 0x000ee80000100800 */
[----:B------:R1:W-:Y:S04]  /*6b20*/  STG.E.128 desc[UR6][R172.64], R156 ;  /* 0x0000009cac007986 */ /* 0x0003e8000c101d06 */
[----:B------:R-:W3:Y:S01]  /*6b30*/  LDL R203, [R1+0x130] ;  /* 0x0001300001cb7983 */ /* 0x000ee20000100800 */
[C---:B------:R-:W-:Y:S01]  /*6b40*/  FADD.FTZ R183, -R207.reuse, R10 ;  /* 0x0000000acfb77221 */ /* 0x040fe20000010100 */
[----:B------:R-:W-:-:S02]  /*6b50*/  FADD.FTZ R182, -R207, R11 ;  /* 0x0000000bcfb67221 */ /* 0x000fc40000010100 */
[----:B------:R-:W3:Y:S01]  /*6b60*/  LDL R204, [R1+0x12c] ;  /* 0x00012c0001cc7983 */ /* 0x000ee20000100800 */
[----:B------:R-:W-:-:S03]  /*6b70*/  FADD.FTZ R181, -R207, R190 ;  /* 0x000000becfb57221 */ /* 0x000fc60000010100 */
[----:B------:R-:W3:Y:S01]  /*6b80*/  LDL R190, [R1+0x13c] ;  /* 0x00013c0001be7983 */ /* 0x000ee20000100800 */
[----:B------:R-:W-:-:S03]  /*6b90*/  FADD.FTZ R174, -R207, R178 ;  /* 0x000000b2cfae7221 */ /* 0x000fc60000010100 */
[----:B------:R-:W3:Y:S01]  /*6ba0*/  LDL R202, [R1+0x134] ;  /* 0x0001340001ca7983 */ /* 0x000ee20000100800 */
[C---:B-1----:R-:W-:Y:S01]  /*6bb0*/  FADD.FTZ R156, -R207.reuse, R162 ;  /* 0x000000a2cf9c7221 */ /* 0x042fe20000010100 */
[----:B------:R-:W-:-:S03]  /*6bc0*/  FADD.FTZ R157, -R207, R163 ;  /* 0x000000a3cf9d7221 */ /* 0x000fc60000010100 */
[C---:B------:R-:W-:Y:S01]  /*6bd0*/  FMUL.FTZ R173, R206.reuse, R156 ;  /* 0x0000009ccead7220 */ /* 0x040fe20000410000 */
[----:B------:R-:W-:-:S03]  /*6be0*/  FMUL.FTZ R172, R206, R157 ;  /* 0x0000009dceac7220 */ /* 0x000fc60000410000 */
[----:B------:R-:W-:Y:S01]  /*6bf0*/  FFMA.FTZ R156, R173, R195, R201 ;  /* 0x000000c3ad9c7223 */ /* 0x000fe200000100c9 */
[----:B------:R-:W-:Y:S01]  /*6c00*/  FFMA.FTZ R157, R172, R193, R194 ;  /* 0x000000c1ac9d7223 */ /* 0x000fe200000100c2 */
[----:B------:R-:W4:Y:S04]  /*6c10*/  LDL R201, [R1+0x110] ;  /* 0x0001100001c97983 */ /* 0x000f280000100800 */
[----:B------:R-:W2:Y:S04]  /*6c20*/  LDL R195, [R1+0x114] ;  /* 0x0001140001c37983 */ /* 0x000ea80000100800 */
[----:B------:R-:W3:Y:S04]  /*6c30*/  LDL R194, [R1+0x118] ;  /* 0x0001180001c27983 */ /* 0x000ee80000100800 */
[----:B------:R-:W3:Y:S01]  /*6c40*/  LDL R193, [R1+0x11c] ;  /* 0x00011c0001c17983 */ /* 0x000ee20000100800 */
[C---:B------:R-:W-:Y:S01]  /*6c50*/  FADD.FTZ R158, -R207.reuse, R164 ;  /* 0x000000a4cf9e7221 */ /* 0x040fe20000010100 */
[----:B------:R-:W-:-:S03]  /*6c60*/  FADD.FTZ R159, -R207, R165 ;  /* 0x000000a5cf9f7221 */ /* 0x000fc60000010100 */
[C---:B------:R-:W-:Y:S01]  /*6c70*/  FMUL.FTZ R171, R206.reuse, R158 ;  /* 0x0000009eceab7220 */ /* 0x040fe20000410000 */
[----:B------:R-:W-:Y:S01]  /*6c80*/  FMUL.FTZ R161, R206, R159 ;  /* 0x0000009fcea17220 */ /* 0x000fe20000410000 */
[----:B------:R-:W-:-:S04]  /*6c90*/  IMAD.WIDE.U32 R162, R160, 0x10, R250 ;  /* 0x00000010a0a27825 */ /* 0x000fc800078e00fa */
[----:B------:R-:W-:Y:S01]  /*6ca0*/  FFMA.FTZ R158, R171, R191, R192 ;  /* 0x000000bfab9e7223 */ /* 0x000fe200000100c0 */
[----:B------:R-:W-:Y:S01]  /*6cb0*/  FFMA.FTZ R159, R161, R184, R185 ;  /* 0x000000b8a19f7223 */ /* 0x000fe200000100b9 */
[----:B------:R-:W-:-:S04]  /*6cc0*/  IMAD.WIDE.U32 R164, R160, 0x10, R248 ;  /* 0x00000010a0a47825 */ /* 0x000fc800078e00f8 */
[----:B------:R1:W-:Y:S01]  /*6cd0*/  STG.E.128 desc[UR6][R162.64], R156 ;  /* 0x0000009ca2007986 */ /* 0x0003e2000c101d06 */
[C---:B------:R-:W-:Y:S01]  /*6ce0*/  FADD.FTZ R185, -R207.reuse, R6 ;  /* 0x00000006cfb97221 */ /* 0x040fe20000010100 */
[C---:B------:R-:W-:Y:S01]  /*6cf0*/  FADD.FTZ R191, -R207.reuse, R9 ;  /* 0x00000009cfbf7221 */ /* 0x040fe20000010100 */
[----:B------:R-:W-:Y:S01]  /*6d00*/  FADD.FTZ R192, -R207, R8 ;  /* 0x00000008cfc07221 */ /* 0x000fe20000010100 */
[----:B-1----:R-:W-:Y:S01]  /*6d10*/  FFMA.FTZ R156, R173, R244, R64 ;  /* 0x000000f4ad9c7223 */ /* 0x002fe20000010040 */
[----:B------:R-:W-:Y:S01]  /*6d20*/  FFMA.FTZ R157, R172, R245, R65 ;  /* 0x000000f5ac9d7223 */ /* 0x000fe20000010041 */
[----:B------:R-:W-:Y:S01]  /*6d30*/  FFMA.FTZ R158, R171, R246, R66 ;  /* 0x000000f6ab9e7223 */ /* 0x000fe20000010042 */
[----:B------:R-:W-:Y:S01]  /*6d40*/  FFMA.FTZ R159, R161, R247, R67 ;  /* 0x000000f7a19f7223 */ /* 0x000fe20000010043 */
[----:B------:R-:W-:-:S04]  /*6d50*/  FADD.FTZ R171, -R207, R5 ;  /* 0x00000005cfab7221 */ /* 0x000fc80000010100 */
[----:B------:R1:W-:Y:S01]  /*6d60*/  STG.E.128 desc[UR6][R164.64], R156 ;  /* 0x0000009ca4007986 */ /* 0x0003e2000c101d06 */
[----:B------:R-:W-:Y:S01]  /*6d70*/  FADD.FTZ R172, -R207, R14 ;  /* 0x0000000ecfac7221 */ /* 0x000fe20000010100 */
[----:B------:R-:W-:-:S04]  /*6d80*/  IMAD.WIDE.U32 R162, R2, 0x10, R250 ;  /* 0x0000001002a27825 */ /* 0x000fc800078e00fa */
[C---:B------:R-:W-:Y:S01]  /*6d90*/  FADD.FTZ R14, -R207.reuse, R23 ;  /* 0x00000017cf0e7221 */ /* 0x040fe20000010100 */
[----:B------:R-:W-:Y:S01]  /*6da0*/  FADD.FTZ R23, -R207, R27 ;  /* 0x0000001bcf177221 */ /* 0x000fe20000010100 */
[----:B------:R-:W-:Y:S01]  /*6db0*/  FMUL.FTZ R11, R206, R171 ;  /* 0x000000abce0b7220 */ /* 0x000fe20000410000 */
[----:B------:R-:W-:-:S04]  /*6dc0*/  IMAD.WIDE.U32 R160, R2, 0x10, R248 ;  /* 0x0000001002a07825 */ /* 0x000fc800078e00f8 */
[C---:B------:R-:W-:Y:S01]  /*6dd0*/  FADD.FTZ R2, -R207.reuse, R15 ;  /* 0x0000000fcf027221 */ /* 0x040fe20000010100 */
[C---:B------:R-:W-:Y:S01]  /*6de0*/  FADD.FTZ R15, -R207.reuse, R24 ;  /* 0x00000018cf0f7221 */ /* 0x040fe20000010100 */
[----:B------:R-:W-:Y:S01]  /*6df0*/  FMUL.FTZ R27, R206, R185 ;  /* 0x000000b9ce1b7220 */ /* 0x000fe20000410000 */
[C---:B-1----:R-:W-:Y:S01]  /*6e00*/  FADD.FTZ R164, -R207.reuse, R3 ;  /* 0x00000003cfa47221 */ /* 0x042fe20000010100 */
[----:B------:R-:W-:-:S03]  /*6e10*/  FADD.FTZ R165, -R207, R4 ;  /* 0x00000004cfa57221 */ /* 0x000fc60000010100 */
[C---:B------:R-:W-:Y:S01]  /*6e20*/  FMUL.FTZ R9, R206.reuse, R164 ;  /* 0x000000a4ce097220 */ /* 0x040fe20000410000 */
[----:B------:R-:W-:Y:S01]  /*6e30*/  FMUL.FTZ R10, R206, R165 ;  /* 0x000000a5ce0a7220 */ /* 0x000fe20000410000 */
[C---:B------:R-:W-:Y:S01]  /*6e40*/  FADD.FTZ R3, -R207.reuse, R16 ;  /* 0x00000010cf037221 */ /* 0x040fe20000010100 */
[C---:B------:R-:W-:Y:S01]  /*6e50*/  FADD.FTZ R4, -R207.reuse, R18 ;  /* 0x00000012cf047221 */ /* 0x040fe20000010100 */
[----:B------:R-:W-:Y:S01]  /*6e60*/  FADD.FTZ R16, -R207, R25 ;  /* 0x00000019cf107221 */ /* 0x000fe20000010100 */
[----:B------:R-:W-:Y:S01]  /*6e70*/  FFMA.FTZ R24, R9, R236, R68 ;  /* 0x000000ec09187223 */ /* 0x000fe20000010044 */
[----:B------:R-:W-:Y:S01]  /*6e80*/  FADD.FTZ R18, -R207, R26 ;  /* 0x0000001acf127221 */ /* 0x000fe20000010100 */
[----:B------:R-:W-:Y:S01]  /*6e90*/  FFMA.FTZ R25, R10, R237, R69 ;  /* 0x000000ed0a197223 */ /* 0x000fe20000010045 */
[----:B------:R-:W-:Y:S01]  /*6ea0*/  FFMA.FTZ R26, R11, R238, R70 ;  /* 0x000000ee0b1a7223 */ /* 0x000fe20000010046 */
[C---:B------:R-:W-:Y:S01]  /*6eb0*/  FADD.FTZ R156, -R207.reuse, R167 ;  /* 0x000000a7cf9c7221 */ /* 0x040fe20000010100 */
[C---:B------:R-:W-:Y:S01]  /*6ec0*/  FADD.FTZ R167, -R207.reuse, R179 ;  /* 0x000000b3cfa77221 */ /* 0x040fe20000010100 */
[C---:B------:R-:W-:Y:S01]  /*6ed0*/  FADD.FTZ R179, -R207.reuse, R189 ;  /* 0x000000bdcfb37221 */ /* 0x040fe20000010100 */
[----:B------:R-:W-:-:S02]  /*6ee0*/  FADD.FTZ R189, -R207, R200 ;  /* 0x000000c8cfbd7221 */ /* 0x000fc40000010100 */
[----:B------:R-:W3:Y:S01]  /*6ef0*/  LDL R200, [R1+0x14c] ;  /* 0x00014c0001c87983 */ /* 0x000ee20000100800 */
[C---:B------:R-:W-:Y:S01]  /*6f00*/  FADD.FTZ R173, -R207.reuse, R13 ;  /* 0x0000000dcfad7221 */ /* 0x040fe20000010100 */
[C---:B------:R-:W-:Y:S01]  /*6f10*/  FADD.FTZ R13, -R207.reuse, R21 ;  /* 0x00000015cf0d7221 */ /* 0x040fe20000010100 */
[----:B------:R-:W-:Y:S01]  /*6f20*/  FADD.FTZ R159, -R207, R170 ;  /* 0x000000aacf9f7221 */ /* 0x000fe20000010100 */
[----:B------:R-:W-:-:S04]  /*6f30*/  IMAD.WIDE.U32 R164, R12, 0x10, R250 ;  /* 0x000000100ca47825 */ /* 0x000fc800078e00fa */
        /* <DEDUP_REMOVED lines=16> */
[----:B----4-:R-:W-:-:S03]  /*7040*/  FFMA.FTZ R8, R9, R240, R201 ;  /* 0x000000f009087223 */ /* 0x010fc600000100c9 */
[----:B------:R-:W4:Y:S01]  /*7050*/  LDL R201, [R1+0x138] ;  /* 0x0001380001c97983 */ /* 0x000f220000100800 */
[----:B--2---:R-:W-:Y:S01]  /*7060*/  FFMA.FTZ R9, R10, R241, R195 ;  /* 0x000000f10a097223 */ /* 0x004fe200000100c3 */
[----:B---3--:R-:W-:Y:S01]  /*7070*/  FFMA.FTZ R10, R11, R242, R194 ;  /* 0x000000f20b0a7223 */ /* 0x008fe200000100c2 */
[C---:B------:R-:W-:Y:S01]  /*7080*/  FFMA.FTZ R11, R27.reuse, R243, R193 ;  /* 0x000000f31b0b7223 */ /* 0x040fe200000100c1 */
[----:B------:R-:W-:-:S04]  /*7090*/  FFMA.FTZ R27, R27, R239, R71 ;  /* 0x000000ef1b1b7223 */ /* 0x000fc80000010047 */
[----:B------:R-:W-:Y:S04]  /*70a0*/  STG.E.128 desc[UR6][R162.64], R8 ;  /* 0x00000008a2007986 */ /* 0x000fe8000c101d06 */
[----:B------:R1:W-:Y:S01]  /*70b0*/  STG.E.128 desc[UR6][R160.64], R24 ;  /* 0x00000018a0007986 */ /* 0x0003e2000c101d06 */
[C---:B------:R-:W-:Y:S01]  /*70c0*/  FMUL.FTZ R195, R206.reuse, R13 ;  /* 0x0000000dcec37220 */ /* 0x040fe20000410000 */
[C---:B------:R-:W-:Y:S01]  /*70d0*/  FMUL.FTZ R194, R206.reuse, R14 ;  /* 0x0000000ecec27220 */ /* 0x040fe20000410000 */
[C---:B-1----:R-:W-:Y:S01]  /*70e0*/  FMUL.FTZ R24, R206.reuse, R192 ;  /* 0x000000c0ce187220 */ /* 0x042fe20000410000 */
[C---:B------:R-:W-:Y:S01]  /*70f0*/  FMUL.FTZ R25, R206.reuse, R191 ;  /* 0x000000bfce197220 */ /* 0x040fe20000410000 */
[----:B------:R-:W-:Y:S02]  /*7100*/  FMUL.FTZ R26, R206, R183 ;  /* 0x000000b7ce1a7220 */ /* 0x000fe40000410000 */
[----:B------:R-:W-:Y:S01]  /*7110*/  FFMA.FTZ R12, R24, R232, R209 ;  /* 0x000000e8180c7223 */ /* 0x000fe200000100d1 */
[----:B------:R-:W-:Y:S01]  /*7120*/  FFMA.FTZ R13, R25, R233, R208 ;  /* 0x000000e9190d7223 */ /* 0x000fe200000100d0 */
[----:B------:R-:W2:Y:S01]  /*7130*/  LDL R209, [R1+0x148] ;  /* 0x0001480001d17983 */ /* 0x000ea20000100800 */
[----:B------:R-:W-:Y:S01]  /*7140*/  FFMA.FTZ R14, R26, R234, R205 ;  /* 0x000000ea1a0e7223 */ /* 0x000fe200000100cd */
[----:B------:R-:W-:-:S02]  /*7150*/  FMUL.FTZ R160, R206, R173 ;  /* 0x000000adcea07220 */ /* 0x000fc40000410000 */
[----:B------:R-:W3:Y:S01]  /*7160*/  LDL R208, [R1+0x150] ;  /* 0x0001500001d07983 */ /* 0x000ee20000100800 */
[----:B------:R-:W-:-:S03]  /*7170*/  FMUL.FTZ R161, R206, R172 ;  /* 0x000000accea17220 */ /* 0x000fc60000410000 */
[----:B------:R-:W3:Y:S01]  /*7180*/  LDL R205, [R1+0x158] ;  /* 0x0001580001cd7983 */ /* 0x000ee20000100800 */
[C---:B------:R-:W-:Y:S01]  /*7190*/  FMUL.FTZ R172, R206.reuse, R23 ;  /* 0x00000017ceac7220 */ /* 0x040fe20000410000 */
[----:B------:R-:W-:Y:S01]  /*71a0*/  FMUL.FTZ R23, R206, R156 ;  /* 0x0000009cce177220 */ /* 0x000fe20000410000 */
[----:B------:R-:W-:Y:S02]  /*71b0*/  FFMA.FTZ R156, R160, R224, R203 ;  /* 0x000000e0a09c7223 */ /* 0x000fe400000100cb */
[----:B------:R-:W3:Y:S01]  /*71c0*/  LDL R203, [R1+0x164] ;  /* 0x0001640001cb7983 */ /* 0x000ee20000100800 */
[C---:B------:R-:W-:Y:S01]  /*71d0*/  FMUL.FTZ R27, R206.reuse, R182 ;  /* 0x000000b6ce1b7220 */ /* 0x040fe20000410000 */
        /* <DEDUP_REMOVED lines=8> */
[C---:B------:R-:W-:Y:S01]  /*7260*/  FMUL.FTZ R163, R206.reuse, R3 ;  /* 0x00000003cea37220 */ /* 0x040fe20000410000 */
[C---:B------:R-:W-:Y:S01]  /*7270*/  FMUL.FTZ R182, R206.reuse, R18 ;  /* 0x00000012ceb67220 */ /* 0x040fe20000410000 */
[C---:B------:R-:W-:Y:S01]  /*7280*/  FMUL.FTZ R18, R206.reuse, R159 ;  /* 0x0000009fce127220 */ /* 0x040fe20000410000 */
[----:B------:R-:W-:Y:S01]  /*7290*/  STG.E.128 desc[UR6][R28.64], R12 ;  /* 0x0000000c1c007986 */ /* 0x000fe2000c101d06 */
[C---:B------:R-:W-:Y:S01]  /*72a0*/  FMUL.FTZ R162, R206.reuse, R2 ;  /* 0x00000002cea27220 */ /* 0x040fe20000410000 */
[C---:B------:R-:W-:Y:S01]  /*72b0*/  FMUL.FTZ R7, R206.reuse, R184 ;  /* 0x000000b8ce077220 */ /* 0x040fe20000410000 */
[----:B------:R-:W-:Y:S01]  /*72c0*/  FMUL.FTZ R8, R206, R185 ;  /* 0x000000b9ce087220 */ /* 0x000fe20000410000 */
[----:B------:R-:W-:Y:S01]  /*72d0*/  FFMA.FTZ R159, R163, R227, R190 ;  /* 0x000000e3a39f7223 */ /* 0x000fe200000100be */
[----:B------:R1:W-:Y:S01]  /*72e0*/  STG.E.128 desc[UR6][R168.64], R24 ;  /* 0x00000018a8007986 */ /* 0x0003e2000c101d06 */
[----:B------:R-:W-:-:S04]  /*72f0*/  IMAD.WIDE.U32 R184, R22, 0x10, R250 ;  /* 0x0000001016b87825 */ /* 0x000fc800078e00fa */
[C---:B------:R-:W-:Y:S01]  /*7300*/  FMUL.FTZ R192, R206.reuse, R19 ;  /* 0x00000013cec07220 */ /* 0x040fe20000410000 */
[C---:B------:R-:W-:Y:S01]  /*7310*/  FMUL.FTZ R173, R206.reuse, R21 ;  /* 0x00000015cead7220 */ /* 0x040fe20000410000 */
[----:B------:R-:W-:Y:S01]  /*7320*/  FMUL.FTZ R198, R206, R4 ;  /* 0x00000004cec67220 */ /* 0x000fe20000410000 */
[----:B------:R-:W-:-:S04]  /*7330*/  IMAD.WIDE.U32 R190, R22, 0x10, R248 ;  /* 0x0000001016be7825 */ /* 0x000fc800078e00f8 */
[C---:B------:R-:W-:Y:S01]  /*7340*/  FMUL.FTZ R21, R206.reuse, R157 ;  /* 0x0000009dce157220 */ /* 0x040fe20000410000 */
[----:B------:R-:W3:Y:S01]  /*7350*/  LDL R22, [R1+0x18c] ;  /* 0x00018c0001167983 */ /* 0x000ee20000100800 */
[C---:B------:R-:W-:Y:S01]  /*7360*/  FMUL.FTZ R19, R206.reuse, R158 ;  /* 0x0000009ece137220 */ /* 0x040fe20000410000 */
[C---:B------:R-:W-:Y:S01]  /*7370*/  FFMA.FTZ R157, R161.reuse, R225, R202 ;  /* 0x000000e1a19d7223 */ /* 0x040fe200000100ca */
[C---:B------:R-:W-:Y:S01]  /*7380*/  FMUL.FTZ R197, R206.reuse, R5 ;  /* 0x00000005cec57220 */ /* 0x040fe20000410000 */
[----:B------:R-:W-:Y:S01]  /*7390*/  FMUL.FTZ R30, R206, R6 ;  /* 0x00000006ce1e7220 */ /* 0x000fe20000410000 */
[----:B------:R-:W-:Y:S01]  /*73a0*/  FFMA.FTZ R160, R160, R220, R76 ;  /* 0x000000dca0a07223 */ /* 0x000fe2000001004c */
[----:B------:R-:W-:Y:S01]  /*73b0*/  FFMA.FTZ R161, R161, R221, R77 ;  /* 0x000000dda1a17223 */ /* 0x000fe2000001004d */
[C---:B------:R-:W-:Y:S01]  /*73c0*/  FMUL.FTZ R183, R206.reuse, R16 ;  /* 0x00000010ceb77220 */ /* 0x040fe20000410000 */
[C---:B------:R-:W-:Y:S01]  /*73d0*/  FMUL.FTZ R187, R206.reuse, R20 ;  /* 0x00000014cebb7220 */ /* 0x040fe20000410000 */
[----:B------:R-:W-:Y:S01]  /*73e0*/  FMUL.FTZ R9, R206, R188 ;  /* 0x000000bcce097220 */ /* 0x000fe20000410000 */
[----:B------:R-:W3:Y:S01]  /*73f0*/  LDL R204, [R1+0x160] ;  /* 0x0001600001cc7983 */ /* 0x000ee20000100800 */
[----:B-1----:R-:W-:-:S03]  /*7400*/  FFMA.FTZ R27, R195, R219, R200 ;  /* 0x000000dbc31b7223 */ /* 0x002fc600000100c8 */
[----:B------:R-:W3:Y:S01]  /*7410*/  LDL R200, [R1+0x170] ;  /* 0x0001700001c87983 */ /* 0x000ee20000100800 */
[----:B------:R-:W-:Y:S01]  /*7420*/  FFMA.FTZ R163, R163, R223, R79 ;  /* 0x000000dfa3a37223 */ /* 0x000fe2000001004f */
[C---:B------:R-:W-:Y:S01]  /*7430*/  FMUL.FTZ R16, R206.reuse, R174 ;  /* 0x000000aece107220 */ /* 0x040fe20000410000 */
[C---:B------:R-:W-:Y:S01]  /*7440*/  FMUL.FTZ R4, R206.reuse, R175 ;  /* 0x000000afce047220 */ /* 0x040fe20000410000 */
[C---:B------:R-:W-:Y:S01]  /*7450*/  FMUL.FTZ R5, R206.reuse, R176 ;  /* 0x000000b0ce057220 */ /* 0x040fe20000410000 */
[C---:B------:R-:W-:Y:S01]  /*7460*/  FMUL.FTZ R2, R206.reuse, R177 ;  /* 0x000000b1ce027220 */ /* 0x040fe20000410000 */
[----:B------:R-:W3:Y:S01]  /*7470*/  LDL R202, [R1+0x168] ;  /* 0x0001680001ca7983 */ /* 0x000ee20000100800 */
[----:B------:R-:W-:Y:S01]  /*7480*/  FMUL.FTZ R20, R206, R189 ;  /* 0x000000bdce147220 */ /* 0x000fe20000410000 */
[----:B------:R-:W-:-:S04]  /*7490*/  IMAD.WIDE.U32 R174, R17, 0x10, R250 ;  /* 0x0000001011ae7825 */ /* 0x000fc800078e00fa */
[C---:B------:R-:W-:Y:S01]  /*74a0*/  FFMA.FTZ R24, R198.reuse, R216, R211 ;  /* 0x000000d8c6187223 */ /* 0x040fe200000100d3 */
[----:B------:R-:W-:Y:S01]  /*74b0*/  FFMA.FTZ R25, R197, R217, R210 ;  /* 0x000000d9c5197223 */ /* 0x000fe200000100d2 */
[----:B------:R-:W-:Y:S01]  /*74c0*/  FFMA.FTZ R28, R198, R212, R80 ;  /* 0x000000d4c61c7223 */ /* 0x000fe20000010050 */
[----:B------:R-:W-:-:S04]  /*74d0*/  IMAD.WIDE.U32 R12, R31, 0x10, R250 ;  /* 0x000000101f0c7825 */ /* 0x000fc800078e00fa */
[----:B------:R-:W-:Y:S01]  /*74e0*/  FFMA.FTZ R29, R197, R213, R81 ;  /* 0x000000d5c51d7223 */ /* 0x000fe20000010051 */
[----:B------:R-:W3:Y:S01]  /*74f0*/  LDL R198, [R1+0x178] ;  /* 0x0001780001c67983 */ /* 0x000ee20000100800 */
[----:B------:R-:W-:-:S04]  /*7500*/  IMAD.WIDE.U32 R176, R31, 0x10, R248 ;  /* 0x000000101fb07825 */ /* 0x000fc800078e00f8 */
[----:B------:R-:W-:Y:S01]  /*7510*/  FFMA.FTZ R31, R195, R215, R83 ;  /* 0x000000d7c31f7223 */ /* 0x000fe20000010053 */
[----:B------:R-:W3:Y:S01]  /*7520*/  LDL R197, [R1+0x17c] ;  /* 0x00017c0001c57983 */ /* 0x000ee20000100800 */
[----:B------:R-:W-:-:S04]  /*7530*/  IMAD.WIDE.U32 R188, R17, 0x10, R248 ;  /* 0x0000001011bc7825 */ /* 0x000fc800078e00f8 */
[C---:B------:R-:W-:Y:S01]  /*7540*/  FMUL.FTZ R6, R206.reuse, R178 ;  /* 0x000000b2ce067220 */ /* 0x040fe20000410000 */
[----:B------:R-:W3:Y:S01]  /*7550*/  LDL R195, [R1+0x180] ;  /* 0x0001800001c37983 */ /* 0x000ee20000100800 */
[C---:B------:R-:W-:Y:S01]  /*7560*/  FMUL.FTZ R10, R206.reuse, R179 ;  /* 0x000000b3ce0a7220 */ /* 0x040fe20000410000 */
[----:B------:R-:W-:Y:S01]  /*7570*/  FMUL.FTZ R11, R206, R181 ;  /* 0x000000b5ce0b7220 */ /* 0x000fe20000410000 */
[----:B------:R-:W-:Y:S01]  /*7580*/  IMAD.WIDE.U32 R178, R180, 0x10, R248 ;  /* 0x00000010b4b27825 */ /* 0x000fe200078e00f8 */
[----:B------:R-:W3:Y:S03]  /*7590*/  LDL R17, [R1+0x194] ;  /* 0x0001940001117983 */ /* 0x000ee60000100800 */
[----:B------:R-:W-:-:S04]  /*75a0*/  IMAD.WIDE.U32 R168, R186, 0x10, R250 ;  /* 0x00000010baa87825 */ /* 0x000fc800078e00fa */
[C---:B----4-:R-:W-:Y:S01]  /*75b0*/  FFMA.FTZ R158, R162.reuse, R226, R201 ;  /* 0x000000e2a29e7223 */ /* 0x050fe200000100c9 */
[----:B------:R-:W-:Y:S01]  /*75c0*/  FFMA.FTZ R162, R162, R222, R78 ;  /* 0x000000dea2a27223 */ /* 0x000fe2000001004e */
[----:B------:R-:W4:Y:S04]  /*75d0*/  LDL R201, [R1+0x16c] ;  /* 0x00016c0001c97983 */ /* 0x000f280000100800 */
[----:B------:R1:W-:Y:S04]  /*75e0*/  STG.E.128 desc[UR6][R164.64], R156 ;  /* 0x0000009ca4007986 */ /* 0x0003e8000c101d06 */
[----:B------:R0:W-:Y:S01]  /*75f0*/  STG.E.128 desc[UR6][R170.64], R160 ;  /* 0x000000a0aa007986 */ /* 0x0001e2000c101d06 */
[----:B-1----:R-:W-:Y:S01]  /*7600*/  FFMA.FTZ R159, R182, R155, R199 ;  /* 0x0000009bb69f7223 */ /* 0x002fe200000100c7 */
[----:B------:R-:W-:-:S02]  /*7610*/  FFMA.FTZ R157, R193, R153, R207 ;  /* 0x00000099c19d7223 */ /* 0x000fc400000100cf */
[----:B------:R-:W4:Y:S01]  /*7620*/  LDL R199, [R1+0x174] ;  /* 0x0001740001c77983 */ /* 0x000f220000100800 */
[----:B0-----:R-:W-:Y:S01]  /*7630*/  FFMA.FTZ R160, R194, R128, R84 ;  /* 0x00000080c2a07223 */ /* 0x001fe20000010054 */
[----:B------:R-:W-:Y:S01]  /*7640*/  FFMA.FTZ R161, R193, R129, R85 ;  /* 0x00000081c1a17223 */ /* 0x000fe20000010055 */
[----:B------:R-:W-:Y:S01]  /*7650*/  FFMA.FTZ R162, R183, R130, R86 ;  /* 0x00000082b7a27223 */ /* 0x000fe20000010056 */
[----:B------:R-:W-:Y:S01]  /*7660*/  FFMA.FTZ R163, R182, R131, R87 ;  /* 0x00000083b6a37223 */ /* 0x000fe20000010057 */
[----:B------:R-:W4:Y:S01]  /*7670*/  LDL R193, [R1+0x188] ;  /* 0x0001880001c17983 */ /* 0x000f220000100800 */
[----:B------:R-:W-:-:S04]  /*7680*/  IMAD.WIDE.U32 R164, R180, 0x10, R250 ;  /* 0x00000010b4a47825 */ /* 0x000fc800078e00fa */
[C---:B--2---:R-:W-:Y:S01]  /*7690*/  FFMA.FTZ R26, R30.reuse, R218, R209 ;  /* 0x000000da1e1a7223 */ /* 0x044fe200000100d1 */
[----:B------:R-:W-:Y:S01]  /*76a0*/  FFMA.FTZ R30, R30, R214, R82 ;  /* 0x000000d61e1e7223 */ /* 0x000fe20000010052 */
[----:B---3--:R-:W-:-:S03]  /*76b0*/  FFMA.FTZ R156, R194, R152, R208 ;  /* 0x00000098c29c7223 */ /* 0x008fc600000100d0 */
[----:B------:R0:W-:Y:S01]  /*76c0*/  STG.E.128 desc[UR6][R174.64], R24 ;  /* 0x00000018ae007986 */ /* 0x0001e2000c101d06 */
[----:B------:R-:W-:-:S03]  /*76d0*/  FFMA.FTZ R158, R183, R154, R205 ;  /* 0x0000009ab79e7223 */ /* 0x000fc600000100cd */
[----:B------:R1:W-:Y:S01]  /*76e0*/  STG.E.128 desc[UR6][R188.64], R28 ;  /* 0x0000001cbc007986 */ /* 0x0003e2000c101d06 */
[----:B------:R-:W-:-:S03]  /*76f0*/  IMAD.WIDE.U32 R180, R186, 0x10, R248 ;  /* 0x00000010bab47825 */ /* 0x000fc600078e00f8 */
[----:B------:R-:W2:Y:S04]  /*7700*/  LDL R194, [R1+0x184] ;  /* 0x0001840001c27983 */ /* 0x000ea80000100800 */
[----:B------:R-:W-:Y:S04]  /*7710*/  STG.E.128 desc[UR6][R184.64], R156 ;  /* 0x0000009cb8007986 */ /* 0x000fe8000c101d06 */
[----:B------:R3:W-:Y:S01]  /*7720*/  STG.E.128 desc[UR6][R190.64], R160 ;  /* 0x000000a0be007986 */ /* 0x0007e2000c101d06 */
[----:B0-----:R-:W-:-:S03]  /*7730*/  FFMA.FTZ R25, R187, R149, R203 ;  /* 0x00000095bb197223 */ /* 0x001fc600000100cb */
[----:B------:R-:W2:Y:S01]  /*7740*/  LDL R186, [R1+0x1a4] ;  /* 0x0001a40001ba7983 */ /* 0x000ea20000100800 */
[----:B-1----:R-:W-:-:S03]  /*7750*/  FFMA.FTZ R29, R187, R125, R89 ;  /* 0x0000007dbb1d7223 */ /* 0x002fc60000010059 */
[----:B------:R-:W2:Y:S04]  /*7760*/  LDL R189, [R1+0x198] ;  /* 0x0001980001bd7983 */ /* 0x000ea80000100800 */
[----:B------:R-:W2:Y:S04]  /*7770*/  LDL R188, [R1+0x19c] ;  /* 0x00019c0001bc7983 */ /* 0x000ea80000100800 */
[----:B------:R-:W2:Y:S04]  /*7780*/  LDL R187, [R1+0x1a0] ;  /* 0x0001a00001bb7983 */ /* 0x000ea80000100800 */
[----:B---3--:R-:W3:Y:S04]  /*7790*/  LDL R190, [R1+0x190] ;  /* 0x0001900001be7983 */ /* 0x008ee80000100800 */
[----:B------:R-:W3:Y:S04]  /*77a0*/  LDL R185, [R1+0x1a8] ;  /* 0x0001a80001b97983 */ /* 0x000ee80000100800 */
[----:B------:R-:W3:Y:S01]  /*77b0*/  LDL R184, [R1+0x1ac] ;  /* 0x0001ac0001b87983 */ /* 0x000ee20000100800 */
[----:B------:R-:W-:Y:S01]  /*77c0*/  FFMA.FTZ R160, R23, R120, R92 ;  /* 0x0000007817a07223 */ /* 0x000fe2000001005c */
[----:B------:R-:W-:Y:S01]  /*77d0*/  FFMA.FTZ R175, R5, R143, R22 ;  /* 0x0000008f05af7223 */ /* 0x000fe20000010016 */
[----:B------:R-:W-:-:S02]  /*77e0*/  FFMA.FTZ R156, R23, R144, R200 ;  /* 0x00000090179c7223 */ /* 0x000fc400000100c8 */
[----:B------:R-:W0:Y:S01]  /*77f0*/  LDC.64 R22, c[0x0][0x380] ;  /* 0x0000e000ff167b82 */ /* 0x000e220000000a00 */
[C---:B------:R-:W-:Y:S01]  /*7800*/  FFMA.FTZ R24, R192.reuse, R148, R204 ;  /* 0x00000094c0187223 */ /* 0x040fe200000100cc */
[----:B------:R-:W-:Y:S01]  /*7810*/  FFMA.FTZ R28, R192, R124, R88 ;  /* 0x0000007cc01c7223 */ /* 0x000fe20000010058 */
[C---:B------:R-:W-:Y:S01]  /*7820*/  FFMA.FTZ R30, R173.reuse, R126, R90 ;  /* 0x0000007ead1e7223 */ /* 0x040fe2000001005a */
[----:B------:R-:W-:Y:S01]  /*7830*/  FFMA.FTZ R26, R173, R150, R202 ;  /* 0x00000096ad1a7223 */ /* 0x000fe200000100ca */
[----:B------:R-:W-:Y:S01]  /*7840*/  FFMA.FTZ R31, R172, R127, R91 ;  /* 0x0000007fac1f7223 */ /* 0x000fe2000001005b */
[----:B------:R-:W-:-:S04]  /*7850*/  IMAD.WIDE.U32 R14, R166, 0x10, R250 ;  /* 0x00000010a60e7825 */ /* 0x000fc800078e00fa */
[----:B------:R-:W-:Y:S01]  /*7860*/  FMUL.FTZ R3, R206, R167 ;  /* 0x000000a7ce037220 */ /* 0x000fe20000410000 */
[----:B------:R-:W1:Y:S01]  /*7870*/  S2R R252, SR_TID.X ;  /* 0x0000000000fc7919 */ /* 0x000e620000002100 */
[----:B------:R-:W-:Y:S01]  /*7880*/  FFMA.FTZ R158, R19, R146, R198 ;  /* 0x00000092139e7223 */ /* 0x000fe200000100c6 */
[----:B------:R-:W-:Y:S01]  /*7890*/  FFMA.FTZ R159, R18, R147, R197 ;  /* 0x00000093129f7223 */ /* 0x000fe200000100c5 */
[----:B------:R-:W-:-:S04]  /*78a0*/  IMAD.WIDE.U32 R166, R166, 0x10, R248 ;  /* 0x00000010a6a67825 */ /* 0x000fc800078e00f8 */
[----:B------:R-:W-:Y:S01]  /*78b0*/  FFMA.FTZ R161, R21, R121, R93 ;  /* 0x0000007915a17223 */ /* 0x000fe2000001005d */
[----:B------:R-:W-:Y:S01]  /*78c0*/  FFMA.FTZ R162, R19, R122, R94 ;  /* 0x0000007a13a27223 */ /* 0x000fe2000001005e */
[----:B------:R-:W-:Y:S01]  /*78d0*/  FFMA.FTZ R163, R18, R123, R95 ;  /* 0x0000007b12a37223 */ /* 0x000fe2000001005f */
[----:B------:R-:W-:-:S04]  /*78e0*/  IMAD.WIDE.U32 R170, R196, 0x10, R250 ;  /* 0x00000010c4aa7825 */ /* 0x000fc800078e00fa */
[----:B------:R-:W-:Y:S01]  /*78f0*/  FFMA.FTZ R17, R6, R137, R17 ;  /* 0x0000008906117223 */ /* 0x000fe20000010011 */
[----:B------:R-:W-:Y:S01]  /*7900*/  IMAD.WIDE.U32 R182, R196, 0x10, R248 ;  /* 0x00000010c4b67825 */ /* 0x000fe200078e00f8 */
[----:B0-----:R-:W-:-:S04]  /*7910*/  LEA R0, R22, R0, 0x2 ;  /* 0x0000000016007211 */ /* 0x001fc800078e10ff */
[----:B------:R-:W-:Y:S02]  /*7920*/  ISETP.GE.AND P2, PT, R0, R23, PT ;  /* 0x000000170000720c */ /* 0x000fe40003f46270 */
[----:B-1----:R-:W-:Y:S01]  /*7930*/  LOP3.LUT R252, R252, 0x1f, RZ, 0xc0, !PT ;  /* 0x0000001ffcfc7812 */ /* 0x002fe200078ec0ff */
[----:B----4-:R-:W-:Y:S01]  /*7940*/  FFMA.FTZ R27, R172, R151, R201 ;  /* 0x00000097ac1b7223 */ /* 0x010fe200000100c9 */
[----:B------:R-:W-:-:S04]  /*7950*/  FFMA.FTZ R172, R3, R140, R195 ;  /* 0x0000008c03ac7223 */ /* 0x000fc800000100c3 */
[----:B------:R0:W-:Y:S04]  /*7960*/  STG.E.128 desc[UR6][R12.64], R24 ;  /* 0x000000180c007986 */ /* 0x0001e8000c101d06 */
[----:B------:R1:W-:Y:S01]  /*7970*/  STG.E.128 desc[UR6][R176.64], R28 ;  /* 0x0000001cb0007986 */ /* 0x0003e2000c101d06 */
[----:B------:R-:W-:Y:S01]  /*7980*/  FFMA.FTZ R157, R21, R145, R199 ;  /* 0x00000091159d7223 */ /* 0x000fe200000100c7 */
[----:B0-----:R-:W-:Y:S01]  /*7990*/  FFMA.FTZ R12, R3, R116, R96 ;  /* 0x00000074030c7223 */ /* 0x001fe20000010060 */
[----:B------:R-:W-:-:S03]  /*79a0*/  FFMA.FTZ R13, R16, R117, R97 ;  /* 0x00000075100d7223 */ /* 0x000fc60000010061 */
[----:B------:R0:W-:Y:S01]  /*79b0*/  STG.E.128 desc[UR6][R14.64], R156 ;  /* 0x0000009c0e007986 */ /* 0x0001e2000c101d06 */
[----:B------:R-:W-:Y:S01]  /*79c0*/  FFMA.FTZ R174, R4, R142, R193 ;  /* 0x0000008e04ae7223 */ /* 0x000fe200000100c1 */
[----:B------:R-:W-:Y:S01]  /*79d0*/  FFMA.FTZ R24, R2, R112, R100 ;  /* 0x0000007002187223 */ /* 0x000fe20000010064 */
[----:B------:R-:W-:Y:S01]  /*79e0*/  FFMA.FTZ R25, R6, R113, R101 ;  /* 0x0000007106197223 */ /* 0x000fe20000010065 */
[----:B------:R-:W-:Y:S01]  /*79f0*/  FFMA.FTZ R26, R10, R114, R102 ;  /* 0x000000720a1a7223 */ /* 0x000fe20000010066 */
[----:B------:R-:W-:Y:S01]  /*7a00*/  FFMA.FTZ R27, R11, R115, R103 ;  /* 0x000000730b1b7223 */ /* 0x000fe20000010067 */
[----:B-1----:R-:W-:Y:S01]  /*7a10*/  FFMA.FTZ R28, R7, R108, R104 ;  /* 0x0000006c071c7223 */ /* 0x002fe20000010068 */
[----:B------:R1:W-:Y:S01]  /*7a20*/  STG.E.128 desc[UR6][R166.64], R160 ;  /* 0x000000a0a6007986 */ /* 0x0003e2000c101d06 */
[----:B------:R-:W-:Y:S01]  /*7a30*/  FFMA.FTZ R29, R8, R109, R105 ;  /* 0x0000006d081d7223 */ /* 0x000fe20000010069 */
[----:B------:R-:W-:Y:S01]  /*7a40*/  FFMA.FTZ R30, R9, R110, R106 ;  /* 0x0000006e091e7223 */ /* 0x000fe2000001006a */
[----:B------:R-:W-:Y:S01]  /*7a50*/  FFMA.FTZ R31, R20, R111, R107 ;  /* 0x0000006f141f7223 */ /* 0x000fe2000001006b */
[----:B0-----:R-:W-:Y:S01]  /*7a60*/  FFMA.FTZ R14, R4, R118, R98 ;  /* 0x00000076040e7223 */ /* 0x001fe20000010062 */
[----:B------:R-:W-:Y:S01]  /*7a70*/  FFMA.FTZ R15, R5, R119, R99 ;  /* 0x00000077050f7223 */ /* 0x000fe20000010063 */
[----:B--2---:R-:W-:-:S05]  /*7a80*/  FFMA.FTZ R173, R16, R141, R194 ;  /* 0x0000008d10ad7223 */ /* 0x004fca00000100c2 */
[----:B------:R1:W-:Y:S04]  /*7a90*/  STG.E.128 desc[UR6][R164.64], R172 ;  /* 0x000000aca4007986 */ /* 0x0003e8000c101d06 */
[----:B------:R1:W-:Y:S01]  /*7aa0*/  STG.E.128 desc[UR6][R178.64], R12 ;  /* 0x0000000cb2007986 */ /* 0x0003e2000c101d06 */
[----:B------:R-:W-:Y:S01]  /*7ab0*/  FFMA.FTZ R5, R8, R133, R186 ;  /* 0x0000008508057223 */ /* 0x000fe200000100ba */
[----:B------:R-:W-:Y:S01]  /*7ac0*/  FFMA.FTZ R18, R10, R138, R189 ;  /* 0x0000008a0a127223 */ /* 0x000fe200000100bd */
[----:B------:R-:W-:Y:S01]  /*7ad0*/  FFMA.FTZ R19, R11, R139, R188 ;  /* 0x0000008b0b137223 */ /* 0x000fe200000100bc */
[----:B------:R-:W-:Y:S01]  /*7ae0*/  FFMA.FTZ R4, R7, R132, R187 ;  /* 0x0000008407047223 */ /* 0x000fe200000100bb */
[----:B---3--:R-:W-:Y:S01]  /*7af0*/  FFMA.FTZ R16, R2, R136, R190 ;  /* 0x0000008802107223 */ /* 0x008fe200000100be */
[----:B------:R-:W-:-:S04]  /*7b00*/  FFMA.FTZ R6, R9, R134, R185 ;  /* 0x0000008609067223 */ /* 0x000fc800000100b9 */
[----:B------:R1:W-:Y:S01]  /*7b10*/  STG.E.128 desc[UR6][R168.64], R16 ;  /* 0x00000010a8007986 */ /* 0x0003e2000c101d06 */
[----:B------:R-:W-:-:S03]  /*7b20*/  FFMA.FTZ R7, R20, R135, R184 ;  /* 0x0000008714077223 */ /* 0x000fc600000100b8 */
[----:B------:R1:W-:Y:S04]  /*7b30*/  STG.E.128 desc[UR6][R180.64], R24 ;  /* 0x00000018b4007986 */ /* 0x0003e8000c101d06 */
[----:B------:R1:W-:Y:S04]  /*7b40*/  STG.E.128 desc[UR6][R170.64], R4 ;  /* 0x00000004aa007986 */ /* 0x0003e8000c101d06 */
[----:B------:R1:W-:Y:S01]  /*7b50*/  STG.E.128 desc[UR6][R182.64], R28 ;  /* 0x0000001cb6007986 */ /* 0x0003e2000c101d06 */
[----:B------:R-:W-:Y:S05]  /*7b60*/  @!P2 BRA `(.L_x_39439) ;  /* 0xffffffa40088a947 */ /* 0x000fea000383ffff */
[----:B------:R-:W-:Y:S05]  /*7b70*/  EXIT ;  /* 0x000000000000794d */ /* 0x000fea0003800000 */
.L_x_39438:
        /* <DEDUP_REMOVED lines=8> */
.L_x_39441:
[----:B------:R-:W-:Y:S05]  /*7c00*/  BSYNC B0 ;  /* 0x0000000000007941 */ /* 0x000fea0003800000 */
.L_x_39440:
        /* <DEDUP_REMOVED lines=9> */
.L_x_39442:
[----:B------:R-:W-:Y:S02]  /*7ca0*/  HFMA2 R158, -RZ, RZ, 0, 2.384185791015625e-07 ;  /* 0x00000004ff9e7431 */ /* 0x000fe400000001ff */
[----:B------:R-:W-:Y:S01]  /*7cb0*/  FADD.FTZ R159, R159, R156 ;  /* 0x0000009c9f9f7221 */ /* 0x000fe20000010000 */
[----:B------:R-:W-:-:S04]  /*7cc0*/  MOV R156, 0xffffffff ;  /* 0xffffffff009c7802 */ /* 0x000fc80000000f00 */
[----:B------:R-:W-:-:S07]  /*7cd0*/  MOV R207, R159 ;  /* 0x0000009f00cf7202 */ /* 0x000fce0000000f00 */
[----:B------:R-:W-:Y:S05]  /*7ce0*/  WARPSYNC.COLLECTIVE R156, `(.L_x_39443) ;  /* 0x000000009c087348 */ /* 0x000fea0003c00000 */
[----:B------:R0:W1:Y:S02]  /*7cf0*/  SHFL.BFLY P3, R156, R207, R158, R157 ;  /* 0x0c00009ecf9c7389 */ /* 0x000064000006009d */
[----:B01----:R-:W-:Y:S05]  /*7d00*/  ENDCOLLECTIVE ;  /* 0x000000000000791b */ /* 0x003fea0003800000 */
.L_x_39443:
[----:B------:R-:W-:Y:S02]  /*7d10*/  HFMA2 R158, -RZ, RZ, 0, 4.76837158203125e-07 ;  /* 0x00000008ff9e7431 */ /* 0x000fe400000001ff */
[----:B------:R-:W-:Y:S01]  /*7d20*/  FADD.FTZ R159, R159, R156 ;  /* 0x0000009c9f9f7221 */ /* 0x000fe20000010000 */
[----:B------:R-:W-:-:S04]  /*7d30*/  MOV R156, 0xffffffff ;  /* 0xffffffff009c7802 */ /* 0x000fc80000000f00 */
[----:B------:R-:W-:-:S07]  /*7d40*/  MOV R207, R159 ;  /* 0x0000009f00cf7202 */ /* 0x000fce0000000f00 */
[----:B------:R-:W-:Y:S05]  /*7d50*/  WARPSYNC.COLLECTIVE R156, `(.L_x_39444) ;  /* 0x000000009c087348 */ /* 0x000fea0003c00000 */
[----:B------:R0:W1:Y:S02]  /*7d60*/  SHFL.BFLY P3, R156, R207, R158, R157 ;  /* 0x0c00009ecf9c7389 */ /* 0x000064000006009d */
[----:B01----:R-:W-:Y:S05]  /*7d70*/  ENDCOLLECTIVE ;  /* 0x000000000000791b */ /* 0x003fea0003800000 */
.L_x_39444:
[----:B------:R-:W-:Y:S02]  /*7d80*/  HFMA2 R158, -RZ, RZ, 0, 9.5367431640625e-07 ;  /* 0x00000010ff9e7431 */ /* 0x000fe400000001ff */
[----:B------:R-:W-:Y:S01]  /*7d90*/  FADD.FTZ R159, R159, R156 ;  /* 0x0000009c9f9f7221 */ /* 0x000fe20000010000 */
[----:B------:R-:W-:-:S04]  /*7da0*/  MOV R156, 0xffffffff ;  /* 0xffffffff009c7802 */ /* 0x000fc80000000f00 */
[----:B------:R-:W-:-:S07]  /*7db0*/  MOV R207, R159 ;  /* 0x0000009f00cf7202 */ /* 0x000fce0000000f00 */
[----:B------:R-:W-:Y:S05]  /*7dc0*/  WARPSYNC.COLLECTIVE R156, `(.L_x_39445) ;  /* 0x000000009c087348 */ /* 0x000fea0003c00000 */
[----:B------:R0:W1:Y:S02]  /*7dd0*/  SHFL.BFLY P3, R156, R207, R158, R157 ;  /* 0x0c00009ecf9c7389 */ /* 0x000064000006009d */
[----:B01----:R-:W-:Y:S05]  /*7de0*/  ENDCOLLECTIVE ;  /* 0x000000000000791b */ /* 0x003fea0003800000 */
.L_x_39445:
        /* <DEDUP_REMOVED lines=137> */
.L_x_39446:
[----:B------:R-:W-:Y:S02]  /*8680*/  HFMA2 R158, -RZ, RZ, 0, 1.1920928955078125e-07 ;  /* 0x00000002ff9e7431 */ /* 0x000fe400000001ff */
[----:B------:R-:W-:Y:S01]  /*8690*/  FADD.FTZ R206, R206, R156 ;  /* 0x0000009ccece7221 */ /* 0x000fe20000010000 */
[----:B------:R-:W-:-:S04]  /*86a0*/  MOV R156, 0xffffffff ;  /* 0xffffffff009c7802 */ /* 0x000fc80000000f00 */
[----:B------:R-:W-:-:S07]  /*86b0*/  MOV R207, R206 ;  /* 0x000000ce00cf7202 */ /* 0x000fce0000000f00 */
[----:B------:R-:W-:Y:S05]  /*86c0*/  WARPSYNC.COLLECTIVE R156, `(.L_x_39447) ;  /* 0x000000009c087348 */ /* 0x000fea0003c00000 */
[----:B------:R0:W1:Y:S02]  /*86d0*/  SHFL.BFLY P3, R156, R207, R158, R157 ;  /* 0x0c00009ecf9c7389 */ /* 0x000064000006009d */
[----:B01----:R-:W-:Y:S05]  /*86e0*/  ENDCOLLECTIVE ;  /* 0x000000000000791b */ /* 0x003fea0003800000 */
.L_x_39447:
[----:B------:R-:W-:Y:S02]  /*86f0*/  HFMA2 R158, -RZ, RZ, 0, 2.384185791015625e-07 ;  /* 0x00000004ff9e7431 */ /* 0x000fe400000001ff */
[----:B------:R-:W-:Y:S01]  /*8700*/  FADD.FTZ R206, R206, R156 ;  /* 0x0000009ccece7221 */ /* 0x000fe20000010000 */
[----:B------:R-:W-:-:S04]  /*8710*/  MOV R156, 0xffffffff ;  /* 0xffffffff009c7802 */ /* 0x000fc80000000f00 */
[----:B------:R-:W-:-:S07]  /*8720*/  MOV R207, R206 ;  /* 0x000000ce00cf7202 */ /* 0x000fce0000000f00 */
[----:B------:R-:W-:Y:S05]  /*8730*/  WARPSYNC.COLLECTIVE R156, `(.L_x_39448) ;  /* 0x000000009c087348 */ /* 0x000fea0003c00000 */
[----:B------:R0:W1:Y:S02]  /*8740*/  SHFL.BFLY P3, R156, R207, R158, R157 ;  /* 0x0c00009ecf9c7389 */ /* 0x000064000006009d */
[----:B01----:R-:W-:Y:S05]  /*8750*/  ENDCOLLECTIVE ;  /* 0x000000000000791b */ /* 0x003fea0003800000 */
.L_x_39448:
[----:B------:R-:W-:Y:S02]  /*8760*/  HFMA2 R158, -RZ, RZ, 0, 4.76837158203125e-07 ;  /* 0x00000008ff9e7431 */ /* 0x000fe400000001ff */
[----:B------:R-:W-:Y:S01]  /*8770*/  FADD.FTZ R206, R206, R156 ;  /* 0x0000009ccece7221 */ /* 0x000fe20000010000 */
[----:B------:R-:W-:-:S04]  /*8780*/  MOV R156, 0xffffffff ;  /* 0xffffffff009c7802 */ /* 0x000fc80000000f00 */
[----:B------:R-:W-:-:S07]  /*8790*/  MOV R207, R206 ;  /* 0x000000ce00cf7202 */ /* 0x000fce0000000f00 */
[----:B------:R-:W-:Y:S05]  /*87a0*/  WARPSYNC.COLLECTIVE R156, `(.L_x_39449) ;  /* 0x000000009c087348 */ /* 0x000fea0003c00000 */
[----:B------:R0:W1:Y:S02]  /*87b0*/  SHFL.BFLY P3, R156, R207, R158, R157 ;  /* 0x0c00009ecf9c7389 */ /* 0x000064000006009d */
[----:B01----:R-:W-:Y:S05]  /*87c0*/  ENDCOLLECTIVE ;  /* 0x000000000000791b */ /* 0x003fea0003800000 */
.L_x_39449:
[----:B------:R-:W-:Y:S02]  /*87d0*/  HFMA2 R158, -RZ, RZ, 0, 9.5367431640625e-07 ;  /* 0x00000010ff9e7431 */ /* 0x000fe400000001ff */
[----:B------:R-:W-:Y:S01]  /*87e0*/  FADD.FTZ R206, R206, R156 ;  /* 0x0000009ccece7221 */ /* 0x000fe20000010000 */
[----:B------:R-:W-:-:S04]  /*87f0*/  MOV R156, 0xffffffff ;  /* 0xffffffff009c7802 */ /* 0x000fc80000000f00 */
[----:B------:R-:W-:-:S07]  /*8800*/  MOV R207, R206 ;  /* 0x000000ce00cf7202 */ /* 0x000fce0000000f00 */
[----:B------:R-:W-:Y:S05]  /*8810*/  WARPSYNC.COLLECTIVE R156, `(.L_x_39450) ;  /* 0x000000009c087348 */ /* 0x000fea0003c00000 */
[----:B------:R0:W1:Y:S02]  /*8820*/  SHFL.BFLY P3, R156, R207, R158, R157 ;  /* 0x0c00009ecf9c7389 */ /* 0x000064000006009d */
[----:B01----:R-:W-:Y:S05]  /*8830*/  ENDCOLLECTIVE ;  /* 0x000000000000791b */ /* 0x003fea0003800000 */
.L_x_39450:
[----:B------:R-:W-:Y:S05]  /*8840*/  BRA `(.L_x_39451) ;  /* 0xffffffd400b87947 */ /* 0x000fea000383ffff */
.L_x_39452:
        /* <DEDUP_REMOVED lines=11> */
.L_x_43925:


//--------------------- .text._ZN10layer_norm31ln_parallel_residual_fwd_kernelINS_13Kernel_traitsIfffffjLj2048ELj1ELj4ELj1ELj16ENS_18Kernel_traits_baseILj2048EfffffjLj128EEEEELb0ELb1ELb0EEEvNS_9FwdParamsE --------------------------
	.section	.text._ZN10layer_norm31ln_parallel_residual_fwd_kernelINS_13Kernel_traitsIfffffjLj2048ELj1ELj4ELj1ELj16ENS_18Kernel_traits_baseILj2048EfffffjLj128EEEEELb0ELb1ELb0EEEvNS_9FwdParamsE,"ax",@progbits
	.align	128
        .global         _ZN10layer_norm31ln_parallel_residual_fwd_kernelINS_13Kernel_traitsIfffffjLj2048ELj1ELj4ELj1ELj16ENS_18Kernel_traits_baseILj2048EfffffjLj128EEEEELb0ELb1ELb0EEEvNS_9FwdParamsE
        .type           _ZN10layer_norm31ln_parallel_residual_fwd_kernelINS_13Kernel_traitsIfffffjLj2048ELj1ELj4ELj1ELj16ENS_18Kernel_traits_baseILj2048EfffffjLj128EEEEELb0ELb1ELb0EEEvNS_9FwdParamsE,@function
        .size           _ZN10layer_norm31ln_parallel_residual_fwd_kernelINS_13Kernel_traitsIfffffjLj2048ELj1ELj4ELj1ELj16ENS_18Kernel_traits_baseILj2048EfffffjLj128EEEEELb0ELb1ELb0EEEvNS_9FwdParamsE,(.L_x_43926 - _ZN10layer_norm31ln_parallel_residual_fwd_kernelINS_13Kernel_traitsIfffffjLj2048ELj1ELj4ELj1ELj16ENS_18Kernel_traits_baseILj2048EfffffjLj128EEEEELb0ELb1ELb0EEEvNS_9FwdParamsE)
        .other          _ZN10layer_norm31ln_parallel_residual_fwd_kernelINS_13Kernel_traitsIfffffjLj2048ELj1ELj4ELj1ELj16ENS_18Kernel_traits_baseILj2048EfffffjLj128EEEEELb0ELb1ELb0EEEvNS_9FwdParamsE,@"STO_CUDA_ENTRY STV_DEFAULT"
_ZN10layer_norm31ln_parallel_residual_fwd_kernelINS_13Kernel_traitsIfffffjLj2048ELj1ELj4ELj1ELj16ENS_18Kernel_traits_baseILj2048EfffffjLj128EEEEELb0ELb1ELb0EEEvNS_9FwdParamsE:
.text._ZN10layer_norm31ln_parallel_residual_fwd_kernelINS_13Kernel_traitsIfffffjLj2048ELj1ELj4ELj1ELj16ENS_18Kernel_traits_baseILj2048EfffffjLj128EEEEELb0ELb1ELb0EEEvNS_9FwdParamsE:
        /* <DEDUP_REMOVED lines=29> */
[----:B0-----:R-:W-:Y:S01]  /*01d0*/  @P5 IMAD.WIDE.U32 R2, R0, 0x10, R2 ;  /* 0x0000001000025825 */ /* 0x001fe200078e0002 */
[----:B------:R-:W-:-:S04]  /*01e0*/  ISETP.GE.U32.AND P0, PT, R210, 0xe0, PT ;  /* 0x000000e0d200780c */ /* 0x000fc80003f06070 */
[----:B------:R-:W5:Y:S02]  /*01f0*/  @P5 LDG.E.128 R100, desc[UR6][R2.64] ;  /* 0x0000000602645981 */ /* 0x000f64000c1e1d00 */
[----:B------:R-:W0:Y:S01]  /*0200*/  @P2 LDC.64 R10, c[0x0][0x3d0] ;  /* 0x0000f400ff0a2b82 */ /* 0x000e220000000a00 */
[C---:B-1----:R-:W-:Y:S01]  /*0210*/  @P5 IMAD.WIDE.U32 R4, R0.reuse, 0x10, R4 ;  /* 0x0000001000045825 */ /* 0x042fe200078e0004 */
[----:B------:R-:W-:-:S04]  /*0220*/  @P5 LOP3.LUT R0, R0, 0x20, RZ, 0xfc, !PT ;  /* 0x0000002000005812 */ /* 0x000fc800078efcff */
[----:B------:R-:W5:Y:S02]  /*0230*/  @P5 LDG.E.128 R96, desc[UR6][R4.64] ;  /* 0x0000000604605981 */ /* 0x000f64000c1e1d00 */
[----:B------:R-:W1:Y:S01]  /*0240*/  @P2 LDC.64 R12, c[0x0][0x438] ;  /* 0x00010e00ff0c2b82 */ /* 0x000e620000000a00 */
[----:B--2---:R-:W-:-:S05]  /*0250*/  @P1 IMAD.WIDE.U32 R6, R0, 0x10, R6 ;  /* 0x0000001000061825 */ /* 0x004fca00078e0006 */
[----:B------:R2:W5:Y:S02]  /*0260*/  @P1 LDG.E.128 R164, desc[UR6][R6.64] ;  /* 0x0000000606a41981 */ /* 0x000564000c1e1d00 */
[----:B------:R-:W4:Y:S01]  /*0270*/  @P3 LDC.64 R14, c[0x0][0x3d0] ;  /* 0x0000f400ff0e3b82 */ /* 0x000f220000000a00 */
[C---:B---3--:R-:W-:Y:S01]  /*0280*/  @P1 IMAD.WIDE.U32 R8, R0.reuse, 0x10, R8 ;  /* 0x0000001000081825 */ /* 0x048fe200078e0008 */
[----:B------:R-:W-:-:S04]  /*0290*/  @P1 IADD3 R0, PT, PT, R0, 0x20, RZ ;  /* 0x0000002000001810 */ /* 0x000fc80007ffe0ff */
[----:B------:R3:W5:Y:S02]  /*02a0*/  @P1 LDG.E.128 R160, desc[UR6][R8.64] ;  /* 0x0000000608a01981 */ /* 0x000764000c1e1d00 */
[----:B------:R-:W3:Y:S01]  /*02b0*/  @P3 LDC.64 R16, c[0x0][0x438] ;  /* 0x00010e00ff103b82 */ /* 0x000ee20000000a00 */
[----:B------:R-:W-:Y:S01]  /*02c0*/  ISETP.GE.U32.AND P1, PT, R210, 0x100, PT ;  /* 0x00000100d200780c */ /* 0x000fe20003f26070 */
[----:B0-----:R-:W-:-:S05]  /*02d0*/  @P2 IMAD.WIDE.U32 R10, R0, 0x10, R10 ;  /* 0x00000010000a2825 */ /* 0x001fca00078e000a */
[----:B------:R0:W5:Y:S01]  /*02e0*/  @P2 LDG.E.128 R156, desc[UR6][R10.64] ;  /* 0x000000060a9c2981 */ /* 0x000162000c1e1d00 */
[----:B------:R-:W0:Y:S01]  /*02f0*/  @P4 LDC.64 R18, c[0x0][0x3d0] ;  /* 0x0000f400ff124b82 */ /* 0x000e220000000a00 */
[----:B-1----:R-:W-:-:S07]  /*0300*/  @P2 IMAD.WIDE.U32 R12, R0, 0x10, R12 ;  /* 0x00000010000c2825 */ /* 0x002fce00078e000c */
[----:B------:R-:W1:Y:S01]  /*0310*/  @P4 LDC.64 R20, c[0x0][0x438] ;  /* 0x00010e00ff144b82 */ /* 0x000e620000000a00 */
[----:B------:R1:W5:Y:S01]  /*0320*/  @P2 LDG.E.128 R152, desc[UR6][R12.64] ;  /* 0x000000060c982981 */ /* 0x000362000c1e1d00 */
[----:B------:R-:W-:-:S06]  /*0330*/  @P2 IADD3 R0, PT, PT, R0, 0x20, RZ ;  /* 0x0000002000002810 */ /* 0x000fcc0007ffe0ff */
[----:B------:R-:W1:Y:S01]  /*0340*/  @P6 LDC.64 R22, c[0x0][0x3d0] ;  /* 0x0000f400ff166b82 */ /* 0x000e620000000a00 */
[----:B------:R-:W-:-:S07]  /*0350*/  ISETP.GE.U32.AND P2, PT, R210, 0x120, PT ;  /* 0x00000120d200780c */ /* 0x000fce0003f46070 */
[----:B------:R-:W1:Y:S01]  /*0360*/  @P6 LDC.64 R24, c[0x0][0x438] ;  /* 0x00010e00ff186b82 */ /* 0x000e620000000a00 */
[----:B----4-:R-:W-:-:S07]  /*0370*/  @P3 IMAD.WIDE.U32 R14, R0, 0x10, R14 ;  /* 0x00000010000e3825 */ /* 0x010fce00078e000e */
[----:B--2---:R-:W2:Y:S01]  /*0380*/  @P0 LDC.64 R6, c[0x0][0x3d0] ;  /* 0x0000f400ff060b82 */ /* 0x004ea20000000a00 */
[----:B---3--:R-:W-:-:S07]  /*0390*/  @P3 IMAD.WIDE.U32 R16, R0, 0x10, R16 ;  /* 0x0000001000103825 */ /* 0x008fce00078e0010 */
[----:B------:R-:W3:Y:S01]  /*03a0*/  @P0 LDC.64 R8, c[0x0][0x438] ;  /* 0x00010e00ff080b82 */ /* 0x000ee20000000a00 */
[----:B------:R-:W-:Y:S01]  /*03b0*/  @P3 IADD3 R0, PT, PT, R0, 0x20, RZ ;  /* 0x0000002000003810 */ /* 0x000fe20007ffe0ff */
[----:B------:R4:W5:Y:S04]  /*03c0*/  @P3 LDG.E.128 R148, desc[UR6][R14.64] ;  /* 0x000000060e943981 */ /* 0x000968000c1e1d00 */
[----:B------:R3:W5:Y:S02]  /*03d0*/  @P3 LDG.E.128 R144, desc[UR6][R16.64] ;  /* 0x0000000610903981 */ /* 0x000764000c1e1d00 */
[----:B------:R-:W3:Y:S01]  /*03e0*/  @P1 LDC.64 R26, c[0x0][0x3d0] ;  /* 0x0000f400ff1a1b82 */ /* 0x000ee20000000a00 */
[----:B0-----:R-:W-:Y:S01]  /*03f0*/  @P4 IMAD.WIDE.U32 R18, R0, 0x10, R18 ;  /* 0x0000001000124825 */ /* 0x001fe200078e0012 */
[----:B------:R-:W-:-:S06]  /*0400*/  ISETP.GE.U32.AND P3, PT, R210, 0x140, PT ;  /* 0x00000140d200780c */ /* 0x000fcc0003f66070 */
[----:B------:R-:W0:Y:S01]  /*0410*/  @P1 LDC.64 R28, c[0x0][0x438] ;  /* 0x00010e00ff1c1b82 */ /* 0x000e220000000a00 */
[C---:B-1----:R-:W-:Y:S01]  /*0420*/  @P4 IMAD.WIDE.U32 R20, R0.reuse, 0x10, R20 ;  /* 0x0000001000144825 */ /* 0x042fe200078e0014 */
[----:B------:R-:W-:Y:S01]  /*0430*/  @P4 IADD3 R0, PT, PT, R0, 0x20, RZ ;  /* 0x0000002000004810 */ /* 0x000fe20007ffe0ff */
[----:B------:R1:W5:Y:S04]  /*0440*/  @P4 LDG.E.128 R140, desc[UR6][R18.64] ;  /* 0x00000006128c4981 */ /* 0x000368000c1e1d00 */
[----:B------:R-:W5:Y:S01]  /*0450*/  @P4 LDG.E.128 R136, desc[UR6][R20.64] ;  /* 0x0000000614884981 */ /* 0x000f62000c1e1d00 */
[----:B------:R-:W1:Y:S01]  /*0460*/  @P2 LDC.64 R10, c[0x0][0x3d0] ;  /* 0x0000f400ff0a2b82 */ /* 0x000e620000000a00 */
[----:B------:R-:W-:Y:S01]  /*0470*/  @P6 IMAD.WIDE.U32 R22, R0, 0x10, R22 ;  /* 0x0000001000166825 */ /* 0x000fe200078e0016 */
[----:B------:R-:W-:-:S06]  /*0480*/  ISETP.GE.U32.AND P4, PT, R210, 0x160, PT ;  /* 0x00000160d200780c */ /* 0x000fcc0003f86070 */
[----:B------:R-:W1:Y:S01]  /*0490*/  @P2 LDC.64 R12, c[0x0][0x438] ;  /* 0x00010e00ff0c2b82 */ /* 0x000e620000000a00 */
[C---:B------:R-:W-:Y:S01]  /*04a0*/  @P6 IMAD.WIDE.U32 R24, R0.reuse, 0x10, R24 ;  /* 0x0000001000186825 */ /* 0x040fe200078e0018 */
[----:B------:R-:W-:Y:S01]  /*04b0*/  @P6 IADD3 R0, PT, PT, R0, 0x20, RZ ;  /* 0x0000002000006810 */ /* 0x000fe20007ffe0ff */
[----:B------:R-:W5:Y:S04]  /*04c0*/  @P6 LDG.E.128 R132, desc[UR6][R22.64] ;  /* 0x0000000616846981 */ /* 0x000f68000c1e1d00 */
[----:B------:R-:W5:Y:S01]  /*04d0*/  @P6 LDG.E.128 R128, desc[UR6][R24.64] ;  /* 0x0000000618806981 */ /* 0x000f62000c1e1d00 */
[----:B--2---:R-:W-:Y:S01]  /*04e0*/  @P0 IMAD.WIDE.U32 R6, R0, 0x10, R6 ;  /* 0x0000001000060825 */ /* 0x004fe200078e0006 */
[----:B------:R-:W-:Y:S01]  /*04f0*/  ISETP.GE.U32.AND P6, PT, R210, 0x180, PT ;  /* 0x00000180d200780c */ /* 0x000fe20003fc6070 */
[----:B----4-:R-:W2:Y:S02]  /*0500*/  @P3 LDC.64 R14, c[0x0][0x3d0] ;  /* 0x0000f400ff0e3b82 */ /* 0x010ea40000000a00 */
[C---:B---3--:R-:W-:Y:S01]  /*0510*/  @P0 IMAD.WIDE.U32 R8, R0.reuse, 0x10, R8 ;  /* 0x0000001000080825 */ /* 0x048fe200078e0008 */
[----:B------:R-:W-:Y:S01]  /*0520*/  @P0 IADD3 R0, PT, PT, R0, 0x20, RZ ;  /* 0x0000002000000810 */ /* 0x000fe20007ffe0ff */
[----:B------:R3:W5:Y:S04]  /*0530*/  @P0 LDG.E.128 R124, desc[UR6][R6.64] ;  /* 0x00000006067c0981 */ /* 0x000768000c1e1d00 */
[----:B------:R-:W4:Y:S01]  /*0540*/  @P3 LDC.64 R16, c[0x0][0x438] ;  /* 0x00010e00ff103b82 */ /* 0x000f220000000a00 */
[----:B------:R3:W5:Y:S01]  /*0550*/  @P0 LDG.E.128 R120, desc[UR6][R8.64] ;  /* 0x0000000608780981 */ /* 0x000762000c1e1d00 */
[----:B------:R-:W-:Y:S01]  /*0560*/  @P1 IMAD.WIDE.U32 R26, R0, 0x10, R26 ;  /* 0x00000010001a1825 */ /* 0x000fe200078e001a */
[----:B------:R-:W-:-:S03]  /*0570*/  ISETP.GE.U32.AND P0, PT, R210, 0x1a0, PT ;  /* 0x000001a0d200780c */ /* 0x000fc60003f06070 */
[C---:B0-----:R-:W-:Y:S01]  /*0580*/  @P1 IMAD.WIDE.U32 R28, R0.reuse, 0x10, R28 ;  /* 0x00000010001c1825 */ /* 0x041fe200078e001c */
[----:B------:R-:W-:Y:S01]  /*0590*/  @P1 IADD3 R0, PT, PT, R0, 0x20, RZ ;  /* 0x0000002000001810 */ /* 0x000fe20007ffe0ff */
[----:B-1----:R-:W0:Y:S01]  /*05a0*/  @P4 LDC.64 R18, c[0x0][0x3d0] ;  /* 0x0000f400ff124b82 */ /* 0x002e220000000a00 */
[----:B------:R1:W5:Y:S07]  /*05b0*/  @P1 LDG.E.128 R116, desc[UR6][R26.64] ;  /* 0x000000061a741981 */ /* 0x00036e000c1e1d00 */
[----:B---3--:R-:W3:Y:S01]  /*05c0*/  @P4 LDC.64 R6, c[0x0][0x438] ;  /* 0x00010e00ff064b82 */ /* 0x008ee20000000a00 */
[----:B------:R0:W5:Y:S01]  /*05d0*/  @P1 LDG.E.128 R112, desc[UR6][R28.64] ;  /* 0x000000061c701981 */ /* 0x000162000c1e1d00 */
[----:B------:R-:W-:Y:S01]  /*05e0*/  ISETP.GE.U32.AND P1, PT, R210, 0x1c0, PT ;  /* 0x000001c0d200780c */ /* 0x000fe20003f26070 */
[----:B------:R-:W-:-:S04]  /*05f0*/  @P2 IMAD.WIDE.U32 R10, R0, 0x10, R10 ;  /* 0x00000010000a2825 */ /* 0x000fc800078e000a */
[C---:B------:R-:W-:Y:S01]  /*0600*/  @P2 IMAD.WIDE.U32 R12, R0.reuse, 0x10, R12 ;  /* 0x00000010000c2825 */ /* 0x040fe200078e000c */
[----:B------:R-:W3:Y:S01]  /*0610*/  @P6 LDC.64 R20, c[0x0][0x3d0] ;  /* 0x0000f400ff146b82 */ /* 0x000ee20000000a00 */
[----:B------:R3:W5:Y:S01]  /*0620*/  @P2 LDG.E.128 R108, desc[UR6][R10.64] ;  /* 0x000000060a6c2981 */ /* 0x000762000c1e1d00 */
[----:B------:R-:W-:-:S03]  /*0630*/  @P2 IADD3 R0, PT, PT, R0, 0x20, RZ ;  /* 0x0000002000002810 */ /* 0x000fc60007ffe0ff */
[----:B------:R3:W5:Y:S03]  /*0640*/  @P2 LDG.E.128 R104, desc[UR6][R12.64] ;  /* 0x000000060c682981 */ /* 0x000766000c1e1d00 */
[----:B------:R-:W3:Y:S01]  /*0650*/  @P6 LDC.64 R8, c[0x0][0x438] ;  /* 0x00010e00ff086b82 */ /* 0x000ee20000000a00 */
[----:B------:R-:W-:Y:S01]  /*0660*/  ISETP.GE.U32.AND P2, PT, R210, 0x1e0, PT ;  /* 0x000001e0d200780c */ /* 0x000fe20003f46070 */
[----:B--2---:R-:W-:-:S06]  /*0670*/  @P3 IMAD.WIDE.U32 R14, R0, 0x10, R14 ;  /* 0x00000010000e3825 */ /* 0x004fcc00078e000e */
[----:B------:R-:W2:Y:S01]  /*0680*/  @P0 LDC.64 R22, c[0x0][0x3d0] ;  /* 0x0000f400ff160b82 */ /* 0x000ea20000000a00 */
[----:B----4-:R-:W-:-:S07]  /*0690*/  @P3 IMAD.WIDE.U32 R16, R0, 0x10, R16 ;  /* 0x0000001000103825 */ /* 0x010fce00078e0010 */
[----:B------:R-:W4:Y:S01]  /*06a0*/  @P0 LDC.64 R24, c[0x0][0x438] ;  /* 0x00010e00ff180b82 */ /* 0x000f220000000a00 */
[----:B------:R-:W-:Y:S01]  /*06b0*/  @P3 IADD3 R0, PT, PT, R0, 0x20, RZ ;  /* 0x0000002000003810 */ /* 0x000fe20007ffe0ff */
[----:B------:R2:W5:Y:S06]  /*06c0*/  @P3 LDG.E.128 R92, desc[UR6][R14.64] ;  /* 0x000000060e5c3981 */ /* 0x00056c000c1e1d00 */
[----:B-1----:R-:W1:Y:S01]  /*06d0*/  @P1 LDC.64 R26, c[0x0][0x3d0] ;  /* 0x0000f400ff1a1b82 */ /* 0x002e620000000a00 */
[C---:B0-----:R-:W-:Y:S01]  /*06e0*/  @P4 IMAD.WIDE.U32 R18, R0.reuse, 0x10, R18 ;  /* 0x0000001000124825 */ /* 0x041fe200078e0012 */
[----:B------:R0:W5:Y:S06]  /*06f0*/  @P3 LDG.E.128 R88, desc[UR6][R16.64] ;  /* 0x0000000610583981 */ /* 0x00016c000c1e1d00 */
[----:B------:R-:W0:Y:S01]  /*0700*/  @P1 LDC.64 R28, c[0x0][0x438] ;  /* 0x00010e00ff1c1b82 */ /* 0x000e220000000a00 */
[C---:B---3--:R-:W-:Y:S01]  /*0710*/  @P4 IMAD.WIDE.U32 R6, R0.reuse, 0x10, R6 ;  /* 0x0000001000064825 */ /* 0x048fe200078e0006 */
[----:B------:R-:W-:Y:S01]  /*0720*/  @P4 IADD3 R0, PT, PT, R0, 0x20, RZ ;  /* 0x0000002000004810 */ /* 0x000fe20007ffe0ff */
[----:B------:R3:W5:Y:S05]  /*0730*/  @P4 LDG.E.128 R84, desc[UR6][R18.64] ;  /* 0x0000000612544981 */ /* 0x00076a000c1e1d00 */
[----:B------:R-:W3:Y:S01]  /*0740*/  @P2 LDC.64 R10, c[0x0][0x3d0] ;  /* 0x0000f400ff0a2b82 */ /* 0x000ee20000000a00 */
[C---:B------:R-:W-:Y:S01]  /*0750*/  @P6 IMAD.WIDE.U32 R20, R0.reuse, 0x10, R20 ;  /* 0x0000001000146825 */ /* 0x040fe200078e0014 */
[----:B------:R0:W5:Y:S06]  /*0760*/  @P4 LDG.E.128 R80, desc[UR6][R6.64] ;  /* 0x0000000606504981 */ /* 0x00016c000c1e1d00 */
[----:B------:R-:W3:Y:S01]  /*0770*/  @P2 LDC.64 R12, c[0x0][0x438] ;  /* 0x00010e00ff0c2b82 */ /* 0x000ee20000000a00 */
[C---:B------:R-:W-:Y:S01]  /*0780*/  @P6 IMAD.WIDE.U32 R8, R0.reuse, 0x10, R8 ;  /* 0x0000001000086825 */ /* 0x040fe200078e0008 */
[----:B------:R-:W-:Y:S01]  /*0790*/  @P6 IADD3 R0, PT, PT, R0, 0x20, RZ ;  /* 0x0000002000006810 */ /* 0x000fe20007ffe0ff */
[----:B------:R0:W5:Y:S04]  /*07a0*/  @P6 LDG.E.128 R76, desc[UR6][R20.64] ;  /* 0x00000006144c6981 */ /* 0x000168000c1e1d00 */
[C---:B--2---:R-:W-:Y:S01]  /*07b0*/  @P0 IMAD.WIDE.U32 R22, R0.reuse, 0x10, R22 ;  /* 0x0000001000160825 */ /* 0x044fe200078e0016 */
[----:B------:R2:W5:Y:S03]  /*07c0*/  @P6 LDG.E.128 R72, desc[UR6][R8.64] ;  /* 0x0000000608486981 */ /* 0x000566000c1e1d00 */
[C---:B----4-:R-:W-:Y:S01]  /*07d0*/  @P0 IMAD.WIDE.U32 R24, R0.reuse, 0x10, R24 ;  /* 0x0000001000180825 */ /* 0x050fe200078e0018 */
[----:B------:R-:W-:Y:S01]  /*07e0*/  @P0 IADD3 R0, PT, PT, R0, 0x20, RZ ;  /* 0x0000002000000810 */ /* 0x000fe20007ffe0ff */
[----:B------:R2:W5:Y:S04]  /*07f0*/  @P0 LDG.E.128 R68, desc[UR6][R22.64] ;  /* 0x0000000616440981 */ /* 0x000568000c1e1d00 */
[C---:B-1----:R-:W-:Y:S01]  /*0800*/  @P1 IMAD.WIDE.U32 R26, R0.reuse, 0x10, R26 ;  /* 0x00000010001a1825 */ /* 0x042fe200078e001a */
[----:B------:R2:W5:Y:S03]  /*0810*/  @P0 LDG.E.128 R64, desc[UR6][R24.64] ;  /* 0x0000000618400981 */ /* 0x000566000c1e1d00 */
[C---:B0-----:R-:W-:Y:S01]  /*0820*/  @P1 IMAD.WIDE.U32 R28, R0.reuse, 0x10, R28 ;  /* 0x00000010001c1825 */ /* 0x041fe200078e001c */
[----:B------:R-:W-:Y:S01]  /*0830*/  @P1 IADD3 R0, PT, PT, R0, 0x20, RZ ;  /* 0x0000002000001810 */ /* 0x000fe20007ffe0ff */
[----:B------:R2:W5:Y:S04]  /*0840*/  @P1 LDG.E.128 R60, desc[UR6][R26.64] ;  /* 0x000000061a3c1981 */ /* 0x000568000c1e1d00 */
[C---:B---3--:R-:W-:Y:S01]  /*0850*/  @P2 IMAD.WIDE.U32 R10, R0.reuse, 0x10, R10 ;  /* 0x00000010000a2825 */ /* 0x048fe200078e000a */
[----:B------:R2:W5:Y:S03]  /*0860*/  @P1 LDG.E.128 R56, desc[UR6][R28.64] ;  /* 0x000000061c381981 */ /* 0x000566000c1e1d00 */
[----:B------:R-:W-:Y:S01]  /*0870*/  @P2 IMAD.WIDE.U32 R12, R0, 0x10, R12 ;  /* 0x00000010000c2825 */ /* 0x000fe200078e000c */
[----:B------:R2:W5:Y:S04]  /*0880*/  @P2 LDG.E.128 R52, desc[UR6][R10.64] ;  /* 0x000000060a342981 */ /* 0x000568000c1e1d00 */
[----:B------:R2:W5:Y:S01]  /*0890*/  @P2 LDG.E.128 R48, desc[UR6][R12.64] ;  /* 0x000000060c302981 */ /* 0x000562000c1e1d00 */
[----:B------:R-:W-:-:S02]  /*08a0*/  ISETP.GE.U32.AND P0, PT, R210, 0x200, PT ;  /* 0x00000200d200780c */ /* 0x000fc40003f06070 */
[----:B------:R-:W-:-:S11]  /*08b0*/  @P2 IADD3 R0, PT, PT, R0, 0x20, RZ ;  /* 0x0000002000002810 */ /* 0x000fd60007ffe0ff */
[----:B--2---:R-:W-:Y:S05]  /*08c0*/  @!P0 BRA `(.L_x_39455) ;  /* 0x0000000400d88947 */ /* 0x004fea0003800000 */
[----:B------:R-:W0:Y:S08]  /*08d0*/  LDC.64 R44, c[0x0][0x438] ;  /* 0x00010e00ff2c7b82 */ /* 0x000e300000000a00 */
[----:B------:R-:W1:Y:S01]  /*08e0*/  LDC.64 R40, c[0x0][0x3d0] ;  /* 0x0000f400ff287b82 */ /* 0x000e620000000a00 */
[----:B0-----:R-:W-:-:S06]  /*08f0*/  IMAD.WIDE.U32 R44, R0, 0x10, R44 ;  /* 0x00000010002c7825 */ /* 0x001fcc00078e002c */
[----:B------:R-:W5:Y:S01]  /*0900*/  LDG.E.128 R44, desc[UR6][R44.64] ;  /* 0x000000062c2c7981 */ /* 0x000f62000c1e1d00 */
[----:B-1----:R-:W-:-:S06]  /*0910*/  IMAD.WIDE.U32 R40, R0, 0x10, R40 ;  /* 0x0000001000287825 */ /* 0x002fcc00078e0028 */
[----:B------:R-:W5:Y:S01]  /*0920*/  LDG.E.128 R40, desc[UR6][R40.64] ;  /* 0x0000000628287981 */ /* 0x000f62000c1e1d00 */
[----:B------:R-:W-:Y:S05]  /*0930*/  BRA `(.L_x_39455) ;  /* 0x0000000400bc7947 */ /* 0x000fea0003800000 */
.L_x_39454:
        /* <DEDUP_REMOVED lines=13> */
[----:B------:R-:W5:Y:S01]  /*0a10*/  @P5 LDG.E.128 R100, desc[UR6][R4.64] ;  /* 0x0000000604645981 */ /* 0x000f62000c1e1d00 */
[C---:B-1----:R-:W-:Y:S01]  /*0a20*/  @P2 IMAD.WIDE.U32 R6, R0.reuse, 0x10, R6 ;  /* 0x0000001000062825 */ /* 0x042fe200078e0006 */
[----:B------:R-:W-:Y:S01]  /*0a30*/  @P2 IADD3 R0, PT, PT, R0, 0x20, RZ ;  /* 0x0000002000002810 */ /* 0x000fe20007ffe0ff */
[----:B------:R-:W0:Y:S03]  /*0a40*/  @P6 LDC.64 R2, c[0x0][0x3d0] ;  /* 0x0000f400ff026b82 */ /* 0x000e260000000a00 */
[----:B------:R1:W5:Y:S01]  /*0a50*/  @P2 LDG.E.128 R164, desc[UR6][R6.64] ;  /* 0x0000000606a42981 */ /* 0x000362000c1e1d00 */
[----:B------:R-:W-:Y:S01]  /*0a60*/  ISETP.GE.U32.AND P2, PT, R210, 0x100, PT ;  /* 0x00000100d200780c */ /* 0x000fe20003f46070 */
[----:B--2---:R-:W-:-:S03]  /*0a70*/  @P3 IMAD.WIDE.U32 R8, R0, 0x10, R8 ;  /* 0x0000001000083825 */ /* 0x004fc600078e0008 */
[----:B------:R-:W2:Y:S01]  /*0a80*/  @P0 LDC.64 R12, c[0x0][0x3d0] ;  /* 0x0000f400ff0c0b82 */ /* 0x000ea20000000a00 */
[----:B------:R-:W-:Y:S01]  /*0a90*/  @P3 IADD3 R0, PT, PT, R0, 0x20, RZ ;  /* 0x0000002000003810 */ /* 0x000fe20007ffe0ff */
[----:B------:R4:W5:Y:S01]  /*0aa0*/  @P3 LDG.E.128 R156, desc[UR6][R8.64] ;  /* 0x00000006089c3981 */ /* 0x000962000c1e1d00 */
[----:B------:R-:W-:-:S05]  /*0ab0*/  ISETP.GE.U32.AND P3, PT, R210, 0x120, PT ;  /* 0x00000120d200780c */ /* 0x000fca0003f66070 */
[----:B------:R-:W4:Y:S01]  /*0ac0*/  @P1 LDC.64 R14, c[0x0][0x3d0] ;  /* 0x0000f400ff0e1b82 */ /* 0x000f220000000a00 */
[C---:B---3--:R-:W-:Y:S01]  /*0ad0*/  @P4 IMAD.WIDE.U32 R10, R0.reuse, 0x10, R10 ;  /* 0x00000010000a4825 */ /* 0x048fe200078e000a */
[----:B------:R-:W-:-:S04]  /*0ae0*/  @P4 IADD3 R0, PT, PT, R0, 0x20, RZ ;  /* 0x0000002000004810 */ /* 0x000fc80007ffe0ff */
[----:B------:R-:W5:Y:S02]  /*0af0*/  @P4 LDG.E.128 R148, desc[UR6][R10.64] ;  /* 0x000000060a944981 */ /* 0x000f64000c1e1d00 */
[----:B------:R-:W3:Y:S01]  /*0b00*/  @P2 LDC.64 R16, c[0x0][0x3d0] ;  /* 0x0000f400ff102b82 */ /* 0x000ee20000000a00 */
[----:B------:R-:W-:Y:S01]  /*0b10*/  ISETP.GE.U32.AND P4, PT, R210, 0x140, PT ;  /* 0x00000140d200780c */ /* 0x000fe20003f86070 */
[C---:B0-----:R-:W-:Y:S01]  /*0b20*/  @P6 IMAD.WIDE.U32 R2, R0.reuse, 0x10, R2 ;  /* 0x0000001000026825 */ /* 0x041fe200078e0002 */
[----:B------:R-:W-:-:S04]  /*0b30*/  @P6 IADD3 R0, PT, PT, R0, 0x20, RZ ;  /* 0x0000002000006810 */ /* 0x000fc80007ffe0ff */
[----:B------:R0:W5:Y:S01]  /*0b40*/  @P6 LDG.E.128 R140, desc[UR6][R2.64] ;  /* 0x00000006028c6981 */ /* 0x000162000c1e1d00 */
[----:B-1----:R-:W1:Y:S01]  /*0b50*/  @P3 LDC.64 R6, c[0x0][0x3d0] ;  /* 0x0000f400ff063b82 */ /* 0x002e620000000a00 */
[C---:B--2---:R-:W-:Y:S01]  /*0b60*/  @P0 IMAD.WIDE.U32 R12, R0.reuse, 0x10, R12 ;  /* 0x00000010000c0825 */ /* 0x044fe200078e000c */
[----:B------:R-:W-:Y:S02]  /*0b70*/  @P0 IADD3 R0, PT, PT, R0, 0x20, RZ ;  /* 0x0000002000000810 */ /* 0x000fe40007ffe0ff */
[----:B------:R-:W-:Y:S02]  /*0b80*/  ISETP.GE.U32.AND P6, PT, R210, 0x160, PT ;  /* 0x00000160d200780c */ /* 0x000fe40003fc6070 */
[----:B------:R2:W5:Y:S02]  /*0b90*/  @P0 LDG.E.128 R132, desc[UR6][R12.64] ;  /* 0x000000060c840981 */ /* 0x000564000c1e1d00 */
[----:B----4-:R-:W4:Y:S01]  /*0ba0*/  @P4 LDC.64 R8, c[0x0][0x3d0] ;  /* 0x0000f400ff084b82 */ /* 0x010f220000000a00 */
[C---:B------:R-:W-:Y:S01]  /*0bb0*/  @P1 IMAD.WIDE.U32 R14, R0.reuse, 0x10, R14 ;  /* 0x00000010000e1825 */ /* 0x040fe200078e000e */
[----:B------:R-:W-:-:S02]  /*0bc0*/  @P1 IADD3 R0, PT, PT, R0, 0x20, RZ ;  /* 0x0000002000001810 */ /* 0x000fc40007ffe0ff */
[----:B------:R-:W-:Y:S02]  /*0bd0*/  ISETP.GE.U32.AND P0, PT, R210, 0x180, PT ;  /* 0x00000180d200780c */ /* 0x000fe40003f06070 */
[----:B------:R2:W5:Y:S01]  /*0be0*/  @P1 LDG.E.128 R124, desc[UR6][R14.64] ;  /* 0x000000060e7c1981 */ /* 0x000562000c1e1d00 */
[C---:B---3--:R-:W-:Y:S01]  /*0bf0*/  @P2 IMAD.WIDE.U32 R16, R0.reuse, 0x10, R16 ;  /* 0x0000001000102825 */ /* 0x048fe200078e0010 */
[----:B------:R-:W-:Y:S01]  /*0c00*/  @P2 IADD3 R0, PT, PT, R0, 0x20, RZ ;  /* 0x0000002000002810 */ /* 0x000fe20007ffe0ff */
[----:B0-----:R-:W0:Y:S01]  /*0c10*/  @P6 LDC.64 R2, c[0x0][0x3d0] ;  /* 0x0000f400ff026b82 */ /* 0x001e220000000a00 */
[----:B------:R-:W-:Y:S02]  /*0c20*/  ISETP.GE.U32.AND P1, PT, R210, 0x1a0, PT ;  /* 0x000001a0d200780c */ /* 0x000fe40003f26070 */
[----:B------:R-:W5:Y:S01]  /*0c30*/  @P2 LDG.E.128 R116, desc[UR6][R16.64] ;  /* 0x0000000610742981 */ /* 0x000f62000c1e1d00 */
[C---:B-1----:R-:W-:Y:S01]  /*0c40*/  @P3 IMAD.WIDE.U32 R6, R0.reuse, 0x10, R6 ;  /* 0x0000001000063825 */ /* 0x042fe200078e0006 */
[----:B------:R-:W-:-:S03]  /*0c50*/  @P3 IADD3 R0, PT, PT, R0, 0x20, RZ ;  /* 0x0000002000003810 */ /* 0x000fc60007ffe0ff */
[----:B------:R-:W1:Y:S01]  /*0c60*/  @P0 LDC.64 R10, c[0x0][0x3d0] ;  /* 0x0000f400ff0a0b82 */ /* 0x000e620000000a00 */
[----:B------:R0:W5:Y:S01]  /*0c70*/  @P3 LDG.E.128 R108, desc[UR6][R6.64] ;  /* 0x00000006066c3981 */ /* 0x000162000c1e1d00 */
[----:B------:R-:W-:Y:S01]  /*0c80*/  ISETP.GE.U32.AND P3, PT, R210, 0x1c0, PT ;  /* 0x000001c0d200780c */ /* 0x000fe20003f66070 */
[----:B----4-:R-:W-:Y:S01]  /*0c90*/  @P4 IMAD.WIDE.U32 R8, R0, 0x10, R8 ;  /* 0x0000001000084825 */ /* 0x010fe200078e0008 */
[----:B------:R-:W-:-:S04]  /*0ca0*/  ISETP.GE.U32.AND P2, PT, R210, 0x1e0, PT ;  /* 0x000001e0d200780c */ /* 0x000fc80003f46070 */
[----:B--2---:R-:W2:Y:S01]  /*0cb0*/  @P1 LDC.64 R12, c[0x0][0x3d0] ;  /* 0x0000f400ff0c1b82 */ /* 0x004ea20000000a00 */
[----:B------:R-:W-:Y:S01]  /*0cc0*/  @P4 IADD3 R0, PT, PT, R0, 0x20, RZ ;  /* 0x0000002000004810 */ /* 0x000fe20007ffe0ff */
[----:B------:R3:W5:Y:S01]  /*0cd0*/  @P4 LDG.E.128 R92, desc[UR6][R8.64] ;  /* 0x00000006085c4981 */ /* 0x000762000c1e1d00 */
[----:B------:R-:W-:-:S05]  /*0ce0*/  ISETP.GE.U32.AND P4, PT, R210, 0x200, PT ;  /* 0x00000200d200780c */ /* 0x000fca0003f86070 */
[----:B------:R-:W4:Y:S01]  /*0cf0*/  @P3 LDC.64 R14, c[0x0][0x3d0] ;  /* 0x0000f400ff0e3b82 */ /* 0x000f220000000a00 */
[C---:B0-----:R-:W-:Y:S01]  /*0d00*/  @P6 IMAD.WIDE.U32 R6, R0.reuse, 0x10, R2 ;  /* 0x0000001000066825 */ /* 0x041fe200078e0002 */
[----:B------:R-:W-:-:S04]  /*0d10*/  @P6 IADD3 R0, PT, PT, R0, 0x20, RZ ;  /* 0x0000002000006810 */ /* 0x000fc80007ffe0ff */
[----:B------:R3:W5:Y:S02]  /*0d20*/  @P6 LDG.E.128 R84, desc[UR6][R6.64] ;  /* 0x0000000606546981 */ /* 0x000764000c1e1d00 */
[----:B------:R-:W0:Y:S01]  /*0d30*/  @P2 LDC.64 R16, c[0x0][0x3d0] ;  /* 0x0000f400ff102b82 */ /* 0x000e220000000a00 */
[C---:B-1----:R-:W-:Y:S01]  /*0d40*/  @P0 IMAD.WIDE.U32 R10, R0.reuse, 0x10, R10 ;  /* 0x00000010000a0825 */ /* 0x042fe200078e000a */
[----:B------:R-:W-:-:S04]  /*0d50*/  @P0 IADD3 R0, PT, PT, R0, 0x20, RZ ;  /* 0x0000002000000810 */ /* 0x000fc80007ffe0ff */
[----:B------:R3:W5:Y:S02]  /*0d60*/  @P0 LDG.E.128 R76, desc[UR6][R10.64] ;  /* 0x000000060a4c0981 */ /* 0x000764000c1e1d00 */
[----:B------:R-:W1:Y:S01]  /*0d70*/  @P4 LDC.64 R2, c[0x0][0x3d0] ;  /* 0x0000f400ff024b82 */ /* 0x000e620000000a00 */
[C---:B--2---:R-:W-:Y:S01]  /*0d80*/  @P1 IMAD.WIDE.U32 R12, R0.reuse, 0x10, R12 ;  /* 0x00000010000c1825 */ /* 0x044fe200078e000c */
[----:B------:R-:W-:-:S04]  /*0d90*/  @P1 IADD3 R0, PT, PT, R0, 0x20, RZ ;  /* 0x0000002000001810 */ /* 0x000fc80007ffe0ff */
[----:B------:R3:W5:Y:S01]  /*0da0*/  @P1 LDG.E.128 R68, desc[UR6][R12.64] ;  /* 0x000000060c441981 */ /* 0x000762000c1e1d00 */
[C---:B----4-:R-:W-:Y:S01]  /*0db0*/  @P3 IMAD.WIDE.U32 R14, R0.reuse, 0x10, R14 ;  /* 0x00000010000e3825 */ /* 0x050fe200078e000e */
[----:B------:R-:W-:-:S04]  /*0dc0*/  @P3 IADD3 R0, PT, PT, R0, 0x20, RZ ;  /* 0x0000002000003810 */ /* 0x000fc80007ffe0ff */
[----:B------:R3:W5:Y:S01]  /*0dd0*/  @P3 LDG.E.128 R60, desc[UR6][R14.64] ;  /* 0x000000060e3c3981 */ /* 0x000762000c1e1d00 */
[C---:B0-----:R-:W-:Y:S01]  /*0de0*/  @P2 IMAD.WIDE.U32 R16, R0.reuse, 0x10, R16 ;  /* 0x0000001000102825 */ /* 0x041fe200078e0010 */
[----:B------:R-:W-:-:S04]  /*0df0*/  @P2 IADD3 R0, PT, PT, R0, 0x20, RZ ;  /* 0x0000002000002810 */ /* 0x000fc80007ffe0ff */
[----:B------:R3:W5:Y:S01]  /*0e00*/  @P2 LDG.E.128 R52, desc[UR6][R16.64] ;  /* 0x0000000610342981 */ /* 0x000762000c1e1d00 */
[----:B-1----:R-:W-:-:S05]  /*0e10*/  @P4 IMAD.WIDE.U32 R2, R0, 0x10, R2 ;  /* 0x0000001000024825 */ /* 0x002fca00078e0002 */
[----:B------:R3:W5:Y:S01]  /*0e20*/  @P4 LDG.E.128 R40, desc[UR6][R2.64] ;  /* 0x0000000602284981 */ /* 0x000762000c1e1d00 */
        /* <DEDUP_REMOVED lines=30> */
[----:B------:R-:W-:Y:S02]  /*1010*/  @P4 CS2R R46, SRZ ;  /* 0x00000000002e4805 */ /* 0x000fe4000001ff00 */
[----:B---3--:R-:W-:-:S07]  /*1020*/  @P4 CS2R R44, SRZ ;  /* 0x00000000002c4805 */ /* 0x008fce000001ff00 */
.L_x_39455:
[----:B------:R-:W-:Y:S05]  /*1030*/  BSYNC.RECONVERGENT B0 ;  /* 0x0000000000007941 */ /* 0x000fea0003800200 */
.L_x_39453:
[----:B------:R-:W0:Y:S02]  /*1040*/  LDCU UR4, c[0x0][0x384] ;  /* 0x00007080ff0477ac */ /* 0x000e240008000800 */
[----:B0-----:R-:W-:-:S13]  /*1050*/  ISETP.GE.AND P0, PT, R209, UR4, PT ;  /* 0x00000004d1007c0c */ /* 0x001fda000bf06270 */
[----:B------:R-:W-:Y:S05]  /*1060*/  @P0 EXIT ;  /* 0x000000000000094d */ /* 0x000fea0003800000 */
[----:B------:R-:W0:Y:S01]  /*1070*/  LDC.64 R2, c[0x0][0x398] ;  /* 0x0000e600ff027b82 */ /* 0x000e220000000a00 */
[----:B------:R-:W0:Y:S01]  /*1080*/  LDCU.64 UR4, c[0x0][0x3a0] ;  /* 0x00007400ff0477ac */ /* 0x000e220008000a00 */
[----:B------:R-:W1:Y:S01]  /*1090*/  LDCU UR10, c[0x0][0x388] ;  /* 0x00007100ff0a77ac */ /* 0x000e620008000800 */
[----:B------:R-:W2:Y:S01]  /*10a0*/  LDCU.U8 UR8, c[0x0][0x410] ;  /* 0x00008200ff0877ac */ /* 0x000ea20008000000 */
[----:B------:R-:W3:Y:S01]  /*10b0*/  LDCU UR9, c[0x0][0x448] ;  /* 0x00008900ff0977ac */ /* 0x000ee20008000800 */
[----:B------:R-:W4:Y:S01]  /*10c0*/  LDCU.64 UR12, c[0x0][0x398] ;  /* 0x00007300ff0c77ac */ /* 0x000f220008000a00 */
[----:B------:R-:W0:Y:S02]  /*10d0*/  LDCU.64 UR14, c[0x0][0x3a0] ;  /* 0x00007400ff0e77ac */ /* 0x000e240008000a00 */
[----:B0-----:R-:W-:-:S04]  /*10e0*/  LOP3.LUT P4, RZ, R2, UR4, RZ, 0xfc, !PT ;  /* 0x0000000402ff7c12 */ /* 0x001fc8000f88fcff */
[----:B-1234-:R-:W-:-:S13]  /*10f0*/  LOP3.LUT P4, RZ, R3, UR5, RZ, 0xfc, P4 ;  /* 0x0000000503ff7c12 */ /* 0x01efda000a08fcff */
.L_x_39554:
        /* <DEDUP_REMOVED lines=22> */
[----:B0----5:R-:W-:Y:S01]  /*1260*/  FADD.FTZ R3, R168, R36 ;  /* 0x00000024a8037221 */ /* 0x021fe20000010000 */
        /* <DEDUP_REMOVED lines=12> */
.L_x_39459:
[----:B-----5:R-:W-:Y:S01]  /*1330*/  FADD.FTZ R0, R168, R36 ;  /* 0x00000024a8007221 */ /* 0x020fe20000010000 */
[----:B0-----:R-:W-:Y:S01]  /*1340*/  FADD.FTZ R2, R169, R37 ;  /* 0x00000025a9027221 */ /* 0x001fe20000010000 */
[----:B------:R-:W-:Y:S01]  /*1350*/  FADD.FTZ R3, R170, R38 ;  /* 0x00000026aa037221 */ /* 0x000fe20000010000 */
[----:B------:R-:W-:Y:S02]  /*1360*/  FADD.FTZ R4, R171, R39 ;  /* 0x00000027ab047221 */ /* 0x000fe40000010000 */
[----:B------:R-:W-:Y:S02]  /*1370*/  MOV R28, R0 ;  /* 0x00000000001c7202 */ /* 0x000fe40000000f00 */
[----:B------:R-:W-:Y:S02]  /*1380*/  MOV R29, R2 ;  /* 0x00000002001d7202 */ /* 0x000fe40000000f00 */
[----:B------:R-:W-:Y:S02]  /*1390*/  MOV R30, R3 ;  /* 0x00000003001e7202 */ /* 0x000fe40000000f00 */
[----:B------:R-:W-:Y:S01]  /*13a0*/  MOV R31, R4 ;  /* 0x00000004001f7202 */ /* 0x000fe20000000f00 */
[----:B------:R-:W-:Y:S06]  /*13b0*/  BRA `(.L_x_39460) ;  /* 0x0000000000307947 */ /* 0x000fec0003800000 */
.L_x_39458:
[----:B-----5:R-:W-:Y:S01]  /*13c0*/  @P1 FADD.FTZ R28, R168, R32 ;  /* 0x00000020a81c1221 */ /* 0x020fe20000010000 */
[----:B------:R-:W-:Y:S01]  /*13d0*/  @P1 FADD.FTZ R29, R169, R33 ;  /* 0x00000021a91d1221 */ /* 0x000fe20000010000 */
[----:B------:R-:W-:Y:S01]  /*13e0*/  @P1 FADD.FTZ R30, R170, R34 ;  /* 0x00000022aa1e1221 */ /* 0x000fe20000010000 */
[----:B------:R-:W-:Y:S02]  /*13f0*/  @P1 FADD.FTZ R31, R171, R35 ;  /* 0x00000023ab1f1221 */ /* 0x000fe40000010000 */
[----:B------:R-:W-:Y:S02]  /*1400*/  @P1 MOV R0, R28 ;  /* 0x0000001c00001202 */ /* 0x000fe40000000f00 */
[----:B0-----:R-:W-:Y:S02]  /*1410*/  @P1 MOV R2, R29 ;  /* 0x0000001d00021202 */ /* 0x001fe40000000f00 */
[----:B------:R-:W-:Y:S02]  /*1420*/  @P1 MOV R3, R30 ;  /* 0x0000001e00031202 */ /* 0x000fe40000000f00 */
[----:B------:R-:W-:-:S02]  /*1430*/  @P1 MOV R4, R31 ;  /* 0x0000001f00041202 */ /* 0x000fc40000000f00 */
[----:B------:R-:W-:Y:S02]  /*1440*/  @!P1 MOV R0, R168 ;  /* 0x000000a800009202 */ /* 0x000fe40000000f00 */
[----:B------:R-:W-:Y:S02]  /*1450*/  @!P1 MOV R2, R169 ;  /* 0x000000a900029202 */ /* 0x000fe40000000f00 */
[----:B------:R-:W-:Y:S02]  /*1460*/  @!P1 MOV R3, R170 ;  /* 0x000000aa00039202 */ /* 0x000fe40000000f00 */
[----:B------:R-:W-:-:S07]  /*1470*/  @!P1 MOV R4, R171 ;  /* 0x000000ab00049202 */ /* 0x000fce0000000f00 */
.L_x_39460:
[----:B------:R-:W0:Y:S01]  /*1480*/  @P4 LDC.64 R168, c[0x0][0x3a8] ;  /* 0x0000ea00ffa84b82 */ /* 0x000e220000000a00 */
[C---:B------:R-:W-:Y:S01]  /*1490*/  IADD3 R214, PT, PT, R213.reuse, 0x20, RZ ;  /* 0x00000020d5d67810 */ /* 0x040fe20007ffe0ff */
[----:B0-----:R-:W-:-:S05]  /*14a0*/  @P4 IMAD.WIDE.U32 R168, R213, 0x10, R168 ;  /* 0x00000010d5a84825 */ /* 0x001fca00078e00a8 */
[----:B------:R0:W-:Y:S02]  /*14b0*/  @P4 STG.E.128 desc[UR6][R168.64], R28 ;  /* 0x0000001ca8004986 */ /* 0x0001e4000c101d06 */
.L_x_39457:
[----:B------:R-:W-:Y:S05]  /*14c0*/  BSYNC.RECONVERGENT B0 ;  /* 0x0000000000007941 */ /* 0x000fea0003800200 */
.L_x_39456:
        /* <DEDUP_REMOVED lines=36> */
.L_x_39463:
        /* <DEDUP_REMOVED lines=23> */
.L_x_39464:
[----:B------:R-:W0:Y:S02]  /*1880*/  @P4 LDC.64 R168, c[0x0][0x3a8] ;  /* 0x0000ea00ffa84b82 */ /* 0x000e240000000a00 */
[C---:B0-----:R-:W-:Y:S01]  /*1890*/  @P4 IMAD.WIDE.U32 R168, R214.reuse, 0x10, R168 ;  /* 0x00000010d6a84825 */ /* 0x041fe200078e00a8 */
[----:B------:R-:W-:-:S04]  /*18a0*/  IADD3 R214, PT, PT, R214, 0x20, RZ ;  /* 0x00000020d6d67810 */ /* 0x000fc80007ffe0ff */
[----:B------:R1:W-:Y:S03]  /*18b0*/  @P4 STG.E.128 desc[UR6][R168.64], R28 ;  /* 0x0000001ca8004986 */ /* 0x0003e6000c101d06 */
.L_x_39462:
[----:B------:R-:W-:Y:S05]  /*18c0*/  BSYNC.RECONVERGENT B0 ;  /* 0x0000000000007941 */ /* 0x000fea0003800200 */
.L_x_39461:
        /* <DEDUP_REMOVED lines=36> */
.L_x_39467:
        /* <DEDUP_REMOVED lines=23> */
.L_x_39468:
[----:B------:R-:W0:Y:S02]  /*1c80*/  @P4 LDC.64 R168, c[0x0][0x3a8] ;  /* 0x0000ea00ffa84b82 */ /* 0x000e240000000a00 */
[C---:B0-----:R-:W-:Y:S01]  /*1c90*/  @P4 IMAD.WIDE.U32 R168, R214.reuse, 0x10, R168 ;  /* 0x00000010d6a84825 */ /* 0x041fe200078e00a8 */
[----:B------:R-:W-:-:S04]  /*1ca0*/  IADD3 R214, PT, PT, R214, 0x20, RZ ;  /* 0x00000020d6d67810 */ /* 0x000fc80007ffe0ff */
[----:B------:R2:W-:Y:S03]  /*1cb0*/  @P4 STG.E.128 desc[UR6][R168.64], R28 ;  /* 0x0000001ca8004986 */ /* 0x0005e6000c101d06 */
.L_x_39466:
[----:B------:R-:W-:Y:S05]  /*1cc0*/  BSYNC.RECONVERGENT B0 ;  /* 0x0000000000007941 */ /* 0x000fea0003800200 */
.L_x_39465:
        /* <DEDUP_REMOVED lines=36> */
.L_x_39471:
        /* <DEDUP_REMOVED lines=23> */
.L_x_39472:
[----:B------:R-:W0:Y:S02]  /*2080*/  @P4 LDC.64 R168, c[0x0][0x3a8] ;  /* 0x0000ea00ffa84b82 */ /* 0x000e240000000a00 */
[C---:B0-----:R-:W-:Y:S01]  /*2090*/  @P4 IMAD.WIDE.U32 R168, R214.reuse, 0x10, R168 ;  /* 0x00000010d6a84825 */ /* 0x041fe200078e00a8 */
[----:B------:R-:W-:-:S04]  /*20a0*/  IADD3 R214, PT, PT, R214, 0x20, RZ ;  /* 0x00000020d6d67810 */ /* 0x000fc80007ffe0ff */
[----:B------:R3:W-:Y:S03]  /*20b0*/  @P4 STG.E.128 desc[UR6][R168.64], R28 ;  /* 0x0000001ca8004986 */ /* 0x0007e6000c101d06 */
.L_x_39470:
[----:B------:R-:W-:Y:S05]  /*20c0*/  BSYNC.RECONVERGENT B0 ;  /* 0x0000000000007941 */ /* 0x000fea0003800200 */
.L_x_39469:
        /* <DEDUP_REMOVED lines=36> */
.L_x_39475:
        /* <DEDUP_REMOVED lines=23> */
.L_x_39476:
[----:B------:R-:W0:Y:S02]  /*2480*/  @P4 LDC.64 R168, c[0x0][0x3a8] ;  /* 0x0000ea00ffa84b82 */ /* 0x000e240000000a00 */
[C---:B0-----:R-:W-:Y:S01]  /*2490*/  @P4 IMAD.WIDE.U32 R168, R214.reuse, 0x10, R168 ;  /* 0x00000010d6a84825 */ /* 0x041fe200078e00a8 */
[----:B------:R-:W-:-:S04]  /*24a0*/  IADD3 R214, PT, PT, R214, 0x20, RZ ;  /* 0x00000020d6d67810 */ /* 0x000fc80007ffe0ff */
[----:B------:R4:W-:Y:S03]  /*24b0*/  @P4 STG.E.128 desc[UR6][R168.64], R28 ;  /* 0x0000001ca8004986 */ /* 0x0009e6000c101d06 */
.L_x_39474:
[----:B------:R-:W-:Y:S05]  /*24c0*/  BSYNC.RECONVERGENT B0 ;  /* 0x0000000000007941 */ /* 0x000fea0003800200 */
.L_x_39473:
        /* <DEDUP_REMOVED lines=36> */
.L_x_39479:
        /* <DEDUP_REMOVED lines=23> */
.L_x_39480:
[----:B------:R-:W0:Y:S02]  /*2880*/  @P4 LDC.64 R168, c[0x0][0x3a8] ;  /* 0x0000ea00ffa84b82 */ /* 0x000e240000000a00 */
[C---:B0-----:R-:W-:Y:S01]  /*2890*/  @P4 IMAD.WIDE.U32 R168, R214.reuse, 0x10, R168 ;  /* 0x00000010d6a84825 */ /* 0x041fe200078e00a8 */
[----:B------:R-:W-:-:S04]  /*28a0*/  IADD3 R214, PT, PT, R214, 0x20, RZ ;  /* 0x00000020d6d67810 */ /* 0x000fc80007ffe0ff */
[----:B------:R0:W-:Y:S03]  /*28b0*/  @P4 STG.E.128 desc[UR6][R168.64], R28 ;  /* 0x0000001ca8004986 */ /* 0x0001e6000c101d06 */
.L_x_39478:
[----:B------:R-:W-:Y:S05]  /*28c0*/  BSYNC.RECONVERGENT B0 ;  /* 0x0000000000007941 */ /* 0x000fea0003800200 */
.L_x_39477:
        /* <DEDUP_REMOVED lines=36> */
.L_x_39483:
        /* <DEDUP_REMOVED lines=23> */
.L_x_39484:
[----:B------:R-:W0:Y:S02]  /*2c80*/  @P4 LDC.64 R168, c[0x0][0x3a8] ;  /* 0x0000ea00ffa84b82 */ /* 0x000e240000000a00 */
[C---:B0-----:R-:W-:Y:S01]  /*2c90*/  @P4 IMAD.WIDE.U32 R168, R214.reuse, 0x10, R168 ;  /* 0x00000010d6a84825 */ /* 0x041fe200078e00a8 */
[----:B------:R-:W-:-:S04]  /*2ca0*/  IADD3 R214, PT, PT, R214, 0x20, RZ ;  /* 0x00000020d6d67810 */ /* 0x000fc80007ffe0ff */
[----:B------:R0:W-:Y:S03]  /*2cb0*/  @P4 STG.E.128 desc[UR6][R168.64], R28 ;  /* 0x0000001ca8004986 */ /* 0x0001e6000c101d06 */
.L_x_39482:
[----:B------:R-:W-:Y:S05]  /*2cc0*/  BSYNC.RECONVERGENT B0 ;  /* 0x0000000000007941 */ /* 0x000fea0003800200 */
.L_x_39481:
        /* <DEDUP_REMOVED lines=36> */
.L_x_39487:
        /* <DEDUP_REMOVED lines=23> */
.L_x_39488:
[----:B------:R-:W0:Y:S02]  /*3080*/  @P4 LDC.64 R168, c[0x0][0x3a8] ;  /* 0x0000ea00ffa84b82 */ /* 0x000e240000000a00 */
[C---:B0-----:R-:W-:Y:S01]  /*3090*/  @P4 IMAD.WIDE.U32 R168, R214.reuse, 0x10, R168 ;  /* 0x00000010d6a84825 */ /* 0x041fe200078e00a8 */
[----:B------:R-:W-:-:S04]  /*30a0*/  IADD3 R214, PT, PT, R214, 0x20, RZ ;  /* 0x00000020d6d67810 */ /* 0x000fc80007ffe0ff */
[----:B------:R0:W-:Y:S03]  /*30b0*/  @P4 STG.E.128 desc[UR6][R168.64], R28 ;  /* 0x0000001ca8004986 */ /* 0x0001e6000c101d06 */
.L_x_39486:
[----:B------:R-:W-:Y:S05]  /*30c0*/  BSYNC.RECONVERGENT B0 ;  /* 0x0000000000007941 */ /* 0x000fea0003800200 */
.L_x_39485:
        /* <DEDUP_REMOVED lines=36> */
.L_x_39491:
        /* <DEDUP_REMOVED lines=23> */
.L_x_39492:
[----:B------:R-:W0:Y:S02]  /*3480*/  @P4 LDC.64 R168, c[0x0][0x3a8] ;  /* 0x0000ea00ffa84b82 */ /* 0x000e240000000a00 */
[C---:B0-----:R-:W-:Y:S01]  /*3490*/  @P4 IMAD.WIDE.U32 R168, R214.reuse, 0x10, R168 ;  /* 0x00000010d6a84825 */ /* 0x041fe200078e00a8 */
[----:B------:R-:W-:-:S04]  /*34a0*/  IADD3 R214, PT, PT, R214, 0x20, RZ ;  /* 0x00000020d6d67810 */ /* 0x000fc80007ffe0ff */
[----:B------:R0:W-:Y:S03]  /*34b0*/  @P4 STG.E.128 desc[UR6][R168.64], R28 ;  /* 0x0000001ca8004986 */ /* 0x0001e6000c101d06 */
.L_x_39490:
[----:B------:R-:W-:Y:S05]  /*34c0*/  BSYNC.RECONVERGENT B0 ;  /* 0x0000000000007941 */ /* 0x000fea0003800200 */
.L_x_39489:
        /* <DEDUP_REMOVED lines=36> */
.L_x_39495:
        /* <DEDUP_REMOVED lines=23> */
.L_x_39496:
[----:B------:R-:W0:Y:S02]  /*3880*/  @P4 LDC.64 R168, c[0x0][0x3a8] ;  /* 0x0000ea00ffa84b82 */ /* 0x000e240000000a00 */
[C---:B0-----:R-:W-:Y:S01]  /*3890*/  @P4 IMAD.WIDE.U32 R168, R214.reuse, 0x10, R168 ;  /* 0x00000010d6a84825 */ /* 0x041fe200078e00a8 */
[----:B------:R-:W-:-:S04]  /*38a0*/  IADD3 R214, PT, PT, R214, 0x20, RZ ;  /* 0x00000020d6d67810 */ /* 0x000fc80007ffe0ff */
[----:B------:R0:W-:Y:S03]  /*38b0*/  @P4 STG.E.128 desc[UR6][R168.64], R28 ;  /* 0x0000001ca8004986 */ /* 0x0001e6000c101d06 */
.L_x_39494:
[----:B------:R-:W-:Y:S05]  /*38c0*/  BSYNC.RECONVERGENT B0 ;  /* 0x0000000000007941 */ /* 0x000fea0003800200 */
.L_x_39493:
        /* <DEDUP_REMOVED lines=36> */
.L_x_39499:
        /* <DEDUP_REMOVED lines=23> */
.L_x_39500:
[----:B------:R-:W0:Y:S02]  /*3c80*/  @P4 LDC.64 R168, c[0x0][0x3a8] ;  /* 0x0000ea00ffa84b82 */ /* 0x000e240000000a00 */
[C---:B0-----:R-:W-:Y:S01]  /*3c90*/  @P4 IMAD.WIDE.U32 R168, R214.reuse, 0x10, R168 ;  /* 0x00000010d6a84825 */ /* 0x041fe200078e00a8 */
[----:B------:R-:W-:-:S04]  /*3ca0*/  IADD3 R214, PT, PT, R214, 0x20, RZ ;  /* 0x00000020d6d67810 */ /* 0x000fc80007ffe0ff */
[----:B------:R0:W-:Y:S03]  /*3cb0*/  @P4 STG.E.128 desc[UR6][R168.64], R28 ;  /* 0x0000001ca8004986 */ /* 0x0001e6000c101d06 */
.L_x_39498:
[----:B------:R-:W-:Y:S05]  /*3cc0*/  BSYNC.RECONVERGENT B0 ;  /* 0x0000000000007941 */ /* 0x000fea0003800200 */
.L_x_39497:
        /* <DEDUP_REMOVED lines=36> */
.L_x_39503:
        /* <DEDUP_REMOVED lines=23> */
.L_x_39504:
[----:B------:R-:W0:Y:S02]  /*4080*/  @P4 LDC.64 R168, c[0x0][0x3a8] ;  /* 0x0000ea00ffa84b82 */ /* 0x000e240000000a00 */
[C---:B0-----:R-:W-:Y:S01]  /*4090*/  @P4 IMAD.WIDE.U32 R168, R214.reuse, 0x10, R168 ;  /* 0x00000010d6a84825 */ /* 0x041fe200078e00a8 */
[----:B------:R-:W-:-:S04]  /*40a0*/  IADD3 R214, PT, PT, R214, 0x20, RZ ;  /* 0x00000020d6d67810 */ /* 0x000fc80007ffe0ff */
[----:B------:R0:W-:Y:S03]  /*40b0*/  @P4 STG.E.128 desc[UR6][R168.64], R28 ;  /* 0x0000001ca8004986 */ /* 0x0001e6000c101d06 */
.L_x_39502:
[----:B------:R-:W-:Y:S05]  /*40c0*/  BSYNC.RECONVERGENT B0 ;  /* 0x0000000000007941 */ /* 0x000fea0003800200 */
.L_x_39501:
        /* <DEDUP_REMOVED lines=36> */
.L_x_39507:
        /* <DEDUP_REMOVED lines=23> */
.L_x_39508:
[----:B------:R-:W0:Y:S02]  /*4480*/  @P4 LDC.64 R168, c[0x0][0x3a8] ;  /* 0x0000ea00ffa84b82 */ /* 0x000e240000000a00 */
[C---:B0-----:R-:W-:Y:S01]  /*4490*/  @P4 IMAD.WIDE.U32 R168, R214.reuse, 0x10, R168 ;  /* 0x00000010d6a84825 */ /* 0x041fe200078e00a8 */
[----:B------:R-:W-:-:S04]  /*44a0*/  IADD3 R214, PT, PT, R214, 0x20, RZ ;  /* 0x00000020d6d67810 */ /* 0x000fc80007ffe0ff */
[----:B------:R0:W-:Y:S03]  /*44b0*/  @P4 STG.E.128 desc[UR6][R168.64], R28 ;  /* 0x0000001ca8004986 */ /* 0x0001e6000c101d06 */
.L_x_39506:
[----:B------:R-:W-:Y:S05]  /*44c0*/  BSYNC.RECONVERGENT B0 ;  /* 0x0000000000007941 */ /* 0x000fea0003800200 */
.L_x_39505:
        /* <DEDUP_REMOVED lines=36> */
.L_x_39511:
        /* <DEDUP_REMOVED lines=23> */
.L_x_39512:
[----:B------:R-:W0:Y:S02]  /*4880*/  @P4 LDC.64 R168, c[0x0][0x3a8] ;  /* 0x0000ea00ffa84b82 */ /* 0x000e240000000a00 */
[C---:B0-----:R-:W-:Y:S01]  /*4890*/  @P4 IMAD.WIDE.U32 R168, R214.reuse, 0x10, R168 ;  /* 0x00000010d6a84825 */ /* 0x041fe200078e00a8 */
[----:B------:R-:W-:-:S04]  /*48a0*/  IADD3 R214, PT, PT, R214, 0x20, RZ ;  /* 0x00000020d6d67810 */ /* 0x000fc80007ffe0ff */
[----:B------:R0:W-:Y:S03]  /*48b0*/  @P4 STG.E.128 desc[UR6][R168.64], R28 ;  /* 0x0000001ca8004986 */ /* 0x0001e6000c101d06 */
.L_x_39510:
[----:B------:R-:W-:Y:S05]  /*48c0*/  BSYNC.RECONVERGENT B0 ;  /* 0x0000000000007941 */ /* 0x000fea0003800200 */
.L_x_39509:
        /* <DEDUP_REMOVED lines=36> */
.L_x_39515:
        /* <DEDUP_REMOVED lines=23> */
.L_x_39516:
[----:B------:R-:W0:Y:S02]  /*4c80*/  @P4 LDC.64 R168, c[0x0][0x3a8] ;  /* 0x0000ea00ffa84b82 */ /* 0x000e240000000a00 */
[C---:B0-----:R-:W-:Y:S01]  /*4c90*/  @P4 IMAD.WIDE.U32 R168, R214.reuse, 0x10, R168 ;  /* 0x00000010d6a84825 */ /* 0x041fe200078e00a8 */
[----:B------:R-:W-:-:S04]  /*4ca0*/  IADD3 R214, PT, PT, R214, 0x20, RZ ;  /* 0x00000020d6d67810 */ /* 0x000fc80007ffe0ff */
[----:B------:R0:W-:Y:S03]  /*4cb0*/  @P4 STG.E.128 desc[UR6][R168.64], R28 ;  /* 0x0000001ca8004986 */ /* 0x0001e6000c101d06 */
.L_x_39514:
[----:B------:R-:W-:Y:S05]  /*4cc0*/  BSYNC.RECONVERGENT B0 ;  /* 0x0000000000007941 */ /* 0x000fea0003800200 */
.L_x_39513:
        /* <DEDUP_REMOVED lines=36> */
.L_x_39519:
        /* <DEDUP_REMOVED lines=23> */
.L_x_39520:
[----:B------:R-:W0:Y:S02]  /*5080*/  @P4 LDC.64 R168, c[0x0][0x3a8] ;  /* 0x0000ea00ffa84b82 */ /* 0x000e240000000a00 */
[----:B0-----:R-:W-:-:S05]  /*5090*/  @P4 IMAD.WIDE.U32 R168, R214, 0x10, R168 ;  /* 0x00000010d6a84825 */ /* 0x001fca00078e00a8 */
[----:B------:R0:W-:Y:S02]  /*50a0*/  @P4 STG.E.128 desc[UR6][R168.64], R28 ;  /* 0x0000001ca8004986 */ /* 0x0001e4000c101d06 */
.L_x_39518:
[----:B------:R-:W-:Y:S05]  /*50b0*/  BSYNC.RECONVERGENT B0 ;  /* 0x0000000000007941 */ /* 0x000fea0003800200 */
.L_x_39517:
        /* <DEDUP_REMOVED lines=110> */
[----:B------:R-:W-:Y:S01]  /*57a0*/  ISETP.GT.U32.AND P6, PT, R210, 0xbf, PT ;  /* 0x000000bfd200780c */ /* 0x000fe20003fc4070 */
        /* <DEDUP_REMOVED lines=159> */
.L_x_39566:
        /* <DEDUP_REMOVED lines=30> */
[C---:B0-----:R-:W-:Y:S01]  /*6380*/  IMAD.WIDE.U32 R216, R213.reuse, 0x10, R216 ;  /* 0x00000010d5d87825 */ /* 0x041fe200078e00d8 */
[----:B------:R-:W-:-:S04]  /*6390*/  IADD3 R213, PT, PT, R213, 0x20, RZ ;  /* 0x00000020d5d57810 */ /* 0x000fc80007ffe0ff */
[----:B------:R2:W-:Y:S03]  /*63a0*/  STG.E.128 desc[UR6][R216.64], R168 ;  /* 0x000000a8d8007986 */ /* 0x0005e6000c101d06 */
.L_x_39523:
[----:B------:R-:W-:Y:S05]  /*63b0*/  BSYNC.RECONVERGENT B0 ;  /* 0x0000000000007941 */ /* 0x000fea0003800200 */
.L_x_39522:
        /* <DEDUP_REMOVED lines=19> */
.L_x_39525:
[----:B------:R-:W-:Y:S05]  /*64f0*/  BSYNC.RECONVERGENT B0 ;  /* 0x0000000000007941 */ /* 0x000fea0003800200 */
.L_x_39524:
        /* <DEDUP_REMOVED lines=19> */
.L_x_39527:
[----:B------:R-:W-:Y:S05]  /*6630*/  BSYNC.RECONVERGENT B0 ;  /* 0x0000000000007941 */ /* 0x000fea0003800200 */
.L_x_39526:
        /* <DEDUP_REMOVED lines=19> */
.L_x_39529:
[----:B------:R-:W-:Y:S05]  /*6770*/  BSYNC.RECONVERGENT B0 ;  /* 0x0000000000007941 */ /* 0x000fea0003800200 */
.L_x_39528:
        /* <DEDUP_REMOVED lines=19> */
.L_x_39531:
[----:B------:R-:W-:Y:S05]  /*68b0*/  BSYNC.RECONVERGENT B0 ;  /* 0x0000000000007941 */ /* 0x000fea0003800200 */
.L_x_39530:
        /* <DEDUP_REMOVED lines=19> */
.L_x_39533:
[----:B------:R-:W-:Y:S05]  /*69f0*/  BSYNC.RECONVERGENT B0 ;  /* 0x0000000000007941 */ /* 0x000fea0003800200 */
.L_x_39532:
        /* <DEDUP_REMOVED lines=19> */
.L_x_39535:
[----:B------:R-:W-:Y:S05]  /*6b30*/  BSYNC.RECONVERGENT B0 ;  /* 0x0000000000007941 */ /* 0x000fea0003800200 */
.L_x_39534:
        /* <DEDUP_REMOVED lines=19> */
.L_x_39537:
[----:B------:R-:W-:Y:S05]  /*6c70*/  BSYNC.RECONVERGENT B0 ;  /* 0x0000000000007941 */ /* 0x000fea0003800200 */
.L_x_39536:
        /* <DEDUP_REMOVED lines=19> */
.L_x_39539:
[----:B------:R-:W-:Y:S05]  /*6db0*/  BSYNC.RECONVERGENT B0 ;  /* 0x0000000000007941 */ /* 0x000fea0003800200 */
.L_x_39538:
        /* <DEDUP_REMOVED lines=19> */
.L_x_39541:
[----:B------:R-:W-:Y:S05]  /*6ef0*/  BSYNC.RECONVERGENT B0 ;  /* 0x0000000000007941 */ /* 0x000fea0003800200 */
.L_x_39540:
        /* <DEDUP_REMOVED lines=19> */
.L_x_39543:
[----:B------:R-:W-:Y:S05]  /*7030*/  BSYNC.RECONVERGENT B0 ;  /* 0x0000000000007941 */ /* 0x000fea0003800200 */
.L_x_39542:
        /* <DEDUP_REMOVED lines=19> */
.L_x_39545:
[----:B------:R-:W-:Y:S05]  /*7170*/  BSYNC.RECONVERGENT B0 ;  /* 0x0000000000007941 */ /* 0x000fea0003800200 */
.L_x_39544:
        /* <DEDUP_REMOVED lines=19> */
.L_x_39547:
[----:B------:R-:W-:Y:S05]  /*72b0*/  BSYNC.RECONVERGENT B0 ;  /* 0x0000000000007941 */ /* 0x000fea0003800200 */
.L_x_39546:
        /* <DEDUP_REMOVED lines=19> */
.L_x_39549:
[----:B------:R-:W-:Y:S05]  /*73f0*/  BSYNC.RECONVERGENT B0 ;  /* 0x0000000000007941 */ /* 0x000fea0003800200 */
.L_x_39548:
        /* <DEDUP_REMOVED lines=19> */
.L_x_39551:
[----:B------:R-:W-:Y:S05]  /*7530*/  BSYNC.RECONVERGENT B0 ;  /* 0x0000000000007941 */ /* 0x000fea0003800200 */
.L_x_39550:
        /* <DEDUP_REMOVED lines=13> */
[----:B-----5:R-:W-:Y:S01]  /*7610*/  FFMA.FTZ R168, R171, R40, R44 ;  /* 0x00000028aba87223 */ /* 0x020fe2000001002c */
[----:B------:R-:W-:Y:S01]  /*7620*/  FFMA.FTZ R169, R170, R41, R45 ;  /* 0x00000029aaa97223 */ /* 0x000fe2000001002d */
[----:B------:R-:W-:Y:S01]  /*7630*/  FFMA.FTZ R170, R219, R42, R46 ;  /* 0x0000002adbaa7223 */ /* 0x000fe2000001002e */
[----:B------:R-:W-:-:S05]  /*7640*/  FFMA.FTZ R171, R216, R43, R47 ;  /* 0x0000002bd8ab7223 */ /* 0x000fca000001002f */
[----:B------:R0:W-:Y:S02]  /*7650*/  STG.E.128 desc[UR6][R214.64], R168 ;  /* 0x000000a8d6007986 */ /* 0x0001e4000c101d06 */
.L_x_39553:
[----:B------:R-:W-:Y:S05]  /*7660*/  BSYNC.RECONVERGENT B0 ;  /* 0x0000000000007941 */ /* 0x000fea0003800200 */
.L_x_39552:
[----:B01234-:R-:W0:Y:S02]  /*7670*/  LDC.64 R168, c[0x0][0x380] ;  /* 0x0000e000ffa87b82 */ /* 0x01fe240000000a00 */
[----:B0-----:R-:W-:-:S04]  /*7680*/  LEA R209, R168, R209, 0x2 ;  /* 0x000000d1a8d17211 */ /* 0x001fc800078e10ff */
[----:B------:R-:W-:-:S13]  /*7690*/  ISETP.GE.AND P0, PT, R209, R169, PT ;  /* 0x000000a9d100720c */ /* 0x000fda0003f06270 */
[----:B------:R-:W-:Y:S05]  /*76a0*/  @!P0 BRA `(.L_x_39554) ;  /* 0xffffff9800948947 */ /* 0x000fea000383ffff */
[----:B------:R-:W-:Y:S05]  /*76b0*/  EXIT ;  /* 0x000000000000794d */ /* 0x000fea0003800000 */
.L_x_39521:
        /* <DEDUP_REMOVED lines=8> */
.L_x_39556:
[----:B------:R-:W-:Y:S05]  /*7740*/  BSYNC B0 ;  /* 0x0000000000007941 */ /* 0x000fea0003800000 */
.L_x_39555:
        /* <DEDUP_REMOVED lines=9> */
.L_x_39557:
[----:B------:R-:W-:Y:S01]  /*77e0*/  HFMA2 R222, -RZ, RZ, 0, 2.384185791015625e-07 ;  /* 0x00000004ffde7431 */ /* 0x000fe200000001ff */
[----:B------:R-:W-:-:S05]  /*77f0*/  MOV R170, R219 ;  /* 0x000000db00aa7202 */ /* 0x000fca0000000f00 */
[----:B------:R-:W-:-:S05]  /*7800*/  FADD.FTZ R170, R169, R170 ;  /* 0x000000aaa9aa7221 */ /* 0x000fca0000010000 */
[----:B------:R-:W-:-:S07]  /*7810*/  MOV R221, R170 ;  /* 0x000000aa00dd7202 */ /* 0x000fce0000000f00 */
[----:B------:R-:W-:Y:S05]  /*7820*/  WARPSYNC.COLLECTIVE R220, `(.L_x_39558) ;  /* 0x00000000dc087348 */ /* 0x000fea0003c00000 */
[----:B------:R0:W1:Y:S02]  /*7830*/  SHFL.BFLY P6, R219, R221, R222, R223 ;  /* 0x0c0000dedddb7389 */ /* 0x00006400000c00df */
[----:B01----:R-:W-:Y:S05]  /*7840*/  ENDCOLLECTIVE ;  /* 0x000000000000791b */ /* 0x003fea0003800000 */
.L_x_39558:
[----:B------:R-:W-:Y:S01]  /*7850*/  HFMA2 R222, -RZ, RZ, 0, 4.76837158203125e-07 ;  /* 0x00000008ffde7431 */ /* 0x000fe200000001ff */
[----:B------:R-:W-:-:S05]  /*7860*/  MOV R171, R219 ;  /* 0x000000db00ab7202 */ /* 0x000fca0000000f00 */
[----:B------:R-:W-:-:S05]  /*7870*/  FADD.FTZ R171, R170, R171 ;  /* 0x000000abaaab7221 */ /* 0x000fca0000010000 */
[----:B------:R-:W-:-:S07]  /*7880*/  MOV R221, R171 ;  /* 0x000000ab00dd7202 */ /* 0x000fce0000000f00 */
[----:B------:R-:W-:Y:S05]  /*7890*/  WARPSYNC.COLLECTIVE R220, `(.L_x_39559) ;  /* 0x00000000dc087348 */ /* 0x000fea0003c00000 */
[----:B------:R0:W1:Y:S02]  /*78a0*/  SHFL.BFLY P6, R219, R221, R222, R223 ;  /* 0x0c0000dedddb7389 */ /* 0x00006400000c00df */
[----:B01----:R-:W-:Y:S05]  /*78b0*/  ENDCOLLECTIVE ;  /* 0x000000000000791b */ /* 0x003fea0003800000 */
.L_x_39559:
        /* <DEDUP_REMOVED lines=8> */
.L_x_39560:
        /* <DEDUP_REMOVED lines=148> */
.L_x_39561:
[----:B------:R-:W-:Y:S01]  /*8280*/  HFMA2 R222, -RZ, RZ, 0, 1.1920928955078125e-07 ;  /* 0x00000002ffde7431 */ /* 0x000fe200000001ff */
[----:B------:R-:W-:-:S05]  /*8290*/  MOV R169, R219 ;  /* 0x000000db00a97202 */ /* 0x000fca0000000f00 */
[----:B------:R-:W-:-:S05]  /*82a0*/  FADD.FTZ R169, R168, R169 ;  /* 0x000000a9a8a97221 */ /* 0x000fca0000010000 */
[----:B------:R-:W-:-:S07]  /*82b0*/  MOV R221, R169 ;  /* 0x000000a900dd7202 */ /* 0x000fce0000000f00 */
[----:B------:R-:W-:Y:S05]  /*82c0*/  WARPSYNC.COLLECTIVE R220, `(.L_x_39562) ;  /* 0x00000000dc087348 */ /* 0x000fea0003c00000 */
[----:B------:R0:W1:Y:S02]  /*82d0*/  SHFL.BFLY P6, R219, R221, R222, R223 ;  /* 0x0c0000dedddb7389 */ /* 0x00006400000c00df */
[----:B01----:R-:W-:Y:S05]  /*82e0*/  ENDCOLLECTIVE ;  /* 0x000000000000791b */ /* 0x003fea0003800000 */
.L_x_39562:
[----:B------:R-:W-:Y:S01]  /*82f0*/  HFMA2 R222, -RZ, RZ, 0, 2.384185791015625e-07 ;  /* 0x00000004ffde7431 */ /* 0x000fe200000001ff */
[----:B------:R-:W-:-:S05]  /*8300*/  MOV R170, R219 ;  /* 0x000000db00aa7202 */ /* 0x000fca0000000f00 */
[----:B------:R-:W-:-:S05]  /*8310*/  FADD.FTZ R170, R169, R170 ;  /* 0x000000aaa9aa7221 */ /* 0x000fca0000010000 */
[----:B------:R-:W-:-:S07]  /*8320*/  MOV R221, R170 ;  /* 0x000000aa00dd7202 */ /* 0x000fce0000000f00 */
[----:B------:R-:W-:Y:S05]  /*8330*/  WARPSYNC.COLLECTIVE R220, `(.L_x_39563) ;  /* 0x00000000dc087348 */ /* 0x000fea0003c00000 */
[----:B------:R0:W1:Y:S02]  /*8340*/  SHFL.BFLY P6, R219, R221, R222, R223 ;  /* 0x0c0000dedddb7389 */ /* 0x00006400000c00df */
[----:B01----:R-:W-:Y:S05]  /*8350*/  ENDCOLLECTIVE ;  /* 0x000000000000791b */ /* 0x003fea0003800000 */
.L_x_39563:
[----:B------:R-:W-:Y:S01]  /*8360*/  HFMA2 R222, -RZ, RZ, 0, 4.76837158203125e-07 ;  /* 0x00000008ffde7431 */ /* 0x000fe200000001ff */
[----:B------:R-:W-:-:S05]  /*8370*/  MOV R171, R219 ;  /* 0x000000db00ab7202 */ /* 0x000fca0000000f00 */
[----:B------:R-:W-:-:S05]  /*8380*/  FADD.FTZ R171, R170, R171 ;  /* 0x000000abaaab7221 */ /* 0x000fca0000010000 */
[----:B------:R-:W-:-:S07]  /*8390*/  MOV R221, R171 ;  /* 0x000000ab00dd7202 */ /* 0x000fce0000000f00 */
[----:B------:R-:W-:Y:S05]  /*83a0*/  WARPSYNC.COLLECTIVE R220, `(.L_x_39564) ;  /* 0x00000000dc087348 */ /* 0x000fea0003c00000 */
[----:B------:R0:W1:Y:S02]  /*83b0*/  SHFL.BFLY P6, R219, R221, R222, R223 ;  /* 0x0c0000dedddb7389 */ /* 0x00006400000c00df */
[----:B01----:R-:W-:Y:S05]  /*83c0*/  ENDCOLLECTIVE ;  /* 0x000000000000791b */ /* 0x003fea0003800000 */
.L_x_39564:
[----:B------:R-:W-:Y:S01]  /*83d0*/  HFMA2 R222, -RZ, RZ, 0, 9.5367431640625e-07 ;  /* 0x00000010ffde7431 */ /* 0x000fe200000001ff */
[----:B------:R-:W-:-:S05]  /*83e0*/  MOV R216, R219 ;  /* 0x000000db00d87202 */ /* 0x000fca0000000f00 */
[----:B------:R-:W-:-:S05]  /*83f0*/  FADD.FTZ R216, R171, R216 ;  /* 0x000000d8abd87221 */ /* 0x000fca0000010000 */
[----:B------:R-:W-:-:S07]  /*8400*/  MOV R221, R216 ;  /* 0x000000d800dd7202 */ /* 0x000fce0000000f00 */
[----:B------:R-:W-:Y:S05]  /*8410*/  WARPSYNC.COLLECTIVE R220, `(.L_x_39565) ;  /* 0x00000000dc087348 */ /* 0x000fea0003c00000 */
[----:B------:R0:W1:Y:S02]  /*8420*/  SHFL.BFLY P6, R219, R221, R222, R223 ;  /* 0x0c0000dedddb7389 */ /* 0x00006400000c00df */
[----:B01----:R-:W-:Y:S05]  /*8430*/  ENDCOLLECTIVE ;  /* 0x000000000000791b */ /* 0x003fea0003800000 */
.L_x_39565:
[----:B------:R-:W-:Y:S05]  /*8440*/  BRA `(.L_x_39566) ;  /* 0xffffffdc00547947 */ /* 0x000fea000383ffff */
.L_x_39567:
        /* <DEDUP_REMOVED lines=11> */
.L_x_43926:


//--------------------- .text._ZN10layer_norm31ln_parallel_residual_fwd_kernelINS_13Kernel_traitsIfffffjLj2048ELj1ELj4ELj1ELj16ENS_18Kernel_traits_baseILj2048EfffffjLj128EEEEELb0ELb1ELb1EEEvNS_9FwdParamsE --------------------------
	.section	.text._ZN10layer_norm31ln_parallel_residual_fwd_kernelINS_13Kernel_traitsIfffffjLj2048ELj1ELj4ELj1ELj16ENS_18Kernel_traits_baseILj2048EfffffjLj128EEEEELb0ELb1ELb1EEEvNS_9FwdParamsE,"ax",@progbits
	.align	128
        .global         _ZN10layer_norm31ln_parallel_residual_fwd_kernelINS_13Kernel_traitsIfffffjLj2048ELj1ELj4ELj1ELj16ENS_18Kernel_traits_baseILj2048EfffffjLj128EEEEELb0ELb1ELb1EEEvNS_9FwdParamsE
        .type           _ZN10layer_norm31ln_parallel_residual_fwd_kernelINS_13Kernel_traitsIfffffjLj2048ELj1ELj4ELj1ELj16ENS_18Kernel_traits_baseILj2048EfffffjLj128EEEEELb0ELb1ELb1EEEvNS_9FwdParamsE,@function
        .size           _ZN10layer_norm31ln_parallel_residual_fwd_kernelINS_13Kernel_traitsIfffffjLj2048ELj1ELj4ELj1ELj16ENS_18Kernel_traits_baseILj2048EfffffjLj128EEEEELb0ELb1ELb1EEEvNS_9FwdParamsE,(.L_x_43927 - _ZN10layer_norm31ln_parallel_residual_fwd_kernelINS_13Kernel_traitsIfffffjLj2048ELj1ELj4ELj1ELj16ENS_18Kernel_traits_baseILj2048EfffffjLj128EEEEELb0ELb1ELb1EEEvNS_9FwdParamsE)
        .other          _ZN10layer_norm31ln_parallel_residual_fwd_kernelINS_13Kernel_traitsIfffffjLj2048ELj1ELj4ELj1ELj16ENS_18Kernel_traits_baseILj2048EfffffjLj128EEEEELb0ELb1ELb1EEEvNS_9FwdParamsE,@"STO_CUDA_ENTRY STV_DEFAULT"
_ZN10layer_norm31ln_parallel_residual_fwd_kernelINS_13Kernel_traitsIfffffjLj2048ELj1ELj4ELj1ELj16ENS_18Kernel_traits_baseILj2048EfffffjLj128EEEEELb0ELb1ELb1EEEvNS_9FwdParamsE:
.text._ZN10layer_norm31ln_parallel_residual_fwd_kernelINS_13Kernel_traitsIfffffjLj2048ELj1ELj4ELj1ELj16ENS_18Kernel_traits_baseILj2048EfffffjLj128EEEEELb0ELb1ELb1EEEvNS_9FwdParamsE:
        /* <DEDUP_REMOVED lines=53> */
.L_x_39568:
        /* <DEDUP_REMOVED lines=50> */
.L_x_39569:
        /* <DEDUP_REMOVED lines=11> */
.L_x_39604:
[----:B----4-:R-:W-:Y:S01]  /*0720*/  ISETP.NE.U32.AND P2, PT, RZ, UR10, PT ;  /* 0x0000000aff007c0c */ /* 0x010fe2000bf45070 */
[----:B01----:R-:W0:Y:S01]  /*0730*/  @P1 LDC.64 R4, c[0x0][0x398] ;  /* 0x0000e600ff041b82 */ /* 0x003e220000000a00 */
[----:B--2---:R-:W-:Y:S02]  /*0740*/  IMAD R0, R26, UR5, RZ ;  /* 0x000000051a007c24 */ /* 0x004fe4000f8e02ff */
[----:B------:R-:W-:-:S03]  /*0750*/  ISETP.NE.AND.EX P2, PT, RZ, UR11, PT, P2 ;  /* 0x0000000bff007c0c */ /* 0x000fc6000bf45320 */
[----:B------:R-:W-:Y:S02]  /*0760*/  SHF.R.S32.HI R3, RZ, 0x1f, R0 ;  /* 0x0000001fff037819 */ /* 0x000fe40000011400 */
[----:B------:R-:W1:Y:S02]  /*0770*/  LDC.64 R222, c[0x0][0x390] ;  /* 0x0000e400ffde7b82 */ /* 0x000e640000000a00 */
[----:B------:R-:W-:-:S04]  /*0780*/  LEA.HI R0, R3, R0, RZ, 0x2 ;  /* 0x0000000003007211 */ /* 0x000fc800078f10ff */
[----:B------:R-:W-:Y:S02]  /*0790*/  LEA.HI.SX32 R25, R0, R27, 0x1e ;  /* 0x0000001b00197211 */ /* 0x000fe400078ff2ff */
[----:B------:R-:W2:Y:S03]  /*07a0*/  @P2 LDC.64 R6, c[0x0][0x3a0] ;  /* 0x0000e800ff062b82 */ /* 0x000ea60000000a00 */
[----:B0-----:R-:W-:-:S05]  /*07b0*/  @P1 IMAD.WIDE.U32 R4, R25, 0x10, R4 ;  /* 0x0000001019041825 */ /* 0x001fca00078e0004 */
[----:B-----5:R0:W5:Y:S01]  /*07c0*/  @P1 LDG.E.128 R36, desc[UR6][R4.64] ;  /* 0x0000000604241981 */ /* 0x020162000c1e1d00 */
[----:B-1----:R-:W-:-:S05]  /*07d0*/  IMAD.WIDE.U32 R2, R25, 0x10, R222 ;  /* 0x0000001019027825 */ /* 0x002fca00078e00de */
[----:B------:R0:W5:Y:S01]  /*07e0*/  LDG.E.128 R8, desc[UR6][R2.64] ;  /* 0x0000000602087981 */ /* 0x000162000c1e1d00 */
        /* <DEDUP_REMOVED lines=17> */
.L_x_39571:
        /* <DEDUP_REMOVED lines=9> */
.L_x_39570:
        /* <DEDUP_REMOVED lines=12> */
.L_x_39572:
        /* <DEDUP_REMOVED lines=8> */
[----:B------:R0:W5:Y:S04]  /*0ad0*/  LDG.E.128 R12, desc[UR6][R4.64] ;  /* 0x00000006040c7981 */ /* 0x000168000c1e1d00 */
        /* <DEDUP_REMOVED lines=22> */
.L_x_39573:
        /* <DEDUP_REMOVED lines=23> */
.L_x_39574:
        /* <DEDUP_REMOVED lines=26> */
.L_x_39575:
        /* <DEDUP_REMOVED lines=21> */
.L_x_39576:
        /* <DEDUP_REMOVED lines=26> */
.L_x_39577:
        /* <DEDUP_REMOVED lines=21> */
.L_x_39578:
        /* <DEDUP_REMOVED lines=26> */
.L_x_39579:
        /* <DEDUP_REMOVED lines=21> */
.L_x_39580:
        /* <DEDUP_REMOVED lines=26> */
.L_x_39581:
        /* <DEDUP_REMOVED lines=21> */
.L_x_39582:
        /* <DEDUP_REMOVED lines=26> */
.L_x_39583:
        /* <DEDUP_REMOVED lines=21> */
.L_x_39584:
        /* <DEDUP_REMOVED lines=26> */
.L_x_39585:
        /* <DEDUP_REMOVED lines=21> */
.L_x_39586:
        /* <DEDUP_REMOVED lines=26> */
.L_x_39587:
        /* <DEDUP_REMOVED lines=21> */
.L_x_39588:
        /* <DEDUP_REMOVED lines=26> */
.L_x_39589:
        /* <DEDUP_REMOVED lines=21> */
.L_x_39590:
        /* <DEDUP_REMOVED lines=26> */
.L_x_39591:
        /* <DEDUP_REMOVED lines=21> */
.L_x_39592:
        /* <DEDUP_REMOVED lines=26> */
.L_x_39593:
        /* <DEDUP_REMOVED lines=21> */
.L_x_39594:
        /* <DEDUP_REMOVED lines=26> */
.L_x_39595:
        /* <DEDUP_REMOVED lines=21> */
.L_x_39596:
        /* <DEDUP_REMOVED lines=26> */
.L_x_39597:
        /* <DEDUP_REMOVED lines=21> */
.L_x_39598:
        /* <DEDUP_REMOVED lines=26> */
.L_x_39599:
        /* <DEDUP_REMOVED lines=21> */
.L_x_39600:
        /* <DEDUP_REMOVED lines=26> */
.L_x_39601:
        /* <DEDUP_REMOVED lines=21> */
.L_x_39602:
        /* <DEDUP_REMOVED lines=219> */
.L_x_39616:
[C---:B------:R-:W-:Y:S01]  /*4480*/  FMUL.FTZ R168, R171.reuse, R171 ;  /* 0x000000ababa87220 */ /* 0x040fe20000410000 */
[----:B-1----:R-:W-:Y:S01]  /*4490*/  FADD.FTZ R170, R228, R231 ;  /* 0x000000e7e4aa7221 */ /* 0x002fe20000010000 */
[----:B------:R-:W-:Y:S01]  /*44a0*/  FSEL R227, R171, RZ, !P4 ;  /* 0x000000ffabe37208 */ /* 0x000fe20006000000 */
[----:B------:R-:W1:Y:S02]  /*44b0*/  @!P2 LDC.64 R230, c[0x0][0x3c0] ;  /* 0x0000f000ffe6ab82 */ /* 0x000e640000000a00 */
[----:B------:R-:W-:Y:S01]  /*44c0*/  FSEL R229, R168, RZ, P4 ;  /* 0x000000ffa8e57208 */ /* 0x000fe20002000000 */
[----:B---3--:R-:W-:Y:S01]  /*44d0*/  FFMA.FTZ R170, R170, R169, UR8 ;  /* 0x00000008aaaa7e23 */ /* 0x008fe200080100a9 */
[C---:B------:R-:W-:Y:S01]  /*44e0*/  FADD.FTZ R21, -R227.reuse, R21 ;  /* 0x00000015e3157221 */ /* 0x040fe20000010100 */
[C---:B------:R-:W-:Y:S01]  /*44f0*/  FADD.FTZ R23, -R227.reuse, R23 ;  /* 0x00000017e3177221 */ /* 0x040fe20000010100 */
[C---:B------:R-:W-:Y:S01]  /*4500*/  FADD.FTZ R22, -R227.reuse, R22 ;  /* 0x00000016e3167221 */ /* 0x040fe20000010100 */
[----:B------:R-:W-:Y:S01]  /*4510*/  FADD.FTZ R170, R170, R229 ;  /* 0x000000e5aaaa7221 */ /* 0x000fe20000010000 */
[----:B------:R-:W2:Y:S01]  /*4520*/  LDC.64 R168, c[0x0][0x428] ;  /* 0x00010a00ffa87b82 */ /* 0x000ea20000000a00 */
[C---:B------:R-:W-:Y:S01]  /*4530*/  FADD.FTZ R175, -R227.reuse, R175 ;  /* 0x000000afe3af7221 */ /* 0x040fe20000010100 */
[C---:B------:R-:W-:Y:S01]  /*4540*/  FADD.FTZ R174, -R227.reuse, R174 ;  /* 0x000000aee3ae7221 */ /* 0x040fe20000010100 */
[C---:B------:R-:W-:Y:S01]  /*4550*/  FADD.FTZ R173, -R227.reuse, R173 ;  /* 0x000000ade3ad7221 */ /* 0x040fe20000010100 */
[C---:B------:R-:W-:Y:S01]  /*4560*/  FADD.FTZ R24, -R227.reuse, R24 ;  /* 0x00000018e3187221 */ /* 0x040fe20000010100 */
[----:B------:R-:W3:Y:S01]  /*4570*/  MUFU.RSQ R170, R170 ;  /* 0x000000aa00aa7308 */ /* 0x000ee20000001400 */
[C---:B------:R-:W-:Y:S01]  /*4580*/  FADD.FTZ R19, -R227.reuse, R19 ;  /* 0x00000013e3137221 */ /* 0x040fe20000010100 */
[C---:B------:R-:W-:Y:S01]  /*4590*/  FADD.FTZ R18, -R227.reuse, R18 ;  /* 0x00000012e3127221 */ /* 0x040fe20000010100 */
[----:B0-----:R-:W0:Y:S01]  /*45a0*/  @!P2 LDC.64 R228, c[0x0][0x3c8] ;  /* 0x0000f200ffe4ab82 */ /* 0x001e220000000a00 */
        /* <DEDUP_REMOVED lines=13> */
[----:B------:R-:W-:Y:S01]  /*4680*/  FADD.FTZ R2, -R227, R2 ;  /* 0x00000002e3027221 */ /* 0x000fe20000010100 */
[----:B---3--:R-:W-:Y:S01]  /*4690*/  FMUL.FTZ R21, R170, R21 ;  /* 0x00000015aa157220 */ /* 0x008fe20000410000 */
[----:B--2---:R-:W-:-:S04]  /*46a0*/  IMAD.WIDE.U32 R234, R25, 0x10, R168 ;  /* 0x0000001019ea7825 */ /* 0x004fc800078e00a8 */
[C---:B------:R-:W-:Y:S01]  /*46b0*/  FMUL.FTZ R23, R170.reuse, R23 ;  /* 0x00000017aa177220 */ /* 0x040fe20000410000 */
[C---:B------:R-:W-:Y:S01]  /*46c0*/  FMUL.FTZ R22, R170.reuse, R22 ;  /* 0x00000016aa167220 */ /* 0x040fe20000410000 */
        /* <DEDUP_REMOVED lines=41> */
[----:B------:R-:W-:Y:S01]  /*4960*/  FMUL.FTZ R25, R170, R175 ;  /* 0x000000afaa197220 */ /* 0x000fe20000410000 */
[----:B------:R-:W-:Y:S01]  /*4970*/  FADD.FTZ R227, -R227, R222 ;  /* 0x000000dee3e37221 */ /* 0x000fe20000010100 */
[----:B------:R1:W-:Y:S01]  /*4980*/  @!P2 STG.E desc[UR6][R230.64], R171 ;  /* 0x000000abe600a986 */ /* 0x0003e2000c101906 */
[----:B------:R-:W-:Y:S01]  /*4990*/  FFMA.FTZ R175, R21, R167, R103 ;  /* 0x000000a715af7223 */ /* 0x000fe20000010067 */
[----:B------:R-:W-:-:S04]  /*49a0*/  IMAD.WIDE.U32 R240, R20, 0x10, R168 ;  /* 0x0000001014f07825 */ /* 0x000fc800078e00a8 */
[C---:B------:R-:W-:Y:S01]  /*49b0*/  FMUL.FTZ R222, R170.reuse, R173 ;  /* 0x000000adaade7220 */ /* 0x040fe20000410000 */
[----:B------:R-:W-:Y:S01]  /*49c0*/  FFMA.FTZ R173, R23, R165, R101 ;  /* 0x000000a517ad7223 */ /* 0x000fe20000010065 */
[----:B------:R-:W-:Y:S01]  /*49d0*/  FMUL.FTZ R19, R170, R19 ;  /* 0x00000013aa137220 */ /* 0x000fe20000410000 */
[----:B------:R-:W-:-:S04]  /*49e0*/  IMAD.WIDE.U32 R20, R5, 0x10, R168 ;  /* 0x0000001005147825 */ /* 0x000fc800078e00a8 */
[C---:B------:R-:W-:Y:S01]  /*49f0*/  FMUL.FTZ R18, R170.reuse, R18 ;  /* 0x00000012aa127220 */ /* 0x040fe20000410000 */
[C---:B------:R-:W-:Y:S01]  /*4a00*/  FMUL.FTZ R16, R170.reuse, R16 ;  /* 0x00000010aa107220 */ /* 0x040fe20000410000 */
[----:B------:R-:W-:Y:S01]  /*4a10*/  FMUL.FTZ R14, R170, R14 ;  /* 0x0000000eaa0e7220 */ /* 0x000fe20000410000 */
[----:B0-----:R-:W-:-:S04]  /*4a20*/  @!P2 IMAD.WIDE R232, R26, 0x4, R228 ;  /* 0x000000041ae8a825 */ /* 0x001fc800078e02e4 */
[C---:B------:R-:W-:Y:S01]  /*4a30*/  FMUL.FTZ R229, R170.reuse, R220 ;  /* 0x000000dcaae57220 */ /* 0x040fe20000410000 */
[----:B-1----:R-:W-:Y:S01]  /*4a40*/  FMUL.FTZ R171, R170, R174 ;  /* 0x000000aeaaab7220 */ /* 0x002fe20000410000 */
[----:B------:R-:W-:Y:S01]  /*4a50*/  FFMA.FTZ R174, R22, R166, R102 ;  /* 0x000000a616ae7223 */ /* 0x000fe20000010066 */
[----:B------:R-:W-:Y:S01]  /*4a60*/  IMAD.WIDE.U32 R22, R176, 0x10, R168 ;  /* 0x00000010b0167825 */ /* 0x000fe200078e00a8 */
[----:B------:R-:W-:-:S03]  /*4a70*/  MOV R220, R20 ;  /* 0x0000001400dc7202 */ /* 0x000fc60000000f00 */
[----:B------:R-:W-:Y:S01]  /*4a80*/  FFMA.FTZ R20, R19, R160, R96 ;  /* 0x000000a013147223 */ /* 0x000fe20000010060 */
[----:B------:R-:W-:Y:S01]  /*4a90*/  FMUL.FTZ R11, R170, R11 ;  /* 0x0000000baa0b7220 */ /* 0x000fe20000410000 */
[----:B------:R-:W-:Y:S01]  /*4aa0*/  IMAD.WIDE.U32 R250, R221, 0x10, R168 ;  /* 0x00000010ddfa7825 */ /* 0x000fe200078e00a8 */
[----:B------:R-:W-:-:S03]  /*4ab0*/  MOV R19, R23 ;  /* 0x0000001700137202 */ /* 0x000fc60000000f00 */
[----:B------:R-:W-:Y:S01]  /*4ac0*/  FMUL.FTZ R6, R170, R6 ;  /* 0x00000006aa067220 */ /* 0x000fe20000410000 */
[----:B------:R-:W-:Y:S01]  /*4ad0*/  MOV R221, R21 ;  /* 0x0000001500dd7202 */ /* 0x000fe20000000f00 */
[----:B------:R-:W-:-:S04]  /*4ae0*/  IMAD.WIDE.U32 R244, R15, 0x10, R168 ;  /* 0x000000100ff47825 */ /* 0x000fc800078e00a8 */
[----:B------:R-:W-:Y:S01]  /*4af0*/  FFMA.FTZ R21, R18, R161, R97 ;  /* 0x000000a112157223 */ /* 0x000fe20000010061 */
[----:B------:R-:W-:Y:S01]  /*4b00*/  MOV R18, R22 ;  /* 0x0000001600127202 */ /* 0x000fe20000000f00 */
[C---:B------:R-:W-:Y:S01]  /*4b10*/  FMUL.FTZ R3, R170.reuse, R3 ;  /* 0x00000003aa037220 */ /* 0x040fe20000410000 */
[----:B------:R-:W-:Y:S01]  /*4b20*/  MOV R15, R19 ;  /* 0x00000013000f7202 */ /* 0x000fe20000000f00 */
[C---:B------:R-:W-:Y:S01]  /*4b30*/  FMUL.FTZ R2, R170.reuse, R2 ;  /* 0x00000002aa027220 */ /* 0x040fe20000410000 */
[----:B------:R-:W-:Y:S01]  /*4b40*/  FMUL.FTZ R24, R170, R24 ;  /* 0x00000018aa187220 */ /* 0x000fe20000410000 */
[----:B------:R-:W-:Y:S01]  /*4b50*/  FFMA.FTZ R23, R16, R163, R99 ;  /* 0x000000a310177223 */ /* 0x000fe20000010063 */
[----:B------:R-:W-:Y:S01]  /*4b60*/  FMUL.FTZ R17, R170, R17 ;  /* 0x00000011aa117220 */ /* 0x000fe20000410000 */
[----:B------:R-:W-:Y:S01]  /*4b70*/  FFMA.FTZ R16, R14, R156, R92 ;  /* 0x0000009c0e107223 */ /* 0x000fe2000001005c */
[----:B------:R-:W-:Y:S01]  /*4b80*/  FFMA.FTZ R19, R11, R159, R95 ;  /* 0x0000009f0b137223 */ /* 0x000fe2000001005f */
[C---:B------:R-:W-:Y:S01]  /*4b90*/  FMUL.FTZ R13, R170.reuse, R13 ;  /* 0x0000000daa0d7220 */ /* 0x040fe20000410000 */
[C---:B------:R-:W-:Y:S01]  /*4ba0*/  FMUL.FTZ R12, R170.reuse, R12 ;  /* 0x0000000caa0c7220 */ /* 0x040fe20000410000 */
[----:B------:R-:W-:Y:S01]  /*4bb0*/  MOV R14, R18 ;  /* 0x00000012000e7202 */ /* 0x000fe20000000f00 */
[C---:B------:R-:W-:Y:S01]  /*4bc0*/  FMUL.FTZ R9, R170.reuse, R9 ;  /* 0x00000009aa097220 */ /* 0x040fe20000410000 */
[----:B------:R-:W-:Y:S01]  /*4bd0*/  MOV R11, R15 ;  /* 0x0000000f000b7202 */ /* 0x000fe20000000f00 */
[C---:B------:R-:W-:Y:S01]  /*4be0*/  FMUL.FTZ R8, R170.reuse, R8 ;  /* 0x00000008aa087220 */ /* 0x040fe20000410000 */
[C---:B------:R-:W-:Y:S01]  /*4bf0*/  FMUL.FTZ R7, R170.reuse, R7 ;  /* 0x00000007aa077220 */ /* 0x040fe20000410000 */
[----:B------:R-:W-:Y:S01]  /*4c00*/  FMUL.FTZ R228, R170, R172 ;  /* 0x000000acaae47220 */ /* 0x000fe20000410000 */
[----:B------:R-:W-:Y:S01]  /*4c10*/  FFMA.FTZ R15, R6, R155, R91 ;  /* 0x0000009b060f7223 */ /* 0x000fe2000001005b */
[C---:B------:R-:W-:Y:S01]  /*4c20*/  FMUL.FTZ R4, R170.reuse, R4 ;  /* 0x00000004aa047220 */ /* 0x040fe20000410000 */
[----:B------:R-:W-:Y:S01]  /*4c30*/  FMUL.FTZ R0, R170, R0 ;  /* 0x00000000aa007220 */ /* 0x000fe20000410000 */
[----:B------:R-:W-:Y:S01]  /*4c40*/  FFMA.FTZ R172, R24, R164, R100 ;  /* 0x000000a418ac7223 */ /* 0x000fe20000010064 */
[----:B------:R-:W-:Y:S01]  /*4c50*/  FFMA.FTZ R5, R3, R149, R85 ;  /* 0x0000009503057223 */ /* 0x000fe20000010055 */
[----:B------:R-:W-:Y:S01]  /*4c60*/  FFMA.FTZ R6, R2, R150, R86 ;  /* 0x0000009602067223 */ /* 0x000fe20000010056 */
[----:B------:R-:W-:-:S04]  /*4c70*/  IMAD.WIDE.U32 R248, R10, 0x10, R168 ;  /* 0x000000100af87825 */ /* 0x000fc800078e00a8 */
[----:B------:R-:W-:Y:S01]  /*4c80*/  FFMA.FTZ R22, R17, R162, R98 ;  /* 0x000000a211167223 */ /* 0x000fe20000010062 */
[----:B------:R-:W0:Y:S01]  /*4c90*/  LDC.64 R2, c[0x0][0x380] ;  /* 0x0000e000ff027b82 */ /* 0x000e220000000a00 */
[----:B------:R-:W-:Y:S01]  /*4ca0*/  FFMA.FTZ R17, R13, R157, R93 ;  /* 0x0000009d0d117223 */ /* 0x000fe2000001005d */
[----:B------:R-:W-:Y:S01]  /*4cb0*/  FFMA.FTZ R18, R12, R158, R94 ;  /* 0x0000009e0c127223 */ /* 0x000fe2000001005e */
[----:B------:R-:W-:Y:S01]  /*4cc0*/  MOV R10, R14 ;  /* 0x0000000e000a7202 */ /* 0x000fe20000000f00 */
[----:B------:R-:W-:Y:S01]  /*4cd0*/  FFMA.FTZ R12, R9, R152, R88 ;  /* 0x00000098090c7223 */ /* 0x000fe20000010058 */
[----:B------:R-:W-:Y:S01]  /*4ce0*/  FFMA.FTZ R13, R8, R153, R89 ;  /* 0x00000099080d7223 */ /* 0x000fe20000010059 */
[----:B------:R-:W-:Y:S01]  /*4cf0*/  FFMA.FTZ R14, R7, R154, R90 ;  /* 0x0000009a070e7223 */ /* 0x000fe2000001005a */
[----:B------:R-:W-:Y:S01]  /*4d00*/  FMUL.FTZ R230, R170, R223 ;  /* 0x000000dfaae67220 */ /* 0x000fe20000410000 */
[----:B------:R-:W-:Y:S01]  /*4d10*/  @!P2 STG.E desc[UR6][R232.64], R170 ;  /* 0x000000aae800a986 */ /* 0x000fe2000c101906 */
[----:B------:R-:W-:Y:S01]  /*4d20*/  MOV R8, R220 ;  /* 0x000000dc00087202 */ /* 0x000fe20000000f00 */
[----:B------:R-:W-:Y:S01]  /*4d30*/  FFMA.FTZ R4, R4, R148, R84 ;  /* 0x0000009404047223 */ /* 0x000fe20000010054 */
[----:B------:R-:W-:Y:S01]  /*4d40*/  MOV R9, R221 ;  /* 0x000000dd00097202 */ /* 0x000fe20000000f00 */
[----:B------:R-:W-:Y:S01]  /*4d50*/  FFMA.FTZ R7, R0, R151, R87 ;  /* 0x0000009700077223 */ /* 0x000fe20000010057 */
[----:B------:R1:W-:Y:S01]  /*4d60*/  STG.E.128 desc[UR6][R234.64], R172 ;  /* 0x000000acea007986 */ /* 0x0003e2000c101d06 */
        /* <DEDUP_REMOVED lines=8> */
[----:B------:R-:W-:Y:S01]  /*4df0*/  STG.E.128 desc[UR6][R240.64], R20 ;  /* 0x00000014f0007986 */ /* 0x000fe2000c101d06 */
        /* <DEDUP_REMOVED lines=14> */
[----:B------:R2:W-:Y:S01]  /*4ee0*/  STG.E.128 desc[UR6][R8.64], R4 ;  /* 0x0000000408007986 */ /* 0x0005e2000c101d06 */
[C---:B------:R-:W-:Y:S01]  /*4ef0*/  FMUL.FTZ R198, R170.reuse, R198 ;  /* 0x000000c6aac67220 */ /* 0x040fe20000410000 */
[C---:B------:R-:W-:Y:S01]  /*4f00*/  FMUL.FTZ R199, R170.reuse, R199 ;  /* 0x000000c7aac77220 */ /* 0x040fe20000410000 */
[C---:B------:R-:W-:Y:S01]  /*4f10*/  FMUL.FTZ R200, R170.reuse, R200 ;  /* 0x000000c8aac87220 */ /* 0x040fe20000410000 */
[C---:B------:R-:W-:Y:S01]  /*4f20*/  FMUL.FTZ R197, R170.reuse, R197 ;  /* 0x000000c5aac57220 */ /* 0x040fe20000410000 */
[C---:B------:R-:W-:Y:S01]  /*4f30*/  FMUL.FTZ R209, R170.reuse, R209 ;  /* 0x000000d1aad17220 */ /* 0x040fe20000410000 */
[--C-:B-1----:R-:W-:Y:S01]  /*4f40*/  IMAD.WIDE.U32 R172, R181, 0x10, R168.reuse ;  /* 0x00000010b5ac7825 */ /* 0x102fe200078e00a8 */
[----:B------:R1:W-:Y:S03]  /*4f50*/  STG.E.128 desc[UR6][R10.64], R220 ;  /* 0x000000dc0a007986 */ /* 0x0003e6000c101d06 */
[C---:B------:R-:W-:Y:S01]  /*4f60*/  FMUL.FTZ R204, R170.reuse, R204 ;  /* 0x000000ccaacc7220 */ /* 0x040fe20000410000 */
[C---:B------:R-:W-:Y:S01]  /*4f70*/  FMUL.FTZ R205, R170.reuse, R205 ;  /* 0x000000cdaacd7220 */ /* 0x040fe20000410000 */
[C---:B------:R-:W-:Y:S01]  /*4f80*/  FMUL.FTZ R202, R170.reuse, R202 ;  /* 0x000000caaaca7220 */ /* 0x040fe20000410000 */
[C---:B------:R-:W-:Y:S01]  /*4f90*/  FMUL.FTZ R203, R170.reuse, R203 ;  /* 0x000000cbaacb7220 */ /* 0x040fe20000410000 */
[----:B------:R-:W-:Y:S01]  /*4fa0*/  FMUL.FTZ R210, R170, R210 ;  /* 0x000000d2aad27220 */ /* 0x000fe20000410000 */
[----:B------:R-:W-:-:S04]  /*4fb0*/  IMAD.WIDE.U32 R174, R186, 0x10, R168 ;  /* 0x00000010baae7825 */ /* 0x000fc800078e00a8 */
[C---:B------:R-:W-:Y:S01]  /*4fc0*/  FMUL.FTZ R207, R170.reuse, R207 ;  /* 0x000000cfaacf7220 */ /* 0x040fe20000410000 */
[----:B------:R-:W-:Y:S01]  /*4fd0*/  FMUL.FTZ R211, R170, R211 ;  /* 0x000000d3aad37220 */ /* 0x000fe20000410000 */
[----:B------:R-:W-:Y:S01]  /*4fe0*/  FFMA.FTZ R186, R188, R134, R70 ;  /* 0x00000086bcba7223 */ /* 0x000fe20000010046 */
[----:B------:R-:W-:-:S04]  /*4ff0*/  IMAD.WIDE.U32 R232, R191, 0x10, R168 ;  /* 0x00000010bfe87825 */ /* 0x000fc800078e00a8 */
[----:B--2---:R-:W-:Y:S01]  /*5000*/  FFMA.FTZ R4, R180, R140, R76 ;  /* 0x0000008cb4047223 */ /* 0x004fe2000001004c */
        /* <DEDUP_REMOVED lines=9> */
[----:B------:R-:W-:Y:S01]  /*50a0*/  FFMA.FTZ R187, R187, R135, R71 ;  /* 0x00000087bbbb7223 */ /* 0x000fe20000010047 */
        /* <DEDUP_REMOVED lines=10> */
[C---:B------:R-:W-:Y:S01]  /*5150*/  FMUL.FTZ R218, R170.reuse, R218 ;  /* 0x000000daaada7220 */ /* 0x040fe20000410000 */
[C---:B------:R-:W-:Y:S01]  /*5160*/  FMUL.FTZ R219, R170.reuse, R219 ;  /* 0x000000dbaadb7220 */ /* 0x040fe20000410000 */
[----:B------:R-:W-:Y:S01]  /*5170*/  FMUL.FTZ R217, R170, R217 ;  /* 0x000000d9aad97220 */ /* 0x000fe20000410000 */
[----:B------:R-:W-:-:S04]  /*5180*/  IMAD.WIDE.U32 R236, R201, 0x10, R168 ;  /* 0x00000010c9ec7825 */ /* 0x000fc800078e00a8 */
[----:B------:R-:W-:Y:S01]  /*5190*/  FFMA.FTZ R16, R198, R124, R60 ;  /* 0x0000007cc6107223 */ /* 0x000fe2000001003c */
[----:B------:R-:W-:Y:S01]  /*51a0*/  FFMA.FTZ R17, R199, R125, R61 ;  /* 0x0000007dc7117223 */ /* 0x000fe2000001003d */
[----:B------:R-:W-:Y:S01]  /*51b0*/  FFMA.FTZ R18, R200, R126, R62 ;  /* 0x0000007ec8127223 */ /* 0x000fe2000001003e */
[----:B------:R-:W-:Y:S01]  /*51c0*/  FFMA.FTZ R19, R197, R127, R63 ;  /* 0x0000007fc5137223 */ /* 0x000fe2000001003f */
[----:B------:R-:W-:Y:S01]  /*51d0*/  FFMA.FTZ R208, R209, R116, R52 ;  /* 0x00000074d1d07223 */ /* 0x000fe20000010034 */
[C---:B------:R-:W-:Y:S01]  /*51e0*/  FMUL.FTZ R224, R170.reuse, R224 ;  /* 0x000000e0aae07220 */ /* 0x040fe20000410000 */
[C---:B------:R-:W-:Y:S01]  /*51f0*/  FMUL.FTZ R226, R170.reuse, R226 ;  /* 0x000000e2aae27220 */ /* 0x040fe20000410000 */
[----:B------:R-:W-:Y:S01]  /*5200*/  FMUL.FTZ R227, R170, R227 ;  /* 0x000000e3aae37220 */ /* 0x000fe20000410000 */
[----:B------:R-:W-:Y:S01]  /*5210*/  IMAD.WIDE.U32 R238, R206, 0x10, R168 ;  /* 0x00000010ceee7825 */ /* 0x000fe200078e00a8 */
[----:B------:R1:W-:Y:S03]  /*5220*/  STG.E.128 desc[UR6][R172.64], R4 ;  /* 0x00000004ac007986 */ /* 0x0003e6000c101d06 */
[----:B------:R-:W-:Y:S01]  /*5230*/  FFMA.FTZ R200, R204, R120, R56 ;  /* 0x00000078ccc87223 */ /* 0x000fe20000010038 */
[----:B------:R-:W-:Y:S01]  /*5240*/  FFMA.FTZ R201, R205, R121, R57 ;  /* 0x00000079cdc97223 */ /* 0x000fe20000010039 */
[----:B------:R-:W-:Y:S01]  /*5250*/  FFMA.FTZ R202, R202, R122, R58 ;  /* 0x0000007acaca7223 */ /* 0x000fe2000001003a */
[----:B------:R-:W-:Y:S01]  /*5260*/  FFMA.FTZ R203, R203, R123, R59 ;  /* 0x0000007bcbcb7223 */ /* 0x000fe2000001003b */
[----:B------:R-:W-:Y:S01]  /*5270*/  FFMA.FTZ R209, R210, R117, R53 ;  /* 0x00000075d2d17223 */ /* 0x000fe20000010035 */
[----:B------:R2:W-:Y:S01]  /*5280*/  STG.E.128 desc[UR6][R174.64], R8 ;  /* 0x00000008ae007986 */ /* 0x0005e2000c101d06 */
[----:B------:R-:W-:Y:S01]  /*5290*/  FFMA.FTZ R210, R207, R118, R54 ;  /* 0x00000076cfd27223 */ /* 0x000fe20000010036 */
[----:B------:R-:W-:Y:S01]  /*52a0*/  FFMA.FTZ R211, R211, R119, R55 ;  /* 0x00000077d3d37223 */ /* 0x000fe20000010037 */
[----:B------:R-:W-:Y:S01]  /*52b0*/  IMAD.WIDE.U32 R246, R216, 0x10, R168 ;  /* 0x00000010d8f67825 */ /* 0x000fe200078e00a8 */
[----:B------:R-:W-:Y:S01]  /*52c0*/  STG.E.128 desc[UR6][R232.64], R184 ;  /* 0x000000b8e8007986 */ /* 0x000fe2000c101d06 */
[----:B0-----:R-:W-:-:S02]  /*52d0*/  LEA R26, R2, R26, 0x2 ;  /* 0x0000001a021a7211 */ /* 0x001fc400078e10ff */
[----:B------:R-:W-:Y:S01]  /*52e0*/  IMAD.WIDE.U32 R168, R225, 0x10, R168 ;  /* 0x00000010e1a87825 */ /* 0x000fe200078e00a8 */
[----:B------:R0:W-:Y:S01]  /*52f0*/  STG.E.128 desc[UR6][R234.64], R12 ;  /* 0x0000000cea007986 */ /* 0x0001e2000c101d06 */
[----:B------:R-:W-:Y:S02]  /*5300*/  ISETP.GE.AND P2, PT, R26, R3, PT ;  /* 0x000000031a00720c */ /* 0x000fe40003f46270 */
[----:B-1----:R-:W-:Y:S01]  /*5310*/  FFMA.FTZ R4, R213, R112, R48 ;  /* 0x00000070d5047223 */ /* 0x002fe20000010030 */
[----:B------:R-:W-:Y:S01]  /*5320*/  FFMA.FTZ R5, R214, R113, R49 ;  /* 0x00000071d6057223 */ /* 0x000fe20000010031 */
[----:B------:R-:W-:Y:S01]  /*5330*/  FFMA.FTZ R6, R215, R114, R50 ;  /* 0x00000072d7067223 */ /* 0x000fe20000010032 */
[----:B------:R-:W-:Y:S01]  /*5340*/  FFMA.FTZ R7, R212, R115, R51 ;  /* 0x00000073d4077223 */ /* 0x000fe20000010033 */
[----:B------:R1:W-:Y:S01]  /*5350*/  STG.E.128 desc[UR6][R236.64], R16 ;  /* 0x00000010ec007986 */ /* 0x0003e2000c101d06 */
[----:B--2---:R-:W-:Y:S01]  /*5360*/  FFMA.FTZ R8, R218, R108, R44 ;  /* 0x0000006cda087223 */ /* 0x004fe2000001002c */
[----:B------:R-:W-:Y:S01]  /*5370*/  FFMA.FTZ R9, R219, R109, R45 ;  /* 0x0000006ddb097223 */ /* 0x000fe2000001002d */
[----:B------:R-:W-:Y:S01]  /*5380*/  FFMA.FTZ R10, R229, R110, R46 ;  /* 0x0000006ee50a7223 */ /* 0x000fe2000001002e */
[----:B------:R-:W-:Y:S01]  /*5390*/  FFMA.FTZ R11, R217, R111, R47 ;  /* 0x0000006fd90b7223 */ /* 0x000fe2000001002f */
[----:B------:R1:W-:Y:S01]  /*53a0*/  STG.E.128 desc[UR6][R238.64], R200 ;  /* 0x000000c8ee007986 */ /* 0x0003e2000c101d06 */
[----:B0-----:R-:W-:Y:S01]  /*53b0*/  FFMA.FTZ R12, R230, R104, R40 ;  /* 0x00000068e60c7223 */ /* 0x001fe20000010028 */
[----:B------:R-:W-:Y:S01]  /*53c0*/  FFMA.FTZ R13, R224, R105, R41 ;  /* 0x00000069e00d7223 */ /* 0x000fe20000010029 */
[----:B------:R-:W-:Y:S01]  /*53d0*/  FFMA.FTZ R14, R226, R106, R42 ;  /* 0x0000006ae20e7223 */ /* 0x000fe2000001002a */
[----:B------:R-:W-:Y:S01]  /*53e0*/  FFMA.FTZ R15, R227, R107, R43 ;  /* 0x0000006be30f7223 */ /* 0x000fe2000001002b */
[----:B------:R1:W-:Y:S04]  /*53f0*/  STG.E.128 desc[UR6][R242.64], R208 ;  /* 0x000000d0f2007986 */ /* 0x0003e8000c101d06 */
[----:B------:R1:W-:Y:S04]  /*5400*/  STG.E.128 desc[UR6][R246.64], R4 ;  /* 0x00000004f6007986 */ /* 0x0003e8000c101d06 */
[----:B------:R1:W-:Y:S04]  /*5410*/  STG.E.128 desc[UR6][R250.64], R8 ;  /* 0x00000008fa007986 */ /* 0x0003e8000c101d06 */
[----:B------:R1:W-:Y:S01]  /*5420*/  STG.E.128 desc[UR6][R168.64], R12 ;  /* 0x0000000ca8007986 */ /* 0x0003e2000c101d06 */
[----:B------:R-:W-:Y:S05]  /*5430*/  @!P2 BRA `(.L_x_39604) ;  /* 0xffffffb000b8a947 */ /* 0x000fea000383ffff */
[----:B------:R-:W-:Y:S05]  /*5440*/  EXIT ;  /* 0x000000000000794d */ /* 0x000fea0003800000 */
.L_x_39603:
        /* <DEDUP_REMOVED lines=8> */
.L_x_39606:
[----:B------:R-:W-:Y:S05]  /*54d0*/  BSYNC B0 ;  /* 0x0000000000007941 */ /* 0x000fea0003800000 */
.L_x_39605:
        /* <DEDUP_REMOVED lines=9> */
.L_x_39607:
[----:B------:R-:W-:Y:S01]  /*5570*/  HFMA2 R232, -RZ, RZ, 0, 2.384185791015625e-07 ;  /* 0x00000004ffe87431 */ /* 0x000fe200000001ff */
[----:B------:R-:W-:-:S05]  /*5580*/  MOV R169, R231 ;  /* 0x000000e700a97202 */ /* 0x000fca0000000f00 */
[----:B------:R-:W-:-:S05]  /*5590*/  FADD.FTZ R227, R170, R169 ;  /* 0x000000a9aae37221 */ /* 0x000fca0000010000 */
[----:B------:R-:W-:-:S07]  /*55a0*/  MOV R233, R227 ;  /* 0x000000e300e97202 */ /* 0x000fce0000000f00 */
[----:B------:R-:W-:Y:S05]  /*55b0*/  WARPSYNC.COLLECTIVE R230, `(.L_x_39608) ;  /* 0x00000000e6087348 */ /* 0x000fea0003c00000 */
[----:B------:R0:W1:Y:S02]  /*55c0*/  SHFL.BFLY P3, R231, R233, R232, R235 ;  /* 0x0c0000e8e9e77389 */ /* 0x00006400000600eb */
[----:B01----:R-:W-:Y:S05]  /*55d0*/  ENDCOLLECTIVE ;  /* 0x000000000000791b */ /* 0x003fea0003800000 */
.L_x_39608:
[----:B------:R-:W-:Y:S01]  /*55e0*/  HFMA2 R232, -RZ, RZ, 0, 4.76837158203125e-07 ;  /* 0x00000008ffe87431 */ /* 0x000fe200000001ff */
[----:B------:R-:W-:-:S05]  /*55f0*/  MOV R168, R231 ;  /* 0x000000e700a87202 */ /* 0x000fca0000000f00 */
[----:B------:R-:W-:-:S05]  /*5600*/  FADD.FTZ R228, R227, R168 ;  /* 0x000000a8e3e47221 */ /* 0x000fca0000010000 */
[----:B------:R-:W-:-:S07]  /*5610*/  MOV R233, R228 ;  /* 0x000000e400e97202 */ /* 0x000fce0000000f00 */
[----:B------:R-:W-:Y:S05]  /*5620*/  WARPSYNC.COLLECTIVE R230, `(.L_x_39609) ;  /* 0x00000000e6087348 */ /* 0x000fea0003c00000 */
[----:B------:R0:W1:Y:S02]  /*5630*/  SHFL.BFLY P3, R231, R233, R232, R235 ;  /* 0x0c0000e8e9e77389 */ /* 0x00006400000600eb */
[----:B01----:R-:W-:Y:S05]  /*5640*/  ENDCOLLECTIVE ;  /* 0x000000000000791b */ /* 0x003fea0003800000 */
.L_x_39609:
        /* <DEDUP_REMOVED lines=8> */
.L_x_39610:
        /* <DEDUP_REMOVED lines=136> */
.L_x_39611:
[----:B------:R-:W-:Y:S01]  /*5f50*/  HFMA2 R232, -RZ, RZ, 0, 1.1920928955078125e-07 ;  /* 0x00000002ffe87431 */ /* 0x000fe200000001ff */
[----:B------:R-:W-:-:S05]  /*5f60*/  MOV R227, R231 ;  /* 0x000000e700e37202 */ /* 0x000fca0000000f00 */
[----:B------:R-:W-:-:S05]  /*5f70*/  FADD.FTZ R227, R168, R227 ;  /* 0x000000e3a8e37221 */ /* 0x000fca0000010000 */
[----:B------:R-:W-:-:S07]  /*5f80*/  MOV R233, R227 ;  /* 0x000000e300e97202 */ /* 0x000fce0000000f00 */
[----:B------:R-:W-:Y:S05]  /*5f90*/  WARPSYNC.COLLECTIVE R230, `(.L_x_39612) ;  /* 0x00000000e6087348 */ /* 0x000fea0003c00000 */
[----:B------:R0:W1:Y:S02]  /*5fa0*/  SHFL.BFLY P3, R231, R233, R232, R235 ;  /* 0x0c0000e8e9e77389 */ /* 0x00006400000600eb */
[----:B01----:R-:W-:Y:S05]  /*5fb0*/  ENDCOLLECTIVE ;  /* 0x000000000000791b */ /* 0x003fea0003800000 */
.L_x_39612:
[----:B------:R-:W-:Y:S01]  /*5fc0*/  HFMA2 R232, -RZ, RZ, 0, 2.384185791015625e-07 ;  /* 0x00000004ffe87431 */ /* 0x000fe200000001ff */
[----:B------:R-:W-:-:S05]  /*5fd0*/  MOV R170, R231 ;  /* 0x000000e700aa7202 */ /* 0x000fca0000000f00 */
[----:B------:R-:W-:-:S05]  /*5fe0*/  FADD.FTZ R170, R227, R170 ;  /* 0x000000aae3aa7221 */ /* 0x000fca0000010000 */
[----:B------:R-:W-:-:S07]  /*5ff0*/  MOV R233, R170 ;  /* 0x000000aa00e97202 */ /* 0x000fce0000000f00 */
[----:B------:R-:W-:Y:S05]  /*6000*/  WARPSYNC.COLLECTIVE R230, `(.L_x_39613) ;  /* 0x00000000e6087348 */ /* 0x000fea0003c00000 */
[----:B------:R0:W1:Y:S02]  /*6010*/  SHFL.BFLY P3, R231, R233, R232, R235 ;  /* 0x0c0000e8e9e77389 */ /* 0x00006400000600eb */
[----:B01----:R-:W-:Y:S05]  /*6020*/  ENDCOLLECTIVE ;  /* 0x000000000000791b */ /* 0x003fea0003800000 */
.L_x_39613:
[----:B------:R-:W-:Y:S01]  /*6030*/  HFMA2 R232, -RZ, RZ, 0, 4.76837158203125e-07 ;  /* 0x00000008ffe87431 */ /* 0x000fe200000001ff */
[----:B------:R-:W-:-:S05]  /*6040*/  MOV R229, R231 ;  /* 0x000000e700e57202 */ /* 0x000fca0000000f00 */
[----:B------:R-:W-:-:S05]  /*6050*/  FADD.FTZ R229, R170, R229 ;  /* 0x000000e5aae57221 */ /* 0x000fca0000010000 */
[----:B------:R-:W-:-:S07]  /*6060*/  MOV R233, R229 ;  /* 0x000000e500e97202 */ /* 0x000fce0000000f00 */
[----:B------:R-:W-:Y:S05]  /*6070*/  WARPSYNC.COLLECTIVE R230, `(.L_x_39614) ;  /* 0x00000000e6087348 */ /* 0x000fea0003c00000 */
[----:B------:R0:W1:Y:S02]  /*6080*/  SHFL.BFLY P3, R231, R233, R232, R235 ;  /* 0x0c0000e8e9e77389 */ /* 0x00006400000600eb */
[----:B01----:R-:W-:Y:S05]  /*6090*/  ENDCOLLECTIVE ;  /* 0x000000000000791b */ /* 0x003fea0003800000 */
.L_x_39614:
[----:B------:R-:W-:Y:S01]  /*60a0*/  HFMA2 R232, -RZ, RZ, 0, 9.5367431640625e-07 ;  /* 0x00000010ffe87431 */ /* 0x000fe200000001ff */
[----:B------:R-:W-:-:S05]  /*60b0*/  MOV R228, R231 ;  /* 0x000000e700e47202 */ /* 0x000fca0000000f00 */
[----:B------:R-:W-:-:S05]  /*60c0*/  FADD.FTZ R228, R229, R228 ;  /* 0x000000e4e5e47221 */ /* 0x000fca0000010000 */
[----:B------:R-:W-:-:S07]  /*60d0*/  MOV R233, R228 ;  /* 0x000000e400e97202 */ /* 0x000fce0000000f00 */
[----:B------:R-:W-:Y:S05]  /*60e0*/  WARPSYNC.COLLECTIVE R230, `(.L_x_39615) ;  /* 0x00000000e6087348 */ /* 0x000fea0003c00000 */
[----:B------:R0:W1:Y:S02]  /*60f0*/  SHFL.BFLY P3, R231, R233, R232, R235 ;  /* 0x0c0000e8e9e77389 */ /* 0x00006400000600eb */
[----:B01----:R-:W-:Y:S05]  /*6100*/  ENDCOLLECTIVE ;  /* 0x000000000000791b */ /* 0x003fea0003800000 */
.L_x_39615:
[----:B------:R-:W-:Y:S05]  /*6110*/  BRA `(.L_x_39616) ;  /* 0xffffffe000d87947 */ /* 0x000fea000383ffff */
.L_x_39617:
        /* <DEDUP_REMOVED lines=14> */
.L_x_43927:


//--------------------- .text._ZN10layer_norm31ln_parallel_residual_fwd_kernelINS_13Kernel_traitsIfffffjLj2048ELj1ELj4ELj1ELj16ENS_18Kernel_traits_baseILj2048EfffffjLj128EEEEELb1ELb0ELb0EEEvNS_9FwdParamsE --------------------------
	.section	.text._ZN10layer_norm31ln_parallel_residual_fwd_kernelINS_13Kernel_traitsIfffffjLj2048ELj1ELj4ELj1ELj16ENS_18Kernel_traits_baseILj2048EfffffjLj128EEEEELb1ELb0ELb0EEEvNS_9FwdParamsE,"ax",@progbits
	.align	128
        .global         _ZN10layer_norm31ln_parallel_residual_fwd_kernelINS_13Kernel_traitsIfffffjLj2048ELj1ELj4ELj1ELj16ENS_18Kernel_traits_baseILj2048EfffffjLj128EEEEELb1ELb0ELb0EEEvNS_9FwdParamsE
        .type           _ZN10layer_norm31ln_parallel_residual_fwd_kernelINS_13Kernel_traitsIfffffjLj2048ELj1ELj4ELj1ELj16ENS_18Kernel_traits_baseILj2048EfffffjLj128EEEEELb1ELb0ELb0EEEvNS_9FwdParamsE,@function
        .size           _ZN10layer_norm31ln_parallel_residual_fwd_kernelINS_13Kernel_traitsIfffffjLj2048ELj1ELj4ELj1ELj16ENS_18Kernel_traits_baseILj2048EfffffjLj128EEEEELb1ELb0ELb0EEEvNS_9FwdParamsE,(.L_x_43928 - _ZN10layer_norm31ln_parallel_residual_fwd_kernelINS_13Kernel_traitsIfffffjLj2048ELj1ELj4ELj1ELj16ENS_18Kernel_traits_baseILj2048EfffffjLj128EEEEELb1ELb0ELb0EEEvNS_9FwdParamsE)
        .other          _ZN10layer_norm31ln_parallel_residual_fwd_kernelINS_13Kernel_traitsIfffffjLj2048ELj1ELj4ELj1ELj16ENS_18Kernel_traits_baseILj2048EfffffjLj128EEEEELb1ELb0ELb0EEEvNS_9FwdParamsE,@"STO_CUDA_ENTRY STV_DEFAULT"
_ZN10layer_norm31ln_parallel_residual_fwd_kernelINS_13Kernel_traitsIfffffjLj2048ELj1ELj4ELj1ELj16ENS_18Kernel_traits_baseILj2048EfffffjLj128EEEEELb1ELb0ELb0EEEvNS_9FwdParamsE:
.text._ZN10layer_norm31ln_parallel_residual_fwd_kernelINS_13Kernel_traitsIfffffjLj2048ELj1ELj4ELj1ELj16ENS_18Kernel_traits_baseILj2048EfffffjLj128EEEEELb1ELb0ELb0EEEvNS_9FwdParamsE:
        /* <DEDUP_REMOVED lines=78> */
[----:B----4-:R4:W4:Y:S04]  /*04e0*/  @P1 LDG.E.128 R36, desc[UR6][R18.64] ;  /* 0x0000000612241981 */ /* 0x010928000c1e1d00 */
[----:B------:R4:W4:Y:S01]  /*04f0*/  @P1 LDG.E.128 R64, desc[UR6][R22.64] ;  /* 0x0000000616401981 */ /* 0x000922000c1e1d00 */
[----:B------:R-:W-:Y:S01]  /*0500*/  ISETP.GE.U32.AND P3, PT, R0, 0xa0, PT ;  /* 0x000000a00000780c */ /* 0x000fe20003f66070 */
[C---:B0-----:R-:W-:Y:S01]  /*0510*/  @P2 IMAD.WIDE.U32 R24, R4.reuse, 0x10, R24 ;  /* 0x0000001004182825 */ /* 0x041fe200078e0018 */
[----:B--2---:R-:W0:Y:S01]  /*0520*/  LDC.64 R14, c[0x0][0x3d8] ;  /* 0x0000f600ff0e7b82 */ /* 0x004e220000000a00 */
[----:B------:R-:W2:Y:S02]  /*0530*/  @P2 LDG.E.128 R40, desc[UR6][R26.64] ;  /* 0x000000061a282981 */ /* 0x000ea4000c1e1d00 */
[----:B------:R-:W-:-:S02]  /*0540*/  @P2 VIADD R4, R4, 0x20 ;  /* 0x0000002004042836 */ /* 0x000fc40000000000 */
[----:B------:R0:W2:Y:S03]  /*0550*/  @P2 LDG.E.128 R60, desc[UR6][R24.64] ;  /* 0x00000006183c2981 */ /* 0x0000a6000c1e1d00 */
[----:B---3--:R-:W3:Y:S03]  /*0560*/  LDC.64 R16, c[0x0][0x3d0] ;  /* 0x0000f400ff107b82 */ /* 0x008ee60000000a00 */
[C---:B-1----:R-:W-:Y:S01]  /*0570*/  @P3 IMAD.WIDE.U32 R28, R4.reuse, 0x10, R28 ;  /* 0x00000010041c3825 */ /* 0x042fe200078e001c */
[----:B------:R1:W-:Y:S03]  /*0580*/  @P0 STL.64 [R1+0x180], R32 ;  /* 0x0001802001000387 */ /* 0x0003e60000100a00 */
[----:B------:R-:W-:Y:S01]  /*0590*/  @P3 IMAD.WIDE.U32 R30, R4, 0x10, R30 ;  /* 0x00000010041e3825 */ /* 0x000fe200078e001e */
[----:B----4-:R-:W4:Y:S01]  /*05a0*/  LDC.64 R18, c[0x0][0x3d8] ;  /* 0x0000f600ff127b82 */ /* 0x010f220000000a00 */
[----:B------:R0:W-:Y:S04]  /*05b0*/  @P0 STL.64 [R1+0x188], R34 ;  /* 0x0001882201000387 */ /* 0x0001e80000100a00 */
[----:B------:R-:W3:Y:S01]  /*05c0*/  LDL.64 R56, [R1+0x100] ;  /* 0x0001000001387983 */ /* 0x000ee20000100a00 */
[----:B------:R-:W-:-:S02]  /*05d0*/  ISETP.GE.U32.AND P5, PT, R0, 0x100, PT ;  /* 0x000001000000780c */ /* 0x000fc40003fa6070 */
[----:B------:R-:W4:Y:S01]  /*05e0*/  LDC.64 R22, c[0x0][0x3d8] ;  /* 0x0000f600ff167b82 */ /* 0x000f220000000a00 */
[----:B------:R-:W3:Y:S04]  /*05f0*/  LDL.64 R58, [R1+0x108] ;  /* 0x00010800013a7983 */ /* 0x000ee80000100a00 */
[----:B------:R0:W-:Y:S03]  /*0600*/  @P0 STL.64 [R1+0x170], R52 ;  /* 0x0001703401000387 */ /* 0x0001e60000100a00 */
[----:B-1----:R-:W1:Y:S01]  /*0610*/  LDC.64 R32, c[0x0][0x3d0] ;  /* 0x0000f400ff207b82 */ /* 0x002e620000000a00 */
[----:B------:R0:W-:Y:S04]  /*0620*/  @P0 STL.64 [R1+0x178], R54 ;  /* 0x0001783601000387 */ /* 0x0001e80000100a00 */
[----:B------:R1:W4:Y:S03]  /*0630*/  @P3 LDG.E.128 R48, desc[UR6][R28.64] ;  /* 0x000000061c303981 */ /* 0x000326000c1e1d00 */
[----:B0-----:R-:W0:Y:S01]  /*0640*/  LDC.64 R34, c[0x0][0x3d8] ;  /* 0x0000f600ff227b82 */ /* 0x001e220000000a00 */
[----:B------:R-:W4:Y:S04]  /*0650*/  LDL.64 R52, [R1+0xf0] ;  /* 0x0000f00001347983 */ /* 0x000f280000100a00 */
[----:B------:R-:W4:Y:S01]  /*0660*/  LDL.64 R54, [R1+0xf8] ;  /* 0x0000f80001367983 */ /* 0x000f220000100a00 */
[----:B------:R-:W-:Y:S01]  /*0670*/  ISETP.GE.U32.AND P0, PT, R0, 0xc0, PT ;  /* 0x000000c00000780c */ /* 0x000fe20003f06070 */
[----:B------:R-:W-:Y:S01]  /*0680*/  @P3 VIADD R4, R4, 0x20 ;  /* 0x0000002004043836 */ /* 0x000fe20000000000 */
[----:B------:R-:W-:Y:S01]  /*0690*/  ISETP.GE.U32.AND P4, PT, R0, 0x120, PT ;  /* 0x000001200000780c */ /* 0x000fe20003f86070 */
[----:B------:R2:W-:Y:S01]  /*06a0*/  @P1 STL.64 [R1+0x160], R36 ;  /* 0x0001602401001387 */ /* 0x0005e20000100a00 */
[----:B------:R-:W4:Y:S03]  /*06b0*/  LDC.64 R24, c[0x0][0x3d0] ;  /* 0x0000f400ff187b82 */ /* 0x000f260000000a00 */
[----:B------:R-:W-:Y:S04]  /*06c0*/  @P1 STL.64 [R1+0x168], R38 ;  /* 0x0001682601001387 */ /* 0x000fe80000100a00 */
[----:B--2---:R2:W-:Y:S01]  /*06d0*/  @P2 STL.64 [R1+0x130], R40 ;  /* 0x0001302801002387 */ /* 0x0045e20000100a00 */
[----:B------:R-:W4:Y:S03]  /*06e0*/  LDC.64 R26, c[0x0][0x3d8] ;  /* 0x0000f600ff1a7b82 */ /* 0x000f260000000a00 */
[----:B------:R2:W-:Y:S04]  /*06f0*/  @P2 STL.64 [R1+0x138], R42 ;  /* 0x0001382a01002387 */ /* 0x0005e80000100a00 */
[----:B------:R0:W4:Y:S01]  /*0700*/  @P3 LDG.E.128 R44, desc[UR6][R30.64] ;  /* 0x000000061e2c3981 */ /* 0x000122000c1e1d00 */
[----:B------:R-:W0:Y:S03]  /*0710*/  LDC.64 R36, c[0x0][0x3d0] ;  /* 0x0000f400ff247b82 */ /* 0x000e260000000a00 */
[----:B--2---:R-:W2:Y:S04]  /*0720*/  LDL.64 R40, [R1+0xe0] ;  /* 0x0000e00001287983 */ /* 0x004ea80000100a00 */
[----:B------:R-:W2:Y:S01]  /*0730*/  LDL.64 R42, [R1+0xe8] ;  /* 0x0000e800012a7983 */ /* 0x000ea20000100a00 */
[----:B-1----:R-:W-:Y:S01]  /*0740*/  @P0 IMAD.WIDE.U32 R32, R4, 0x10, R32 ;  /* 0x0000001004200825 */ /* 0x002fe200078e0020 */
[----:B------:R-:W1:Y:S02]  /*0750*/  LDC.64 R38, c[0x0][0x3d0] ;  /* 0x0000f400ff267b82 */ /* 0x000e640000000a00 */
[----:B------:R-:W-:Y:S04]  /*0760*/  @P1 STL.64 [R1+0x150], R64 ;  /* 0x0001504001001387 */ /* 0x000fe80000100a00 */
[----:B------:R-:W-:Y:S01]  /*0770*/  @P1 STL.64 [R1+0x158], R66 ;  /* 0x0001584201001387 */ /* 0x000fe20000100a00 */
[----:B------:R-:W-:Y:S01]  /*0780*/  ISETP.GE.U32.AND P1, PT, R0, 0xe0, PT ;  /* 0x000000e00000780c */ /* 0x000fe20003f26070 */
[C---:B0-----:R-:W-:Y:S01]  /*0790*/  @P0 IMAD.WIDE.U32 R34, R4.reuse, 0x10, R34 ;  /* 0x0000001004220825 */ /* 0x041fe200078e0022 */
[----:B------:R-:W-:Y:S01]  /*07a0*/  @P0 IADD3 R4, PT, PT, R4, 0x20, RZ ;  /* 0x0000002004040810 */ /* 0x000fe20007ffe0ff */
[----:B------:R-:W0:Y:S08]  /*07b0*/  LDC.64 R28, c[0x0][0x3d0] ;  /* 0x0000f400ff1c7b82 */ /* 0x000e300000000a00 */
[----:B------:R-:W0:Y:S02]  /*07c0*/  LDC.64 R30, c[0x0][0x3d8] ;  /* 0x0000f600ff1e7b82 */ /* 0x000e240000000a00 */
[C---:B------:R-:W-:Y:S01]  /*07d0*/  @P1 IMAD.WIDE.U32 R36, R4.reuse, 0x10, R36 ;  /* 0x0000001004241825 */ /* 0x040fe200078e0024 */
[----:B---3--:R3:W2:Y:S04]  /*07e0*/  @P0 LDG.E.128 R56, desc[UR6][R32.64] ;  /* 0x0000000620380981 */ /* 0x0086a8000c1e1d00 */
[----:B----4-:R4:W2:Y:S04]  /*07f0*/  @P0 LDG.E.128 R52, desc[UR6][R34.64] ;  /* 0x0000000622340981 */ /* 0x0108a8000c1e1d00 */
[----:B------:R1:W-:Y:S01]  /*0800*/  @P3 STL.64 [R1+0x120], R48 ;  /* 0x0001203001003387 */ /* 0x0003e20000100a00 */
[C---:B------:R-:W-:Y:S01]  /*0810*/  @P1 IMAD.WIDE.U32 R14, R4.reuse, 0x10, R14 ;  /* 0x00000010040e1825 */ /* 0x040fe200078e000e */
[----:B---3--:R-:W3:Y:S02]  /*0820*/  LDC.64 R32, c[0x0][0x3d0] ;  /* 0x0000f400ff207b82 */ /* 0x008ee40000000a00 */
[----:B------:R0:W-:Y:S06]  /*0830*/  @P3 STL.64 [R1+0x128], R50 ;  /* 0x0001283201003387 */ /* 0x0001ec0000100a00 */
[----:B----4-:R-:W4:Y:S01]  /*0840*/  LDC.64 R34, c[0x0][0x3d0] ;  /* 0x0000f400ff227b82 */ /* 0x010f220000000a00 */
[----:B-1----:R-:W3:Y:S04]  /*0850*/  LDL.64 R48, [R1+0xd0] ;  /* 0x0000d00001307983 */ /* 0x002ee80000100a00 */
[----:B0-----:R-:W3:Y:S04]  /*0860*/  LDL.64 R50, [R1+0xd8] ;  /* 0x0000d80001327983 */ /* 0x001ee80000100a00 */
[----:B--2---:R0:W2:Y:S04]  /*0870*/  @P1 LDG.E.128 R40, desc[UR6][R36.64] ;  /* 0x0000000624281981 */ /* 0x0040a8000c1e1d00 */
[----:B------:R1:W-:Y:S04]  /*0880*/  @P3 STL.64 [R1+0x110], R44 ;  /* 0x0001102c01003387 */ /* 0x0003e80000100a00 */
[----:B------:R1:W-:Y:S01]  /*0890*/  @P3 STL.64 [R1+0x118], R46 ;  /* 0x0001182e01003387 */ /* 0x0003e20000100a00 */
[----:B------:R-:W-:Y:S01]  /*08a0*/  @P1 VIADD R4, R4, 0x20 ;  /* 0x0000002004041836 */ /* 0x000fe20000000000 */
[----:B0-----:R-:W0:Y:S02]  /*08b0*/  LDC.64 R36, c[0x0][0x3d0] ;  /* 0x0000f400ff247b82 */ /* 0x001e240000000a00 */
[----:B-1----:R-:W4:Y:S04]  /*08c0*/  LDL.64 R44, [R1+0xc0] ;  /* 0x0000c000012c7983 */ /* 0x002f280000100a00 */
[----:B------:R-:W4:Y:S04]  /*08d0*/  LDL.64 R46, [R1+0xc8] ;  /* 0x0000c800012e7983 */ /* 0x000f280000100a00 */
[----:B------:R-:W-:Y:S04]  /*08e0*/  @P2 STL.64 [R1+0x140], R60 ;  /* 0x0001403c01002387 */ /* 0x000fe80000100a00 */
[----:B------:R-:W-:Y:S04]  /*08f0*/  @P2 STL.64 [R1+0x148], R62 ;  /* 0x0001483e01002387 */ /* 0x000fe80000100a00 */
[----:B------:R-:W-:Y:S04]  /*0900*/  @P0 STL.64 [R1+0xf0], R52 ;  /* 0x0000f03401000387 */ /* 0x000fe80000100a00 */
[----:B------:R-:W-:Y:S04]  /*0910*/  @P0 STL.64 [R1+0xf8], R54 ;  /* 0x0000f83601000387 */ /* 0x000fe80000100a00 */
[----:B------:R-:W-:Y:S04]  /*0920*/  @P0 STL.64 [R1+0x100], R56 ;  /* 0x0001003801000387 */ /* 0x000fe80000100a00 */
[----:B------:R-:W-:Y:S04]  /*0930*/  @P0 STL.64 [R1+0x108], R58 ;  /* 0x0001083a01000387 */ /* 0x000fe80000100a00 */
[----:B---3--:R1:W3:Y:S04]  /*0940*/  @P1 LDG.E.128 R48, desc[UR6][R14.64] ;  /* 0x000000060e301981 */ /* 0x0082e8000c1e1d00 */
[----:B--2---:R2:W-:Y:S01]  /*0950*/  @P1 STL.64 [R1+0xe0], R40 ;  /* 0x0000e02801001387 */ /* 0x0045e20000100a00 */
[----:B------:R-:W-:-:S04]  /*0960*/  @P5 IMAD.WIDE.U32 R16, R4, 0x10, R16 ;  /* 0x0000001004105825 */ /* 0x000fc800078e0010 */
[----:B------:R-:W-:Y:S01]  /*0970*/  @P5 IMAD.WIDE.U32 R18, R4, 0x10, R18 ;  /* 0x0000001004125825 */ /* 0x000fe200078e0012 */
[----:B------:R0:W-:Y:S01]  /*0980*/  @P1 STL.64 [R1+0xe8], R42 ;  /* 0x0000e82a01001387 */ /* 0x0001e20000100a00 */
[----:B------:R-:W-:Y:S01]  /*0990*/  ISETP.GE.U32.AND P0, PT, R0, 0x140, PT ;  /* 0x000001400000780c */ /* 0x000fe20003f06070 */
[----:B-1----:R-:W1:Y:S02]  /*09a0*/  LDC.64 R14, c[0x0][0x3d0] ;  /* 0x0000f400ff0e7b82 */ /* 0x002e640000000a00 */
[----:B------:R-:W3:Y:S04]  /*09b0*/  LDL.64 R100, [R1+0xb0] ;  /* 0x0000b00001647983 */ /* 0x000ee80000100a00 */
[----:B------:R-:W3:Y:S02]  /*09c0*/  LDL.64 R102, [R1+0xb8] ;  /* 0x0000b80001667983 */ /* 0x000ee40000100a00 */
[----:B--2---:R-:W2:Y:S02]  /*09d0*/  LDC.64 R40, c[0x0][0x3d8] ;  /* 0x0000f600ff287b82 */ /* 0x004ea40000000a00 */
[----:B------:R-:W2:Y:S04]  /*09e0*/  LDL.64 R88, [R1+0x90] ;  /* 0x0000900001587983 */ /* 0x000ea80000100a00 */
[----:B------:R-:W2:Y:S04]  /*09f0*/  LDL.64 R90, [R1+0x98] ;  /* 0x00009800015a7983 */ /* 0x000ea80000100a00 */
[----:B----4-:R-:W4:Y:S01]  /*0a00*/  @P5 LDG.E.128 R44, desc[UR6][R16.64] ;  /* 0x00000006102c5981 */ /* 0x010f22000c1e1d00 */
[----:B------:R-:W-:Y:S01]  /*0a10*/  @P5 VIADD R4, R4, 0x20 ;  /* 0x0000002004045836 */ /* 0x000fe20000000000 */
[----:B------:R-:W-:Y:S01]  /*0a20*/  ISETP.GE.U32.AND P3, PT, R0, 0x160, PT ;  /* 0x000001600000780c */ /* 0x000fe20003f66070 */
[----:B0-----:R-:W0:Y:S01]  /*0a30*/  LDC.64 R42, c[0x0][0x3d8] ;  /* 0x0000f600ff2a7b82 */ /* 0x001e220000000a00 */
[----:B------:R-:W4:Y:S04]  /*0a40*/  LDL.64 R92, [R1+0xa0] ;  /* 0x0000a000015c7983 */ /* 0x000f280000100a00 */
[----:B------:R-:W4:Y:S01]  /*0a50*/  LDL.64 R94, [R1+0xa8] ;  /* 0x0000a800015e7983 */ /* 0x000f220000100a00 */
[----:B------:R-:W-:-:S03]  /*0a60*/  @P4 IMAD.WIDE.U32 R22, R4, 0x10, R22 ;  /* 0x0000001004164825 */ /* 0x000fc600078e0016 */
[----:B------:R-:W4:Y:S01]  /*0a70*/  LDL.64 R76, [R1+0x70] ;  /* 0x00007000014c7983 */ /* 0x000f220000100a00 */
[----:B------:R-:W-:-:S03]  /*0a80*/  @P4 IMAD.WIDE.U32 R38, R4, 0x10, R38 ;  /* 0x0000001004264825 */ /* 0x000fc600078e0026 */
        /* <DEDUP_REMOVED lines=17> */
[----:B---3--:R3:W-:Y:S04]  /*0ba0*/  @P1 STL.64 [R1+0xd0], R48 ;  /* 0x0000d03001001387 */ /* 0x0087e80000100a00 */
[----:B------:R1:W-:Y:S04]  /*0bb0*/  @P1 STL.64 [R1+0xd8], R50 ;  /* 0x0000d83201001387 */ /* 0x0003e80000100a00 */
[----:B------:R-:W4:Y:S04]  /*0bc0*/  LDL.64 R52, [R1+0x10] ;  /* 0x0000100001347983 */ /* 0x000f280000100a00 */
[----:B------:R-:W4:Y:S04]  /*0bd0*/  LDL.64 R54, [R1+0x18] ;  /* 0x0000180001367983 */ /* 0x000f280000100a00 */
[----:B---3--:R-:W3:Y:S04]  /*0be0*/  LDL.64 R48, [R1] ;  /* 0x0000000001307983 */ /* 0x008ee80000100a00 */
[----:B-1----:R-:W3:Y:S04]  /*0bf0*/  LDL.64 R50, [R1+0x8] ;  /* 0x0000080001327983 */ /* 0x002ee80000100a00 */
[----:B------:R-:W3:Y:S04]  /*0c00*/  @P5 LDG.E.128 R100, desc[UR6][R18.64] ;  /* 0x0000000612645981 */ /* 0x000ee8000c1e1d00 */
[----:B--2---:R-:W2:Y:S04]  /*0c10*/  @P4 LDG.E.128 R88, desc[UR6][R22.64] ;  /* 0x0000000616584981 */ /* 0x004ea8000c1e1d00 */
[----:B----4-:R-:W4:Y:S01]  /*0c20*/  @P4 LDG.E.128 R92, desc[UR6][R38.64] ;  /* 0x00000006265c4981 */ /* 0x010f22000c1e1d00 */
[----:B------:R-:W-:-:S02]  /*0c30*/  @P4 IADD3 R4, PT, PT, R4, 0x20, RZ ;  /* 0x0000002004044810 */ /* 0x000fc40007ffe0ff */
[----:B------:R-:W-:Y:S01]  /*0c40*/  ISETP.GE.U32.AND P2, PT, R0, 0x180, PT ;  /* 0x000001800000780c */ /* 0x000fe20003f46070 */
[----:B------:R1:W-:Y:S02]  /*0c50*/  @P5 STL.64 [R1+0xc0], R44 ;  /* 0x0000c02c01005387 */ /* 0x0003e40000100a00 */
[----:B------:R-:W-:Y:S01]  /*0c60*/  @P0 IMAD.WIDE.U32 R24, R4, 0x10, R24 ;  /* 0x0000001004180825 */ /* 0x000fe200078e0018 */
[----:B------:R-:W-:-:S03]  /*0c70*/  ISETP.GE.U32.AND P1, PT, R0, 0x1a0, PT ;  /* 0x000001a00000780c */ /* 0x000fc60003f26070 */
[C---:B------:R-:W-:Y:S01]  /*0c80*/  @P0 IMAD.WIDE.U32 R26, R4.reuse, 0x10, R26 ;  /* 0x00000010041a0825 */ /* 0x040fe200078e001a */
[----:B-1----:R-:W1:Y:S03]  /*0c90*/  LDC.64 R44, c[0x0][0x3d8] ;  /* 0x0000f600ff2c7b82 */ /* 0x002e660000000a00 */
[----:B------:R-:W-:Y:S01]  /*0ca0*/  @P0 VIADD R4, R4, 0x20 ;  /* 0x0000002004040836 */ /* 0x000fe20000000000 */
[----:B------:R0:W-:Y:S03]  /*0cb0*/  @P5 STL.64 [R1+0xc8], R46 ;  /* 0x0000c82e01005387 */ /* 0x0001e60000100a00 */
[C---:B------:R-:W-:Y:S01]  /*0cc0*/  @P3 IMAD.WIDE.U32 R28, R4.reuse, 0x10, R28 ;  /* 0x00000010041c3825 */ /* 0x040fe200078e001c */
[----:B------:R-:W4:Y:S03]  /*0cd0*/  @P0 LDG.E.128 R76, desc[UR6][R26.64] ;  /* 0x000000061a4c0981 */ /* 0x000f26000c1e1d00 */
[C---:B------:R-:W-:Y:S01]  /*0ce0*/  @P3 IMAD.WIDE.U32 R30, R4.reuse, 0x10, R30 ;  /* 0x00000010041e3825 */ /* 0x040fe200078e001e */
[----:B------:R-:W4:Y:S03]  /*0cf0*/  @P0 LDG.E.128 R80, desc[UR6][R24.64] ;  /* 0x0000000618500981 */ /* 0x000f26000c1e1d00 */
[----:B------:R-:W-:Y:S01]  /*0d00*/  @P3 VIADD R4, R4, 0x20 ;  /* 0x0000002004043836 */ /* 0x000fe20000000000 */
[----:B------:R-:W4:Y:S01]  /*0d10*/  @P6 LDG.E.128 R96, desc[UR6][R10.64] ;  /* 0x000000060a606981 */ /* 0x000f22000c1e1d00 */
[----:B0-----:R-:W0:Y:S02]  /*0d20*/  LDC.64 R46, c[0x0][0x3d8] ;  /* 0x0000f600ff2e7b82 */ /* 0x001e240000000a00 */
[C---:B------:R-:W-:Y:S01]  /*0d30*/  @P2 IMAD.WIDE.U32 R32, R4.reuse, 0x10, R32 ;  /* 0x0000001004202825 */ /* 0x040fe200078e0020 */
[----:B------:R-:W4:Y:S03]  /*0d40*/  @P6 LDG.E.128 R84, desc[UR6][R12.64] ;  /* 0x000000060c546981 */ /* 0x000f26000c1e1d00 */
[C---:B------:R-:W-:Y:S01]  /*0d50*/  @P2 IMAD.WIDE.U32 R40, R4.reuse, 0x10, R40 ;  /* 0x0000001004282825 */ /* 0x040fe200078e0028 */
[----:B------:R-:W-:Y:S01]  /*0d60*/  @P2 IADD3 R4, PT, PT, R4, 0x20, RZ ;  /* 0x0000002004042810 */ /* 0x000fe20007ffe0ff */
[----:B------:R-:W4:Y:S04]  /*0d70*/  @P3 LDG.E.128 R72, desc[UR6][R28.64] ;  /* 0x000000061c483981 */ /* 0x000f28000c1e1d00 */
[----:B------:R-:W-:-:S04]  /*0d80*/  @P1 IMAD.WIDE.U32 R34, R4, 0x10, R34 ;  /* 0x0000001004221825 */ /* 0x000fc800078e0022 */
[C---:B------:R-:W-:Y:S01]  /*0d90*/  @P1 IMAD.WIDE.U32 R42, R4.reuse, 0x10, R42 ;  /* 0x00000010042a1825 */ /* 0x040fe200078e002a */
[----:B------:R-:W4:Y:S03]  /*0da0*/  @P3 LDG.E.128 R68, desc[UR6][R30.64] ;  /* 0x000000061e443981 */ /* 0x000f26000c1e1d00 */
[----:B------:R-:W-:Y:S01]  /*0db0*/  @P1 VIADD R4, R4, 0x20 ;  /* 0x0000002004041836 */ /* 0x000fe20000000000 */
[----:B------:R-:W4:Y:S04]  /*0dc0*/  @P2 LDG.E.128 R64, desc[UR6][R32.64] ;  /* 0x0000000620402981 */ /* 0x000f28000c1e1d00 */
[----:B------:R-:W4:Y:S04]  /*0dd0*/  @P2 LDG.E.128 R60, desc[UR6][R40.64] ;  /* 0x00000006283c2981 */ /* 0x000f28000c1e1d00 */
[----:B------:R-:W4:Y:S04]  /*0de0*/  @P1 LDG.E.128 R56, desc[UR6][R34.64] ;  /* 0x0000000622381981 */ /* 0x000f28000c1e1d00 */
[----:B------:R-:W4:Y:S04]  /*0df0*/  @P1 LDG.E.128 R52, desc[UR6][R42.64] ;  /* 0x000000062a341981 */ /* 0x000f28000c1e1d00 */
[----:B---3--:R-:W-:Y:S04]  /*0e00*/  @P5 STL.64 [R1+0xb0], R100 ;  /* 0x0000b06401005387 */ /* 0x008fe80000100a00 */
[----:B------:R-:W-:Y:S01]  /*0e10*/  @P5 STL.64 [R1+0xb8], R102 ;  /* 0x0000b86601005387 */ /* 0x000fe20000100a00 */
[----:B------:R-:W-:-:S03]  /*0e20*/  ISETP.GE.U32.AND P5, PT, R0, 0x1c0, PT ;  /* 0x000001c00000780c */ /* 0x000fc60003fa6070 */
[----:B--2---:R-:W-:Y:S04]  /*0e30*/  @P4 STL.64 [R1+0x90], R88 ;  /* 0x0000905801004387 */ /* 0x004fe80000100a00 */
[----:B------:R-:W-:Y:S04]  /*0e40*/  @P4 STL.64 [R1+0x98], R90 ;  /* 0x0000985a01004387 */ /* 0x000fe80000100a00 */
[----:B----4-:R-:W-:Y:S04]  /*0e50*/  @P4 STL.64 [R1+0xa0], R92 ;  /* 0x0000a05c01004387 */ /* 0x010fe80000100a00 */
[----:B------:R-:W-:Y:S01]  /*0e60*/  @P4 STL.64 [R1+0xa8], R94 ;  /* 0x0000a85e01004387 */ /* 0x000fe20000100a00 */
[----:B------:R-:W-:Y:S01]  /*0e70*/  ISETP.GE.U32.AND P4, PT, R0, 0x1e0, PT ;  /* 0x000001e00000780c */ /* 0x000fe20003f86070 */
[----:B------:R-:W-:-:S04]  /*0e80*/  @P5 IMAD.WIDE.U32 R36, R4, 0x10, R36 ;  /* 0x0000001004245825 */ /* 0x000fc800078e0024 */
[C---:B-1----:R-:W-:Y:S01]  /*0e90*/  @P5 IMAD.WIDE.U32 R44, R4.reuse, 0x10, R44 ;  /* 0x00000010042c5825 */ /* 0x042fe200078e002c */
[----:B------:R1:W2:Y:S03]  /*0ea0*/  @P5 LDG.E.128 R48, desc[UR6][R36.64] ;  /* 0x0000000624305981 */ /* 0x0002a6000c1e1d00 */
[----:B------:R-:W-:Y:S01]  /*0eb0*/  @P5 VIADD R4, R4, 0x20 ;  /* 0x0000002004045836 */ /* 0x000fe20000000000 */
[----:B------:R-:W-:Y:S01]  /*0ec0*/  LOP3.LUT R3, R3, 0xffdfffff, RZ, 0xc0, !PT ;  /* 0xffdfffff03037812 */ /* 0x000fe200078ec0ff */
[----:B------:R-:W5:Y:S02]  /*0ed0*/  @P5 LDG.E.128 R248, desc[UR6][R44.64] ;  /* 0x000000062cf85981 */ /* 0x000f64000c1e1d00 */
[----:B------:R-:W-:-:S05]  /*0ee0*/  @P4 IMAD.WIDE.U32 R14, R4, 0x10, R14 ;  /* 0x00000010040e4825 */ /* 0x000fca00078e000e */
[----:B------:R-:W5:Y:S04]  /*0ef0*/  @P4 LDG.E.128 R244, desc[UR6][R14.64] ;  /* 0x000000060ef44981 */ /* 0x000f68000c1e1d00 */
        /* <DEDUP_REMOVED lines=9> */
[----:B------:R-:W-:Y:S04]  /*0f90*/  @P3 STL.64 [R1+0x60], R72 ;  /* 0x0000604801003387 */ /* 0x000fe80000100a00 */
[----:B------:R-:W-:Y:S04]  /*0fa0*/  @P3 STL.64 [R1+0x68], R74 ;  /* 0x0000684a01003387 */ /* 0x000fe80000100a00 */
[----:B------:R-:W-:Y:S04]  /*0fb0*/  @P3 STL.64 [R1+0x50], R68 ;  /* 0x0000504401003387 */ /* 0x000fe80000100a00 */
[----:B------:R-:W-:Y:S04]  /*0fc0*/  @P3 STL.64 [R1+0x58], R70 ;  /* 0x0000584601003387 */ /* 0x000fe80000100a00 */
[----:B------:R-:W-:Y:S01]  /*0fd0*/  @P2 STL.64 [R1+0x40], R64 ;  /* 0x0000404001002387 */ /* 0x000fe20000100a00 */
[----:B0-----:R-:W-:-:S03]  /*0fe0*/  @P4 IMAD.WIDE.U32 R46, R4, 0x10, R46 ;  /* 0x00000010042e4825 */ /* 0x001fc600078e002e */
[----:B------:R-:W-:Y:S04]  /*0ff0*/  @P2 STL.64 [R1+0x48], R66 ;  /* 0x0000484201002387 */ /* 0x000fe80000100a00 */
[----:B------:R-:W-:Y:S04]  /*1000*/  @P2 STL.64 [R1+0x30], R60 ;  /* 0x0000303c01002387 */ /* 0x000fe80000100a00 */
[----:B------:R-:W-:Y:S04]  /*1010*/  @P2 STL.64 [R1+0x38], R62 ;  /* 0x0000383e01002387 */ /* 0x000fe80000100a00 */
[----:B------:R-:W-:Y:S04]  /*1020*/  @P1 STL.64 [R1+0x20], R56 ;  /* 0x0000203801001387 */ /* 0x000fe80000100a00 */
[----:B------:R0:W-:Y:S01]  /*1030*/  @P1 STL.64 [R1+0x28], R58 ;  /* 0x0000283a01001387 */ /* 0x0001e20000100a00 */
[----:B------:R-:W-:-:S02]  /*1040*/  @P6 LOP3.LUT R3, R3, 0x200000, RZ, 0xfc, !PT ;  /* 0x0020000003036812 */ /* 0x000fc400078efcff */
[----:B------:R-:W-:Y:S02]  /*1050*/  CS2R R218, SRZ ;  /* 0x0000000000da7805 */ /* 0x000fe4000001ff00 */
[----:B------:R-:W-:Y:S01]  /*1060*/  CS2R R216, SRZ ;  /* 0x0000000000d87805 */ /* 0x000fe2000001ff00 */
[----:B------:R3:W5:Y:S01]  /*1070*/  @P4 LDG.E.128 R236, desc[UR6][R46.64] ;  /* 0x000000062eec4981 */ /* 0x000762000c1e1d00 */
        /* <DEDUP_REMOVED lines=17> */
[----:B-1----:R-:W-:Y:S02]  /*1190*/  CS2R R36, SRZ ;  /* 0x0000000000247805 */ /* 0x002fe4000001ff00 */
[----:B------:R-:W-:Y:S02]  /*11a0*/  CS2R R42, SRZ ;  /* 0x00000000002a7805 */ /* 0x000fe4000001ff00 */
[----:B------:R-:W-:Y:S02]  /*11b0*/  CS2R R40, SRZ ;  /* 0x0000000000287805 */ /* 0x000fe4000001ff00 */
[----:B---3--:R-:W-:Y:S02]  /*11c0*/  CS2R R46, SRZ ;  /* 0x00000000002e7805 */ /* 0x008fe4000001ff00 */
        /* <DEDUP_REMOVED lines=25> */
[----:B------:R-:W-:Y:S02]  /*1360*/  @P4 IADD3 R4, PT, PT, R4, 0x20, RZ ;  /* 0x0000002004044810 */ /* 0x000fe40007ffe0ff */
        /* <DEDUP_REMOVED lines=8> */
[----:B------:R0:W-:Y:S04]  /*13f0*/  @P1 STL.64 [R1+0x10], R52 ;  /* 0x0000103401001387 */ /* 0x0001e80000100a00 */
[----:B------:R1:W-:Y:S01]  /*1400*/  @P1 STL.64 [R1+0x18], R54 ;  /* 0x0000183601001387 */ /* 0x0003e20000100a00 */
[----:B0-----:R-:W-:-:S02]  /*1410*/  CS2R R52, SRZ ;  /* 0x0000000000347805 */ /* 0x001fc4000001ff00 */
[----:B-1----:R-:W-:Y:S01]  /*1420*/  CS2R R54, SRZ ;  /* 0x0000000000367805 */ /* 0x002fe2000001ff00 */
[----:B--2---:R0:W-:Y:S04]  /*1430*/  @P5 STL.64 [R1], R48 ;  /* 0x0000003001005387 */ /* 0x0041e80000100a00 */
[----:B------:R1:W-:Y:S01]  /*1440*/  @P5 STL.64 [R1+0x8], R50 ;  /* 0x0000083201005387 */ /* 0x0003e20000100a00 */
[----:B0-----:R-:W-:Y:S02]  /*1450*/  CS2R R48, SRZ ;  /* 0x0000000000307805 */ /* 0x001fe4000001ff00 */
[----:B-1----:R-:W-:Y:S01]  /*1460*/  CS2R R50, SRZ ;  /* 0x0000000000327805 */ /* 0x002fe2000001ff00 */
        /* <DEDUP_REMOVED lines=72> */
.L_x_39620:
        /* <DEDUP_REMOVED lines=46> */
[----:B------:R-:W-:-:S07]  /*1bd0*/  ISETP.GE.U32.AND P2, PT, R0, 0x80, PT ;  /* 0x000000800000780c */ /* 0x000fce0003f46070 */
[----:B------:R-:W4:Y:S08]  /*1be0*/  LDC.64 R32, c[0x0][0x3d8] ;  /* 0x0000f600ff207b82 */ /* 0x000f300000000a00 */
[----:B------:R-:W4:Y:S01]  /*1bf0*/  LDC.64 R36, c[0x0][0x3d0] ;  /* 0x0000f400ff247b82 */ /* 0x000f220000000a00 */
[----:B------:R-:W-:-:S07]  /*1c00*/  ISETP.GE.U32.AND P5, PT, R0, 0xa0, PT ;  /* 0x000000a00000780c */ /* 0x000fce0003fa6070 */
[----:B------:R-:W4:Y:S01]  /*1c10*/  LDC.64 R38, c[0x0][0x3d8] ;  /* 0x0000f600ff267b82 */ /* 0x000f220000000a00 */
[----:B------:R-:W-:-:S07]  /*1c20*/  ISETP.GE.U32.AND P3, PT, R0, 0xc0, PT ;  /* 0x000000c00000780c */ /* 0x000fce0003f66070 */
[----:B------:R-:W4:Y:S01]  /*1c30*/  LDC.64 R40, c[0x0][0x3d8] ;  /* 0x0000f600ff287b82 */ /* 0x000f220000000a00 */
[----:B------:R-:W-:-:S07]  /*1c40*/  ISETP.GE.U32.AND P4, PT, R0, 0xe0, PT ;  /* 0x000000e00000780c */ /* 0x000fce0003f86070 */
[----:B------:R-:W4:Y:S08]  /*1c50*/  LDC.64 R44, c[0x0][0x3d8] ;  /* 0x0000f600ff2c7b82 */ /* 0x000f300000000a00 */
[----:B------:R-:W4:Y:S08]  /*1c60*/  LDC.64 R48, c[0x0][0x3d0] ;  /* 0x0000f400ff307b82 */ /* 0x000f300000000a00 */
[----:B------:R-:W4:Y:S01]  /*1c70*/  LDC.64 R50, c[0x0][0x3d8] ;  /* 0x0000f600ff327b82 */ /* 0x000f220000000a00 */
[----:B--2---:R2:W3:Y:S01]  /*1c80*/  @P6 LDG.E.128 R148, desc[UR6][R12.64] ;  /* 0x000000060c946981 */ /* 0x0044e2000c1e1d00 */
[----:B-1----:R-:W-:-:S06]  /*1c90*/  @P6 IMAD.WIDE.U32 R14, R4, 0x10, R14 ;  /* 0x00000010040e6825 */ /* 0x002fcc00078e000e */
[----:B------:R-:W1:Y:S01]  /*1ca0*/  @P0 LDC.64 R22, c[0x0][0x440] ;  /* 0x00011000ff160b82 */ /* 0x000e620000000a00 */
[----:B0-----:R-:W-:-:S07]  /*1cb0*/  @P6 IMAD.WIDE.U32 R10, R4, 0x10, R10 ;  /* 0x00000010040a6825 */ /* 0x001fce00078e000a */
[----:B------:R-:W0:Y:S08]  /*1cc0*/  @P1 LDC.64 R28, c[0x0][0x440] ;  /* 0x00011000ff1c1b82 */ /* 0x000e300000000a00 */
[----:B------:R-:W0:Y:S08]  /*1cd0*/  @P2 LDC.64 R34, c[0x0][0x440] ;  /* 0x00011000ff222b82 */ /* 0x000e300000000a00 */
[----:B--2---:R-:W2:Y:S08]  /*1ce0*/  @P5 LDC.64 R12, c[0x0][0x440] ;  /* 0x00011000ff0c5b82 */ /* 0x004eb00000000a00 */
[----:B------:R-:W2:Y:S01]  /*1cf0*/  @P3 LDC.64 R42, c[0x0][0x440] ;  /* 0x00011000ff2a3b82 */ /* 0x000ea20000000a00 */
[----:B---3--:R3:W-:Y:S04]  /*1d00*/  @P6 STL.64 [R1+0x1a0], R148 ;  /* 0x0001a09401006387 */ /* 0x0087e80000100a00 */
[----:B------:R1:W-:Y:S01]  /*1d10*/  @P6 STL.64 [R1+0x1a8], R150 ;  /* 0x0001a89601006387 */ /* 0x0003e20000100a00 */
[----:B------:R-:W-:-:S03]  /*1d20*/  @P6 LOP3.LUT R4, R4, 0x20, RZ, 0xfc, !PT ;  /* 0x0000002004046812 */ /* 0x000fc600078efcff */
[----:B------:R-:W5:Y:S01]  /*1d30*/  @P6 LDG.E.128 R116, desc[UR6][R10.64] ;  /* 0x000000060a746981 */ /* 0x000f62000c1e1d00 */
[----:B---3--:R-:W-:Y:S02]  /*1d40*/  IMAD.MOV.U32 R148, RZ, RZ, R147 ;  /* 0x000000ffff947224 */ /* 0x008fe400078e0093 */
[----:B----4-:R-:W-:Y:S01]  /*1d50*/  IMAD.MOV.U32 R149, RZ, RZ, R146 ;  /* 0x000000ffff957224 */ /* 0x010fe200078e0092 */
[----:B-1----:R-:W-:Y:S01]  /*1d60*/  MOV R150, R145 ;  /* 0x0000009100967202 */ /* 0x002fe20000000f00 */
[----:B------:R-:W-:-:S06]  /*1d70*/  IMAD.MOV.U32 R151, RZ, RZ, R144 ;  /* 0x000000ffff977224 */ /* 0x000fcc00078e0090 */
[----:B------:R1:W3:Y:S01]  /*1d80*/  @P6 LDG.E.128 R148, desc[UR6][R14.64] ;  /* 0x000000060e946981 */ /* 0x0002e2000c1e1d00 */
        /* <DEDUP_REMOVED lines=12> */
[----:B-1----:R-:W1:Y:S01]  /*1e50*/  LDC.64 R14, c[0x0][0x3d8] ;  /* 0x0000f600ff0e7b82 */ /* 0x002e620000000a00 */
[----:B------:R-:W-:Y:S01]  /*1e60*/  IMAD.MOV.U32 R136, RZ, RZ, R124 ;  /* 0x000000ffff887224 */ /* 0x000fe200078e007c */
[----:B------:R-:W2:Y:S04]  /*1e70*/  LDL R127, [R1+0x150] ;  /* 0x00015000017f7983 */ /* 0x000ea80000100800 */
[----:B------:R-:W4:Y:S04]  /*1e80*/  LDL R126, [R1+0x154] ;  /* 0x00015400017e7983 */ /* 0x000f280000100800 */
        /* <DEDUP_REMOVED lines=19> */
[----:B--2---:R-:W-:Y:S01]  /*1fc0*/  IMAD.MOV.U32 R139, RZ, RZ, R127 ;  /* 0x000000ffff8b7224 */ /* 0x004fe200078e007f */
[----:B0-----:R-:W0:Y:S01]  /*1fd0*/  @P4 LDC.64 R16, c[0x0][0x440] ;  /* 0x00011000ff104b82 */ /* 0x001e220000000a00 */
[----:B------:R-:W-:Y:S01]  /*1fe0*/  IMAD.MOV.U32 R137, RZ, RZ, R125 ;  /* 0x000000ffff897224 */ /* 0x000fe200078e007d */
[----:B------:R-:W2:Y:S01]  /*1ff0*/  LDL R127, [R1+0x58] ;  /* 0x00005800017f7983 */ /* 0x000ea20000100800 */
[----:B------:R-:W-:-:S03]  /*2000*/  IMAD.MOV.U32 R136, RZ, RZ, R124 ;  /* 0x000000ffff887224 */ /* 0x000fc600078e007c */
[----:B------:R-:W4:Y:S04]  /*2010*/  LDL R124, [R1+0x54] ;  /* 0x00005400017c7983 */ /* 0x000f280000100800 */
[----:B------:R-:W2:Y:S01]  /*2020*/  LDL R125, [R1+0x50] ;  /* 0x00005000017d7983 */ /* 0x000ea20000100800 */
[----:B------:R-:W-:-:S03]  /*2030*/  @P0 IMAD.WIDE.U32 R18, R4, 0x10, R18 ;  /* 0x0000001004120825 */ /* 0x000fc600078e0012 */
[----:B---3--:R3:W-:Y:S04]  /*2040*/  @P0 STL.64 [R1+0x180], R148 ;  /* 0x0001809401000387 */ /* 0x0087e80000100a00 */
[----:B------:R1:W-:Y:S01]  /*2050*/  @P0 STL.64 [R1+0x188], R150 ;  /* 0x0001889601000387 */ /* 0x0003e20000100a00 */
[----:B---3--:R-:W-:Y:S01]  /*2060*/  MOV R148, R147 ;  /* 0x0000009300947202 */ /* 0x008fe20000000f00 */
[----:B------:R-:W-:Y:S02]  /*2070*/  IMAD.MOV.U32 R149, RZ, RZ, R146 ;  /* 0x000000ffff957224 */ /* 0x000fe400078e0092 */
[----:B-1----:R-:W-:Y:S01]  /*2080*/  IMAD.MOV.U32 R150, RZ, RZ, R145 ;  /* 0x000000ffff967224 */ /* 0x002fe200078e0091 */
[----:B------:R-:W-:-:S06]  /*2090*/  MOV R151, R144 ;  /* 0x0000009000977202 */ /* 0x000fcc0000000f00 */
[----:B------:R1:W3:Y:S01]  /*20a0*/  @P0 LDG.E.128 R148, desc[UR6][R18.64] ;  /* 0x0000000612940981 */ /* 0x0002e2000c1e1d00 */
[----:B------:R-:W-:Y:S01]  /*20b0*/  IMAD.MOV.U32 R147, RZ, RZ, R143 ;  /* 0x000000ffff937224 */ /* 0x000fe200078e008f */
[----:B------:R-:W-:Y:S01]  /*20c0*/  MOV R145, R141 ;  /* 0x0000008d00917202 */ /* 0x000fe20000000f00 */
[----:B------:R-:W-:Y:S01]  /*20d0*/  IMAD.MOV.U32 R146, RZ, RZ, R142 ;  /* 0x000000ffff927224 */ /* 0x000fe200078e008e */
[----:B------:R-:W-:Y:S01]  /*20e0*/  MOV R142, R138 ;  /* 0x0000008a008e7202 */ /* 0x000fe20000000f00 */
[----:B------:R-:W-:Y:S01]  /*20f0*/  IMAD.MOV.U32 R144, RZ, RZ, R140 ;  /* 0x000000ffff907224 */ /* 0x000fe200078e008c */
[----:B------:R-:W4:Y:S01]  /*2100*/  LDL R138, [R1+0x144] ;  /* 0x00014400018a7983 */ /* 0x000f220000100800 */
[C---:B------:R-:W-:Y:S01]  /*2110*/  @P0 IMAD.WIDE.U32 R22, R4.reuse, 0x10, R22 ;  /* 0x0000001004160825 */ /* 0x040fe200078e0016 */
[----:B------:R-:W-:Y:S01]  /*2120*/  @P0 IADD3 R4, PT, PT, R4, 0x20, RZ ;  /* 0x0000002004040810 */ /* 0x000fe20007ffe0ff */
[----:B-1----:R-:W1:Y:S02]  /*2130*/  LDC.64 R18, c[0x0][0x3d0] ;  /* 0x0000f400ff127b82 */ /* 0x002e640000000a00 */
[----:B------:R-:W-:Y:S01]  /*2140*/  IMAD.MOV.U32 R143, RZ, RZ, R139 ;  /* 0x000000ffff8f7224 */ /* 0x000fe200078e008b */
[----:B------:R0:W5:Y:S01]  /*2150*/  @P0 LDG.E.128 R112, desc[UR6][R22.64] ;  /* 0x0000000616700981 */ /* 0x000162000c1e1d00 */
[----:B------:R-:W-:-:S02]  /*2160*/  IMAD.MOV.U32 R141, RZ, RZ, R137 ;  /* 0x000000ffff8d7224 */ /* 0x000fc400078e0089 */
[----:B------:R-:W-:Y:S01]  /*2170*/  IMAD.MOV.U32 R140, RZ, RZ, R136 ;  /* 0x000000ffff8c7224 */ /* 0x000fe200078e0088 */
[----:B------:R-:W2:Y:S04]  /*2180*/  LDL R139, [R1+0x140] ;  /* 0x00014000018b7983 */ /* 0x000ea80000100800 */
[----:B------:R-:W2:Y:S01]  /*2190*/  LDL R137, [R1+0x148] ;  /* 0x0001480001897983 */ /* 0x000ea20000100800 */
[----:B------:R-:W-:Y:S01]  /*21a0*/  @P1 IMAD.WIDE.U32 R24, R4, 0x10, R24 ;  /* 0x0000001004181825 */ /* 0x000fe200078e0018 */
[----:B0-----:R-:W0:Y:S02]  /*21b0*/  LDC.64 R22, c[0x0][0x3d0] ;  /* 0x0000f400ff167b82 */ /* 0x001e240000000a00 */
[----:B------:R-:W2:Y:S04]  /*21c0*/  LDL R136, [R1+0x14c] ;  /* 0x00014c0001887983 */ /* 0x000ea80000100800 */
[----:B---3--:R3:W-:Y:S04]  /*21d0*/  @P0 STL.64 [R1+0x170], R148 ;  /* 0x0001709401000387 */ /* 0x0087e80000100a00 */
[----:B------:R1:W-:Y:S01]  /*21e0*/  @P0 STL.64 [R1+0x178], R150 ;  /* 0x0001789601000387 */ /* 0x0003e20000100a00 */
[----:B---3--:R-:W-:Y:S01]  /*21f0*/  MOV R148, R147 ;  /* 0x0000009300947202 */ /* 0x008fe20000000f00 */
[----:B------:R-:W-:-:S02]  /*2200*/  IMAD.MOV.U32 R149, RZ, RZ, R146 ;  /* 0x000000ffff957224 */ /* 0x000fc400078e0092 */
[----:B-1----:R-:W-:Y:S01]  /*2210*/  IMAD.MOV.U32 R150, RZ, RZ, R145 ;  /* 0x000000ffff967224 */ /* 0x002fe200078e0091 */
[----:B------:R-:W-:-:S06]  /*2220*/  MOV R151, R144 ;  /* 0x0000009000977202 */ /* 0x000fcc0000000f00 */
[----:B------:R1:W3:Y:S01]  /*2230*/  @P1 LDG.E.128 R148, desc[UR6][R24.64] ;  /* 0x0000000618941981 */ /* 0x0002e2000c1e1d00 */
[----:B------:R-:W-:Y:S01]  /*2240*/  IMAD.MOV.U32 R147, RZ, RZ, R143 ;  /* 0x000000ffff937224 */ /* 0x000fe200078e008f */
[----:B------:R-:W-:Y:S01]  /*2250*/  MOV R145, R141 ;  /* 0x0000008d00917202 */ /* 0x000fe20000000f00 */
[----:B------:R-:W-:Y:S01]  /*2260*/  IMAD.MOV.U32 R146, RZ, RZ, R142 ;  /* 0x000000ffff927224 */ /* 0x000fe200078e008e */
[----:B----4-:R-:W-:Y:S01]  /*2270*/  MOV R142, R138 ;  /* 0x0000008a008e7202 */ /* 0x010fe20000000f00 */
[----:B------:R-:W-:Y:S01]  /*2280*/  IMAD.MOV.U32 R144, RZ, RZ, R140 ;  /* 0x000000ffff907224 */ /* 0x000fe200078e008c */
[----:B------:R-:W4:Y:S01]  /*2290*/  LDL R138, [R1+0x104] ;  /* 0x00010400018a7983 */ /* 0x000f220000100800 */
[----:B--2---:R-:W-:Y:S02]  /*22a0*/  IMAD.MOV.U32 R143, RZ, RZ, R139 ;  /* 0x000000ffff8f7224 */ /* 0x004fe400078e008b */
[----:B------:R-:W-:Y:S01]  /*22b0*/  IMAD.MOV.U32 R141, RZ, RZ, R137 ;  /* 0x000000ffff8d7224 */ /* 0x000fe200078e0089 */
[----:B------:R-:W2:Y:S01]  /*22c0*/  LDL R139, [R1+0x100] ;  /* 0x00010000018b7983 */ /* 0x000ea20000100800 */
[----:B------:R-:W-:Y:S01]  /*22d0*/  IMAD.MOV.U32 R140, RZ, RZ, R136 ;  /* 0x000000ffff8c7224 */ /* 0x000fe200078e0088 */
[----:B-1----:R-:W1:Y:S02]  /*22e0*/  LDC.64 R24, c[0x0][0x3d8] ;  /* 0x0000f600ff187b82 */ /* 0x002e640000000a00 */
        /* <DEDUP_REMOVED lines=19> */
[----:B0-----:R-:W0:Y:S01]  /*2420*/  LDC.64 R26, c[0x0][0x3d0] ;  /* 0x0000f400ff1a7b82 */ /* 0x001e220000000a00 */
[----:B------:R-:W-:Y:S01]  /*2430*/  IMAD.MOV.U32 R134, RZ, RZ, R131 ;  /* 0x000000ffff867224 */ /* 0x000fe200078e0083 */
[----:B------:R-:W-:Y:S01]  /*2440*/  MOV R131, R123 ;  /* 0x0000007b00837202 */ /* 0x000fe20000000f00 */
[----:B------:R-:W-:Y:S01]  /*2450*/  IMAD.MOV.U32 R132, RZ, RZ, R129 ;  /* 0x000000ffff847224 */ /* 0x000fe200078e0081 */
[----:B------:R-:W4:Y:S01]  /*2460*/  LDL R123, [R1+0x114] ;  /* 0x00011400017b7983 */ /* 0x000f220000100800 */
[----:B------:R-:W-:Y:S01]  /*2470*/  IMAD.MOV.U32 R135, RZ, RZ, R128 ;  /* 0x000000ffff877224 */ /* 0x000fe200078e0080 */
[----:B------:R-:W-:Y:S01]  /*2480*/  MOV R128, R120 ;  /* 0x0000007800807202 */ /* 0x000fe20000000f00 */
[----:B------:R-:W-:Y:S01]  /*2490*/  @P1 IMAD.WIDE.U32 R28, R4, 0x10, R28 ;  /* 0x00000010041c1825 */ /* 0x000fe200078e001c */
[----:B------:R-:W2:Y:S03]  /*24a0*/  LDL R120, [R1+0x110] ;  /* 0x0001100001787983 */ /* 0x000ea60000100800 */
[----:B------:R-:W-:Y:S01]  /*24b0*/  IMAD.MOV.U32 R130, RZ, RZ, R122 ;  /* 0x000000ffff827224 */ /* 0x000fe200078e007a */
[----:B------:R-:W-:Y:S01]  /*24c0*/  ISETP.GE.U32.AND P0, PT, R0, 0x100, PT ;  /* 0x000001000000780c */ /* 0x000fe20003f06070 */
[----:B------:R-:W-:Y:S01]  /*24d0*/  IMAD.MOV.U32 R129, RZ, RZ, R121 ;  /* 0x000000ffff817224 */ /* 0x000fe200078e0079 */
[----:B------:R-:W2:Y:S01]  /*24e0*/  LDL R122, [R1+0x118] ;  /* 0x00011800017a7983 */ /* 0x000ea20000100800 */
[----:B------:R-:W-:-:S03]  /*24f0*/  @P1 VIADD R4, R4, 0x20 ;  /* 0x0000002004041836 */ /* 0x000fc60000000000 */
[----:B------:R-:W4:Y:S01]  /*2500*/  LDL R121, [R1+0x11c] ;  /* 0x00011c0001797983 */ /* 0x000f220000100800 */
[----:B------:R-:W-:-:S03]  /*2510*/  @P2 IMAD.WIDE.U32 R30, R4, 0x10, R30 ;  /* 0x00000010041e2825 */ /* 0x000fc600078e001e */
[----:B------:R1:W5:Y:S01]  /*2520*/  @P1 LDG.E.128 R108, desc[UR6][R28.64] ;  /* 0x000000061c6c1981 */ /* 0x000362000c1e1d00 */
[----:B------:R-:W-:-:S04]  /*2530*/  @P2 IMAD.WIDE.U32 R32, R4, 0x10, R32 ;  /* 0x0000001004202825 */ /* 0x000fc800078e0020 */
[C---:B------:R-:W-:Y:S01]  /*2540*/  @P2 IMAD.WIDE.U32 R34, R4.reuse, 0x10, R34 ;  /* 0x0000001004222825 */ /* 0x040fe200078e0022 */
[----:B---3--:R3:W-:Y:S01]  /*2550*/  @P1 STL.64 [R1+0x150], R148 ;  /* 0x0001509401001387 */ /* 0x0087e20000100a00 */
[----:B-1----:R-:W1:Y:S03]  /*2560*/  @P0 LDC.64 R28, c[0x0][0x440] ;  /* 0x00011000ff1c0b82 */ /* 0x002e660000000a00 */
[----:B------:R0:W-:Y:S01]  /*2570*/  @P1 STL.64 [R1+0x158], R150 ;  /* 0x0001589601001387 */ /* 0x0001e20000100a00 */
[----:B------:R-:W-:-:S03]  /*2580*/  @P2 VIADD R4, R4, 0x20 ;  /* 0x0000002004042836 */ /* 0x000fc60000000000 */
[----:B------:R-:W5:Y:S01]  /*2590*/  @P2 LDG.E.128 R104, desc[UR6][R34.64] ;  /* 0x0000000622682981 */ /* 0x000f62000c1e1d00 */
        /* <DEDUP_REMOVED lines=17> */
[----:B------:R-:W-:Y:S01]  /*26b0*/  IMAD.MOV.U32 R128, RZ, RZ, R120 ;  /* 0x000000ffff807224 */ /* 0x000fe200078e0078 */
[----:B------:R-:W2:Y:S04]  /*26c0*/  LDL R123, [R1+0x48] ;  /* 0x00004800017b7983 */ /* 0x000ea80000100800 */
        /* <DEDUP_REMOVED lines=15> */
[----:B------:R-:W4:Y:S01]  /*27c0*/  LDL R129, [R1+0xb8] ;  /* 0x0000b80001817983 */ /* 0x000f220000100800 */
[----:B------:R-:W-:Y:S02]  /*27d0*/  IMAD.MOV.U32 R141, RZ, RZ, R130 ;  /* 0x000000ffff8d7224 */ /* 0x000fe400078e0082 */
[----:B------:R-:W-:Y:S01]  /*27e0*/  IMAD.MOV.U32 R143, RZ, RZ, R128 ;  /* 0x000000ffff8f7224 */ /* 0x000fe200078e0080 */
[----:B------:R-:W2:Y:S01]  /*27f0*/  LDL R131, [R1+0xb0] ;  /* 0x0000b00001837983 */ /* 0x000ea20000100800 */
[----:B------:R-:W-:Y:S01]  /*2800*/  @P5 IMAD.WIDE.U32 R36, R4, 0x10, R36 ;  /* 0x0000001004245825 */ /* 0x000fe200078e0024 */
[----:B0-----:R-:W0:Y:S02]  /*2810*/  LDC.64 R32, c[0x0][0x3d0] ;  /* 0x0000f400ff207b82 */ /* 0x001e240000000a00 */
[----:B------:R-:W4:Y:S04]  /*2820*/  LDL R128, [R1+0xbc] ;  /* 0x0000bc0001807983 */ /* 0x000f280000100800 */
[----:B------:R-:W4:Y:S04]  /*2830*/  LDL R130, [R1+0xb4] ;  /* 0x0000b40001827983 */ /* 0x000f280000100800 */
        /* <DEDUP_REMOVED lines=12> */
[----:B------:R-:W2:Y:S01]  /*2900*/  LDL R138, [R1+0xf4] ;  /* 0x0000f400018a7983 */ /* 0x000ea20000100800 */
[----:B------:R-:W-:Y:S02]  /*2910*/  IMAD.MOV.U32 R143, RZ, RZ, R139 ;  /* 0x000000ffff8f7224 */ /* 0x000fe400078e008b */
[----:B------:R-:W-:Y:S01]  /*2920*/  IMAD.MOV.U32 R141, RZ, RZ, R137 ;  /* 0x000000ffff8d7224 */ /* 0x000fe200078e0089 */
[----:B------:R-:W4:Y:S01]  /*2930*/  LDL R139, [R1+0xf0] ;  /* 0x0000f000018b7983 */ /* 0x000f220000100800 */
[----:B------:R-:W-:-:S02]  /*2940*/  IMAD.MOV.U32 R140, RZ, RZ, R136 ;  /* 0x000000ffff8c7224 */ /* 0x000fc400078e0088 */
[C---:B------:R-:W-:Y:S01]  /*2950*/  @P5 IMAD.WIDE.U32 R38, R4.reuse, 0x10, R38 ;  /* 0x0000001004265825 */ /* 0x040fe200078e0026 */
[----:B------:R-:W2:Y:S03]  /*2960*/  LDL R137, [R1+0xf8] ;  /* 0x0000f80001897983 */ /* 0x000ea60000100800 */
[C---:B------:R-:W-:Y:S01]  /*2970*/  @P5 IMAD.WIDE.U32 R12, R4.reuse, 0x10, R12 ;  /* 0x00000010040c5825 */ /* 0x040fe200078e000c */
[----:B------:R-:W2:Y:S01]  /*2980*/  LDL R136, [R1+0xfc] ;  /* 0x0000fc0001887983 */ /* 0x000ea20000100800 */
[----:B------:R-:W-:Y:S01]  /*2990*/  @P5 IADD3 R4, PT, PT, R4, 0x20, RZ ;  /* 0x0000002004045810 */ /* 0x000fe20007ffe0ff */
[----:B-1----:R-:W1:Y:S01]  /*29a0*/  LDC.64 R36, c[0x0][0x3d0] ;  /* 0x0000f400ff247b82 */ /* 0x002e620000000a00 */
[----:B------:R-:W-:Y:S01]  /*29b0*/  ISETP.GE.U32.AND P1, PT, R0, 0x120, PT ;  /* 0x000001200000780c */ /* 0x000fe20003f26070 */
[----:B------:R0:W5:Y:S04]  /*29c0*/  @P5 LDG.E.128 R100, desc[UR6][R12.64] ;  /* 0x000000060c645981 */ /* 0x000168000c1e1d00 */
[----:B---3--:R3:W-:Y:S01]  /*29d0*/  @P5 STL.64 [R1+0x120], R148 ;  /* 0x0001209401005387 */ /* 0x0087e20000100a00 */
[----:B------:R-:W-:Y:S01]  /*29e0*/  @P3 IMAD.WIDE.U32 R18, R4, 0x10, R18 ;  /* 0x0000001004123825 */ /* 0x000fe200078e0012 */
[----:B------:R-:W-:-:S06]  /*29f0*/  ISETP.GE.U32.AND P2, PT, R0, 0x140, PT ;  /* 0x000001400000780c */ /* 0x000fcc0003f46070 */
[----:B------:R-:W1:Y:S01]  /*2a00*/  @P1 LDC.64 R34, c[0x0][0x440] ;  /* 0x00011000ff221b82 */ /* 0x000e620000000a00 */
[----:B------:R4:W-:Y:S01]  /*2a10*/  @P5 STL.64 [R1+0x128], R150 ;  /* 0x0001289601005387 */ /* 0x0009e20000100a00 */
[----:B------:R-:W-:-:S04]  /*2a20*/  @P3 IMAD.WIDE.U32 R40, R4, 0x10, R40 ;  /* 0x0000001004283825 */ /* 0x000fc800078e0028 */
[C---:B------:R-:W-:Y:S02]  /*2a30*/  @P3 IMAD.WIDE.U32 R42, R4.reuse, 0x10, R42 ;  /* 0x00000010042a3825 */ /* 0x040fe400078e002a */
[----:B0-----:R-:W0:Y:S02]  /*2a40*/  LDC.64 R12, c[0x0][0x3d8] ;  /* 0x0000f600ff0c7b82 */ /* 0x001e240000000a00 */
[----:B---3--:R-:W-:Y:S02]  /*2a50*/  IMAD.MOV.U32 R148, RZ, RZ, R147 ;  /* 0x000000ffff947224 */ /* 0x008fe400078e0093 */
[----:B------:R-:W-:Y:S01]  /*2a60*/  IMAD.MOV.U32 R149, RZ, RZ, R146 ;  /* 0x000000ffff957224 */ /* 0x000fe200078e0092 */
[----:B----4-:R-:W-:Y:S01]  /*2a70*/  MOV R150, R145 ;  /* 0x0000009100967202 */ /* 0x010fe20000000f00 */
[----:B------:R-:W-:Y:S01]  /*2a80*/  IMAD.MOV.U32 R151, RZ, RZ, R144 ;  /* 0x000000ffff977224 */ /* 0x000fe200078e0090 */
[----:B------:R-:W-:Y:S01]  /*2a90*/  @P3 IADD3 R4, PT, PT, R4, 0x20, RZ ;  /* 0x0000002004043810 */ /* 0x000fe20007ffe0ff */
[----:B------:R3:W5:Y:S04]  /*2aa0*/  @P3 LDG.E.128 R96, desc[UR6][R42.64] ;  /* 0x000000062a603981 */ /* 0x000768000c1e1d00 */
[----:B------:R4:W4:Y:S01]  /*2ab0*/  @P5 LDG.E.128 R148, desc[UR6][R38.64] ;  /* 0x0000000626945981 */ /* 0x000922000c1e1d00 */
[----:B------:R-:W-:Y:S01]  /*2ac0*/  IMAD.MOV.U32 R147, RZ, RZ, R143 ;  /* 0x000000ffff937224 */ /* 0x000fe200078e008f */
[----:B------:R-:W-:Y:S01]  /*2ad0*/  MOV R146, R142 ;  /* 0x0000008e00927202 */ /* 0x000fe20000000f00 */
[----:B------:R-:W-:Y:S01]  /*2ae0*/  IMAD.MOV.U32 R145, RZ, RZ, R141 ;  /* 0x000000ffff917224 */ /* 0x000fe200078e008d */
[----:B------:R-:W-:Y:S01]  /*2af0*/  MOV R143, R139 ;  /* 0x0000008b008f7202 */ /* 0x000fe20000000f00 */
[----:B------:R-:W-:Y:S01]  /*2b00*/  IMAD.MOV.U32 R144, RZ, RZ, R140 ;  /* 0x000000ffff907224 */ /* 0x000fe200078e008c */
[----:B--2---:R-:W-:Y:S01]  /*2b10*/  MOV R140, R136 ;  /* 0x00000088008c7202 */ /* 0x004fe20000000f00 */
[----:B------:R-:W-:Y:S01]  /*2b20*/  IMAD.MOV.U32 R142, RZ, RZ, R138 ;  /* 0x000000ffff8e7224 */ /* 0x000fe200078e008a */
[----:B---3--:R-:W2:Y:S01]  /*2b30*/  LDC.64 R42, c[0x0][0x3d0] ;  /* 0x0000f400ff2a7b82 */ /* 0x008ea20000000a00 */
[----:B------:R-:W-:Y:S01]  /*2b40*/  IMAD.MOV.U32 R141, RZ, RZ, R137 ;  /* 0x000000ffff8d7224 */ /* 0x000fe200078e0089 */
[----:B------:R-:W-:Y:S01]  /*2b50*/  MOV R137, R133 ;  /* 0x0000008500897202 */ /* 0x000fe20000000f00 */
[----:B------:R-:W-:Y:S01]  /*2b60*/  IMAD.MOV.U32 R139, RZ, RZ, R135 ;  /* 0x000000ffff8b7224 */ /* 0x000fe200078e0087 */
[----:B------:R-:W3:Y:S01]  /*2b70*/  LDL R133, [R1+0xd8] ;  /* 0x0000d80001857983 */ /* 0x000ee20000100800 */
[----:B------:R-:W-:-:S02]  /*2b80*/  IMAD.MOV.U32 R138, RZ, RZ, R134 ;  /* 0x000000ffff8a7224 */ /* 0x000fc400078e0086 */
[----:B------:R-:W-:Y:S01]  /*2b90*/  IMAD.MOV.U32 R136, RZ, RZ, R132 ;  /* 0x000000ffff887224 */ /* 0x000fe200078e0084 */
[----:B------:R-:W2:Y:S01]  /*2ba0*/  LDL R135, [R1+0xd0] ;  /* 0x0000d00001877983 */ /* 0x000ea20000100800 */
[----:B------:R-:W-:Y:S01]  /*2bb0*/  @P4 IMAD.WIDE.U32 R22, R4, 0x10, R22 ;  /* 0x0000001004164825 */ /* 0x000fe200078e0016 */
[----:B----4-:R-:W4:Y:S02]  /*2bc0*/  LDC.64 R38, c[0x0][0x3d8] ;  /* 0x0000f600ff267b82 */ /* 0x010f240000000a00 */
[----:B------:R-:W4:Y:S04]  /*2bd0*/  LDL R134, [R1+0xd4] ;  /* 0x0000d40001867983 */ /* 0x000f280000100800 */
[----:B------:R-:W3:Y:S04]  /*2be0*/  LDL R132, [R1+0xdc] ;  /* 0x0000dc0001847983 */ /* 0x000ee80000100800 */
[----:B------:R1:W-:Y:S04]  /*2bf0*/  @P5 STL.64 [R1+0x110], R148 ;  /* 0x0001109401005387 */ /* 0x0003e80000100a00 */
[----:B------:R0:W-:Y:S01]  /*2c00*/  @P5 STL.64 [R1+0x118], R150 ;  /* 0x0001189601005387 */ /* 0x0001e20000100a00 */
[----:B-1----:R-:W-:Y:S01]  /*2c10*/  IMAD.MOV.U32 R148, RZ, RZ, R147 ;  /* 0x000000ffff947224 */ /* 0x002fe200078e0093 */
[----:B------:R-:W-:Y:S01]  /*2c20*/  MOV R149, R146 ;  /* 0x0000009200957202 */ /* 0x000fe20000000f00 */
[----:B0-----:R-:W-:-:S02]  /*2c30*/  IMAD.MOV.U32 R150, RZ, RZ, R145 ;  /* 0x000000ffff967224 */ /* 0x001fc400078e0091 */
        /* <DEDUP_REMOVED lines=18> */
[----:B---3--:R-:W-:Y:S01]  /*2d60*/  IMAD.MOV.U32 R137, RZ, RZ, R133 ;  /* 0x000000ffff897224 */ /* 0x008fe200078e0085 */
[----:B------:R-:W5:Y:S01]  /*2d70*/  @P4 LDG.E.128 R92, desc[UR6][R16.64] ;  /* 0x00000006105c4981 */ /* 0x000f62000c1e1d00 */
[----:B------:R-:W-:-:S03]  /*2d80*/  IMAD.MOV.U32 R136, RZ, RZ, R132 ;  /* 0x000000ffff887224 */ /* 0x000fc600078e0084 */
[----:B------:R-:W3:Y:S04]  /*2d90*/  LDL R133, [R1+0xc8] ;  /* 0x0000c80001857983 */ /* 0x000ee80000100800 */
[----:B------:R-:W3:Y:S01]  /*2da0*/  LDL R132, [R1+0xcc] ;  /* 0x0000cc0001847983 */ /* 0x000ee20000100800 */
[----:B------:R-:W-:Y:S01]  /*2db0*/  @P4 VIADD R4, R4, 0x20 ;  /* 0x0000002004044836 */ /* 0x000fe20000000000 */
[----:B------:R-:W1:Y:S02]  /*2dc0*/  @P5 LDC.64 R46, c[0x0][0x440] ;  /* 0x00011000ff2e5b82 */ /* 0x000e640000000a00 */
[----:B------:R0:W-:Y:S04]  /*2dd0*/  @P3 STL.64 [R1+0x100], R148 ;  /* 0x0001009401003387 */ /* 0x0001e80000100a00 */
[----:B------:R1:W-:Y:S01]  /*2de0*/  @P3 STL.64 [R1+0x108], R150 ;  /* 0x0001089601003387 */ /* 0x0003e20000100a00 */
[----:B0-----:R-:W-:Y:S01]  /*2df0*/  IMAD.MOV.U32 R148, RZ, RZ, R147 ;  /* 0x000000ffff947224 */ /* 0x001fe200078e0093 */
[----:B------:R-:W-:Y:S01]  /*2e00*/  MOV R149, R146 ;  /* 0x0000009200957202 */ /* 0x000fe20000000f00 */
[----:B-1----:R-:W-:-:S02]  /*2e10*/  IMAD.MOV.U32 R150, RZ, RZ, R145 ;  /* 0x000000ffff967224 */ /* 0x002fc400078e0091 */
        /* <DEDUP_REMOVED lines=11> */
[----:B0-----:R-:W0:Y:S01]  /*2ed0*/  @P2 LDC.64 R40, c[0x0][0x440] ;  /* 0x00011000ff282b82 */ /* 0x001e220000000a00 */
[----:B--2---:R-:W-:Y:S01]  /*2ee0*/  IMAD.MOV.U32 R139, RZ, RZ, R135 ;  /* 0x000000ffff8b7224 */ /* 0x004fe200078e0087 */
[----:B------:R-:W-:Y:S01]  /*2ef0*/  MOV R135, R131 ;  /* 0x0000008300877202 */ /* 0x000fe20000000f00 */
[----:B---3--:R-:W-:-:S02]  /*2f00*/  IMAD.MOV.U32 R137, RZ, RZ, R133 ;  /* 0x000000ffff897224 */ /* 0x008fc400078e0085 */
        /* <DEDUP_REMOVED lines=12> */
[----:B------:R-:W3:Y:S01]  /*2fd0*/  LDL R123, [R1+0x38] ;  /* 0x00003800017b7983 */ /* 0x000ee20000100800 */
[----:B------:R-:W-:-:S03]  /*2fe0*/  IMAD.MOV.U32 R124, RZ, RZ, R120 ;  /* 0x000000ffff7c7224 */ /* 0x000fc600078e0078 */
[----:B------:R-:W4:Y:S04]  /*2ff0*/  LDL R121, [R1+0x30] ;  /* 0x0000300001797983 */ /* 0x000f280000100800 */
[----:B------:R-:W2:Y:S04]  /*3000*/  LDL R120, [R1+0x34] ;  /* 0x0000340001787983 */ /* 0x000ea80000100800 */
[----:B------:R1:W-:Y:S04]  /*3010*/  @P3 STL.64 [R1+0xf0], R148 ;  /* 0x0000f09401003387 */ /* 0x0003e80000100a00 */
[----:B------:R0:W-:Y:S01]  /*3020*/  @P3 STL.64 [R1+0xf8], R150 ;  /* 0x0000f89601003387 */ /* 0x0001e20000100a00 */
[----:B-1----:R-:W-:Y:S01]  /*3030*/  MOV R148, R147 ;  /* 0x0000009300947202 */ /* 0x002fe20000000f00 */
[----:B------:R-:W-:-:S02]  /*3040*/  IMAD.MOV.U32 R149, RZ, RZ, R146 ;  /* 0x000000ffff957224 */ /* 0x000fc400078e0092 */
[----:B0-----:R-:W-:Y:S01]  /*3050*/  IMAD.MOV.U32 R150, RZ, RZ, R145 ;  /* 0x000000ffff967224 */ /* 0x001fe200078e0091 */
[----:B------:R-:W-:-:S06]  /*3060*/  MOV R151, R144 ;  /* 0x0000009000977202 */ /* 0x000fcc0000000f00 */
[----:B------:R-:W4:Y:S01]  /*3070*/  @P4 LDG.E.128 R148, desc[UR6][R22.64] ;  /* 0x0000000616944981 */ /* 0x000f22000c1e1d00 */
        /* <DEDUP_REMOVED lines=17> */
[----:B---3--:R-:W-:Y:S01]  /*3190*/  MOV R126, R123 ;  /* 0x0000007b007e7202 */ /* 0x008fe20000000f00 */
[----:B------:R-:W-:Y:S01]  /*31a0*/  IMAD.MOV.U32 R130, RZ, RZ, R127 ;  /* 0x000000ffff827224 */ /* 0x000fe200078e007f */
[----:B--2---:R-:W-:Y:S01]  /*31b0*/  MOV R127, R120 ;  /* 0x00000078007f7202 */ /* 0x004fe20000000f00 */
[----:B------:R-:W-:Y:S01]  /*31c0*/  IMAD.MOV.U32 R128, RZ, RZ, R125 ;  /* 0x000000ffff807224 */ /* 0x000fe200078e007d */
[----:B------:R-:W2:Y:S01]  /*31d0*/  LDL R120, [R1+0xac] ;  /* 0x0000ac0001787983 */ /* 0x000ea20000100800 */
[----:B------:R-:W-:Y:S02]  /*31e0*/  IMAD.MOV.U32 R131, RZ, RZ, R124 ;  /* 0x000000ffff837224 */ /* 0x000fe400078e007c */
[----:B------:R-:W-:Y:S01]  /*31f0*/  IMAD.MOV.U32 R125, RZ, RZ, R122 ;  /* 0x000000ffff7d7224 */ /* 0x000fe200078e007a */
[----:B------:R-:W3:Y:S01]  /*3200*/  LDL R123, [R1+0xa0] ;  /* 0x0000a000017b7983 */ /* 0x000ee20000100800 */
[----:B----4-:R-:W-:-:S03]  /*3210*/  IMAD.MOV.U32 R124, RZ, RZ, R121 ;  /* 0x000000ffff7c7224 */ /* 0x010fc600078e0079 */
[----:B------:R-:W4:Y:S04]  /*3220*/  LDL R122, [R1+0xa4] ;  /* 0x0000a400017a7983 */ /* 0x000f280000100800 */
[----:B------:R-:W2:Y:S04]  /*3230*/  LDL R121, [R1+0xa8] ;  /* 0x0000a80001797983 */ /* 0x000ea80000100800 */
[----:B------:R0:W-:Y:S04]  /*3240*/  @P4 STL.64 [R1+0xe0], R148 ;  /* 0x0000e09401004387 */ /* 0x0001e80000100a00 */
[----:B------:R1:W-:Y:S01]  /*3250*/  @P4 STL.64 [R1+0xe8], R150 ;  /* 0x0000e89601004387 */ /* 0x0003e20000100a00 */
[----:B0-----:R-:W-:-:S02]  /*3260*/  IMAD.MOV.U32 R148, RZ, RZ, R147 ;  /* 0x000000ffff947224 */ /* 0x001fc400078e0093 */
[----:B------:R-:W-:Y:S01]  /*3270*/  IMAD.MOV.U32 R149, RZ, RZ, R146 ;  /* 0x000000ffff957224 */ /* 0x000fe200078e0092 */
[----:B-1----:R-:W-:Y:S01]  /*3280*/  MOV R150, R145 ;  /* 0x0000009100967202 */ /* 0x002fe20000000f00 */
        /* <DEDUP_REMOVED lines=16> */
[----:B0-----:R-:W0:Y:S02]  /*3390*/  LDC.64 R24, c[0x0][0x3d8] ;  /* 0x0000f600ff187b82 */ /* 0x001e240000000a00 */
[----:B------:R-:W-:Y:S01]  /*33a0*/  IMAD.MOV.U32 R138, RZ, RZ, R134 ;  /* 0x000000ffff8a7224 */ /* 0x000fe200078e0086 */
[----:B------:R-:W-:Y:S01]  /*33b0*/  MOV R134, R130 ;  /* 0x0000008200867202 */ /* 0x000fe20000000f00 */
[----:B------:R-:W-:Y:S01]  /*33c0*/  IMAD.MOV.U32 R136, RZ, RZ, R132 ;  /* 0x000000ffff887224 */ /* 0x000fe200078e0084 */
[----:B------:R-:W5:Y:S01]  /*33d0*/  @P0 LDG.E.128 R88, desc[UR6][R30.64] ;  /* 0x000000061e580981 */ /* 0x000f62000c1e1d00 */
[----:B------:R-:W-:Y:S01]  /*33e0*/  IMAD.MOV.U32 R135, RZ, RZ, R131 ;  /* 0x000000ffff877224 */ /* 0x000fe200078e0083 */
[----:B------:R-:W-:Y:S01]  /*33f0*/  MOV R131, R127 ;  /* 0x0000007f00837202 */ /* 0x000fe20000000f00 */
[----:B------:R-:W-:-:S02]  /*3400*/  IMAD.MOV.U32 R133, RZ, RZ, R129 ;  /* 0x000000ffff857224 */ /* 0x000fc400078e0081 */
[----:B------:R-:W-:Y:S01]  /*3410*/  IMAD.MOV.U32 R132, RZ, RZ, R128 ;  /* 0x000000ffff847224 */ /* 0x000fe200078e0080 */
[----:B------:R-:W-:Y:S01]  /*3420*/  MOV R128, R124 ;  /* 0x0000007c00807202 */ /* 0x000fe20000000f00 */
[----:B------:R-:W-:Y:S01]  /*3430*/  IMAD.MOV.U32 R130, RZ, RZ, R126 ;  /* 0x000000ffff827224 */ /* 0x000fe200078e007e */
[----:B------:R-:W1:Y:S01]  /*3440*/  @P3 LDC.64 R16, c[0x0][0x440] ;  /* 0x00011000ff103b82 */ /* 0x000e620000000a00 */
[----:B------:R-:W-:Y:S01]  /*3450*/  IMAD.MOV.U32 R129, RZ, RZ, R125 ;  /* 0x000000ffff817224 */ /* 0x000fe200078e007d */
[----:B--2---:R-:W-:Y:S01]  /*3460*/  MOV R125, R121 ;  /* 0x00000079007d7202 */ /* 0x004fe20000000f00 */
[----:B---3--:R-:W-:Y:S01]  /*3470*/  IMAD.MOV.U32 R127, RZ, RZ, R123 ;  /* 0x000000ffff7f7224 */ /* 0x008fe200078e007b */
[----:B------:R-:W2:Y:S01]  /*3480*/  LDL R121, [R1+0x98] ;  /* 0x0000980001797983 */ /* 0x000ea20000100800 */
[----:B----4-:R-:W-:Y:S02]  /*3490*/  IMAD.MOV.U32 R126, RZ, RZ, R122 ;  /* 0x000000ffff7e7224 */ /* 0x010fe400078e007a */
[----:B------:R-:W-:Y:S01]  /*34a0*/  IMAD.MOV.U32 R124, RZ, RZ, R120 ;  /* 0x000000ffff7c7224 */ /* 0x000fe200078e0078 */
[----:B------:R-:W3:Y:S04]  /*34b0*/  LDL R123, [R1+0x90] ;  /* 0x00009000017b7983 */ /* 0x000ee80000100800 */
[----:B------:R-:W4:Y:S04]  /*34c0*/  LDL R122, [R1+0x94] ;  /* 0x00009400017a7983 */ /* 0x000f280000100800 */
[----:B------:R-:W2:Y:S04]  /*34d0*/  LDL R120, [R1+0x9c] ;  /* 0x00009c0001787983 */ /* 0x000ea80000100800 */
[----:B------:R0:W-:Y:S04]  /*34e0*/  @P4 STL.64 [R1+0xd0], R148 ;  /* 0x0000d09401004387 */ /* 0x0001e80000100a00 */
[----:B------:R1:W-:Y:S01]  /*34f0*/  @P4 STL.64 [R1+0xd8], R150 ;  /* 0x0000d89601004387 */ /* 0x0003e20000100a00 */
[----:B0-----:R-:W-:Y:S01]  /*3500*/  IMAD.MOV.U32 R148, RZ, RZ, R147 ;  /* 0x000000ffff947224 */ /* 0x001fe200078e0093 */
[----:B------:R-:W-:Y:S01]  /*3510*/  MOV R149, R146 ;  /* 0x0000009200957202 */ /* 0x000fe20000000f00 */
[----:B-1----:R-:W-:-:S02]  /*3520*/  IMAD.MOV.U32 R150, RZ, RZ, R145 ;  /* 0x000000ffff967224 */ /* 0x002fc400078e0091 */
        /* <DEDUP_REMOVED lines=11> */
[----:B------:R-:W-:Y:S01]  /*35e0*/  @P0 VIADD R4, R4, 0x20 ;  /* 0x0000002004040836 */ /* 0x000fe20000000000 */
[----:B------:R-:W-:Y:S01]  /*35f0*/  ISETP.GE.U32.AND P4, PT, R0, 0x180, PT ;  /* 0x000001800000780c */ /* 0x000fe20003f86070 */
[----:B------:R-:W-:Y:S01]  /*3600*/  IMAD.MOV.U32 R137, RZ, RZ, R135 ;  /* 0x000000ffff897224 */ /* 0x000fe200078e0087 */
[----:B0-----:R-:W0:Y:S01]  /*3610*/  LDC.64 R26, c[0x0][0x3d0] ;  /* 0x0000f400ff1a7b82 */ /* 0x001e220000000a00 */
        /* <DEDUP_REMOVED lines=12> */
[----:B---3--:R-:W-:Y:S01]  /*36e0*/  IMAD.MOV.U32 R127, RZ, RZ, R123 ;  /* 0x000000ffff7f7224 */ /* 0x008fe200078e007b */
[----:B------:R-:W1:Y:S01]  /*36f0*/  @P4 LDC.64 R28, c[0x0][0x440] ;  /* 0x00011000ff1c4b82 */ /* 0x000e620000000a00 */
[----:B--2---:R-:W-:Y:S01]  /*3700*/  IMAD.MOV.U32 R125, RZ, RZ, R121 ;  /* 0x000000ffff7d7224 */ /* 0x004fe200078e0079 */
[----:B------:R-:W4:Y:S01]  /*3710*/  LDL R123, [R1+0xc] ;  /* 0x00000c00017b7983 */ /* 0x000f220000100800 */
[----:B------:R-:W-:-:S03]  /*3720*/  IMAD.MOV.U32 R124, RZ, RZ, R120 ;  /* 0x000000ffff7c7224 */ /* 0x000fc600078e0078 */
[----:B------:R-:W4:Y:S04]  /*3730*/  LDL R120, [R1] ;  /* 0x0000000001787983 */ /* 0x000f280000100800 */
[----:B------:R-:W4:Y:S04]  /*3740*/  LDL R121, [R1+0x4] ;  /* 0x0000040001797983 */ /* 0x000f280000100800 */
[----:B------:R2:W-:Y:S04]  /*3750*/  @P0 STL.64 [R1+0xc0], R148 ;  /* 0x0000c09401000387 */ /* 0x0005e80000100a00 */
[----:B------:R3:W-:Y:S01]  /*3760*/  @P0 STL.64 [R1+0xc8], R150 ;  /* 0x0000c89601000387 */ /* 0x0007e20000100a00 */
[----:B--2---:R-:W-:Y:S01]  /*3770*/  MOV R148, R147 ;  /* 0x0000009300947202 */ /* 0x004fe20000000f00 */
        /* <DEDUP_REMOVED lines=12> */
[----:B------:R-:W4:Y:S01]  /*3840*/  LDL R127, [R1+0x1c] ;  /* 0x00001c00017f7983 */ /* 0x000f220000100800 */
[----:B------:R-:W-:Y:S01]  /*3850*/  IMAD.MOV.U32 R128, RZ, RZ, R124 ;  /* 0x000000ffff807224 */ /* 0x000fe200078e007c */
[----:B--2---:R-:W2:Y:S02]  /*3860*/  LDC.64 R14, c[0x0][0x3d8] ;  /* 0x0000f600ff0e7b82 */ /* 0x004ea40000000a00 */
[----:B------:R-:W4:Y:S04]  /*3870*/  LDL R124, [R1+0x10] ;  /* 0x00001000017c7983 */ /* 0x000f280000100800 */
[----:B------:R-:W4:Y:S01]  /*3880*/  LDL R125, [R1+0x14] ;  /* 0x00001400017d7983 */ /* 0x000f220000100800 */
[----:B------:R-:W-:-:S03]  /*3890*/  @P1 IMAD.WIDE.U32 R32, R4, 0x10, R32 ;  /* 0x0000001004201825 */ /* 0x000fc600078e0020 */
[----:B---3--:R3:W-:Y:S04]  /*38a0*/  @P0 STL.64 [R1+0xb0], R148 ;  /* 0x0000b09401000387 */ /* 0x0087e80000100a00 */
[----:B------:R0:W-:Y:S01]  /*38b0*/  @P0 STL.64 [R1+0xb8], R150 ;  /* 0x0000b89601000387 */ /* 0x0001e20000100a00 */
[----:B---3--:R-:W-:Y:S01]  /*38c0*/  MOV R148, R147 ;  /* 0x0000009300947202 */ /* 0x008fe20000000f00 */
[----:B------:R-:W-:Y:S02]  /*38d0*/  IMAD.MOV.U32 R149, RZ, RZ, R146 ;  /* 0x000000ffff957224 */ /* 0x000fe400078e0092 */
[----:B0-----:R-:W-:Y:S01]  /*38e0*/  IMAD.MOV.U32 R150, RZ, RZ, R145 ;  /* 0x000000ffff967224 */ /* 0x001fe200078e0091 */
[----:B------:R-:W-:-:S06]  /*38f0*/  MOV R151, R144 ;  /* 0x0000009000977202 */ /* 0x000fcc0000000f00 */
[----:B------:R0:W3:Y:S01]  /*3900*/  @P1 LDG.E.128 R148, desc[UR6][R32.64] ;  /* 0x0000000620941981 */ /* 0x0000e2000c1e1d00 */
[----:B------:R-:W-:Y:S01]  /*3910*/  IMAD.MOV.U32 R147, RZ, RZ, R131 ;  /* 0x000000ffff937224 */ /* 0x000fe200078e0083 */
[----:B------:R-:W-:Y:S01]  /*3920*/  MOV R145, R129 ;  /* 0x0000008100917202 */ /* 0x000fe20000000f00 */
[----:B------:R-:W-:Y:S01]  /*3930*/  IMAD.MOV.U32 R144, RZ, RZ, R128 ;  /* 0x000000ffff907224 */ /* 0x000fe200078e0080 */
[----:B------:R-:W4:Y:S01]  /*3940*/  LDL R129, [R1+0x24] ;  /* 0x0000240001817983 */ /* 0x000f220000100800 */
[----:B------:R-:W-:-:S03]  /*3950*/  IMAD.MOV.U32 R146, RZ, RZ, R130 ;  /* 0x000000ffff927224 */ /* 0x000fc600078e0082 */
[----:B------:R-:W4:Y:S01]  /*3960*/  LDL R128, [R1+0x20] ;  /* 0x0000200001807983 */ /* 0x000f220000100800 */
[----:B------:R-:W-:-:S04]  /*3970*/  @P1 IMAD.WIDE.U32 R44, R4, 0x10, R44 ;  /* 0x00000010042c1825 */ /* 0x000fc800078e002c */
[----:B------:R-:W-:Y:S01]  /*3980*/  @P1 IMAD.WIDE.U32 R34, R4, 0x10, R34 ;  /* 0x0000001004221825 */ /* 0x000fe200078e0022 */
[----:B------:R-:W4:Y:S01]  /*3990*/  LDL R130, [R1+0x28] ;  /* 0x0000280001827983 */ /* 0x000f220000100800 */
[----:B------:R-:W-:Y:S01]  /*39a0*/  ISETP.GE.U32.AND P0, PT, R0, 0x1c0, PT ;  /* 0x000001c00000780c */ /* 0x000fe20003f06070 */
[----:B0-----:R-:W0:Y:S02]  /*39b0*/  LDC.64 R32, c[0x0][0x3d0] ;  /* 0x0000f400ff207b82 */ /* 0x001e240000000a00 */
[----:B------:R-:W4:Y:S01]  /*39c0*/  LDL R131, [R1+0x2c] ;  /* 0x00002c0001837983 */ /* 0x000f220000100800 */
[----:B------:R-:W-:-:S03]  /*39d0*/  @P1 IADD3 R4, PT, PT, R4, 0x20, RZ ;  /* 0x0000002004041810 */ /* 0x000fc60007ffe0ff */
[----:B------:R-:W5:Y:S06]  /*39e0*/  @P1 LDG.E.128 R84, desc[UR6][R34.64] ;  /* 0x0000000622541981 */ /* 0x000f6c000c1e1d00 */
[----:B------:R-:W0:Y:S01]  /*39f0*/  @P0 LDC.64 R22, c[0x0][0x440] ;  /* 0x00011000ff160b82 */ /* 0x000e220000000a00 */
[----:B---3--:R3:W-:Y:S04]  /*3a00*/  @P1 STL.64 [R1+0xa0], R148 ;  /* 0x0000a09401001387 */ /* 0x0087e80000100a00 */
[----:B------:R1:W-:Y:S01]  /*3a10*/  @P1 STL.64 [R1+0xa8], R150 ;  /* 0x0000a89601001387 */ /* 0x0003e20000100a00 */
[----:B---3--:R-:W-:Y:S01]  /*3a20*/  MOV R148, R147 ;  /* 0x0000009300947202 */ /* 0x008fe20000000f00 */
[----:B------:R-:W-:-:S02]  /*3a30*/  IMAD.MOV.U32 R149, RZ, RZ, R146 ;  /* 0x000000ffff957224 */ /* 0x000fc400078e0092 */
[----:B-1----:R-:W-:Y:S01]  /*3a40*/  IMAD.MOV.U32 R150, RZ, RZ, R145 ;  /* 0x000000ffff967224 */ /* 0x002fe200078e0091 */
[----:B------:R-:W-:Y:S01]  /*3a50*/  MOV R151, R144 ;  /* 0x0000009000977202 */ /* 0x000fe20000000f00 */
[----:B------:R-:W3:Y:S01]  /*3a60*/  LDL R145, [R1+0x88] ;  /* 0x0000880001917983 */ /* 0x000ee20000100800 */
[----:B------:R-:W-:-:S03]  /*3a70*/  IMAD.MOV.U32 R146, RZ, RZ, R5 ;  /* 0x000000ffff927224 */ /* 0x000fc600078e0005 */
[----:B------:R-:W2:Y:S04]  /*3a80*/  LDL R144, [R1+0x8c] ;  /* 0x00008c0001907983 */ /* 0x000ea80000100800 */
[----:B------:R-:W4:Y:S01]  /*3a90*/  @P1 LDG.E.128 R148, desc[UR6][R44.64] ;  /* 0x000000062c941981 */ /* 0x000f22000c1e1d00 */
[----:B------:R-:W-:Y:S02]  /*3aa0*/  IMAD.MOV.U32 R147, RZ, RZ, R9 ;  /* 0x000000ffff937224 */ /* 0x000fe400078e0009 */
[----:B------:R-:W-:Y:S01]  /*3ab0*/  IMAD.MOV.U32 R153, RZ, RZ, R146 ;  /* 0x000000ffff997224 */ /* 0x000fe200078e0092 */
[----:B------:R-:W3:Y:S04]  /*3ac0*/  LDL R9, [R1+0x60] ;  /* 0x0000600001097983 */ /* 0x000ee80000100800 */
[----:B------:R-:W3:Y:S04]  /*3ad0*/  LDL R5, [R1+0x64] ;  /* 0x0000640001057983 */ /* 0x000ee80000100800 */
[----:B------:R-:W3:Y:S01]  /*3ae0*/  LDL R146, [R1+0x68] ;  /* 0x0000680001927983 */ /* 0x000ee20000100800 */
[----:B------:R-:W-:Y:S01]  /*3af0*/  MOV R152, R147 ;  /* 0x0000009300987202 */ /* 0x000fe20000000f00 */
[----:B------:R-:W-:-:S04]  /*3b00*/  @P2 IMAD.WIDE.U32 R36, R4, 0x10, R36 ;  /* 0x0000001004242825 */ /* 0x000fc800078e0024 */
[----:B------:R-:W-:-:S04]  /*3b10*/  @P2 IMAD.WIDE.U32 R38, R4, 0x10, R38 ;  /* 0x0000001004262825 */ /* 0x000fc800078e0026 */
[C---:B------:R-:W-:Y:S01]  /*3b20*/  @P2 IMAD.WIDE.U32 R40, R4.reuse, 0x10, R40 ;  /* 0x0000001004282825 */ /* 0x040fe200078e0028 */
[----:B----4-:R1:W-:Y:S04]  /*3b30*/  @P1 STL.64 [R1+0x90], R148 ;  /* 0x0000909401001387 */ /* 0x0103e80000100a00 */
[----:B------:R4:W-:Y:S04]  /*3b40*/  @P1 STL.64 [R1+0x98], R150 ;  /* 0x0000989601001387 */ /* 0x0009e80000100a00 */
[----:B------:R-:W3:Y:S04]  /*3b50*/  LDL R147, [R1+0x6c] ;  /* 0x00006c0001937983 */ /* 0x000ee80000100800 */
[----:B-1----:R-:W3:Y:S04]  /*3b60*/  LDL R148, [R1+0x70] ;  /* 0x0000700001947983 */ /* 0x002ee80000100800 */
[----:B------:R-:W3:Y:S04]  /*3b70*/  LDL R149, [R1+0x74] ;  /* 0x0000740001957983 */ /* 0x000ee80000100800 */
[----:B----4-:R-:W4:Y:S04]  /*3b80*/  LDL R150, [R1+0x78] ;  /* 0x0000780001967983 */ /* 0x010f280000100800 */
[----:B------:R-:W4:Y:S01]  /*3b90*/  LDL R151, [R1+0x7c] ;  /* 0x00007c0001977983 */ /* 0x000f220000100800 */
[----:B------:R-:W-:Y:S01]  /*3ba0*/  @P2 VIADD R4, R4, 0x20 ;  /* 0x0000002004042836 */ /* 0x000fe20000000000 */
[----:B--2---:R-:W-:Y:S01]  /*3bb0*/  MOV R155, R144 ;  /* 0x00000090009b7202 */ /* 0x004fe20000000f00 */
[----:B---3--:R-:W-:Y:S01]  /*3bc0*/  IMAD.MOV.U32 R154, RZ, RZ, R145 ;  /* 0x000000ffff9a7224 */ /* 0x008fe200078e0091 */
[----:B------:R-:W-:Y:S01]  /*3bd0*/  LOP3.LUT R3, R3, 0xffdfffff, RZ, 0xc0, !PT ;  /* 0xffdfffff03037812 */ /* 0x000fe200078ec0ff */
[C---:B------:R-:W-:Y:S01]  /*3be0*/  @P5 IMAD.WIDE.U32 R42, R4.reuse, 0x10, R42 ;  /* 0x00000010042a5825 */ /* 0x040fe200078e002a */
[----:B------:R-:W5:Y:S03]  /*3bf0*/  @P2 LDG.E.128 R80, desc[UR6][R40.64] ;  /* 0x0000000628502981 */ /* 0x000f66000c1e1d00 */
[----:B------:R-:W-:Y:S01]  /*3c00*/  @P5 IMAD.WIDE.U32 R30, R4, 0x10, R12 ;  /* 0x00000010041e5825 */ /* 0x000fe200078e000c */
[----:B------:R-:W-:Y:S01]  /*3c10*/  ISETP.GE.U32.AND P1, PT, R0, 0x1e0, PT ;  /* 0x000001e00000780c */ /* 0x000fe20003f26070 */
[----:B------:R-:W2:Y:S01]  /*3c20*/  @P2 LDG.E.128 R152, desc[UR6][R36.64] ;  /* 0x0000000624982981 */ /* 0x000ea2000c1e1d00 */
[----:B------:R-:W1:Y:S01]  /*3c30*/  LDC.64 R12, c[0x0][0x3d8] ;  /* 0x0000f600ff0c7b82 */ /* 0x000e620000000a00 */
[----:B------:R-:W-:-:S02]  /*3c40*/  @P5 IMAD.WIDE.U32 R46, R4, 0x10, R46 ;  /* 0x00000010042e5825 */ /* 0x000fc400078e002e */
[----:B------:R-:W3:Y:S02]  /*3c50*/  @P5 LDG.E.128 R140, desc[UR6][R30.64] ;  /* 0x000000061e8c5981 */ /* 0x000ee4000c1e1d00 */
[----:B------:R-:W-:Y:S02]  /*3c60*/  @P5 VIADD R4, R4, 0x20 ;  /* 0x0000002004045836 */ /* 0x000fe40000000000 */
[----:B------:R-:W-:Y:S01]  /*3c70*/  IMAD.MOV.U32 R144, RZ, RZ, R9 ;  /* 0x000000ffff907224 */ /* 0x000fe200078e0009 */
[----:B------:R-:W5:Y:S01]  /*3c80*/  @P5 LDG.E.128 R76, desc[UR6][R46.64] ;  /* 0x000000062e4c5981 */ /* 0x000f62000c1e1d00 */
[C---:B------:R-:W-:Y:S02]  /*3c90*/  @P4 IMAD.WIDE.U32 R48, R4.reuse, 0x10, R48 ;  /* 0x0000001004304825 */ /* 0x040fe400078e0030 */
[----:B------:R-:W1:Y:S02]  /*3ca0*/  @P1 LDC.64 R10, c[0x0][0x440] ;  /* 0x00011000ff0a1b82 */ /* 0x000e640000000a00 */
[C---:B------:R-:W-:Y:S01]  /*3cb0*/  @P4 IMAD.WIDE.U32 R50, R4.reuse, 0x10, R50 ;  /* 0x0000001004324825 */ /* 0x040fe200078e0032 */
[----:B------:R-:W3:Y:S03]  /*3cc0*/  @P4 LDG.E.128 R136, desc[UR6][R48.64] ;  /* 0x0000000630884981 */ /* 0x000ee6000c1e1d00 */
[C---:B------:R-:W-:Y:S01]  /*3cd0*/  @P4 IMAD.WIDE.U32 R28, R4.reuse, 0x10, R28 ;  /* 0x00000010041c4825 */ /* 0x040fe200078e001c */
[----:B------:R-:W-:Y:S01]  /*3ce0*/  @P4 IADD3 R4, PT, PT, R4, 0x20, RZ ;  /* 0x0000002004044810 */ /* 0x000fe20007ffe0ff */
[----:B------:R-:W3:Y:S04]  /*3cf0*/  @P4 LDG.E.128 R132, desc[UR6][R50.64] ;  /* 0x0000000632844981 */ /* 0x000ee8000c1e1d00 */
[C---:B------:R-:W-:Y:S01]  /*3d00*/  @P3 IMAD.WIDE.U32 R18, R4.reuse, 0x10, R18 ;  /* 0x0000001004123825 */ /* 0x040fe200078e0012 */
[----:B------:R-:W5:Y:S03]  /*3d10*/  @P4 LDG.E.128 R72, desc[UR6][R28.64] ;  /* 0x000000061c484981 */ /* 0x000f66000c1e1d00 */
[C---:B------:R-:W-:Y:S01]  /*3d20*/  @P3 IMAD.WIDE.U32 R14, R4.reuse, 0x10, R14 ;  /* 0x00000010040e3825 */ /* 0x040fe200078e000e */
[----:B------:R-:W3:Y:S03]  /*3d30*/  @P3 LDG.E.128 R128, desc[UR6][R18.64] ;  /* 0x0000000612803981 */ /* 0x000ee6000c1e1d00 */
[C---:B------:R-:W-:Y:S01]  /*3d40*/  @P3 IMAD.WIDE.U32 R16, R4.reuse, 0x10, R16 ;  /* 0x0000001004103825 */ /* 0x040fe200078e0010 */
[----:B------:R-:W3:Y:S03]  /*3d50*/  @P3 LDG.E.128 R124, desc[UR6][R14.64] ;  /* 0x000000060e7c3981 */ /* 0x000ee6000c1e1d00 */
[----:B------:R-:W-:Y:S01]  /*3d60*/  @P3 VIADD R4, R4, 0x20 ;  /* 0x0000002004043836 */ /* 0x000fe20000000000 */
[----:B------:R-:W5:Y:S03]  /*3d70*/  @P3 LDG.E.128 R68, desc[UR6][R16.64] ;  /* 0x0000000610443981 */ /* 0x000f66000c1e1d00 */
[----:B------:R-:W-:-:S04]  /*3d80*/  @P0 IMAD.WIDE.U32 R26, R4, 0x10, R26 ;  /* 0x00000010041a0825 */ /* 0x000fc800078e001a */
[----:B------:R-:W-:Y:S01]  /*3d90*/  IMAD.MOV.U32 R145, RZ, RZ, R5 ;  /* 0x000000ffff917224 */ /* 0x000fe200078e0005 */
[----:B------:R-:W3:Y:S01]  /*3da0*/  @P0 LDG.E.128 R120, desc[UR6][R26.64] ;  /* 0x000000061a780981 */ /* 0x000ee2000c1e1d00 */
[----:B------:R-:W-:-:S04]  /*3db0*/  @P0 IMAD.WIDE.U32 R24, R4, 0x10, R24 ;  /* 0x0000001004180825 */ /* 0x000fc800078e0018 */
[C---:B0-----:R-:W-:Y:S01]  /*3dc0*/  @P0 IMAD.WIDE.U32 R22, R4.reuse, 0x10, R22 ;  /* 0x0000001004160825 */ /* 0x041fe200078e0016 */
[----:B------:R0:W5:Y:S03]  /*3dd0*/  @P0 LDG.E.128 R248, desc[UR6][R24.64] ;  /* 0x0000000618f80981 */ /* 0x000166000c1e1d00 */
[----:B------:R-:W-:Y:S01]  /*3de0*/  @P0 VIADD R4, R4, 0x20 ;  /* 0x0000002004040836 */ /* 0x000fe20000000000 */
[----:B------:R-:W5:Y:S03]  /*3df0*/  @P0 LDG.E.128 R64, desc[UR6][R22.64] ;  /* 0x0000000616400981 */ /* 0x000f66000c1e1d00 */
[----:B-1----:R-:W-:-:S04]  /*3e00*/  @P1 IMAD.WIDE.U32 R12, R4, 0x10, R12 ;  /* 0x00000010040c1825 */ /* 0x002fc800078e000c */
[C---:B------:R-:W-:Y:S01]  /*3e10*/  @P1 IMAD.WIDE.U32 R10, R4.reuse, 0x10, R10 ;  /* 0x00000010040a1825 */ /* 0x040fe200078e000a */
[----:B------:R-:W5:Y:S04]  /*3e20*/  @P1 LDG.E.128 R236, desc[UR6][R12.64] ;  /* 0x000000060cec1981 */ /* 0x000f68000c1e1d00 */
[----:B------:R-:W5:Y:S04]  /*3e30*/  @P1 LDG.E.128 R60, desc[UR6][R10.64] ;  /* 0x000000060a3c1981 */ /* 0x000f68000c1e1d00 */
[----:B------:R-:W3:Y:S04]  /*3e40*/  @P5 LDG.E.128 R144, desc[UR6][R42.64] ;  /* 0x000000062a905981 */ /* 0x000ee8000c1e1d00 */
[----:B----4-:R-:W4:Y:S04]  /*3e50*/  @P2 LDG.E.128 R148, desc[UR6][R38.64] ;  /* 0x0000000626942981 */ /* 0x010f28000c1e1d00 */
[----:B--2---:R1:W-:Y:S04]  /*3e60*/  @P2 STL.64 [R1+0x80], R152 ;  /* 0x0000809801002387 */ /* 0x0043e80000100a00 */
[----:B------:R1:W-:Y:S01]  /*3e70*/  @P2 STL.64 [R1+0x88], R154 ;  /* 0x0000889a01002387 */ /* 0x0003e20000100a00 */
[----:B------:R-:W-:Y:S01]  /*3e80*/  @P1 IMAD.WIDE.U32 R32, R4, 0x10, R32 ;  /* 0x0000001004201825 */ /* 0x000fe200078e0020 */
[----:B------:R-:W-:-:S02]  /*3e90*/  @P6 LOP3.LUT R3, R3, 0x200000, RZ, 0xfc, !PT ;  /* 0x0020000003036812 */ /* 0x000fc400078efcff */
[----:B------:R-:W-:Y:S02]  /*3ea0*/  CS2R R218, SRZ ;  /* 0x0000000000da7805 */ /* 0x000fe4000001ff00 */
[----:B------:R-:W-:Y:S02]  /*3eb0*/  CS2R R216, SRZ ;  /* 0x0000000000d87805 */ /* 0x000fe4000001ff00 */
[----:B------:R-:W-:Y:S01]  /*3ec0*/  CS2R R214, SRZ ;  /* 0x0000000000d67805 */ /* 0x000fe2000001ff00 */
[----:B------:R2:W5:Y:S04]  /*3ed0*/  @P1 LDG.E.128 R244, desc[UR6][R32.64] ;  /* 0x0000000620f41981 */ /* 0x000568000c1e1d00 */
[----:B---3--:R1:W-:Y:S04]  /*3ee0*/  @P0 STL.64 [R1], R120 ;  /* 0x0000007801000387 */ /* 0x0083e80000100a00 */
        /* <DEDUP_REMOVED lines=15> */
[----:B------:R-:W-:Y:S02]  /*3fe0*/  CS2R R34, SRZ ;  /* 0x0000000000227805 */ /* 0x000fe4000001ff00 */
[----:B--2---:R-:W-:Y:S02]  /*3ff0*/  CS2R R32, SRZ ;  /* 0x0000000000207805 */ /* 0x004fe4000001ff00 */
        /* <DEDUP_REMOVED lines=29> */
[----:B------:R-:W2:Y:S08]  /*41d0*/  LDC.64 R232, c[0x0][0x3d0] ;  /* 0x0000f400ffe87b82 */ /* 0x000eb00000000a00 */
[----:B------:R-:W3:Y:S01]  /*41e0*/  LDC.64 R228, c[0x0][0x3d8] ;  /* 0x0000f600ffe47b82 */ /* 0x000ee20000000a00 */
[----:B0-----:R-:W-:-:S06]  /*41f0*/  IMAD.WIDE.U32 R220, R4, 0x10, R220 ;  /* 0x0000001004dc7825 */ /* 0x001fcc00078e00dc */
        /* <DEDUP_REMOVED lines=38> */
.L_x_39619:
        /* <DEDUP_REMOVED lines=13> */
[----:B0-----:R-:W-:-:S02]  /*4530*/  @P1 IMAD.WIDE.U32 R10, R4, 0x10, R10 ;  /* 0x00000010040a1825 */ /* 0x001fc400078e000a */
        /* <DEDUP_REMOVED lines=28> */
[----:B0-----:R-:W0:Y:S02]  /*4700*/  @P1 LDC.64 R10, c[0x0][0x438] ;  /* 0x00010e00ff0a1b82 */ /* 0x001e240000000a00 */
[----:B0-----:R-:W-:-:S05]  /*4710*/  @P1 IMAD.WIDE.U32 R10, R4, 0x10, R10 ;  /* 0x00000010040a1825 */ /* 0x001fca00078e000a */
[----:B------:R0:W5:Y:S02]  /*4720*/  @P1 LDG.E.128 R56, desc[UR6][R10.64] ;  /* 0x000000060a381981 */ /* 0x000164000c1e1d00 */
[----:B0-----:R-:W0:Y:S02]  /*4730*/  LDC.64 R10, c[0x0][0x3d8] ;  /* 0x0000f600ff0a7b82 */ /* 0x001e240000000a00 */
[----:B0-----:R-:W-:Y:S01]  /*4740*/  @P1 IMAD.WIDE.U32 R10, R4, 0x10, R10 ;  /* 0x00000010040a1825 */ /* 0x001fe200078e000a */
[----:B--2---:R3:W-:Y:S04]  /*4750*/  @P1 STL.64 [R1+0x1a0], R140 ;  /* 0x0001a08c01001387 */ /* 0x0047e80000100a00 */
[----:B------:R0:W-:Y:S01]  /*4760*/  @P1 STL.64 [R1+0x1a8], R142 ;  /* 0x0001a88e01001387 */ /* 0x0001e20000100a00 */
[----:B---3--:R-:W-:-:S02]  /*4770*/  IMAD.MOV.U32 R140, RZ, RZ, R137 ;  /* 0x000000ffff8c7224 */ /* 0x008fc400078e0089 */
[----:B----4-:R-:W-:Y:S01]  /*4780*/  IMAD.MOV.U32 R141, RZ, RZ, R136 ;  /* 0x000000ffff8d7224 */ /* 0x010fe200078e0088 */
[----:B0-----:R-:W-:Y:S01]  /*4790*/  MOV R142, R135 ;  /* 0x00000087008e7202 */ /* 0x001fe20000000f00 */
[----:B------:R-:W-:-:S06]  /*47a0*/  IMAD.MOV.U32 R143, RZ, RZ, R134 ;  /* 0x000000ffff8f7224 */ /* 0x000fcc00078e0086 */
[----:B------:R0:W2:Y:S02]  /*47b0*/  @P1 LDG.E.128 R140, desc[UR6][R10.64] ;  /* 0x000000060a8c1981 */ /* 0x0000a4000c1e1d00 */
[----:B0-----:R-:W0:Y:S01]  /*47c0*/  @P1 LDC.64 R10, c[0x0][0x440] ;  /* 0x00011000ff0a1b82 */ /* 0x001e220000000a00 */
[----:B------:R-:W-:Y:S01]  /*47d0*/  ISETP.GE.U32.AND P0, PT, R0, 0x40, PT ;  /* 0x000000400000780c */ /* 0x000fe20003f06070 */
[----:B0-----:R-:W-:-:S05]  /*47e0*/  @P1 IMAD.WIDE.U32 R10, R4, 0x10, R10 ;  /* 0x00000010040a1825 */ /* 0x001fca00078e000a */
[----:B------:R0:W5:Y:S02]  /*47f0*/  @P1 LDG.E.128 R116, desc[UR6][R10.64] ;  /* 0x000000060a741981 */ /* 0x000164000c1e1d00 */
[----:B0-----:R-:W0:Y:S01]  /*4800*/  LDC.64 R10, c[0x0][0x3d0] ;  /* 0x0000f400ff0a7b82 */ /* 0x001e220000000a00 */
[----:B------:R-:W-:Y:S01]  /*4810*/  IMAD.MOV.U32 R137, RZ, RZ, R133 ;  /* 0x000000ffff897224 */ /* 0x000fe200078e0085 */
[----:B------:R-:W-:Y:S01]  /*4820*/  MOV R136, R132 ;  /* 0x0000008400887202 */ /* 0x000fe20000000f00 */
[----:B------:R-:W-:Y:S01]  /*4830*/  IMAD.MOV.U32 R135, RZ, RZ, R131 ;  /* 0x000000ffff877224 */ /* 0x000fe200078e0083 */
[----:B------:R-:W-:Y:S01]  /*4840*/  MOV R133, R127 ;  /* 0x0000007f00857202 */ /* 0x000fe20000000f00 */
[----:B------:R-:W-:Y:S01]  /*4850*/  IMAD.MOV.U32 R134, RZ, RZ, R130 ;  /* 0x000000ffff867224 */ /* 0x000fe200078e0082 */
[----:B------:R-:W-:Y:S01]  /*4860*/  MOV R130, R124 ;  /* 0x0000007c00827202 */ /* 0x000fe20000000f00 */
[----:B------:R-:W-:Y:S01]  /*4870*/  IMAD.MOV.U32 R132, RZ, RZ, R126 ;  /* 0x000000ffff847224 */ /* 0x000fe200078e007e */
[----:B------:R-:W-:Y:S01]  /*4880*/  @P1 LOP3.LUT R4, R4, 0x20, RZ, 0xfc, !PT ;  /* 0x0000002004041812 */ /* 0x000fe200078efcff */
[----:B------:R-:W-:Y:S01]  /*4890*/  IMAD.MOV.U32 R131, RZ, RZ, R125 ;  /* 0x000000ffff837224 */ /* 0x000fe200078e007d */
[----:B------:R-:W3:Y:S04]  /*48a0*/  LDL R127, [R1+0x164] ;  /* 0x00016400017f7983 */ /* 0x000ee80000100800 */
[----:B------:R-:W4:Y:S04]  /*48b0*/  LDL R126, [R1+0x168] ;  /* 0x00016800017e7983 */ /* 0x000f280000100800 */
[----:B------:R-:W4:Y:S04]  /*48c0*/  LDL R125, [R1+0x16c] ;  /* 0x00016c00017d7983 */ /* 0x000f280000100800 */
[----:B------:R-:W4:Y:S01]  /*48d0*/  LDL R124, [R1+0x160] ;  /* 0x00016000017c7983 */ /* 0x000f220000100800 */
[----:B0-----:R-:W-:-:S03]  /*48e0*/  @P0 IMAD.WIDE.U32 R10, R4, 0x10, R10 ;  /* 0x00000010040a0825 */ /* 0x001fc600078e000a */
[----:B--2---:R0:W-:Y:S04]  /*48f0*/  @P1 STL.64 [R1+0x190], R140 ;  /* 0x0001908c01001387 */ /* 0x0041e80000100a00 */
[----:B------:R1:W-:Y:S01]  /*4900*/  @P1 STL.64 [R1+0x198], R142 ;  /* 0x0001988e01001387 */ /* 0x0003e20000100a00 */
[----:B0-----:R-:W-:Y:S02]  /*4910*/  IMAD.MOV.U32 R140, RZ, RZ, R137 ;  /* 0x000000ffff8c7224 */ /* 0x001fe400078e0089 */
[----:B------:R-:W-:Y:S01]  /*4920*/  IMAD.MOV.U32 R141, RZ, RZ, R136 ;  /* 0x000000ffff8d7224 */ /* 0x000fe200078e0088 */
[----:B-1----:R-:W-:Y:S01]  /*4930*/  MOV R142, R135 ;  /* 0x00000087008e7202 */ /* 0x002fe20000000f00 */
[----:B------:R-:W-:-:S06]  /*4940*/  IMAD.MOV.U32 R143, RZ, RZ, R134 ;  /* 0x000000ffff8f7224 */ /* 0x000fcc00078e0086 */
[----:B------:R0:W2:Y:S02]  /*4950*/  @P0 LDG.E.128 R140, desc[UR6][R10.64] ;  /* 0x000000060a8c0981 */ /* 0x0000a4000c1e1d00 */
[----:B0-----:R-:W0:Y:S02]  /*4960*/  @P0 LDC.64 R10, c[0x0][0x438] ;  /* 0x00010e00ff0a0b82 */ /* 0x001e240000000a00 */
[----:B0-----:R-:W-:-:S05]  /*4970*/  @P0 IMAD.WIDE.U32 R10, R4, 0x10, R10 ;  /* 0x00000010040a0825 */ /* 0x001fca00078e000a */
[----:B------:R0:W5:Y:S02]  /*4980*/  @P0 LDG.E.128 R52, desc[UR6][R10.64] ;  /* 0x000000060a340981 */ /* 0x000164000c1e1d00 */
[----:B0-----:R-:W0:Y:S01]  /*4990*/  LDC.64 R10, c[0x0][0x3d8] ;  /* 0x0000f600ff0a7b82 */ /* 0x001e220000000a00 */
[----:B------:R-:W-:Y:S01]  /*49a0*/  IMAD.MOV.U32 R137, RZ, RZ, R133 ;  /* 0x000000ffff897224 */ /* 0x000fe200078e0085 */
[----:B------:R-:W-:Y:S01]  /*49b0*/  MOV R136, R132 ;  /* 0x0000008400887202 */ /* 0x000fe20000000f00 */
[----:B------:R-:W-:Y:S01]  /*49c0*/  IMAD.MOV.U32 R135, RZ, RZ, R131 ;  /* 0x000000ffff877224 */ /* 0x000fe200078e0083 */
[----:B---3--:R-:W-:Y:S01]  /*49d0*/  MOV R132, R127 ;  /* 0x0000007f00847202 */ /* 0x008fe20000000f00 */
[----:B------:R-:W-:Y:S01]  /*49e0*/  IMAD.MOV.U32 R134, RZ, RZ, R130 ;  /* 0x000000ffff867224 */ /* 0x000fe200078e0082 */
[----:B----4-:R-:W-:Y:S01]  /*49f0*/  MOV R133, R124 ;  /* 0x0000007c00857202 */ /* 0x010fe20000000f00 */
[----:B------:R-:W-:Y:S01]  /*4a00*/  IMAD.MOV.U32 R131, RZ, RZ, R126 ;  /* 0x000000ffff837224 */ /* 0x000fe200078e007e */
[----:B------:R-:W3:Y:S01]  /*4a10*/  LDL R124, [R1+0x15c] ;  /* 0x00015c00017c7983 */ /* 0x000ee20000100800 */
[----:B------:R-:W-:-:S03]  /*4a20*/  IMAD.MOV.U32 R130, RZ, RZ, R125 ;  /* 0x000000ffff827224 */ /* 0x000fc600078e007d */
[----:B------:R-:W4:Y:S04]  /*4a30*/  LDL R126, [R1+0x154] ;  /* 0x00015400017e7983 */ /* 0x000f280000100800 */
[----:B------:R-:W4:Y:S04]  /*4a40*/  LDL R125, [R1+0x158] ;  /* 0x00015800017d7983 */ /* 0x000f280000100800 */
[----:B------:R-:W3:Y:S01]  /*4a50*/  LDL R127, [R1+0x150] ;  /* 0x00015000017f7983 */ /* 0x000ee20000100800 */
        /* <DEDUP_REMOVED lines=8> */
[----:B0-----:R-:W0:Y:S01]  /*4ae0*/  @P0 LDC.64 R10, c[0x0][0x440] ;  /* 0x00011000ff0a0b82 */ /* 0x001e220000000a00 */
[----:B------:R-:W-:-:S04]  /*4af0*/  LOP3.LUT R3, R3, 0xffdfffff, RZ, 0xc0, !PT ;  /* 0xffdfffff03037812 */ /* 0x000fc800078ec0ff */
[----:B------:R-:W-:Y:S02]  /*4b00*/  @P1 LOP3.LUT R3, R3, 0x200000, RZ, 0xfc, !PT ;  /* 0x0020000003031812 */ /* 0x000fe400078efcff */
[----:B------:R-:W-:Y:S01]  /*4b10*/  ISETP.GE.U32.AND P1, PT, R0, 0x60, PT ;  /* 0x000000600000780c */ /* 0x000fe20003f26070 */
        /* <DEDUP_REMOVED lines=8> */
[----:B------:R-:W-:Y:S01]  /*4ba0*/  MOV R130, R124 ;  /* 0x0000007c00827202 */ /* 0x000fe20000000f00 */
[----:B----4-:R-:W-:Y:S01]  /*4bb0*/  IMAD.MOV.U32 R132, RZ, RZ, R126 ;  /* 0x000000ffff847224 */ /* 0x010fe200078e007e */
[----:B------:R-:W3:Y:S01]  /*4bc0*/  LDL R127, [R1+0x144] ;  /* 0x00014400017f7983 */ /* 0x000ee20000100800 */
[----:B------:R-:W-:-:S02]  /*4bd0*/  IMAD.MOV.U32 R131, RZ, RZ, R125 ;  /* 0x000000ffff837224 */ /* 0x000fc400078e007d */
[----:B------:R-:W-:Y:S01]  /*4be0*/  @P0 VIADD R4, R4, 0x20 ;  /* 0x0000002004040836 */ /* 0x000fe20000000000 */
        /* <DEDUP_REMOVED lines=25> */
[----:B------:R-:W3:Y:S04]  /*4d80*/  LDL R125, [R1+0x138] ;  /* 0x00013800017d7983 */ /* 0x000ee80000100800 */
[----:B------:R-:W4:Y:S01]  /*4d90*/  LDL R127, [R1+0x130] ;  /* 0x00013000017f7983 */ /* 0x000f220000100800 */
[----:B0-----:R-:W-:-:S03]  /*4da0*/  @P1 IMAD.WIDE.U32 R10, R4, 0x10, R10 ;  /* 0x00000010040a1825 */ /* 0x001fc600078e000a */
[----:B--2---:R0:W-:Y:S04]  /*4db0*/  @P1 STL.64 [R1+0x160], R140 ;  /* 0x0001608c01001387 */ /* 0x0041e80000100a00 */
[----:B------:R1:W-:Y:S01]  /*4dc0*/  @P1 STL.64 [R1+0x168], R142 ;  /* 0x0001688e01001387 */ /* 0x0003e20000100a00 */
[----:B0-----:R-:W-:Y:S01]  /*4dd0*/  IMAD.MOV.U32 R140, RZ, RZ, R137 ;  /* 0x000000ffff8c7224 */ /* 0x001fe200078e0089 */
[----:B------:R-:W-:Y:S01]  /*4de0*/  MOV R141, R136 ;  /* 0x00000088008d7202 */ /* 0x000fe20000000f00 */
[----:B-1----:R-:W-:Y:S02]  /*4df0*/  IMAD.MOV.U32 R142, RZ, RZ, R135 ;  /* 0x000000ffff8e7224 */ /* 0x002fe400078e0087 */
[----:B------:R-:W-:-:S06]  /*4e00*/  IMAD.MOV.U32 R143, RZ, RZ, R134 ;  /* 0x000000ffff8f7224 */ /* 0x000fcc00078e0086 */
[----:B------:R0:W2:Y:S02]  /*4e10*/  @P1 LDG.E.128 R140, desc[UR6][R10.64] ;  /* 0x000000060a8c1981 */ /* 0x0000a4000c1e1d00 */
[----:B0-----:R-:W0:Y:S01]  /*4e20*/  @P1 LDC.64 R10, c[0x0][0x440] ;  /* 0x00011000ff0a1b82 */ /* 0x001e220000000a00 */
[----:B------:R-:W-:Y:S01]  /*4e30*/  ISETP.GE.U32.AND P0, PT, R0, 0x80, PT ;  /* 0x000000800000780c */ /* 0x000fe20003f06070 */
[----:B0-----:R-:W-:-:S05]  /*4e40*/  @P1 IMAD.WIDE.U32 R10, R4, 0x10, R10 ;  /* 0x00000010040a1825 */ /* 0x001fca00078e000a */
[----:B------:R0:W5:Y:S02]  /*4e50*/  @P1 LDG.E.128 R108, desc[UR6][R10.64] ;  /* 0x000000060a6c1981 */ /* 0x000164000c1e1d00 */
[----:B0-----:R-:W0:Y:S01]  /*4e60*/  LDC.64 R10, c[0x0][0x3d0] ;  /* 0x0000f400ff0a7b82 */ /* 0x001e220000000a00 */
[----:B------:R-:W-:Y:S01]  /*4e70*/  MOV R137, R133 ;  /* 0x0000008500897202 */ /* 0x000fe20000000f00 */
[----:B------:R-:W-:Y:S01]  /*4e80*/  IMAD.MOV.U32 R136, RZ, RZ, R132 ;  /* 0x000000ffff887224 */ /* 0x000fe200078e0084 */
[----:B------:R-:W-:Y:S01]  /*4e90*/  MOV R134, R130 ;  /* 0x0000008200867202 */ /* 0x000fe20000000f00 */
[----:B------:R-:W-:Y:S01]  /*4ea0*/  IMAD.MOV.U32 R135, RZ, RZ, R131 ;  /* 0x000000ffff877224 */ /* 0x000fe200078e0083 */
[----:B---3--:R-:W-:Y:S01]  /*4eb0*/  MOV R131, R125 ;  /* 0x0000007d00837202 */ /* 0x008fe20000000f00 */
[----:B----4-:R-:W-:Y:S01]  /*4ec0*/  IMAD.MOV.U32 R133, RZ, RZ, R127 ;  /* 0x000000ffff857224 */ /* 0x010fe200078e007f */
[----:B------:R-:W3:Y:S01]  /*4ed0*/  LDL R125, [R1+0x12c] ;  /* 0x00012c00017d7983 */ /* 0x000ee20000100800 */
[----:B------:R-:W-:-:S02]  /*4ee0*/  IMAD.MOV.U32 R132, RZ, RZ, R126 ;  /* 0x000000ffff847224 */ /* 0x000fc400078e007e */
[----:B------:R-:W-:Y:S01]  /*4ef0*/  IMAD.MOV.U32 R130, RZ, RZ, R124 ;  /* 0x000000ffff827224 */ /* 0x000fe200078e007c */
[----:B------:R-:W4:Y:S01]  /*4f00*/  LDL R127, [R1+0x124] ;  /* 0x00012400017f7983 */ /* 0x000f220000100800 */
[----:B------:R-:W-:-:S03]  /*4f10*/  @P1 VIADD R4, R4, 0x20 ;  /* 0x0000002004041836 */ /* 0x000fc60000000000 */
[----:B------:R-:W4:Y:S04]  /*4f20*/  LDL R126, [R1+0x128] ;  /* 0x00012800017e7983 */ /* 0x000f280000100800 */
        /* <DEDUP_REMOVED lines=9> */
[----:B0-----:R-:W0:Y:S02]  /*4fc0*/  @P0 LDC.64 R10, c[0x0][0x438] ;  /* 0x00010e00ff0a0b82 */ /* 0x001e240000000a00 */
        /* <DEDUP_REMOVED lines=12> */
[----:B------:R-:W4:Y:S04]  /*5090*/  LDL R126, [R1+0x114] ;  /* 0x00011400017e7983 */ /* 0x000f280000100800 */
[----:B------:R-:W3:Y:S04]  /*50a0*/  LDL R124, [R1+0x11c] ;  /* 0x00011c00017c7983 */ /* 0x000ee80000100800 */
[----:B------:R-:W3:Y:S01]  /*50b0*/  LDL R127, [R1+0x110] ;  /* 0x00011000017f7983 */ /* 0x000ee20000100800 */
[----:B0-----:R-:W-:-:S03]  /*50c0*/  @P0 IMAD.WIDE.U32 R10, R4, 0x10, R10 ;  /* 0x00000010040a0825 */ /* 0x001fc600078e000a */
[----:B--2---:R0:W-:Y:S04]  /*50d0*/  @P0 STL.64 [R1+0x140], R140 ;  /* 0x0001408c01000387 */ /* 0x0041e80000100a00 */
[----:B------:R1:W-:Y:S01]  /*50e0*/  @P0 STL.64 [R1+0x148], R142 ;  /* 0x0001488e01000387 */ /* 0x0003e20000100a00 */
[----:B0-----:R-:W-:Y:S01]  /*50f0*/  MOV R140, R137 ;  /* 0x00000089008c7202 */ /* 0x001fe20000000f00 */
[----:B------:R-:W-:Y:S02]  /*5100*/  IMAD.MOV.U32 R141, RZ, RZ, R136 ;  /* 0x000000ffff8d7224 */ /* 0x000fe400078e0088 */
[----:B-1----:R-:W-:Y:S01]  /*5110*/  IMAD.MOV.U32 R142, RZ, RZ, R135 ;  /* 0x000000ffff8e7224 */ /* 0x002fe200078e0087 */
[----:B------:R-:W-:-:S06]  /*5120*/  MOV R143, R134 ;  /* 0x00000086008f7202 */ /* 0x000fcc0000000f00 */
        /* <DEDUP_REMOVED lines=9> */
[----:B----4-:R-:W-:Y:S01]  /*51c0*/  MOV R132, R126 ;  /* 0x0000007e00847202 */ /* 0x010fe20000000f00 */
[----:B------:R-:W-:Y:S01]  /*51d0*/  IMAD.MOV.U32 R134, RZ, RZ, R130 ;  /* 0x000000ffff867224 */ /* 0x000fe200078e0082 */
[----:B------:R-:W-:Y:S01]  /*51e0*/  @P0 IADD3 R4, PT, PT, R4, 0x20, RZ ;  /* 0x0000002004040810 */ /* 0x000fe20007ffe0ff */
[----:B---3--:R-:W-:Y:S01]  /*51f0*/  IMAD.MOV.U32 R133, RZ, RZ, R127 ;  /* 0x000000ffff857224 */ /* 0x008fe200078e007f */
[----:B------:R-:W3:Y:S01]  /*5200*/  LDL R126, [R1+0x108] ;  /* 0x00010800017e7983 */ /* 0x000ee20000100800 */
[----:B------:R-:W-:-:S02]  /*5210*/  IMAD.MOV.U32 R131, RZ, RZ, R125 ;  /* 0x000000ffff837224 */ /* 0x000fc400078e007d */
[----:B------:R-:W-:Y:S01]  /*5220*/  IMAD.MOV.U32 R130, RZ, RZ, R124 ;  /* 0x000000ffff827224 */ /* 0x000fe200078e007c */
[----:B------:R-:W4:Y:S04]  /*5230*/  LDL R127, [R1+0x104] ;  /* 0x00010400017f7983 */ /* 0x000f280000100800 */
[----:B------:R-:W4:Y:S04]  /*5240*/  LDL R125, [R1+0x10c] ;  /* 0x00010c00017d7983 */ /* 0x000f280000100800 */
[----:B------:R-:W4:Y:S01]  /*5250*/  LDL R124, [R1+0x100] ;  /* 0x00010000017c7983 */ /* 0x000f220000100800 */
        /* <DEDUP_REMOVED lines=22> */
[----:B------:R-:W3:Y:S04]  /*53c0*/  LDL R125, [R1+0xf8] ;  /* 0x0000f800017d7983 */ /* 0x000ee80000100800 */
        /* <DEDUP_REMOVED lines=19> */
[----:B---3--:R-:W-:Y:S01]  /*5500*/  MOV R130, R124 ;  /* 0x0000007c00827202 */ /* 0x008fe20000000f00 */
[----:B------:R-:W-:Y:S01]  /*5510*/  IMAD.MOV.U32 R132, RZ, RZ, R126 ;  /* 0x000000ffff847224 */ /* 0x000fe200078e007e */
        /* <DEDUP_REMOVED lines=165> */
[----:B------:R-:W-:Y:S02]  /*5f70*/  IMAD.MOV.U32 R137, RZ, RZ, R133 ;  /* 0x000000ffff897224 */ /* 0x000fe400078e0085 */
[----:B0-----:R-:W-:-:S05]  /*5f80*/  @P1 IMAD.WIDE.U32 R10, R4, 0x10, R10 ;  /* 0x00000010040a1825 */ /* 0x001fca00078e000a */
[----:B------:R0:W5:Y:S02]  /*5f90*/  @P1 LDG.E.128 R24, desc[UR6][R10.64] ;  /* 0x000000060a181981 */ /* 0x000164000c1e1d00 */
[----:B0-----:R-:W0:Y:S01]  /*5fa0*/  LDC.64 R10, c[0x0][0x3d8] ;  /* 0x0000f600ff0a7b82 */ /* 0x001e220000000a00 */
        /* <DEDUP_REMOVED lines=8> */
[----:B------:R-:W3:Y:S01]  /*6030*/  LDL R121, [R1+0x6c] ;  /* 0x00006c0001797983 */ /* 0x000ee20000100800 */
[----:B------:R-:W-:-:S02]  /*6040*/  IMAD.MOV.U32 R126, RZ, RZ, R123 ;  /* 0x000000ffff7e7224 */ /* 0x000fc400078e007b */
        /* <DEDUP_REMOVED lines=15> */
[----:B------:R-:W-:Y:S02]  /*6140*/  IMAD.MOV.U32 R137, RZ, RZ, R133 ;  /* 0x000000ffff897224 */ /* 0x000fe400078e0085 */
[----:B0-----:R-:W-:-:S05]  /*6150*/  @P1 IMAD.WIDE.U32 R10, R4, 0x10, R10 ;  /* 0x00000010040a1825 */ /* 0x001fca00078e000a */
[----:B------:R0:W5:Y:S02]  /*6160*/  @P1 LDG.E.128 R84, desc[UR6][R10.64] ;  /* 0x000000060a541981 */ /* 0x000164000c1e1d00 */
[----:B0-----:R-:W0:Y:S01]  /*6170*/  LDC.64 R10, c[0x0][0x3d0] ;  /* 0x0000f400ff0a7b82 */ /* 0x001e220000000a00 */
        /* <DEDUP_REMOVED lines=8> */
[----:B---3--:R-:W-:Y:S01]  /*6200*/  MOV R124, R120 ;  /* 0x00000078007c7202 */ /* 0x008fe20000000f00 */
[----:B------:R-:W-:Y:S01]  /*6210*/  IMAD.MOV.U32 R126, RZ, RZ, R122 ;  /* 0x000000ffff7e7224 */ /* 0x000fe200078e007a */
[----:B------:R-:W-:Y:S01]  /*6220*/  MOV R120, R19 ;  /* 0x0000001300787202 */ /* 0x000fe20000000f00 */
[----:B------:R-:W-:Y:S01]  /*6230*/  IMAD.MOV.U32 R127, RZ, RZ, R121 ;  /* 0x000000ffff7f7224 */ /* 0x000fe200078e0079 */
[----:B------:R-:W3:Y:S01]  /*6240*/  LDL R19, [R1+0x28] ;  /* 0x0000280001137983 */ /* 0x000ee20000100800 */
[----:B------:R-:W-:-:S02]  /*6250*/  IMAD.MOV.U32 R122, RZ, RZ, R23 ;  /* 0x000000ffff7a7224 */ /* 0x000fc400078e0017 */
[----:B------:R-:W-:Y:S01]  /*6260*/  IMAD.MOV.U32 R121, RZ, RZ, R22 ;  /* 0x000000ffff797224 */ /* 0x000fe200078e0016 */
[----:B------:R-:W4:Y:S01]  /*6270*/  LDL R23, [R1+0x20] ;  /* 0x0000200001177983 */ /* 0x000f220000100800 */
[----:B------:R-:W-:Y:S02]  /*6280*/  IMAD.MOV.U32 R123, RZ, RZ, R18 ;  /* 0x000000ffff7b7224 */ /* 0x000fe400078e0012 */
[----:B------:R-:W-:Y:S01]  /*6290*/  @P1 VIADD R4, R4, 0x20 ;  /* 0x0000002004041836 */ /* 0x000fe20000000000 */
        /* <DEDUP_REMOVED lines=17> */
[----:B------:R-:W-:Y:S02]  /*63b0*/  MOV R136, R133 ;  /* 0x0000008500887202 */ /* 0x000fe40000000f00 */
[----:B------:R-:W-:Y:S01]  /*63c0*/  MOV R138, R135 ;  /* 0x00000087008a7202 */ /* 0x000fe20000000f00 */
[----:B------:R-:W-:Y:S01]  /*63d0*/  IMAD.MOV.U32 R139, RZ, RZ, R134 ;  /* 0x000000ffff8b7224 */ /* 0x000fe200078e0086 */
[----:B------:R-:W-:Y:S01]  /*63e0*/  MOV R131, R15 ;  /* 0x0000000f00837202 */ /* 0x000fe20000000f00 */
[----:B0-----:R-:W-:Y:S01]  /*63f0*/  @P0 IMAD.WIDE.U32 R10, R4, 0x10, R10 ;  /* 0x00000010040a0825 */ /* 0x001fe200078e000a */
[----:B------:R-:W4:Y:S04]  /*6400*/  LDL R15, [R1+0x18] ;  /* 0x00001800010f7983 */ /* 0x000f280000100800 */
[----:B------:R0:W3:Y:S02]  /*6410*/  @P0 LDG.E.128 R136, desc[UR6][R10.64] ;  /* 0x000000060a880981 */ /* 0x0000e4000c1e1d00 */
[----:B0-----:R-:W0:Y:S01]  /*6420*/  @P0 LDC.64 R10, c[0x0][0x440] ;  /* 0x00011000ff0a0b82 */ /* 0x001e220000000a00 */
[----:B------:R-:W-:-:S02]  /*6430*/  IMAD.MOV.U32 R132, RZ, RZ, R16 ;  /* 0x000000ffff847224 */ /* 0x000fc400078e0010 */
[----:B------:R-:W-:Y:S01]  /*6440*/  IMAD.MOV.U32 R130, RZ, RZ, R14 ;  /* 0x000000ffff827224 */ /* 0x000fe200078e000e */
[----:B------:R-:W-:Y:S01]  /*6450*/  MOV R135, R131 ;  /* 0x0000008300877202 */ /* 0x000fe20000000f00 */
[----:B------:R-:W-:Y:S01]  /*6460*/  IMAD.MOV.U32 R133, RZ, RZ, R17 ;  /* 0x000000ffff857224 */ /* 0x000fe200078e0011 */
[----:B------:R-:W4:Y:S01]  /*6470*/  LDL R14, [R1+0x1c] ;  /* 0x00001c00010e7983 */ /* 0x000f220000100800 */
[----:B------:R-:W-:Y:S02]  /*6480*/  IMAD.MOV.U32 R134, RZ, RZ, R132 ;  /* 0x000000ffff867224 */ /* 0x000fe400078e0084 */
[----:B------:R-:W-:Y:S01]  /*6490*/  IMAD.MOV.U32 R132, RZ, RZ, R130 ;  /* 0x000000ffff847224 */ /* 0x000fe200078e0082 */
[----:B------:R-:W4:Y:S01]  /*64a0*/  LDL R16, [R1+0x10] ;  /* 0x0000100001107983 */ /* 0x000f220000100800 */
[----:B------:R-:W-:-:S03]  /*64b0*/  IMAD.MOV.U32 R130, RZ, RZ, R128 ;  /* 0x000000ffff827224 */ /* 0x000fc600078e0080 */
[----:B------:R-:W4:Y:S04]  /*64c0*/  LDL R17, [R1+0x14] ;  /* 0x0000140001117983 */ /* 0x000f280000100800 */
[----:B------:R-:W4:Y:S01]  /*64d0*/  LDL R131, [R1+0x4c] ;  /* 0x00004c0001837983 */ /* 0x000f220000100800 */
[----:B0-----:R-:W-:-:S05]  /*64e0*/  @P0 IMAD.WIDE.U32 R10, R4, 0x10, R10 ;  /* 0x00000010040a0825 */ /* 0x001fca00078e000a */
[----:B------:R0:W5:Y:S02]  /*64f0*/  @P0 LDG.E.128 R80, desc[UR6][R10.64] ;  /* 0x000000060a500981 */ /* 0x000164000c1e1d00 */
[----:B0-----:R-:W0:Y:S01]  /*6500*/  LDC.64 R10, c[0x0][0x3d0] ;  /* 0x0000f400ff0a7b82 */ /* 0x001e220000000a00 */
[----:B------:R-:W-:Y:S02]  /*6510*/  ISETP.GE.U32.AND P1, PT, R0, 0x160, PT ;  /* 0x000001600000780c */ /* 0x000fe40003f26070 */
[----:B------:R-:W-:-:S11]  /*6520*/  @P0 IADD3 R4, PT, PT, R4, 0x20, RZ ;  /* 0x0000002004040810 */ /* 0x000fd60007ffe0ff */
[----:B0-----:R-:W-:-:S05]  /*6530*/  @P1 IMAD.WIDE.U32 R10, R4, 0x10, R10 ;  /* 0x00000010040a1825 */ /* 0x001fca00078e000a */
[----:B------:R0:W4:Y:S02]  /*6540*/  @P1 LDG.E.128 R124, desc[UR6][R10.64] ;  /* 0x000000060a7c1981 */ /* 0x000124000c1e1d00 */
[----:B0-----:R-:W0:Y:S02]  /*6550*/  @P1 LDC.64 R10, c[0x0][0x438] ;  /* 0x00010e00ff0a1b82 */ /* 0x001e240000000a00 */
[----:B0-----:R-:W-:-:S05]  /*6560*/  @P1 IMAD.WIDE.U32 R10, R4, 0x10, R10 ;  /* 0x00000010040a1825 */ /* 0x001fca00078e000a */
[----:B------:R0:W5:Y:S02]  /*6570*/  @P1 LDG.E.128 R200, desc[UR6][R10.64] ;  /* 0x000000060ac81981 */ /* 0x000164000c1e1d00 */
[----:B0-----:R-:W0:Y:S02]  /*6580*/  LDC.64 R10, c[0x0][0x3d8] ;  /* 0x0000f600ff0a7b82 */ /* 0x001e240000000a00 */
[----:B--2---:R-:W-:Y:S04]  /*6590*/  @P0 STL.64 [R1+0x80], R140 ;  /* 0x0000808c01000387 */ /* 0x004fe80000100a00 */
[----:B------:R-:W-:Y:S04]  /*65a0*/  @P0 STL.64 [R1+0x88], R142 ;  /* 0x0000888e01000387 */ /* 0x000fe80000100a00 */
[----:B------:R-:W2:Y:S01]  /*65b0*/  LDL R128, [R1+0x40] ;  /* 0x0000400001807983 */ /* 0x000ea20000100800 */
[----:B0-----:R-:W-:-:S05]  /*65c0*/  @P1 IMAD.WIDE.U32 R10, R4, 0x10, R10 ;  /* 0x00000010040a1825 */ /* 0x001fca00078e000a */
[----:B------:R0:W2:Y:S02]  /*65d0*/  @P1 LDG.E.128 R132, desc[UR6][R10.64] ;  /* 0x000000060a841981 */ /* 0x0000a4000c1e1d00 */
[----:B0-----:R-:W0:Y:S02]  /*65e0*/  @P1 LDC.64 R10, c[0x0][0x440] ;  /* 0x00011000ff0a1b82 */ /* 0x001e240000000a00 */
[----:B0-----:R-:W-:-:S05]  /*65f0*/  @P1 IMAD.WIDE.U32 R10, R4, 0x10, R10 ;  /* 0x00000010040a1825 */ /* 0x001fca00078e000a */
[----:B------:R0:W5:Y:S02]  /*6600*/  @P1 LDG.E.128 R76, desc[UR6][R10.64] ;  /* 0x000000060a4c1981 */ /* 0x000164000c1e1d00 */
[----:B0-----:R-:W0:Y:S01]  /*6610*/  LDC.64 R10, c[0x0][0x3d0] ;  /* 0x0000f400ff0a7b82 */ /* 0x001e220000000a00 */
[----:B------:R-:W-:Y:S01]  /*6620*/  @P1 VIADD R4, R4, 0x20 ;  /* 0x0000002004041836 */ /* 0x000fe20000000000 */
[----:B---3--:R-:W-:Y:S04]  /*6630*/  @P0 STL.64 [R1+0x70], R136 ;  /* 0x0000708801000387 */ /* 0x008fe80000100a00 */
[----:B------:R-:W-:Y:S01]  /*6640*/  @P0 STL.64 [R1+0x78], R138 ;  /* 0x0000788a01000387 */ /* 0x000fe20000100a00 */
[----:B------:R-:W-:-:S13]  /*6650*/  ISETP.GE.U32.AND P0, PT, R0, 0x180, PT ;  /* 0x000001800000780c */ /* 0x000fda0003f06070 */
[----:B0-----:R-:W-:Y:S01]  /*6660*/  @P0 IMAD.WIDE.U32 R10, R4, 0x10, R10 ;  /* 0x00000010040a0825 */ /* 0x001fe200078e000a */
[----:B----4-:R0:W-:Y:S04]  /*6670*/  @P1 STL.64 [R1+0x60], R124 ;  /* 0x0000607c01001387 */ /* 0x0101e80000100a00 */
[----:B------:R1:W-:Y:S01]  /*6680*/  @P1 STL.64 [R1+0x68], R126 ;  /* 0x0000687e01001387 */ /* 0x0003e20000100a00 */
[----:B0-----:R-:W-:Y:S02]  /*6690*/  IMAD.MOV.U32 R124, RZ, RZ, R123 ;  /* 0x000000ffff7c7224 */ /* 0x001fe400078e007b */
[----:B------:R-:W-:Y:S01]  /*66a0*/  IMAD.MOV.U32 R125, RZ, RZ, R122 ;  /* 0x000000ffff7d7224 */ /* 0x000fe200078e007a */
[----:B-1----:R-:W-:Y:S01]  /*66b0*/  MOV R126, R121 ;  /* 0x00000079007e7202 */ /* 0x002fe20000000f00 */
[----:B------:R-:W-:Y:S01]  /*66c0*/  IMAD.MOV.U32 R127, RZ, RZ, R120 ;  /* 0x000000ffff7f7224 */ /* 0x000fe200078e0078 */
[----:B------:R-:W-:Y:S01]  /*66d0*/  MOV R121, R22 ;  /* 0x0000001600797202 */ /* 0x000fe20000000f00 */
[----:B------:R-:W-:-:S02]  /*66e0*/  IMAD.MOV.U32 R120, RZ, RZ, R23 ;  /* 0x000000ffff787224 */ /* 0x000fc400078e0017 */
[----:B------:R-:W-:Y:S02]  /*66f0*/  IMAD.MOV.U32 R122, RZ, RZ, R19 ;  /* 0x000000ffff7a7224 */ /* 0x000fe400078e0013 */
[----:B------:R-:W-:Y:S01]  /*6700*/  IMAD.MOV.U32 R123, RZ, RZ, R18 ;  /* 0x000000ffff7b7224 */ /* 0x000fe200078e0012 */
[----:B--2---:R0:W2:Y:S02]  /*6710*/  @P0 LDG.E.128 R128, desc[UR6][R10.64] ;  /* 0x000000060a800981 */ /* 0x0040a4000c1e1d00 */
[----:B0-----:R-:W0:Y:S02]  /*6720*/  @P0 LDC.64 R10, c[0x0][0x438] ;  /* 0x00010e00ff0a0b82 */ /* 0x001e240000000a00 */
[----:B0-----:R-:W-:-:S05]  /*6730*/  @P0 IMAD.WIDE.U32 R10, R4, 0x10, R10 ;  /* 0x00000010040a0825 */ /* 0x001fca00078e000a */
[----:B------:R0:W5:Y:S02]  /*6740*/  @P0 LDG.E.128 R204, desc[UR6][R10.64] ;  /* 0x000000060acc0981 */ /* 0x000164000c1e1d00 */
[----:B0-----:R-:W0:Y:S02]  /*6750*/  LDC.64 R10, c[0x0][0x3d8] ;  /* 0x0000f600ff0a7b82 */ /* 0x001e240000000a00 */
[----:B0-----:R-:W-:-:S05]  /*6760*/  @P0 IMAD.WIDE.U32 R10, R4, 0x10, R10 ;  /* 0x00000010040a0825 */ /* 0x001fca00078e000a */
[----:B------:R0:W3:Y:S02]  /*6770*/  @P0 LDG.E.128 R124, desc[UR6][R10.64] ;  /* 0x000000060a7c0981 */ /* 0x0000e4000c1e1d00 */
[----:B0-----:R-:W0:Y:S02]  /*6780*/  @P0 LDC.64 R10, c[0x0][0x440] ;  /* 0x00011000ff0a0b82 */ /* 0x001e240000000a00 */
[----:B------:R1:W-:Y:S04]  /*6790*/  @P1 STL.64 [R1+0x50], R132 ;  /* 0x0000508401001387 */ /* 0x0003e80000100a00 */
[----:B------:R1:W-:Y:S01]  /*67a0*/  @P1 STL.64 [R1+0x58], R134 ;  /* 0x0000588601001387 */ /* 0x0003e20000100a00 */
[----:B------:R-:W-:Y:S01]  /*67b0*/  ISETP.GE.U32.AND P1, PT, R0, 0x1a0, PT ;  /* 0x000001a00000780c */ /* 0x000fe20003f26070 */
[----:B0-----:R-:W-:-:S05]  /*67c0*/  @P0 IMAD.WIDE.U32 R10, R4, 0x10, R10 ;  /* 0x00000010040a0825 */ /* 0x001fca00078e000a */
[----:B------:R0:W5:Y:S02]  /*67d0*/  @P0 LDG.E.128 R72, desc[UR6][R10.64] ;  /* 0x000000060a480981 */ /* 0x000164000c1e1d00 */
[----:B0-----:R-:W0:Y:S01]  /*67e0*/  LDC.64 R10, c[0x0][0x3d0] ;  /* 0x0000f400ff0a7b82 */ /* 0x001e220000000a00 */
[----:B------:R-:W-:-:S04]  /*67f0*/  @P0 VIADD R4, R4, 0x20 ;  /* 0x0000002004040836 */ /* 0x000fc80000000000 */
[----:B0-----:R-:W-:-:S05]  /*6800*/  @P1 IMAD.WIDE.U32 R10, R4, 0x10, R10 ;  /* 0x00000010040a1825 */ /* 0x001fca00078e000a */
[----:B------:R0:W4:Y:S02]  /*6810*/  @P1 LDG.E.128 R120, desc[UR6][R10.64] ;  /* 0x000000060a781981 */ /* 0x000124000c1e1d00 */
[----:B0-----:R-:W0:Y:S02]  /*6820*/  @P1 LDC.64 R10, c[0x0][0x438] ;  /* 0x00010e00ff0a1b82 */ /* 0x001e240000000a00 */
[----:B0-----:R-:W-:-:S05]  /*6830*/  @P1 IMAD.WIDE.U32 R10, R4, 0x10, R10 ;  /* 0x00000010040a1825 */ /* 0x001fca00078e000a */
[----:B------:R0:W5:Y:S02]  /*6840*/  @P1 LDG.E.128 R208, desc[UR6][R10.64] ;  /* 0x000000060ad01981 */ /* 0x000164000c1e1d00 */
[----:B0-----:R-:W0:Y:S01]  /*6850*/  LDC.64 R10, c[0x0][0x3d8] ;  /* 0x0000f600ff0a7b82 */ /* 0x001e220000000a00 */
[----:B------:R-:W-:Y:S01]  /*6860*/  MOV R18, R15 ;  /* 0x0000000f00127202 */ /* 0x000fe20000000f00 */
[----:B------:R-:W-:Y:S02]  /*6870*/  IMAD.MOV.U32 R19, RZ, RZ, R14 ;  /* 0x000000ffff137224 */ /* 0x000fe400078e000e */
[----:B0-----:R-:W-:-:S05]  /*6880*/  @P1 IMAD.WIDE.U32 R10, R4, 0x10, R10 ;  /* 0x00000010040a1825 */ /* 0x001fca00078e000a */
[----:B------:R0:W4:Y:S02]  /*6890*/  @P1 LDG.E.128 R16, desc[UR6][R10.64] ;  /* 0x000000060a101981 */ /* 0x000124000c1e1d00 */
[----:B0-----:R-:W0:Y:S02]  /*68a0*/  @P1 LDC.64 R10, c[0x0][0x440] ;  /* 0x00011000ff0a1b82 */ /* 0x001e240000000a00 */
[----:B0-----:R-:W-:-:S05]  /*68b0*/  @P1 IMAD.WIDE.U32 R10, R4, 0x10, R10 ;  /* 0x00000010040a1825 */ /* 0x001fca00078e000a */
[----:B------:R0:W5:Y:S02]  /*68c0*/  @P1 LDG.E.128 R68, desc[UR6][R10.64] ;  /* 0x000000060a441981 */ /* 0x000164000c1e1d00 */
[----:B0-----:R-:W0:Y:S01]  /*68d0*/  LDC.64 R10, c[0x0][0x3d0] ;  /* 0x0000f400ff0a7b82 */ /* 0x001e220000000a00 */
[----:B------:R-:W-:Y:S01]  /*68e0*/  @P1 IADD3 R4, PT, PT, R4, 0x20, RZ ;  /* 0x0000002004041810 */ /* 0x000fe20007ffe0ff */
[----:B------:R-:W-:Y:S01]  /*68f0*/  IMAD.MOV.U32 R14, RZ, RZ, R9 ;  /* 0x000000ffff0e7224 */ /* 0x000fe200078e0009 */
[----:B------:R-:W-:Y:S01]  /*6900*/  MOV R15, R5 ;  /* 0x00000005000f7202 */ /* 0x000fe20000000f00 */
[----:B---3--:R1:W-:Y:S04]  /*6910*/  @P0 STL.64 [R1+0x30], R124 ;  /* 0x0000307c01000387 */ /* 0x0083e80000100a00 */
[----:B------:R1:W-:Y:S04]  /*6920*/  @P0 STL.64 [R1+0x38], R126 ;  /* 0x0000387e01000387 */ /* 0x0003e80000100a00 */
[----:B--2---:R1:W-:Y:S04]  /*6930*/  @P0 STL.64 [R1+0x40], R128 ;  /* 0x0000408001000387 */ /* 0x0043e80000100a00 */
[----:B------:R1:W-:Y:S01]  /*6940*/  @P0 STL.64 [R1+0x48], R130 ;  /* 0x0000488201000387 */ /* 0x0003e20000100a00 */
[----:B------:R-:W-:-:S13]  /*6950*/  ISETP.GE.U32.AND P0, PT, R0, 0x1c0, PT ;  /* 0x000001c00000780c */ /* 0x000fda0003f06070 */
[----:B0-----:R-:W-:-:S05]  /*6960*/  @P0 IMAD.WIDE.U32 R10, R4, 0x10, R10 ;  /* 0x00000010040a0825 */ /* 0x001fca00078e000a */
[----:B------:R0:W2:Y:S02]  /*6970*/  @P0 LDG.E.128 R12, desc[UR6][R10.64] ;  /* 0x000000060a0c0981 */ /* 0x0000a4000c1e1d00 */
[----:B0-----:R-:W0:Y:S02]  /*6980*/  @P0 LDC.64 R10, c[0x0][0x438] ;  /* 0x00010e00ff0a0b82 */ /* 0x001e240000000a00 */
[----:B0-----:R-:W-:-:S05]  /*6990*/  @P0 IMAD.WIDE.U32 R10, R4, 0x10, R10 ;  /* 0x00000010040a0825 */ /* 0x001fca00078e000a */
[----:B------:R0:W5:Y:S02]  /*69a0*/  @P0 LDG.E.128 R212, desc[UR6][R10.64] ;  /* 0x000000060ad40981 */ /* 0x000164000c1e1d00 */
[----:B0-----:R-:W0:Y:S02]  /*69b0*/  LDC.64 R10, c[0x0][0x3d8] ;  /* 0x0000f600ff0a7b82 */ /* 0x001e240000000a00 */
[----:B0-----:R-:W-:-:S05]  /*69c0*/  @P0 IMAD.WIDE.U32 R10, R4, 0x10, R10 ;  /* 0x00000010040a0825 */ /* 0x001fca00078e000a */
[----:B------:R0:W5:Y:S02]  /*69d0*/  @P0 LDG.E.128 R248, desc[UR6][R10.64] ;  /* 0x000000060af80981 */ /* 0x000164000c1e1d00 */
[----:B0-----:R-:W0:Y:S02]  /*69e0*/  @P0 LDC.64 R10, c[0x0][0x440] ;  /* 0x00011000ff0a0b82 */ /* 0x001e240000000a00 */
[----:B0-----:R-:W-:-:S05]  /*69f0*/  @P0 IMAD.WIDE.U32 R10, R4, 0x10, R10 ;  /* 0x00000010040a0825 */ /* 0x001fca00078e000a */
[----:B------:R0:W5:Y:S02]  /*6a00*/  @P0 LDG.E.128 R64, desc[UR6][R10.64] ;  /* 0x000000060a400981 */ /* 0x000164000c1e1d00 */
[----:B0-----:R-:W0:Y:S02]  /*6a10*/  LDC.64 R10, c[0x0][0x3d0] ;  /* 0x0000f400ff0a7b82 */ /* 0x001e240000000a00 */
[----:B----4-:R1:W-:Y:S04]  /*6a20*/  @P1 STL.64 [R1+0x10], R16 ;  /* 0x0000101001001387 */ /* 0x0103e80000100a00 */
[----:B------:R1:W-:Y:S04]  /*6a30*/  @P1 STL.64 [R1+0x18], R18 ;  /* 0x0000181201001387 */ /* 0x0003e80000100a00 */
[----:B------:R1:W-:Y:S04]  /*6a40*/  @P1 STL.64 [R1+0x20], R120 ;  /* 0x0000207801001387 */ /* 0x0003e80000100a00 */
[----:B------:R1:W-:Y:S01]  /*6a50*/  @P1 STL.64 [R1+0x28], R122 ;  /* 0x0000287a01001387 */ /* 0x0003e20000100a00 */
[----:B------:R-:W-:Y:S01]  /*6a60*/  ISETP.GE.U32.AND P1, PT, R0, 0x1e0, PT ;  /* 0x000001e00000780c */ /* 0x000fe20003f26070 */
[----:B------:R-:W-:-:S12]  /*6a70*/  @P0 VIADD R4, R4, 0x20 ;  /* 0x0000002004040836 */ /* 0x000fd80000000000 */
[----:B0-----:R-:W-:-:S05]  /*6a80*/  @P1 IMAD.WIDE.U32 R10, R4, 0x10, R10 ;  /* 0x00000010040a1825 */ /* 0x001fca00078e000a */
[----:B------:R0:W5:Y:S02]  /*6a90*/  @P1 LDG.E.128 R244, desc[UR6][R10.64] ;  /* 0x000000060af41981 */ /* 0x000164000c1e1d00 */
        /* <DEDUP_REMOVED lines=8> */
[----:B------:R1:W5:Y:S01]  /*6b20*/  @P1 LDG.E.128 R60, desc[UR6][R10.64] ;  /* 0x000000060a3c1981 */ /* 0x000362000c1e1d00 */
[----:B------:R-:W-:-:S03]  /*6b30*/  @P1 VIADD R4, R4, 0x20 ;  /* 0x0000002004041836 */ /* 0x000fc60000000000 */
[----:B--2---:R1:W-:Y:S04]  /*6b40*/  @P0 STL.64 [R1], R12 ;  /* 0x0000000c01000387 */ /* 0x0043e80000100a00 */
[----:B------:R1:W-:Y:S01]  /*6b50*/  @P0 STL.64 [R1+0x8], R14 ;  /* 0x0000080e01000387 */ /* 0x0003e20000100a00 */
[----:B------:R-:W-:-:S13]  /*6b60*/  ISETP.GE.U32.AND P0, PT, R0, 0x200, PT ;  /* 0x000002000000780c */ /* 0x000fda0003f06070 */
[----:B-1----:R-:W-:Y:S05]  /*6b70*/  @!P0 BRA `(.L_x_39621) ;  /* 0x0000002800b48947 */ /* 0x002fea0003800000 */
[----:B------:R-:W0:Y:S08]  /*6b80*/  LDC.64 R14, c[0x0][0x440] ;  /* 0x00011000ff0e7b82 */ /* 0x000e300000000a00 */
[----:B------:R-:W1:Y:S08]  /*6b90*/  LDC.64 R12, c[0x0][0x3d0] ;  /* 0x0000f400ff0c7b82 */ /* 0x000e700000000a00 */
[----:B------:R-:W2:Y:S08]  /*6ba0*/  LDC.64 R10, c[0x0][0x438] ;  /* 0x00010e00ff0a7b82 */ /* 0x000eb00000000a00 */
[----:B------:R-:W3:Y:S01]  /*6bb0*/  LDC.64 R16, c[0x0][0x3d8] ;  /* 0x0000f600ff107b82 */ /* 0x000ee20000000a00 */
[----:B0-----:R-:W-:-:S05]  /*6bc0*/  IMAD.WIDE.U32 R14, R4, 0x10, R14 ;  /* 0x00000010040e7825 */ /* 0x001fca00078e000e */
[----:B------:R0:W5:Y:S01]  /*6bd0*/  LDG.E.128 R220, desc[UR6][R14.64] ;  /* 0x000000060edc7981 */ /* 0x000162000c1e1d00 */
[----:B-1----:R-:W-:-:S05]  /*6be0*/  IMAD.WIDE.U32 R12, R4, 0x10, R12 ;  /* 0x00000010040c7825 */ /* 0x002fca00078e000c */
[----:B------:R0:W5:Y:S01]  /*6bf0*/  LDG.E.128 R232, desc[UR6][R12.64] ;  /* 0x000000060ce87981 */ /* 0x000162000c1e1d00 */
[----:B--2---:R-:W-:-:S05]  /*6c00*/  IMAD.WIDE.U32 R10, R4, 0x10, R10 ;  /* 0x00000010040a7825 */ /* 0x004fca00078e000a */
[----:B------:R0:W5:Y:S01]  /*6c10*/  LDG.E.128 R224, desc[UR6][R10.64] ;  /* 0x000000060ae07981 */ /* 0x000162000c1e1d00 */
[----:B---3--:R-:W-:-:S05]  /*6c20*/  IMAD.WIDE.U32 R4, R4, 0x10, R16 ;  /* 0x0000001004047825 */ /* 0x008fca00078e0010 */
[----:B------:R0:W5:Y:S01]  /*6c30*/  LDG.E.128 R228, desc[UR6][R4.64] ;  /* 0x0000000604e47981 */ /* 0x000162000c1e1d00 */
[----:B------:R-:W-:Y:S05]  /*6c40*/  BRA `(.L_x_39621) ;  /* 0x0000002800807947 */ /* 0x000fea0003800000 */
.L_x_39622:
        /* <DEDUP_REMOVED lines=12> */
[----:B------:R-:W3:Y:S02]  /*6d10*/  LDL R147, [R1+0x180] ;  /* 0x0001800001937983 */ /* 0x000ee40000100800 */
        /* <DEDUP_REMOVED lines=11> */
[----:B------:R-:W1:Y:S02]  /*6dd0*/  LDC.64 R62, c[0x0][0x3d0] ;  /* 0x0000f400ff3e7b82 */ /* 0x000e640000000a00 */
        /* <DEDUP_REMOVED lines=21> */
[----:B------:R-:W1:Y:S01]  /*6f30*/  LDC.64 R66, c[0x0][0x3d8] ;  /* 0x0000f600ff427b82 */ /* 0x000e620000000a00 */
[----:B------:R-:W-:-:S07]  /*6f40*/  ISETP.GE.U32.AND P0, PT, R0, 0x80, PT ;  /* 0x000000800000780c */ /* 0x000fce0003f06070 */
[----:B------:R-:W1:Y:S08]  /*6f50*/  LDC.64 R70, c[0x0][0x3d8] ;  /* 0x0000f600ff467b82 */ /* 0x000e700000000a00 */
[----:B------:R-:W1:Y:S01]  /*6f60*/  LDC.64 R72, c[0x0][0x3d0] ;  /* 0x0000f400ff487b82 */ /* 0x000e620000000a00 */
[----:B------:R-:W-:-:S07]  /*6f70*/  ISETP.GE.U32.AND P5, PT, R0, 0xa0, PT ;  /* 0x000000a00000780c */ /* 0x000fce0003fa6070 */
[----:B------:R-:W1:Y:S01]  /*6f80*/  LDC.64 R76, c[0x0][0x3d8] ;  /* 0x0000f600ff4c7b82 */ /* 0x000e620000000a00 */
[----:B------:R-:W-:-:S07]  /*6f90*/  ISETP.GE.U32.AND P3, PT, R0, 0xc0, PT ;  /* 0x000000c00000780c */ /* 0x000fce0003f66070 */
[----:B------:R-:W1:Y:S01]  /*6fa0*/  LDC.64 R78, c[0x0][0x3d0] ;  /* 0x0000f400ff4e7b82 */ /* 0x000e620000000a00 */
[----:B------:R-:W-:-:S07]  /*6fb0*/  ISETP.GE.U32.AND P4, PT, R0, 0xe0, PT ;  /* 0x000000e00000780c */ /* 0x000fce0003f86070 */
[----:B------:R-:W1:Y:S08]  /*6fc0*/  LDC.64 R80, c[0x0][0x3d0] ;  /* 0x0000f400ff507b82 */ /* 0x000e700000000a00 */
[----:B------:R-:W1:Y:S01]  /*6fd0*/  LDC.64 R84, c[0x0][0x3d0] ;  /* 0x0000f400ff547b82 */ /* 0x000e620000000a00 */
[----:B--2---:R2:W3:Y:S01]  /*6fe0*/  @P6 LDG.E.128 R148, desc[UR6][R12.64] ;  /* 0x000000060c946981 */ /* 0x0044e2000c1e1d00 */
[C---:B0-----:R-:W-:Y:S01]  /*6ff0*/  @P6 IMAD.WIDE.U32 R14, R4.reuse, 0x10, R14 ;  /* 0x00000010040e6825 */ /* 0x041fe200078e000e */
[----:B------:R-:W-:-:S05]  /*7000*/  @P6 LOP3.LUT R4, R4, 0x20, RZ, 0xfc, !PT ;  /* 0x0000002004046812 */ /* 0x000fca00078efcff */
[----:B------:R-:W0:Y:S01]  /*7010*/  @P1 LDC.64 R64, c[0x0][0x438] ;  /* 0x00010e00ff401b82 */ /* 0x000e220000000a00 */
[----:B------:R-:W5:Y:S01]  /*7020*/  @P6 LDG.E.128 R56, desc[UR6][R14.64] ;  /* 0x000000060e386981 */ /* 0x000f62000c1e1d00 */
[----:B------:R-:W-:-:S06]  /*7030*/  @P2 IMAD.WIDE.U32 R18, R4, 0x10, R18 ;  /* 0x0000001004122825 */ /* 0x000fcc00078e0012 */
[----:B------:R-:W0:Y:S08]  /*7040*/  LDC.64 R16, c[0x0][0x3d0] ;  /* 0x0000f400ff107b82 */ /* 0x000e300000000a00 */
[----:B------:R-:W0:Y:S08]  /*7050*/  @P0 LDC.64 R68, c[0x0][0x438] ;  /* 0x00010e00ff440b82 */ /* 0x000e300000000a00 */
[----:B------:R-:W0:Y:S08]  /*7060*/  @P5 LDC.64 R74, c[0x0][0x438] ;  /* 0x00010e00ff4a5b82 */ /* 0x000e300000000a00 */
[----:B--2---:R-:W2:Y:S01]  /*7070*/  LDC.64 R12, c[0x0][0x3d8] ;  /* 0x0000f600ff0c7b82 */ /* 0x004ea20000000a00 */
[----:B---3--:R3:W-:Y:S04]  /*7080*/  @P6 STL.64 [R1+0x1a0], R148 ;  /* 0x0001a09401006387 */ /* 0x0087e80000100a00 */
[----:B------:R4:W-:Y:S01]  /*7090*/  @P6 STL.64 [R1+0x1a8], R150 ;  /* 0x0001a89601006387 */ /* 0x0009e20000100a00 */
[----:B---3--:R-:W-:Y:S01]  /*70a0*/  MOV R148, R147 ;  /* 0x0000009300947202 */ /* 0x008fe20000000f00 */
[----:B------:R-:W-:-:S02]  /*70b0*/  IMAD.MOV.U32 R149, RZ, RZ, R146 ;  /* 0x000000ffff957224 */ /* 0x000fc400078e0092 */
[----:B----4-:R-:W-:Y:S01]  /*70c0*/  IMAD.MOV.U32 R150, RZ, RZ, R145 ;  /* 0x000000ffff967224 */ /* 0x010fe200078e0091 */
[----:B------:R-:W-:-:S06]  /*70d0*/  MOV R151, R144 ;  /* 0x0000009000977202 */ /* 0x000fcc0000000f00 */
[----:B------:R3:W4:Y:S01]  /*70e0*/  @P2 LDG.E.128 R148, desc[UR6][R18.64] ;  /* 0x0000000612942981 */ /* 0x000722000c1e1d00 */
        /* <DEDUP_REMOVED lines=8> */
[----:B------:R-:W2:Y:S01]  /*7170*/  LDL R131, [R1+0x154] ;  /* 0x0001540001837983 */ /* 0x000ea20000100800 */
[----:B------:R-:W-:Y:S01]  /*7180*/  IMAD.MOV.U32 R140, RZ, RZ, R128 ;  /* 0x000000ffff8c7224 */ /* 0x000fe200078e0080 */
[----:B---3--:R-:W3:Y:S02]  /*7190*/  LDC.64 R18, c[0x0][0x3d0] ;  /* 0x0000f400ff127b82 */ /* 0x008ee40000000a00 */
[----:B------:R-:W3:Y:S04]  /*71a0*/  LDL R129, [R1+0x15c] ;  /* 0x00015c0001817983 */ /* 0x000ee80000100800 */
[----:B------:R-:W3:Y:S01]  /*71b0*/  LDL R128, [R1+0x150] ;  /* 0x0001500001807983 */ /* 0x000ee20000100800 */
[----:B-1----:R-:W-:-:S03]  /*71c0*/  @P2 IMAD.WIDE.U32 R60, R4, 0x10, R60 ;  /* 0x00000010043c2825 */ /* 0x002fc600078e003c */
[----:B----4-:R1:W-:Y:S04]  /*71d0*/  @P2 STL.64 [R1+0x180], R148 ;  /* 0x0001809401002387 */ /* 0x0103e80000100a00 */
[----:B------:R4:W-:Y:S01]  /*71e0*/  @P2 STL.64 [R1+0x188], R150 ;  /* 0x0001889601002387 */ /* 0x0009e20000100a00 */
[----:B-1----:R-:W-:Y:S01]  /*71f0*/  MOV R148, R147 ;  /* 0x0000009300947202 */ /* 0x002fe20000000f00 */
[----:B------:R-:W-:Y:S02]  /*7200*/  IMAD.MOV.U32 R149, RZ, RZ, R146 ;  /* 0x000000ffff957224 */ /* 0x000fe400078e0092 */
[----:B----4-:R-:W-:Y:S01]  /*7210*/  IMAD.MOV.U32 R150, RZ, RZ, R145 ;  /* 0x000000ffff967224 */ /* 0x010fe200078e0091 */
[----:B------:R-:W-:-:S06]  /*7220*/  MOV R151, R144 ;  /* 0x0000009000977202 */ /* 0x000fcc0000000f00 */
[----:B------:R1:W4:Y:S01]  /*7230*/  @P2 LDG.E.128 R148, desc[UR6][R60.64] ;  /* 0x000000063c942981 */ /* 0x000322000c1e1d00 */
[----:B------:R-:W-:Y:S01]  /*7240*/  IMAD.MOV.U32 R147, RZ, RZ, R143 ;  /* 0x000000ffff937224 */ /* 0x000fe200078e008f */
[----:B------:R-:W-:Y:S01]  /*7250*/  MOV R145, R141 ;  /* 0x0000008d00917202 */ /* 0x000fe20000000f00 */
[----:B------:R-:W-:Y:S01]  /*7260*/  IMAD.MOV.U32 R146, RZ, RZ, R142 ;  /* 0x000000ffff927224 */ /* 0x000fe200078e008e */
[----:B--2---:R-:W-:Y:S01]  /*7270*/  MOV R142, R130 ;  /* 0x00000082008e7202 */ /* 0x004fe20000000f00 */
[----:B------:R-:W-:Y:S02]  /*7280*/  IMAD.MOV.U32 R144, RZ, RZ, R140 ;  /* 0x000000ffff907224 */ /* 0x000fe400078e008c */
[----:B------:R-:W-:Y:S01]  /*7290*/  IMAD.MOV.U32 R143, RZ, RZ, R131 ;  /* 0x000000ffff8f7224 */ /* 0x000fe200078e0083 */
[----:B------:R-:W-:Y:S01]  /*72a0*/  MOV R131, R127 ;  /* 0x0000007f00837202 */ /* 0x000fe20000000f00 */
[----:B---3--:R-:W-:Y:S01]  /*72b0*/  IMAD.MOV.U32 R141, RZ, RZ, R129 ;  /* 0x000000ffff8d7224 */ /* 0x008fe200078e0081 */
[----:B------:R-:W2:Y:S01]  /*72c0*/  LDL R127, [R1+0xe4] ;  /* 0x0000e400017f7983 */ /* 0x000ea20000100800 */
[----:B------:R-:W-:Y:S01]  /*72d0*/  IMAD.MOV.U32 R140, RZ, RZ, R128 ;  /* 0x000000ffff8c7224 */ /* 0x000fe200078e0080 */
[----:B------:R-:W-:Y:S01]  /*72e0*/  MOV R128, R124 ;  /* 0x0000007c00807202 */ /* 0x000fe20000000f00 */
[----:B------:R-:W-:Y:S01]  /*72f0*/  @P2 IMAD.WIDE.U32 R22, R4, 0x10, R22 ;  /* 0x0000001004162825 */ /* 0x000fe200078e0016 */
[----:B------:R-:W3:Y:S01]  /*7300*/  LDL R124, [R1+0xe0] ;  /* 0x0000e000017c7983 */ /* 0x000ee20000100800 */
[----:B-1----:R-:W1:Y:S02]  /*7310*/  LDC.64 R60, c[0x0][0x3d8] ;  /* 0x0000f600ff3c7b82 */ /* 0x002e640000000a00 */
[----:B------:R-:W-:Y:S01]  /*7320*/  IMAD.MOV.U32 R130, RZ, RZ, R126 ;  /* 0x000000ffff827224 */ /* 0x000fe200078e007e */
[----:B------:R0:W5:Y:S01]  /*7330*/  @P2 LDG.E.128 R52, desc[UR6][R22.64] ;  /* 0x0000000616342981 */ /* 0x000162000c1e1d00 */
[----:B------:R-:W-:-:S02]  /*7340*/  IMAD.MOV.U32 R129, RZ, RZ, R125 ;  /* 0x000000ffff817224 */ /* 0x000fc400078e007d */
[----:B------:R-:W-:Y:S01]  /*7350*/  @P2 VIADD R4, R4, 0x20 ;  /* 0x0000002004042836 */ /* 0x000fe20000000000 */
[----:B------:R-:W2:Y:S04]  /*7360*/  LDL R125, [R1+0xec] ;  /* 0x0000ec00017d7983 */ /* 0x000ea80000100800 */
[----:B------:R-:W3:Y:S01]  /*7370*/  LDL R126, [R1+0xe8] ;  /* 0x0000e800017e7983 */ /* 0x000ee20000100800 */
[----:B------:R-:W-:Y:S01]  /*7380*/  @P1 IMAD.WIDE.U32 R62, R4, 0x10, R62 ;  /* 0x00000010043e1825 */ /* 0x000fe200078e003e */
[----:B0-----:R-:W0:Y:S02]  /*7390*/  @P3 LDC.64 R22, c[0x0][0x438] ;  /* 0x00010e00ff163b82 */ /* 0x001e240000000a00 */
[----:B----4-:R4:W-:Y:S04]  /*73a0*/  @P2 STL.64 [R1+0x170], R148 ;  /* 0x0001709401002387 */ /* 0x0109e80000100a00 */
[----:B------:R1:W-:Y:S01]  /*73b0*/  @P2 STL.64 [R1+0x178], R150 ;  /* 0x0001789601002387 */ /* 0x0003e20000100a00 */
[----:B----4-:R-:W-:-:S02]  /*73c0*/  IMAD.MOV.U32 R148, RZ, RZ, R147 ;  /* 0x000000ffff947224 */ /* 0x010fc400078e0093 */
        /* <DEDUP_REMOVED lines=12> */
[----:B------:R-:W-:Y:S01]  /*7490*/  IMAD.MOV.U32 R140, RZ, RZ, R129 ;  /* 0x000000ffff8c7224 */ /* 0x000fe200078e0081 */
[----:B-1----:R-:W1:Y:S02]  /*74a0*/  @P4 LDC.64 R62, c[0x0][0x438] ;  /* 0x00010e00ff3e4b82 */ /* 0x002e640000000a00 */
[----:B------:R-:W3:Y:S04]  /*74b0*/  LDL R129, [R1+0xf8] ;  /* 0x0000f80001817983 */ /* 0x000ee80000100800 */
[----:B------:R-:W2:Y:S04]  /*74c0*/  LDL R131, [R1+0xf0] ;  /* 0x0000f00001837983 */ /* 0x000ea80000100800 */
[----:B------:R-:W3:Y:S01]  /*74d0*/  LDL R130, [R1+0xf4] ;  /* 0x0000f40001827983 */ /* 0x000ee20000100800 */
[----:B------:R-:W-:-:S03]  /*74e0*/  @P1 IMAD.WIDE.U32 R66, R4, 0x10, R66 ;  /* 0x0000001004421825 */ /* 0x000fc600078e0042 */
[----:B----4-:R4:W-:Y:S04]  /*74f0*/  @P1 STL.64 [R1+0x160], R148 ;  /* 0x0001609401001387 */ /* 0x0109e80000100a00 */
[----:B------:R0:W-:Y:S01]  /*7500*/  @P1 STL.64 [R1+0x168], R150 ;  /* 0x0001689601001387 */ /* 0x0001e20000100a00 */
[----:B----4-:R-:W-:Y:S01]  /*7510*/  MOV R148, R147 ;  /* 0x0000009300947202 */ /* 0x010fe20000000f00 */
[----:B------:R-:W-:Y:S02]  /*7520*/  IMAD.MOV.U32 R149, RZ, RZ, R146 ;  /* 0x000000ffff957224 */ /* 0x000fe400078e0092 */
        /* <DEDUP_REMOVED lines=9> */
[----:B------:R-:W-:Y:S01]  /*75c0*/  @P1 IMAD.WIDE.U32 R64, R4, 0x10, R64 ;  /* 0x0000001004401825 */ /* 0x000fe200078e0040 */
[----:B------:R-:W-:Y:S01]  /*75d0*/  ISETP.GE.U32.AND P2, PT, R0, 0x100, PT ;  /* 0x000001000000780c */ /* 0x000fe20003f46070 */
[----:B0-----:R-:W0:Y:S02]  /*75e0*/  LDC.64 R66, c[0x0][0x3d0] ;  /* 0x0000f400ff427b82 */ /* 0x001e240000000a00 */
[----:B------:R-:W-:Y:S01]  /*75f0*/  IMAD.MOV.U32 R143, RZ, RZ, R139 ;  /* 0x000000ffff8f7224 */ /* 0x000fe200078e008b */
[----:B------:R1:W5:Y:S01]  /*7600*/  @P1 LDG.E.128 R48, desc[UR6][R64.64] ;  /* 0x0000000640301981 */ /* 0x000362000c1e1d00 */
[----:B------:R-:W-:-:S02]  /*7610*/  IMAD.MOV.U32 R141, RZ, RZ, R137 ;  /* 0x000000ffff8d7224 */ /* 0x000fc400078e0089 */
[----:B------:R-:W-:Y:S01]  /*7620*/  IMAD.MOV.U32 R140, RZ, RZ, R136 ;  /* 0x000000ffff8c7224 */ /* 0x000fe200078e0088 */
[----:B------:R-:W3:Y:S01]  /*7630*/  LDL R139, [R1+0x120] ;  /* 0x00012000018b7983 */ /* 0x000ee20000100800 */
[----:B------:R-:W-:-:S03]  /*7640*/  @P1 VIADD R4, R4, 0x20 ;  /* 0x0000002004041836 */ /* 0x000fc60000000000 */
[----:B------:R-:W3:Y:S01]  /*7650*/  LDL R137, [R1+0x128] ;  /* 0x0001280001897983 */ /* 0x000ee20000100800 */
[----:B------:R-:W0:Y:S03]  /*7660*/  @P2 LDC.64 R14, c[0x0][0x438] ;  /* 0x00010e00ff0e2b82 */ /* 0x000e260000000a00 */
[----:B------:R-:W3:Y:S01]  /*7670*/  LDL R136, [R1+0x12c] ;  /* 0x00012c0001887983 */ /* 0x000ee20000100800 */
[----:B------:R-:W-:-:S04]  /*7680*/  @P0 IMAD.WIDE.U32 R16, R4, 0x10, R16 ;  /* 0x0000001004100825 */ /* 0x000fc800078e0010 */
[----:B-1----:R-:W1:Y:S01]  /*7690*/  LDC.64 R64, c[0x0][0x3d0] ;  /* 0x0000f400ff407b82 */ /* 0x002e620000000a00 */
        /* <DEDUP_REMOVED lines=10> */
[----:B--2---:R-:W-:Y:S01]  /*7740*/  MOV R142, R138 ;  /* 0x0000008a008e7202 */ /* 0x004fe20000000f00 */
[----:B------:R-:W-:Y:S02]  /*7750*/  IMAD.MOV.U32 R144, RZ, RZ, R140 ;  /* 0x000000ffff907224 */ /* 0x000fe400078e008c */
        /* <DEDUP_REMOVED lines=8> */
[----:B------:R-:W-:Y:S01]  /*77e0*/  IMAD.MOV.U32 R137, RZ, RZ, R121 ;  /* 0x000000ffff897224 */ /* 0x000fe200078e0079 */
[----:B0-----:R-:W0:Y:S02]  /*77f0*/  LDC.64 R16, c[0x0][0x3d8] ;  /* 0x0000f600ff107b82 */ /* 0x001e240000000a00 */
[----:B------:R-:W3:Y:S04]  /*7800*/  LDL R122, [R1+0x10] ;  /* 0x00001000017a7983 */ /* 0x000ee80000100800 */
[----:B------:R-:W2:Y:S01]  /*7810*/  LDL R121, [R1+0x14] ;  /* 0x0000140001797983 */ /* 0x000ea20000100800 */
[----:B------:R-:W-:-:S03]  /*7820*/  @P0 IMAD.WIDE.U32 R70, R4, 0x10, R70 ;  /* 0x0000001004460825 */ /* 0x000fc600078e0046 */
[----:B----4-:R4:W-:Y:S04]  /*7830*/  @P0 STL.64 [R1+0x140], R148 ;  /* 0x0001409401000387 */ /* 0x0109e80000100a00 */
[----:B------:R1:W-:Y:S01]  /*7840*/  @P0 STL.64 [R1+0x148], R150 ;  /* 0x0001489601000387 */ /* 0x0003e20000100a00 */
[----:B----4-:R-:W-:Y:S02]  /*7850*/  IMAD.MOV.U32 R148, RZ, RZ, R147 ;  /* 0x000000ffff947224 */ /* 0x010fe400078e0093 */
        /* <DEDUP_REMOVED lines=12> */
[----:B------:R-:W-:Y:S02]  /*7920*/  IMAD.MOV.U32 R141, RZ, RZ, R137 ;  /* 0x000000ffff8d7224 */ /* 0x000fe400078e0089 */
[----:B------:R-:W-:Y:S01]  /*7930*/  @P0 IMAD.WIDE.U32 R68, R4, 0x10, R68 ;  /* 0x0000001004440825 */ /* 0x000fe200078e0044 */
[----:B------:R-:W2:Y:S01]  /*7940*/  LDL R138, [R1+0x104] ;  /* 0x00010400018a7983 */ /* 0x000ea20000100800 */
[----:B------:R-:W-:Y:S01]  /*7950*/  ISETP.GE.U32.AND P1, PT, R0, 0x120, PT ;  /* 0x000001200000780c */ /* 0x000fe20003f26070 */
[----:B-1----:R-:W1:Y:S01]  /*7960*/  LDC.64 R70, c[0x0][0x3d8] ;  /* 0x0000f600ff467b82 */ /* 0x002e620000000a00 */
[----:B------:R-:W-:Y:S01]  /*7970*/  @P0 VIADD R4, R4, 0x20 ;  /* 0x0000002004040836 */ /* 0x000fe20000000000 */
[----:B------:R-:W3:Y:S04]  /*7980*/  LDL R137, [R1+0x108] ;  /* 0x0001080001897983 */ /* 0x000ee80000100800 */
[----:B------:R-:W3:Y:S01]  /*7990*/  LDL R136, [R1+0x10c] ;  /* 0x00010c0001887983 */ /* 0x000ee20000100800 */
[----:B------:R-:W-:-:S03]  /*79a0*/  @P5 IMAD.WIDE.U32 R72, R4, 0x10, R72 ;  /* 0x0000001004485825 */ /* 0x000fc600078e0048 */
[----:B------:R0:W5:Y:S01]  /*79b0*/  @P0 LDG.E.128 R44, desc[UR6][R68.64] ;  /* 0x00000006442c0981 */ /* 0x000162000c1e1d00 */
[----:B------:R-:W-:-:S04]  /*79c0*/  @P5 IMAD.WIDE.U32 R76, R4, 0x10, R76 ;  /* 0x00000010044c5825 */ /* 0x000fc800078e004c */
[C---:B------:R-:W-:Y:S01]  /*79d0*/  @P5 IMAD.WIDE.U32 R74, R4.reuse, 0x10, R74 ;  /* 0x00000010044a5825 */ /* 0x040fe200078e004a */
[----:B----4-:R4:W-:Y:S01]  /*79e0*/  @P0 STL.64 [R1+0x130], R148 ;  /* 0x0001309401000387 */ /* 0x0109e20000100a00 */
[----:B0-----:R-:W0:Y:S03]  /*79f0*/  @P1 LDC.64 R68, c[0x0][0x438] ;  /* 0x00010e00ff441b82 */ /* 0x001e260000000a00 */
[----:B------:R1:W-:Y:S01]  /*7a00*/  @P0 STL.64 [R1+0x138], R150 ;  /* 0x0001389601000387 */ /* 0x0003e20000100a00 */
[----:B------:R-:W-:-:S03]  /*7a10*/  @P5 VIADD R4, R4, 0x20 ;  /* 0x0000002004045836 */ /* 0x000fc60000000000 */
[----:B------:R2:W5:Y:S01]  /*7a20*/  @P5 LDG.E.128 R40, desc[UR6][R74.64] ;  /* 0x000000064a285981 */ /* 0x000562000c1e1d00 */
[----:B----4-:R-:W-:Y:S01]  /*7a30*/  MOV R148, R147 ;  /* 0x0000009300947202 */ /* 0x010fe20000000f00 */
[----:B------:R-:W-:Y:S02]  /*7a40*/  IMAD.MOV.U32 R149, RZ, RZ, R146 ;  /* 0x000000ffff957224 */ /* 0x000fe400078e0092 */
[----:B-1----:R-:W-:Y:S01]  /*7a50*/  IMAD.MOV.U32 R150, RZ, RZ, R145 ;  /* 0x000000ffff967224 */ /* 0x002fe200078e0091 */
[----:B------:R-:W-:Y:S01]  /*7a60*/  MOV R151, R144 ;  /* 0x0000009000977202 */ /* 0x000fe20000000f00 */
[----:B------:R-:W-:Y:S01]  /*7a70*/  @P3 IMAD.WIDE.U32 R18, R4, 0x10, R18 ;  /* 0x0000001004123825 */ /* 0x000fe200078e0012 */
[----:B------:R-:W-:Y:S01]  /*7a80*/  ISETP.GE.U32.AND P0, PT, R0, 0x140, PT ;  /* 0x000001400000780c */ /* 0x000fe20003f06070 */
[----:B--2---:R-:W1:Y:S03]  /*7a90*/  LDC.64 R74, c[0x0][0x3d8] ;  /* 0x0000f600ff4a7b82 */ /* 0x004e660000000a00 */
[----:B------:R2:W4:Y:S01]  /*7aa0*/  @P5 LDG.E.128 R148, desc[UR6][R72.64] ;  /* 0x0000000648945981 */ /* 0x000522000c1e1d00 */
[----:B------:R-:W-:Y:S01]  /*7ab0*/  IMAD.MOV.U32 R147, RZ, RZ, R143 ;  /* 0x000000ffff937224 */ /* 0x000fe200078e008f */
[----:B------:R-:W-:Y:S01]  /*7ac0*/  MOV R145, R141 ;  /* 0x0000008d00917202 */ /* 0x000fe20000000f00 */
[----:B------:R-:W-:Y:S01]  /*7ad0*/  IMAD.MOV.U32 R146, RZ, RZ, R142 ;  /* 0x000000ffff927224 */ /* 0x000fe200078e008e */
[----:B------:R-:W-:Y:S01]  /*7ae0*/  MOV R142, R138 ;  /* 0x0000008a008e7202 */ /* 0x000fe20000000f00 */
[----:B------:R-:W-:-:S02]  /*7af0*/  IMAD.MOV.U32 R144, RZ, RZ, R140 ;  /* 0x000000ffff907224 */ /* 0x000fc400078e008c */
[----:B---3--:R-:W-:Y:S01]  /*7b00*/  IMAD.MOV.U32 R143, RZ, RZ, R139 ;  /* 0x000000ffff8f7224 */ /* 0x008fe200078e008b */
[----:B------:R-:W-:Y:S01]  /*7b10*/  MOV R139, R131 ;  /* 0x00000083008b7202 */ /* 0x000fe20000000f00 */
[----:B------:R-:W-:Y:S01]  /*7b20*/  IMAD.MOV.U32 R141, RZ, RZ, R137 ;  /* 0x000000ffff8d7224 */ /* 0x000fe200078e0089 */
[----:B--2---:R-:W2:Y:S01]  /*7b30*/  LDC.64 R72, c[0x0][0x3d0] ;  /* 0x0000f400ff487b82 */ /* 0x004ea20000000a00 */
[----:B------:R-:W-:Y:S01]  /*7b40*/  IMAD.MOV.U32 R140, RZ, RZ, R136 ;  /* 0x000000ffff8c7224 */ /* 0x000fe200078e0088 */
[----:B------:R-:W-:Y:S01]  /*7b50*/  MOV R136, R128 ;  /* 0x0000008000887202 */ /* 0x000fe20000000f00 */
[----:B------:R-:W-:Y:S02]  /*7b60*/  IMAD.MOV.U32 R138, RZ, RZ, R130 ;  /* 0x000000ffff8a7224 */ /* 0x000fe400078e0082 */
[----:B------:R-:W-:Y:S01]  /*7b70*/  IMAD.MOV.U32 R137, RZ, RZ, R129 ;  /* 0x000000ffff897224 */ /* 0x000fe200078e0081 */
[----:B------:R-:W-:Y:S01]  /*7b80*/  MOV R129, R125 ;  /* 0x0000007d00817202 */ /* 0x000fe20000000f00 */
[----:B------:R-:W-:Y:S01]  /*7b90*/  IMAD.MOV.U32 R131, RZ, RZ, R127 ;  /* 0x000000ffff837224 */ /* 0x000fe200078e007f */
[----:B------:R-:W3:Y:S01]  /*7ba0*/  LDL R125, [R1+0x90] ;  /* 0x00009000017d7983 */ /* 0x000ee20000100800 */
[----:B------:R-:W-:-:S02]  /*7bb0*/  IMAD.MOV.U32 R130, RZ, RZ, R126 ;  /* 0x000000ffff827224 */ /* 0x000fc400078e007e */
[----:B------:R-:W-:Y:S01]  /*7bc0*/  IMAD.MOV.U32 R128, RZ, RZ, R124 ;  /* 0x000000ffff807224 */ /* 0x000fe200078e007c */
[----:B------:R-:W2:Y:S04]  /*7bd0*/  LDL R127, [R1+0x98] ;  /* 0x00009800017f7983 */ /* 0x000ea80000100800 */
[----:B------:R-:W3:Y:S04]  /*7be0*/  LDL R126, [R1+0x9c] ;  /* 0x00009c00017e7983 */ /* 0x000ee80000100800 */
[----:B------:R-:W2:Y:S04]  /*7bf0*/  LDL R124, [R1+0x94] ;  /* 0x00009400017c7983 */ /* 0x000ea80000100800 */
[----:B----4-:R4:W-:Y:S04]  /*7c00*/  @P5 STL.64 [R1+0x120], R148 ;  /* 0x0001209401005387 */ /* 0x0109e80000100a00 */
[----:B------:R0:W-:Y:S01]  /*7c10*/  @P5 STL.64 [R1+0x128], R150 ;  /* 0x0001289601005387 */ /* 0x0001e20000100a00 */
[----:B----4-:R-:W-:Y:S01]  /*7c20*/  IMAD.MOV.U32 R148, RZ, RZ, R147 ;  /* 0x000000ffff947224 */ /* 0x010fe200078e0093 */
[----:B------:R-:W-:Y:S01]  /*7c30*/  MOV R149, R146 ;  /* 0x0000009200957202 */ /* 0x000fe20000000f00 */
[----:B0-----:R-:W-:-:S02]  /*7c40*/  IMAD.MOV.U32 R150, RZ, RZ, R145 ;  /* 0x000000ffff967224 */ /* 0x001fc400078e0091 */
        /* <DEDUP_REMOVED lines=11> */
[----:B--2---:R-:W-:Y:S01]  /*7d00*/  MOV R130, R124 ;  /* 0x0000007c00827202 */ /* 0x004fe20000000f00 */
[----:B------:R-:W-:Y:S01]  /*7d10*/  IMAD.MOV.U32 R139, RZ, RZ, R131 ;  /* 0x000000ffff8b7224 */ /* 0x000fe200078e0083 */
[----:B------:R-:W2:Y:S01]  /*7d20*/  LDL R124, [R1+0xd0] ;  /* 0x0000d000017c7983 */ /* 0x000ea20000100800 */
[----:B------:R-:W-:Y:S01]  /*7d30*/  IMAD.MOV.U32 R137, RZ, RZ, R129 ;  /* 0x000000ffff897224 */ /* 0x000fe200078e0081 */
[----:B------:R-:W-:Y:S01]  /*7d40*/  MOV R129, R127 ;  /* 0x0000007f00817202 */ /* 0x000fe20000000f00 */
[----:B------:R-:W-:Y:S01]  /*7d50*/  IMAD.MOV.U32 R136, RZ, RZ, R128 ;  /* 0x000000ffff887224 */ /* 0x000fe200078e0080 */
[----:B------:R-:W2:Y:S01]  /*7d60*/  LDL R127, [R1+0xd4] ;  /* 0x0000d400017f7983 */ /* 0x000ea20000100800 */
[----:B---3--:R-:W-:Y:S01]  /*7d70*/  IMAD.MOV.U32 R128, RZ, RZ, R126 ;  /* 0x000000ffff807224 */ /* 0x008fe200078e007e */
[----:B0-----:R-:W0:Y:S01]  /*7d80*/  LDC.64 R76, c[0x0][0x3d0] ;  /* 0x0000f400ff4c7b82 */ /* 0x001e220000000a00 */
[----:B------:R-:W-:Y:S01]  /*7d90*/  IMAD.MOV.U32 R131, RZ, RZ, R125 ;  /* 0x000000ffff837224 */ /* 0x000fe200078e007d */
[----:B------:R-:W3:Y:S04]  /*7da0*/  LDL R126, [R1+0xd8] ;  /* 0x0000d800017e7983 */ /* 0x000ee80000100800 */
[----:B------:R-:W2:Y:S04]  /*7db0*/  LDL R125, [R1+0xdc] ;  /* 0x0000dc00017d7983 */ /* 0x000ea80000100800 */
        /* <DEDUP_REMOVED lines=19> */
[C---:B------:R-:W-:Y:S01]  /*7ef0*/  @P3 IMAD.WIDE.U32 R60, R4.reuse, 0x10, R60 ;  /* 0x00000010043c3825 */ /* 0x040fe200078e003c */
[----:B------:R-:W3:Y:S03]  /*7f00*/  LDL R127, [R1+0xc4] ;  /* 0x0000c400017f7983 */ /* 0x000ee60000100800 */
[----:B------:R-:W-:Y:S01]  /*7f10*/  @P3 IMAD.WIDE.U32 R22, R4, 0x10, R22 ;  /* 0x0000001004163825 */ /* 0x000fe200078e0016 */
[----:B------:R-:W2:Y:S01]  /*7f20*/  LDL R126, [R1+0xc8] ;  /* 0x0000c800017e7983 */ /* 0x000ea20000100800 */
[----:B------:R-:W-:Y:S01]  /*7f30*/  ISETP.GE.U32.AND P5, PT, R0, 0x180, PT ;  /* 0x000001800000780c */ /* 0x000fe20003fa6070 */
[----:B-1----:R-:W1:Y:S01]  /*7f40*/  LDC.64 R18, c[0x0][0x3d0] ;  /* 0x0000f400ff127b82 */ /* 0x002e620000000a00 */
[----:B------:R-:W-:Y:S01]  /*7f50*/  IMAD.MOV.U32 R136, RZ, RZ, R124 ;  /* 0x000000ffff887224 */ /* 0x000fe200078e007c */
[----:B------:R0:W5:Y:S04]  /*7f60*/  @P3 LDG.E.128 R36, desc[UR6][R22.64] ;  /* 0x0000000616243981 */ /* 0x000168000c1e1d00 */
[----:B------:R-:W2:Y:S01]  /*7f70*/  LDL R124, [R1+0xc0] ;  /* 0x0000c000017c7983 */ /* 0x000ea20000100800 */
[----:B------:R-:W-:Y:S01]  /*7f80*/  @P3 VIADD R4, R4, 0x20 ;  /* 0x0000002004043836 */ /* 0x000fe20000000000 */
[----:B0-----:R-:W0:Y:S08]  /*7f90*/  @P0 LDC.64 R22, c[0x0][0x438] ;  /* 0x00010e00ff160b82 */ /* 0x001e300000000a00 */
[----:B------:R-:W1:Y:S01]  /*7fa0*/  @P5 LDC.64 R82, c[0x0][0x438] ;  /* 0x00010e00ff525b82 */ /* 0x000e620000000a00 */
[----:B----4-:R4:W-:Y:S04]  /*7fb0*/  @P3 STL.64 [R1+0x100], R148 ;  /* 0x0001009401003387 */ /* 0x0109e80000100a00 */
[----:B------:R0:W-:Y:S01]  /*7fc0*/  @P3 STL.64 [R1+0x108], R150 ;  /* 0x0001089601003387 */ /* 0x0001e20000100a00 */
[----:B----4-:R-:W-:Y:S01]  /*7fd0*/  MOV R148, R147 ;  /* 0x0000009300947202 */ /* 0x010fe20000000f00 */
        /* <DEDUP_REMOVED lines=9> */
[----:B---3--:R-:W-:Y:S01]  /*8070*/  MOV R138, R127 ;  /* 0x0000007f008a7202 */ /* 0x008fe20000000f00 */
[----:B------:R-:W-:Y:S01]  /*8080*/  IMAD.MOV.U32 R142, RZ, RZ, R139 ;  /* 0x000000ffff8e7224 */ /* 0x000fe200078e008b */
[----:B--2---:R-:W-:Y:S01]  /*8090*/  MOV R139, R124 ;  /* 0x0000007c008b7202 */ /* 0x004fe20000000f00 */
[----:B------:R-:W-:Y:S02]  /*80a0*/  IMAD.MOV.U32 R140, RZ, RZ, R137 ;  /* 0x000000ffff8c7224 */ /* 0x000fe400078e0089 */
        /* <DEDUP_REMOVED lines=8> */
[----:B------:R-:W2:Y:S04]  /*8130*/  LDL R123, [R1+0xc] ;  /* 0x00000c00017b7983 */ /* 0x000ea80000100800 */
[----:B------:R-:W2:Y:S04]  /*8140*/  LDL R120, [R1] ;  /* 0x0000000001787983 */ /* 0x000ea80000100800 */
[----:B------:R-:W2:Y:S01]  /*8150*/  LDL R122, [R1+0x8] ;  /* 0x00000800017a7983 */ /* 0x000ea20000100800 */
[----:B------:R-:W-:-:S03]  /*8160*/  @P4 IMAD.WIDE.U32 R78, R4, 0x10, R78 ;  /* 0x00000010044e4825 */ /* 0x000fc600078e004e */
[----:B----4-:R0:W-:Y:S04]  /*8170*/  @P3 STL.64 [R1+0xf0], R148 ;  /* 0x0000f09401003387 */ /* 0x0101e80000100a00 */
[----:B------:R3:W-:Y:S01]  /*8180*/  @P3 STL.64 [R1+0xf8], R150 ;  /* 0x0000f89601003387 */ /* 0x0007e20000100a00 */
[----:B0-----:R-:W-:Y:S01]  /*8190*/  MOV R148, R147 ;  /* 0x0000009300947202 */ /* 0x001fe20000000f00 */
[----:B------:R-:W-:Y:S02]  /*81a0*/  IMAD.MOV.U32 R149, RZ, RZ, R146 ;  /* 0x000000ffff957224 */ /* 0x000fe400078e0092 */
        /* <DEDUP_REMOVED lines=14> */
[C---:B------:R-:W-:Y:S01]  /*8290*/  @P4 IMAD.WIDE.U32 R12, R4.reuse, 0x10, R12 ;  /* 0x00000010040c4825 */ /* 0x040fe200078e000c */
[----:B------:R-:W2:Y:S03]  /*82a0*/  LDL R132, [R1+0xbc] ;  /* 0x0000bc0001847983 */ /* 0x000ea60000100800 */
[----:B------:R-:W-:Y:S01]  /*82b0*/  @P4 IMAD.WIDE.U32 R62, R4, 0x10, R62 ;  /* 0x00000010043e4825 */ /* 0x000fe200078e003e */
[----:B------:R-:W-:Y:S01]  /*82c0*/  ISETP.GE.U32.AND P3, PT, R0, 0x160, PT ;  /* 0x000001600000780c */ /* 0x000fe20003f66070 */
[----:B0-----:R-:W0:Y:S02]  /*82d0*/  LDC.64 R78, c[0x0][0x3d8] ;  /* 0x0000f600ff4e7b82 */ /* 0x001e240000000a00 */
[----:B------:R-:W-:Y:S01]  /*82e0*/  IMAD.MOV.U32 R137, RZ, RZ, R134 ;  /* 0x000000ffff897224 */ /* 0x000fe200078e0086 */
[----:B------:R1:W5:Y:S01]  /*82f0*/  @P4 LDG.E.128 R32, desc[UR6][R62.64] ;  /* 0x000000063e204981 */ /* 0x000362000c1e1d00 */
[----:B------:R-:W-:-:S03]  /*8300*/  IMAD.MOV.U32 R136, RZ, RZ, R133 ;  /* 0x000000ffff887224 */ /* 0x000fc600078e0085 */
[----:B------:R-:W2:Y:S04]  /*8310*/  LDL R134, [R1+0xb4] ;  /* 0x0000b40001867983 */ /* 0x000ea80000100800 */
[----:B------:R-:W2:Y:S01]  /*8320*/  LDL R133, [R1+0xb8] ;  /* 0x0000b80001857983 */ /* 0x000ea20000100800 */
[----:B------:R-:W-:Y:S01]  /*8330*/  @P4 VIADD R4, R4, 0x20 ;  /* 0x0000002004044836 */ /* 0x000fe20000000000 */
[----:B-1----:R-:W1:Y:S02]  /*8340*/  LDC.64 R62, c[0x0][0x3d0] ;  /* 0x0000f400ff3e7b82 */ /* 0x002e640000000a00 */
[----:B---3--:R3:W-:Y:S04]  /*8350*/  @P4 STL.64 [R1+0xe0], R148 ;  /* 0x0000e09401004387 */ /* 0x0087e80000100a00 */
[----:B------:R0:W-:Y:S01]  /*8360*/  @P4 STL.64 [R1+0xe8], R150 ;  /* 0x0000e89601004387 */ /* 0x0001e20000100a00 */
[----:B---3--:R-:W-:-:S02]  /*8370*/  IMAD.MOV.U32 R148, RZ, RZ, R147 ;  /* 0x000000ffff947224 */ /* 0x008fc400078e0093 */
[----:B------:R-:W-:Y:S01]  /*8380*/  IMAD.MOV.U32 R149, RZ, RZ, R146 ;  /* 0x000000ffff957224 */ /* 0x000fe200078e0092 */
[----:B0-----:R-:W-:Y:S01]  /*8390*/  MOV R150, R145 ;  /* 0x0000009100967202 */ /* 0x001fe20000000f00 */
[----:B------:R-:W-:-:S06]  /*83a0*/  IMAD.MOV.U32 R151, RZ, RZ, R144 ;  /* 0x000000ffff977224 */ /* 0x000fcc00078e0090 */
[----:B------:R0:W3:Y:S01]  /*83b0*/  @P4 LDG.E.128 R148, desc[UR6][R12.64] ;  /* 0x000000060c944981 */ /* 0x0000e2000c1e1d00 */
[----:B------:R-:W-:Y:S01]  /*83c0*/  IMAD.MOV.U32 R147, RZ, RZ, R143 ;  /* 0x000000ffff937224 */ /* 0x000fe200078e008f */
[----:B------:R-:W-:Y:S01]  /*83d0*/  MOV R146, R142 ;  /* 0x0000008e00927202 */ /* 0x000fe20000000f00 */
[----:B------:R-:W-:Y:S01]  /*83e0*/  IMAD.MOV.U32 R145, RZ, RZ, R141 ;  /* 0x000000ffff917224 */ /* 0x000fe200078e008d */
[----:B----4-:R-:W-:Y:S01]  /*83f0*/  MOV R143, R135 ;  /* 0x00000087008f7202 */ /* 0x010fe20000000f00 */
[----:B------:R-:W-:Y:S01]  /*8400*/  IMAD.MOV.U32 R144, RZ, RZ, R140 ;  /* 0x000000ffff907224 */ /* 0x000fe200078e008c */
[----:B--2---:R-:W-:Y:S01]  /*8410*/  MOV R140, R132 ;  /* 0x00000084008c7202 */ /* 0x004fe20000000f00 */
[----:B------:R-:W-:Y:S01]  /*8420*/  IMAD.MOV.U32 R142, RZ, RZ, R134 ;  /* 0x000000ffff8e7224 */ /* 0x000fe200078e0086 */
[----:B------:R-:W2:Y:S01]  /*8430*/  LDL R135, [R1+0xa0] ;  /* 0x0000a00001877983 */ /* 0x000ea20000100800 */
[----:B------:R-:W-:Y:S01]  /*8440*/  IMAD.MOV.U32 R141, RZ, RZ, R133 ;  /* 0x000000ffff8d7224 */ /* 0x000fe200078e0085 */
[----:B0-----:R-:W0:Y:S02]  /*8450*/  @P3 LDC.64 R12, c[0x0][0x438] ;  /* 0x00010e00ff0c3b82 */ /* 0x001e240000000a00 */
[----:B------:R-:W4:Y:S04]  /*8460*/  LDL R134, [R1+0xa4] ;  /* 0x0000a40001867983 */ /* 0x000f280000100800 */
[----:B------:R-:W4:Y:S04]  /*8470*/  LDL R133, [R1+0xa8] ;  /* 0x0000a80001857983 */ /* 0x000f280000100800 */
[----:B------:R-:W4:Y:S01]  /*8480*/  LDL R132, [R1+0xac] ;  /* 0x0000ac0001847983 */ /* 0x000f220000100800 */
[----:B------:R-:W-:-:S03]  /*8490*/  @P2 IMAD.WIDE.U32 R64, R4, 0x10, R64 ;  /* 0x0000001004402825 */ /* 0x000fc600078e0040 */
[----:B---3--:R3:W-:Y:S04]  /*84a0*/  @P4 STL.64 [R1+0xd0], R148 ;  /* 0x0000d09401004387 */ /* 0x0087e80000100a00 */
[----:B------:R1:W-:Y:S01]  /*84b0*/  @P4 STL.64 [R1+0xd8], R150 ;  /* 0x0000d89601004387 */ /* 0x0003e20000100a00 */
[----:B---3--:R-:W-:Y:S02]  /*84c0*/  IMAD.MOV.U32 R148, RZ, RZ, R147 ;  /* 0x000000ffff947224 */ /* 0x008fe400078e0093 */
[----:B------:R-:W-:Y:S01]  /*84d0*/  IMAD.MOV.U32 R149, RZ, RZ, R146 ;  /* 0x000000ffff957224 */ /* 0x000fe200078e0092 */
[----:B-1----:R-:W-:Y:S01]  /*84e0*/  MOV R150, R145 ;  /* 0x0000009100967202 */ /* 0x002fe20000000f00 */
[----:B------:R-:W-:-:S06]  /*84f0*/  IMAD.MOV.U32 R151, RZ, RZ, R144 ;  /* 0x000000ffff977224 */ /* 0x000fcc00078e0090 */
[----:B------:R1:W3:Y:S01]  /*8500*/  @P2 LDG.E.128 R148, desc[UR6][R64.64] ;  /* 0x0000000640942981 */ /* 0x0002e2000c1e1d00 */
[----:B------:R-:W-:Y:S01]  /*8510*/  IMAD.MOV.U32 R147, RZ, RZ, R143 ;  /* 0x000000ffff937224 */ /* 0x000fe200078e008f */
[----:B------:R-:W-:Y:S01]  /*8520*/  MOV R146, R142 ;  /* 0x0000008e00927202 */ /* 0x000fe20000000f00 */
[----:B------:R-:W-:Y:S01]  /*8530*/  IMAD.MOV.U32 R145, RZ, RZ, R141 ;  /* 0x000000ffff917224 */ /* 0x000fe200078e008d */
[----:B--2---:R-:W-:Y:S01]  /*8540*/  MOV R143, R135 ;  /* 0x00000087008f7202 */ /* 0x004fe20000000f00 */
[----:B------:R-:W-:Y:S01]  /*8550*/  IMAD.MOV.U32 R144, RZ, RZ, R140 ;  /* 0x000000ffff907224 */ /* 0x000fe200078e008c */
[----:B----4-:R-:W-:Y:S01]  /*8560*/  MOV R140, R132 ;  /* 0x00000084008c7202 */ /* 0x010fe20000000f00 */
[----:B------:R-:W-:Y:S02]  /*8570*/  IMAD.MOV.U32 R142, RZ, RZ, R134 ;  /* 0x000000ffff8e7224 */ /* 0x000fe400078e0086 */
[----:B------:R-:W-:Y:S01]  /*8580*/  IMAD.MOV.U32 R141, RZ, RZ, R133 ;  /* 0x000000ffff8d7224 */ /* 0x000fe200078e0085 */
[----:B------:R-:W-:Y:S01]  /*8590*/  MOV R133, R129 ;  /* 0x0000008100857202 */ /* 0x000fe20000000f00 */
[----:B------:R-:W-:Y:S01]  /*85a0*/  IMAD.MOV.U32 R135, RZ, RZ, R131 ;  /* 0x000000ffff877224 */ /* 0x000fe200078e0083 */
[----:B------:R-:W2:Y:S01]  /*85b0*/  LDL R129, [R1+0x58] ;  /* 0x0000580001817983 */ /* 0x000ea20000100800 */
[----:B------:R-:W-:-:S02]  /*85c0*/  IMAD.MOV.U32 R134, RZ, RZ, R130 ;  /* 0x000000ffff867224 */ /* 0x000fc400078e0082 */
[C---:B------:R-:W-:Y:S01]  /*85d0*/  @P2 IMAD.WIDE.U32 R16, R4.reuse, 0x10, R16 ;  /* 0x0000001004102825 */ /* 0x040fe200078e0010 */
[----:B------:R-:W4:Y:S03]  /*85e0*/  LDL R130, [R1+0x54] ;  /* 0x0000540001827983 */ /* 0x000f260000100800 */
[----:B------:R-:W-:Y:S01]  /*85f0*/  @P2 IMAD.WIDE.U32 R14, R4, 0x10, R14 ;  /* 0x00000010040e2825 */ /* 0x000fe200078e000e */
[----:B------:R-:W2:Y:S01]  /*8600*/  LDL R131, [R1+0x50] ;  /* 0x0000500001837983 */ /* 0x000ea20000100800 */
[----:B------:R-:W-:Y:S01]  /*8610*/  ISETP.GE.U32.AND P4, PT, R0, 0x1a0, PT ;  /* 0x000001a00000780c */ /* 0x000fe20003f86070 */
[----:B-1----:R-:W1:Y:S01]  /*8620*/  LDC.64 R64, c[0x0][0x3d8] ;  /* 0x0000f600ff407b82 */ /* 0x002e620000000a00 */
[----:B------:R-:W-:Y:S01]  /*8630*/  IMAD.MOV.U32 R132, RZ, RZ, R128 ;  /* 0x000000ffff847224 */ /* 0x000fe200078e0080 */
[----:B------:R0:W5:Y:S04]  /*8640*/  @P2 LDG.E.128 R28, desc[UR6][R14.64] ;  /* 0x000000060e1c2981 */ /* 0x000168000c1e1d00 */
[----:B------:R-:W4:Y:S01]  /*8650*/  LDL R128, [R1+0x5c] ;  /* 0x00005c0001807983 */ /* 0x000f220000100800 */
[----:B------:R-:W-:-:S05]  /*8660*/  @P2 VIADD R4, R4, 0x20 ;  /* 0x0000002004042836 */ /* 0x000fca0000000000 */
[----:B0-----:R-:W0:Y:S01]  /*8670*/  @P4 LDC.64 R14, c[0x0][0x438] ;  /* 0x00010e00ff0e4b82 */ /* 0x001e220000000a00 */
[----:B---3--:R3:W-:Y:S04]  /*8680*/  @P2 STL.64 [R1+0xc0], R148 ;  /* 0x0000c09401002387 */ /* 0x0087e80000100a00 */
[----:B------:R1:W-:Y:S01]  /*8690*/  @P2 STL.64 [R1+0xc8], R150 ;  /* 0x0000c89601002387 */ /* 0x0003e20000100a00 */
[----:B---3--:R-:W-:Y:S01]  /*86a0*/  IMAD.MOV.U32 R148, RZ, RZ, R147 ;  /* 0x000000ffff947224 */ /* 0x008fe200078e0093 */
[----:B------:R-:W-:Y:S01]  /*86b0*/  MOV R149, R146 ;  /* 0x0000009200957202 */ /* 0x000fe20000000f00 */
[----:B-1----:R-:W-:Y:S02]  /*86c0*/  IMAD.MOV.U32 R150, RZ, RZ, R145 ;  /* 0x000000ffff967224 */ /* 0x002fe400078e0091 */
        /* <DEDUP_REMOVED lines=12> */
[----:B------:R-:W-:Y:S01]  /*8790*/  @P1 IMAD.WIDE.U32 R66, R4, 0x10, R66 ;  /* 0x0000001004421825 */ /* 0x000fe200078e0042 */
[----:B-1----:R-:W1:Y:S02]  /*87a0*/  LDC.64 R16, c[0x0][0x3d8] ;  /* 0x0000f600ff107b82 */ /* 0x002e640000000a00 */
[----:B------:R-:W4:Y:S04]  /*87b0*/  LDL R132, [R1+0x4c] ;  /* 0x00004c0001847983 */ /* 0x000f280000100800 */
[----:B------:R-:W4:Y:S04]  /*87c0*/  LDL R135, [R1+0x40] ;  /* 0x0000400001877983 */ /* 0x000f280000100800 */
[----:B---3--:R3:W-:Y:S04]  /*87d0*/  @P2 STL.64 [R1+0xb0], R148 ;  /* 0x0000b09401002387 */ /* 0x0087e80000100a00 */
[----:B------:R0:W-:Y:S01]  /*87e0*/  @P2 STL.64 [R1+0xb8], R150 ;  /* 0x0000b89601002387 */ /* 0x0001e20000100a00 */
[----:B---3--:R-:W-:Y:S01]  /*87f0*/  MOV R148, R147 ;  /* 0x0000009300947202 */ /* 0x008fe20000000f00 */
[----:B------:R-:W-:-:S02]  /*8800*/  IMAD.MOV.U32 R149, RZ, RZ, R146 ;  /* 0x000000ffff957224 */ /* 0x000fc400078e0092 */
[----:B0-----:R-:W-:Y:S01]  /*8810*/  IMAD.MOV.U32 R150, RZ, RZ, R145 ;  /* 0x000000ffff967224 */ /* 0x001fe200078e0091 */
[----:B------:R-:W-:-:S06]  /*8820*/  MOV R151, R144 ;  /* 0x0000009000977202 */ /* 0x000fcc0000000f00 */
[----:B------:R-:W3:Y:S01]  /*8830*/  @P1 LDG.E.128 R148, desc[UR6][R66.64] ;  /* 0x0000000642941981 */ /* 0x000ee2000c1e1d00 */
[----:B------:R-:W-:Y:S01]  /*8840*/  MOV R145, R141 ;  /* 0x0000008d00917202 */ /* 0x000fe20000000f00 */
[----:B------:R-:W-:Y:S02]  /*8850*/  IMAD.MOV.U32 R144, RZ, RZ, R140 ;  /* 0x000000ffff907224 */ /* 0x000fe400078e008c */
[----:B------:R-:W-:Y:S02]  /*8860*/  IMAD.MOV.U32 R141, RZ, RZ, R137 ;  /* 0x000000ffff8d7224 */ /* 0x000fe400078e0089 */
[----:B------:R-:W-:Y:S01]  /*8870*/  IMAD.MOV.U32 R140, RZ, RZ, R136 ;  /* 0x000000ffff8c7224 */ /* 0x000fe200078e0088 */
[----:B------:R-:W2:Y:S04]  /*8880*/  LDL R137, [R1+0x8c] ;  /* 0x00008c0001897983 */ /* 0x000ea80000100800 */
[----:B------:R-:W4:Y:S01]  /*8890*/  LDL R136, [R1+0x80] ;  /* 0x0000800001887983 */ /* 0x000f220000100800 */
[----:B------:R-:W-:-:S02]  /*88a0*/  IMAD.MOV.U32 R147, RZ, RZ, R143 ;  /* 0x000000ffff937224 */ /* 0x000fc400078e008f */
[----:B------:R-:W-:Y:S01]  /*88b0*/  IMAD.MOV.U32 R146, RZ, RZ, R142 ;  /* 0x000000ffff927224 */ /* 0x000fe200078e008e */
[----:B------:R-:W-:Y:S01]  /*88c0*/  MOV R142, R138 ;  /* 0x0000008a008e7202 */ /* 0x000fe20000000f00 */
[----:B------:R-:W-:Y:S01]  /*88d0*/  IMAD.MOV.U32 R143, RZ, RZ, R139 ;  /* 0x000000ffff8f7224 */ /* 0x000fe200078e008b */
[----:B------:R-:W4:Y:S04]  /*88e0*/  LDL R138, [R1+0x88] ;  /* 0x00008800018a7983 */ /* 0x000f280000100800 */
[----:B------:R-:W4:Y:S01]  /*88f0*/  LDL R139, [R1+0x84] ;  /* 0x00008400018b7983 */ /* 0x000f220000100800 */
[----:B------:R-:W-:-:S03]  /*8900*/  @P1 IMAD.WIDE.U32 R70, R4, 0x10, R70 ;  /* 0x0000001004461825 */ /* 0x000fc600078e0046 */
[----:B---3--:R0:W-:Y:S04]  /*8910*/  @P1 STL.64 [R1+0xa0], R148 ;  /* 0x0000a09401001387 */ /* 0x0081e80000100a00 */
[----:B------:R3:W-:Y:S01]  /*8920*/  @P1 STL.64 [R1+0xa8], R150 ;  /* 0x0000a89601001387 */ /* 0x0007e20000100a00 */
[----:B0-----:R-:W-:Y:S01]  /*8930*/  MOV R148, R147 ;  /* 0x0000009300947202 */ /* 0x001fe20000000f00 */
[----:B------:R-:W-:Y:S02]  /*8940*/  IMAD.MOV.U32 R149, RZ, RZ, R146 ;  /* 0x000000ffff957224 */ /* 0x000fe400078e0092 */
[----:B---3--:R-:W-:Y:S01]  /*8950*/  IMAD.MOV.U32 R150, RZ, RZ, R145 ;  /* 0x000000ffff967224 */ /* 0x008fe200078e0091 */
[----:B------:R-:W-:-:S06]  /*8960*/  MOV R151, R144 ;  /* 0x0000009000977202 */ /* 0x000fcc0000000f00 */
[----:B------:R-:W3:Y:S01]  /*8970*/  @P1 LDG.E.128 R148, desc[UR6][R70.64] ;  /* 0x0000000646941981 */ /* 0x000ee2000c1e1d00 */
[----:B------:R-:W-:Y:S01]  /*8980*/  MOV R145, R141 ;  /* 0x0000008d00917202 */ /* 0x000fe20000000f00 */
[----:B------:R-:W-:Y:S02]  /*8990*/  IMAD.MOV.U32 R144, RZ, RZ, R140 ;  /* 0x000000ffff907224 */ /* 0x000fe400078e008c */
[----:B--2---:R-:W-:Y:S02]  /*89a0*/  IMAD.MOV.U32 R141, RZ, RZ, R137 ;  /* 0x000000ffff8d7224 */ /* 0x004fe400078e0089 */
[----:B----4-:R-:W-:Y:S01]  /*89b0*/  IMAD.MOV.U32 R140, RZ, RZ, R136 ;  /* 0x000000ffff8c7224 */ /* 0x010fe200078e0088 */
[----:B------:R-:W2:Y:S04]  /*89c0*/  LDL R137, [R1+0x6c] ;  /* 0x00006c0001897983 */ /* 0x000ea80000100800 */
[----:B------:R-:W4:Y:S01]  /*89d0*/  LDL R136, [R1+0x60] ;  /* 0x0000600001887983 */ /* 0x000f220000100800 */
[----:B------:R-:W-:-:S02]  /*89e0*/  IMAD.MOV.U32 R147, RZ, RZ, R143 ;  /* 0x000000ffff937224 */ /* 0x000fc400078e008f */
[----:B------:R-:W-:Y:S01]  /*89f0*/  IMAD.MOV.U32 R146, RZ, RZ, R142 ;  /* 0x000000ffff927224 */ /* 0x000fe200078e008e */
[----:B------:R-:W-:Y:S01]  /*8a00*/  MOV R142, R138 ;  /* 0x0000008a008e7202 */ /* 0x000fe20000000f00 */
[----:B------:R-:W-:Y:S01]  /*8a10*/  IMAD.MOV.U32 R143, RZ, RZ, R139 ;  /* 0x000000ffff8f7224 */ /* 0x000fe200078e008b */
[----:B------:R-:W4:Y:S04]  /*8a20*/  LDL R138, [R1+0x68] ;  /* 0x00006800018a7983 */ /* 0x000f280000100800 */
[----:B------:R-:W4:Y:S04]  /*8a30*/  LDL R139, [R1+0x64] ;  /* 0x00006400018b7983 */ /* 0x000f280000100800 */
[----:B---3--:R0:W-:Y:S04]  /*8a40*/  @P1 STL.64 [R1+0x90], R148 ;  /* 0x0000909401001387 */ /* 0x0081e80000100a00 */
[----:B------:R3:W-:Y:S01]  /*8a50*/  @P1 STL.64 [R1+0x98], R150 ;  /* 0x0000989601001387 */ /* 0x0007e20000100a00 */
[----:B0-----:R-:W-:Y:S01]  /*8a60*/  MOV R148, R147 ;  /* 0x0000009300947202 */ /* 0x001fe20000000f00 */
[----:B------:R-:W-:-:S02]  /*8a70*/  IMAD.MOV.U32 R149, RZ, RZ, R146 ;  /* 0x000000ffff957224 */ /* 0x000fc400078e0092 */
[----:B---3--:R-:W-:Y:S01]  /*8a80*/  IMAD.MOV.U32 R150, RZ, RZ, R145 ;  /* 0x000000ffff967224 */ /* 0x008fe200078e0091 */
[----:B------:R-:W-:Y:S01]  /*8a90*/  MOV R151, R144 ;  /* 0x0000009000977202 */ /* 0x000fe20000000f00 */
[----:B------:R-:W-:Y:S02]  /*8aa0*/  IMAD.MOV.U32 R146, RZ, RZ, R143 ;  /* 0x000000ffff927224 */ /* 0x000fe400078e008f */
[----:B------:R-:W-:Y:S02]  /*8ab0*/  IMAD.MOV.U32 R147, RZ, RZ, R140 ;  /* 0x000000ffff937224 */ /* 0x000fe400078e008c */
[----:B--2---:R-:W-:Y:S01]  /*8ac0*/  IMAD.MOV.U32 R140, RZ, RZ, R137 ;  /* 0x000000ffff8c7224 */ /* 0x004fe200078e0089 */
[----:B------:R-:W2:Y:S01]  /*8ad0*/  @P6 LDG.E.128 R148, desc[UR6][R10.64] ;  /* 0x000000060a946981 */ /* 0x000ea2000c1e1d00 */
[----:B----4-:R-:W-:-:S03]  /*8ae0*/  IMAD.MOV.U32 R143, RZ, RZ, R136 ;  /* 0x000000ffff8f7224 */ /* 0x010fc600078e0088 */
[----:B------:R-:W3:Y:S04]  /*8af0*/  LDL R137, [R1+0x78] ;  /* 0x0000780001897983 */ /* 0x000ee80000100800 */
[----:B------:R-:W4:Y:S01]  /*8b00*/  LDL R136, [R1+0x7c] ;  /* 0x00007c0001887983 */ /* 0x000f220000100800 */
        /* <DEDUP_REMOVED lines=18> */
[----:B--2---:R-:W-:Y:S04]  /*8c30*/  @P6 STL.64 [R1+0x190], R148 ;  /* 0x0001909401006387 */ /* 0x004fe80000100a00 */
[----:B------:R3:W-:Y:S04]  /*8c40*/  @P6 STL.64 [R1+0x198], R150 ;  /* 0x0001989601006387 */ /* 0x0007e80000100a00 */
[----:B------:R-:W2:Y:S04]  /*8c50*/  LDL R128, [R1+0x20] ;  /* 0x0000200001807983 */ /* 0x000ea80000100800 */
[----:B------:R-:W2:Y:S01]  /*8c60*/  LDL R129, [R1+0x24] ;  /* 0x0000240001817983 */ /* 0x000ea20000100800 */
[----:B---3--:R-:W-:Y:S01]  /*8c70*/  MOV R150, R137 ;  /* 0x0000008900967202 */ /* 0x008fe20000000f00 */
[----:B----4-:R-:W-:Y:S01]  /*8c80*/  IMAD.MOV.U32 R151, RZ, RZ, R136 ;  /* 0x000000ffff977224 */ /* 0x010fe200078e0088 */
[----:B------:R-:W-:Y:S01]  /*8c90*/  MOV R137, R134 ;  /* 0x0000008600897202 */ /* 0x000fe20000000f00 */
[----:B------:R-:W-:Y:S01]  /*8ca0*/  IMAD.MOV.U32 R136, RZ, RZ, R135 ;  /* 0x000000ffff887224 */ /* 0x000fe200078e0087 */
[----:B------:R-:W3:Y:S04]  /*8cb0*/  LDL R134, [R1+0x38] ;  /* 0x0000380001867983 */ /* 0x000ee80000100800 */
[----:B------:R-:W3:Y:S04]  /*8cc0*/  LDL R135, [R1+0x3c] ;  /* 0x00003c0001877983 */ /* 0x000ee80000100800 */
[----:B------:R-:W2:Y:S04]  /*8cd0*/  LDL R130, [R1+0x28] ;  /* 0x0000280001827983 */ /* 0x000ea80000100800 */
[----:B------:R-:W2:Y:S01]  /*8ce0*/  LDL R131, [R1+0x2c] ;  /* 0x00002c0001837983 */ /* 0x000ea20000100800 */
[C---:B------:R-:W-:Y:S01]  /*8cf0*/  @P1 IMAD.WIDE.U32 R68, R4.reuse, 0x10, R68 ;  /* 0x0000001004441825 */ /* 0x040fe200078e0044 */
[----:B------:R-:W-:-:S02]  /*8d00*/  @P1 IADD3 R4, PT, PT, R4, 0x20, RZ ;  /* 0x0000002004041810 */ /* 0x000fc40007ffe0ff */
[----:B------:R-:W-:Y:S02]  /*8d10*/  ISETP.GE.U32.AND P2, PT, R0, 0x1c0, PT ;  /* 0x000001c00000780c */ /* 0x000fe40003f46070 */
[----:B------:R0:W5:Y:S01]  /*8d20*/  @P1 LDG.E.128 R24, desc[UR6][R68.64] ;  /* 0x0000000644181981 */ /* 0x000162000c1e1d00 */
[----:B------:R-:W-:-:S04]  /*8d30*/  @P0 IMAD.WIDE.U32 R72, R4, 0x10, R72 ;  /* 0x0000001004480825 */ /* 0x000fc800078e0048 */
[----:B------:R-:W-:-:S04]  /*8d40*/  @P0 IMAD.WIDE.U32 R66, R4, 0x10, R22 ;  /* 0x0000001004420825 */ /* 0x000fc800078e0016 */
[----:B------:R-:W-:Y:S01]  /*8d50*/  @P0 IMAD.WIDE.U32 R74, R4, 0x10, R74 ;  /* 0x00000010044a0825 */ /* 0x000fe200078e004a */
[----:B------:R-:W-:Y:S01]  /*8d60*/  ISETP.GE.U32.AND P1, PT, R0, 0x1e0, PT ;  /* 0x000001e00000780c */ /* 0x000fe20003f26070 */
[----:B------:R-:W4:Y:S01]  /*8d70*/  @P0 LDG.E.128 R152, desc[UR6][R72.64] ;  /* 0x0000000648980981 */ /* 0x000f22000c1e1d00 */
[----:B------:R-:W1:Y:S01]  /*8d80*/  LDC.64 R22, c[0x0][0x3d8] ;  /* 0x0000f600ff167b82 */ /* 0x000e620000000a00 */
[----:B------:R-:W-:Y:S02]  /*8d90*/  @P0 VIADD R4, R4, 0x20 ;  /* 0x0000002004040836 */ /* 0x000fe40000000000 */
[----:B------:R-:W-:Y:S01]  /*8da0*/  IMAD.MOV.U32 R148, RZ, RZ, R139 ;  /* 0x000000ffff947224 */ /* 0x000fe200078e008b */
[----:B------:R1:W5:Y:S01]  /*8db0*/  @P0 LDG.E.128 R196, desc[UR6][R66.64] ;  /* 0x0000000642c40981 */ /* 0x000362000c1e1d00 */
[----:B------:R-:W-:-:S03]  /*8dc0*/  @P3 IMAD.WIDE.U32 R76, R4, 0x10, R76 ;  /* 0x00000010044c3825 */ /* 0x000fc600078e004c */
[----:B------:R-:W1:Y:S01]  /*8dd0*/  @P2 LDC.64 R60, c[0x0][0x438] ;  /* 0x00010e00ff3c2b82 */ /* 0x000e620000000a00 */
[C---:B0-----:R-:W-:Y:S01]  /*8de0*/  @P3 IMAD.WIDE.U32 R68, R4.reuse, 0x10, R12 ;  /* 0x0000001004443825 */ /* 0x041fe200078e000c */
[----:B------:R-:W4:Y:S03]  /*8df0*/  @P3 LDG.E.128 R144, desc[UR6][R76.64] ;  /* 0x000000064c903981 */ /* 0x000f26000c1e1d00 */
[C---:B------:R-:W-:Y:S01]  /*8e00*/  @P3 IMAD.WIDE.U32 R78, R4.reuse, 0x10, R78 ;  /* 0x00000010044e3825 */ /* 0x040fe200078e004e */
[----:B------:R-:W-:Y:S01]  /*8e10*/  @P3 IADD3 R4, PT, PT, R4, 0x20, RZ ;  /* 0x0000002004043810 */ /* 0x000fe20007ffe0ff */
[----:B------:R-:W5:Y:S01]  /*8e20*/  @P3 LDG.E.128 R200, desc[UR6][R68.64] ;  /* 0x0000000644c83981 */ /* 0x000f62000c1e1d00 */
[----:B------:R-:W0:Y:S01]  /*8e30*/  LDC.64 R12, c[0x0][0x3d8] ;  /* 0x0000f600ff0c7b82 */ /* 0x000e220000000a00 */
[----:B------:R-:W-:Y:S02]  /*8e40*/  IMAD.MOV.U32 R149, RZ, RZ, R138 ;  /* 0x000000ffff957224 */ /* 0x000fe400078e008a */
[C---:B------:R-:W-:Y:S01]  /*8e50*/  @P5 IMAD.WIDE.U32 R80, R4.reuse, 0x10, R80 ;  /* 0x0000001004505825 */ /* 0x040fe200078e0050 */
[----:B------:R-:W4:Y:S03]  /*8e60*/  @P3 LDG.E.128 R140, desc[UR6][R78.64] ;  /* 0x000000064e8c3981 */ /* 0x000f26000c1e1d00 */
[C---:B------:R-:W-:Y:S01]  /*8e70*/  @P5 IMAD.WIDE.U32 R82, R4.reuse, 0x10, R82 ;  /* 0x0000001004525825 */ /* 0x040fe200078e0052 */
[----:B------:R-:W4:Y:S01]  /*8e80*/  @P0 LDG.E.128 R148, desc[UR6][R74.64] ;  /* 0x000000064a940981 */ /* 0x000f22000c1e1d00 */
[----:B------:R-:W0:Y:S02]  /*8e90*/  @P1 LDC.64 R10, c[0x0][0x438] ;  /* 0x00010e00ff0a1b82 */ /* 0x000e240000000a00 */
[----:B------:R-:W-:Y:S01]  /*8ea0*/  @P5 IMAD.WIDE.U32 R64, R4, 0x10, R64 ;  /* 0x0000001004405825 */ /* 0x000fe200078e0040 */
[----:B------:R-:W-:Y:S01]  /*8eb0*/  LOP3.LUT R3, R3, 0xffdfffff, RZ, 0xc0, !PT ;  /* 0xffdfffff03037812 */ /* 0x000fe200078ec0ff */
[----:B------:R-:W5:Y:S02]  /*8ec0*/  @P5 LDG.E.128 R204, desc[UR6][R82.64] ;  /* 0x0000000652cc5981 */ /* 0x000f64000c1e1d00 */
[----:B------:R-:W-:-:S02]  /*8ed0*/  IMAD.MOV.U32 R138, RZ, RZ, R133 ;  /* 0x000000ffff8a7224 */ /* 0x000fc400078e0085 */
[----:B------:R-:W-:Y:S02]  /*8ee0*/  IMAD.MOV.U32 R139, RZ, RZ, R132 ;  /* 0x000000ffff8b7224 */ /* 0x000fe400078e0084 */
[----:B------:R-:W-:Y:S02]  /*8ef0*/  @P5 VIADD R4, R4, 0x20 ;  /* 0x0000002004045836 */ /* 0x000fe40000000000 */
[----:B------:R-:W-:Y:S02]  /*8f00*/  IMAD.MOV.U32 R132, RZ, RZ, R9 ;  /* 0x000000ffff847224 */ /* 0x000fe400078e0009 */
[----:B------:R-:W-:Y:S01]  /*8f10*/  IMAD.MOV.U32 R133, RZ, RZ, R5 ;  /* 0x000000ffff857224 */ /* 0x000fe200078e0005 */
[----:B------:R-:W4:Y:S01]  /*8f20*/  @P5 LDG.E.128 R136, desc[UR6][R80.64] ;  /* 0x0000000650885981 */ /* 0x000f22000c1e1d00 */
[----:B------:R-:W-:-:S04]  /*8f30*/  @P4 IMAD.WIDE.U32 R18, R4, 0x10, R18 ;  /* 0x0000001004124825 */ /* 0x000fc800078e0012 */
[----:B------:R-:W-:-:S04]  /*8f40*/  @P4 IMAD.WIDE.U32 R14, R4, 0x10, R14 ;  /* 0x00000010040e4825 */ /* 0x000fc800078e000e */
[C---:B-1----:R-:W-:Y:S01]  /*8f50*/  @P4 IMAD.WIDE.U32 R16, R4.reuse, 0x10, R16 ;  /* 0x0000001004104825 */ /* 0x042fe200078e0010 */
[----:B------:R-:W5:Y:S03]  /*8f60*/  @P4 LDG.E.128 R208, desc[UR6][R14.64] ;  /* 0x000000060ed04981 */ /* 0x000f66000c1e1d00 */
[----:B------:R-:W-:Y:S01]  /*8f70*/  @P4 VIADD R4, R4, 0x20 ;  /* 0x0000002004044836 */ /* 0x000fe20000000000 */
[----:B------:R-:W4:Y:S03]  /*8f80*/  @P4 LDG.E.128 R124, desc[UR6][R16.64] ;  /* 0x00000006107c4981 */ /* 0x000f26000c1e1d00 */
[----:B------:R-:W-:-:S05]  /*8f90*/  @P2 IMAD.WIDE.U32 R66, R4, 0x10, R62 ;  /* 0x0000001004422825 */ /* 0x000fca00078e003e */
[----:B------:R1:W4:Y:S01]  /*8fa0*/  @P2 LDG.E.128 R120, desc[UR6][R66.64] ;  /* 0x0000000642782981 */ /* 0x000322000c1e1d00 */
[----:B------:R-:W-:-:S04]  /*8fb0*/  @P2 IMAD.WIDE.U32 R70, R4, 0x10, R60 ;  /* 0x0000001004462825 */ /* 0x000fc800078e003c */
[C---:B------:R-:W-:Y:S01]  /*8fc0*/  @P2 IMAD.WIDE.U32 R22, R4.reuse, 0x10, R22 ;  /* 0x0000001004162825 */ /* 0x040fe200078e0016 */
[----:B------:R-:W-:Y:S01]  /*8fd0*/  @P2 IADD3 R4, PT, PT, R4, 0x20, RZ ;  /* 0x0000002004042810 */ /* 0x000fe20007ffe0ff */
[----:B------:R-:W5:Y:S04]  /*8fe0*/  @P2 LDG.E.128 R212, desc[UR6][R70.64] ;  /* 0x0000000646d42981 */ /* 0x000f68000c1e1d00 */
[C---:B0-----:R-:W-:Y:S01]  /*8ff0*/  @P1 IMAD.WIDE.U32 R10, R4.reuse, 0x10, R10 ;  /* 0x00000010040a1825 */ /* 0x041fe200078e000a */
[----:B------:R-:W5:Y:S03]  /*9000*/  @P2 LDG.E.128 R248, desc[UR6][R22.64] ;  /* 0x0000000616f82981 */ /* 0x000f66000c1e1d00 */
[----:B------:R-:W-:Y:S01]  /*9010*/  @P1 IMAD.WIDE.U32 R12, R4, 0x10, R12 ;  /* 0x00000010040c1825 */ /* 0x000fe200078e000c */
[----:B------:R-:W5:Y:S04]  /*9020*/  @P1 LDG.E.128 R216, desc[UR6][R10.64] ;  /* 0x000000060ad81981 */ /* 0x000f68000c1e1d00 */
[----:B------:R-:W5:Y:S04]  /*9030*/  @P1 LDG.E.128 R236, desc[UR6][R12.64] ;  /* 0x000000060cec1981 */ /* 0x000f68000c1e1d00 */
[----:B---3--:R0:W3:Y:S04]  /*9040*/  @P5 LDG.E.128 R132, desc[UR6][R64.64] ;  /* 0x0000000640845981 */ /* 0x0080e8000c1e1d00 */
[----:B--2---:R-:W2:Y:S04]  /*9050*/  @P4 LDG.E.128 R128, desc[UR6][R18.64] ;  /* 0x0000000612804981 */ /* 0x004ea8000c1e1d00 */
        /* <DEDUP_REMOVED lines=10> */
[----:B------:R-:W-:Y:S01]  /*9100*/  ISETP.GE.U32.AND P0, PT, R0, 0x200, PT ;  /* 0x000002000000780c */ /* 0x000fe20003f06070 */
[----:B------:R-:W-:Y:S01]  /*9110*/  @P1 IMAD.WIDE.U32 R84, R4, 0x10, R84 ;  /* 0x0000001004541825 */ /* 0x000fe200078e0054 */
[----:B------:R-:W-:-:S02]  /*9120*/  @P6 LOP3.LUT R3, R3, 0x200000, RZ, 0xfc, !PT ;  /* 0x0020000003036812 */ /* 0x000fc400078efcff */
[----:B------:R-:W-:Y:S02]  /*9130*/  CS2R R62, SRZ ;  /* 0x00000000003e7805 */ /* 0x000fe4000001ff00 */
[----:B------:R-:W-:Y:S02]  /*9140*/  CS2R R60, SRZ ;  /* 0x00000000003c7805 */ /* 0x000fe4000001ff00 */
[----:B-1----:R-:W-:Y:S01]  /*9150*/  CS2R R66, SRZ ;  /* 0x0000000000427805 */ /* 0x002fe2000001ff00 */
[----:B------:R1:W5:Y:S01]  /*9160*/  @P1 LDG.E.128 R244, desc[UR6][R84.64] ;  /* 0x0000000654f41981 */ /* 0x000362000c1e1d00 */
[----:B0-----:R-:W-:Y:S02]  /*9170*/  CS2R R64, SRZ ;  /* 0x0000000000407805 */ /* 0x001fe4000001ff00 */
        /* <DEDUP_REMOVED lines=18> */
[----:B------:R-:W-:Y:S01]  /*92a0*/  @P1 VIADD R4, R4, 0x20 ;  /* 0x0000002004041836 */ /* 0x000fe20000000000 */
        /* <DEDUP_REMOVED lines=8> */
[----:B---3--:R4:W-:Y:S04]  /*9330*/  @P5 STL.64 [R1+0x30], R132 ;  /* 0x0000308401005387 */ /* 0x0089e80000100a00 */
[----:B------:R4:W-:Y:S04]  /*9340*/  @P5 STL.64 [R1+0x38], R134 ;  /* 0x0000388601005387 */ /* 0x0009e80000100a00 */
[----:B--2---:R4:W-:Y:S04]  /*9350*/  @P4 STL.64 [R1+0x20], R128 ;  /* 0x0000208001004387 */ /* 0x0049e80000100a00 */
        /* <DEDUP_REMOVED lines=47> */
.L_x_39621:
[----:B------:R-:W-:Y:S05]  /*9650*/  BSYNC.RECONVERGENT B0 ;  /* 0x0000000000007941 */ /* 0x000fea0003800200 */
.L_x_39618:
[----:B------:R-:W2:Y:S01]  /*9660*/  S2UR UR5, SR_CTAID.X ;  /* 0x00000000000579c3 */ /* 0x000ea20000002500 */
[----:B------:R-:W3:Y:S01]  /*9670*/  LDCU UR8, c[0x0][0x384] ;  /* 0x00007080ff0877ac */ /* 0x000ee20008000800 */
[----:B0-----:R-:W-:Y:S01]  /*9680*/  SHF.R.U32.HI R11, RZ, 0x5, R6 ;  /* 0x00000005ff0b7819 */ /* 0x001fe20000011606 */
[----:B--2---:R-:W-:-:S06]  /*9690*/  USHF.L.U32 UR4, UR5, 0x2, URZ ;  /* 0x0000000205047899 */ /* 0x004fcc00080006ff */
[----:B------:R-:W-:-:S04]  /*96a0*/  LOP3.LUT R11, R11, UR4, RZ, 0xfc, !PT ;  /* 0x000000040b0b7c12 */ /* 0x000fc8000f8efcff */
[----:B---3--:R-:W-:-:S13]  /*96b0*/  ISETP.GE.AND P0, PT, R11, UR8, PT ;  /* 0x000000080b007c0c */ /* 0x008fda000bf06270 */
[----:B------:R-:W-:Y:S05]  /*96c0*/  @P0 EXIT ;  /* 0x000000000000094d */ /* 0x000fea0003800000 */
[----:B------:R-:W0:Y:S01]  /*96d0*/  LDC R4, c[0x0][0x360] ;  /* 0x0000d800ff047b82 */ /* 0x000e220000000800 */
[----:B------:R-:W-:Y:S01]  /*96e0*/  IMAD.HI.U32 R5, R2, -0x2daee0ad, RZ ;  /* 0xd2511f5302057827 */ /* 0x000fe200078e00ff */
[----:B-----5:R-:W-:Y:S01]  /*96f0*/  IADD3 R13, PT, PT, R21, -0x4498517b, RZ ;  /* 0xbb67ae85150d7810 */ /* 0x020fe20007ffe0ff */
[----:B------:R-:W2:Y:S01]  /*9700*/  LDCU UR10, c[0x0][0x408] ;  /* 0x00008100ff0a77ac */ /* 0x000ea20008000800 */
[----:B------:R-:W-:Y:S01]  /*9710*/  LOP3.LUT R7, R7, 0x3, RZ, 0xc0, !PT ;  /* 0x0000000307077812 */ /* 0x000fe200078ec0ff */
[----:B------:R-:W-:Y:S01]  /*9720*/  VIADD R9, R20, 0x9e3779b9 ;  /* 0x9e3779b914097836 */ /* 0x000fe20000000000 */
[----:B------:R-:W-:Y:S01]  /*9730*/  LOP3.LUT R10, R5, R21, RZ, 0x3c, !PT ;  /* 0x00000015050a7212 */ /* 0x000fe200078e3cff */
[----:B------:R-:W-:Y:S02]  /*9740*/  IMAD.MOV.U32 R240, RZ, RZ, R11 ;  /* 0x000000fffff07224 */ /* 0x000fe400078e000b */
[----:B------:R-:W-:Y:S01]  /*9750*/  HFMA2 R11, -RZ, RZ, 0, 0 ;  /* 0x00000000ff0b7431 */ /* 0x000fe200000001ff */
[----:B------:R-:W3:Y:S01]  /*9760*/  LDCU UR13, c[0x0][0x388] ;  /* 0x00007100ff0d77ac */ /* 0x000ee20008000800 */
[----:B------:R-:W0:Y:S01]  /*9770*/  LDCU.U8 UR11, c[0x0][0x410] ;  /* 0x00008200ff0b77ac */ /* 0x000e220008000000 */
[----:B------:R-:W0:Y:S01]  /*9780*/  LDCU UR12, c[0x0][0x448] ;  /* 0x00008900ff0c77ac */ /* 0x000e220008000800 */
[----:B------:R-:W0:Y:S02]  /*9790*/  LDCU.64 UR8, c[0x0][0x3a0] ;  /* 0x00007400ff0877ac */ /* 0x000e240008000a00 */
[----:B0-----:R-:W-:Y:S01]  /*97a0*/  IMAD R4, R4, UR5, R6 ;  /* 0x0000000504047c24 */ /* 0x001fe2000f8e0206 */
[----:B------:R-:W0:Y:S01]  /*97b0*/  LDCU.64 UR4, c[0x0][0x398] ;  /* 0x00007300ff0477ac */ /* 0x000e220008000a00 */
[----:B------:R-:W-:-:S04]  /*97c0*/  IMAD.HI.U32 R6, R10, -0x326172a9, RZ ;  /* 0xcd9e8d570a067827 */ /* 0x000fc800078e00ff */
[----:B------:R-:W-:Y:S02]  /*97d0*/  IMAD R5, R4, -0x326172a9, RZ ;  /* 0xcd9e8d5704057824 */ /* 0x000fe400078e02ff */
[----:B------:R-:W-:-:S03]  /*97e0*/  IMAD R10, R10, -0x326172a9, RZ ;  /* 0xcd9e8d570a0a7824 */ /* 0x000fc600078e02ff */
[----:B------:R-:W-:Y:S01]  /*97f0*/  LOP3.LUT R6, R9, R5, R6, 0x96, !PT ;  /* 0x0000000509067212 */ /* 0x000fe200078e9606 */
[----:B------:R-:W-:-:S05]  /*9800*/  IMAD.HI.U32 R5, R4, -0x326172a9, RZ ;  /* 0xcd9e8d5704057827 */ /* 0x000fca00078e00ff */
[----:B------:R-:W-:Y:S01]  /*9810*/  LOP3.LUT R9, R8, R5, R20, 0x96, !PT ;  /* 0x0000000508097212 */ /* 0x000fe200078e9614 */
[----:B------:R-:W-:-:S04]  /*9820*/  IMAD R5, R2, -0x2daee0ad, RZ ;  /* 0xd2511f5302057824 */ /* 0x000fc800078e02ff */
[----:B------:R-:W-:-:S04]  /*9830*/  IMAD.HI.U32 R12, R9, -0x2daee0ad, RZ ;  /* 0xd2511f53090c7827 */ /* 0x000fc800078e00ff */
        /* <DEDUP_REMOVED lines=57> */
[----:B------:R-:W-:Y:S01]  /*9bd0*/  LOP3.LUT R10, R13, R10, R12, 0x96, !PT ;  /* 0x0000000a0d0a7212 */ /* 0x000fe200078e960c */
[----:B------:R-:W-:Y:S01]  /*9be0*/  IMAD.HI.U32 R12, R9, -0x2daee0ad, RZ ;  /* 0xd2511f53090c7827 */ /* 0x000fe200078e00ff */
[----:B------:R-:W-:-:S03]  /*9bf0*/  IADD3 R13, PT, PT, R21, -0x695add53, RZ ;  /* 0x96a522ad150d7810 */ /* 0x000fc60007ffe0ff */
[----:B------:R-:W-:Y:S01]  /*9c00*/  IMAD R9, R9, -0x2daee0ad, RZ ;  /* 0xd2511f5309097824 */ /* 0x000fe200078e02ff */
[----:B------:R-:W-:Y:S01]  /*9c10*/  LOP3.LUT R5, R13, R5, R12, 0x96, !PT ;  /* 0x000000050d057212 */ /* 0x000fe200078e960c */
[----:B------:R-:W-:-:S04]  /*9c20*/  IMAD.HI.U32 R12, R10, -0x326172a9, RZ ;  /* 0xcd9e8d570a0c7827 */ /* 0x000fc800078e00ff */
[----:B------:R-:W-:Y:S02]  /*9c30*/  VIADD R13, R20, 0x8ff34781 ;  /* 0x8ff34781140d7836 */ /* 0x000fe40000000000 */
[----:B------:R-:W-:-:S03]  /*9c40*/  IMAD R10, R10, -0x326172a9, RZ ;  /* 0xcd9e8d570a0a7824 */ /* 0x000fc600078e02ff */
[----:B0-23--:R-:W-:-:S07]  /*9c50*/  LOP3.LUT R6, R13, R6, R12, 0x96, !PT ;  /* 0x000000060d067212 */ /* 0x00dfce00078e960c */
.L_x_40695:
[----:B------:R-:W-:Y:S01]  /*9c60*/  IMAD R12, R240, UR13, RZ ;  /* 0x0000000df00c7c24 */ /* 0x000fe2000f8e02ff */
[----:B------:R-:W-:Y:S01]  /*9c70*/  LOP3.LUT P0, RZ, R3, 0x200000, RZ, 0xc0, !PT ;  /* 0x0020000003ff7812 */ /* 0x000fe2000780c0ff */
[----:B------:R-:W-:Y:S03]  /*9c80*/  BSSY.RECONVERGENT B0, `(.L_x_39623) ;  /* 0x00004c1000007945 */ /* 0x000fe60003800200 */
[----:B------:R-:W-:-:S04]  /*9c90*/  SHF.R.S32.HI R17, RZ, 0x1f, R12 ;  /* 0x0000001fff117819 */ /* 0x000fc8000001140c */
[----:B------:R-:W-:-:S04]  /*9ca0*/  LEA.HI R12, R17, R12, RZ, 0x2 ;  /* 0x0000000c110c7211 */ /* 0x000fc800078f10ff */
[----:B------:R-:W-:-:S05]  /*9cb0*/  LEA.HI.SX32 R18, R12, R252, 0x1e ;  /* 0x000000fc0c127211 */ /* 0x000fca00078ff2ff */
[----:B------:R-:W-:Y:S01]  /*9cc0*/  IMAD.MOV.U32 R12, RZ, RZ, R18 ;  /* 0x000000ffff0c7224 */ /* 0x000fe200078e0012 */
[----:B--23--:R-:W-:Y:S06]  /*9cd0*/  @!P0 BRA `(.L_x_39624) ;  /* 0x0000004800ec8947 */ /* 0x00cfec0003800000 */
[----:B------:R-:W-:Y:S01]  /*9ce0*/  ISETP.NE.U32.AND P0, PT, RZ, UR4, PT ;  /* 0x00000004ff007c0c */ /* 0x000fe2000bf05070 */
[----:B-1--4-:R-:W0:Y:S01]  /*9cf0*/  LDC.64 R128, c[0x0][0x390] ;  /* 0x0000e400ff807b82 */ /* 0x012e220000000a00 */
        /* <DEDUP_REMOVED lines=30> */
.L_x_39628:
        /* <DEDUP_REMOVED lines=13> */
.L_x_39630:
[----:B------:R-:W-:Y:S05]  /*9fb0*/  BSYNC.RECONVERGENT B2 ;  /* 0x0000000000027941 */ /* 0x000fea0003800200 */
.L_x_39629:
        /* <DEDUP_REMOVED lines=48> */
[----:B------:R-:W-:-:S05]  /*a2c0*/  IMAD.WIDE.U32 R6, R6, -0x326172a9, RZ ;  /* 0xcd9e8d5706067825 */ /* 0x000fca00078e00ff */
[----:B------:R-:W-:Y:S02]  /*a2d0*/  LOP3.LUT R5, R5, R192, R7, 0x96, !PT ;  /* 0x000000c005057212 */ /* 0x000fe400078e9607 */
[----:B------:R-:W-:-:S04]  /*a2e0*/  IADD3 R7, PT, PT, R21, -0x24c28bd8, RZ ;  /* 0xdb3d742815077810 */ /* 0x000fc80007ffe0ff */
[----:B------:R-:W-:Y:S01]  /*a2f0*/  LOP3.LUT R7, R7, R22, R195, 0x96, !PT ;  /* 0x0000001607077212 */ /* 0x000fe200078e96c3 */
[----:B------:R-:W-:-:S04]  /*a300*/  IMAD.WIDE.U32 R22, R5, -0x2daee0ad, RZ ;  /* 0xd2511f5305167825 */ /* 0x000fc800078e00ff */
[----:B------:R-:W-:-:S04]  /*a310*/  IMAD.WIDE.U32 R192, R7, -0x326172a9, RZ ;  /* 0xcd9e8d5707c07825 */ /* 0x000fc800078e00ff */
[----:B------:R-:W-:Y:S01]  /*a320*/  VIADD R7, R20, 0x8ff34781 ;  /* 0x8ff3478114077836 */ /* 0x000fe20000000000 */
[----:B------:R-:W-:Y:S01]  /*a330*/  MOV R10, R192 ;  /* 0x000000c0000a7202 */ /* 0x000fe20000000f00 */
[----:B------:R-:W-:Y:S02]  /*a340*/  VIADD R5, R21, 0x96a522ad ;  /* 0x96a522ad15057836 */ /* 0x000fe40000000000 */
[----:B------:R-:W-:Y:S01]  /*a350*/  IMAD.MOV.U32 R12, RZ, RZ, R22 ;  /* 0x000000ffff0c7224 */ /* 0x000fe200078e0016 */
[----:B------:R-:W-:Y:S01]  /*a360*/  LOP3.LUT R6, R7, R6, R193, 0x96, !PT ;  /* 0x0000000607067212 */ /* 0x000fe200078e96c1 */
[----:B------:R-:W-:Y:S01]  /*a370*/  IMAD.MOV.U32 R22, RZ, RZ, R9 ;  /* 0x000000ffff167224 */ /* 0x000fe200078e0009 */
[----:B------:R-:W-:-:S07]  /*a380*/  LOP3.LUT R5, R5, R194, R23, 0x96, !PT ;  /* 0x000000c205057212 */ /* 0x000fce00078e9617 */
.L_x_39627:
[----:B------:R-:W-:Y:S05]  /*a390*/  BSYNC.RECONVERGENT B1 ;  /* 0x0000000000017941 */ /* 0x000fea0003800200 */
.L_x_39626:
[----:B------:R-:W0:Y:S01]  /*a3a0*/  LDC R17, c[0x0][0x404] ;  /* 0x00010100ff117b82 */ /* 0x000e220000000800 */
[----:B------:R-:W-:Y:S01]  /*a3b0*/  ISETP.NE.AND P2, PT, R19, 0x1, PT ;  /* 0x000000011300780c */ /* 0x000fe20003f45270 */
[----:B------:R-:W-:Y:S01]  /*a3c0*/  IMAD.MOV.U32 R241, RZ, RZ, 0x2f800000 ;  /* 0x2f800000fff17424 */ /* 0x000fe200078e00ff */
        /* <DEDUP_REMOVED lines=15> */
.L_x_39633:
        /* <DEDUP_REMOVED lines=13> */
.L_x_39635:
[----:B------:R-:W-:Y:S05]  /*a590*/  BSYNC.RECONVERGENT B2 ;  /* 0x0000000000027941 */ /* 0x000fea0003800200 */
.L_x_39634:
        /* <DEDUP_REMOVED lines=56> */
[----:B------:R-:W-:-:S03]  /*a920*/  VIADD R5, R21, 0x96a522ad ;  /* 0x96a522ad15057836 */ /* 0x000fc60000000000 */
[----:B------:R-:W-:Y:S01]  /*a930*/  LOP3.LUT R6, R7, R6, R193, 0x96, !PT ;  /* 0x0000000607067212 */ /* 0x000fe200078e96c1 */
[----:B------:R-:W-:Y:S01]  /*a940*/  IMAD.MOV.U32 R7, RZ, RZ, R12 ;  /* 0x000000ffff077224 */ /* 0x000fe200078e000c */
[----:B------:R-:W-:Y:S01]  /*a950*/  LOP3.LUT R5, R5, R194, R23, 0x96, !PT ;  /* 0x000000c205057212 */ /* 0x000fe200078e9617 */
[----:B------:R-:W-:-:S07]  /*a960*/  IMAD.MOV.U32 R12, RZ, RZ, R22 ;  /* 0x000000ffff0c7224 */ /* 0x000fce00078e0016 */
.L_x_39632:
[----:B------:R-:W-:Y:S05]  /*a970*/  BSYNC.RECONVERGENT B1 ;  /* 0x0000000000017941 */ /* 0x000fea0003800200 */
.L_x_39631:
        /* <DEDUP_REMOVED lines=16> */
.L_x_39638:
        /* <DEDUP_REMOVED lines=13> */
.L_x_39640:
[----:B------:R-:W-:Y:S05]  /*ab50*/  BSYNC.RECONVERGENT B2 ;  /* 0x0000000000027941 */ /* 0x000fea0003800200 */
.L_x_39639:
[----:B------:R-:W-:Y:S01]  /*ab60*/  LOP3.LUT R9, R11, R193, R21, 0x96, !PT ;  /* 0x000000c10b097212 */ /* 0x000fe200078e9615 */
[----:B------:R-:W-:-:S04]  /*ab70*/  IMAD.WIDE.U32 R6, R4, -0x326172a9, RZ ;  /* 0xcd9e8d5704067825 */ /* 0x000fc800078e00ff */
[----:B------:R-:W-:Y:S01]  /*ab80*/  VIADD R5, R20, 0x9e3779b9 ;  /* 0x9e3779b914057836 */ /* 0x000fe20000000000 */
[----:B------:R-:W-:Y:S01]  /*ab90*/  LOP3.LUT R7, R8, R7, R20, 0x96, !PT ;  /* 0x0000000708077212 */ /* 0x000fe200078e9614 */
[----:B------:R-:W-:Y:S01]  /*aba0*/  IMAD.WIDE.U32 R22, R9, -0x326172a9, RZ ;  /* 0xcd9e8d5709167825 */ /* 0x000fe200078e00ff */
[----:B------:R-:W-:-:S03]  /*abb0*/  IADD3 R9, PT, PT, R21, -0x4498517b, RZ ;  /* 0xbb67ae8515097810 */ /* 0x000fc60007ffe0ff */
[----:B------:R-:W-:Y:S01]  /*abc0*/  IMAD.MOV.U32 R19, RZ, RZ, RZ ;  /* 0x000000ffff137224 */ /* 0x000fe200078e00ff */
        /* <DEDUP_REMOVED lines=41> */
[----:B------:R-:W-:-:S05]  /*ae60*/  IMAD.WIDE.U32 R6, R6, -0x326172a9, RZ ;  /* 0xcd9e8d5706067825 */ /* 0x000fca00078e00ff */
        /* <DEDUP_REMOVED lines=11> */
[----:B------:R-:W-:-:S07]  /*af20*/  LOP3.LUT R5, R5, R194, R23, 0x96, !PT ;  /* 0x000000c205057212 */ /* 0x000fce00078e9617 */
.L_x_39637:
[----:B------:R-:W-:Y:S05]  /*af30*/  BSYNC.RECONVERGENT B1 ;  /* 0x0000000000017941 */ /* 0x000fea0003800200 */
.L_x_39636:
        /* <DEDUP_REMOVED lines=16> */
.L_x_39643:
        /* <DEDUP_REMOVED lines=13> */
.L_x_39645:
[----:B------:R-:W-:Y:S05]  /*b110*/  BSYNC.RECONVERGENT B2 ;  /* 0x0000000000027941 */ /* 0x000fea0003800200 */
.L_x_39644:
        /* <DEDUP_REMOVED lines=46> */
[----:B------:R-:W-:Y:S01]  /*b400*/  IMAD.MOV.U32 R9, RZ, RZ, R12 ;  /* 0x000000ffff097224 */ /* 0x000fe200078e000c */
[----:B------:R-:W-:-:S03]  /*b410*/  IADD3 R5, PT, PT, R20, -0xe443238, RZ ;  /* 0xf1bbcdc814057810 */ /* 0x000fc60007ffe0ff */
[----:B------:R-:W-:-:S05]  /*b420*/  IMAD.WIDE.U32 R6, R6, -0x326172a9, RZ ;  /* 0xcd9e8d5706067825 */ /* 0x000fca00078e00ff */
        /* <DEDUP_REMOVED lines=11> */
[----:B------:R-:W-:-:S07]  /*b4e0*/  IMAD.MOV.U32 R7, RZ, RZ, RZ ;  /* 0x000000ffff077224 */ /* 0x000fce00078e00ff */
.L_x_39642:
[----:B------:R-:W-:Y:S05]  /*b4f0*/  BSYNC.RECONVERGENT B1 ;  /* 0x0000000000017941 */ /* 0x000fea0003800200 */
.L_x_39641:
[----:B------:R-:W-:Y:S01]  /*b500*/  I2FP.F32.U32 R9, R9 ;  /* 0x0000000900097245 */ /* 0x000fe20000201000 */
[----:B-----5:R-:W-:Y:S01]  /*b510*/  FMUL.FTZ R19, R131, UR10 ;  /* 0x0000000a83137c20 */ /* 0x020fe20008410000 */
[----:B------:R-:W-:-:S03]  /*b520*/  FMUL.FTZ R22, R130, UR10 ;  /* 0x0000000a82167c20 */ /* 0x000fc60008410000 */
[----:B------:R-:W-:Y:S02]  /*b530*/  FFMA.FTZ R9, R9, R241, 1.1641532182693481445e-10 ;  /* 0x2f00000009097423 */ /* 0x000fe400000100f1 */
[----:B------:R-:W-:-:S03]  /*b540*/  FSEL R130, R22, RZ, P3 ;  /* 0x000000ff16827208 */ /* 0x000fc60001800000 */
[----:B------:R-:W-:Y:S01]  /*b550*/  FSETP.GTU.FTZ.AND P4, PT, R9, R17, PT ;  /* 0x000000110900720b */ /* 0x000fe20003f9c000 */
[----:B------:R-:W-:Y:S01]  /*b560*/  FMUL.FTZ R9, R129, UR10 ;  /* 0x0000000a81097c20 */ /* 0x000fe20008410000 */
[----:B------:R-:W-:Y:S01]  /*b570*/  FMUL.FTZ R17, R128, UR10 ;  /* 0x0000000a80117c20 */ /* 0x000fe20008410000 */
[----:B------:R-:W-:Y:S01]  /*b580*/  @P5 FADD.FTZ R130, R126, R130 ;  /* 0x000000827e825221 */ /* 0x000fe20000010000 */
[----:B------:R-:W-:Y:S02]  /*b590*/  FSEL R131, R19, RZ, !P4 ;  /* 0x000000ff13837208 */ /* 0x000fe40006000000 */
[----:B------:R-:W-:Y:S02]  /*b5a0*/  FSEL R129, R9, RZ, P2 ;  /* 0x000000ff09817208 */ /* 0x000fe40001000000 */
[----:B------:R-:W-:Y:S01]  /*b5b0*/  FSEL R128, R17, RZ, P1 ;  /* 0x000000ff11807208 */ /* 0x000fe20000800000 */
[----:B------:R-:W-:Y:S01]  /*b5c0*/  @P5 FADD.FTZ R131, R127, R131 ;  /* 0x000000837f835221 */ /* 0x000fe20000010000 */
[----:B------:R-:W-:Y:S01]  /*b5d0*/  PLOP3.LUT P4, PT, P4, PT, PT, 0x8, 0x80 ;  /* 0x000000000080781c */ /* 0x000fe2000278e170 */
[----:B------:R-:W-:-:S02]  /*b5e0*/  @P5 FADD.FTZ R129, R125, R129 ;  /* 0x000000817d815221 */ /* 0x000fc40000010000 */
[----:B------:R-:W-:Y:S01]  /*b5f0*/  @P5 FADD.FTZ R128, R124, R128 ;  /* 0x000000807c805221 */ /* 0x000fe20000010000 */
[----:B------:R-:W-:Y:S09]  /*b600*/  BRA `(.L_x_39646) ;  /* 0x0000003000387947 */ /* 0x000ff20003800000 */
.L_x_39625:
        /* <DEDUP_REMOVED lines=16> */
.L_x_39649:
        /* <DEDUP_REMOVED lines=13> */
.L_x_39651:
[----:B------:R-:W-:Y:S05]  /*b7e0*/  BSYNC.RECONVERGENT B2 ;  /* 0x0000000000027941 */ /* 0x000fea0003800200 */
.L_x_39650:
        /* <DEDUP_REMOVED lines=58> */
[----:B------:R-:W-:Y:S01]  /*bb90*/  IMAD.MOV.U32 R13, RZ, RZ, RZ ;  /* 0x000000ffff0d7224 */ /* 0x000fe200078e00ff */
[----:B------:R-:W-:-:S07]  /*bba0*/  LOP3.LUT R6, R7, R6, R15, 0x96, !PT ;  /* 0x0000000607067212 */ /* 0x000fce00078e960f */
.L_x_39648:
[----:B------:R-:W-:Y:S05]  /*bbb0*/  BSYNC.RECONVERGENT B1 ;  /* 0x0000000000017941 */ /* 0x000fea0003800200 */
.L_x_39647:
[----:B------:R-:W0:Y:S01]  /*bbc0*/  LDC R241, c[0x0][0x404] ;  /* 0x00010100fff17b82 */ /* 0x000e220000000800 */
[----:B------:R-:W-:Y:S01]  /*bbd0*/  ISETP.NE.AND P2, PT, R13, 0x1, PT ;  /* 0x000000010d00780c */ /* 0x000fe20003f45270 */
[----:B------:R-:W-:Y:S01]  /*bbe0*/  HFMA2 R194, -RZ, RZ, 0.1171875, 0 ;  /* 0x2f800000ffc27431 */ /* 0x000fe200000001ff */
[----:B------:R-:W-:Y:S01]  /*bbf0*/  I2FP.F32.U32 R7, R14 ;  /* 0x0000000e00077245 */ /* 0x000fe20000201000 */
[----:B------:R-:W-:Y:S01]  /*bc00*/  BSSY.RECONVERGENT B1, `(.L_x_39652) ;  /* 0x000005b000017945 */ /* 0x000fe20003800200 */
[----:B------:R-:W-:-:S03]  /*bc10*/  IMAD.MOV.U32 R14, RZ, RZ, 0x2 ;  /* 0x00000002ff0e7424 */ /* 0x000fc600078e00ff */
        /* <DEDUP_REMOVED lines=14> */
.L_x_39654:
        /* <DEDUP_REMOVED lines=13> */
.L_x_39656:
[----:B------:R-:W-:Y:S05]  /*bdd0*/  BSYNC.RECONVERGENT B2 ;  /* 0x0000000000027941 */ /* 0x000fea0003800200 */
.L_x_39655:
        /* <DEDUP_REMOVED lines=61> */
.L_x_39653:
[----:B------:R-:W-:Y:S05]  /*c1b0*/  BSYNC.RECONVERGENT B1 ;  /* 0x0000000000017941 */ /* 0x000fea0003800200 */
.L_x_39652:
[----:B------:R-:W-:Y:S01]  /*c1c0*/  ISETP.NE.AND P2, PT, R14, 0x1, PT ;  /* 0x000000010e00780c */ /* 0x000fe20003f45270 */
[----:B------:R-:W-:Y:S01]  /*c1d0*/  BSSY.RECONVERGENT B1, `(.L_x_39657) ;  /* 0x0000059000017945 */ /* 0x000fe20003800200 */
[----:B------:R-:W-:Y:S01]  /*c1e0*/  I2FP.F32.U32 R7, R7 ;  /* 0x0000000700077245 */ /* 0x000fe20000201000 */
[----:B------:R-:W-:-:S04]  /*c1f0*/  HFMA2 R15, -RZ, RZ, 0, 1.1920928955078125e-07 ;  /* 0x00000002ff0f7431 */ /* 0x000fc800000001ff */
[----:B------:R-:W-:Y:S01]  /*c200*/  FFMA.FTZ R13, R7, R194, 1.1641532182693481445e-10 ;  /* 0x2f000000070d7423 */ /* 0x000fe200000100c2 */
[----:B------:R-:W-:-:S05]  /*c210*/  IMAD.MOV.U32 R7, RZ, RZ, R10 ;  /* 0x000000ffff077224 */ /* 0x000fca00078e000a */
        /* <DEDUP_REMOVED lines=9> */
.L_x_39659:
        /* <DEDUP_REMOVED lines=13> */
.L_x_39661:
[----:B------:R-:W-:Y:S05]  /*c380*/  BSYNC.RECONVERGENT B2 ;  /* 0x0000000000027941 */ /* 0x000fea0003800200 */
.L_x_39660:
        /* <DEDUP_REMOVED lines=45> */
[----:B------:R-:W-:Y:S02]  /*c660*/  LOP3.LUT R6, R5, R6, R15, 0x96, !PT ;  /* 0x0000000605067212 */ /* 0x000fe400078e960f */
        /* <DEDUP_REMOVED lines=10> */
[----:B------:R-:W-:Y:S02]  /*c710*/  IMAD.MOV.U32 R10, RZ, RZ, R16 ;  /* 0x000000ffff0a7224 */ /* 0x000fe400078e0010 */
[----:B------:R-:W-:Y:S01]  /*c720*/  IMAD.MOV.U32 R15, RZ, RZ, RZ ;  /* 0x000000ffff0f7224 */ /* 0x000fe200078e00ff */
[----:B------:R-:W-:Y:S01]  /*c730*/  LOP3.LUT R6, R7, R6, R17, 0x96, !PT ;  /* 0x0000000607067212 */ /* 0x000fe200078e9611 */
[----:B------:R-:W-:Y:S01]  /*c740*/  IMAD.MOV.U32 R7, RZ, RZ, R12 ;  /* 0x000000ffff077224 */ /* 0x000fe200078e000c */
[----:B------:R-:W-:-:S07]  /*c750*/  MOV R12, R14 ;  /* 0x0000000e000c7202 */ /* 0x000fce0000000f00 */
.L_x_39658:
[----:B------:R-:W-:Y:S05]  /*c760*/  BSYNC.RECONVERGENT B1 ;  /* 0x0000000000017941 */ /* 0x000fea0003800200 */
.L_x_39657:
        /* <DEDUP_REMOVED lines=17> */
.L_x_39664:
        /* <DEDUP_REMOVED lines=13> */
.L_x_39666:
[----:B------:R-:W-:Y:S05]  /*c950*/  BSYNC.RECONVERGENT B2 ;  /* 0x0000000000027941 */ /* 0x000fea0003800200 */
.L_x_39665:
        /* <DEDUP_REMOVED lines=59> */
[----:B------:R-:W-:Y:S02]  /*cd10*/  IMAD.MOV.U32 R12, RZ, RZ, R16 ;  /* 0x000000ffff0c7224 */ /* 0x000fe400078e0010 */
[----:B------:R-:W-:-:S07]  /*cd20*/  HFMA2 R16, -RZ, RZ, 0, 0 ;  /* 0x00000000ff107431 */ /* 0x000fce00000001ff */
.L_x_39663:
[----:B------:R-:W-:Y:S05]  /*cd30*/  BSYNC.RECONVERGENT B1 ;  /* 0x0000000000017941 */ /* 0x000fea0003800200 */
.L_x_39662:
[----:B------:R-:W-:Y:S01]  /*cd40*/  ISETP.NE.AND P3, PT, R16, 0x1, PT ;  /* 0x000000011000780c */ /* 0x000fe20003f65270 */
[----:B------:R-:W-:Y:S01]  /*cd50*/  BSSY.RECONVERGENT B1, `(.L_x_39667) ;  /* 0x0000059000017945 */ /* 0x000fe20003800200 */
[----:B------:R-:W-:Y:S01]  /*cd60*/  I2FP.F32.U32 R7, R7 ;  /* 0x0000000700077245 */ /* 0x000fe20000201000 */
[----:B------:R-:W-:-:S04]  /*cd70*/  IMAD.MOV.U32 R17, RZ, RZ, 0x2 ;  /* 0x00000002ff117424 */ /* 0x000fc800078e00ff */
[----:B------:R-:W-:Y:S01]  /*cd80*/  FFMA.FTZ R15, R7, R194, 1.1641532182693481445e-10 ;  /* 0x2f000000070f7423 */ /* 0x000fe200000100c2 */
[----:B------:R-:W-:-:S05]  /*cd90*/  IMAD.MOV.U32 R7, RZ, RZ, R10 ;  /* 0x000000ffff077224 */ /* 0x000fca00078e000a */
        /* <DEDUP_REMOVED lines=9> */
.L_x_39669:
        /* <DEDUP_REMOVED lines=13> */
.L_x_39671:
[----:B------:R-:W-:Y:S05]  /*cf00*/  BSYNC.RECONVERGENT B2 ;  /* 0x0000000000027941 */ /* 0x000fea0003800200 */
.L_x_39670:
        /* <DEDUP_REMOVED lines=61> */
.L_x_39668:
[----:B------:R-:W-:Y:S05]  /*d2e0*/  BSYNC.RECONVERGENT B1 ;  /* 0x0000000000017941 */ /* 0x000fea0003800200 */
.L_x_39667:
        /* <DEDUP_REMOVED lines=17> */
.L_x_39674:
        /* <DEDUP_REMOVED lines=13> */
.L_x_39676:
[----:B------:R-:W-:Y:S05]  /*d4d0*/  BSYNC.RECONVERGENT B2 ;  /* 0x0000000000027941 */ /* 0x000fea0003800200 */
.L_x_39675:
        /* <DEDUP_REMOVED lines=58> */
[----:B------:R-:W-:Y:S01]  /*d880*/  LOP3.LUT R6, R7, R6, R129, 0x96, !PT ;  /* 0x0000000607067212 */ /* 0x000fe200078e9681 */
[----:B------:R-:W-:Y:S01]  /*d890*/  IMAD.MOV.U32 R7, RZ, RZ, R12 ;  /* 0x000000ffff077224 */ /* 0x000fe200078e000c */
[----:B------:R-:W-:-:S07]  /*d8a0*/  MOV R12, R22 ;  /* 0x00000016000c7202 */ /* 0x000fce0000000f00 */
.L_x_39673:
[----:B------:R-:W-:Y:S05]  /*d8b0*/  BSYNC.RECONVERGENT B1 ;  /* 0x0000000000017941 */ /* 0x000fea0003800200 */
.L_x_39672:
[----:B------:R-:W-:Y:S01]  /*d8c0*/  ISETP.NE.AND P4, PT, R19, 0x1, PT ;  /* 0x000000011300780c */ /* 0x000fe20003f85270 */
[----:B------:R-:W-:Y:S01]  /*d8d0*/  BSSY.RECONVERGENT B1, `(.L_x_39677) ;  /* 0x0000059000017945 */ /* 0x000fe20003800200 */
[----:B------:R-:W-:Y:S01]  /*d8e0*/  I2FP.F32.U32 R7, R7 ;  /* 0x0000000700077245 */ /* 0x000fe20000201000 */
[----:B------:R-:W-:-:S04]  /*d8f0*/  IMAD.MOV.U32 R22, RZ, RZ, 0x2 ;  /* 0x00000002ff167424 */ /* 0x000fc800078e00ff */
[----:B------:R-:W-:Y:S01]  /*d900*/  FFMA.FTZ R17, R7, R194, 1.1641532182693481445e-10 ;  /* 0x2f00000007117423 */ /* 0x000fe200000100c2 */
[----:B------:R-:W-:-:S05]  /*d910*/  MOV R7, R10 ;  /* 0x0000000a00077202 */ /* 0x000fca0000000f00 */
        /* <DEDUP_REMOVED lines=9> */
.L_x_39679:
        /* <DEDUP_REMOVED lines=13> */
.L_x_39681:
[----:B------:R-:W-:Y:S05]  /*da80*/  BSYNC.RECONVERGENT B2 ;  /* 0x0000000000027941 */ /* 0x000fea0003800200 */
.L_x_39680:
        /* <DEDUP_REMOVED lines=61> */
.L_x_39678:
[----:B------:R-:W-:Y:S05]  /*de60*/  BSYNC.RECONVERGENT B1 ;  /* 0x0000000000017941 */ /* 0x000fea0003800200 */
.L_x_39677:
        /* <DEDUP_REMOVED lines=17> */
.L_x_39684:
        /* <DEDUP_REMOVED lines=16> */
.L_x_39686:
[----:B------:R-:W-:Y:S05]  /*e080*/  BSYNC.RECONVERGENT B2 ;  /* 0x0000000000027941 */ /* 0x000fea0003800200 */
.L_x_39685:
        /* <DEDUP_REMOVED lines=58> */
[----:B------:R-:W-:Y:S01]  /*e430*/  IMAD.MOV.U32 R7, RZ, RZ, RZ ;  /* 0x000000ffff077224 */ /* 0x000fe200078e00ff */
[----:B------:R-:W-:Y:S01]  /*e440*/  MOV R23, R12 ;  /* 0x0000000c00177202 */ /* 0x000fe20000000f00 */
[----:B------:R-:W-:-:S07]  /*e450*/  IMAD.MOV.U32 R12, RZ, RZ, R22 ;  /* 0x000000ffff0c7224 */ /* 0x000fce00078e0016 */
.L_x_39683:
[----:B------:R-:W-:Y:S05]  /*e460*/  BSYNC.RECONVERGENT B1 ;  /* 0x0000000000017941 */ /* 0x000fea0003800200 */
.L_x_39682:
[----:B------:R-:W-:Y:S02]  /*e470*/  FSETP.GTU.FTZ.AND P6, PT, R13, R241, PT ;  /* 0x000000f10d00720b */ /* 0x000fe40003fdc000 */
[----:B------:R-:W-:Y:S02]  /*e480*/  LOP3.LUT R3, R3, 0xf7ffffff, RZ, 0xc0, !PT ;  /* 0xf7ffffff03037812 */ /* 0x000fe400078ec0ff */
[----:B------:R-:W-:Y:S02]  /*e490*/  I2FP.F32.U32 R13, R23 ;  /* 0x00000017000d7245 */ /* 0x000fe40000201000 */
[----:B------:R-:W-:Y:S02]  /*e4a0*/  @P0 LOP3.LUT R3, R3, 0x8000000, RZ, 0xfc, !PT ;  /* 0x0800000003030812 */ /* 0x000fe400078efcff */
[----:B------:R-:W-:Y:S01]  /*e4b0*/  FSETP.GTU.FTZ.AND P0, PT, R17, R241, PT ;  /* 0x000000f11100720b */ /* 0x000fe20003f1c000 */
[----:B------:R-:W-:Y:S01]  /*e4c0*/  FMUL.FTZ R17, R120, R195 ;  /* 0x000000c378117220 */ /* 0x000fe20000410000 */
[----:B------:R-:W-:Y:S01]  /*e4d0*/  LOP3.LUT R3, R3, 0xfffffffe, RZ, 0xc0, !PT ;  /* 0xfffffffe03037812 */ /* 0x000fe200078ec0ff */
[----:B------:R-:W-:Y:S01]  /*e4e0*/  FFMA.FTZ R13, R13, R194, 1.1641532182693481445e-10 ;  /* 0x2f0000000d0d7423 */ /* 0x000fe200000100c2 */
[----:B------:R-:W-:-:S02]  /*e4f0*/  FSEL R9, R9, RZ, P1 ;  /* 0x000000ff09097208 */ /* 0x000fc40000800000 */
[----:B------:R-:W-:Y:S02]  /*e500*/  @P6 LOP3.LUT R3, R3, 0x1, RZ, 0xfc, !PT ;  /* 0x0000000103036812 */ /* 0x000fe400078efcff */
[----:B------:R-:W-:Y:S02]  /*e510*/  FSEL R17, R17, RZ, !P6 ;  /* 0x000000ff11117208 */ /* 0x000fe40007000000 */
[----:B------:R-:W-:Y:S02]  /*e520*/  LOP3.LUT R3, R3, 0xefffffff, RZ, 0xc0, !PT ;  /* 0xefffffff03037812 */ /* 0x000fe400078ec0ff */
[----:B------:R-:W-:Y:S01]  /*e530*/  FSETP.GTU.FTZ.AND P6, PT, R13, R241, PT ;  /* 0x000000f10d00720b */ /* 0x000fe20003fdc000 */
[----:B------:R-:W-:Y:S01]  /*e540*/  FADD.FTZ R128, R9, R17 ;  /* 0x0000001109807221 */ /* 0x000fe20000010000 */
[----:B------:R-:W-:Y:S01]  /*e550*/  @P1 LOP3.LUT R3, R3, 0x10000000, RZ, 0xfc, !PT ;  /* 0x1000000003031812 */ /* 0x000fe200078efcff */
[-C--:B------:R-:W-:Y:S01]  /*e560*/  FMUL.FTZ R13, R122, R195.reuse ;  /* 0x000000c37a0d7220 */ /* 0x080fe20000410000 */
[----:B------:R-:W-:Y:S01]  /*e570*/  FSEL R9, R16, RZ, P3 ;  /* 0x000000ff10097208 */ /* 0x000fe20001800000 */
[----:B------:R-:W-:Y:S01]  /*e580*/  FMUL.FTZ R16, R123, R195 ;  /* 0x000000c37b107220 */ /* 0x000fe20000410000 */
[----:B------:R-:W-:Y:S01]  /*e590*/  FSETP.GTU.FTZ.AND P1, PT, R15, R241, PT ;  /* 0x000000f10f00720b */ /* 0x000fe20003f3c000 */
[----:B------:R-:W-:Y:S01]  /*e5a0*/  FMUL.FTZ R15, R121, R195 ;  /* 0x000000c3790f7220 */ /* 0x000fe20000410000 */
[----:B------:R-:W-:Y:S01]  /*e5b0*/  FSEL R17, R14, RZ, P2 ;  /* 0x000000ff0e117208 */ /* 0x000fe20001000000 */
[----:B------:R-:W-:Y:S01]  /*e5c0*/  @P5 FADD.FTZ R128, R124, R128 ;  /* 0x000000807c805221 */ /* 0x000fe20000010000 */
[----:B------:R-:W-:-:S02]  /*e5d0*/  FSEL R14, R19, RZ, P4 ;  /* 0x000000ff130e7208 */ /* 0x000fc40002000000 */
        /* <DEDUP_REMOVED lines=16> */
[----:B------:R-:W-:-:S11]  /*e6e0*/  PRMT R16, R9, 0x7610, R16 ;  /* 0x0000761009107816 */ /* 0x000fd60000000010 */
.L_x_39646:
[----:B------:R-:W0:Y:S01]  /*e6f0*/  LDC.64 R22, c[0x0][0x3a8] ;  /* 0x0000ea00ff167b82 */ /* 0x000e220000000a00 */
[----:B------:R-:W-:Y:S02]  /*e700*/  SEL R9, RZ, 0x1000000, !P4 ;  /* 0x01000000ff097807 */ /* 0x000fe40006000000 */
[----:B------:R-:W-:Y:S02]  /*e710*/  SEL R17, RZ, 0x10000, !P3 ;  /* 0x00010000ff117807 */ /* 0x000fe40005800000 */
[----:B------:R-:W-:-:S04]  /*e720*/  SEL R19, RZ, 0x100, !P2 ;  /* 0x00000100ff137807 */ /* 0x000fc80005000000 */
[----:B------:R-:W-:Y:S02]  /*e730*/  IADD3 R9, PT, PT, R19, R9, R17 ;  /* 0x0000000913097210 */ /* 0x000fe40007ffe011 */
[----:B------:R-:W-:-:S04]  /*e740*/  SEL R17, RZ, 0x1, !P1 ;  /* 0x00000001ff117807 */ /* 0x000fc80004800000 */
[----:B------:R-:W-:Y:S01]  /*e750*/  IADD3 R9, PT, PT, R9, R17, RZ ;  /* 0x0000001109097210 */ /* 0x000fe20007ffe0ff */
[----:B0-----:R-:W-:-:S05]  /*e760*/  IMAD.WIDE.U32 R22, R18, 0x10, R22 ;  /* 0x0000001012167825 */ /* 0x001fca00078e0016 */
[----:B------:R0:W-:Y:S02]  /*e770*/  STG.E.128 desc[UR6][R22.64], R128 ;  /* 0x0000008016007986 */ /* 0x0001e4000c101d06 */
[----:B0-----:R-:W0:Y:S02]  /*e780*/  LDC.64 R22, c[0x0][0x3b0] ;  /* 0x0000ec00ff167b82 */ /* 0x001e240000000a00 */
        /* <DEDUP_REMOVED lines=14> */
.L_x_39687:
[----:B01----:R-:W-:Y:S01]  /*e870*/  IMAD.MOV.U32 R9, RZ, RZ, R12 ;  /* 0x000000ffff097224 */ /* 0x003fe200078e000c */
[----:B------:R-:W-:-:S07]  /*e880*/  IADD3 R12, PT, PT, R18, 0x20, RZ ;  /* 0x00000020120c7810 */ /* 0x000fce0007ffe0ff */
.L_x_39624:
[----:B------:R-:W-:Y:S05]  /*e890*/  BSYNC.RECONVERGENT B0 ;  /* 0x0000000000007941 */ /* 0x000fea0003800200 */
.L_x_39623:
[----:B------:R-:W-:Y:S01]  /*e8a0*/  ISETP.GE.U32.AND P0, PT, R0, 0x40, PT ;  /* 0x000000400000780c */ /* 0x000fe20003f06070 */
[----:B------:R-:W-:Y:S01]  /*e8b0*/  BSSY.RECONVERGENT B0, `(.L_x_39688) ;  /* 0x00004be000007945 */ /* 0x000fe20003800200 */
[----:B------:R-:W-:-:S11]  /*e8c0*/  LOP3.LUT R3, R3, 0xfbffffff, RZ, 0xc0, !PT ;  /* 0xfbffffff03037812 */ /* 0x000fd600078ec0ff */
[----:B------:R-:W-:Y:S01]  /*e8d0*/  @P0 LOP3.LUT R3, R3, 0x4000000, RZ, 0xfc, !PT ;  /* 0x0400000003030812 */ /* 0x000fe200078efcff */
[----:B------:R-:W-:Y:S06]  /*e8e0*/  @!P0 BRA `(.L_x_39689) ;  /* 0x0000004800e88947 */ /* 0x000fec0003800000 */
        /* <DEDUP_REMOVED lines=30> */
.L_x_39693:
        /* <DEDUP_REMOVED lines=13> */
.L_x_39695:
[----:B------:R-:W-:Y:S05]  /*eba0*/  BSYNC.RECONVERGENT B2 ;  /* 0x0000000000027941 */ /* 0x000fea0003800200 */
.L_x_39694:
        /* <DEDUP_REMOVED lines=45> */
[----:B0-----:R-:W-:Y:S01]  /*ee80*/  IMAD.WIDE.U32 R22, R10, -0x2daee0ad, RZ ;  /* 0xd2511f530a167825 */ /* 0x001fe200078e00ff */
        /* <DEDUP_REMOVED lines=15> */
.L_x_39692:
[----:B------:R-:W-:Y:S05]  /*ef80*/  BSYNC.RECONVERGENT B1 ;  /* 0x0000000000017941 */ /* 0x000fea0003800200 */
.L_x_39691:
[----:B------:R-:W1:Y:S01]  /*ef90*/  LDC R241, c[0x0][0x404] ;  /* 0x00010100fff17b82 */ /* 0x000e620000000800 */
[----:B------:R-:W-:Y:S01]  /*efa0*/  ISETP.NE.AND P2, PT, R13, 0x1, PT ;  /* 0x000000010d00780c */ /* 0x000fe20003f45270 */
[----:B------:R-:W-:Y:S01]  /*efb0*/  HFMA2 R194, -RZ, RZ, 0.1171875, 0 ;  /* 0x2f800000ffc27431 */ /* 0x000fe200000001ff */
[----:B------:R-:W-:Y:S01]  /*efc0*/  I2FP.F32.U32 R7, R14 ;  /* 0x0000000e00077245 */ /* 0x000fe20000201000 */
[----:B------:R-:W-:Y:S01]  /*efd0*/  BSSY.RECONVERGENT B1, `(.L_x_39696) ;  /* 0x000005b000017945 */ /* 0x000fe20003800200 */
[----:B------:R-:W-:-:S03]  /*efe0*/  IMAD.MOV.U32 R14, RZ, RZ, 0x2 ;  /* 0x00000002ff0e7424 */ /* 0x000fc600078e00ff */
[----:B------:R-:W2:Y:S01]  /*eff0*/  LDC R195, c[0x0][0x408] ;  /* 0x00010200ffc37b82 */ /* 0x000ea20000000800 */
[----:B------:R-:W-:-:S05]  /*f000*/  FFMA.FTZ R7, R7, R194, 1.1641532182693481445e-10 ;  /* 0x2f00000007077423 */ /* 0x000fca00000100c2 */
[----:B-1----:R-:W-:Y:S01]  /*f010*/  FSETP.LE.FTZ.AND P1, PT, R7, R241, PT ;  /* 0x000000f10700720b */ /* 0x002fe20003f33000 */
[----:B------:R-:W-:Y:S02]  /*f020*/  IMAD.MOV.U32 R7, RZ, RZ, R10 ;  /* 0x000000ffff077224 */ /* 0x000fe400078e000a */
[----:B--2--5:R-:W-:Y:S01]  /*f030*/  FMUL.FTZ R9, R132, R195 ;  /* 0x000000c384097220 */ /* 0x024fe20000410000 */
        /* <DEDUP_REMOVED lines=9> */
.L_x_39698:
        /* <DEDUP_REMOVED lines=13> */
.L_x_39700:
[----:B------:R-:W-:Y:S05]  /*f1a0*/  BSYNC.RECONVERGENT B2 ;  /* 0x0000000000027941 */ /* 0x000fea0003800200 */
.L_x_39699:
        /* <DEDUP_REMOVED lines=61> */
.L_x_39697:
[----:B------:R-:W-:Y:S05]  /*f580*/  BSYNC.RECONVERGENT B1 ;  /* 0x0000000000017941 */ /* 0x000fea0003800200 */
.L_x_39696:
        /* <DEDUP_REMOVED lines=15> */
.L_x_39703:
        /* <DEDUP_REMOVED lines=13> */
.L_x_39705:
[----:B------:R-:W-:Y:S05]  /*f750*/  BSYNC.RECONVERGENT B2 ;  /* 0x0000000000027941 */ /* 0x000fea0003800200 */
.L_x_39704:
        /* <DEDUP_REMOVED lines=61> */
.L_x_39702:
[----:B------:R-:W-:Y:S05]  /*fb30*/  BSYNC.RECONVERGENT B1 ;  /* 0x0000000000017941 */ /* 0x000fea0003800200 */
.L_x_39701:
        /* <DEDUP_REMOVED lines=17> */
.L_x_39708:
        /* <DEDUP_REMOVED lines=13> */
.L_x_39710:
[----:B------:R-:W-:Y:S05]  /*fd20*/  BSYNC.RECONVERGENT B2 ;  /* 0x0000000000027941 */ /* 0x000fea0003800200 */
.L_x_39709:
[----:B------:R-:W-:Y:S01]  /*fd30*/  LOP3.LUT R10, R11, R133, R21, 0x96, !PT ;  /* 0x000000850b0a7212 */ /* 0x000fe200078e9615 */
[----:B------:R-:W-:Y:S01]  /*fd40*/  IMAD.WIDE.U32 R6, R4, -0x326172a9, RZ ;  /* 0xcd9e8d5704067825 */ /* 0x000fe200078e00ff */
[----:B------:R-:W-:-:S03]  /*fd50*/  IADD3 R5, PT, PT, R20, -0x61c88647, RZ ;  /* 0x9e3779b914057810 */ /* 0x000fc60007ffe0ff */
[----:B------:R-:W-:Y:S02]  /*fd60*/  HFMA2 R16, -RZ, RZ, 0, 0 ;  /* 0x00000000ff107431 */ /* 0x000fe400000001ff */
[----:B0-----:R-:W-:Y:S01]  /*fd70*/  IMAD.WIDE.U32 R22, R10, -0x326172a9, RZ ;  /* 0xcd9e8d570a167825 */ /* 0x001fe200078e00ff */
        /* <DEDUP_REMOVED lines=56> */
.L_x_39707:
[----:B------:R-:W-:Y:S05]  /*10100*/  BSYNC.RECONVERGENT B1 ;  /* 0x0000000000017941 */ /* 0x000fea0003800200 */
.L_x_39706:
        /* <DEDUP_REMOVED lines=15> */
.L_x_39713:
        /* <DEDUP_REMOVED lines=13> */
.L_x_39715:
[----:B------:R-:W-:Y:S05]  /*102d0*/  BSYNC.RECONVERGENT B2 ;  /* 0x0000000000027941 */ /* 0x000fea0003800200 */
.L_x_39714:
[----:B------:R-:W-:Y:S01]  /*102e0*/  LOP3.LUT R10, R11, R133, R21, 0x96, !PT ;  /* 0x000000850b0a7212 */ /* 0x000fe200078e9615 */
[----:B------:R-:W-:-:S04]  /*102f0*/  IMAD.WIDE.U32 R6, R4, -0x326172a9, RZ ;  /* 0xcd9e8d5704067825 */ /* 0x000fc800078e00ff */
[----:B------:R-:W-:Y:S01]  /*10300*/  VIADD R5, R20, 0x9e3779b9 ;  /* 0x9e3779b914057836 */ /* 0x000fe20000000000 */
[----:B------:R-:W-:Y:S01]  /*10310*/  LOP3.LUT R7, R8, R7, R20, 0x96, !PT ;  /* 0x0000000708077212 */ /* 0x000fe200078e9614 */
[----:B0-----:R-:W-:Y:S01]  /*10320*/  IMAD.WIDE.U32 R22, R10, -0x326172a9, RZ ;  /* 0xcd9e8d570a167825 */ /* 0x001fe200078e00ff */
        /* <DEDUP_REMOVED lines=56> */
.L_x_39712:
[----:B------:R-:W-:Y:S05]  /*106b0*/  BSYNC.RECONVERGENT B1 ;  /* 0x0000000000017941 */ /* 0x000fea0003800200 */
.L_x_39711:
[----:B------:R-:W-:Y:S01]  /*106c0*/  ISETP.NE.AND P4, PT, R19, 0x1, PT ;  /* 0x000000011300780c */ /* 0x000fe20003f85270 */
[----:B------:R-:W-:Y:S01]  /*106d0*/  BSSY.RECONVERGENT B1, `(.L_x_39716) ;  /* 0x000005b000017945 */ /* 0x000fe20003800200 */
[----:B------:R-:W-:Y:S01]  /*106e0*/  I2FP.F32.U32 R7, R7 ;  /* 0x0000000700077245 */ /* 0x000fe20000201000 */
[----:B0-----:R-:W-:Y:S02]  /*106f0*/  HFMA2 R23, -RZ, RZ, 0, 1.1920928955078125e-07 ;  /* 0x00000002ff177431 */ /* 0x001fe400000001ff */
        /* <DEDUP_REMOVED lines=13> */
.L_x_39718:
        /* <DEDUP_REMOVED lines=13> */
.L_x_39720:
[----:B------:R-:W-:Y:S05]  /*108a0*/  BSYNC.RECONVERGENT B2 ;  /* 0x0000000000027941 */ /* 0x000fea0003800200 */
.L_x_39719:
        /* <DEDUP_REMOVED lines=61> */
.L_x_39717:
[----:B------:R-:W-:Y:S05]  /*10c80*/  BSYNC.RECONVERGENT B1 ;  /* 0x0000000000017941 */ /* 0x000fea0003800200 */
.L_x_39716:
        /* <DEDUP_REMOVED lines=15> */
.L_x_39723:
        /* <DEDUP_REMOVED lines=13> */
.L_x_39725:
[----:B------:R-:W-:Y:S05]  /*10e50*/  BSYNC.RECONVERGENT B2 ;  /* 0x0000000000027941 */ /* 0x000fea0003800200 */
.L_x_39724:
        /* <DEDUP_REMOVED lines=61> */
.L_x_39722:
[----:B------:R-:W-:Y:S05]  /*11230*/  BSYNC.RECONVERGENT B1 ;  /* 0x0000000000017941 */ /* 0x000fea0003800200 */
.L_x_39721:
        /* <DEDUP_REMOVED lines=17> */
.L_x_39728:
        /* <DEDUP_REMOVED lines=16> */
.L_x_39730:
[----:B------:R-:W-:Y:S05]  /*11450*/  BSYNC.RECONVERGENT B2 ;  /* 0x0000000000027941 */ /* 0x000fea0003800200 */
.L_x_39729:
        /* <DEDUP_REMOVED lines=61> */
.L_x_39727:
[----:B------:R-:W-:Y:S05]  /*11830*/  BSYNC.RECONVERGENT B1 ;  /* 0x0000000000017941 */ /* 0x000fea0003800200 */
.L_x_39726:
        /* <DEDUP_REMOVED lines=39> */
[----:B------:R-:W-:Y:S01]  /*11ab0*/  PRMT R16, R9, 0x7610, R16 ;  /* 0x0000761009107816 */ /* 0x000fe20000000010 */
[----:B------:R-:W-:Y:S10]  /*11ac0*/  BRA `(.L_x_39731) ;  /* 0x0000001800087947 */ /* 0x000ff40003800000 */
.L_x_39690:
[----:B------:R-:W-:Y:S01]  /*11ad0*/  ISETP.NE.AND P1, PT, R7, 0x1, PT ;  /* 0x000000010700780c */ /* 0x000fe20003f25270 */
[----:B------:R-:W-:Y:S01]  /*11ae0*/  BSSY.RECONVERGENT B1, `(.L_x_39732) ;  /* 0x000005a000017945 */ /* 0x000fe20003800200 */
[----:B------:R-:W-:Y:S02]  /*11af0*/  HFMA2 R19, -RZ, RZ, 0, 1.1920928955078125e-07 ;  /* 0x00000002ff137431 */ /* 0x000fe400000001ff */
[----:B0-----:R-:W-:Y:S02]  /*11b00*/  IMAD.MOV.U32 R22, RZ, RZ, R10 ;  /* 0x000000ffff167224 */ /* 0x001fe400078e000a */
        /* <DEDUP_REMOVED lines=12> */
.L_x_39734:
        /* <DEDUP_REMOVED lines=13> */
.L_x_39736:
[----:B------:R-:W-:Y:S05]  /*11ca0*/  BSYNC.RECONVERGENT B2 ;  /* 0x0000000000027941 */ /* 0x000fea0003800200 */
.L_x_39735:
        /* <DEDUP_REMOVED lines=59> */
[----:B------:R-:W-:Y:S01]  /*12060*/  IMAD.MOV.U32 R10, RZ, RZ, R192 ;  /* 0x000000ffff0a7224 */ /* 0x000fe200078e00c0 */
[----:B------:R-:W-:-:S07]  /*12070*/  LOP3.LUT R6, R7, R6, R193, 0x96, !PT ;  /* 0x0000000607067212 */ /* 0x000fce00078e96c1 */
.L_x_39733:
[----:B------:R-:W-:Y:S05]  /*12080*/  BSYNC.RECONVERGENT B1 ;  /* 0x0000000000017941 */ /* 0x000fea0003800200 */
.L_x_39732:
        /* <DEDUP_REMOVED lines=18> */
.L_x_39739:
        /* <DEDUP_REMOVED lines=13> */
.L_x_39741:
[----:B------:R-:W-:Y:S05]  /*12280*/  BSYNC.RECONVERGENT B2 ;  /* 0x0000000000027941 */ /* 0x000fea0003800200 */
.L_x_39740:
        /* <DEDUP_REMOVED lines=46> */
[----:B------:R-:W-:Y:S01]  /*12570*/  IMAD.MOV.U32 R9, RZ, RZ, RZ ;  /* 0x000000ffff097224 */ /* 0x000fe200078e00ff */
        /* <DEDUP_REMOVED lines=14> */
.L_x_39738:
[----:B------:R-:W-:Y:S05]  /*12660*/  BSYNC.RECONVERGENT B1 ;  /* 0x0000000000017941 */ /* 0x000fea0003800200 */
.L_x_39737:
        /* <DEDUP_REMOVED lines=16> */
.L_x_39744:
        /* <DEDUP_REMOVED lines=13> */
.L_x_39746:
[----:B------:R-:W-:Y:S05]  /*12840*/  BSYNC.RECONVERGENT B2 ;  /* 0x0000000000027941 */ /* 0x000fea0003800200 */
.L_x_39745:
        /* <DEDUP_REMOVED lines=61> */
.L_x_39743:
[----:B------:R-:W-:Y:S05]  /*12c20*/  BSYNC.RECONVERGENT B1 ;  /* 0x0000000000017941 */ /* 0x000fea0003800200 */
.L_x_39742:
        /* <DEDUP_REMOVED lines=16> */
.L_x_39749:
        /* <DEDUP_REMOVED lines=13> */
.L_x_39751:
[----:B------:R-:W-:Y:S05]  /*12e00*/  BSYNC.RECONVERGENT B2 ;  /* 0x0000000000027941 */ /* 0x000fea0003800200 */
.L_x_39750:
        /* <DEDUP_REMOVED lines=46> */
[----:B------:R-:W-:Y:S01]  /*130f0*/  MOV R9, R17 ;  /* 0x0000001100097202 */ /* 0x000fe20000000f00 */
        /* <DEDUP_REMOVED lines=11> */
[----:B------:R-:W-:Y:S01]  /*131b0*/  IMAD.MOV.U32 R17, RZ, RZ, R22 ;  /* 0x000000ffff117224 */ /* 0x000fe200078e0016 */
[----:B------:R-:W-:Y:S01]  /*131c0*/  LOP3.LUT R5, R5, R194, R23, 0x96, !PT ;  /* 0x000000c205057212 */ /* 0x000fe200078e9617 */
[----:B------:R-:W-:-:S07]  /*131d0*/  IMAD.MOV.U32 R7, RZ, RZ, RZ ;  /* 0x000000ffff077224 */ /* 0x000fce00078e00ff */
.L_x_39748:
[----:B------:R-:W-:Y:S05]  /*131e0*/  BSYNC.RECONVERGENT B1 ;  /* 0x0000000000017941 */ /* 0x000fea0003800200 */
.L_x_39747:
[----:B------:R-:W-:Y:S01]  /*131f0*/  I2FP.F32.U32 R9, R9 ;  /* 0x0000000900097245 */ /* 0x000fe20000201000 */
[----:B-----5:R-:W-:Y:S01]  /*13200*/  FMUL.FTZ R22, R132, UR10 ;  /* 0x0000000a84167c20 */ /* 0x020fe20008410000 */
[----:B------:R-:W-:-:S03]  /*13210*/  FMUL.FTZ R23, R133, UR10 ;  /* 0x0000000a85177c20 */ /* 0x000fc60008410000 */
[----:B------:R-:W-:Y:S01]  /*13220*/  FFMA.FTZ R19, R9, R242, 1.1641532182693481445e-10 ;  /* 0x2f00000009137423 */ /* 0x000fe200000100f2 */
[----:B------:R-:W-:Y:S01]  /*13230*/  FMUL.FTZ R9, R134, UR10 ;  /* 0x0000000a86097c20 */ /* 0x000fe20008410000 */
[----:B------:R-:W-:Y:S02]  /*13240*/  FSEL R132, R22, RZ, P1 ;  /* 0x000000ff16847208 */ /* 0x000fe40000800000 */
[----:B------:R-:W-:Y:S02]  /*13250*/  FSEL R133, R23, RZ, P2 ;  /* 0x000000ff17857208 */ /* 0x000fe40001000000 */
[----:B------:R-:W-:Y:S01]  /*13260*/  FSETP.GTU.FTZ.AND P4, PT, R19, R241, PT ;  /* 0x000000f11300720b */ /* 0x000fe20003f9c000 */
[----:B------:R-:W-:Y:S01]  /*13270*/  FMUL.FTZ R19, R135, UR10 ;  /* 0x0000000a87137c20 */ /* 0x000fe20008410000 */
[----:B------:R-:W-:Y:S01]  /*13280*/  FSEL R134, R9, RZ, P3 ;  /* 0x000000ff09867208 */ /* 0x000fe20001800000 */
[----:B------:R-:W-:Y:S01]  /*13290*/  @P5 FADD.FTZ R132, R124, R132 ;  /* 0x000000847c845221 */ /* 0x000fe20000010000 */
[----:B------:R-:W-:-:S02]  /*132a0*/  @P5 FADD.FTZ R133, R125, R133 ;  /* 0x000000857d855221 */ /* 0x000fc40000010000 */
[----:B------:R-:W-:Y:S01]  /*132b0*/  FSEL R135, R19, RZ, !P4 ;  /* 0x000000ff13877208 */ /* 0x000fe20006000000 */
[----:B------:R-:W-:Y:S01]  /*132c0*/  @P5 FADD.FTZ R134, R126, R134 ;  /* 0x000000867e865221 */ /* 0x000fe20000010000 */
[----:B------:R-:W-:-:S03]  /*132d0*/  PLOP3.LUT P4, PT, P4, PT, PT, 0x8, 0x80 ;  /* 0x000000000080781c */ /* 0x000fc6000278e170 */
[----:B------:R-:W-:-:S10]  /*132e0*/  @P5 FADD.FTZ R135, R127, R135 ;  /* 0x000000877f875221 */ /* 0x000fd40000010000 */
.L_x_39731:
        /* <DEDUP_REMOVED lines=24> */
.L_x_39752:
[----:B01----:R-:W-:Y:S01]  /*13470*/  IMAD.MOV.U32 R9, RZ, RZ, R17 ;  /* 0x000000ffff097224 */ /* 0x003fe200078e0011 */
[----:B------:R-:W-:-:S07]  /*13480*/  IADD3 R12, PT, PT, R12, 0x20, RZ ;  /* 0x000000200c0c7810 */ /* 0x000fce0007ffe0ff */
.L_x_39689:
[----:B------:R-:W-:Y:S05]  /*13490*/  BSYNC.RECONVERGENT B0 ;  /* 0x0000000000007941 */ /* 0x000fea0003800200 */
.L_x_39688:
        /* <DEDUP_REMOVED lines=35> */
.L_x_39758:
        /* <DEDUP_REMOVED lines=13> */
.L_x_39760:
[----:B------:R-:W-:Y:S05]  /*137a0*/  BSYNC.RECONVERGENT B2 ;  /* 0x0000000000027941 */ /* 0x000fea0003800200 */
.L_x_39759:
        /* <DEDUP_REMOVED lines=61> */
.L_x_39757:
[----:B------:R-:W-:Y:S05]  /*13b80*/  BSYNC.RECONVERGENT B1 ;  /* 0x0000000000017941 */ /* 0x000fea0003800200 */
.L_x_39756:
        /* <DEDUP_REMOVED lines=20> */
.L_x_39763:
        /* <DEDUP_REMOVED lines=13> */
.L_x_39765:
[----:B------:R-:W-:Y:S05]  /*13da0*/  BSYNC.RECONVERGENT B2 ;  /* 0x0000000000027941 */ /* 0x000fea0003800200 */
.L_x_39764:
        /* <DEDUP_REMOVED lines=61> */
.L_x_39762:
[----:B------:R-:W-:Y:S05]  /*14180*/  BSYNC.RECONVERGENT B1 ;  /* 0x0000000000017941 */ /* 0x000fea0003800200 */
.L_x_39761:
        /* <DEDUP_REMOVED lines=15> */
.L_x_39768:
        /* <DEDUP_REMOVED lines=13> */
.L_x_39770:
[----:B------:R-:W-:Y:S05]  /*14350*/  BSYNC.RECONVERGENT B2 ;  /* 0x0000000000027941 */ /* 0x000fea0003800200 */
.L_x_39769:
        /* <DEDUP_REMOVED lines=61> */
.L_x_39767:
[----:B------:R-:W-:Y:S05]  /*14730*/  BSYNC.RECONVERGENT B1 ;  /* 0x0000000000017941 */ /* 0x000fea0003800200 */
.L_x_39766:
        /* <DEDUP_REMOVED lines=17> */
.L_x_39773:
        /* <DEDUP_REMOVED lines=13> */
.L_x_39775:
[----:B------:R-:W-:Y:S05]  /*14920*/  BSYNC.RECONVERGENT B2 ;  /* 0x0000000000027941 */ /* 0x000fea0003800200 */
.L_x_39774:
        /* <DEDUP_REMOVED lines=61> */
.L_x_39772:
[----:B------:R-:W-:Y:S05]  /*14d00*/  BSYNC.RECONVERGENT B1 ;  /* 0x0000000000017941 */ /* 0x000fea0003800200 */
.L_x_39771:
        /* <DEDUP_REMOVED lines=15> */
.L_x_39778:
        /* <DEDUP_REMOVED lines=13> */
.L_x_39780:
[----:B------:R-:W-:Y:S05]  /*14ed0*/  BSYNC.RECONVERGENT B2 ;  /* 0x0000000000027941 */ /* 0x000fea0003800200 */
.L_x_39779:
        /* <DEDUP_REMOVED lines=61> */
.L_x_39777:
[----:B------:R-:W-:Y:S05]  /*152b0*/  BSYNC.RECONVERGENT B1 ;  /* 0x0000000000017941 */ /* 0x000fea0003800200 */
.L_x_39776:
        /* <DEDUP_REMOVED lines=17> */
.L_x_39783:
        /* <DEDUP_REMOVED lines=13> */
.L_x_39785:
[----:B------:R-:W-:Y:S05]  /*154a0*/  BSYNC.RECONVERGENT B2 ;  /* 0x0000000000027941 */ /* 0x000fea0003800200 */
.L_x_39784:
        /* <DEDUP_REMOVED lines=61> */
.L_x_39782:
[----:B------:R-:W-:Y:S05]  /*15880*/  BSYNC.RECONVERGENT B1 ;  /* 0x0000000000017941 */ /* 0x000fea0003800200 */
.L_x_39781:
        /* <DEDUP_REMOVED lines=15> */
.L_x_39788:
        /* <DEDUP_REMOVED lines=13> */
.L_x_39790:
[----:B------:R-:W-:Y:S05]  /*15a50*/  BSYNC.RECONVERGENT B2 ;  /* 0x0000000000027941 */ /* 0x000fea0003800200 */
.L_x_39789:
        /* <DEDUP_REMOVED lines=61> */
.L_x_39787:
[----:B------:R-:W-:Y:S05]  /*15e30*/  BSYNC.RECONVERGENT B1 ;  /* 0x0000000000017941 */ /* 0x000fea0003800200 */
.L_x_39786:
        /* <DEDUP_REMOVED lines=17> */
.L_x_39793:
        /* <DEDUP_REMOVED lines=16> */
.L_x_39795:
[----:B------:R-:W-:Y:S05]  /*16050*/  BSYNC.RECONVERGENT B2 ;  /* 0x0000000000027941 */ /* 0x000fea0003800200 */
.L_x_39794:
        /* <DEDUP_REMOVED lines=61> */
.L_x_39792:
[----:B------:R-:W-:Y:S05]  /*16430*/  BSYNC.RECONVERGENT B1 ;  /* 0x0000000000017941 */ /* 0x000fea0003800200 */
.L_x_39791:
        /* <DEDUP_REMOVED lines=41> */
.L_x_39755:
        /* <DEDUP_REMOVED lines=16> */
.L_x_39799:
        /* <DEDUP_REMOVED lines=13> */
.L_x_39801:
[----:B------:R-:W-:Y:S05]  /*168a0*/  BSYNC.RECONVERGENT B2 ;  /* 0x0000000000027941 */ /* 0x000fea0003800200 */
.L_x_39800:
        /* <DEDUP_REMOVED lines=61> */
.L_x_39798:
[----:B------:R-:W-:Y:S05]  /*16c80*/  BSYNC.RECONVERGENT B1 ;  /* 0x0000000000017941 */ /* 0x000fea0003800200 */
.L_x_39797:
        /* <DEDUP_REMOVED lines=18> */
.L_x_39804:
        /* <DEDUP_REMOVED lines=13> */
.L_x_39806:
[----:B------:R-:W-:Y:S05]  /*16e80*/  BSYNC.RECONVERGENT B2 ;  /* 0x0000000000027941 */ /* 0x000fea0003800200 */
.L_x_39805:
        /* <DEDUP_REMOVED lines=61> */
.L_x_39803:
[----:B------:R-:W-:Y:S05]  /*17260*/  BSYNC.RECONVERGENT B1 ;  /* 0x0000000000017941 */ /* 0x000fea0003800200 */
.L_x_39802:
        /* <DEDUP_REMOVED lines=16> */
.L_x_39809:
        /* <DEDUP_REMOVED lines=13> */
.L_x_39811:
[----:B------:R-:W-:Y:S05]  /*17440*/  BSYNC.RECONVERGENT B2 ;  /* 0x0000000000027941 */ /* 0x000fea0003800200 */
.L_x_39810:
        /* <DEDUP_REMOVED lines=61> */
.L_x_39808:
[----:B------:R-:W-:Y:S05]  /*17820*/  BSYNC.RECONVERGENT B1 ;  /* 0x0000000000017941 */ /* 0x000fea0003800200 */
.L_x_39807:
        /* <DEDUP_REMOVED lines=16> */
.L_x_39814:
        /* <DEDUP_REMOVED lines=13> */
.L_x_39816:
[----:B------:R-:W-:Y:S05]  /*17a00*/  BSYNC.RECONVERGENT B2 ;  /* 0x0000000000027941 */ /* 0x000fea0003800200 */
.L_x_39815:
        /* <DEDUP_REMOVED lines=61> */
.L_x_39813:
[----:B------:R-:W-:Y:S05]  /*17de0*/  BSYNC.RECONVERGENT B1 ;  /* 0x0000000000017941 */ /* 0x000fea0003800200 */
.L_x_39812:
        /* <DEDUP_REMOVED lines=16> */
.L_x_39796:
        /* <DEDUP_REMOVED lines=24> */
.L_x_39817:
[----:B01----:R-:W-:Y:S01]  /*18070*/  IMAD.MOV.U32 R9, RZ, RZ, R17 ;  /* 0x000000ffff097224 */ /* 0x003fe200078e0011 */
[----:B------:R-:W-:-:S07]  /*18080*/  IADD3 R12, PT, PT, R12, 0x20, RZ ;  /* 0x000000200c0c7810 */ /* 0x000fce0007ffe0ff */
.L_x_39754:
[----:B------:R-:W-:Y:S05]  /*18090*/  BSYNC.RECONVERGENT B0 ;  /* 0x0000000000007941 */ /* 0x000fea0003800200 */
.L_x_39753:
        /* <DEDUP_REMOVED lines=35> */
.L_x_39823:
        /* <DEDUP_REMOVED lines=13> */
.L_x_39825:
[----:B------:R-:W-:Y:S05]  /*183a0*/  BSYNC.RECONVERGENT B2 ;  /* 0x0000000000027941 */ /* 0x000fea0003800200 */
.L_x_39824:
        /* <DEDUP_REMOVED lines=61> */
.L_x_39822:
[----:B------:R-:W-:Y:S05]  /*18780*/  BSYNC.RECONVERGENT B1 ;  /* 0x0000000000017941 */ /* 0x000fea0003800200 */
.L_x_39821:
        /* <DEDUP_REMOVED lines=20> */
.L_x_39828:
        /* <DEDUP_REMOVED lines=13> */
.L_x_39830:
[----:B------:R-:W-:Y:S05]  /*189a0*/  BSYNC.RECONVERGENT B2 ;  /* 0x0000000000027941 */ /* 0x000fea0003800200 */
.L_x_39829:
        /* <DEDUP_REMOVED lines=61> */
.L_x_39827:
[----:B------:R-:W-:Y:S05]  /*18d80*/  BSYNC.RECONVERGENT B1 ;  /* 0x0000000000017941 */ /* 0x000fea0003800200 */
.L_x_39826:
        /* <DEDUP_REMOVED lines=15> */
.L_x_39833:
        /* <DEDUP_REMOVED lines=13> */
.L_x_39835:
[----:B------:R-:W-:Y:S05]  /*18f50*/  BSYNC.RECONVERGENT B2 ;  /* 0x0000000000027941 */ /* 0x000fea0003800200 */
.L_x_39834:
        /* <DEDUP_REMOVED lines=61> */
.L_x_39832:
[----:B------:R-:W-:Y:S05]  /*19330*/  BSYNC.RECONVERGENT B1 ;  /* 0x0000000000017941 */ /* 0x000fea0003800200 */
.L_x_39831:
        /* <DEDUP_REMOVED lines=17> */
.L_x_39838:
        /* <DEDUP_REMOVED lines=13> */
.L_x_39840:
[----:B------:R-:W-:Y:S05]  /*19520*/  BSYNC.RECONVERGENT B2 ;  /* 0x0000000000027941 */ /* 0x000fea0003800200 */
.L_x_39839:
        /* <DEDUP_REMOVED lines=61> */
.L_x_39837:
[----:B------:R-:W-:Y:S05]  /*19900*/  BSYNC.RECONVERGENT B1 ;  /* 0x0000000000017941 */ /* 0x000fea0003800200 */
.L_x_39836:
        /* <DEDUP_REMOVED lines=15> */
.L_x_39843:
        /* <DEDUP_REMOVED lines=13> */
.L_x_39845:
[----:B------:R-:W-:Y:S05]  /*19ad0*/  BSYNC.RECONVERGENT B2 ;  /* 0x0000000000027941 */ /* 0x000fea0003800200 */
.L_x_39844:
        /* <DEDUP_REMOVED lines=61> */
.L_x_39842:
[----:B------:R-:W-:Y:S05]  /*19eb0*/  BSYNC.RECONVERGENT B1 ;  /* 0x0000000000017941 */ /* 0x000fea0003800200 */
.L_x_39841:
        /* <DEDUP_REMOVED lines=17> */
.L_x_39848:
        /* <DEDUP_REMOVED lines=13> */
.L_x_39850:
[----:B------:R-:W-:Y:S05]  /*1a0a0*/  BSYNC.RECONVERGENT B2 ;  /* 0x0000000000027941 */ /* 0x000fea0003800200 */
.L_x_39849:
        /* <DEDUP_REMOVED lines=61> */
.L_x_39847:
[----:B------:R-:W-:Y:S05]  /*1a480*/  BSYNC.RECONVERGENT B1 ;  /* 0x0000000000017941 */ /* 0x000fea0003800200 */
.L_x_39846:
        /* <DEDUP_REMOVED lines=15> */
.L_x_39853:
        /* <DEDUP_REMOVED lines=13> */
.L_x_39855:
[----:B------:R-:W-:Y:S05]  /*1a650*/  BSYNC.RECONVERGENT B2 ;  /* 0x0000000000027941 */ /* 0x000fea0003800200 */
.L_x_39854:
        /* <DEDUP_REMOVED lines=61> */
.L_x_39852:
[----:B------:R-:W-:Y:S05]  /*1aa30*/  BSYNC.RECONVERGENT B1 ;  /* 0x0000000000017941 */ /* 0x000fea0003800200 */
.L_x_39851:
        /* <DEDUP_REMOVED lines=17> */
.L_x_39858:
        /* <DEDUP_REMOVED lines=16> */
.L_x_39860:
[----:B------:R-:W-:Y:S05]  /*1ac50*/  BSYNC.RECONVERGENT B2 ;  /* 0x0000000000027941 */ /* 0x000fea0003800200 */
.L_x_39859:
        /* <DEDUP_REMOVED lines=61> */
.L_x_39857:
[----:B------:R-:W-:Y:S05]  /*1b030*/  BSYNC.RECONVERGENT B1 ;  /* 0x0000000000017941 */ /* 0x000fea0003800200 */
.L_x_39856:
        /* <DEDUP_REMOVED lines=41> */
.L_x_39820:
        /* <DEDUP_REMOVED lines=16> */
.L_x_39864:
        /* <DEDUP_REMOVED lines=13> */
.L_x_39866:
[----:B------:R-:W-:Y:S05]  /*1b4a0*/  BSYNC.RECONVERGENT B2 ;  /* 0x0000000000027941 */ /* 0x000fea0003800200 */
.L_x_39865:
        /* <DEDUP_REMOVED lines=61> */
.L_x_39863:
[----:B------:R-:W-:Y:S05]  /*1b880*/  BSYNC.RECONVERGENT B1 ;  /* 0x0000000000017941 */ /* 0x000fea0003800200 */
.L_x_39862:
        /* <DEDUP_REMOVED lines=18> */
.L_x_39869:
        /* <DEDUP_REMOVED lines=13> */
.L_x_39871:
[----:B------:R-:W-:Y:S05]  /*1ba80*/  BSYNC.RECONVERGENT B2 ;  /* 0x0000000000027941 */ /* 0x000fea0003800200 */
.L_x_39870:
        /* <DEDUP_REMOVED lines=61> */
.L_x_39868:
[----:B------:R-:W-:Y:S05]  /*1be60*/  BSYNC.RECONVERGENT B1 ;  /* 0x0000000000017941 */ /* 0x000fea0003800200 */
.L_x_39867:
        /* <DEDUP_REMOVED lines=16> */
.L_x_39874:
        /* <DEDUP_REMOVED lines=13> */
.L_x_39876:
[----:B------:R-:W-:Y:S05]  /*1c040*/  BSYNC.RECONVERGENT B2 ;  /* 0x0000000000027941 */ /* 0x000fea0003800200 */
.L_x_39875:
        /* <DEDUP_REMOVED lines=61> */
.L_x_39873:
[----:B------:R-:W-:Y:S05]  /*1c420*/  BSYNC.RECONVERGENT B1 ;  /* 0x0000000000017941 */ /* 0x000fea0003800200 */
.L_x_39872:
        /* <DEDUP_REMOVED lines=16> */
.L_x_39879:
        /* <DEDUP_REMOVED lines=13> */
.L_x_39881:
[----:B------:R-:W-:Y:S05]  /*1c600*/  BSYNC.RECONVERGENT B2 ;  /* 0x0000000000027941 */ /* 0x000fea0003800200 */
.L_x_39880:
        /* <DEDUP_REMOVED lines=61> */
.L_x_39878:
[----:B------:R-:W-:Y:S05]  /*1c9e0*/  BSYNC.RECONVERGENT B1 ;  /* 0x0000000000017941 */ /* 0x000fea0003800200 */
.L_x_39877:
        /* <DEDUP_REMOVED lines=16> */
.L_x_39861:
        /* <DEDUP_REMOVED lines=24> */
.L_x_39882:
[----:B01----:R-:W-:Y:S01]  /*1cc70*/  IMAD.MOV.U32 R9, RZ, RZ, R17 ;  /* 0x000000ffff097224 */ /* 0x003fe200078e0011 */
[----:B------:R-:W-:-:S07]  /*1cc80*/  IADD3 R12, PT, PT, R12, 0x20, RZ ;  /* 0x000000200c0c7810 */ /* 0x000fce0007ffe0ff */
.L_x_39819:
[----:B------:R-:W-:Y:S05]  /*1cc90*/  BSYNC.RECONVERGENT B0 ;  /* 0x0000000000007941 */ /* 0x000fea0003800200 */
.L_x_39818:
        /* <DEDUP_REMOVED lines=35> */
.L_x_39888:
        /* <DEDUP_REMOVED lines=13> */
.L_x_39890:
[----:B------:R-:W-:Y:S05]  /*1cfa0*/  BSYNC.RECONVERGENT B2 ;  /* 0x0000000000027941 */ /* 0x000fea0003800200 */
.L_x_39889:
        /* <DEDUP_REMOVED lines=61> */
.L_x_39887:
[----:B------:R-:W-:Y:S05]  /*1d380*/  BSYNC.RECONVERGENT B1 ;  /* 0x0000000000017941 */ /* 0x000fea0003800200 */
.L_x_39886:
        /* <DEDUP_REMOVED lines=20> */
.L_x_39893:
        /* <DEDUP_REMOVED lines=13> */
.L_x_39895:
[----:B------:R-:W-:Y:S05]  /*1d5a0*/  BSYNC.RECONVERGENT B2 ;  /* 0x0000000000027941 */ /* 0x000fea0003800200 */
.L_x_39894:
        /* <DEDUP_REMOVED lines=61> */
.L_x_39892:
[----:B------:R-:W-:Y:S05]  /*1d980*/  BSYNC.RECONVERGENT B1 ;  /* 0x0000000000017941 */ /* 0x000fea0003800200 */
.L_x_39891:
        /* <DEDUP_REMOVED lines=15> */
.L_x_39898:
        /* <DEDUP_REMOVED lines=13> */
.L_x_39900:
[----:B------:R-:W-:Y:S05]  /*1db50*/  BSYNC.RECONVERGENT B2 ;  /* 0x0000000000027941 */ /* 0x000fea0003800200 */
.L_x_39899:
        /* <DEDUP_REMOVED lines=61> */
.L_x_39897:
[----:B------:R-:W-:Y:S05]  /*1df30*/  BSYNC.RECONVERGENT B1 ;  /* 0x0000000000017941 */ /* 0x000fea0003800200 */
.L_x_39896:
        /* <DEDUP_REMOVED lines=17> */
.L_x_39903:
        /* <DEDUP_REMOVED lines=13> */
.L_x_39905:
[----:B------:R-:W-:Y:S05]  /*1e120*/  BSYNC.RECONVERGENT B2 ;  /* 0x0000000000027941 */ /* 0x000fea0003800200 */
.L_x_39904:
        /* <DEDUP_REMOVED lines=61> */
.L_x_39902:
[----:B------:R-:W-:Y:S05]  /*1e500*/  BSYNC.RECONVERGENT B1 ;  /* 0x0000000000017941 */ /* 0x000fea0003800200 */
.L_x_39901:
        /* <DEDUP_REMOVED lines=15> */
.L_x_39908:
        /* <DEDUP_REMOVED lines=13> */
.L_x_39910:
[----:B------:R-:W-:Y:S05]  /*1e6d0*/  BSYNC.RECONVERGENT B2 ;  /* 0x0000000000027941 */ /* 0x000fea0003800200 */
.L_x_39909:
        /* <DEDUP_REMOVED lines=61> */
.L_x_39907:
[----:B------:R-:W-:Y:S05]  /*1eab0*/  BSYNC.RECONVERGENT B1 ;  /* 0x0000000000017941 */ /* 0x000fea0003800200 */
.L_x_39906:
        /* <DEDUP_REMOVED lines=17> */
.L_x_39913:
        /* <DEDUP_REMOVED lines=13> */
.L_x_39915:
[----:B------:R-:W-:Y:S05]  /*1eca0*/  BSYNC.RECONVERGENT B2 ;  /* 0x0000000000027941 */ /* 0x000fea0003800200 */
.L_x_39914:
        /* <DEDUP_REMOVED lines=61> */
.L_x_39912:
[----:B------:R-:W-:Y:S05]  /*1f080*/  BSYNC.RECONVERGENT B1 ;  /* 0x0000000000017941 */ /* 0x000fea0003800200 */
.L_x_39911:
        /* <DEDUP_REMOVED lines=15> */
.L_x_39918:
        /* <DEDUP_REMOVED lines=13> */
.L_x_39920:
[----:B------:R-:W-:Y:S05]  /*1f250*/  BSYNC.RECONVERGENT B2 ;  /* 0x0000000000027941 */ /* 0x000fea0003800200 */
.L_x_39919:
        /* <DEDUP_REMOVED lines=61> */
.L_x_39917:
[----:B------:R-:W-:Y:S05]  /*1f630*/  BSYNC.RECONVERGENT B1 ;  /* 0x0000000000017941 */ /* 0x000fea0003800200 */
.L_x_39916:
        /* <DEDUP_REMOVED lines=17> */
.L_x_39923:
        /* <DEDUP_REMOVED lines=16> */
.L_x_39925:
[----:B------:R-:W-:Y:S05]  /*1f850*/  BSYNC.RECONVERGENT B2 ;  /* 0x0000000000027941 */ /* 0x000fea0003800200 */
.L_x_39924:
        /* <DEDUP_REMOVED lines=61> */
.L_x_39922:
[----:B------:R-:W-:Y:S05]  /*1fc30*/  BSYNC.RECONVERGENT B1 ;  /* 0x0000000000017941 */ /* 0x000fea0003800200 */
.L_x_39921:
        /* <DEDUP_REMOVED lines=41> */
.L_x_39885:
        /* <DEDUP_REMOVED lines=16> */
.L_x_39929:
        /* <DEDUP_REMOVED lines=13> */
.L_x_39931:
[----:B------:R-:W-:Y:S05]  /*200a0*/  BSYNC.RECONVERGENT B2 ;  /* 0x0000000000027941 */ /* 0x000fea0003800200 */
.L_x_39930:
        /* <DEDUP_REMOVED lines=61> */
.L_x_39928:
[----:B------:R-:W-:Y:S05]  /*20480*/  BSYNC.RECONVERGENT B1 ;  /* 0x0000000000017941 */ /* 0x000fea0003800200 */
.L_x_39927:
        /* <DEDUP_REMOVED lines=18> */
.L_x_39934:
        /* <DEDUP_REMOVED lines=13> */
.L_x_39936:
[----:B------:R-:W-:Y:S05]  /*20680*/  BSYNC.RECONVERGENT B2 ;  /* 0x0000000000027941 */ /* 0x000fea0003800200 */
.L_x_39935:
        /* <DEDUP_REMOVED lines=61> */
.L_x_39933:
[----:B------:R-:W-:Y:S05]  /*20a60*/  BSYNC.RECONVERGENT B1 ;  /* 0x0000000000017941 */ /* 0x000fea0003800200 */
.L_x_39932:
        /* <DEDUP_REMOVED lines=16> */
.L_x_39939:
        /* <DEDUP_REMOVED lines=13> */
.L_x_39941:
[----:B------:R-:W-:Y:S05]  /*20c40*/  BSYNC.RECONVERGENT B2 ;  /* 0x0000000000027941 */ /* 0x000fea0003800200 */
.L_x_39940:
        /* <DEDUP_REMOVED lines=61> */
.L_x_39938:
[----:B------:R-:W-:Y:S05]  /*21020*/  BSYNC.RECONVERGENT B1 ;  /* 0x0000000000017941 */ /* 0x000fea0003800200 */
.L_x_39937:
        /* <DEDUP_REMOVED lines=16> */
.L_x_39944:
        /* <DEDUP_REMOVED lines=13> */
.L_x_39946:
[----:B------:R-:W-:Y:S05]  /*21200*/  BSYNC.RECONVERGENT B2 ;  /* 0x0000000000027941 */ /* 0x000fea0003800200 */
.L_x_39945:
        /* <DEDUP_REMOVED lines=61> */
.L_x_39943:
[----:B------:R-:W-:Y:S05]  /*215e0*/  BSYNC.RECONVERGENT B1 ;  /* 0x0000000000017941 */ /* 0x000fea0003800200 */
.L_x_39942:
        /* <DEDUP_REMOVED lines=16> */
.L_x_39926:
        /* <DEDUP_REMOVED lines=24> */
.L_x_39947:
[----:B01----:R-:W-:Y:S01]  /*21870*/  IMAD.MOV.U32 R9, RZ, RZ, R17 ;  /* 0x000000ffff097224 */ /* 0x003fe200078e0011 */
[----:B------:R-:W-:-:S07]  /*21880*/  IADD3 R12, PT, PT, R12, 0x20, RZ ;  /* 0x000000200c0c7810 */ /* 0x000fce0007ffe0ff */
.L_x_39884:
[----:B------:R-:W-:Y:S05]  /*21890*/  BSYNC.RECONVERGENT B0 ;  /* 0x0000000000007941 */ /* 0x000fea0003800200 */
.L_x_39883:
        /* <DEDUP_REMOVED lines=35> */
.L_x_39953:
        /* <DEDUP_REMOVED lines=13> */
.L_x_39955:
[----:B------:R-:W-:Y:S05]  /*21ba0*/  BSYNC.RECONVERGENT B2 ;  /* 0x0000000000027941 */ /* 0x000fea0003800200 */
.L_x_39954:
        /* <DEDUP_REMOVED lines=61> */
.L_x_39952:
[----:B------:R-:W-:Y:S05]  /*21f80*/  BSYNC.RECONVERGENT B1 ;  /* 0x0000000000017941 */ /* 0x000fea0003800200 */
.L_x_39951:
        /* <DEDUP_REMOVED lines=20> */
.L_x_39958:
        /* <DEDUP_REMOVED lines=13> */
.L_x_39960:
[----:B------:R-:W-:Y:S05]  /*221a0*/  BSYNC.RECONVERGENT B2 ;  /* 0x0000000000027941 */ /* 0x000fea0003800200 */
.L_x_39959:
        /* <DEDUP_REMOVED lines=61> */
.L_x_39957:
[----:B------:R-:W-:Y:S05]  /*22580*/  BSYNC.RECONVERGENT B1 ;  /* 0x0000000000017941 */ /* 0x000fea0003800200 */
.L_x_39956:
        /* <DEDUP_REMOVED lines=15> */
.L_x_39963:
        /* <DEDUP_REMOVED lines=13> */
.L_x_39965:
[----:B------:R-:W-:Y:S05]  /*22750*/  BSYNC.RECONVERGENT B2 ;  /* 0x0000000000027941 */ /* 0x000fea0003800200 */
.L_x_39964:
        /* <DEDUP_REMOVED lines=61> */
.L_x_39962:
[----:B------:R-:W-:Y:S05]  /*22b30*/  BSYNC.RECONVERGENT B1 ;  /* 0x0000000000017941 */ /* 0x000fea0003800200 */
.L_x_39961:
        /* <DEDUP_REMOVED lines=17> */
.L_x_39968:
        /* <DEDUP_REMOVED lines=13> */
.L_x_39970:
[----:B------:R-:W-:Y:S05]  /*22d20*/  BSYNC.RECONVERGENT B2 ;  /* 0x0000000000027941 */ /* 0x000fea0003800200 */
.L_x_39969:
        /* <DEDUP_REMOVED lines=61> */
.L_x_39967:
[----:B------:R-:W-:Y:S05]  /*23100*/  BSYNC.RECONVERGENT B1 ;  /* 0x0000000000017941 */ /* 0x000fea0003800200 */
.L_x_39966:
        /* <DEDUP_REMOVED lines=15> */
.L_x_39973:
        /* <DEDUP_REMOVED lines=13> */
.L_x_39975:
[----:B------:R-:W-:Y:S05]  /*232d0*/  BSYNC.RECONVERGENT B2 ;  /* 0x0000000000027941 */ /* 0x000fea0003800200 */
.L_x_39974:
        /* <DEDUP_REMOVED lines=61> */
.L_x_39972:
[----:B------:R-:W-:Y:S05]  /*236b0*/  BSYNC.RECONVERGENT B1 ;  /* 0x0000000000017941 */ /* 0x000fea0003800200 */
.L_x_39971:
        /* <DEDUP_REMOVED lines=17> */
.L_x_39978:
        /* <DEDUP_REMOVED lines=13> */
.L_x_39980:
[----:B------:R-:W-:Y:S05]  /*238a0*/  BSYNC.RECONVERGENT B2 ;  /* 0x0000000000027941 */ /* 0x000fea0003800200 */
.L_x_39979:
        /* <DEDUP_REMOVED lines=61> */
.L_x_39977:
[----:B------:R-:W-:Y:S05]  /*23c80*/  BSYNC.RECONVERGENT B1 ;  /* 0x0000000000017941 */ /* 0x000fea0003800200 */
.L_x_39976:
        /* <DEDUP_REMOVED lines=15> */
.L_x_39983:
        /* <DEDUP_REMOVED lines=13> */
.L_x_39985:
[----:B------:R-:W-:Y:S05]  /*23e50*/  BSYNC.RECONVERGENT B2 ;  /* 0x0000000000027941 */ /* 0x000fea0003800200 */
.L_x_39984:
        /* <DEDUP_REMOVED lines=61> */
.L_x_39982:
[----:B------:R-:W-:Y:S05]  /*24230*/  BSYNC.RECONVERGENT B1 ;  /* 0x0000000000017941 */ /* 0x000fea0003800200 */
.L_x_39981:
        /* <DEDUP_REMOVED lines=17> */
.L_x_39988:
        /* <DEDUP_REMOVED lines=16> */
.L_x_39990:
[----:B------:R-:W-:Y:S05]  /*24450*/  BSYNC.RECONVERGENT B2 ;  /* 0x0000000000027941 */ /* 0x000fea0003800200 */
.L_x_39989:
        /* <DEDUP_REMOVED lines=61> */
.L_x_39987:
[----:B------:R-:W-:Y:S05]  /*24830*/  BSYNC.RECONVERGENT B1 ;  /* 0x0000000000017941 */ /* 0x000fea0003800200 */
.L_x_39986:
        /* <DEDUP_REMOVED lines=41> */
.L_x_39950:
        /* <DEDUP_REMOVED lines=16> */
.L_x_39994:
        /* <DEDUP_REMOVED lines=13> */
.L_x_39996:
[----:B------:R-:W-:Y:S05]  /*24ca0*/  BSYNC.RECONVERGENT B2 ;  /* 0x0000000000027941 */ /* 0x000fea0003800200 */
.L_x_39995:
        /* <DEDUP_REMOVED lines=61> */
.L_x_39993:
[----:B------:R-:W-:Y:S05]  /*25080*/  BSYNC.RECONVERGENT B1 ;  /* 0x0000000000017941 */ /* 0x000fea0003800200 */
.L_x_39992:
        /* <DEDUP_REMOVED lines=18> */
.L_x_39999:
        /* <DEDUP_REMOVED lines=13> */
.L_x_40001:
[----:B------:R-:W-:Y:S05]  /*25280*/  BSYNC.RECONVERGENT B2 ;  /* 0x0000000000027941 */ /* 0x000fea0003800200 */
.L_x_40000:
        /* <DEDUP_REMOVED lines=61> */
.L_x_39998:
[----:B------:R-:W-:Y:S05]  /*25660*/  BSYNC.RECONVERGENT B1 ;  /* 0x0000000000017941 */ /* 0x000fea0003800200 */
.L_x_39997:
        /* <DEDUP_REMOVED lines=16> */
.L_x_40004:
        /* <DEDUP_REMOVED lines=13> */
.L_x_40006:
[----:B------:R-:W-:Y:S05]  /*25840*/  BSYNC.RECONVERGENT B2 ;  /* 0x0000000000027941 */ /* 0x000fea0003800200 */
.L_x_40005:
        /* <DEDUP_REMOVED lines=61> */
.L_x_40003:
[----:B------:R-:W-:Y:S05]  /*25c20*/  BSYNC.RECONVERGENT B1 ;  /* 0x0000000000017941 */ /* 0x000fea0003800200 */
.L_x_40002:
        /* <DEDUP_REMOVED lines=16> */
.L_x_40009:
        /* <DEDUP_REMOVED lines=13> */
.L_x_40011:
[----:B------:R-:W-:Y:S05]  /*25e00*/  BSYNC.RECONVERGENT B2 ;  /* 0x0000000000027941 */ /* 0x000fea0003800200 */
.L_x_40010:
        /* <DEDUP_REMOVED lines=61> */
.L_x_40008:
[----:B------:R-:W-:Y:S05]  /*261e0*/  BSYNC.RECONVERGENT B1 ;  /* 0x0000000000017941 */ /* 0x000fea0003800200 */
.L_x_40007:
        /* <DEDUP_REMOVED lines=16> */
.L_x_39991:
        /* <DEDUP_REMOVED lines=24> */
.L_x_40012:
[----:B01----:R-:W-:Y:S01]  /*26470*/  IMAD.MOV.U32 R9, RZ, RZ, R17 ;  /* 0x000000ffff097224 */ /* 0x003fe200078e0011 */
[----:B------:R-:W-:-:S07]  /*26480*/  IADD3 R12, PT, PT, R12, 0x20, RZ ;  /* 0x000000200c0c7810 */ /* 0x000fce0007ffe0ff */
.L_x_39949:
[----:B------:R-:W-:Y:S05]  /*26490*/  BSYNC.RECONVERGENT B0 ;  /* 0x0000000000007941 */ /* 0x000fea0003800200 */
.L_x_39948:
        /* <DEDUP_REMOVED lines=35> */
.L_x_40018:
        /* <DEDUP_REMOVED lines=13> */
.L_x_40020:
[----:B------:R-:W-:Y:S05]  /*267a0*/  BSYNC.RECONVERGENT B2 ;  /* 0x0000000000027941 */ /* 0x000fea0003800200 */
.L_x_40019:
[----:B------:R-:W-:Y:S01]  /*267b0*/  LOP3.LUT R10, R11, R17, R21, 0x96, !PT ;  /* 0x000000110b0a7212 */ /* 0x000fe200078e9615 */
[----:B------:R-:W-:-:S04]  /*267c0*/  IMAD.WIDE.U32 R6, R4, -0x326172a9, RZ ;  /* 0xcd9e8d5704067825 */ /* 0x000fc800078e00ff */
[----:B------:R-:W-:Y:S02]  /*267d0*/  HFMA2 R13, -RZ, RZ, 0, 0 ;  /* 0x00000000ff0d7431 */ /* 0x000fe400000001ff */
        /* <DEDUP_REMOVED lines=46> */
[----:B------:R-:W-:Y:S02]  /*26ac0*/  LOP3.LUT R5, R5, R16, R7, 0x96, !PT ;  /* 0x0000001005057212 */ /* 0x000fe400078e9607 */
[----:B------:R-:W-:-:S04]  /*26ad0*/  IADD3 R7, PT, PT, R21, -0x24c28bd8, RZ ;  /* 0xdb3d742815077810 */ /* 0x000fc80007ffe0ff */
        /* <DEDUP_REMOVED lines=10> */
.L_x_40017:
[----:B------:R-:W-:Y:S05]  /*26b80*/  BSYNC.RECONVERGENT B1 ;  /* 0x0000000000017941 */ /* 0x000fea0003800200 */
.L_x_40016:
[----:B------:R-:W1:Y:S01]  /*26b90*/  LDC R241, c[0x0][0x404] ;  /* 0x00010100fff17b82 */ /* 0x000e620000000800 */
[----:B------:R-:W-:Y:S01]  /*26ba0*/  ISETP.NE.AND P2, PT, R13, 0x1, PT ;  /* 0x000000010d00780c */ /* 0x000fe20003f45270 */
[----:B------:R-:W-:Y:S01]  /*26bb0*/  IMAD.MOV.U32 R194, RZ, RZ, 0x2f800000 ;  /* 0x2f800000ffc27424 */ /* 0x000fe200078e00ff */
[----:B------:R-:W-:Y:S01]  /*26bc0*/  I2FP.F32.U32 R7, R14 ;  /* 0x0000000e00077245 */ /* 0x000fe20000201000 */
[----:B------:R-:W-:Y:S01]  /*26bd0*/  BSSY.RECONVERGENT B1, `(.L_x_40021) ;  /* 0x000005b000017945 */ /* 0x000fe20003800200 */
[----:B------:R-:W-:-:S03]  /*26be0*/  MOV R14, 0x2 ;  /* 0x00000002000e7802 */ /* 0x000fc60000000f00 */
        /* <DEDUP_REMOVED lines=14> */
.L_x_40023:
        /* <DEDUP_REMOVED lines=13> */
.L_x_40025:
[----:B------:R-:W-:Y:S05]  /*26da0*/  BSYNC.RECONVERGENT B2 ;  /* 0x0000000000027941 */ /* 0x000fea0003800200 */
.L_x_40024:
        /* <DEDUP_REMOVED lines=59> */
[----:B------:R-:W-:Y:S02]  /*27160*/  IMAD.MOV.U32 R17, RZ, RZ, R14 ;  /* 0x000000ffff117224 */ /* 0x000fe400078e000e */
[----:B------:R-:W-:-:S07]  /*27170*/  HFMA2 R14, -RZ, RZ, 0, 0 ;  /* 0x00000000ff0e7431 */ /* 0x000fce00000001ff */
.L_x_40022:
[----:B------:R-:W-:Y:S05]  /*27180*/  BSYNC.RECONVERGENT B1 ;  /* 0x0000000000017941 */ /* 0x000fea0003800200 */
.L_x_40021:
        /* <DEDUP_REMOVED lines=15> */
.L_x_40028:
[----:B------:R-:W-:Y:S01]  /*27280*/  VIADD R2, R2, 0x1 ;  /* 0x0000000102027836 */ /* 0x000fe20000000000 */
[----:B------:R-:W-:Y:S03]  /*27290*/  BSSY.RECONVERGENT B2, `(.L_x_40029) ;  /* 0x000000c000027945 */ /* 0x000fe60003800200 */
[C---:B0-----:R-:W-:Y:S01]  /*272a0*/  IMAD.WIDE.U32 R22, R2.reuse, -0x2daee0ad, RZ ;  /* 0xd2511f5302167825 */ /* 0x041fe200078e00ff */
        /* <DEDUP_REMOVED lines=10> */
.L_x_40030:
[----:B------:R-:W-:Y:S05]  /*27350*/  BSYNC.RECONVERGENT B2 ;  /* 0x0000000000027941 */ /* 0x000fea0003800200 */
.L_x_40029:
        /* <DEDUP_REMOVED lines=59> */
[----:B------:R-:W-:Y:S01]  /*27710*/  IMAD.MOV.U32 R15, RZ, RZ, RZ ;  /* 0x000000ffff0f7224 */ /* 0x000fe200078e00ff */
[----:B------:R-:W-:-:S07]  /*27720*/  MOV R17, R14 ;  /* 0x0000000e00117202 */ /* 0x000fce0000000f00 */
.L_x_40027:
[----:B------:R-:W-:Y:S05]  /*27730*/  BSYNC.RECONVERGENT B1 ;  /* 0x0000000000017941 */ /* 0x000fea0003800200 */
.L_x_40026:
        /* <DEDUP_REMOVED lines=17> */
.L_x_40033:
        /* <DEDUP_REMOVED lines=13> */
.L_x_40035:
[----:B------:R-:W-:Y:S05]  /*27920*/  BSYNC.RECONVERGENT B2 ;  /* 0x0000000000027941 */ /* 0x000fea0003800200 */
.L_x_40034:
[----:B------:R-:W-:Y:S01]  /*27930*/  LOP3.LUT R10, R11, R153, R21, 0x96, !PT ;  /* 0x000000990b0a7212 */ /* 0x000fe200078e9615 */
[----:B------:R-:W-:-:S04]  /*27940*/  IMAD.WIDE.U32 R6, R4, -0x326172a9, RZ ;  /* 0xcd9e8d5704067825 */ /* 0x000fc800078e00ff */
[----:B------:R-:W-:Y:S02]  /*27950*/  HFMA2 R16, -RZ, RZ, 0, 0 ;  /* 0x00000000ff107431 */ /* 0x000fe400000001ff */
[----:B------:R-:W-:Y:S01]  /*27960*/  VIADD R5, R20, 0x9e3779b9 ;  /* 0x9e3779b914057836 */ /* 0x000fe20000000000 */
[----:B------:R-:W-:Y:S01]  /*27970*/  LOP3.LUT R7, R8, R7, R20, 0x96, !PT ;  /* 0x0000000708077212 */ /* 0x000fe200078e9614 */
[----:B0-----:R-:W-:Y:S01]  /*27980*/  IMAD.WIDE.U32 R22, R10, -0x326172a9, RZ ;  /* 0xcd9e8d570a167825 */ /* 0x001fe200078e00ff */
        /* <DEDUP_REMOVED lines=55> */
.L_x_40032:
[----:B------:R-:W-:Y:S05]  /*27d00*/  BSYNC.RECONVERGENT B1 ;  /* 0x0000000000017941 */ /* 0x000fea0003800200 */
.L_x_40031:
        /* <DEDUP_REMOVED lines=15> */
.L_x_40038:
        /* <DEDUP_REMOVED lines=13> */
.L_x_40040:
[----:B------:R-:W-:Y:S05]  /*27ed0*/  BSYNC.RECONVERGENT B2 ;  /* 0x0000000000027941 */ /* 0x000fea0003800200 */
.L_x_40039:
[----:B------:R-:W-:Y:S01]  /*27ee0*/  LOP3.LUT R10, R11, R153, R21, 0x96, !PT ;  /* 0x000000990b0a7212 */ /* 0x000fe200078e9615 */
[----:B------:R-:W-:Y:S01]  /*27ef0*/  IMAD.WIDE.U32 R6, R4, -0x326172a9, RZ ;  /* 0xcd9e8d5704067825 */ /* 0x000fe200078e00ff */
[----:B------:R-:W-:-:S03]  /*27f00*/  IADD3 R5, PT, PT, R20, -0x61c88647, RZ ;  /* 0x9e3779b914057810 */ /* 0x000fc60007ffe0ff */
[----:B0-----:R-:W-:Y:S01]  /*27f10*/  IMAD.WIDE.U32 R22, R10, -0x326172a9, RZ ;  /* 0xcd9e8d570a167825 */ /* 0x001fe200078e00ff */
[----:B------:R-:W-:-:S03]  /*27f20*/  LOP3.LUT R7, R8, R7, R20, 0x96, !PT ;  /* 0x0000000708077212 */ /* 0x000fc600078e9614 */
        /* <DEDUP_REMOVED lines=54> */
[----:B------:R-:W-:Y:S02]  /*28290*/  LOP3.LUT R5, R5, R192, R23, 0x96, !PT ;  /* 0x000000c005057212 */ /* 0x000fe400078e9617 */
[----:B------:R-:W-:-:S07]  /*282a0*/  MOV R17, R22 ;  /* 0x0000001600117202 */ /* 0x000fce0000000f00 */
.L_x_40037:
[----:B------:R-:W-:Y:S05]  /*282b0*/  BSYNC.RECONVERGENT B1 ;  /* 0x0000000000017941 */ /* 0x000fea0003800200 */
.L_x_40036:
        /* <DEDUP_REMOVED lines=17> */
.L_x_40043:
        /* <DEDUP_REMOVED lines=13> */
.L_x_40045:
[----:B------:R-:W-:Y:S05]  /*284a0*/  BSYNC.RECONVERGENT B2 ;  /* 0x0000000000027941 */ /* 0x000fea0003800200 */
.L_x_40044:
        /* <DEDUP_REMOVED lines=55> */
[----:B------:R-:W-:Y:S02]  /*28820*/  HFMA2 R23, -RZ, RZ, 0, 0 ;  /* 0x00000000ff177431 */ /* 0x000fe400000001ff */
[----:B------:R-:W-:Y:S02]  /*28830*/  VIADD R7, R20, 0x8ff34781 ;  /* 0x8ff3478114077836 */ /* 0x000fe40000000000 */
[----:B------:R-:W-:-:S03]  /*28840*/  IMAD.MOV.U32 R10, RZ, RZ, R152 ;  /* 0x000000ffff0a7224 */ /* 0x000fc600078e0098 */
[----:B------:R-:W-:Y:S02]  /*28850*/  LOP3.LUT R6, R7, R6, R153, 0x96, !PT ;  /* 0x0000000607067212 */ /* 0x000fe400078e9699 */
[----:B------:R-:W-:Y:S01]  /*28860*/  MOV R7, R17 ;  /* 0x0000001100077202 */ /* 0x000fe20000000f00 */
[----:B------:R-:W-:-:S07]  /*28870*/  IMAD.MOV.U32 R17, RZ, RZ, R22 ;  /* 0x000000ffff117224 */ /* 0x000fce00078e0016 */
.L_x_40042:
[----:B------:R-:W-:Y:S05]  /*28880*/  BSYNC.RECONVERGENT B1 ;  /* 0x0000000000017941 */ /* 0x000fea0003800200 */
.L_x_40041:
        /* <DEDUP_REMOVED lines=15> */
.L_x_40048:
        /* <DEDUP_REMOVED lines=13> */
.L_x_40050:
[----:B------:R-:W-:Y:S05]  /*28a50*/  BSYNC.RECONVERGENT B2 ;  /* 0x0000000000027941 */ /* 0x000fea0003800200 */
.L_x_40049:
        /* <DEDUP_REMOVED lines=58> */
[----:B------:R-:W-:Y:S01]  /*28e00*/  IMAD.MOV.U32 R22, RZ, RZ, RZ ;  /* 0x000000ffff167224 */ /* 0x000fe200078e00ff */
[----:B------:R-:W-:Y:S02]  /*28e10*/  LOP3.LUT R5, R5, R192, R23, 0x96, !PT ;  /* 0x000000c005057212 */ /* 0x000fe400078e9617 */
[----:B------:R-:W-:-:S07]  /*28e20*/  MOV R10, R152 ;  /* 0x00000098000a7202 */ /* 0x000fce0000000f00 */
.L_x_40047:
[----:B------:R-:W-:Y:S05]  /*28e30*/  BSYNC.RECONVERGENT B1 ;  /* 0x0000000000017941 */ /* 0x000fea0003800200 */
.L_x_40046:
        /* <DEDUP_REMOVED lines=17> */
.L_x_40053:
        /* <DEDUP_REMOVED lines=16> */
.L_x_40055:
[----:B------:R-:W-:Y:S05]  /*29050*/  BSYNC.RECONVERGENT B2 ;  /* 0x0000000000027941 */ /* 0x000fea0003800200 */
.L_x_40054:
        /* <DEDUP_REMOVED lines=58> */
[----:B------:R-:W-:Y:S01]  /*29400*/  IMAD.MOV.U32 R17, RZ, RZ, R22 ;  /* 0x000000ffff117224 */ /* 0x000fe200078e0016 */
[----:B------:R-:W-:Y:S01]  /*29410*/  LOP3.LUT R6, R7, R6, R153, 0x96, !PT ;  /* 0x0000000607067212 */ /* 0x000fe200078e9699 */
[----:B------:R-:W-:-:S07]  /*29420*/  HFMA2 R7, -RZ, RZ, 0, 0 ;  /* 0x00000000ff077431 */ /* 0x000fce00000001ff */
.L_x_40052:
[----:B------:R-:W-:Y:S05]  /*29430*/  BSYNC.RECONVERGENT B1 ;  /* 0x0000000000017941 */ /* 0x000fea0003800200 */
.L_x_40051:
        /* <DEDUP_REMOVED lines=41> */
.L_x_40015:
        /* <DEDUP_REMOVED lines=16> */
.L_x_40059:
        /* <DEDUP_REMOVED lines=13> */
.L_x_40061:
[----:B------:R-:W-:Y:S05]  /*298a0*/  BSYNC.RECONVERGENT B2 ;  /* 0x0000000000027941 */ /* 0x000fea0003800200 */
.L_x_40060:
        /* <DEDUP_REMOVED lines=55> */
[----:B------:R-:W-:Y:S02]  /*29c20*/  MOV R17, R22 ;  /* 0x0000001600117202 */ /* 0x000fe40000000f00 */
[----:B------:R-:W-:Y:S01]  /*29c30*/  LOP3.LUT R5, R5, R194, R23, 0x96, !PT ;  /* 0x000000c205057212 */ /* 0x000fe200078e9617 */
[----:B------:R-:W-:Y:S02]  /*29c40*/  VIADD R7, R20, 0x8ff34781 ;  /* 0x8ff3478114077836 */ /* 0x000fe40000000000 */
[----:B------:R-:W-:Y:S02]  /*29c50*/  IMAD.MOV.U32 R10, RZ, RZ, R192 ;  /* 0x000000ffff0a7224 */ /* 0x000fe400078e00c0 */
[----:B------:R-:W-:Y:S01]  /*29c60*/  IMAD.MOV.U32 R22, RZ, RZ, R9 ;  /* 0x000000ffff167224 */ /* 0x000fe200078e0009 */
[----:B------:R-:W-:-:S07]  /*29c70*/  LOP3.LUT R6, R7, R6, R193, 0x96, !PT ;  /* 0x0000000607067212 */ /* 0x000fce00078e96c1 */
.L_x_40058:
[----:B------:R-:W-:Y:S05]  /*29c80*/  BSYNC.RECONVERGENT B1 ;  /* 0x0000000000017941 */ /* 0x000fea0003800200 */
.L_x_40057:
        /* <DEDUP_REMOVED lines=18> */
.L_x_40064:
        /* <DEDUP_REMOVED lines=13> */
.L_x_40066:
[----:B------:R-:W-:Y:S05]  /*29e80*/  BSYNC.RECONVERGENT B2 ;  /* 0x0000000000027941 */ /* 0x000fea0003800200 */
.L_x_40065:
        /* <DEDUP_REMOVED lines=61> */
.L_x_40063:
[----:B------:R-:W-:Y:S05]  /*2a260*/  BSYNC.RECONVERGENT B1 ;  /* 0x0000000000017941 */ /* 0x000fea0003800200 */
.L_x_40062:
        /* <DEDUP_REMOVED lines=16> */
.L_x_40069:
        /* <DEDUP_REMOVED lines=13> */
.L_x_40071:
[----:B------:R-:W-:Y:S05]  /*2a440*/  BSYNC.RECONVERGENT B2 ;  /* 0x0000000000027941 */ /* 0x000fea0003800200 */
.L_x_40070:
        /* <DEDUP_REMOVED lines=61> */
.L_x_40068:
[----:B------:R-:W-:Y:S05]  /*2a820*/  BSYNC.RECONVERGENT B1 ;  /* 0x0000000000017941 */ /* 0x000fea0003800200 */
.L_x_40067:
        /* <DEDUP_REMOVED lines=16> */
.L_x_40074:
        /* <DEDUP_REMOVED lines=13> */
.L_x_40076:
[----:B------:R-:W-:Y:S05]  /*2aa00*/  BSYNC.RECONVERGENT B2 ;  /* 0x0000000000027941 */ /* 0x000fea0003800200 */
.L_x_40075:
        /* <DEDUP_REMOVED lines=57> */
[----:B------:R-:W-:Y:S02]  /*2ada0*/  IMAD.MOV.U32 R10, RZ, RZ, R192 ;  /* 0x000000ffff0a7224 */ /* 0x000fe400078e00c0 */
[----:B------:R-:W-:Y:S01]  /*2adb0*/  IMAD.MOV.U32 R17, RZ, RZ, R22 ;  /* 0x000000ffff117224 */ /* 0x000fe200078e0016 */
[----:B------:R-:W-:Y:S01]  /*2adc0*/  LOP3.LUT R6, R7, R6, R193, 0x96, !PT ;  /* 0x0000000607067212 */ /* 0x000fe200078e96c1 */
[----:B------:R-:W-:-:S07]  /*2add0*/  HFMA2 R7, -RZ, RZ, 0, 0 ;  /* 0x00000000ff077431 */ /* 0x000fce00000001ff */
.L_x_40073:
[----:B------:R-:W-:Y:S05]  /*2ade0*/  BSYNC.RECONVERGENT B1 ;  /* 0x0000000000017941 */ /* 0x000fea0003800200 */
.L_x_40072:
        /* <DEDUP_REMOVED lines=16> */
.L_x_40056:
        /* <DEDUP_REMOVED lines=8> */
[----:B------:R-:W-:-:S05]  /*2af70*/  SEL R19, RZ, 0x1, !P1 ;  /* 0x00000001ff137807 */ /* 0x000fca0004800000 */
[----:B------:R-:W-:Y:S02]  /*2af80*/  IMAD.IADD R9, R9, 0x1, R19 ;  /* 0x0000000109097824 */ /* 0x000fe400078e0213 */
[----:B0-----:R-:W-:-:S05]  /*2af90*/  IMAD.WIDE.U32 R22, R12, 0x4, R22 ;  /* 0x000000040c167825 */ /* 0x001fca00078e0016 */
[----:B------:R0:W-:Y:S01]  /*2afa0*/  STG.E desc[UR6][R22.64], R9 ;  /* 0x0000000916007986 */ /* 0x0001e2000c101906 */
[----:B------:R-:W-:Y:S05]  /*2afb0*/  @!P0 BRA `(.L_x_40077) ;  /* 0x00000000002c8947 */ /* 0x000fea0003800000 */
[----:B0-----:R-:W0:Y:S01]  /*2afc0*/  LDC.64 R22, c[0x0][0x3b8] ;  /* 0x0000ee00ff167b82 */ /* 0x001e220000000a00 */
        /* <DEDUP_REMOVED lines=10> */
.L_x_40077:
[----:B01----:R-:W-:Y:S01]  /*2b070*/  MOV R9, R17 ;  /* 0x0000001100097202 */ /* 0x003fe20000000f00 */
[----:B------:R-:W-:-:S07]  /*2b080*/  VIADD R12, R12, 0x20 ;  /* 0x000000200c0c7836 */ /* 0x000fce0000000000 */
.L_x_40014:
[----:B------:R-:W-:Y:S05]  /*2b090*/  BSYNC.RECONVERGENT B0 ;  /* 0x0000000000007941 */ /* 0x000fea0003800200 */
.L_x_40013:
        /* <DEDUP_REMOVED lines=10> */
[----:B------:R-:W2:Y:S02]  /*2b140*/  @P0 LDC.64 R22, c[0x0][0x398] ;  /* 0x0000e600ff160b82 */ /* 0x000ea40000000a00 */
[----:B--2---:R-:W-:-:S05]  /*2b150*/  @P0 IMAD.WIDE.U32 R22, R12, 0x10, R22 ;  /* 0x000000100c160825 */ /* 0x004fca00078e0016 */
[----:B-1--4-:R1:W5:Y:S02]  /*2b160*/  @P0 LDG.E.128 R120, desc[UR6][R22.64] ;  /* 0x0000000616780981 */ /* 0x012364000c1e1d00 */
        /* <DEDUP_REMOVED lines=22> */
.L_x_40083:
        /* <DEDUP_REMOVED lines=13> */
.L_x_40085:
[----:B------:R-:W-:Y:S05]  /*2b3a0*/  BSYNC.RECONVERGENT B2 ;  /* 0x0000000000027941 */ /* 0x000fea0003800200 */
.L_x_40084:
        /* <DEDUP_REMOVED lines=45> */
[----:B0-----:R-:W-:-:S03]  /*2b680*/  IMAD.WIDE.U32 R22, R10, -0x2daee0ad, RZ ;  /* 0xd2511f530a167825 */ /* 0x001fc600078e00ff */
        /* <DEDUP_REMOVED lines=15> */
.L_x_40082:
[----:B------:R-:W-:Y:S05]  /*2b780*/  BSYNC.RECONVERGENT B1 ;  /* 0x0000000000017941 */ /* 0x000fea0003800200 */
.L_x_40081:
        /* <DEDUP_REMOVED lines=8> */
[----:B-1----:R-:W-:Y:S02]  /*2b810*/  FSETP.LE.FTZ.AND P1, PT, R7, R241, PT ;  /* 0x000000f10700720b */ /* 0x002fe40003f33000 */
[----:B------:R-:W-:Y:S01]  /*2b820*/  MOV R7, R10 ;  /* 0x0000000a00077202 */ /* 0x000fe20000000f00 */
[----:B--2--5:R-:W-:Y:S01]  /*2b830*/  FMUL.FTZ R9, R156, R195 ;  /* 0x000000c39c097220 */ /* 0x024fe20000410000 */
        /* <DEDUP_REMOVED lines=9> */
.L_x_40088:
        /* <DEDUP_REMOVED lines=13> */
.L_x_40090:
[----:B------:R-:W-:Y:S05]  /*2b9a0*/  BSYNC.RECONVERGENT B2 ;  /* 0x0000000000027941 */ /* 0x000fea0003800200 */
.L_x_40089:
        /* <DEDUP_REMOVED lines=61> */
.L_x_40087:
[----:B------:R-:W-:Y:S05]  /*2bd80*/  BSYNC.RECONVERGENT B1 ;  /* 0x0000000000017941 */ /* 0x000fea0003800200 */
.L_x_40086:
        /* <DEDUP_REMOVED lines=15> */
.L_x_40093:
        /* <DEDUP_REMOVED lines=13> */
.L_x_40095:
[----:B------:R-:W-:Y:S05]  /*2bf50*/  BSYNC.RECONVERGENT B2 ;  /* 0x0000000000027941 */ /* 0x000fea0003800200 */
.L_x_40094:
        /* <DEDUP_REMOVED lines=61> */
.L_x_40092:
[----:B------:R-:W-:Y:S05]  /*2c330*/  BSYNC.RECONVERGENT B1 ;  /* 0x0000000000017941 */ /* 0x000fea0003800200 */
.L_x_40091:
        /* <DEDUP_REMOVED lines=17> */
.L_x_40098:
        /* <DEDUP_REMOVED lines=13> */
.L_x_40100:
[----:B------:R-:W-:Y:S05]  /*2c520*/  BSYNC.RECONVERGENT B2 ;  /* 0x0000000000027941 */ /* 0x000fea0003800200 */
.L_x_40099:
        /* <DEDUP_REMOVED lines=61> */
.L_x_40097:
[----:B------:R-:W-:Y:S05]  /*2c900*/  BSYNC.RECONVERGENT B1 ;  /* 0x0000000000017941 */ /* 0x000fea0003800200 */
.L_x_40096:
        /* <DEDUP_REMOVED lines=15> */
.L_x_40103:
        /* <DEDUP_REMOVED lines=13> */
.L_x_40105:
[----:B------:R-:W-:Y:S05]  /*2cad0*/  BSYNC.RECONVERGENT B2 ;  /* 0x0000000000027941 */ /* 0x000fea0003800200 */
.L_x_40104:
        /* <DEDUP_REMOVED lines=61> */
.L_x_40102:
[----:B------:R-:W-:Y:S05]  /*2ceb0*/  BSYNC.RECONVERGENT B1 ;  /* 0x0000000000017941 */ /* 0x000fea0003800200 */
.L_x_40101:
[----:B------:R-:W-:Y:S01]  /*2cec0*/  ISETP.NE.AND P4, PT, R19, 0x1, PT ;  /* 0x000000011300780c */ /* 0x000fe20003f85270 */
[----:B------:R-:W-:Y:S01]  /*2ced0*/  BSSY.RECONVERGENT B1, `(.L_x_40106) ;  /* 0x000005b000017945 */ /* 0x000fe20003800200 */
[----:B------:R-:W-:Y:S01]  /*2cee0*/  I2FP.F32.U32 R7, R7 ;  /* 0x0000000700077245 */ /* 0x000fe20000201000 */
[----:B------:R-:W-:Y:S01]  /*2cef0*/  FMUL.FTZ R16, R158, R195 ;  /* 0x000000c39e107220 */ /* 0x000fe20000410000 */
[----:B0-----:R-:W-:-:S03]  /*2cf00*/  IMAD.MOV.U32 R23, RZ, RZ, 0x2 ;  /* 0x00000002ff177424 */ /* 0x001fc600078e00ff */
        /* <DEDUP_REMOVED lines=12> */
.L_x_40108:
        /* <DEDUP_REMOVED lines=13> */
.L_x_40110:
[----:B------:R-:W-:Y:S05]  /*2d0a0*/  BSYNC.RECONVERGENT B2 ;  /* 0x0000000000027941 */ /* 0x000fea0003800200 */
.L_x_40109:
        /* <DEDUP_REMOVED lines=61> */
.L_x_40107:
[----:B------:R-:W-:Y:S05]  /*2d480*/  BSYNC.RECONVERGENT B1 ;  /* 0x0000000000017941 */ /* 0x000fea0003800200 */
.L_x_40106:
        /* <DEDUP_REMOVED lines=15> */
.L_x_40113:
        /* <DEDUP_REMOVED lines=13> */
.L_x_40115:
[----:B------:R-:W-:Y:S05]  /*2d650*/  BSYNC.RECONVERGENT B2 ;  /* 0x0000000000027941 */ /* 0x000fea0003800200 */
.L_x_40114:
        /* <DEDUP_REMOVED lines=61> */
.L_x_40112:
[----:B------:R-:W-:Y:S05]  /*2da30*/  BSYNC.RECONVERGENT B1 ;  /* 0x0000000000017941 */ /* 0x000fea0003800200 */
.L_x_40111:
        /* <DEDUP_REMOVED lines=17> */
.L_x_40118:
        /* <DEDUP_REMOVED lines=16> */
.L_x_40120:
[----:B------:R-:W-:Y:S05]  /*2dc50*/  BSYNC.RECONVERGENT B2 ;  /* 0x0000000000027941 */ /* 0x000fea0003800200 */
.L_x_40119:
        /* <DEDUP_REMOVED lines=59> */
[----:B------:R-:W-:Y:S02]  /*2e010*/  MOV R10, R156 ;  /* 0x0000009c000a7202 */ /* 0x000fe40000000f00 */
[----:B------:R-:W-:-:S07]  /*2e020*/  MOV R17, R22 ;  /* 0x0000001600117202 */ /* 0x000fce0000000f00 */
.L_x_40117:
[----:B------:R-:W-:Y:S05]  /*2e030*/  BSYNC.RECONVERGENT B1 ;  /* 0x0000000000017941 */ /* 0x000fea0003800200 */
.L_x_40116:
        /* <DEDUP_REMOVED lines=41> */
.L_x_40080:
        /* <DEDUP_REMOVED lines=16> */
.L_x_40124:
        /* <DEDUP_REMOVED lines=13> */
.L_x_40126:
[----:B------:R-:W-:Y:S05]  /*2e4a0*/  BSYNC.RECONVERGENT B2 ;  /* 0x0000000000027941 */ /* 0x000fea0003800200 */
.L_x_40125:
        /* <DEDUP_REMOVED lines=61> */
.L_x_40123:
[----:B------:R-:W-:Y:S05]  /*2e880*/  BSYNC.RECONVERGENT B1 ;  /* 0x0000000000017941 */ /* 0x000fea0003800200 */
.L_x_40122:
        /* <DEDUP_REMOVED lines=18> */
.L_x_40129:
        /* <DEDUP_REMOVED lines=13> */
.L_x_40131:
[----:B------:R-:W-:Y:S05]  /*2ea80*/  BSYNC.RECONVERGENT B2 ;  /* 0x0000000000027941 */ /* 0x000fea0003800200 */
.L_x_40130:
        /* <DEDUP_REMOVED lines=61> */
.L_x_40128:
[----:B------:R-:W-:Y:S05]  /*2ee60*/  BSYNC.RECONVERGENT B1 ;  /* 0x0000000000017941 */ /* 0x000fea0003800200 */
.L_x_40127:
        /* <DEDUP_REMOVED lines=16> */
.L_x_40134:
        /* <DEDUP_REMOVED lines=13> */
.L_x_40136:
[----:B------:R-:W-:Y:S05]  /*2f040*/  BSYNC.RECONVERGENT B2 ;  /* 0x0000000000027941 */ /* 0x000fea0003800200 */
.L_x_40135:
        /* <DEDUP_REMOVED lines=61> */
.L_x_40133:
[----:B------:R-:W-:Y:S05]  /*2f420*/  BSYNC.RECONVERGENT B1 ;  /* 0x0000000000017941 */ /* 0x000fea0003800200 */
.L_x_40132:
        /* <DEDUP_REMOVED lines=16> */
.L_x_40139:
        /* <DEDUP_REMOVED lines=13> */
.L_x_40141:
[----:B------:R-:W-:Y:S05]  /*2f600*/  BSYNC.RECONVERGENT B2 ;  /* 0x0000000000027941 */ /* 0x000fea0003800200 */
.L_x_40140:
        /* <DEDUP_REMOVED lines=58> */
[----:B------:R-:W-:Y:S01]  /*2f9b0*/  IMAD.MOV.U32 R7, RZ, RZ, RZ ;  /* 0x000000ffff077224 */ /* 0x000fe200078e00ff */
[----:B------:R-:W-:Y:S02]  /*2f9c0*/  MOV R10, R192 ;  /* 0x000000c0000a7202 */ /* 0x000fe40000000f00 */
[----:B------:R-:W-:-:S07]  /*2f9d0*/  LOP3.LUT R5, R5, R194, R23, 0x96, !PT ;  /* 0x000000c205057212 */ /* 0x000fce00078e9617 */
.L_x_40138:
[----:B------:R-:W-:Y:S05]  /*2f9e0*/  BSYNC.RECONVERGENT B1 ;  /* 0x0000000000017941 */ /* 0x000fea0003800200 */
.L_x_40137:
        /* <DEDUP_REMOVED lines=16> */
.L_x_40121:
        /* <DEDUP_REMOVED lines=24> */
.L_x_40142:
[----:B01----:R-:W-:Y:S01]  /*2fc70*/  IMAD.MOV.U32 R9, RZ, RZ, R17 ;  /* 0x000000ffff097224 */ /* 0x003fe200078e0011 */
[----:B------:R-:W-:-:S07]  /*2fc80*/  IADD3 R12, PT, PT, R12, 0x20, RZ ;  /* 0x000000200c0c7810 */ /* 0x000fce0007ffe0ff */
.L_x_40079:
[----:B------:R-:W-:Y:S05]  /*2fc90*/  BSYNC.RECONVERGENT B0 ;  /* 0x0000000000007941 */ /* 0x000fea0003800200 */
.L_x_40078:
        /* <DEDUP_REMOVED lines=35> */
.L_x_40148:
        /* <DEDUP_REMOVED lines=13> */
.L_x_40150:
[----:B------:R-:W-:Y:S05]  /*2ffa0*/  BSYNC.RECONVERGENT B2 ;  /* 0x0000000000027941 */ /* 0x000fea0003800200 */
.L_x_40149:
        /* <DEDUP_REMOVED lines=61> */
.L_x_40147:
[----:B------:R-:W-:Y:S05]  /*30380*/  BSYNC.RECONVERGENT B1 ;  /* 0x0000000000017941 */ /* 0x000fea0003800200 */
.L_x_40146:
        /* <DEDUP_REMOVED lines=20> */
.L_x_40153:
        /* <DEDUP_REMOVED lines=13> */
.L_x_40155:
[----:B------:R-:W-:Y:S05]  /*305a0*/  BSYNC.RECONVERGENT B2 ;  /* 0x0000000000027941 */ /* 0x000fea0003800200 */
.L_x_40154:
        /* <DEDUP_REMOVED lines=61> */
.L_x_40152:
[----:B------:R-:W-:Y:S05]  /*30980*/  BSYNC.RECONVERGENT B1 ;  /* 0x0000000000017941 */ /* 0x000fea0003800200 */
.L_x_40151:
        /* <DEDUP_REMOVED lines=15> */
.L_x_40158:
        /* <DEDUP_REMOVED lines=13> */
.L_x_40160:
[----:B------:R-:W-:Y:S05]  /*30b50*/  BSYNC.RECONVERGENT B2 ;  /* 0x0000000000027941 */ /* 0x000fea0003800200 */
.L_x_40159:
        /* <DEDUP_REMOVED lines=61> */
.L_x_40157:
[----:B------:R-:W-:Y:S05]  /*30f30*/  BSYNC.RECONVERGENT B1 ;  /* 0x0000000000017941 */ /* 0x000fea0003800200 */
.L_x_40156:
        /* <DEDUP_REMOVED lines=17> */
.L_x_40163:
        /* <DEDUP_REMOVED lines=13> */
.L_x_40165:
[----:B------:R-:W-:Y:S05]  /*31120*/  BSYNC.RECONVERGENT B2 ;  /* 0x0000000000027941 */ /* 0x000fea0003800200 */
.L_x_40164:
        /* <DEDUP_REMOVED lines=61> */
.L_x_40162:
[----:B------:R-:W-:Y:S05]  /*31500*/  BSYNC.RECONVERGENT B1 ;  /* 0x0000000000017941 */ /* 0x000fea0003800200 */
.L_x_40161:
        /* <DEDUP_REMOVED lines=15> */
.L_x_40168:
        /* <DEDUP_REMOVED lines=13> */
.L_x_40170:
[----:B------:R-:W-:Y:S05]  /*316d0*/  BSYNC.RECONVERGENT B2 ;  /* 0x0000000000027941 */ /* 0x000fea0003800200 */
.L_x_40169:
        /* <DEDUP_REMOVED lines=61> */
.L_x_40167:
[----:B------:R-:W-:Y:S05]  /*31ab0*/  BSYNC.RECONVERGENT B1 ;  /* 0x0000000000017941 */ /* 0x000fea0003800200 */
.L_x_40166:
        /* <DEDUP_REMOVED lines=17> */
.L_x_40173:
        /* <DEDUP_REMOVED lines=13> */
.L_x_40175:
[----:B------:R-:W-:Y:S05]  /*31ca0*/  BSYNC.RECONVERGENT B2 ;  /* 0x0000000000027941 */ /* 0x000fea0003800200 */
.L_x_40174:
        /* <DEDUP_REMOVED lines=61> */
.L_x_40172:
[----:B------:R-:W-:Y:S05]  /*32080*/  BSYNC.RECONVERGENT B1 ;  /* 0x0000000000017941 */ /* 0x000fea0003800200 */
.L_x_40171:
        /* <DEDUP_REMOVED lines=15> */
.L_x_40178:
        /* <DEDUP_REMOVED lines=13> */
.L_x_40180:
[----:B------:R-:W-:Y:S05]  /*32250*/  BSYNC.RECONVERGENT B2 ;  /* 0x0000000000027941 */ /* 0x000fea0003800200 */
.L_x_40179:
        /* <DEDUP_REMOVED lines=61> */
.L_x_40177:
[----:B------:R-:W-:Y:S05]  /*32630*/  BSYNC.RECONVERGENT B1 ;  /* 0x0000000000017941 */ /* 0x000fea0003800200 */
.L_x_40176:
        /* <DEDUP_REMOVED lines=17> */
.L_x_40183:
        /* <DEDUP_REMOVED lines=16> */
.L_x_40185:
[----:B------:R-:W-:Y:S05]  /*32850*/  BSYNC.RECONVERGENT B2 ;  /* 0x0000000000027941 */ /* 0x000fea0003800200 */
.L_x_40184:
        /* <DEDUP_REMOVED lines=61> */
.L_x_40182:
[----:B------:R-:W-:Y:S05]  /*32c30*/  BSYNC.RECONVERGENT B1 ;  /* 0x0000000000017941 */ /* 0x000fea0003800200 */
.L_x_40181:
        /* <DEDUP_REMOVED lines=41> */
.L_x_40145:
        /* <DEDUP_REMOVED lines=16> */
.L_x_40189:
        /* <DEDUP_REMOVED lines=13> */
.L_x_40191:
[----:B------:R-:W-:Y:S05]  /*330a0*/  BSYNC.RECONVERGENT B2 ;  /* 0x0000000000027941 */ /* 0x000fea0003800200 */
.L_x_40190:
        /* <DEDUP_REMOVED lines=61> */
.L_x_40188:
[----:B------:R-:W-:Y:S05]  /*33480*/  BSYNC.RECONVERGENT B1 ;  /* 0x0000000000017941 */ /* 0x000fea0003800200 */
.L_x_40187:
        /* <DEDUP_REMOVED lines=18> */
.L_x_40194:
        /* <DEDUP_REMOVED lines=13> */
.L_x_40196:
[----:B------:R-:W-:Y:S05]  /*33680*/  BSYNC.RECONVERGENT B2 ;  /* 0x0000000000027941 */ /* 0x000fea0003800200 */
.L_x_40195:
        /* <DEDUP_REMOVED lines=61> */
.L_x_40193:
[----:B------:R-:W-:Y:S05]  /*33a60*/  BSYNC.RECONVERGENT B1 ;  /* 0x0000000000017941 */ /* 0x000fea0003800200 */
.L_x_40192:
        /* <DEDUP_REMOVED lines=16> */
.L_x_40199:
        /* <DEDUP_REMOVED lines=13> */
.L_x_40201:
[----:B------:R-:W-:Y:S05]  /*33c40*/  BSYNC.RECONVERGENT B2 ;  /* 0x0000000000027941 */ /* 0x000fea0003800200 */
.L_x_40200:
        /* <DEDUP_REMOVED lines=61> */
.L_x_40198:
[----:B------:R-:W-:Y:S05]  /*34020*/  BSYNC.RECONVERGENT B1 ;  /* 0x0000000000017941 */ /* 0x000fea0003800200 */
.L_x_40197:
        /* <DEDUP_REMOVED lines=16> */
.L_x_40204:
        /* <DEDUP_REMOVED lines=13> */
.L_x_40206:
[----:B------:R-:W-:Y:S05]  /*34200*/  BSYNC.RECONVERGENT B2 ;  /* 0x0000000000027941 */ /* 0x000fea0003800200 */
.L_x_40205:
        /* <DEDUP_REMOVED lines=61> */
.L_x_40203:
[----:B------:R-:W-:Y:S05]  /*345e0*/  BSYNC.RECONVERGENT B1 ;  /* 0x0000000000017941 */ /* 0x000fea0003800200 */
.L_x_40202:
        /* <DEDUP_REMOVED lines=16> */
.L_x_40186:
        /* <DEDUP_REMOVED lines=24> */
.L_x_40207:
[----:B01----:R-:W-:Y:S01]  /*34870*/  MOV R9, R17 ;  /* 0x0000001100097202 */ /* 0x003fe20000000f00 */
[----:B------:R-:W-:-:S07]  /*34880*/  VIADD R12, R12, 0x20 ;  /* 0x000000200c0c7836 */ /* 0x000fce0000000000 */
.L_x_40144:
[----:B------:R-:W-:Y:S05]  /*34890*/  BSYNC.RECONVERGENT B0 ;  /* 0x0000000000007941 */ /* 0x000fea0003800200 */
.L_x_40143:
        /* <DEDUP_REMOVED lines=35> */
.L_x_40213:
        /* <DEDUP_REMOVED lines=13> */
.L_x_40215:
[----:B------:R-:W-:Y:S05]  /*34ba0*/  BSYNC.RECONVERGENT B2 ;  /* 0x0000000000027941 */ /* 0x000fea0003800200 */
.L_x_40214:
        /* <DEDUP_REMOVED lines=61> */
.L_x_40212:
[----:B------:R-:W-:Y:S05]  /*34f80*/  BSYNC.RECONVERGENT B1 ;  /* 0x0000000000017941 */ /* 0x000fea0003800200 */
.L_x_40211:
        /* <DEDUP_REMOVED lines=20> */
.L_x_40218:
        /* <DEDUP_REMOVED lines=13> */
.L_x_40220:
[----:B------:R-:W-:Y:S05]  /*351a0*/  BSYNC.RECONVERGENT B2 ;  /* 0x0000000000027941 */ /* 0x000fea0003800200 */
.L_x_40219:
        /* <DEDUP_REMOVED lines=61> */
.L_x_40217:
[----:B------:R-:W-:Y:S05]  /*35580*/  BSYNC.RECONVERGENT B1 ;  /* 0x0000000000017941 */ /* 0x000fea0003800200 */
.L_x_40216:
        /* <DEDUP_REMOVED lines=15> */
.L_x_40223:
        /* <DEDUP_REMOVED lines=13> */
.L_x_40225:
[----:B------:R-:W-:Y:S05]  /*35750*/  BSYNC.RECONVERGENT B2 ;  /* 0x0000000000027941 */ /* 0x000fea0003800200 */
.L_x_40224:
        /* <DEDUP_REMOVED lines=61> */
.L_x_40222:
[----:B------:R-:W-:Y:S05]  /*35b30*/  BSYNC.RECONVERGENT B1 ;  /* 0x0000000000017941 */ /* 0x000fea0003800200 */
.L_x_40221:
        /* <DEDUP_REMOVED lines=17> */
.L_x_40228:
        /* <DEDUP_REMOVED lines=13> */
.L_x_40230:
[----:B------:R-:W-:Y:S05]  /*35d20*/  BSYNC.RECONVERGENT B2 ;  /* 0x0000000000027941 */ /* 0x000fea0003800200 */
.L_x_40229:
        /* <DEDUP_REMOVED lines=61> */
.L_x_40227:
[----:B------:R-:W-:Y:S05]  /*36100*/  BSYNC.RECONVERGENT B1 ;  /* 0x0000000000017941 */ /* 0x000fea0003800200 */
.L_x_40226:
        /* <DEDUP_REMOVED lines=15> */
.L_x_40233:
        /* <DEDUP_REMOVED lines=13> */
.L_x_40235:
[----:B------:R-:W-:Y:S05]  /*362d0*/  BSYNC.RECONVERGENT B2 ;  /* 0x0000000000027941 */ /* 0x000fea0003800200 */
.L_x_40234:
        /* <DEDUP_REMOVED lines=61> */
.L_x_40232:
[----:B------:R-:W-:Y:S05]  /*366b0*/  BSYNC.RECONVERGENT B1 ;  /* 0x0000000000017941 */ /* 0x000fea0003800200 */
.L_x_40231:
        /* <DEDUP_REMOVED lines=17> */
.L_x_40238:
        /* <DEDUP_REMOVED lines=13> */
.L_x_40240:
[----:B------:R-:W-:Y:S05]  /*368a0*/  BSYNC.RECONVERGENT B2 ;  /* 0x0000000000027941 */ /* 0x000fea0003800200 */
.L_x_40239:
        /* <DEDUP_REMOVED lines=61> */
.L_x_40237:
[----:B------:R-:W-:Y:S05]  /*36c80*/  BSYNC.RECONVERGENT B1 ;  /* 0x0000000000017941 */ /* 0x000fea0003800200 */
.L_x_40236:
        /* <DEDUP_REMOVED lines=15> */
.L_x_40243:
        /* <DEDUP_REMOVED lines=13> */
.L_x_40245:
[----:B------:R-:W-:Y:S05]  /*36e50*/  BSYNC.RECONVERGENT B2 ;  /* 0x0000000000027941 */ /* 0x000fea0003800200 */
.L_x_40244:
        /* <DEDUP_REMOVED lines=61> */
.L_x_40242:
[----:B------:R-:W-:Y:S05]  /*37230*/  BSYNC.RECONVERGENT B1 ;  /* 0x0000000000017941 */ /* 0x000fea0003800200 */
.L_x_40241:
        /* <DEDUP_REMOVED lines=17> */
.L_x_40248:
        /* <DEDUP_REMOVED lines=16> */
.L_x_40250:
[----:B------:R-:W-:Y:S05]  /*37450*/  BSYNC.RECONVERGENT B2 ;  /* 0x0000000000027941 */ /* 0x000fea0003800200 */
.L_x_40249:
        /* <DEDUP_REMOVED lines=61> */
.L_x_40247:
[----:B------:R-:W-:Y:S05]  /*37830*/  BSYNC.RECONVERGENT B1 ;  /* 0x0000000000017941 */ /* 0x000fea0003800200 */
.L_x_40246:
        /* <DEDUP_REMOVED lines=41> */
.L_x_40210:
        /* <DEDUP_REMOVED lines=16> */
.L_x_40254:
        /* <DEDUP_REMOVED lines=13> */
.L_x_40256:
[----:B------:R-:W-:Y:S05]  /*37ca0*/  BSYNC.RECONVERGENT B2 ;  /* 0x0000000000027941 */ /* 0x000fea0003800200 */
.L_x_40255:
        /* <DEDUP_REMOVED lines=61> */
.L_x_40253:
[----:B------:R-:W-:Y:S05]  /*38080*/  BSYNC.RECONVERGENT B1 ;  /* 0x0000000000017941 */ /* 0x000fea0003800200 */
.L_x_40252:
        /* <DEDUP_REMOVED lines=18> */
.L_x_40259:
        /* <DEDUP_REMOVED lines=13> */
.L_x_40261:
[----:B------:R-:W-:Y:S05]  /*38280*/  BSYNC.RECONVERGENT B2 ;  /* 0x0000000000027941 */ /* 0x000fea0003800200 */
.L_x_40260:
        /* <DEDUP_REMOVED lines=61> */
.L_x_40258:
[----:B------:R-:W-:Y:S05]  /*38660*/  BSYNC.RECONVERGENT B1 ;  /* 0x0000000000017941 */ /* 0x000fea0003800200 */
.L_x_40257:
        /* <DEDUP_REMOVED lines=16> */
.L_x_40264:
        /* <DEDUP_REMOVED lines=13> */
.L_x_40266:
[----:B------:R-:W-:Y:S05]  /*38840*/  BSYNC.RECONVERGENT B2 ;  /* 0x0000000000027941 */ /* 0x000fea0003800200 */
.L_x_40265:
        /* <DEDUP_REMOVED lines=61> */
.L_x_40263:
[----:B------:R-:W-:Y:S05]  /*38c20*/  BSYNC.RECONVERGENT B1 ;  /* 0x0000000000017941 */ /* 0x000fea0003800200 */
.L_x_40262:
        /* <DEDUP_REMOVED lines=16> */
.L_x_40269:
        /* <DEDUP_REMOVED lines=13> */
.L_x_40271:
[----:B------:R-:W-:Y:S05]  /*38e00*/  BSYNC.RECONVERGENT B2 ;  /* 0x0000000000027941 */ /* 0x000fea0003800200 */
.L_x_40270:
        /* <DEDUP_REMOVED lines=61> */
.L_x_40268:
[----:B------:R-:W-:Y:S05]  /*391e0*/  BSYNC.RECONVERGENT B1 ;  /* 0x0000000000017941 */ /* 0x000fea0003800200 */
.L_x_40267:
        /* <DEDUP_REMOVED lines=16> */
.L_x_40251:
        /* <DEDUP_REMOVED lines=24> */
.L_x_40272:
[----:B01----:R-:W-:Y:S01]  /*39470*/  IMAD.MOV.U32 R9, RZ, RZ, R17 ;  /* 0x000000ffff097224 */ /* 0x003fe200078e0011 */
[----:B------:R-:W-:-:S07]  /*39480*/  IADD3 R12, PT, PT, R12, 0x20, RZ ;  /* 0x000000200c0c7810 */ /* 0x000fce0007ffe0ff */
.L_x_40209:
[----:B------:R-:W-:Y:S05]  /*39490*/  BSYNC.RECONVERGENT B0 ;  /* 0x0000000000007941 */ /* 0x000fea0003800200 */
.L_x_40208:
        /* <DEDUP_REMOVED lines=35> */
.L_x_40278:
        /* <DEDUP_REMOVED lines=13> */
.L_x_40280:
[----:B------:R-:W-:Y:S05]  /*397a0*/  BSYNC.RECONVERGENT B2 ;  /* 0x0000000000027941 */ /* 0x000fea0003800200 */
.L_x_40279:
        /* <DEDUP_REMOVED lines=61> */
.L_x_40277:
[----:B------:R-:W-:Y:S05]  /*39b80*/  BSYNC.RECONVERGENT B1 ;  /* 0x0000000000017941 */ /* 0x000fea0003800200 */
.L_x_40276:
        /* <DEDUP_REMOVED lines=20> */
.L_x_40283:
        /* <DEDUP_REMOVED lines=13> */
.L_x_40285:
[----:B------:R-:W-:Y:S05]  /*39da0*/  BSYNC.RECONVERGENT B2 ;  /* 0x0000000000027941 */ /* 0x000fea0003800200 */
.L_x_40284:
        /* <DEDUP_REMOVED lines=61> */
.L_x_40282:
[----:B------:R-:W-:Y:S05]  /*3a180*/  BSYNC.RECONVERGENT B1 ;  /* 0x0000000000017941 */ /* 0x000fea0003800200 */
.L_x_40281:
        /* <DEDUP_REMOVED lines=15> */
.L_x_40288:
        /* <DEDUP_REMOVED lines=13> */
.L_x_40290:
[----:B------:R-:W-:Y:S05]  /*3a350*/  BSYNC.RECONVERGENT B2 ;  /* 0x0000000000027941 */ /* 0x000fea0003800200 */
.L_x_40289:
        /* <DEDUP_REMOVED lines=61> */
.L_x_40287:
[----:B------:R-:W-:Y:S05]  /*3a730*/  BSYNC.RECONVERGENT B1 ;  /* 0x0000000000017941 */ /* 0x000fea0003800200 */
.L_x_40286:
        /* <DEDUP_REMOVED lines=17> */
.L_x_40293:
        /* <DEDUP_REMOVED lines=13> */
.L_x_40295:
[----:B------:R-:W-:Y:S05]  /*3a920*/  BSYNC.RECONVERGENT B2 ;  /* 0x0000000000027941 */ /* 0x000fea0003800200 */
.L_x_40294:
        /* <DEDUP_REMOVED lines=61> */
.L_x_40292:
[----:B------:R-:W-:Y:S05]  /*3ad00*/  BSYNC.RECONVERGENT B1 ;  /* 0x0000000000017941 */ /* 0x000fea0003800200 */
.L_x_40291:
        /* <DEDUP_REMOVED lines=15> */
.L_x_40298:
        /* <DEDUP_REMOVED lines=13> */
.L_x_40300:
[----:B------:R-:W-:Y:S05]  /*3aed0*/  BSYNC.RECONVERGENT B2 ;  /* 0x0000000000027941 */ /* 0x000fea0003800200 */
.L_x_40299:
        /* <DEDUP_REMOVED lines=61> */
.L_x_40297:
[----:B------:R-:W-:Y:S05]  /*3b2b0*/  BSYNC.RECONVERGENT B1 ;  /* 0x0000000000017941 */ /* 0x000fea0003800200 */
.L_x_40296:
        /* <DEDUP_REMOVED lines=17> */
.L_x_40303:
        /* <DEDUP_REMOVED lines=13> */
.L_x_40305:
[----:B------:R-:W-:Y:S05]  /*3b4a0*/  BSYNC.RECONVERGENT B2 ;  /* 0x0000000000027941 */ /* 0x000fea0003800200 */
.L_x_40304:
        /* <DEDUP_REMOVED lines=61> */
.L_x_40302:
[----:B------:R-:W-:Y:S05]  /*3b880*/  BSYNC.RECONVERGENT B1 ;  /* 0x0000000000017941 */ /* 0x000fea0003800200 */
.L_x_40301:
        /* <DEDUP_REMOVED lines=15> */
.L_x_40308:
        /* <DEDUP_REMOVED lines=13> */
.L_x_40310:
[----:B------:R-:W-:Y:S05]  /*3ba50*/  BSYNC.RECONVERGENT B2 ;  /* 0x0000000000027941 */ /* 0x000fea0003800200 */
.L_x_40309:
        /* <DEDUP_REMOVED lines=61> */
.L_x_40307:
[----:B------:R-:W-:Y:S05]  /*3be30*/  BSYNC.RECONVERGENT B1 ;  /* 0x0000000000017941 */ /* 0x000fea0003800200 */
.L_x_40306:
        /* <DEDUP_REMOVED lines=17> */
.L_x_40313:
        /* <DEDUP_REMOVED lines=16> */
.L_x_40315:
[----:B------:R-:W-:Y:S05]  /*3c050*/  BSYNC.RECONVERGENT B2 ;  /* 0x0000000000027941 */ /* 0x000fea0003800200 */
.L_x_40314:
        /* <DEDUP_REMOVED lines=61> */
.L_x_40312:
[----:B------:R-:W-:Y:S05]  /*3c430*/  BSYNC.RECONVERGENT B1 ;  /* 0x0000000000017941 */ /* 0x000fea0003800200 */
.L_x_40311:
        /* <DEDUP_REMOVED lines=41> */
.L_x_40275:
        /* <DEDUP_REMOVED lines=16> */
.L_x_40319:
        /* <DEDUP_REMOVED lines=13> */
.L_x_40321:
[----:B------:R-:W-:Y:S05]  /*3c8a0*/  BSYNC.RECONVERGENT B2 ;  /* 0x0000000000027941 */ /* 0x000fea0003800200 */
.L_x_40320:
        /* <DEDUP_REMOVED lines=61> */
.L_x_40318:
[----:B------:R-:W-:Y:S05]  /*3cc80*/  BSYNC.RECONVERGENT B1 ;  /* 0x0000000000017941 */ /* 0x000fea0003800200 */
.L_x_40317:
        /* <DEDUP_REMOVED lines=18> */
.L_x_40324:
        /* <DEDUP_REMOVED lines=13> */
.L_x_40326:
[----:B------:R-:W-:Y:S05]  /*3ce80*/  BSYNC.RECONVERGENT B2 ;  /* 0x0000000000027941 */ /* 0x000fea0003800200 */
.L_x_40325:
        /* <DEDUP_REMOVED lines=61> */
.L_x_40323:
[----:B------:R-:W-:Y:S05]  /*3d260*/  BSYNC.RECONVERGENT B1 ;  /* 0x0000000000017941 */ /* 0x000fea0003800200 */
.L_x_40322:
        /* <DEDUP_REMOVED lines=16> */
.L_x_40329:
        /* <DEDUP_REMOVED lines=13> */
.L_x_40331:
[----:B------:R-:W-:Y:S05]  /*3d440*/  BSYNC.RECONVERGENT B2 ;  /* 0x0000000000027941 */ /* 0x000fea0003800200 */
.L_x_40330:
        /* <DEDUP_REMOVED lines=61> */
.L_x_40328:
[----:B------:R-:W-:Y:S05]  /*3d820*/  BSYNC.RECONVERGENT B1 ;  /* 0x0000000000017941 */ /* 0x000fea0003800200 */
.L_x_40327:
        /* <DEDUP_REMOVED lines=16> */
.L_x_40334:
        /* <DEDUP_REMOVED lines=13> */
.L_x_40336:
[----:B------:R-:W-:Y:S05]  /*3da00*/  BSYNC.RECONVERGENT B2 ;  /* 0x0000000000027941 */ /* 0x000fea0003800200 */
.L_x_40335:
        /* <DEDUP_REMOVED lines=61> */
.L_x_40333:
[----:B------:R-:W-:Y:S05]  /*3dde0*/  BSYNC.RECONVERGENT B1 ;  /* 0x0000000000017941 */ /* 0x000fea0003800200 */
.L_x_40332:
        /* <DEDUP_REMOVED lines=16> */
.L_x_40316:
        /* <DEDUP_REMOVED lines=24> */
.L_x_40337:
[----:B01----:R-:W-:Y:S01]  /*3e070*/  MOV R9, R17 ;  /* 0x0000001100097202 */ /* 0x003fe20000000f00 */
[----:B------:R-:W-:-:S07]  /*3e080*/  VIADD R12, R12, 0x20 ;  /* 0x000000200c0c7836 */ /* 0x000fce0000000000 */
.L_x_40274:
[----:B------:R-:W-:Y:S05]  /*3e090*/  BSYNC.RECONVERGENT B0 ;  /* 0x0000000000007941 */ /* 0x000fea0003800200 */
.L_x_40273:
        /* <DEDUP_REMOVED lines=35> */
.L_x_40343:
        /* <DEDUP_REMOVED lines=13> */
.L_x_40345:
[----:B------:R-:W-:Y:S05]  /*3e3a0*/  BSYNC.RECONVERGENT B2 ;  /* 0x0000000000027941 */ /* 0x000fea0003800200 */
.L_x_40344:
        /* <DEDUP_REMOVED lines=61> */
.L_x_40342:
[----:B------:R-:W-:Y:S05]  /*3e780*/  BSYNC.RECONVERGENT B1 ;  /* 0x0000000000017941 */ /* 0x000fea0003800200 */
.L_x_40341:
        /* <DEDUP_REMOVED lines=20> */
.L_x_40348:
        /* <DEDUP_REMOVED lines=13> */
.L_x_40350:
[----:B------:R-:W-:Y:S05]  /*3e9a0*/  BSYNC.RECONVERGENT B2 ;  /* 0x0000000000027941 */ /* 0x000fea0003800200 */
.L_x_40349:
        /* <DEDUP_REMOVED lines=61> */
.L_x_40347:
[----:B------:R-:W-:Y:S05]  /*3ed80*/  BSYNC.RECONVERGENT B1 ;  /* 0x0000000000017941 */ /* 0x000fea0003800200 */
.L_x_40346:
        /* <DEDUP_REMOVED lines=15> */
.L_x_40353:
        /* <DEDUP_REMOVED lines=13> */
.L_x_40355:
[----:B------:R-:W-:Y:S05]  /*3ef50*/  BSYNC.RECONVERGENT B2 ;  /* 0x0000000000027941 */ /* 0x000fea0003800200 */
.L_x_40354:
        /* <DEDUP_REMOVED lines=61> */
.L_x_40352:
[----:B------:R-:W-:Y:S05]  /*3f330*/  BSYNC.RECONVERGENT B1 ;  /* 0x0000000000017941 */ /* 0x000fea0003800200 */
.L_x_40351:
        /* <DEDUP_REMOVED lines=17> */
.L_x_40358:
        /* <DEDUP_REMOVED lines=13> */
.L_x_40360:
[----:B------:R-:W-:Y:S05]  /*3f520*/  BSYNC.RECONVERGENT B2 ;  /* 0x0000000000027941 */ /* 0x000fea0003800200 */
.L_x_40359:
        /* <DEDUP_REMOVED lines=61> */
.L_x_40357:
[----:B------:R-:W-:Y:S05]  /*3f900*/  BSYNC.RECONVERGENT B1 ;  /* 0x0000000000017941 */ /* 0x000fea0003800200 */
.L_x_40356:
        /* <DEDUP_REMOVED lines=15> */
.L_x_40363:
        /* <DEDUP_REMOVED lines=13> */
.L_x_40365:
[----:B------:R-:W-:Y:S05]  /*3fad0*/  BSYNC.RECONVERGENT B2 ;  /* 0x0000000000027941 */ /* 0x000fea0003800200 */
.L_x_40364:
        /* <DEDUP_REMOVED lines=61> */
.L_x_40362:
[----:B------:R-:W-:Y:S05]  /*3feb0*/  BSYNC.RECONVERGENT B1 ;  /* 0x0000000000017941 */ /* 0x000fea0003800200 */
.L_x_40361:
        /* <DEDUP_REMOVED lines=17> */
.L_x_40368:
        /* <DEDUP_REMOVED lines=13> */
.L_x_40370:
[----:B------:R-:W-:Y:S05]  /*400a0*/  BSYNC.RECONVERGENT B2 ;  /* 0x0000000000027941 */ /* 0x000fea0003800200 */
.L_x_40369:
        /* <DEDUP_REMOVED lines=61> */
.L_x_40367:
[----:B------:R-:W-:Y:S05]  /*40480*/  BSYNC.RECONVERGENT B1 ;  /* 0x0000000000017941 */ /* 0x000fea0003800200 */
.L_x_40366:
        /* <DEDUP_REMOVED lines=15> */
.L_x_40373:
        /* <DEDUP_REMOVED lines=13> */
.L_x_40375:
[----:B------:R-:W-:Y:S05]  /*40650*/  BSYNC.RECONVERGENT B2 ;  /* 0x0000000000027941 */ /* 0x000fea0003800200 */
.L_x_40374:
        /* <DEDUP_REMOVED lines=61> */
.L_x_40372:
[----:B------:R-:W-:Y:S05]  /*40a30*/  BSYNC.RECONVERGENT B1 ;  /* 0x0000000000017941 */ /* 0x000fea0003800200 */
.L_x_40371:
        /* <DEDUP_REMOVED lines=17> */
.L_x_40378:
        /* <DEDUP_REMOVED lines=16> */
.L_x_40380:
[----:B------:R-:W-:Y:S05]  /*40c50*/  BSYNC.RECONVERGENT B2 ;  /* 0x0000000000027941 */ /* 0x000fea0003800200 */
.L_x_40379:
        /* <DEDUP_REMOVED lines=61> */
.L_x_40377:
[----:B------:R-:W-:Y:S05]  /*41030*/  BSYNC.RECONVERGENT B1 ;  /* 0x0000000000017941 */ /* 0x000fea0003800200 */
.L_x_40376:
        /* <DEDUP_REMOVED lines=41> */
.L_x_40340:
        /* <DEDUP_REMOVED lines=16> */
.L_x_40384:
        /* <DEDUP_REMOVED lines=13> */
.L_x_40386:
[----:B------:R-:W-:Y:S05]  /*414a0*/  BSYNC.RECONVERGENT B2 ;  /* 0x0000000000027941 */ /* 0x000fea0003800200 */
.L_x_40385:
        /* <DEDUP_REMOVED lines=61> */
.L_x_40383:
[----:B------:R-:W-:Y:S05]  /*41880*/  BSYNC.RECONVERGENT B1 ;  /* 0x0000000000017941 */ /* 0x000fea0003800200 */
.L_x_40382:
        /* <DEDUP_REMOVED lines=18> */
.L_x_40389:
        /* <DEDUP_REMOVED lines=13> */
.L_x_40391:
[----:B------:R-:W-:Y:S05]  /*41a80*/  BSYNC.RECONVERGENT B2 ;  /* 0x0000000000027941 */ /* 0x000fea0003800200 */
.L_x_40390:
        /* <DEDUP_REMOVED lines=61> */
.L_x_40388:
[----:B------:R-:W-:Y:S05]  /*41e60*/  BSYNC.RECONVERGENT B1 ;  /* 0x0000000000017941 */ /* 0x000fea0003800200 */
.L_x_40387:
        /* <DEDUP_REMOVED lines=16> */
.L_x_40394:
        /* <DEDUP_REMOVED lines=13> */
.L_x_40396:
[----:B------:R-:W-:Y:S05]  /*42040*/  BSYNC.RECONVERGENT B2 ;  /* 0x0000000000027941 */ /* 0x000fea0003800200 */
.L_x_40395:
        /* <DEDUP_REMOVED lines=61> */
.L_x_40393:
[----:B------:R-:W-:Y:S05]  /*42420*/  BSYNC.RECONVERGENT B1 ;  /* 0x0000000000017941 */ /* 0x000fea0003800200 */
.L_x_40392:
        /* <DEDUP_REMOVED lines=16> */
.L_x_40399:
        /* <DEDUP_REMOVED lines=13> */
.L_x_40401:
[----:B------:R-:W-:Y:S05]  /*42600*/  BSYNC.RECONVERGENT B2 ;  /* 0x0000000000027941 */ /* 0x000fea0003800200 */
.L_x_40400:
        /* <DEDUP_REMOVED lines=61> */
.L_x_40398:
[----:B------:R-:W-:Y:S05]  /*429e0*/  BSYNC.RECONVERGENT B1 ;  /* 0x0000000000017941 */ /* 0x000fea0003800200 */
.L_x_40397:
        /* <DEDUP_REMOVED lines=16> */
.L_x_40381:
        /* <DEDUP_REMOVED lines=24> */
.L_x_40402:
[----:B01----:R-:W-:Y:S01]  /*42c70*/  IMAD.MOV.U32 R9, RZ, RZ, R17 ;  /* 0x000000ffff097224 */ /* 0x003fe200078e0011 */
[----:B------:R-:W-:-:S07]  /*42c80*/  IADD3 R12, PT, PT, R12, 0x20, RZ ;  /* 0x000000200c0c7810 */ /* 0x000fce0007ffe0ff */
.L_x_40339:
[----:B------:R-:W-:Y:S05]  /*42c90*/  BSYNC.RECONVERGENT B0 ;  /* 0x0000000000007941 */ /* 0x000fea0003800200 */
.L_x_40338:
        /* <DEDUP_REMOVED lines=35> */
.L_x_40408:
        /* <DEDUP_REMOVED lines=13> */
.L_x_40410:
[----:B------:R-:W-:Y:S05]  /*42fa0*/  BSYNC.RECONVERGENT B2 ;  /* 0x0000000000027941 */ /* 0x000fea0003800200 */
.L_x_40409:
        /* <DEDUP_REMOVED lines=61> */
.L_x_40407:
[----:B------:R-:W-:Y:S05]  /*43380*/  BSYNC.RECONVERGENT B1 ;  /* 0x0000000000017941 */ /* 0x000fea0003800200 */
.L_x_40406:
        /* <DEDUP_REMOVED lines=20> */
.L_x_40413:
        /* <DEDUP_REMOVED lines=13> */
.L_x_40415:
[----:B------:R-:W-:Y:S05]  /*435a0*/  BSYNC.RECONVERGENT B2 ;  /* 0x0000000000027941 */ /* 0x000fea0003800200 */
.L_x_40414:
        /* <DEDUP_REMOVED lines=61> */
.L_x_40412:
[----:B------:R-:W-:Y:S05]  /*43980*/  BSYNC.RECONVERGENT B1 ;  /* 0x0000000000017941 */ /* 0x000fea0003800200 */
.L_x_40411:
        /* <DEDUP_REMOVED lines=15> */
.L_x_40418:
        /* <DEDUP_REMOVED lines=13> */
.L_x_40420:
[----:B------:R-:W-:Y:S05]  /*43b50*/  BSYNC.RECONVERGENT B2 ;  /* 0x0000000000027941 */ /* 0x000fea0003800200 */
.L_x_40419:
        /* <DEDUP_REMOVED lines=61> */
.L_x_40417:
[----:B------:R-:W-:Y:S05]  /*43f30*/  BSYNC.RECONVERGENT B1 ;  /* 0x0000000000017941 */ /* 0x000fea0003800200 */
.L_x_40416:
        /* <DEDUP_REMOVED lines=17> */
.L_x_40423:
        /* <DEDUP_REMOVED lines=13> */
.L_x_40425:
[----:B------:R-:W-:Y:S05]  /*44120*/  BSYNC.RECONVERGENT B2 ;  /* 0x0000000000027941 */ /* 0x000fea0003800200 */
.L_x_40424:
        /* <DEDUP_REMOVED lines=61> */
.L_x_40422:
[----:B------:R-:W-:Y:S05]  /*44500*/  BSYNC.RECONVERGENT B1 ;  /* 0x0000000000017941 */ /* 0x000fea0003800200 */
.L_x_40421:
        /* <DEDUP_REMOVED lines=15> */
.L_x_40428:
        /* <DEDUP_REMOVED lines=13> */
.L_x_40430:
[----:B------:R-:W-:Y:S05]  /*446d0*/  BSYNC.RECONVERGENT B2 ;  /* 0x0000000000027941 */ /* 0x000fea0003800200 */
.L_x_40429:
        /* <DEDUP_REMOVED lines=61> */
.L_x_40427:
[----:B------:R-:W-:Y:S05]  /*44ab0*/  BSYNC.RECONVERGENT B1 ;  /* 0x0000000000017941 */ /* 0x000fea0003800200 */
.L_x_40426:
        /* <DEDUP_REMOVED lines=17> */
.L_x_40433:
        /* <DEDUP_REMOVED lines=13> */
.L_x_40435:
[----:B------:R-:W-:Y:S05]  /*44ca0*/  BSYNC.RECONVERGENT B2 ;  /* 0x0000000000027941 */ /* 0x000fea0003800200 */
.L_x_40434:
        /* <DEDUP_REMOVED lines=61> */
.L_x_40432:
[----:B------:R-:W-:Y:S05]  /*45080*/  BSYNC.RECONVERGENT B1 ;  /* 0x0000000000017941 */ /* 0x000fea0003800200 */
.L_x_40431:
        /* <DEDUP_REMOVED lines=15> */
.L_x_40438:
        /* <DEDUP_REMOVED lines=13> */
.L_x_40440:
[----:B------:R-:W-:Y:S05]  /*45250*/  BSYNC.RECONVERGENT B2 ;  /* 0x0000000000027941 */ /* 0x000fea0003800200 */
.L_x_40439:
        /* <DEDUP_REMOVED lines=61> */
.L_x_40437:
[----:B------:R-:W-:Y:S05]  /*45630*/  BSYNC.RECONVERGENT B1 ;  /* 0x0000000000017941 */ /* 0x000fea0003800200 */
.L_x_40436:
        /* <DEDUP_REMOVED lines=17> */
.L_x_40443:
        /* <DEDUP_REMOVED lines=16> */
.L_x_40445:
[----:B------:R-:W-:Y:S05]  /*45850*/  BSYNC.RECONVERGENT B2 ;  /* 0x0000000000027941 */ /* 0x000fea0003800200 */
.L_x_40444:
        /* <DEDUP_REMOVED lines=61> */
.L_x_40442:
[----:B------:R-:W-:Y:S05]  /*45c30*/  BSYNC.RECONVERGENT B1 ;  /* 0x0000000000017941 */ /* 0x000fea0003800200 */
.L_x_40441:
        /* <DEDUP_REMOVED lines=41> */
.L_x_40405:
        /* <DEDUP_REMOVED lines=16> */
.L_x_40449:
        /* <DEDUP_REMOVED lines=13> */
.L_x_40451:
[----:B------:R-:W-:Y:S05]  /*460a0*/  BSYNC.RECONVERGENT B2 ;  /* 0x0000000000027941 */ /* 0x000fea0003800200 */
.L_x_40450:
        /* <DEDUP_REMOVED lines=61> */
.L_x_40448:
[----:B------:R-:W-:Y:S05]  /*46480*/  BSYNC.RECONVERGENT B1 ;  /* 0x0000000000017941 */ /* 0x000fea0003800200 */
.L_x_40447:
        /* <DEDUP_REMOVED lines=18> */
.L_x_40454:
        /* <DEDUP_REMOVED lines=13> */
.L_x_40456:
[----:B------:R-:W-:Y:S05]  /*46680*/  BSYNC.RECONVERGENT B2 ;  /* 0x0000000000027941 */ /* 0x000fea0003800200 */
.L_x_40455:
        /* <DEDUP_REMOVED lines=61> */
.L_x_40453:
[----:B------:R-:W-:Y:S05]  /*46a60*/  BSYNC.RECONVERGENT B1 ;  /* 0x0000000000017941 */ /* 0x000fea0003800200 */
.L_x_40452:
        /* <DEDUP_REMOVED lines=16> */
.L_x_40459:
        /* <DEDUP_REMOVED lines=13> */
.L_x_40461:
[----:B------:R-:W-:Y:S05]  /*46c40*/  BSYNC.RECONVERGENT B2 ;  /* 0x0000000000027941 */ /* 0x000fea0003800200 */
.L_x_40460:
        /* <DEDUP_REMOVED lines=61> */
.L_x_40458:
[----:B------:R-:W-:Y:S05]  /*47020*/  BSYNC.RECONVERGENT B1 ;  /* 0x0000000000017941 */ /* 0x000fea0003800200 */
.L_x_40457:
        /* <DEDUP_REMOVED lines=16> */
.L_x_40464:
        /* <DEDUP_REMOVED lines=13> */
.L_x_40466:
[----:B------:R-:W-:Y:S05]  /*47200*/  BSYNC.RECONVERGENT B2 ;  /* 0x0000000000027941 */ /* 0x000fea0003800200 */
.L_x_40465:
        /* <DEDUP_REMOVED lines=61> */
.L_x_40463:
[----:B------:R-:W-:Y:S05]  /*475e0*/  BSYNC.RECONVERGENT B1 ;  /* 0x0000000000017941 */ /* 0x000fea0003800200 */
.L_x_40462:
        /* <DEDUP_REMOVED lines=16> */
.L_x_40446:
        /* <DEDUP_REMOVED lines=24> */
.L_x_40467:
[----:B01----:R-:W-:Y:S01]  /*47870*/  MOV R9, R17 ;  /* 0x0000001100097202 */ /* 0x003fe20000000f00 */
[----:B------:R-:W-:-:S07]  /*47880*/  VIADD R12, R12, 0x20 ;  /* 0x000000200c0c7836 */ /* 0x000fce0000000000 */
.L_x_40404:
[----:B------:R-:W-:Y:S05]  /*47890*/  BSYNC.RECONVERGENT B0 ;  /* 0x0000000000007941 */ /* 0x000fea0003800200 */
.L_x_40403:
        /* <DEDUP_REMOVED lines=35> */
.L_x_40473:
        /* <DEDUP_REMOVED lines=13> */
.L_x_40475:
[----:B------:R-:W-:Y:S05]  /*47ba0*/  BSYNC.RECONVERGENT B2 ;  /* 0x0000000000027941 */ /* 0x000fea0003800200 */
.L_x_40474:
        /* <DEDUP_REMOVED lines=61> */
.L_x_40472:
[----:B------:R-:W-:Y:S05]  /*47f80*/  BSYNC.RECONVERGENT B1 ;  /* 0x0000000000017941 */ /* 0x000fea0003800200 */
.L_x_40471:
        /* <DEDUP_REMOVED lines=20> */
.L_x_40478:
        /* <DEDUP_REMOVED lines=13> */
.L_x_40480:
[----:B------:R-:W-:Y:S05]  /*481a0*/  BSYNC.RECONVERGENT B2 ;  /* 0x0000000000027941 */ /* 0x000fea0003800200 */
.L_x_40479:
        /* <DEDUP_REMOVED lines=61> */
.L_x_40477:
[----:B------:R-:W-:Y:S05]  /*48580*/  BSYNC.RECONVERGENT B1 ;  /* 0x0000000000017941 */ /* 0x000fea0003800200 */
.L_x_40476:
        /* <DEDUP_REMOVED lines=15> */
.L_x_40483:
        /* <DEDUP_REMOVED lines=13> */
.L_x_40485:
[----:B------:R-:W-:Y:S05]  /*48750*/  BSYNC.RECONVERGENT B2 ;  /* 0x0000000000027941 */ /* 0x000fea0003800200 */
.L_x_40484:
        /* <DEDUP_REMOVED lines=61> */
.L_x_40482:
[----:B------:R-:W-:Y:S05]  /*48b30*/  BSYNC.RECONVERGENT B1 ;  /* 0x0000000000017941 */ /* 0x000fea0003800200 */
.L_x_40481:
        /* <DEDUP_REMOVED lines=17> */
.L_x_40488:
        /* <DEDUP_REMOVED lines=13> */
.L_x_40490:
[----:B------:R-:W-:Y:S05]  /*48d20*/  BSYNC.RECONVERGENT B2 ;  /* 0x0000000000027941 */ /* 0x000fea0003800200 */
.L_x_40489:
        /* <DEDUP_REMOVED lines=61> */
.L_x_40487:
[----:B------:R-:W-:Y:S05]  /*49100*/  BSYNC.RECONVERGENT B1 ;  /* 0x0000000000017941 */ /* 0x000fea0003800200 */
.L_x_40486:
        /* <DEDUP_REMOVED lines=15> */
.L_x_40493:
        /* <DEDUP_REMOVED lines=13> */
.L_x_40495:
[----:B------:R-:W-:Y:S05]  /*492d0*/  BSYNC.RECONVERGENT B2 ;  /* 0x0000000000027941 */ /* 0x000fea0003800200 */
.L_x_40494:
        /* <DEDUP_REMOVED lines=61> */
.L_x_40492:
[----:B------:R-:W-:Y:S05]  /*496b0*/  BSYNC.RECONVERGENT B1 ;  /* 0x0000000000017941 */ /* 0x000fea0003800200 */
.L_x_40491:
        /* <DEDUP_REMOVED lines=17> */
.L_x_40498:
        /* <DEDUP_REMOVED lines=13> */
.L_x_40500:
[----:B------:R-:W-:Y:S05]  /*498a0*/  BSYNC.RECONVERGENT B2 ;  /* 0x0000000000027941 */ /* 0x000fea0003800200 */
.L_x_40499:
        /* <DEDUP_REMOVED lines=61> */
.L_x_40497:
[----:B------:R-:W-:Y:S05]  /*49c80*/  BSYNC.RECONVERGENT B1 ;  /* 0x0000000000017941 */ /* 0x000fea0003800200 */
.L_x_40496:
        /* <DEDUP_REMOVED lines=15> */
.L_x_40503:
        /* <DEDUP_REMOVED lines=13> */
.L_x_40505:
[----:B------:R-:W-:Y:S05]  /*49e50*/  BSYNC.RECONVERGENT B2 ;  /* 0x0000000000027941 */ /* 0x000fea0003800200 */
.L_x_40504:
        /* <DEDUP_REMOVED lines=61> */
.L_x_40502:
[----:B------:R-:W-:Y:S05]  /*4a230*/  BSYNC.RECONVERGENT B1 ;  /* 0x0000000000017941 */ /* 0x000fea0003800200 */
.L_x_40501:
        /* <DEDUP_REMOVED lines=17> */
.L_x_40508:
        /* <DEDUP_REMOVED lines=16> */
.L_x_40510:
[----:B------:R-:W-:Y:S05]  /*4a450*/  BSYNC.RECONVERGENT B2 ;  /* 0x0000000000027941 */ /* 0x000fea0003800200 */
.L_x_40509:
        /* <DEDUP_REMOVED lines=61> */
.L_x_40507:
[----:B------:R-:W-:Y:S05]  /*4a830*/  BSYNC.RECONVERGENT B1 ;  /* 0x0000000000017941 */ /* 0x000fea0003800200 */
.L_x_40506:
        /* <DEDUP_REMOVED lines=41> */
.L_x_40470:
        /* <DEDUP_REMOVED lines=16> */
.L_x_40514:
        /* <DEDUP_REMOVED lines=13> */
.L_x_40516:
[----:B------:R-:W-:Y:S05]  /*4aca0*/  BSYNC.RECONVERGENT B2 ;  /* 0x0000000000027941 */ /* 0x000fea0003800200 */
.L_x_40515:
        /* <DEDUP_REMOVED lines=61> */
.L_x_40513:
[----:B------:R-:W-:Y:S05]  /*4b080*/  BSYNC.RECONVERGENT B1 ;  /* 0x0000000000017941 */ /* 0x000fea0003800200 */
.L_x_40512:
        /* <DEDUP_REMOVED lines=18> */
.L_x_40519:
        /* <DEDUP_REMOVED lines=13> */
.L_x_40521:
[----:B------:R-:W-:Y:S05]  /*4b280*/  BSYNC.RECONVERGENT B2 ;  /* 0x0000000000027941 */ /* 0x000fea0003800200 */
.L_x_40520:
        /* <DEDUP_REMOVED lines=61> */
.L_x_40518:
[----:B------:R-:W-:Y:S05]  /*4b660*/  BSYNC.RECONVERGENT B1 ;  /* 0x0000000000017941 */ /* 0x000fea0003800200 */
.L_x_40517:
        /* <DEDUP_REMOVED lines=16> */
.L_x_40524:
        /* <DEDUP_REMOVED lines=13> */
.L_x_40526:
[----:B------:R-:W-:Y:S05]  /*4b840*/  BSYNC.RECONVERGENT B2 ;  /* 0x0000000000027941 */ /* 0x000fea0003800200 */
.L_x_40525:
        /* <DEDUP_REMOVED lines=61> */
.L_x_40523:
[----:B------:R-:W-:Y:S05]  /*4bc20*/  BSYNC.RECONVERGENT B1 ;  /* 0x0000000000017941 */ /* 0x000fea0003800200 */
.L_x_40522:
        /* <DEDUP_REMOVED lines=16> */
.L_x_40529:
        /* <DEDUP_REMOVED lines=13> */
.L_x_40531:
[----:B------:R-:W-:Y:S05]  /*4be00*/  BSYNC.RECONVERGENT B2 ;  /* 0x0000000000027941 */ /* 0x000fea0003800200 */
.L_x_40530:
        /* <DEDUP_REMOVED lines=61> */
.L_x_40528:
[----:B------:R-:W-:Y:S05]  /*4c1e0*/  BSYNC.RECONVERGENT B1 ;  /* 0x0000000000017941 */ /* 0x000fea0003800200 */
.L_x_40527:
        /* <DEDUP_REMOVED lines=16> */
.L_x_40511:
        /* <DEDUP_REMOVED lines=24> */
.L_x_40532:
[----:B01----:R-:W-:Y:S01]  /*4c470*/  IMAD.MOV.U32 R9, RZ, RZ, R17 ;  /* 0x000000ffff097224 */ /* 0x003fe200078e0011 */
[----:B------:R-:W-:-:S07]  /*4c480*/  IADD3 R12, PT, PT, R12, 0x20, RZ ;  /* 0x000000200c0c7810 */ /* 0x000fce0007ffe0ff */
.L_x_40469:
[----:B------:R-:W-:Y:S05]  /*4c490*/  BSYNC.RECONVERGENT B0 ;  /* 0x0000000000007941 */ /* 0x000fea0003800200 */
.L_x_40468:
        /* <DEDUP_REMOVED lines=35> */
.L_x_40538:
        /* <DEDUP_REMOVED lines=13> */
.L_x_40540:
[----:B------:R-:W-:Y:S05]  /*4c7a0*/  BSYNC.RECONVERGENT B2 ;  /* 0x0000000000027941 */ /* 0x000fea0003800200 */
.L_x_40539:
        /* <DEDUP_REMOVED lines=61> */
.L_x_40537:
[----:B------:R-:W-:Y:S05]  /*4cb80*/  BSYNC.RECONVERGENT B1 ;  /* 0x0000000000017941 */ /* 0x000fea0003800200 */
.L_x_40536:
        /* <DEDUP_REMOVED lines=20> */
.L_x_40543:
        /* <DEDUP_REMOVED lines=13> */
.L_x_40545:
[----:B------:R-:W-:Y:S05]  /*4cda0*/  BSYNC.RECONVERGENT B2 ;  /* 0x0000000000027941 */ /* 0x000fea0003800200 */
.L_x_40544:
        /* <DEDUP_REMOVED lines=61> */
.L_x_40542:
[----:B------:R-:W-:Y:S05]  /*4d180*/  BSYNC.RECONVERGENT B1 ;  /* 0x0000000000017941 */ /* 0x000fea0003800200 */
.L_x_40541:
        /* <DEDUP_REMOVED lines=15> */
.L_x_40548:
        /* <DEDUP_REMOVED lines=13> */
.L_x_40550:
[----:B------:R-:W-:Y:S05]  /*4d350*/  BSYNC.RECONVERGENT B2 ;  /* 0x0000000000027941 */ /* 0x000fea0003800200 */
.L_x_40549:
        /* <DEDUP_REMOVED lines=61> */
.L_x_40547:
[----:B------:R-:W-:Y:S05]  /*4d730*/  BSYNC.RECONVERGENT B1 ;  /* 0x0000000000017941 */ /* 0x000fea0003800200 */
.L_x_40546:
        /* <DEDUP_REMOVED lines=17> */
.L_x_40553:
        /* <DEDUP_REMOVED lines=13> */
.L_x_40555:
[----:B------:R-:W-:Y:S05]  /*4d920*/  BSYNC.RECONVERGENT B2 ;  /* 0x0000000000027941 */ /* 0x000fea0003800200 */
.L_x_40554:
        /* <DEDUP_REMOVED lines=61> */
.L_x_40552:
[----:B------:R-:W-:Y:S05]  /*4dd00*/  BSYNC.RECONVERGENT B1 ;  /* 0x0000000000017941 */ /* 0x000fea0003800200 */
.L_x_40551:
        /* <DEDUP_REMOVED lines=15> */
.L_x_40558:
        /* <DEDUP_REMOVED lines=13> */
.L_x_40560:
[----:B------:R-:W-:Y:S05]  /*4ded0*/  BSYNC.RECONVERGENT B2 ;  /* 0x0000000000027941 */ /* 0x000fea0003800200 */
.L_x_40559:
        /* <DEDUP_REMOVED lines=61> */
.L_x_40557:
[----:B------:R-:W-:Y:S05]  /*4e2b0*/  BSYNC.RECONVERGENT B1 ;  /* 0x0000000000017941 */ /* 0x000fea0003800200 */
.L_x_40556:
        /* <DEDUP_REMOVED lines=17> */
.L_x_40563:
        /* <DEDUP_REMOVED lines=13> */
.L_x_40565:
[----:B------:R-:W-:Y:S05]  /*4e4a0*/  BSYNC.RECONVERGENT B2 ;  /* 0x0000000000027941 */ /* 0x000fea0003800200 */
.L_x_40564:
        /* <DEDUP_REMOVED lines=61> */
.L_x_40562:
[----:B------:R-:W-:Y:S05]  /*4e880*/  BSYNC.RECONVERGENT B1 ;  /* 0x0000000000017941 */ /* 0x000fea0003800200 */
.L_x_40561:
        /* <DEDUP_REMOVED lines=15> */
.L_x_40568:
        /* <DEDUP_REMOVED lines=13> */
.L_x_40570:
[----:B------:R-:W-:Y:S05]  /*4ea50*/  BSYNC.RECONVERGENT B2 ;  /* 0x0000000000027941 */ /* 0x000fea0003800200 */
.L_x_40569:
        /* <DEDUP_REMOVED lines=61> */
.L_x_40567:
[----:B------:R-:W-:Y:S05]  /*4ee30*/  BSYNC.RECONVERGENT B1 ;  /* 0x0000000000017941 */ /* 0x000fea0003800200 */
.L_x_40566:
        /* <DEDUP_REMOVED lines=17> */
.L_x_40573:
        /* <DEDUP_REMOVED lines=16> */
.L_x_40575:
[----:B------:R-:W-:Y:S05]  /*4f050*/  BSYNC.RECONVERGENT B2 ;  /* 0x0000000000027941 */ /* 0x000fea0003800200 */
.L_x_40574:
        /* <DEDUP_REMOVED lines=61> */
.L_x_40572:
[----:B------:R-:W-:Y:S05]  /*4f430*/  BSYNC.RECONVERGENT B1 ;  /* 0x0000000000017941 */ /* 0x000fea0003800200 */
.L_x_40571:
        /* <DEDUP_REMOVED lines=41> */
.L_x_40535:
        /* <DEDUP_REMOVED lines=16> */
.L_x_40579:
        /* <DEDUP_REMOVED lines=13> */
.L_x_40581:
[----:B------:R-:W-:Y:S05]  /*4f8a0*/  BSYNC.RECONVERGENT B2 ;  /* 0x0000000000027941 */ /* 0x000fea0003800200 */
.L_x_40580:
        /* <DEDUP_REMOVED lines=61> */
.L_x_40578:
[----:B------:R-:W-:Y:S05]  /*4fc80*/  BSYNC.RECONVERGENT B1 ;  /* 0x0000000000017941 */ /* 0x000fea0003800200 */
.L_x_40577:
        /* <DEDUP_REMOVED lines=18> */
.L_x_40584:
        /* <DEDUP_REMOVED lines=13> */
.L_x_40586:
[----:B------:R-:W-:Y:S05]  /*4fe80*/  BSYNC.RECONVERGENT B2 ;  /* 0x0000000000027941 */ /* 0x000fea0003800200 */
.L_x_40585:
        /* <DEDUP_REMOVED lines=61> */
.L_x_40583:
[----:B------:R-:W-:Y:S05]  /*50260*/  BSYNC.RECONVERGENT B1 ;  /* 0x0000000000017941 */ /* 0x000fea0003800200 */
.L_x_40582:
        /* <DEDUP_REMOVED lines=16> */
.L_x_40589:
        /* <DEDUP_REMOVED lines=13> */
.L_x_40591:
[----:B------:R-:W-:Y:S05]  /*50440*/  BSYNC.RECONVERGENT B2 ;  /* 0x0000000000027941 */ /* 0x000fea0003800200 */
.L_x_40590:
        /* <DEDUP_REMOVED lines=61> */
.L_x_40588:
[----:B------:R-:W-:Y:S05]  /*50820*/  BSYNC.RECONVERGENT B1 ;  /* 0x0000000000017941 */ /* 0x000fea0003800200 */
.L_x_40587:
        /* <DEDUP_REMOVED lines=16> */
.L_x_40594:
        /* <DEDUP_REMOVED lines=13> */
.L_x_40596:
[----:B------:R-:W-:Y:S05]  /*50a00*/  BSYNC.RECONVERGENT B2 ;  /* 0x0000000000027941 */ /* 0x000fea0003800200 */
.L_x_40595:
        /* <DEDUP_REMOVED lines=61> */
.L_x_40593:
[----:B------:R-:W-:Y:S05]  /*50de0*/  BSYNC.RECONVERGENT B1 ;  /* 0x0000000000017941 */ /* 0x000fea0003800200 */
.L_x_40592:
        /* <DEDUP_REMOVED lines=16> */
.L_x_40576:
        /* <DEDUP_REMOVED lines=24> */
.L_x_40597:
[----:B01----:R-:W-:Y:S01]  /*51070*/  MOV R9, R17 ;  /* 0x0000001100097202 */ /* 0x003fe20000000f00 */
[----:B------:R-:W-:-:S07]  /*51080*/  VIADD R12, R12, 0x20 ;  /* 0x000000200c0c7836 */ /* 0x000fce0000000000 */
.L_x_40534:
[----:B------:R-:W-:Y:S05]  /*51090*/  BSYNC.RECONVERGENT B0 ;  /* 0x0000000000007941 */ /* 0x000fea0003800200 */
.L_x_40533:
        /* <DEDUP_REMOVED lines=35> */
.L_x_40603:
        /* <DEDUP_REMOVED lines=13> */
.L_x_40605:
[----:B------:R-:W-:Y:S05]  /*513a0*/  BSYNC.RECONVERGENT B2 ;  /* 0x0000000000027941 */ /* 0x000fea0003800200 */
.L_x_40604:
        /* <DEDUP_REMOVED lines=61> */
.L_x_40602:
[----:B------:R-:W-:Y:S05]  /*51780*/  BSYNC.RECONVERGENT B1 ;  /* 0x0000000000017941 */ /* 0x000fea0003800200 */
.L_x_40601:
        /* <DEDUP_REMOVED lines=20> */
.L_x_40608:
        /* <DEDUP_REMOVED lines=13> */
.L_x_40610:
[----:B------:R-:W-:Y:S05]  /*519a0*/  BSYNC.RECONVERGENT B2 ;  /* 0x0000000000027941 */ /* 0x000fea0003800200 */
.L_x_40609:
        /* <DEDUP_REMOVED lines=61> */
.L_x_40607:
[----:B------:R-:W-:Y:S05]  /*51d80*/  BSYNC.RECONVERGENT B1 ;  /* 0x0000000000017941 */ /* 0x000fea0003800200 */
.L_x_40606:
        /* <DEDUP_REMOVED lines=15> */
.L_x_40613:
        /* <DEDUP_REMOVED lines=13> */
.L_x_40615:
[----:B------:R-:W-:Y:S05]  /*51f50*/  BSYNC.RECONVERGENT B2 ;  /* 0x0000000000027941 */ /* 0x000fea0003800200 */
.L_x_40614:
        /* <DEDUP_REMOVED lines=61> */
.L_x_40612:
[----:B------:R-:W-:Y:S05]  /*52330*/  BSYNC.RECONVERGENT B1 ;  /* 0x0000000000017941 */ /* 0x000fea0003800200 */
.L_x_40611:
        /* <DEDUP_REMOVED lines=17> */
.L_x_40618:
        /* <DEDUP_REMOVED lines=13> */
.L_x_40620:
[----:B------:R-:W-:Y:S05]  /*52520*/  BSYNC.RECONVERGENT B2 ;  /* 0x0000000000027941 */ /* 0x000fea0003800200 */
.L_x_40619:
        /* <DEDUP_REMOVED lines=61> */
.L_x_40617:
[----:B------:R-:W-:Y:S05]  /*52900*/  BSYNC.RECONVERGENT B1 ;  /* 0x0000000000017941 */ /* 0x000fea0003800200 */
.L_x_40616:
        /* <DEDUP_REMOVED lines=15> */
.L_x_40623:
        /* <DEDUP_REMOVED lines=13> */
.L_x_40625:
[----:B------:R-:W-:Y:S05]  /*52ad0*/  BSYNC.RECONVERGENT B2 ;  /* 0x0000000000027941 */ /* 0x000fea0003800200 */
.L_x_40624:
        /* <DEDUP_REMOVED lines=61> */
.L_x_40622:
[----:B------:R-:W-:Y:S05]  /*52eb0*/  BSYNC.RECONVERGENT B1 ;  /* 0x0000000000017941 */ /* 0x000fea0003800200 */
.L_x_40621:
        /* <DEDUP_REMOVED lines=17> */
.L_x_40628:
        /* <DEDUP_REMOVED lines=13> */
.L_x_40630:
[----:B------:R-:W-:Y:S05]  /*530a0*/  BSYNC.RECONVERGENT B2 ;  /* 0x0000000000027941 */ /* 0x000fea0003800200 */
.L_x_40629:
        /* <DEDUP_REMOVED lines=61> */
.L_x_40627:
[----:B------:R-:W-:Y:S05]  /*53480*/  BSYNC.RECONVERGENT B1 ;  /* 0x0000000000017941 */ /* 0x000fea0003800200 */
.L_x_40626:
        /* <DEDUP_REMOVED lines=15> */
.L_x_40633:
        /* <DEDUP_REMOVED lines=13> */
.L_x_40635:
[----:B------:R-:W-:Y:S05]  /*53650*/  BSYNC.RECONVERGENT B2 ;  /* 0x0000000000027941 */ /* 0x000fea0003800200 */
.L_x_40634:
        /* <DEDUP_REMOVED lines=61> */
.L_x_40632:
[----:B------:R-:W-:Y:S05]  /*53a30*/  BSYNC.RECONVERGENT B1 ;  /* 0x0000000000017941 */ /* 0x000fea0003800200 */
.L_x_40631:
        /* <DEDUP_REMOVED lines=17> */
.L_x_40638:
        /* <DEDUP_REMOVED lines=16> */
.L_x_40640:
[----:B------:R-:W-:Y:S05]  /*53c50*/  BSYNC.RECONVERGENT B2 ;  /* 0x0000000000027941 */ /* 0x000fea0003800200 */
.L_x_40639:
        /* <DEDUP_REMOVED lines=61> */
.L_x_40637:
[----:B------:R-:W-:Y:S05]  /*54030*/  BSYNC.RECONVERGENT B1 ;  /* 0x0000000000017941 */ /* 0x000fea0003800200 */
.L_x_40636:
        /* <DEDUP_REMOVED lines=41> */
.L_x_40600:
        /* <DEDUP_REMOVED lines=16> */
.L_x_40644:
        /* <DEDUP_REMOVED lines=13> */
.L_x_40646:
[----:B------:R-:W-:Y:S05]  /*544a0*/  BSYNC.RECONVERGENT B2 ;  /* 0x0000000000027941 */ /* 0x000fea0003800200 */
.L_x_40645:
        /* <DEDUP_REMOVED lines=61> */
.L_x_40643:
[----:B------:R-:W-:Y:S05]  /*54880*/  BSYNC.RECONVERGENT B1 ;  /* 0x0000000000017941 */ /* 0x000fea0003800200 */
.L_x_40642:
        /* <DEDUP_REMOVED lines=18> */
.L_x_40649:
        /* <DEDUP_REMOVED lines=13> */
.L_x_40651:
[----:B------:R-:W-:Y:S05]  /*54a80*/  BSYNC.RECONVERGENT B2 ;  /* 0x0000000000027941 */ /* 0x000fea0003800200 */
.L_x_40650:
        /* <DEDUP_REMOVED lines=61> */
.L_x_40648:
[----:B------:R-:W-:Y:S05]  /*54e60*/  BSYNC.RECONVERGENT B1 ;  /* 0x0000000000017941 */ /* 0x000fea0003800200 */
.L_x_40647:
        /* <DEDUP_REMOVED lines=16> */
.L_x_40654:
        /* <DEDUP_REMOVED lines=13> */
.L_x_40656:
[----:B------:R-:W-:Y:S05]  /*55040*/  BSYNC.RECONVERGENT B2 ;  /* 0x0000000000027941 */ /* 0x000fea0003800200 */
.L_x_40655:
        /* <DEDUP_REMOVED lines=61> */
.L_x_40653:
[----:B------:R-:W-:Y:S05]  /*55420*/  BSYNC.RECONVERGENT B1 ;  /* 0x0000000000017941 */ /* 0x000fea0003800200 */
.L_x_40652:
        /* <DEDUP_REMOVED lines=16> */
.L_x_40659:
        /* <DEDUP_REMOVED lines=13> */
.L_x_40661:
[----:B------:R-:W-:Y:S05]  /*55600*/  BSYNC.RECONVERGENT B2 ;  /* 0x0000000000027941 */ /* 0x000fea0003800200 */
.L_x_40660:
        /* <DEDUP_REMOVED lines=61> */
.L_x_40658:
[----:B------:R-:W-:Y:S05]  /*559e0*/  BSYNC.RECONVERGENT B1 ;  /* 0x0000000000017941 */ /* 0x000fea0003800200 */
.L_x_40657:
        /* <DEDUP_REMOVED lines=16> */
.L_x_40641:
        /* <DEDUP_REMOVED lines=11> */
[----:B------:R0:W-:Y:S02]  /*55ba0*/  STG.E desc[UR6][R22.64], R9 ;  /* 0x0000000916007986 */ /* 0x0001e4000c101906 */
[----:B0-----:R-:W-:Y:S01]  /*55bb0*/  IMAD.MOV.U32 R9, RZ, RZ, R17 ;  /* 0x000000ffff097224 */ /* 0x001fe200078e0011 */
[----:B------:R-:W-:Y:S06]  /*55bc0*/  @!P0 BRA `(.L_x_40599) ;  /* 0x00000000002c8947 */ /* 0x000fec0003800000 */
[----:B------:R-:W0:Y:S01]  /*55bd0*/  LDC.64 R22, c[0x0][0x3b8] ;  /* 0x0000ee00ff167b82 */ /* 0x000e220000000a00 */
        /* <DEDUP_REMOVED lines=10> */
.L_x_40599:
[----:B------:R-:W-:Y:S05]  /*55c80*/  BSYNC.RECONVERGENT B0 ;  /* 0x0000000000007941 */ /* 0x000fea0003800200 */
.L_x_40598:
[----:B------:R-:W-:Y:S01]  /*55c90*/  FADD.FTZ R12, RZ, R128 ;  /* 0x00000080ff0c7221 */ /* 0x000fe20000010000 */
[C---:B------:R-:W-:Y:S01]  /*55ca0*/  ISETP.GE.U32.AND P5, PT, R0.reuse, 0x20, PT ;  /* 0x000000200000780c */ /* 0x040fe20003fa6070 */
[----:B------:R-:W2:Y:S01]  /*55cb0*/  S2R R194, SR_TID.X ;  /* 0x0000000000c27919 */ /* 0x000ea20000002100 */
        /* <DEDUP_REMOVED lines=104> */
[----:B------:R-:W2:Y:S01]  /*56340*/  SHFL.BFLY PT, R12, R19, 0x1, 0x1f ;  /* 0x0c201f00130c7f89 */ /* 0x000ea200000e0000 */
[----:B------:R-:W3:Y:S01]  /*56350*/  LDC R192, c[0x0][0x400] ;  /* 0x00010000ffc07b82 */ /* 0x000ee20000000800 */
[----:B------:R-:W-:Y:S01]  /*56360*/  LOP3.LUT P6, RZ, R3, 0x2, RZ, 0xc0, !PT ;  /* 0x0000000203ff7812 */ /* 0x000fe200078cc0ff */
        /* <DEDUP_REMOVED lines=8> */
[----:B--2---:R-:W-:-:S04]  /*563f0*/  FADD.FTZ R12, R19, R12 ;  /* 0x0000000c130c7221 */ /* 0x004fc80000010000 */
[----:B---3--:R-:W-:-:S04]  /*56400*/  FMUL.FTZ R19, R12, R192 ;  /* 0x000000c00c137220 */ /* 0x008fc80000410000 */
[--C-:B------:R-:W-:Y:S01]  /*56410*/  FADD.FTZ R12, R128, -R19.reuse ;  /* 0x80000013800c7221 */ /* 0x100fe20000010000 */
[----:B0-----:R-:W-:-:S03]  /*56420*/  FADD.FTZ R17, R129, -R19 ;  /* 0x8000001381117221 */ /* 0x001fc60000010000 */
        /* <DEDUP_REMOVED lines=145> */
.L_x_40707:
[----:B------:R-:W-:Y:S01]  /*56d40*/  LOP3.LUT P1, RZ, R194, 0x1f, RZ, 0xc0, !PT ;  /* 0x0000001fc2ff7812 */ /* 0x000fe2000782c0ff */
[----:B--2---:R-:W-:Y:S01]  /*56d50*/  FADD.FTZ R12, R23, R12 ;  /* 0x0000000c170c7221 */ /* 0x004fe20000010000 */
[----:B------:R-:W-:Y:S01]  /*56d60*/  FMUL.FTZ R17, R19, R19 ;  /* 0x0000001313117220 */ /* 0x000fe20000410000 */
[----:B------:R-:W-:Y:S01]  /*56d70*/  ISETP.NE.AND P0, PT, RZ, UR11, PT ;  /* 0x0000000bff007c0c */ /* 0x000fe2000bf05270 */
[----:B------:R-:W-:Y:S01]  /*56d80*/  BSSY.RECONVERGENT B0, `(.L_x_40663) ;  /* 0x000002c000007945 */ /* 0x000fe20003800200 */
[----:B------:R-:W-:Y:S02]  /*56d90*/  FFMA.FTZ R12, R12, R192, UR12 ;  /* 0x0000000c0c0c7e23 */ /* 0x000fe400080100c0 */
[----:B------:R-:W-:-:S05]  /*56da0*/  FSEL R17, R17, RZ, P0 ;  /* 0x000000ff11117208 */ /* 0x000fca0000000000 */
[----:B------:R-:W-:Y:S01]  /*56db0*/  FADD.FTZ R12, R12, R17 ;  /* 0x000000110c0c7221 */ /* 0x000fe20000010000 */
[----:B0-----:R-:W0:Y:S03]  /*56dc0*/  @!P1 LDC.64 R22, c[0x0][0x3c0] ;  /* 0x0000f000ff169b82 */ /* 0x001e260000000a00 */
[----:B------:R2:W3:Y:S02]  /*56dd0*/  MUFU.RSQ R17, R12 ;  /* 0x0000000c00117308 */ /* 0x0004e40000001400 */
[----:B--2---:R-:W-:Y:S01]  /*56de0*/  FSEL R12, R19, RZ, !P0 ;  /* 0x000000ff130c7208 */ /* 0x004fe20004000000 */
[----:B0-----:R-:W-:-:S05]  /*56df0*/  @!P1 IMAD.WIDE R22, R240, 0x4, R22 ;  /* 0x00000004f0169825 */ /* 0x001fca00078e0216 */
[----:B------:R0:W-:Y:S02]  /*56e00*/  @!P1 STG.E desc[UR6][R22.64], R19 ;  /* 0x0000001316009986 */ /* 0x0001e4000c101906 */
[----:B0-----:R-:W0:Y:S02]  /*56e10*/  @!P1 LDC.64 R22, c[0x0][0x3c8] ;  /* 0x0000f200ff169b82 */ /* 0x001e240000000a00 */
[----:B0-----:R-:W-:-:S05]  /*56e20*/  @!P1 IMAD.WIDE R22, R240, 0x4, R22 ;  /* 0x00000004f0169825 */ /* 0x001fca00078e0216 */
[----:B---3--:R0:W-:Y:S01]  /*56e30*/  @!P1 STG.E desc[UR6][R22.64], R17 ;  /* 0x0000001116009986 */ /* 0x0081e2000c101906 */
[----:B------:R-:W-:Y:S05]  /*56e40*/  @!P5 BRA `(.L_x_40664) ;  /* 0x00000000007cd947 */ /* 0x000fea0003800000 */
[----:B------:R-:W2:Y:S01]  /*56e50*/  LDC.64 R192, c[0x0][0x428] ;  /* 0x00010a00ffc07b82 */ /* 0x000ea20000000a00 */
[--C-:B0-----:R-:W-:Y:S01]  /*56e60*/  FADD.FTZ R23, R129, -R12.reuse ;  /* 0x8000000c81177221 */ /* 0x101fe20000010000 */
[--C-:B------:R-:W-:Y:S01]  /*56e70*/  FADD.FTZ R22, R130, -R12.reuse ;  /* 0x8000000c82167221 */ /* 0x100fe20000010000 */
[----:B------:R-:W3:Y:S02]  /*56e80*/  LDL R194, [R1+0x1a8] ;  /* 0x0001a80001c27983 */ /* 0x000ee40000100800 */
[C---:B------:R-:W-:Y:S01]  /*56e90*/  FMUL.FTZ R242, R17.reuse, R23 ;  /* 0x0000001711f27220 */ /* 0x040fe20000410000 */
[----:B------:R-:W-:Y:S01]  /*56ea0*/  FMUL.FTZ R241, R17, R22 ;  /* 0x0000001611f17220 */ /* 0x000fe20000410000 */
[----:B------:R-:W5:Y:S01]  /*56eb0*/  LDL R195, [R1+0x1ac] ;  /* 0x0001ac0001c37983 */ /* 0x000f620000100800 */
[----:B------:R-:W-:-:S04]  /*56ec0*/  FADD.FTZ R19, R128, -R12 ;  /* 0x8000000c80137221 */ /* 0x000fc80000010000 */
[----:B------:R-:W-:Y:S01]  /*56ed0*/  FMUL.FTZ R243, R17, R19 ;  /* 0x0000001311f37220 */ /* 0x000fe20000410000 */
[----:B------:R-:W-:-:S04]  /*56ee0*/  FADD.FTZ R19, R131, -R12 ;  /* 0x8000000c83137221 */ /* 0x000fc80000010000 */
[----:B------:R-:W-:Y:S01]  /*56ef0*/  FMUL.FTZ R19, R17, R19 ;  /* 0x0000001311137220 */ /* 0x000fe20000410000 */
[----:B--2---:R-:W-:Y:S02]  /*56f00*/  IMAD.WIDE.U32 R22, R18, 0x10, R192 ;  /* 0x0000001012167825 */ /* 0x004fe400078e00c0 */
[----:B------:R-:W2:Y:S04]  /*56f10*/  LDL R192, [R1+0x1a0] ;  /* 0x0001a00001c07983 */ /* 0x000ea80000100800 */
[----:B------:R-:W4:Y:S01]  /*56f20*/  LDL R193, [R1+0x1a4] ;  /* 0x0001a40001c17983 */ /* 0x000f220000100800 */
[----:B---3--:R-:W-:Y:S01]  /*56f30*/  FFMA.FTZ R194, R241, R194, R58 ;  /* 0x000000c2f1c27223 */ /* 0x008fe2000001003a */
[----:B-----5:R-:W-:Y:S01]  /*56f40*/  FFMA.FTZ R195, R19, R195, R59 ;  /* 0x000000c313c37223 */ /* 0x020fe2000001003b */
[----:B--2---:R-:W-:Y:S01]  /*56f50*/  FFMA.FTZ R192, R243, R192, R56 ;  /* 0x000000c0f3c07223 */ /* 0x004fe20000010038 */
[----:B----4-:R-:W-:-:S05]  /*56f60*/  FFMA.FTZ R193, R242, R193, R57 ;  /* 0x000000c1f2c17223 */ /* 0x010fca0000010039 */
[----:B------:R0:W-:Y:S04]  /*56f70*/  STG.E.128 desc[UR6][R22.64], R192 ;  /* 0x000000c016007986 */ /* 0x0001e8000c101d06 */
[----:B0-----:R-:W2:Y:S01]  /*56f80*/  LDL R192, [R1+0x190] ;  /* 0x0001900001c07983 */ /* 0x001ea20000100800 */
[----:B------:R-:W0:Y:S03]  /*56f90*/  LDC.64 R22, c[0x0][0x430] ;  /* 0x00010c00ff167b82 */ /* 0x000e260000000a00 */
[----:B------:R-:W3:Y:S04]  /*56fa0*/  LDL R193, [R1+0x194] ;  /* 0x0001940001c17983 */ /* 0x000ee80000100800 */
[----:B------:R-:W4:Y:S04]  /*56fb0*/  LDL R194, [R1+0x198] ;  /* 0x0001980001c27983 */ /* 0x000f280000100800 */
[----:B------:R-:W5:Y:S01]  /*56fc0*/  LDL R195, [R1+0x19c] ;  /* 0x00019c0001c37983 */ /* 0x000f620000100800 */
[C---:B0-----:R-:W-:Y:S01]  /*56fd0*/  IMAD.WIDE.U32 R22, R18.reuse, 0x10, R22 ;  /* 0x0000001012167825 */ /* 0x041fe200078e0016 */
[----:B------:R-:W-:-:S03]  /*56fe0*/  IADD3 R18, PT, PT, R18, 0x20, RZ ;  /* 0x0000002012127810 */ /* 0x000fc60007ffe0ff */
[----:B--2---:R-:W-:Y:S01]  /*56ff0*/  FFMA.FTZ R192, R243, R192, R116 ;  /* 0x000000c0f3c07223 */ /* 0x004fe20000010074 */
[----:B---3--:R-:W-:Y:S01]  /*57000*/  FFMA.FTZ R193, R242, R193, R117 ;  /* 0x000000c1f2c17223 */ /* 0x008fe20000010075 */
[----:B----4-:R-:W-:Y:S01]  /*57010*/  FFMA.FTZ R194, R241, R194, R118 ;  /* 0x000000c2f1c27223 */ /* 0x010fe20000010076 */
[----:B-----5:R-:W-:-:S05]  /*57020*/  FFMA.FTZ R195, R19, R195, R119 ;  /* 0x000000c313c37223 */ /* 0x020fca0000010077 */
[----:B------:R2:W-:Y:S02]  /*57030*/  STG.E.128 desc[UR6][R22.64], R192 ;  /* 0x000000c016007986 */ /* 0x0005e4000c101d06 */
.L_x_40664:
[----:B------:R-:W-:Y:S05]  /*57040*/  BSYNC.RECONVERGENT B0 ;  /* 0x0000000000007941 */ /* 0x000fea0003800200 */
.L_x_40663:
[----:B------:R-:W-:Y:S01]  /*57050*/  LOP3.LUT P0, RZ, R3, 0x4000000, RZ, 0xc0, !PT ;  /* 0x0400000003ff7812 */ /* 0x000fe2000780c0ff */
[----:B------:R-:W-:-:S12]  /*57060*/  BSSY.RECONVERGENT B0, `(.L_x_40665) ;  /* 0x0000021000007945 */ /* 0x000fd80003800200 */
[----:B------:R-:W-:Y:S05]  /*57070*/  @!P0 BRA `(.L_x_40666) ;  /* 0x00000000007c8947 */ /* 0x000fea0003800000 */
[----:B--2---:R-:W2:Y:S01]  /*57080*/  LDC.64 R192, c[0x0][0x428] ;  /* 0x00010a00ffc07b82 */ /* 0x004ea20000000a00 */
        /* <DEDUP_REMOVED lines=23> */
[----:B0-----:R-:W-:-:S04]  /*57200*/  IMAD.WIDE.U32 R22, R18, 0x10, R22 ;  /* 0x0000001012167825 */ /* 0x001fc800078e0016 */
[----:B------:R-:W-:Y:S02]  /*57210*/  VIADD R18, R18, 0x20 ;  /* 0x0000002012127836 */ /* 0x000fe40000000000 */
[----:B--2---:R-:W-:Y:S01]  /*57220*/  FFMA.FTZ R192, R243, R192, R112 ;  /* 0x000000c0f3c07223 */ /* 0x004fe20000010070 */
[----:B---3--:R-:W-:Y:S01]  /*57230*/  FFMA.FTZ R193, R242, R193, R113 ;  /* 0x000000c1f2c17223 */ /* 0x008fe20000010071 */
[----:B----4-:R-:W-:Y:S01]  /*57240*/  FFMA.FTZ R194, R241, R194, R114 ;  /* 0x000000c2f1c27223 */ /* 0x010fe20000010072 */
[----:B-----5:R-:W-:-:S05]  /*57250*/  FFMA.FTZ R195, R19, R195, R115 ;  /* 0x000000c313c37223 */ /* 0x020fca0000010073 */
[----:B------:R3:W-:Y:S02]  /*57260*/  STG.E.128 desc[UR6][R22.64], R192 ;  /* 0x000000c016007986 */ /* 0x0007e4000c101d06 */
.L_x_40666:
[----:B------:R-:W-:Y:S05]  /*57270*/  BSYNC.RECONVERGENT B0 ;  /* 0x0000000000007941 */ /* 0x000fea0003800200 */
.L_x_40665:
[----:B------:R-:W-:Y:S01]  /*57280*/  LOP3.LUT P0, RZ, R3, 0x2000000, RZ, 0xc0, !PT ;  /* 0x0200000003ff7812 */ /* 0x000fe2000780c0ff */
[----:B------:R-:W-:-:S12]  /*57290*/  BSSY.RECONVERGENT B0, `(.L_x_40667) ;  /* 0x0000021000007945 */ /* 0x000fd80003800200 */
[----:B------:R-:W-:Y:S05]  /*572a0*/  @!P0 BRA `(.L_x_40668) ;  /* 0x00000000007c8947 */ /* 0x000fea0003800000 */
[----:B--23--:R-:W2:Y:S01]  /*572b0*/  LDC.64 R192, c[0x0][0x428] ;  /* 0x00010a00ffc07b82 */ /* 0x00cea20000000a00 */
        /* <DEDUP_REMOVED lines=30> */
.L_x_40668:
[----:B------:R-:W-:Y:S05]  /*574a0*/  BSYNC.RECONVERGENT B0 ;  /* 0x0000000000007941 */ /* 0x000fea0003800200 */
.L_x_40667:
[----:B------:R-:W-:Y:S01]  /*574b0*/  LOP3.LUT P0, RZ, R3, 0x1000000, RZ, 0xc0, !PT ;  /* 0x0100000003ff7812 */ /* 0x000fe2000780c0ff */
[----:B------:R-:W-:-:S12]  /*574c0*/  BSSY.RECONVERGENT B0, `(.L_x_40669) ;  /* 0x0000021000007945 */ /* 0x000fd80003800200 */
[----:B------:R-:W-:Y:S05]  /*574d0*/  @!P0 BRA `(.L_x_40670) ;  /* 0x00000000007c8947 */ /* 0x000fea0003800000 */
[----:B0-23--:R-:W0:Y:S01]  /*574e0*/  LDC.64 R192, c[0x0][0x428] ;  /* 0x00010a00ffc07b82 */ /* 0x00de220000000a00 */
[--C-:B------:R-:W-:Y:S01]  /*574f0*/  FADD.FTZ R23, R141, -R12.reuse ;  /* 0x8000000c8d177221 */ /* 0x100fe20000010000 */
[--C-:B------:R-:W-:Y:S01]  /*57500*/  FADD.FTZ R22, R142, -R12.reuse ;  /* 0x8000000c8e167221 */ /* 0x100fe20000010000 */
[----:B------:R-:W2:Y:S02]  /*57510*/  LDL R194, [R1+0x148] ;  /* 0x0001480001c27983 */ /* 0x000ea40000100800 */
[C---:B------:R-:W-:Y:S01]  /*57520*/  FMUL.FTZ R242, R17.reuse, R23 ;  /* 0x0000001711f27220 */ /* 0x040fe20000410000 */
[----:B------:R-:W-:Y:S01]  /*57530*/  FMUL.FTZ R241, R17, R22 ;  /* 0x0000001611f17220 */ /* 0x000fe20000410000 */
[----:B------:R-:W3:Y:S01]  /*57540*/  LDL R195, [R1+0x14c] ;  /* 0x00014c0001c37983 */ /* 0x000ee20000100800 */
[----:B------:R-:W-:-:S04]  /*57550*/  FADD.FTZ R19, R140, -R12 ;  /* 0x8000000c8c137221 */ /* 0x000fc80000010000 */
[----:B------:R-:W-:Y:S01]  /*57560*/  FMUL.FTZ R243, R17, R19 ;  /* 0x0000001311f37220 */ /* 0x000fe20000410000 */
[----:B------:R-:W-:-:S04]  /*57570*/  FADD.FTZ R19, R143, -R12 ;  /* 0x8000000c8f137221 */ /* 0x000fc80000010000 */
[----:B------:R-:W-:Y:S01]  /*57580*/  FMUL.FTZ R19, R17, R19 ;  /* 0x0000001311137220 */ /* 0x000fe20000410000 */
[----:B0-----:R-:W-:Y:S02]  /*57590*/  IMAD.WIDE.U32 R22, R18, 0x10, R192 ;  /* 0x0000001012167825 */ /* 0x001fe400078e00c0 */
[----:B------:R-:W5:Y:S04]  /*575a0*/  LDL R192, [R1+0x140] ;  /* 0x0001400001c07983 */ /* 0x000f680000100800 */
[----:B------:R-:W4:Y:S01]  /*575b0*/  LDL R193, [R1+0x144] ;  /* 0x0001440001c17983 */ /* 0x000f220000100800 */
[----:B--2---:R-:W-:Y:S01]  /*575c0*/  FFMA.FTZ R194, R241, R194, R46 ;  /* 0x000000c2f1c27223 */ /* 0x004fe2000001002e */
[----:B---3--:R-:W-:Y:S01]  /*575d0*/  FFMA.FTZ R195, R19, R195, R47 ;  /* 0x000000c313c37223 */ /* 0x008fe2000001002f */
[----:B-----5:R-:W-:Y:S01]  /*575e0*/  FFMA.FTZ R192, R243, R192, R44 ;  /* 0x000000c0f3c07223 */ /* 0x020fe2000001002c */
        /* <DEDUP_REMOVED lines=14> */
.L_x_40670:
[----:B------:R-:W-:Y:S05]  /*576d0*/  BSYNC.RECONVERGENT B0 ;  /* 0x0000000000007941 */ /* 0x000fea0003800200 */
.L_x_40669:
        /* <DEDUP_REMOVED lines=34> */
.L_x_40672:
[----:B------:R-:W-:Y:S05]  /*57900*/  BSYNC.RECONVERGENT B0 ;  /* 0x0000000000007941 */ /* 0x000fea0003800200 */
.L_x_40671:
        /* <DEDUP_REMOVED lines=34> */
.L_x_40674:
[----:B------:R-:W-:Y:S05]  /*57b30*/  BSYNC.RECONVERGENT B0 ;  /* 0x0000000000007941 */ /* 0x000fea0003800200 */
.L_x_40673:
        /* <DEDUP_REMOVED lines=34> */
.L_x_40676:
[----:B------:R-:W-:Y:S05]  /*57d60*/  BSYNC.RECONVERGENT B0 ;  /* 0x0000000000007941 */ /* 0x000fea0003800200 */
.L_x_40675:
        /* <DEDUP_REMOVED lines=34> */
.L_x_40678:
[----:B------:R-:W-:Y:S05]  /*57f90*/  BSYNC.RECONVERGENT B0 ;  /* 0x0000000000007941 */ /* 0x000fea0003800200 */
.L_x_40677:
        /* <DEDUP_REMOVED lines=34> */
.L_x_40680:
[----:B------:R-:W-:Y:S05]  /*581c0*/  BSYNC.RECONVERGENT B0 ;  /* 0x0000000000007941 */ /* 0x000fea0003800200 */
.L_x_40679:
        /* <DEDUP_REMOVED lines=34> */
.L_x_40682:
[----:B------:R-:W-:Y:S05]  /*583f0*/  BSYNC.RECONVERGENT B0 ;  /* 0x0000000000007941 */ /* 0x000fea0003800200 */
.L_x_40681:
        /* <DEDUP_REMOVED lines=34> */
.L_x_40684:
[----:B------:R-:W-:Y:S05]  /*58620*/  BSYNC.RECONVERGENT B0 ;  /* 0x0000000000007941 */ /* 0x000fea0003800200 */
.L_x_40683:
        /* <DEDUP_REMOVED lines=34> */
.L_x_40686:
[----:B------:R-:W-:Y:S05]  /*58850*/  BSYNC.RECONVERGENT B0 ;  /* 0x0000000000007941 */ /* 0x000fea0003800200 */
.L_x_40685:
        /* <DEDUP_REMOVED lines=34> */
.L_x_40688:
[----:B------:R-:W-:Y:S05]  /*58a80*/  BSYNC.RECONVERGENT B0 ;  /* 0x0000000000007941 */ /* 0x000fea0003800200 */
.L_x_40687:
        /* <DEDUP_REMOVED lines=15> */
[----:B------:R-:W5:Y:S04]  /*58b80*/  LDL R192, [R1] ;  /* 0x0000000001c07983 */ /* 0x000f680000100800 */
[----:B------:R-:W4:Y:S01]  /*58b90*/  LDL R193, [R1+0x4] ;  /* 0x0000040001c17983 */ /* 0x000f220000100800 */
[----:B--2---:R-:W-:Y:S01]  /*58ba0*/  FFMA.FTZ R194, R241, R194, R214 ;  /* 0x000000c2f1c27223 */ /* 0x004fe200000100d6 */
[----:B---3--:R-:W-:Y:S01]  /*58bb0*/  FFMA.FTZ R195, R19, R195, R215 ;  /* 0x000000c313c37223 */ /* 0x008fe200000100d7 */
[----:B-----5:R-:W-:Y:S01]  /*58bc0*/  FFMA.FTZ R192, R243, R192, R212 ;  /* 0x000000c0f3c07223 */ /* 0x020fe200000100d4 */
[----:B----4-:R-:W-:-:S05]  /*58bd0*/  FFMA.FTZ R193, R242, R193, R213 ;  /* 0x000000c1f2c17223 */ /* 0x010fca00000100d5 */
        /* <DEDUP_REMOVED lines=9> */
.L_x_40690:
[----:B------:R-:W-:Y:S05]  /*58c70*/  BSYNC.RECONVERGENT B0 ;  /* 0x0000000000007941 */ /* 0x000fea0003800200 */
.L_x_40689:
[----:B------:R-:W-:Y:S01]  /*58c80*/  LOP3.LUT P0, RZ, R3, 0x1000, RZ, 0xc0, !PT ;  /* 0x0000100003ff7812 */ /* 0x000fe2000780c0ff */
[----:B------:R-:W-:-:S12]  /*58c90*/  BSSY.RECONVERGENT B0, `(.L_x_40691) ;  /* 0x0000019000007945 */ /* 0x000fd80003800200 */
[----:B------:R-:W-:Y:S05]  /*58ca0*/  @!P0 BRA `(.L_x_40692) ;  /* 0x00000000005c8947 */ /* 0x000fea0003800000 */
[----:B0-23--:R-:W0:Y:S01]  /*58cb0*/  LDC.64 R192, c[0x0][0x428] ;  /* 0x00010a00ffc07b82 */ /* 0x00de220000000a00 */
[--C-:B------:R-:W-:Y:S01]  /*58cc0*/  FADD.FTZ R19, R184, -R12.reuse ;  /* 0x8000000cb8137221 */ /* 0x100fe20000010000 */
[--C-:B------:R-:W-:Y:S01]  /*58cd0*/  FADD.FTZ R23, R185, -R12.reuse ;  /* 0x8000000cb9177221 */ /* 0x100fe20000010000 */
[--C-:B------:R-:W-:Y:S02]  /*58ce0*/  FADD.FTZ R22, R186, -R12.reuse ;  /* 0x8000000cba167221 */ /* 0x100fe40000010000 */
[----:B------:R-:W-:Y:S01]  /*58cf0*/  FMUL.FTZ R243, R17, R19 ;  /* 0x0000001311f37220 */ /* 0x000fe20000410000 */
[----:B------:R-:W-:Y:S01]  /*58d00*/  FADD.FTZ R19, R187, -R12 ;  /* 0x8000000cbb137221 */ /* 0x000fe20000010000 */
[C---:B------:R-:W-:Y:S01]  /*58d10*/  FMUL.FTZ R242, R17.reuse, R23 ;  /* 0x0000001711f27220 */ /* 0x040fe20000410000 */
[C---:B------:R-:W-:Y:S02]  /*58d20*/  FMUL.FTZ R241, R17.reuse, R22 ;  /* 0x0000001611f17220 */ /* 0x040fe40000410000 */
[----:B------:R-:W-:-:S02]  /*58d30*/  FMUL.FTZ R19, R17, R19 ;  /* 0x0000001311137220 */ /* 0x000fc40000410000 */
[----:B------:R-:W-:Y:S02]  /*58d40*/  FFMA.FTZ R194, R241, R246, R218 ;  /* 0x000000f6f1c27223 */ /* 0x000fe400000100da */
[----:B------:R-:W-:Y:S01]  /*58d50*/  FFMA.FTZ R195, R19, R247, R219 ;  /* 0x000000f713c37223 */ /* 0x000fe200000100db */
[----:B0-----:R-:W-:-:S04]  /*58d60*/  IMAD.WIDE.U32 R22, R18, 0x10, R192 ;  /* 0x0000001012167825 */ /* 0x001fc800078e00c0 */
[----:B------:R-:W-:Y:S01]  /*58d70*/  FFMA.FTZ R192, R243, R244, R216 ;  /* 0x000000f4f3c07223 */ /* 0x000fe200000100d8 */
[----:B------:R-:W-:-:S05]  /*58d80*/  FFMA.FTZ R193, R242, R245, R217 ;  /* 0x000000f5f2c17223 */ /* 0x000fca00000100d9 */
        /* <DEDUP_REMOVED lines=9> */
.L_x_40692:
[----:B------:R-:W-:Y:S05]  /*58e20*/  BSYNC.RECONVERGENT B0 ;  /* 0x0000000000007941 */ /* 0x000fea0003800200 */
.L_x_40691:
[----:B------:R-:W-:Y:S01]  /*58e30*/  LOP3.LUT P0, RZ, R3, 0x800, RZ, 0xc0, !PT ;  /* 0x0000080003ff7812 */ /* 0x000fe2000780c0ff */
[----:B------:R-:W-:-:S12]  /*58e40*/  BSSY.RECONVERGENT B0, `(.L_x_40693) ;  /* 0x0000018000007945 */ /* 0x000fd80003800200 */
[----:B------:R-:W-:Y:S05]  /*58e50*/  @!P0 BRA `(.L_x_40694) ;  /* 0x0000000000588947 */ /* 0x000fea0003800000 */
[----:B0-23--:R-:W0:Y:S01]  /*58e60*/  LDC.64 R194, c[0x0][0x428] ;  /* 0x00010a00ffc27b82 */ /* 0x00de220000000a00 */
        /* <DEDUP_REMOVED lines=8> */
[----:B------:R-:W-:Y:S01]  /*58ef0*/  FFMA.FTZ R192, R242, R232, R224 ;  /* 0x000000e8f2c07223 */ /* 0x000fe200000100e0 */
        /* <DEDUP_REMOVED lines=12> */
.L_x_40694:
[----:B------:R-:W-:Y:S05]  /*58fc0*/  BSYNC.RECONVERGENT B0 ;  /* 0x0000000000007941 */ /* 0x000fea0003800200 */
.L_x_40693:
[----:B0-----:R-:W0:Y:S02]  /*58fd0*/  LDC.64 R18, c[0x0][0x380] ;  /* 0x0000e000ff127b82 */ /* 0x001e240000000a00 */
[----:B0-----:R-:W-:-:S05]  /*58fe0*/  IMAD R240, R18, 0x4, R240 ;  /* 0x0000000412f07824 */ /* 0x001fca00078e02f0 */
[----:B------:R-:W-:-:S13]  /*58ff0*/  ISETP.GE.AND P0, PT, R240, R19, PT ;  /* 0x00000013f000720c */ /* 0x000fda0003f06270 */
[----:B------:R-:W-:Y:S05]  /*59000*/  @!P0 BRA `(.L_x_40695) ;  /* 0xfffffb0c00148947 */ /* 0x000fea000383ffff */
[----:B------:R-:W-:Y:S05]  /*59010*/  EXIT ;  /* 0x000000000000794d */ /* 0x000fea0003800000 */
.L_x_40662:
[----:B0-----:R-:W-:Y:S01]  /*59020*/  HFMA2 R17, -RZ, RZ, 0, 1.847743988037109375e-06 ;  /* 0x0000001fff117431 */ /* 0x001fe200000001ff */
[----:B------:R-:W-:Y:S01]  /*59030*/  BSSY B0, `(.L_x_40696) ;  /* 0x0000007000007945 */ /* 0x000fe20003800000 */
[----:B------:R-:W-:Y:S01]  /*59040*/  MOV R193, R19 ;  /* 0x0000001300c17202 */ /* 0x000fe20000000f00 */
[----:B------:R-:W-:Y:S02]  /*59050*/  IMAD.MOV.U32 R12, RZ, RZ, 0x1 ;  /* 0x00000001ff0c7424 */ /* 0x000fe400078e00ff */
[----:B------:R-:W-:-:S07]  /*59060*/  IMAD.MOV.U32 R22, RZ, RZ, -0x1 ;  /* 0xffffffffff167424 */ /* 0x000fce00078e00ff */
[----:B-1--4-:R-:W-:Y:S05]  /*59070*/  WARPSYNC.COLLECTIVE R22, `(.L_x_40697) ;  /* 0x0000000016087348 */ /* 0x012fea0003c00000 */
[----:B------:R0:W2:Y:S02]  /*59080*/  SHFL.BFLY P6, R12, R193, R12, R17 ;  /* 0x0c00000cc10c7389 */ /* 0x0000a400000c0011 */
[----:B012-4-:R-:W-:Y:S05]  /*59090*/  ENDCOLLECTIVE ;  /* 0x000000000000791b */ /* 0x017fea0003800000 */
.L_x_40697:
[----:B------:R-:W-:Y:S05]  /*590a0*/  BSYNC B0 ;  /* 0x0000000000007941 */ /* 0x000fea0003800000 */
.L_x_40696:
        /* <DEDUP_REMOVED lines=9> */
.L_x_40698:
[----:B------:R-:W-:Y:S01]  /*59140*/  FADD.FTZ R19, R19, R12 ;  /* 0x0000000c13137221 */ /* 0x000fe20000010000 */
[----:B------:R-:W-:-:S04]  /*59150*/  IMAD.MOV.U32 R12, RZ, RZ, 0x4 ;  /* 0x00000004ff0c7424 */ /* 0x000fc800078e00ff */
[----:B------:R-:W-:-:S07]  /*59160*/  MOV R193, R19 ;  /* 0x0000001300c17202 */ /* 0x000fce0000000f00 */
[----:B------:R-:W-:Y:S05]  /*59170*/  WARPSYNC.COLLECTIVE R22, `(.L_x_40699) ;  /* 0x0000000016087348 */ /* 0x000fea0003c00000 */
[----:B------:R0:W1:Y:S02]  /*59180*/  SHFL.BFLY P6, R12, R193, R12, R17 ;  /* 0x0c00000cc10c7389 */ /* 0x00006400000c0011 */
[----:B01----:R-:W-:Y:S05]  /*59190*/  ENDCOLLECTIVE ;  /* 0x000000000000791b */ /* 0x003fea0003800000 */
.L_x_40699:
[----:B------:R-:W-:Y:S01]  /*591a0*/  FADD.FTZ R19, R19, R12 ;  /* 0x0000000c13137221 */ /* 0x000fe20000010000 */
[----:B------:R-:W-:-:S04]  /*591b0*/  IMAD.MOV.U32 R12, RZ, RZ, 0x8 ;  /* 0x00000008ff0c7424 */ /* 0x000fc800078e00ff */
[----:B------:R-:W-:-:S07]  /*591c0*/  MOV R193, R19 ;  /* 0x0000001300c17202 */ /* 0x000fce0000000f00 */
[----:B------:R-:W-:Y:S05]  /*591d0*/  WARPSYNC.COLLECTIVE R22, `(.L_x_40700) ;  /* 0x0000000016087348 */ /* 0x000fea0003c00000 */
[----:B------:R0:W1:Y:S02]  /*591e0*/  SHFL.BFLY P6, R12, R193, R12, R17 ;  /* 0x0c00000cc10c7389 */ /* 0x00006400000c0011 */
[----:B01----:R-:W-:Y:S05]  /*591f0*/  ENDCOLLECTIVE ;  /* 0x000000000000791b */ /* 0x003fea0003800000 */
.L_x_40700:
[----:B------:R-:W-:Y:S01]  /*59200*/  FADD.FTZ R19, R19, R12 ;  /* 0x0000000c13137221 */ /* 0x000fe20000010000 */
[----:B------:R-:W-:-:S04]  /*59210*/  IMAD.MOV.U32 R12, RZ, RZ, 0x10 ;  /* 0x00000010ff0c7424 */ /* 0x000fc800078e00ff */
[----:B------:R-:W-:-:S07]  /*59220*/  MOV R193, R19 ;  /* 0x0000001300c17202 */ /* 0x000fce0000000f00 */
[----:B------:R-:W-:Y:S05]  /*59230*/  WARPSYNC.COLLECTIVE R22, `(.L_x_40701) ;  /* 0x0000000016087348 */ /* 0x000fea0003c00000 */
[----:B------:R0:W1:Y:S02]  /*59240*/  SHFL.BFLY P6, R12, R193, R12, R17 ;  /* 0x0c00000cc10c7389 */ /* 0x00006400000c0011 */
[----:B01----:R-:W-:Y:S05]  /*59250*/  ENDCOLLECTIVE ;  /* 0x000000000000791b */ /* 0x003fea0003800000 */
.L_x_40701:
        /* <DEDUP_REMOVED lines=147> */
.L_x_40702:
[----:B------:R-:W-:Y:S01]  /*59b90*/  FADD.FTZ R23, R23, R12 ;  /* 0x0000000c17177221 */ /* 0x000fe20000010000 */
[----:B------:R-:W-:-:S03]  /*59ba0*/  MOV R12, 0x2 ;  /* 0x00000002000c7802 */ /* 0x000fc60000000f00 */
[----:B------:R-:W-:-:S07]  /*59bb0*/  IMAD.MOV.U32 R193, RZ, RZ, R23 ;  /* 0x000000ffffc17224 */ /* 0x000fce00078e0017 */
[----:B------:R-:W-:Y:S05]  /*59bc0*/  WARPSYNC.COLLECTIVE R22, `(.L_x_40703) ;  /* 0x0000000016087348 */ /* 0x000fea0003c00000 */
[----:B------:R0:W1:Y:S02]  /*59bd0*/  SHFL.BFLY P6, R12, R193, R12, R17 ;  /* 0x0c00000cc10c7389 */ /* 0x00006400000c0011 */
[----:B01----:R-:W-:Y:S05]  /*59be0*/  ENDCOLLECTIVE ;  /* 0x000000000000791b */ /* 0x003fea0003800000 */
.L_x_40703:
[----:B------:R-:W-:Y:S01]  /*59bf0*/  FADD.FTZ R23, R23, R12 ;  /* 0x0000000c17177221 */ /* 0x000fe20000010000 */
[----:B------:R-:W-:-:S03]  /*59c00*/  HFMA2 R12, -RZ, RZ, 0, 2.384185791015625e-07 ;  /* 0x00000004ff0c7431 */ /* 0x000fc600000001ff */
[----:B------:R-:W-:-:S07]  /*59c10*/  IMAD.MOV.U32 R193, RZ, RZ, R23 ;  /* 0x000000ffffc17224 */ /* 0x000fce00078e0017 */
[----:B------:R-:W-:Y:S05]  /*59c20*/  WARPSYNC.COLLECTIVE R22, `(.L_x_40704) ;  /* 0x0000000016087348 */ /* 0x000fea0003c00000 */
[----:B------:R0:W1:Y:S02]  /*59c30*/  SHFL.BFLY P6, R12, R193, R12, R17 ;  /* 0x0c00000cc10c7389 */ /* 0x00006400000c0011 */
[----:B01----:R-:W-:Y:S05]  /*59c40*/  ENDCOLLECTIVE ;  /* 0x000000000000791b */ /* 0x003fea0003800000 */
.L_x_40704:
[----:B------:R-:W-:Y:S01]  /*59c50*/  FADD.FTZ R23, R23, R12 ;  /* 0x0000000c17177221 */ /* 0x000fe20000010000 */
[----:B------:R-:W-:-:S03]  /*59c60*/  MOV R12, 0x8 ;  /* 0x00000008000c7802 */ /* 0x000fc60000000f00 */
[----:B------:R-:W-:-:S07]  /*59c70*/  IMAD.MOV.U32 R193, RZ, RZ, R23 ;  /* 0x000000ffffc17224 */ /* 0x000fce00078e0017 */
[----:B------:R-:W-:Y:S05]  /*59c80*/  WARPSYNC.COLLECTIVE R22, `(.L_x_40705) ;  /* 0x0000000016087348 */ /* 0x000fea0003c00000 */
[----:B------:R0:W1:Y:S02]  /*59c90*/  SHFL.BFLY P6, R12, R193, R12, R17 ;  /* 0x0c00000cc10c7389 */ /* 0x00006400000c0011 */
[----:B01----:R-:W-:Y:S05]  /*59ca0*/  ENDCOLLECTIVE ;  /* 0x000000000000791b */ /* 0x003fea0003800000 */
.L_x_40705:
[----:B------:R-:W-:Y:S01]  /*59cb0*/  FADD.FTZ R23, R23, R12 ;  /* 0x0000000c17177221 */ /* 0x000fe20000010000 */
[----:B------:R-:W-:-:S03]  /*59cc0*/  HFMA2 R12, -RZ, RZ, 0, 9.5367431640625e-07 ;  /* 0x00000010ff0c7431 */ /* 0x000fc600000001ff */
[----:B------:R-:W-:-:S07]  /*59cd0*/  IMAD.MOV.U32 R193, RZ, RZ, R23 ;  /* 0x000000ffffc17224 */ /* 0x000fce00078e0017 */
[----:B------:R-:W-:Y:S05]  /*59ce0*/  WARPSYNC.COLLECTIVE R22, `(.L_x_40706) ;  /* 0x0000000016087348 */ /* 0x000fea0003c00000 */
[----:B------:R0:W1:Y:S02]  /*59cf0*/  SHFL.BFLY P6, R12, R193, R12, R17 ;  /* 0x0c00000cc10c7389 */ /* 0x00006400000c0011 */
[----:B01----:R-:W-:Y:S05]  /*59d00*/  ENDCOLLECTIVE ;  /* 0x000000000000791b */ /* 0x003fea0003800000 */
.L_x_40706:
[----:B------:R-:W-:Y:S05]  /*59d10*/  BRA `(.L_x_40707) ;  /* 0xffffffd000087947 */ /* 0x000fea000383ffff */
.L_x_40708:
        /* <DEDUP_REMOVED lines=14> */
.L_x_43928:


//--------------------- .text._ZN10layer_norm31ln_parallel_residual_fwd_kernelINS_13Kernel_traitsIfffffjLj2048ELj1ELj4ELj1ELj16ENS_18Kernel_traits_baseILj2048EfffffjLj128EEEEELb1ELb0ELb1EEEvNS_9FwdParamsE --------------------------
	.section	.text._ZN10layer_norm31ln_parallel_residual_fwd_kernelINS_13Kernel_traitsIfffffjLj2048ELj1ELj4ELj1ELj16ENS_18Kernel_traits_baseILj2048EfffffjLj128EEEEELb1ELb0ELb1EEEvNS_9FwdParamsE,"ax",@progbits
	.align	128
        .global         _ZN10layer_norm31ln_parallel_residual_fwd_kernelINS_13Kernel_traitsIfffffjLj2048ELj1ELj4ELj1ELj16ENS_18Kernel_traits_baseILj2048EfffffjLj128EEEEELb1ELb0ELb1EEEvNS_9FwdParamsE
        .type           _ZN10layer_norm31ln_parallel_residual_fwd_kernelINS_13Kernel_traitsIfffffjLj2048ELj1ELj4ELj1ELj16ENS_18Kernel_traits_baseILj2048EfffffjLj128EEEEELb1ELb0ELb1EEEvNS_9FwdParamsE,@function
        .size           _ZN10layer_norm31ln_parallel_residual_fwd_kernelINS_13Kernel_traitsIfffffjLj2048ELj1ELj4ELj1ELj16ENS_18Kernel_traits_baseILj2048EfffffjLj128EEEEELb1ELb0ELb1EEEvNS_9FwdParamsE,(.L_x_43929 - _ZN10layer_norm31ln_parallel_residual_fwd_kernelINS_13Kernel_traitsIfffffjLj2048ELj1ELj4ELj1ELj16ENS_18Kernel_traits_baseILj2048EfffffjLj128EEEEELb1ELb0ELb1EEEvNS_9FwdParamsE)
        .other          _ZN10layer_norm31ln_parallel_residual_fwd_kernelINS_13Kernel_traitsIfffffjLj2048ELj1ELj4ELj1ELj16ENS_18Kernel_traits_baseILj2048EfffffjLj128EEEEELb1ELb0ELb1EEEvNS_9FwdParamsE,@"STO_CUDA_ENTRY STV_DEFAULT"
_ZN10layer_norm31ln_parallel_residual_fwd_kernelINS_13Kernel_traitsIfffffjLj2048ELj1ELj4ELj1ELj16ENS_18Kernel_traits_baseILj2048EfffffjLj128EEEEELb1ELb0ELb1EEEvNS_9FwdParamsE:
.text._ZN10layer_norm31ln_parallel_residual_fwd_kernelINS_13Kernel_traitsIfffffjLj2048ELj1ELj4ELj1ELj16ENS_18Kernel_traits_baseILj2048EfffffjLj128EEEEELb1ELb0ELb1EEEvNS_9FwdParamsE:
        /* <DEDUP_REMOVED lines=196> */
[----:B------:R-:W-:Y:S05]  /*0c40*/  BRA `(.L_x_40711) ;  /* 0x0000001400c47947 */ /* 0x000fea0003800000 */
.L_x_40710:
        /* <DEDUP_REMOVED lines=83> */
.L_x_40709:
        /* <DEDUP_REMOVED lines=76> */
[----:B------:R-:W-:Y:S04]  /*1640*/  STL.64 [R1+0x50], R20 ;  /* 0x0000501401007387 */ /* 0x000fe80000100a00 */
[----:B------:R-:W-:Y:S04]  /*1650*/  STL.64 [R1+0x58], R22 ;  /* 0x0000581601007387 */ /* 0x000fe80000100a00 */
[----:B-1----:R-:W4:Y:S04]  /*1660*/  LDG.E.128 R36, desc[UR8][R10.64] ;  /* 0x000000080a247981 */ /* 0x002f28000c1e1d00 */
[----:B------:R-:W-:Y:S04]  /*1670*/  STL.64 [R1+0x30], R16 ;  /* 0x0000301001007387 */ /* 0x000fe80000100a00 */
[----:B------:R-:W-:Y:S04]  /*1680*/  STL.64 [R1+0x38], R18 ;  /* 0x0000381201007387 */ /* 0x000fe80000100a00 */
[----:B--2---:R-:W2:Y:S04]  /*1690*/  LDG.E.128 R32, desc[UR8][R10.64+0x200] ;  /* 0x000200080a207981 */ /* 0x004ea8000c1e1d00 */
[----:B------:R-:W-:Y:S04]  /*16a0*/  STL.64 [R1+0x10], R12 ;  /* 0x0000100c01007387 */ /* 0x000fe80000100a00 */
[----:B------:R1:W-:Y:S04]  /*16b0*/  STL.64 [R1+0x18], R14 ;  /* 0x0000180e01007387 */ /* 0x0003e80000100a00 */
[----:B---3--:R-:W3:Y:S04]  /*16c0*/  LDG.E.128 R28, desc[UR8][R10.64+0x400] ;  /* 0x000400080a1c7981 */ /* 0x008ee8000c1e1d00 */
[----:B----4-:R-:W4:Y:S04]  /*16d0*/  LDG.E.128 R24, desc[UR8][R10.64+0x600] ;  /* 0x000600080a187981 */ /* 0x010f28000c1e1d00 */
[----:B-1----:R-:W3:Y:S04]  /*16e0*/  LDG.E.128 R12, desc[UR8][R10.64+0xc00] ;  /* 0x000c00080a0c7981 */ /* 0x002ee8000c1e1d00 */
[----:B------:R-:W4:Y:S04]  /*16f0*/  LDG.E.128 R16, desc[UR8][R10.64+0xa00] ;  /* 0x000a00080a107981 */ /* 0x000f28000c1e1d00 */
[----:B------:R-:W4:Y:S04]  /*1700*/  LDG.E.128 R20, desc[UR8][R10.64+0x800] ;  /* 0x000800080a147981 */ /* 0x000f28000c1e1d00 */
        /* <DEDUP_REMOVED lines=40> */
[----:B---3--:R1:W-:Y:S04]  /*1990*/  STL.64 [R1], R12 ;  /* 0x0000000c01007387 */ /* 0x0083e80000100a00 */
[----:B------:R1:W-:Y:S04]  /*19a0*/  STL.64 [R1+0x80], R28 ;  /* 0x0000801c01007387 */ /* 0x0003e80000100a00 */
[----:B------:R1:W-:Y:S04]  /*19b0*/  STL.64 [R1+0x88], R30 ;  /* 0x0000881e01007387 */ /* 0x0003e80000100a00 */
[----:B------:R1:W-:Y:S04]  /*19c0*/  STL.64 [R1+0x8], R14 ;  /* 0x0000080e01007387 */ /* 0x0003e80000100a00 */
[----:B----4-:R1:W-:Y:S04]  /*19d0*/  STL.64 [R1+0x60], R24 ;  /* 0x0000601801007387 */ /* 0x0103e80000100a00 */
[----:B------:R1:W-:Y:S04]  /*19e0*/  STL.64 [R1+0x68], R26 ;  /* 0x0000681a01007387 */ /* 0x0003e80000100a00 */
[----:B------:R1:W-:Y:S04]  /*19f0*/  STL.64 [R1+0x20], R16 ;  /* 0x0000201001007387 */ /* 0x0003e80000100a00 */
[----:B------:R1:W-:Y:S04]  /*1a00*/  STL.64 [R1+0x40], R20 ;  /* 0x0000401401007387 */ /* 0x0003e80000100a00 */
[----:B------:R1:W-:Y:S04]  /*1a10*/  STL.64 [R1+0x48], R22 ;  /* 0x0000481601007387 */ /* 0x0003e80000100a00 */
[----:B------:R1:W-:Y:S01]  /*1a20*/  STL.64 [R1+0x28], R18 ;  /* 0x0000281201007387 */ /* 0x0003e20000100a00 */
[----:B------:R-:W-:Y:S05]  /*1a30*/  BRA `(.L_x_40711) ;  /* 0x0000000800487947 */ /* 0x000fea0003800000 */
.L_x_40712:
        /* <DEDUP_REMOVED lines=144> */
[----:B------:R4:W-:Y:S04]  /*2340*/  STL.64 [R1], R12 ;  /* 0x0000000c01007387 */ /* 0x0009e80000100a00 */
[----:B------:R4:W-:Y:S02]  /*2350*/  STL.64 [R1+0x8], R14 ;  /* 0x0000080e01007387 */ /* 0x0009e40000100a00 */
.L_x_40711:
        /* <DEDUP_REMOVED lines=8> */
[----:B------:R-:W-:Y:S01]  /*23e0*/  IMAD.HI.U32 R3, R0, -0x2daee0ad, RZ ;  /* 0xd2511f5300037827 */ /* 0x000fe200078e00ff */
[----:B------:R-:W-:Y:S01]  /*23f0*/  MOV R5, UR10 ;  /* 0x0000000a00057c02 */ /* 0x000fe20008000f00 */
[----:B------:R-:W-:Y:S01]  /*2400*/  UIADD3 UR6, UPT, UPT, UR10, -0x61c88647, URZ ;  /* 0x9e3779b90a067890 */ /* 0x000fe2000fffe0ff */
[----:B------:R-:W2:Y:S02]  /*2410*/  LDCU.64 UR12, c[0x0][0x398] ;  /* 0x00007300ff0c77ac */ /* 0x000ea40008000a00 */
[----:B------:R-:W-:Y:S01]  /*2420*/  LOP3.LUT R6, R3, UR11, RZ, 0x3c, !PT ;  /* 0x0000000b03067c12 */ /* 0x000fe2000f8e3cff */
[----:B------:R-:W-:Y:S01]  /*2430*/  IMAD.MOV.U32 R228, RZ, RZ, R7 ;  /* 0x000000ffffe47224 */ /* 0x000fe200078e0007 */
[----:B------:R-:W-:Y:S01]  /*2440*/  MOV R7, UR5 ;  /* 0x0000000500077c02 */ /* 0x000fe20008000f00 */
[----:B------:R-:W-:Y:S02]  /*2450*/  UIADD3 UR16, UPT, UPT, UR11, -0x695add53, URZ ;  /* 0x96a522ad0b107890 */ /* 0x000fe4000fffe0ff */
[----:B------:R-:W-:-:S02]  /*2460*/  UIADD3 UR17, UPT, UPT, UR10, -0x700cb87f, URZ ;  /* 0x8ff347810a117890 */ /* 0x000fc4000fffe0ff */
[----:B------:R-:W-:Y:S01]  /*2470*/  ULOP3.LUT UR4, UR4, 0x3, URZ, 0xc0, !UPT ;  /* 0x0000000304047892 */ /* 0x000fe2000f8ec0ff */
[----:B------:R-:W3:Y:S05]  /*2480*/  LDCU UR14, c[0x0][0x388] ;  /* 0x00007100ff0e77ac */ /* 0x000eea0008000800 */
[----:B------:R-:W-:Y:S01]  /*2490*/  IMAD.U32 R201, RZ, RZ, UR4 ;  /* 0x00000004ffc97e24 */ /* 0x000fe2000f8e00ff */
[----:B------:R-:W0:Y:S01]  /*24a0*/  LDCU.U8 UR15, c[0x0][0x410] ;  /* 0x00008200ff0f77ac */ /* 0x000e220008000000 */
[----:B-1----:R-:W-:Y:S01]  /*24b0*/  IMAD R2, R2, UR7, R4 ;  /* 0x0000000702027c24 */ /* 0x002fe2000f8e0204 */
[----:B------:R-:W-:Y:S02]  /*24c0*/  UIADD3 UR7, UPT, UPT, UR11, -0x24c28bd8, URZ ;  /* 0xdb3d74280b077890 */ /* 0x000fe4000fffe0ff */
[----:B--2---:R-:W-:Y:S01]  /*24d0*/  UISETP.NE.U32.AND UP0, UPT, UR12, URZ, UPT ;  /* 0x000000ff0c00728c */ /* 0x004fe2000bf05070 */
[C---:B------:R-:W-:Y:S01]  /*24e0*/  IMAD.HI.U32 R3, R2.reuse, -0x326172a9, RZ ;  /* 0xcd9e8d5702037827 */ /* 0x040fe200078e00ff */
[----:B------:R-:W1:Y:S03]  /*24f0*/  LDCU UR12, c[0x0][0x404] ;  /* 0x00008080ff0c77ac */ /* 0x000e660008000800 */
[----:B------:R-:W-:Y:S01]  /*2500*/  IMAD R4, R2, -0x326172a9, RZ ;  /* 0xcd9e8d5702047824 */ /* 0x000fe200078e02ff */
[----:B------:R-:W-:Y:S01]  /*2510*/  LOP3.LUT R5, R3, UR5, R5, 0x96, !PT ;  /* 0x0000000503057c12 */ /* 0x000fe2000f8e9605 */
[----:B------:R-:W-:Y:S01]  /*2520*/  IMAD.HI.U32 R3, R6, -0x326172a9, RZ ;  /* 0xcd9e8d5706037827 */ /* 0x000fe200078e00ff */
[----:B------:R-:W-:Y:S01]  /*2530*/  UISETP.NE.AND.EX UP0, UPT, UR13, URZ, UPT, UP0 ;  /* 0x000000ff0d00728c */ /* 0x000fe2000bf05300 */
[----:B------:R-:W2:Y:S02]  /*2540*/  LDCU UR13, c[0x0][0x408] ;  /* 0x00008100ff0d77ac */ /* 0x000ea40008000800 */
        /* <DEDUP_REMOVED lines=67> */
[C---:B------:R-:W-:Y:S01]  /*2980*/  IMAD.HI.U32 R8, R6.reuse, -0x326172a9, RZ ;  /* 0xcd9e8d5706087827 */ /* 0x040fe200078e00ff */
[----:B------:R-:W0:Y:S03]  /*2990*/  LDCU UR16, c[0x0][0x448] ;  /* 0x00008900ff1077ac */ /* 0x000e260008000800 */
[----:B------:R-:W-:Y:S01]  /*29a0*/  IMAD R6, R6, -0x326172a9, RZ ;  /* 0xcd9e8d5706067824 */ /* 0x000fe200078e02ff */
[----:B------:R-:W-:Y:S01]  /*29b0*/  LOP3.LUT R4, R4, UR17, R8, 0x96, !PT ;  /* 0x0000001104047c12 */ /* 0x000fe2000f8e9608 */
[----:B-123--:R-:W-:-:S07]  /*29c0*/  IMAD.MOV.U32 R5, RZ, RZ, RZ ;  /* 0x000000ffff057224 */ /* 0x00efce00078e00ff */
.L_x_41722:
        /* <DEDUP_REMOVED lines=15> */
[----:B------:R-:W-:Y:S01]  /*2ac0*/  IMAD.MOV.U32 R205, RZ, RZ, 0x2f800000 ;  /* 0x2f800000ffcd7424 */ /* 0x000fe200078e00ff */
[----:B0-----:R-:W0:Y:S02]  /*2ad0*/  LDC.64 R14, c[0x0][0x398] ;  /* 0x0000e600ff0e7b82 */ /* 0x001e240000000a00 */
[----:B0-----:R-:W-:-:S04]  /*2ae0*/  ISETP.NE.U32.AND P0, PT, R14, RZ, PT ;  /* 0x000000ff0e00720c */ /* 0x001fc80003f05070 */
        /* <DEDUP_REMOVED lines=18> */
.L_x_40716:
        /* <DEDUP_REMOVED lines=12> */
.L_x_40718:
[----:B------:R-:W-:Y:S05]  /*2cd0*/  BSYNC.RECONVERGENT B1 ;  /* 0x0000000000017941 */ /* 0x000fea0003800200 */
.L_x_40717:
        /* <DEDUP_REMOVED lines=61> */
.L_x_40715:
[----:B------:R-:W-:Y:S05]  /*30b0*/  BSYNC.RECONVERGENT B0 ;  /* 0x0000000000007941 */ /* 0x000fea0003800200 */
.L_x_40714:
[----:B------:R-:W-:Y:S01]  /*30c0*/  ISETP.NE.AND P0, PT, R20, 0x1, PT ;  /* 0x000000011400780c */ /* 0x000fe20003f05270 */
[----:B------:R-:W-:Y:S01]  /*30d0*/  IMAD.U32 R217, RZ, RZ, UR12 ;  /* 0x0000000cffd97e24 */ /* 0x000fe2000f8e00ff */
[----:B------:R-:W-:Y:S01]  /*30e0*/  I2FP.F32.U32 R13, R13 ;  /* 0x0000000d000d7245 */ /* 0x000fe20000201000 */
[----:B------:R-:W-:Y:S01]  /*30f0*/  BSSY.RECONVERGENT B0, `(.L_x_40719) ;  /* 0x0000059000007945 */ /* 0x000fe20003800200 */
        /* <DEDUP_REMOVED lines=13> */
.L_x_40721:
        /* <DEDUP_REMOVED lines=12> */
.L_x_40723:
[----:B------:R-:W-:Y:S05]  /*3290*/  BSYNC.RECONVERGENT B1 ;  /* 0x0000000000017941 */ /* 0x000fea0003800200 */
.L_x_40722:
        /* <DEDUP_REMOVED lines=62> */
.L_x_40720:
[----:B------:R-:W-:Y:S05]  /*3680*/  BSYNC.RECONVERGENT B0 ;  /* 0x0000000000007941 */ /* 0x000fea0003800200 */
.L_x_40719:
        /* <DEDUP_REMOVED lines=16> */
.L_x_40726:
        /* <DEDUP_REMOVED lines=12> */
.L_x_40728:
[----:B------:R-:W-:Y:S05]  /*3850*/  BSYNC.RECONVERGENT B1 ;  /* 0x0000000000017941 */ /* 0x000fea0003800200 */
.L_x_40727:
[----:B------:R-:W-:Y:S01]  /*3860*/  IMAD.WIDE.U32 R26, R0, -0x2daee0ad, RZ ;  /* 0xd2511f53001a7825 */ /* 0x000fe200078e00ff */
[----:B------:R-:W-:-:S03]  /*3870*/  UIADD3 UR4, UPT, UPT, UR10, -0x61c88647, URZ ;  /* 0x9e3779b90a047890 */ /* 0x000fc6000fffe0ff */
[----:B------:R-:W-:Y:S01]  /*3880*/  IMAD.WIDE.U32 R24, R2, -0x326172a9, RZ ;  /* 0xcd9e8d5702187825 */ /* 0x000fe200078e00ff */
[----:B------:R-:W-:-:S03]  /*3890*/  LOP3.LUT R3, R5, UR11, R27, 0x96, !PT ;  /* 0x0000000b05037c12 */ /* 0x000fc6000f8e961b */
[----:B------:R-:W-:Y:S02]  /*38a0*/  IMAD.MOV.U32 R13, RZ, RZ, R22 ;  /* 0x000000ffff0d7224 */ /* 0x000fe400078e0016 */
        /* <DEDUP_REMOVED lines=57> */
.L_x_40725:
[----:B------:R-:W-:Y:S05]  /*3c40*/  BSYNC.RECONVERGENT B0 ;  /* 0x0000000000007941 */ /* 0x000fea0003800200 */
.L_x_40724:
        /* <DEDUP_REMOVED lines=16> */
.L_x_40731:
        /* <DEDUP_REMOVED lines=12> */
.L_x_40733:
[----:B------:R-:W-:Y:S05]  /*3e10*/  BSYNC.RECONVERGENT B1 ;  /* 0x0000000000017941 */ /* 0x000fea0003800200 */
.L_x_40732:
        /* <DEDUP_REMOVED lines=62> */
.L_x_40730:
[----:B------:R-:W-:Y:S05]  /*4200*/  BSYNC.RECONVERGENT B0 ;  /* 0x0000000000007941 */ /* 0x000fea0003800200 */
.L_x_40729:
[----:B------:R-:W-:Y:S01]  /*4210*/  I2FP.F32.U32 R13, R13 ;  /* 0x0000000d000d7245 */ /* 0x000fe20000201000 */
[----:B------:R-:W-:-:S04]  /*4220*/  IMAD.U32 R204, RZ, RZ, UR13 ;  /* 0x0000000dffcc7e24 */ /* 0x000fc8000f8e00ff */
[----:B------:R-:W-:Y:S01]  /*4230*/  FFMA.FTZ R13, R13, R205, 1.1641532182693481445e-10 ;  /* 0x2f0000000d0d7423 */ /* 0x000fe200000100cd */
[-C--:B-----5:R-:W-:Y:S01]  /*4240*/  FMUL.FTZ R16, R16, R204.reuse ;  /* 0x000000cc10107220 */ /* 0x0a0fe20000410000 */
[-C--:B------:R-:W-:Y:S01]  /*4250*/  FMUL.FTZ R17, R17, R204.reuse ;  /* 0x000000cc11117220 */ /* 0x080fe20000410000 */
[-C--:B------:R-:W-:Y:S02]  /*4260*/  FMUL.FTZ R19, R19, R204.reuse ;  /* 0x000000cc13137220 */ /* 0x080fe40000410000 */
[----:B------:R-:W-:Y:S01]  /*4270*/  FSETP.GTU.FTZ.AND P4, PT, R13, R217, PT ;  /* 0x000000d90d00720b */ /* 0x000fe20003f9c000 */
[----:B------:R-:W-:Y:S01]  /*4280*/  FMUL.FTZ R13, R18, R204 ;  /* 0x000000cc120d7220 */ /* 0x000fe20000410000 */
        /* <DEDUP_REMOVED lines=10> */
.L_x_40713:
        /* <DEDUP_REMOVED lines=16> */
.L_x_40737:
        /* <DEDUP_REMOVED lines=12> */
.L_x_40739:
[----:B------:R-:W-:Y:S05]  /*44f0*/  BSYNC.RECONVERGENT B1 ;  /* 0x0000000000017941 */ /* 0x000fea0003800200 */
.L_x_40738:
        /* <DEDUP_REMOVED lines=62> */
.L_x_40736:
[----:B------:R-:W-:Y:S05]  /*48e0*/  BSYNC.RECONVERGENT B0 ;  /* 0x0000000000007941 */ /* 0x000fea0003800200 */
.L_x_40735:
[----:B------:R-:W-:Y:S01]  /*48f0*/  ISETP.NE.AND P0, PT, R10, 0x1, PT ;  /* 0x000000010a00780c */ /* 0x000fe20003f05270 */
[----:B------:R-:W-:Y:S01]  /*4900*/  IMAD.U32 R217, RZ, RZ, UR12 ;  /* 0x0000000cffd97e24 */ /* 0x000fe2000f8e00ff */
[----:B------:R-:W-:Y:S01]  /*4910*/  I2FP.F32.U32 R8, R8 ;  /* 0x0000000800087245 */ /* 0x000fe20000201000 */
[----:B------:R-:W-:Y:S01]  /*4920*/  BSSY.RECONVERGENT B0, `(.L_x_40740) ;  /* 0x000005b000007945 */ /* 0x000fe20003800200 */
[----:B------:R-:W-:Y:S01]  /*4930*/  MOV R204, UR13 ;  /* 0x0000000d00cc7c02 */ /* 0x000fe20008000f00 */
[----:B------:R-:W-:Y:S02]  /*4940*/  IMAD.MOV.U32 R11, RZ, RZ, 0x2 ;  /* 0x00000002ff0b7424 */ /* 0x000fe400078e00ff */
[----:B------:R-:W-:Y:S01]  /*4950*/  FFMA.FTZ R8, R8, R205, 1.1641532182693481445e-10 ;  /* 0x2f00000008087423 */ /* 0x000fe200000100cd */
[----:B------:R-:W-:-:S04]  /*4960*/  IMAD.MOV.U32 R9, RZ, RZ, R6 ;  /* 0x000000ffff097224 */ /* 0x000fc800078e0006 */
[----:B------:R-:W-:Y:S01]  /*4970*/  FSETP.LE.FTZ.AND P1, PT, R8, R217, PT ;  /* 0x000000d90800720b */ /* 0x000fe20003f33000 */
[----:B-----5:R-:W-:Y:S01]  /*4980*/  FMUL.FTZ R8, R16, R204 ;  /* 0x000000cc10087220 */ /* 0x020fe20000410000 */
        /* <DEDUP_REMOVED lines=9> */
.L_x_40742:
        /* <DEDUP_REMOVED lines=12> */
.L_x_40744:
[----:B------:R-:W-:Y:S05]  /*4ae0*/  BSYNC.RECONVERGENT B1 ;  /* 0x0000000000017941 */ /* 0x000fea0003800200 */
.L_x_40743:
        /* <DEDUP_REMOVED lines=62> */
.L_x_40741:
[----:B------:R-:W-:Y:S05]  /*4ed0*/  BSYNC.RECONVERGENT B0 ;  /* 0x0000000000007941 */ /* 0x000fea0003800200 */
.L_x_40740:
        /* <DEDUP_REMOVED lines=15> */
.L_x_40747:
        /* <DEDUP_REMOVED lines=12> */
.L_x_40749:
[----:B------:R-:W-:Y:S05]  /*5090*/  BSYNC.RECONVERGENT B1 ;  /* 0x0000000000017941 */ /* 0x000fea0003800200 */
.L_x_40748:
        /* <DEDUP_REMOVED lines=62> */
.L_x_40746:
[----:B------:R-:W-:Y:S05]  /*5480*/  BSYNC.RECONVERGENT B0 ;  /* 0x0000000000007941 */ /* 0x000fea0003800200 */
.L_x_40745:
[----:B------:R-:W-:Y:S01]  /*5490*/  ISETP.NE.AND P2, PT, R16, 0x1, PT ;  /* 0x000000011000780c */ /* 0x000fe20003f45270 */
[----:B------:R-:W-:Y:S01]  /*54a0*/  BSSY.RECONVERGENT B0, `(.L_x_40750) ;  /* 0x000005b000007945 */ /* 0x000fe20003800200 */
[----:B------:R-:W-:Y:S02]  /*54b0*/  I2FP.F32.U32 R10, R13 ;  /* 0x0000000d000a7245 */ /* 0x000fe40000201000 */
[----:B------:R-:W-:-:S03]  /*54c0*/  MOV R11, R6 ;  /* 0x00000006000b7202 */ /* 0x000fc60000000f00 */
[----:B------:R-:W-:-:S05]  /*54d0*/  FFMA.FTZ R10, R10, R205, 1.1641532182693481445e-10 ;  /* 0x2f0000000a0a7423 */ /* 0x000fca00000100cd */
[----:B------:R-:W-:Y:S01]  /*54e0*/  FSETP.LE.FTZ.AND P0, PT, R10, R217, PT ;  /* 0x000000d90a00720b */ /* 0x000fe20003f13000 */
[----:B------:R-:W-:Y:S01]  /*54f0*/  FMUL.FTZ R10, R17, R204 ;  /* 0x000000cc110a7220 */ /* 0x000fe20000410000 */
[----:B------:R-:W-:Y:S01]  /*5500*/  IMAD.MOV.U32 R17, RZ, RZ, 0x2 ;  /* 0x00000002ff117424 */ /* 0x000fe200078e00ff */
        /* <DEDUP_REMOVED lines=9> */
.L_x_40752:
        /* <DEDUP_REMOVED lines=12> */
.L_x_40754:
[----:B------:R-:W-:Y:S05]  /*5660*/  BSYNC.RECONVERGENT B1 ;  /* 0x0000000000017941 */ /* 0x000fea0003800200 */
.L_x_40753:
        /* <DEDUP_REMOVED lines=62> */
.L_x_40751:
[----:B------:R-:W-:Y:S05]  /*5a50*/  BSYNC.RECONVERGENT B0 ;  /* 0x0000000000007941 */ /* 0x000fea0003800200 */
.L_x_40750:
        /* <DEDUP_REMOVED lines=15> */
.L_x_40757:
        /* <DEDUP_REMOVED lines=12> */
.L_x_40759:
[----:B------:R-:W-:Y:S05]  /*5c10*/  BSYNC.RECONVERGENT B1 ;  /* 0x0000000000017941 */ /* 0x000fea0003800200 */
.L_x_40758:
        /* <DEDUP_REMOVED lines=62> */
.L_x_40756:
[----:B------:R-:W-:Y:S05]  /*6000*/  BSYNC.RECONVERGENT B0 ;  /* 0x0000000000007941 */ /* 0x000fea0003800200 */
.L_x_40755:
        /* <DEDUP_REMOVED lines=17> */
.L_x_40762:
        /* <DEDUP_REMOVED lines=12> */
.L_x_40764:
[----:B------:R-:W-:Y:S05]  /*61e0*/  BSYNC.RECONVERGENT B1 ;  /* 0x0000000000017941 */ /* 0x000fea0003800200 */
.L_x_40763:
        /* <DEDUP_REMOVED lines=62> */
.L_x_40761:
[----:B------:R-:W-:Y:S05]  /*65d0*/  BSYNC.RECONVERGENT B0 ;  /* 0x0000000000007941 */ /* 0x000fea0003800200 */
.L_x_40760:
        /* <DEDUP_REMOVED lines=15> */
.L_x_40767:
        /* <DEDUP_REMOVED lines=12> */
.L_x_40769:
[----:B------:R-:W-:Y:S05]  /*6790*/  BSYNC.RECONVERGENT B1 ;  /* 0x0000000000017941 */ /* 0x000fea0003800200 */
.L_x_40768:
        /* <DEDUP_REMOVED lines=62> */
.L_x_40766:
[----:B------:R-:W-:Y:S05]  /*6b80*/  BSYNC.RECONVERGENT B0 ;  /* 0x0000000000007941 */ /* 0x000fea0003800200 */
.L_x_40765:
[----:B------:R-:W-:Y:S01]  /*6b90*/  ISETP.NE.AND P4, PT, R21, 0x1, PT ;  /* 0x000000011500780c */ /* 0x000fe20003f85270 */
[----:B------:R-:W-:Y:S01]  /*6ba0*/  BSSY.RECONVERGENT B0, `(.L_x_40770) ;  /* 0x000005b000007945 */ /* 0x000fe20003800200 */
[----:B------:R-:W-:Y:S01]  /*6bb0*/  I2FP.F32.U32 R11, R11 ;  /* 0x0000000b000b7245 */ /* 0x000fe20000201000 */
        /* <DEDUP_REMOVED lines=14> */
.L_x_40772:
        /* <DEDUP_REMOVED lines=12> */
.L_x_40774:
[----:B------:R-:W-:Y:S05]  /*6d60*/  BSYNC.RECONVERGENT B1 ;  /* 0x0000000000017941 */ /* 0x000fea0003800200 */
.L_x_40773:
        /* <DEDUP_REMOVED lines=62> */
.L_x_40771:
[----:B------:R-:W-:Y:S05]  /*7150*/  BSYNC.RECONVERGENT B0 ;  /* 0x0000000000007941 */ /* 0x000fea0003800200 */
.L_x_40770:
[----:B------:R-:W-:Y:S02]  /*7160*/  LOP3.LUT R12, R12, 0xfffffff7, RZ, 0xc0, !PT ;  /* 0xfffffff70c0c7812 */ /* 0x000fe400078ec0ff */
[-C--:B------:R-:W-:Y:S01]  /*7170*/  FSETP.GTU.FTZ.AND P4, PT, R9, R217.reuse, PT ;  /* 0x000000d90900720b */ /* 0x080fe20003f9c000 */
[----:B------:R-:W-:Y:S01]  /*7180*/  FMUL.FTZ R9, R86, R204 ;  /* 0x000000cc56097220 */ /* 0x000fe20000410000 */
[-C--:B------:R-:W-:Y:S02]  /*7190*/  FSETP.GTU.FTZ.AND P6, PT, R16, R217.reuse, PT ;  /* 0x000000d91000720b */ /* 0x080fe40003fdc000 */
[----:B------:R-:W-:Y:S02]  /*71a0*/  @P5 LOP3.LUT R12, R12, 0x8, RZ, 0xfc, !PT ;  /* 0x000000080c0c5812 */ /* 0x000fe400078efcff */
[----:B------:R-:W-:Y:S02]  /*71b0*/  FSETP.GTU.FTZ.AND P5, PT, R13, R217, PT ;  /* 0x000000d90d00720b */ /* 0x000fe40003fbc000 */
[----:B------:R-:W-:-:S02]  /*71c0*/  FSEL R13, R18, RZ, P2 ;  /* 0x000000ff120d7208 */ /* 0x000fc40001000000 */
[----:B------:R-:W-:Y:S02]  /*71d0*/  FSEL R9, R9, RZ, !P6 ;  /* 0x000000ff09097208 */ /* 0x000fe40007000000 */
[----:B------:R-:W-:Y:S02]  /*71e0*/  FSEL R10, R10, RZ, P0 ;  /* 0x000000ff0a0a7208 */ /* 0x000fe40000000000 */
[----:B------:R-:W-:Y:S01]  /*71f0*/  FSEL R8, R8, RZ, P1 ;  /* 0x000000ff08087208 */ /* 0x000fe20000800000 */
[----:B------:R-:W-:Y:S01]  /*7200*/  FADD.FTZ R78, R13, R9 ;  /* 0x000000090d4e7221 */ /* 0x000fe20000010000 */
[----:B------:R-:W-:Y:S01]  /*7210*/  FMUL.FTZ R9, R85, R204 ;  /* 0x000000cc55097220 */ /* 0x000fe20000410000 */
[----:B------:R-:W-:Y:S02]  /*7220*/  LOP3.LUT R12, R12, 0xfffffffd, RZ, 0xc0, !PT ;  /* 0xfffffffd0c0c7812 */ /* 0x000fe400078ec0ff */
[----:B------:R-:W-:Y:S02]  /*7230*/  FSEL R11, R11, RZ, P3 ;  /* 0x000000ff0b0b7208 */ /* 0x000fe40001800000 */
[----:B------:R-:W-:-:S02]  /*7240*/  FSEL R9, R9, RZ, !P5 ;  /* 0x000000ff09097208 */ /* 0x000fc40006800000 */
[----:B------:R-:W-:-:S03]  /*7250*/  @P6 LOP3.LUT R12, R12, 0x2, RZ, 0xfc, !PT ;  /* 0x000000020c0c6812 */ /* 0x000fc600078efcff */
[----:B------:R-:W-:Y:S01]  /*7260*/  FADD.FTZ R77, R10, R9 ;  /* 0x000000090a4d7221 */ /* 0x000fe20000010000 */
[----:B------:R-:W-:Y:S01]  /*7270*/  FMUL.FTZ R10, R84, R204 ;  /* 0x000000cc540a7220 */ /* 0x000fe20000410000 */
[----:B------:R-:W-:-:S04]  /*7280*/  I2FP.F32.U32 R9, R17 ;  /* 0x0000001100097245 */ /* 0x000fc80000201000 */
[----:B------:R-:W-:Y:S01]  /*7290*/  FSEL R10, R10, RZ, !P4 ;  /* 0x000000ff0a0a7208 */ /* 0x000fe20006000000 */
[----:B------:R-:W-:-:S04]  /*72a0*/  FFMA.FTZ R9, R9, R205, 1.1641532182693481445e-10 ;  /* 0x2f00000009097423 */ /* 0x000fc800000100cd */
[----:B------:R-:W-:Y:S01]  /*72b0*/  FADD.FTZ R76, R8, R10 ;  /* 0x0000000a084c7221 */ /* 0x000fe20000010000 */
[----:B------:R-:W-:Y:S01]  /*72c0*/  FMUL.FTZ R8, R87, R204 ;  /* 0x000000cc57087220 */ /* 0x000fe20000410000 */
[----:B------:R-:W-:Y:S02]  /*72d0*/  FSETP.GTU.FTZ.AND P6, PT, R9, R217, PT ;  /* 0x000000d90900720b */ /* 0x000fe40003fdc000 */
[----:B------:R-:W-:Y:S02]  /*72e0*/  SEL R9, RZ, 0x1, P5 ;  /* 0x00000001ff097807 */ /* 0x000fe40002800000 */
[----:B------:R-:W-:Y:S02]  /*72f0*/  LOP3.LUT P5, RZ, R12, 0x8, RZ, 0xc0, !PT ;  /* 0x000000080cff7812 */ /* 0x000fe400078ac0ff */
[----:B------:R-:W-:-:S05]  /*7300*/  FSEL R8, R8, RZ, !P6 ;  /* 0x000000ff08087208 */ /* 0x000fca0007000000 */
[----:B------:R-:W-:Y:S01]  /*7310*/  FADD.FTZ R79, R8, R11 ;  /* 0x0000000b084f7221 */ /* 0x000fe20000010000 */
[----:B------:R-:W-:Y:S02]  /*7320*/  SEL R8, RZ, 0x1, P4 ;  /* 0x00000001ff087807 */ /* 0x000fe40002000000 */
[----:B------:R-:W-:Y:S02]  /*7330*/  LOP3.LUT P4, RZ, R12, 0x2, RZ, 0xc0, !PT ;  /* 0x000000020cff7812 */ /* 0x000fe4000788c0ff */
[----:B------:R-:W-:Y:S01]  /*7340*/  SEL R11, RZ, 0x1, P6 ;  /* 0x00000001ff0b7807 */ /* 0x000fe20003000000 */
[----:B------:R-:W-:Y:S01]  /*7350*/  @P5 FADD.FTZ R78, R82, R78 ;  /* 0x0000004e524e5221 */ /* 0x000fe20000010000 */
[----:B------:R-:W-:Y:S01]  /*7360*/  SEL R10, RZ, 0x1, P4 ;  /* 0x00000001ff0a7807 */ /* 0x000fe20002000000 */
[----:B------:R-:W-:Y:S01]  /*7370*/  @P5 FADD.FTZ R77, R81, R77 ;  /* 0x0000004d514d5221 */ /* 0x000fe20000010000 */
[----:B------:R-:W-:Y:S01]  /*7380*/  @P5 FADD.FTZ R76, R80, R76 ;  /* 0x0000004c504c5221 */ /* 0x000fe20000010000 */
[----:B------:R-:W-:-:S07]  /*7390*/  @P5 FADD.FTZ R79, R83, R79 ;  /* 0x0000004f534f5221 */ /* 0x000fce0000010000 */
.L_x_40734:
[----:B------:R-:W0:Y:S01]  /*73a0*/  LDC.64 R230, c[0x0][0x3a8] ;  /* 0x0000ea00ffe67b82 */ /* 0x000e220000000a00 */
[----:B------:R-:W-:Y:S02]  /*73b0*/  SEL R13, RZ, 0x1000000, !P3 ;  /* 0x01000000ff0d7807 */ /* 0x000fe40005800000 */
[----:B------:R-:W-:Y:S02]  /*73c0*/  SEL R16, RZ, 0x10000, !P2 ;  /* 0x00010000ff107807 */ /* 0x000fe40005000000 */
[----:B------:R-:W-:Y:S02]  /*73d0*/  SEL R17, RZ, 0x100, !P0 ;  /* 0x00000100ff117807 */ /* 0x000fe40004000000 */
[----:B------:R-:W-:Y:S01]  /*73e0*/  ISETP.NE.U32.AND P0, PT, R14, RZ, PT ;  /* 0x000000ff0e00720c */ /* 0x000fe20003f05070 */
[----:B------:R-:W1:Y:S01]  /*73f0*/  LDC.64 R222, c[0x0][0x3b0] ;  /* 0x0000ec00ffde7b82 */ /* 0x000e620000000a00 */
[----:B------:R-:W-:Y:S02]  /*7400*/  IADD3 R13, PT, PT, R17, R13, R16 ;  /* 0x0000000d110d7210 */ /* 0x000fe40007ffe010 */
[----:B------:R-:W-:-:S02]  /*7410*/  SEL R14, RZ, 0x1, !P1 ;  /* 0x00000001ff0e7807 */ /* 0x000fc40004800000 */
[----:B------:R-:W-:Y:S02]  /*7420*/  ISETP.NE.AND.EX P0, PT, R15, RZ, PT, P0 ;  /* 0x000000ff0f00720c */ /* 0x000fe40003f05300 */
[----:B------:R-:W-:Y:S01]  /*7430*/  IADD3 R13, PT, PT, R13, R14, RZ ;  /* 0x0000000e0d0d7210 */ /* 0x000fe20007ffe0ff */
[----:B0-----:R-:W-:-:S05]  /*7440*/  IMAD.WIDE.U32 R16, R216, 0x10, R230 ;  /* 0x00000010d8107825 */ /* 0x001fca00078e00e6 */
[----:B------:R0:W-:Y:S01]  /*7450*/  STG.E.128 desc[UR8][R16.64], R76 ;  /* 0x0000004c10007986 */ /* 0x0001e2000c101d08 */
[----:B-1----:R-:W-:-:S05]  /*7460*/  IMAD.WIDE.U32 R14, R216, 0x4, R222 ;  /* 0x00000004d80e7825 */ /* 0x002fca00078e00de */
        /* <DEDUP_REMOVED lines=13> */
.L_x_40775:
        /* <DEDUP_REMOVED lines=26> */
.L_x_40779:
        /* <DEDUP_REMOVED lines=12> */
.L_x_40781:
[----:B------:R-:W-:Y:S05]  /*77a0*/  BSYNC.RECONVERGENT B1 ;  /* 0x0000000000017941 */ /* 0x000fea0003800200 */
.L_x_40780:
[----:B-1----:R-:W-:Y:S01]  /*77b0*/  IMAD.WIDE.U32 R14, R0, -0x2daee0ad, RZ ;  /* 0xd2511f53000e7825 */ /* 0x002fe200078e00ff */
        /* <DEDUP_REMOVED lines=61> */
.L_x_40778:
[----:B------:R-:W-:Y:S05]  /*7b90*/  BSYNC.RECONVERGENT B0 ;  /* 0x0000000000007941 */ /* 0x000fea0003800200 */
.L_x_40777:
[----:B------:R-:W-:Y:S01]  /*7ba0*/  ISETP.NE.AND P2, PT, R10, 0x1, PT ;  /* 0x000000010a00780c */ /* 0x000fe20003f45270 */
[----:B------:R-:W-:Y:S01]  /*7bb0*/  BSSY.RECONVERGENT B0, `(.L_x_40782) ;  /* 0x000005b000007945 */ /* 0x000fe20003800200 */
[----:B------:R-:W-:Y:S01]  /*7bc0*/  I2FP.F32.U32 R8, R8 ;  /* 0x0000000800087245 */ /* 0x000fe20000201000 */
[----:B------:R-:W-:Y:S01]  /*7bd0*/  IMAD.MOV.U32 R11, RZ, RZ, 0x2 ;  /* 0x00000002ff0b7424 */ /* 0x000fe200078e00ff */
[----:B------:R-:W-:-:S03]  /*7be0*/  MOV R9, R6 ;  /* 0x0000000600097202 */ /* 0x000fc60000000f00 */
[----:B------:R-:W-:-:S05]  /*7bf0*/  FFMA.FTZ R8, R8, R205, 1.1641532182693481445e-10 ;  /* 0x2f00000008087423 */ /* 0x000fca00000100cd */
[----:B------:R-:W-:Y:S01]  /*7c00*/  FSETP.LE.FTZ.AND P1, PT, R8, R217, PT ;  /* 0x000000d90800720b */ /* 0x000fe20003f33000 */
[----:B-----5:R-:W-:Y:S01]  /*7c10*/  FMUL.FTZ R8, R16, R204 ;  /* 0x000000cc10087220 */ /* 0x020fe20000410000 */
        /* <DEDUP_REMOVED lines=9> */
.L_x_40784:
        /* <DEDUP_REMOVED lines=12> */
.L_x_40786:
[----:B------:R-:W-:Y:S05]  /*7d70*/  BSYNC.RECONVERGENT B1 ;  /* 0x0000000000017941 */ /* 0x000fea0003800200 */
.L_x_40785:
[----:B------:R-:W-:Y:S01]  /*7d80*/  IMAD.WIDE.U32 R20, R0, -0x2daee0ad, RZ ;  /* 0xd2511f5300147825 */ /* 0x000fe200078e00ff */
[----:B------:R-:W-:Y:S01]  /*7d90*/  UIADD3 UR4, UPT, UPT, UR10, -0x61c88647, URZ ;  /* 0x9e3779b90a047890 */ /* 0x000fe2000fffe0ff */
[----:B------:R-:W-:Y:S02]  /*7da0*/  MOV R9, R13 ;  /* 0x0000000d00097202 */ /* 0x000fe40000000f00 */
[----:B-1----:R-:W-:Y:S01]  /*7db0*/  IMAD.WIDE.U32 R14, R2, -0x326172a9, RZ ;  /* 0xcd9e8d57020e7825 */ /* 0x002fe200078e00ff */
        /* <DEDUP_REMOVED lines=58> */
.L_x_40783:
[----:B------:R-:W-:Y:S05]  /*8160*/  BSYNC.RECONVERGENT B0 ;  /* 0x0000000000007941 */ /* 0x000fea0003800200 */
.L_x_40782:
[----:B------:R-:W-:Y:S01]  /*8170*/  ISETP.NE.AND P2, PT, R11, 0x1, PT ;  /* 0x000000010b00780c */ /* 0x000fe20003f45270 */
[----:B------:R-:W-:Y:S01]  /*8180*/  BSSY.RECONVERGENT B0, `(.L_x_40787) ;  /* 0x0000059000007945 */ /* 0x000fe20003800200 */
[----:B------:R-:W-:Y:S01]  /*8190*/  I2FP.F32.U32 R9, R9 ;  /* 0x0000000900097245 */ /* 0x000fe20000201000 */
[----:B-1----:R-:W-:Y:S02]  /*81a0*/  IMAD.MOV.U32 R14, RZ, RZ, 0x2 ;  /* 0x00000002ff0e7424 */ /* 0x002fe400078e00ff */
        /* <DEDUP_REMOVED lines=11> */
.L_x_40789:
        /* <DEDUP_REMOVED lines=12> */
.L_x_40791:
[----:B------:R-:W-:Y:S05]  /*8320*/  BSYNC.RECONVERGENT B1 ;  /* 0x0000000000017941 */ /* 0x000fea0003800200 */
.L_x_40790:
        /* <DEDUP_REMOVED lines=62> */
.L_x_40788:
[----:B------:R-:W-:Y:S05]  /*8710*/  BSYNC.RECONVERGENT B0 ;  /* 0x0000000000007941 */ /* 0x000fea0003800200 */
.L_x_40787:
[----:B------:R-:W-:Y:S01]  /*8720*/  ISETP.NE.AND P3, PT, R14, 0x1, PT ;  /* 0x000000010e00780c */ /* 0x000fe20003f65270 */
[----:B------:R-:W-:Y:S01]  /*8730*/  BSSY.RECONVERGENT B0, `(.L_x_40792) ;  /* 0x000005b000007945 */ /* 0x000fe20003800200 */
[----:B------:R-:W-:Y:S01]  /*8740*/  I2FP.F32.U32 R10, R15 ;  /* 0x0000000f000a7245 */ /* 0x000fe20000201000 */
[----:B------:R-:W-:Y:S02]  /*8750*/  HFMA2 R15, -RZ, RZ, 0, 1.1920928955078125e-07 ;  /* 0x00000002ff0f7431 */ /* 0x000fe400000001ff */
        /* <DEDUP_REMOVED lines=13> */
.L_x_40794:
        /* <DEDUP_REMOVED lines=12> */
.L_x_40796:
[----:B------:R-:W-:Y:S05]  /*88f0*/  BSYNC.RECONVERGENT B1 ;  /* 0x0000000000017941 */ /* 0x000fea0003800200 */
.L_x_40795:
        /* <DEDUP_REMOVED lines=62> */
.L_x_40793:
[----:B------:R-:W-:Y:S05]  /*8ce0*/  BSYNC.RECONVERGENT B0 ;  /* 0x0000000000007941 */ /* 0x000fea0003800200 */
.L_x_40792:
        /* <DEDUP_REMOVED lines=15> */
.L_x_40799:
        /* <DEDUP_REMOVED lines=12> */
.L_x_40801:
[----:B------:R-:W-:Y:S05]  /*8ea0*/  BSYNC.RECONVERGENT B1 ;  /* 0x0000000000017941 */ /* 0x000fea0003800200 */
.L_x_40800:
        /* <DEDUP_REMOVED lines=62> */
.L_x_40798:
[----:B------:R-:W-:Y:S05]  /*9290*/  BSYNC.RECONVERGENT B0 ;  /* 0x0000000000007941 */ /* 0x000fea0003800200 */
.L_x_40797:
        /* <DEDUP_REMOVED lines=17> */
.L_x_40804:
        /* <DEDUP_REMOVED lines=12> */
.L_x_40806:
[----:B------:R-:W-:Y:S05]  /*9470*/  BSYNC.RECONVERGENT B1 ;  /* 0x0000000000017941 */ /* 0x000fea0003800200 */
.L_x_40805:
        /* <DEDUP_REMOVED lines=62> */
.L_x_40803:
[----:B------:R-:W-:Y:S05]  /*9860*/  BSYNC.RECONVERGENT B0 ;  /* 0x0000000000007941 */ /* 0x000fea0003800200 */
.L_x_40802:
        /* <DEDUP_REMOVED lines=15> */
.L_x_40809:
        /* <DEDUP_REMOVED lines=12> */
.L_x_40811:
[----:B------:R-:W-:Y:S05]  /*9a20*/  BSYNC.RECONVERGENT B1 ;  /* 0x0000000000017941 */ /* 0x000fea0003800200 */
.L_x_40810:
        /* <DEDUP_REMOVED lines=62> */
.L_x_40808:
[----:B------:R-:W-:Y:S05]  /*9e10*/  BSYNC.RECONVERGENT B0 ;  /* 0x0000000000007941 */ /* 0x000fea0003800200 */
.L_x_40807:
[----:B------:R-:W-:Y:S01]  /*9e20*/  ISETP.NE.AND P6, PT, R18, 0x1, PT ;  /* 0x000000011200780c */ /* 0x000fe20003fc5270 */
[----:B------:R-:W-:Y:S01]  /*9e30*/  BSSY.RECONVERGENT B0, `(.L_x_40812) ;  /* 0x000005e000007945 */ /* 0x000fe20003800200 */
[----:B------:R-:W-:Y:S01]  /*9e40*/  I2FP.F32.U32 R11, R11 ;  /* 0x0000000b000b7245 */ /* 0x000fe20000201000 */
[----:B------:R-:W-:Y:S01]  /*9e50*/  IMAD.MOV.U32 R20, RZ, RZ, 0x2 ;  /* 0x00000002ff147424 */ /* 0x000fe200078e00ff */
[----:B------:R-:W-:-:S03]  /*9e60*/  MOV R17, R6 ;  /* 0x0000000600117202 */ /* 0x000fc60000000f00 */
        /* <DEDUP_REMOVED lines=12> */
.L_x_40814:
        /* <DEDUP_REMOVED lines=15> */
.L_x_40816:
[----:B------:R-:W-:Y:S05]  /*a020*/  BSYNC.RECONVERGENT B1 ;  /* 0x0000000000017941 */ /* 0x000fea0003800200 */
.L_x_40815:
        /* <DEDUP_REMOVED lines=62> */
.L_x_40813:
[----:B------:R-:W-:Y:S05]  /*a410*/  BSYNC.RECONVERGENT B0 ;  /* 0x0000000000007941 */ /* 0x000fea0003800200 */
.L_x_40812:
        /* <DEDUP_REMOVED lines=21> */
[----:B------:R-:W-:Y:S01]  /*a570*/  I2FP.F32.U32 R9, R17 ;  /* 0x0000001100097245 */ /* 0x000fe20000201000 */
[----:B------:R-:W-:Y:S01]  /*a580*/  FMUL.FTZ R10, R84, R204 ;  /* 0x000000cc540a7220 */ /* 0x000fe20000410000 */
[----:B------:R-:W-:-:S03]  /*a590*/  LOP3.LUT P3, RZ, R12, 0x1, RZ, 0xc0, !PT ;  /* 0x000000010cff7812 */ /* 0x000fc6000786c0ff */
[----:B------:R-:W-:Y:S01]  /*a5a0*/  FFMA.FTZ R9, R9, R205, 1.1641532182693481445e-10 ;  /* 0x2f00000009097423 */ /* 0x000fe200000100cd */
[----:B------:R-:W-:-:S04]  /*a5b0*/  FSEL R10, R10, RZ, !P3 ;  /* 0x000000ff0a0a7208 */ /* 0x000fc80005800000 */
[----:B------:R-:W-:Y:S01]  /*a5c0*/  FSETP.GTU.FTZ.AND P6, PT, R9, R217, PT ;  /* 0x000000d90900720b */ /* 0x000fe20003fdc000 */
[----:B------:R-:W-:Y:S01]  /*a5d0*/  FADD.FTZ R72, R8, R10 ;  /* 0x0000000a08487221 */ /* 0x000fe20000010000 */
[----:B------:R-:W-:Y:S01]  /*a5e0*/  FMUL.FTZ R8, R87, R204 ;  /* 0x000000cc57087220 */ /* 0x000fe20000410000 */
        /* <DEDUP_REMOVED lines=8> */
[----:B------:R-:W-:Y:S01]  /*a670*/  SEL R11, RZ, 0x1, P6 ;  /* 0x00000001ff0b7807 */ /* 0x000fe20003000000 */
[----:B------:R-:W-:Y:S01]  /*a680*/  @P5 FADD.FTZ R74, R82, R74 ;  /* 0x0000004a524a5221 */ /* 0x000fe20000010000 */
[----:B------:R-:W-:Y:S01]  /*a690*/  @P5 FADD.FTZ R73, R81, R73 ;  /* 0x0000004951495221 */ /* 0x000fe20000010000 */
[----:B------:R-:W-:Y:S01]  /*a6a0*/  @P5 FADD.FTZ R72, R80, R72 ;  /* 0x0000004850485221 */ /* 0x000fe20000010000 */
[----:B------:R-:W-:Y:S01]  /*a6b0*/  @P5 FADD.FTZ R75, R83, R75 ;  /* 0x0000004b534b5221 */ /* 0x000fe20000010000 */
[----:B------:R-:W-:Y:S06]  /*a6c0*/  BRA `(.L_x_40817) ;  /* 0x0000001800007947 */ /* 0x000fec0003800000 */
.L_x_40776:
        /* <DEDUP_REMOVED lines=16> */
.L_x_40820:
        /* <DEDUP_REMOVED lines=12> */
.L_x_40822:
[----:B------:R-:W-:Y:S05]  /*a890*/  BSYNC.RECONVERGENT B1 ;  /* 0x0000000000017941 */ /* 0x000fea0003800200 */
.L_x_40821:
        /* <DEDUP_REMOVED lines=62> */
.L_x_40819:
[----:B------:R-:W-:Y:S05]  /*ac80*/  BSYNC.RECONVERGENT B0 ;  /* 0x0000000000007941 */ /* 0x000fea0003800200 */
.L_x_40818:
        /* <DEDUP_REMOVED lines=16> */
.L_x_40825:
        /* <DEDUP_REMOVED lines=12> */
.L_x_40827:
[----:B------:R-:W-:Y:S05]  /*ae50*/  BSYNC.RECONVERGENT B1 ;  /* 0x0000000000017941 */ /* 0x000fea0003800200 */
.L_x_40826:
        /* <DEDUP_REMOVED lines=62> */
.L_x_40824:
[----:B------:R-:W-:Y:S05]  /*b240*/  BSYNC.RECONVERGENT B0 ;  /* 0x0000000000007941 */ /* 0x000fea0003800200 */
.L_x_40823:
        /* <DEDUP_REMOVED lines=16> */
.L_x_40830:
        /* <DEDUP_REMOVED lines=12> */
.L_x_40832:
[----:B------:R-:W-:Y:S05]  /*b410*/  BSYNC.RECONVERGENT B1 ;  /* 0x0000000000017941 */ /* 0x000fea0003800200 */
.L_x_40831:
        /* <DEDUP_REMOVED lines=62> */
.L_x_40829:
[----:B------:R-:W-:Y:S05]  /*b800*/  BSYNC.RECONVERGENT B0 ;  /* 0x0000000000007941 */ /* 0x000fea0003800200 */
.L_x_40828:
        /* <DEDUP_REMOVED lines=16> */
.L_x_40835:
        /* <DEDUP_REMOVED lines=12> */
.L_x_40837:
[----:B------:R-:W-:Y:S05]  /*b9d0*/  BSYNC.RECONVERGENT B1 ;  /* 0x0000000000017941 */ /* 0x000fea0003800200 */
.L_x_40836:
        /* <DEDUP_REMOVED lines=62> */
.L_x_40834:
[----:B------:R-:W-:Y:S05]  /*bdc0*/  BSYNC.RECONVERGENT B0 ;  /* 0x0000000000007941 */ /* 0x000fea0003800200 */
.L_x_40833:
[----:B------:R-:W-:Y:S01]  /*bdd0*/  I2FP.F32.U32 R14, R21 ;  /* 0x00000015000e7245 */ /* 0x000fe20000201000 */
[-C--:B-----5:R-:W-:Y:S01]  /*bde0*/  FMUL.FTZ R15, R16, R204.reuse ;  /* 0x000000cc100f7220 */ /* 0x0a0fe20000410000 */
[-C--:B------:R-:W-:Y:S01]  /*bdf0*/  FMUL.FTZ R17, R17, R204.reuse ;  /* 0x000000cc11117220 */ /* 0x080fe20000410000 */
[-C--:B------:R-:W-:Y:S02]  /*be00*/  FMUL.FTZ R19, R19, R204.reuse ;  /* 0x000000cc13137220 */ /* 0x080fe40000410000 */
[----:B------:R-:W-:Y:S01]  /*be10*/  FFMA.FTZ R14, R14, R205, 1.1641532182693481445e-10 ;  /* 0x2f0000000e0e7423 */ /* 0x000fe200000100cd */
[----:B------:R-:W-:Y:S02]  /*be20*/  FSEL R72, R15, RZ, P1 ;  /* 0x000000ff0f487208 */ /* 0x000fe40000800000 */
[----:B------:R-:W-:Y:S02]  /*be30*/  FSEL R73, R17, RZ, P2 ;  /* 0x000000ff11497208 */ /* 0x000fe40001000000 */
[----:B------:R-:W-:Y:S01]  /*be40*/  FSETP.GTU.FTZ.AND P6, PT, R14, R217, PT ;  /* 0x000000d90e00720b */ /* 0x000fe20003fdc000 */
[----:B------:R-:W-:Y:S01]  /*be50*/  FMUL.FTZ R14, R18, R204 ;  /* 0x000000cc120e7220 */ /* 0x000fe20000410000 */
[----:B------:R-:W-:Y:S01]  /*be60*/  @P5 FADD.FTZ R72, R80, R72 ;  /* 0x0000004850485221 */ /* 0x000fe20000010000 */
[----:B------:R-:W-:Y:S01]  /*be70*/  @P5 FADD.FTZ R73, R81, R73 ;  /* 0x0000004951495221 */ /* 0x000fe20000010000 */
[----:B------:R-:W-:-:S02]  /*be80*/  FSEL R75, R19, RZ, !P6 ;  /* 0x000000ff134b7208 */ /* 0x000fc40007000000 */
[----:B------:R-:W-:Y:S02]  /*be90*/  FSEL R74, R14, RZ, P3 ;  /* 0x000000ff0e4a7208 */ /* 0x000fe40001800000 */
[----:B------:R-:W-:Y:S01]  /*bea0*/  PLOP3.LUT P4, PT, P6, PT, PT, 0x8, 0x80 ;  /* 0x000000000080781c */ /* 0x000fe2000378e170 */
[----:B------:R-:W-:Y:S02]  /*beb0*/  @P5 FADD.FTZ R75, R83, R75 ;  /* 0x0000004b534b5221 */ /* 0x000fe40000010000 */
[----:B------:R-:W-:-:S10]  /*bec0*/  @P5 FADD.FTZ R74, R82, R74 ;  /* 0x0000004a524a5221 */ /* 0x000fd40000010000 */
.L_x_40817:
        /* <DEDUP_REMOVED lines=22> */
.L_x_40838:
        /* <DEDUP_REMOVED lines=26> */
.L_x_40842:
        /* <DEDUP_REMOVED lines=12> */
.L_x_40844:
[----:B------:R-:W-:Y:S05]  /*c290*/  BSYNC.RECONVERGENT B1 ;  /* 0x0000000000017941 */ /* 0x000fea0003800200 */
.L_x_40843:
        /* <DEDUP_REMOVED lines=62> */
.L_x_40841:
[----:B------:R-:W-:Y:S05]  /*c680*/  BSYNC.RECONVERGENT B0 ;  /* 0x0000000000007941 */ /* 0x000fea0003800200 */
.L_x_40840:
        /* <DEDUP_REMOVED lines=17> */
.L_x_40847:
        /* <DEDUP_REMOVED lines=12> */
.L_x_40849:
[----:B------:R-:W-:Y:S05]  /*c860*/  BSYNC.RECONVERGENT B1 ;  /* 0x0000000000017941 */ /* 0x000fea0003800200 */
.L_x_40848:
        /* <DEDUP_REMOVED lines=62> */
.L_x_40846:
[----:B------:R-:W-:Y:S05]  /*cc50*/  BSYNC.RECONVERGENT B0 ;  /* 0x0000000000007941 */ /* 0x000fea0003800200 */
.L_x_40845:
        /* <DEDUP_REMOVED lines=15> */
.L_x_40852:
        /* <DEDUP_REMOVED lines=12> */
.L_x_40854:
[----:B------:R-:W-:Y:S05]  /*ce10*/  BSYNC.RECONVERGENT B1 ;  /* 0x0000000000017941 */ /* 0x000fea0003800200 */
.L_x_40853:
        /* <DEDUP_REMOVED lines=62> */
.L_x_40851:
[----:B------:R-:W-:Y:S05]  /*d200*/  BSYNC.RECONVERGENT B0 ;  /* 0x0000000000007941 */ /* 0x000fea0003800200 */
.L_x_40850:
        /* <DEDUP_REMOVED lines=17> */
.L_x_40857:
        /* <DEDUP_REMOVED lines=12> */
.L_x_40859:
[----:B------:R-:W-:Y:S05]  /*d3e0*/  BSYNC.RECONVERGENT B1 ;  /* 0x0000000000017941 */ /* 0x000fea0003800200 */
.L_x_40858:
        /* <DEDUP_REMOVED lines=62> */
.L_x_40856:
[----:B------:R-:W-:Y:S05]  /*d7d0*/  BSYNC.RECONVERGENT B0 ;  /* 0x0000000000007941 */ /* 0x000fea0003800200 */
.L_x_40855:
        /* <DEDUP_REMOVED lines=15> */
.L_x_40862:
        /* <DEDUP_REMOVED lines=12> */
.L_x_40864:
[----:B------:R-:W-:Y:S05]  /*d990*/  BSYNC.RECONVERGENT B1 ;  /* 0x0000000000017941 */ /* 0x000fea0003800200 */
.L_x_40863:
        /* <DEDUP_REMOVED lines=62> */
.L_x_40861:
[----:B------:R-:W-:Y:S05]  /*dd80*/  BSYNC.RECONVERGENT B0 ;  /* 0x0000000000007941 */ /* 0x000fea0003800200 */
.L_x_40860:
        /* <DEDUP_REMOVED lines=17> */
.L_x_40867:
        /* <DEDUP_REMOVED lines=12> */
.L_x_40869:
[----:B------:R-:W-:Y:S05]  /*df60*/  BSYNC.RECONVERGENT B1 ;  /* 0x0000000000017941 */ /* 0x000fea0003800200 */
.L_x_40868:
        /* <DEDUP_REMOVED lines=62> */
.L_x_40866:
[----:B------:R-:W-:Y:S05]  /*e350*/  BSYNC.RECONVERGENT B0 ;  /* 0x0000000000007941 */ /* 0x000fea0003800200 */
.L_x_40865:
        /* <DEDUP_REMOVED lines=15> */
.L_x_40872:
        /* <DEDUP_REMOVED lines=12> */
.L_x_40874:
[----:B------:R-:W-:Y:S05]  /*e510*/  BSYNC.RECONVERGENT B1 ;  /* 0x0000000000017941 */ /* 0x000fea0003800200 */
.L_x_40873:
        /* <DEDUP_REMOVED lines=62> */
.L_x_40871:
[----:B------:R-:W-:Y:S05]  /*e900*/  BSYNC.RECONVERGENT B0 ;  /* 0x0000000000007941 */ /* 0x000fea0003800200 */
.L_x_40870:
        /* <DEDUP_REMOVED lines=17> */
.L_x_40877:
        /* <DEDUP_REMOVED lines=15> */
.L_x_40879:
[----:B------:R-:W-:Y:S05]  /*eb10*/  BSYNC.RECONVERGENT B1 ;  /* 0x0000000000017941 */ /* 0x000fea0003800200 */
.L_x_40878:
        /* <DEDUP_REMOVED lines=62> */
.L_x_40876:
[----:B------:R-:W-:Y:S05]  /*ef00*/  BSYNC.RECONVERGENT B0 ;  /* 0x0000000000007941 */ /* 0x000fea0003800200 */
.L_x_40875:
        /* <DEDUP_REMOVED lines=43> */
.L_x_40839:
        /* <DEDUP_REMOVED lines=16> */
.L_x_40883:
        /* <DEDUP_REMOVED lines=12> */
.L_x_40885:
[----:B------:R-:W-:Y:S05]  /*f380*/  BSYNC.RECONVERGENT B1 ;  /* 0x0000000000017941 */ /* 0x000fea0003800200 */
.L_x_40884:
        /* <DEDUP_REMOVED lines=57> */
[----:B------:R-:W-:-:S05]  /*f720*/  IMAD.WIDE.U32 R14, R4, -0x326172a9, RZ ;  /* 0xcd9e8d57040e7825 */ /* 0x000fca00078e00ff */
[----:B------:R-:W-:Y:S01]  /*f730*/  LOP3.LUT R4, R20, UR4, R15, 0x96, !PT ;  /* 0x0000000414047c12 */ /* 0x000fe2000f8e960f */
[----:B------:R-:W-:Y:S01]  /*f740*/  IMAD.MOV.U32 R15, RZ, RZ, R13 ;  /* 0x000000ffff0f7224 */ /* 0x000fe200078e000d */
[----:B------:R-:W-:Y:S01]  /*f750*/  MOV R6, R14 ;  /* 0x0000000e00067202 */ /* 0x000fe20000000f00 */
[----:B------:R-:W-:-:S07]  /*f760*/  IMAD.MOV.U32 R14, RZ, RZ, RZ ;  /* 0x000000ffff0e7224 */ /* 0x000fce00078e00ff */
.L_x_40882:
[----:B------:R-:W-:Y:S05]  /*f770*/  BSYNC.RECONVERGENT B0 ;  /* 0x0000000000007941 */ /* 0x000fea0003800200 */
.L_x_40881:
        /* <DEDUP_REMOVED lines=16> */
.L_x_40888:
        /* <DEDUP_REMOVED lines=12> */
.L_x_40890:
[----:B------:R-:W-:Y:S05]  /*f940*/  BSYNC.RECONVERGENT B1 ;  /* 0x0000000000017941 */ /* 0x000fea0003800200 */
.L_x_40889:
        /* <DEDUP_REMOVED lines=62> */
.L_x_40887:
[----:B------:R-:W-:Y:S05]  /*fd30*/  BSYNC.RECONVERGENT B0 ;  /* 0x0000000000007941 */ /* 0x000fea0003800200 */
.L_x_40886:
        /* <DEDUP_REMOVED lines=16> */
.L_x_40893:
        /* <DEDUP_REMOVED lines=12> */
.L_x_40895:
[----:B------:R-:W-:Y:S05]  /*ff00*/  BSYNC.RECONVERGENT B1 ;  /* 0x0000000000017941 */ /* 0x000fea0003800200 */
.L_x_40894:
        /* <DEDUP_REMOVED lines=62> */
.L_x_40892:
[----:B------:R-:W-:Y:S05]  /*102f0*/  BSYNC.RECONVERGENT B0 ;  /* 0x0000000000007941 */ /* 0x000fea0003800200 */
.L_x_40891:
        /* <DEDUP_REMOVED lines=16> */
.L_x_40898:
        /* <DEDUP_REMOVED lines=12> */
.L_x_40900:
[----:B------:R-:W-:Y:S05]  /*104c0*/  BSYNC.RECONVERGENT B1 ;  /* 0x0000000000017941 */ /* 0x000fea0003800200 */
.L_x_40899:
        /* <DEDUP_REMOVED lines=62> */
.L_x_40897:
[----:B------:R-:W-:Y:S05]  /*108b0*/  BSYNC.RECONVERGENT B0 ;  /* 0x0000000000007941 */ /* 0x000fea0003800200 */
.L_x_40896:
        /* <DEDUP_REMOVED lines=16> */
.L_x_40880:
        /* <DEDUP_REMOVED lines=22> */
.L_x_40901:
        /* <DEDUP_REMOVED lines=26> */
.L_x_40905:
        /* <DEDUP_REMOVED lines=12> */
.L_x_40907:
[----:B------:R-:W-:Y:S05]  /*10d80*/  BSYNC.RECONVERGENT B1 ;  /* 0x0000000000017941 */ /* 0x000fea0003800200 */
.L_x_40906:
        /* <DEDUP_REMOVED lines=62> */
.L_x_40904:
[----:B------:R-:W-:Y:S05]  /*11170*/  BSYNC.RECONVERGENT B0 ;  /* 0x0000000000007941 */ /* 0x000fea0003800200 */
.L_x_40903:
        /* <DEDUP_REMOVED lines=17> */
.L_x_40910:
        /* <DEDUP_REMOVED lines=12> */
.L_x_40912:
[----:B------:R-:W-:Y:S05]  /*11350*/  BSYNC.RECONVERGENT B1 ;  /* 0x0000000000017941 */ /* 0x000fea0003800200 */
.L_x_40911:
        /* <DEDUP_REMOVED lines=62> */
.L_x_40909:
[----:B------:R-:W-:Y:S05]  /*11740*/  BSYNC.RECONVERGENT B0 ;  /* 0x0000000000007941 */ /* 0x000fea0003800200 */
.L_x_40908:
        /* <DEDUP_REMOVED lines=15> */
.L_x_40915:
        /* <DEDUP_REMOVED lines=12> */
.L_x_40917:
[----:B------:R-:W-:Y:S05]  /*11900*/  BSYNC.RECONVERGENT B1 ;  /* 0x0000000000017941 */ /* 0x000fea0003800200 */
.L_x_40916:
        /* <DEDUP_REMOVED lines=62> */
.L_x_40914:
[----:B------:R-:W-:Y:S05]  /*11cf0*/  BSYNC.RECONVERGENT B0 ;  /* 0x0000000000007941 */ /* 0x000fea0003800200 */
.L_x_40913:
        /* <DEDUP_REMOVED lines=17> */
.L_x_40920:
        /* <DEDUP_REMOVED lines=12> */
.L_x_40922:
[----:B------:R-:W-:Y:S05]  /*11ed0*/  BSYNC.RECONVERGENT B1 ;  /* 0x0000000000017941 */ /* 0x000fea0003800200 */
.L_x_40921:
        /* <DEDUP_REMOVED lines=62> */
.L_x_40919:
[----:B------:R-:W-:Y:S05]  /*122c0*/  BSYNC.RECONVERGENT B0 ;  /* 0x0000000000007941 */ /* 0x000fea0003800200 */
.L_x_40918:
        /* <DEDUP_REMOVED lines=15> */
.L_x_40925:
        /* <DEDUP_REMOVED lines=12> */
.L_x_40927:
[----:B------:R-:W-:Y:S05]  /*12480*/  BSYNC.RECONVERGENT B1 ;  /* 0x0000000000017941 */ /* 0x000fea0003800200 */
.L_x_40926:
        /* <DEDUP_REMOVED lines=62> */
.L_x_40924:
[----:B------:R-:W-:Y:S05]  /*12870*/  BSYNC.RECONVERGENT B0 ;  /* 0x0000000000007941 */ /* 0x000fea0003800200 */
.L_x_40923:
        /* <DEDUP_REMOVED lines=17> */
.L_x_40930:
        /* <DEDUP_REMOVED lines=12> */
.L_x_40932:
[----:B------:R-:W-:Y:S05]  /*12a50*/  BSYNC.RECONVERGENT B1 ;  /* 0x0000000000017941 */ /* 0x000fea0003800200 */
.L_x_40931:
        /* <DEDUP_REMOVED lines=62> */
.L_x_40929:
[----:B------:R-:W-:Y:S05]  /*12e40*/  BSYNC.RECONVERGENT B0 ;  /* 0x0000000000007941 */ /* 0x000fea0003800200 */
.L_x_40928:
        /* <DEDUP_REMOVED lines=15> */
.L_x_40935:
        /* <DEDUP_REMOVED lines=12> */
.L_x_40937:
[----:B------:R-:W-:Y:S05]  /*13000*/  BSYNC.RECONVERGENT B1 ;  /* 0x0000000000017941 */ /* 0x000fea0003800200 */
.L_x_40936:
        /* <DEDUP_REMOVED lines=62> */
.L_x_40934:
[----:B------:R-:W-:Y:S05]  /*133f0*/  BSYNC.RECONVERGENT B0 ;  /* 0x0000000000007941 */ /* 0x000fea0003800200 */
.L_x_40933:
        /* <DEDUP_REMOVED lines=17> */
.L_x_40940:
        /* <DEDUP_REMOVED lines=15> */
.L_x_40942:
[----:B------:R-:W-:Y:S05]  /*13600*/  BSYNC.RECONVERGENT B1 ;  /* 0x0000000000017941 */ /* 0x000fea0003800200 */
.L_x_40941:
        /* <DEDUP_REMOVED lines=62> */
.L_x_40939:
[----:B------:R-:W-:Y:S05]  /*139f0*/  BSYNC.RECONVERGENT B0 ;  /* 0x0000000000007941 */ /* 0x000fea0003800200 */
.L_x_40938:
        /* <DEDUP_REMOVED lines=43> */
.L_x_40902:
        /* <DEDUP_REMOVED lines=16> */
.L_x_40946:
        /* <DEDUP_REMOVED lines=12> */
.L_x_40948:
[----:B------:R-:W-:Y:S05]  /*13e70*/  BSYNC.RECONVERGENT B1 ;  /* 0x0000000000017941 */ /* 0x000fea0003800200 */
.L_x_40947:
        /* <DEDUP_REMOVED lines=62> */
.L_x_40945:
[----:B------:R-:W-:Y:S05]  /*14260*/  BSYNC.RECONVERGENT B0 ;  /* 0x0000000000007941 */ /* 0x000fea0003800200 */
.L_x_40944:
        /* <DEDUP_REMOVED lines=16> */
.L_x_40951:
        /* <DEDUP_REMOVED lines=12> */
.L_x_40953:
[----:B------:R-:W-:Y:S05]  /*14430*/  BSYNC.RECONVERGENT B1 ;  /* 0x0000000000017941 */ /* 0x000fea0003800200 */
.L_x_40952:
        /* <DEDUP_REMOVED lines=62> */
.L_x_40950:
[----:B------:R-:W-:Y:S05]  /*14820*/  BSYNC.RECONVERGENT B0 ;  /* 0x0000000000007941 */ /* 0x000fea0003800200 */
.L_x_40949:
        /* <DEDUP_REMOVED lines=16> */
.L_x_40956:
        /* <DEDUP_REMOVED lines=12> */
.L_x_40958:
[----:B------:R-:W-:Y:S05]  /*149f0*/  BSYNC.RECONVERGENT B1 ;  /* 0x0000000000017941 */ /* 0x000fea0003800200 */
.L_x_40957:
        /* <DEDUP_REMOVED lines=62> */
.L_x_40955:
[----:B------:R-:W-:Y:S05]  /*14de0*/  BSYNC.RECONVERGENT B0 ;  /* 0x0000000000007941 */ /* 0x000fea0003800200 */
.L_x_40954:
        /* <DEDUP_REMOVED lines=16> */
.L_x_40961:
        /* <DEDUP_REMOVED lines=12> */
.L_x_40963:
[----:B------:R-:W-:Y:S05]  /*14fb0*/  BSYNC.RECONVERGENT B1 ;  /* 0x0000000000017941 */ /* 0x000fea0003800200 */
.L_x_40962:
        /* <DEDUP_REMOVED lines=62> */
.L_x_40960:
[----:B------:R-:W-:Y:S05]  /*153a0*/  BSYNC.RECONVERGENT B0 ;  /* 0x0000000000007941 */ /* 0x000fea0003800200 */
.L_x_40959:
        /* <DEDUP_REMOVED lines=16> */
.L_x_40943:
        /* <DEDUP_REMOVED lines=22> */
.L_x_40964:
        /* <DEDUP_REMOVED lines=26> */
.L_x_40968:
        /* <DEDUP_REMOVED lines=12> */
.L_x_40970:
[----:B------:R-:W-:Y:S05]  /*15870*/  BSYNC.RECONVERGENT B1 ;  /* 0x0000000000017941 */ /* 0x000fea0003800200 */
.L_x_40969:
        /* <DEDUP_REMOVED lines=62> */
.L_x_40967:
[----:B------:R-:W-:Y:S05]  /*15c60*/  BSYNC.RECONVERGENT B0 ;  /* 0x0000000000007941 */ /* 0x000fea0003800200 */
.L_x_40966:
        /* <DEDUP_REMOVED lines=17> */
.L_x_40973:
        /* <DEDUP_REMOVED lines=12> */
.L_x_40975:
[----:B------:R-:W-:Y:S05]  /*15e40*/  BSYNC.RECONVERGENT B1 ;  /* 0x0000000000017941 */ /* 0x000fea0003800200 */
.L_x_40974:
        /* <DEDUP_REMOVED lines=62> */
.L_x_40972:
[----:B------:R-:W-:Y:S05]  /*16230*/  BSYNC.RECONVERGENT B0 ;  /* 0x0000000000007941 */ /* 0x000fea0003800200 */
.L_x_40971:
        /* <DEDUP_REMOVED lines=15> */
.L_x_40978:
        /* <DEDUP_REMOVED lines=12> */
.L_x_40980:
[----:B------:R-:W-:Y:S05]  /*163f0*/  BSYNC.RECONVERGENT B1 ;  /* 0x0000000000017941 */ /* 0x000fea0003800200 */
.L_x_40979:
        /* <DEDUP_REMOVED lines=62> */
.L_x_40977:
[----:B------:R-:W-:Y:S05]  /*167e0*/  BSYNC.RECONVERGENT B0 ;  /* 0x0000000000007941 */ /* 0x000fea0003800200 */
.L_x_40976:
        /* <DEDUP_REMOVED lines=17> */
.L_x_40983:
        /* <DEDUP_REMOVED lines=12> */
.L_x_40985:
[----:B------:R-:W-:Y:S05]  /*169c0*/  BSYNC.RECONVERGENT B1 ;  /* 0x0000000000017941 */ /* 0x000fea0003800200 */
.L_x_40984:
        /* <DEDUP_REMOVED lines=62> */
.L_x_40982:
[----:B------:R-:W-:Y:S05]  /*16db0*/  BSYNC.RECONVERGENT B0 ;  /* 0x0000000000007941 */ /* 0x000fea0003800200 */
.L_x_40981:
        /* <DEDUP_REMOVED lines=15> */
.L_x_40988:
        /* <DEDUP_REMOVED lines=12> */
.L_x_40990:
[----:B------:R-:W-:Y:S05]  /*16f70*/  BSYNC.RECONVERGENT B1 ;  /* 0x0000000000017941 */ /* 0x000fea0003800200 */
.L_x_40989:
        /* <DEDUP_REMOVED lines=62> */
.L_x_40987:
[----:B------:R-:W-:Y:S05]  /*17360*/  BSYNC.RECONVERGENT B0 ;  /* 0x0000000000007941 */ /* 0x000fea0003800200 */
.L_x_40986:
        /* <DEDUP_REMOVED lines=17> */
.L_x_40993:
        /* <DEDUP_REMOVED lines=12> */
.L_x_40995:
[----:B------:R-:W-:Y:S05]  /*17540*/  BSYNC.RECONVERGENT B1 ;  /* 0x0000000000017941 */ /* 0x000fea0003800200 */
.L_x_40994:
        /* <DEDUP_REMOVED lines=62> */
.L_x_40992:
[----:B------:R-:W-:Y:S05]  /*17930*/  BSYNC.RECONVERGENT B0 ;  /* 0x0000000000007941 */ /* 0x000fea0003800200 */
.L_x_40991:
        /* <DEDUP_REMOVED lines=15> */
.L_x_40998:
        /* <DEDUP_REMOVED lines=12> */
.L_x_41000:
[----:B------:R-:W-:Y:S05]  /*17af0*/  BSYNC.RECONVERGENT B1 ;  /* 0x0000000000017941 */ /* 0x000fea0003800200 */
.L_x_40999:
        /* <DEDUP_REMOVED lines=62> */
.L_x_40997:
[----:B------:R-:W-:Y:S05]  /*17ee0*/  BSYNC.RECONVERGENT B0 ;  /* 0x0000000000007941 */ /* 0x000fea0003800200 */
.L_x_40996:
        /* <DEDUP_REMOVED lines=17> */
.L_x_41003:
        /* <DEDUP_REMOVED lines=15> */
.L_x_41005:
[----:B------:R-:W-:Y:S05]  /*180f0*/  BSYNC.RECONVERGENT B1 ;  /* 0x0000000000017941 */ /* 0x000fea0003800200 */
.L_x_41004:
        /* <DEDUP_REMOVED lines=62> */
.L_x_41002:
[----:B------:R-:W-:Y:S05]  /*184e0*/  BSYNC.RECONVERGENT B0 ;  /* 0x0000000000007941 */ /* 0x000fea0003800200 */
.L_x_41001:
        /* <DEDUP_REMOVED lines=43> */
.L_x_40965:
        /* <DEDUP_REMOVED lines=16> */
.L_x_41009:
        /* <DEDUP_REMOVED lines=12> */
.L_x_41011:
[----:B------:R-:W-:Y:S05]  /*18960*/  BSYNC.RECONVERGENT B1 ;  /* 0x0000000000017941 */ /* 0x000fea0003800200 */
.L_x_41010:
        /* <DEDUP_REMOVED lines=62> */
.L_x_41008:
[----:B------:R-:W-:Y:S05]  /*18d50*/  BSYNC.RECONVERGENT B0 ;  /* 0x0000000000007941 */ /* 0x000fea0003800200 */
.L_x_41007:
        /* <DEDUP_REMOVED lines=16> */
.L_x_41014:
        /* <DEDUP_REMOVED lines=12> */
.L_x_41016:
[----:B------:R-:W-:Y:S05]  /*18f20*/  BSYNC.RECONVERGENT B1 ;  /* 0x0000000000017941 */ /* 0x000fea0003800200 */
.L_x_41015:
        /* <DEDUP_REMOVED lines=62> */
.L_x_41013:
[----:B------:R-:W-:Y:S05]  /*19310*/  BSYNC.RECONVERGENT B0 ;  /* 0x0000000000007941 */ /* 0x000fea0003800200 */
.L_x_41012:
        /* <DEDUP_REMOVED lines=16> */
.L_x_41019:
        /* <DEDUP_REMOVED lines=12> */
.L_x_41021:
[----:B------:R-:W-:Y:S05]  /*194e0*/  BSYNC.RECONVERGENT B1 ;  /* 0x0000000000017941 */ /* 0x000fea0003800200 */
.L_x_41020:
[----:B------:R-:W-:Y:S01]  /*194f0*/  IMAD.WIDE.U32 R24, R0, -0x2daee0ad, RZ ;  /* 0xd2511f5300187825 */ /* 0x000fe200078e00ff */
[----:B------:R-:W-:Y:S01]  /*19500*/  UIADD3 UR4, UPT, UPT, UR10, -0x61c88647, URZ ;  /* 0x9e3779b90a047890 */ /* 0x000fe2000fffe0ff */
[----:B------:R-:W-:Y:S02]  /*19510*/  MOV R13, R15 ;  /* 0x0000000f000d7202 */ /* 0x000fe40000000f00 */
        /* <DEDUP_REMOVED lines=59> */
.L_x_41018:
[----:B------:R-:W-:Y:S05]  /*198d0*/  BSYNC.RECONVERGENT B0 ;  /* 0x0000000000007941 */ /* 0x000fea0003800200 */
.L_x_41017:
        /* <DEDUP_REMOVED lines=16> */
.L_x_41024:
        /* <DEDUP_REMOVED lines=12> */
.L_x_41026:
[----:B------:R-:W-:Y:S05]  /*19aa0*/  BSYNC.RECONVERGENT B1 ;  /* 0x0000000000017941 */ /* 0x000fea0003800200 */
.L_x_41025:
        /* <DEDUP_REMOVED lines=62> */
.L_x_41023:
[----:B------:R-:W-:Y:S05]  /*19e90*/  BSYNC.RECONVERGENT B0 ;  /* 0x0000000000007941 */ /* 0x000fea0003800200 */
.L_x_41022:
        /* <DEDUP_REMOVED lines=16> */
.L_x_41006:
        /* <DEDUP_REMOVED lines=22> */
.L_x_41027:
        /* <DEDUP_REMOVED lines=26> */
.L_x_41031:
        /* <DEDUP_REMOVED lines=12> */
.L_x_41033:
[----:B------:R-:W-:Y:S05]  /*1a360*/  BSYNC.RECONVERGENT B1 ;  /* 0x0000000000017941 */ /* 0x000fea0003800200 */
.L_x_41032:
        /* <DEDUP_REMOVED lines=62> */
.L_x_41030:
[----:B------:R-:W-:Y:S05]  /*1a750*/  BSYNC.RECONVERGENT B0 ;  /* 0x0000000000007941 */ /* 0x000fea0003800200 */
.L_x_41029:
        /* <DEDUP_REMOVED lines=17> */
.L_x_41036:
        /* <DEDUP_REMOVED lines=12> */
.L_x_41038:
[----:B------:R-:W-:Y:S05]  /*1a930*/  BSYNC.RECONVERGENT B1 ;  /* 0x0000000000017941 */ /* 0x000fea0003800200 */
.L_x_41037:
        /* <DEDUP_REMOVED lines=62> */
.L_x_41035:
[----:B------:R-:W-:Y:S05]  /*1ad20*/  BSYNC.RECONVERGENT B0 ;  /* 0x0000000000007941 */ /* 0x000fea0003800200 */
.L_x_41034:
        /* <DEDUP_REMOVED lines=15> */
.L_x_41041:
        /* <DEDUP_REMOVED lines=12> */
.L_x_41043:
[----:B------:R-:W-:Y:S05]  /*1aee0*/  BSYNC.RECONVERGENT B1 ;  /* 0x0000000000017941 */ /* 0x000fea0003800200 */
.L_x_41042:
        /* <DEDUP_REMOVED lines=62> */
.L_x_41040:
[----:B------:R-:W-:Y:S05]  /*1b2d0*/  BSYNC.RECONVERGENT B0 ;  /* 0x0000000000007941 */ /* 0x000fea0003800200 */
.L_x_41039:
        /* <DEDUP_REMOVED lines=17> */
.L_x_41046:
        /* <DEDUP_REMOVED lines=12> */
.L_x_41048:
[----:B------:R-:W-:Y:S05]  /*1b4b0*/  BSYNC.RECONVERGENT B1 ;  /* 0x0000000000017941 */ /* 0x000fea0003800200 */
.L_x_41047:
        /* <DEDUP_REMOVED lines=62> */
.L_x_41045:
[----:B------:R-:W-:Y:S05]  /*1b8a0*/  BSYNC.RECONVERGENT B0 ;  /* 0x0000000000007941 */ /* 0x000fea0003800200 */
.L_x_41044:
        /* <DEDUP_REMOVED lines=15> */
.L_x_41051:
        /* <DEDUP_REMOVED lines=12> */
.L_x_41053:
[----:B------:R-:W-:Y:S05]  /*1ba60*/  BSYNC.RECONVERGENT B1 ;  /* 0x0000000000017941 */ /* 0x000fea0003800200 */
.L_x_41052:
        /* <DEDUP_REMOVED lines=62> */
.L_x_41050:
[----:B------:R-:W-:Y:S05]  /*1be50*/  BSYNC.RECONVERGENT B0 ;  /* 0x0000000000007941 */ /* 0x000fea0003800200 */
.L_x_41049:
        /* <DEDUP_REMOVED lines=17> */
.L_x_41056:
        /* <DEDUP_REMOVED lines=12> */
.L_x_41058:
[----:B------:R-:W-:Y:S05]  /*1c030*/  BSYNC.RECONVERGENT B1 ;  /* 0x0000000000017941 */ /* 0x000fea0003800200 */
.L_x_41057:
        /* <DEDUP_REMOVED lines=62> */
.L_x_41055:
[----:B------:R-:W-:Y:S05]  /*1c420*/  BSYNC.RECONVERGENT B0 ;  /* 0x0000000000007941 */ /* 0x000fea0003800200 */
.L_x_41054:
        /* <DEDUP_REMOVED lines=15> */
.L_x_41061:
        /* <DEDUP_REMOVED lines=12> */
.L_x_41063:
[----:B------:R-:W-:Y:S05]  /*1c5e0*/  BSYNC.RECONVERGENT B1 ;  /* 0x0000000000017941 */ /* 0x000fea0003800200 */
.L_x_41062:
        /* <DEDUP_REMOVED lines=62> */
.L_x_41060:
[----:B------:R-:W-:Y:S05]  /*1c9d0*/  BSYNC.RECONVERGENT B0 ;  /* 0x0000000000007941 */ /* 0x000fea0003800200 */
.L_x_41059:
        /* <DEDUP_REMOVED lines=17> */
.L_x_41066:
        /* <DEDUP_REMOVED lines=15> */
.L_x_41068:
[----:B------:R-:W-:Y:S05]  /*1cbe0*/  BSYNC.RECONVERGENT B1 ;  /* 0x0000000000017941 */ /* 0x000fea0003800200 */
.L_x_41067:
        /* <DEDUP_REMOVED lines=62> */
.L_x_41065:
[----:B------:R-:W-:Y:S05]  /*1cfd0*/  BSYNC.RECONVERGENT B0 ;  /* 0x0000000000007941 */ /* 0x000fea0003800200 */
.L_x_41064:
[-C--:B------:R-:W-:Y:S01]  /*1cfe0*/  FSETP.GTU.FTZ.AND P6, PT, R9, R217.reuse, PT ;  /* 0x000000d90900720b */ /* 0x080fe20003fdc000 */
[-C--:B------:R-:W-:Y:S01]  /*1cff0*/  FMUL.FTZ R9, R84, R204.reuse ;  /* 0x000000cc54097220 */ /* 0x080fe20000410000 */
[----:B------:R-:W-:Y:S02]  /*1d000*/  LOP3.LUT R12, R12, 0xffffffef, RZ, 0xc0, !PT ;  /* 0xffffffef0c0c7812 */ /* 0x000fe400078ec0ff */
[----:B------:R-:W-:Y:S02]  /*1d010*/  FSEL R8, R8, RZ, P1 ;  /* 0x000000ff08087208 */ /* 0x000fe40000800000 */
[----:B------:R-:W-:Y:S02]  /*1d020*/  FSEL R9, R9, RZ, !P6 ;  /* 0x000000ff09097208 */ /* 0x000fe40007000000 */
[----:B------:R-:W-:Y:S02]  /*1d030*/  @P5 LOP3.LUT R12, R12, 0x10, RZ, 0xfc, !PT ;  /* 0x000000100c0c5812 */ /* 0x000fe400078efcff */
[----:B------:R-:W-:Y:S01]  /*1d040*/  FSETP.GTU.FTZ.AND P5, PT, R16, R217, PT ;  /* 0x000000d91000720b */ /* 0x000fe20003fbc000 */
[----:B------:R-:W-:Y:S01]  /*1d050*/  FADD.FTZ R56, R8, R9 ;  /* 0x0000000908387221 */ /* 0x000fe20000010000 */
[----:B------:R-:W-:Y:S01]  /*1d060*/  I2FP.F32.U32 R9, R19 ;  /* 0x0000001300097245 */ /* 0x000fe20000201000 */
[----:B------:R-:W-:Y:S01]  /*1d070*/  FMUL.FTZ R16, R86, R204 ;  /* 0x000000cc56107220 */ /* 0x000fe20000410000 */
[----:B------:R-:W-:-:S02]  /*1d080*/  LOP3.LUT R12, R12, 0xfffffff7, RZ, 0xc0, !PT ;  /* 0xfffffff70c0c7812 */ /* 0x000fc400078ec0ff */
[----:B------:R-:W-:Y:S01]  /*1d090*/  SEL R8, RZ, 0x1, P6 ;  /* 0x00000001ff087807 */ /* 0x000fe20003000000 */
[----:B------:R-:W-:Y:S01]  /*1d0a0*/  FFMA.FTZ R9, R9, R205, 1.1641532182693481445e-10 ;  /* 0x2f00000009097423 */ /* 0x000fe200000100cd */
[----:B------:R-:W-:Y:S02]  /*1d0b0*/  @P0 LOP3.LUT R12, R12, 0x8, RZ, 0xfc, !PT ;  /* 0x000000080c0c0812 */ /* 0x000fe400078efcff */
[-C--:B------:R-:W-:Y:S02]  /*1d0c0*/  FSETP.GTU.FTZ.AND P0, PT, R17, R217.reuse, PT ;  /* 0x000000d91100720b */ /* 0x080fe40003f1c000 */
[----:B------:R-:W-:Y:S01]  /*1d0d0*/  FSETP.GTU.FTZ.AND P6, PT, R9, R217, PT ;  /* 0x000000d90900720b */ /* 0x000fe20003fdc000 */
[----:B------:R-:W-:Y:S01]  /*1d0e0*/  FMUL.FTZ R9, R87, R204 ;  /* 0x000000cc57097220 */ /* 0x000fe20000410000 */
[----:B------:R-:W-:Y:S02]  /*1d0f0*/  FSEL R18, R18, RZ, P3 ;  /* 0x000000ff12127208 */ /* 0x000fe40001800000 */
[----:B------:R-:W-:-:S02]  /*1d100*/  FSEL R16, R16, RZ, !P0 ;  /* 0x000000ff10107208 */ /* 0x000fc40004000000 */
[----:B------:R-:W-:Y:S02]  /*1d110*/  FSEL R11, R11, RZ, P4 ;  /* 0x000000ff0b0b7208 */ /* 0x000fe40002000000 */
[----:B------:R-:W-:Y:S01]  /*1d120*/  FSEL R9, R9, RZ, !P6 ;  /* 0x000000ff09097208 */ /* 0x000fe20007000000 */
[----:B------:R-:W-:Y:S01]  /*1d130*/  FADD.FTZ R58, R18, R16 ;  /* 0x00000010123a7221 */ /* 0x000fe20000010000 */
[----:B------:R-:W-:Y:S01]  /*1d140*/  FMUL.FTZ R16, R85, R204 ;  /* 0x000000cc55107220 */ /* 0x000fe20000410000 */
[----:B------:R-:W-:Y:S02]  /*1d150*/  FSEL R10, R10, RZ, P2 ;  /* 0x000000ff0a0a7208 */ /* 0x000fe40001000000 */
[----:B------:R-:W-:Y:S01]  /*1d160*/  FADD.FTZ R59, R9, R11 ;  /* 0x0000000b093b7221 */ /* 0x000fe20000010000 */
[----:B------:R-:W-:Y:S02]  /*1d170*/  SEL R9, RZ, 0x1, P5 ;  /* 0x00000001ff097807 */ /* 0x000fe40002800000 */
[----:B------:R-:W-:-:S02]  /*1d180*/  FSEL R16, R16, RZ, !P5 ;  /* 0x000000ff10107208 */ /* 0x000fc40006800000 */
[----:B------:R-:W-:Y:S02]  /*1d190*/  LOP3.LUT P5, RZ, R12, 0x10, RZ, 0xc0, !PT ;  /* 0x000000100cff7812 */ /* 0x000fe400078ac0ff */
[----:B------:R-:W-:Y:S01]  /*1d1a0*/  SEL R11, RZ, 0x1, P6 ;  /* 0x00000001ff0b7807 */ /* 0x000fe20003000000 */
[----:B------:R-:W-:Y:S01]  /*1d1b0*/  FADD.FTZ R57, R10, R16 ;  /* 0x000000100a397221 */ /* 0x000fe20000010000 */
[----:B------:R-:W-:Y:S02]  /*1d1c0*/  SEL R10, RZ, 0x1, P0 ;  /* 0x00000001ff0a7807 */ /* 0x000fe40000000000 */
[----:B------:R-:W-:-:S07]  /*1d1d0*/  LOP3.LUT P0, RZ, R12, 0x8, RZ, 0xc0, !PT ;  /* 0x000000080cff7812 */ /* 0x000fce000780c0ff */
[----:B------:R-:W-:Y:S01]  /*1d1e0*/  @P5 FADD.FTZ R58, R82, R58 ;  /* 0x0000003a523a5221 */ /* 0x000fe20000010000 */
[----:B------:R-:W-:Y:S01]  /*1d1f0*/  @P5 FADD.FTZ R57, R81, R57 ;  /* 0x0000003951395221 */ /* 0x000fe20000010000 */
[----:B------:R-:W-:Y:S01]  /*1d200*/  @P5 FADD.FTZ R56, R80, R56 ;  /* 0x0000003850385221 */ /* 0x000fe20000010000 */
[----:B------:R-:W-:Y:S01]  /*1d210*/  @P5 FADD.FTZ R59, R83, R59 ;  /* 0x0000003b533b5221 */ /* 0x000fe20000010000 */
[----:B------:R-:W-:Y:S06]  /*1d220*/  BRA `(.L_x_41069) ;  /* 0x0000001800007947 */ /* 0x000fec0003800000 */
.L_x_41028:
        /* <DEDUP_REMOVED lines=16> */
.L_x_41072:
        /* <DEDUP_REMOVED lines=12> */
.L_x_41074:
[----:B------:R-:W-:Y:S05]  /*1d3f0*/  BSYNC.RECONVERGENT B1 ;  /* 0x0000000000017941 */ /* 0x000fea0003800200 */
.L_x_41073:
        /* <DEDUP_REMOVED lines=62> */
.L_x_41071:
[----:B------:R-:W-:Y:S05]  /*1d7e0*/  BSYNC.RECONVERGENT B0 ;  /* 0x0000000000007941 */ /* 0x000fea0003800200 */
.L_x_41070:
        /* <DEDUP_REMOVED lines=16> */
.L_x_41077:
        /* <DEDUP_REMOVED lines=12> */
.L_x_41079:
[----:B------:R-:W-:Y:S05]  /*1d9b0*/  BSYNC.RECONVERGENT B1 ;  /* 0x0000000000017941 */ /* 0x000fea0003800200 */
.L_x_41078:
        /* <DEDUP_REMOVED lines=62> */
.L_x_41076:
[----:B------:R-:W-:Y:S05]  /*1dda0*/  BSYNC.RECONVERGENT B0 ;  /* 0x0000000000007941 */ /* 0x000fea0003800200 */
.L_x_41075:
        /* <DEDUP_REMOVED lines=16> */
.L_x_41082:
        /* <DEDUP_REMOVED lines=12> */
.L_x_41084:
[----:B------:R-:W-:Y:S05]  /*1df70*/  BSYNC.RECONVERGENT B1 ;  /* 0x0000000000017941 */ /* 0x000fea0003800200 */
.L_x_41083:
        /* <DEDUP_REMOVED lines=62> */
.L_x_41081:
[----:B------:R-:W-:Y:S05]  /*1e360*/  BSYNC.RECONVERGENT B0 ;  /* 0x0000000000007941 */ /* 0x000fea0003800200 */
.L_x_41080:
        /* <DEDUP_REMOVED lines=16> */
.L_x_41087:
        /* <DEDUP_REMOVED lines=12> */
.L_x_41089:
[----:B------:R-:W-:Y:S05]  /*1e530*/  BSYNC.RECONVERGENT B1 ;  /* 0x0000000000017941 */ /* 0x000fea0003800200 */
.L_x_41088:
        /* <DEDUP_REMOVED lines=62> */
.L_x_41086:
[----:B------:R-:W-:Y:S05]  /*1e920*/  BSYNC.RECONVERGENT B0 ;  /* 0x0000000000007941 */ /* 0x000fea0003800200 */
.L_x_41085:
        /* <DEDUP_REMOVED lines=16> */
.L_x_41069:
        /* <DEDUP_REMOVED lines=14> */
[----:B------:R-:W-:-:S05]  /*1eb10*/  LOP3.LUT R16, R16, 0xff0000, RZ, 0xc0, !PT ;  /* 0x00ff000010107812 */ /* 0x000fca00078ec0ff */
[----:B------:R-:W-:Y:S01]  /*1eb20*/  IMAD R16, R17, 0x1000000, R16 ;  /* 0x0100000011107824 */ /* 0x000fe200078e0210 */
[----:B------:R-:W-:-:S04]  /*1eb30*/  LOP3.LUT R17, R9, 0xff, RZ, 0xc0, !PT ;  /* 0x000000ff09117812 */ /* 0x000fc800078ec0ff */
[----:B------:R-:W-:-:S05]  /*1eb40*/  LEA R16, R17, R16, 0x8 ;  /* 0x0000001011107211 */ /* 0x000fca00078e40ff */
[----:B------:R-:W-:Y:S02]  /*1eb50*/  IMAD.IADD R18, R16, 0x1, R18 ;  /* 0x0000000110127824 */ /* 0x000fe400078e0212 */
[----:B------:R-:W0:Y:S02]  /*1eb60*/  LDC.64 R16, c[0x0][0x3b8] ;  /* 0x0000ee00ff107b82 */ /* 0x000e240000000a00 */
[----:B0-----:R-:W-:-:S05]  /*1eb70*/  IMAD.WIDE.U32 R16, R13, 0x4, R16 ;  /* 0x000000040d107825 */ /* 0x001fca00078e0010 */
[----:B------:R1:W-:Y:S02]  /*1eb80*/  STG.E desc[UR8][R16.64], R18 ;  /* 0x0000001210007986 */ /* 0x0003e4000c101908 */
.L_x_41090:
        /* <DEDUP_REMOVED lines=26> */
.L_x_41094:
        /* <DEDUP_REMOVED lines=12> */
.L_x_41096:
[----:B------:R-:W-:Y:S05]  /*1edf0*/  BSYNC.RECONVERGENT B1 ;  /* 0x0000000000017941 */ /* 0x000fea0003800200 */
.L_x_41095:
        /* <DEDUP_REMOVED lines=62> */
.L_x_41093:
[----:B------:R-:W-:Y:S05]  /*1f1e0*/  BSYNC.RECONVERGENT B0 ;  /* 0x0000000000007941 */ /* 0x000fea0003800200 */
.L_x_41092:
        /* <DEDUP_REMOVED lines=17> */
.L_x_41099:
        /* <DEDUP_REMOVED lines=12> */
.L_x_41101:
[----:B------:R-:W-:Y:S05]  /*1f3c0*/  BSYNC.RECONVERGENT B1 ;  /* 0x0000000000017941 */ /* 0x000fea0003800200 */
.L_x_41100:
        /* <DEDUP_REMOVED lines=62> */
.L_x_41098:
[----:B------:R-:W-:Y:S05]  /*1f7b0*/  BSYNC.RECONVERGENT B0 ;  /* 0x0000000000007941 */ /* 0x000fea0003800200 */
.L_x_41097:
        /* <DEDUP_REMOVED lines=15> */
.L_x_41104:
        /* <DEDUP_REMOVED lines=12> */
.L_x_41106:
[----:B------:R-:W-:Y:S05]  /*1f970*/  BSYNC.RECONVERGENT B1 ;  /* 0x0000000000017941 */ /* 0x000fea0003800200 */
.L_x_41105:
        /* <DEDUP_REMOVED lines=62> */
.L_x_41103:
[----:B------:R-:W-:Y:S05]  /*1fd60*/  BSYNC.RECONVERGENT B0 ;  /* 0x0000000000007941 */ /* 0x000fea0003800200 */
.L_x_41102:
        /* <DEDUP_REMOVED lines=17> */
.L_x_41109:
        /* <DEDUP_REMOVED lines=12> */
.L_x_41111:
[----:B------:R-:W-:Y:S05]  /*1ff40*/  BSYNC.RECONVERGENT B1 ;  /* 0x0000000000017941 */ /* 0x000fea0003800200 */
.L_x_41110:
        /* <DEDUP_REMOVED lines=62> */
.L_x_41108:
[----:B------:R-:W-:Y:S05]  /*20330*/  BSYNC.RECONVERGENT B0 ;  /* 0x0000000000007941 */ /* 0x000fea0003800200 */
.L_x_41107:
        /* <DEDUP_REMOVED lines=15> */
.L_x_41114:
        /* <DEDUP_REMOVED lines=12> */
.L_x_41116:
[----:B------:R-:W-:Y:S05]  /*204f0*/  BSYNC.RECONVERGENT B1 ;  /* 0x0000000000017941 */ /* 0x000fea0003800200 */
.L_x_41115:
        /* <DEDUP_REMOVED lines=62> */
.L_x_41113:
[----:B------:R-:W-:Y:S05]  /*208e0*/  BSYNC.RECONVERGENT B0 ;  /* 0x0000000000007941 */ /* 0x000fea0003800200 */
.L_x_41112:
        /* <DEDUP_REMOVED lines=17> */
.L_x_41119:
        /* <DEDUP_REMOVED lines=12> */
.L_x_41121:
[----:B------:R-:W-:Y:S05]  /*20ac0*/  BSYNC.RECONVERGENT B1 ;  /* 0x0000000000017941 */ /* 0x000fea0003800200 */
.L_x_41120:
        /* <DEDUP_REMOVED lines=62> */
.L_x_41118:
[----:B------:R-:W-:Y:S05]  /*20eb0*/  BSYNC.RECONVERGENT B0 ;  /* 0x0000000000007941 */ /* 0x000fea0003800200 */
.L_x_41117:
        /* <DEDUP_REMOVED lines=15> */
.L_x_41124:
        /* <DEDUP_REMOVED lines=12> */
.L_x_41126:
[----:B------:R-:W-:Y:S05]  /*21070*/  BSYNC.RECONVERGENT B1 ;  /* 0x0000000000017941 */ /* 0x000fea0003800200 */
.L_x_41125:
        /* <DEDUP_REMOVED lines=62> */
.L_x_41123:
[----:B------:R-:W-:Y:S05]  /*21460*/  BSYNC.RECONVERGENT B0 ;  /* 0x0000000000007941 */ /* 0x000fea0003800200 */
.L_x_41122:
        /* <DEDUP_REMOVED lines=17> */
.L_x_41129:
        /* <DEDUP_REMOVED lines=15> */
.L_x_41131:
[----:B------:R-:W-:Y:S05]  /*21670*/  BSYNC.RECONVERGENT B1 ;  /* 0x0000000000017941 */ /* 0x000fea0003800200 */
.L_x_41130:
        /* <DEDUP_REMOVED lines=62> */
.L_x_41128:
[----:B------:R-:W-:Y:S05]  /*21a60*/  BSYNC.RECONVERGENT B0 ;  /* 0x0000000000007941 */ /* 0x000fea0003800200 */
.L_x_41127:
        /* <DEDUP_REMOVED lines=37> */
.L_x_41091:
        /* <DEDUP_REMOVED lines=16> */
.L_x_41135:
        /* <DEDUP_REMOVED lines=12> */
.L_x_41137:
[----:B------:R-:W-:Y:S05]  /*21e80*/  BSYNC.RECONVERGENT B1 ;  /* 0x0000000000017941 */ /* 0x000fea0003800200 */
.L_x_41136:
        /* <DEDUP_REMOVED lines=61> */
.L_x_41134:
[----:B------:R-:W-:Y:S05]  /*22260*/  BSYNC.RECONVERGENT B0 ;  /* 0x0000000000007941 */ /* 0x000fea0003800200 */
.L_x_41133:
        /* <DEDUP_REMOVED lines=16> */
.L_x_41140:
        /* <DEDUP_REMOVED lines=12> */
.L_x_41142:
[----:B------:R-:W-:Y:S05]  /*22430*/  BSYNC.RECONVERGENT B1 ;  /* 0x0000000000017941 */ /* 0x000fea0003800200 */
.L_x_41141:
        /* <DEDUP_REMOVED lines=62> */
.L_x_41139:
[----:B------:R-:W-:Y:S05]  /*22820*/  BSYNC.RECONVERGENT B0 ;  /* 0x0000000000007941 */ /* 0x000fea0003800200 */
.L_x_41138:
        /* <DEDUP_REMOVED lines=16> */
.L_x_41145:
        /* <DEDUP_REMOVED lines=12> */
.L_x_41147:
[----:B------:R-:W-:Y:S05]  /*229f0*/  BSYNC.RECONVERGENT B1 ;  /* 0x0000000000017941 */ /* 0x000fea0003800200 */
.L_x_41146:
        /* <DEDUP_REMOVED lines=62> */
.L_x_41144:
[----:B------:R-:W-:Y:S05]  /*22de0*/  BSYNC.RECONVERGENT B0 ;  /* 0x0000000000007941 */ /* 0x000fea0003800200 */
.L_x_41143:
        /* <DEDUP_REMOVED lines=16> */
.L_x_41150:
        /* <DEDUP_REMOVED lines=12> */
.L_x_41152:
[----:B------:R-:W-:Y:S05]  /*22fb0*/  BSYNC.RECONVERGENT B1 ;  /* 0x0000000000017941 */ /* 0x000fea0003800200 */
.L_x_41151:
        /* <DEDUP_REMOVED lines=62> */
.L_x_41149:
[----:B------:R-:W-:Y:S05]  /*233a0*/  BSYNC.RECONVERGENT B0 ;  /* 0x0000000000007941 */ /* 0x000fea0003800200 */
.L_x_41148:
        /* <DEDUP_REMOVED lines=16> */
.L_x_41132:
        /* <DEDUP_REMOVED lines=11> */
[----:B0-----:R-:W-:Y:S02]  /*23560*/  SHF.L.U32 R14, R10, 0x10, RZ ;  /* 0x000000100a0e7819 */ /* 0x001fe400000006ff */
[----:B------:R-:W-:Y:S02]  /*23570*/  LOP3.LUT R15, R11, 0xffff, RZ, 0xc0, !PT ;  /* 0x0000ffff0b0f7812 */ /* 0x000fe400078ec0ff */
[----:B------:R-:W-:-:S05]  /*23580*/  LOP3.LUT R14, R14, 0xff0000, RZ, 0xc0, !PT ;  /* 0x00ff00000e0e7812 */ /* 0x000fca00078ec0ff */
[----:B------:R-:W-:Y:S01]  /*23590*/  IMAD R14, R15, 0x1000000, R14 ;  /* 0x010000000f0e7824 */ /* 0x000fe200078e020e */
[----:B------:R-:W-:-:S05]  /*235a0*/  LOP3.LUT R15, R9, 0xff, RZ, 0xc0, !PT ;  /* 0x000000ff090f7812 */ /* 0x000fca00078ec0ff */
[----:B------:R-:W-:Y:S01]  /*235b0*/  IMAD R14, R15, 0x100, R14 ;  /* 0x000001000f0e7824 */ /* 0x000fe200078e020e */
[----:B------:R-:W-:-:S04]  /*235c0*/  LOP3.LUT R15, R8, 0xff, RZ, 0xc0, !PT ;  /* 0x000000ff080f7812 */ /* 0x000fc800078ec0ff */
[----:B------:R-:W-:Y:S02]  /*235d0*/  IADD3 R16, PT, PT, R14, R15, RZ ;  /* 0x0000000f0e107210 */ /* 0x000fe40007ffe0ff */
[----:B------:R-:W0:Y:S02]  /*235e0*/  LDC.64 R14, c[0x0][0x3b8] ;  /* 0x0000ee00ff0e7b82 */ /* 0x000e240000000a00 */
[----:B0-----:R-:W-:-:S05]  /*235f0*/  IMAD.WIDE.U32 R14, R196, 0x4, R14 ;  /* 0x00000004c40e7825 */ /* 0x001fca00078e000e */
[----:B------:R1:W-:Y:S02]  /*23600*/  STG.E desc[UR8][R14.64], R16 ;  /* 0x000000100e007986 */ /* 0x0003e4000c101908 */
.L_x_41153:
        /* <DEDUP_REMOVED lines=26> */
.L_x_41157:
        /* <DEDUP_REMOVED lines=12> */
.L_x_41159:
[----:B------:R-:W-:Y:S05]  /*23870*/  BSYNC.RECONVERGENT B1 ;  /* 0x0000000000017941 */ /* 0x000fea0003800200 */
.L_x_41158:
        /* <DEDUP_REMOVED lines=62> */
.L_x_41156:
[----:B------:R-:W-:Y:S05]  /*23c60*/  BSYNC.RECONVERGENT B0 ;  /* 0x0000000000007941 */ /* 0x000fea0003800200 */
.L_x_41155:
[----:B------:R-:W-:Y:S01]  /*23c70*/  ISETP.NE.AND P2, PT, R10, 0x1, PT ;  /* 0x000000010a00780c */ /* 0x000fe20003f45270 */
[----:B------:R-:W-:Y:S01]  /*23c80*/  BSSY.RECONVERGENT B0, `(.L_x_41160) ;  /* 0x000005b000007945 */ /* 0x000fe20003800200 */
[----:B------:R-:W-:Y:S01]  /*23c90*/  I2FP.F32.U32 R8, R8 ;  /* 0x0000000800087245 */ /* 0x000fe20000201000 */
[----:B------:R-:W-:Y:S02]  /*23ca0*/  IMAD.MOV.U32 R11, RZ, RZ, 0x2 ;  /* 0x00000002ff0b7424 */ /* 0x000fe400078e00ff */
[----:B------:R-:W-:Y:S02]  /*23cb0*/  IMAD.MOV.U32 R9, RZ, RZ, R6 ;  /* 0x000000ffff097224 */ /* 0x000fe400078e0006 */
[----:B------:R-:W-:-:S05]  /*23cc0*/  FFMA.FTZ R8, R8, R205, 1.1641532182693481445e-10 ;  /* 0x2f00000008087423 */ /* 0x000fca00000100cd */
        /* <DEDUP_REMOVED lines=11> */
.L_x_41162:
        /* <DEDUP_REMOVED lines=12> */
.L_x_41164:
[----:B------:R-:W-:Y:S05]  /*23e40*/  BSYNC.RECONVERGENT B1 ;  /* 0x0000000000017941 */ /* 0x000fea0003800200 */
.L_x_41163:
        /* <DEDUP_REMOVED lines=62> */
.L_x_41161:
[----:B------:R-:W-:Y:S05]  /*24230*/  BSYNC.RECONVERGENT B0 ;  /* 0x0000000000007941 */ /* 0x000fea0003800200 */
.L_x_41160:
        /* <DEDUP_REMOVED lines=15> */
.L_x_41167:
        /* <DEDUP_REMOVED lines=12> */
.L_x_41169:
[----:B------:R-:W-:Y:S05]  /*243f0*/  BSYNC.RECONVERGENT B1 ;  /* 0x0000000000017941 */ /* 0x000fea0003800200 */
.L_x_41168:
        /* <DEDUP_REMOVED lines=62> */
.L_x_41166:
[----:B------:R-:W-:Y:S05]  /*247e0*/  BSYNC.RECONVERGENT B0 ;  /* 0x0000000000007941 */ /* 0x000fea0003800200 */
.L_x_41165:
        /* <DEDUP_REMOVED lines=17> */
.L_x_41172:
        /* <DEDUP_REMOVED lines=12> */
.L_x_41174:
[----:B------:R-:W-:Y:S05]  /*249c0*/  BSYNC.RECONVERGENT B1 ;  /* 0x0000000000017941 */ /* 0x000fea0003800200 */
.L_x_41173:
        /* <DEDUP_REMOVED lines=62> */
.L_x_41171:
[----:B------:R-:W-:Y:S05]  /*24db0*/  BSYNC.RECONVERGENT B0 ;  /* 0x0000000000007941 */ /* 0x000fea0003800200 */
.L_x_41170:
        /* <DEDUP_REMOVED lines=15> */
.L_x_41177:
        /* <DEDUP_REMOVED lines=12> */
.L_x_41179:
[----:B------:R-:W-:Y:S05]  /*24f70*/  BSYNC.RECONVERGENT B1 ;  /* 0x0000000000017941 */ /* 0x000fea0003800200 */
.L_x_41178:
        /* <DEDUP_REMOVED lines=62> */
.L_x_41176:
[----:B------:R-:W-:Y:S05]  /*25360*/  BSYNC.RECONVERGENT B0 ;  /* 0x0000000000007941 */ /* 0x000fea0003800200 */
.L_x_41175:
        /* <DEDUP_REMOVED lines=17> */
.L_x_41182:
        /* <DEDUP_REMOVED lines=12> */
.L_x_41184:
[----:B------:R-:W-:Y:S05]  /*25540*/  BSYNC.RECONVERGENT B1 ;  /* 0x0000000000017941 */ /* 0x000fea0003800200 */
.L_x_41183:
        /* <DEDUP_REMOVED lines=62> */
.L_x_41181:
[----:B------:R-:W-:Y:S05]  /*25930*/  BSYNC.RECONVERGENT B0 ;  /* 0x0000000000007941 */ /* 0x000fea0003800200 */
.L_x_41180:
        /* <DEDUP_REMOVED lines=15> */
.L_x_41187:
        /* <DEDUP_REMOVED lines=12> */
.L_x_41189:
[----:B------:R-:W-:Y:S05]  /*25af0*/  BSYNC.RECONVERGENT B1 ;  /* 0x0000000000017941 */ /* 0x000fea0003800200 */
.L_x_41188:
        /* <DEDUP_REMOVED lines=62> */
.L_x_41186:
[----:B------:R-:W-:Y:S05]  /*25ee0*/  BSYNC.RECONVERGENT B0 ;  /* 0x0000000000007941 */ /* 0x000fea0003800200 */
.L_x_41185:
        /* <DEDUP_REMOVED lines=17> */
.L_x_41192:
        /* <DEDUP_REMOVED lines=15> */
.L_x_41194:
[----:B------:R-:W-:Y:S05]  /*260f0*/  BSYNC.RECONVERGENT B1 ;  /* 0x0000000000017941 */ /* 0x000fea0003800200 */
.L_x_41193:
        /* <DEDUP_REMOVED lines=62> */
.L_x_41191:
[----:B------:R-:W-:Y:S05]  /*264e0*/  BSYNC.RECONVERGENT B0 ;  /* 0x0000000000007941 */ /* 0x000fea0003800200 */
.L_x_41190:
        /* <DEDUP_REMOVED lines=37> */
.L_x_41154:
        /* <DEDUP_REMOVED lines=16> */
.L_x_41198:
        /* <DEDUP_REMOVED lines=12> */
.L_x_41200:
[----:B------:R-:W-:Y:S05]  /*26900*/  BSYNC.RECONVERGENT B1 ;  /* 0x0000000000017941 */ /* 0x000fea0003800200 */
.L_x_41199:
        /* <DEDUP_REMOVED lines=62> */
.L_x_41197:
[----:B------:R-:W-:Y:S05]  /*26cf0*/  BSYNC.RECONVERGENT B0 ;  /* 0x0000000000007941 */ /* 0x000fea0003800200 */
.L_x_41196:
        /* <DEDUP_REMOVED lines=16> */
.L_x_41203:
        /* <DEDUP_REMOVED lines=12> */
.L_x_41205:
[----:B------:R-:W-:Y:S05]  /*26ec0*/  BSYNC.RECONVERGENT B1 ;  /* 0x0000000000017941 */ /* 0x000fea0003800200 */
.L_x_41204:
        /* <DEDUP_REMOVED lines=62> */
.L_x_41202:
[----:B------:R-:W-:Y:S05]  /*272b0*/  BSYNC.RECONVERGENT B0 ;  /* 0x0000000000007941 */ /* 0x000fea0003800200 */
.L_x_41201:
        /* <DEDUP_REMOVED lines=16> */
.L_x_41208:
        /* <DEDUP_REMOVED lines=12> */
.L_x_41210:
[----:B------:R-:W-:Y:S05]  /*27480*/  BSYNC.RECONVERGENT B1 ;  /* 0x0000000000017941 */ /* 0x000fea0003800200 */
.L_x_41209:
        /* <DEDUP_REMOVED lines=62> */
.L_x_41207:
[----:B------:R-:W-:Y:S05]  /*27870*/  BSYNC.RECONVERGENT B0 ;  /* 0x0000000000007941 */ /* 0x000fea0003800200 */
.L_x_41206:
        /* <DEDUP_REMOVED lines=16> */
.L_x_41213:
        /* <DEDUP_REMOVED lines=12> */
.L_x_41215:
[----:B------:R-:W-:Y:S05]  /*27a40*/  BSYNC.RECONVERGENT B1 ;  /* 0x0000000000017941 */ /* 0x000fea0003800200 */
.L_x_41214:
        /* <DEDUP_REMOVED lines=62> */
.L_x_41212:
[----:B------:R-:W-:Y:S05]  /*27e30*/  BSYNC.RECONVERGENT B0 ;  /* 0x0000000000007941 */ /* 0x000fea0003800200 */
.L_x_41211:
        /* <DEDUP_REMOVED lines=16> */
.L_x_41195:
        /* <DEDUP_REMOVED lines=22> */
.L_x_41216:
        /* <DEDUP_REMOVED lines=26> */
.L_x_41220:
        /* <DEDUP_REMOVED lines=12> */
.L_x_41222:
[----:B------:R-:W-:Y:S05]  /*28300*/  BSYNC.RECONVERGENT B1 ;  /* 0x0000000000017941 */ /* 0x000fea0003800200 */
.L_x_41221:
        /* <DEDUP_REMOVED lines=62> */
.L_x_41219:
[----:B------:R-:W-:Y:S05]  /*286f0*/  BSYNC.RECONVERGENT B0 ;  /* 0x0000000000007941 */ /* 0x000fea0003800200 */
.L_x_41218:
        /* <DEDUP_REMOVED lines=17> */
.L_x_41225:
        /* <DEDUP_REMOVED lines=12> */
.L_x_41227:
[----:B------:R-:W-:Y:S05]  /*288d0*/  BSYNC.RECONVERGENT B1 ;  /* 0x0000000000017941 */ /* 0x000fea0003800200 */
.L_x_41226:
        /* <DEDUP_REMOVED lines=62> */
.L_x_41224:
[----:B------:R-:W-:Y:S05]  /*28cc0*/  BSYNC.RECONVERGENT B0 ;  /* 0x0000000000007941 */ /* 0x000fea0003800200 */
.L_x_41223:
        /* <DEDUP_REMOVED lines=15> */
.L_x_41230:
        /* <DEDUP_REMOVED lines=12> */
.L_x_41232:
[----:B------:R-:W-:Y:S05]  /*28e80*/  BSYNC.RECONVERGENT B1 ;  /* 0x0000000000017941 */ /* 0x000fea0003800200 */
.L_x_41231:
        /* <DEDUP_REMOVED lines=62> */
.L_x_41229:
[----:B------:R-:W-:Y:S05]  /*29270*/  BSYNC.RECONVERGENT B0 ;  /* 0x0000000000007941 */ /* 0x000fea0003800200 */
.L_x_41228:
        /* <DEDUP_REMOVED lines=17> */
.L_x_41235:
        /* <DEDUP_REMOVED lines=12> */
.L_x_41237:
[----:B------:R-:W-:Y:S05]  /*29450*/  BSYNC.RECONVERGENT B1 ;  /* 0x0000000000017941 */ /* 0x000fea0003800200 */
.L_x_41236:
        /* <DEDUP_REMOVED lines=62> */
.L_x_41234:
[----:B------:R-:W-:Y:S05]  /*29840*/  BSYNC.RECONVERGENT B0 ;  /* 0x0000000000007941 */ /* 0x000fea0003800200 */
.L_x_41233:
        /* <DEDUP_REMOVED lines=15> */
.L_x_41240:
        /* <DEDUP_REMOVED lines=12> */
.L_x_41242:
[----:B------:R-:W-:Y:S05]  /*29a00*/  BSYNC.RECONVERGENT B1 ;  /* 0x0000000000017941 */ /* 0x000fea0003800200 */
.L_x_41241:
        /* <DEDUP_REMOVED lines=62> */
.L_x_41239:
[----:B------:R-:W-:Y:S05]  /*29df0*/  BSYNC.RECONVERGENT B0 ;  /* 0x0000000000007941 */ /* 0x000fea0003800200 */
.L_x_41238:
        /* <DEDUP_REMOVED lines=17> */
.L_x_41245:
        /* <DEDUP_REMOVED lines=12> */
.L_x_41247:
[----:B------:R-:W-:Y:S05]  /*29fd0*/  BSYNC.RECONVERGENT B1 ;  /* 0x0000000000017941 */ /* 0x000fea0003800200 */
.L_x_41246:
        /* <DEDUP_REMOVED lines=62> */
.L_x_41244:
[----:B------:R-:W-:Y:S05]  /*2a3c0*/  BSYNC.RECONVERGENT B0 ;  /* 0x0000000000007941 */ /* 0x000fea0003800200 */
.L_x_41243:
        /* <DEDUP_REMOVED lines=15> */
.L_x_41250:
        /* <DEDUP_REMOVED lines=12> */
.L_x_41252:
[----:B------:R-:W-:Y:S05]  /*2a580*/  BSYNC.RECONVERGENT B1 ;  /* 0x0000000000017941 */ /* 0x000fea0003800200 */
.L_x_41251:
        /* <DEDUP_REMOVED lines=62> */
.L_x_41249:
[----:B------:R-:W-:Y:S05]  /*2a970*/  BSYNC.RECONVERGENT B0 ;  /* 0x0000000000007941 */ /* 0x000fea0003800200 */
.L_x_41248:
        /* <DEDUP_REMOVED lines=17> */
.L_x_41255:
        /* <DEDUP_REMOVED lines=15> */
.L_x_41257:
[----:B------:R-:W-:Y:S05]  /*2ab80*/  BSYNC.RECONVERGENT B1 ;  /* 0x0000000000017941 */ /* 0x000fea0003800200 */
.L_x_41256:
        /* <DEDUP_REMOVED lines=62> */
.L_x_41254:
[----:B------:R-:W-:Y:S05]  /*2af70*/  BSYNC.RECONVERGENT B0 ;  /* 0x0000000000007941 */ /* 0x000fea0003800200 */
.L_x_41253:
        /* <DEDUP_REMOVED lines=37> */
.L_x_41217:
        /* <DEDUP_REMOVED lines=16> */
.L_x_41261:
        /* <DEDUP_REMOVED lines=12> */
.L_x_41263:
[----:B------:R-:W-:Y:S05]  /*2b390*/  BSYNC.RECONVERGENT B1 ;  /* 0x0000000000017941 */ /* 0x000fea0003800200 */
.L_x_41262:
        /* <DEDUP_REMOVED lines=62> */
.L_x_41260:
[----:B------:R-:W-:Y:S05]  /*2b780*/  BSYNC.RECONVERGENT B0 ;  /* 0x0000000000007941 */ /* 0x000fea0003800200 */
.L_x_41259:
        /* <DEDUP_REMOVED lines=16> */
.L_x_41266:
        /* <DEDUP_REMOVED lines=12> */
.L_x_41268:
[----:B------:R-:W-:Y:S05]  /*2b950*/  BSYNC.RECONVERGENT B1 ;  /* 0x0000000000017941 */ /* 0x000fea0003800200 */
.L_x_41267:
        /* <DEDUP_REMOVED lines=62> */
.L_x_41265:
[----:B------:R-:W-:Y:S05]  /*2bd40*/  BSYNC.RECONVERGENT B0 ;  /* 0x0000000000007941 */ /* 0x000fea0003800200 */
.L_x_41264:
        /* <DEDUP_REMOVED lines=16> */
.L_x_41271:
        /* <DEDUP_REMOVED lines=12> */
.L_x_41273:
[----:B------:R-:W-:Y:S05]  /*2bf10*/  BSYNC.RECONVERGENT B1 ;  /* 0x0000000000017941 */ /* 0x000fea0003800200 */
.L_x_41272:
        /* <DEDUP_REMOVED lines=62> */
.L_x_41270:
[----:B------:R-:W-:Y:S05]  /*2c300*/  BSYNC.RECONVERGENT B0 ;  /* 0x0000000000007941 */ /* 0x000fea0003800200 */
.L_x_41269:
        /* <DEDUP_REMOVED lines=16> */
.L_x_41276:
        /* <DEDUP_REMOVED lines=12> */
.L_x_41278:
[----:B------:R-:W-:Y:S05]  /*2c4d0*/  BSYNC.RECONVERGENT B1 ;  /* 0x0000000000017941 */ /* 0x000fea0003800200 */
.L_x_41277:
        /* <DEDUP_REMOVED lines=62> */
.L_x_41275:
[----:B------:R-:W-:Y:S05]  /*2c8c0*/  BSYNC.RECONVERGENT B0 ;  /* 0x0000000000007941 */ /* 0x000fea0003800200 */
.L_x_41274:
        /* <DEDUP_REMOVED lines=16> */
.L_x_41258:
        /* <DEDUP_REMOVED lines=22> */
.L_x_41279:
        /* <DEDUP_REMOVED lines=26> */
.L_x_41283:
        /* <DEDUP_REMOVED lines=12> */
.L_x_41285:
[----:B------:R-:W-:Y:S05]  /*2cd90*/  BSYNC.RECONVERGENT B1 ;  /* 0x0000000000017941 */ /* 0x000fea0003800200 */
.L_x_41284:
        /* <DEDUP_REMOVED lines=62> */
.L_x_41282:
[----:B------:R-:W-:Y:S05]  /*2d180*/  BSYNC.RECONVERGENT B0 ;  /* 0x0000000000007941 */ /* 0x000fea0003800200 */
.L_x_41281:
        /* <DEDUP_REMOVED lines=17> */
.L_x_41288:
        /* <DEDUP_REMOVED lines=12> */
.L_x_41290:
[----:B------:R-:W-:Y:S05]  /*2d360*/  BSYNC.RECONVERGENT B1 ;  /* 0x0000000000017941 */ /* 0x000fea0003800200 */
.L_x_41289:
        /* <DEDUP_REMOVED lines=62> */
.L_x_41287:
[----:B------:R-:W-:Y:S05]  /*2d750*/  BSYNC.RECONVERGENT B0 ;  /* 0x0000000000007941 */ /* 0x000fea0003800200 */
.L_x_41286:
        /* <DEDUP_REMOVED lines=15> */
.L_x_41293:
        /* <DEDUP_REMOVED lines=12> */
.L_x_41295:
[----:B------:R-:W-:Y:S05]  /*2d910*/  BSYNC.RECONVERGENT B1 ;  /* 0x0000000000017941 */ /* 0x000fea0003800200 */
.L_x_41294:
        /* <DEDUP_REMOVED lines=62> */
.L_x_41292:
[----:B------:R-:W-:Y:S05]  /*2dd00*/  BSYNC.RECONVERGENT B0 ;  /* 0x0000000000007941 */ /* 0x000fea0003800200 */
.L_x_41291:
        /* <DEDUP_REMOVED lines=17> */
.L_x_41298:
        /* <DEDUP_REMOVED lines=12> */
.L_x_41300:
[----:B------:R-:W-:Y:S05]  /*2dee0*/  BSYNC.RECONVERGENT B1 ;  /* 0x0000000000017941 */ /* 0x000fea0003800200 */
.L_x_41299:
        /* <DEDUP_REMOVED lines=62> */
.L_x_41297:
[----:B------:R-:W-:Y:S05]  /*2e2d0*/  BSYNC.RECONVERGENT B0 ;  /* 0x0000000000007941 */ /* 0x000fea0003800200 */
.L_x_41296:
        /* <DEDUP_REMOVED lines=15> */
.L_x_41303:
        /* <DEDUP_REMOVED lines=12> */
.L_x_41305:
[----:B------:R-:W-:Y:S05]  /*2e490*/  BSYNC.RECONVERGENT B1 ;  /* 0x0000000000017941 */ /* 0x000fea0003800200 */
.L_x_41304:
        /* <DEDUP_REMOVED lines=62> */
.L_x_41302:
[----:B------:R-:W-:Y:S05]  /*2e880*/  BSYNC.RECONVERGENT B0 ;  /* 0x0000000000007941 */ /* 0x000fea0003800200 */
.L_x_41301:
        /* <DEDUP_REMOVED lines=17> */
.L_x_41308:
        /* <DEDUP_REMOVED lines=12> */
.L_x_41310:
[----:B------:R-:W-:Y:S05]  /*2ea60*/  BSYNC.RECONVERGENT B1 ;  /* 0x0000000000017941 */ /* 0x000fea0003800200 */
.L_x_41309:
        /* <DEDUP_REMOVED lines=62> */
.L_x_41307:
[----:B------:R-:W-:Y:S05]  /*2ee50*/  BSYNC.RECONVERGENT B0 ;  /* 0x0000000000007941 */ /* 0x000fea0003800200 */
.L_x_41306:
        /* <DEDUP_REMOVED lines=15> */
.L_x_41313:
        /* <DEDUP_REMOVED lines=12> */
.L_x_41315:
[----:B------:R-:W-:Y:S05]  /*2f010*/  BSYNC.RECONVERGENT B1 ;  /* 0x0000000000017941 */ /* 0x000fea0003800200 */
.L_x_41314:
        /* <DEDUP_REMOVED lines=62> */
.L_x_41312:
[----:B------:R-:W-:Y:S05]  /*2f400*/  BSYNC.RECONVERGENT B0 ;  /* 0x0000000000007941 */ /* 0x000fea0003800200 */
.L_x_41311:
[----:B------:R-:W-:Y:S01]  /*2f410*/  ISETP.NE.AND P6, PT, R20, 0x1, PT ;  /* 0x000000011400780c */ /* 0x000fe20003fc5270 */
[----:B------:R-:W-:Y:S01]  /*2f420*/  BSSY.RECONVERGENT B0, `(.L_x_41316) ;  /* 0x000005e000007945 */ /* 0x000fe20003800200 */
[----:B------:R-:W-:Y:S01]  /*2f430*/  I2FP.F32.U32 R11, R11 ;  /* 0x0000000b000b7245 */ /* 0x000fe20000201000 */
[----:B------:R-:W-:-:S04]  /*2f440*/  IMAD.MOV.U32 R25, RZ, RZ, 0x2 ;  /* 0x00000002ff197424 */ /* 0x000fc800078e00ff */
[----:B------:R-:W-:-:S05]  /*2f450*/  FFMA.FTZ R11, R11, R205, 1.1641532182693481445e-10 ;  /* 0x2f0000000b0b7423 */ /* 0x000fca00000100cd */
[----:B------:R-:W-:Y:S01]  /*2f460*/  FSETP.LE.FTZ.AND P4, PT, R11, R217, PT ;  /* 0x000000d90b00720b */ /* 0x000fe20003f93000 */
[----:B------:R-:W-:Y:S01]  /*2f470*/  FMUL.FTZ R11, R19, R204 ;  /* 0x000000cc130b7220 */ /* 0x000fe20000410000 */
[----:B------:R-:W-:Y:S01]  /*2f480*/  IMAD.MOV.U32 R19, RZ, RZ, R6 ;  /* 0x000000ffff137224 */ /* 0x000fe200078e0006 */
        /* <DEDUP_REMOVED lines=9> */
.L_x_41318:
        /* <DEDUP_REMOVED lines=15> */
.L_x_41320:
[----:B------:R-:W-:Y:S05]  /*2f610*/  BSYNC.RECONVERGENT B1 ;  /* 0x0000000000017941 */ /* 0x000fea0003800200 */
.L_x_41319:
        /* <DEDUP_REMOVED lines=62> */
.L_x_41317:
[----:B------:R-:W-:Y:S05]  /*2fa00*/  BSYNC.RECONVERGENT B0 ;  /* 0x0000000000007941 */ /* 0x000fea0003800200 */
.L_x_41316:
        /* <DEDUP_REMOVED lines=37> */
.L_x_41280:
        /* <DEDUP_REMOVED lines=16> */
.L_x_41324:
        /* <DEDUP_REMOVED lines=12> */
.L_x_41326:
[----:B------:R-:W-:Y:S05]  /*2fe20*/  BSYNC.RECONVERGENT B1 ;  /* 0x0000000000017941 */ /* 0x000fea0003800200 */
.L_x_41325:
        /* <DEDUP_REMOVED lines=62> */
.L_x_41323:
[----:B------:R-:W-:Y:S05]  /*30210*/  BSYNC.RECONVERGENT B0 ;  /* 0x0000000000007941 */ /* 0x000fea0003800200 */
.L_x_41322:
        /* <DEDUP_REMOVED lines=16> */
.L_x_41329:
        /* <DEDUP_REMOVED lines=12> */
.L_x_41331:
[----:B------:R-:W-:Y:S05]  /*303e0*/  BSYNC.RECONVERGENT B1 ;  /* 0x0000000000017941 */ /* 0x000fea0003800200 */
.L_x_41330:
        /* <DEDUP_REMOVED lines=62> */
.L_x_41328:
[----:B------:R-:W-:Y:S05]  /*307d0*/  BSYNC.RECONVERGENT B0 ;  /* 0x0000000000007941 */ /* 0x000fea0003800200 */
.L_x_41327:
        /* <DEDUP_REMOVED lines=16> */
.L_x_41334:
        /* <DEDUP_REMOVED lines=12> */
.L_x_41336:
[----:B------:R-:W-:Y:S05]  /*309a0*/  BSYNC.RECONVERGENT B1 ;  /* 0x0000000000017941 */ /* 0x000fea0003800200 */
.L_x_41335:
        /* <DEDUP_REMOVED lines=62> */
.L_x_41333:
[----:B------:R-:W-:Y:S05]  /*30d90*/  BSYNC.RECONVERGENT B0 ;  /* 0x0000000000007941 */ /* 0x000fea0003800200 */
.L_x_41332:
        /* <DEDUP_REMOVED lines=16> */
.L_x_41339:
        /* <DEDUP_REMOVED lines=12> */
.L_x_41341:
[----:B------:R-:W-:Y:S05]  /*30f60*/  BSYNC.RECONVERGENT B1 ;  /* 0x0000000000017941 */ /* 0x000fea0003800200 */
.L_x_41340:
        /* <DEDUP_REMOVED lines=62> */
.L_x_41338:
[----:B------:R-:W-:Y:S05]  /*31350*/  BSYNC.RECONVERGENT B0 ;  /* 0x0000000000007941 */ /* 0x000fea0003800200 */
.L_x_41337:
        /* <DEDUP_REMOVED lines=16> */
.L_x_41321:
        /* <DEDUP_REMOVED lines=13> */
[----:B------:R-:W-:Y:S02]  /*31530*/  LOP3.LUT R16, R16, 0xff0000, RZ, 0xc0, !PT ;  /* 0x00ff000010107812 */ /* 0x000fe400078ec0ff */
[----:B------:R-:W-:-:S03]  /*31540*/  LOP3.LUT R18, R8, 0xff, RZ, 0xc0, !PT ;  /* 0x000000ff08127812 */ /* 0x000fc600078ec0ff */
[----:B------:R-:W-:Y:S01]  /*31550*/  IMAD R16, R17, 0x1000000, R16 ;  /* 0x0100000011107824 */ /* 0x000fe200078e0210 */
[----:B------:R-:W-:-:S05]  /*31560*/  LOP3.LUT R17, R9, 0xff, RZ, 0xc0, !PT ;  /* 0x000000ff09117812 */ /* 0x000fca00078ec0ff */
[----:B------:R-:W-:-:S05]  /*31570*/  IMAD R16, R17, 0x100, R16 ;  /* 0x0000010011107824 */ /* 0x000fca00078e0210 */
[----:B------:R-:W-:Y:S02]  /*31580*/  IADD3 R18, PT, PT, R16, R18, RZ ;  /* 0x0000001210127210 */ /* 0x000fe40007ffe0ff */
[----:B------:R-:W0:Y:S02]  /*31590*/  LDC.64 R16, c[0x0][0x3b8] ;  /* 0x0000ee00ff107b82 */ /* 0x000e240000000a00 */
[----:B0-----:R-:W-:-:S05]  /*315a0*/  IMAD.WIDE.U32 R16, R15, 0x4, R16 ;  /* 0x000000040f107825 */ /* 0x001fca00078e0010 */
[----:B------:R1:W-:Y:S02]  /*315b0*/  STG.E desc[UR8][R16.64], R18 ;  /* 0x0000001210007986 */ /* 0x0003e4000c101908 */
.L_x_41342:
        /* <DEDUP_REMOVED lines=26> */
.L_x_41346:
        /* <DEDUP_REMOVED lines=12> */
.L_x_41348:
[----:B------:R-:W-:Y:S05]  /*31820*/  BSYNC.RECONVERGENT B1 ;  /* 0x0000000000017941 */ /* 0x000fea0003800200 */
.L_x_41347:
        /* <DEDUP_REMOVED lines=62> */
.L_x_41345:
[----:B------:R-:W-:Y:S05]  /*31c10*/  BSYNC.RECONVERGENT B0 ;  /* 0x0000000000007941 */ /* 0x000fea0003800200 */
.L_x_41344:
        /* <DEDUP_REMOVED lines=17> */
.L_x_41351:
        /* <DEDUP_REMOVED lines=12> */
.L_x_41353:
[----:B------:R-:W-:Y:S05]  /*31df0*/  BSYNC.RECONVERGENT B1 ;  /* 0x0000000000017941 */ /* 0x000fea0003800200 */
.L_x_41352:
[----:B------:R-:W-:Y:S01]  /*31e00*/  IMAD.WIDE.U32 R24, R0, -0x2daee0ad, RZ ;  /* 0xd2511f5300187825 */ /* 0x000fe200078e00ff */
[----:B------:R-:W-:-:S03]  /*31e10*/  UIADD3 UR4, UPT, UPT, UR10, -0x61c88647, URZ ;  /* 0x9e3779b90a047890 */ /* 0x000fc6000fffe0ff */
[----:B-1----:R-:W-:Y:S01]  /*31e20*/  IMAD.WIDE.U32 R18, R2, -0x326172a9, RZ ;  /* 0xcd9e8d5702127825 */ /* 0x002fe200078e00ff */
        /* <DEDUP_REMOVED lines=59> */
.L_x_41350:
[----:B------:R-:W-:Y:S05]  /*321e0*/  BSYNC.RECONVERGENT B0 ;  /* 0x0000000000007941 */ /* 0x000fea0003800200 */
.L_x_41349:
[----:B------:R-:W-:Y:S01]  /*321f0*/  ISETP.NE.AND P2, PT, R11, 0x1, PT ;  /* 0x000000010b00780c */ /* 0x000fe20003f45270 */
[----:B------:R-:W-:Y:S01]  /*32200*/  BSSY.RECONVERGENT B0, `(.L_x_41354) ;  /* 0x0000059000007945 */ /* 0x000fe20003800200 */
[----:B------:R-:W-:Y:S01]  /*32210*/  I2FP.F32.U32 R9, R9 ;  /* 0x0000000900097245 */ /* 0x000fe20000201000 */
[----:B-1----:R-:W-:Y:S02]  /*32220*/  HFMA2 R18, -RZ, RZ, 0, 1.1920928955078125e-07 ;  /* 0x00000002ff127431 */ /* 0x002fe400000001ff */
        /* <DEDUP_REMOVED lines=11> */
.L_x_41356:
        /* <DEDUP_REMOVED lines=12> */
.L_x_41358:
[----:B------:R-:W-:Y:S05]  /*323a0*/  BSYNC.RECONVERGENT B1 ;  /* 0x0000000000017941 */ /* 0x000fea0003800200 */
.L_x_41357:
        /* <DEDUP_REMOVED lines=62> */
.L_x_41355:
[----:B------:R-:W-:Y:S05]  /*32790*/  BSYNC.RECONVERGENT B0 ;  /* 0x0000000000007941 */ /* 0x000fea0003800200 */
.L_x_41354:
        /* <DEDUP_REMOVED lines=17> */
.L_x_41361:
        /* <DEDUP_REMOVED lines=12> */
.L_x_41363:
[----:B------:R-:W-:Y:S05]  /*32970*/  BSYNC.RECONVERGENT B1 ;  /* 0x0000000000017941 */ /* 0x000fea0003800200 */
.L_x_41362:
        /* <DEDUP_REMOVED lines=62> */
.L_x_41360:
[----:B------:R-:W-:Y:S05]  /*32d60*/  BSYNC.RECONVERGENT B0 ;  /* 0x0000000000007941 */ /* 0x000fea0003800200 */
.L_x_41359:
        /* <DEDUP_REMOVED lines=15> */
.L_x_41366:
        /* <DEDUP_REMOVED lines=12> */
.L_x_41368:
[----:B------:R-:W-:Y:S05]  /*32f20*/  BSYNC.RECONVERGENT B1 ;  /* 0x0000000000017941 */ /* 0x000fea0003800200 */
.L_x_41367:
        /* <DEDUP_REMOVED lines=62> */
.L_x_41365:
[----:B------:R-:W-:Y:S05]  /*33310*/  BSYNC.RECONVERGENT B0 ;  /* 0x0000000000007941 */ /* 0x000fea0003800200 */
.L_x_41364:
        /* <DEDUP_REMOVED lines=17> */
.L_x_41371:
        /* <DEDUP_REMOVED lines=12> */
.L_x_41373:
[----:B------:R-:W-:Y:S05]  /*334f0*/  BSYNC.RECONVERGENT B1 ;  /* 0x0000000000017941 */ /* 0x000fea0003800200 */
.L_x_41372:
        /* <DEDUP_REMOVED lines=62> */
.L_x_41370:
[----:B------:R-:W-:Y:S05]  /*338e0*/  BSYNC.RECONVERGENT B0 ;  /* 0x0000000000007941 */ /* 0x000fea0003800200 */
.L_x_41369:
        /* <DEDUP_REMOVED lines=15> */
.L_x_41376:
        /* <DEDUP_REMOVED lines=12> */
.L_x_41378:
[----:B------:R-:W-:Y:S05]  /*33aa0*/  BSYNC.RECONVERGENT B1 ;  /* 0x0000000000017941 */ /* 0x000fea0003800200 */
.L_x_41377:
        /* <DEDUP_REMOVED lines=62> */
.L_x_41375:
[----:B------:R-:W-:Y:S05]  /*33e90*/  BSYNC.RECONVERGENT B0 ;  /* 0x0000000000007941 */ /* 0x000fea0003800200 */
.L_x_41374:
        /* <DEDUP_REMOVED lines=17> */
.L_x_41381:
        /* <DEDUP_REMOVED lines=15> */
.L_x_41383:
[----:B------:R-:W-:Y:S05]  /*340a0*/  BSYNC.RECONVERGENT B1 ;  /* 0x0000000000017941 */ /* 0x000fea0003800200 */
.L_x_41382:
        /* <DEDUP_REMOVED lines=62> */
.L_x_41380:
[----:B------:R-:W-:Y:S05]  /*34490*/  BSYNC.RECONVERGENT B0 ;  /* 0x0000000000007941 */ /* 0x000fea0003800200 */
.L_x_41379:
        /* <DEDUP_REMOVED lines=37> */
.L_x_41343:
        /* <DEDUP_REMOVED lines=16> */
.L_x_41387:
        /* <DEDUP_REMOVED lines=12> */
.L_x_41389:
[----:B------:R-:W-:Y:S05]  /*348b0*/  BSYNC.RECONVERGENT B1 ;  /* 0x0000000000017941 */ /* 0x000fea0003800200 */
.L_x_41388:
        /* <DEDUP_REMOVED lines=62> */
.L_x_41386:
[----:B------:R-:W-:Y:S05]  /*34ca0*/  BSYNC.RECONVERGENT B0 ;  /* 0x0000000000007941 */ /* 0x000fea0003800200 */
.L_x_41385:
        /* <DEDUP_REMOVED lines=16> */
.L_x_41392:
        /* <DEDUP_REMOVED lines=12> */
.L_x_41394:
[----:B------:R-:W-:Y:S05]  /*34e70*/  BSYNC.RECONVERGENT B1 ;  /* 0x0000000000017941 */ /* 0x000fea0003800200 */
.L_x_41393:
        /* <DEDUP_REMOVED lines=62> */
.L_x_41391:
[----:B------:R-:W-:Y:S05]  /*35260*/  BSYNC.RECONVERGENT B0 ;  /* 0x0000000000007941 */ /* 0x000fea0003800200 */
.L_x_41390:
        /* <DEDUP_REMOVED lines=16> */
.L_x_41397:
        /* <DEDUP_REMOVED lines=12> */
.L_x_41399:
[----:B------:R-:W-:Y:S05]  /*35430*/  BSYNC.RECONVERGENT B1 ;  /* 0x0000000000017941 */ /* 0x000fea0003800200 */
.L_x_41398:
        /* <DEDUP_REMOVED lines=62> */
.L_x_41396:
[----:B------:R-:W-:Y:S05]  /*35820*/  BSYNC.RECONVERGENT B0 ;  /* 0x0000000000007941 */ /* 0x000fea0003800200 */
.L_x_41395:
        /* <DEDUP_REMOVED lines=16> */
.L_x_41402:
        /* <DEDUP_REMOVED lines=12> */
.L_x_41404:
[----:B------:R-:W-:Y:S05]  /*359f0*/  BSYNC.RECONVERGENT B1 ;  /* 0x0000000000017941 */ /* 0x000fea0003800200 */
.L_x_41403:
        /* <DEDUP_REMOVED lines=62> */
.L_x_41401:
[----:B------:R-:W-:Y:S05]  /*35de0*/  BSYNC.RECONVERGENT B0 ;  /* 0x0000000000007941 */ /* 0x000fea0003800200 */
.L_x_41400:
        /* <DEDUP_REMOVED lines=16> */
.L_x_41384:
        /* <DEDUP_REMOVED lines=22> */
.L_x_41405:
        /* <DEDUP_REMOVED lines=26> */
.L_x_41409:
        /* <DEDUP_REMOVED lines=12> */
.L_x_41411:
[----:B------:R-:W-:Y:S05]  /*362b0*/  BSYNC.RECONVERGENT B1 ;  /* 0x0000000000017941 */ /* 0x000fea0003800200 */
.L_x_41410:
        /* <DEDUP_REMOVED lines=62> */
.L_x_41408:
[----:B------:R-:W-:Y:S05]  /*366a0*/  BSYNC.RECONVERGENT B0 ;  /* 0x0000000000007941 */ /* 0x000fea0003800200 */
.L_x_41407:
        /* <DEDUP_REMOVED lines=17> */
.L_x_41414:
        /* <DEDUP_REMOVED lines=12> */
.L_x_41416:
[----:B------:R-:W-:Y:S05]  /*36880*/  BSYNC.RECONVERGENT B1 ;  /* 0x0000000000017941 */ /* 0x000fea0003800200 */
.L_x_41415:
        /* <DEDUP_REMOVED lines=62> */
.L_x_41413:
[----:B------:R-:W-:Y:S05]  /*36c70*/  BSYNC.RECONVERGENT B0 ;  /* 0x0000000000007941 */ /* 0x000fea0003800200 */
.L_x_41412:
        /* <DEDUP_REMOVED lines=15> */
.L_x_41419:
        /* <DEDUP_REMOVED lines=12> */
.L_x_41421:
[----:B------:R-:W-:Y:S05]  /*36e30*/  BSYNC.RECONVERGENT B1 ;  /* 0x0000000000017941 */ /* 0x000fea0003800200 */
.L_x_41420:
        /* <DEDUP_REMOVED lines=62> */
.L_x_41418:
[----:B------:R-:W-:Y:S05]  /*37220*/  BSYNC.RECONVERGENT B0 ;  /* 0x0000000000007941 */ /* 0x000fea0003800200 */
.L_x_41417:
        /* <DEDUP_REMOVED lines=17> */
.L_x_41424:
        /* <DEDUP_REMOVED lines=12> */
.L_x_41426:
[----:B------:R-:W-:Y:S05]  /*37400*/  BSYNC.RECONVERGENT B1 ;  /* 0x0000000000017941 */ /* 0x000fea0003800200 */
.L_x_41425:
        /* <DEDUP_REMOVED lines=62> */
.L_x_41423:
[----:B------:R-:W-:Y:S05]  /*377f0*/  BSYNC.RECONVERGENT B0 ;  /* 0x0000000000007941 */ /* 0x000fea0003800200 */
.L_x_41422:
        /* <DEDUP_REMOVED lines=15> */
.L_x_41429:
        /* <DEDUP_REMOVED lines=12> */
.L_x_41431:
[----:B------:R-:W-:Y:S05]  /*379b0*/  BSYNC.RECONVERGENT B1 ;  /* 0x0000000000017941 */ /* 0x000fea0003800200 */
.L_x_41430:
        /* <DEDUP_REMOVED lines=62> */
.L_x_41428:
[----:B------:R-:W-:Y:S05]  /*37da0*/  BSYNC.RECONVERGENT B0 ;  /* 0x0000000000007941 */ /* 0x000fea0003800200 */
.L_x_41427:
        /* <DEDUP_REMOVED lines=17> */
.L_x_41434:
        /* <DEDUP_REMOVED lines=12> */
.L_x_41436:
[----:B------:R-:W-:Y:S05]  /*37f80*/  BSYNC.RECONVERGENT B1 ;  /* 0x0000000000017941 */ /* 0x000fea0003800200 */
.L_x_41435:
        /* <DEDUP_REMOVED lines=62> */
.L_x_41433:
[----:B------:R-:W-:Y:S05]  /*38370*/  BSYNC.RECONVERGENT B0 ;  /* 0x0000000000007941 */ /* 0x000fea0003800200 */
.L_x_41432:
        /* <DEDUP_REMOVED lines=15> */
.L_x_41439:
        /* <DEDUP_REMOVED lines=12> */
.L_x_41441:
[----:B------:R-:W-:Y:S05]  /*38530*/  BSYNC.RECONVERGENT B1 ;  /* 0x0000000000017941 */ /* 0x000fea0003800200 */
.L_x_41440:
        /* <DEDUP_REMOVED lines=62> */
.L_x_41438:
[----:B------:R-:W-:Y:S05]  /*38920*/  BSYNC.RECONVERGENT B0 ;  /* 0x0000000000007941 */ /* 0x000fea0003800200 */
.L_x_41437:
        /* <DEDUP_REMOVED lines=17> */
.L_x_41444:
        /* <DEDUP_REMOVED lines=15> */
.L_x_41446:
[----:B------:R-:W-:Y:S05]  /*38b30*/  BSYNC.RECONVERGENT B1 ;  /* 0x0000000000017941 */ /* 0x000fea0003800200 */
.L_x_41445:
        /* <DEDUP_REMOVED lines=62> */
.L_x_41443:
[----:B------:R-:W-:Y:S05]  /*38f20*/  BSYNC.RECONVERGENT B0 ;  /* 0x0000000000007941 */ /* 0x000fea0003800200 */
.L_x_41442:
        /* <DEDUP_REMOVED lines=37> */
.L_x_41406:
        /* <DEDUP_REMOVED lines=16> */
.L_x_41450:
        /* <DEDUP_REMOVED lines=12> */
.L_x_41452:
[----:B------:R-:W-:Y:S05]  /*39340*/  BSYNC.RECONVERGENT B1 ;  /* 0x0000000000017941 */ /* 0x000fea0003800200 */
.L_x_41451:
        /* <DEDUP_REMOVED lines=62> */
.L_x_41449:
[----:B------:R-:W-:Y:S05]  /*39730*/  BSYNC.RECONVERGENT B0 ;  /* 0x0000000000007941 */ /* 0x000fea0003800200 */
.L_x_41448:
        /* <DEDUP_REMOVED lines=16> */
.L_x_41455:
        /* <DEDUP_REMOVED lines=12> */
.L_x_41457:
[----:B------:R-:W-:Y:S05]  /*39900*/  BSYNC.RECONVERGENT B1 ;  /* 0x0000000000017941 */ /* 0x000fea0003800200 */
.L_x_41456:
        /* <DEDUP_REMOVED lines=62> */
.L_x_41454:
[----:B------:R-:W-:Y:S05]  /*39cf0*/  BSYNC.RECONVERGENT B0 ;  /* 0x0000000000007941 */ /* 0x000fea0003800200 */
.L_x_41453:
        /* <DEDUP_REMOVED lines=16> */
.L_x_41460:
        /* <DEDUP_REMOVED lines=12> */
.L_x_41462:
[----:B------:R-:W-:Y:S05]  /*39ec0*/  BSYNC.RECONVERGENT B1 ;  /* 0x0000000000017941 */ /* 0x000fea0003800200 */
.L_x_41461:
        /* <DEDUP_REMOVED lines=62> */
.L_x_41459:
[----:B------:R-:W-:Y:S05]  /*3a2b0*/  BSYNC.RECONVERGENT B0 ;  /* 0x0000000000007941 */ /* 0x000fea0003800200 */
.L_x_41458:
        /* <DEDUP_REMOVED lines=16> */
.L_x_41465:
        /* <DEDUP_REMOVED lines=12> */
.L_x_41467:
[----:B------:R-:W-:Y:S05]  /*3a480*/  BSYNC.RECONVERGENT B1 ;  /* 0x0000000000017941 */ /* 0x000fea0003800200 */
.L_x_41466:
        /* <DEDUP_REMOVED lines=62> */
.L_x_41464:
[----:B------:R-:W-:Y:S05]  /*3a870*/  BSYNC.RECONVERGENT B0 ;  /* 0x0000000000007941 */ /* 0x000fea0003800200 */
.L_x_41463:
        /* <DEDUP_REMOVED lines=16> */
.L_x_41447:
        /* <DEDUP_REMOVED lines=22> */
.L_x_41468:
        /* <DEDUP_REMOVED lines=26> */
.L_x_41472:
        /* <DEDUP_REMOVED lines=12> */
.L_x_41474:
[----:B------:R-:W-:Y:S05]  /*3ad40*/  BSYNC.RECONVERGENT B1 ;  /* 0x0000000000017941 */ /* 0x000fea0003800200 */
.L_x_41473:
        /* <DEDUP_REMOVED lines=62> */
.L_x_41471:
[----:B------:R-:W-:Y:S05]  /*3b130*/  BSYNC.RECONVERGENT B0 ;  /* 0x0000000000007941 */ /* 0x000fea0003800200 */
.L_x_41470:
[----:B------:R-:W-:Y:S01]  /*3b140*/  ISETP.NE.AND P2, PT, R10, 0x1, PT ;  /* 0x000000010a00780c */ /* 0x000fe20003f45270 */
[----:B------:R-:W-:Y:S01]  /*3b150*/  BSSY.RECONVERGENT B0, `(.L_x_41475) ;  /* 0x000005b000007945 */ /* 0x000fe20003800200 */
[----:B------:R-:W-:Y:S01]  /*3b160*/  I2FP.F32.U32 R8, R8 ;  /* 0x0000000800087245 */ /* 0x000fe20000201000 */
[----:B------:R-:W-:Y:S02]  /*3b170*/  HFMA2 R11, -RZ, RZ, 0, 1.1920928955078125e-07 ;  /* 0x00000002ff0b7431 */ /* 0x000fe400000001ff */
        /* <DEDUP_REMOVED lines=13> */
.L_x_41477:
        /* <DEDUP_REMOVED lines=12> */
.L_x_41479:
[----:B------:R-:W-:Y:S05]  /*3b310*/  BSYNC.RECONVERGENT B1 ;  /* 0x0000000000017941 */ /* 0x000fea0003800200 */
.L_x_41478:
        /* <DEDUP_REMOVED lines=62> */
.L_x_41476:
[----:B------:R-:W-:Y:S05]  /*3b700*/  BSYNC.RECONVERGENT B0 ;  /* 0x0000000000007941 */ /* 0x000fea0003800200 */
.L_x_41475:
        /* <DEDUP_REMOVED lines=15> */
.L_x_41482:
        /* <DEDUP_REMOVED lines=12> */
.L_x_41484:
[----:B------:R-:W-:Y:S05]  /*3b8c0*/  BSYNC.RECONVERGENT B1 ;  /* 0x0000000000017941 */ /* 0x000fea0003800200 */
.L_x_41483:
[----:B------:R-:W-:Y:S01]  /*3b8d0*/  IMAD.WIDE.U32 R26, R0, -0x2daee0ad, RZ ;  /* 0xd2511f53001a7825 */ /* 0x000fe200078e00ff */
[----:B------:R-:W-:Y:S01]  /*3b8e0*/  UIADD3 UR4, UPT, UPT, UR10, -0x61c88647, URZ ;  /* 0x9e3779b90a047890 */ /* 0x000fe2000fffe0ff */
[----:B------:R-:W-:Y:S02]  /*3b8f0*/  MOV R18, R193 ;  /* 0x000000c100127202 */ /* 0x000fe40000000f00 */
        /* <DEDUP_REMOVED lines=59> */
.L_x_41481:
[----:B------:R-:W-:Y:S05]  /*3bcb0*/  BSYNC.RECONVERGENT B0 ;  /* 0x0000000000007941 */ /* 0x000fea0003800200 */
.L_x_41480:
[----:B------:R-:W-:Y:S01]  /*3bcc0*/  ISETP.NE.AND P3, PT, R20, 0x1, PT ;  /* 0x000000011400780c */ /* 0x000fe20003f65270 */
[----:B------:R-:W-:Y:S01]  /*3bcd0*/  BSSY.RECONVERGENT B0, `(.L_x_41485) ;  /* 0x000005b000007945 */ /* 0x000fe20003800200 */
[----:B------:R-:W-:Y:S01]  /*3bce0*/  I2FP.F32.U32 R10, R18 ;  /* 0x00000012000a7245 */ /* 0x000fe20000201000 */
[----:B------:R-:W-:-:S04]  /*3bcf0*/  IMAD.MOV.U32 R11, RZ, RZ, R6 ;  /* 0x000000ffff0b7224 */ /* 0x000fc800078e0006 */
[----:B------:R-:W-:-:S05]  /*3bd00*/  FFMA.FTZ R10, R10, R205, 1.1641532182693481445e-10 ;  /* 0x2f0000000a0a7423 */ /* 0x000fca00000100cd */
[----:B------:R-:W-:Y:S01]  /*3bd10*/  FSETP.LE.FTZ.AND P2, PT, R10, R217, PT ;  /* 0x000000d90a00720b */ /* 0x000fe20003f53000 */
[----:B------:R-:W-:Y:S01]  /*3bd20*/  FMUL.FTZ R10, R21, R204 ;  /* 0x000000cc150a7220 */ /* 0x000fe20000410000 */
[----:B------:R-:W-:Y:S01]  /*3bd30*/  HFMA2 R21, -RZ, RZ, 0, 1.1920928955078125e-07 ;  /* 0x00000002ff157431 */ /* 0x000fe200000001ff */
        /* <DEDUP_REMOVED lines=9> */
.L_x_41487:
        /* <DEDUP_REMOVED lines=12> */
.L_x_41489:
[----:B------:R-:W-:Y:S05]  /*3be90*/  BSYNC.RECONVERGENT B1 ;  /* 0x0000000000017941 */ /* 0x000fea0003800200 */
.L_x_41488:
        /* <DEDUP_REMOVED lines=62> */
.L_x_41486:
[----:B------:R-:W-:Y:S05]  /*3c280*/  BSYNC.RECONVERGENT B0 ;  /* 0x0000000000007941 */ /* 0x000fea0003800200 */
.L_x_41485:
        /* <DEDUP_REMOVED lines=15> */
.L_x_41492:
        /* <DEDUP_REMOVED lines=12> */
.L_x_41494:
[----:B------:R-:W-:Y:S05]  /*3c440*/  BSYNC.RECONVERGENT B1 ;  /* 0x0000000000017941 */ /* 0x000fea0003800200 */
.L_x_41493:
        /* <DEDUP_REMOVED lines=62> */
.L_x_41491:
[----:B------:R-:W-:Y:S05]  /*3c830*/  BSYNC.RECONVERGENT B0 ;  /* 0x0000000000007941 */ /* 0x000fea0003800200 */
.L_x_41490:
        /* <DEDUP_REMOVED lines=17> */
.L_x_41497:
        /* <DEDUP_REMOVED lines=12> */
.L_x_41499:
[----:B------:R-:W-:Y:S05]  /*3ca10*/  BSYNC.RECONVERGENT B1 ;  /* 0x0000000000017941 */ /* 0x000fea0003800200 */
.L_x_41498:
        /* <DEDUP_REMOVED lines=62> */
.L_x_41496:
[----:B------:R-:W-:Y:S05]  /*3ce00*/  BSYNC.RECONVERGENT B0 ;  /* 0x0000000000007941 */ /* 0x000fea0003800200 */
.L_x_41495:
        /* <DEDUP_REMOVED lines=15> */
.L_x_41502:
        /* <DEDUP_REMOVED lines=12> */
.L_x_41504:
[----:B------:R-:W-:Y:S05]  /*3cfc0*/  BSYNC.RECONVERGENT B1 ;  /* 0x0000000000017941 */ /* 0x000fea0003800200 */
.L_x_41503:
        /* <DEDUP_REMOVED lines=62> */
.L_x_41501:
[----:B------:R-:W-:Y:S05]  /*3d3b0*/  BSYNC.RECONVERGENT B0 ;  /* 0x0000000000007941 */ /* 0x000fea0003800200 */
.L_x_41500:
        /* <DEDUP_REMOVED lines=17> */
.L_x_41507:
        /* <DEDUP_REMOVED lines=15> */
.L_x_41509:
[----:B------:R-:W-:Y:S05]  /*3d5c0*/  BSYNC.RECONVERGENT B1 ;  /* 0x0000000000017941 */ /* 0x000fea0003800200 */
.L_x_41508:
        /* <DEDUP_REMOVED lines=62> */
.L_x_41506:
[----:B------:R-:W-:Y:S05]  /*3d9b0*/  BSYNC.RECONVERGENT B0 ;  /* 0x0000000000007941 */ /* 0x000fea0003800200 */
.L_x_41505:
        /* <DEDUP_REMOVED lines=37> */
.L_x_41469:
        /* <DEDUP_REMOVED lines=16> */
.L_x_41513:
        /* <DEDUP_REMOVED lines=12> */
.L_x_41515:
[----:B------:R-:W-:Y:S05]  /*3ddd0*/  BSYNC.RECONVERGENT B1 ;  /* 0x0000000000017941 */ /* 0x000fea0003800200 */
.L_x_41514:
        /* <DEDUP_REMOVED lines=62> */
.L_x_41512:
[----:B------:R-:W-:Y:S05]  /*3e1c0*/  BSYNC.RECONVERGENT B0 ;  /* 0x0000000000007941 */ /* 0x000fea0003800200 */
.L_x_41511:
        /* <DEDUP_REMOVED lines=16> */
.L_x_41518:
        /* <DEDUP_REMOVED lines=12> */
.L_x_41520:
[----:B------:R-:W-:Y:S05]  /*3e390*/  BSYNC.RECONVERGENT B1 ;  /* 0x0000000000017941 */ /* 0x000fea0003800200 */
.L_x_41519:
        /* <DEDUP_REMOVED lines=62> */
.L_x_41517:
[----:B------:R-:W-:Y:S05]  /*3e780*/  BSYNC.RECONVERGENT B0 ;  /* 0x0000000000007941 */ /* 0x000fea0003800200 */
.L_x_41516:
        /* <DEDUP_REMOVED lines=16> */
.L_x_41523:
        /* <DEDUP_REMOVED lines=12> */
.L_x_41525:
[----:B------:R-:W-:Y:S05]  /*3e950*/  BSYNC.RECONVERGENT B1 ;  /* 0x0000000000017941 */ /* 0x000fea0003800200 */
.L_x_41524:
        /* <DEDUP_REMOVED lines=62> */
.L_x_41522:
[----:B------:R-:W-:Y:S05]  /*3ed40*/  BSYNC.RECONVERGENT B0 ;  /* 0x0000000000007941 */ /* 0x000fea0003800200 */
.L_x_41521:
        /* <DEDUP_REMOVED lines=16> */
.L_x_41528:
        /* <DEDUP_REMOVED lines=12> */
.L_x_41530:
[----:B------:R-:W-:Y:S05]  /*3ef10*/  BSYNC.RECONVERGENT B1 ;  /* 0x0000000000017941 */ /* 0x000fea0003800200 */
.L_x_41529:
        /* <DEDUP_REMOVED lines=62> */
.L_x_41527:
[----:B------:R-:W-:Y:S05]  /*3f300*/  BSYNC.RECONVERGENT B0 ;  /* 0x0000000000007941 */ /* 0x000fea0003800200 */
.L_x_41526:
        /* <DEDUP_REMOVED lines=16> */
.L_x_41510:
        /* <DEDUP_REMOVED lines=22> */
.L_x_41531:
        /* <DEDUP_REMOVED lines=26> */
.L_x_41535:
        /* <DEDUP_REMOVED lines=12> */
.L_x_41537:
[----:B------:R-:W-:Y:S05]  /*3f7d0*/  BSYNC.RECONVERGENT B1 ;  /* 0x0000000000017941 */ /* 0x000fea0003800200 */
.L_x_41536:
        /* <DEDUP_REMOVED lines=62> */
.L_x_41534:
[----:B------:R-:W-:Y:S05]  /*3fbc0*/  BSYNC.RECONVERGENT B0 ;  /* 0x0000000000007941 */ /* 0x000fea0003800200 */
.L_x_41533:
        /* <DEDUP_REMOVED lines=17> */
.L_x_41540:
        /* <DEDUP_REMOVED lines=12> */
.L_x_41542:
[----:B------:R-:W-:Y:S05]  /*3fda0*/  BSYNC.RECONVERGENT B1 ;  /* 0x0000000000017941 */ /* 0x000fea0003800200 */
.L_x_41541:
        /* <DEDUP_REMOVED lines=62> */
.L_x_41539:
[----:B------:R-:W-:Y:S05]  /*40190*/  BSYNC.RECONVERGENT B0 ;  /* 0x0000000000007941 */ /* 0x000fea0003800200 */
.L_x_41538:
        /* <DEDUP_REMOVED lines=15> */
.L_x_41545:
        /* <DEDUP_REMOVED lines=12> */
.L_x_41547:
[----:B------:R-:W-:Y:S05]  /*40350*/  BSYNC.RECONVERGENT B1 ;  /* 0x0000000000017941 */ /* 0x000fea0003800200 */
.L_x_41546:
        /* <DEDUP_REMOVED lines=62> */
.L_x_41544:
[----:B------:R-:W-:Y:S05]  /*40740*/  BSYNC.RECONVERGENT B0 ;  /* 0x0000000000007941 */ /* 0x000fea0003800200 */
.L_x_41543:
        /* <DEDUP_REMOVED lines=17> */
.L_x_41550:
        /* <DEDUP_REMOVED lines=12> */
.L_x_41552:
[----:B------:R-:W-:Y:S05]  /*40920*/  BSYNC.RECONVERGENT B1 ;  /* 0x0000000000017941 */ /* 0x000fea0003800200 */
.L_x_41551:
        /* <DEDUP_REMOVED lines=62> */
.L_x_41549:
[----:B------:R-:W-:Y:S05]  /*40d10*/  BSYNC.RECONVERGENT B0 ;  /* 0x0000000000007941 */ /* 0x000fea0003800200 */
.L_x_41548:
        /* <DEDUP_REMOVED lines=15> */
.L_x_41555:
        /* <DEDUP_REMOVED lines=12> */
.L_x_41557:
[----:B------:R-:W-:Y:S05]  /*40ed0*/  BSYNC.RECONVERGENT B1 ;  /* 0x0000000000017941 */ /* 0x000fea0003800200 */
.L_x_41556:
        /* <DEDUP_REMOVED lines=62> */
.L_x_41554:
[----:B------:R-:W-:Y:S05]  /*412c0*/  BSYNC.RECONVERGENT B0 ;  /* 0x0000000000007941 */ /* 0x000fea0003800200 */
.L_x_41553:
        /* <DEDUP_REMOVED lines=17> */
.L_x_41560:
        /* <DEDUP_REMOVED lines=12> */
.L_x_41562:
[----:B------:R-:W-:Y:S05]  /*414a0*/  BSYNC.RECONVERGENT B1 ;  /* 0x0000000000017941 */ /* 0x000fea0003800200 */
.L_x_41561:
        /* <DEDUP_REMOVED lines=62> */
.L_x_41559:
[----:B------:R-:W-:Y:S05]  /*41890*/  BSYNC.RECONVERGENT B0 ;  /* 0x0000000000007941 */ /* 0x000fea0003800200 */
.L_x_41558:
        /* <DEDUP_REMOVED lines=15> */
.L_x_41565:
        /* <DEDUP_REMOVED lines=12> */
.L_x_41567:
[----:B------:R-:W-:Y:S05]  /*41a50*/  BSYNC.RECONVERGENT B1 ;  /* 0x0000000000017941 */ /* 0x000fea0003800200 */
.L_x_41566:
        /* <DEDUP_REMOVED lines=62> */
.L_x_41564:
[----:B------:R-:W-:Y:S05]  /*41e40*/  BSYNC.RECONVERGENT B0 ;  /* 0x0000000000007941 */ /* 0x000fea0003800200 */
.L_x_41563:
[----:B------:R-:W-:Y:S01]  /*41e50*/  ISETP.NE.AND P6, PT, R24, 0x1, PT ;  /* 0x000000011800780c */ /* 0x000fe20003fc5270 */
[----:B------:R-:W-:Y:S01]  /*41e60*/  BSSY.RECONVERGENT B0, `(.L_x_41568) ;  /* 0x000005e000007945 */ /* 0x000fe20003800200 */
[----:B------:R-:W-:Y:S01]  /*41e70*/  I2FP.F32.U32 R11, R11 ;  /* 0x0000000b000b7245 */ /* 0x000fe20000201000 */
[----:B------:R-:W-:-:S04]  /*41e80*/  HFMA2 R193, -RZ, RZ, 0, 1.1920928955078125e-07 ;  /* 0x00000002ffc17431 */ /* 0x000fc800000001ff */
        /* <DEDUP_REMOVED lines=13> */
.L_x_41570:
        /* <DEDUP_REMOVED lines=15> */
.L_x_41572:
[----:B------:R-:W-:Y:S05]  /*42050*/  BSYNC.RECONVERGENT B1 ;  /* 0x0000000000017941 */ /* 0x000fea0003800200 */
.L_x_41571:
[----:B------:R-:W-:Y:S01]  /*42060*/  IMAD.WIDE.U32 R194, R0, -0x2daee0ad, RZ ;  /* 0xd2511f5300c27825 */ /* 0x000fe200078e00ff */
[----:B------:R-:W-:-:S03]  /*42070*/  UIADD3 UR4, UPT, UPT, UR10, -0x61c88647, URZ ;  /* 0x9e3779b90a047890 */ /* 0x000fc6000fffe0ff */
[----:B------:R-:W-:Y:S02]  /*42080*/  HFMA2 R193, -RZ, RZ, 0, 0 ;  /* 0x00000000ffc17431 */ /* 0x000fe400000001ff */
        /* <DEDUP_REMOVED lines=59> */
.L_x_41569:
[----:B------:R-:W-:Y:S05]  /*42440*/  BSYNC.RECONVERGENT B0 ;  /* 0x0000000000007941 */ /* 0x000fea0003800200 */
.L_x_41568:
        /* <DEDUP_REMOVED lines=37> */
.L_x_41532:
        /* <DEDUP_REMOVED lines=16> */
.L_x_41576:
        /* <DEDUP_REMOVED lines=12> */
.L_x_41578:
[----:B------:R-:W-:Y:S05]  /*42860*/  BSYNC.RECONVERGENT B1 ;  /* 0x0000000000017941 */ /* 0x000fea0003800200 */
.L_x_41577:
        /* <DEDUP_REMOVED lines=62> */
.L_x_41575:
[----:B------:R-:W-:Y:S05]  /*42c50*/  BSYNC.RECONVERGENT B0 ;  /* 0x0000000000007941 */ /* 0x000fea0003800200 */
.L_x_41574:
        /* <DEDUP_REMOVED lines=16> */
.L_x_41581:
        /* <DEDUP_REMOVED lines=12> */
.L_x_41583:
[----:B------:R-:W-:Y:S05]  /*42e20*/  BSYNC.RECONVERGENT B1 ;  /* 0x0000000000017941 */ /* 0x000fea0003800200 */
.L_x_41582:
        /* <DEDUP_REMOVED lines=62> */
.L_x_41580:
[----:B------:R-:W-:Y:S05]  /*43210*/  BSYNC.RECONVERGENT B0 ;  /* 0x0000000000007941 */ /* 0x000fea0003800200 */
.L_x_41579:
        /* <DEDUP_REMOVED lines=16> */
.L_x_41586:
        /* <DEDUP_REMOVED lines=12> */
.L_x_41588:
[----:B------:R-:W-:Y:S05]  /*433e0*/  BSYNC.RECONVERGENT B1 ;  /* 0x0000000000017941 */ /* 0x000fea0003800200 */
.L_x_41587:
        /* <DEDUP_REMOVED lines=62> */
.L_x_41585:
[----:B------:R-:W-:Y:S05]  /*437d0*/  BSYNC.RECONVERGENT B0 ;  /* 0x0000000000007941 */ /* 0x000fea0003800200 */
.L_x_41584:
        /* <DEDUP_REMOVED lines=16> */
.L_x_41591:
        /* <DEDUP_REMOVED lines=12> */
.L_x_41593:
[----:B------:R-:W-:Y:S05]  /*439a0*/  BSYNC.RECONVERGENT B1 ;  /* 0x0000000000017941 */ /* 0x000fea0003800200 */
.L_x_41592:
        /* <DEDUP_REMOVED lines=62> */
.L_x_41590:
[----:B------:R-:W-:Y:S05]  /*43d90*/  BSYNC.RECONVERGENT B0 ;  /* 0x0000000000007941 */ /* 0x000fea0003800200 */
.L_x_41589:
        /* <DEDUP_REMOVED lines=16> */
.L_x_41573:
        /* <DEDUP_REMOVED lines=22> */
.L_x_41594:
        /* <DEDUP_REMOVED lines=26> */
.L_x_41598:
        /* <DEDUP_REMOVED lines=12> */
.L_x_41600:
[----:B------:R-:W-:Y:S05]  /*44260*/  BSYNC.RECONVERGENT B1 ;  /* 0x0000000000017941 */ /* 0x000fea0003800200 */
.L_x_41599:
        /* <DEDUP_REMOVED lines=62> */
.L_x_41597:
[----:B------:R-:W-:Y:S05]  /*44650*/  BSYNC.RECONVERGENT B0 ;  /* 0x0000000000007941 */ /* 0x000fea0003800200 */
.L_x_41596:
[----:B------:R-:W-:Y:S01]  /*44660*/  ISETP.NE.AND P2, PT, R8, 0x1, PT ;  /* 0x000000010800780c */ /* 0x000fe20003f45270 */
[----:B-----5:R-:W-:Y:S01]  /*44670*/  FMUL.FTZ R200, R20, R204 ;  /* 0x000000cc14c87220 */ /* 0x020fe20000410000 */
        /* <DEDUP_REMOVED lines=15> */
.L_x_41603:
        /* <DEDUP_REMOVED lines=12> */
.L_x_41605:
[----:B------:R-:W-:Y:S05]  /*44830*/  BSYNC.RECONVERGENT B1 ;  /* 0x0000000000017941 */ /* 0x000fea0003800200 */
.L_x_41604:
        /* <DEDUP_REMOVED lines=62> */
.L_x_41602:
[----:B------:R-:W-:Y:S05]  /*44c20*/  BSYNC.RECONVERGENT B0 ;  /* 0x0000000000007941 */ /* 0x000fea0003800200 */
.L_x_41601:
        /* <DEDUP_REMOVED lines=15> */
.L_x_41608:
        /* <DEDUP_REMOVED lines=12> */
.L_x_41610:
[----:B------:R-:W-:Y:S05]  /*44de0*/  BSYNC.RECONVERGENT B1 ;  /* 0x0000000000017941 */ /* 0x000fea0003800200 */
.L_x_41609:
        /* <DEDUP_REMOVED lines=62> */
.L_x_41607:
[----:B------:R-:W-:Y:S05]  /*451d0*/  BSYNC.RECONVERGENT B0 ;  /* 0x0000000000007941 */ /* 0x000fea0003800200 */
.L_x_41606:
        /* <DEDUP_REMOVED lines=17> */
.L_x_41613:
        /* <DEDUP_REMOVED lines=12> */
.L_x_41615:
[----:B------:R-:W-:Y:S05]  /*453b0*/  BSYNC.RECONVERGENT B1 ;  /* 0x0000000000017941 */ /* 0x000fea0003800200 */
.L_x_41614:
        /* <DEDUP_REMOVED lines=62> */
.L_x_41612:
[----:B------:R-:W-:Y:S05]  /*457a0*/  BSYNC.RECONVERGENT B0 ;  /* 0x0000000000007941 */ /* 0x000fea0003800200 */
.L_x_41611:
        /* <DEDUP_REMOVED lines=15> */
.L_x_41618:
        /* <DEDUP_REMOVED lines=12> */
.L_x_41620:
[----:B------:R-:W-:Y:S05]  /*45960*/  BSYNC.RECONVERGENT B1 ;  /* 0x0000000000017941 */ /* 0x000fea0003800200 */
.L_x_41619:
        /* <DEDUP_REMOVED lines=62> */
.L_x_41617:
[----:B------:R-:W-:Y:S05]  /*45d50*/  BSYNC.RECONVERGENT B0 ;  /* 0x0000000000007941 */ /* 0x000fea0003800200 */
.L_x_41616:
        /* <DEDUP_REMOVED lines=17> */
.L_x_41623:
        /* <DEDUP_REMOVED lines=12> */
.L_x_41625:
[----:B------:R-:W-:Y:S05]  /*45f30*/  BSYNC.RECONVERGENT B1 ;  /* 0x0000000000017941 */ /* 0x000fea0003800200 */
.L_x_41624:
        /* <DEDUP_REMOVED lines=62> */
.L_x_41622:
[----:B------:R-:W-:Y:S05]  /*46320*/  BSYNC.RECONVERGENT B0 ;  /* 0x0000000000007941 */ /* 0x000fea0003800200 */
.L_x_41621:
        /* <DEDUP_REMOVED lines=15> */
.L_x_41628:
        /* <DEDUP_REMOVED lines=12> */
.L_x_41630:
[----:B------:R-:W-:Y:S05]  /*464e0*/  BSYNC.RECONVERGENT B1 ;  /* 0x0000000000017941 */ /* 0x000fea0003800200 */
.L_x_41629:
        /* <DEDUP_REMOVED lines=62> */
.L_x_41627:
[----:B------:R-:W-:Y:S05]  /*468d0*/  BSYNC.RECONVERGENT B0 ;  /* 0x0000000000007941 */ /* 0x000fea0003800200 */
.L_x_41626:
        /* <DEDUP_REMOVED lines=17> */
.L_x_41633:
        /* <DEDUP_REMOVED lines=15> */
.L_x_41635:
[----:B------:R-:W-:Y:S05]  /*46ae0*/  BSYNC.RECONVERGENT B1 ;  /* 0x0000000000017941 */ /* 0x000fea0003800200 */
.L_x_41634:
        /* <DEDUP_REMOVED lines=62> */
.L_x_41632:
[----:B------:R-:W-:Y:S05]  /*46ed0*/  BSYNC.RECONVERGENT B0 ;  /* 0x0000000000007941 */ /* 0x000fea0003800200 */
.L_x_41631:
[----:B------:R-:W-:Y:S02]  /*46ee0*/  LOP3.LUT R12, R12, 0xffffffef, RZ, 0xc0, !PT ;  /* 0xffffffef0c0c7812 */ /* 0x000fe400078ec0ff */
[----:B------:R-:W-:Y:S02]  /*46ef0*/  FSEL R22, R22, RZ, P3 ;  /* 0x000000ff16167208 */ /* 0x000fe40001800000 */
[----:B------:R-:W-:Y:S02]  /*46f00*/  @P5 LOP3.LUT R12, R12, 0x10, RZ, 0xfc, !PT ;  /* 0x000000100c0c5812 */ /* 0x000fe400078efcff */
[----:B------:R-:W-:Y:S01]  /*46f10*/  FSETP.GTU.FTZ.AND P5, PT, R11, R217, PT ;  /* 0x000000d90b00720b */ /* 0x000fe20003fbc000 */
[----:B------:R-:W-:Y:S01]  /*46f20*/  FMUL.FTZ R11, R86, R204 ;  /* 0x000000cc560b7220 */ /* 0x000fe20000410000 */
[----:B------:R-:W-:Y:S02]  /*46f30*/  LOP3.LUT R12, R12, 0xfffffff7, RZ, 0xc0, !PT ;  /* 0xfffffff70c0c7812 */ /* 0x000fe400078ec0ff */
[----:B------:R-:W-:-:S02]  /*46f40*/  FSEL R9, R9, RZ, P2 ;  /* 0x000000ff09097208 */ /* 0x000fc40001000000 */
[----:B------:R-:W-:Y:S02]  /*46f50*/  @P0 LOP3.LUT R12, R12, 0x8, RZ, 0xfc, !PT ;  /* 0x000000080c0c0812 */ /* 0x000fe400078efcff */
[-C--:B------:R-:W-:Y:S02]  /*46f60*/  FSETP.GTU.FTZ.AND P0, PT, R20, R217.reuse, PT ;  /* 0x000000d91400720b */ /* 0x080fe40003f1c000 */
[----:B------:R-:W-:Y:S01]  /*46f70*/  FSETP.GTU.FTZ.AND P6, PT, R8, R217, PT ;  /* 0x000000d90800720b */ /* 0x000fe20003fdc000 */
[-C--:B------:R-:W-:Y:S01]  /*46f80*/  FMUL.FTZ R8, R84, R204.reuse ;  /* 0x000000cc54087220 */ /* 0x080fe20000410000 */
[----:B------:R-:W-:Y:S02]  /*46f90*/  FSEL R11, R11, RZ, !P0 ;  /* 0x000000ff0b0b7208 */ /* 0x000fe40004000000 */
[----:B------:R-:W-:Y:S02]  /*46fa0*/  FSEL R10, R10, RZ, P4 ;  /* 0x000000ff0a0a7208 */ /* 0x000fe40002000000 */
[----:B------:R-:W-:Y:S01]  /*46fb0*/  FSEL R8, R8, RZ, !P6 ;  /* 0x000000ff08087208 */ /* 0x000fe20007000000 */
[----:B------:R-:W-:Y:S01]  /*46fc0*/  FADD.FTZ R22, R22, R11 ;  /* 0x0000000b16167221 */ /* 0x000fe20000010000 */
[----:B------:R-:W-:-:S05]  /*46fd0*/  FMUL.FTZ R11, R85, R204 ;  /* 0x000000cc550b7220 */ /* 0x000fca0000410000 */
[----:B------:R-:W-:-:S05]  /*46fe0*/  FSEL R11, R11, RZ, !P5 ;  /* 0x000000ff0b0b7208 */ /* 0x000fca0006800000 */
[----:B------:R-:W-:Y:S01]  /*46ff0*/  FADD.FTZ R21, R9, R11 ;  /* 0x0000000b09157221 */ /* 0x000fe20000010000 */
[----:B------:R-:W-:-:S05]  /*47000*/  FSEL R9, R200, RZ, P1 ;  /* 0x000000ffc8097208 */ /* 0x000fca0000800000 */
[----:B------:R-:W-:Y:S01]  /*47010*/  FADD.FTZ R20, R9, R8 ;  /* 0x0000000809147221 */ /* 0x000fe20000010000 */
[----:B------:R-:W-:Y:S02]  /*47020*/  I2FP.F32.U32 R9, R23 ;  /* 0x0000001700097245 */ /* 0x000fe40000201000 */
[----:B------:R-:W-:-:S03]  /*47030*/  SEL R8, RZ, 0x1, P6 ;  /* 0x00000001ff087807 */ /* 0x000fc60003000000 */
[----:B------:R-:W-:-:S05]  /*47040*/  FFMA.FTZ R9, R9, R205, 1.1641532182693481445e-10 ;  /* 0x2f00000009097423 */ /* 0x000fca00000100cd */
[----:B------:R-:W-:Y:S01]  /*47050*/  FSETP.GTU.FTZ.AND P6, PT, R9, R217, PT ;  /* 0x000000d90900720b */ /* 0x000fe20003fdc000 */
[----:B------:R-:W-:-:S03]  /*47060*/  FMUL.FTZ R9, R87, R204 ;  /* 0x000000cc57097220 */ /* 0x000fc60000410000 */
[----:B------:R-:W-:Y:S02]  /*47070*/  SEL R11, RZ, 0x1, P6 ;  /* 0x00000001ff0b7807 */ /* 0x000fe40003000000 */
[----:B------:R-:W-:-:S05]  /*47080*/  FSEL R9, R9, RZ, !P6 ;  /* 0x000000ff09097208 */ /* 0x000fca0007000000 */
[----:B------:R-:W-:Y:S01]  /*47090*/  FADD.FTZ R23, R9, R10 ;  /* 0x0000000a09177221 */ /* 0x000fe20000010000 */
[----:B------:R-:W-:Y:S02]  /*470a0*/  SEL R9, RZ, 0x1, P5 ;  /* 0x00000001ff097807 */ /* 0x000fe40002800000 */
[C---:B------:R-:W-:Y:S02]  /*470b0*/  LOP3.LUT P5, RZ, R12.reuse, 0x10, RZ, 0xc0, !PT ;  /* 0x000000100cff7812 */ /* 0x040fe400078ac0ff */
[----:B------:R-:W-:Y:S02]  /*470c0*/  SEL R10, RZ, 0x1, P0 ;  /* 0x00000001ff0a7807 */ /* 0x000fe40000000000 */
[----:B------:R-:W-:-:S09]  /*470d0*/  LOP3.LUT P0, RZ, R12, 0x8, RZ, 0xc0, !PT ;  /* 0x000000080cff7812 */ /* 0x000fd2000780c0ff */
[----:B------:R-:W-:Y:S01]  /*470e0*/  @P5 FADD.FTZ R22, R82, R22 ;  /* 0x0000001652165221 */ /* 0x000fe20000010000 */
[----:B------:R-:W-:Y:S01]  /*470f0*/  @P5 FADD.FTZ R21, R81, R21 ;  /* 0x0000001551155221 */ /* 0x000fe20000010000 */
[----:B------:R-:W-:Y:S01]  /*47100*/  @P5 FADD.FTZ R20, R80, R20 ;  /* 0x0000001450145221 */ /* 0x000fe20000010000 */
[----:B------:R-:W-:Y:S01]  /*47110*/  @P5 FADD.FTZ R23, R83, R23 ;  /* 0x0000001753175221 */ /* 0x000fe20000010000 */
[----:B------:R-:W-:Y:S06]  /*47120*/  BRA `(.L_x_41636) ;  /* 0x0000001800007947 */ /* 0x000fec0003800000 */
.L_x_41595:
        /* <DEDUP_REMOVED lines=16> */
.L_x_41639:
        /* <DEDUP_REMOVED lines=12> */
.L_x_41641:
[----:B------:R-:W-:Y:S05]  /*472f0*/  BSYNC.RECONVERGENT B1 ;  /* 0x0000000000017941 */ /* 0x000fea0003800200 */
.L_x_41640:
        /* <DEDUP_REMOVED lines=62> */
.L_x_41638:
[----:B------:R-:W-:Y:S05]  /*476e0*/  BSYNC.RECONVERGENT B0 ;  /* 0x0000000000007941 */ /* 0x000fea0003800200 */
.L_x_41637:
        /* <DEDUP_REMOVED lines=16> */
.L_x_41644:
        /* <DEDUP_REMOVED lines=12> */
.L_x_41646:
[----:B------:R-:W-:Y:S05]  /*478b0*/  BSYNC.RECONVERGENT B1 ;  /* 0x0000000000017941 */ /* 0x000fea0003800200 */
.L_x_41645:
        /* <DEDUP_REMOVED lines=62> */
.L_x_41643:
[----:B------:R-:W-:Y:S05]  /*47ca0*/  BSYNC.RECONVERGENT B0 ;  /* 0x0000000000007941 */ /* 0x000fea0003800200 */
.L_x_41642:
        /* <DEDUP_REMOVED lines=16> */
.L_x_41649:
        /* <DEDUP_REMOVED lines=12> */
.L_x_41651:
[----:B------:R-:W-:Y:S05]  /*47e70*/  BSYNC.RECONVERGENT B1 ;  /* 0x0000000000017941 */ /* 0x000fea0003800200 */
.L_x_41650:
        /* <DEDUP_REMOVED lines=62> */
.L_x_41648:
[----:B------:R-:W-:Y:S05]  /*48260*/  BSYNC.RECONVERGENT B0 ;  /* 0x0000000000007941 */ /* 0x000fea0003800200 */
.L_x_41647:
        /* <DEDUP_REMOVED lines=16> */
.L_x_41654:
        /* <DEDUP_REMOVED lines=12> */
.L_x_41656:
[----:B------:R-:W-:Y:S05]  /*48430*/  BSYNC.RECONVERGENT B1 ;  /* 0x0000000000017941 */ /* 0x000fea0003800200 */
.L_x_41655:
        /* <DEDUP_REMOVED lines=62> */
.L_x_41653:
[----:B------:R-:W-:Y:S05]  /*48820*/  BSYNC.RECONVERGENT B0 ;  /* 0x0000000000007941 */ /* 0x000fea0003800200 */
.L_x_41652:
        /* <DEDUP_REMOVED lines=16> */
.L_x_41636:
        /* <DEDUP_REMOVED lines=22> */
.L_x_41657:
        /* <DEDUP_REMOVED lines=26> */
.L_x_41661:
        /* <DEDUP_REMOVED lines=12> */
.L_x_41663:
[----:B------:R-:W-:Y:S05]  /*48cf0*/  BSYNC.RECONVERGENT B1 ;  /* 0x0000000000017941 */ /* 0x000fea0003800200 */
.L_x_41662:
        /* <DEDUP_REMOVED lines=62> */
.L_x_41660:
[----:B------:R-:W-:Y:S05]  /*490e0*/  BSYNC.RECONVERGENT B0 ;  /* 0x0000000000007941 */ /* 0x000fea0003800200 */
.L_x_41659:
        /* <DEDUP_REMOVED lines=17> */
.L_x_41666:
        /* <DEDUP_REMOVED lines=12> */
.L_x_41668:
[----:B------:R-:W-:Y:S05]  /*492c0*/  BSYNC.RECONVERGENT B1 ;  /* 0x0000000000017941 */ /* 0x000fea0003800200 */
.L_x_41667:
        /* <DEDUP_REMOVED lines=62> */
.L_x_41665:
[----:B------:R-:W-:Y:S05]  /*496b0*/  BSYNC.RECONVERGENT B0 ;  /* 0x0000000000007941 */ /* 0x000fea0003800200 */
.L_x_41664:
        /* <DEDUP_REMOVED lines=15> */
.L_x_41671:
        /* <DEDUP_REMOVED lines=12> */
.L_x_41673:
[----:B------:R-:W-:Y:S05]  /*49870*/  BSYNC.RECONVERGENT B1 ;  /* 0x0000000000017941 */ /* 0x000fea0003800200 */
.L_x_41672:
        /* <DEDUP_REMOVED lines=62> */
.L_x_41670:
[----:B------:R-:W-:Y:S05]  /*49c60*/  BSYNC.RECONVERGENT B0 ;  /* 0x0000000000007941 */ /* 0x000fea0003800200 */
.L_x_41669:
        /* <DEDUP_REMOVED lines=17> */
.L_x_41676:
        /* <DEDUP_REMOVED lines=12> */
.L_x_41678:
[----:B------:R-:W-:Y:S05]  /*49e40*/  BSYNC.RECONVERGENT B1 ;  /* 0x0000000000017941 */ /* 0x000fea0003800200 */
.L_x_41677:
        /* <DEDUP_REMOVED lines=62> */
.L_x_41675:
[----:B------:R-:W-:Y:S05]  /*4a230*/  BSYNC.RECONVERGENT B0 ;  /* 0x0000000000007941 */ /* 0x000fea0003800200 */
.L_x_41674:
        /* <DEDUP_REMOVED lines=15> */
.L_x_41681:
        /* <DEDUP_REMOVED lines=12> */
.L_x_41683:
[----:B------:R-:W-:Y:S05]  /*4a3f0*/  BSYNC.RECONVERGENT B1 ;  /* 0x0000000000017941 */ /* 0x000fea0003800200 */
.L_x_41682:
        /* <DEDUP_REMOVED lines=62> */
.L_x_41680:
[----:B------:R-:W-:Y:S05]  /*4a7e0*/  BSYNC.RECONVERGENT B0 ;  /* 0x0000000000007941 */ /* 0x000fea0003800200 */
.L_x_41679:
        /* <DEDUP_REMOVED lines=17> */
.L_x_41686:
        /* <DEDUP_REMOVED lines=12> */
.L_x_41688:
[----:B------:R-:W-:Y:S05]  /*4a9c0*/  BSYNC.RECONVERGENT B1 ;  /* 0x0000000000017941 */ /* 0x000fea0003800200 */
.L_x_41687:
        /* <DEDUP_REMOVED lines=62> */
.L_x_41685:
[----:B------:R-:W-:Y:S05]  /*4adb0*/  BSYNC.RECONVERGENT B0 ;  /* 0x0000000000007941 */ /* 0x000fea0003800200 */
.L_x_41684:
        /* <DEDUP_REMOVED lines=15> */
.L_x_41691:
        /* <DEDUP_REMOVED lines=12> */
.L_x_41693:
[----:B------:R-:W-:Y:S05]  /*4af70*/  BSYNC.RECONVERGENT B1 ;  /* 0x0000000000017941 */ /* 0x000fea0003800200 */
.L_x_41692:
        /* <DEDUP_REMOVED lines=62> */
.L_x_41690:
[----:B------:R-:W-:Y:S05]  /*4b360*/  BSYNC.RECONVERGENT B0 ;  /* 0x0000000000007941 */ /* 0x000fea0003800200 */
.L_x_41689:
        /* <DEDUP_REMOVED lines=17> */
.L_x_41696:
        /* <DEDUP_REMOVED lines=15> */
.L_x_41698:
[----:B------:R-:W-:Y:S05]  /*4b570*/  BSYNC.RECONVERGENT B1 ;  /* 0x0000000000017941 */ /* 0x000fea0003800200 */
.L_x_41697:
        /* <DEDUP_REMOVED lines=62> */
.L_x_41695:
[----:B------:R-:W-:Y:S05]  /*4b960*/  BSYNC.RECONVERGENT B0 ;  /* 0x0000000000007941 */ /* 0x000fea0003800200 */
.L_x_41694:
[----:B------:R-:W-:Y:S01]  /*4b970*/  LOP3.LUT R12, R12, 0xffffffdf, RZ, 0xc0, !PT ;  /* 0xffffffdf0c0c7812 */ /* 0x000fe200078ec0ff */
[-C--:B------:R-:W-:Y:S01]  /*4b980*/  FMUL.FTZ R192, R86, R204.reuse ;  /* 0x000000cc56c07220 */ /* 0x080fe20000410000 */
[----:B------:R-:W-:Y:S01]  /*4b990*/  FSEL R9, R9, RZ, P3 ;  /* 0x000000ff09097208 */ /* 0x000fe20001800000 */
[----:B------:R-:W-:Y:S01]  /*4b9a0*/  FMUL.FTZ R195, R87, R204 ;  /* 0x000000cc57c37220 */ /* 0x000fe20000410000 */
[----:B------:R-:W-:Y:S02]  /*4b9b0*/  @P4 LOP3.LUT R12, R12, 0x20, RZ, 0xfc, !PT ;  /* 0x000000200c0c4812 */ /* 0x000fe400078efcff */
[----:B------:R-:W-:Y:S02]  /*4b9c0*/  FSEL R193, R223, RZ, P2 ;  /* 0x000000ffdfc17208 */ /* 0x000fe40001000000 */
[----:B------:R-:W-:Y:S02]  /*4b9d0*/  LOP3.LUT R12, R12, 0xffffffef, RZ, 0xc0, !PT ;  /* 0xffffffef0c0c7812 */ /* 0x000fe400078ec0ff */
[----:B------:R-:W-:-:S02]  /*4b9e0*/  FSETP.GTU.FTZ.AND P4, PT, R229, R217, PT ;  /* 0x000000d9e500720b */ /* 0x000fc40003f9c000 */
[----:B------:R-:W-:Y:S02]  /*4b9f0*/  @P5 LOP3.LUT R12, R12, 0x10, RZ, 0xfc, !PT ;  /* 0x000000100c0c5812 */ /* 0x000fe400078efcff */
[----:B------:R-:W-:Y:S02]  /*4ba00*/  FSETP.GTU.FTZ.AND P5, PT, R222, R217, PT ;  /* 0x000000d9de00720b */ /* 0x000fe40003fbc000 */
[----:B------:R-:W-:-:S04]  /*4ba10*/  LOP3.LUT R12, R12, 0xfffffff7, RZ, 0xc0, !PT ;  /* 0xfffffff70c0c7812 */ /* 0x000fc800078ec0ff */
[----:B------:R-:W-:Y:S02]  /*4ba20*/  @P0 LOP3.LUT R12, R12, 0x8, RZ, 0xfc, !PT ;  /* 0x000000080c0c0812 */ /* 0x000fe400078efcff */
[----:B------:R-:W-:Y:S02]  /*4ba30*/  FSETP.GTU.FTZ.AND P0, PT, R10, R217, PT ;  /* 0x000000d90a00720b */ /* 0x000fe40003f1c000 */
[----:B------:R-:W-:Y:S01]  /*4ba40*/  I2FP.F32.U32 R10, R11 ;  /* 0x0000000b000a7245 */ /* 0x000fe20000201000 */
[----:B------:R-:W-:Y:S01]  /*4ba50*/  FMUL.FTZ R11, R84, R204 ;  /* 0x000000cc540b7220 */ /* 0x000fe20000410000 */
[----:B------:R-:W-:-:S03]  /*4ba60*/  FSEL R192, R192, RZ, !P0 ;  /* 0x000000ffc0c07208 */ /* 0x000fc60004000000 */
[----:B------:R-:W-:Y:S01]  /*4ba70*/  FFMA.FTZ R10, R10, R205, 1.1641532182693481445e-10 ;  /* 0x2f0000000a0a7423 */ /* 0x000fe200000100cd */
[----:B------:R-:W-:Y:S01]  /*4ba80*/  FSEL R11, R11, RZ, !P4 ;  /* 0x000000ff0b0b7208 */ /* 0x000fe20006000000 */
[----:B------:R-:W-:Y:S01]  /*4ba90*/  FADD.FTZ R194, R9, R192 ;  /* 0x000000c009c27221 */ /* 0x000fe20000010000 */
[----:B------:R-:W-:Y:S01]  /*4baa0*/  FMUL.FTZ R9, R85, R204 ;  /* 0x000000cc55097220 */ /* 0x000fe20000410000 */
[----:B------:R-:W-:Y:S02]  /*4bab0*/  FSEL R192, R230, RZ, P1 ;  /* 0x000000ffe6c07208 */ /* 0x000fe40000800000 */
[----:B------:R-:W-:Y:S02]  /*4bac0*/  FSETP.GTU.FTZ.AND P6, PT, R10, R217, PT ;  /* 0x000000d90a00720b */ /* 0x000fe40003fdc000 */
[----:B------:R-:W-:Y:S01]  /*4bad0*/  FSEL R9, R9, RZ, !P5 ;  /* 0x000000ff09097208 */ /* 0x000fe20006800000 */
[----:B------:R-:W-:Y:S01]  /*4bae0*/  FADD.FTZ R192, R192, R11 ;  /* 0x0000000bc0c07221 */ /* 0x000fe20000010000 */
[----:B------:R-:W-:-:S02]  /*4baf0*/  SEL R10, RZ, 0x1, P4 ;  /* 0x00000001ff0a7807 */ /* 0x000fc40002000000 */
[C---:B------:R-:W-:Y:S01]  /*4bb00*/  LOP3.LUT P4, RZ, R12.reuse, 0x20, RZ, 0xc0, !PT ;  /* 0x000000200cff7812 */ /* 0x040fe2000788c0ff */
[----:B------:R-:W-:Y:S01]  /*4bb10*/  FADD.FTZ R193, R193, R9 ;  /* 0x00000009c1c17221 */ /* 0x000fe20000010000 */
[----:B------:R-:W-:Y:S02]  /*4bb20*/  SEL R9, RZ, 0x1, P5 ;  /* 0x00000001ff097807 */ /* 0x000fe40002800000 */
[----:B------:R-:W-:Y:S02]  /*4bb30*/  LOP3.LUT P5, RZ, R12, 0x10, RZ, 0xc0, !PT ;  /* 0x000000100cff7812 */ /* 0x000fe400078ac0ff */
[----:B------:R-:W-:Y:S02]  /*4bb40*/  FSEL R8, R8, RZ, P4 ;  /* 0x000000ff08087208 */ /* 0x000fe40002000000 */
[----:B------:R-:W-:Y:S02]  /*4bb50*/  FSEL R195, R195, RZ, !P6 ;  /* 0x000000ffc3c37208 */ /* 0x000fe40007000000 */
[----:B------:R-:W-:-:S02]  /*4bb60*/  SEL R11, RZ, 0x1, P0 ;  /* 0x00000001ff0b7807 */ /* 0x000fc40000000000 */
[----:B------:R-:W-:Y:S01]  /*4bb70*/  LOP3.LUT P0, RZ, R12, 0x8, RZ, 0xc0, !PT ;  /* 0x000000080cff7812 */ /* 0x000fe2000780c0ff */
[--C-:B------:R-:W-:Y:S01]  /*4bb80*/  FADD.FTZ R195, R195, R8.reuse ;  /* 0x00000008c3c37221 */ /* 0x100fe20000010000 */
[----:B------:R-:W-:Y:S02]  /*4bb90*/  PRMT R8, R10, 0x7610, R8 ;  /* 0x000076100a087816 */ /* 0x000fe40000000008 */
[----:B------:R-:W-:Y:S01]  /*4bba0*/  PRMT R10, R11, 0x7610, R10 ;  /* 0x000076100b0a7816 */ /* 0x000fe2000000000a */
[----:B------:R-:W-:Y:S01]  /*4bbb0*/  @P5 FADD.FTZ R194, R82, R194 ;  /* 0x000000c252c25221 */ /* 0x000fe20000010000 */
[----:B------:R-:W-:Y:S01]  /*4bbc0*/  SEL R11, RZ, 0x1, P6 ;  /* 0x00000001ff0b7807 */ /* 0x000fe20003000000 */
[----:B------:R-:W-:Y:S01]  /*4bbd0*/  @P5 FADD.FTZ R193, R81, R193 ;  /* 0x000000c151c15221 */ /* 0x000fe20000010000 */
[----:B------:R-:W-:Y:S01]  /*4bbe0*/  @P5 FADD.FTZ R192, R80, R192 ;  /* 0x000000c050c05221 */ /* 0x000fe20000010000 */
[----:B------:R-:W-:Y:S01]  /*4bbf0*/  @P5 FADD.FTZ R195, R83, R195 ;  /* 0x000000c353c35221 */ /* 0x000fe20000010000 */
[----:B------:R-:W-:Y:S06]  /*4bc00*/  BRA `(.L_x_41699) ;  /* 0x0000001800007947 */ /* 0x000fec0003800000 */
.L_x_41658:
        /* <DEDUP_REMOVED lines=16> */
.L_x_41702:
        /* <DEDUP_REMOVED lines=12> */
.L_x_41704:
[----:B------:R-:W-:Y:S05]  /*4bdd0*/  BSYNC.RECONVERGENT B1 ;  /* 0x0000000000017941 */ /* 0x000fea0003800200 */
.L_x_41703:
        /* <DEDUP_REMOVED lines=8> */
[----:B------:R-:W-:-:S04]  /*4be60*/  IMAD.WIDE.U32 R230, R3, -0x2daee0ad, RZ ;  /* 0xd2511f5303e67825 */ /* 0x000fc800078e00ff */
[----:B------:R-:W-:Y:S01]  /*4be70*/  IMAD.WIDE.U32 R222, R4, -0x2daee0ad, RZ ;  /* 0xd2511f5304de7825 */ /* 0x000fe200078e00ff */
        /* <DEDUP_REMOVED lines=52> */
.L_x_41701:
[----:B------:R-:W-:Y:S05]  /*4c1c0*/  BSYNC.RECONVERGENT B0 ;  /* 0x0000000000007941 */ /* 0x000fea0003800200 */
.L_x_41700:
        /* <DEDUP_REMOVED lines=16> */
.L_x_41707:
        /* <DEDUP_REMOVED lines=12> */
.L_x_41709:
[----:B------:R-:W-:Y:S05]  /*4c390*/  BSYNC.RECONVERGENT B1 ;  /* 0x0000000000017941 */ /* 0x000fea0003800200 */
.L_x_41708:
        /* <DEDUP_REMOVED lines=62> */
.L_x_41706:
[----:B------:R-:W-:Y:S05]  /*4c780*/  BSYNC.RECONVERGENT B0 ;  /* 0x0000000000007941 */ /* 0x000fea0003800200 */
.L_x_41705:
        /* <DEDUP_REMOVED lines=16> */
.L_x_41712:
        /* <DEDUP_REMOVED lines=12> */
.L_x_41714:
[----:B------:R-:W-:Y:S05]  /*4c950*/  BSYNC.RECONVERGENT B1 ;  /* 0x0000000000017941 */ /* 0x000fea0003800200 */
.L_x_41713:
        /* <DEDUP_REMOVED lines=62> */
.L_x_41711:
[----:B------:R-:W-:Y:S05]  /*4cd40*/  BSYNC.RECONVERGENT B0 ;  /* 0x0000000000007941 */ /* 0x000fea0003800200 */
.L_x_41710:
        /* <DEDUP_REMOVED lines=16> */
.L_x_41717:
        /* <DEDUP_REMOVED lines=12> */
.L_x_41719:
[----:B------:R-:W-:Y:S05]  /*4cf10*/  BSYNC.RECONVERGENT B1 ;  /* 0x0000000000017941 */ /* 0x000fea0003800200 */
.L_x_41718:
        /* <DEDUP_REMOVED lines=62> */
.L_x_41716:
[----:B------:R-:W-:Y:S05]  /*4d300*/  BSYNC.RECONVERGENT B0 ;  /* 0x0000000000007941 */ /* 0x000fea0003800200 */
.L_x_41715:
        /* <DEDUP_REMOVED lines=16> */
.L_x_41699:
        /* <DEDUP_REMOVED lines=24> */
.L_x_41720:
        /* <DEDUP_REMOVED lines=217> */
.L_x_41734:
[----:B-1----:R-:W-:Y:S01]  /*4e320*/  FADD.FTZ R204, R219, R204 ;  /* 0x000000ccdbcc7221 */ /* 0x002fe20000010000 */
[----:B------:R-:W-:Y:S01]  /*4e330*/  FMUL.FTZ R205, R217, R217 ;  /* 0x000000d9d9cd7220 */ /* 0x000fe20000410000 */
[----:B0-----:R-:W0:Y:S01]  /*4e340*/  @!P1 LDC.64 R218, c[0x0][0x3c0] ;  /* 0x0000f000ffda9b82 */ /* 0x001e220000000a00 */
[----:B------:R-:W-:Y:S01]  /*4e350*/  ISETP.NE.AND P2, PT, RZ, UR15, PT ;  /* 0x0000000fff007c0c */ /* 0x000fe2000bf45270 */
[----:B------:R-:W-:Y:S01]  /*4e360*/  FFMA.FTZ R204, R204, R220, UR16 ;  /* 0x00000010cccc7e23 */ /* 0x000fe200080100dc */
[----:B------:R-:W2:Y:S02]  /*4e370*/  LDL R231, [R1+0xec] ;  /* 0x0000ec0001e77983 */ /* 0x000ea40000100800 */
[----:B------:R-:W-:Y:S02]  /*4e380*/  FSEL R205, R205, RZ, P2 ;  /* 0x000000ffcdcd7208 */ /* 0x000fe40001000000 */
[----:B------:R-:W2:Y:S01]  /*4e390*/  LDL R230, [R1+0xdc] ;  /* 0x0000dc0001e67983 */ /* 0x000ea20000100800 */
[----:B------:R-:W1:Y:S02]  /*4e3a0*/  @!P1 LDC.64 R220, c[0x0][0x3c8] ;  /* 0x0000f200ffdc9b82 */ /* 0x000e640000000a00 */
[----:B------:R-:W-:-:S06]  /*4e3b0*/  FADD.FTZ R204, R204, R205 ;  /* 0x000000cdcccc7221 */ /* 0x000fcc0000010000 */
[----:B------:R-:W3:Y:S01]  /*4e3c0*/  MUFU.RSQ R204, R204 ;  /* 0x000000cc00cc7308 */ /* 0x000ee20000001400 */
[----:B------:R-:W-:Y:S01]  /*4e3d0*/  FSEL R205, R217, RZ, !P2 ;  /* 0x000000ffd9cd7208 */ /* 0x000fe20005000000 */
[----:B0-----:R-:W-:-:S04]  /*4e3e0*/  @!P1 IMAD.WIDE R218, R228, 0x4, R218 ;  /* 0x00000004e4da9825 */ /* 0x001fc800078e02da */
[C---:B------:R-:W-:Y:S01]  /*4e3f0*/  FADD.FTZ R77, -R205.reuse, R77 ;  /* 0x0000004dcd4d7221 */ /* 0x040fe20000010100 */
[C---:B------:R-:W-:Y:S01]  /*4e400*/  FADD.FTZ R78, -R205.reuse, R78 ;  /* 0x0000004ecd4e7221 */ /* 0x040fe20000010100 */
[C---:B------:R-:W-:Y:S01]  /*4e410*/  FADD.FTZ R76, -R205.reuse, R76 ;  /* 0x0000004ccd4c7221 */ /* 0x040fe20000010100 */
[----:B------:R-:W-:Y:S01]  /*4e420*/  FADD.FTZ R79, -R205, R79 ;  /* 0x0000004fcd4f7221 */ /* 0x000fe20000010100 */
[----:B------:R1:W-:Y:S01]  /*4e430*/  @!P1 STG.E desc[UR8][R218.64], R217 ;  /* 0x000000d9da009986 */ /* 0x0003e2000c101908 */
[C---:B---3--:R-:W-:Y:S01]  /*4e440*/  FMUL.FTZ R223, R204.reuse, R77 ;  /* 0x0000004dccdf7220 */ /* 0x048fe20000410000 */
[C---:B------:R-:W-:Y:S01]  /*4e450*/  FMUL.FTZ R222, R204.reuse, R78 ;  /* 0x0000004eccde7220 */ /* 0x040fe20000410000 */
[----:B------:R-:W-:Y:S01]  /*4e460*/  FMUL.FTZ R229, R204, R76 ;  /* 0x0000004ccce57220 */ /* 0x000fe20000410000 */
[----:B------:R-:W3:Y:S01]  /*4e470*/  LDL R77, [R1+0xd4] ;  /* 0x0000d400014d7983 */ /* 0x000ee20000100800 */
[----:B-1----:R-:W-:-:S03]  /*4e480*/  @!P1 IMAD.WIDE R218, R228, 0x4, R220 ;  /* 0x00000004e4da9825 */ /* 0x002fc600078e02dc */
[----:B------:R-:W3:Y:S01]  /*4e490*/  LDL R78, [R1+0xe4] ;  /* 0x0000e400014e7983 */ /* 0x000ee20000100800 */
[----:B------:R-:W-:Y:S01]  /*4e4a0*/  FMUL.FTZ R217, R204, R79 ;  /* 0x0000004fccd97220 */ /* 0x000fe20000410000 */
[----:B------:R-:W0:Y:S02]  /*4e4b0*/  LDC.64 R220, c[0x0][0x428] ;  /* 0x00010a00ffdc7b82 */ /* 0x000e240000000a00 */
[----:B------:R1:W-:Y:S04]  /*4e4c0*/  @!P1 STG.E desc[UR8][R218.64], R204 ;  /* 0x000000ccda009986 */ /* 0x0003e8000c101908 */
[----:B------:R-:W4:Y:S04]  /*4e4d0*/  LDL R76, [R1+0xd0] ;  /* 0x0000d000014c7983 */ /* 0x000f280000100800 */
[----:B------:R-:W4:Y:S04]  /*4e4e0*/  LDL R79, [R1+0xe0] ;  /* 0x0000e000014f7983 */ /* 0x000f280000100800 */
[----:B-1----:R-:W5:Y:S04]  /*4e4f0*/  LDL R218, [R1+0xe8] ;  /* 0x0000e80001da7983 */ /* 0x002f680000100800 */
[----:B------:R-:W5:Y:S01]  /*4e500*/  LDL R219, [R1+0xd8] ;  /* 0x0000d80001db7983 */ /* 0x000f620000100800 */
[----:B---3--:R-:W-:Y:S01]  /*4e510*/  FFMA.FTZ R77, R223, R77, R78 ;  /* 0x0000004ddf4d7223 */ /* 0x008fe2000001004e */
[----:B----4-:R-:W-:Y:S01]  /*4e520*/  FFMA.FTZ R76, R229, R76, R79 ;  /* 0x0000004ce54c7223 */ /* 0x010fe2000001004f */
[----:B--2---:R-:W-:Y:S01]  /*4e530*/  FFMA.FTZ R79, R217, R230, R231 ;  /* 0x000000e6d94f7223 */ /* 0x004fe200000100e7 */
[----:B------:R-:W-:Y:S01]  /*4e540*/  FADD.FTZ R72, -R205, R72 ;  /* 0x00000048cd487221 */ /* 0x000fe20000010100 */
[----:B------:R-:W2:Y:S04]  /*4e550*/  LDL R231, [R1+0xfc] ;  /* 0x0000fc0001e77983 */ /* 0x000ea80000100800 */
[----:B------:R-:W2:Y:S01]  /*4e560*/  LDL R230, [R1+0xbc] ;  /* 0x0000bc0001e67983 */ /* 0x000ea20000100800 */
[----:B-----5:R-:W-:Y:S01]  /*4e570*/  FFMA.FTZ R78, R222, R219, R218 ;  /* 0x000000dbde4e7223 */ /* 0x020fe200000100da */
[----:B0-----:R-:W-:-:S05]  /*4e580*/  IMAD.WIDE.U32 R218, R216, 0x10, R220 ;  /* 0x00000010d8da7825 */ /* 0x001fca00078e00dc */
[----:B------:R0:W-:Y:S04]  /*4e590*/  STG.E.128 desc[UR8][R218.64], R76 ;  /* 0x0000004cda007986 */ /* 0x0001e8000c101d08 */
[----:B0-----:R-:W3:Y:S01]  /*4e5a0*/  LDL R79, [R1+0xcc] ;  /* 0x0000cc00014f7983 */ /* 0x001ee20000100800 */
[----:B------:R-:W0:Y:S03]  /*4e5b0*/  LDC.64 R218, c[0x0][0x430] ;  /* 0x00010c00ffda7b82 */ /* 0x000e260000000a00 */
[----:B------:R-:W4:Y:S04]  /*4e5c0*/  LDL R76, [R1+0xc0] ;  /* 0x0000c000014c7983 */ /* 0x000f280000100800 */
[----:B------:R-:W5:Y:S04]  /*4e5d0*/  LDL R77, [R1+0xc4] ;  /* 0x0000c400014d7983 */ /* 0x000f680000100800 */
[----:B------:R-:W2:Y:S01]  /*4e5e0*/  LDL R78, [R1+0xc8] ;  /* 0x0000c800014e7983 */ /* 0x000ea20000100800 */
[----:B---3--:R-:W-:Y:S01]  /*4e5f0*/  FFMA.FTZ R79, R217, R79, R91 ;  /* 0x0000004fd94f7223 */ /* 0x008fe2000001005b */
[----:B0-----:R-:W-:-:S04]  /*4e600*/  IMAD.WIDE.U32 R216, R216, 0x10, R218 ;  /* 0x00000010d8d87825 */ /* 0x001fc800078e00da */
[----:B----4-:R-:W-:Y:S02]  /*4e610*/  FFMA.FTZ R76, R229, R76, R88 ;  /* 0x0000004ce54c7223 */ /* 0x010fe40000010058 */
[----:B------:R-:W3:Y:S01]  /*4e620*/  LDL R229, [R1+0xb8] ;  /* 0x0000b80001e57983 */ /* 0x000ee20000100800 */
[----:B-----5:R-:W-:-:S03]  /*4e630*/  FFMA.FTZ R77, R223, R77, R89 ;  /* 0x0000004ddf4d7223 */ /* 0x020fc60000010059 */
[----:B------:R-:W3:Y:S01]  /*4e640*/  LDL R223, [R1+0xf8] ;  /* 0x0000f80001df7983 */ /* 0x000ee20000100800 */
[----:B--2---:R-:W-:-:S03]  /*4e650*/  FFMA.FTZ R78, R222, R78, R90 ;  /* 0x0000004ede4e7223 */ /* 0x004fc6000001005a */
[----:B------:R-:W2:Y:S04]  /*4e660*/  LDL R222, [R1+0xb4] ;  /* 0x0000b40001de7983 */ /* 0x000ea80000100800 */
[----:B------:R0:W-:Y:S02]  /*4e670*/  STG.E.128 desc[UR8][R216.64], R76 ;  /* 0x0000004cd8007986 */ /* 0x0001e4000c101d08 */
[----:B0-----:R-:W-:Y:S02]  /*4e680*/  FMUL.FTZ R217, R204, R72 ;  /* 0x00000048ccd97220 */ /* 0x001fe40000410000 */
[----:B------:R-:W4:Y:S04]  /*4e690*/  LDL R76, [R1+0xb0] ;  /* 0x0000b000014c7983 */ /* 0x000f280000100800 */
[----:B------:R-:W2:Y:S04]  /*4e6a0*/  LDL R77, [R1+0xf4] ;  /* 0x0000f400014d7983 */ /* 0x000ea80000100800 */
[----:B------:R-:W4:Y:S01]  /*4e6b0*/  LDL R72, [R1+0xf0] ;  /* 0x0000f00001487983 */ /* 0x000f220000100800 */
[C---:B------:R-:W-:Y:S01]  /*4e6c0*/  FADD.FTZ R73, -R205.reuse, R73 ;  /* 0x00000049cd497221 */ /* 0x040fe20000010100 */
[C---:B------:R-:W-:Y:S01]  /*4e6d0*/  FADD.FTZ R74, -R205.reuse, R74 ;  /* 0x0000004acd4a7221 */ /* 0x040fe20000010100 */
[----:B------:R-:W-:-:S02]  /*4e6e0*/  FADD.FTZ R75, -R205, R75 ;  /* 0x0000004bcd4b7221 */ /* 0x000fc40000010100 */
[C---:B------:R-:W-:Y:S01]  /*4e6f0*/  FMUL.FTZ R216, R204.reuse, R73 ;  /* 0x00000049ccd87220 */ /* 0x040fe20000410000 */
[C---:B------:R-:W-:Y:S01]  /*4e700*/  FMUL.FTZ R79, R204.reuse, R74 ;  /* 0x0000004acc4f7220 */ /* 0x040fe20000410000 */
[----:B------:R-:W-:-:S04]  /*4e710*/  FMUL.FTZ R78, R204, R75 ;  /* 0x0000004bcc4e7220 */ /* 0x000fc80000410000 */
[----:B------:R-:W-:Y:S02]  /*4e720*/  FFMA.FTZ R75, R78, R230, R231 ;  /* 0x000000e64e4b7223 */ /* 0x000fe400000100e7 */
[----:B------:R-:W5:Y:S04]  /*4e730*/  LDL R231, [R1+0x94] ;  /* 0x0000940001e77983 */ /* 0x000f680000100800 */
[----:B------:R-:W5:Y:S01]  /*4e740*/  LDL R230, [R1+0x108] ;  /* 0x0001080001e67983 */ /* 0x000f620000100800 */
[----:B---3--:R-:W-:-:S03]  /*4e750*/  FFMA.FTZ R74, R79, R229, R223 ;  /* 0x000000e54f4a7223 */ /* 0x008fc600000100df */
[----:B------:R-:W5:Y:S04]  /*4e760*/  LDL R229, [R1+0x98] ;  /* 0x0000980001e57983 */ /* 0x000f680000100800 */
[----:B------:R-:W3:Y:S01]  /*4e770*/  LDL R223, [R1+0x10c] ;  /* 0x00010c0001df7983 */ /* 0x000ee20000100800 */
[----:B--2---:R-:W-:-:S03]  /*4e780*/  FFMA.FTZ R73, R216, R222, R77 ;  /* 0x000000ded8497223 */ /* 0x004fc6000001004d */
[----:B------:R-:W3:Y:S01]  /*4e790*/  LDL R222, [R1+0x9c] ;  /* 0x00009c0001de7983 */ /* 0x000ee20000100800 */
[----:B----4-:R-:W-:Y:S01]  /*4e7a0*/  FFMA.FTZ R72, R217, R76, R72 ;  /* 0x0000004cd9487223 */ /* 0x010fe20000010048 */
[----:B------:R-:W-:-:S05]  /*4e7b0*/  IMAD.WIDE.U32 R76, R207, 0x10, R220 ;  /* 0x00000010cf4c7825 */ /* 0x000fca00078e00dc */
[----:B------:R0:W-:Y:S04]  /*4e7c0*/  STG.E.128 desc[UR8][R76.64], R72 ;  /* 0x000000484c007986 */ /* 0x0001e8000c101d08 */
[----:B0-----:R-:W2:Y:S04]  /*4e7d0*/  LDL R74, [R1+0xa0] ;  /* 0x0000a000014a7983 */ /* 0x001ea80000100800 */
[----:B------:R-:W4:Y:S04]  /*4e7e0*/  LDL R75, [R1+0xa4] ;  /* 0x0000a400014b7983 */ /* 0x000f280000100800 */
[----:B------:R-:W5:Y:S04]  /*4e7f0*/  LDL R76, [R1+0xa8] ;  /* 0x0000a800014c7983 */ /* 0x000f680000100800 */
[----:B------:R-:W3:Y:S01]  /*4e800*/  LDL R77, [R1+0xac] ;  /* 0x0000ac00014d7983 */ /* 0x000ee20000100800 */
[----:B--2---:R-:W-:-:S03]  /*4e810*/  FFMA.FTZ R72, R217, R74, R92 ;  /* 0x0000004ad9487223 */ /* 0x004fc6000001005c */
[----:B------:R-:W2:Y:S01]  /*4e820*/  LDL R217, [R1+0x104] ;  /* 0x0001040001d97983 */ /* 0x000ea20000100800 */
[----:B----4-:R-:W-:-:S03]  /*4e830*/  FFMA.FTZ R73, R216, R75, R93 ;  /* 0x0000004bd8497223 */ /* 0x010fc6000001005d */
[----:B------:R-:W4:Y:S01]  /*4e840*/  LDL R216, [R1+0x90] ;  /* 0x0000900001d87983 */ /* 0x000f220000100800 */
[----:B-----5:R-:W-:-:S03]  /*4e850*/  FFMA.FTZ R74, R79, R76, R94 ;  /* 0x0000004c4f4a7223 */ /* 0x020fc6000001005e */
[----:B------:R-:W4:Y:S01]  /*4e860*/  LDL R79, [R1+0x100] ;  /* 0x00010000014f7983 */ /* 0x000f220000100800 */
[----:B---3--:R-:W-:Y:S01]  /*4e870*/  FFMA.FTZ R75, R78, R77, R95 ;  /* 0x0000004d4e4b7223 */ /* 0x008fe2000001005f */
[----:B------:R-:W-:-:S04]  /*4e880*/  IMAD.WIDE.U32 R76, R207, 0x10, R218 ;  /* 0x00000010cf4c7825 */ /* 0x000fc800078e00da */
[C---:B------:R-:W-:Y:S01]  /*4e890*/  FADD.FTZ R68, -R205.reuse, R68 ;  /* 0x00000044cd447221 */ /* 0x040fe20000010100 */
[C---:B------:R-:W-:Y:S01]  /*4e8a0*/  FADD.FTZ R69, -R205.reuse, R69 ;  /* 0x00000045cd457221 */ /* 0x040fe20000010100 */
[C---:B------:R-:W-:Y:S01]  /*4e8b0*/  FADD.FTZ R70, -R205.reuse, R70 ;  /* 0x00000046cd467221 */ /* 0x040fe20000010100 */
[----:B------:R-:W-:Y:S01]  /*4e8c0*/  FADD.FTZ R71, -R205, R71 ;  /* 0x00000047cd477221 */ /* 0x000fe20000010100 */
[----:B------:R0:W-:Y:S04]  /*4e8d0*/  STG.E.128 desc[UR8][R76.64], R72 ;  /* 0x000000484c007986 */ /* 0x0001e8000c101d08 */
[----:B------:R-:W3:Y:S04]  /*4e8e0*/  LDL R207, [R1+0x7c] ;  /* 0x00007c0001cf7983 */ /* 0x000ee80000100800 */
[----:B------:R-:W5:Y:S01]  /*4e8f0*/  LDL R78, [R1+0x6c] ;  /* 0x00006c00014e7983 */ /* 0x000f620000100800 */
[C---:B0-----:R-:W-:Y:S01]  /*4e900*/  FMUL.FTZ R77, R204.reuse, R68 ;  /* 0x00000044cc4d7220 */ /* 0x041fe20000410000 */
[C---:B------:R-:W-:Y:S01]  /*4e910*/  FMUL.FTZ R76, R204.reuse, R69 ;  /* 0x00000045cc4c7220 */ /* 0x040fe20000410000 */
[C---:B------:R-:W-:Y:S01]  /*4e920*/  FMUL.FTZ R75, R204.reuse, R70 ;  /* 0x00000046cc4b7220 */ /* 0x040fe20000410000 */
[----:B------:R-:W-:Y:S01]  /*4e930*/  FMUL.FTZ R74, R204, R71 ;  /* 0x00000047cc4a7220 */ /* 0x000fe20000410000 */
[----:B------:R-:W-:-:S04]  /*4e940*/  IMAD.WIDE.U32 R72, R206, 0x10, R220 ;  /* 0x00000010ce487825 */ /* 0x000fc800078e00dc */
[----:B------:R-:W-:Y:S01]  /*4e950*/  FFMA.FTZ R70, R75, R229, R230 ;  /* 0x000000e54b467223 */ /* 0x000fe200000100e6 */
[----:B------:R-:W-:Y:S01]  /*4e960*/  FFMA.FTZ R71, R74, R222, R223 ;  /* 0x000000de4a477223 */ /* 0x000fe200000100df */
[----:B------:R-:W3:Y:S04]  /*4e970*/  LDL R230, [R1+0x70] ;  /* 0x0000700001e67983 */ /* 0x000ee80000100800 */
[----:B------:R-:W5:Y:S04]  /*4e980*/  LDL R229, [R1+0x114] ;  /* 0x0001140001e57983 */ /* 0x000f680000100800 */
[----:B------:R-:W5:Y:S04]  /*4e990*/  LDL R223, [R1+0x74] ;  /* 0x0000740001df7983 */ /* 0x000f680000100800 */
[----:B------:R-:W5:Y:S01]  /*4e9a0*/  LDL R222, [R1+0x118] ;  /* 0x0001180001de7983 */ /* 0x000f620000100800 */
[----:B--2---:R-:W-:-:S03]  /*4e9b0*/  FFMA.FTZ R69, R76, R231, R217 ;  /* 0x000000e74c457223 */ /* 0x004fc600000100d9 */
[----:B------:R-:W3:Y:S04]  /*4e9c0*/  LDL R231, [R1+0x110] ;  /* 0x0001100001e77983 */ /* 0x000ee80000100800 */
[----:B------:R-:W2:Y:S01]  /*4e9d0*/  LDL R217, [R1+0x78] ;  /* 0x0000780001d97983 */ /* 0x000ea20000100800 */
[----:B----4-:R-:W-:-:S03]  /*4e9e0*/  FFMA.FTZ R68, R77, R216, R79 ;  /* 0x000000d84d447223 */ /* 0x010fc6000001004f */
[----:B------:R-:W4:Y:S04]  /*4e9f0*/  LDL R216, [R1+0x11c] ;  /* 0x00011c0001d87983 */ /* 0x000f280000100800 */
[----:B------:R0:W-:Y:S04]  /*4ea00*/  STG.E.128 desc[UR8][R72.64], R68 ;  /* 0x0000004448007986 */ /* 0x0001e8000c101d08 */
[----:B------:R-:W4:Y:S04]  /*4ea10*/  LDL R79, [R1+0x68] ;  /* 0x00006800014f7983 */ /* 0x000f280000100800 */
[----:B0-----:R-:W5:Y:S04]  /*4ea20*/  LDL R70, [R1+0x80] ;  /* 0x0000800001467983 */ /* 0x001f680000100800 */
[----:B------:R-:W3:Y:S04]  /*4ea30*/  LDL R72, [R1+0x88] ;  /* 0x0000880001487983 */ /* 0x000ee80000100800 */
[----:B------:R-:W2:Y:S04]  /*4ea40*/  LDL R71, [R1+0x84] ;  /* 0x0000840001477983 */ /* 0x000ea80000100800 */
[----:B------:R-:W4:Y:S01]  /*4ea50*/  LDL R73, [R1+0x8c] ;  /* 0x00008c0001497983 */ /* 0x000f220000100800 */
[----:B-----5:R-:W-:Y:S01]  /*4ea60*/  FFMA.FTZ R68, R77, R70, R96 ;  /* 0x000000464d447223 */ /* 0x020fe20000010060 */
[C---:B------:R-:W-:Y:S01]  /*4ea70*/  FADD.FTZ R64, -R205.reuse, R64 ;  /* 0x00000040cd407221 */ /* 0x040fe20000010100 */
[C---:B------:R-:W-:Y:S01]  /*4ea80*/  FADD.FTZ R65, -R205.reuse, R65 ;  /* 0x00000041cd417221 */ /* 0x040fe20000010100 */
[----:B------:R-:W-:Y:S01]  /*4ea90*/  FADD.FTZ R66, -R205, R66 ;  /* 0x00000042cd427221 */ /* 0x000fe20000010100 */
[----:B---3--:R-:W-:Y:S01]  /*4eaa0*/  FFMA.FTZ R70, R75, R72, R98 ;  /* 0x000000484b467223 */ /* 0x008fe20000010062 */
[----:B------:R-:W-:Y:S01]  /*4eab0*/  FADD.FTZ R67, -R205, R67 ;  /* 0x00000043cd437221 */ /* 0x000fe20000010100 */
[----:B------:R-:W3:Y:S01]  /*4eac0*/  LDL R75, [R1+0x64] ;  /* 0x00006400014b7983 */ /* 0x000ee20000100800 */
[----:B--2---:R-:W-:-:S03]  /*4ead0*/  FFMA.FTZ R69, R76, R71, R97 ;  /* 0x000000474c457223 */ /* 0x004fc60000010061 */
[----:B------:R-:W2:Y:S01]  /*4eae0*/  LDL R76, [R1+0x60] ;  /* 0x00006000014c7983 */ /* 0x000ea20000100800 */
[----:B----4-:R-:W-:Y:S01]  /*4eaf0*/  FFMA.FTZ R71, R74, R73, R99 ;  /* 0x000000494a477223 */ /* 0x010fe20000010063 */
[----:B------:R-:W-:Y:S02]  /*4eb00*/  IMAD.WIDE.U32 R72, R206, 0x10, R218 ;  /* 0x00000010ce487825 */ /* 0x000fe400078e00da */
[----:B------:R-:W4:Y:S04]  /*4eb10*/  LDL R74, [R1+0x13c] ;  /* 0x00013c00014a7983 */ /* 0x000f280000100800 */
[----:B------:R0:W-:Y:S04]  /*4eb20*/  STG.E.128 desc[UR8][R72.64], R68 ;  /* 0x0000004448007986 */ /* 0x0001e8000c101d08 */
[----:B------:R-:W5:Y:S01]  /*4eb30*/  LDL R206, [R1+0x130] ;  /* 0x0001300001ce7983 */ /* 0x000f620000100800 */
[C---:B------:R-:W-:Y:S01]  /*4eb40*/  FADD.FTZ R60, -R205.reuse, R60 ;  /* 0x0000003ccd3c7221 */ /* 0x040fe20000010100 */
[C---:B------:R-:W-:Y:S01]  /*4eb50*/  FADD.FTZ R61, -R205.reuse, R61 ;  /* 0x0000003dcd3d7221 */ /* 0x040fe20000010100 */
[C---:B------:R-:W-:Y:S01]  /*4eb60*/  FADD.FTZ R62, -R205.reuse, R62 ;  /* 0x0000003ecd3e7221 */ /* 0x040fe20000010100 */
[C---:B------:R-:W-:Y:S01]  /*4eb70*/  FADD.FTZ R63, -R205.reuse, R63 ;  /* 0x0000003fcd3f7221 */ /* 0x040fe20000010100 */
[----:B------:R-:W-:Y:S01]  /*4eb80*/  FADD.FTZ R59, -R205, R59 ;  /* 0x0000003bcd3b7221 */ /* 0x000fe20000010100 */
[----:B------:R-:W5:Y:S01]  /*4eb90*/  LDL R77, [R1+0x34] ;  /* 0x00003400014d7983 */ /* 0x000f620000100800 */
[C---:B0-----:R-:W-:Y:S01]  /*4eba0*/  FMUL.FTZ R73, R204.reuse, R64 ;  /* 0x00000040cc497220 */ /* 0x041fe20000410000 */
[C---:B------:R-:W-:Y:S01]  /*4ebb0*/  FMUL.FTZ R72, R204.reuse, R65 ;  /* 0x00000041cc487220 */ /* 0x040fe20000410000 */
[C---:B------:R-:W-:Y:S01]  /*4ebc0*/  FMUL.FTZ R71, R204.reuse, R66 ;  /* 0x00000042cc477220 */ /* 0x040fe20000410000 */
[----:B------:R-:W-:Y:S01]  /*4ebd0*/  FMUL.FTZ R70, R204, R67 ;  /* 0x00000043cc467220 */ /* 0x000fe20000410000 */
[----:B------:R-:W-:Y:S01]  /*4ebe0*/  FFMA.FTZ R64, R73, R230, R231 ;  /* 0x000000e649407223 */ /* 0x000fe200000100e7 */
[----:B------:R-:W-:Y:S01]  /*4ebf0*/  FFMA.FTZ R65, R72, R223, R229 ;  /* 0x000000df48417223 */ /* 0x000fe200000100e5 */
[----:B------:R-:W-:Y:S01]  /*4ec00*/  FFMA.FTZ R66, R71, R217, R222 ;  /* 0x000000d947427223 */ /* 0x000fe200000100de */
[C---:B------:R-:W-:Y:S01]  /*4ec10*/  FFMA.FTZ R67, R70.reuse, R207, R216 ;  /* 0x000000cf46437223 */ /* 0x040fe200000100d8 */
[----:B------:R-:W-:Y:S01]  /*4ec20*/  IMAD.WIDE.U32 R68, R203, 0x10, R220 ;  /* 0x00000010cb447825 */ /* 0x000fe200078e00dc */
[----:B------:R-:W4:Y:S04]  /*4ec30*/  LDL R230, [R1+0x58] ;  /* 0x0000580001e67983 */ /* 0x000f280000100800 */
[----:B------:R0:W-:Y:S04]  /*4ec40*/  STG.E.128 desc[UR8][R68.64], R64 ;  /* 0x0000004044007986 */ /* 0x0001e8000c101d08 */
[----:B------:R-:W5:Y:S04]  /*4ec50*/  LDL R229, [R1+0x12c] ;  /* 0x00012c0001e57983 */ /* 0x000f680000100800 */
[----:B------:R-:W5:Y:S04]  /*4ec60*/  LDL R223, [R1+0x5c] ;  /* 0x00005c0001df7983 */ /* 0x000f680000100800 */
[----:B------:R-:W4:Y:S04]  /*4ec70*/  LDL R231, [R1+0x124] ;  /* 0x0001240001e77983 */ /* 0x000f280000100800 */
[----:B------:R-:W4:Y:S01]  /*4ec80*/  LDL R217, [R1+0x44] ;  /* 0x0000440001d97983 */ /* 0x000f220000100800 */
[----:B0-----:R-:W-:Y:S01]  /*4ec90*/  FFMA.FTZ R66, R71, R79, R102 ;  /* 0x0000004f47427223 */ /* 0x001fe20000010066 */
[----:B------:R-:W-:Y:S01]  /*4eca0*/  FFMA.FTZ R67, R70, R78, R103 ;  /* 0x0000004e46437223 */ /* 0x000fe20000010067 */
[----:B------:R-:W-:Y:S01]  /*4ecb0*/  IMAD.WIDE.U32 R68, R203, 0x10, R218 ;  /* 0x00000010cb447825 */ /* 0x000fe200078e00da */
        /* <DEDUP_REMOVED lines=8> */
[----:B---3--:R-:W-:-:S03]  /*4ed40*/  FFMA.FTZ R65, R72, R75, R101 ;  /* 0x0000004b48417223 */ /* 0x008fc60000010065 */
[----:B------:R-:W3:Y:S01]  /*4ed50*/  LDL R72, [R1+0x54] ;  /* 0x0000540001487983 */ /* 0x000ee20000100800 */
[----:B--2---:R-:W-:-:S03]  /*4ed60*/  FFMA.FTZ R64, R73, R76, R100 ;  /* 0x0000004c49407223 */ /* 0x004fc60000010064 */
[----:B------:R-:W2:Y:S04]  /*4ed70*/  LDL R73, [R1+0x3c] ;  /* 0x00003c0001497983 */ /* 0x000ea80000100800 */
[----:B------:R0:W-:Y:S04]  /*4ed80*/  STG.E.128 desc[UR8][R68.64], R64 ;  /* 0x0000004044007986 */ /* 0x0001e8000c101d08 */
[----:B------:R-:W2:Y:S04]  /*4ed90*/  LDL R76, [R1+0x138] ;  /* 0x00013800014c7983 */ /* 0x000ea80000100800 */
[----:B------:R-:W2:Y:S01]  /*4eda0*/  LDL R75, [R1+0x38] ;  /* 0x00003800014b7983 */ /* 0x000ea20000100800 */
[C---:B0-----:R-:W-:Y:S01]  /*4edb0*/  FMUL.FTZ R69, R204.reuse, R60 ;  /* 0x0000003ccc457220 */ /* 0x041fe20000410000 */
[C---:B------:R-:W-:Y:S01]  /*4edc0*/  FMUL.FTZ R68, R204.reuse, R61 ;  /* 0x0000003dcc447220 */ /* 0x040fe20000410000 */
[C---:B------:R-:W-:Y:S01]  /*4edd0*/  FMUL.FTZ R67, R204.reuse, R62 ;  /* 0x0000003ecc437220 */ /* 0x040fe20000410000 */
[----:B------:R-:W-:Y:S01]  /*4ede0*/  FMUL.FTZ R66, R204, R63 ;  /* 0x0000003fcc427220 */ /* 0x000fe20000410000 */
[----:B------:R-:W-:-:S04]  /*4edf0*/  IMAD.WIDE.U32 R64, R198, 0x10, R220 ;  /* 0x00000010c6407825 */ /* 0x000fc800078e00dc */
[----:B-----5:R-:W-:Y:S02]  /*4ee00*/  FFMA.FTZ R63, R66, R223, R229 ;  /* 0x000000df423f7223 */ /* 0x020fe400000100e5 */
[----:B------:R-:W5:Y:S04]  /*4ee10*/  LDL R229, [R1+0x20] ;  /* 0x0000200001e57983 */ /* 0x000f680000100800 */
[----:B------:R-:W5:Y:S01]  /*4ee20*/  LDL R223, [R1+0x24] ;  /* 0x0000240001df7983 */ /* 0x000f620000100800 */
[----:B----4-:R-:W-:Y:S01]  /*4ee30*/  FFMA.FTZ R62, R67, R230, R71 ;  /* 0x000000e6433e7223 */ /* 0x010fe20000010047 */
[----:B------:R-:W-:Y:S01]  /*4ee40*/  FFMA.FTZ R60, R69, R70, R203 ;  /* 0x00000046453c7223 */ /* 0x000fe200000100cb */
[----:B------:R-:W-:Y:S01]  /*4ee50*/  FADD.FTZ R56, -R205, R56 ;  /* 0x00000038cd387221 */ /* 0x000fe20000010100 */
[----:B------:R-:W4:Y:S01]  /*4ee60*/  LDL R203, [R1+0x14] ;  /* 0x0000140001cb7983 */ /* 0x000f220000100800 */
[----:B---3--:R-:W-:-:S05]  /*4ee70*/  FFMA.FTZ R61, R68, R72, R231 ;  /* 0x00000048443d7223 */ /* 0x008fca00000100e7 */
[----:B------:R0:W-:Y:S02]  /*4ee80*/  STG.E.128 desc[UR8][R64.64], R60 ;  /* 0x0000003c40007986 */ /* 0x0001e4000c101d08 */
[----:B0-----:R-:W-:Y:S01]  /*4ee90*/  FFMA.FTZ R61, R68, R217, R105 ;  /* 0x000000d9443d7223 */ /* 0x001fe20000010069 */
[----:B------:R-:W-:Y:S01]  /*4eea0*/  FMUL.FTZ R68, R204, R59 ;  /* 0x0000003bcc447220 */ /* 0x000fe20000410000 */
[----:B------:R-:W-:Y:S01]  /*4eeb0*/  FFMA.FTZ R60, R69, R222, R104 ;  /* 0x000000de453c7223 */ /* 0x000fe20000010068 */
[----:B------:R-:W-:Y:S01]  /*4eec0*/  FFMA.FTZ R62, R67, R216, R106 ;  /* 0x000000d8433e7223 */ /* 0x000fe2000001006a */
[----:B------:R-:W3:Y:S01]  /*4eed0*/  LDL R222, [R1+0x28] ;  /* 0x0000280001de7983 */ /* 0x000ee20000100800 */
[----:B--2---:R-:W-:-:S03]  /*4eee0*/  FFMA.FTZ R59, R68, R73, R74 ;  /* 0x00000049443b7223 */ /* 0x004fc6000001004a */
[----:B------:R-:W2:Y:S01]  /*4eef0*/  LDL R73, [R1+0x2c] ;  /* 0x00002c0001497983 */ /* 0x000ea20000100800 */
[----:B------:R-:W-:-:S03]  /*4ef00*/  FFMA.FTZ R63, R66, R207, R107 ;  /* 0x000000cf423f7223 */ /* 0x000fc6000001006b */
[----:B------:R-:W4:Y:S04]  /*4ef10*/  LDL R217, [R1+0x140] ;  /* 0x0001400001d97983 */ /* 0x000f280000100800 */
[----:B------:R-:W4:Y:S04]  /*4ef20*/  LDL R216, [R1+0x10] ;  /* 0x0000100001d87983 */ /* 0x000f280000100800 */
[----:B------:R-:W4:Y:S01]  /*4ef30*/  LDL R207, [R1] ;  /* 0x0000000001cf7983 */ /* 0x000f220000100800 */
[----:B------:R-:W-:Y:S01]  /*4ef40*/  FMUL.FTZ R72, R204, R56 ;  /* 0x00000038cc487220 */ /* 0x000fe20000410000 */
[C---:B------:R-:W-:Y:S01]  /*4ef50*/  FADD.FTZ R57, -R205.reuse, R57 ;  /* 0x00000039cd397221 */ /* 0x040fe20000010100 */
[----:B------:R-:W-:Y:S01]  /*4ef60*/  FADD.FTZ R58, -R205, R58 ;  /* 0x0000003acd3a7221 */ /* 0x000fe20000010100 */
[----:B------:R-:W-:-:S04]  /*4ef70*/  IMAD.WIDE.U32 R64, R198, 0x10, R218 ;  /* 0x00000010c6407825 */ /* 0x000fc800078e00da */
[----:B------:R-:W-:Y:S01]  /*4ef80*/  FFMA.FTZ R56, R72, R79, R206 ;  /* 0x0000004f48387223 */ /* 0x000fe200000100ce */
[C---:B------:R-:W-:Y:S01]  /*4ef90*/  FMUL.FTZ R71, R204.reuse, R57 ;  /* 0x00000039cc477220 */ /* 0x040fe20000410000 */
[----:B------:R-:W4:Y:S01]  /*4efa0*/  LDL R206, [R1+0x144] ;  /* 0x0001440001ce7983 */ /* 0x000f220000100800 */
[----:B------:R-:W-:Y:S02]  /*4efb0*/  FMUL.FTZ R69, R204, R58 ;  /* 0x0000003acc457220 */ /* 0x000fe40000410000 */
[----:B------:R-:W-:Y:S01]  /*4efc0*/  FFMA.FTZ R57, R71, R77, R78 ;  /* 0x0000004d47397223 */ /* 0x000fe2000001004e */
[----:B------:R0:W-:Y:S01]  /*4efd0*/  STG.E.128 desc[UR8][R64.64], R60 ;  /* 0x0000003c40007986 */ /* 0x0001e2000c101d08 */
[----:B------:R-:W-:-:S03]  /*4efe0*/  FFMA.FTZ R58, R69, R75, R76 ;  /* 0x0000004b453a7223 */ /* 0x000fc6000001004c */
[----:B------:R-:W4:Y:S04]  /*4eff0*/  LDL R198, [R1+0x4] ;  /* 0x0000040001c67983 */ /* 0x000f280000100800 */
[----:B------:R-:W4:Y:S04]  /*4f000*/  LDL R79, [R1+0x148] ;  /* 0x00014800014f7983 */ /* 0x000f280000100800 */
[----:B------:R-:W4:Y:S04]  /*4f010*/  LDL R78, [R1+0x18] ;  /* 0x00001800014e7983 */ /* 0x000f280000100800 */
[----:B------:R-:W4:Y:S01]  /*4f020*/  LDL R77, [R1+0x8] ;  /* 0x00000800014d7983 */ /* 0x000f220000100800 */
[----:B0-----:R-:W-:-:S03]  /*4f030*/  IMAD.WIDE.U32 R60, R13, 0x10, R220 ;  /* 0x000000100d3c7825 */ /* 0x001fc600078e00dc */
[----:B------:R-:W4:Y:S04]  /*4f040*/  LDL R76, [R1+0x14c] ;  /* 0x00014c00014c7983 */ /* 0x000f280000100800 */
[----:B------:R-:W4:Y:S01]  /*4f050*/  LDL R75, [R1+0x1c] ;  /* 0x00001c00014b7983 */ /* 0x000f220000100800 */
[C---:B------:R-:W-:Y:S01]  /*4f060*/  FADD.FTZ R52, -R205.reuse, R52 ;  /* 0x00000034cd347221 */ /* 0x040fe20000010100 */
[C---:B------:R-:W-:Y:S02]  /*4f070*/  FADD.FTZ R62, -R205.reuse, R31 ;  /* 0x0000001fcd3e7221 */ /* 0x040fe40000010100 */
[----:B------:R-:W4:Y:S01]  /*4f080*/  LDL R74, [R1+0xc] ;  /* 0x00000c00014a7983 */ /* 0x000f220000100800 */
[C---:B------:R-:W-:Y:S01]  /*4f090*/  FADD.FTZ R63, -R205.reuse, R24 ;  /* 0x00000018cd3f7221 */ /* 0x040fe20000010100 */
[C---:B------:R-:W-:Y:S01]  /*4f0a0*/  FADD.FTZ R64, -R205.reuse, R25 ;  /* 0x00000019cd407221 */ /* 0x040fe20000010100 */
[C---:B------:R-:W-:Y:S01]  /*4f0b0*/  FADD.FTZ R65, -R205.reuse, R26 ;  /* 0x0000001acd417221 */ /* 0x040fe20000010100 */
[----:B------:R0:W-:Y:S01]  /*4f0c0*/  STG.E.128 desc[UR8][R60.64], R56 ;  /* 0x000000383c007986 */ /* 0x0001e2000c101d08 */
[----:B------:R-:W-:Y:S01]  /*4f0d0*/  FADD.FTZ R70, -R205, R27 ;  /* 0x0000001bcd467221 */ /* 0x000fe20000010100 */
[----:B-----5:R-:W-:Y:S01]  /*4f0e0*/  FFMA.FTZ R24, R72, R229, R108 ;  /* 0x000000e548187223 */ /* 0x020fe2000001006c */
[----:B------:R-:W-:Y:S01]  /*4f0f0*/  FFMA.FTZ R25, R71, R223, R109 ;  /* 0x000000df47197223 */ /* 0x000fe2000001006d */
[C---:B------:R-:W-:Y:S01]  /*4f100*/  FADD.FTZ R71, -R205.reuse, R21 ;  /* 0x00000015cd477221 */ /* 0x040fe20000010100 */
[----:B------:R-:W-:Y:S01]  /*4f110*/  FMUL.FTZ R21, R204, R52 ;  /* 0x00000034cc157220 */ /* 0x000fe20000410000 */
[----:B------:R-:W5:Y:S04]  /*4f120*/  LDL R229, [R1+0x150] ;  /* 0x0001500001e57983 */ /* 0x000f680000100800 */
[----:B------:R-:W5:Y:S01]  /*4f130*/  LDL R223, [R1+0x154] ;  /* 0x0001540001df7983 */ /* 0x000f620000100800 */
[----:B0-----:R-:W-:Y:S01]  /*4f140*/  FADD.FTZ R61, -R205, R30 ;  /* 0x0000001ecd3d7221 */ /* 0x001fe20000010100 */
[----:B------:R-:W-:-:S04]  /*4f150*/  IMAD.WIDE.U32 R30, R13, 0x10, R218 ;  /* 0x000000100d1e7825 */ /* 0x000fc800078e00da */
[C---:B------:R-:W-:Y:S01]  /*4f160*/  FADD.FTZ R13, -R205.reuse, R20 ;  /* 0x00000014cd0d7221 */ /* 0x040fe20000010100 */
[C---:B------:R-:W-:Y:S01]  /*4f170*/  FADD.FTZ R53, -R205.reuse, R53 ;  /* 0x00000035cd357221 */ /* 0x040fe20000010100 */
[----:B------:R-:W-:-:S03]  /*4f180*/  FADD.FTZ R72, -R205, R22 ;  /* 0x00000016cd487221 */ /* 0x000fc60000010100 */
[----:B------:R-:W-:Y:S01]  /*4f190*/  FMUL.FTZ R22, R204, R53 ;  /* 0x00000035cc167220 */ /* 0x000fe20000410000 */
[----:B---3--:R-:W-:Y:S02]  /*4f1a0*/  FFMA.FTZ R26, R69, R222, R110 ;  /* 0x000000de451a7223 */ /* 0x008fe4000001006e */
[----:B------:R-:W3:Y:S01]  /*4f1b0*/  LDL R222, [R1+0x158] ;  /* 0x0001580001de7983 */ /* 0x000ee20000100800 */
[----:B--2---:R-:W-:-:S05]  /*4f1c0*/  FFMA.FTZ R27, R68, R73, R111 ;  /* 0x00000049441b7223 */ /* 0x004fca000001006f */
[----:B------:R0:W-:Y:S01]  /*4f1d0*/  STG.E.128 desc[UR8][R30.64], R24 ;  /* 0x000000181e007986 */ /* 0x0001e2000c101d08 */
[----:B----4-:R-:W-:-:S03]  /*4f1e0*/  FFMA.FTZ R20, R21, R216, R217 ;  /* 0x000000d815147223 */ /* 0x010fc600000100d9 */
[----:B------:R-:W2:Y:S04]  /*4f1f0*/  LDL R217, [R1+0x15c] ;  /* 0x00015c0001d97983 */ /* 0x000ea80000100800 */
[----:B------:R-:W4:Y:S01]  /*4f200*/  LDL R216, [R1+0x160] ;  /* 0x0001600001d87983 */ /* 0x000f220000100800 */
[----:B0-----:R-:W-:-:S03]  /*4f210*/  FFMA.FTZ R24, R21, R207, R112 ;  /* 0x000000cf15187223 */ /* 0x001fc60000010070 */
[----:B------:R-:W4:Y:S01]  /*4f220*/  LDL R207, [R1+0x164] ;  /* 0x0001640001cf7983 */ /* 0x000f220000100800 */
[----:B------:R-:W-:-:S03]  /*4f230*/  FFMA.FTZ R21, R22, R203, R206 ;  /* 0x000000cb16157223 */ /* 0x000fc600000100ce */
[----:B------:R-:W4:Y:S04]  /*4f240*/  LDL R206, [R1+0x168] ;  /* 0x0001680001ce7983 */ /* 0x000f280000100800 */
[----:B------:R-:W4:Y:S01]  /*4f250*/  LDL R203, [R1+0x16c] ;  /* 0x00016c0001cb7983 */ /* 0x000f220000100800 */
[C---:B------:R-:W-:Y:S01]  /*4f260*/  FADD.FTZ R66, -R205.reuse, R54 ;  /* 0x00000036cd427221 */ /* 0x040fe20000010100 */
[C---:B------:R-:W-:Y:S01]  /*4f270*/  FADD.FTZ R67, -R205.reuse, R55 ;  /* 0x00000037cd437221 */ /* 0x040fe20000010100 */
[----:B------:R-:W-:Y:S02]  /*4f280*/  FADD.FTZ R73, -R205, R23 ;  /* 0x00000017cd497221 */ /* 0x000fe40000010100 */
[C---:B------:R-:W-:Y:S01]  /*4f290*/  FMUL.FTZ R23, R204.reuse, R66 ;  /* 0x00000042cc177220 */ /* 0x040fe20000410000 */
[----:B------:R-:W-:Y:S01]  /*4f2a0*/  FMUL.FTZ R27, R204, R67 ;  /* 0x00000043cc1b7220 */ /* 0x000fe20000410000 */
[----:B------:R-:W-:Y:S01]  /*4f2b0*/  FFMA.FTZ R25, R22, R198, R113 ;  /* 0x000000c616197223 */ /* 0x000fe20000010071 */
[----:B------:R-:W-:-:S04]  /*4f2c0*/  IMAD.WIDE.U32 R30, R196, 0x10, R220 ;  /* 0x00000010c41e7825 */ /* 0x000fc800078e00dc */
[C---:B------:R-:W-:Y:S01]  /*4f2d0*/  FFMA.FTZ R22, R23.reuse, R78, R79 ;  /* 0x0000004e17167223 */ /* 0x040fe2000001004f */
[----:B------:R-:W-:Y:S01]  /*4f2e0*/  FFMA.FTZ R26, R23, R77, R114 ;  /* 0x0000004d171a7223 */ /* 0x000fe20000010072 */
[C---:B------:R-:W-:Y:S01]  /*4f2f0*/  FADD.FTZ R54, -R205.reuse, R48 ;  /* 0x00000030cd367221 */ /* 0x040fe20000010100 */
[----:B------:R-:W-:Y:S01]  /*4f300*/  FADD.FTZ R56, -R205, R44 ;  /* 0x0000002ccd387221 */ /* 0x000fe20000010100 */
[----:B------:R-:W-:Y:S01]  /*4f310*/  FFMA.FTZ R23, R27, R75, R76 ;  /* 0x0000004b1b177223 */ /* 0x000fe2000001004c */
[C---:B------:R-:W-:Y:S01]  /*4f320*/  FADD.FTZ R57, -R205.reuse, R45 ;  /* 0x0000002dcd397221 */ /* 0x040fe20000010100 */
[----:B------:R-:W-:Y:S01]  /*4f330*/  FADD.FTZ R55, -R205, R49 ;  /* 0x00000031cd377221 */ /* 0x000fe20000010100 */
[----:B------:R-:W-:-:S04]  /*4f340*/  IMAD.WIDE.U32 R44, R196, 0x10, R218 ;  /* 0x00000010c42c7825 */ /* 0x000fc800078e00da */
[----:B------:R-:W-:Y:S01]  /*4f350*/  FFMA.FTZ R27, R27, R74, R115 ;  /* 0x0000004a1b1b7223 */ /* 0x000fe20000010073 */
[C---:B------:R-:W-:Y:S01]  /*4f360*/  FADD.FTZ R50, -R205.reuse, R50 ;  /* 0x00000032cd327221 */ /* 0x040fe20000010100 */
[C---:B------:R-:W-:Y:S01]  /*4f370*/  FADD.FTZ R51, -R205.reuse, R51 ;  /* 0x00000033cd337221 */ /* 0x040fe20000010100 */
[C---:B------:R-:W-:Y:S01]  /*4f380*/  FADD.FTZ R59, -R205.reuse, R47 ;  /* 0x0000002fcd3b7221 */ /* 0x040fe20000010100 */
[C---:B------:R-:W-:Y:S01]  /*4f390*/  FADD.FTZ R40, -R205.reuse, R40 ;  /* 0x00000028cd287221 */ /* 0x040fe20000010100 */
[----:B------:R0:W-:Y:S01]  /*4f3a0*/  STG.E.128 desc[UR8][R30.64], R20 ;  /* 0x000000141e007986 */ /* 0x0001e2000c101d08 */
[C---:B------:R-:W-:Y:S01]  /*4f3b0*/  FADD.FTZ R36, -R205.reuse, R36 ;  /* 0x00000024cd247221 */ /* 0x040fe20000010100 */
[C---:B------:R-:W-:Y:S01]  /*4f3c0*/  FADD.FTZ R196, -R205.reuse, R192 ;  /* 0x000000c0cdc47221 */ /* 0x040fe20000010100 */
[C---:B------:R-:W-:Y:S01]  /*4f3d0*/  FADD.FTZ R194, -R205.reuse, R194 ;  /* 0x000000c2cdc27221 */ /* 0x040fe20000010100 */
[C---:B------:R-:W-:Y:S01]  /*4f3e0*/  FADD.FTZ R28, -R205.reuse, R28 ;  /* 0x0000001ccd1c7221 */ /* 0x040fe20000010100 */
[C---:B------:R-:W-:Y:S01]  /*4f3f0*/  FADD.FTZ R29, -R205.reuse, R29 ;  /* 0x0000001dcd1d7221 */ /* 0x040fe20000010100 */
[C---:B------:R-:W-:Y:S01]  /*4f400*/  FADD.FTZ R198, -R205.reuse, R193 ;  /* 0x000000c1cdc67221 */ /* 0x040fe20000010100 */
[----:B------:R1:W-:Y:S01]  /*4f410*/  STG.E.128 desc[UR8][R44.64], R24 ;  /* 0x000000182c007986 */ /* 0x0003e2000c101d08 */
[C---:B------:R-:W-:Y:S01]  /*4f420*/  FMUL.FTZ R193, R204.reuse, R40 ;  /* 0x00000028ccc17220 */ /* 0x040fe20000410000 */
[C---:B------:R-:W-:Y:S01]  /*4f430*/  FADD.FTZ R60, -R205.reuse, R43 ;  /* 0x0000002bcd3c7221 */ /* 0x040fe20000010100 */
[----:B------:R-:W-:Y:S01]  /*4f440*/  FMUL.FTZ R40, R204, R13 ;  /* 0x0000000dcc287220 */ /* 0x000fe20000410000 */
[----:B------:R-:W-:Y:S01]  /*4f450*/  FADD.FTZ R43, -R205, R195 ;  /* 0x000000c3cd2b7221 */ /* 0x000fe20000010100 */
[----:B------:R-:W-:-:S04]  /*4f460*/  IMAD.WIDE.U32 R48, R197, 0x10, R218 ;  /* 0x00000010c5307825 */ /* 0x000fc800078e00da */
[C---:B------:R-:W-:Y:S01]  /*4f470*/  FMUL.FTZ R13, R204.reuse, R196 ;  /* 0x000000c4cc0d7220 */ /* 0x040fe20000410000 */
[C---:B0-----:R-:W-:Y:S01]  /*4f480*/  FMUL.FTZ R21, R204.reuse, R54 ;  /* 0x00000036cc157220 */ /* 0x041fe20000410000 */
[C---:B------:R-:W-:Y:S01]  /*4f490*/  FMUL.FTZ R22, R204.reuse, R55 ;  /* 0x00000037cc167220 */ /* 0x040fe20000410000 */
[C---:B------:R-:W-:Y:S01]  /*4f4a0*/  FMUL.FTZ R23, R204.reuse, R50 ;  /* 0x00000032cc177220 */ /* 0x040fe20000410000 */
[C---:B------:R-:W-:Y:S01]  /*4f4b0*/  FMUL.FTZ R55, R204.reuse, R56 ;  /* 0x00000038cc377220 */ /* 0x040fe20000410000 */
[C---:B------:R-:W-:Y:S01]  /*4f4c0*/  FMUL.FTZ R30, R204.reuse, R57 ;  /* 0x00000039cc1e7220 */ /* 0x040fe20000410000 */
[C---:B------:R-:W-:Y:S01]  /*4f4d0*/  FMUL.FTZ R54, R204.reuse, R59 ;  /* 0x0000003bcc367220 */ /* 0x040fe20000410000 */
[C---:B------:R-:W-:Y:S01]  /*4f4e0*/  FMUL.FTZ R59, R204.reuse, R36 ;  /* 0x00000024cc3b7220 */ /* 0x040fe20000410000 */
[----:B-1----:R-:W-:Y:S01]  /*4f4f0*/  FMUL.FTZ R27, R204, R51 ;  /* 0x00000033cc1b7220 */ /* 0x002fe20000410000 */
[C---:B-----5:R-:W-:Y:S01]  /*4f500*/  FFMA.FTZ R20, R21.reuse, R248, R229 ;  /* 0x000000f815147223 */ /* 0x060fe200000100e5 */
[----:B------:R-:W-:Y:S01]  /*4f510*/  FFMA.FTZ R24, R21, R244, R116 ;  /* 0x000000f415187223 */ /* 0x000fe20000010074 */
[----:B------:R-:W-:-:S04]  /*4f520*/  IMAD.WIDE.U32 R44, R197, 0x10, R220 ;  /* 0x00000010c52c7825 */ /* 0x000fc800078e00dc */
[----:B------:R-:W-:Y:S01]  /*4f530*/  FMUL.FTZ R36, R204, R194 ;  /* 0x000000c2cc247220 */ /* 0x000fe20000410000 */
[C---:B------:R-:W-:Y:S01]  /*4f540*/  FFMA.FTZ R21, R22.reuse, R249, R223 ;  /* 0x000000f916157223 */ /* 0x040fe200000100df */
[----:B------:R-:W-:Y:S01]  /*4f550*/  FFMA.FTZ R25, R22, R245, R117 ;  /* 0x000000f516197223 */ /* 0x000fe20000010075 */
[C---:B------:R-:W-:Y:S01]  /*4f560*/  FMUL.FTZ R69, R204.reuse, R28 ;  /* 0x0000001ccc457220 */ /* 0x040fe20000410000 */
[----:B------:R-:W-:Y:S01]  /*4f570*/  FMUL.FTZ R68, R204, R29 ;  /* 0x0000001dcc447220 */ /* 0x000fe20000410000 */
[----:B------:R-:W-:Y:S01]  /*4f580*/  FFMA.FTZ R26, R23, R246, R118 ;  /* 0x000000f6171a7223 */ /* 0x000fe20000010076 */
[----:B------:R-:W5:Y:S04]  /*4f590*/  LDL R197, [R1+0x180] ;  /* 0x0001800001c57983 */ /* 0x000f680000100800 */
[----:B------:R-:W5:Y:S04]  /*4f5a0*/  LDL R196, [R1+0x184] ;  /* 0x0001840001c47983 */ /* 0x000f680000100800 */
[----:B------:R-:W5:Y:S04]  /*4f5b0*/  LDL R195, [R1+0x188] ;  /* 0x0001880001c37983 */ /* 0x000f680000100800 */
[----:B------:R-:W5:Y:S01]  /*4f5c0*/  LDL R194, [R1+0x18c] ;  /* 0x00018c0001c27983 */ /* 0x000f620000100800 */
[C---:B------:R-:W-:Y:S01]  /*4f5d0*/  FADD.FTZ R58, -R205.reuse, R46 ;  /* 0x0000002ecd3a7221 */ /* 0x040fe20000010100 */
[C---:B------:R-:W-:Y:S01]  /*4f5e0*/  FADD.FTZ R33, -R205.reuse, R33 ;  /* 0x00000021cd217221 */ /* 0x040fe20000010100 */
[----:B------:R-:W-:-:S02]  /*4f5f0*/  FADD.FTZ R34, -R205, R34 ;  /* 0x00000022cd227221 */ /* 0x000fc40000010100 */
        /* <DEDUP_REMOVED lines=11> */
[----:B------:R-:W-:-:S02]  /*4f6b0*/  FADD.FTZ R35, -R205, R35 ;  /* 0x00000023cd237221 */ /* 0x000fc40000010100 */
[----:B------:R-:W5:Y:S01]  /*4f6c0*/  LDL R205, [R1+0x194] ;  /* 0x0001940001cd7983 */ /* 0x000f620000100800 */
[----:B---3--:R-:W-:-:S03]  /*4f6d0*/  FFMA.FTZ R22, R23, R250, R222 ;  /* 0x000000fa17167223 */ /* 0x008fc600000100de */
[----:B------:R-:W3:Y:S01]  /*4f6e0*/  LDL R222, [R1+0x170] ;  /* 0x0001700001de7983 */ /* 0x000ee20000100800 */
[----:B--2---:R-:W-:-:S03]  /*4f6f0*/  FFMA.FTZ R23, R27, R251, R217 ;  /* 0x000000fb1b177223 */ /* 0x004fc600000100d9 */
[----:B------:R-:W2:Y:S01]  /*4f700*/  LDL R217, [R1+0x174] ;  /* 0x0001740001d97983 */ /* 0x000ea20000100800 */
[----:B----4-:R-:W-:-:S03]  /*4f710*/  FFMA.FTZ R28, R55, R240, R216 ;  /* 0x000000f0371c7223 */ /* 0x010fc600000100d8 */
[----:B------:R-:W4:Y:S01]  /*4f720*/  LDL R216, [R1+0x178] ;  /* 0x0001780001d87983 */ /* 0x000f220000100800 */
[----:B------:R-:W-:-:S03]  /*4f730*/  FFMA.FTZ R29, R30, R241, R207 ;  /* 0x000000f11e1d7223 */ /* 0x000fc600000100cf */
[----:B------:R-:W4:Y:S01]  /*4f740*/  LDL R207, [R1+0x17c] ;  /* 0x00017c0001cf7983 */ /* 0x000f220000100800 */
[----:B------:R-:W-:-:S03]  /*4f750*/  FFMA.FTZ R30, R31, R242, R206 ;  /* 0x000000f21f1e7223 */ /* 0x000fc600000100ce */
[----:B------:R-:W4:Y:S01]  /*4f760*/  LDL R206, [R1+0x190] ;  /* 0x0001900001ce7983 */ /* 0x000f220000100800 */
[----:B------:R-:W-:-:S03]  /*4f770*/  FFMA.FTZ R31, R54, R243, R203 ;  /* 0x000000f3361f7223 */ /* 0x000fc600000100cb */
[----:B------:R-:W4:Y:S01]  /*4f780*/  LDL R203, [R1+0x198] ;  /* 0x0001980001cb7983 */ /* 0x000f220000100800 */
[----:B------:R-:W-:Y:S01]  /*4f790*/  FFMA.FTZ R27, R27, R247, R119 ;  /* 0x000000f71b1b7223 */ /* 0x000fe20000010077 */
[----:B------:R-:W-:-:S04]  /*4f7a0*/  IMAD.WIDE.U32 R46, R14, 0x10, R220 ;  /* 0x000000100e2e7825 */ /* 0x000fc800078e00dc */
[C---:B------:R-:W-:Y:S01]  /*4f7b0*/  FMUL.FTZ R77, R204.reuse, R32 ;  /* 0x00000020cc4d7220 */ /* 0x040fe20000410000 */
[----:B------:R-:W-:Y:S01]  /*4f7c0*/  FMUL.FTZ R74, R204, R35 ;  /* 0x00000023cc4a7220 */ /* 0x000fe20000410000 */
[----:B------:R-:W-:Y:S01]  /*4f7d0*/  FFMA.FTZ R32, R55, R236, R120 ;  /* 0x000000ec37207223 */ /* 0x000fe20000010078 */
[----:B------:R-:W-:-:S04]  /*4f7e0*/  IMAD.WIDE.U32 R52, R14, 0x10, R218 ;  /* 0x000000100e347825 */ /* 0x000fc800078e00da */
[----:B------:R-:W-:Y:S01]  /*4f7f0*/  FFMA.FTZ R35, R54, R239, R123 ;  /* 0x000000ef36237223 */ /* 0x000fe2000001007b */
[C---:B------:R-:W-:Y:S01]  /*4f800*/  FMUL.FTZ R58, R204.reuse, R37 ;  /* 0x00000025cc3a7220 */ /* 0x040fe20000410000 */
[C---:B------:R-:W-:Y:S01]  /*4f810*/  FMUL.FTZ R51, R204.reuse, R38 ;  /* 0x00000026cc337220 */ /* 0x040fe20000410000 */
[C---:B------:R-:W-:Y:S01]  /*4f820*/  FMUL.FTZ R50, R204.reuse, R39 ;  /* 0x00000027cc327220 */ /* 0x040fe20000410000 */
[C---:B------:R-:W-:Y:S01]  /*4f830*/  FMUL.FTZ R192, R204.reuse, R41 ;  /* 0x00000029ccc07220 */ /* 0x040fe20000410000 */
[C---:B------:R-:W-:Y:S01]  /*4f840*/  FMUL.FTZ R79, R204.reuse, R42 ;  /* 0x0000002acc4f7220 */ /* 0x040fe20000410000 */
[C---:B------:R-:W-:Y:S01]  /*4f850*/  FMUL.FTZ R78, R204.reuse, R60 ;  /* 0x0000003ccc4e7220 */ /* 0x040fe20000410000 */
[----:B------:R0:W-:Y:S01]  /*4f860*/  STG.E.128 desc[UR8][R44.64], R20 ;  /* 0x000000142c007986 */ /* 0x0001e2000c101d08 */
[C---:B------:R-:W-:Y:S01]  /*4f870*/  FMUL.FTZ R14, R204.reuse, R198 ;  /* 0x000000c6cc0e7220 */ /* 0x040fe20000410000 */
[C---:B------:R-:W-:Y:S02]  /*4f880*/  FMUL.FTZ R67, R204.reuse, R61 ;  /* 0x0000003dcc437220 */ /* 0x040fe40000410000 */
[----:B------:R1:W-:Y:S01]  /*4f890*/  STG.E.128 desc[UR8][R48.64], R24 ;  /* 0x0000001830007986 */ /* 0x0003e2000c101d08 */
[C---:B------:R-:W-:Y:S01]  /*4f8a0*/  FMUL.FTZ R66, R204.reuse, R62 ;  /* 0x0000003ecc427220 */ /* 0x040fe20000410000 */
[C---:B------:R-:W-:Y:S01]  /*4f8b0*/  FMUL.FTZ R61, R204.reuse, R63 ;  /* 0x0000003fcc3d7220 */ /* 0x040fe20000410000 */
[C---:B------:R-:W-:Y:S01]  /*4f8c0*/  FMUL.FTZ R60, R204.reuse, R64 ;  /* 0x00000040cc3c7220 */ /* 0x040fe20000410000 */
[----:B------:R-:W4:Y:S01]  /*4f8d0*/  LDL R198, [R1+0x19c] ;  /* 0x00019c0001c67983 */ /* 0x000f220000100800 */
[C---:B------:R-:W-:Y:S01]  /*4f8e0*/  FMUL.FTZ R42, R204.reuse, R65 ;  /* 0x00000041cc2a7220 */ /* 0x040fe20000410000 */
[C---:B------:R-:W-:Y:S01]  /*4f8f0*/  FMUL.FTZ R38, R204.reuse, R72 ;  /* 0x00000048cc267220 */ /* 0x040fe20000410000 */
[----:B------:R-:W-:Y:S01]  /*4f900*/  FMUL.FTZ R37, R204, R73 ;  /* 0x00000049cc257220 */ /* 0x000fe20000410000 */
[----:B------:R-:W-:Y:S01]  /*4f910*/  STG.E.128 desc[UR8][R46.64], R28 ;  /* 0x0000001c2e007986 */ /* 0x000fe2000c101d08 */
[----:B------:R-:W-:-:S03]  /*4f920*/  IMAD.WIDE.U32 R56, R17, 0x10, R220 ;  /* 0x0000001011387825 */ /* 0x000fc600078e00dc */
[----:B------:R1:W-:Y:S01]  /*4f930*/  STG.E.128 desc[UR8][R52.64], R32 ;  /* 0x0000002034007986 */ /* 0x0003e2000c101d08 */
[----:B------:R-:W-:-:S04]  /*4f940*/  IMAD.WIDE.U32 R54, R18, 0x10, R220 ;  /* 0x0000001012367825 */ /* 0x000fc800078e00dc */
[----:B0-----:R-:W-:Y:S01]  /*4f950*/  FFMA.FTZ R20, R193, R224, R124 ;  /* 0x000000e0c1147223 */ /* 0x001fe2000001007c */
[----:B------:R-:W-:Y:S01]  /*4f960*/  FFMA.FTZ R21, R192, R225, R125 ;  /* 0x000000e1c0157223 */ /* 0x000fe2000001007d */
[----:B------:R-:W-:Y:S01]  /*4f970*/  FFMA.FTZ R22, R79, R226, R126 ;  /* 0x000000e24f167223 */ /* 0x000fe2000001007e */
[----:B------:R-:W-:-:S04]  /*4f980*/  IMAD.WIDE.U32 R72, R16, 0x10, R218 ;  /* 0x0000001010487825 */ /* 0x000fc800078e00da */
[----:B------:R-:W-:Y:S01]  /*4f990*/  FFMA.FTZ R23, R78, R227, R127 ;  /* 0x000000e34e177223 */ /* 0x000fe2000001007f */
[----:B------:R-:W-:-:S04]  /*4f9a0*/  IMAD.WIDE.U32 R62, R19, 0x10, R218 ;  /* 0x00000010133e7825 */ /* 0x000fc800078e00da */
[----:B------:R-:W-:-:S04]  /*4f9b0*/  IMAD.WIDE.U32 R64, R17, 0x10, R218 ;  /* 0x0000001011407825 */ /* 0x000fc800078e00da */
[----:B-1----:R-:W-:-:S04]  /*4f9c0*/  IMAD.WIDE.U32 R48, R18, 0x10, R218 ;  /* 0x0000001012307825 */ /* 0x002fc800078e00da */
[----:B------:R-:W-:-:S04]  /*4f9d0*/  IMAD.WIDE.U32 R34, R16, 0x10, R220 ;  /* 0x0000001010227825 */ /* 0x000fc800078e00dc */
[----:B------:R-:W-:-:S04]  /*4f9e0*/  IMAD.WIDE.U32 R52, R19, 0x10, R220 ;  /* 0x0000001013347825 */ /* 0x000fc800078e00dc */
[----:B-----5:R-:W-:Y:S02]  /*4f9f0*/  FFMA.FTZ R24, R59, R212, R197 ;  /* 0x000000d43b187223 */ /* 0x020fe400000100c5 */
[----:B------:R-:W5:Y:S01]  /*4fa00*/  LDL R197, [R1+0x1a0] ;  /* 0x0001a00001c57983 */ /* 0x000f620000100800 */
[----:B------:R-:W-:-:S03]  /*4fa10*/  FFMA.FTZ R25, R58, R213, R196 ;  /* 0x000000d53a197223 */ /* 0x000fc600000100c4 */
[----:B------:R-:W5:Y:S01]  /*4fa20*/  LDL R196, [R1+0x1a4] ;  /* 0x0001a40001c47983 */ /* 0x000f620000100800 */
[----:B------:R-:W-:-:S03]  /*4fa30*/  FFMA.FTZ R26, R51, R214, R195 ;  /* 0x000000d6331a7223 */ /* 0x000fc600000100c3 */
[----:B------:R-:W5:Y:S01]  /*4fa40*/  LDL R195, [R1+0x1a8] ;  /* 0x0001a80001c37983 */ /* 0x000f620000100800 */
[----:B------:R-:W-:-:S03]  /*4fa50*/  FFMA.FTZ R27, R50, R215, R194 ;  /* 0x000000d7321b7223 */ /* 0x000fc600000100c2 */
[----:B------:R-:W5:Y:S01]  /*4fa60*/  LDL R194, [R1+0x1ac] ;  /* 0x0001ac0001c27983 */ /* 0x000f620000100800 */
[C---:B------:R-:W-:Y:S01]  /*4fa70*/  FMUL.FTZ R41, R204.reuse, R70 ;  /* 0x00000046cc297220 */ /* 0x040fe20000410000 */
[----:B------:R-:W-:Y:S01]  /*4fa80*/  FMUL.FTZ R39, R204, R71 ;  /* 0x00000047cc277220 */ /* 0x000fe20000410000 */
[----:B------:R-:W-:-:S04]  /*4fa90*/  IMAD.WIDE.U32 R32, R15, 0x10, R220 ;  /* 0x000000100f207825 */ /* 0x000fc800078e00dc */
[----:B------:R-:W-:Y:S01]  /*4faa0*/  FFMA.FTZ R28, R59, R208, R128 ;  /* 0x000000d03b1c7223 */ /* 0x000fe20000010080 */
[----:B------:R-:W-:Y:S01]  /*4fab0*/  FFMA.FTZ R29, R58, R209, R129 ;  /* 0x000000d13a1d7223 */ /* 0x000fe20000010081 */
[----:B------:R-:W-:-:S04]  /*4fac0*/  IMAD.WIDE.U32 R70, R15, 0x10, R218 ;  /* 0x000000100f467825 */ /* 0x000fc800078e00da */
[----:B------:R-:W-:Y:S01]  /*4fad0*/  FFMA.FTZ R30, R51, R210, R130 ;  /* 0x000000d2331e7223 */ /* 0x000fe20000010082 */
[----:B------:R-:W-:Y:S01]  /*4fae0*/  FFMA.FTZ R31, R50, R211, R131 ;  /* 0x000000d3321f7223 */ /* 0x000fe20000010083 */
        /* <DEDUP_REMOVED lines=8> */
[----:B------:R-:W4:Y:S04]  /*4fb70*/  LDL R78, [R1+0x1bc] ;  /* 0x0001bc00014e7983 */ /* 0x000f280000100800 */
[----:B------:R0:W-:Y:S04]  /*4fb80*/  STG.E.128 desc[UR8][R32.64], R16 ;  /* 0x0000001020007986 */ /* 0x0001e8000c101d08 */
[----:B------:R1:W-:Y:S04]  /*4fb90*/  STG.E.128 desc[UR8][R70.64], R20 ;  /* 0x0000001446007986 */ /* 0x0003e8000c101d08 */
[----:B------:R-:W-:Y:S04]  /*4fba0*/  STG.E.128 desc[UR8][R34.64], R24 ;  /* 0x0000001822007986 */ /* 0x000fe8000c101d08 */
[----:B------:R1:W-:Y:S01]  /*4fbb0*/  STG.E.128 desc[UR8][R72.64], R28 ;  /* 0x0000001c48007986 */ /* 0x0003e2000c101d08 */
[----:B0-----:R-:W-:Y:S01]  /*4fbc0*/  FFMA.FTZ R16, R77, R188, R206 ;  /* 0x000000bc4d107223 */ /* 0x001fe200000100ce */
[C---:B------:R-:W-:Y:S01]  /*4fbd0*/  FFMA.FTZ R17, R76.reuse, R189, R205 ;  /* 0x000000bd4c117223 */ /* 0x040fe200000100cd */
[----:B------:R-:W-:Y:S01]  /*4fbe0*/  FFMA.FTZ R18, R75, R190, R203 ;  /* 0x000000be4b127223 */ /* 0x000fe200000100cb */
[----:B-1----:R-:W-:Y:S01]  /*4fbf0*/  FFMA.FTZ R20, R77, R168, R132 ;  /* 0x000000a84d147223 */ /* 0x002fe20000010084 */
[----:B------:R-:W-:Y:S01]  /*4fc00*/  FFMA.FTZ R21, R76, R169, R133 ;  /* 0x000000a94c157223 */ /* 0x000fe20000010085 */
[----:B------:R-:W-:Y:S01]  /*4fc10*/  FFMA.FTZ R22, R75, R170, R134 ;  /* 0x000000aa4b167223 */ /* 0x000fe20000010086 */
[----:B------:R-:W4:Y:S04]  /*4fc20*/  LDL R77, [R1+0x1c0] ;  /* 0x0001c000014d7983 */ /* 0x000f280000100800 */
[----:B------:R-:W4:Y:S04]  /*4fc30*/  LDL R76, [R1+0x1c4] ;  /* 0x0001c400014c7983 */ /* 0x000f280000100800 */
[----:B------:R-:W4:Y:S04]  /*4fc40*/  LDL R75, [R1+0x1c8] ;  /* 0x0001c800014b7983 */ /* 0x000f280000100800 */
[----:B------:R-:W4:Y:S04]  /*4fc50*/  LDL R73, [R1+0x1cc] ;  /* 0x0001cc0001497983 */ /* 0x000f280000100800 */
[----:B------:R-:W4:Y:S04]  /*4fc60*/  LDL R72, [R1+0x1d0] ;  /* 0x0001d00001487983 */ /* 0x000f280000100800 */
[----:B------:R-:W4:Y:S04]  /*4fc70*/  LDL R71, [R1+0x1d4] ;  /* 0x0001d40001477983 */ /* 0x000f280000100800 */
[----:B------:R-:W4:Y:S01]  /*4fc80*/  LDL R70, [R1+0x1d8] ;  /* 0x0001d80001467983 */ /* 0x000f220000100800 */
[C---:B------:R-:W-:Y:S01]  /*4fc90*/  FFMA.FTZ R19, R74.reuse, R191, R198 ;  /* 0x000000bf4a137223 */ /* 0x040fe200000100c6 */
[----:B------:R-:W-:Y:S01]  /*4fca0*/  FFMA.FTZ R23, R74, R171, R135 ;  /* 0x000000ab4a177223 */ /* 0x000fe20000010087 */
[----:B------:R-:W-:Y:S01]  /*4fcb0*/  FFMA.FTZ R28, R69, R164, R136 ;  /* 0x000000a4451c7223 */ /* 0x000fe20000010088 */
[----:B------:R-:W-:Y:S01]  /*4fcc0*/  FFMA.FTZ R29, R68, R165, R137 ;  /* 0x000000a5441d7223 */ /* 0x000fe20000010089 */
[----:B------:R-:W-:Y:S01]  /*4fcd0*/  FFMA.FTZ R30, R67, R166, R138 ;  /* 0x000000a6431e7223 */ /* 0x000fe2000001008a */
[----:B------:R-:W-:Y:S01]  /*4fce0*/  FFMA.FTZ R31, R66, R167, R139 ;  /* 0x000000a7421f7223 */ /* 0x000fe2000001008b */
[----:B------:R0:W-:Y:S01]  /*4fcf0*/  STG.E.128 desc[UR8][R52.64], R16 ;  /* 0x0000001034007986 */ /* 0x0001e2000c101d08 */
[----:B-----5:R-:W-:Y:S01]  /*4fd00*/  FFMA.FTZ R24, R69, R184, R197 ;  /* 0x000000b845187223 */ /* 0x020fe200000100c5 */
[----:B------:R-:W-:Y:S01]  /*4fd10*/  FFMA.FTZ R25, R68, R185, R196 ;  /* 0x000000b944197223 */ /* 0x000fe200000100c4 */
[----:B------:R-:W-:Y:S01]  /*4fd20*/  FFMA.FTZ R26, R67, R186, R195 ;  /* 0x000000ba431a7223 */ /* 0x000fe200000100c3 */
[----:B------:R-:W-:Y:S01]  /*4fd30*/  FFMA.FTZ R27, R66, R187, R194 ;  /* 0x000000bb421b7223 */ /* 0x000fe200000100c2 */
[----:B------:R-:W-:Y:S04]  /*4fd40*/  STG.E.128 desc[UR8][R62.64], R20 ;  /* 0x000000143e007986 */ /* 0x000fe8000c101d08 */
[----:B------:R1:W-:Y:S04]  /*4fd50*/  STG.E.128 desc[UR8][R56.64], R24 ;  /* 0x0000001838007986 */ /* 0x0003e8000c101d08 */
[----:B------:R5:W-:Y:S01]  /*4fd60*/  STG.E.128 desc[UR8][R64.64], R28 ;  /* 0x0000001c40007986 */ /* 0x000be2000c101d08 */
[----:B------:R-:W-:Y:S01]  /*4fd70*/  FMUL.FTZ R43, R204, R43 ;  /* 0x0000002bcc2b7220 */ /* 0x000fe20000410000 */
[----:B0-----:R-:W-:Y:S01]  /*4fd80*/  FFMA.FTZ R16, R61, R160, R140 ;  /* 0x000000a03d107223 */ /* 0x001fe2000001008c */
[----:B------:R-:W-:Y:S01]  /*4fd90*/  FFMA.FTZ R17, R60, R161, R141 ;  /* 0x000000a13c117223 */ /* 0x000fe2000001008d */
[----:B------:R-:W-:Y:S01]  /*4fda0*/  FFMA.FTZ R18, R42, R162, R142 ;  /* 0x000000a22a127223 */ /* 0x000fe2000001008e */
[----:B------:R-:W-:Y:S01]  /*4fdb0*/  FFMA.FTZ R19, R41, R163, R143 ;  /* 0x000000a329137223 */ /* 0x000fe2000001008f */
[----:B------:R-:W-:-:S04]  /*4fdc0*/  IMAD.WIDE.U32 R46, R199, 0x10, R220 ;  /* 0x00000010c72e7825 */ /* 0x000fc800078e00dc */
[----:B------:R-:W-:-:S04]  /*4fdd0*/  IMAD.WIDE.U32 R50, R199, 0x10, R218 ;  /* 0x00000010c7327825 */ /* 0x000fc800078e00da */
[----:B-1----:R-:W-:Y:S01]  /*4fde0*/  FFMA.FTZ R24, R40, R156, R144 ;  /* 0x0000009c28187223 */ /* 0x002fe20000010090 */
[----:B------:R-:W-:Y:S01]  /*4fdf0*/  FFMA.FTZ R25, R39, R157, R145 ;  /* 0x0000009d27197223 */ /* 0x000fe20000010091 */
[----:B------:R-:W-:Y:S01]  /*4fe00*/  FFMA.FTZ R26, R38, R158, R146 ;  /* 0x0000009e261a7223 */ /* 0x000fe20000010092 */
[----:B------:R-:W-:Y:S01]  /*4fe10*/  FFMA.FTZ R27, R37, R159, R147 ;  /* 0x0000009f251b7223 */ /* 0x000fe20000010093 */
[----:B------:R-:W-:-:S04]  /*4fe20*/  IMAD.WIDE.U32 R44, R202, 0x10, R220 ;  /* 0x00000010ca2c7825 */ /* 0x000fc800078e00dc */
[C---:B-----5:R-:W-:Y:S01]  /*4fe30*/  FFMA.FTZ R31, R43.reuse, R175, R15 ;  /* 0x000000af2b1f7223 */ /* 0x060fe2000001000f */
[----:B------:R-:W-:Y:S01]  /*4fe40*/  FFMA.FTZ R43, R43, R155, R151 ;  /* 0x0000009b2b2b7223 */ /* 0x000fe20000010097 */
[----:B------:R-:W-:-:S04]  /*4fe50*/  IMAD.WIDE.U32 R58, R202, 0x10, R218 ;  /* 0x00000010ca3a7825 */ /* 0x000fc800078e00da */
[----:B---3--:R-:W-:Y:S01]  /*4fe60*/  FFMA.FTZ R32, R61, R180, R193 ;  /* 0x000000b43d207223 */ /* 0x008fe200000100c1 */
[----:B--2---:R-:W-:Y:S01]  /*4fe70*/  FFMA.FTZ R33, R60, R181, R192 ;  /* 0x000000b53c217223 */ /* 0x004fe200000100c0 */
[----:B----4-:R-:W-:Y:S01]  /*4fe80*/  FFMA.FTZ R34, R42, R182, R79 ;  /* 0x000000b62a227223 */ /* 0x010fe2000001004f */
[----:B------:R-:W-:-:S05]  /*4fe90*/  FFMA.FTZ R35, R41, R183, R78 ;  /* 0x000000b729237223 */ /* 0x000fca000001004e */
[----:B------:R0:W-:Y:S02]  /*4fea0*/  STG.E.128 desc[UR8][R54.64], R32 ;  /* 0x0000002036007986 */ /* 0x0001e4000c101d08 */
[----:B0-----:R-:W0:Y:S01]  /*4feb0*/  LDC.64 R32, c[0x0][0x380] ;  /* 0x0000e000ff207b82 */ /* 0x001e220000000a00 */
[----:B------:R-:W-:Y:S01]  /*4fec0*/  FFMA.FTZ R41, R14, R153, R149 ;  /* 0x000000990e297223 */ /* 0x000fe20000010095 */
[----:B------:R-:W-:Y:S01]  /*4fed0*/  FFMA.FTZ R42, R36, R154, R150 ;  /* 0x0000009a242a7223 */ /* 0x000fe20000010096 */
[----:B------:R-:W-:Y:S01]  /*4fee0*/  FFMA.FTZ R20, R40, R176, R77 ;  /* 0x000000b028147223 */ /* 0x000fe2000001004d */
[----:B------:R-:W-:Y:S01]  /*4fef0*/  FFMA.FTZ R40, R13, R152, R148 ;  /* 0x000000980d287223 */ /* 0x000fe20000010094 */
[----:B------:R-:W-:Y:S01]  /*4ff00*/  FFMA.FTZ R21, R39, R177, R76 ;  /* 0x000000b127157223 */ /* 0x000fe2000001004c */
[----:B------:R-:W-:Y:S01]  /*4ff10*/  FFMA.FTZ R22, R38, R178, R75 ;  /* 0x000000b226167223 */ /* 0x000fe2000001004b */
[----:B------:R-:W-:Y:S01]  /*4ff20*/  FFMA.FTZ R23, R37, R179, R73 ;  /* 0x000000b325177223 */ /* 0x000fe20000010049 */
[----:B------:R1:W-:Y:S01]  /*4ff30*/  STG.E.128 desc[UR8][R48.64], R16 ;  /* 0x0000001030007986 */ /* 0x0003e2000c101d08 */
[----:B------:R-:W-:-:S03]  /*4ff40*/  FFMA.FTZ R28, R13, R172, R72 ;  /* 0x000000ac0d1c7223 */ /* 0x000fc60000010048 */
[----:B------:R1:W-:Y:S01]  /*4ff50*/  STG.E.128 desc[UR8][R46.64], R20 ;  /* 0x000000142e007986 */ /* 0x0003e2000c101d08 */
[----:B------:R-:W-:Y:S01]  /*4ff60*/  FFMA.FTZ R29, R14, R173, R71 ;  /* 0x000000ad0e1d7223 */ /* 0x000fe20000010047 */
[----:B------:R-:W-:Y:S02]  /*4ff70*/  FFMA.FTZ R30, R36, R174, R70 ;  /* 0x000000ae241e7223 */ /* 0x000fe40000010046 */
[----:B------:R1:W-:Y:S01]  /*4ff80*/  STG.E.128 desc[UR8][R50.64], R24 ;  /* 0x0000001832007986 */ /* 0x0003e2000c101d08 */
[----:B0-----:R-:W-:-:S03]  /*4ff90*/  IMAD R228, R32, 0x4, R228 ;  /* 0x0000000420e47824 */ /* 0x001fc600078e02e4 */
[----:B------:R1:W-:Y:S04]  /*4ffa0*/  STG.E.128 desc[UR8][R44.64], R28 ;  /* 0x0000001c2c007986 */ /* 0x0003e8000c101d08 */
[----:B------:R1:W-:Y:S01]  /*4ffb0*/  STG.E.128 desc[UR8][R58.64], R40 ;  /* 0x000000283a007986 */ /* 0x0003e2000c101d08 */
[----:B------:R-:W-:-:S13]  /*4ffc0*/  ISETP.GE.AND P1, PT, R228, R33, PT ;  /* 0x00000021e400720c */ /* 0x000fda0003f26270 */
[----:B------:R-:W-:Y:S05]  /*4ffd0*/  @!P1 BRA `(.L_x_41722) ;  /* 0xfffffb28007c9947 */ /* 0x000fea000383ffff */
[----:B------:R-:W-:Y:S05]  /*4ffe0*/  EXIT ;  /* 0x000000000000794d */ /* 0x000fea0003800000 */
.L_x_41721:
        /* <DEDUP_REMOVED lines=8> */
.L_x_41724:
[----:B------:R-:W-:Y:S05]  /*50070*/  BSYNC B0 ;  /* 0x0000000000007941 */ /* 0x000fea0003800000 */
.L_x_41723:
        /* <DEDUP_REMOVED lines=9> */
.L_x_41725:
[----:B------:R-:W-:Y:S01]  /*50110*/  FADD.FTZ R217, R217, R204 ;  /* 0x000000ccd9d97221 */ /* 0x000fe20000010000 */
[----:B------:R-:W-:-:S04]  /*50120*/  IMAD.MOV.U32 R204, RZ, RZ, 0x4 ;  /* 0x00000004ffcc7424 */ /* 0x000fc800078e00ff */
[----:B------:R-:W-:-:S07]  /*50130*/  MOV R221, R217 ;  /* 0x000000d900dd7202 */ /* 0x000fce0000000f00 */
[----:B------:R-:W-:Y:S05]  /*50140*/  WARPSYNC.COLLECTIVE R218, `(.L_x_41726) ;  /* 0x00000000da087348 */ /* 0x000fea0003c00000 */
[----:B------:R0:W1:Y:S02]  /*50150*/  SHFL.BFLY P2, R204, R221, R204, R205 ;  /* 0x0c0000ccddcc7389 */ /* 0x00006400000400cd */
[----:B01----:R-:W-:Y:S05]  /*50160*/  ENDCOLLECTIVE ;  /* 0x000000000000791b */ /* 0x003fea0003800000 */
.L_x_41726:
[----:B------:R-:W-:Y:S01]  /*50170*/  FADD.FTZ R217, R217, R204 ;  /* 0x000000ccd9d97221 */ /* 0x000fe20000010000 */
[----:B------:R-:W-:-:S04]  /*50180*/  IMAD.MOV.U32 R204, RZ, RZ, 0x8 ;  /* 0x00000008ffcc7424 */ /* 0x000fc800078e00ff */
[----:B------:R-:W-:-:S07]  /*50190*/  MOV R221, R217 ;  /* 0x000000d900dd7202 */ /* 0x000fce0000000f00 */
[----:B------:R-:W-:Y:S05]  /*501a0*/  WARPSYNC.COLLECTIVE R218, `(.L_x_41727) ;  /* 0x00000000da087348 */ /* 0x000fea0003c00000 */
[----:B------:R0:W1:Y:S02]  /*501b0*/  SHFL.BFLY P2, R204, R221, R204, R205 ;  /* 0x0c0000ccddcc7389 */ /* 0x00006400000400cd */
[----:B01----:R-:W-:Y:S05]  /*501c0*/  ENDCOLLECTIVE ;  /* 0x000000000000791b */ /* 0x003fea0003800000 */
.L_x_41727:
[----:B------:R-:W-:Y:S01]  /*501d0*/  FADD.FTZ R217, R217, R204 ;  /* 0x000000ccd9d97221 */ /* 0x000fe20000010000 */
[----:B------:R-:W-:-:S04]  /*501e0*/  IMAD.MOV.U32 R204, RZ, RZ, 0x10 ;  /* 0x00000010ffcc7424 */ /* 0x000fc800078e00ff */
[----:B------:R-:W-:-:S07]  /*501f0*/  MOV R221, R217 ;  /* 0x000000d900dd7202 */ /* 0x000fce0000000f00 */
[----:B------:R-:W-:Y:S05]  /*50200*/  WARPSYNC.COLLECTIVE R218, `(.L_x_41728) ;  /* 0x00000000da087348 */ /* 0x000fea0003c00000 */
[----:B------:R0:W1:Y:S02]  /*50210*/  SHFL.BFLY P2, R204, R221, R204, R205 ;  /* 0x0c0000ccddcc7389 */ /* 0x00006400000400cd */
[----:B01----:R-:W-:Y:S05]  /*50220*/  ENDCOLLECTIVE ;  /* 0x000000000000791b */ /* 0x003fea0003800000 */
.L_x_41728:
        /* <DEDUP_REMOVED lines=131> */
[----:B------:R-:W-:Y:S02]  /*50a60*/  HFMA2 R205, -RZ, RZ, 0, 1.847743988037109375e-06 ;  /* 0x0000001fffcd7431 */ /* 0x000fe400000001ff */
[----:B------:R-:W-:-:S07]  /*50a70*/  MOV R221, R219 ;  /* 0x000000db00dd7202 */ /* 0x000fce0000000f00 */
[----:B------:R-:W-:Y:S05]  /*50a80*/  WARPSYNC.COLLECTIVE R218, `(.L_x_41729) ;  /* 0x00000000da087348 */ /* 0x000fea0003c00000 */
[----:B------:R0:W1:Y:S02]  /*50a90*/  SHFL.BFLY P2, R204, R221, R204, R205 ;  /* 0x0c0000ccddcc7389 */ /* 0x00006400000400cd */
[----:B01----:R-:W-:Y:S05]  /*50aa0*/  ENDCOLLECTIVE ;  /* 0x000000000000791b */ /* 0x003fea0003800000 */
.L_x_41729:
[----:B------:R-:W-:Y:S01]  /*50ab0*/  FADD.FTZ R219, R219, R204 ;  /* 0x000000ccdbdb7221 */ /* 0x000fe20000010000 */
[----:B------:R-:W-:-:S03]  /*50ac0*/  MOV R204, 0x2 ;  /* 0x0000000200cc7802 */ /* 0x000fc60000000f00 */
[----:B------:R-:W-:-:S07]  /*50ad0*/  IMAD.MOV.U32 R221, RZ, RZ, R219 ;  /* 0x000000ffffdd7224 */ /* 0x000fce00078e00db */
[----:B------:R-:W-:Y:S05]  /*50ae0*/  WARPSYNC.COLLECTIVE R218, `(.L_x_41730) ;  /* 0x00000000da087348 */ /* 0x000fea0003c00000 */
[----:B------:R0:W1:Y:S02]  /*50af0*/  SHFL.BFLY P2, R204, R221, R204, R205 ;  /* 0x0c0000ccddcc7389 */ /* 0x00006400000400cd */
[----:B01----:R-:W-:Y:S05]  /*50b00*/  ENDCOLLECTIVE ;  /* 0x000000000000791b */ /* 0x003fea0003800000 */
.L_x_41730:
[----:B------:R-:W-:Y:S01]  /*50b10*/  FADD.FTZ R219, R219, R204 ;  /* 0x000000ccdbdb7221 */ /* 0x000fe20000010000 */
[----:B------:R-:W-:-:S03]  /*50b20*/  HFMA2 R204, -RZ, RZ, 0, 2.384185791015625e-07 ;  /* 0x00000004ffcc7431 */ /* 0x000fc600000001ff */
[----:B------:R-:W-:-:S07]  /*50b30*/  IMAD.MOV.U32 R221, RZ, RZ, R219 ;  /* 0x000000ffffdd7224 */ /* 0x000fce00078e00db */
[----:B------:R-:W-:Y:S05]  /*50b40*/  WARPSYNC.COLLECTIVE R218, `(.L_x_41731) ;  /* 0x00000000da087348 */ /* 0x000fea0003c00000 */
[----:B------:R0:W1:Y:S02]  /*50b50*/  SHFL.BFLY P2, R204, R221, R204, R205 ;  /* 0x0c0000ccddcc7389 */ /* 0x00006400000400cd */
[----:B01----:R-:W-:Y:S05]  /*50b60*/  ENDCOLLECTIVE ;  /* 0x000000000000791b */ /* 0x003fea0003800000 */
.L_x_41731:
[----:B------:R-:W-:Y:S01]  /*50b70*/  FADD.FTZ R219, R219, R204 ;  /* 0x000000ccdbdb7221 */ /* 0x000fe20000010000 */
[----:B------:R-:W-:-:S03]  /*50b80*/  MOV R204, 0x8 ;  /* 0x0000000800cc7802 */ /* 0x000fc60000000f00 */
[----:B------:R-:W-:-:S07]  /*50b90*/  IMAD.MOV.U32 R221, RZ, RZ, R219 ;  /* 0x000000ffffdd7224 */ /* 0x000fce00078e00db */
[----:B------:R-:W-:Y:S05]  /*50ba0*/  WARPSYNC.COLLECTIVE R218, `(.L_x_41732) ;  /* 0x00000000da087348 */ /* 0x000fea0003c00000 */
[----:B------:R0:W1:Y:S02]  /*50bb0*/  SHFL.BFLY P2, R204, R221, R204, R205 ;  /* 0x0c0000ccddcc7389 */ /* 0x00006400000400cd */
[----:B01----:R-:W-:Y:S05]  /*50bc0*/  ENDCOLLECTIVE ;  /* 0x000000000000791b */ /* 0x003fea0003800000 */
.L_x_41732:
[----:B------:R-:W-:Y:S01]  /*50bd0*/  FADD.FTZ R219, R219, R204 ;  /* 0x000000ccdbdb7221 */ /* 0x000fe20000010000 */
[----:B------:R-:W-:-:S03]  /*50be0*/  HFMA2 R204, -RZ, RZ, 0, 9.5367431640625e-07 ;  /* 0x00000010ffcc7431 */ /* 0x000fc600000001ff */
[----:B------:R-:W-:-:S07]  /*50bf0*/  IMAD.MOV.U32 R221, RZ, RZ, R219 ;  /* 0x000000ffffdd7224 */ /* 0x000fce00078e00db */
[----:B------:R-:W-:Y:S05]  /*50c00*/  WARPSYNC.COLLECTIVE R218, `(.L_x_41733) ;  /* 0x00000000da087348 */ /* 0x000fea0003c00000 */
[----:B------:R0:W1:Y:S02]  /*50c10*/  SHFL.BFLY P2, R204, R221, R204, R205 ;  /* 0x0c0000ccddcc7389 */ /* 0x00006400000400cd */
[----:B01----:R-:W-:Y:S05]  /*50c20*/  ENDCOLLECTIVE ;  /* 0x000000000000791b */ /* 0x003fea0003800000 */
.L_x_41733:
[----:B------:R-:W-:Y:S05]  /*50c30*/  BRA `(.L_x_41734) ;  /* 0xffffffd400b87947 */ /* 0x000fea000383ffff */
.L_x_41735:
        /* <DEDUP_REMOVED lines=12> */
.L_x_43929:


//--------------------- .text._ZN10layer_norm31ln_parallel_residual_fwd_kernelINS_13Kernel_traitsIfffffjLj2048ELj1ELj4ELj1ELj16ENS_18Kernel_traits_baseILj2048EfffffjLj128EEEEELb1ELb1ELb0EEEvNS_9FwdParamsE --------------------------
	.section	.text._ZN10layer_norm31ln_parallel_residual_fwd_kernelINS_13Kernel_traitsIfffffjLj2048ELj1ELj4ELj1ELj16ENS_18Kernel_traits_baseILj2048EfffffjLj128EEEEELb1ELb1ELb0EEEvNS_9FwdParamsE,"ax",@progbits
	.align	128
        .global         _ZN10layer_norm31ln_parallel_residual_fwd_kernelINS_13Kernel_traitsIfffffjLj2048ELj1ELj4ELj1ELj16ENS_18Kernel_traits_baseILj2048EfffffjLj128EEEEELb1ELb1ELb0EEEvNS_9FwdParamsE
        .type           _ZN10layer_norm31ln_parallel_residual_fwd_kernelINS_13Kernel_traitsIfffffjLj2048ELj1ELj4ELj1ELj16ENS_18Kernel_traits_baseILj2048EfffffjLj128EEEEELb1ELb1ELb0EEEvNS_9FwdParamsE,@function
        .size           _ZN10layer_norm31ln_parallel_residual_fwd_kernelINS_13Kernel_traitsIfffffjLj2048ELj1ELj4ELj1ELj16ENS_18Kernel_traits_baseILj2048EfffffjLj128EEEEELb1ELb1ELb0EEEvNS_9FwdParamsE,(.L_x_43930 - _ZN10layer_norm31ln_parallel_residual_fwd_kernelINS_13Kernel_traitsIfffffjLj2048ELj1ELj4ELj1ELj16ENS_18Kernel_traits_baseILj2048EfffffjLj128EEEEELb1ELb1ELb0EEEvNS_9FwdParamsE)
        .other          _ZN10layer_norm31ln_parallel_residual_fwd_kernelINS_13Kernel_traitsIfffffjLj2048ELj1ELj4ELj1ELj16ENS_18Kernel_traits_baseILj2048EfffffjLj128EEEEELb1ELb1ELb0EEEvNS_9FwdParamsE,@"STO_CUDA_ENTRY STV_DEFAULT"
_ZN10layer_norm31ln_parallel_residual_fwd_kernelINS_13Kernel_traitsIfffffjLj2048ELj1ELj4ELj1ELj16ENS_18Kernel_traits_baseILj2048EfffffjLj128EEEEELb1ELb1ELb0EEEvNS_9FwdParamsE:
.text._ZN10layer_norm31ln_parallel_residual_fwd_kernelINS_13Kernel_traitsIfffffjLj2048ELj1ELj4ELj1ELj16ENS_18Kernel_traits_baseILj2048EfffffjLj128EEEEELb1ELb1ELb0EEEvNS_9FwdParamsE:
        /* <DEDUP_REMOVED lines=19> */
[----:B----4-:R-:W-:-:S04]  /*0130*/  SHF.R.S32.HI R0, RZ, 0x1f, R11 ;  /* 0x0000001fff007819 */ /* 0x010fc8000001140b */
[----:B------:R-:W-:Y:S02]  /*0140*/  LEA.HI R0, R0, R11, RZ, 0x2 ;  /* 0x0000000b00007211 */ /* 0x000fe400078f10ff */
[----:B------:R-:W3:Y:S01]  /*0150*/  LDC R218, c[0x0][0x360] ;  /* 0x0000d800ffda7b82 */ /* 0x000ee20000000800 */
[----:B-1----:R-:W-:Y:S02]  /*0160*/  USHF.L.U32 UR4, UR5, 0x2, URZ ;  /* 0x0000000205047899 */ /* 0x002fe400080006ff */
[----:B---3--:R-:W-:Y:S01]  /*0170*/  IMAD R218, R218, UR5, R219 ;  /* 0x00000005dada7c24 */ /* 0x008fe2000f8e02db */
[----:B--2---:R-:W-:Y:S02]  /*0180*/  @P0 R2UR UR6, R2 ;  /* 0x00000000020602ca */ /* 0x004fe400000e0000 */
[----:B------:R-:W-:Y:S02]  /*0190*/  @P0 R2UR UR7, R3 ;  /* 0x00000000030702ca */ /* 0x000fe400000e0000 */
[----:B0-----:R-:W-:-:S02]  /*01a0*/  @P0 IADD3 R4, P1, PT, R6, R9, RZ ;  /* 0x0000000906040210 */ /* 0x001fc40007f3e0ff */
[----:B------:R-:W-:Y:S02]  /*01b0*/  LOP3.LUT R2, R219, 0x1f, RZ, 0xc0, !PT ;  /* 0x0000001fdb027812 */ /* 0x000fe400078ec0ff */
[----:B------:R-:W-:Y:S02]  /*01c0*/  @P0 IADD3.X R5, PT, PT, RZ, R7, RZ, P1, !PT ;  /* 0x00000007ff050210 */ /* 0x000fe40000ffe4ff */
[----:B------:R-:W-:Y:S02]  /*01d0*/  SHF.R.U32.HI R219, RZ, 0x5, R219 ;  /* 0x00000005ffdb7819 */ /* 0x000fe400000116db */
[----:B------:R-:W-:Y:S01]  /*01e0*/  LOP3.LUT R3, R2, 0x1f, RZ, 0x3c, !PT ;  /* 0x0000001f02037812 */ /* 0x000fe200078e3cff */
[----:B------:R-:W-:Y:S01]  /*01f0*/  UIADD3 UR15, UPT, UPT, UR6, -0x61c88647, URZ ;  /* 0x9e3779b9060f7890 */ /* 0x000fe2000fffe0ff */
[--C-:B------:R-:W-:Y:S01]  /*0200*/  SHF.R.U64 R217, R4, 0x2, R5.reuse ;  /* 0x0000000204d97819 */ /* 0x100fe20000001205 */
[----:B------:R-:W-:Y:S01]  /*0210*/  UIADD3 UR16, UPT, UPT, UR7, -0x4498517b, URZ ;  /* 0xbb67ae8507107890 */ /* 0x000fe2000fffe0ff */
[----:B------:R-:W-:Y:S01]  /*0220*/  LEA.HI.SX32 R0, R0, R3, 0x1e ;  /* 0x0000000300007211 */ /* 0x000fe200078ff2ff */
[----:B------:R-:W-:Y:S01]  /*0230*/  UIADD3 UR17, UPT, UPT, UR6, 0x3c6ef372, URZ ;  /* 0x3c6ef37206117890 */ /* 0x000fe2000fffe0ff */
[----:B------:R-:W-:Y:S01]  /*0240*/  LOP3.LUT R219, R219, UR4, RZ, 0xfc, !PT ;  /* 0x00000004dbdb7c12 */ /* 0x000fe2000f8efcff */
[----:B------:R-:W-:Y:S01]  /*0250*/  UIADD3 UR18, UPT, UPT, UR7, 0x76cf5d0a, URZ ;  /* 0x76cf5d0a07127890 */ /* 0x000fe2000fffe0ff */
[----:B------:R-:W-:Y:S01]  /*0260*/  SHF.R.U32.HI R5, RZ, 0x2, R5 ;  /* 0x00000002ff057819 */ /* 0x000fe20000011605 */
        /* <DEDUP_REMOVED lines=38> */
[----:B---3--:R-:W-:-:S07]  /*04d0*/  @P1 IMAD.WIDE.U32 R132, R2, 0x10, R132 ;  /* 0x0000001002841825 */ /* 0x008fce00078e0084 */
[----:B------:R-:W3:Y:S01]  /*04e0*/  @P3 LDC.64 R140, c[0x0][0x438] ;  /* 0x00010e00ff8c3b82 */ /* 0x000ee20000000a00 */
[----:B------:R-:W-:Y:S01]  /*04f0*/  @P1 VIADD R2, R2, 0x20 ;  /* 0x0000002002021836 */ /* 0x000fe20000000000 */
[----:B------:R2:W5:Y:S01]  /*0500*/  @P1 LDG.E.128 R16, desc[UR8][R132.64] ;  /* 0x0000000884101981 */ /* 0x000562000c1e1d00 */
[----:B------:R-:W-:Y:S02]  /*0510*/  ISETP.GE.U32.AND P1, PT, R0, 0x100, PT ;  /* 0x000001000000780c */ /* 0x000fe40003f26070 */
[----:B0-----:R-:W-:-:S03]  /*0520*/  @P2 IMAD.WIDE.U32 R134, R2, 0x10, R134 ;  /* 0x0000001002862825 */ /* 0x001fc600078e0086 */
[----:B------:R-:W0:Y:S01]  /*0530*/  @P4 LDC.64 R142, c[0x0][0x3d0] ;  /* 0x0000f400ff8e4b82 */ /* 0x000e220000000a00 */
[C---:B-1----:R-:W-:Y:S01]  /*0540*/  @P2 IMAD.WIDE.U32 R136, R2.reuse, 0x10, R136 ;  /* 0x0000001002882825 */ /* 0x042fe200078e0088 */
[----:B------:R1:W5:Y:S06]  /*0550*/  @P2 LDG.E.128 R20, desc[UR8][R134.64] ;  /* 0x0000000886142981 */ /* 0x00036c000c1e1d00 */
[----:B------:R-:W1:Y:S01]  /*0560*/  @P4 LDC.64 R144, c[0x0][0x438] ;  /* 0x00010e00ff904b82 */ /* 0x000e620000000a00 */
[----:B------:R1:W5:Y:S01]  /*0570*/  @P2 LDG.E.128 R24, desc[UR8][R136.64] ;  /* 0x0000000888182981 */ /* 0x000362000c1e1d00 */
[----:B------:R-:W-:Y:S01]  /*0580*/  @P2 VIADD R2, R2, 0x20 ;  /* 0x0000002002022836 */ /* 0x000fe20000000000 */
[----:B------:R-:W-:-:S05]  /*0590*/  ISETP.GE.U32.AND P2, PT, R0, 0x120, PT ;  /* 0x000001200000780c */ /* 0x000fca0003f46070 */
[----:B------:R-:W1:Y:S08]  /*05a0*/  @P5 LDC.64 R146, c[0x0][0x3d0] ;  /* 0x0000f400ff925b82 */ /* 0x000e700000000a00 */
[----:B------:R-:W1:Y:S08]  /*05b0*/  @P5 LDC.64 R148, c[0x0][0x438] ;  /* 0x00010e00ff945b82 */ /* 0x000e700000000a00 */
[----:B--2---:R-:W2:Y:S08]  /*05c0*/  @P0 LDC.64 R10, c[0x0][0x3d0] ;  /* 0x0000f400ff0a0b82 */ /* 0x004eb00000000a00 */
[----:B------:R-:W2:Y:S01]  /*05d0*/  @P0 LDC.64 R132, c[0x0][0x438] ;  /* 0x00010e00ff840b82 */ /* 0x000ea20000000a00 */
[----:B----4-:R-:W-:-:S04]  /*05e0*/  @P3 IMAD.WIDE.U32 R138, R2, 0x10, R138 ;  /* 0x00000010028a3825 */ /* 0x010fc800078e008a */
[----:B---3--:R-:W-:-:S03]  /*05f0*/  @P3 IMAD.WIDE.U32 R140, R2, 0x10, R140 ;  /* 0x00000010028c3825 */ /* 0x008fc600078e008c */
[----:B------:R-:W3:Y:S01]  /*0600*/  @P1 LDC.64 R150, c[0x0][0x3d0] ;  /* 0x0000f400ff961b82 */ /* 0x000ee20000000a00 */
[----:B------:R-:W-:Y:S01]  /*0610*/  @P3 IADD3 R2, PT, PT, R2, 0x20, RZ ;  /* 0x0000002002023810 */ /* 0x000fe20007ffe0ff */
[----:B------:R4:W5:Y:S04]  /*0620*/  @P3 LDG.E.128 R28, desc[UR8][R138.64] ;  /* 0x000000088a1c3981 */ /* 0x000968000c1e1d00 */
[----:B------:R2:W5:Y:S02]  /*0630*/  @P3 LDG.E.128 R32, desc[UR8][R140.64] ;  /* 0x000000088c203981 */ /* 0x000564000c1e1d00 */
[----:B------:R-:W3:Y:S01]  /*0640*/  @P1 LDC.64 R152, c[0x0][0x438] ;  /* 0x00010e00ff981b82 */ /* 0x000ee20000000a00 */
[----:B0-----:R-:W-:Y:S01]  /*0650*/  @P4 IMAD.WIDE.U32 R142, R2, 0x10, R142 ;  /* 0x00000010028e4825 */ /* 0x001fe200078e008e */
[----:B------:R-:W-:-:S03]  /*0660*/  ISETP.GE.U32.AND P3, PT, R0, 0x140, PT ;  /* 0x000001400000780c */ /* 0x000fc60003f66070 */
[C---:B-1----:R-:W-:Y:S01]  /*0670*/  @P4 IMAD.WIDE.U32 R144, R2.reuse, 0x10, R144 ;  /* 0x0000001002904825 */ /* 0x042fe200078e0090 */
[----:B------:R0:W5:Y:S02]  /*0680*/  @P4 LDG.E.128 R36, desc[UR8][R142.64] ;  /* 0x000000088e244981 */ /* 0x000164000c1e1d00 */
[----:B------:R-:W1:Y:S01]  /*0690*/  @P2 LDC.64 R134, c[0x0][0x3d0] ;  /* 0x0000f400ff862b82 */ /* 0x000e620000000a00 */
[----:B------:R-:W-:Y:S01]  /*06a0*/  @P4 VIADD R2, R2, 0x20 ;  /* 0x0000002002024836 */ /* 0x000fe20000000000 */
[----:B------:R-:W5:Y:S06]  /*06b0*/  @P4 LDG.E.128 R40, desc[UR8][R144.64] ;  /* 0x0000000890284981 */ /* 0x000f6c000c1e1d00 */
[----:B------:R-:W1:Y:S01]  /*06c0*/  @P2 LDC.64 R136, c[0x0][0x438] ;  /* 0x00010e00ff882b82 */ /* 0x000e620000000a00 */
[----:B------:R-:W-:Y:S01]  /*06d0*/  @P5 IMAD.WIDE.U32 R146, R2, 0x10, R146 ;  /* 0x0000001002925825 */ /* 0x000fe200078e0092 */
[----:B------:R-:W-:-:S03]  /*06e0*/  ISETP.GE.U32.AND P4, PT, R0, 0x160, PT ;  /* 0x000001600000780c */ /* 0x000fc60003f86070 */
[C---:B------:R-:W-:Y:S01]  /*06f0*/  @P5 IMAD.WIDE.U32 R148, R2.reuse, 0x10, R148 ;  /* 0x0000001002945825 */ /* 0x040fe200078e0094 */
[----:B------:R-:W5:Y:S02]  /*0700*/  @P5 LDG.E.128 R44, desc[UR8][R146.64] ;  /* 0x00000008922c5981 */ /* 0x000f64000c1e1d00 */
[----:B----4-:R-:W4:Y:S01]  /*0710*/  @P3 LDC.64 R138, c[0x0][0x3d0] ;  /* 0x0000f400ff8a3b82 */ /* 0x010f220000000a00 */
[----:B------:R-:W-:Y:S01]  /*0720*/  @P5 VIADD R2, R2, 0x20 ;  /* 0x0000002002025836 */ /* 0x000fe20000000000 */
[----:B------:R-:W5:Y:S01]  /*0730*/  @P5 LDG.E.128 R48, desc[UR8][R148.64] ;  /* 0x0000000894305981 */ /* 0x000f62000c1e1d00 */
[----:B------:R-:W-:Y:S02]  /*0740*/  ISETP.GE.U32.AND P5, PT, R0, 0x180, PT ;  /* 0x000001800000780c */ /* 0x000fe40003fa6070 */
[----:B--2---:R-:W-:-:S03]  /*0750*/  @P0 IMAD.WIDE.U32 R10, R2, 0x10, R10 ;  /* 0x00000010020a0825 */ /* 0x004fc600078e000a */
[----:B------:R-:W2:Y:S01]  /*0760*/  @P3 LDC.64 R140, c[0x0][0x438] ;  /* 0x00010e00ff8c3b82 */ /* 0x000ea20000000a00 */
[C---:B------:R-:W-:Y:S01]  /*0770*/  @P0 IMAD.WIDE.U32 R132, R2.reuse, 0x10, R132 ;  /* 0x0000001002840825 */ /* 0x040fe200078e0084 */
[----:B------:R-:W-:Y:S01]  /*0780*/  @P0 IADD3 R2, PT, PT, R2, 0x20, RZ ;  /* 0x0000002002020810 */ /* 0x000fe20007ffe0ff */
[----:B------:R1:W5:Y:S04]  /*0790*/  @P0 LDG.E.128 R52, desc[UR8][R10.64] ;  /* 0x000000080a340981 */ /* 0x000368000c1e1d00 */
[----:B------:R1:W5:Y:S01]  /*07a0*/  @P0 LDG.E.128 R56, desc[UR8][R132.64] ;  /* 0x0000000884380981 */ /* 0x000362000c1e1d00 */
[----:B---3--:R-:W-:Y:S01]  /*07b0*/  @P1 IMAD.WIDE.U32 R150, R2, 0x10, R150 ;  /* 0x0000001002961825 */ /* 0x008fe200078e0096 */
[----:B------:R-:W-:Y:S01]  /*07c0*/  ISETP.GE.U32.AND P0, PT, R0, 0x1a0, PT ;  /* 0x000001a00000780c */ /* 0x000fe20003f06070 */
[----:B0-----:R-:W0:Y:S02]  /*07d0*/  @P4 LDC.64 R142, c[0x0][0x3d0] ;  /* 0x0000f400ff8e4b82 */ /* 0x001e240000000a00 */
[C---:B------:R-:W-:Y:S01]  /*07e0*/  @P1 IMAD.WIDE.U32 R152, R2.reuse, 0x10, R152 ;  /* 0x0000001002981825 */ /* 0x040fe200078e0098 */
[----:B------:R3:W5:Y:S03]  /*07f0*/  @P1 LDG.E.128 R60, desc[UR8][R150.64] ;  /* 0x00000008963c1981 */ /* 0x000766000c1e1d00 */
[----:B------:R-:W-:Y:S01]  /*0800*/  @P1 VIADD R2, R2, 0x20 ;  /* 0x0000002002021836 */ /* 0x000fe20000000000 */
[----:B------:R3:W5:Y:S01]  /*0810*/  @P1 LDG.E.128 R64, desc[UR8][R152.64] ;  /* 0x0000000898401981 */ /* 0x000762000c1e1d00 */
[----:B-1----:R-:W1:Y:S01]  /*0820*/  @P4 LDC.64 R10, c[0x0][0x438] ;  /* 0x00010e00ff0a4b82 */ /* 0x002e620000000a00 */
[----:B------:R-:W-:Y:S01]  /*0830*/  ISETP.GE.U32.AND P1, PT, R0, 0x1c0, PT ;  /* 0x000001c00000780c */ /* 0x000fe20003f26070 */
[----:B------:R-:W-:-:S04]  /*0840*/  @P2 IMAD.WIDE.U32 R134, R2, 0x10, R134 ;  /* 0x0000001002862825 */ /* 0x000fc800078e0086 */
[C---:B------:R-:W-:Y:S01]  /*0850*/  @P2 IMAD.WIDE.U32 R136, R2.reuse, 0x10, R136 ;  /* 0x0000001002882825 */ /* 0x040fe200078e0088 */
[----:B------:R1:W5:Y:S01]  /*0860*/  @P2 LDG.E.128 R68, desc[UR8][R134.64] ;  /* 0x0000000886442981 */ /* 0x000362000c1e1d00 */
[----:B------:R-:W1:Y:S02]  /*0870*/  @P5 LDC.64 R144, c[0x0][0x3d0] ;  /* 0x0000f400ff905b82 */ /* 0x000e640000000a00 */
[----:B------:R-:W-:Y:S01]  /*0880*/  @P2 VIADD R2, R2, 0x20 ;  /* 0x0000002002022836 */ /* 0x000fe20000000000 */
[----:B------:R1:W5:Y:S01]  /*0890*/  @P2 LDG.E.128 R72, desc[UR8][R136.64] ;  /* 0x0000000888482981 */ /* 0x000362000c1e1d00 */
[----:B------:R-:W-:-:S04]  /*08a0*/  ISETP.GE.U32.AND P2, PT, R0, 0x1e0, PT ;  /* 0x000001e00000780c */ /* 0x000fc80003f46070 */
[----:B------:R-:W1:Y:S08]  /*08b0*/  @P5 LDC.64 R132, c[0x0][0x438] ;  /* 0x00010e00ff845b82 */ /* 0x000e700000000a00 */
[----:B------:R-:W1:Y:S08]  /*08c0*/  @P0 LDC.64 R146, c[0x0][0x3d0] ;  /* 0x0000f400ff920b82 */ /* 0x000e700000000a00 */
[----:B------:R-:W1:Y:S01]  /*08d0*/  @P0 LDC.64 R148, c[0x0][0x438] ;  /* 0x00010e00ff940b82 */ /* 0x000e620000000a00 */
[----:B----4-:R-:W-:-:S04]  /*08e0*/  @P3 IMAD.WIDE.U32 R138, R2, 0x10, R138 ;  /* 0x00000010028a3825 */ /* 0x010fc800078e008a */
[----:B--2---:R-:W-:-:S03]  /*08f0*/  @P3 IMAD.WIDE.U32 R140, R2, 0x10, R140 ;  /* 0x00000010028c3825 */ /* 0x004fc600078e008c */
[----:B---3--:R-:W2:Y:S01]  /*0900*/  @P1 LDC.64 R150, c[0x0][0x3d0] ;  /* 0x0000f400ff961b82 */ /* 0x008ea20000000a00 */
[----:B------:R-:W-:Y:S01]  /*0910*/  @P3 IADD3 R2, PT, PT, R2, 0x20, RZ ;  /* 0x0000002002023810 */ /* 0x000fe20007ffe0ff */
[----:B------:R3:W5:Y:S06]  /*0920*/  @P3 LDG.E.128 R84, desc[UR8][R138.64] ;  /* 0x000000088a543981 */ /* 0x00076c000c1e1d00 */
[----:B------:R-:W4:Y:S01]  /*0930*/  @P1 LDC.64 R152, c[0x0][0x438] ;  /* 0x00010e00ff981b82 */ /* 0x000f220000000a00 */
[C---:B0-----:R-:W-:Y:S01]  /*0940*/  @P4 IMAD.WIDE.U32 R142, R2.reuse, 0x10, R142 ;  /* 0x00000010028e4825 */ /* 0x041fe200078e008e */
[----:B------:R3:W5:Y:S03]  /*0950*/  @P3 LDG.E.128 R88, desc[UR8][R140.64] ;  /* 0x000000088c583981 */ /* 0x000766000c1e1d00 */
[C---:B-1----:R-:W-:Y:S01]  /*0960*/  @P4 IMAD.WIDE.U32 R10, R2.reuse, 0x10, R10 ;  /* 0x00000010020a4825 */ /* 0x042fe200078e000a */
[----:B------:R3:W5:Y:S02]  /*0970*/  @P4 LDG.E.128 R92, desc[UR8][R142.64] ;  /* 0x000000088e5c4981 */ /* 0x000764000c1e1d00 */
[----:B------:R-:W0:Y:S01]  /*0980*/  @P2 LDC.64 R134, c[0x0][0x3d0] ;  /* 0x0000f400ff862b82 */ /* 0x000e220000000a00 */
[----:B------:R-:W-:Y:S01]  /*0990*/  @P4 VIADD R2, R2, 0x20 ;  /* 0x0000002002024836 */ /* 0x000fe20000000000 */
[----:B------:R3:W5:Y:S06]  /*09a0*/  @P4 LDG.E.128 R96, desc[UR8][R10.64] ;  /* 0x000000080a604981 */ /* 0x00076c000c1e1d00 */
[----:B------:R-:W1:Y:S01]  /*09b0*/  @P2 LDC.64 R136, c[0x0][0x438] ;  /* 0x00010e00ff882b82 */ /* 0x000e620000000a00 */
[----:B------:R-:W-:-:S04]  /*09c0*/  @P5 IMAD.WIDE.U32 R144, R2, 0x10, R144 ;  /* 0x0000001002905825 */ /* 0x000fc800078e0090 */
[C---:B------:R-:W-:Y:S01]  /*09d0*/  @P5 IMAD.WIDE.U32 R132, R2.reuse, 0x10, R132 ;  /* 0x0000001002845825 */ /* 0x040fe200078e0084 */
[----:B------:R3:W5:Y:S03]  /*09e0*/  @P5 LDG.E.128 R100, desc[UR8][R144.64] ;  /* 0x0000000890645981 */ /* 0x000766000c1e1d00 */
[----:B------:R-:W-:Y:S01]  /*09f0*/  @P5 VIADD R2, R2, 0x20 ;  /* 0x0000002002025836 */ /* 0x000fe20000000000 */
[----:B------:R3:W5:Y:S03]  /*0a00*/  @P5 LDG.E.128 R104, desc[UR8][R132.64] ;  /* 0x0000000884685981 */ /* 0x000766000c1e1d00 */
[----:B------:R-:W-:-:S04]  /*0a10*/  @P0 IMAD.WIDE.U32 R146, R2, 0x10, R146 ;  /* 0x0000001002920825 */ /* 0x000fc800078e0092 */
[C---:B------:R-:W-:Y:S01]  /*0a20*/  @P0 IMAD.WIDE.U32 R148, R2.reuse, 0x10, R148 ;  /* 0x0000001002940825 */ /* 0x040fe200078e0094 */
[----:B------:R-:W-:Y:S01]  /*0a30*/  @P0 IADD3 R2, PT, PT, R2, 0x20, RZ ;  /* 0x0000002002020810 */ /* 0x000fe20007ffe0ff */
[----:B------:R3:W5:Y:S04]  /*0a40*/  @P0 LDG.E.128 R108, desc[UR8][R146.64] ;  /* 0x00000008926c0981 */ /* 0x000768000c1e1d00 */
[C---:B--2---:R-:W-:Y:S01]  /*0a50*/  @P1 IMAD.WIDE.U32 R150, R2.reuse, 0x10, R150 ;  /* 0x0000001002961825 */ /* 0x044fe200078e0096 */
[----:B------:R3:W5:Y:S03]  /*0a60*/  @P0 LDG.E.128 R112, desc[UR8][R148.64] ;  /* 0x0000000894700981 */ /* 0x000766000c1e1d00 */
[C---:B----4-:R-:W-:Y:S01]  /*0a70*/  @P1 IMAD.WIDE.U32 R152, R2.reuse, 0x10, R152 ;  /* 0x0000001002981825 */ /* 0x050fe200078e0098 */
[----:B------:R3:W5:Y:S03]  /*0a80*/  @P1 LDG.E.128 R116, desc[UR8][R150.64] ;  /* 0x0000000896741981 */ /* 0x000766000c1e1d00 */
[----:B------:R-:W-:Y:S01]  /*0a90*/  @P1 VIADD R2, R2, 0x20 ;  /* 0x0000002002021836 */ /* 0x000fe20000000000 */
[----:B------:R3:W5:Y:S03]  /*0aa0*/  @P1 LDG.E.128 R120, desc[UR8][R152.64] ;  /* 0x0000000898781981 */ /* 0x000766000c1e1d00 */
[----:B0-----:R-:W-:-:S04]  /*0ab0*/  @P2 IMAD.WIDE.U32 R134, R2, 0x10, R134 ;  /* 0x0000001002862825 */ /* 0x001fc800078e0086 */
[----:B-1----:R-:W-:Y:S01]  /*0ac0*/  @P2 IMAD.WIDE.U32 R136, R2, 0x10, R136 ;  /* 0x0000001002882825 */ /* 0x002fe200078e0088 */
[----:B------:R3:W5:Y:S04]  /*0ad0*/  @P2 LDG.E.128 R124, desc[UR8][R134.64] ;  /* 0x00000008867c2981 */ /* 0x000768000c1e1d00 */
[----:B------:R3:W5:Y:S01]  /*0ae0*/  @P2 LDG.E.128 R128, desc[UR8][R136.64] ;  /* 0x0000000888802981 */ /* 0x000762000c1e1d00 */
[----:B------:R-:W-:Y:S01]  /*0af0*/  ISETP.GE.U32.AND P0, PT, R0, 0x200, PT ;  /* 0x000002000000780c */ /* 0x000fe20003f06070 */
[----:B------:R-:W-:-:S12]  /*0b00*/  @P2 VIADD R2, R2, 0x20 ;  /* 0x0000002002022836 */ /* 0x000fd80000000000 */
[----:B---3--:R-:W-:Y:S05]  /*0b10*/  @!P0 BRA `(.L_x_41738) ;  /* 0x0000000400e08947 */ /* 0x008fea0003800000 */
[----:B------:R-:W0:Y:S08]  /*0b20*/  LDC.64 R132, c[0x0][0x438] ;  /* 0x00010e00ff847b82 */ /* 0x000e300000000a00 */
[----:B------:R-:W1:Y:S01]  /*0b30*/  LDC.64 R6, c[0x0][0x3d0] ;  /* 0x0000f400ff067b82 */ /* 0x000e620000000a00 */
[----:B0-----:R-:W-:-:S06]  /*0b40*/  IMAD.WIDE.U32 R132, R2, 0x10, R132 ;  /* 0x0000001002847825 */ /* 0x001fcc00078e0084 */
[----:B------:R-:W5:Y:S01]  /*0b50*/  LDG.E.128 R132, desc[UR8][R132.64] ;  /* 0x0000000884847981 */ /* 0x000f62000c1e1d00 */
[----:B-1----:R-:W-:-:S05]  /*0b60*/  IMAD.WIDE.U32 R2, R2, 0x10, R6 ;  /* 0x0000001002027825 */ /* 0x002fca00078e0006 */
[----:B------:R0:W5:Y:S01]  /*0b70*/  LDG.E.128 R136, desc[UR8][R2.64] ;  /* 0x0000000802887981 */ /* 0x000162000c1e1d00 */
[----:B------:R-:W-:Y:S05]  /*0b80*/  BRA `(.L_x_41738) ;  /* 0x0000000400c47947 */ /* 0x000fea0003800000 */
.L_x_41737:
        /* <DEDUP_REMOVED lines=26> */
[----:B------:R-:W-:Y:S01]  /*0d30*/  @P3 VIADD R2, R2, 0x20 ;  /* 0x0000002002023836 */ /* 0x000fe20000000000 */
[----:B------:R4:W5:Y:S01]  /*0d40*/  @P3 LDG.E.128 R20, desc[UR8][R10.64] ;  /* 0x000000080a143981 */ /* 0x000962000c1e1d00 */
[----:B------:R-:W-:-:S05]  /*0d50*/  ISETP.GE.U32.AND P3, PT, R0, 0x120, PT ;  /* 0x000001200000780c */ /* 0x000fca0003f66070 */
[----:B------:R-:W4:Y:S01]  /*0d60*/  @P1 LDC.64 R26, c[0x0][0x3d0] ;  /* 0x0000f400ff1a1b82 */ /* 0x000f220000000a00 */
[----:B---3--:R-:W-:-:S04]  /*0d70*/  @P4 IMAD.WIDE.U32 R16, R2, 0x10, R16 ;  /* 0x0000001002104825 */ /* 0x008fc800078e0010 */
[----:B------:R-:W-:Y:S01]  /*0d80*/  @P4 VIADD R2, R2, 0x20 ;  /* 0x0000002002024836 */ /* 0x000fe20000000000 */
[----:B------:R3:W5:Y:S02]  /*0d90*/  @P4 LDG.E.128 R28, desc[UR8][R16.64] ;  /* 0x00000008101c4981 */ /* 0x000764000c1e1d00 */
[----:B------:R-:W3:Y:S01]  /*0da0*/  @P2 LDC.64 R32, c[0x0][0x3d0] ;  /* 0x0000f400ff202b82 */ /* 0x000ee20000000a00 */
[----:B------:R-:W-:Y:S01]  /*0db0*/  ISETP.GE.U32.AND P4, PT, R0, 0x140, PT ;  /* 0x000001400000780c */ /* 0x000fe20003f86070 */
[C---:B0-----:R-:W-:Y:S01]  /*0dc0*/  @P5 IMAD.WIDE.U32 R18, R2.reuse, 0x10, R18 ;  /* 0x0000001002125825 */ /* 0x041fe200078e0012 */
[----:B------:R-:W-:-:S04]  /*0dd0*/  @P5 IADD3 R2, PT, PT, R2, 0x20, RZ ;  /* 0x0000002002025810 */ /* 0x000fc80007ffe0ff */
[----:B------:R0:W5:Y:S01]  /*0de0*/  @P5 LDG.E.128 R36, desc[UR8][R18.64] ;  /* 0x0000000812245981 */ /* 0x000162000c1e1d00 */
[----:B-1----:R-:W1:Y:S01]  /*0df0*/  @P3 LDC.64 R8, c[0x0][0x3d0] ;  /* 0x0000f400ff083b82 */ /* 0x002e620000000a00 */
[----:B--2---:R-:W-:-:S04]  /*0e00*/  @P0 IMAD.WIDE.U32 R24, R2, 0x10, R24 ;  /* 0x0000001002180825 */ /* 0x004fc800078e0018 */
[----:B------:R-:W-:-:S03]  /*0e10*/  @P0 VIADD R2, R2, 0x20 ;  /* 0x0000002002020836 */ /* 0x000fc60000000000 */
[----:B----4-:R-:W2:Y:S01]  /*0e20*/  @P4 LDC.64 R10, c[0x0][0x3d0] ;  /* 0x0000f400ff0a4b82 */ /* 0x010ea20000000a00 */
[----:B------:R-:W-:Y:S01]  /*0e30*/  @P1 IMAD.WIDE.U32 R26, R2, 0x10, R26 ;  /* 0x00000010021a1825 */ /* 0x000fe200078e001a */
[----:B------:R-:W-:Y:S01]  /*0e40*/  ISETP.GE.U32.AND P5, PT, R0, 0x160, PT ;  /* 0x000001600000780c */ /* 0x000fe20003fa6070 */
[----:B------:R4:W5:Y:S02]  /*0e50*/  @P0 LDG.E.128 R44, desc[UR8][R24.64] ;  /* 0x00000008182c0981 */ /* 0x000964000c1e1d00 */
[----:B------:R-:W-:Y:S01]  /*0e60*/  @P1 VIADD R2, R2, 0x20 ;  /* 0x0000002002021836 */ /* 0x000fe20000000000 */
[----:B------:R-:W-:Y:S01]  /*0e70*/  ISETP.GE.U32.AND P0, PT, R0, 0x180, PT ;  /* 0x000001800000780c */ /* 0x000fe20003f06070 */
[----:B------:R4:W5:Y:S02]  /*0e80*/  @P1 LDG.E.128 R52, desc[UR8][R26.64] ;  /* 0x000000081a341981 */ /* 0x000964000c1e1d00 */
[C---:B---3--:R-:W-:Y:S01]  /*0e90*/  @P2 IMAD.WIDE.U32 R32, R2.reuse, 0x10, R32 ;  /* 0x0000001002202825 */ /* 0x048fe200078e0020 */
[----:B------:R-:W-:-:S02]  /*0ea0*/  @P2 IADD3 R2, PT, PT, R2, 0x20, RZ ;  /* 0x0000002002022810 */ /* 0x000fc40007ffe0ff */
[----:B------:R-:W-:Y:S02]  /*0eb0*/  ISETP.GE.U32.AND P1, PT, R0, 0x1a0, PT ;  /* 0x000001a00000780c */ /* 0x000fe40003f26070 */
[----:B------:R-:W5:Y:S01]  /*0ec0*/  @P2 LDG.E.128 R60, desc[UR8][R32.64] ;  /* 0x00000008203c2981 */ /* 0x000f62000c1e1d00 */
[----:B------:R-:W3:Y:S01]  /*0ed0*/  @P5 LDC.64 R16, c[0x0][0x3d0] ;  /* 0x0000f400ff105b82 */ /* 0x000ee20000000a00 */
[----:B-1----:R-:W-:-:S04]  /*0ee0*/  @P3 IMAD.WIDE.U32 R8, R2, 0x10, R8 ;  /* 0x0000001002083825 */ /* 0x002fc800078e0008 */
[----:B------:R-:W-:Y:S01]  /*0ef0*/  @P3 VIADD R2, R2, 0x20 ;  /* 0x0000002002023836 */ /* 0x000fe20000000000 */
[----:B------:R1:W5:Y:S01]  /*0f00*/  @P3 LDG.E.128 R68, desc[UR8][R8.64] ;  /* 0x0000000808443981 */ /* 0x000362000c1e1d00 */
[----:B------:R-:W-:Y:S01]  /*0f10*/  ISETP.GE.U32.AND P3, PT, R0, 0x1c0, PT ;  /* 0x000001c00000780c */ /* 0x000fe20003f66070 */
[----:B0-----:R-:W0:Y:S01]  /*0f20*/  @P0 LDC.64 R18, c[0x0][0x3d0] ;  /* 0x0000f400ff120b82 */ /* 0x001e220000000a00 */
[----:B--2---:R-:W-:Y:S01]  /*0f30*/  @P4 IMAD.WIDE.U32 R10, R2, 0x10, R10 ;  /* 0x00000010020a4825 */ /* 0x004fe200078e000a */
[----:B------:R-:W-:-:S03]  /*0f40*/  ISETP.GE.U32.AND P2, PT, R0, 0x1e0, PT ;  /* 0x000001e00000780c */ /* 0x000fc60003f46070 */
[----:B------:R-:W-:Y:S01]  /*0f50*/  @P4 VIADD R2, R2, 0x20 ;  /* 0x0000002002024836 */ /* 0x000fe20000000000 */
[----:B------:R-:W5:Y:S02]  /*0f60*/  @P4 LDG.E.128 R84, desc[UR8][R10.64] ;  /* 0x000000080a544981 */ /* 0x000f64000c1e1d00 */
[----:B----4-:R-:W2:Y:S01]  /*0f70*/  @P1 LDC.64 R24, c[0x0][0x3d0] ;  /* 0x0000f400ff181b82 */ /* 0x010ea20000000a00 */
[----:B------:R-:W-:-:S07]  /*0f80*/  ISETP.GE.U32.AND P4, PT, R0, 0x200, PT ;  /* 0x000002000000780c */ /* 0x000fce0003f86070 */
[----:B------:R-:W4:Y:S01]  /*0f90*/  @P3 LDC.64 R26, c[0x0][0x3d0] ;  /* 0x0000f400ff1a3b82 */ /* 0x000f220000000a00 */
[C---:B---3--:R-:W-:Y:S01]  /*0fa0*/  @P5 IMAD.WIDE.U32 R16, R2.reuse, 0x10, R16 ;  /* 0x0000001002105825 */ /* 0x048fe200078e0010 */
[----:B------:R-:W-:Y:S02]  /*0fb0*/  @P5 IADD3 R2, PT, PT, R2, 0x20, RZ ;  /* 0x0000002002025810 */ /* 0x000fe40007ffe0ff */
[----:B------:R-:W-:Y:S02]  /*0fc0*/  CS2R R120, SRZ ;  /* 0x0000000000787805 */ /* 0x000fe4000001ff00 */
[----:B------:R-:W-:Y:S02]  /*0fd0*/  CS2R R114, SRZ ;  /* 0x0000000000727805 */ /* 0x000fe4000001ff00 */
[----:B------:R-:W-:Y:S01]  /*0fe0*/  CS2R R112, SRZ ;  /* 0x0000000000707805 */ /* 0x000fe2000001ff00 */
[----:B------:R-:W5:Y:S01]  /*0ff0*/  @P5 LDG.E.128 R92, desc[UR8][R16.64] ;  /* 0x00000008105c5981 */ /* 0x000f62000c1e1d00 */
[----:B-1----:R-:W1:Y:S01]  /*1000*/  @P2 LDC.64 R8, c[0x0][0x3d0] ;  /* 0x0000f400ff082b82 */ /* 0x002e620000000a00 */
[----:B0-----:R-:W-:-:S07]  /*1010*/  @P0 IMAD.WIDE.U32 R18, R2, 0x10, R18 ;  /* 0x0000001002120825 */ /* 0x001fce00078e0012 */
[----:B------:R-:W0:Y:S01]  /*1020*/  @P4 LDC.64 R32, c[0x0][0x3d0] ;  /* 0x0000f400ff204b82 */ /* 0x000e220000000a00 */
[----:B------:R-:W-:Y:S01]  /*1030*/  @P0 VIADD R2, R2, 0x20 ;  /* 0x0000002002020836 */ /* 0x000fe20000000000 */
[----:B------:R-:W5:Y:S03]  /*1040*/  @P0 LDG.E.128 R100, desc[UR8][R18.64] ;  /* 0x0000000812640981 */ /* 0x000f66000c1e1d00 */
[----:B--2---:R-:W-:-:S04]  /*1050*/  @P1 IMAD.WIDE.U32 R24, R2, 0x10, R24 ;  /* 0x0000001002181825 */ /* 0x004fc800078e0018 */
[----:B------:R-:W-:Y:S01]  /*1060*/  @P1 VIADD R2, R2, 0x20 ;  /* 0x0000002002021836 */ /* 0x000fe20000000000 */
[----:B------:R-:W5:Y:S03]  /*1070*/  @P1 LDG.E.128 R108, desc[UR8][R24.64] ;  /* 0x00000008186c1981 */ /* 0x000f66000c1e1d00 */
[C---:B----4-:R-:W-:Y:S01]  /*1080*/  @P3 IMAD.WIDE.U32 R26, R2.reuse, 0x10, R26 ;  /* 0x00000010021a3825 */ /* 0x050fe200078e001a */
[----:B------:R-:W-:Y:S02]  /*1090*/  @P3 IADD3 R2, PT, PT, R2, 0x20, RZ ;  /* 0x0000002002023810 */ /* 0x000fe40007ffe0ff */
[----:B------:R-:W-:Y:S02]  /*10a0*/  CS2R R106, SRZ ;  /* 0x00000000006a7805 */ /* 0x000fe4000001ff00 */
[----:B------:R-:W-:Y:S02]  /*10b0*/  CS2R R104, SRZ ;  /* 0x0000000000687805 */ /* 0x000fe4000001ff00 */
[----:B------:R-:W-:Y:S01]  /*10c0*/  CS2R R98, SRZ ;  /* 0x0000000000627805 */ /* 0x000fe2000001ff00 */
[----:B------:R2:W5:Y:S01]  /*10d0*/  @P3 LDG.E.128 R116, desc[UR8][R26.64] ;  /* 0x000000081a743981 */ /* 0x000562000c1e1d00 */
[----:B-1----:R-:W-:-:S04]  /*10e0*/  @P2 IMAD.WIDE.U32 R8, R2, 0x10, R8 ;  /* 0x0000001002082825 */ /* 0x002fc800078e0008 */
[----:B------:R-:W-:Y:S01]  /*10f0*/  @P2 VIADD R2, R2, 0x20 ;  /* 0x0000002002022836 */ /* 0x000fe20000000000 */
[----:B------:R1:W5:Y:S03]  /*1100*/  @P2 LDG.E.128 R124, desc[UR8][R8.64] ;  /* 0x00000008087c2981 */ /* 0x000366000c1e1d00 */
[----:B0-----:R-:W-:-:S05]  /*1110*/  @P4 IMAD.WIDE.U32 R2, R2, 0x10, R32 ;  /* 0x0000001002024825 */ /* 0x001fca00078e0020 */
        /* <DEDUP_REMOVED lines=16> */
[----:B--2---:R-:W-:Y:S02]  /*1220*/  CS2R R26, SRZ ;  /* 0x00000000001a7805 */ /* 0x004fe4000001ff00 */
[----:B------:R-:W-:Y:S02]  /*1230*/  CS2R R24, SRZ ;  /* 0x0000000000187805 */ /* 0x000fe4000001ff00 */
[----:B------:R-:W-:-:S02]  /*1240*/  CS2R R18, SRZ ;  /* 0x0000000000127805 */ /* 0x000fc4000001ff00 */
[----:B------:R-:W-:Y:S02]  /*1250*/  CS2R R16, SRZ ;  /* 0x0000000000107805 */ /* 0x000fe4000001ff00 */
[----:B------:R-:W-:Y:S02]  /*1260*/  CS2R R82, SRZ ;  /* 0x0000000000527805 */ /* 0x000fe4000001ff00 */
[----:B------:R-:W-:Y:S02]  /*1270*/  CS2R R80, SRZ ;  /* 0x0000000000507805 */ /* 0x000fe4000001ff00 */
[----:B------:R-:W-:Y:S02]  /*1280*/  @P4 CS2R R134, SRZ ;  /* 0x0000000000864805 */ /* 0x000fe4000001ff00 */
[----:B-1----:R-:W-:-:S07]  /*1290*/  @P4 CS2R R132, SRZ ;  /* 0x0000000000844805 */ /* 0x002fce000001ff00 */
.L_x_41738:
[----:B------:R-:W-:Y:S05]  /*12a0*/  BSYNC.RECONVERGENT B0 ;  /* 0x0000000000007941 */ /* 0x000fea0003800200 */
.L_x_41736:
[----:B------:R-:W1:Y:S02]  /*12b0*/  LDCU UR4, c[0x0][0x384] ;  /* 0x00007080ff0477ac */ /* 0x000e640008000800 */
[----:B-1----:R-:W-:-:S13]  /*12c0*/  ISETP.GE.AND P0, PT, R219, UR4, PT ;  /* 0x00000004db007c0c */ /* 0x002fda000bf06270 */
[----:B------:R-:W-:Y:S05]  /*12d0*/  @P0 EXIT ;  /* 0x000000000000094d */ /* 0x000fea0003800000 */
[----:B0-----:R-:W-:Y:S01]  /*12e0*/  IMAD.HI.U32 R2, R218, -0x326172a9, RZ ;  /* 0xcd9e8d57da027827 */ /* 0x001fe200078e00ff */
[----:B------:R-:W-:Y:S01]  /*12f0*/  BSSY B0, `(.L_x_41739) ;  /* 0x0004089000007945 */ /* 0x000fe20003800000 */
[----:B------:R-:W0:Y:S02]  /*1300*/  LDCU UR12, c[0x0][0x408] ;  /* 0x00008100ff0c77ac */ /* 0x000e240008000800 */
[----:B------:R-:W-:Y:S01]  /*1310*/  IMAD.HI.U32 R3, R217, -0x2daee0ad, RZ ;  /* 0xd2511f53d9037827 */ /* 0x000fe200078e00ff */
[----:B------:R-:W-:Y:S01]  /*1320*/  LOP3.LUT R2, R5, UR6, R2, 0x96, !PT ;  /* 0x0000000605027c12 */ /* 0x000fe2000f8e9602 */
[----:B------:R-:W1:Y:S02]  /*1330*/  LDCU UR33, c[0x0][0x388] ;  /* 0x00007100ff2177ac */ /* 0x000e640008000800 */
[----:B------:R-:W-:Y:S01]  /*1340*/  IMAD R9, R217, -0x2daee0ad, RZ ;  /* 0xd2511f53d9097824 */ /* 0x000fe200078e02ff */
[----:B------:R-:W-:Y:S01]  /*1350*/  LOP3.LUT R3, R3, UR7, RZ, 0x3c, !PT ;  /* 0x0000000703037c12 */ /* 0x000fe2000f8e3cff */
[----:B------:R-:W-:Y:S01]  /*1360*/  IMAD.HI.U32 R8, R2, -0x2daee0ad, RZ ;  /* 0xd2511f5302087827 */ /* 0x000fe200078e00ff */
[----:B------:R-:W2:Y:S03]  /*1370*/  LDCU.U8 UR13, c[0x0][0x410] ;  /* 0x00008200ff0d77ac */ /* 0x000ea60008000000 */
[----:B------:R-:W-:Y:S01]  /*1380*/  IMAD R7, R218, -0x326172a9, RZ ;  /* 0xcd9e8d57da077824 */ /* 0x000fe200078e02ff */
[----:B------:R-:W-:Y:S01]  /*1390*/  LOP3.LUT R8, R9, UR16, R8, 0x96, !PT ;  /* 0x0000001009087c12 */ /* 0x000fe2000f8e9608 */
[----:B------:R-:W-:Y:S01]  /*13a0*/  IMAD.HI.U32 R6, R3, -0x326172a9, RZ ;  /* 0xcd9e8d5703067827 */ /* 0x000fe200078e00ff */
[----:B------:R-:W3:Y:S03]  /*13b0*/  LDCU UR14, c[0x0][0x448] ;  /* 0x00008900ff0e77ac */ /* 0x000ee60008000800 */
[----:B------:R-:W-:Y:S01]  /*13c0*/  IMAD R10, R2, -0x2daee0ad, RZ ;  /* 0xd2511f53020a7824 */ /* 0x000fe200078e02ff */
[----:B------:R-:W-:Y:S01]  /*13d0*/  LOP3.LUT R6, R7, UR15, R6, 0x96, !PT ;  /* 0x0000000f07067c12 */ /* 0x000fe2000f8e9606 */
[----:B------:R-:W-:Y:S01]  /*13e0*/  IMAD R3, R3, -0x326172a9, RZ ;  /* 0xcd9e8d5703037824 */ /* 0x000fe200078e02ff */
[----:B------:R-:W4:Y:S01]  /*13f0*/  LDCU.64 UR4, c[0x0][0x398] ;  /* 0x00007300ff0477ac */ /* 0x000f220008000a00 */
[----:B------:R-:W-:Y:S01]  /*1400*/  IMAD.HI.U32 R2, R8, -0x326172a9, RZ ;  /* 0xcd9e8d5708027827 */ /* 0x000fe200078e00ff */
[----:B------:R-:W0:Y:S03]  /*1410*/  LDCU.64 UR10, c[0x0][0x3a0] ;  /* 0x00007400ff0a77ac */ /* 0x000e260008000a00 */
        /* <DEDUP_REMOVED lines=43> */
[----:B------:R-:W-:Y:S01]  /*16d0*/  IMAD.HI.U32 R2, R11, -0x326172a9, RZ ;  /* 0xcd9e8d570b027827 */ /* 0x000fe200078e00ff */
[----:B------:R-:W-:-:S03]  /*16e0*/  LOP3.LUT R3, R4, 0x3, RZ, 0xc0, !PT ;  /* 0x0000000304037812 */ /* 0x000fc600078ec0ff */
[----:B------:R-:W-:Y:S02]  /*16f0*/  IMAD.MOV.U32 R4, RZ, RZ, R5 ;  /* 0x000000ffff047224 */ /* 0x000fe400078e0005 */
[----:B------:R-:W-:Y:S01]  /*1700*/  HFMA2 R5, -RZ, RZ, 0, 0 ;  /* 0x00000000ff057431 */ /* 0x000fe200000001ff */
[----:B------:R-:W-:Y:S01]  /*1710*/  LOP3.LUT R2, R7, UR31, R2, 0x96, !PT ;  /* 0x0000001f07027c12 */ /* 0x000fe2000f8e9602 */
[----:B------:R-:W-:Y:S02]  /*1720*/  IMAD R6, R9, -0x2daee0ad, RZ ;  /* 0xd2511f5309067824 */ /* 0x000fe400078e02ff */
[----:B01234-:R-:W-:-:S07]  /*1730*/  IMAD R8, R11, -0x326172a9, RZ ;  /* 0xcd9e8d570b087824 */ /* 0x01ffce00078e02ff */
.L_x_42812:
[----:B------:R-:W0:Y:S01]  /*1740*/  S2R R214, SR_TID.X ;  /* 0x0000000000d67919 */ /* 0x000e220000002100 */
        /* <DEDUP_REMOVED lines=41> */
.L_x_41745:
        /* <DEDUP_REMOVED lines=13> */
.L_x_41747:
[----:B------:R-:W-:Y:S05]  /*1ab0*/  BSYNC.RECONVERGENT B3 ;  /* 0x0000000000037941 */ /* 0x000fea0003800200 */
.L_x_41746:
        /* <DEDUP_REMOVED lines=43> */
.L_x_41744:
[----:B------:R-:W-:Y:S05]  /*1d70*/  BSYNC.RECONVERGENT B2 ;  /* 0x0000000000027941 */ /* 0x000fea0003800200 */
.L_x_41743:
        /* <DEDUP_REMOVED lines=18> */
.L_x_41750:
        /* <DEDUP_REMOVED lines=13> */
.L_x_41752:
[----:B------:R-:W-:Y:S05]  /*1f70*/  BSYNC.RECONVERGENT B3 ;  /* 0x0000000000037941 */ /* 0x000fea0003800200 */
.L_x_41751:
        /* <DEDUP_REMOVED lines=43> */
.L_x_41749:
[----:B------:R-:W-:Y:S05]  /*2230*/  BSYNC.RECONVERGENT B2 ;  /* 0x0000000000027941 */ /* 0x000fea0003800200 */
.L_x_41748:
        /* <DEDUP_REMOVED lines=16> */
.L_x_41755:
        /* <DEDUP_REMOVED lines=13> */
.L_x_41757:
[----:B------:R-:W-:Y:S05]  /*2410*/  BSYNC.RECONVERGENT B3 ;  /* 0x0000000000037941 */ /* 0x000fea0003800200 */
.L_x_41756:
        /* <DEDUP_REMOVED lines=36> */
[----:B------:R-:W-:Y:S01]  /*2660*/  IMAD.WIDE.U32 R224, R225, -0x326172a9, RZ ;  /* 0xcd9e8d57e1e07825 */ /* 0x000fe200078e00ff */
[----:B------:R-:W-:-:S03]  /*2670*/  MOV R3, R212 ;  /* 0x000000d400037202 */ /* 0x000fc60000000f00 */
[----:B------:R-:W-:Y:S01]  /*2680*/  IMAD.WIDE.U32 R222, R222, -0x2daee0ad, RZ ;  /* 0xd2511f53dede7825 */ /* 0x000fe200078e00ff */
[----:B------:R-:W-:-:S03]  /*2690*/  LOP3.LUT R2, R2, UR31, R225, 0x96, !PT ;  /* 0x0000001f02027c12 */ /* 0x000fc6000f8e96e1 */
[----:B------:R-:W-:Y:S01]  /*26a0*/  IMAD.MOV.U32 R8, RZ, RZ, R224 ;  /* 0x000000ffff087224 */ /* 0x000fe200078e00e0 */
[----:B------:R-:W-:Y:S01]  /*26b0*/  LOP3.LUT R216, R214, UR32, R223, 0x96, !PT ;  /* 0x00000020d6d87c12 */ /* 0x000fe2000f8e96df */
[----:B------:R-:W-:-:S07]  /*26c0*/  IMAD.MOV.U32 R212, RZ, RZ, R222 ;  /* 0x000000ffffd47224 */ /* 0x000fce00078e00de */
.L_x_41754:
[----:B------:R-:W-:Y:S05]  /*26d0*/  BSYNC.RECONVERGENT B2 ;  /* 0x0000000000027941 */ /* 0x000fea0003800200 */
.L_x_41753:
        /* <DEDUP_REMOVED lines=16> */
.L_x_41760:
        /* <DEDUP_REMOVED lines=13> */
.L_x_41762:
[----:B------:R-:W-:Y:S05]  /*28b0*/  BSYNC.RECONVERGENT B3 ;  /* 0x0000000000037941 */ /* 0x000fea0003800200 */
.L_x_41761:
        /* <DEDUP_REMOVED lines=43> */
.L_x_41759:
[----:B------:R-:W-:Y:S05]  /*2b70*/  BSYNC.RECONVERGENT B2 ;  /* 0x0000000000027941 */ /* 0x000fea0003800200 */
.L_x_41758:
        /* <DEDUP_REMOVED lines=17> */
.L_x_41742:
        /* <DEDUP_REMOVED lines=16> */
.L_x_41766:
        /* <DEDUP_REMOVED lines=13> */
.L_x_41768:
[----:B------:R-:W-:Y:S05]  /*2e60*/  BSYNC.RECONVERGENT B3 ;  /* 0x0000000000037941 */ /* 0x000fea0003800200 */
.L_x_41767:
        /* <DEDUP_REMOVED lines=41> */
.L_x_41765:
[----:B------:R-:W-:Y:S05]  /*3100*/  BSYNC.RECONVERGENT B2 ;  /* 0x0000000000027941 */ /* 0x000fea0003800200 */
.L_x_41764:
        /* <DEDUP_REMOVED lines=20> */
.L_x_41771:
        /* <DEDUP_REMOVED lines=13> */
.L_x_41773:
[----:B------:R-:W-:Y:S05]  /*3320*/  BSYNC.RECONVERGENT B3 ;  /* 0x0000000000037941 */ /* 0x000fea0003800200 */
.L_x_41772:
        /* <DEDUP_REMOVED lines=43> */
.L_x_41770:
[----:B------:R-:W-:Y:S05]  /*35e0*/  BSYNC.RECONVERGENT B2 ;  /* 0x0000000000027941 */ /* 0x000fea0003800200 */
.L_x_41769:
        /* <DEDUP_REMOVED lines=15> */
.L_x_41776:
        /* <DEDUP_REMOVED lines=13> */
.L_x_41778:
[----:B------:R-:W-:Y:S05]  /*37b0*/  BSYNC.RECONVERGENT B3 ;  /* 0x0000000000037941 */ /* 0x000fea0003800200 */
.L_x_41777:
        /* <DEDUP_REMOVED lines=43> */
.L_x_41775:
[----:B------:R-:W-:Y:S05]  /*3a70*/  BSYNC.RECONVERGENT B2 ;  /* 0x0000000000027941 */ /* 0x000fea0003800200 */
.L_x_41774:
        /* <DEDUP_REMOVED lines=17> */
.L_x_41781:
        /* <DEDUP_REMOVED lines=13> */
.L_x_41783:
[----:B------:R-:W-:Y:S05]  /*3c60*/  BSYNC.RECONVERGENT B3 ;  /* 0x0000000000037941 */ /* 0x000fea0003800200 */
.L_x_41782:
        /* <DEDUP_REMOVED lines=43> */
.L_x_41780:
[----:B------:R-:W-:Y:S05]  /*3f20*/  BSYNC.RECONVERGENT B2 ;  /* 0x0000000000027941 */ /* 0x000fea0003800200 */
.L_x_41779:
        /* <DEDUP_REMOVED lines=15> */
.L_x_41786:
        /* <DEDUP_REMOVED lines=13> */
.L_x_41788:
[----:B------:R-:W-:Y:S05]  /*40f0*/  BSYNC.RECONVERGENT B3 ;  /* 0x0000000000037941 */ /* 0x000fea0003800200 */
.L_x_41787:
        /* <DEDUP_REMOVED lines=43> */
.L_x_41785:
[----:B------:R-:W-:Y:S05]  /*43b0*/  BSYNC.RECONVERGENT B2 ;  /* 0x0000000000027941 */ /* 0x000fea0003800200 */
.L_x_41784:
        /* <DEDUP_REMOVED lines=17> */
.L_x_41791:
        /* <DEDUP_REMOVED lines=13> */
.L_x_41793:
[----:B------:R-:W-:Y:S05]  /*45a0*/  BSYNC.RECONVERGENT B3 ;  /* 0x0000000000037941 */ /* 0x000fea0003800200 */
.L_x_41792:
        /* <DEDUP_REMOVED lines=43> */
.L_x_41790:
[----:B------:R-:W-:Y:S05]  /*4860*/  BSYNC.RECONVERGENT B2 ;  /* 0x0000000000027941 */ /* 0x000fea0003800200 */
.L_x_41789:
        /* <DEDUP_REMOVED lines=15> */
.L_x_41796:
        /* <DEDUP_REMOVED lines=13> */
.L_x_41798:
[----:B------:R-:W-:Y:S05]  /*4a30*/  BSYNC.RECONVERGENT B3 ;  /* 0x0000000000037941 */ /* 0x000fea0003800200 */
.L_x_41797:
        /* <DEDUP_REMOVED lines=43> */
.L_x_41795:
[----:B------:R-:W-:Y:S05]  /*4cf0*/  BSYNC.RECONVERGENT B2 ;  /* 0x0000000000027941 */ /* 0x000fea0003800200 */
.L_x_41794:
        /* <DEDUP_REMOVED lines=17> */
.L_x_41801:
        /* <DEDUP_REMOVED lines=15> */
.L_x_41803:
[----:B------:R-:W-:Y:S05]  /*4f00*/  BSYNC.RECONVERGENT B3 ;  /* 0x0000000000037941 */ /* 0x000fea0003800200 */
.L_x_41802:
        /* <DEDUP_REMOVED lines=43> */
.L_x_41800:
[----:B------:R-:W-:Y:S05]  /*51c0*/  BSYNC.RECONVERGENT B2 ;  /* 0x0000000000027941 */ /* 0x000fea0003800200 */
.L_x_41799:
[-C--:B------:R-:W-:Y:S01]  /*51d0*/  FMUL.FTZ R214, R140, R7.reuse ;  /* 0x000000078cd67220 */ /* 0x080fe20000410000 */
[----:B------:R-:W-:Y:S01]  /*51e0*/  FSETP.GTU.FTZ.AND P6, PT, R11, R6, PT ;  /* 0x000000060b00720b */ /* 0x000fe20003fdc000 */
[----:B------:R-:W-:Y:S01]  /*51f0*/  FMUL.FTZ R11, R141, R7 ;  /* 0x000000078d0b7220 */ /* 0x000fe20000410000 */
[----:B------:R-:W-:Y:S02]  /*5200*/  I2FP.F32.U32 R10, R10 ;  /* 0x0000000a000a7245 */ /* 0x000fe40000201000 */
[----:B------:R-:W-:Y:S02]  /*5210*/  FSEL R223, R214, RZ, !P6 ;  /* 0x000000ffd6df7208 */ /* 0x000fe40007000000 */
[----:B------:R-:W-:Y:S01]  /*5220*/  SEL R222, RZ, 0x1, P6 ;  /* 0x00000001ffde7807 */ /* 0x000fe20003000000 */
[----:B------:R-:W-:Y:S01]  /*5230*/  FFMA.FTZ R9, R10, R9, 1.1641532182693481445e-10 ;  /* 0x2f0000000a097423 */ /* 0x000fe20000010009 */
[----:B------:R-:W-:Y:S01]  /*5240*/  FSETP.GTU.FTZ.AND P6, PT, R213, R6, PT ;  /* 0x00000006d500720b */ /* 0x000fe20003fdc000 */
[-C--:B------:R-:W-:Y:S01]  /*5250*/  FMUL.FTZ R10, R143, R7.reuse ;  /* 0x000000078f0a7220 */ /* 0x080fe20000410000 */
[----:B------:R-:W-:Y:S01]  /*5260*/  FMUL.FTZ R7, R142, R7 ;  /* 0x000000078e077220 */ /* 0x000fe20000410000 */
        /* <DEDUP_REMOVED lines=14> */
[----:B------:R-:W-:Y:S01]  /*5350*/  PRMT R9, R213, 0x7610, R9 ;  /* 0x00007610d5097816 */ /* 0x000fe20000000009 */
[--C-:B------:R-:W-:Y:S01]  /*5360*/  FADD.FTZ R150, R150, R7.reuse ;  /* 0x0000000796967221 */ /* 0x100fe20000010000 */
[----:B------:R-:W-:Y:S01]  /*5370*/  PRMT R7, R222, 0x7610, R7 ;  /* 0x00007610de077816 */ /* 0x000fe20000000007 */
[----:B------:R-:W-:Y:S01]  /*5380*/  FADD.FTZ R151, R10, R151 ;  /* 0x000000970a977221 */ /* 0x000fe20000010000 */
[----:B------:R-:W-:Y:S01]  /*5390*/  @P1 FADD.FTZ R148, R144, R148 ;  /* 0x0000009490941221 */ /* 0x000fe20000010000 */
[----:B------:R-:W-:Y:S01]  /*53a0*/  @P1 FADD.FTZ R150, R146, R150 ;  /* 0x0000009692961221 */ /* 0x000fe20000010000 */
[----:B------:R-:W-:Y:S01]  /*53b0*/  SEL R10, RZ, 0x1, P6 ;  /* 0x00000001ff0a7807 */ /* 0x000fe20003000000 */
[----:B------:R-:W-:-:S07]  /*53c0*/  @P1 FADD.FTZ R151, R147, R151 ;  /* 0x0000009793971221 */ /* 0x000fce0000010000 */
.L_x_41763:
        /* <DEDUP_REMOVED lines=24> */
.L_x_41804:
[----:B------:R-:W-:Y:S02]  /*5550*/  IMAD.MOV.U32 R6, RZ, RZ, R212 ;  /* 0x000000ffff067224 */ /* 0x000fe400078e00d4 */
[----:B------:R-:W-:-:S07]  /*5560*/  VIADD R212, R221, 0x20 ;  /* 0x00000020ddd47836 */ /* 0x000fce0000000000 */
.L_x_41741:
[----:B------:R-:W-:Y:S05]  /*5570*/  BSYNC.RECONVERGENT B1 ;  /* 0x0000000000017941 */ /* 0x000fea0003800200 */
.L_x_41740:
        /* <DEDUP_REMOVED lines=12> */
[----:B--2---:R-:W-:-:S06]  /*5640*/  IMAD.WIDE.U32 R152, R212, 0x10, R152 ;  /* 0x00000010d4987825 */ /* 0x004fcc00078e0098 */
        /* <DEDUP_REMOVED lines=22> */
.L_x_41810:
        /* <DEDUP_REMOVED lines=13> */
.L_x_41812:
[----:B------:R-:W-:Y:S05]  /*5880*/  BSYNC.RECONVERGENT B3 ;  /* 0x0000000000037941 */ /* 0x000fea0003800200 */
.L_x_41811:
        /* <DEDUP_REMOVED lines=41> */
.L_x_41809:
[----:B------:R-:W-:Y:S05]  /*5b20*/  BSYNC.RECONVERGENT B2 ;  /* 0x0000000000027941 */ /* 0x000fea0003800200 */
.L_x_41808:
        /* <DEDUP_REMOVED lines=20> */
.L_x_41815:
        /* <DEDUP_REMOVED lines=13> */
.L_x_41817:
[----:B------:R-:W-:Y:S05]  /*5d40*/  BSYNC.RECONVERGENT B3 ;  /* 0x0000000000037941 */ /* 0x000fea0003800200 */
.L_x_41816:
        /* <DEDUP_REMOVED lines=43> */
.L_x_41814:
[----:B------:R-:W-:Y:S05]  /*6000*/  BSYNC.RECONVERGENT B2 ;  /* 0x0000000000027941 */ /* 0x000fea0003800200 */
.L_x_41813:
        /* <DEDUP_REMOVED lines=15> */
.L_x_41820:
        /* <DEDUP_REMOVED lines=13> */
.L_x_41822:
[----:B------:R-:W-:Y:S05]  /*61d0*/  BSYNC.RECONVERGENT B3 ;  /* 0x0000000000037941 */ /* 0x000fea0003800200 */
.L_x_41821:
        /* <DEDUP_REMOVED lines=43> */
.L_x_41819:
[----:B------:R-:W-:Y:S05]  /*6490*/  BSYNC.RECONVERGENT B2 ;  /* 0x0000000000027941 */ /* 0x000fea0003800200 */
.L_x_41818:
        /* <DEDUP_REMOVED lines=17> */
.L_x_41825:
        /* <DEDUP_REMOVED lines=13> */
.L_x_41827:
[----:B------:R-:W-:Y:S05]  /*6680*/  BSYNC.RECONVERGENT B3 ;  /* 0x0000000000037941 */ /* 0x000fea0003800200 */
.L_x_41826:
        /* <DEDUP_REMOVED lines=43> */
.L_x_41824:
[----:B------:R-:W-:Y:S05]  /*6940*/  BSYNC.RECONVERGENT B2 ;  /* 0x0000000000027941 */ /* 0x000fea0003800200 */
.L_x_41823:
        /* <DEDUP_REMOVED lines=15> */
.L_x_41830:
        /* <DEDUP_REMOVED lines=13> */
.L_x_41832:
[----:B------:R-:W-:Y:S05]  /*6b10*/  BSYNC.RECONVERGENT B3 ;  /* 0x0000000000037941 */ /* 0x000fea0003800200 */
.L_x_41831:
        /* <DEDUP_REMOVED lines=43> */
.L_x_41829:
[----:B------:R-:W-:Y:S05]  /*6dd0*/  BSYNC.RECONVERGENT B2 ;  /* 0x0000000000027941 */ /* 0x000fea0003800200 */
.L_x_41828:
        /* <DEDUP_REMOVED lines=17> */
.L_x_41835:
        /* <DEDUP_REMOVED lines=13> */
.L_x_41837:
[----:B------:R-:W-:Y:S05]  /*6fc0*/  BSYNC.RECONVERGENT B3 ;  /* 0x0000000000037941 */ /* 0x000fea0003800200 */
.L_x_41836:
        /* <DEDUP_REMOVED lines=43> */
.L_x_41834:
[----:B------:R-:W-:Y:S05]  /*7280*/  BSYNC.RECONVERGENT B2 ;  /* 0x0000000000027941 */ /* 0x000fea0003800200 */
.L_x_41833:
        /* <DEDUP_REMOVED lines=15> */
.L_x_41840:
        /* <DEDUP_REMOVED lines=13> */
.L_x_41842:
[----:B------:R-:W-:Y:S05]  /*7450*/  BSYNC.RECONVERGENT B3 ;  /* 0x0000000000037941 */ /* 0x000fea0003800200 */
.L_x_41841:
        /* <DEDUP_REMOVED lines=43> */
.L_x_41839:
[----:B------:R-:W-:Y:S05]  /*7710*/  BSYNC.RECONVERGENT B2 ;  /* 0x0000000000027941 */ /* 0x000fea0003800200 */
.L_x_41838:
        /* <DEDUP_REMOVED lines=17> */
.L_x_41845:
        /* <DEDUP_REMOVED lines=15> */
.L_x_41847:
[----:B------:R-:W-:Y:S05]  /*7920*/  BSYNC.RECONVERGENT B3 ;  /* 0x0000000000037941 */ /* 0x000fea0003800200 */
.L_x_41846:
        /* <DEDUP_REMOVED lines=43> */
.L_x_41844:
[----:B------:R-:W-:Y:S05]  /*7be0*/  BSYNC.RECONVERGENT B2 ;  /* 0x0000000000027941 */ /* 0x000fea0003800200 */
.L_x_41843:
        /* <DEDUP_REMOVED lines=35> */
.L_x_41807:
        /* <DEDUP_REMOVED lines=16> */
.L_x_41851:
        /* <DEDUP_REMOVED lines=13> */
.L_x_41853:
[----:B------:R-:W-:Y:S05]  /*7ff0*/  BSYNC.RECONVERGENT B3 ;  /* 0x0000000000037941 */ /* 0x000fea0003800200 */
.L_x_41852:
        /* <DEDUP_REMOVED lines=43> */
.L_x_41850:
[----:B------:R-:W-:Y:S05]  /*82b0*/  BSYNC.RECONVERGENT B2 ;  /* 0x0000000000027941 */ /* 0x000fea0003800200 */
.L_x_41849:
[----:B------:R-:W0:Y:S01]  /*82c0*/  LDC R6, c[0x0][0x404] ;  /* 0x00010100ff067b82 */ /* 0x000e220000000800 */
[----:B------:R-:W-:Y:S01]  /*82d0*/  ISETP.NE.AND P3, PT, R215, 0x1, PT ;  /* 0x00000001d700780c */ /* 0x000fe20003f65270 */
[----:B------:R-:W-:Y:S01]  /*82e0*/  BSSY.RECONVERGENT B2, `(.L_x_41854) ;  /* 0x0000049000027945 */ /* 0x000fe20003800200 */
[----:B------:R-:W-:Y:S01]  /*82f0*/  I2FP.F32.U32 R222, R213 ;  /* 0x000000d500de7245 */ /* 0x000fe20000201000 */
[----:B------:R-:W-:Y:S02]  /*8300*/  IMAD.MOV.U32 R213, RZ, RZ, 0x2f800000 ;  /* 0x2f800000ffd57424 */ /* 0x000fe400078e00ff */
[----:B------:R-:W-:Y:S02]  /*8310*/  HFMA2 R223, -RZ, RZ, 0, 1.1920928955078125e-07 ;  /* 0x00000002ffdf7431 */ /* 0x000fe400000001ff */
        /* <DEDUP_REMOVED lines=12> */
.L_x_41856:
        /* <DEDUP_REMOVED lines=13> */
.L_x_41858:
[----:B------:R-:W-:Y:S05]  /*84b0*/  BSYNC.RECONVERGENT B3 ;  /* 0x0000000000037941 */ /* 0x000fea0003800200 */
.L_x_41857:
        /* <DEDUP_REMOVED lines=43> */
.L_x_41855:
[----:B------:R-:W-:Y:S05]  /*8770*/  BSYNC.RECONVERGENT B2 ;  /* 0x0000000000027941 */ /* 0x000fea0003800200 */
.L_x_41854:
        /* <DEDUP_REMOVED lines=16> */
.L_x_41861:
        /* <DEDUP_REMOVED lines=13> */
.L_x_41863:
[----:B------:R-:W-:Y:S05]  /*8950*/  BSYNC.RECONVERGENT B3 ;  /* 0x0000000000037941 */ /* 0x000fea0003800200 */
.L_x_41862:
        /* <DEDUP_REMOVED lines=43> */
.L_x_41860:
[----:B------:R-:W-:Y:S05]  /*8c10*/  BSYNC.RECONVERGENT B2 ;  /* 0x0000000000027941 */ /* 0x000fea0003800200 */
.L_x_41859:
        /* <DEDUP_REMOVED lines=16> */
.L_x_41866:
        /* <DEDUP_REMOVED lines=13> */
.L_x_41868:
[----:B------:R-:W-:Y:S05]  /*8df0*/  BSYNC.RECONVERGENT B3 ;  /* 0x0000000000037941 */ /* 0x000fea0003800200 */
.L_x_41867:
        /* <DEDUP_REMOVED lines=43> */
.L_x_41865:
[----:B------:R-:W-:Y:S05]  /*90b0*/  BSYNC.RECONVERGENT B2 ;  /* 0x0000000000027941 */ /* 0x000fea0003800200 */
.L_x_41864:
        /* <DEDUP_REMOVED lines=16> */
.L_x_41848:
        /* <DEDUP_REMOVED lines=24> */
.L_x_41869:
[----:B------:R-:W-:Y:S01]  /*9340*/  IMAD.MOV.U32 R6, RZ, RZ, R214 ;  /* 0x000000ffff067224 */ /* 0x000fe200078e00d6 */
[----:B------:R-:W-:-:S07]  /*9350*/  IADD3 R212, PT, PT, R212, 0x20, RZ ;  /* 0x00000020d4d47810 */ /* 0x000fce0007ffe0ff */
.L_x_41806:
[----:B------:R-:W-:Y:S05]  /*9360*/  BSYNC.RECONVERGENT B1 ;  /* 0x0000000000017941 */ /* 0x000fea0003800200 */
.L_x_41805:
        /* <DEDUP_REMOVED lines=35> */
.L_x_41875:
        /* <DEDUP_REMOVED lines=13> */
.L_x_41877:
[----:B------:R-:W-:Y:S05]  /*9670*/  BSYNC.RECONVERGENT B3 ;  /* 0x0000000000037941 */ /* 0x000fea0003800200 */
.L_x_41876:
        /* <DEDUP_REMOVED lines=41> */
.L_x_41874:
[----:B------:R-:W-:Y:S05]  /*9910*/  BSYNC.RECONVERGENT B2 ;  /* 0x0000000000027941 */ /* 0x000fea0003800200 */
.L_x_41873:
[----:B------:R-:W0:Y:S01]  /*9920*/  LDC R6, c[0x0][0x404] ;  /* 0x00010100ff067b82 */ /* 0x000e220000000800 */
[----:B------:R-:W-:Y:S01]  /*9930*/  ISETP.NE.AND P3, PT, R11, 0x1, PT ;  /* 0x000000010b00780c */ /* 0x000fe20003f65270 */
[----:B------:R-:W-:Y:S01]  /*9940*/  BSSY.RECONVERGENT B2, `(.L_x_41878) ;  /* 0x000004b000027945 */ /* 0x000fe20003800200 */
[----:B------:R-:W-:Y:S01]  /*9950*/  I2FP.F32.U32 R10, R9 ;  /* 0x00000009000a7245 */ /* 0x000fe20000201000 */
[----:B------:R-:W-:Y:S02]  /*9960*/  IMAD.MOV.U32 R9, RZ, RZ, 0x2f800000 ;  /* 0x2f800000ff097424 */ /* 0x000fe400078e00ff */
[----:B------:R-:W-:Y:S02]  /*9970*/  IMAD.MOV.U32 R213, RZ, RZ, 0x2 ;  /* 0x00000002ffd57424 */ /* 0x000fe400078e00ff */
[----:B------:R-:W1:Y:S01]  /*9980*/  LDC R7, c[0x0][0x408] ;  /* 0x00010200ff077b82 */ /* 0x000e620000000800 */
[----:B------:R-:W-:-:S05]  /*9990*/  FFMA.FTZ R3, R10, R9, 1.1641532182693481445e-10 ;  /* 0x2f0000000a037423 */ /* 0x000fca0000010009 */
[----:B0-----:R-:W-:Y:S02]  /*99a0*/  FSETP.LE.FTZ.AND P2, PT, R3, R6, PT ;  /* 0x000000060300720b */ /* 0x001fe40003f53000 */
        /* <DEDUP_REMOVED lines=11> */
.L_x_41880:
        /* <DEDUP_REMOVED lines=13> */
.L_x_41882:
[----:B------:R-:W-:Y:S05]  /*9b30*/  BSYNC.RECONVERGENT B3 ;  /* 0x0000000000037941 */ /* 0x000fea0003800200 */
.L_x_41881:
        /* <DEDUP_REMOVED lines=43> */
.L_x_41879:
[----:B------:R-:W-:Y:S05]  /*9df0*/  BSYNC.RECONVERGENT B2 ;  /* 0x0000000000027941 */ /* 0x000fea0003800200 */
.L_x_41878:
        /* <DEDUP_REMOVED lines=15> */
.L_x_41885:
        /* <DEDUP_REMOVED lines=13> */
.L_x_41887:
[----:B------:R-:W-:Y:S05]  /*9fc0*/  BSYNC.RECONVERGENT B3 ;  /* 0x0000000000037941 */ /* 0x000fea0003800200 */
.L_x_41886:
        /* <DEDUP_REMOVED lines=43> */
.L_x_41884:
[----:B------:R-:W-:Y:S05]  /*a280*/  BSYNC.RECONVERGENT B2 ;  /* 0x0000000000027941 */ /* 0x000fea0003800200 */
.L_x_41883:
        /* <DEDUP_REMOVED lines=17> */
.L_x_41890:
        /* <DEDUP_REMOVED lines=13> */
.L_x_41892:
[----:B------:R-:W-:Y:S05]  /*a470*/  BSYNC.RECONVERGENT B3 ;  /* 0x0000000000037941 */ /* 0x000fea0003800200 */
.L_x_41891:
        /* <DEDUP_REMOVED lines=43> */
.L_x_41889:
[----:B------:R-:W-:Y:S05]  /*a730*/  BSYNC.RECONVERGENT B2 ;  /* 0x0000000000027941 */ /* 0x000fea0003800200 */
.L_x_41888:
        /* <DEDUP_REMOVED lines=15> */
.L_x_41895:
        /* <DEDUP_REMOVED lines=13> */
.L_x_41897:
[----:B------:R-:W-:Y:S05]  /*a900*/  BSYNC.RECONVERGENT B3 ;  /* 0x0000000000037941 */ /* 0x000fea0003800200 */
.L_x_41896:
        /* <DEDUP_REMOVED lines=43> */
.L_x_41894:
[----:B------:R-:W-:Y:S05]  /*abc0*/  BSYNC.RECONVERGENT B2 ;  /* 0x0000000000027941 */ /* 0x000fea0003800200 */
.L_x_41893:
        /* <DEDUP_REMOVED lines=17> */
.L_x_41900:
        /* <DEDUP_REMOVED lines=13> */
.L_x_41902:
[----:B------:R-:W-:Y:S05]  /*adb0*/  BSYNC.RECONVERGENT B3 ;  /* 0x0000000000037941 */ /* 0x000fea0003800200 */
.L_x_41901:
        /* <DEDUP_REMOVED lines=43> */
.L_x_41899:
[----:B------:R-:W-:Y:S05]  /*b070*/  BSYNC.RECONVERGENT B2 ;  /* 0x0000000000027941 */ /* 0x000fea0003800200 */
.L_x_41898:
        /* <DEDUP_REMOVED lines=15> */
.L_x_41905:
        /* <DEDUP_REMOVED lines=13> */
.L_x_41907:
[----:B------:R-:W-:Y:S05]  /*b240*/  BSYNC.RECONVERGENT B3 ;  /* 0x0000000000037941 */ /* 0x000fea0003800200 */
.L_x_41906:
        /* <DEDUP_REMOVED lines=43> */
.L_x_41904:
[----:B------:R-:W-:Y:S05]  /*b500*/  BSYNC.RECONVERGENT B2 ;  /* 0x0000000000027941 */ /* 0x000fea0003800200 */
.L_x_41903:
        /* <DEDUP_REMOVED lines=17> */
.L_x_41910:
        /* <DEDUP_REMOVED lines=15> */
.L_x_41912:
[----:B------:R-:W-:Y:S05]  /*b710*/  BSYNC.RECONVERGENT B3 ;  /* 0x0000000000037941 */ /* 0x000fea0003800200 */
.L_x_41911:
        /* <DEDUP_REMOVED lines=43> */
.L_x_41909:
[----:B------:R-:W-:Y:S05]  /*b9d0*/  BSYNC.RECONVERGENT B2 ;  /* 0x0000000000027941 */ /* 0x000fea0003800200 */
.L_x_41908:
        /* <DEDUP_REMOVED lines=35> */
.L_x_41872:
        /* <DEDUP_REMOVED lines=16> */
.L_x_41916:
        /* <DEDUP_REMOVED lines=13> */
.L_x_41918:
[----:B------:R-:W-:Y:S05]  /*bde0*/  BSYNC.RECONVERGENT B3 ;  /* 0x0000000000037941 */ /* 0x000fea0003800200 */
.L_x_41917:
        /* <DEDUP_REMOVED lines=43> */
.L_x_41915:
[----:B------:R-:W-:Y:S05]  /*c0a0*/  BSYNC.RECONVERGENT B2 ;  /* 0x0000000000027941 */ /* 0x000fea0003800200 */
.L_x_41914:
[----:B------:R-:W0:Y:S01]  /*c0b0*/  LDC R6, c[0x0][0x404] ;  /* 0x00010100ff067b82 */ /* 0x000e220000000800 */
[----:B------:R-:W-:Y:S01]  /*c0c0*/  ISETP.NE.AND P3, PT, R215, 0x1, PT ;  /* 0x00000001d700780c */ /* 0x000fe20003f65270 */
[----:B------:R-:W-:Y:S01]  /*c0d0*/  BSSY.RECONVERGENT B2, `(.L_x_41919) ;  /* 0x0000049000027945 */ /* 0x000fe20003800200 */
[----:B------:R-:W-:Y:S01]  /*c0e0*/  I2FP.F32.U32 R222, R213 ;  /* 0x000000d500de7245 */ /* 0x000fe20000201000 */
[----:B------:R-:W-:Y:S02]  /*c0f0*/  HFMA2 R213, -RZ, RZ, 0.1171875, 0 ;  /* 0x2f800000ffd57431 */ /* 0x000fe400000001ff */
[----:B------:R-:W-:-:S03]  /*c100*/  IMAD.MOV.U32 R223, RZ, RZ, 0x2 ;  /* 0x00000002ffdf7424 */ /* 0x000fc600078e00ff */
        /* <DEDUP_REMOVED lines=12> */
.L_x_41921:
        /* <DEDUP_REMOVED lines=13> */
.L_x_41923:
[----:B------:R-:W-:Y:S05]  /*c2a0*/  BSYNC.RECONVERGENT B3 ;  /* 0x0000000000037941 */ /* 0x000fea0003800200 */
.L_x_41922:
        /* <DEDUP_REMOVED lines=43> */
.L_x_41920:
[----:B------:R-:W-:Y:S05]  /*c560*/  BSYNC.RECONVERGENT B2 ;  /* 0x0000000000027941 */ /* 0x000fea0003800200 */
.L_x_41919:
        /* <DEDUP_REMOVED lines=16> */
.L_x_41926:
        /* <DEDUP_REMOVED lines=13> */
.L_x_41928:
[----:B------:R-:W-:Y:S05]  /*c740*/  BSYNC.RECONVERGENT B3 ;  /* 0x0000000000037941 */ /* 0x000fea0003800200 */
.L_x_41927:
        /* <DEDUP_REMOVED lines=43> */
.L_x_41925:
[----:B------:R-:W-:Y:S05]  /*ca00*/  BSYNC.RECONVERGENT B2 ;  /* 0x0000000000027941 */ /* 0x000fea0003800200 */
.L_x_41924:
        /* <DEDUP_REMOVED lines=16> */
.L_x_41931:
        /* <DEDUP_REMOVED lines=13> */
.L_x_41933:
[----:B------:R-:W-:Y:S05]  /*cbe0*/  BSYNC.RECONVERGENT B3 ;  /* 0x0000000000037941 */ /* 0x000fea0003800200 */
.L_x_41932:
        /* <DEDUP_REMOVED lines=43> */
.L_x_41930:
[----:B------:R-:W-:Y:S05]  /*cea0*/  BSYNC.RECONVERGENT B2 ;  /* 0x0000000000027941 */ /* 0x000fea0003800200 */
.L_x_41929:
        /* <DEDUP_REMOVED lines=16> */
.L_x_41913:
        /* <DEDUP_REMOVED lines=24> */
.L_x_41934:
[----:B------:R-:W-:Y:S01]  /*d130*/  MOV R6, R214 ;  /* 0x000000d600067202 */ /* 0x000fe20000000f00 */
[----:B------:R-:W-:-:S07]  /*d140*/  VIADD R212, R212, 0x20 ;  /* 0x00000020d4d47836 */ /* 0x000fce0000000000 */
.L_x_41871:
[----:B------:R-:W-:Y:S05]  /*d150*/  BSYNC.RECONVERGENT B1 ;  /* 0x0000000000017941 */ /* 0x000fea0003800200 */
.L_x_41870:
        /* <DEDUP_REMOVED lines=35> */
.L_x_41940:
        /* <DEDUP_REMOVED lines=13> */
.L_x_41942:
[----:B------:R-:W-:Y:S05]  /*d460*/  BSYNC.RECONVERGENT B3 ;  /* 0x0000000000037941 */ /* 0x000fea0003800200 */
.L_x_41941:
        /* <DEDUP_REMOVED lines=41> */
.L_x_41939:
[----:B------:R-:W-:Y:S05]  /*d700*/  BSYNC.RECONVERGENT B2 ;  /* 0x0000000000027941 */ /* 0x000fea0003800200 */
.L_x_41938:
        /* <DEDUP_REMOVED lines=20> */
.L_x_41945:
        /* <DEDUP_REMOVED lines=13> */
.L_x_41947:
[----:B------:R-:W-:Y:S05]  /*d920*/  BSYNC.RECONVERGENT B3 ;  /* 0x0000000000037941 */ /* 0x000fea0003800200 */
.L_x_41946:
        /* <DEDUP_REMOVED lines=43> */
.L_x_41944:
[----:B------:R-:W-:Y:S05]  /*dbe0*/  BSYNC.RECONVERGENT B2 ;  /* 0x0000000000027941 */ /* 0x000fea0003800200 */
.L_x_41943:
        /* <DEDUP_REMOVED lines=15> */
.L_x_41950:
        /* <DEDUP_REMOVED lines=13> */
.L_x_41952:
[----:B------:R-:W-:Y:S05]  /*ddb0*/  BSYNC.RECONVERGENT B3 ;  /* 0x0000000000037941 */ /* 0x000fea0003800200 */
.L_x_41951:
        /* <DEDUP_REMOVED lines=43> */
.L_x_41949:
[----:B------:R-:W-:Y:S05]  /*e070*/  BSYNC.RECONVERGENT B2 ;  /* 0x0000000000027941 */ /* 0x000fea0003800200 */
.L_x_41948:
        /* <DEDUP_REMOVED lines=17> */
.L_x_41955:
        /* <DEDUP_REMOVED lines=13> */
.L_x_41957:
[----:B------:R-:W-:Y:S05]  /*e260*/  BSYNC.RECONVERGENT B3 ;  /* 0x0000000000037941 */ /* 0x000fea0003800200 */
.L_x_41956:
        /* <DEDUP_REMOVED lines=43> */
.L_x_41954:
[----:B------:R-:W-:Y:S05]  /*e520*/  BSYNC.RECONVERGENT B2 ;  /* 0x0000000000027941 */ /* 0x000fea0003800200 */
.L_x_41953:
        /* <DEDUP_REMOVED lines=15> */
.L_x_41960:
        /* <DEDUP_REMOVED lines=13> */
.L_x_41962:
[----:B------:R-:W-:Y:S05]  /*e6f0*/  BSYNC.RECONVERGENT B3 ;  /* 0x0000000000037941 */ /* 0x000fea0003800200 */
.L_x_41961:
        /* <DEDUP_REMOVED lines=43> */
.L_x_41959:
[----:B------:R-:W-:Y:S05]  /*e9b0*/  BSYNC.RECONVERGENT B2 ;  /* 0x0000000000027941 */ /* 0x000fea0003800200 */
.L_x_41958:
        /* <DEDUP_REMOVED lines=17> */
.L_x_41965:
        /* <DEDUP_REMOVED lines=13> */
.L_x_41967:
[----:B------:R-:W-:Y:S05]  /*eba0*/  BSYNC.RECONVERGENT B3 ;  /* 0x0000000000037941 */ /* 0x000fea0003800200 */
.L_x_41966:
        /* <DEDUP_REMOVED lines=43> */
.L_x_41964:
[----:B------:R-:W-:Y:S05]  /*ee60*/  BSYNC.RECONVERGENT B2 ;  /* 0x0000000000027941 */ /* 0x000fea0003800200 */
.L_x_41963:
        /* <DEDUP_REMOVED lines=15> */
.L_x_41970:
        /* <DEDUP_REMOVED lines=13> */
.L_x_41972:
[----:B------:R-:W-:Y:S05]  /*f030*/  BSYNC.RECONVERGENT B3 ;  /* 0x0000000000037941 */ /* 0x000fea0003800200 */
.L_x_41971:
        /* <DEDUP_REMOVED lines=43> */
.L_x_41969:
[----:B------:R-:W-:Y:S05]  /*f2f0*/  BSYNC.RECONVERGENT B2 ;  /* 0x0000000000027941 */ /* 0x000fea0003800200 */
.L_x_41968:
        /* <DEDUP_REMOVED lines=17> */
.L_x_41975:
        /* <DEDUP_REMOVED lines=15> */
.L_x_41977:
[----:B------:R-:W-:Y:S05]  /*f500*/  BSYNC.RECONVERGENT B3 ;  /* 0x0000000000037941 */ /* 0x000fea0003800200 */
.L_x_41976:
        /* <DEDUP_REMOVED lines=43> */
.L_x_41974:
[----:B------:R-:W-:Y:S05]  /*f7c0*/  BSYNC.RECONVERGENT B2 ;  /* 0x0000000000027941 */ /* 0x000fea0003800200 */
.L_x_41973:
        /* <DEDUP_REMOVED lines=35> */
.L_x_41937:
        /* <DEDUP_REMOVED lines=16> */
.L_x_41981:
        /* <DEDUP_REMOVED lines=13> */
.L_x_41983:
[----:B------:R-:W-:Y:S05]  /*fbd0*/  BSYNC.RECONVERGENT B3 ;  /* 0x0000000000037941 */ /* 0x000fea0003800200 */
.L_x_41982:
        /* <DEDUP_REMOVED lines=43> */
.L_x_41980:
[----:B------:R-:W-:Y:S05]  /*fe90*/  BSYNC.RECONVERGENT B2 ;  /* 0x0000000000027941 */ /* 0x000fea0003800200 */
.L_x_41979:
[----:B------:R-:W0:Y:S01]  /*fea0*/  LDC R6, c[0x0][0x404] ;  /* 0x00010100ff067b82 */ /* 0x000e220000000800 */
[----:B------:R-:W-:Y:S01]  /*feb0*/  ISETP.NE.AND P3, PT, R223, 0x1, PT ;  /* 0x00000001df00780c */ /* 0x000fe20003f65270 */
[----:B------:R-:W-:Y:S01]  /*fec0*/  BSSY.RECONVERGENT B2, `(.L_x_41984) ;  /* 0x0000049000027945 */ /* 0x000fe20003800200 */
[----:B------:R-:W-:Y:S01]  /*fed0*/  I2FP.F32.U32 R222, R213 ;  /* 0x000000d500de7245 */ /* 0x000fe20000201000 */
[----:B------:R-:W-:Y:S01]  /*fee0*/  IMAD.MOV.U32 R213, RZ, RZ, 0x2f800000 ;  /* 0x2f800000ffd57424 */ /* 0x000fe200078e00ff */
[----:B------:R-:W-:Y:S01]  /*fef0*/  MOV R215, R8 ;  /* 0x0000000800d77202 */ /* 0x000fe20000000f00 */
[----:B------:R-:W-:Y:S02]  /*ff00*/  IMAD.MOV.U32 R224, RZ, RZ, 0x2 ;  /* 0x00000002ffe07424 */ /* 0x000fe400078e00ff */
        /* <DEDUP_REMOVED lines=11> */
.L_x_41986:
        /* <DEDUP_REMOVED lines=13> */
.L_x_41988:
[----:B------:R-:W-:Y:S05]  /*10090*/  BSYNC.RECONVERGENT B3 ;  /* 0x0000000000037941 */ /* 0x000fea0003800200 */
.L_x_41987:
        /* <DEDUP_REMOVED lines=43> */
.L_x_41985:
[----:B------:R-:W-:Y:S05]  /*10350*/  BSYNC.RECONVERGENT B2 ;  /* 0x0000000000027941 */ /* 0x000fea0003800200 */
.L_x_41984:
        /* <DEDUP_REMOVED lines=16> */
.L_x_41991:
        /* <DEDUP_REMOVED lines=13> */
.L_x_41993:
[----:B------:R-:W-:Y:S05]  /*10530*/  BSYNC.RECONVERGENT B3 ;  /* 0x0000000000037941 */ /* 0x000fea0003800200 */
.L_x_41992:
        /* <DEDUP_REMOVED lines=43> */
.L_x_41990:
[----:B------:R-:W-:Y:S05]  /*107f0*/  BSYNC.RECONVERGENT B2 ;  /* 0x0000000000027941 */ /* 0x000fea0003800200 */
.L_x_41989:
        /* <DEDUP_REMOVED lines=16> */
.L_x_41996:
        /* <DEDUP_REMOVED lines=13> */
.L_x_41998:
[----:B------:R-:W-:Y:S05]  /*109d0*/  BSYNC.RECONVERGENT B3 ;  /* 0x0000000000037941 */ /* 0x000fea0003800200 */
.L_x_41997:
        /* <DEDUP_REMOVED lines=43> */
.L_x_41995:
[----:B------:R-:W-:Y:S05]  /*10c90*/  BSYNC.RECONVERGENT B2 ;  /* 0x0000000000027941 */ /* 0x000fea0003800200 */
.L_x_41994:
        /* <DEDUP_REMOVED lines=16> */
.L_x_41978:
        /* <DEDUP_REMOVED lines=24> */
.L_x_41999:
[----:B------:R-:W-:Y:S02]  /*10f20*/  IMAD.MOV.U32 R6, RZ, RZ, R214 ;  /* 0x000000ffff067224 */ /* 0x000fe400078e00d6 */
[----:B------:R-:W-:-:S07]  /*10f30*/  VIADD R212, R212, 0x20 ;  /* 0x00000020d4d47836 */ /* 0x000fce0000000000 */
.L_x_41936:
[----:B------:R-:W-:Y:S05]  /*10f40*/  BSYNC.RECONVERGENT B1 ;  /* 0x0000000000017941 */ /* 0x000fea0003800200 */
.L_x_41935:
        /* <DEDUP_REMOVED lines=35> */
.L_x_42005:
        /* <DEDUP_REMOVED lines=13> */
.L_x_42007:
[----:B------:R-:W-:Y:S05]  /*11250*/  BSYNC.RECONVERGENT B3 ;  /* 0x0000000000037941 */ /* 0x000fea0003800200 */
.L_x_42006:
        /* <DEDUP_REMOVED lines=41> */
.L_x_42004:
[----:B------:R-:W-:Y:S05]  /*114f0*/  BSYNC.RECONVERGENT B2 ;  /* 0x0000000000027941 */ /* 0x000fea0003800200 */
.L_x_42003:
[----:B------:R-:W0:Y:S01]  /*11500*/  LDC R6, c[0x0][0x408] ;  /* 0x00010200ff067b82 */ /* 0x000e220000000800 */
[----:B------:R-:W-:Y:S01]  /*11510*/  ISETP.NE.AND P3, PT, R11, 0x1, PT ;  /* 0x000000010b00780c */ /* 0x000fe20003f65270 */
[----:B------:R-:W-:Y:S01]  /*11520*/  BSSY.RECONVERGENT B2, `(.L_x_42008) ;  /* 0x000004b000027945 */ /* 0x000fe20003800200 */
[----:B------:R-:W-:Y:S01]  /*11530*/  I2FP.F32.U32 R10, R9 ;  /* 0x00000009000a7245 */ /* 0x000fe20000201000 */
[----:B------:R-:W-:Y:S02]  /*11540*/  HFMA2 R9, -RZ, RZ, 0.1171875, 0 ;  /* 0x2f800000ff097431 */ /* 0x000fe400000001ff */
[----:B------:R-:W-:Y:S02]  /*11550*/  IMAD.MOV.U32 R213, RZ, RZ, 0x2 ;  /* 0x00000002ffd57424 */ /* 0x000fe400078e00ff */
[----:B------:R-:W-:Y:S01]  /*11560*/  IMAD.MOV.U32 R3, RZ, RZ, R8 ;  /* 0x000000ffff037224 */ /* 0x000fe200078e0008 */
        /* <DEDUP_REMOVED lines=13> */
.L_x_42010:
        /* <DEDUP_REMOVED lines=13> */
.L_x_42012:
[----:B------:R-:W-:Y:S05]  /*11710*/  BSYNC.RECONVERGENT B3 ;  /* 0x0000000000037941 */ /* 0x000fea0003800200 */
.L_x_42011:
        /* <DEDUP_REMOVED lines=43> */
.L_x_42009:
[----:B------:R-:W-:Y:S05]  /*119d0*/  BSYNC.RECONVERGENT B2 ;  /* 0x0000000000027941 */ /* 0x000fea0003800200 */
.L_x_42008:
        /* <DEDUP_REMOVED lines=15> */
.L_x_42015:
        /* <DEDUP_REMOVED lines=13> */
.L_x_42017:
[----:B------:R-:W-:Y:S05]  /*11ba0*/  BSYNC.RECONVERGENT B3 ;  /* 0x0000000000037941 */ /* 0x000fea0003800200 */
.L_x_42016:
        /* <DEDUP_REMOVED lines=43> */
.L_x_42014:
[----:B------:R-:W-:Y:S05]  /*11e60*/  BSYNC.RECONVERGENT B2 ;  /* 0x0000000000027941 */ /* 0x000fea0003800200 */
.L_x_42013:
        /* <DEDUP_REMOVED lines=17> */
.L_x_42020:
        /* <DEDUP_REMOVED lines=13> */
.L_x_42022:
[----:B------:R-:W-:Y:S05]  /*12050*/  BSYNC.RECONVERGENT B3 ;  /* 0x0000000000037941 */ /* 0x000fea0003800200 */
.L_x_42021:
        /* <DEDUP_REMOVED lines=43> */
.L_x_42019:
[----:B------:R-:W-:Y:S05]  /*12310*/  BSYNC.RECONVERGENT B2 ;  /* 0x0000000000027941 */ /* 0x000fea0003800200 */
.L_x_42018:
        /* <DEDUP_REMOVED lines=15> */
.L_x_42025:
        /* <DEDUP_REMOVED lines=13> */
.L_x_42027:
[----:B------:R-:W-:Y:S05]  /*124e0*/  BSYNC.RECONVERGENT B3 ;  /* 0x0000000000037941 */ /* 0x000fea0003800200 */
.L_x_42026:
        /* <DEDUP_REMOVED lines=43> */
.L_x_42024:
[----:B------:R-:W-:Y:S05]  /*127a0*/  BSYNC.RECONVERGENT B2 ;  /* 0x0000000000027941 */ /* 0x000fea0003800200 */
.L_x_42023:
        /* <DEDUP_REMOVED lines=17> */
.L_x_42030:
        /* <DEDUP_REMOVED lines=13> */
.L_x_42032:
[----:B------:R-:W-:Y:S05]  /*12990*/  BSYNC.RECONVERGENT B3 ;  /* 0x0000000000037941 */ /* 0x000fea0003800200 */
.L_x_42031:
        /* <DEDUP_REMOVED lines=43> */
.L_x_42029:
[----:B------:R-:W-:Y:S05]  /*12c50*/  BSYNC.RECONVERGENT B2 ;  /* 0x0000000000027941 */ /* 0x000fea0003800200 */
.L_x_42028:
        /* <DEDUP_REMOVED lines=15> */
.L_x_42035:
        /* <DEDUP_REMOVED lines=13> */
.L_x_42037:
[----:B------:R-:W-:Y:S05]  /*12e20*/  BSYNC.RECONVERGENT B3 ;  /* 0x0000000000037941 */ /* 0x000fea0003800200 */
.L_x_42036:
        /* <DEDUP_REMOVED lines=43> */
.L_x_42034:
[----:B------:R-:W-:Y:S05]  /*130e0*/  BSYNC.RECONVERGENT B2 ;  /* 0x0000000000027941 */ /* 0x000fea0003800200 */
.L_x_42033:
        /* <DEDUP_REMOVED lines=17> */
.L_x_42040:
        /* <DEDUP_REMOVED lines=15> */
.L_x_42042:
[----:B------:R-:W-:Y:S05]  /*132f0*/  BSYNC.RECONVERGENT B3 ;  /* 0x0000000000037941 */ /* 0x000fea0003800200 */
.L_x_42041:
        /* <DEDUP_REMOVED lines=43> */
.L_x_42039:
[----:B------:R-:W-:Y:S05]  /*135b0*/  BSYNC.RECONVERGENT B2 ;  /* 0x0000000000027941 */ /* 0x000fea0003800200 */
.L_x_42038:
[-C--:B------:R-:W-:Y:S01]  /*135c0*/  FMUL.FTZ R215, R140, R6.reuse ;  /* 0x000000068cd77220 */ /* 0x080fe20000410000 */
[-C--:B------:R-:W-:Y:S01]  /*135d0*/  FSETP.GTU.FTZ.AND P6, PT, R10, R7.reuse, PT ;  /* 0x000000070a00720b */ /* 0x080fe20003fdc000 */
[-C--:B------:R-:W-:Y:S01]  /*135e0*/  FMUL.FTZ R10, R141, R6.reuse ;  /* 0x000000068d0a7220 */ /* 0x080fe20000410000 */
[-C--:B------:R-:W-:Y:S01]  /*135f0*/  FMUL.FTZ R213, R142, R6.reuse ;  /* 0x000000068ed57220 */ /* 0x080fe20000410000 */
[----:B------:R-:W-:Y:S01]  /*13600*/  FMUL.FTZ R6, R143, R6 ;  /* 0x000000068f067220 */ /* 0x000fe20000410000 */
[----:B------:R-:W-:Y:S02]  /*13610*/  FSEL R215, R215, RZ, !P6 ;  /* 0x000000ffd7d77208 */ /* 0x000fe40007000000 */
[----:B------:R-:W-:Y:S02]  /*13620*/  SEL R223, RZ, 0x1, P6 ;  /* 0x00000001ffdf7807 */ /* 0x000fe40003000000 */
[----:B------:R-:W-:Y:S02]  /*13630*/  FSETP.GTU.FTZ.AND P6, PT, R222, R7, PT ;  /* 0x00000007de00720b */ /* 0x000fe40003fdc000 */
[----:B------:R-:W-:-:S02]  /*13640*/  I2FP.F32.U32 R222, R11 ;  /* 0x0000000b00de7245 */ /* 0x000fc40000201000 */
[----:B------:R-:W-:Y:S02]  /*13650*/  FSEL R10, R10, RZ, !P6 ;  /* 0x000000ff0a0a7208 */ /* 0x000fe40007000000 */
[----:B------:R-:W-:Y:S01]  /*13660*/  SEL R225, RZ, 0x1, P6 ;  /* 0x00000001ffe17807 */ /* 0x000fe20003000000 */
[----:B------:R-:W-:Y:S01]  /*13670*/  FFMA.FTZ R222, R222, R9, 1.1641532182693481445e-10 ;  /* 0x2f000000dede7423 */ /* 0x000fe20000010009 */
        /* <DEDUP_REMOVED lines=11> */
[----:B------:R-:W-:Y:S02]  /*13730*/  FSEL R167, R167, RZ, P5 ;  /* 0x000000ffa7a77208 */ /* 0x000fe40002800000 */
[----:B------:R-:W-:Y:S01]  /*13740*/  SEL R11, RZ, 0x1, P6 ;  /* 0x00000001ff0b7807 */ /* 0x000fe20003000000 */
[----:B------:R-:W-:Y:S01]  /*13750*/  FADD.FTZ R166, R166, R213 ;  /* 0x000000d5a6a67221 */ /* 0x000fe20000010000 */
[----:B------:R-:W-:Y:S01]  /*13760*/  @P1 FADD.FTZ R165, R145, R165 ;  /* 0x000000a591a51221 */ /* 0x000fe20000010000 */
[----:B------:R-:W-:Y:S01]  /*13770*/  FADD.FTZ R167, R6, R167 ;  /* 0x000000a706a77221 */ /* 0x000fe20000010000 */
[----:B------:R-:W-:Y:S01]  /*13780*/  PRMT R7, R223, 0x7610, R7 ;  /* 0x00007610df077816 */ /* 0x000fe20000000007 */
[----:B------:R-:W-:Y:S01]  /*13790*/  @P1 FADD.FTZ R166, R146, R166 ;  /* 0x000000a692a61221 */ /* 0x000fe20000010000 */
[----:B------:R-:W-:Y:S01]  /*137a0*/  PRMT R9, R225, 0x7610, R9 ;  /* 0x00007610e1097816 */ /* 0x000fe20000000009 */
[----:B------:R-:W-:Y:S01]  /*137b0*/  @P1 FADD.FTZ R167, R147, R167 ;  /* 0x000000a793a71221 */ /* 0x000fe20000010000 */
[----:B------:R-:W-:Y:S01]  /*137c0*/  PRMT R10, R224, 0x7610, R10 ;  /* 0x00007610e00a7816 */ /* 0x000fe2000000000a */
[----:B------:R-:W-:Y:S06]  /*137d0*/  BRA `(.L_x_42043) ;  /* 0x0000001000e87947 */ /* 0x000fec0003800000 */
.L_x_42002:
        /* <DEDUP_REMOVED lines=16> */
.L_x_42046:
        /* <DEDUP_REMOVED lines=13> */
.L_x_42048:
[----:B------:R-:W-:Y:S05]  /*139b0*/  BSYNC.RECONVERGENT B3 ;  /* 0x0000000000037941 */ /* 0x000fea0003800200 */
.L_x_42047:
        /* <DEDUP_REMOVED lines=43> */
.L_x_42045:
[----:B------:R-:W-:Y:S05]  /*13c70*/  BSYNC.RECONVERGENT B2 ;  /* 0x0000000000027941 */ /* 0x000fea0003800200 */
.L_x_42044:
[----:B------:R-:W0:Y:S01]  /*13c80*/  LDC R6, c[0x0][0x404] ;  /* 0x00010100ff067b82 */ /* 0x000e220000000800 */
[----:B------:R-:W-:Y:S01]  /*13c90*/  ISETP.NE.AND P3, PT, R223, 0x1, PT ;  /* 0x00000001df00780c */ /* 0x000fe20003f65270 */
[----:B------:R-:W-:Y:S01]  /*13ca0*/  BSSY.RECONVERGENT B2, `(.L_x_42049) ;  /* 0x0000049000027945 */ /* 0x000fe20003800200 */
[----:B------:R-:W-:Y:S01]  /*13cb0*/  I2FP.F32.U32 R222, R213 ;  /* 0x000000d500de7245 */ /* 0x000fe20000201000 */
[----:B------:R-:W-:Y:S02]  /*13cc0*/  IMAD.MOV.U32 R213, RZ, RZ, 0x2f800000 ;  /* 0x2f800000ffd57424 */ /* 0x000fe400078e00ff */
        /* <DEDUP_REMOVED lines=13> */
.L_x_42051:
        /* <DEDUP_REMOVED lines=13> */
.L_x_42053:
[----:B------:R-:W-:Y:S05]  /*13e70*/  BSYNC.RECONVERGENT B3 ;  /* 0x0000000000037941 */ /* 0x000fea0003800200 */
.L_x_42052:
        /* <DEDUP_REMOVED lines=43> */
.L_x_42050:
[----:B------:R-:W-:Y:S05]  /*14130*/  BSYNC.RECONVERGENT B2 ;  /* 0x0000000000027941 */ /* 0x000fea0003800200 */
.L_x_42049:
        /* <DEDUP_REMOVED lines=16> */
.L_x_42056:
        /* <DEDUP_REMOVED lines=13> */
.L_x_42058:
[----:B------:R-:W-:Y:S05]  /*14310*/  BSYNC.RECONVERGENT B3 ;  /* 0x0000000000037941 */ /* 0x000fea0003800200 */
.L_x_42057:
        /* <DEDUP_REMOVED lines=43> */
.L_x_42055:
[----:B------:R-:W-:Y:S05]  /*145d0*/  BSYNC.RECONVERGENT B2 ;  /* 0x0000000000027941 */ /* 0x000fea0003800200 */
.L_x_42054:
        /* <DEDUP_REMOVED lines=16> */
.L_x_42061:
        /* <DEDUP_REMOVED lines=13> */
.L_x_42063:
[----:B------:R-:W-:Y:S05]  /*147b0*/  BSYNC.RECONVERGENT B3 ;  /* 0x0000000000037941 */ /* 0x000fea0003800200 */
.L_x_42062:
        /* <DEDUP_REMOVED lines=43> */
.L_x_42060:
[----:B------:R-:W-:Y:S05]  /*14a70*/  BSYNC.RECONVERGENT B2 ;  /* 0x0000000000027941 */ /* 0x000fea0003800200 */
.L_x_42059:
        /* <DEDUP_REMOVED lines=16> */
.L_x_42043:
        /* <DEDUP_REMOVED lines=24> */
.L_x_42064:
[----:B------:R-:W-:Y:S01]  /*14d00*/  IMAD.MOV.U32 R6, RZ, RZ, R214 ;  /* 0x000000ffff067224 */ /* 0x000fe200078e00d6 */
[----:B------:R-:W-:-:S07]  /*14d10*/  IADD3 R212, PT, PT, R212, 0x20, RZ ;  /* 0x00000020d4d47810 */ /* 0x000fce0007ffe0ff */
.L_x_42001:
[----:B------:R-:W-:Y:S05]  /*14d20*/  BSYNC.RECONVERGENT B1 ;  /* 0x0000000000017941 */ /* 0x000fea0003800200 */
.L_x_42000:
        /* <DEDUP_REMOVED lines=35> */
.L_x_42070:
        /* <DEDUP_REMOVED lines=13> */
.L_x_42072:
[----:B------:R-:W-:Y:S05]  /*15030*/  BSYNC.RECONVERGENT B3 ;  /* 0x0000000000037941 */ /* 0x000fea0003800200 */
.L_x_42071:
        /* <DEDUP_REMOVED lines=41> */
.L_x_42069:
[----:B------:R-:W-:Y:S05]  /*152d0*/  BSYNC.RECONVERGENT B2 ;  /* 0x0000000000027941 */ /* 0x000fea0003800200 */
.L_x_42068:
        /* <DEDUP_REMOVED lines=20> */
.L_x_42075:
        /* <DEDUP_REMOVED lines=13> */
.L_x_42077:
[----:B------:R-:W-:Y:S05]  /*154f0*/  BSYNC.RECONVERGENT B3 ;  /* 0x0000000000037941 */ /* 0x000fea0003800200 */
.L_x_42076:
        /* <DEDUP_REMOVED lines=43> */
.L_x_42074:
[----:B------:R-:W-:Y:S05]  /*157b0*/  BSYNC.RECONVERGENT B2 ;  /* 0x0000000000027941 */ /* 0x000fea0003800200 */
.L_x_42073:
        /* <DEDUP_REMOVED lines=15> */
.L_x_42080:
        /* <DEDUP_REMOVED lines=13> */
.L_x_42082:
[----:B------:R-:W-:Y:S05]  /*15980*/  BSYNC.RECONVERGENT B3 ;  /* 0x0000000000037941 */ /* 0x000fea0003800200 */
.L_x_42081:
        /* <DEDUP_REMOVED lines=43> */
.L_x_42079:
[----:B------:R-:W-:Y:S05]  /*15c40*/  BSYNC.RECONVERGENT B2 ;  /* 0x0000000000027941 */ /* 0x000fea0003800200 */
.L_x_42078:
        /* <DEDUP_REMOVED lines=17> */
.L_x_42085:
        /* <DEDUP_REMOVED lines=13> */
.L_x_42087:
[----:B------:R-:W-:Y:S05]  /*15e30*/  BSYNC.RECONVERGENT B3 ;  /* 0x0000000000037941 */ /* 0x000fea0003800200 */
.L_x_42086:
        /* <DEDUP_REMOVED lines=43> */
.L_x_42084:
[----:B------:R-:W-:Y:S05]  /*160f0*/  BSYNC.RECONVERGENT B2 ;  /* 0x0000000000027941 */ /* 0x000fea0003800200 */
.L_x_42083:
        /* <DEDUP_REMOVED lines=15> */
.L_x_42090:
        /* <DEDUP_REMOVED lines=13> */
.L_x_42092:
[----:B------:R-:W-:Y:S05]  /*162c0*/  BSYNC.RECONVERGENT B3 ;  /* 0x0000000000037941 */ /* 0x000fea0003800200 */
.L_x_42091:
        /* <DEDUP_REMOVED lines=43> */
.L_x_42089:
[----:B------:R-:W-:Y:S05]  /*16580*/  BSYNC.RECONVERGENT B2 ;  /* 0x0000000000027941 */ /* 0x000fea0003800200 */
.L_x_42088:
        /* <DEDUP_REMOVED lines=17> */
.L_x_42095:
        /* <DEDUP_REMOVED lines=13> */
.L_x_42097:
[----:B------:R-:W-:Y:S05]  /*16770*/  BSYNC.RECONVERGENT B3 ;  /* 0x0000000000037941 */ /* 0x000fea0003800200 */
.L_x_42096:
        /* <DEDUP_REMOVED lines=43> */
.L_x_42094:
[----:B------:R-:W-:Y:S05]  /*16a30*/  BSYNC.RECONVERGENT B2 ;  /* 0x0000000000027941 */ /* 0x000fea0003800200 */
.L_x_42093:
        /* <DEDUP_REMOVED lines=15> */
.L_x_42100:
        /* <DEDUP_REMOVED lines=13> */
.L_x_42102:
[----:B------:R-:W-:Y:S05]  /*16c00*/  BSYNC.RECONVERGENT B3 ;  /* 0x0000000000037941 */ /* 0x000fea0003800200 */
.L_x_42101:
        /* <DEDUP_REMOVED lines=43> */
.L_x_42099:
[----:B------:R-:W-:Y:S05]  /*16ec0*/  BSYNC.RECONVERGENT B2 ;  /* 0x0000000000027941 */ /* 0x000fea0003800200 */
.L_x_42098:
        /* <DEDUP_REMOVED lines=17> */
.L_x_42105:
        /* <DEDUP_REMOVED lines=15> */
.L_x_42107:
[----:B------:R-:W-:Y:S05]  /*170d0*/  BSYNC.RECONVERGENT B3 ;  /* 0x0000000000037941 */ /* 0x000fea0003800200 */
.L_x_42106:
        /* <DEDUP_REMOVED lines=43> */
.L_x_42104:
[----:B------:R-:W-:Y:S05]  /*17390*/  BSYNC.RECONVERGENT B2 ;  /* 0x0000000000027941 */ /* 0x000fea0003800200 */
.L_x_42103:
        /* <DEDUP_REMOVED lines=34> */
.L_x_42067:
        /* <DEDUP_REMOVED lines=16> */
.L_x_42111:
        /* <DEDUP_REMOVED lines=13> */
.L_x_42113:
[----:B------:R-:W-:Y:S05]  /*17790*/  BSYNC.RECONVERGENT B3 ;  /* 0x0000000000037941 */ /* 0x000fea0003800200 */
.L_x_42112:
        /* <DEDUP_REMOVED lines=43> */
.L_x_42110:
[----:B------:R-:W-:Y:S05]  /*17a50*/  BSYNC.RECONVERGENT B2 ;  /* 0x0000000000027941 */ /* 0x000fea0003800200 */
.L_x_42109:
[----:B------:R-:W0:Y:S01]  /*17a60*/  LDC R6, c[0x0][0x404] ;  /* 0x00010100ff067b82 */ /* 0x000e220000000800 */
[----:B------:R-:W-:Y:S01]  /*17a70*/  ISETP.NE.AND P3, PT, R223, 0x1, PT ;  /* 0x00000001df00780c */ /* 0x000fe20003f65270 */
[----:B------:R-:W-:Y:S01]  /*17a80*/  BSSY.RECONVERGENT B2, `(.L_x_42114) ;  /* 0x0000049000027945 */ /* 0x000fe20003800200 */
[----:B------:R-:W-:Y:S01]  /*17a90*/  I2FP.F32.U32 R222, R213 ;  /* 0x000000d500de7245 */ /* 0x000fe20000201000 */
[----:B------:R-:W-:Y:S02]  /*17aa0*/  HFMA2 R213, -RZ, RZ, 0.1171875, 0 ;  /* 0x2f800000ffd57431 */ /* 0x000fe400000001ff */
        /* <DEDUP_REMOVED lines=13> */
.L_x_42116:
        /* <DEDUP_REMOVED lines=13> */
.L_x_42118:
[----:B------:R-:W-:Y:S05]  /*17c50*/  BSYNC.RECONVERGENT B3 ;  /* 0x0000000000037941 */ /* 0x000fea0003800200 */
.L_x_42117:
        /* <DEDUP_REMOVED lines=43> */
.L_x_42115:
[----:B------:R-:W-:Y:S05]  /*17f10*/  BSYNC.RECONVERGENT B2 ;  /* 0x0000000000027941 */ /* 0x000fea0003800200 */
.L_x_42114:
        /* <DEDUP_REMOVED lines=16> */
.L_x_42121:
        /* <DEDUP_REMOVED lines=13> */
.L_x_42123:
[----:B------:R-:W-:Y:S05]  /*180f0*/  BSYNC.RECONVERGENT B3 ;  /* 0x0000000000037941 */ /* 0x000fea0003800200 */
.L_x_42122:
        /* <DEDUP_REMOVED lines=43> */
.L_x_42120:
[----:B------:R-:W-:Y:S05]  /*183b0*/  BSYNC.RECONVERGENT B2 ;  /* 0x0000000000027941 */ /* 0x000fea0003800200 */
.L_x_42119:
        /* <DEDUP_REMOVED lines=16> */
.L_x_42126:
        /* <DEDUP_REMOVED lines=13> */
.L_x_42128:
[----:B------:R-:W-:Y:S05]  /*18590*/  BSYNC.RECONVERGENT B3 ;  /* 0x0000000000037941 */ /* 0x000fea0003800200 */
.L_x_42127:
        /* <DEDUP_REMOVED lines=43> */
.L_x_42125:
[----:B------:R-:W-:Y:S05]  /*18850*/  BSYNC.RECONVERGENT B2 ;  /* 0x0000000000027941 */ /* 0x000fea0003800200 */
.L_x_42124:
        /* <DEDUP_REMOVED lines=16> */
.L_x_42108:
        /* <DEDUP_REMOVED lines=24> */
.L_x_42129:
[----:B------:R-:W-:Y:S01]  /*18ae0*/  MOV R6, R214 ;  /* 0x000000d600067202 */ /* 0x000fe20000000f00 */
[----:B------:R-:W-:-:S07]  /*18af0*/  VIADD R212, R212, 0x20 ;  /* 0x00000020d4d47836 */ /* 0x000fce0000000000 */
.L_x_42066:
[----:B------:R-:W-:Y:S05]  /*18b00*/  BSYNC.RECONVERGENT B1 ;  /* 0x0000000000017941 */ /* 0x000fea0003800200 */
.L_x_42065:
        /* <DEDUP_REMOVED lines=35> */
.L_x_42135:
        /* <DEDUP_REMOVED lines=13> */
.L_x_42137:
[----:B------:R-:W-:Y:S05]  /*18e10*/  BSYNC.RECONVERGENT B3 ;  /* 0x0000000000037941 */ /* 0x000fea0003800200 */
.L_x_42136:
        /* <DEDUP_REMOVED lines=41> */
.L_x_42134:
[----:B------:R-:W-:Y:S05]  /*190b0*/  BSYNC.RECONVERGENT B2 ;  /* 0x0000000000027941 */ /* 0x000fea0003800200 */
.L_x_42133:
[----:B------:R-:W0:Y:S01]  /*190c0*/  LDC R6, c[0x0][0x408] ;  /* 0x00010200ff067b82 */ /* 0x000e220000000800 */
[----:B------:R-:W-:Y:S01]  /*190d0*/  ISETP.NE.AND P3, PT, R11, 0x1, PT ;  /* 0x000000010b00780c */ /* 0x000fe20003f65270 */
[----:B------:R-:W-:Y:S01]  /*190e0*/  BSSY.RECONVERGENT B2, `(.L_x_42138) ;  /* 0x000004b000027945 */ /* 0x000fe20003800200 */
[----:B------:R-:W-:Y:S01]  /*190f0*/  I2FP.F32.U32 R10, R9 ;  /* 0x00000009000a7245 */ /* 0x000fe20000201000 */
[----:B------:R-:W-:Y:S02]  /*19100*/  IMAD.MOV.U32 R9, RZ, RZ, 0x2f800000 ;  /* 0x2f800000ff097424 */ /* 0x000fe400078e00ff */
[----:B------:R-:W-:Y:S02]  /*19110*/  HFMA2 R213, -RZ, RZ, 0, 1.1920928955078125e-07 ;  /* 0x00000002ffd57431 */ /* 0x000fe400000001ff */
        /* <DEDUP_REMOVED lines=14> */
.L_x_42140:
        /* <DEDUP_REMOVED lines=13> */
.L_x_42142:
[----:B------:R-:W-:Y:S05]  /*192d0*/  BSYNC.RECONVERGENT B3 ;  /* 0x0000000000037941 */ /* 0x000fea0003800200 */
.L_x_42141:
        /* <DEDUP_REMOVED lines=43> */
.L_x_42139:
[----:B------:R-:W-:Y:S05]  /*19590*/  BSYNC.RECONVERGENT B2 ;  /* 0x0000000000027941 */ /* 0x000fea0003800200 */
.L_x_42138:
        /* <DEDUP_REMOVED lines=15> */
.L_x_42145:
        /* <DEDUP_REMOVED lines=13> */
.L_x_42147:
[----:B------:R-:W-:Y:S05]  /*19760*/  BSYNC.RECONVERGENT B3 ;  /* 0x0000000000037941 */ /* 0x000fea0003800200 */
.L_x_42146:
        /* <DEDUP_REMOVED lines=43> */
.L_x_42144:
[----:B------:R-:W-:Y:S05]  /*19a20*/  BSYNC.RECONVERGENT B2 ;  /* 0x0000000000027941 */ /* 0x000fea0003800200 */
.L_x_42143:
        /* <DEDUP_REMOVED lines=17> */
.L_x_42150:
        /* <DEDUP_REMOVED lines=13> */
.L_x_42152:
[----:B------:R-:W-:Y:S05]  /*19c10*/  BSYNC.RECONVERGENT B3 ;  /* 0x0000000000037941 */ /* 0x000fea0003800200 */
.L_x_42151:
        /* <DEDUP_REMOVED lines=43> */
.L_x_42149:
[----:B------:R-:W-:Y:S05]  /*19ed0*/  BSYNC.RECONVERGENT B2 ;  /* 0x0000000000027941 */ /* 0x000fea0003800200 */
.L_x_42148:
        /* <DEDUP_REMOVED lines=15> */
.L_x_42155:
        /* <DEDUP_REMOVED lines=13> */
.L_x_42157:
[----:B------:R-:W-:Y:S05]  /*1a0a0*/  BSYNC.RECONVERGENT B3 ;  /* 0x0000000000037941 */ /* 0x000fea0003800200 */
.L_x_42156:
        /* <DEDUP_REMOVED lines=43> */
.L_x_42154:
[----:B------:R-:W-:Y:S05]  /*1a360*/  BSYNC.RECONVERGENT B2 ;  /* 0x0000000000027941 */ /* 0x000fea0003800200 */
.L_x_42153:
        /* <DEDUP_REMOVED lines=17> */
.L_x_42160:
        /* <DEDUP_REMOVED lines=13> */
.L_x_42162:
[----:B------:R-:W-:Y:S05]  /*1a550*/  BSYNC.RECONVERGENT B3 ;  /* 0x0000000000037941 */ /* 0x000fea0003800200 */
.L_x_42161:
        /* <DEDUP_REMOVED lines=43> */
.L_x_42159:
[----:B------:R-:W-:Y:S05]  /*1a810*/  BSYNC.RECONVERGENT B2 ;  /* 0x0000000000027941 */ /* 0x000fea0003800200 */
.L_x_42158:
        /* <DEDUP_REMOVED lines=15> */
.L_x_42165:
        /* <DEDUP_REMOVED lines=13> */
.L_x_42167:
[----:B------:R-:W-:Y:S05]  /*1a9e0*/  BSYNC.RECONVERGENT B3 ;  /* 0x0000000000037941 */ /* 0x000fea0003800200 */
.L_x_42166:
        /* <DEDUP_REMOVED lines=43> */
.L_x_42164:
[----:B------:R-:W-:Y:S05]  /*1aca0*/  BSYNC.RECONVERGENT B2 ;  /* 0x0000000000027941 */ /* 0x000fea0003800200 */
.L_x_42163:
        /* <DEDUP_REMOVED lines=17> */
.L_x_42170:
        /* <DEDUP_REMOVED lines=15> */
.L_x_42172:
[----:B------:R-:W-:Y:S05]  /*1aeb0*/  BSYNC.RECONVERGENT B3 ;  /* 0x0000000000037941 */ /* 0x000fea0003800200 */
.L_x_42171:
        /* <DEDUP_REMOVED lines=43> */
.L_x_42169:
[----:B------:R-:W-:Y:S05]  /*1b170*/  BSYNC.RECONVERGENT B2 ;  /* 0x0000000000027941 */ /* 0x000fea0003800200 */
.L_x_42168:
        /* <DEDUP_REMOVED lines=34> */
.L_x_42132:
        /* <DEDUP_REMOVED lines=16> */
.L_x_42176:
        /* <DEDUP_REMOVED lines=13> */
.L_x_42178:
[----:B------:R-:W-:Y:S05]  /*1b570*/  BSYNC.RECONVERGENT B3 ;  /* 0x0000000000037941 */ /* 0x000fea0003800200 */
.L_x_42177:
        /* <DEDUP_REMOVED lines=43> */
.L_x_42175:
[----:B------:R-:W-:Y:S05]  /*1b830*/  BSYNC.RECONVERGENT B2 ;  /* 0x0000000000027941 */ /* 0x000fea0003800200 */
.L_x_42174:
        /* <DEDUP_REMOVED lines=18> */
.L_x_42181:
        /* <DEDUP_REMOVED lines=13> */
.L_x_42183:
[----:B------:R-:W-:Y:S05]  /*1ba30*/  BSYNC.RECONVERGENT B3 ;  /* 0x0000000000037941 */ /* 0x000fea0003800200 */
.L_x_42182:
        /* <DEDUP_REMOVED lines=43> */
.L_x_42180:
[----:B------:R-:W-:Y:S05]  /*1bcf0*/  BSYNC.RECONVERGENT B2 ;  /* 0x0000000000027941 */ /* 0x000fea0003800200 */
.L_x_42179:
        /* <DEDUP_REMOVED lines=16> */
.L_x_42186:
        /* <DEDUP_REMOVED lines=13> */
.L_x_42188:
[----:B------:R-:W-:Y:S05]  /*1bed0*/  BSYNC.RECONVERGENT B3 ;  /* 0x0000000000037941 */ /* 0x000fea0003800200 */
.L_x_42187:
        /* <DEDUP_REMOVED lines=43> */
.L_x_42185:
[----:B------:R-:W-:Y:S05]  /*1c190*/  BSYNC.RECONVERGENT B2 ;  /* 0x0000000000027941 */ /* 0x000fea0003800200 */
.L_x_42184:
        /* <DEDUP_REMOVED lines=16> */
.L_x_42191:
        /* <DEDUP_REMOVED lines=13> */
.L_x_42193:
[----:B------:R-:W-:Y:S05]  /*1c370*/  BSYNC.RECONVERGENT B3 ;  /* 0x0000000000037941 */ /* 0x000fea0003800200 */
.L_x_42192:
        /* <DEDUP_REMOVED lines=43> */
.L_x_42190:
[----:B------:R-:W-:Y:S05]  /*1c630*/  BSYNC.RECONVERGENT B2 ;  /* 0x0000000000027941 */ /* 0x000fea0003800200 */
.L_x_42189:
        /* <DEDUP_REMOVED lines=16> */
.L_x_42173:
        /* <DEDUP_REMOVED lines=24> */
.L_x_42194:
[----:B------:R-:W-:Y:S02]  /*1c8c0*/  IMAD.MOV.U32 R6, RZ, RZ, R214 ;  /* 0x000000ffff067224 */ /* 0x000fe400078e00d6 */
[----:B------:R-:W-:-:S07]  /*1c8d0*/  VIADD R212, R212, 0x20 ;  /* 0x00000020d4d47836 */ /* 0x000fce0000000000 */
.L_x_42131:
[----:B------:R-:W-:Y:S05]  /*1c8e0*/  BSYNC.RECONVERGENT B1 ;  /* 0x0000000000017941 */ /* 0x000fea0003800200 */
.L_x_42130:
        /* <DEDUP_REMOVED lines=35> */
.L_x_42200:
        /* <DEDUP_REMOVED lines=13> */
.L_x_42202:
[----:B------:R-:W-:Y:S05]  /*1cbf0*/  BSYNC.RECONVERGENT B3 ;  /* 0x0000000000037941 */ /* 0x000fea0003800200 */
.L_x_42201:
        /* <DEDUP_REMOVED lines=41> */
.L_x_42199:
[----:B------:R-:W-:Y:S05]  /*1ce90*/  BSYNC.RECONVERGENT B2 ;  /* 0x0000000000027941 */ /* 0x000fea0003800200 */
.L_x_42198:
        /* <DEDUP_REMOVED lines=20> */
.L_x_42205:
        /* <DEDUP_REMOVED lines=13> */
.L_x_42207:
[----:B------:R-:W-:Y:S05]  /*1d0b0*/  BSYNC.RECONVERGENT B3 ;  /* 0x0000000000037941 */ /* 0x000fea0003800200 */
.L_x_42206:
        /* <DEDUP_REMOVED lines=43> */
.L_x_42204:
[----:B------:R-:W-:Y:S05]  /*1d370*/  BSYNC.RECONVERGENT B2 ;  /* 0x0000000000027941 */ /* 0x000fea0003800200 */
.L_x_42203:
        /* <DEDUP_REMOVED lines=15> */
.L_x_42210:
        /* <DEDUP_REMOVED lines=13> */
.L_x_42212:
[----:B------:R-:W-:Y:S05]  /*1d540*/  BSYNC.RECONVERGENT B3 ;  /* 0x0000000000037941 */ /* 0x000fea0003800200 */
.L_x_42211:
        /* <DEDUP_REMOVED lines=43> */
.L_x_42209:
[----:B------:R-:W-:Y:S05]  /*1d800*/  BSYNC.RECONVERGENT B2 ;  /* 0x0000000000027941 */ /* 0x000fea0003800200 */
.L_x_42208:
        /* <DEDUP_REMOVED lines=17> */
.L_x_42215:
        /* <DEDUP_REMOVED lines=13> */
.L_x_42217:
[----:B------:R-:W-:Y:S05]  /*1d9f0*/  BSYNC.RECONVERGENT B3 ;  /* 0x0000000000037941 */ /* 0x000fea0003800200 */
.L_x_42216:
        /* <DEDUP_REMOVED lines=43> */
.L_x_42214:
[----:B------:R-:W-:Y:S05]  /*1dcb0*/  BSYNC.RECONVERGENT B2 ;  /* 0x0000000000027941 */ /* 0x000fea0003800200 */
.L_x_42213:
        /* <DEDUP_REMOVED lines=15> */
.L_x_42220:
        /* <DEDUP_REMOVED lines=13> */
.L_x_42222:
[----:B------:R-:W-:Y:S05]  /*1de80*/  BSYNC.RECONVERGENT B3 ;  /* 0x0000000000037941 */ /* 0x000fea0003800200 */
.L_x_42221:
        /* <DEDUP_REMOVED lines=43> */
.L_x_42219:
[----:B------:R-:W-:Y:S05]  /*1e140*/  BSYNC.RECONVERGENT B2 ;  /* 0x0000000000027941 */ /* 0x000fea0003800200 */
.L_x_42218:
        /* <DEDUP_REMOVED lines=17> */
.L_x_42225:
        /* <DEDUP_REMOVED lines=13> */
.L_x_42227:
[----:B------:R-:W-:Y:S05]  /*1e330*/  BSYNC.RECONVERGENT B3 ;  /* 0x0000000000037941 */ /* 0x000fea0003800200 */
.L_x_42226:
        /* <DEDUP_REMOVED lines=43> */
.L_x_42224:
[----:B------:R-:W-:Y:S05]  /*1e5f0*/  BSYNC.RECONVERGENT B2 ;  /* 0x0000000000027941 */ /* 0x000fea0003800200 */
.L_x_42223:
        /* <DEDUP_REMOVED lines=15> */
.L_x_42230:
        /* <DEDUP_REMOVED lines=13> */
.L_x_42232:
[----:B------:R-:W-:Y:S05]  /*1e7c0*/  BSYNC.RECONVERGENT B3 ;  /* 0x0000000000037941 */ /* 0x000fea0003800200 */
.L_x_42231:
        /* <DEDUP_REMOVED lines=43> */
.L_x_42229:
[----:B------:R-:W-:Y:S05]  /*1ea80*/  BSYNC.RECONVERGENT B2 ;  /* 0x0000000000027941 */ /* 0x000fea0003800200 */
.L_x_42228:
        /* <DEDUP_REMOVED lines=17> */
.L_x_42235:
        /* <DEDUP_REMOVED lines=15> */
.L_x_42237:
[----:B------:R-:W-:Y:S05]  /*1ec90*/  BSYNC.RECONVERGENT B3 ;  /* 0x0000000000037941 */ /* 0x000fea0003800200 */
.L_x_42236:
        /* <DEDUP_REMOVED lines=43> */
.L_x_42234:
[----:B------:R-:W-:Y:S05]  /*1ef50*/  BSYNC.RECONVERGENT B2 ;  /* 0x0000000000027941 */ /* 0x000fea0003800200 */
.L_x_42233:
        /* <DEDUP_REMOVED lines=34> */
.L_x_42197:
        /* <DEDUP_REMOVED lines=16> */
.L_x_42241:
        /* <DEDUP_REMOVED lines=13> */
.L_x_42243:
[----:B------:R-:W-:Y:S05]  /*1f350*/  BSYNC.RECONVERGENT B3 ;  /* 0x0000000000037941 */ /* 0x000fea0003800200 */
.L_x_42242:
        /* <DEDUP_REMOVED lines=43> */
.L_x_42240:
[----:B------:R-:W-:Y:S05]  /*1f610*/  BSYNC.RECONVERGENT B2 ;  /* 0x0000000000027941 */ /* 0x000fea0003800200 */
.L_x_42239:
        /* <DEDUP_REMOVED lines=18> */
.L_x_42246:
        /* <DEDUP_REMOVED lines=13> */
.L_x_42248:
[----:B------:R-:W-:Y:S05]  /*1f810*/  BSYNC.RECONVERGENT B3 ;  /* 0x0000000000037941 */ /* 0x000fea0003800200 */
.L_x_42247:
        /* <DEDUP_REMOVED lines=43> */
.L_x_42245:
[----:B------:R-:W-:Y:S05]  /*1fad0*/  BSYNC.RECONVERGENT B2 ;  /* 0x0000000000027941 */ /* 0x000fea0003800200 */
.L_x_42244:
        /* <DEDUP_REMOVED lines=16> */
.L_x_42251:
        /* <DEDUP_REMOVED lines=13> */
.L_x_42253:
[----:B------:R-:W-:Y:S05]  /*1fcb0*/  BSYNC.RECONVERGENT B3 ;  /* 0x0000000000037941 */ /* 0x000fea0003800200 */
.L_x_42252:
        /* <DEDUP_REMOVED lines=43> */
.L_x_42250:
[----:B------:R-:W-:Y:S05]  /*1ff70*/  BSYNC.RECONVERGENT B2 ;  /* 0x0000000000027941 */ /* 0x000fea0003800200 */
.L_x_42249:
        /* <DEDUP_REMOVED lines=16> */
.L_x_42256:
        /* <DEDUP_REMOVED lines=13> */
.L_x_42258:
[----:B------:R-:W-:Y:S05]  /*20150*/  BSYNC.RECONVERGENT B3 ;  /* 0x0000000000037941 */ /* 0x000fea0003800200 */
.L_x_42257:
        /* <DEDUP_REMOVED lines=43> */
.L_x_42255:
[----:B------:R-:W-:Y:S05]  /*20410*/  BSYNC.RECONVERGENT B2 ;  /* 0x0000000000027941 */ /* 0x000fea0003800200 */
.L_x_42254:
        /* <DEDUP_REMOVED lines=16> */
.L_x_42238:
        /* <DEDUP_REMOVED lines=24> */
.L_x_42259:
[----:B------:R-:W-:Y:S01]  /*206a0*/  IMAD.MOV.U32 R6, RZ, RZ, R214 ;  /* 0x000000ffff067224 */ /* 0x000fe200078e00d6 */
[----:B------:R-:W-:-:S07]  /*206b0*/  IADD3 R212, PT, PT, R212, 0x20, RZ ;  /* 0x00000020d4d47810 */ /* 0x000fce0007ffe0ff */
.L_x_42196:
[----:B------:R-:W-:Y:S05]  /*206c0*/  BSYNC.RECONVERGENT B1 ;  /* 0x0000000000017941 */ /* 0x000fea0003800200 */
.L_x_42195:
        /* <DEDUP_REMOVED lines=35> */
.L_x_42265:
        /* <DEDUP_REMOVED lines=13> */
.L_x_42267:
[----:B------:R-:W-:Y:S05]  /*209d0*/  BSYNC.RECONVERGENT B3 ;  /* 0x0000000000037941 */ /* 0x000fea0003800200 */
.L_x_42266:
        /* <DEDUP_REMOVED lines=41> */
.L_x_42264:
[----:B------:R-:W-:Y:S05]  /*20c70*/  BSYNC.RECONVERGENT B2 ;  /* 0x0000000000027941 */ /* 0x000fea0003800200 */
.L_x_42263:
        /* <DEDUP_REMOVED lines=20> */
.L_x_42270:
        /* <DEDUP_REMOVED lines=13> */
.L_x_42272:
[----:B------:R-:W-:Y:S05]  /*20e90*/  BSYNC.RECONVERGENT B3 ;  /* 0x0000000000037941 */ /* 0x000fea0003800200 */
.L_x_42271:
        /* <DEDUP_REMOVED lines=43> */
.L_x_42269:
[----:B------:R-:W-:Y:S05]  /*21150*/  BSYNC.RECONVERGENT B2 ;  /* 0x0000000000027941 */ /* 0x000fea0003800200 */
.L_x_42268:
        /* <DEDUP_REMOVED lines=15> */
.L_x_42275:
        /* <DEDUP_REMOVED lines=13> */
.L_x_42277:
[----:B------:R-:W-:Y:S05]  /*21320*/  BSYNC.RECONVERGENT B3 ;  /* 0x0000000000037941 */ /* 0x000fea0003800200 */
.L_x_42276:
        /* <DEDUP_REMOVED lines=43> */
.L_x_42274:
[----:B------:R-:W-:Y:S05]  /*215e0*/  BSYNC.RECONVERGENT B2 ;  /* 0x0000000000027941 */ /* 0x000fea0003800200 */
.L_x_42273:
        /* <DEDUP_REMOVED lines=17> */
.L_x_42280:
        /* <DEDUP_REMOVED lines=13> */
.L_x_42282:
[----:B------:R-:W-:Y:S05]  /*217d0*/  BSYNC.RECONVERGENT B3 ;  /* 0x0000000000037941 */ /* 0x000fea0003800200 */
.L_x_42281:
        /* <DEDUP_REMOVED lines=43> */
.L_x_42279:
[----:B------:R-:W-:Y:S05]  /*21a90*/  BSYNC.RECONVERGENT B2 ;  /* 0x0000000000027941 */ /* 0x000fea0003800200 */
.L_x_42278:
        /* <DEDUP_REMOVED lines=15> */
.L_x_42285:
        /* <DEDUP_REMOVED lines=13> */
.L_x_42287:
[----:B------:R-:W-:Y:S05]  /*21c60*/  BSYNC.RECONVERGENT B3 ;  /* 0x0000000000037941 */ /* 0x000fea0003800200 */
.L_x_42286:
        /* <DEDUP_REMOVED lines=43> */
.L_x_42284:
[----:B------:R-:W-:Y:S05]  /*21f20*/  BSYNC.RECONVERGENT B2 ;  /* 0x0000000000027941 */ /* 0x000fea0003800200 */
.L_x_42283:
        /* <DEDUP_REMOVED lines=17> */
.L_x_42290:
        /* <DEDUP_REMOVED lines=13> */
.L_x_42292:
[----:B------:R-:W-:Y:S05]  /*22110*/  BSYNC.RECONVERGENT B3 ;  /* 0x0000000000037941 */ /* 0x000fea0003800200 */
.L_x_42291:
        /* <DEDUP_REMOVED lines=43> */
.L_x_42289:
[----:B------:R-:W-:Y:S05]  /*223d0*/  BSYNC.RECONVERGENT B2 ;  /* 0x0000000000027941 */ /* 0x000fea0003800200 */
.L_x_42288:
        /* <DEDUP_REMOVED lines=15> */
.L_x_42295:
        /* <DEDUP_REMOVED lines=13> */
.L_x_42297:
[----:B------:R-:W-:Y:S05]  /*225a0*/  BSYNC.RECONVERGENT B3 ;  /* 0x0000000000037941 */ /* 0x000fea0003800200 */
.L_x_42296:
        /* <DEDUP_REMOVED lines=43> */
.L_x_42294:
[----:B------:R-:W-:Y:S05]  /*22860*/  BSYNC.RECONVERGENT B2 ;  /* 0x0000000000027941 */ /* 0x000fea0003800200 */
.L_x_42293:
        /* <DEDUP_REMOVED lines=17> */
.L_x_42300:
        /* <DEDUP_REMOVED lines=15> */
.L_x_42302:
[----:B------:R-:W-:Y:S05]  /*22a70*/  BSYNC.RECONVERGENT B3 ;  /* 0x0000000000037941 */ /* 0x000fea0003800200 */
.L_x_42301:
        /* <DEDUP_REMOVED lines=43> */
.L_x_42299:
[----:B------:R-:W-:Y:S05]  /*22d30*/  BSYNC.RECONVERGENT B2 ;  /* 0x0000000000027941 */ /* 0x000fea0003800200 */
.L_x_42298:
        /* <DEDUP_REMOVED lines=34> */
.L_x_42262:
        /* <DEDUP_REMOVED lines=16> */
.L_x_42306:
        /* <DEDUP_REMOVED lines=13> */
.L_x_42308:
[----:B------:R-:W-:Y:S05]  /*23130*/  BSYNC.RECONVERGENT B3 ;  /* 0x0000000000037941 */ /* 0x000fea0003800200 */
.L_x_42307:
        /* <DEDUP_REMOVED lines=43> */
.L_x_42305:
[----:B------:R-:W-:Y:S05]  /*233f0*/  BSYNC.RECONVERGENT B2 ;  /* 0x0000000000027941 */ /* 0x000fea0003800200 */
.L_x_42304:
        /* <DEDUP_REMOVED lines=18> */
.L_x_42311:
        /* <DEDUP_REMOVED lines=13> */
.L_x_42313:
[----:B------:R-:W-:Y:S05]  /*235f0*/  BSYNC.RECONVERGENT B3 ;  /* 0x0000000000037941 */ /* 0x000fea0003800200 */
.L_x_42312:
        /* <DEDUP_REMOVED lines=43> */
.L_x_42310:
[----:B------:R-:W-:Y:S05]  /*238b0*/  BSYNC.RECONVERGENT B2 ;  /* 0x0000000000027941 */ /* 0x000fea0003800200 */
.L_x_42309:
        /* <DEDUP_REMOVED lines=16> */
.L_x_42316:
        /* <DEDUP_REMOVED lines=13> */
.L_x_42318:
[----:B------:R-:W-:Y:S05]  /*23a90*/  BSYNC.RECONVERGENT B3 ;  /* 0x0000000000037941 */ /* 0x000fea0003800200 */
.L_x_42317:
        /* <DEDUP_REMOVED lines=43> */
.L_x_42315:
[----:B------:R-:W-:Y:S05]  /*23d50*/  BSYNC.RECONVERGENT B2 ;  /* 0x0000000000027941 */ /* 0x000fea0003800200 */
.L_x_42314:
        /* <DEDUP_REMOVED lines=16> */
.L_x_42321:
        /* <DEDUP_REMOVED lines=13> */
.L_x_42323:
[----:B------:R-:W-:Y:S05]  /*23f30*/  BSYNC.RECONVERGENT B3 ;  /* 0x0000000000037941 */ /* 0x000fea0003800200 */
.L_x_42322:
        /* <DEDUP_REMOVED lines=43> */
.L_x_42320:
[----:B------:R-:W-:Y:S05]  /*241f0*/  BSYNC.RECONVERGENT B2 ;  /* 0x0000000000027941 */ /* 0x000fea0003800200 */
.L_x_42319:
        /* <DEDUP_REMOVED lines=16> */
.L_x_42303:
        /* <DEDUP_REMOVED lines=24> */
.L_x_42324:
[----:B------:R-:W-:Y:S01]  /*24480*/  MOV R6, R214 ;  /* 0x000000d600067202 */ /* 0x000fe20000000f00 */
[----:B------:R-:W-:-:S07]  /*24490*/  VIADD R212, R212, 0x20 ;  /* 0x00000020d4d47836 */ /* 0x000fce0000000000 */
.L_x_42261:
[----:B------:R-:W-:Y:S05]  /*244a0*/  BSYNC.RECONVERGENT B1 ;  /* 0x0000000000017941 */ /* 0x000fea0003800200 */
.L_x_42260:
        /* <DEDUP_REMOVED lines=35> */
.L_x_42330:
        /* <DEDUP_REMOVED lines=13> */
.L_x_42332:
[----:B------:R-:W-:Y:S05]  /*247b0*/  BSYNC.RECONVERGENT B3 ;  /* 0x0000000000037941 */ /* 0x000fea0003800200 */
.L_x_42331:
        /* <DEDUP_REMOVED lines=41> */
.L_x_42329:
[----:B------:R-:W-:Y:S05]  /*24a50*/  BSYNC.RECONVERGENT B2 ;  /* 0x0000000000027941 */ /* 0x000fea0003800200 */
.L_x_42328:
        /* <DEDUP_REMOVED lines=20> */
.L_x_42335:
        /* <DEDUP_REMOVED lines=13> */
.L_x_42337:
[----:B------:R-:W-:Y:S05]  /*24c70*/  BSYNC.RECONVERGENT B3 ;  /* 0x0000000000037941 */ /* 0x000fea0003800200 */
.L_x_42336:
        /* <DEDUP_REMOVED lines=43> */
.L_x_42334:
[----:B------:R-:W-:Y:S05]  /*24f30*/  BSYNC.RECONVERGENT B2 ;  /* 0x0000000000027941 */ /* 0x000fea0003800200 */
.L_x_42333:
        /* <DEDUP_REMOVED lines=15> */
.L_x_42340:
        /* <DEDUP_REMOVED lines=13> */
.L_x_42342:
[----:B------:R-:W-:Y:S05]  /*25100*/  BSYNC.RECONVERGENT B3 ;  /* 0x0000000000037941 */ /* 0x000fea0003800200 */
.L_x_42341:
        /* <DEDUP_REMOVED lines=43> */
.L_x_42339:
[----:B------:R-:W-:Y:S05]  /*253c0*/  BSYNC.RECONVERGENT B2 ;  /* 0x0000000000027941 */ /* 0x000fea0003800200 */
.L_x_42338:
        /* <DEDUP_REMOVED lines=17> */
.L_x_42345:
        /* <DEDUP_REMOVED lines=13> */
.L_x_42347:
[----:B------:R-:W-:Y:S05]  /*255b0*/  BSYNC.RECONVERGENT B3 ;  /* 0x0000000000037941 */ /* 0x000fea0003800200 */
.L_x_42346:
        /* <DEDUP_REMOVED lines=43> */
.L_x_42344:
[----:B------:R-:W-:Y:S05]  /*25870*/  BSYNC.RECONVERGENT B2 ;  /* 0x0000000000027941 */ /* 0x000fea0003800200 */
.L_x_42343:
        /* <DEDUP_REMOVED lines=15> */
.L_x_42350:
        /* <DEDUP_REMOVED lines=13> */
.L_x_42352:
[----:B------:R-:W-:Y:S05]  /*25a40*/  BSYNC.RECONVERGENT B3 ;  /* 0x0000000000037941 */ /* 0x000fea0003800200 */
.L_x_42351:
        /* <DEDUP_REMOVED lines=43> */
.L_x_42349:
[----:B------:R-:W-:Y:S05]  /*25d00*/  BSYNC.RECONVERGENT B2 ;  /* 0x0000000000027941 */ /* 0x000fea0003800200 */
.L_x_42348:
        /* <DEDUP_REMOVED lines=17> */
.L_x_42355:
        /* <DEDUP_REMOVED lines=13> */
.L_x_42357:
[----:B------:R-:W-:Y:S05]  /*25ef0*/  BSYNC.RECONVERGENT B3 ;  /* 0x0000000000037941 */ /* 0x000fea0003800200 */
.L_x_42356:
        /* <DEDUP_REMOVED lines=43> */
.L_x_42354:
[----:B------:R-:W-:Y:S05]  /*261b0*/  BSYNC.RECONVERGENT B2 ;  /* 0x0000000000027941 */ /* 0x000fea0003800200 */
.L_x_42353:
        /* <DEDUP_REMOVED lines=15> */
.L_x_42360:
        /* <DEDUP_REMOVED lines=13> */
.L_x_42362:
[----:B------:R-:W-:Y:S05]  /*26380*/  BSYNC.RECONVERGENT B3 ;  /* 0x0000000000037941 */ /* 0x000fea0003800200 */
.L_x_42361:
        /* <DEDUP_REMOVED lines=43> */
.L_x_42359:
[----:B------:R-:W-:Y:S05]  /*26640*/  BSYNC.RECONVERGENT B2 ;  /* 0x0000000000027941 */ /* 0x000fea0003800200 */
.L_x_42358:
        /* <DEDUP_REMOVED lines=17> */
.L_x_42365:
        /* <DEDUP_REMOVED lines=15> */
.L_x_42367:
[----:B------:R-:W-:Y:S05]  /*26850*/  BSYNC.RECONVERGENT B3 ;  /* 0x0000000000037941 */ /* 0x000fea0003800200 */
.L_x_42366:
        /* <DEDUP_REMOVED lines=43> */
.L_x_42364:
[----:B------:R-:W-:Y:S05]  /*26b10*/  BSYNC.RECONVERGENT B2 ;  /* 0x0000000000027941 */ /* 0x000fea0003800200 */
.L_x_42363:
        /* <DEDUP_REMOVED lines=34> */
.L_x_42327:
        /* <DEDUP_REMOVED lines=16> */
.L_x_42371:
        /* <DEDUP_REMOVED lines=13> */
.L_x_42373:
[----:B------:R-:W-:Y:S05]  /*26f10*/  BSYNC.RECONVERGENT B3 ;  /* 0x0000000000037941 */ /* 0x000fea0003800200 */
.L_x_42372:
        /* <DEDUP_REMOVED lines=43> */
.L_x_42370:
[----:B------:R-:W-:Y:S05]  /*271d0*/  BSYNC.RECONVERGENT B2 ;  /* 0x0000000000027941 */ /* 0x000fea0003800200 */
.L_x_42369:
        /* <DEDUP_REMOVED lines=18> */
.L_x_42376:
        /* <DEDUP_REMOVED lines=13> */
.L_x_42378:
[----:B------:R-:W-:Y:S05]  /*273d0*/  BSYNC.RECONVERGENT B3 ;  /* 0x0000000000037941 */ /* 0x000fea0003800200 */
.L_x_42377:
        /* <DEDUP_REMOVED lines=43> */
.L_x_42375:
[----:B------:R-:W-:Y:S05]  /*27690*/  BSYNC.RECONVERGENT B2 ;  /* 0x0000000000027941 */ /* 0x000fea0003800200 */
.L_x_42374:
        /* <DEDUP_REMOVED lines=16> */
.L_x_42381:
        /* <DEDUP_REMOVED lines=13> */
.L_x_42383:
[----:B------:R-:W-:Y:S05]  /*27870*/  BSYNC.RECONVERGENT B3 ;  /* 0x0000000000037941 */ /* 0x000fea0003800200 */
.L_x_42382:
        /* <DEDUP_REMOVED lines=43> */
.L_x_42380:
[----:B------:R-:W-:Y:S05]  /*27b30*/  BSYNC.RECONVERGENT B2 ;  /* 0x0000000000027941 */ /* 0x000fea0003800200 */
.L_x_42379:
        /* <DEDUP_REMOVED lines=16> */
.L_x_42386:
        /* <DEDUP_REMOVED lines=13> */
.L_x_42388:
[----:B------:R-:W-:Y:S05]  /*27d10*/  BSYNC.RECONVERGENT B3 ;  /* 0x0000000000037941 */ /* 0x000fea0003800200 */
.L_x_42387:
        /* <DEDUP_REMOVED lines=43> */
.L_x_42385:
[----:B------:R-:W-:Y:S05]  /*27fd0*/  BSYNC.RECONVERGENT B2 ;  /* 0x0000000000027941 */ /* 0x000fea0003800200 */
.L_x_42384:
        /* <DEDUP_REMOVED lines=16> */
.L_x_42368:
        /* <DEDUP_REMOVED lines=24> */
.L_x_42389:
[----:B------:R-:W-:Y:S02]  /*28260*/  IMAD.MOV.U32 R6, RZ, RZ, R214 ;  /* 0x000000ffff067224 */ /* 0x000fe400078e00d6 */
[----:B------:R-:W-:-:S07]  /*28270*/  VIADD R212, R212, 0x20 ;  /* 0x00000020d4d47836 */ /* 0x000fce0000000000 */
.L_x_42326:
[----:B------:R-:W-:Y:S05]  /*28280*/  BSYNC.RECONVERGENT B1 ;  /* 0x0000000000017941 */ /* 0x000fea0003800200 */
.L_x_42325:
        /* <DEDUP_REMOVED lines=35> */
.L_x_42395:
        /* <DEDUP_REMOVED lines=13> */
.L_x_42397:
[----:B------:R-:W-:Y:S05]  /*28590*/  BSYNC.RECONVERGENT B3 ;  /* 0x0000000000037941 */ /* 0x000fea0003800200 */
.L_x_42396:
        /* <DEDUP_REMOVED lines=41> */
.L_x_42394:
[----:B------:R-:W-:Y:S05]  /*28830*/  BSYNC.RECONVERGENT B2 ;  /* 0x0000000000027941 */ /* 0x000fea0003800200 */
.L_x_42393:
        /* <DEDUP_REMOVED lines=20> */
.L_x_42400:
        /* <DEDUP_REMOVED lines=13> */
.L_x_42402:
[----:B------:R-:W-:Y:S05]  /*28a50*/  BSYNC.RECONVERGENT B3 ;  /* 0x0000000000037941 */ /* 0x000fea0003800200 */
.L_x_42401:
        /* <DEDUP_REMOVED lines=43> */
.L_x_42399:
[----:B------:R-:W-:Y:S05]  /*28d10*/  BSYNC.RECONVERGENT B2 ;  /* 0x0000000000027941 */ /* 0x000fea0003800200 */
.L_x_42398:
        /* <DEDUP_REMOVED lines=15> */
.L_x_42405:
        /* <DEDUP_REMOVED lines=13> */
.L_x_42407:
[----:B------:R-:W-:Y:S05]  /*28ee0*/  BSYNC.RECONVERGENT B3 ;  /* 0x0000000000037941 */ /* 0x000fea0003800200 */
.L_x_42406:
        /* <DEDUP_REMOVED lines=43> */
.L_x_42404:
[----:B------:R-:W-:Y:S05]  /*291a0*/  BSYNC.RECONVERGENT B2 ;  /* 0x0000000000027941 */ /* 0x000fea0003800200 */
.L_x_42403:
        /* <DEDUP_REMOVED lines=17> */
.L_x_42410:
        /* <DEDUP_REMOVED lines=13> */
.L_x_42412:
[----:B------:R-:W-:Y:S05]  /*29390*/  BSYNC.RECONVERGENT B3 ;  /* 0x0000000000037941 */ /* 0x000fea0003800200 */
.L_x_42411:
        /* <DEDUP_REMOVED lines=43> */
.L_x_42409:
[----:B------:R-:W-:Y:S05]  /*29650*/  BSYNC.RECONVERGENT B2 ;  /* 0x0000000000027941 */ /* 0x000fea0003800200 */
.L_x_42408:
        /* <DEDUP_REMOVED lines=15> */
.L_x_42415:
        /* <DEDUP_REMOVED lines=13> */
.L_x_42417:
[----:B------:R-:W-:Y:S05]  /*29820*/  BSYNC.RECONVERGENT B3 ;  /* 0x0000000000037941 */ /* 0x000fea0003800200 */
.L_x_42416:
        /* <DEDUP_REMOVED lines=43> */
.L_x_42414:
[----:B------:R-:W-:Y:S05]  /*29ae0*/  BSYNC.RECONVERGENT B2 ;  /* 0x0000000000027941 */ /* 0x000fea0003800200 */
.L_x_42413:
        /* <DEDUP_REMOVED lines=17> */
.L_x_42420:
        /* <DEDUP_REMOVED lines=13> */
.L_x_42422:
[----:B------:R-:W-:Y:S05]  /*29cd0*/  BSYNC.RECONVERGENT B3 ;  /* 0x0000000000037941 */ /* 0x000fea0003800200 */
.L_x_42421:
        /* <DEDUP_REMOVED lines=43> */
.L_x_42419:
[----:B------:R-:W-:Y:S05]  /*29f90*/  BSYNC.RECONVERGENT B2 ;  /* 0x0000000000027941 */ /* 0x000fea0003800200 */
.L_x_42418:
        /* <DEDUP_REMOVED lines=15> */
.L_x_42425:
        /* <DEDUP_REMOVED lines=13> */
.L_x_42427:
[----:B------:R-:W-:Y:S05]  /*2a160*/  BSYNC.RECONVERGENT B3 ;  /* 0x0000000000037941 */ /* 0x000fea0003800200 */
.L_x_42426:
        /* <DEDUP_REMOVED lines=43> */
.L_x_42424:
[----:B------:R-:W-:Y:S05]  /*2a420*/  BSYNC.RECONVERGENT B2 ;  /* 0x0000000000027941 */ /* 0x000fea0003800200 */
.L_x_42423:
        /* <DEDUP_REMOVED lines=17> */
.L_x_42430:
        /* <DEDUP_REMOVED lines=15> */
.L_x_42432:
[----:B------:R-:W-:Y:S05]  /*2a630*/  BSYNC.RECONVERGENT B3 ;  /* 0x0000000000037941 */ /* 0x000fea0003800200 */
.L_x_42431:
        /* <DEDUP_REMOVED lines=43> */
.L_x_42429:
[----:B------:R-:W-:Y:S05]  /*2a8f0*/  BSYNC.RECONVERGENT B2 ;  /* 0x0000000000027941 */ /* 0x000fea0003800200 */
.L_x_42428:
        /* <DEDUP_REMOVED lines=34> */
.L_x_42392:
        /* <DEDUP_REMOVED lines=16> */
.L_x_42436:
        /* <DEDUP_REMOVED lines=13> */
.L_x_42438:
[----:B------:R-:W-:Y:S05]  /*2acf0*/  BSYNC.RECONVERGENT B3 ;  /* 0x0000000000037941 */ /* 0x000fea0003800200 */
.L_x_42437:
        /* <DEDUP_REMOVED lines=43> */
.L_x_42435:
[----:B------:R-:W-:Y:S05]  /*2afb0*/  BSYNC.RECONVERGENT B2 ;  /* 0x0000000000027941 */ /* 0x000fea0003800200 */
.L_x_42434:
        /* <DEDUP_REMOVED lines=18> */
.L_x_42441:
        /* <DEDUP_REMOVED lines=13> */
.L_x_42443:
[----:B------:R-:W-:Y:S05]  /*2b1b0*/  BSYNC.RECONVERGENT B3 ;  /* 0x0000000000037941 */ /* 0x000fea0003800200 */
.L_x_42442:
        /* <DEDUP_REMOVED lines=43> */
.L_x_42440:
[----:B------:R-:W-:Y:S05]  /*2b470*/  BSYNC.RECONVERGENT B2 ;  /* 0x0000000000027941 */ /* 0x000fea0003800200 */
.L_x_42439:
        /* <DEDUP_REMOVED lines=16> */
.L_x_42446:
        /* <DEDUP_REMOVED lines=13> */
.L_x_42448:
[----:B------:R-:W-:Y:S05]  /*2b650*/  BSYNC.RECONVERGENT B3 ;  /* 0x0000000000037941 */ /* 0x000fea0003800200 */
.L_x_42447:
        /* <DEDUP_REMOVED lines=43> */
.L_x_42445:
[----:B------:R-:W-:Y:S05]  /*2b910*/  BSYNC.RECONVERGENT B2 ;  /* 0x0000000000027941 */ /* 0x000fea0003800200 */
.L_x_42444:
        /* <DEDUP_REMOVED lines=16> */
.L_x_42451:
        /* <DEDUP_REMOVED lines=13> */
.L_x_42453:
[----:B------:R-:W-:Y:S05]  /*2baf0*/  BSYNC.RECONVERGENT B3 ;  /* 0x0000000000037941 */ /* 0x000fea0003800200 */
.L_x_42452:
        /* <DEDUP_REMOVED lines=43> */
.L_x_42450:
[----:B------:R-:W-:Y:S05]  /*2bdb0*/  BSYNC.RECONVERGENT B2 ;  /* 0x0000000000027941 */ /* 0x000fea0003800200 */
.L_x_42449:
        /* <DEDUP_REMOVED lines=16> */
.L_x_42433:
        /* <DEDUP_REMOVED lines=24> */
.L_x_42454:
[----:B------:R-:W-:Y:S01]  /*2c040*/  IMAD.MOV.U32 R6, RZ, RZ, R214 ;  /* 0x000000ffff067224 */ /* 0x000fe200078e00d6 */
[----:B------:R-:W-:-:S07]  /*2c050*/  IADD3 R212, PT, PT, R212, 0x20, RZ ;  /* 0x00000020d4d47810 */ /* 0x000fce0007ffe0ff */
.L_x_42391:
[----:B------:R-:W-:Y:S05]  /*2c060*/  BSYNC.RECONVERGENT B1 ;  /* 0x0000000000017941 */ /* 0x000fea0003800200 */
.L_x_42390:
        /* <DEDUP_REMOVED lines=35> */
.L_x_42460:
        /* <DEDUP_REMOVED lines=13> */
.L_x_42462:
[----:B------:R-:W-:Y:S05]  /*2c370*/  BSYNC.RECONVERGENT B3 ;  /* 0x0000000000037941 */ /* 0x000fea0003800200 */
.L_x_42461:
        /* <DEDUP_REMOVED lines=41> */
.L_x_42459:
[----:B------:R-:W-:Y:S05]  /*2c610*/  BSYNC.RECONVERGENT B2 ;  /* 0x0000000000027941 */ /* 0x000fea0003800200 */
.L_x_42458:
        /* <DEDUP_REMOVED lines=20> */
.L_x_42465:
        /* <DEDUP_REMOVED lines=13> */
.L_x_42467:
[----:B------:R-:W-:Y:S05]  /*2c830*/  BSYNC.RECONVERGENT B3 ;  /* 0x0000000000037941 */ /* 0x000fea0003800200 */
.L_x_42466:
        /* <DEDUP_REMOVED lines=43> */
.L_x_42464:
[----:B------:R-:W-:Y:S05]  /*2caf0*/  BSYNC.RECONVERGENT B2 ;  /* 0x0000000000027941 */ /* 0x000fea0003800200 */
.L_x_42463:
        /* <DEDUP_REMOVED lines=15> */
.L_x_42470:
        /* <DEDUP_REMOVED lines=13> */
.L_x_42472:
[----:B------:R-:W-:Y:S05]  /*2ccc0*/  BSYNC.RECONVERGENT B3 ;  /* 0x0000000000037941 */ /* 0x000fea0003800200 */
.L_x_42471:
        /* <DEDUP_REMOVED lines=43> */
.L_x_42469:
[----:B------:R-:W-:Y:S05]  /*2cf80*/  BSYNC.RECONVERGENT B2 ;  /* 0x0000000000027941 */ /* 0x000fea0003800200 */
.L_x_42468:
        /* <DEDUP_REMOVED lines=17> */
.L_x_42475:
        /* <DEDUP_REMOVED lines=13> */
.L_x_42477:
[----:B------:R-:W-:Y:S05]  /*2d170*/  BSYNC.RECONVERGENT B3 ;  /* 0x0000000000037941 */ /* 0x000fea0003800200 */
.L_x_42476:
        /* <DEDUP_REMOVED lines=43> */
.L_x_42474:
[----:B------:R-:W-:Y:S05]  /*2d430*/  BSYNC.RECONVERGENT B2 ;  /* 0x0000000000027941 */ /* 0x000fea0003800200 */
.L_x_42473:
        /* <DEDUP_REMOVED lines=15> */
.L_x_42480:
        /* <DEDUP_REMOVED lines=13> */
.L_x_42482:
[----:B------:R-:W-:Y:S05]  /*2d600*/  BSYNC.RECONVERGENT B3 ;  /* 0x0000000000037941 */ /* 0x000fea0003800200 */
.L_x_42481:
        /* <DEDUP_REMOVED lines=43> */
.L_x_42479:
[----:B------:R-:W-:Y:S05]  /*2d8c0*/  BSYNC.RECONVERGENT B2 ;  /* 0x0000000000027941 */ /* 0x000fea0003800200 */
.L_x_42478:
        /* <DEDUP_REMOVED lines=17> */
.L_x_42485:
        /* <DEDUP_REMOVED lines=13> */
.L_x_42487:
[----:B------:R-:W-:Y:S05]  /*2dab0*/  BSYNC.RECONVERGENT B3 ;  /* 0x0000000000037941 */ /* 0x000fea0003800200 */
.L_x_42486:
        /* <DEDUP_REMOVED lines=43> */
.L_x_42484:
[----:B------:R-:W-:Y:S05]  /*2dd70*/  BSYNC.RECONVERGENT B2 ;  /* 0x0000000000027941 */ /* 0x000fea0003800200 */
.L_x_42483:
        /* <DEDUP_REMOVED lines=15> */
.L_x_42490:
        /* <DEDUP_REMOVED lines=13> */
.L_x_42492:
[----:B------:R-:W-:Y:S05]  /*2df40*/  BSYNC.RECONVERGENT B3 ;  /* 0x0000000000037941 */ /* 0x000fea0003800200 */
.L_x_42491:
        /* <DEDUP_REMOVED lines=43> */
.L_x_42489:
[----:B------:R-:W-:Y:S05]  /*2e200*/  BSYNC.RECONVERGENT B2 ;  /* 0x0000000000027941 */ /* 0x000fea0003800200 */
.L_x_42488:
        /* <DEDUP_REMOVED lines=17> */
.L_x_42495:
        /* <DEDUP_REMOVED lines=15> */
.L_x_42497:
[----:B------:R-:W-:Y:S05]  /*2e410*/  BSYNC.RECONVERGENT B3 ;  /* 0x0000000000037941 */ /* 0x000fea0003800200 */
.L_x_42496:
        /* <DEDUP_REMOVED lines=43> */
.L_x_42494:
[----:B------:R-:W-:Y:S05]  /*2e6d0*/  BSYNC.RECONVERGENT B2 ;  /* 0x0000000000027941 */ /* 0x000fea0003800200 */
.L_x_42493:
        /* <DEDUP_REMOVED lines=34> */
.L_x_42457:
        /* <DEDUP_REMOVED lines=16> */
.L_x_42501:
        /* <DEDUP_REMOVED lines=13> */
.L_x_42503:
[----:B------:R-:W-:Y:S05]  /*2ead0*/  BSYNC.RECONVERGENT B3 ;  /* 0x0000000000037941 */ /* 0x000fea0003800200 */
.L_x_42502:
        /* <DEDUP_REMOVED lines=43> */
.L_x_42500:
[----:B------:R-:W-:Y:S05]  /*2ed90*/  BSYNC.RECONVERGENT B2 ;  /* 0x0000000000027941 */ /* 0x000fea0003800200 */
.L_x_42499:
        /* <DEDUP_REMOVED lines=18> */
.L_x_42506:
        /* <DEDUP_REMOVED lines=13> */
.L_x_42508:
[----:B------:R-:W-:Y:S05]  /*2ef90*/  BSYNC.RECONVERGENT B3 ;  /* 0x0000000000037941 */ /* 0x000fea0003800200 */
.L_x_42507:
        /* <DEDUP_REMOVED lines=43> */
.L_x_42505:
[----:B------:R-:W-:Y:S05]  /*2f250*/  BSYNC.RECONVERGENT B2 ;  /* 0x0000000000027941 */ /* 0x000fea0003800200 */
.L_x_42504:
        /* <DEDUP_REMOVED lines=16> */
.L_x_42511:
        /* <DEDUP_REMOVED lines=13> */
.L_x_42513:
[----:B------:R-:W-:Y:S05]  /*2f430*/  BSYNC.RECONVERGENT B3 ;  /* 0x0000000000037941 */ /* 0x000fea0003800200 */
.L_x_42512:
        /* <DEDUP_REMOVED lines=43> */
.L_x_42510:
[----:B------:R-:W-:Y:S05]  /*2f6f0*/  BSYNC.RECONVERGENT B2 ;  /* 0x0000000000027941 */ /* 0x000fea0003800200 */
.L_x_42509:
        /* <DEDUP_REMOVED lines=16> */
.L_x_42516:
        /* <DEDUP_REMOVED lines=13> */
.L_x_42518:
[----:B------:R-:W-:Y:S05]  /*2f8d0*/  BSYNC.RECONVERGENT B3 ;  /* 0x0000000000037941 */ /* 0x000fea0003800200 */
.L_x_42517:
        /* <DEDUP_REMOVED lines=43> */
.L_x_42515:
[----:B------:R-:W-:Y:S05]  /*2fb90*/  BSYNC.RECONVERGENT B2 ;  /* 0x0000000000027941 */ /* 0x000fea0003800200 */
.L_x_42514:
        /* <DEDUP_REMOVED lines=16> */
.L_x_42498:
        /* <DEDUP_REMOVED lines=24> */
.L_x_42519:
[----:B------:R-:W-:Y:S01]  /*2fe20*/  MOV R6, R214 ;  /* 0x000000d600067202 */ /* 0x000fe20000000f00 */
[----:B------:R-:W-:-:S07]  /*2fe30*/  VIADD R212, R212, 0x20 ;  /* 0x00000020d4d47836 */ /* 0x000fce0000000000 */
.L_x_42456:
[----:B------:R-:W-:Y:S05]  /*2fe40*/  BSYNC.RECONVERGENT B1 ;  /* 0x0000000000017941 */ /* 0x000fea0003800200 */
.L_x_42455:
        /* <DEDUP_REMOVED lines=35> */
.L_x_42525:
        /* <DEDUP_REMOVED lines=13> */
.L_x_42527:
[----:B------:R-:W-:Y:S05]  /*30150*/  BSYNC.RECONVERGENT B3 ;  /* 0x0000000000037941 */ /* 0x000fea0003800200 */
.L_x_42526:
        /* <DEDUP_REMOVED lines=41> */
.L_x_42524:
[----:B------:R-:W-:Y:S05]  /*303f0*/  BSYNC.RECONVERGENT B2 ;  /* 0x0000000000027941 */ /* 0x000fea0003800200 */
.L_x_42523:
        /* <DEDUP_REMOVED lines=20> */
.L_x_42530:
        /* <DEDUP_REMOVED lines=13> */
.L_x_42532:
[----:B------:R-:W-:Y:S05]  /*30610*/  BSYNC.RECONVERGENT B3 ;  /* 0x0000000000037941 */ /* 0x000fea0003800200 */
.L_x_42531:
        /* <DEDUP_REMOVED lines=43> */
.L_x_42529:
[----:B------:R-:W-:Y:S05]  /*308d0*/  BSYNC.RECONVERGENT B2 ;  /* 0x0000000000027941 */ /* 0x000fea0003800200 */
.L_x_42528:
        /* <DEDUP_REMOVED lines=15> */
.L_x_42535:
        /* <DEDUP_REMOVED lines=13> */
.L_x_42537:
[----:B------:R-:W-:Y:S05]  /*30aa0*/  BSYNC.RECONVERGENT B3 ;  /* 0x0000000000037941 */ /* 0x000fea0003800200 */
.L_x_42536:
        /* <DEDUP_REMOVED lines=43> */
.L_x_42534:
[----:B------:R-:W-:Y:S05]  /*30d60*/  BSYNC.RECONVERGENT B2 ;  /* 0x0000000000027941 */ /* 0x000fea0003800200 */
.L_x_42533:
        /* <DEDUP_REMOVED lines=17> */
.L_x_42540:
        /* <DEDUP_REMOVED lines=13> */
.L_x_42542:
[----:B------:R-:W-:Y:S05]  /*30f50*/  BSYNC.RECONVERGENT B3 ;  /* 0x0000000000037941 */ /* 0x000fea0003800200 */
.L_x_42541:
        /* <DEDUP_REMOVED lines=43> */
.L_x_42539:
[----:B------:R-:W-:Y:S05]  /*31210*/  BSYNC.RECONVERGENT B2 ;  /* 0x0000000000027941 */ /* 0x000fea0003800200 */
.L_x_42538:
        /* <DEDUP_REMOVED lines=15> */
.L_x_42545:
        /* <DEDUP_REMOVED lines=13> */
.L_x_42547:
[----:B------:R-:W-:Y:S05]  /*313e0*/  BSYNC.RECONVERGENT B3 ;  /* 0x0000000000037941 */ /* 0x000fea0003800200 */
.L_x_42546:
        /* <DEDUP_REMOVED lines=43> */
.L_x_42544:
[----:B------:R-:W-:Y:S05]  /*316a0*/  BSYNC.RECONVERGENT B2 ;  /* 0x0000000000027941 */ /* 0x000fea0003800200 */
.L_x_42543:
        /* <DEDUP_REMOVED lines=17> */
.L_x_42550:
        /* <DEDUP_REMOVED lines=13> */
.L_x_42552:
[----:B------:R-:W-:Y:S05]  /*31890*/  BSYNC.RECONVERGENT B3 ;  /* 0x0000000000037941 */ /* 0x000fea0003800200 */
.L_x_42551:
        /* <DEDUP_REMOVED lines=43> */
.L_x_42549:
[----:B------:R-:W-:Y:S05]  /*31b50*/  BSYNC.RECONVERGENT B2 ;  /* 0x0000000000027941 */ /* 0x000fea0003800200 */
.L_x_42548:
        /* <DEDUP_REMOVED lines=15> */
.L_x_42555:
        /* <DEDUP_REMOVED lines=13> */
.L_x_42557:
[----:B------:R-:W-:Y:S05]  /*31d20*/  BSYNC.RECONVERGENT B3 ;  /* 0x0000000000037941 */ /* 0x000fea0003800200 */
.L_x_42556:
        /* <DEDUP_REMOVED lines=43> */
.L_x_42554:
[----:B------:R-:W-:Y:S05]  /*31fe0*/  BSYNC.RECONVERGENT B2 ;  /* 0x0000000000027941 */ /* 0x000fea0003800200 */
.L_x_42553:
        /* <DEDUP_REMOVED lines=17> */
.L_x_42560:
        /* <DEDUP_REMOVED lines=15> */
.L_x_42562:
[----:B------:R-:W-:Y:S05]  /*321f0*/  BSYNC.RECONVERGENT B3 ;  /* 0x0000000000037941 */ /* 0x000fea0003800200 */
.L_x_42561:
        /* <DEDUP_REMOVED lines=43> */
.L_x_42559:
[----:B------:R-:W-:Y:S05]  /*324b0*/  BSYNC.RECONVERGENT B2 ;  /* 0x0000000000027941 */ /* 0x000fea0003800200 */
.L_x_42558:
        /* <DEDUP_REMOVED lines=34> */
.L_x_42522:
        /* <DEDUP_REMOVED lines=16> */
.L_x_42566:
        /* <DEDUP_REMOVED lines=13> */
.L_x_42568:
[----:B------:R-:W-:Y:S05]  /*328b0*/  BSYNC.RECONVERGENT B3 ;  /* 0x0000000000037941 */ /* 0x000fea0003800200 */
.L_x_42567:
        /* <DEDUP_REMOVED lines=43> */
.L_x_42565:
[----:B------:R-:W-:Y:S05]  /*32b70*/  BSYNC.RECONVERGENT B2 ;  /* 0x0000000000027941 */ /* 0x000fea0003800200 */
.L_x_42564:
        /* <DEDUP_REMOVED lines=18> */
.L_x_42571:
        /* <DEDUP_REMOVED lines=13> */
.L_x_42573:
[----:B------:R-:W-:Y:S05]  /*32d70*/  BSYNC.RECONVERGENT B3 ;  /* 0x0000000000037941 */ /* 0x000fea0003800200 */
.L_x_42572:
        /* <DEDUP_REMOVED lines=43> */
.L_x_42570:
[----:B------:R-:W-:Y:S05]  /*33030*/  BSYNC.RECONVERGENT B2 ;  /* 0x0000000000027941 */ /* 0x000fea0003800200 */
.L_x_42569:
        /* <DEDUP_REMOVED lines=16> */
.L_x_42576:
        /* <DEDUP_REMOVED lines=13> */
.L_x_42578:
[----:B------:R-:W-:Y:S05]  /*33210*/  BSYNC.RECONVERGENT B3 ;  /* 0x0000000000037941 */ /* 0x000fea0003800200 */
.L_x_42577:
        /* <DEDUP_REMOVED lines=43> */
.L_x_42575:
[----:B------:R-:W-:Y:S05]  /*334d0*/  BSYNC.RECONVERGENT B2 ;  /* 0x0000000000027941 */ /* 0x000fea0003800200 */
.L_x_42574:
        /* <DEDUP_REMOVED lines=16> */
.L_x_42581:
        /* <DEDUP_REMOVED lines=13> */
.L_x_42583:
[----:B------:R-:W-:Y:S05]  /*336b0*/  BSYNC.RECONVERGENT B3 ;  /* 0x0000000000037941 */ /* 0x000fea0003800200 */
.L_x_42582:
        /* <DEDUP_REMOVED lines=43> */
.L_x_42580:
[----:B------:R-:W-:Y:S05]  /*33970*/  BSYNC.RECONVERGENT B2 ;  /* 0x0000000000027941 */ /* 0x000fea0003800200 */
.L_x_42579:
        /* <DEDUP_REMOVED lines=16> */
.L_x_42563:
        /* <DEDUP_REMOVED lines=24> */
.L_x_42584:
[----:B------:R-:W-:Y:S02]  /*33c00*/  IMAD.MOV.U32 R6, RZ, RZ, R214 ;  /* 0x000000ffff067224 */ /* 0x000fe400078e00d6 */
[----:B------:R-:W-:-:S07]  /*33c10*/  VIADD R212, R212, 0x20 ;  /* 0x00000020d4d47836 */ /* 0x000fce0000000000 */
.L_x_42521:
[----:B------:R-:W-:Y:S05]  /*33c20*/  BSYNC.RECONVERGENT B1 ;  /* 0x0000000000017941 */ /* 0x000fea0003800200 */
.L_x_42520:
        /* <DEDUP_REMOVED lines=35> */
.L_x_42590:
        /* <DEDUP_REMOVED lines=13> */
.L_x_42592:
[----:B------:R-:W-:Y:S05]  /*33f30*/  BSYNC.RECONVERGENT B3 ;  /* 0x0000000000037941 */ /* 0x000fea0003800200 */
.L_x_42591:
        /* <DEDUP_REMOVED lines=41> */
.L_x_42589:
[----:B------:R-:W-:Y:S05]  /*341d0*/  BSYNC.RECONVERGENT B2 ;  /* 0x0000000000027941 */ /* 0x000fea0003800200 */
.L_x_42588:
        /* <DEDUP_REMOVED lines=20> */
.L_x_42595:
        /* <DEDUP_REMOVED lines=13> */
.L_x_42597:
[----:B------:R-:W-:Y:S05]  /*343f0*/  BSYNC.RECONVERGENT B3 ;  /* 0x0000000000037941 */ /* 0x000fea0003800200 */
.L_x_42596:
        /* <DEDUP_REMOVED lines=43> */
.L_x_42594:
[----:B------:R-:W-:Y:S05]  /*346b0*/  BSYNC.RECONVERGENT B2 ;  /* 0x0000000000027941 */ /* 0x000fea0003800200 */
.L_x_42593:
        /* <DEDUP_REMOVED lines=15> */
.L_x_42600:
        /* <DEDUP_REMOVED lines=13> */
.L_x_42602:
[----:B------:R-:W-:Y:S05]  /*34880*/  BSYNC.RECONVERGENT B3 ;  /* 0x0000000000037941 */ /* 0x000fea0003800200 */
.L_x_42601:
        /* <DEDUP_REMOVED lines=43> */
.L_x_42599:
[----:B------:R-:W-:Y:S05]  /*34b40*/  BSYNC.RECONVERGENT B2 ;  /* 0x0000000000027941 */ /* 0x000fea0003800200 */
.L_x_42598:
        /* <DEDUP_REMOVED lines=17> */
.L_x_42605:
        /* <DEDUP_REMOVED lines=13> */
.L_x_42607:
[----:B------:R-:W-:Y:S05]  /*34d30*/  BSYNC.RECONVERGENT B3 ;  /* 0x0000000000037941 */ /* 0x000fea0003800200 */
.L_x_42606:
        /* <DEDUP_REMOVED lines=43> */
.L_x_42604:
[----:B------:R-:W-:Y:S05]  /*34ff0*/  BSYNC.RECONVERGENT B2 ;  /* 0x0000000000027941 */ /* 0x000fea0003800200 */
.L_x_42603:
        /* <DEDUP_REMOVED lines=15> */
.L_x_42610:
        /* <DEDUP_REMOVED lines=13> */
.L_x_42612:
[----:B------:R-:W-:Y:S05]  /*351c0*/  BSYNC.RECONVERGENT B3 ;  /* 0x0000000000037941 */ /* 0x000fea0003800200 */
.L_x_42611:
        /* <DEDUP_REMOVED lines=43> */
.L_x_42609:
[----:B------:R-:W-:Y:S05]  /*35480*/  BSYNC.RECONVERGENT B2 ;  /* 0x0000000000027941 */ /* 0x000fea0003800200 */
.L_x_42608:
        /* <DEDUP_REMOVED lines=17> */
.L_x_42615:
        /* <DEDUP_REMOVED lines=13> */
.L_x_42617:
[----:B------:R-:W-:Y:S05]  /*35670*/  BSYNC.RECONVERGENT B3 ;  /* 0x0000000000037941 */ /* 0x000fea0003800200 */
.L_x_42616:
        /* <DEDUP_REMOVED lines=43> */
.L_x_42614:
[----:B------:R-:W-:Y:S05]  /*35930*/  BSYNC.RECONVERGENT B2 ;  /* 0x0000000000027941 */ /* 0x000fea0003800200 */
.L_x_42613:
        /* <DEDUP_REMOVED lines=15> */
.L_x_42620:
        /* <DEDUP_REMOVED lines=13> */
.L_x_42622:
[----:B------:R-:W-:Y:S05]  /*35b00*/  BSYNC.RECONVERGENT B3 ;  /* 0x0000000000037941 */ /* 0x000fea0003800200 */
.L_x_42621:
        /* <DEDUP_REMOVED lines=43> */
.L_x_42619:
[----:B------:R-:W-:Y:S05]  /*35dc0*/  BSYNC.RECONVERGENT B2 ;  /* 0x0000000000027941 */ /* 0x000fea0003800200 */
.L_x_42618:
        /* <DEDUP_REMOVED lines=17> */
.L_x_42625:
        /* <DEDUP_REMOVED lines=15> */
.L_x_42627:
[----:B------:R-:W-:Y:S05]  /*35fd0*/  BSYNC.RECONVERGENT B3 ;  /* 0x0000000000037941 */ /* 0x000fea0003800200 */
.L_x_42626:
        /* <DEDUP_REMOVED lines=43> */
.L_x_42624:
[----:B------:R-:W-:Y:S05]  /*36290*/  BSYNC.RECONVERGENT B2 ;  /* 0x0000000000027941 */ /* 0x000fea0003800200 */
.L_x_42623:
        /* <DEDUP_REMOVED lines=34> */
.L_x_42587:
        /* <DEDUP_REMOVED lines=16> */
.L_x_42631:
        /* <DEDUP_REMOVED lines=13> */
.L_x_42633:
[----:B------:R-:W-:Y:S05]  /*36690*/  BSYNC.RECONVERGENT B3 ;  /* 0x0000000000037941 */ /* 0x000fea0003800200 */
.L_x_42632:
        /* <DEDUP_REMOVED lines=43> */
.L_x_42630:
[----:B------:R-:W-:Y:S05]  /*36950*/  BSYNC.RECONVERGENT B2 ;  /* 0x0000000000027941 */ /* 0x000fea0003800200 */
.L_x_42629:
        /* <DEDUP_REMOVED lines=18> */
.L_x_42636:
        /* <DEDUP_REMOVED lines=13> */
.L_x_42638:
[----:B------:R-:W-:Y:S05]  /*36b50*/  BSYNC.RECONVERGENT B3 ;  /* 0x0000000000037941 */ /* 0x000fea0003800200 */
.L_x_42637:
        /* <DEDUP_REMOVED lines=43> */
.L_x_42635:
[----:B------:R-:W-:Y:S05]  /*36e10*/  BSYNC.RECONVERGENT B2 ;  /* 0x0000000000027941 */ /* 0x000fea0003800200 */
.L_x_42634:
        /* <DEDUP_REMOVED lines=16> */
.L_x_42641:
        /* <DEDUP_REMOVED lines=13> */
.L_x_42643:
[----:B------:R-:W-:Y:S05]  /*36ff0*/  BSYNC.RECONVERGENT B3 ;  /* 0x0000000000037941 */ /* 0x000fea0003800200 */
.L_x_42642:
        /* <DEDUP_REMOVED lines=43> */
.L_x_42640:
[----:B------:R-:W-:Y:S05]  /*372b0*/  BSYNC.RECONVERGENT B2 ;  /* 0x0000000000027941 */ /* 0x000fea0003800200 */
.L_x_42639:
        /* <DEDUP_REMOVED lines=16> */
.L_x_42646:
        /* <DEDUP_REMOVED lines=13> */
.L_x_42648:
[----:B------:R-:W-:Y:S05]  /*37490*/  BSYNC.RECONVERGENT B3 ;  /* 0x0000000000037941 */ /* 0x000fea0003800200 */
.L_x_42647:
        /* <DEDUP_REMOVED lines=43> */
.L_x_42645:
[----:B------:R-:W-:Y:S05]  /*37750*/  BSYNC.RECONVERGENT B2 ;  /* 0x0000000000027941 */ /* 0x000fea0003800200 */
.L_x_42644:
        /* <DEDUP_REMOVED lines=16> */
.L_x_42628:
        /* <DEDUP_REMOVED lines=24> */
.L_x_42649:
[----:B------:R-:W-:Y:S01]  /*379e0*/  MOV R6, R214 ;  /* 0x000000d600067202 */ /* 0x000fe20000000f00 */
[----:B------:R-:W-:-:S07]  /*379f0*/  VIADD R212, R212, 0x20 ;  /* 0x00000020d4d47836 */ /* 0x000fce0000000000 */
.L_x_42586:
[----:B------:R-:W-:Y:S05]  /*37a00*/  BSYNC.RECONVERGENT B1 ;  /* 0x0000000000017941 */ /* 0x000fea0003800200 */
.L_x_42585:
        /* <DEDUP_REMOVED lines=22> */
[----:B------:R-:W-:Y:S01]  /*37b70*/  IMAD.MOV.U32 R9, RZ, RZ, R8 ;  /* 0x000000ffff097224 */ /* 0x000fe200078e0008 */
[----:B0-----:R-:W-:-:S08]  /*37b80*/  MOV R214, R6 ;  /* 0x0000000600d67202 */ /* 0x001fd00000000f00 */
        /* <DEDUP_REMOVED lines=11> */
.L_x_42655:
        /* <DEDUP_REMOVED lines=13> */
.L_x_42657:
[----:B------:R-:W-:Y:S05]  /*37d10*/  BSYNC.RECONVERGENT B3 ;  /* 0x0000000000037941 */ /* 0x000fea0003800200 */
.L_x_42656:
        /* <DEDUP_REMOVED lines=41> */
.L_x_42654:
[----:B------:R-:W-:Y:S05]  /*37fb0*/  BSYNC.RECONVERGENT B2 ;  /* 0x0000000000027941 */ /* 0x000fea0003800200 */
.L_x_42653:
        /* <DEDUP_REMOVED lines=20> */
.L_x_42660:
        /* <DEDUP_REMOVED lines=13> */
.L_x_42662:
[----:B------:R-:W-:Y:S05]  /*381d0*/  BSYNC.RECONVERGENT B3 ;  /* 0x0000000000037941 */ /* 0x000fea0003800200 */
.L_x_42661:
        /* <DEDUP_REMOVED lines=41> */
[----:B------:R-:W-:Y:S02]  /*38470*/  LOP3.LUT R216, R10, UR32, R223, 0x96, !PT ;  /* 0x000000200ad87c12 */ /* 0x000fe4000f8e96df */
[----:B------:R-:W-:-:S07]  /*38480*/  MOV R214, R222 ;  /* 0x000000de00d67202 */ /* 0x000fce0000000f00 */
.L_x_42659:
[----:B------:R-:W-:Y:S05]  /*38490*/  BSYNC.RECONVERGENT B2 ;  /* 0x0000000000027941 */ /* 0x000fea0003800200 */
.L_x_42658:
        /* <DEDUP_REMOVED lines=15> */
.L_x_42665:
        /* <DEDUP_REMOVED lines=13> */
.L_x_42667:
[----:B------:R-:W-:Y:S05]  /*38660*/  BSYNC.RECONVERGENT B3 ;  /* 0x0000000000037941 */ /* 0x000fea0003800200 */
.L_x_42666:
        /* <DEDUP_REMOVED lines=43> */
.L_x_42664:
[----:B------:R-:W-:Y:S05]  /*38920*/  BSYNC.RECONVERGENT B2 ;  /* 0x0000000000027941 */ /* 0x000fea0003800200 */
.L_x_42663:
        /* <DEDUP_REMOVED lines=17> */
.L_x_42670:
        /* <DEDUP_REMOVED lines=13> */
.L_x_42672:
[----:B------:R-:W-:Y:S05]  /*38b10*/  BSYNC.RECONVERGENT B3 ;  /* 0x0000000000037941 */ /* 0x000fea0003800200 */
.L_x_42671:
        /* <DEDUP_REMOVED lines=43> */
.L_x_42669:
[----:B------:R-:W-:Y:S05]  /*38dd0*/  BSYNC.RECONVERGENT B2 ;  /* 0x0000000000027941 */ /* 0x000fea0003800200 */
.L_x_42668:
        /* <DEDUP_REMOVED lines=15> */
.L_x_42675:
        /* <DEDUP_REMOVED lines=13> */
.L_x_42677:
[----:B------:R-:W-:Y:S05]  /*38fa0*/  BSYNC.RECONVERGENT B3 ;  /* 0x0000000000037941 */ /* 0x000fea0003800200 */
.L_x_42676:
        /* <DEDUP_REMOVED lines=43> */
.L_x_42674:
[----:B------:R-:W-:Y:S05]  /*39260*/  BSYNC.RECONVERGENT B2 ;  /* 0x0000000000027941 */ /* 0x000fea0003800200 */
.L_x_42673:
        /* <DEDUP_REMOVED lines=17> */
.L_x_42680:
        /* <DEDUP_REMOVED lines=13> */
.L_x_42682:
[----:B------:R-:W-:Y:S05]  /*39450*/  BSYNC.RECONVERGENT B3 ;  /* 0x0000000000037941 */ /* 0x000fea0003800200 */
.L_x_42681:
        /* <DEDUP_REMOVED lines=43> */
.L_x_42679:
[----:B------:R-:W-:Y:S05]  /*39710*/  BSYNC.RECONVERGENT B2 ;  /* 0x0000000000027941 */ /* 0x000fea0003800200 */
.L_x_42678:
        /* <DEDUP_REMOVED lines=15> */
.L_x_42685:
        /* <DEDUP_REMOVED lines=13> */
.L_x_42687:
[----:B------:R-:W-:Y:S05]  /*398e0*/  BSYNC.RECONVERGENT B3 ;  /* 0x0000000000037941 */ /* 0x000fea0003800200 */
.L_x_42686:
        /* <DEDUP_REMOVED lines=43> */
.L_x_42684:
[----:B------:R-:W-:Y:S05]  /*39ba0*/  BSYNC.RECONVERGENT B2 ;  /* 0x0000000000027941 */ /* 0x000fea0003800200 */
.L_x_42683:
        /* <DEDUP_REMOVED lines=17> */
.L_x_42690:
        /* <DEDUP_REMOVED lines=15> */
.L_x_42692:
[----:B------:R-:W-:Y:S05]  /*39db0*/  BSYNC.RECONVERGENT B3 ;  /* 0x0000000000037941 */ /* 0x000fea0003800200 */
.L_x_42691:
        /* <DEDUP_REMOVED lines=43> */
.L_x_42689:
[----:B------:R-:W-:Y:S05]  /*3a070*/  BSYNC.RECONVERGENT B2 ;  /* 0x0000000000027941 */ /* 0x000fea0003800200 */
.L_x_42688:
        /* <DEDUP_REMOVED lines=34> */
.L_x_42652:
        /* <DEDUP_REMOVED lines=16> */
.L_x_42696:
        /* <DEDUP_REMOVED lines=13> */
.L_x_42698:
[----:B------:R-:W-:Y:S05]  /*3a470*/  BSYNC.RECONVERGENT B3 ;  /* 0x0000000000037941 */ /* 0x000fea0003800200 */
.L_x_42697:
        /* <DEDUP_REMOVED lines=43> */
.L_x_42695:
[----:B------:R-:W-:Y:S05]  /*3a730*/  BSYNC.RECONVERGENT B2 ;  /* 0x0000000000027941 */ /* 0x000fea0003800200 */
.L_x_42694:
[----:B------:R-:W0:Y:S01]  /*3a740*/  LDC R6, c[0x0][0x404] ;  /* 0x00010100ff067b82 */ /* 0x000e220000000800 */
[----:B------:R-:W-:Y:S01]  /*3a750*/  ISETP.NE.AND P3, PT, R223, 0x1, PT ;  /* 0x00000001df00780c */ /* 0x000fe20003f65270 */
[----:B------:R-:W-:Y:S01]  /*3a760*/  BSSY.RECONVERGENT B2, `(.L_x_42699) ;  /* 0x0000049000027945 */ /* 0x000fe20003800200 */
[----:B------:R-:W-:Y:S01]  /*3a770*/  I2FP.F32.U32 R222, R213 ;  /* 0x000000d500de7245 */ /* 0x000fe20000201000 */
[----:B------:R-:W-:Y:S02]  /*3a780*/  HFMA2 R213, -RZ, RZ, 0.1171875, 0 ;  /* 0x2f800000ffd57431 */ /* 0x000fe400000001ff */
        /* <DEDUP_REMOVED lines=13> */
.L_x_42701:
        /* <DEDUP_REMOVED lines=13> */
.L_x_42703:
[----:B------:R-:W-:Y:S05]  /*3a930*/  BSYNC.RECONVERGENT B3 ;  /* 0x0000000000037941 */ /* 0x000fea0003800200 */
.L_x_42702:
        /* <DEDUP_REMOVED lines=41> */
[----:B------:R-:W-:Y:S02]  /*3abd0*/  LOP3.LUT R216, R222, UR32, R227, 0x96, !PT ;  /* 0x00000020ded87c12 */ /* 0x000fe4000f8e96e3 */
[----:B------:R-:W-:-:S07]  /*3abe0*/  MOV R214, R226 ;  /* 0x000000e200d67202 */ /* 0x000fce0000000f00 */
.L_x_42700:
[----:B------:R-:W-:Y:S05]  /*3abf0*/  BSYNC.RECONVERGENT B2 ;  /* 0x0000000000027941 */ /* 0x000fea0003800200 */
.L_x_42699:
        /* <DEDUP_REMOVED lines=16> */
.L_x_42706:
        /* <DEDUP_REMOVED lines=13> */
.L_x_42708:
[----:B------:R-:W-:Y:S05]  /*3add0*/  BSYNC.RECONVERGENT B3 ;  /* 0x0000000000037941 */ /* 0x000fea0003800200 */
.L_x_42707:
        /* <DEDUP_REMOVED lines=43> */
.L_x_42705:
[----:B------:R-:W-:Y:S05]  /*3b090*/  BSYNC.RECONVERGENT B2 ;  /* 0x0000000000027941 */ /* 0x000fea0003800200 */
.L_x_42704:
        /* <DEDUP_REMOVED lines=16> */
.L_x_42711:
        /* <DEDUP_REMOVED lines=13> */
.L_x_42713:
[----:B------:R-:W-:Y:S05]  /*3b270*/  BSYNC.RECONVERGENT B3 ;  /* 0x0000000000037941 */ /* 0x000fea0003800200 */
.L_x_42712:
        /* <DEDUP_REMOVED lines=43> */
.L_x_42710:
[----:B------:R-:W-:Y:S05]  /*3b530*/  BSYNC.RECONVERGENT B2 ;  /* 0x0000000000027941 */ /* 0x000fea0003800200 */
.L_x_42709:
        /* <DEDUP_REMOVED lines=16> */
.L_x_42693:
        /* <DEDUP_REMOVED lines=24> */
.L_x_42714:
[----:B------:R-:W-:Y:S01]  /*3b7c0*/  IMAD.MOV.U32 R6, RZ, RZ, R214 ;  /* 0x000000ffff067224 */ /* 0x000fe200078e00d6 */
[----:B------:R-:W-:-:S07]  /*3b7d0*/  IADD3 R212, PT, PT, R212, 0x20, RZ ;  /* 0x00000020d4d47810 */ /* 0x000fce0007ffe0ff */
.L_x_42651:
[----:B------:R-:W-:Y:S05]  /*3b7e0*/  BSYNC.RECONVERGENT B1 ;  /* 0x0000000000017941 */ /* 0x000fea0003800200 */
.L_x_42650:
        /* <DEDUP_REMOVED lines=35> */
.L_x_42720:
        /* <DEDUP_REMOVED lines=13> */
.L_x_42722:
[----:B------:R-:W-:Y:S05]  /*3baf0*/  BSYNC.RECONVERGENT B3 ;  /* 0x0000000000037941 */ /* 0x000fea0003800200 */
.L_x_42721:
        /* <DEDUP_REMOVED lines=41> */
.L_x_42719:
[----:B------:R-:W-:Y:S05]  /*3bd90*/  BSYNC.RECONVERGENT B2 ;  /* 0x0000000000027941 */ /* 0x000fea0003800200 */
.L_x_42718:
[----:B------:R-:W0:Y:S01]  /*3bda0*/  LDC R6, c[0x0][0x408] ;  /* 0x00010200ff067b82 */ /* 0x000e220000000800 */
[----:B------:R-:W-:Y:S01]  /*3bdb0*/  ISETP.NE.AND P3, PT, R11, 0x1, PT ;  /* 0x000000010b00780c */ /* 0x000fe20003f65270 */
[----:B------:R-:W-:Y:S01]  /*3bdc0*/  BSSY.RECONVERGENT B2, `(.L_x_42723) ;  /* 0x000004b000027945 */ /* 0x000fe20003800200 */
[----:B------:R-:W-:Y:S01]  /*3bdd0*/  I2FP.F32.U32 R10, R9 ;  /* 0x00000009000a7245 */ /* 0x000fe20000201000 */
[----:B------:R-:W-:Y:S01]  /*3bde0*/  IMAD.MOV.U32 R9, RZ, RZ, 0x2f800000 ;  /* 0x2f800000ff097424 */ /* 0x000fe200078e00ff */
[----:B------:R-:W-:Y:S01]  /*3bdf0*/  MOV R213, 0x2 ;  /* 0x0000000200d57802 */ /* 0x000fe20000000f00 */
[----:B------:R-:W-:Y:S02]  /*3be00*/  IMAD.MOV.U32 R3, RZ, RZ, R8 ;  /* 0x000000ffff037224 */ /* 0x000fe400078e0008 */
        /* <DEDUP_REMOVED lines=13> */
.L_x_42725:
        /* <DEDUP_REMOVED lines=13> */
.L_x_42727:
[----:B------:R-:W-:Y:S05]  /*3bfb0*/  BSYNC.RECONVERGENT B3 ;  /* 0x0000000000037941 */ /* 0x000fea0003800200 */
.L_x_42726:
        /* <DEDUP_REMOVED lines=43> */
.L_x_42724:
[----:B------:R-:W-:Y:S05]  /*3c270*/  BSYNC.RECONVERGENT B2 ;  /* 0x0000000000027941 */ /* 0x000fea0003800200 */
.L_x_42723:
        /* <DEDUP_REMOVED lines=15> */
.L_x_42730:
        /* <DEDUP_REMOVED lines=13> */
.L_x_42732:
[----:B------:R-:W-:Y:S05]  /*3c440*/  BSYNC.RECONVERGENT B3 ;  /* 0x0000000000037941 */ /* 0x000fea0003800200 */
.L_x_42731:
        /* <DEDUP_REMOVED lines=43> */
.L_x_42729:
[----:B------:R-:W-:Y:S05]  /*3c700*/  BSYNC.RECONVERGENT B2 ;  /* 0x0000000000027941 */ /* 0x000fea0003800200 */
.L_x_42728:
        /* <DEDUP_REMOVED lines=17> */
.L_x_42735:
        /* <DEDUP_REMOVED lines=13> */
.L_x_42737:
[----:B------:R-:W-:Y:S05]  /*3c8f0*/  BSYNC.RECONVERGENT B3 ;  /* 0x0000000000037941 */ /* 0x000fea0003800200 */
.L_x_42736:
        /* <DEDUP_REMOVED lines=43> */
.L_x_42734:
[----:B------:R-:W-:Y:S05]  /*3cbb0*/  BSYNC.RECONVERGENT B2 ;  /* 0x0000000000027941 */ /* 0x000fea0003800200 */
.L_x_42733:
        /* <DEDUP_REMOVED lines=15> */
.L_x_42740:
        /* <DEDUP_REMOVED lines=13> */
.L_x_42742:
[----:B------:R-:W-:Y:S05]  /*3cd80*/  BSYNC.RECONVERGENT B3 ;  /* 0x0000000000037941 */ /* 0x000fea0003800200 */
.L_x_42741:
        /* <DEDUP_REMOVED lines=43> */
.L_x_42739:
[----:B------:R-:W-:Y:S05]  /*3d040*/  BSYNC.RECONVERGENT B2 ;  /* 0x0000000000027941 */ /* 0x000fea0003800200 */
.L_x_42738:
        /* <DEDUP_REMOVED lines=17> */
.L_x_42745:
        /* <DEDUP_REMOVED lines=13> */
.L_x_42747:
[----:B------:R-:W-:Y:S05]  /*3d230*/  BSYNC.RECONVERGENT B3 ;  /* 0x0000000000037941 */ /* 0x000fea0003800200 */
.L_x_42746:
        /* <DEDUP_REMOVED lines=43> */
.L_x_42744:
[----:B------:R-:W-:Y:S05]  /*3d4f0*/  BSYNC.RECONVERGENT B2 ;  /* 0x0000000000027941 */ /* 0x000fea0003800200 */
.L_x_42743:
        /* <DEDUP_REMOVED lines=15> */
.L_x_42750:
        /* <DEDUP_REMOVED lines=13> */
.L_x_42752:
[----:B------:R-:W-:Y:S05]  /*3d6c0*/  BSYNC.RECONVERGENT B3 ;  /* 0x0000000000037941 */ /* 0x000fea0003800200 */
.L_x_42751:
        /* <DEDUP_REMOVED lines=43> */
.L_x_42749:
[----:B------:R-:W-:Y:S05]  /*3d980*/  BSYNC.RECONVERGENT B2 ;  /* 0x0000000000027941 */ /* 0x000fea0003800200 */
.L_x_42748:
        /* <DEDUP_REMOVED lines=17> */
.L_x_42755:
        /* <DEDUP_REMOVED lines=15> */
.L_x_42757:
[----:B------:R-:W-:Y:S05]  /*3db90*/  BSYNC.RECONVERGENT B3 ;  /* 0x0000000000037941 */ /* 0x000fea0003800200 */
.L_x_42756:
        /* <DEDUP_REMOVED lines=43> */
.L_x_42754:
[----:B------:R-:W-:Y:S05]  /*3de50*/  BSYNC.RECONVERGENT B2 ;  /* 0x0000000000027941 */ /* 0x000fea0003800200 */
.L_x_42753:
        /* <DEDUP_REMOVED lines=34> */
.L_x_42717:
        /* <DEDUP_REMOVED lines=16> */
.L_x_42761:
        /* <DEDUP_REMOVED lines=13> */
.L_x_42763:
[----:B------:R-:W-:Y:S05]  /*3e250*/  BSYNC.RECONVERGENT B3 ;  /* 0x0000000000037941 */ /* 0x000fea0003800200 */
.L_x_42762:
        /* <DEDUP_REMOVED lines=42> */
[----:B------:R-:W-:-:S07]  /*3e500*/  MOV R214, R222 ;  /* 0x000000de00d67202 */ /* 0x000fce0000000f00 */
.L_x_42760:
[----:B------:R-:W-:Y:S05]  /*3e510*/  BSYNC.RECONVERGENT B2 ;  /* 0x0000000000027941 */ /* 0x000fea0003800200 */
.L_x_42759:
        /* <DEDUP_REMOVED lines=18> */
.L_x_42766:
        /* <DEDUP_REMOVED lines=13> */
.L_x_42768:
[----:B------:R-:W-:Y:S05]  /*3e710*/  BSYNC.RECONVERGENT B3 ;  /* 0x0000000000037941 */ /* 0x000fea0003800200 */
.L_x_42767:
        /* <DEDUP_REMOVED lines=43> */
.L_x_42765:
[----:B------:R-:W-:Y:S05]  /*3e9d0*/  BSYNC.RECONVERGENT B2 ;  /* 0x0000000000027941 */ /* 0x000fea0003800200 */
.L_x_42764:
        /* <DEDUP_REMOVED lines=16> */
.L_x_42771:
        /* <DEDUP_REMOVED lines=13> */
.L_x_42773:
[----:B------:R-:W-:Y:S05]  /*3ebb0*/  BSYNC.RECONVERGENT B3 ;  /* 0x0000000000037941 */ /* 0x000fea0003800200 */
.L_x_42772:
        /* <DEDUP_REMOVED lines=41> */
[----:B------:R-:W-:Y:S02]  /*3ee50*/  LOP3.LUT R216, R222, UR32, R227, 0x96, !PT ;  /* 0x00000020ded87c12 */ /* 0x000fe4000f8e96e3 */
[----:B------:R-:W-:-:S07]  /*3ee60*/  MOV R214, R226 ;  /* 0x000000e200d67202 */ /* 0x000fce0000000f00 */
.L_x_42770:
[----:B------:R-:W-:Y:S05]  /*3ee70*/  BSYNC.RECONVERGENT B2 ;  /* 0x0000000000027941 */ /* 0x000fea0003800200 */
.L_x_42769:
        /* <DEDUP_REMOVED lines=16> */
.L_x_42776:
        /* <DEDUP_REMOVED lines=13> */
.L_x_42778:
[----:B------:R-:W-:Y:S05]  /*3f050*/  BSYNC.RECONVERGENT B3 ;  /* 0x0000000000037941 */ /* 0x000fea0003800200 */
.L_x_42777:
        /* <DEDUP_REMOVED lines=43> */
.L_x_42775:
[----:B------:R-:W-:Y:S05]  /*3f310*/  BSYNC.RECONVERGENT B2 ;  /* 0x0000000000027941 */ /* 0x000fea0003800200 */
.L_x_42774:
        /* <DEDUP_REMOVED lines=16> */
.L_x_42758:
[----:B------:R-:W0:Y:S01]  /*3f420*/  LDC.64 R224, c[0x0][0x3a8] ;  /* 0x0000ea00ffe07b82 */ /* 0x000e220000000a00 */
[----:B------:R-:W-:Y:S02]  /*3f430*/  SEL R6, RZ, 0x1000000, !P5 ;  /* 0x01000000ff067807 */ /* 0x000fe40006800000 */
[----:B------:R-:W-:Y:S02]  /*3f440*/  SEL R213, RZ, 0x10000, !P4 ;  /* 0x00010000ffd57807 */ /* 0x000fe40006000000 */
[----:B------:R-:W-:Y:S02]  /*3f450*/  SEL R215, RZ, 0x100, !P3 ;  /* 0x00000100ffd77807 */ /* 0x000fe40005800000 */
[----:B------:R-:W-:Y:S01]  /*3f460*/  SEL R227, RZ, 0x1, !P2 ;  /* 0x00000001ffe37807 */ /* 0x000fe20005000000 */
[----:B------:R-:W1:Y:S01]  /*3f470*/  LDC.64 R222, c[0x0][0x3b0] ;  /* 0x0000ec00ffde7b82 */ /* 0x000e620000000a00 */
[----:B------:R-:W-:-:S05]  /*3f480*/  IADD3 R6, PT, PT, R215, R6, R213 ;  /* 0x00000006d7067210 */ /* 0x000fca0007ffe0d5 */
[----:B------:R-:W-:Y:S01]  /*3f490*/  IMAD.IADD R227, R6, 0x1, R227 ;  /* 0x0000000106e37824 */ /* 0x000fe200078e02e3 */
[----:B------:R-:W-:Y:S01]  /*3f4a0*/  MOV R6, R214 ;  /* 0x000000d600067202 */ /* 0x000fe20000000f00 */
[----:B0-----:R-:W-:-:S05]  /*3f4b0*/  IMAD.WIDE.U32 R224, R212, 0x10, R224 ;  /* 0x00000010d4e07825 */ /* 0x001fca00078e00e0 */
[----:B------:R2:W-:Y:S01]  /*3f4c0*/  STG.E.128 desc[UR8][R224.64], R208 ;  /* 0x000000d0e0007986 */ /* 0x0005e2000c101d08 */
[----:B-1----:R-:W-:-:S05]  /*3f4d0*/  IMAD.WIDE.U32 R222, R212, 0x4, R222 ;  /* 0x00000004d4de7825 */ /* 0x002fca00078e00de */
[----:B------:R2:W-:Y:S01]  /*3f4e0*/  STG.E desc[UR8][R222.64], R227 ;  /* 0x000000e3de007986 */ /* 0x0005e2000c101908 */
[----:B------:R-:W-:Y:S05]  /*3f4f0*/  @!P0 BRA `(.L_x_42716) ;  /* 0x00000000002c8947 */ /* 0x000fea0003800000 */
[----:B------:R-:W0:Y:S01]  /*3f500*/  LDC.64 R214, c[0x0][0x3b8] ;  /* 0x0000ee00ffd67b82 */ /* 0x000e220000000a00 */
[----:B--2---:R-:W-:Y:S01]  /*3f510*/  IMAD.U32 R222, R10, 0x10000, RZ ;  /* 0x000100000ade7824 */ /* 0x004fe200078e00ff */
        /* <DEDUP_REMOVED lines=9> */
.L_x_42716:
[----:B------:R-:W-:Y:S05]  /*3f5b0*/  BSYNC.RECONVERGENT B1 ;  /* 0x0000000000017941 */ /* 0x000fea0003800200 */
.L_x_42715:
[----:B------:R-:W-:Y:S01]  /*3f5c0*/  FADD.FTZ R212, RZ, R148 ;  /* 0x00000094ffd47221 */ /* 0x000fe20000010000 */
[C---:B------:R-:W-:Y:S01]  /*3f5d0*/  ISETP.GE.U32.AND P5, PT, R0.reuse, 0x20, PT ;  /* 0x000000200000780c */ /* 0x040fe20003fa6070 */
[----:B------:R-:W4:Y:S01]  /*3f5e0*/  S2R R226, SR_TID.X ;  /* 0x0000000000e27919 */ /* 0x000f220000002100 */
[C---:B------:R-:W-:Y:S01]  /*3f5f0*/  ISETP.GT.U32.AND P4, PT, R0.reuse, 0x3f, PT ;  /* 0x0000003f0000780c */ /* 0x040fe20003f84070 */
[----:B01-3--:R-:W-:Y:S01]  /*3f600*/  FADD.FTZ R213, R149, R212 ;  /* 0x000000d495d57221 */ /* 0x00bfe20000010000 */
        /* <DEDUP_REMOVED lines=98> */
[----:B----4-:R-:W-:Y:S02]  /*3fc30*/  LOP3.LUT P6, RZ, R226, 0x1f, RZ, 0xc0, !PT ;  /* 0x0000001fe2ff7812 */ /* 0x010fe400078cc0ff */
[----:B------:R-:W-:-:S11]  /*3fc40*/  LOP3.LUT R220, R220, 0xfffffbff, RZ, 0xc0, !PT ;  /* 0xfffffbffdcdc7812 */ /* 0x000fd600078ec0ff */
[----:B------:R-:W-:Y:S01]  /*3fc50*/  @P6 LOP3.LUT R220, R220, 0x400, RZ, 0xfc, !PT ;  /* 0x00000400dcdc6812 */ /* 0x000fe200078efcff */
[----:B------:R-:W-:Y:S06]  /*3fc60*/  BRA.DIV UR34, `(.L_x_42779) ;  /* 0x0000001e22cc7947 */ /* 0x000fec000b800000 */
[----:B------:R-:W0:Y:S01]  /*3fc70*/  SHFL.BFLY PT, R212, R213, 0x1, 0x1f ;  /* 0x0c201f00d5d47f89 */ /* 0x000e2200000e0000 */
[----:B------:R-:W1:Y:S01]  /*3fc80*/  LDC R214, c[0x0][0x400] ;  /* 0x00010000ffd67b82 */ /* 0x000e620000000800 */
[----:B------:R-:W-:Y:S01]  /*3fc90*/  LOP3.LUT P6, RZ, R220, 0x2, RZ, 0xc0, !PT ;  /* 0x00000002dcff7812 */ /* 0x000fe200078cc0ff */
[----:B0-----:R-:W-:-:S05]  /*3fca0*/  FADD.FTZ R215, R213, R212 ;  /* 0x000000d4d5d77221 */ /* 0x001fca0000010000 */
[----:B------:R-:W2:Y:S02]  /*3fcb0*/  SHFL.BFLY PT, R212, R215, 0x2, 0x1f ;  /* 0x0c401f00d7d47f89 */ /* 0x000ea400000e0000 */
[----:B--2---:R-:W-:-:S05]  /*3fcc0*/  FADD.FTZ R222, R215, R212 ;  /* 0x000000d4d7de7221 */ /* 0x004fca0000010000 */
        /* <DEDUP_REMOVED lines=154> */
.L_x_42824:
        /* <DEDUP_REMOVED lines=30> */
[----:B------:R-:W-:Y:S01]  /*40850*/  FFMA.FTZ R215, R228, R79, R83 ;  /* 0x0000004fe4d77223 */ /* 0x000fe20000010053 */
[----:B------:R-:W-:-:S04]  /*40860*/  VIADD R221, R221, 0x20 ;  /* 0x00000020dddd7836 */ /* 0x000fc80000000000 */
[----:B------:R0:W-:Y:S03]  /*40870*/  STG.E.128 desc[UR8][R224.64], R212 ;  /* 0x000000d4e0007986 */ /* 0x0001e6000c101d08 */
.L_x_42781:
[----:B------:R-:W-:Y:S05]  /*40880*/  BSYNC.RECONVERGENT B1 ;  /* 0x0000000000017941 */ /* 0x000fea0003800200 */
.L_x_42780:
[----:B------:R-:W-:Y:S01]  /*40890*/  LOP3.LUT P0, RZ, R220, 0x2000000, RZ, 0xc0, !PT ;  /* 0x02000000dcff7812 */ /* 0x000fe2000780c0ff */
[----:B------:R-:W-:-:S12]  /*408a0*/  BSSY.RECONVERGENT B1, `(.L_x_42782) ;  /* 0x0000012000017945 */ /* 0x000fd80003800200 */
        /* <DEDUP_REMOVED lines=15> */
[----:B------:R-:W-:-:S04]  /*409a0*/  IADD3 R221, PT, PT, R221, 0x20, RZ ;  /* 0x00000020dddd7810 */ /* 0x000fc80007ffe0ff */
[----:B------:R2:W-:Y:S03]  /*409b0*/  STG.E.128 desc[UR8][R224.64], R212 ;  /* 0x000000d4e0007986 */ /* 0x0005e6000c101d08 */
.L_x_42783:
[----:B------:R-:W-:Y:S05]  /*409c0*/  BSYNC.RECONVERGENT B1 ;  /* 0x0000000000017941 */ /* 0x000fea0003800200 */
.L_x_42782:
        /* <DEDUP_REMOVED lines=19> */
.L_x_42785:
[----:B------:R-:W-:Y:S05]  /*40b00*/  BSYNC.RECONVERGENT B1 ;  /* 0x0000000000017941 */ /* 0x000fea0003800200 */
.L_x_42784:
        /* <DEDUP_REMOVED lines=19> */
.L_x_42787:
[----:B------:R-:W-:Y:S05]  /*40c40*/  BSYNC.RECONVERGENT B1 ;  /* 0x0000000000017941 */ /* 0x000fea0003800200 */
.L_x_42786:
        /* <DEDUP_REMOVED lines=19> */
.L_x_42789:
[----:B------:R-:W-:Y:S05]  /*40d80*/  BSYNC.RECONVERGENT B1 ;  /* 0x0000000000017941 */ /* 0x000fea0003800200 */
.L_x_42788:
        /* <DEDUP_REMOVED lines=19> */
.L_x_42791:
[----:B------:R-:W-:Y:S05]  /*40ec0*/  BSYNC.RECONVERGENT B1 ;  /* 0x0000000000017941 */ /* 0x000fea0003800200 */
.L_x_42790:
        /* <DEDUP_REMOVED lines=19> */
.L_x_42793:
[----:B------:R-:W-:Y:S05]  /*41000*/  BSYNC.RECONVERGENT B1 ;  /* 0x0000000000017941 */ /* 0x000fea0003800200 */
.L_x_42792:
        /* <DEDUP_REMOVED lines=19> */
.L_x_42795:
[----:B------:R-:W-:Y:S05]  /*41140*/  BSYNC.RECONVERGENT B1 ;  /* 0x0000000000017941 */ /* 0x000fea0003800200 */
.L_x_42794:
        /* <DEDUP_REMOVED lines=19> */
.L_x_42797:
[----:B------:R-:W-:Y:S05]  /*41280*/  BSYNC.RECONVERGENT B1 ;  /* 0x0000000000017941 */ /* 0x000fea0003800200 */
.L_x_42796:
        /* <DEDUP_REMOVED lines=19> */
.L_x_42799:
[----:B------:R-:W-:Y:S05]  /*413c0*/  BSYNC.RECONVERGENT B1 ;  /* 0x0000000000017941 */ /* 0x000fea0003800200 */
.L_x_42798:
        /* <DEDUP_REMOVED lines=19> */
.L_x_42801:
[----:B------:R-:W-:Y:S05]  /*41500*/  BSYNC.RECONVERGENT B1 ;  /* 0x0000000000017941 */ /* 0x000fea0003800200 */
.L_x_42800:
        /* <DEDUP_REMOVED lines=19> */
.L_x_42803:
[----:B------:R-:W-:Y:S05]  /*41640*/  BSYNC.RECONVERGENT B1 ;  /* 0x0000000000017941 */ /* 0x000fea0003800200 */
.L_x_42802:
        /* <DEDUP_REMOVED lines=19> */
.L_x_42805:
[----:B------:R-:W-:Y:S05]  /*41780*/  BSYNC.RECONVERGENT B1 ;  /* 0x0000000000017941 */ /* 0x000fea0003800200 */
.L_x_42804:
        /* <DEDUP_REMOVED lines=19> */
.L_x_42807:
[----:B------:R-:W-:Y:S05]  /*418c0*/  BSYNC.RECONVERGENT B1 ;  /* 0x0000000000017941 */ /* 0x000fea0003800200 */
.L_x_42806:
        /* <DEDUP_REMOVED lines=19> */
.L_x_42809:
[----:B------:R-:W-:Y:S05]  /*41a00*/  BSYNC.RECONVERGENT B1 ;  /* 0x0000000000017941 */ /* 0x000fea0003800200 */
.L_x_42808:
        /* <DEDUP_REMOVED lines=11> */
[----:B------:R-:W-:-:S03]  /*41ac0*/  FMUL.FTZ R226, R223, R222 ;  /* 0x000000dedfe27220 */ /* 0x000fc60000410000 */
[----:B-----5:R-:W-:Y:S01]  /*41ad0*/  FFMA.FTZ R214, R225, R138, R134 ;  /* 0x0000008ae1d67223 */ /* 0x020fe20000010086 */
[----:B0-----:R-:W-:-:S04]  /*41ae0*/  IMAD.WIDE.U32 R222, R221, 0x10, R212 ;  /* 0x00000010ddde7825 */ /* 0x001fc800078e00d4 */
[----:B------:R-:W-:Y:S01]  /*41af0*/  FFMA.FTZ R212, R215, R136, R132 ;  /* 0x00000088d7d47223 */ /* 0x000fe20000010084 */
[----:B------:R-:W-:Y:S01]  /*41b00*/  FFMA.FTZ R213, R224, R137, R133 ;  /* 0x00000089e0d57223 */ /* 0x000fe20000010085 */
[----:B------:R-:W-:-:S05]  /*41b10*/  FFMA.FTZ R215, R226, R139, R135 ;  /* 0x0000008be2d77223 */ /* 0x000fca0000010087 */
[----:B------:R0:W-:Y:S02]  /*41b20*/  STG.E.128 desc[UR8][R222.64], R212 ;  /* 0x000000d4de007986 */ /* 0x0001e4000c101d08 */
.L_x_42811:
[----:B------:R-:W-:Y:S05]  /*41b30*/  BSYNC.RECONVERGENT B1 ;  /* 0x0000000000017941 */ /* 0x000fea0003800200 */
.L_x_42810:
[----:B01234-:R-:W0:Y:S02]  /*41b40*/  LDC.64 R212, c[0x0][0x380] ;  /* 0x0000e000ffd47b82 */ /* 0x01fe240000000a00 */
[----:B0-----:R-:W-:-:S04]  /*41b50*/  LEA R219, R212, R219, 0x2 ;  /* 0x000000dbd4db7211 */ /* 0x001fc800078e10ff */
[----:B------:R-:W-:-:S13]  /*41b60*/  ISETP.GE.AND P0, PT, R219, R213, PT ;  /* 0x000000d5db00720c */ /* 0x000fda0003f06270 */
[----:B------:R-:W-:Y:S05]  /*41b70*/  @!P0 BRA `(.L_x_42812) ;  /* 0xfffffbf800f08947 */ /* 0x000fea000383ffff */
[----:B------:R-:W-:Y:S05]  /*41b80*/  BSYNC B0 ;  /* 0x0000000000007941 */ /* 0x000fea0003800000 */
.L_x_41739:
[----:B------:R-:W-:Y:S05]  /*41b90*/  EXIT ;  /* 0x000000000000794d */ /* 0x000fea0003800000 */
.L_x_42779:
[----:B------:R-:W-:Y:S01]  /*41ba0*/  HFMA2 R229, -RZ, RZ, 0, 5.9604644775390625e-08 ;  /* 0x00000001ffe57431 */ /* 0x000fe200000001ff */
[----:B------:R-:W-:Y:S01]  /*41bb0*/  BSSY B1, `(.L_x_42813) ;  /* 0x0000007000017945 */ /* 0x000fe20003800000 */
[----:B------:R-:W-:Y:S01]  /*41bc0*/  IMAD.MOV.U32 R228, RZ, RZ, R213 ;  /* 0x000000ffffe47224 */ /* 0x000fe200078e00d5 */
[----:B--2---:R-:W-:Y:S01]  /*41bd0*/  MOV R227, 0xffffffff ;  /* 0xffffffff00e37802 */ /* 0x004fe20000000f00 */
[----:B------:R-:W-:-:S07]  /*41be0*/  IMAD.MOV.U32 R230, RZ, RZ, 0x1f ;  /* 0x0000001fffe67424 */ /* 0x000fce00078e00ff */
[----:B-----5:R-:W-:Y:S05]  /*41bf0*/  WARPSYNC.COLLECTIVE R227, `(.L_x_42814) ;  /* 0x00000000e3087348 */ /* 0x020fea0003c00000 */
[----:B------:R0:W1:Y:S02]  /*41c00*/  SHFL.BFLY P6, R225, R228, R229, R230 ;  /* 0x0c0000e5e4e17389 */ /* 0x00006400000c00e6 */
[----:B01---5:R-:W-:Y:S05]  /*41c10*/  ENDCOLLECTIVE ;  /* 0x000000000000791b */ /* 0x023fea0003800000 */
.L_x_42814:
[----:B------:R-:W-:Y:S05]  /*41c20*/  BSYNC B1 ;  /* 0x0000000000017941 */ /* 0x000fea0003800000 */
.L_x_42813:
        /* <DEDUP_REMOVED lines=10> */
.L_x_42815:
[----:B------:R-:W-:Y:S01]  /*41cd0*/  HFMA2 R229, -RZ, RZ, 0, 2.384185791015625e-07 ;  /* 0x00000004ffe57431 */ /* 0x000fe200000001ff */
[----:B------:R-:W-:-:S05]  /*41ce0*/  MOV R212, R225 ;  /* 0x000000e100d47202 */ /* 0x000fca0000000f00 */
[----:B------:R-:W-:-:S04]  /*41cf0*/  FADD.FTZ R222, R215, R212 ;  /* 0x000000d4d7de7221 */ /* 0x000fc80000010000 */
[----:B------:R-:W-:-:S07]  /*41d00*/  IMAD.MOV.U32 R228, RZ, RZ, R222 ;  /* 0x000000ffffe47224 */ /* 0x000fce00078e00de */
[----:B------:R-:W-:Y:S05]  /*41d10*/  WARPSYNC.COLLECTIVE R227, `(.L_x_42816) ;  /* 0x00000000e3087348 */ /* 0x000fea0003c00000 */
[----:B------:R0:W1:Y:S02]  /*41d20*/  SHFL.BFLY P6, R225, R228, R229, R230 ;  /* 0x0c0000e5e4e17389 */ /* 0x00006400000c00e6 */
[----:B01----:R-:W-:Y:S05]  /*41d30*/  ENDCOLLECTIVE ;  /* 0x000000000000791b */ /* 0x003fea0003800000 */
.L_x_42816:
[----:B------:R-:W-:Y:S02]  /*41d40*/  IMAD.MOV.U32 R229, RZ, RZ, 0x8 ;  /* 0x00000008ffe57424 */ /* 0x000fe400078e00ff */
[----:B------:R-:W-:-:S04]  /*41d50*/  IMAD.MOV.U32 R223, RZ, RZ, R225 ;  /* 0x000000ffffdf7224 */ /* 0x000fc800078e00e1 */
[----:B------:R-:W-:-:S05]  /*41d60*/  FADD.FTZ R223, R222, R223 ;  /* 0x000000dfdedf7221 */ /* 0x000fca0000010000 */
[----:B------:R-:W-:-:S07]  /*41d70*/  MOV R228, R223 ;  /* 0x000000df00e47202 */ /* 0x000fce0000000f00 */
[----:B------:R-:W-:Y:S05]  /*41d80*/  WARPSYNC.COLLECTIVE R227, `(.L_x_42817) ;  /* 0x00000000e3087348 */ /* 0x000fea0003c00000 */
[----:B------:R0:W1:Y:S02]  /*41d90*/  SHFL.BFLY P6, R225, R228, R229, R230 ;  /* 0x0c0000e5e4e17389 */ /* 0x00006400000c00e6 */
[----:B01----:R-:W-:Y:S05]  /*41da0*/  ENDCOLLECTIVE ;  /* 0x000000000000791b */ /* 0x003fea0003800000 */
.L_x_42817:
[----:B------:R-:W-:Y:S01]  /*41db0*/  HFMA2 R229, -RZ, RZ, 0, 9.5367431640625e-07 ;  /* 0x00000010ffe57431 */ /* 0x000fe200000001ff */
[----:B------:R-:W-:-:S05]  /*41dc0*/  MOV R212, R225 ;  /* 0x000000e100d47202 */ /* 0x000fca0000000f00 */
[----:B------:R-:W-:-:S04]  /*41dd0*/  FADD.FTZ R224, R223, R212 ;  /* 0x000000d4dfe07221 */ /* 0x000fc80000010000 */
[----:B------:R-:W-:-:S07]  /*41de0*/  IMAD.MOV.U32 R228, RZ, RZ, R224 ;  /* 0x000000ffffe47224 */ /* 0x000fce00078e00e0 */
[----:B------:R-:W-:Y:S05]  /*41df0*/  WARPSYNC.COLLECTIVE R227, `(.L_x_42818) ;  /* 0x00000000e3087348 */ /* 0x000fea0003c00000 */
[----:B------:R0:W1:Y:S02]  /*41e00*/  SHFL.BFLY P6, R225, R228, R229, R230 ;  /* 0x0c0000e5e4e17389 */ /* 0x00006400000c00e6 */
[----:B01----:R-:W-:Y:S05]  /*41e10*/  ENDCOLLECTIVE ;  /* 0x000000000000791b */ /* 0x003fea0003800000 */
.L_x_42818:
[----:B------:R-:W-:Y:S01]  /*41e20*/  MOV R229, 0x1 ;  /* 0x0000000100e57802 */ /* 0x000fe20000000f00 */
[----:B------:R-:W-:Y:S01]  /*41e30*/  FADD.FTZ R213, R224, R225 ;  /* 0x000000e1e0d57221 */ /* 0x000fe20000010000 */
[----:B------:R-:W-:-:S03]  /*41e40*/  LOP3.LUT P6, RZ, R220, 0x2, RZ, 0xc0, !PT ;  /* 0x00000002dcff7812 */ /* 0x000fc600078cc0ff */
        /* <DEDUP_REMOVED lines=143> */
.L_x_42819:
[----:B------:R-:W-:Y:S02]  /*42740*/  IMAD.MOV.U32 R229, RZ, RZ, 0x2 ;  /* 0x00000002ffe57424 */ /* 0x000fe400078e00ff */
[----:B------:R-:W-:-:S04]  /*42750*/  IMAD.MOV.U32 R215, RZ, RZ, R225 ;  /* 0x000000ffffd77224 */ /* 0x000fc800078e00e1 */
[----:B------:R-:W-:-:S05]  /*42760*/  FADD.FTZ R215, R212, R215 ;  /* 0x000000d7d4d77221 */ /* 0x000fca0000010000 */
[----:B------:R-:W-:-:S07]  /*42770*/  MOV R228, R215 ;  /* 0x000000d700e47202 */ /* 0x000fce0000000f00 */
[----:B------:R-:W-:Y:S05]  /*42780*/  WARPSYNC.COLLECTIVE R227, `(.L_x_42820) ;  /* 0x00000000e3087348 */ /* 0x000fea0003c00000 */
[----:B------:R0:W1:Y:S02]  /*42790*/  SHFL.BFLY P6, R225, R228, R229, R230 ;  /* 0x0c0000e5e4e17389 */ /* 0x00006400000c00e6 */
[----:B01----:R-:W-:Y:S05]  /*427a0*/  ENDCOLLECTIVE ;  /* 0x000000000000791b */ /* 0x003fea0003800000 */
.L_x_42820:
[----:B------:R-:W-:Y:S01]  /*427b0*/  HFMA2 R229, -RZ, RZ, 0, 2.384185791015625e-07 ;  /* 0x00000004ffe57431 */ /* 0x000fe200000001ff */
[----:B------:R-:W-:-:S05]  /*427c0*/  MOV R222, R225 ;  /* 0x000000e100de7202 */ /* 0x000fca0000000f00 */
[----:B------:R-:W-:-:S04]  /*427d0*/  FADD.FTZ R222, R215, R222 ;  /* 0x000000ded7de7221 */ /* 0x000fc80000010000 */
[----:B------:R-:W-:-:S07]  /*427e0*/  IMAD.MOV.U32 R228, RZ, RZ, R222 ;  /* 0x000000ffffe47224 */ /* 0x000fce00078e00de */
[----:B------:R-:W-:Y:S05]  /*427f0*/  WARPSYNC.COLLECTIVE R227, `(.L_x_42821) ;  /* 0x00000000e3087348 */ /* 0x000fea0003c00000 */
[----:B------:R0:W1:Y:S02]  /*42800*/  SHFL.BFLY P6, R225, R228, R229, R230 ;  /* 0x0c0000e5e4e17389 */ /* 0x00006400000c00e6 */
[----:B01----:R-:W-:Y:S05]  /*42810*/  ENDCOLLECTIVE ;  /* 0x000000000000791b */ /* 0x003fea0003800000 */
.L_x_42821:
[----:B------:R-:W-:Y:S02]  /*42820*/  IMAD.MOV.U32 R229, RZ, RZ, 0x8 ;  /* 0x00000008ffe57424 */ /* 0x000fe400078e00ff */
[----:B------:R-:W-:-:S04]  /*42830*/  IMAD.MOV.U32 R223, RZ, RZ, R225 ;  /* 0x000000ffffdf7224 */ /* 0x000fc800078e00e1 */
[----:B------:R-:W-:-:S05]  /*42840*/  FADD.FTZ R223, R222, R223 ;  /* 0x000000dfdedf7221 */ /* 0x000fca0000010000 */
[----:B------:R-:W-:-:S07]  /*42850*/  MOV R228, R223 ;  /* 0x000000df00e47202 */ /* 0x000fce0000000f00 */
[----:B------:R-:W-:Y:S05]  /*42860*/  WARPSYNC.COLLECTIVE R227, `(.L_x_42822) ;  /* 0x00000000e3087348 */ /* 0x000fea0003c00000 */
[----:B------:R0:W1:Y:S02]  /*42870*/  SHFL.BFLY P6, R225, R228, R229, R230 ;  /* 0x0c0000e5e4e17389 */ /* 0x00006400000c00e6 */
[----:B01----:R-:W-:Y:S05]  /*42880*/  ENDCOLLECTIVE ;  /* 0x000000000000791b */ /* 0x003fea0003800000 */
.L_x_42822:
[----:B------:R-:W-:Y:S01]  /*42890*/  HFMA2 R229, -RZ, RZ, 0, 9.5367431640625e-07 ;  /* 0x00000010ffe57431 */ /* 0x000fe200000001ff */
[----:B------:R-:W-:-:S05]  /*428a0*/  MOV R224, R225 ;  /* 0x000000e100e07202 */ /* 0x000fca0000000f00 */
[----:B------:R-:W-:-:S04]  /*428b0*/  FADD.FTZ R224, R223, R224 ;  /* 0x000000e0dfe07221 */ /* 0x000fc80000010000 */
[----:B------:R-:W-:-:S07]  /*428c0*/  IMAD.MOV.U32 R228, RZ, RZ, R224 ;  /* 0x000000ffffe47224 */ /* 0x000fce00078e00e0 */
[----:B------:R-:W-:Y:S05]  /*428d0*/  WARPSYNC.COLLECTIVE R227, `(.L_x_42823) ;  /* 0x00000000e3087348 */ /* 0x000fea0003c00000 */
[----:B------:R0:W1:Y:S02]  /*428e0*/  SHFL.BFLY P6, R225, R228, R229, R230 ;  /* 0x0c0000e5e4e17389 */ /* 0x00006400000c00e6 */
[----:B01----:R-:W-:Y:S05]  /*428f0*/  ENDCOLLECTIVE ;  /* 0x000000000000791b */ /* 0x003fea0003800000 */
.L_x_42823:
[----:B------:R-:W-:Y:S05]  /*42900*/  BRA `(.L_x_42824) ;  /* 0xffffffdc00587947 */ /* 0x000fea000383ffff */
.L_x_42825:
        /* <DEDUP_REMOVED lines=15> */
.L_x_43930:


//--------------------- .text._ZN10layer_norm31ln_parallel_residual_fwd_kernelINS_13Kernel_traitsIfffffjLj2048ELj1ELj4ELj1ELj16ENS_18Kernel_traits_baseILj2048EfffffjLj128EEEEELb1ELb1ELb1EEEvNS_9FwdParamsE --------------------------
	.section	.text._ZN10layer_norm31ln_parallel_residual_fwd_kernelINS_13Kernel_traitsIfffffjLj2048ELj1ELj4ELj1ELj16ENS_18Kernel_traits_baseILj2048EfffffjLj128EEEEELb1ELb1ELb1EEEvNS_9FwdParamsE,"ax",@progbits
	.align	128
        .global         _ZN10layer_norm31ln_parallel_residual_fwd_kernelINS_13Kernel_traitsIfffffjLj2048ELj1ELj4ELj1ELj16ENS_18Kernel_traits_baseILj2048EfffffjLj128EEEEELb1ELb1ELb1EEEvNS_9FwdParamsE
        .type           _ZN10layer_norm31ln_parallel_residual_fwd_kernelINS_13Kernel_traitsIfffffjLj2048ELj1ELj4ELj1ELj16ENS_18Kernel_traits_baseILj2048EfffffjLj128EEEEELb1ELb1ELb1EEEvNS_9FwdParamsE,@function
        .size           _ZN10layer_norm31ln_parallel_residual_fwd_kernelINS_13Kernel_traitsIfffffjLj2048ELj1ELj4ELj1ELj16ENS_18Kernel_traits_baseILj2048EfffffjLj128EEEEELb1ELb1ELb1EEEvNS_9FwdParamsE,(.L_x_43931 - _ZN10layer_norm31ln_parallel_residual_fwd_kernelINS_13Kernel_traitsIfffffjLj2048ELj1ELj4ELj1ELj16ENS_18Kernel_traits_baseILj2048EfffffjLj128EEEEELb1ELb1ELb1EEEvNS_9FwdParamsE)
        .other          _ZN10layer_norm31ln_parallel_residual_fwd_kernelINS_13Kernel_traitsIfffffjLj2048ELj1ELj4ELj1ELj16ENS_18Kernel_traits_baseILj2048EfffffjLj128EEEEELb1ELb1ELb1EEEvNS_9FwdParamsE,@"STO_CUDA_ENTRY STV_DEFAULT"
_ZN10layer_norm31ln_parallel_residual_fwd_kernelINS_13Kernel_traitsIfffffjLj2048ELj1ELj4ELj1ELj16ENS_18Kernel_traits_baseILj2048EfffffjLj128EEEEELb1ELb1ELb1EEEvNS_9FwdParamsE:
.text._ZN10layer_norm31ln_parallel_residual_fwd_kernelINS_13Kernel_traitsIfffffjLj2048ELj1ELj4ELj1ELj16ENS_18Kernel_traits_baseILj2048EfffffjLj128EEEEELb1ELb1ELb1EEEvNS_9FwdParamsE:
        /* <DEDUP_REMOVED lines=87> */
.L_x_42826:
        /* <DEDUP_REMOVED lines=50> */
.L_x_42827:
        /* <DEDUP_REMOVED lines=76> */
.L_x_43838:
[----:B------:R-:W-:Y:S01]  /*0d50*/  ISETP.NE.U32.AND P1, PT, RZ, UR10, PT ;  /* 0x0000000aff007c0c */ /* 0x000fe2000bf25070 */
[----:B----4-:R-:W0:Y:S01]  /*0d60*/  LDC.64 R212, c[0x0][0x390] ;  /* 0x0000e400ffd47b82 */ /* 0x010e220000000a00 */
        /* <DEDUP_REMOVED lines=16> */
[----:B------:R-:W-:Y:S02]  /*0e70*/  IMAD.U32 R223, RZ, RZ, UR6 ;  /* 0x00000006ffdf7e24 */ /* 0x000fe4000f8e00ff */
[----:B------:R-:W-:-:S03]  /*0e80*/  IMAD.MOV.U32 R225, RZ, RZ, 0x2f800000 ;  /* 0x2f800000ffe17424 */ /* 0x000fc600078e00ff */
[----:B------:R-:W-:-:S07]  /*0e90*/  IADD3 R223, PT, PT, R223, 0x1715609d, RZ ;  /* 0x1715609ddfdf7810 */ /* 0x000fce0007ffe0ff */
        /* <DEDUP_REMOVED lines=17> */
.L_x_42832:
        /* <DEDUP_REMOVED lines=13> */
.L_x_42834:
[----:B------:R-:W-:Y:S05]  /*1080*/  BSYNC.RECONVERGENT B2 ;  /* 0x0000000000027941 */ /* 0x000fea0003800200 */
.L_x_42833:
        /* <DEDUP_REMOVED lines=43> */
.L_x_42831:
[----:B------:R-:W-:Y:S05]  /*1340*/  BSYNC.RECONVERGENT B1 ;  /* 0x0000000000017941 */ /* 0x000fea0003800200 */
.L_x_42830:
[----:B------:R-:W-:Y:S01]  /*1350*/  ISETP.NE.AND P0, PT, R18, 0x1, PT ;  /* 0x000000011200780c */ /* 0x000fe20003f05270 */
[----:B------:R-:W-:Y:S01]  /*1360*/  BSSY.RECONVERGENT B1, `(.L_x_42835) ;  /* 0x0000049000017945 */ /* 0x000fe20003800200 */
[----:B------:R-:W-:Y:S01]  /*1370*/  I2FP.F32.U32 R16, R16 ;  /* 0x0000001000107245 */ /* 0x000fe20000201000 */
[----:B------:R-:W-:Y:S01]  /*1380*/  IMAD.MOV.U32 R19, RZ, RZ, 0x2 ;  /* 0x00000002ff137424 */ /* 0x000fe200078e00ff */
[----:B------:R-:W-:-:S03]  /*1390*/  MOV R224, UR30 ;  /* 0x0000001e00e07c02 */ /* 0x000fc60008000f00 */
        /* <DEDUP_REMOVED lines=12> */
.L_x_42837:
        /* <DEDUP_REMOVED lines=13> */
.L_x_42839:
[----:B------:R-:W-:Y:S05]  /*1530*/  BSYNC.RECONVERGENT B2 ;  /* 0x0000000000027941 */ /* 0x000fea0003800200 */
.L_x_42838:
        /* <DEDUP_REMOVED lines=43> */
.L_x_42836:
[----:B------:R-:W-:Y:S05]  /*17f0*/  BSYNC.RECONVERGENT B1 ;  /* 0x0000000000017941 */ /* 0x000fea0003800200 */
.L_x_42835:
        /* <DEDUP_REMOVED lines=16> */
.L_x_42842:
        /* <DEDUP_REMOVED lines=13> */
.L_x_42844:
[----:B------:R-:W-:Y:S05]  /*19d0*/  BSYNC.RECONVERGENT B2 ;  /* 0x0000000000027941 */ /* 0x000fea0003800200 */
.L_x_42843:
        /* <DEDUP_REMOVED lines=43> */
.L_x_42841:
[----:B------:R-:W-:Y:S05]  /*1c90*/  BSYNC.RECONVERGENT B1 ;  /* 0x0000000000017941 */ /* 0x000fea0003800200 */
.L_x_42840:
        /* <DEDUP_REMOVED lines=16> */
.L_x_42847:
        /* <DEDUP_REMOVED lines=13> */
.L_x_42849:
[----:B------:R-:W-:Y:S05]  /*1e70*/  BSYNC.RECONVERGENT B2 ;  /* 0x0000000000027941 */ /* 0x000fea0003800200 */
.L_x_42848:
        /* <DEDUP_REMOVED lines=43> */
.L_x_42846:
[----:B------:R-:W-:Y:S05]  /*2130*/  BSYNC.RECONVERGENT B1 ;  /* 0x0000000000017941 */ /* 0x000fea0003800200 */
.L_x_42845:
        /* <DEDUP_REMOVED lines=18> */
.L_x_42829:
        /* <DEDUP_REMOVED lines=16> */
.L_x_42853:
        /* <DEDUP_REMOVED lines=13> */
.L_x_42855:
[----:B------:R-:W-:Y:S05]  /*2430*/  BSYNC.RECONVERGENT B2 ;  /* 0x0000000000027941 */ /* 0x000fea0003800200 */
.L_x_42854:
        /* <DEDUP_REMOVED lines=43> */
.L_x_42852:
[----:B------:R-:W-:Y:S05]  /*26f0*/  BSYNC.RECONVERGENT B1 ;  /* 0x0000000000017941 */ /* 0x000fea0003800200 */
.L_x_42851:
[----:B------:R-:W-:Y:S01]  /*2700*/  ISETP.NE.AND P0, PT, R10, 0x1, PT ;  /* 0x000000010a00780c */ /* 0x000fe20003f05270 */
[----:B------:R-:W-:Y:S01]  /*2710*/  IMAD.U32 R224, RZ, RZ, UR30 ;  /* 0x0000001effe07e24 */ /* 0x000fe2000f8e00ff */
[----:B------:R-:W-:Y:S01]  /*2720*/  I2FP.F32.U32 R8, R8 ;  /* 0x0000000800087245 */ /* 0x000fe20000201000 */
[----:B------:R-:W-:Y:S01]  /*2730*/  IMAD.U32 R222, RZ, RZ, UR31 ;  /* 0x0000001fffde7e24 */ /* 0x000fe2000f8e00ff */
[----:B------:R-:W-:Y:S01]  /*2740*/  BSSY.RECONVERGENT B1, `(.L_x_42856) ;  /* 0x0000048000017945 */ /* 0x000fe20003800200 */
[----:B------:R-:W-:Y:S02]  /*2750*/  MOV R11, 0x2 ;  /* 0x00000002000b7802 */ /* 0x000fe40000000f00 */
[----:B------:R-:W-:Y:S01]  /*2760*/  FFMA.FTZ R9, R8, R225, 1.1641532182693481445e-10 ;  /* 0x2f00000008097423 */ /* 0x000fe200000100e1 */
[----:B------:R-:W-:Y:S02]  /*2770*/  IMAD.MOV.U32 R8, RZ, RZ, R14 ;  /* 0x000000ffff087224 */ /* 0x000fe400078e000e */
[----:B-----5:R-:W-:-:S02]  /*2780*/  FMUL.FTZ R4, R4, R222 ;  /* 0x000000de04047220 */ /* 0x020fc40000410000 */
        /* <DEDUP_REMOVED lines=10> */
.L_x_42858:
        /* <DEDUP_REMOVED lines=13> */
.L_x_42860:
[----:B------:R-:W-:Y:S05]  /*2900*/  BSYNC.RECONVERGENT B2 ;  /* 0x0000000000027941 */ /* 0x000fea0003800200 */
.L_x_42859:
        /* <DEDUP_REMOVED lines=43> */
.L_x_42857:
[----:B------:R-:W-:Y:S05]  /*2bc0*/  BSYNC.RECONVERGENT B1 ;  /* 0x0000000000017941 */ /* 0x000fea0003800200 */
.L_x_42856:
        /* <DEDUP_REMOVED lines=15> */
.L_x_42863:
        /* <DEDUP_REMOVED lines=13> */
.L_x_42865:
[----:B------:R-:W-:Y:S05]  /*2d90*/  BSYNC.RECONVERGENT B2 ;  /* 0x0000000000027941 */ /* 0x000fea0003800200 */
.L_x_42864:
        /* <DEDUP_REMOVED lines=43> */
.L_x_42862:
[----:B------:R-:W-:Y:S05]  /*3050*/  BSYNC.RECONVERGENT B1 ;  /* 0x0000000000017941 */ /* 0x000fea0003800200 */
.L_x_42861:
        /* <DEDUP_REMOVED lines=17> */
.L_x_42868:
        /* <DEDUP_REMOVED lines=13> */
.L_x_42870:
[----:B------:R-:W-:Y:S05]  /*3240*/  BSYNC.RECONVERGENT B2 ;  /* 0x0000000000027941 */ /* 0x000fea0003800200 */
.L_x_42869:
        /* <DEDUP_REMOVED lines=43> */
.L_x_42867:
[----:B------:R-:W-:Y:S05]  /*3500*/  BSYNC.RECONVERGENT B1 ;  /* 0x0000000000017941 */ /* 0x000fea0003800200 */
.L_x_42866:
        /* <DEDUP_REMOVED lines=15> */
.L_x_42873:
        /* <DEDUP_REMOVED lines=13> */
.L_x_42875:
[----:B------:R-:W-:Y:S05]  /*36d0*/  BSYNC.RECONVERGENT B2 ;  /* 0x0000000000027941 */ /* 0x000fea0003800200 */
.L_x_42874:
        /* <DEDUP_REMOVED lines=43> */
.L_x_42872:
[----:B------:R-:W-:Y:S05]  /*3990*/  BSYNC.RECONVERGENT B1 ;  /* 0x0000000000017941 */ /* 0x000fea0003800200 */
.L_x_42871:
        /* <DEDUP_REMOVED lines=17> */
.L_x_42878:
        /* <DEDUP_REMOVED lines=13> */
.L_x_42880:
[----:B------:R-:W-:Y:S05]  /*3b80*/  BSYNC.RECONVERGENT B2 ;  /* 0x0000000000027941 */ /* 0x000fea0003800200 */
.L_x_42879:
        /* <DEDUP_REMOVED lines=43> */
.L_x_42877:
[----:B------:R-:W-:Y:S05]  /*3e40*/  BSYNC.RECONVERGENT B1 ;  /* 0x0000000000017941 */ /* 0x000fea0003800200 */
.L_x_42876:
        /* <DEDUP_REMOVED lines=15> */
.L_x_42883:
        /* <DEDUP_REMOVED lines=13> */
.L_x_42885:
[----:B------:R-:W-:Y:S05]  /*4010*/  BSYNC.RECONVERGENT B2 ;  /* 0x0000000000027941 */ /* 0x000fea0003800200 */
.L_x_42884:
        /* <DEDUP_REMOVED lines=43> */
.L_x_42882:
[----:B------:R-:W-:Y:S05]  /*42d0*/  BSYNC.RECONVERGENT B1 ;  /* 0x0000000000017941 */ /* 0x000fea0003800200 */
.L_x_42881:
        /* <DEDUP_REMOVED lines=17> */
.L_x_42888:
        /* <DEDUP_REMOVED lines=13> */
.L_x_42890:
[----:B------:R-:W-:Y:S05]  /*44c0*/  BSYNC.RECONVERGENT B2 ;  /* 0x0000000000027941 */ /* 0x000fea0003800200 */
.L_x_42889:
        /* <DEDUP_REMOVED lines=43> */
.L_x_42887:
[----:B------:R-:W-:Y:S05]  /*4780*/  BSYNC.RECONVERGENT B1 ;  /* 0x0000000000017941 */ /* 0x000fea0003800200 */
.L_x_42886:
[----:B------:R-:W-:Y:S01]  /*4790*/  I2FP.F32.U32 R10, R7 ;  /* 0x00000007000a7245 */ /* 0x000fe20000201000 */
[----:B------:R-:W-:Y:S01]  /*47a0*/  FMUL.FTZ R7, R80, R222 ;  /* 0x000000de50077220 */ /* 0x000fe20000410000 */
[----:B------:R-:W-:Y:S01]  /*47b0*/  FSETP.GTU.FTZ.AND P6, PT, R9, R224, PT ;  /* 0x000000e00900720b */ /* 0x000fe20003fdc000 */
[----:B------:R-:W-:Y:S01]  /*47c0*/  FMUL.FTZ R8, R81, R222 ;  /* 0x000000de51087220 */ /* 0x000fe20000410000 */
[----:B------:R-:W-:Y:S01]  /*47d0*/  FSETP.GTU.FTZ.AND P0, PT, R11, R224, PT ;  /* 0x000000e00b00720b */ /* 0x000fe20003f1c000 */
[----:B------:R-:W-:Y:S01]  /*47e0*/  FFMA.FTZ R11, R10, R225, 1.1641532182693481445e-10 ;  /* 0x2f0000000a0b7423 */ /* 0x000fe200000100e1 */
[----:B------:R-:W-:Y:S01]  /*47f0*/  FSEL R9, R7, RZ, !P6 ;  /* 0x000000ff07097208 */ /* 0x000fe20007000000 */
[-C--:B------:R-:W-:Y:S01]  /*4800*/  FMUL.FTZ R7, R82, R222.reuse ;  /* 0x000000de52077220 */ /* 0x080fe20000410000 */
[----:B------:R-:W-:Y:S01]  /*4810*/  SEL R16, RZ, 0x1, P6 ;  /* 0x00000001ff107807 */ /* 0x000fe20003000000 */
[----:B------:R-:W-:Y:S01]  /*4820*/  FMUL.FTZ R10, R83, R222 ;  /* 0x000000de530a7220 */ /* 0x000fe20000410000 */
[----:B------:R-:W-:-:S02]  /*4830*/  FSETP.GTU.FTZ.AND P6, PT, R17, R224, PT ;  /* 0x000000e01100720b */ /* 0x000fc40003fdc000 */
[----:B------:R-:W-:Y:S02]  /*4840*/  FSEL R8, R8, RZ, !P0 ;  /* 0x000000ff08087208 */ /* 0x000fe40004000000 */
[----:B------:R-:W-:Y:S02]  /*4850*/  SEL R17, RZ, 0x1, P0 ;  /* 0x00000001ff117807 */ /* 0x000fe40000000000 */
[----:B------:R-:W-:Y:S02]  /*4860*/  FSETP.GTU.FTZ.AND P0, PT, R11, R224, PT ;  /* 0x000000e00b00720b */ /* 0x000fe40003f1c000 */
[----:B------:R-:W-:Y:S02]  /*4870*/  FSEL R6, R6, RZ, P4 ;  /* 0x000000ff06067208 */ /* 0x000fe40002000000 */
[----:B------:R-:W-:Y:S02]  /*4880*/  FSEL R7, R7, RZ, !P6 ;  /* 0x000000ff07077208 */ /* 0x000fe40007000000 */
[----:B------:R-:W-:-:S02]  /*4890*/  FSEL R5, R5, RZ, P3 ;  /* 0x000000ff05057208 */ /* 0x000fc40001800000 */
[----:B------:R-:W-:Y:S01]  /*48a0*/  FSEL R4, R4, RZ, P2 ;  /* 0x000000ff04047208 */ /* 0x000fe20001000000 */
[----:B------:R-:W-:Y:S01]  /*48b0*/  FADD.FTZ R74, R6, R7 ;  /* 0x00000007064a7221 */ /* 0x000fe20000010000 */
        /* <DEDUP_REMOVED lines=12> */
[----:B------:R-:W-:-:S07]  /*4980*/  @P1 FADD.FTZ R75, R79, R75 ;  /* 0x0000004b4f4b1221 */ /* 0x000fce0000010000 */
.L_x_42850:
[----:B------:R-:W0:Y:S01]  /*4990*/  LDC.64 R238, c[0x0][0x3a8] ;  /* 0x0000ea00ffee7b82 */ /* 0x000e220000000a00 */
[----:B------:R-:W-:Y:S01]  /*49a0*/  ISETP.NE.U32.AND P0, PT, R2, RZ, PT ;  /* 0x000000ff0200720c */ /* 0x000fe20003f05070 */
[----:B------:R-:W-:Y:S01]  /*49b0*/  VIADD R7, R12, 0x20 ;  /* 0x000000200c077836 */ /* 0x000fe20000000000 */
[----:B------:R-:W-:Y:S02]  /*49c0*/  SEL R2, RZ, 0x1000000, !P5 ;  /* 0x01000000ff027807 */ /* 0x000fe40006800000 */
[----:B------:R-:W-:Y:S01]  /*49d0*/  ISETP.NE.AND.EX P0, PT, R3, RZ, PT, P0 ;  /* 0x000000ff0300720c */ /* 0x000fe20003f05300 */
[----:B------:R-:W-:Y:S01]  /*49e0*/  IMAD.WIDE.U32 R16, R7, 0x10, R212 ;  /* 0x0000001007107825 */ /* 0x000fe200078e00d4 */
        /* <DEDUP_REMOVED lines=13> */
[----:B0-----:R-:W-:Y:S01]  /*4ac0*/  @P0 IMAD.WIDE.U32 R20, R7, 0x10, R20 ;  /* 0x0000001007140825 */ /* 0x001fe200078e0014 */
        /* <DEDUP_REMOVED lines=12> */
.L_x_42891:
[----:B------:R1:W5:Y:S04]  /*4b90*/  @P0 LDG.E.128 R80, desc[UR8][R20.64] ;  /* 0x0000000814500981 */ /* 0x000368000c1e1d00 */
[----:B------:R1:W5:Y:S04]  /*4ba0*/  @P1 LDG.E.128 R76, desc[UR8][R22.64] ;  /* 0x00000008164c1981 */ /* 0x000368000c1e1d00 */
        /* <DEDUP_REMOVED lines=18> */
.L_x_42895:
        /* <DEDUP_REMOVED lines=13> */
.L_x_42897:
[----:B------:R-:W-:Y:S05]  /*4da0*/  BSYNC.RECONVERGENT B2 ;  /* 0x0000000000027941 */ /* 0x000fea0003800200 */
.L_x_42896:
        /* <DEDUP_REMOVED lines=41> */
[----:B------:R-:W-:Y:S02]  /*5040*/  IMAD.MOV.U32 R2, RZ, RZ, R4 ;  /* 0x000000ffff027224 */ /* 0x000fe400078e0004 */
[----:B------:R-:W-:-:S07]  /*5050*/  HFMA2 R4, -RZ, RZ, 0, 0 ;  /* 0x00000000ff047431 */ /* 0x000fce00000001ff */
.L_x_42894:
[----:B------:R-:W-:Y:S05]  /*5060*/  BSYNC.RECONVERGENT B1 ;  /* 0x0000000000017941 */ /* 0x000fea0003800200 */
.L_x_42893:
[----:B------:R-:W-:Y:S01]  /*5070*/  ISETP.NE.AND P3, PT, R4, 0x1, PT ;  /* 0x000000010400780c */ /* 0x000fe20003f65270 */
[----:B------:R-:W-:Y:S01]  /*5080*/  BSSY.RECONVERGENT B1, `(.L_x_42898) ;  /* 0x0000049000017945 */ /* 0x000fe20003800200 */
[----:B------:R-:W-:Y:S01]  /*5090*/  I2FP.F32.U32 R0, R3 ;  /* 0x0000000300007245 */ /* 0x000fe20000201000 */
[----:B-----5:R-:W-:Y:S01]  /*50a0*/  FMUL.FTZ R16, R16, R222 ;  /* 0x000000de10107220 */ /* 0x020fe20000410000 */
        /* <DEDUP_REMOVED lines=13> */
.L_x_42900:
        /* <DEDUP_REMOVED lines=13> */
.L_x_42902:
[----:B------:R-:W-:Y:S05]  /*5250*/  BSYNC.RECONVERGENT B2 ;  /* 0x0000000000027941 */ /* 0x000fea0003800200 */
.L_x_42901:
[----:B------:R-:W-:Y:S01]  /*5260*/  IMAD.WIDE.U32 R8, R219, -0x326172a9, RZ ;  /* 0xcd9e8d57db087825 */ /* 0x000fe200078e00ff */
[----:B-1----:R-:W-:Y:S02]  /*5270*/  LOP3.LUT R20, R13, UR7, R5, 0x96, !PT ;  /* 0x000000070d147c12 */ /* 0x002fe4000f8e9605 */
        /* <DEDUP_REMOVED lines=41> */
.L_x_42899:
[----:B------:R-:W-:Y:S05]  /*5510*/  BSYNC.RECONVERGENT B1 ;  /* 0x0000000000017941 */ /* 0x000fea0003800200 */
.L_x_42898:
        /* <DEDUP_REMOVED lines=15> */
.L_x_42905:
        /* <DEDUP_REMOVED lines=13> */
.L_x_42907:
[----:B------:R-:W-:Y:S05]  /*56e0*/  BSYNC.RECONVERGENT B2 ;  /* 0x0000000000027941 */ /* 0x000fea0003800200 */
.L_x_42906:
[----:B------:R-:W-:Y:S01]  /*56f0*/  IMAD.WIDE.U32 R8, R219, -0x326172a9, RZ ;  /* 0xcd9e8d57db087825 */ /* 0x000fe200078e00ff */
[----:B-1----:R-:W-:-:S03]  /*5700*/  LOP3.LUT R20, R13, UR7, R5, 0x96, !PT ;  /* 0x000000070d147c12 */ /* 0x002fc6000f8e9605 */
        /* <DEDUP_REMOVED lines=41> */
.L_x_42904:
[----:B------:R-:W-:Y:S05]  /*59a0*/  BSYNC.RECONVERGENT B1 ;  /* 0x0000000000017941 */ /* 0x000fea0003800200 */
.L_x_42903:
        /* <DEDUP_REMOVED lines=17> */
.L_x_42910:
        /* <DEDUP_REMOVED lines=13> */
.L_x_42912:
[----:B------:R-:W-:Y:S05]  /*5b90*/  BSYNC.RECONVERGENT B2 ;  /* 0x0000000000027941 */ /* 0x000fea0003800200 */
.L_x_42911:
[----:B------:R-:W-:Y:S01]  /*5ba0*/  IMAD.WIDE.U32 R8, R219, -0x326172a9, RZ ;  /* 0xcd9e8d57db087825 */ /* 0x000fe200078e00ff */
[----:B-1----:R-:W-:-:S03]  /*5bb0*/  LOP3.LUT R20, R13, UR7, R5, 0x96, !PT ;  /* 0x000000070d147c12 */ /* 0x002fc6000f8e9605 */
        /* <DEDUP_REMOVED lines=41> */
.L_x_42909:
[----:B------:R-:W-:Y:S05]  /*5e50*/  BSYNC.RECONVERGENT B1 ;  /* 0x0000000000017941 */ /* 0x000fea0003800200 */
.L_x_42908:
        /* <DEDUP_REMOVED lines=15> */
.L_x_42915:
        /* <DEDUP_REMOVED lines=13> */
.L_x_42917:
[----:B------:R-:W-:Y:S05]  /*6020*/  BSYNC.RECONVERGENT B2 ;  /* 0x0000000000027941 */ /* 0x000fea0003800200 */
.L_x_42916:
[----:B------:R-:W-:Y:S01]  /*6030*/  IMAD.WIDE.U32 R10, R219, -0x326172a9, RZ ;  /* 0xcd9e8d57db0a7825 */ /* 0x000fe200078e00ff */
[----:B-1----:R-:W-:Y:S02]  /*6040*/  LOP3.LUT R22, R13, UR7, R9, 0x96, !PT ;  /* 0x000000070d167c12 */ /* 0x002fe4000f8e9609 */
        /* <DEDUP_REMOVED lines=41> */
.L_x_42914:
[----:B------:R-:W-:Y:S05]  /*62e0*/  BSYNC.RECONVERGENT B1 ;  /* 0x0000000000017941 */ /* 0x000fea0003800200 */
.L_x_42913:
        /* <DEDUP_REMOVED lines=17> */
.L_x_42920:
        /* <DEDUP_REMOVED lines=13> */
.L_x_42922:
[----:B------:R-:W-:Y:S05]  /*64d0*/  BSYNC.RECONVERGENT B2 ;  /* 0x0000000000027941 */ /* 0x000fea0003800200 */
.L_x_42921:
        /* <DEDUP_REMOVED lines=43> */
.L_x_42919:
[----:B------:R-:W-:Y:S05]  /*6790*/  BSYNC.RECONVERGENT B1 ;  /* 0x0000000000017941 */ /* 0x000fea0003800200 */
.L_x_42918:
        /* <DEDUP_REMOVED lines=15> */
.L_x_42925:
        /* <DEDUP_REMOVED lines=13> */
.L_x_42927:
[----:B------:R-:W-:Y:S05]  /*6960*/  BSYNC.RECONVERGENT B2 ;  /* 0x0000000000027941 */ /* 0x000fea0003800200 */
.L_x_42926:
[----:B-1----:R-:W-:Y:S01]  /*6970*/  IMAD.WIDE.U32 R20, R219, -0x326172a9, RZ ;  /* 0xcd9e8d57db147825 */ /* 0x002fe200078e00ff */
        /* <DEDUP_REMOVED lines=42> */
.L_x_42924:
[----:B------:R-:W-:Y:S05]  /*6c20*/  BSYNC.RECONVERGENT B1 ;  /* 0x0000000000017941 */ /* 0x000fea0003800200 */
.L_x_42923:
        /* <DEDUP_REMOVED lines=17> */
.L_x_42930:
        /* <DEDUP_REMOVED lines=15> */
.L_x_42932:
[----:B------:R-:W-:Y:S05]  /*6e30*/  BSYNC.RECONVERGENT B2 ;  /* 0x0000000000027941 */ /* 0x000fea0003800200 */
.L_x_42931:
[----:B-1----:R-:W-:Y:S01]  /*6e40*/  IMAD.WIDE.U32 R20, R219, -0x326172a9, RZ ;  /* 0xcd9e8d57db147825 */ /* 0x002fe200078e00ff */
        /* <DEDUP_REMOVED lines=42> */
.L_x_42929:
[----:B------:R-:W-:Y:S05]  /*70f0*/  BSYNC.RECONVERGENT B1 ;  /* 0x0000000000017941 */ /* 0x000fea0003800200 */
.L_x_42928:
[----:B------:R-:W-:Y:S01]  /*7100*/  FMUL.FTZ R11, R80, R222 ;  /* 0x000000de500b7220 */ /* 0x000fe20000410000 */
[----:B------:R-:W-:Y:S01]  /*7110*/  FSETP.GTU.FTZ.AND P6, PT, R3, R224, PT ;  /* 0x000000e00300720b */ /* 0x000fe20003fdc000 */
[----:B------:R-:W-:Y:S01]  /*7120*/  FMUL.FTZ R8, R81, R222 ;  /* 0x000000de51087220 */ /* 0x000fe20000410000 */
[----:B------:R-:W-:Y:S01]  /*7130*/  I2FP.F32.U32 R4, R0 ;  /* 0x0000000000047245 */ /* 0x000fe20000201000 */
[-C--:B------:R-:W-:Y:S01]  /*7140*/  FMUL.FTZ R3, R82, R222.reuse ;  /* 0x000000de52037220 */ /* 0x080fe20000410000 */
[----:B------:R-:W-:Y:S01]  /*7150*/  FSEL R11, R11, RZ, !P6 ;  /* 0x000000ff0b0b7208 */ /* 0x000fe20007000000 */
[----:B------:R-:W-:Y:S01]  /*7160*/  FMUL.FTZ R71, R83, R222 ;  /* 0x000000de53477220 */ /* 0x000fe20000410000 */
[----:B------:R-:W-:Y:S02]  /*7170*/  SEL R6, RZ, 0x1, P6 ;  /* 0x00000001ff067807 */ /* 0x000fe40003000000 */
[----:B------:R-:W-:Y:S01]  /*7180*/  FSETP.GTU.FTZ.AND P6, PT, R5, R224, PT ;  /* 0x000000e00500720b */ /* 0x000fe20003fdc000 */
[----:B------:R-:W-:Y:S01]  /*7190*/  FFMA.FTZ R5, R4, R225, 1.1641532182693481445e-10 ;  /* 0x2f00000004057423 */ /* 0x000fe200000100e1 */
        /* <DEDUP_REMOVED lines=9> */
[----:B------:R-:W-:Y:S01]  /*7230*/  FADD.FTZ R70, R18, R3 ;  /* 0x0000000312467221 */ /* 0x000fe20000010000 */
[----:B------:R-:W-:Y:S01]  /*7240*/  FSEL R16, R16, RZ, P2 ;  /* 0x000000ff10107208 */ /* 0x000fe20001000000 */
[----:B------:R-:W-:Y:S01]  /*7250*/  @P1 FADD.FTZ R69, R77, R69 ;  /* 0x000000454d451221 */ /* 0x000fe20000010000 */
[----:B------:R-:W-:Y:S01]  /*7260*/  FSEL R4, R19, RZ, P5 ;  /* 0x000000ff13047208 */ /* 0x000fe20002800000 */
[----:B------:R-:W-:Y:S01]  /*7270*/  @P1 FADD.FTZ R70, R78, R70 ;  /* 0x000000464e461221 */ /* 0x000fe20000010000 */
[----:B------:R-:W-:Y:S01]  /*7280*/  FSEL R71, R71, RZ, !P6 ;  /* 0x000000ff47477208 */ /* 0x000fe20007000000 */
[--C-:B------:R-:W-:Y:S01]  /*7290*/  FADD.FTZ R68, R16, R11.reuse ;  /* 0x0000000b10447221 */ /* 0x100fe20000010000 */
[----:B------:R-:W-:-:S02]  /*72a0*/  PRMT R11, R6, 0x7610, R11 ;  /* 0x00007610060b7816 */ /* 0x000fc4000000000b */
[----:B------:R-:W-:Y:S01]  /*72b0*/  SEL R8, RZ, 0x1, P6 ;  /* 0x00000001ff087807 */ /* 0x000fe20003000000 */
[----:B------:R-:W-:Y:S01]  /*72c0*/  FADD.FTZ R71, R71, R4 ;  /* 0x0000000447477221 */ /* 0x000fe20000010000 */
[----:B------:R-:W-:-:S03]  /*72d0*/  @P1 FADD.FTZ R68, R76, R68 ;  /* 0x000000444c441221 */ /* 0x000fc60000010000 */
[----:B------:R-:W-:Y:S01]  /*72e0*/  @P1 FADD.FTZ R71, R79, R71 ;  /* 0x000000474f471221 */ /* 0x000fe20000010000 */
[----:B------:R-:W-:Y:S06]  /*72f0*/  BRA `(.L_x_42933) ;  /* 0x0000001000e07947 */ /* 0x000fec0003800000 */
.L_x_42892:
        /* <DEDUP_REMOVED lines=16> */
.L_x_42936:
        /* <DEDUP_REMOVED lines=13> */
.L_x_42938:
[----:B------:R-:W-:Y:S05]  /*74d0*/  BSYNC.RECONVERGENT B2 ;  /* 0x0000000000027941 */ /* 0x000fea0003800200 */
.L_x_42937:
[----:B------:R-:W-:Y:S01]  /*74e0*/  IMAD.WIDE.U32 R4, R219, -0x326172a9, RZ ;  /* 0xcd9e8d57db047825 */ /* 0x000fe200078e00ff */
[----:B-1----:R-:W-:-:S04]  /*74f0*/  LOP3.LUT R22, R13, UR7, R3, 0x96, !PT ;  /* 0x000000070d167c12 */ /* 0x002fc8000f8e9603 */
        /* <DEDUP_REMOVED lines=41> */
.L_x_42935:
[----:B------:R-:W-:Y:S05]  /*7790*/  BSYNC.RECONVERGENT B1 ;  /* 0x0000000000017941 */ /* 0x000fea0003800200 */
.L_x_42934:
        /* <DEDUP_REMOVED lines=16> */
.L_x_42941:
        /* <DEDUP_REMOVED lines=13> */
.L_x_42943:
[----:B------:R-:W-:Y:S05]  /*7970*/  BSYNC.RECONVERGENT B2 ;  /* 0x0000000000027941 */ /* 0x000fea0003800200 */
.L_x_42942:
[----:B-1----:R-:W-:Y:S01]  /*7980*/  IMAD.WIDE.U32 R20, R219, -0x326172a9, RZ ;  /* 0xcd9e8d57db147825 */ /* 0x002fe200078e00ff */
        /* <DEDUP_REMOVED lines=42> */
.L_x_42940:
[----:B------:R-:W-:Y:S05]  /*7c30*/  BSYNC.RECONVERGENT B1 ;  /* 0x0000000000017941 */ /* 0x000fea0003800200 */
.L_x_42939:
        /* <DEDUP_REMOVED lines=16> */
.L_x_42946:
        /* <DEDUP_REMOVED lines=13> */
.L_x_42948:
[----:B------:R-:W-:Y:S05]  /*7e10*/  BSYNC.RECONVERGENT B2 ;  /* 0x0000000000027941 */ /* 0x000fea0003800200 */
.L_x_42947:
        /* <DEDUP_REMOVED lines=43> */
.L_x_42945:
[----:B------:R-:W-:Y:S05]  /*80d0*/  BSYNC.RECONVERGENT B1 ;  /* 0x0000000000017941 */ /* 0x000fea0003800200 */
.L_x_42944:
        /* <DEDUP_REMOVED lines=16> */
.L_x_42951:
        /* <DEDUP_REMOVED lines=13> */
.L_x_42953:
[----:B------:R-:W-:Y:S05]  /*82b0*/  BSYNC.RECONVERGENT B2 ;  /* 0x0000000000027941 */ /* 0x000fea0003800200 */
.L_x_42952:
        /* <DEDUP_REMOVED lines=43> */
.L_x_42950:
[----:B------:R-:W-:Y:S05]  /*8570*/  BSYNC.RECONVERGENT B1 ;  /* 0x0000000000017941 */ /* 0x000fea0003800200 */
.L_x_42949:
        /* <DEDUP_REMOVED lines=16> */
.L_x_42933:
[----:B------:R-:W-:Y:S01]  /*8680*/  SEL R0, RZ, 0x1000000, !P5 ;  /* 0x01000000ff007807 */ /* 0x000fe20006800000 */
[----:B------:R-:W-:Y:S01]  /*8690*/  IMAD.WIDE.U32 R16, R7, 0x4, R236 ;  /* 0x0000000407107825 */ /* 0x000fe200078e00ec */
[----:B------:R-:W-:Y:S01]  /*86a0*/  SEL R3, RZ, 0x10000, !P4 ;  /* 0x00010000ff037807 */ /* 0x000fe20006000000 */
[----:B-1----:R-:W0:Y:S01]  /*86b0*/  @P0 LDC.64 R20, c[0x0][0x398] ;  /* 0x0000e600ff140b82 */ /* 0x002e220000000a00 */
[----:B------:R-:W-:Y:S01]  /*86c0*/  SEL R4, RZ, 0x100, !P3 ;  /* 0x00000100ff047807 */ /* 0x000fe20005800000 */
[----:B------:R-:W-:-:S03]  /*86d0*/  VIADD R6, R12, 0x40 ;  /* 0x000000400c067836 */ /* 0x000fc60000000000 */
[----:B------:R-:W-:Y:S01]  /*86e0*/  IADD3 R0, PT, PT, R4, R0, R3 ;  /* 0x0000000004007210 */ /* 0x000fe20007ffe003 */
[----:B------:R-:W-:Y:S01]  /*86f0*/  IMAD.WIDE.U32 R4, R7, 0x10, R238 ;  /* 0x0000001007047825 */ /* 0x000fe200078e00ee */
[----:B------:R-:W-:Y:S01]  /*8700*/  SEL R3, RZ, 0x1, !P2 ;  /* 0x00000001ff037807 */ /* 0x000fe20005000000 */
[----:B------:R-:W1:Y:S02]  /*8710*/  @P1 LDC.64 R22, c[0x0][0x3a0] ;  /* 0x0000e800ff161b82 */ /* 0x000e640000000a00 */
[----:B------:R-:W-:Y:S01]  /*8720*/  IMAD.WIDE.U32 R18, R6, 0x10, R212 ;  /* 0x0000001006127825 */ /* 0x000fe200078e00d4 */
[----:B------:R-:W-:Y:S01]  /*8730*/  IADD3 R3, PT, PT, R0, R3, RZ ;  /* 0x0000000300037210 */ /* 0x000fe20007ffe0ff */
[----:B------:R2:W-:Y:S04]  /*8740*/  STG.E.128 desc[UR8][R4.64], R68 ;  /* 0x0000004404007986 */ /* 0x0005e8000c101d08 */
[----:B------:R2:W-:Y:S01]  /*8750*/  STG.E desc[UR8][R16.64], R3 ;  /* 0x0000000310007986 */ /* 0x0005e2000c101908 */
[----:B0-----:R-:W-:-:S04]  /*8760*/  @P0 IMAD.WIDE.U32 R20, R6, 0x10, R20 ;  /* 0x0000001006140825 */ /* 0x001fc800078e0014 */
[----:B-1----:R-:W-:Y:S01]  /*8770*/  @P1 IMAD.WIDE.U32 R22, R6, 0x10, R22 ;  /* 0x0000001006161825 */ /* 0x002fe200078e0016 */
[----:B--2---:R-:W-:Y:S06]  /*8780*/  @!P0 BRA `(.L_x_42954) ;  /* 0x00000000002c8947 */ /* 0x004fec0003800000 */
        /* <DEDUP_REMOVED lines=11> */
.L_x_42954:
        /* <DEDUP_REMOVED lines=20> */
.L_x_42958:
        /* <DEDUP_REMOVED lines=13> */
.L_x_42960:
[----:B------:R-:W-:Y:S05]  /*8a50*/  BSYNC.RECONVERGENT B2 ;  /* 0x0000000000027941 */ /* 0x000fea0003800200 */
.L_x_42959:
        /* <DEDUP_REMOVED lines=43> */
.L_x_42957:
[----:B------:R-:W-:Y:S05]  /*8d10*/  BSYNC.RECONVERGENT B1 ;  /* 0x0000000000017941 */ /* 0x000fea0003800200 */
.L_x_42956:
        /* <DEDUP_REMOVED lines=17> */
.L_x_42963:
        /* <DEDUP_REMOVED lines=13> */
.L_x_42965:
[----:B------:R-:W-:Y:S05]  /*8f00*/  BSYNC.RECONVERGENT B2 ;  /* 0x0000000000027941 */ /* 0x000fea0003800200 */
.L_x_42964:
        /* <DEDUP_REMOVED lines=43> */
.L_x_42962:
[----:B------:R-:W-:Y:S05]  /*91c0*/  BSYNC.RECONVERGENT B1 ;  /* 0x0000000000017941 */ /* 0x000fea0003800200 */
.L_x_42961:
        /* <DEDUP_REMOVED lines=15> */
.L_x_42968:
        /* <DEDUP_REMOVED lines=13> */
.L_x_42970:
[----:B------:R-:W-:Y:S05]  /*9390*/  BSYNC.RECONVERGENT B2 ;  /* 0x0000000000027941 */ /* 0x000fea0003800200 */
.L_x_42969:
        /* <DEDUP_REMOVED lines=43> */
.L_x_42967:
[----:B------:R-:W-:Y:S05]  /*9650*/  BSYNC.RECONVERGENT B1 ;  /* 0x0000000000017941 */ /* 0x000fea0003800200 */
.L_x_42966:
        /* <DEDUP_REMOVED lines=17> */
.L_x_42973:
        /* <DEDUP_REMOVED lines=13> */
.L_x_42975:
[----:B------:R-:W-:Y:S05]  /*9840*/  BSYNC.RECONVERGENT B2 ;  /* 0x0000000000027941 */ /* 0x000fea0003800200 */
.L_x_42974:
        /* <DEDUP_REMOVED lines=43> */
.L_x_42972:
[----:B------:R-:W-:Y:S05]  /*9b00*/  BSYNC.RECONVERGENT B1 ;  /* 0x0000000000017941 */ /* 0x000fea0003800200 */
.L_x_42971:
        /* <DEDUP_REMOVED lines=15> */
.L_x_42978:
        /* <DEDUP_REMOVED lines=13> */
.L_x_42980:
[----:B------:R-:W-:Y:S05]  /*9cd0*/  BSYNC.RECONVERGENT B2 ;  /* 0x0000000000027941 */ /* 0x000fea0003800200 */
.L_x_42979:
        /* <DEDUP_REMOVED lines=43> */
.L_x_42977:
[----:B------:R-:W-:Y:S05]  /*9f90*/  BSYNC.RECONVERGENT B1 ;  /* 0x0000000000017941 */ /* 0x000fea0003800200 */
.L_x_42976:
        /* <DEDUP_REMOVED lines=17> */
.L_x_42983:
        /* <DEDUP_REMOVED lines=13> */
.L_x_42985:
[----:B------:R-:W-:Y:S05]  /*a180*/  BSYNC.RECONVERGENT B2 ;  /* 0x0000000000027941 */ /* 0x000fea0003800200 */
.L_x_42984:
        /* <DEDUP_REMOVED lines=43> */
.L_x_42982:
[----:B------:R-:W-:Y:S05]  /*a440*/  BSYNC.RECONVERGENT B1 ;  /* 0x0000000000017941 */ /* 0x000fea0003800200 */
.L_x_42981:
        /* <DEDUP_REMOVED lines=15> */
.L_x_42988:
        /* <DEDUP_REMOVED lines=13> */
.L_x_42990:
[----:B------:R-:W-:Y:S05]  /*a610*/  BSYNC.RECONVERGENT B2 ;  /* 0x0000000000027941 */ /* 0x000fea0003800200 */
.L_x_42989:
        /* <DEDUP_REMOVED lines=43> */
.L_x_42987:
[----:B------:R-:W-:Y:S05]  /*a8d0*/  BSYNC.RECONVERGENT B1 ;  /* 0x0000000000017941 */ /* 0x000fea0003800200 */
.L_x_42986:
        /* <DEDUP_REMOVED lines=17> */
.L_x_42993:
        /* <DEDUP_REMOVED lines=15> */
.L_x_42995:
[----:B------:R-:W-:Y:S05]  /*aae0*/  BSYNC.RECONVERGENT B2 ;  /* 0x0000000000027941 */ /* 0x000fea0003800200 */
.L_x_42994:
        /* <DEDUP_REMOVED lines=43> */
.L_x_42992:
[----:B------:R-:W-:Y:S05]  /*ada0*/  BSYNC.RECONVERGENT B1 ;  /* 0x0000000000017941 */ /* 0x000fea0003800200 */
.L_x_42991:
        /* <DEDUP_REMOVED lines=32> */
.L_x_42955:
        /* <DEDUP_REMOVED lines=16> */
.L_x_42999:
        /* <DEDUP_REMOVED lines=13> */
.L_x_43001:
[----:B------:R-:W-:Y:S05]  /*b180*/  BSYNC.RECONVERGENT B2 ;  /* 0x0000000000027941 */ /* 0x000fea0003800200 */
.L_x_43000:
        /* <DEDUP_REMOVED lines=43> */
.L_x_42998:
[----:B------:R-:W-:Y:S05]  /*b440*/  BSYNC.RECONVERGENT B1 ;  /* 0x0000000000017941 */ /* 0x000fea0003800200 */
.L_x_42997:
        /* <DEDUP_REMOVED lines=16> */
.L_x_43004:
        /* <DEDUP_REMOVED lines=13> */
.L_x_43006:
[----:B------:R-:W-:Y:S05]  /*b620*/  BSYNC.RECONVERGENT B2 ;  /* 0x0000000000027941 */ /* 0x000fea0003800200 */
.L_x_43005:
        /* <DEDUP_REMOVED lines=43> */
.L_x_43003:
[----:B------:R-:W-:Y:S05]  /*b8e0*/  BSYNC.RECONVERGENT B1 ;  /* 0x0000000000017941 */ /* 0x000fea0003800200 */
.L_x_43002:
        /* <DEDUP_REMOVED lines=16> */
.L_x_43009:
        /* <DEDUP_REMOVED lines=13> */
.L_x_43011:
[----:B------:R-:W-:Y:S05]  /*bac0*/  BSYNC.RECONVERGENT B2 ;  /* 0x0000000000027941 */ /* 0x000fea0003800200 */
.L_x_43010:
        /* <DEDUP_REMOVED lines=43> */
.L_x_43008:
[----:B------:R-:W-:Y:S05]  /*bd80*/  BSYNC.RECONVERGENT B1 ;  /* 0x0000000000017941 */ /* 0x000fea0003800200 */
.L_x_43007:
        /* <DEDUP_REMOVED lines=16> */
.L_x_43014:
        /* <DEDUP_REMOVED lines=13> */
.L_x_43016:
[----:B------:R-:W-:Y:S05]  /*bf60*/  BSYNC.RECONVERGENT B2 ;  /* 0x0000000000027941 */ /* 0x000fea0003800200 */
.L_x_43015:
        /* <DEDUP_REMOVED lines=43> */
.L_x_43013:
[----:B------:R-:W-:Y:S05]  /*c220*/  BSYNC.RECONVERGENT B1 ;  /* 0x0000000000017941 */ /* 0x000fea0003800200 */
.L_x_43012:
        /* <DEDUP_REMOVED lines=16> */
.L_x_42996:
[----:B------:R-:W-:Y:S01]  /*c330*/  SEL R2, RZ, 0x1000000, !P5 ;  /* 0x01000000ff027807 */ /* 0x000fe20006800000 */
[----:B-1----:R-:W0:Y:S01]  /*c340*/  @P0 LDC.64 R20, c[0x0][0x398] ;  /* 0x0000e600ff140b82 */ /* 0x002e220000000a00 */
[----:B------:R-:W-:Y:S01]  /*c350*/  SEL R3, RZ, 0x10000, !P4 ;  /* 0x00010000ff037807 */ /* 0x000fe20006000000 */
[----:B------:R-:W-:Y:S01]  /*c360*/  VIADD R5, R12, 0x60 ;  /* 0x000000600c057836 */ /* 0x000fe20000000000 */
[----:B------:R-:W-:Y:S02]  /*c370*/  SEL R4, RZ, 0x100, !P3 ;  /* 0x00000100ff047807 */ /* 0x000fe40005800000 */
[----:B------:R-:W-:Y:S01]  /*c380*/  SEL R17, RZ, 0x1, !P2 ;  /* 0x00000001ff117807 */ /* 0x000fe20005000000 */
[----:B------:R-:W-:Y:S01]  /*c390*/  IMAD.WIDE.U32 R18, R5, 0x10, R212 ;  /* 0x0000001005127825 */ /* 0x000fe200078e00d4 */
[----:B------:R-:W-:Y:S01]  /*c3a0*/  IADD3 R4, PT, PT, R4, R2, R3 ;  /* 0x0000000204047210 */ /* 0x000fe20007ffe003 */
[----:B------:R-:W1:Y:S02]  /*c3b0*/  @P1 LDC.64 R22, c[0x0][0x3a0] ;  /* 0x0000e800ff161b82 */ /* 0x000e640000000a00 */
[----:B------:R-:W-:Y:S01]  /*c3c0*/  IMAD.WIDE.U32 R2, R6, 0x10, R238 ;  /* 0x0000001006027825 */ /* 0x000fe200078e00ee */
[----:B------:R-:W-:-:S03]  /*c3d0*/  IADD3 R25, PT, PT, R4, R17, RZ ;  /* 0x0000001104197210 */ /* 0x000fc60007ffe0ff */
[----:B------:R-:W-:Y:S01]  /*c3e0*/  IMAD.WIDE.U32 R16, R6, 0x4, R236 ;  /* 0x0000000406107825 */ /* 0x000fe200078e00ec */
        /* <DEDUP_REMOVED lines=16> */
.L_x_43017:
        /* <DEDUP_REMOVED lines=20> */
.L_x_43021:
        /* <DEDUP_REMOVED lines=13> */
.L_x_43023:
[----:B------:R-:W-:Y:S05]  /*c700*/  BSYNC.RECONVERGENT B2 ;  /* 0x0000000000027941 */ /* 0x000fea0003800200 */
.L_x_43022:
[----:B------:R-:W-:Y:S01]  /*c710*/  IMAD.WIDE.U32 R8, R219, -0x326172a9, RZ ;  /* 0xcd9e8d57db087825 */ /* 0x000fe200078e00ff */
[----:B-1----:R-:W-:-:S03]  /*c720*/  LOP3.LUT R20, R13, UR7, R3, 0x96, !PT ;  /* 0x000000070d147c12 */ /* 0x002fc6000f8e9603 */
        /* <DEDUP_REMOVED lines=40> */
[----:B------:R-:W-:-:S07]  /*c9b0*/  IMAD.MOV.U32 R2, RZ, RZ, R8 ;  /* 0x000000ffff027224 */ /* 0x000fce00078e0008 */
.L_x_43020:
[----:B------:R-:W-:Y:S05]  /*c9c0*/  BSYNC.RECONVERGENT B1 ;  /* 0x0000000000017941 */ /* 0x000fea0003800200 */
.L_x_43019:
        /* <DEDUP_REMOVED lines=17> */
.L_x_43026:
        /* <DEDUP_REMOVED lines=13> */
.L_x_43028:
[----:B------:R-:W-:Y:S05]  /*cbb0*/  BSYNC.RECONVERGENT B2 ;  /* 0x0000000000027941 */ /* 0x000fea0003800200 */
.L_x_43027:
        /* <DEDUP_REMOVED lines=43> */
.L_x_43025:
[----:B------:R-:W-:Y:S05]  /*ce70*/  BSYNC.RECONVERGENT B1 ;  /* 0x0000000000017941 */ /* 0x000fea0003800200 */
.L_x_43024:
        /* <DEDUP_REMOVED lines=15> */
.L_x_43031:
        /* <DEDUP_REMOVED lines=13> */
.L_x_43033:
[----:B------:R-:W-:Y:S05]  /*d040*/  BSYNC.RECONVERGENT B2 ;  /* 0x0000000000027941 */ /* 0x000fea0003800200 */
.L_x_43032:
        /* <DEDUP_REMOVED lines=43> */
.L_x_43030:
[----:B------:R-:W-:Y:S05]  /*d300*/  BSYNC.RECONVERGENT B1 ;  /* 0x0000000000017941 */ /* 0x000fea0003800200 */
.L_x_43029:
        /* <DEDUP_REMOVED lines=17> */
.L_x_43036:
        /* <DEDUP_REMOVED lines=13> */
.L_x_43038:
[----:B------:R-:W-:Y:S05]  /*d4f0*/  BSYNC.RECONVERGENT B2 ;  /* 0x0000000000027941 */ /* 0x000fea0003800200 */
.L_x_43037:
        /* <DEDUP_REMOVED lines=43> */
.L_x_43035:
[----:B------:R-:W-:Y:S05]  /*d7b0*/  BSYNC.RECONVERGENT B1 ;  /* 0x0000000000017941 */ /* 0x000fea0003800200 */
.L_x_43034:
        /* <DEDUP_REMOVED lines=15> */
.L_x_43041:
        /* <DEDUP_REMOVED lines=13> */
.L_x_43043:
[----:B------:R-:W-:Y:S05]  /*d980*/  BSYNC.RECONVERGENT B2 ;  /* 0x0000000000027941 */ /* 0x000fea0003800200 */
.L_x_43042:
        /* <DEDUP_REMOVED lines=43> */
.L_x_43040:
[----:B------:R-:W-:Y:S05]  /*dc40*/  BSYNC.RECONVERGENT B1 ;  /* 0x0000000000017941 */ /* 0x000fea0003800200 */
.L_x_43039:
        /* <DEDUP_REMOVED lines=17> */
.L_x_43046:
        /* <DEDUP_REMOVED lines=13> */
.L_x_43048:
[----:B------:R-:W-:Y:S05]  /*de30*/  BSYNC.RECONVERGENT B2 ;  /* 0x0000000000027941 */ /* 0x000fea0003800200 */
.L_x_43047:
[----:B-1----:R-:W-:Y:S01]  /*de40*/  IMAD.WIDE.U32 R20, R219, -0x326172a9, RZ ;  /* 0xcd9e8d57db147825 */ /* 0x002fe200078e00ff */
        /* <DEDUP_REMOVED lines=42> */
.L_x_43045:
[----:B------:R-:W-:Y:S05]  /*e0f0*/  BSYNC.RECONVERGENT B1 ;  /* 0x0000000000017941 */ /* 0x000fea0003800200 */
.L_x_43044:
        /* <DEDUP_REMOVED lines=15> */
.L_x_43051:
        /* <DEDUP_REMOVED lines=13> */
.L_x_43053:
[----:B------:R-:W-:Y:S05]  /*e2c0*/  BSYNC.RECONVERGENT B2 ;  /* 0x0000000000027941 */ /* 0x000fea0003800200 */
.L_x_43052:
        /* <DEDUP_REMOVED lines=43> */
.L_x_43050:
[----:B------:R-:W-:Y:S05]  /*e580*/  BSYNC.RECONVERGENT B1 ;  /* 0x0000000000017941 */ /* 0x000fea0003800200 */
.L_x_43049:
[----:B------:R-:W-:Y:S01]  /*e590*/  ISETP.NE.AND P6, PT, R10, 0x1, PT ;  /* 0x000000010a00780c */ /* 0x000fe20003fc5270 */
[----:B------:R-:W-:Y:S01]  /*e5a0*/  BSSY.RECONVERGENT B1, `(.L_x_43054) ;  /* 0x000004b000017945 */ /* 0x000fe20003800200 */
[----:B------:R-:W-:Y:S01]  /*e5b0*/  I2FP.F32.U32 R0, R4 ;  /* 0x0000000400007245 */ /* 0x000fe20000201000 */
[----:B------:R-:W-:Y:S01]  /*e5c0*/  FMUL.FTZ R19, R19, R222 ;  /* 0x000000de13137220 */ /* 0x000fe20000410000 */
[----:B------:R-:W-:-:S03]  /*e5d0*/  IMAD.MOV.U32 R26, RZ, RZ, 0x2 ;  /* 0x00000002ff1a7424 */ /* 0x000fc600078e00ff */
[----:B-1----:R-:W-:Y:S01]  /*e5e0*/  FFMA.FTZ R21, R0, R225, 1.1641532182693481445e-10 ;  /* 0x2f00000000157423 */ /* 0x002fe200000100e1 */
        /* <DEDUP_REMOVED lines=11> */
.L_x_43056:
        /* <DEDUP_REMOVED lines=15> */
.L_x_43058:
[----:B------:R-:W-:Y:S05]  /*e790*/  BSYNC.RECONVERGENT B2 ;  /* 0x0000000000027941 */ /* 0x000fea0003800200 */
.L_x_43057:
        /* <DEDUP_REMOVED lines=43> */
.L_x_43055:
[----:B------:R-:W-:Y:S05]  /*ea50*/  BSYNC.RECONVERGENT B1 ;  /* 0x0000000000017941 */ /* 0x000fea0003800200 */
.L_x_43054:
        /* <DEDUP_REMOVED lines=25> */
[----:B------:R-:W-:Y:S01]  /*ebf0*/  FADD.FTZ R60, R16, R21 ;  /* 0x00000015103c7221 */ /* 0x000fe20000010000 */
[----:B------:R-:W-:-:S02]  /*ec00*/  PRMT R11, R8, 0x7610, R11 ;  /* 0x00007610080b7816 */ /* 0x000fc4000000000b */
[----:B------:R-:W-:Y:S01]  /*ec10*/  PRMT R9, R20, 0x7610, R9 ;  /* 0x0000761014097816 */ /* 0x000fe20000000009 */
[----:B------:R-:W-:Y:S01]  /*ec20*/  FADD.FTZ R63, R63, R4 ;  /* 0x000000043f3f7221 */ /* 0x000fe20000010000 */
[----:B------:R-:W-:Y:S01]  /*ec30*/  SEL R8, RZ, 0x1, P6 ;  /* 0x00000001ff087807 */ /* 0x000fe20003000000 */
[----:B------:R-:W-:Y:S02]  /*ec40*/  @P1 FADD.FTZ R60, R76, R60 ;  /* 0x0000003c4c3c1221 */ /* 0x000fe40000010000 */
[----:B------:R-:W-:Y:S01]  /*ec50*/  @P1 FADD.FTZ R63, R79, R63 ;  /* 0x0000003f4f3f1221 */ /* 0x000fe20000010000 */
[----:B------:R-:W-:Y:S06]  /*ec60*/  BRA `(.L_x_43059) ;  /* 0x0000001000e07947 */ /* 0x000fec0003800000 */
.L_x_43018:
        /* <DEDUP_REMOVED lines=16> */
.L_x_43062:
        /* <DEDUP_REMOVED lines=13> */
.L_x_43064:
[----:B------:R-:W-:Y:S05]  /*ee40*/  BSYNC.RECONVERGENT B2 ;  /* 0x0000000000027941 */ /* 0x000fea0003800200 */
.L_x_43063:
[----:B-1----:R-:W-:Y:S01]  /*ee50*/  IMAD.WIDE.U32 R20, R219, -0x326172a9, RZ ;  /* 0xcd9e8d57db147825 */ /* 0x002fe200078e00ff */
        /* <DEDUP_REMOVED lines=41> */
[----:B------:R-:W-:-:S07]  /*f0f0*/  IMAD.MOV.U32 R2, RZ, RZ, R20 ;  /* 0x000000ffff027224 */ /* 0x000fce00078e0014 */
.L_x_43061:
[----:B------:R-:W-:Y:S05]  /*f100*/  BSYNC.RECONVERGENT B1 ;  /* 0x0000000000017941 */ /* 0x000fea0003800200 */
.L_x_43060:
[----:B------:R-:W-:Y:S01]  /*f110*/  ISETP.NE.AND P3, PT, R4, 0x1, PT ;  /* 0x000000010400780c */ /* 0x000fe20003f65270 */
[----:B------:R-:W-:Y:S01]  /*f120*/  BSSY.RECONVERGENT B1, `(.L_x_43065) ;  /* 0x0000048000017945 */ /* 0x000fe20003800200 */
[----:B------:R-:W-:Y:S01]  /*f130*/  I2FP.F32.U32 R0, R3 ;  /* 0x0000000300007245 */ /* 0x000fe20000201000 */
[----:B-1----:R-:W-:-:S04]  /*f140*/  IMAD.MOV.U32 R20, RZ, RZ, 0x2 ;  /* 0x00000002ff147424 */ /* 0x002fc800078e00ff */
        /* <DEDUP_REMOVED lines=12> */
.L_x_43067:
        /* <DEDUP_REMOVED lines=13> */
.L_x_43069:
[----:B------:R-:W-:Y:S05]  /*f2e0*/  BSYNC.RECONVERGENT B2 ;  /* 0x0000000000027941 */ /* 0x000fea0003800200 */
.L_x_43068:
        /* <DEDUP_REMOVED lines=43> */
.L_x_43066:
[----:B------:R-:W-:Y:S05]  /*f5a0*/  BSYNC.RECONVERGENT B1 ;  /* 0x0000000000017941 */ /* 0x000fea0003800200 */
.L_x_43065:
        /* <DEDUP_REMOVED lines=16> */
.L_x_43072:
        /* <DEDUP_REMOVED lines=13> */
.L_x_43074:
[----:B------:R-:W-:Y:S05]  /*f780*/  BSYNC.RECONVERGENT B2 ;  /* 0x0000000000027941 */ /* 0x000fea0003800200 */
.L_x_43073:
        /* <DEDUP_REMOVED lines=43> */
.L_x_43071:
[----:B------:R-:W-:Y:S05]  /*fa40*/  BSYNC.RECONVERGENT B1 ;  /* 0x0000000000017941 */ /* 0x000fea0003800200 */
.L_x_43070:
        /* <DEDUP_REMOVED lines=16> */
.L_x_43077:
        /* <DEDUP_REMOVED lines=13> */
.L_x_43079:
[----:B------:R-:W-:Y:S05]  /*fc20*/  BSYNC.RECONVERGENT B2 ;  /* 0x0000000000027941 */ /* 0x000fea0003800200 */
.L_x_43078:
        /* <DEDUP_REMOVED lines=43> */
.L_x_43076:
[----:B------:R-:W-:Y:S05]  /*fee0*/  BSYNC.RECONVERGENT B1 ;  /* 0x0000000000017941 */ /* 0x000fea0003800200 */
.L_x_43075:
        /* <DEDUP_REMOVED lines=16> */
.L_x_43059:
        /* <DEDUP_REMOVED lines=28> */
.L_x_43080:
        /* <DEDUP_REMOVED lines=20> */
.L_x_43084:
        /* <DEDUP_REMOVED lines=13> */
.L_x_43086:
[----:B------:R-:W-:Y:S05]  /*103c0*/  BSYNC.RECONVERGENT B2 ;  /* 0x0000000000027941 */ /* 0x000fea0003800200 */
.L_x_43085:
        /* <DEDUP_REMOVED lines=43> */
.L_x_43083:
[----:B------:R-:W-:Y:S05]  /*10680*/  BSYNC.RECONVERGENT B1 ;  /* 0x0000000000017941 */ /* 0x000fea0003800200 */
.L_x_43082:
        /* <DEDUP_REMOVED lines=17> */
.L_x_43089:
        /* <DEDUP_REMOVED lines=13> */
.L_x_43091:
[----:B------:R-:W-:Y:S05]  /*10870*/  BSYNC.RECONVERGENT B2 ;  /* 0x0000000000027941 */ /* 0x000fea0003800200 */
.L_x_43090:
        /* <DEDUP_REMOVED lines=43> */
.L_x_43088:
[----:B------:R-:W-:Y:S05]  /*10b30*/  BSYNC.RECONVERGENT B1 ;  /* 0x0000000000017941 */ /* 0x000fea0003800200 */
.L_x_43087:
        /* <DEDUP_REMOVED lines=15> */
.L_x_43094:
        /* <DEDUP_REMOVED lines=13> */
.L_x_43096:
[----:B------:R-:W-:Y:S05]  /*10d00*/  BSYNC.RECONVERGENT B2 ;  /* 0x0000000000027941 */ /* 0x000fea0003800200 */
.L_x_43095:
        /* <DEDUP_REMOVED lines=43> */
.L_x_43093:
[----:B------:R-:W-:Y:S05]  /*10fc0*/  BSYNC.RECONVERGENT B1 ;  /* 0x0000000000017941 */ /* 0x000fea0003800200 */
.L_x_43092:
        /* <DEDUP_REMOVED lines=17> */
.L_x_43099:
        /* <DEDUP_REMOVED lines=13> */
.L_x_43101:
[----:B------:R-:W-:Y:S05]  /*111b0*/  BSYNC.RECONVERGENT B2 ;  /* 0x0000000000027941 */ /* 0x000fea0003800200 */
.L_x_43100:
        /* <DEDUP_REMOVED lines=43> */
.L_x_43098:
[----:B------:R-:W-:Y:S05]  /*11470*/  BSYNC.RECONVERGENT B1 ;  /* 0x0000000000017941 */ /* 0x000fea0003800200 */
.L_x_43097:
        /* <DEDUP_REMOVED lines=15> */
.L_x_43104:
        /* <DEDUP_REMOVED lines=13> */
.L_x_43106:
[----:B------:R-:W-:Y:S05]  /*11640*/  BSYNC.RECONVERGENT B2 ;  /* 0x0000000000027941 */ /* 0x000fea0003800200 */
.L_x_43105:
        /* <DEDUP_REMOVED lines=43> */
.L_x_43103:
[----:B------:R-:W-:Y:S05]  /*11900*/  BSYNC.RECONVERGENT B1 ;  /* 0x0000000000017941 */ /* 0x000fea0003800200 */
.L_x_43102:
[----:B------:R-:W-:Y:S01]  /*11910*/  ISETP.NE.AND P5, PT, R10, 0x1, PT ;  /* 0x000000010a00780c */ /* 0x000fe20003fa5270 */
[----:B------:R-:W-:Y:S01]  /*11920*/  BSSY.RECONVERGENT B1, `(.L_x_43107) ;  /* 0x0000049000017945 */ /* 0x000fe20003800200 */
[----:B------:R-:W-:Y:S01]  /*11930*/  I2FP.F32.U32 R2, R8 ;  /* 0x0000000800027245 */ /* 0x000fe20000201000 */
[----:B-1----:R-:W-:Y:S02]  /*11940*/  HFMA2 R20, -RZ, RZ, 0, 1.1920928955078125e-07 ;  /* 0x00000002ff147431 */ /* 0x002fe400000001ff */
        /* <DEDUP_REMOVED lines=13> */
.L_x_43109:
        /* <DEDUP_REMOVED lines=13> */
.L_x_43111:
[----:B------:R-:W-:Y:S05]  /*11af0*/  BSYNC.RECONVERGENT B2 ;  /* 0x0000000000027941 */ /* 0x000fea0003800200 */
.L_x_43110:
        /* <DEDUP_REMOVED lines=43> */
.L_x_43108:
[----:B------:R-:W-:Y:S05]  /*11db0*/  BSYNC.RECONVERGENT B1 ;  /* 0x0000000000017941 */ /* 0x000fea0003800200 */
.L_x_43107:
        /* <DEDUP_REMOVED lines=15> */
.L_x_43114:
        /* <DEDUP_REMOVED lines=13> */
.L_x_43116:
[----:B------:R-:W-:Y:S05]  /*11f80*/  BSYNC.RECONVERGENT B2 ;  /* 0x0000000000027941 */ /* 0x000fea0003800200 */
.L_x_43115:
        /* <DEDUP_REMOVED lines=43> */
.L_x_43113:
[----:B------:R-:W-:Y:S05]  /*12240*/  BSYNC.RECONVERGENT B1 ;  /* 0x0000000000017941 */ /* 0x000fea0003800200 */
.L_x_43112:
        /* <DEDUP_REMOVED lines=17> */
.L_x_43119:
        /* <DEDUP_REMOVED lines=15> */
.L_x_43121:
[----:B------:R-:W-:Y:S05]  /*12450*/  BSYNC.RECONVERGENT B2 ;  /* 0x0000000000027941 */ /* 0x000fea0003800200 */
.L_x_43120:
        /* <DEDUP_REMOVED lines=43> */
.L_x_43118:
[----:B------:R-:W-:Y:S05]  /*12710*/  BSYNC.RECONVERGENT B1 ;  /* 0x0000000000017941 */ /* 0x000fea0003800200 */
.L_x_43117:
        /* <DEDUP_REMOVED lines=29> */
[----:B------:R-:W-:Y:S01]  /*128f0*/  PRMT R9, R22, 0x7610, R9 ;  /* 0x0000761016097816 */ /* 0x000fe20000000009 */
[----:B------:R-:W-:Y:S01]  /*12900*/  @P1 FADD.FTZ R56, R76, R56 ;  /* 0x000000384c381221 */ /* 0x000fe20000010000 */
[----:B------:R-:W-:Y:S01]  /*12910*/  SEL R8, RZ, 0x1, P6 ;  /* 0x00000001ff087807 */ /* 0x000fe20003000000 */
[----:B------:R-:W-:Y:S01]  /*12920*/  @P1 FADD.FTZ R59, R79, R59 ;  /* 0x0000003b4f3b1221 */ /* 0x000fe20000010000 */
[----:B------:R-:W-:Y:S06]  /*12930*/  BRA `(.L_x_43122) ;  /* 0x0000001000e07947 */ /* 0x000fec0003800000 */
.L_x_43081:
        /* <DEDUP_REMOVED lines=16> */
.L_x_43125:
        /* <DEDUP_REMOVED lines=13> */
.L_x_43127:
[----:B------:R-:W-:Y:S05]  /*12b10*/  BSYNC.RECONVERGENT B2 ;  /* 0x0000000000027941 */ /* 0x000fea0003800200 */
.L_x_43126:
        /* <DEDUP_REMOVED lines=43> */
.L_x_43124:
[----:B------:R-:W-:Y:S05]  /*12dd0*/  BSYNC.RECONVERGENT B1 ;  /* 0x0000000000017941 */ /* 0x000fea0003800200 */
.L_x_43123:
        /* <DEDUP_REMOVED lines=16> */
.L_x_43130:
        /* <DEDUP_REMOVED lines=13> */
.L_x_43132:
[----:B------:R-:W-:Y:S05]  /*12fb0*/  BSYNC.RECONVERGENT B2 ;  /* 0x0000000000027941 */ /* 0x000fea0003800200 */
.L_x_43131:
        /* <DEDUP_REMOVED lines=43> */
.L_x_43129:
[----:B------:R-:W-:Y:S05]  /*13270*/  BSYNC.RECONVERGENT B1 ;  /* 0x0000000000017941 */ /* 0x000fea0003800200 */
.L_x_43128:
        /* <DEDUP_REMOVED lines=16> */
.L_x_43135:
        /* <DEDUP_REMOVED lines=13> */
.L_x_43137:
[----:B------:R-:W-:Y:S05]  /*13450*/  BSYNC.RECONVERGENT B2 ;  /* 0x0000000000027941 */ /* 0x000fea0003800200 */
.L_x_43136:
        /* <DEDUP_REMOVED lines=43> */
.L_x_43134:
[----:B------:R-:W-:Y:S05]  /*13710*/  BSYNC.RECONVERGENT B1 ;  /* 0x0000000000017941 */ /* 0x000fea0003800200 */
.L_x_43133:
        /* <DEDUP_REMOVED lines=16> */
.L_x_43140:
        /* <DEDUP_REMOVED lines=13> */
.L_x_43142:
[----:B------:R-:W-:Y:S05]  /*138f0*/  BSYNC.RECONVERGENT B2 ;  /* 0x0000000000027941 */ /* 0x000fea0003800200 */
.L_x_43141:
        /* <DEDUP_REMOVED lines=43> */
.L_x_43139:
[----:B------:R-:W-:Y:S05]  /*13bb0*/  BSYNC.RECONVERGENT B1 ;  /* 0x0000000000017941 */ /* 0x000fea0003800200 */
.L_x_43138:
        /* <DEDUP_REMOVED lines=16> */
.L_x_43122:
[----:B------:R-:W-:Y:S01]  /*13cc0*/  SEL R2, RZ, 0x1000000, !P5 ;  /* 0x01000000ff027807 */ /* 0x000fe20006800000 */
[----:B------:R-:W0:Y:S01]  /*13cd0*/  @P0 LDC.64 R22, c[0x0][0x398] ;  /* 0x0000e600ff160b82 */ /* 0x000e220000000a00 */
[----:B------:R-:W-:Y:S02]  /*13ce0*/  SEL R3, RZ, 0x10000, !P4 ;  /* 0x00010000ff037807 */ /* 0x000fe40006000000 */
[----:B------:R-:W-:Y:S02]  /*13cf0*/  SEL R16, RZ, 0x100, !P3 ;  /* 0x00000100ff107807 */ /* 0x000fe40005800000 */
[----:B------:R-:W-:Y:S02]  /*13d00*/  SEL R19, RZ, 0x1, !P2 ;  /* 0x00000001ff137807 */ /* 0x000fe40005000000 */
[----:B------:R-:W-:Y:S01]  /*13d10*/  IADD3 R2, PT, PT, R16, R2, R3 ;  /* 0x0000000210027210 */ /* 0x000fe20007ffe003 */
[----:B------:R-:W-:Y:S01]  /*13d20*/  IMAD.WIDE.U32 R16, R4, 0x10, R238 ;  /* 0x0000001004107825 */ /* 0x000fe200078e00ee */
[----:B------:R-:W1:Y:S02]  /*13d30*/  @P1 LDC.64 R24, c[0x0][0x3a0] ;  /* 0x0000e800ff181b82 */ /* 0x000e640000000a00 */
[----:B------:R-:W-:Y:S01]  /*13d40*/  IADD3 R27, PT, PT, R2, R19, RZ ;  /* 0x00000013021b7210 */ /* 0x000fe20007ffe0ff */
[----:B------:R-:W-:Y:S01]  /*13d50*/  IMAD.WIDE.U32 R18, R4, 0x4, R236 ;  /* 0x0000000404127825 */ /* 0x000fe200078e00ec */
[----:B------:R2:W-:Y:S03]  /*13d60*/  STG.E.128 desc[UR8][R16.64], R56 ;  /* 0x0000003810007986 */ /* 0x0005e6000c101d08 */
[----:B------:R-:W-:Y:S01]  /*13d70*/  VIADD R3, R12, 0xa0 ;  /* 0x000000a00c037836 */ /* 0x000fe20000000000 */
[----:B------:R2:W-:Y:S03]  /*13d80*/  STG.E desc[UR8][R18.64], R27 ;  /* 0x0000001b12007986 */ /* 0x0005e6000c101908 */
[----:B------:R-:W-:-:S04]  /*13d90*/  IMAD.WIDE.U32 R20, R3, 0x10, R212 ;  /* 0x0000001003147825 */ /* 0x000fc800078e00d4 */
        /* <DEDUP_REMOVED lines=14> */
.L_x_43143:
        /* <DEDUP_REMOVED lines=20> */
.L_x_43147:
        /* <DEDUP_REMOVED lines=13> */
.L_x_43149:
[----:B------:R-:W-:Y:S05]  /*14090*/  BSYNC.RECONVERGENT B2 ;  /* 0x0000000000027941 */ /* 0x000fea0003800200 */
.L_x_43148:
        /* <DEDUP_REMOVED lines=42> */
.L_x_43146:
[----:B------:R-:W-:Y:S05]  /*14340*/  BSYNC.RECONVERGENT B1 ;  /* 0x0000000000017941 */ /* 0x000fea0003800200 */
.L_x_43145:
[----:B------:R-:W-:Y:S01]  /*14350*/  ISETP.NE.AND P3, PT, R8, 0x1, PT ;  /* 0x000000010800780c */ /* 0x000fe20003f65270 */
[----:B------:R-:W-:Y:S01]  /*14360*/  BSSY.RECONVERGENT B1, `(.L_x_43150) ;  /* 0x0000049000017945 */ /* 0x000fe20003800200 */
[----:B------:R-:W-:Y:S01]  /*14370*/  I2FP.F32.U32 R0, R2 ;  /* 0x0000000200007245 */ /* 0x000fe20000201000 */
[----:B------:R-:W-:Y:S02]  /*14380*/  HFMA2 R10, -RZ, RZ, 0, 1.1920928955078125e-07 ;  /* 0x00000002ff0a7431 */ /* 0x000fe400000001ff */
[----:B-----5:R-:W-:Y:S02]  /*14390*/  FMUL.FTZ R16, R16, R222 ;  /* 0x000000de10107220 */ /* 0x020fe40000410000 */
        /* <DEDUP_REMOVED lines=12> */
.L_x_43152:
        /* <DEDUP_REMOVED lines=13> */
.L_x_43154:
[----:B------:R-:W-:Y:S05]  /*14530*/  BSYNC.RECONVERGENT B2 ;  /* 0x0000000000027941 */ /* 0x000fea0003800200 */
.L_x_43153:
        /* <DEDUP_REMOVED lines=43> */
.L_x_43151:
[----:B------:R-:W-:Y:S05]  /*147f0*/  BSYNC.RECONVERGENT B1 ;  /* 0x0000000000017941 */ /* 0x000fea0003800200 */
.L_x_43150:
        /* <DEDUP_REMOVED lines=15> */
.L_x_43157:
        /* <DEDUP_REMOVED lines=13> */
.L_x_43159:
[----:B------:R-:W-:Y:S05]  /*149c0*/  BSYNC.RECONVERGENT B2 ;  /* 0x0000000000027941 */ /* 0x000fea0003800200 */
.L_x_43158:
        /* <DEDUP_REMOVED lines=43> */
.L_x_43156:
[----:B------:R-:W-:Y:S05]  /*14c80*/  BSYNC.RECONVERGENT B1 ;  /* 0x0000000000017941 */ /* 0x000fea0003800200 */
.L_x_43155:
        /* <DEDUP_REMOVED lines=17> */
.L_x_43162:
        /* <DEDUP_REMOVED lines=13> */
.L_x_43164:
[----:B------:R-:W-:Y:S05]  /*14e70*/  BSYNC.RECONVERGENT B2 ;  /* 0x0000000000027941 */ /* 0x000fea0003800200 */
.L_x_43163:
        /* <DEDUP_REMOVED lines=43> */
.L_x_43161:
[----:B------:R-:W-:Y:S05]  /*15130*/  BSYNC.RECONVERGENT B1 ;  /* 0x0000000000017941 */ /* 0x000fea0003800200 */
.L_x_43160:
        /* <DEDUP_REMOVED lines=15> */
.L_x_43167:
        /* <DEDUP_REMOVED lines=13> */
.L_x_43169:
[----:B------:R-:W-:Y:S05]  /*15300*/  BSYNC.RECONVERGENT B2 ;  /* 0x0000000000027941 */ /* 0x000fea0003800200 */
.L_x_43168:
        /* <DEDUP_REMOVED lines=43> */
.L_x_43166:
[----:B------:R-:W-:Y:S05]  /*155c0*/  BSYNC.RECONVERGENT B1 ;  /* 0x0000000000017941 */ /* 0x000fea0003800200 */
.L_x_43165:
        /* <DEDUP_REMOVED lines=17> */
.L_x_43172:
        /* <DEDUP_REMOVED lines=13> */
.L_x_43174:
[----:B------:R-:W-:Y:S05]  /*157b0*/  BSYNC.RECONVERGENT B2 ;  /* 0x0000000000027941 */ /* 0x000fea0003800200 */
.L_x_43173:
        /* <DEDUP_REMOVED lines=43> */
.L_x_43171:
[----:B------:R-:W-:Y:S05]  /*15a70*/  BSYNC.RECONVERGENT B1 ;  /* 0x0000000000017941 */ /* 0x000fea0003800200 */
.L_x_43170:
        /* <DEDUP_REMOVED lines=15> */
.L_x_43177:
        /* <DEDUP_REMOVED lines=13> */
.L_x_43179:
[----:B------:R-:W-:Y:S05]  /*15c40*/  BSYNC.RECONVERGENT B2 ;  /* 0x0000000000027941 */ /* 0x000fea0003800200 */
.L_x_43178:
        /* <DEDUP_REMOVED lines=43> */
.L_x_43176:
[----:B------:R-:W-:Y:S05]  /*15f00*/  BSYNC.RECONVERGENT B1 ;  /* 0x0000000000017941 */ /* 0x000fea0003800200 */
.L_x_43175:
        /* <DEDUP_REMOVED lines=17> */
.L_x_43182:
        /* <DEDUP_REMOVED lines=15> */
.L_x_43184:
[----:B------:R-:W-:Y:S05]  /*16110*/  BSYNC.RECONVERGENT B2 ;  /* 0x0000000000027941 */ /* 0x000fea0003800200 */
.L_x_43183:
        /* <DEDUP_REMOVED lines=43> */
.L_x_43181:
[----:B------:R-:W-:Y:S05]  /*163d0*/  BSYNC.RECONVERGENT B1 ;  /* 0x0000000000017941 */ /* 0x000fea0003800200 */
.L_x_43180:
        /* <DEDUP_REMOVED lines=33> */
.L_x_43144:
        /* <DEDUP_REMOVED lines=16> */
.L_x_43188:
        /* <DEDUP_REMOVED lines=13> */
.L_x_43190:
[----:B------:R-:W-:Y:S05]  /*167c0*/  BSYNC.RECONVERGENT B2 ;  /* 0x0000000000027941 */ /* 0x000fea0003800200 */
.L_x_43189:
        /* <DEDUP_REMOVED lines=43> */
.L_x_43187:
[----:B------:R-:W-:Y:S05]  /*16a80*/  BSYNC.RECONVERGENT B1 ;  /* 0x0000000000017941 */ /* 0x000fea0003800200 */
.L_x_43186:
        /* <DEDUP_REMOVED lines=16> */
.L_x_43193:
        /* <DEDUP_REMOVED lines=13> */
.L_x_43195:
[----:B------:R-:W-:Y:S05]  /*16c60*/  BSYNC.RECONVERGENT B2 ;  /* 0x0000000000027941 */ /* 0x000fea0003800200 */
.L_x_43194:
        /* <DEDUP_REMOVED lines=43> */
.L_x_43192:
[----:B------:R-:W-:Y:S05]  /*16f20*/  BSYNC.RECONVERGENT B1 ;  /* 0x0000000000017941 */ /* 0x000fea0003800200 */
.L_x_43191:
        /* <DEDUP_REMOVED lines=16> */
.L_x_43198:
        /* <DEDUP_REMOVED lines=13> */
.L_x_43200:
[----:B------:R-:W-:Y:S05]  /*17100*/  BSYNC.RECONVERGENT B2 ;  /* 0x0000000000027941 */ /* 0x000fea0003800200 */
.L_x_43199:
        /* <DEDUP_REMOVED lines=43> */
.L_x_43197:
[----:B------:R-:W-:Y:S05]  /*173c0*/  BSYNC.RECONVERGENT B1 ;  /* 0x0000000000017941 */ /* 0x000fea0003800200 */
.L_x_43196:
        /* <DEDUP_REMOVED lines=16> */
.L_x_43203:
        /* <DEDUP_REMOVED lines=13> */
.L_x_43205:
[----:B------:R-:W-:Y:S05]  /*175a0*/  BSYNC.RECONVERGENT B2 ;  /* 0x0000000000027941 */ /* 0x000fea0003800200 */
.L_x_43204:
        /* <DEDUP_REMOVED lines=40> */
[----:B------:R-:W-:Y:S01]  /*17830*/  MOV R14, R26 ;  /* 0x0000001a000e7202 */ /* 0x000fe20000000f00 */
[----:B------:R-:W-:Y:S01]  /*17840*/  IMAD.MOV.U32 R20, RZ, RZ, R24 ;  /* 0x000000ffff147224 */ /* 0x000fe200078e0018 */
[----:B------:R-:W-:-:S07]  /*17850*/  LOP3.LUT R217, R22, UR28, R25, 0x96, !PT ;  /* 0x0000001c16d97c12 */ /* 0x000fce000f8e9619 */
.L_x_43202:
[----:B------:R-:W-:Y:S05]  /*17860*/  BSYNC.RECONVERGENT B1 ;  /* 0x0000000000017941 */ /* 0x000fea0003800200 */
.L_x_43201:
        /* <DEDUP_REMOVED lines=16> */
.L_x_43185:
        /* <DEDUP_REMOVED lines=10> */
[----:B------:R-:W2:Y:S04]  /*17a10*/  @P1 LDC.64 R26, c[0x0][0x3a0] ;  /* 0x0000e800ff1a1b82 */ /* 0x000ea80000000a00 */
[----:B------:R-:W-:-:S02]  /*17a20*/  IMAD.IADD R21, R0, 0x1, R17 ;  /* 0x0000000100157824 */ /* 0x000fc400078e0211 */
[----:B------:R-:W-:-:S03]  /*17a30*/  IMAD.WIDE.U32 R16, R2, 0x10, R212 ;  /* 0x0000001002107825 */ /* 0x000fc600078e00d4 */
[----:B------:R1:W-:Y:S01]  /*17a40*/  STG.E desc[UR8][R22.64], R21 ;  /* 0x0000001516007986 */ /* 0x0003e2000c101908 */
[----:B0-----:R-:W-:-:S04]  /*17a50*/  @P0 IMAD.WIDE.U32 R24, R2, 0x10, R24 ;  /* 0x0000001002180825 */ /* 0x001fc800078e0018 */
[----:B--2---:R-:W-:Y:S01]  /*17a60*/  @P1 IMAD.WIDE.U32 R26, R2, 0x10, R26 ;  /* 0x00000010021a1825 */ /* 0x004fe200078e001a */
[----:B-1----:R-:W-:Y:S06]  /*17a70*/  @!P0 BRA `(.L_x_43206) ;  /* 0x00000000002c8947 */ /* 0x002fec0003800000 */
        /* <DEDUP_REMOVED lines=11> */
.L_x_43206:
        /* <DEDUP_REMOVED lines=20> */
.L_x_43210:
        /* <DEDUP_REMOVED lines=13> */
.L_x_43212:
[----:B------:R-:W-:Y:S05]  /*17d40*/  BSYNC.RECONVERGENT B2 ;  /* 0x0000000000027941 */ /* 0x000fea0003800200 */
.L_x_43211:
        /* <DEDUP_REMOVED lines=42> */
.L_x_43209:
[----:B------:R-:W-:Y:S05]  /*17ff0*/  BSYNC.RECONVERGENT B1 ;  /* 0x0000000000017941 */ /* 0x000fea0003800200 */
.L_x_43208:
[----:B------:R-:W-:Y:S01]  /*18000*/  ISETP.NE.AND P3, PT, R8, 0x1, PT ;  /* 0x000000010800780c */ /* 0x000fe20003f65270 */
[----:B------:R-:W-:Y:S01]  /*18010*/  BSSY.RECONVERGENT B1, `(.L_x_43213) ;  /* 0x0000049000017945 */ /* 0x000fe20003800200 */
[----:B------:R-:W-:Y:S01]  /*18020*/  I2FP.F32.U32 R0, R0 ;  /* 0x0000000000007245 */ /* 0x000fe20000201000 */
[----:B-----5:R-:W-:Y:S01]  /*18030*/  FMUL.FTZ R16, R16, R222 ;  /* 0x000000de10107220 */ /* 0x020fe20000410000 */
        /* <DEDUP_REMOVED lines=13> */
.L_x_43215:
        /* <DEDUP_REMOVED lines=13> */
.L_x_43217:
[----:B------:R-:W-:Y:S05]  /*181e0*/  BSYNC.RECONVERGENT B2 ;  /* 0x0000000000027941 */ /* 0x000fea0003800200 */
.L_x_43216:
        /* <DEDUP_REMOVED lines=43> */
.L_x_43214:
[----:B------:R-:W-:Y:S05]  /*184a0*/  BSYNC.RECONVERGENT B1 ;  /* 0x0000000000017941 */ /* 0x000fea0003800200 */
.L_x_43213:
        /* <DEDUP_REMOVED lines=15> */
.L_x_43220:
        /* <DEDUP_REMOVED lines=13> */
.L_x_43222:
[----:B------:R-:W-:Y:S05]  /*18670*/  BSYNC.RECONVERGENT B2 ;  /* 0x0000000000027941 */ /* 0x000fea0003800200 */
.L_x_43221:
        /* <DEDUP_REMOVED lines=43> */
.L_x_43219:
[----:B------:R-:W-:Y:S05]  /*18930*/  BSYNC.RECONVERGENT B1 ;  /* 0x0000000000017941 */ /* 0x000fea0003800200 */
.L_x_43218:
        /* <DEDUP_REMOVED lines=17> */
.L_x_43225:
        /* <DEDUP_REMOVED lines=13> */
.L_x_43227:
[----:B------:R-:W-:Y:S05]  /*18b20*/  BSYNC.RECONVERGENT B2 ;  /* 0x0000000000027941 */ /* 0x000fea0003800200 */
.L_x_43226:
        /* <DEDUP_REMOVED lines=43> */
.L_x_43224:
[----:B------:R-:W-:Y:S05]  /*18de0*/  BSYNC.RECONVERGENT B1 ;  /* 0x0000000000017941 */ /* 0x000fea0003800200 */
.L_x_43223:
        /* <DEDUP_REMOVED lines=15> */
.L_x_43230:
        /* <DEDUP_REMOVED lines=13> */
.L_x_43232:
[----:B------:R-:W-:Y:S05]  /*18fb0*/  BSYNC.RECONVERGENT B2 ;  /* 0x0000000000027941 */ /* 0x000fea0003800200 */
.L_x_43231:
        /* <DEDUP_REMOVED lines=43> */
.L_x_43229:
[----:B------:R-:W-:Y:S05]  /*19270*/  BSYNC.RECONVERGENT B1 ;  /* 0x0000000000017941 */ /* 0x000fea0003800200 */
.L_x_43228:
        /* <DEDUP_REMOVED lines=17> */
.L_x_43235:
        /* <DEDUP_REMOVED lines=13> */
.L_x_43237:
[----:B------:R-:W-:Y:S05]  /*19460*/  BSYNC.RECONVERGENT B2 ;  /* 0x0000000000027941 */ /* 0x000fea0003800200 */
.L_x_43236:
        /* <DEDUP_REMOVED lines=43> */
.L_x_43234:
[----:B------:R-:W-:Y:S05]  /*19720*/  BSYNC.RECONVERGENT B1 ;  /* 0x0000000000017941 */ /* 0x000fea0003800200 */
.L_x_43233:
        /* <DEDUP_REMOVED lines=15> */
.L_x_43240:
[----:B------:R-:W-:Y:S01]  /*19820*/  IADD3 R218, PT, PT, R218, 0x1, RZ ;  /* 0x00000001dada7810 */ /* 0x000fe20007ffe0ff */
[----:B------:R-:W-:Y:S03]  /*19830*/  BSSY.RECONVERGENT B2, `(.L_x_43241) ;  /* 0x000000c000027945 */ /* 0x000fe60003800200 */
[C---:B------:R-:W-:Y:S01]  /*19840*/  ISETP.NE.AND P5, PT, R218.reuse, RZ, PT ;  /* 0x000000ffda00720c */ /* 0x040fe20003fa5270 */
[----:B-1----:R-:W-:-:S12]  /*19850*/  IMAD.WIDE.U32 R24, R218, -0x2daee0ad, RZ ;  /* 0xd2511f53da187825 */ /* 0x002fd800078e00ff */
        /* <DEDUP_REMOVED lines=9> */
.L_x_43242:
[----:B------:R-:W-:Y:S05]  /*198f0*/  BSYNC.RECONVERGENT B2 ;  /* 0x0000000000027941 */ /* 0x000fea0003800200 */
.L_x_43241:
        /* <DEDUP_REMOVED lines=43> */
.L_x_43239:
[----:B------:R-:W-:Y:S05]  /*19bb0*/  BSYNC.RECONVERGENT B1 ;  /* 0x0000000000017941 */ /* 0x000fea0003800200 */
.L_x_43238:
        /* <DEDUP_REMOVED lines=17> */
.L_x_43245:
[----:B------:R-:W-:Y:S01]  /*19cd0*/  VIADD R218, R218, 0x1 ;  /* 0x00000001dada7836 */ /* 0x000fe20000000000 */
[----:B------:R-:W-:Y:S03]  /*19ce0*/  BSSY.RECONVERGENT B2, `(.L_x_43246) ;  /* 0x000000e000027945 */ /* 0x000fe60003800200 */
[C---:B-1----:R-:W-:Y:S01]  /*19cf0*/  IMAD.WIDE.U32 R24, R218.reuse, -0x2daee0ad, RZ ;  /* 0xd2511f53da187825 */ /* 0x042fe200078e00ff */
        /* <DEDUP_REMOVED lines=12> */
.L_x_43247:
[----:B------:R-:W-:Y:S05]  /*19dc0*/  BSYNC.RECONVERGENT B2 ;  /* 0x0000000000027941 */ /* 0x000fea0003800200 */
.L_x_43246:
        /* <DEDUP_REMOVED lines=43> */
.L_x_43244:
[----:B------:R-:W-:Y:S05]  /*1a080*/  BSYNC.RECONVERGENT B1 ;  /* 0x0000000000017941 */ /* 0x000fea0003800200 */
.L_x_43243:
        /* <DEDUP_REMOVED lines=34> */
.L_x_43207:
        /* <DEDUP_REMOVED lines=16> */
.L_x_43251:
        /* <DEDUP_REMOVED lines=13> */
.L_x_43253:
[----:B------:R-:W-:Y:S05]  /*1a480*/  BSYNC.RECONVERGENT B2 ;  /* 0x0000000000027941 */ /* 0x000fea0003800200 */
.L_x_43252:
        /* <DEDUP_REMOVED lines=43> */
.L_x_43250:
[----:B------:R-:W-:Y:S05]  /*1a740*/  BSYNC.RECONVERGENT B1 ;  /* 0x0000000000017941 */ /* 0x000fea0003800200 */
.L_x_43249:
        /* <DEDUP_REMOVED lines=16> */
.L_x_43256:
        /* <DEDUP_REMOVED lines=13> */
.L_x_43258:
[----:B------:R-:W-:Y:S05]  /*1a920*/  BSYNC.RECONVERGENT B2 ;  /* 0x0000000000027941 */ /* 0x000fea0003800200 */
.L_x_43257:
        /* <DEDUP_REMOVED lines=43> */
.L_x_43255:
[----:B------:R-:W-:Y:S05]  /*1abe0*/  BSYNC.RECONVERGENT B1 ;  /* 0x0000000000017941 */ /* 0x000fea0003800200 */
.L_x_43254:
        /* <DEDUP_REMOVED lines=16> */
.L_x_43261:
        /* <DEDUP_REMOVED lines=13> */
.L_x_43263:
[----:B------:R-:W-:Y:S05]  /*1adc0*/  BSYNC.RECONVERGENT B2 ;  /* 0x0000000000027941 */ /* 0x000fea0003800200 */
.L_x_43262:
        /* <DEDUP_REMOVED lines=43> */
.L_x_43260:
[----:B------:R-:W-:Y:S05]  /*1b080*/  BSYNC.RECONVERGENT B1 ;  /* 0x0000000000017941 */ /* 0x000fea0003800200 */
.L_x_43259:
        /* <DEDUP_REMOVED lines=16> */
.L_x_43266:
        /* <DEDUP_REMOVED lines=13> */
.L_x_43268:
[----:B------:R-:W-:Y:S05]  /*1b260*/  BSYNC.RECONVERGENT B2 ;  /* 0x0000000000027941 */ /* 0x000fea0003800200 */
.L_x_43267:
        /* <DEDUP_REMOVED lines=43> */
.L_x_43265:
[----:B------:R-:W-:Y:S05]  /*1b520*/  BSYNC.RECONVERGENT B1 ;  /* 0x0000000000017941 */ /* 0x000fea0003800200 */
.L_x_43264:
        /* <DEDUP_REMOVED lines=16> */
.L_x_43248:
[----:B------:R-:W-:Y:S01]  /*1b630*/  SEL R0, RZ, 0x1000000, !P5 ;  /* 0x01000000ff007807 */ /* 0x000fe20006800000 */
[C---:B------:R-:W-:Y:S01]  /*1b640*/  IMAD.WIDE.U32 R18, R2.reuse, 0x10, R238 ;  /* 0x0000001002127825 */ /* 0x040fe200078e00ee */
[----:B------:R-:W-:Y:S01]  /*1b650*/  SEL R17, RZ, 0x10000, !P4 ;  /* 0x00010000ff117807 */ /* 0x000fe20006000000 */
[----:B------:R-:W0:Y:S01]  /*1b660*/  @P0 LDC.64 R20, c[0x0][0x398] ;  /* 0x0000e600ff140b82 */ /* 0x000e220000000a00 */
[----:B------:R-:W-:Y:S01]  /*1b670*/  SEL R16, RZ, 0x100, !P3 ;  /* 0x00000100ff107807 */ /* 0x000fe20005800000 */
[----:B-1----:R-:W-:Y:S01]  /*1b680*/  IMAD.WIDE.U32 R26, R2, 0x4, R236 ;  /* 0x00000004021a7825 */ /* 0x002fe200078e00ec */
[----:B------:R1:W-:Y:S02]  /*1b690*/  STG.E.128 desc[UR8][R18.64], R48 ;  /* 0x0000003012007986 */ /* 0x0003e4000c101d08 */
[----:B------:R-:W-:Y:S02]  /*1b6a0*/  IADD3 R16, PT, PT, R16, R0, R17 ;  /* 0x0000000010107210 */ /* 0x000fe40007ffe011 */
[----:B------:R-:W-:Y:S01]  /*1b6b0*/  SEL R17, RZ, 0x1, !P2 ;  /* 0x00000001ff117807 */ /* 0x000fe20005000000 */
[----:B------:R-:W2:Y:S01]  /*1b6c0*/  @P1 LDC.64 R24, c[0x0][0x3a0] ;  /* 0x0000e800ff181b82 */ /* 0x000ea20000000a00 */
[----:B------:R-:W-:-:S03]  /*1b6d0*/  IADD3 R0, PT, PT, R12, 0xe0, RZ ;  /* 0x000000e00c007810 */ /* 0x000fc60007ffe0ff */
[----:B------:R-:W-:Y:S02]  /*1b6e0*/  IMAD.IADD R23, R16, 0x1, R17 ;  /* 0x0000000110177824 */ /* 0x000fe400078e0211 */
[----:B------:R-:W-:-:S03]  /*1b6f0*/  IMAD.WIDE.U32 R16, R0, 0x10, R212 ;  /* 0x0000001000107825 */ /* 0x000fc600078e00d4 */
        /* <DEDUP_REMOVED lines=15> */
.L_x_43269:
        /* <DEDUP_REMOVED lines=20> */
.L_x_43273:
        /* <DEDUP_REMOVED lines=13> */
.L_x_43275:
[----:B------:R-:W-:Y:S05]  /*1ba00*/  BSYNC.RECONVERGENT B2 ;  /* 0x0000000000027941 */ /* 0x000fea0003800200 */
.L_x_43274:
        /* <DEDUP_REMOVED lines=42> */
.L_x_43272:
[----:B------:R-:W-:Y:S05]  /*1bcb0*/  BSYNC.RECONVERGENT B1 ;  /* 0x0000000000017941 */ /* 0x000fea0003800200 */
.L_x_43271:
        /* <DEDUP_REMOVED lines=17> */
.L_x_43278:
        /* <DEDUP_REMOVED lines=13> */
.L_x_43280:
[----:B------:R-:W-:Y:S05]  /*1bea0*/  BSYNC.RECONVERGENT B2 ;  /* 0x0000000000027941 */ /* 0x000fea0003800200 */
.L_x_43279:
        /* <DEDUP_REMOVED lines=43> */
.L_x_43277:
[----:B------:R-:W-:Y:S05]  /*1c160*/  BSYNC.RECONVERGENT B1 ;  /* 0x0000000000017941 */ /* 0x000fea0003800200 */
.L_x_43276:
        /* <DEDUP_REMOVED lines=15> */
.L_x_43283:
        /* <DEDUP_REMOVED lines=13> */
.L_x_43285:
[----:B------:R-:W-:Y:S05]  /*1c330*/  BSYNC.RECONVERGENT B2 ;  /* 0x0000000000027941 */ /* 0x000fea0003800200 */
.L_x_43284:
        /* <DEDUP_REMOVED lines=43> */
.L_x_43282:
[----:B------:R-:W-:Y:S05]  /*1c5f0*/  BSYNC.RECONVERGENT B1 ;  /* 0x0000000000017941 */ /* 0x000fea0003800200 */
.L_x_43281:
        /* <DEDUP_REMOVED lines=17> */
.L_x_43288:
        /* <DEDUP_REMOVED lines=13> */
.L_x_43290:
[----:B------:R-:W-:Y:S05]  /*1c7e0*/  BSYNC.RECONVERGENT B2 ;  /* 0x0000000000027941 */ /* 0x000fea0003800200 */
.L_x_43289:
        /* <DEDUP_REMOVED lines=43> */
.L_x_43287:
[----:B------:R-:W-:Y:S05]  /*1caa0*/  BSYNC.RECONVERGENT B1 ;  /* 0x0000000000017941 */ /* 0x000fea0003800200 */
.L_x_43286:
        /* <DEDUP_REMOVED lines=15> */
.L_x_43293:
        /* <DEDUP_REMOVED lines=13> */
.L_x_43295:
[----:B------:R-:W-:Y:S05]  /*1cc70*/  BSYNC.RECONVERGENT B2 ;  /* 0x0000000000027941 */ /* 0x000fea0003800200 */
.L_x_43294:
        /* <DEDUP_REMOVED lines=43> */
.L_x_43292:
[----:B------:R-:W-:Y:S05]  /*1cf30*/  BSYNC.RECONVERGENT B1 ;  /* 0x0000000000017941 */ /* 0x000fea0003800200 */
.L_x_43291:
        /* <DEDUP_REMOVED lines=17> */
.L_x_43298:
        /* <DEDUP_REMOVED lines=13> */
.L_x_43300:
[----:B------:R-:W-:Y:S05]  /*1d120*/  BSYNC.RECONVERGENT B2 ;  /* 0x0000000000027941 */ /* 0x000fea0003800200 */
.L_x_43299:
        /* <DEDUP_REMOVED lines=43> */
.L_x_43297:
[----:B------:R-:W-:Y:S05]  /*1d3e0*/  BSYNC.RECONVERGENT B1 ;  /* 0x0000000000017941 */ /* 0x000fea0003800200 */
.L_x_43296:
        /* <DEDUP_REMOVED lines=15> */
.L_x_43303:
        /* <DEDUP_REMOVED lines=13> */
.L_x_43305:
[----:B------:R-:W-:Y:S05]  /*1d5b0*/  BSYNC.RECONVERGENT B2 ;  /* 0x0000000000027941 */ /* 0x000fea0003800200 */
.L_x_43304:
        /* <DEDUP_REMOVED lines=43> */
.L_x_43302:
[----:B------:R-:W-:Y:S05]  /*1d870*/  BSYNC.RECONVERGENT B1 ;  /* 0x0000000000017941 */ /* 0x000fea0003800200 */
.L_x_43301:
        /* <DEDUP_REMOVED lines=17> */
.L_x_43308:
        /* <DEDUP_REMOVED lines=15> */
.L_x_43310:
[----:B------:R-:W-:Y:S05]  /*1da80*/  BSYNC.RECONVERGENT B2 ;  /* 0x0000000000027941 */ /* 0x000fea0003800200 */
.L_x_43309:
        /* <DEDUP_REMOVED lines=43> */
.L_x_43307:
[----:B------:R-:W-:Y:S05]  /*1dd40*/  BSYNC.RECONVERGENT B1 ;  /* 0x0000000000017941 */ /* 0x000fea0003800200 */
.L_x_43306:
        /* <DEDUP_REMOVED lines=28> */
[--C-:B------:R-:W-:Y:S01]  /*1df10*/  FADD.FTZ R47, R47, R10.reuse ;  /* 0x0000000a2f2f7221 */ /* 0x100fe20000010000 */
[----:B------:R-:W-:Y:S01]  /*1df20*/  PRMT R10, R22, 0x7610, R10 ;  /* 0x00007610160a7816 */ /* 0x000fe2000000000a */
[----:B------:R-:W-:Y:S01]  /*1df30*/  @P1 FADD.FTZ R44, R76, R44 ;  /* 0x0000002c4c2c1221 */ /* 0x000fe20000010000 */
[----:B------:R-:W-:Y:S01]  /*1df40*/  SEL R8, RZ, 0x1, P6 ;  /* 0x00000001ff087807 */ /* 0x000fe20003000000 */
[----:B------:R-:W-:Y:S01]  /*1df50*/  @P1 FADD.FTZ R47, R79, R47 ;  /* 0x0000002f4f2f1221 */ /* 0x000fe20000010000 */
[----:B------:R-:W-:Y:S06]  /*1df60*/  BRA `(.L_x_43311) ;  /* 0x0000001000dc7947 */ /* 0x000fec0003800000 */
.L_x_43270:
        /* <DEDUP_REMOVED lines=16> */
.L_x_43314:
        /* <DEDUP_REMOVED lines=13> */
.L_x_43316:
[----:B------:R-:W-:Y:S05]  /*1e140*/  BSYNC.RECONVERGENT B2 ;  /* 0x0000000000027941 */ /* 0x000fea0003800200 */
.L_x_43315:
        /* <DEDUP_REMOVED lines=42> */
.L_x_43313:
[----:B------:R-:W-:Y:S05]  /*1e3f0*/  BSYNC.RECONVERGENT B1 ;  /* 0x0000000000017941 */ /* 0x000fea0003800200 */
.L_x_43312:
        /* <DEDUP_REMOVED lines=16> */
.L_x_43319:
        /* <DEDUP_REMOVED lines=13> */
.L_x_43321:
[----:B------:R-:W-:Y:S05]  /*1e5d0*/  BSYNC.RECONVERGENT B2 ;  /* 0x0000000000027941 */ /* 0x000fea0003800200 */
.L_x_43320:
        /* <DEDUP_REMOVED lines=43> */
.L_x_43318:
[----:B------:R-:W-:Y:S05]  /*1e890*/  BSYNC.RECONVERGENT B1 ;  /* 0x0000000000017941 */ /* 0x000fea0003800200 */
.L_x_43317:
        /* <DEDUP_REMOVED lines=16> */
.L_x_43324:
        /* <DEDUP_REMOVED lines=13> */
.L_x_43326:
[----:B------:R-:W-:Y:S05]  /*1ea70*/  BSYNC.RECONVERGENT B2 ;  /* 0x0000000000027941 */ /* 0x000fea0003800200 */
.L_x_43325:
        /* <DEDUP_REMOVED lines=43> */
.L_x_43323:
[----:B------:R-:W-:Y:S05]  /*1ed30*/  BSYNC.RECONVERGENT B1 ;  /* 0x0000000000017941 */ /* 0x000fea0003800200 */
.L_x_43322:
        /* <DEDUP_REMOVED lines=16> */
.L_x_43329:
        /* <DEDUP_REMOVED lines=13> */
.L_x_43331:
[----:B------:R-:W-:Y:S05]  /*1ef10*/  BSYNC.RECONVERGENT B2 ;  /* 0x0000000000027941 */ /* 0x000fea0003800200 */
.L_x_43330:
        /* <DEDUP_REMOVED lines=43> */
.L_x_43328:
[----:B------:R-:W-:Y:S05]  /*1f1d0*/  BSYNC.RECONVERGENT B1 ;  /* 0x0000000000017941 */ /* 0x000fea0003800200 */
.L_x_43327:
        /* <DEDUP_REMOVED lines=16> */
.L_x_43311:
        /* <DEDUP_REMOVED lines=28> */
.L_x_43332:
[----:B------:R1:W5:Y:S04]  /*1f4a0*/  @P0 LDG.E.128 R80, desc[UR8][R22.64] ;  /* 0x0000000816500981 */ /* 0x000368000c1e1d00 */
[----:B------:R1:W5:Y:S04]  /*1f4b0*/  @P1 LDG.E.128 R76, desc[UR8][R26.64] ;  /* 0x000000081a4c1981 */ /* 0x000368000c1e1d00 */
[----:B0-----:R1:W5:Y:S01]  /*1f4c0*/  LDG.E.128 R16, desc[UR8][R20.64] ;  /* 0x0000000814107981 */ /* 0x001362000c1e1d00 */
        /* <DEDUP_REMOVED lines=17> */
.L_x_43336:
        /* <DEDUP_REMOVED lines=13> */
.L_x_43338:
[----:B------:R-:W-:Y:S05]  /*1f6b0*/  BSYNC.RECONVERGENT B2 ;  /* 0x0000000000027941 */ /* 0x000fea0003800200 */
.L_x_43337:
        /* <DEDUP_REMOVED lines=42> */
.L_x_43335:
[----:B------:R-:W-:Y:S05]  /*1f960*/  BSYNC.RECONVERGENT B1 ;  /* 0x0000000000017941 */ /* 0x000fea0003800200 */
.L_x_43334:
        /* <DEDUP_REMOVED lines=17> */
.L_x_43341:
        /* <DEDUP_REMOVED lines=13> */
.L_x_43343:
[----:B------:R-:W-:Y:S05]  /*1fb50*/  BSYNC.RECONVERGENT B2 ;  /* 0x0000000000027941 */ /* 0x000fea0003800200 */
.L_x_43342:
        /* <DEDUP_REMOVED lines=43> */
.L_x_43340:
[----:B------:R-:W-:Y:S05]  /*1fe10*/  BSYNC.RECONVERGENT B1 ;  /* 0x0000000000017941 */ /* 0x000fea0003800200 */
.L_x_43339:
        /* <DEDUP_REMOVED lines=15> */
.L_x_43346:
        /* <DEDUP_REMOVED lines=13> */
.L_x_43348:
[----:B------:R-:W-:Y:S05]  /*1ffe0*/  BSYNC.RECONVERGENT B2 ;  /* 0x0000000000027941 */ /* 0x000fea0003800200 */
.L_x_43347:
        /* <DEDUP_REMOVED lines=43> */
.L_x_43345:
[----:B------:R-:W-:Y:S05]  /*202a0*/  BSYNC.RECONVERGENT B1 ;  /* 0x0000000000017941 */ /* 0x000fea0003800200 */
.L_x_43344:
        /* <DEDUP_REMOVED lines=17> */
.L_x_43351:
        /* <DEDUP_REMOVED lines=13> */
.L_x_43353:
[----:B------:R-:W-:Y:S05]  /*20490*/  BSYNC.RECONVERGENT B2 ;  /* 0x0000000000027941 */ /* 0x000fea0003800200 */
.L_x_43352:
        /* <DEDUP_REMOVED lines=43> */
.L_x_43350:
[----:B------:R-:W-:Y:S05]  /*20750*/  BSYNC.RECONVERGENT B1 ;  /* 0x0000000000017941 */ /* 0x000fea0003800200 */
.L_x_43349:
        /* <DEDUP_REMOVED lines=15> */
.L_x_43356:
        /* <DEDUP_REMOVED lines=13> */
.L_x_43358:
[----:B------:R-:W-:Y:S05]  /*20920*/  BSYNC.RECONVERGENT B2 ;  /* 0x0000000000027941 */ /* 0x000fea0003800200 */
.L_x_43357:
        /* <DEDUP_REMOVED lines=43> */
.L_x_43355:
[----:B------:R-:W-:Y:S05]  /*20be0*/  BSYNC.RECONVERGENT B1 ;  /* 0x0000000000017941 */ /* 0x000fea0003800200 */
.L_x_43354:
        /* <DEDUP_REMOVED lines=17> */
.L_x_43361:
        /* <DEDUP_REMOVED lines=13> */
.L_x_43363:
[----:B------:R-:W-:Y:S05]  /*20dd0*/  BSYNC.RECONVERGENT B2 ;  /* 0x0000000000027941 */ /* 0x000fea0003800200 */
.L_x_43362:
        /* <DEDUP_REMOVED lines=43> */
.L_x_43360:
[----:B------:R-:W-:Y:S05]  /*21090*/  BSYNC.RECONVERGENT B1 ;  /* 0x0000000000017941 */ /* 0x000fea0003800200 */
.L_x_43359:
        /* <DEDUP_REMOVED lines=15> */
.L_x_43366:
        /* <DEDUP_REMOVED lines=13> */
.L_x_43368:
[----:B------:R-:W-:Y:S05]  /*21260*/  BSYNC.RECONVERGENT B2 ;  /* 0x0000000000027941 */ /* 0x000fea0003800200 */
.L_x_43367:
        /* <DEDUP_REMOVED lines=43> */
.L_x_43365:
[----:B------:R-:W-:Y:S05]  /*21520*/  BSYNC.RECONVERGENT B1 ;  /* 0x0000000000017941 */ /* 0x000fea0003800200 */
.L_x_43364:
        /* <DEDUP_REMOVED lines=17> */
.L_x_43371:
        /* <DEDUP_REMOVED lines=15> */
.L_x_43373:
[----:B------:R-:W-:Y:S05]  /*21730*/  BSYNC.RECONVERGENT B2 ;  /* 0x0000000000027941 */ /* 0x000fea0003800200 */
.L_x_43372:
        /* <DEDUP_REMOVED lines=43> */
.L_x_43370:
[----:B------:R-:W-:Y:S05]  /*219f0*/  BSYNC.RECONVERGENT B1 ;  /* 0x0000000000017941 */ /* 0x000fea0003800200 */
.L_x_43369:
        /* <DEDUP_REMOVED lines=34> */
.L_x_43333:
        /* <DEDUP_REMOVED lines=16> */
.L_x_43377:
        /* <DEDUP_REMOVED lines=13> */
.L_x_43379:
[----:B------:R-:W-:Y:S05]  /*21df0*/  BSYNC.RECONVERGENT B2 ;  /* 0x0000000000027941 */ /* 0x000fea0003800200 */
.L_x_43378:
        /* <DEDUP_REMOVED lines=43> */
.L_x_43376:
[----:B------:R-:W-:Y:S05]  /*220b0*/  BSYNC.RECONVERGENT B1 ;  /* 0x0000000000017941 */ /* 0x000fea0003800200 */
.L_x_43375:
        /* <DEDUP_REMOVED lines=16> */
.L_x_43382:
        /* <DEDUP_REMOVED lines=13> */
.L_x_43384:
[----:B------:R-:W-:Y:S05]  /*22290*/  BSYNC.RECONVERGENT B2 ;  /* 0x0000000000027941 */ /* 0x000fea0003800200 */
.L_x_43383:
        /* <DEDUP_REMOVED lines=43> */
.L_x_43381:
[----:B------:R-:W-:Y:S05]  /*22550*/  BSYNC.RECONVERGENT B1 ;  /* 0x0000000000017941 */ /* 0x000fea0003800200 */
.L_x_43380:
        /* <DEDUP_REMOVED lines=16> */
.L_x_43387:
        /* <DEDUP_REMOVED lines=13> */
.L_x_43389:
[----:B------:R-:W-:Y:S05]  /*22730*/  BSYNC.RECONVERGENT B2 ;  /* 0x0000000000027941 */ /* 0x000fea0003800200 */
.L_x_43388:
        /* <DEDUP_REMOVED lines=43> */
.L_x_43386:
[----:B------:R-:W-:Y:S05]  /*229f0*/  BSYNC.RECONVERGENT B1 ;  /* 0x0000000000017941 */ /* 0x000fea0003800200 */
.L_x_43385:
        /* <DEDUP_REMOVED lines=16> */
.L_x_43392:
        /* <DEDUP_REMOVED lines=13> */
.L_x_43394:
[----:B------:R-:W-:Y:S05]  /*22bd0*/  BSYNC.RECONVERGENT B2 ;  /* 0x0000000000027941 */ /* 0x000fea0003800200 */
.L_x_43393:
        /* <DEDUP_REMOVED lines=43> */
.L_x_43391:
[----:B------:R-:W-:Y:S05]  /*22e90*/  BSYNC.RECONVERGENT B1 ;  /* 0x0000000000017941 */ /* 0x000fea0003800200 */
.L_x_43390:
        /* <DEDUP_REMOVED lines=16> */
.L_x_43374:
[----:B------:R-:W-:Y:S01]  /*22fa0*/  SEL R16, RZ, 0x1000000, !P5 ;  /* 0x01000000ff107807 */ /* 0x000fe20006800000 */
[C---:B------:R-:W-:Y:S01]  /*22fb0*/  IMAD.WIDE.U32 R28, R226.reuse, 0x10, R238 ;  /* 0x00000010e21c7825 */ /* 0x040fe200078e00ee */
[----:B------:R-:W-:Y:S01]  /*22fc0*/  SEL R17, RZ, 0x10000, !P4 ;  /* 0x00010000ff117807 */ /* 0x000fe20006000000 */
[----:B------:R-:W0:Y:S01]  /*22fd0*/  @P0 LDC.64 R22, c[0x0][0x398] ;  /* 0x0000e600ff160b82 */ /* 0x000e220000000a00 */
[----:B------:R-:W-:Y:S01]  /*22fe0*/  SEL R21, RZ, 0x100, !P3 ;  /* 0x00000100ff157807 */ /* 0x000fe20005800000 */
[----:B------:R-:W-:Y:S01]  /*22ff0*/  IMAD.WIDE.U32 R24, R226, 0x4, R236 ;  /* 0x00000004e2187825 */ /* 0x000fe200078e00ec */
[----:B------:R1:W-:Y:S01]  /*23000*/  STG.E.128 desc[UR8][R28.64], R40 ;  /* 0x000000281c007986 */ /* 0x0003e2000c101d08 */
[----:B------:R-:W-:Y:S02]  /*23010*/  IADD3 R227, PT, PT, R12, 0x120, RZ ;  /* 0x000001200ce37810 */ /* 0x000fe40007ffe0ff */
[----:B------:R-:W-:Y:S02]  /*23020*/  IADD3 R16, PT, PT, R21, R16, R17 ;  /* 0x0000001015107210 */ /* 0x000fe40007ffe011 */
        /* <DEDUP_REMOVED lines=19> */
.L_x_43395:
        /* <DEDUP_REMOVED lines=20> */
.L_x_43399:
        /* <DEDUP_REMOVED lines=13> */
.L_x_43401:
[----:B------:R-:W-:Y:S05]  /*23370*/  BSYNC.RECONVERGENT B2 ;  /* 0x0000000000027941 */ /* 0x000fea0003800200 */
.L_x_43400:
        /* <DEDUP_REMOVED lines=42> */
.L_x_43398:
[----:B------:R-:W-:Y:S05]  /*23620*/  BSYNC.RECONVERGENT B1 ;  /* 0x0000000000017941 */ /* 0x000fea0003800200 */
.L_x_43397:
        /* <DEDUP_REMOVED lines=17> */
.L_x_43404:
        /* <DEDUP_REMOVED lines=13> */
.L_x_43406:
[----:B------:R-:W-:Y:S05]  /*23810*/  BSYNC.RECONVERGENT B2 ;  /* 0x0000000000027941 */ /* 0x000fea0003800200 */
.L_x_43405:
        /* <DEDUP_REMOVED lines=43> */
.L_x_43403:
[----:B------:R-:W-:Y:S05]  /*23ad0*/  BSYNC.RECONVERGENT B1 ;  /* 0x0000000000017941 */ /* 0x000fea0003800200 */
.L_x_43402:
        /* <DEDUP_REMOVED lines=15> */
.L_x_43409:
        /* <DEDUP_REMOVED lines=13> */
.L_x_43411:
[----:B------:R-:W-:Y:S05]  /*23ca0*/  BSYNC.RECONVERGENT B2 ;  /* 0x0000000000027941 */ /* 0x000fea0003800200 */
.L_x_43410:
        /* <DEDUP_REMOVED lines=43> */
.L_x_43408:
[----:B------:R-:W-:Y:S05]  /*23f60*/  BSYNC.RECONVERGENT B1 ;  /* 0x0000000000017941 */ /* 0x000fea0003800200 */
.L_x_43407:
        /* <DEDUP_REMOVED lines=17> */
.L_x_43414:
        /* <DEDUP_REMOVED lines=13> */
.L_x_43416:
[----:B------:R-:W-:Y:S05]  /*24150*/  BSYNC.RECONVERGENT B2 ;  /* 0x0000000000027941 */ /* 0x000fea0003800200 */
.L_x_43415:
        /* <DEDUP_REMOVED lines=43> */
.L_x_43413:
[----:B------:R-:W-:Y:S05]  /*24410*/  BSYNC.RECONVERGENT B1 ;  /* 0x0000000000017941 */ /* 0x000fea0003800200 */
.L_x_43412:
        /* <DEDUP_REMOVED lines=15> */
.L_x_43419:
        /* <DEDUP_REMOVED lines=13> */
.L_x_43421:
[----:B------:R-:W-:Y:S05]  /*245e0*/  BSYNC.RECONVERGENT B2 ;  /* 0x0000000000027941 */ /* 0x000fea0003800200 */
.L_x_43420:
        /* <DEDUP_REMOVED lines=43> */
.L_x_43418:
[----:B------:R-:W-:Y:S05]  /*248a0*/  BSYNC.RECONVERGENT B1 ;  /* 0x0000000000017941 */ /* 0x000fea0003800200 */
.L_x_43417:
        /* <DEDUP_REMOVED lines=17> */
.L_x_43424:
        /* <DEDUP_REMOVED lines=13> */
.L_x_43426:
[----:B------:R-:W-:Y:S05]  /*24a90*/  BSYNC.RECONVERGENT B2 ;  /* 0x0000000000027941 */ /* 0x000fea0003800200 */
.L_x_43425:
        /* <DEDUP_REMOVED lines=43> */
.L_x_43423:
[----:B------:R-:W-:Y:S05]  /*24d50*/  BSYNC.RECONVERGENT B1 ;  /* 0x0000000000017941 */ /* 0x000fea0003800200 */
.L_x_43422:
        /* <DEDUP_REMOVED lines=15> */
.L_x_43429:
        /* <DEDUP_REMOVED lines=13> */
.L_x_43431:
[----:B------:R-:W-:Y:S05]  /*24f20*/  BSYNC.RECONVERGENT B2 ;  /* 0x0000000000027941 */ /* 0x000fea0003800200 */
.L_x_43430:
        /* <DEDUP_REMOVED lines=43> */
.L_x_43428:
[----:B------:R-:W-:Y:S05]  /*251e0*/  BSYNC.RECONVERGENT B1 ;  /* 0x0000000000017941 */ /* 0x000fea0003800200 */
.L_x_43427:
        /* <DEDUP_REMOVED lines=17> */
.L_x_43434:
        /* <DEDUP_REMOVED lines=15> */
.L_x_43436:
[----:B------:R-:W-:Y:S05]  /*253f0*/  BSYNC.RECONVERGENT B2 ;  /* 0x0000000000027941 */ /* 0x000fea0003800200 */
.L_x_43435:
        /* <DEDUP_REMOVED lines=43> */
.L_x_43433:
[----:B------:R-:W-:Y:S05]  /*256b0*/  BSYNC.RECONVERGENT B1 ;  /* 0x0000000000017941 */ /* 0x000fea0003800200 */
.L_x_43432:
        /* <DEDUP_REMOVED lines=34> */
.L_x_43396:
        /* <DEDUP_REMOVED lines=16> */
.L_x_43440:
        /* <DEDUP_REMOVED lines=13> */
.L_x_43442:
[----:B------:R-:W-:Y:S05]  /*25ab0*/  BSYNC.RECONVERGENT B2 ;  /* 0x0000000000027941 */ /* 0x000fea0003800200 */
.L_x_43441:
        /* <DEDUP_REMOVED lines=43> */
.L_x_43439:
[----:B------:R-:W-:Y:S05]  /*25d70*/  BSYNC.RECONVERGENT B1 ;  /* 0x0000000000017941 */ /* 0x000fea0003800200 */
.L_x_43438:
        /* <DEDUP_REMOVED lines=16> */
.L_x_43445:
        /* <DEDUP_REMOVED lines=13> */
.L_x_43447:
[----:B------:R-:W-:Y:S05]  /*25f50*/  BSYNC.RECONVERGENT B2 ;  /* 0x0000000000027941 */ /* 0x000fea0003800200 */
.L_x_43446:
        /* <DEDUP_REMOVED lines=43> */
.L_x_43444:
[----:B------:R-:W-:Y:S05]  /*26210*/  BSYNC.RECONVERGENT B1 ;  /* 0x0000000000017941 */ /* 0x000fea0003800200 */
.L_x_43443:
        /* <DEDUP_REMOVED lines=16> */
.L_x_43450:
        /* <DEDUP_REMOVED lines=13> */
.L_x_43452:
[----:B------:R-:W-:Y:S05]  /*263f0*/  BSYNC.RECONVERGENT B2 ;  /* 0x0000000000027941 */ /* 0x000fea0003800200 */
.L_x_43451:
        /* <DEDUP_REMOVED lines=43> */
.L_x_43449:
[----:B------:R-:W-:Y:S05]  /*266b0*/  BSYNC.RECONVERGENT B1 ;  /* 0x0000000000017941 */ /* 0x000fea0003800200 */
.L_x_43448:
        /* <DEDUP_REMOVED lines=16> */
.L_x_43455:
        /* <DEDUP_REMOVED lines=13> */
.L_x_43457:
[----:B------:R-:W-:Y:S05]  /*26890*/  BSYNC.RECONVERGENT B2 ;  /* 0x0000000000027941 */ /* 0x000fea0003800200 */
.L_x_43456:
        /* <DEDUP_REMOVED lines=43> */
.L_x_43454:
[----:B------:R-:W-:Y:S05]  /*26b50*/  BSYNC.RECONVERGENT B1 ;  /* 0x0000000000017941 */ /* 0x000fea0003800200 */
.L_x_43453:
        /* <DEDUP_REMOVED lines=16> */
.L_x_43437:
[----:B------:R-:W-:Y:S01]  /*26c60*/  SEL R16, RZ, 0x1000000, !P5 ;  /* 0x01000000ff107807 */ /* 0x000fe20006800000 */
[C---:B------:R-:W-:Y:S01]  /*26c70*/  IMAD.WIDE.U32 R26, R227.reuse, 0x10, R238 ;  /* 0x00000010e31a7825 */ /* 0x040fe200078e00ee */
[----:B------:R-:W-:Y:S01]  /*26c80*/  SEL R17, RZ, 0x10000, !P4 ;  /* 0x00010000ff117807 */ /* 0x000fe20006000000 */
[----:B------:R-:W0:Y:S01]  /*26c90*/  @P0 LDC.64 R24, c[0x0][0x398] ;  /* 0x0000e600ff180b82 */ /* 0x000e220000000a00 */
[----:B------:R-:W-:Y:S01]  /*26ca0*/  SEL R18, RZ, 0x100, !P3 ;  /* 0x00000100ff127807 */ /* 0x000fe20005800000 */
[----:B------:R-:W-:Y:S01]  /*26cb0*/  VIADD R228, R12, 0x140 ;  /* 0x000001400ce47836 */ /* 0x000fe20000000000 */
[----:B------:R1:W-:Y:S02]  /*26cc0*/  STG.E.128 desc[UR8][R26.64], R36 ;  /* 0x000000241a007986 */ /* 0x0003e4000c101d08 */
[----:B------:R-:W-:Y:S01]  /*26cd0*/  IADD3 R16, PT, PT, R18, R16, R17 ;  /* 0x0000001012107210 */ /* 0x000fe20007ffe011 */
[----:B------:R-:W-:Y:S01]  /*26ce0*/  IMAD.WIDE.U32 R18, R227, 0x4, R236 ;  /* 0x00000004e3127825 */ /* 0x000fe200078e00ec */
[----:B------:R-:W-:Y:S01]  /*26cf0*/  SEL R17, RZ, 0x1, !P2 ;  /* 0x00000001ff117807 */ /* 0x000fe20005000000 */
[----:B------:R-:W2:Y:S03]  /*26d00*/  @P1 LDC.64 R20, c[0x0][0x3a0] ;  /* 0x0000e800ff141b82 */ /* 0x000ea60000000a00 */
[----:B------:R-:W-:Y:S01]  /*26d10*/  IADD3 R29, PT, PT, R16, R17, RZ ;  /* 0x00000011101d7210 */ /* 0x000fe20007ffe0ff */
[----:B------:R-:W-:-:S04]  /*26d20*/  IMAD.WIDE.U32 R16, R228, 0x10, R212 ;  /* 0x00000010e4107825 */ /* 0x000fc800078e00d4 */
        /* <DEDUP_REMOVED lines=15> */
.L_x_43458:
        /* <DEDUP_REMOVED lines=20> */
.L_x_43462:
        /* <DEDUP_REMOVED lines=13> */
.L_x_43464:
[----:B------:R-:W-:Y:S05]  /*27030*/  BSYNC.RECONVERGENT B2 ;  /* 0x0000000000027941 */ /* 0x000fea0003800200 */
.L_x_43463:
        /* <DEDUP_REMOVED lines=42> */
.L_x_43461:
[----:B------:R-:W-:Y:S05]  /*272e0*/  BSYNC.RECONVERGENT B1 ;  /* 0x0000000000017941 */ /* 0x000fea0003800200 */
.L_x_43460:
        /* <DEDUP_REMOVED lines=17> */
.L_x_43467:
        /* <DEDUP_REMOVED lines=13> */
.L_x_43469:
[----:B------:R-:W-:Y:S05]  /*274d0*/  BSYNC.RECONVERGENT B2 ;  /* 0x0000000000027941 */ /* 0x000fea0003800200 */
.L_x_43468:
[----:B-1----:R-:W-:Y:S01]  /*274e0*/  IMAD.WIDE.U32 R20, R219, -0x326172a9, RZ ;  /* 0xcd9e8d57db147825 */ /* 0x002fe200078e00ff */
        /* <DEDUP_REMOVED lines=42> */
.L_x_43466:
[----:B------:R-:W-:Y:S05]  /*27790*/  BSYNC.RECONVERGENT B1 ;  /* 0x0000000000017941 */ /* 0x000fea0003800200 */
.L_x_43465:
        /* <DEDUP_REMOVED lines=15> */
.L_x_43472:
        /* <DEDUP_REMOVED lines=13> */
.L_x_43474:
[----:B------:R-:W-:Y:S05]  /*27960*/  BSYNC.RECONVERGENT B2 ;  /* 0x0000000000027941 */ /* 0x000fea0003800200 */
.L_x_43473:
        /* <DEDUP_REMOVED lines=43> */
.L_x_43471:
[----:B------:R-:W-:Y:S05]  /*27c20*/  BSYNC.RECONVERGENT B1 ;  /* 0x0000000000017941 */ /* 0x000fea0003800200 */
.L_x_43470:
[----:B------:R-:W-:Y:S01]  /*27c30*/  ISETP.NE.AND P4, PT, R10, 0x1, PT ;  /* 0x000000010a00780c */ /* 0x000fe20003f85270 */
[----:B------:R-:W-:Y:S01]  /*27c40*/  BSSY.RECONVERGENT B1, `(.L_x_43475) ;  /* 0x0000049000017945 */ /* 0x000fe20003800200 */
[----:B------:R-:W-:Y:S01]  /*27c50*/  I2FP.F32.U32 R8, R9 ;  /* 0x0000000900087245 */ /* 0x000fe20000201000 */
[----:B-1----:R-:W-:Y:S01]  /*27c60*/  FMUL.FTZ R24, R17, R222 ;  /* 0x000000de11187220 */ /* 0x002fe20000410000 */
        /* <DEDUP_REMOVED lines=13> */
.L_x_43477:
        /* <DEDUP_REMOVED lines=13> */
.L_x_43479:
[----:B------:R-:W-:Y:S05]  /*27e10*/  BSYNC.RECONVERGENT B2 ;  /* 0x0000000000027941 */ /* 0x000fea0003800200 */
.L_x_43478:
        /* <DEDUP_REMOVED lines=43> */
.L_x_43476:
[----:B------:R-:W-:Y:S05]  /*280d0*/  BSYNC.RECONVERGENT B1 ;  /* 0x0000000000017941 */ /* 0x000fea0003800200 */
.L_x_43475:
        /* <DEDUP_REMOVED lines=15> */
.L_x_43482:
        /* <DEDUP_REMOVED lines=13> */
.L_x_43484:
[----:B------:R-:W-:Y:S05]  /*282a0*/  BSYNC.RECONVERGENT B2 ;  /* 0x0000000000027941 */ /* 0x000fea0003800200 */
.L_x_43483:
        /* <DEDUP_REMOVED lines=43> */
.L_x_43481:
[----:B------:R-:W-:Y:S05]  /*28560*/  BSYNC.RECONVERGENT B1 ;  /* 0x0000000000017941 */ /* 0x000fea0003800200 */
.L_x_43480:
        /* <DEDUP_REMOVED lines=17> */
.L_x_43487:
        /* <DEDUP_REMOVED lines=13> */
.L_x_43489:
[----:B------:R-:W-:Y:S05]  /*28750*/  BSYNC.RECONVERGENT B2 ;  /* 0x0000000000027941 */ /* 0x000fea0003800200 */
.L_x_43488:
        /* <DEDUP_REMOVED lines=43> */
.L_x_43486:
[----:B------:R-:W-:Y:S05]  /*28a10*/  BSYNC.RECONVERGENT B1 ;  /* 0x0000000000017941 */ /* 0x000fea0003800200 */
.L_x_43485:
        /* <DEDUP_REMOVED lines=15> */
.L_x_43492:
        /* <DEDUP_REMOVED lines=13> */
.L_x_43494:
[----:B------:R-:W-:Y:S05]  /*28be0*/  BSYNC.RECONVERGENT B2 ;  /* 0x0000000000027941 */ /* 0x000fea0003800200 */
.L_x_43493:
        /* <DEDUP_REMOVED lines=43> */
.L_x_43491:
[----:B------:R-:W-:Y:S05]  /*28ea0*/  BSYNC.RECONVERGENT B1 ;  /* 0x0000000000017941 */ /* 0x000fea0003800200 */
.L_x_43490:
        /* <DEDUP_REMOVED lines=17> */
.L_x_43497:
        /* <DEDUP_REMOVED lines=15> */
.L_x_43499:
[----:B------:R-:W-:Y:S05]  /*290b0*/  BSYNC.RECONVERGENT B2 ;  /* 0x0000000000027941 */ /* 0x000fea0003800200 */
.L_x_43498:
        /* <DEDUP_REMOVED lines=43> */
.L_x_43496:
[----:B------:R-:W-:Y:S05]  /*29370*/  BSYNC.RECONVERGENT B1 ;  /* 0x0000000000017941 */ /* 0x000fea0003800200 */
.L_x_43495:
        /* <DEDUP_REMOVED lines=34> */
.L_x_43459:
        /* <DEDUP_REMOVED lines=16> */
.L_x_43503:
        /* <DEDUP_REMOVED lines=13> */
.L_x_43505:
[----:B------:R-:W-:Y:S05]  /*29770*/  BSYNC.RECONVERGENT B2 ;  /* 0x0000000000027941 */ /* 0x000fea0003800200 */
.L_x_43504:
        /* <DEDUP_REMOVED lines=42> */
.L_x_43502:
[----:B------:R-:W-:Y:S05]  /*29a20*/  BSYNC.RECONVERGENT B1 ;  /* 0x0000000000017941 */ /* 0x000fea0003800200 */
.L_x_43501:
        /* <DEDUP_REMOVED lines=16> */
.L_x_43508:
        /* <DEDUP_REMOVED lines=13> */
.L_x_43510:
[----:B------:R-:W-:Y:S05]  /*29c00*/  BSYNC.RECONVERGENT B2 ;  /* 0x0000000000027941 */ /* 0x000fea0003800200 */
.L_x_43509:
        /* <DEDUP_REMOVED lines=43> */
.L_x_43507:
[----:B------:R-:W-:Y:S05]  /*29ec0*/  BSYNC.RECONVERGENT B1 ;  /* 0x0000000000017941 */ /* 0x000fea0003800200 */
.L_x_43506:
        /* <DEDUP_REMOVED lines=16> */
.L_x_43513:
        /* <DEDUP_REMOVED lines=13> */
.L_x_43515:
[----:B------:R-:W-:Y:S05]  /*2a0a0*/  BSYNC.RECONVERGENT B2 ;  /* 0x0000000000027941 */ /* 0x000fea0003800200 */
.L_x_43514:
        /* <DEDUP_REMOVED lines=43> */
.L_x_43512:
[----:B------:R-:W-:Y:S05]  /*2a360*/  BSYNC.RECONVERGENT B1 ;  /* 0x0000000000017941 */ /* 0x000fea0003800200 */
.L_x_43511:
        /* <DEDUP_REMOVED lines=16> */
.L_x_43518:
        /* <DEDUP_REMOVED lines=13> */
.L_x_43520:
[----:B------:R-:W-:Y:S05]  /*2a540*/  BSYNC.RECONVERGENT B2 ;  /* 0x0000000000027941 */ /* 0x000fea0003800200 */
.L_x_43519:
        /* <DEDUP_REMOVED lines=43> */
.L_x_43517:
[----:B------:R-:W-:Y:S05]  /*2a800*/  BSYNC.RECONVERGENT B1 ;  /* 0x0000000000017941 */ /* 0x000fea0003800200 */
.L_x_43516:
        /* <DEDUP_REMOVED lines=16> */
.L_x_43500:
        /* <DEDUP_REMOVED lines=28> */
.L_x_43521:
[----:B------:R1:W5:Y:S04]  /*2aad0*/  @P0 LDG.E.128 R80, desc[UR8][R18.64] ;  /* 0x0000000812500981 */ /* 0x000368000c1e1d00 */
[----:B------:R1:W5:Y:S04]  /*2aae0*/  @P1 LDG.E.128 R76, desc[UR8][R20.64] ;  /* 0x00000008144c1981 */ /* 0x000368000c1e1d00 */
        /* <DEDUP_REMOVED lines=18> */
.L_x_43525:
        /* <DEDUP_REMOVED lines=13> */
.L_x_43527:
[----:B------:R-:W-:Y:S05]  /*2ace0*/  BSYNC.RECONVERGENT B2 ;  /* 0x0000000000027941 */ /* 0x000fea0003800200 */
.L_x_43526:
[----:B0-----:R-:W-:Y:S01]  /*2acf0*/  IMAD.WIDE.U32 R22, R219, -0x326172a9, RZ ;  /* 0xcd9e8d57db167825 */ /* 0x001fe200078e00ff */
        /* <DEDUP_REMOVED lines=41> */
.L_x_43524:
[----:B------:R-:W-:Y:S05]  /*2af90*/  BSYNC.RECONVERGENT B1 ;  /* 0x0000000000017941 */ /* 0x000fea0003800200 */
.L_x_43523:
        /* <DEDUP_REMOVED lines=17> */
.L_x_43530:
        /* <DEDUP_REMOVED lines=13> */
.L_x_43532:
[----:B------:R-:W-:Y:S05]  /*2b180*/  BSYNC.RECONVERGENT B2 ;  /* 0x0000000000027941 */ /* 0x000fea0003800200 */
.L_x_43531:
        /* <DEDUP_REMOVED lines=43> */
.L_x_43529:
[----:B------:R-:W-:Y:S05]  /*2b440*/  BSYNC.RECONVERGENT B1 ;  /* 0x0000000000017941 */ /* 0x000fea0003800200 */
.L_x_43528:
        /* <DEDUP_REMOVED lines=15> */
.L_x_43535:
        /* <DEDUP_REMOVED lines=13> */
.L_x_43537:
[----:B------:R-:W-:Y:S05]  /*2b610*/  BSYNC.RECONVERGENT B2 ;  /* 0x0000000000027941 */ /* 0x000fea0003800200 */
.L_x_43536:
[----:B------:R-:W-:Y:S01]  /*2b620*/  IMAD.WIDE.U32 R20, R219, -0x326172a9, RZ ;  /* 0xcd9e8d57db147825 */ /* 0x000fe200078e00ff */
[----:B0-----:R-:W-:-:S03]  /*2b630*/  LOP3.LUT R22, R13, UR7, R11, 0x96, !PT ;  /* 0x000000070d167c12 */ /* 0x001fc6000f8e960b */
        /* <DEDUP_REMOVED lines=41> */
.L_x_43534:
[----:B------:R-:W-:Y:S05]  /*2b8d0*/  BSYNC.RECONVERGENT B1 ;  /* 0x0000000000017941 */ /* 0x000fea0003800200 */
.L_x_43533:
        /* <DEDUP_REMOVED lines=17> */
.L_x_43540:
        /* <DEDUP_REMOVED lines=13> */
.L_x_43542:
[----:B------:R-:W-:Y:S05]  /*2bac0*/  BSYNC.RECONVERGENT B2 ;  /* 0x0000000000027941 */ /* 0x000fea0003800200 */
.L_x_43541:
        /* <DEDUP_REMOVED lines=43> */
.L_x_43539:
[----:B------:R-:W-:Y:S05]  /*2bd80*/  BSYNC.RECONVERGENT B1 ;  /* 0x0000000000017941 */ /* 0x000fea0003800200 */
.L_x_43538:
        /* <DEDUP_REMOVED lines=15> */
.L_x_43545:
        /* <DEDUP_REMOVED lines=13> */
.L_x_43547:
[----:B------:R-:W-:Y:S05]  /*2bf50*/  BSYNC.RECONVERGENT B2 ;  /* 0x0000000000027941 */ /* 0x000fea0003800200 */
.L_x_43546:
[----:B------:R-:W-:Y:S01]  /*2bf60*/  IMAD.WIDE.U32 R26, R219, -0x326172a9, RZ ;  /* 0xcd9e8d57db1a7825 */ /* 0x000fe200078e00ff */
[----:B------:R-:W-:-:S04]  /*2bf70*/  LOP3.LUT R10, R13, UR7, R21, 0x96, !PT ;  /* 0x000000070d0a7c12 */ /* 0x000fc8000f8e9615 */
[----:B0-----:R-:W-:Y:S01]  /*2bf80*/  LOP3.LUT R22, R15, UR6, R27, 0x96, !PT ;  /* 0x000000060f167c12 */ /* 0x001fe2000f8e961b */
        /* <DEDUP_REMOVED lines=40> */
.L_x_43544:
[----:B------:R-:W-:Y:S05]  /*2c210*/  BSYNC.RECONVERGENT B1 ;  /* 0x0000000000017941 */ /* 0x000fea0003800200 */
.L_x_43543:
[----:B------:R-:W-:Y:S01]  /*2c220*/  ISETP.NE.AND P5, PT, R20, 0x1, PT ;  /* 0x000000011400780c */ /* 0x000fe20003fa5270 */
[----:B------:R-:W-:Y:S01]  /*2c230*/  BSSY.RECONVERGENT B1, `(.L_x_43548) ;  /* 0x0000049000017945 */ /* 0x000fe20003800200 */
[----:B------:R-:W-:Y:S01]  /*2c240*/  I2FP.F32.U32 R10, R11 ;  /* 0x0000000b000a7245 */ /* 0x000fe20000201000 */
[----:B------:R-:W-:-:S04]  /*2c250*/  HFMA2 R21, -RZ, RZ, 0, 1.1920928955078125e-07 ;  /* 0x00000002ff157431 */ /* 0x000fc800000001ff */
[----:B------:R-:W-:Y:S01]  /*2c260*/  FFMA.FTZ R11, R10, R225, 1.1641532182693481445e-10 ;  /* 0x2f0000000a0b7423 */ /* 0x000fe200000100e1 */
[----:B------:R-:W-:-:S04]  /*2c270*/  IMAD.MOV.U32 R10, RZ, RZ, R14 ;  /* 0x000000ffff0a7224 */ /* 0x000fc800078e000e */
        /* <DEDUP_REMOVED lines=11> */
.L_x_43550:
        /* <DEDUP_REMOVED lines=13> */
.L_x_43552:
[----:B------:R-:W-:Y:S05]  /*2c400*/  BSYNC.RECONVERGENT B2 ;  /* 0x0000000000027941 */ /* 0x000fea0003800200 */
.L_x_43551:
[----:B0-----:R-:W-:Y:S01]  /*2c410*/  IMAD.WIDE.U32 R22, R219, -0x326172a9, RZ ;  /* 0xcd9e8d57db167825 */ /* 0x001fe200078e00ff */
        /* <DEDUP_REMOVED lines=40> */
[----:B------:R-:W-:Y:S01]  /*2c6a0*/  IMAD.MOV.U32 R21, RZ, RZ, RZ ;  /* 0x000000ffff157224 */ /* 0x000fe200078e00ff */
[----:B------:R-:W-:-:S07]  /*2c6b0*/  MOV R24, R20 ;  /* 0x0000001400187202 */ /* 0x000fce0000000f00 */
.L_x_43549:
[----:B------:R-:W-:Y:S05]  /*2c6c0*/  BSYNC.RECONVERGENT B1 ;  /* 0x0000000000017941 */ /* 0x000fea0003800200 */
.L_x_43548:
        /* <DEDUP_REMOVED lines=15> */
.L_x_43555:
        /* <DEDUP_REMOVED lines=13> */
.L_x_43557:
[----:B------:R-:W-:Y:S05]  /*2c890*/  BSYNC.RECONVERGENT B2 ;  /* 0x0000000000027941 */ /* 0x000fea0003800200 */
.L_x_43556:
[----:B0-----:R-:W-:Y:S01]  /*2c8a0*/  IMAD.WIDE.U32 R22, R219, -0x326172a9, RZ ;  /* 0xcd9e8d57db167825 */ /* 0x001fe200078e00ff */
        /* <DEDUP_REMOVED lines=42> */
.L_x_43554:
[----:B------:R-:W-:Y:S05]  /*2cb50*/  BSYNC.RECONVERGENT B1 ;  /* 0x0000000000017941 */ /* 0x000fea0003800200 */
.L_x_43553:
[----:B------:R-:W-:Y:S01]  /*2cb60*/  ISETP.NE.AND P6, PT, R20, 0x1, PT ;  /* 0x000000011400780c */ /* 0x000fe20003fc5270 */
[----:B------:R-:W-:Y:S01]  /*2cb70*/  BSSY.RECONVERGENT B1, `(.L_x_43558) ;  /* 0x000004b000017945 */ /* 0x000fe20003800200 */
[----:B------:R-:W-:Y:S01]  /*2cb80*/  I2FP.F32.U32 R18, R18 ;  /* 0x0000001200127245 */ /* 0x000fe20000201000 */
[----:B------:R-:W-:Y:S01]  /*2cb90*/  FMUL.FTZ R28, R19, R222 ;  /* 0x000000de131c7220 */ /* 0x000fe20000410000 */
[----:B0-----:R-:W-:Y:S01]  /*2cba0*/  IMAD.MOV.U32 R25, RZ, RZ, 0x2 ;  /* 0x00000002ff197424 */ /* 0x001fe200078e00ff */
        /* <DEDUP_REMOVED lines=12> */
.L_x_43560:
        /* <DEDUP_REMOVED lines=15> */
.L_x_43562:
[----:B------:R-:W-:Y:S05]  /*2cd60*/  BSYNC.RECONVERGENT B2 ;  /* 0x0000000000027941 */ /* 0x000fea0003800200 */
.L_x_43561:
        /* <DEDUP_REMOVED lines=43> */
.L_x_43559:
[----:B------:R-:W-:Y:S05]  /*2d020*/  BSYNC.RECONVERGENT B1 ;  /* 0x0000000000017941 */ /* 0x000fea0003800200 */
.L_x_43558:
[----:B------:R-:W-:Y:S01]  /*2d030*/  FMUL.FTZ R21, R80, R222 ;  /* 0x000000de50157220 */ /* 0x000fe20000410000 */
[----:B------:R-:W-:Y:S01]  /*2d040*/  FSETP.GTU.FTZ.AND P6, PT, R8, R224, PT ;  /* 0x000000e00800720b */ /* 0x000fe20003fdc000 */
[-C--:B------:R-:W-:Y:S01]  /*2d050*/  FMUL.FTZ R8, R81, R222.reuse ;  /* 0x000000de51087220 */ /* 0x080fe20000410000 */
        /* <DEDUP_REMOVED lines=31> */
.L_x_43522:
        /* <DEDUP_REMOVED lines=16> */
.L_x_43566:
        /* <DEDUP_REMOVED lines=13> */
.L_x_43568:
[----:B------:R-:W-:Y:S05]  /*2d420*/  BSYNC.RECONVERGENT B2 ;  /* 0x0000000000027941 */ /* 0x000fea0003800200 */
.L_x_43567:
        /* <DEDUP_REMOVED lines=41> */
[----:B------:R-:W-:-:S07]  /*2d6c0*/  IMAD.MOV.U32 R20, RZ, RZ, R26 ;  /* 0x000000ffff147224 */ /* 0x000fce00078e001a */
.L_x_43565:
[----:B------:R-:W-:Y:S05]  /*2d6d0*/  BSYNC.RECONVERGENT B1 ;  /* 0x0000000000017941 */ /* 0x000fea0003800200 */
.L_x_43564:
        /* <DEDUP_REMOVED lines=16> */
.L_x_43571:
        /* <DEDUP_REMOVED lines=13> */
.L_x_43573:
[----:B------:R-:W-:Y:S05]  /*2d8b0*/  BSYNC.RECONVERGENT B2 ;  /* 0x0000000000027941 */ /* 0x000fea0003800200 */
.L_x_43572:
        /* <DEDUP_REMOVED lines=43> */
.L_x_43570:
[----:B------:R-:W-:Y:S05]  /*2db70*/  BSYNC.RECONVERGENT B1 ;  /* 0x0000000000017941 */ /* 0x000fea0003800200 */
.L_x_43569:
        /* <DEDUP_REMOVED lines=16> */
.L_x_43576:
        /* <DEDUP_REMOVED lines=13> */
.L_x_43578:
[----:B------:R-:W-:Y:S05]  /*2dd50*/  BSYNC.RECONVERGENT B2 ;  /* 0x0000000000027941 */ /* 0x000fea0003800200 */
.L_x_43577:
        /* <DEDUP_REMOVED lines=43> */
.L_x_43575:
[----:B------:R-:W-:Y:S05]  /*2e010*/  BSYNC.RECONVERGENT B1 ;  /* 0x0000000000017941 */ /* 0x000fea0003800200 */
.L_x_43574:
        /* <DEDUP_REMOVED lines=16> */
.L_x_43581:
        /* <DEDUP_REMOVED lines=13> */
.L_x_43583:
[----:B------:R-:W-:Y:S05]  /*2e1f0*/  BSYNC.RECONVERGENT B2 ;  /* 0x0000000000027941 */ /* 0x000fea0003800200 */
.L_x_43582:
        /* <DEDUP_REMOVED lines=43> */
.L_x_43580:
[----:B------:R-:W-:Y:S05]  /*2e4b0*/  BSYNC.RECONVERGENT B1 ;  /* 0x0000000000017941 */ /* 0x000fea0003800200 */
.L_x_43579:
        /* <DEDUP_REMOVED lines=16> */
.L_x_43563:
        /* <DEDUP_REMOVED lines=28> */
.L_x_43584:
[----:B------:R1:W5:Y:S04]  /*2e780*/  @P0 LDG.E.128 R80, desc[UR8][R18.64] ;  /* 0x0000000812500981 */ /* 0x000368000c1e1d00 */
[----:B------:R1:W5:Y:S04]  /*2e790*/  @P1 LDG.E.128 R76, desc[UR8][R16.64] ;  /* 0x00000008104c1981 */ /* 0x000368000c1e1d00 */
        /* <DEDUP_REMOVED lines=18> */
.L_x_43588:
        /* <DEDUP_REMOVED lines=13> */
.L_x_43590:
[----:B------:R-:W-:Y:S05]  /*2e990*/  BSYNC.RECONVERGENT B2 ;  /* 0x0000000000027941 */ /* 0x000fea0003800200 */
.L_x_43589:
        /* <DEDUP_REMOVED lines=42> */
.L_x_43587:
[----:B------:R-:W-:Y:S05]  /*2ec40*/  BSYNC.RECONVERGENT B1 ;  /* 0x0000000000017941 */ /* 0x000fea0003800200 */
.L_x_43586:
[----:B------:R-:W-:Y:S01]  /*2ec50*/  ISETP.NE.AND P3, PT, R10, 0x1, PT ;  /* 0x000000010a00780c */ /* 0x000fe20003f65270 */
[----:B------:R-:W-:Y:S01]  /*2ec60*/  BSSY.RECONVERGENT B1, `(.L_x_43591) ;  /* 0x0000049000017945 */ /* 0x000fe20003800200 */
[----:B------:R-:W-:Y:S01]  /*2ec70*/  I2FP.F32.U32 R8, R8 ;  /* 0x0000000800087245 */ /* 0x000fe20000201000 */
[----:B-1---5:R-:W-:Y:S01]  /*2ec80*/  FMUL.FTZ R16, R16, R222 ;  /* 0x000000de10107220 */ /* 0x022fe20000410000 */
        /* <DEDUP_REMOVED lines=13> */
.L_x_43593:
        /* <DEDUP_REMOVED lines=13> */
.L_x_43595:
[----:B------:R-:W-:Y:S05]  /*2ee30*/  BSYNC.RECONVERGENT B2 ;  /* 0x0000000000027941 */ /* 0x000fea0003800200 */
.L_x_43594:
        /* <DEDUP_REMOVED lines=43> */
.L_x_43592:
[----:B------:R-:W-:Y:S05]  /*2f0f0*/  BSYNC.RECONVERGENT B1 ;  /* 0x0000000000017941 */ /* 0x000fea0003800200 */
.L_x_43591:
        /* <DEDUP_REMOVED lines=15> */
.L_x_43598:
        /* <DEDUP_REMOVED lines=13> */
.L_x_43600:
[----:B------:R-:W-:Y:S05]  /*2f2c0*/  BSYNC.RECONVERGENT B2 ;  /* 0x0000000000027941 */ /* 0x000fea0003800200 */
.L_x_43599:
[----:B------:R-:W-:Y:S01]  /*2f2d0*/  IMAD.WIDE.U32 R20, R219, -0x326172a9, RZ ;  /* 0xcd9e8d57db147825 */ /* 0x000fe200078e00ff */
[----:B------:R-:W-:Y:S02]  /*2f2e0*/  LOP3.LUT R10, R13, UR7, R25, 0x96, !PT ;  /* 0x000000070d0a7c12 */ /* 0x000fe4000f8e9619 */
[----:B------:R-:W-:Y:S02]  /*2f2f0*/  MOV R9, R214 ;  /* 0x000000d600097202 */ /* 0x000fe40000000f00 */
        /* <DEDUP_REMOVED lines=40> */
.L_x_43597:
[----:B------:R-:W-:Y:S05]  /*2f580*/  BSYNC.RECONVERGENT B1 ;  /* 0x0000000000017941 */ /* 0x000fea0003800200 */
.L_x_43596:
        /* <DEDUP_REMOVED lines=17> */
.L_x_43603:
        /* <DEDUP_REMOVED lines=13> */
.L_x_43605:
[----:B------:R-:W-:Y:S05]  /*2f770*/  BSYNC.RECONVERGENT B2 ;  /* 0x0000000000027941 */ /* 0x000fea0003800200 */
.L_x_43604:
[----:B------:R-:W-:Y:S01]  /*2f780*/  IMAD.WIDE.U32 R20, R219, -0x326172a9, RZ ;  /* 0xcd9e8d57db147825 */ /* 0x000fe200078e00ff */
[----:B------:R-:W-:-:S03]  /*2f790*/  LOP3.LUT R10, R13, UR7, R25, 0x96, !PT ;  /* 0x000000070d0a7c12 */ /* 0x000fc6000f8e9619 */
[----:B------:R-:W-:Y:S01]  /*2f7a0*/  IMAD.MOV.U32 R9, RZ, RZ, R214 ;  /* 0x000000ffff097224 */ /* 0x000fe200078e00d6 */
        /* <DEDUP_REMOVED lines=40> */
.L_x_43602:
[----:B------:R-:W-:Y:S05]  /*2fa30*/  BSYNC.RECONVERGENT B1 ;  /* 0x0000000000017941 */ /* 0x000fea0003800200 */
.L_x_43601:
        /* <DEDUP_REMOVED lines=15> */
.L_x_43608:
        /* <DEDUP_REMOVED lines=13> */
.L_x_43610:
[----:B------:R-:W-:Y:S05]  /*2fc00*/  BSYNC.RECONVERGENT B2 ;  /* 0x0000000000027941 */ /* 0x000fea0003800200 */
.L_x_43609:
        /* <DEDUP_REMOVED lines=43> */
.L_x_43607:
[----:B------:R-:W-:Y:S05]  /*2fec0*/  BSYNC.RECONVERGENT B1 ;  /* 0x0000000000017941 */ /* 0x000fea0003800200 */
.L_x_43606:
        /* <DEDUP_REMOVED lines=17> */
.L_x_43613:
        /* <DEDUP_REMOVED lines=13> */
.L_x_43615:
[----:B------:R-:W-:Y:S05]  /*300b0*/  BSYNC.RECONVERGENT B2 ;  /* 0x0000000000027941 */ /* 0x000fea0003800200 */
.L_x_43614:
        /* <DEDUP_REMOVED lines=43> */
.L_x_43612:
[----:B------:R-:W-:Y:S05]  /*30370*/  BSYNC.RECONVERGENT B1 ;  /* 0x0000000000017941 */ /* 0x000fea0003800200 */
.L_x_43611:
        /* <DEDUP_REMOVED lines=15> */
.L_x_43618:
        /* <DEDUP_REMOVED lines=13> */
.L_x_43620:
[----:B------:R-:W-:Y:S05]  /*30540*/  BSYNC.RECONVERGENT B2 ;  /* 0x0000000000027941 */ /* 0x000fea0003800200 */
.L_x_43619:
        /* <DEDUP_REMOVED lines=43> */
.L_x_43617:
[----:B------:R-:W-:Y:S05]  /*30800*/  BSYNC.RECONVERGENT B1 ;  /* 0x0000000000017941 */ /* 0x000fea0003800200 */
.L_x_43616:
        /* <DEDUP_REMOVED lines=17> */
.L_x_43623:
[----:B------:R-:W-:Y:S01]  /*30920*/  VIADD R218, R218, 0x1 ;  /* 0x00000001dada7836 */ /* 0x000fe20000000000 */
[----:B------:R-:W-:Y:S03]  /*30930*/  BSSY.RECONVERGENT B2, `(.L_x_43624) ;  /* 0x000000e000027945 */ /* 0x000fe60003800200 */
[C---:B0-----:R-:W-:Y:S01]  /*30940*/  IMAD.WIDE.U32 R22, R218.reuse, -0x2daee0ad, RZ ;  /* 0xd2511f53da167825 */ /* 0x041fe200078e00ff */
        /* <DEDUP_REMOVED lines=12> */
.L_x_43625:
[----:B------:R-:W-:Y:S05]  /*30a10*/  BSYNC.RECONVERGENT B2 ;  /* 0x0000000000027941 */ /* 0x000fea0003800200 */
.L_x_43624:
        /* <DEDUP_REMOVED lines=43> */
.L_x_43622:
[----:B------:R-:W-:Y:S05]  /*30cd0*/  BSYNC.RECONVERGENT B1 ;  /* 0x0000000000017941 */ /* 0x000fea0003800200 */
.L_x_43621:
[----:B------:R-:W-:Y:S01]  /*30ce0*/  FMUL.FTZ R19, R80, R222 ;  /* 0x000000de50137220 */ /* 0x000fe20000410000 */
[----:B------:R-:W-:Y:S01]  /*30cf0*/  FSETP.GTU.FTZ.AND P6, PT, R8, R224, PT ;  /* 0x000000e00800720b */ /* 0x000fe20003fdc000 */
[-C--:B------:R-:W-:Y:S01]  /*30d00*/  FMUL.FTZ R8, R81, R222.reuse ;  /* 0x000000de51087220 */ /* 0x080fe20000410000 */
[----:B------:R-:W-:Y:S01]  /*30d10*/  I2FP.F32.U32 R10, R11 ;  /* 0x0000000b000a7245 */ /* 0x000fe20000201000 */
[----:B0-----:R-:W-:Y:S01]  /*30d20*/  FMUL.FTZ R27, R83, R222 ;  /* 0x000000de531b7220 */ /* 0x001fe20000410000 */
[----:B------:R-:W-:Y:S02]  /*30d30*/  FSEL R19, R19, RZ, !P6 ;  /* 0x000000ff13137208 */ /* 0x000fe40007000000 */
[----:B------:R-:W-:Y:S01]  /*30d40*/  SEL R18, RZ, 0x1, P6 ;  /* 0x00000001ff127807 */ /* 0x000fe20003000000 */
[----:B------:R-:W-:Y:S01]  /*30d50*/  FFMA.FTZ R11, R10, R225, 1.1641532182693481445e-10 ;  /* 0x2f0000000a0b7423 */ /* 0x000fe200000100e1 */
[----:B------:R-:W-:Y:S01]  /*30d60*/  FSETP.GTU.FTZ.AND P6, PT, R9, R224, PT ;  /* 0x000000e00900720b */ /* 0x000fe20003fdc000 */
        /* <DEDUP_REMOVED lines=12> */
[----:B------:R-:W-:Y:S01]  /*30e30*/  FSEL R10, R26, RZ, P5 ;  /* 0x000000ff1a0a7208 */ /* 0x000fe20002800000 */
[----:B------:R-:W-:Y:S01]  /*30e40*/  FADD.FTZ R26, R24, R9 ;  /* 0x00000009181a7221 */ /* 0x000fe20000010000 */
[----:B------:R-:W-:Y:S01]  /*30e50*/  FSEL R27, R27, RZ, !P6 ;  /* 0x000000ff1b1b7208 */ /* 0x000fe20007000000 */
[----:B------:R-:W-:Y:S01]  /*30e60*/  FADD.FTZ R24, R16, R19 ;  /* 0x0000001310187221 */ /* 0x000fe20000010000 */
[----:B------:R-:W-:Y:S01]  /*30e70*/  PRMT R11, R18, 0x7610, R11 ;  /* 0x00007610120b7816 */ /* 0x000fe2000000000b */
[----:B------:R-:W-:Y:S01]  /*30e80*/  @P1 FADD.FTZ R26, R78, R26 ;  /* 0x0000001a4e1a1221 */ /* 0x000fe20000010000 */
[----:B------:R-:W-:Y:S01]  /*30e90*/  PRMT R9, R21, 0x7610, R9 ;  /* 0x0000761015097816 */ /* 0x000fe20000000009 */
[--C-:B------:R-:W-:Y:S01]  /*30ea0*/  FADD.FTZ R27, R27, R10.reuse ;  /* 0x0000000a1b1b7221 */ /* 0x100fe20000010000 */
[----:B------:R-:W-:Y:S01]  /*30eb0*/  PRMT R10, R20, 0x7610, R10 ;  /* 0x00007610140a7816 */ /* 0x000fe2000000000a */
[----:B------:R-:W-:Y:S01]  /*30ec0*/  @P1 FADD.FTZ R24, R76, R24 ;  /* 0x000000184c181221 */ /* 0x000fe20000010000 */
[----:B------:R-:W-:Y:S01]  /*30ed0*/  SEL R8, RZ, 0x1, P6 ;  /* 0x00000001ff087807 */ /* 0x000fe20003000000 */
[----:B------:R-:W-:Y:S01]  /*30ee0*/  @P1 FADD.FTZ R27, R79, R27 ;  /* 0x0000001b4f1b1221 */ /* 0x000fe20000010000 */
[----:B------:R-:W-:Y:S06]  /*30ef0*/  BRA `(.L_x_43626) ;  /* 0x0000001000dc7947 */ /* 0x000fec0003800000 */
.L_x_43585:
        /* <DEDUP_REMOVED lines=16> */
.L_x_43629:
        /* <DEDUP_REMOVED lines=13> */
.L_x_43631:
[----:B------:R-:W-:Y:S05]  /*310d0*/  BSYNC.RECONVERGENT B2 ;  /* 0x0000000000027941 */ /* 0x000fea0003800200 */
.L_x_43630:
        /* <DEDUP_REMOVED lines=42> */
.L_x_43628:
[----:B------:R-:W-:Y:S05]  /*31380*/  BSYNC.RECONVERGENT B1 ;  /* 0x0000000000017941 */ /* 0x000fea0003800200 */
.L_x_43627:
        /* <DEDUP_REMOVED lines=16> */
.L_x_43634:
        /* <DEDUP_REMOVED lines=13> */
.L_x_43636:
[----:B------:R-:W-:Y:S05]  /*31560*/  BSYNC.RECONVERGENT B2 ;  /* 0x0000000000027941 */ /* 0x000fea0003800200 */
.L_x_43635:
        /* <DEDUP_REMOVED lines=43> */
.L_x_43633:
[----:B------:R-:W-:Y:S05]  /*31820*/  BSYNC.RECONVERGENT B1 ;  /* 0x0000000000017941 */ /* 0x000fea0003800200 */
.L_x_43632:
        /* <DEDUP_REMOVED lines=16> */
.L_x_43639:
        /* <DEDUP_REMOVED lines=13> */
.L_x_43641:
[----:B------:R-:W-:Y:S05]  /*31a00*/  BSYNC.RECONVERGENT B2 ;  /* 0x0000000000027941 */ /* 0x000fea0003800200 */
.L_x_43640:
        /* <DEDUP_REMOVED lines=43> */
.L_x_43638:
[----:B------:R-:W-:Y:S05]  /*31cc0*/  BSYNC.RECONVERGENT B1 ;  /* 0x0000000000017941 */ /* 0x000fea0003800200 */
.L_x_43637:
        /* <DEDUP_REMOVED lines=16> */
.L_x_43644:
        /* <DEDUP_REMOVED lines=13> */
.L_x_43646:
[----:B------:R-:W-:Y:S05]  /*31ea0*/  BSYNC.RECONVERGENT B2 ;  /* 0x0000000000027941 */ /* 0x000fea0003800200 */
.L_x_43645:
        /* <DEDUP_REMOVED lines=43> */
.L_x_43643:
[----:B------:R-:W-:Y:S05]  /*32160*/  BSYNC.RECONVERGENT B1 ;  /* 0x0000000000017941 */ /* 0x000fea0003800200 */
.L_x_43642:
        /* <DEDUP_REMOVED lines=16> */
.L_x_43626:
        /* <DEDUP_REMOVED lines=10> */
[C---:B------:R-:W-:Y:S01]  /*32310*/  IMAD.WIDE.U32 R22, R231.reuse, 0x10, R212 ;  /* 0x00000010e7167825 */ /* 0x040fe200078e00d4 */
[----:B------:R2:W-:Y:S03]  /*32320*/  STG.E.128 desc[UR8][R16.64], R24 ;  /* 0x0000001810007986 */ /* 0x0005e6000c101d08 */
[----:B0-----:R-:W-:-:S04]  /*32330*/  @P0 IMAD.WIDE.U32 R20, R231, 0x10, R20 ;  /* 0x00000010e7140825 */ /* 0x001fc800078e0014 */
[----:B--2---:R-:W-:-:S04]  /*32340*/  IMAD.WIDE.U32 R16, R230, 0x4, R236 ;  /* 0x00000004e6107825 */ /* 0x004fc800078e00ec */
[----:B-1----:R-:W-:Y:S01]  /*32350*/  @P1 IMAD.WIDE.U32 R18, R231, 0x10, R18 ;  /* 0x00000010e7121825 */ /* 0x002fe200078e0012 */
[----:B------:R0:W-:Y:S01]  /*32360*/  STG.E desc[UR8][R16.64], R233 ;  /* 0x000000e910007986 */ /* 0x0001e2000c101908 */
[----:B------:R-:W-:Y:S05]  /*32370*/  @!P0 BRA `(.L_x_43647) ;  /* 0x00000000002c8947 */ /* 0x000fea0003800000 */
[----:B0-----:R-:W0:Y:S01]  /*32380*/  LDC.64 R16, c[0x0][0x3b8] ;  /* 0x0000ee00ff107b82 */ /* 0x001e220000000a00 */
[----:B------:R-:W-:-:S04]  /*32390*/  SHF.L.U32 R232, R9, 0x10, RZ ;  /* 0x0000001009e87819 */ /* 0x000fc800000006ff */
        /* <DEDUP_REMOVED lines=9> */
.L_x_43647:
[----:B------:R2:W5:Y:S04]  /*32430*/  @P1 LDG.E.128 R76, desc[UR8][R18.64] ;  /* 0x00000008124c1981 */ /* 0x000568000c1e1d00 */
[----:B------:R2:W5:Y:S04]  /*32440*/  @P0 LDG.E.128 R80, desc[UR8][R20.64] ;  /* 0x0000000814500981 */ /* 0x000568000c1e1d00 */
[----:B01----:R2:W5:Y:S01]  /*32450*/  LDG.E.128 R16, desc[UR8][R22.64] ;  /* 0x0000000816107981 */ /* 0x003562000c1e1d00 */
        /* <DEDUP_REMOVED lines=17> */
.L_x_43651:
[----:B------:R-:W-:Y:S01]  /*32570*/  VIADD R218, R218, 0x1 ;  /* 0x00000001dada7836 */ /* 0x000fe20000000000 */
[----:B------:R-:W-:Y:S03]  /*32580*/  BSSY.RECONVERGENT B2, `(.L_x_43652) ;  /* 0x000000c000027945 */ /* 0x000fe60003800200 */
[C---:B--2---:R-:W-:Y:S01]  /*32590*/  IMAD.WIDE.U32 R22, R218.reuse, -0x2daee0ad, RZ ;  /* 0xd2511f53da167825 */ /* 0x044fe200078e00ff */
        /* <DEDUP_REMOVED lines=10> */
.L_x_43653:
[----:B------:R-:W-:Y:S05]  /*32640*/  BSYNC.RECONVERGENT B2 ;  /* 0x0000000000027941 */ /* 0x000fea0003800200 */
.L_x_43652:
        /* <DEDUP_REMOVED lines=42> */
.L_x_43650:
[----:B------:R-:W-:Y:S05]  /*328f0*/  BSYNC.RECONVERGENT B1 ;  /* 0x0000000000017941 */ /* 0x000fea0003800200 */
.L_x_43649:
[----:B------:R-:W-:Y:S01]  /*32900*/  ISETP.NE.AND P3, PT, R10, 0x1, PT ;  /* 0x000000010a00780c */ /* 0x000fe20003f65270 */
[----:B------:R-:W-:Y:S01]  /*32910*/  BSSY.RECONVERGENT B1, `(.L_x_43654) ;  /* 0x0000049000017945 */ /* 0x000fe20003800200 */
[----:B------:R-:W-:Y:S01]  /*32920*/  I2FP.F32.U32 R8, R8 ;  /* 0x0000000800087245 */ /* 0x000fe20000201000 */
[----:B--2--5:R-:W-:-:S04]  /*32930*/  FMUL.FTZ R21, R16, R222 ;  /* 0x000000de10157220 */ /* 0x024fc80000410000 */
[----:B------:R-:W-:Y:S01]  /*32940*/  FFMA.FTZ R9, R8, R225, 1.1641532182693481445e-10 ;  /* 0x2f00000008097423 */ /* 0x000fe200000100e1 */
[----:B------:R-:W-:-:S04]  /*32950*/  IMAD.MOV.U32 R8, RZ, RZ, 0x2 ;  /* 0x00000002ff087424 */ /* 0x000fc800078e00ff */
        /* <DEDUP_REMOVED lines=11> */
.L_x_43656:
        /* <DEDUP_REMOVED lines=13> */
.L_x_43658:
[----:B------:R-:W-:Y:S05]  /*32ae0*/  BSYNC.RECONVERGENT B2 ;  /* 0x0000000000027941 */ /* 0x000fea0003800200 */
.L_x_43657:
        /* <DEDUP_REMOVED lines=43> */
.L_x_43655:
[----:B------:R-:W-:Y:S05]  /*32da0*/  BSYNC.RECONVERGENT B1 ;  /* 0x0000000000017941 */ /* 0x000fea0003800200 */
.L_x_43654:
        /* <DEDUP_REMOVED lines=15> */
.L_x_43661:
        /* <DEDUP_REMOVED lines=13> */
.L_x_43663:
[----:B------:R-:W-:Y:S05]  /*32f70*/  BSYNC.RECONVERGENT B2 ;  /* 0x0000000000027941 */ /* 0x000fea0003800200 */
.L_x_43662:
        /* <DEDUP_REMOVED lines=43> */
.L_x_43660:
[----:B------:R-:W-:Y:S05]  /*33230*/  BSYNC.RECONVERGENT B1 ;  /* 0x0000000000017941 */ /* 0x000fea0003800200 */
.L_x_43659:
[----:B------:R-:W-:Y:S01]  /*33240*/  ISETP.NE.AND P4, PT, R10, 0x1, PT ;  /* 0x000000010a00780c */ /* 0x000fe20003f85270 */
[----:B------:R-:W-:Y:S01]  /*33250*/  BSSY.RECONVERGENT B1, `(.L_x_43664) ;  /* 0x0000049000017945 */ /* 0x000fe20003800200 */
[----:B------:R-:W-:Y:S01]  /*33260*/  I2FP.F32.U32 R8, R9 ;  /* 0x0000000900087245 */ /* 0x000fe20000201000 */
[----:B------:R-:W-:-:S04]  /*33270*/  FMUL.FTZ R23, R17, R222 ;  /* 0x000000de11177220 */ /* 0x000fc80000410000 */
        /* <DEDUP_REMOVED lines=13> */
.L_x_43666:
        /* <DEDUP_REMOVED lines=13> */
.L_x_43668:
[----:B------:R-:W-:Y:S05]  /*33420*/  BSYNC.RECONVERGENT B2 ;  /* 0x0000000000027941 */ /* 0x000fea0003800200 */
.L_x_43667:
        /* <DEDUP_REMOVED lines=43> */
.L_x_43665:
[----:B------:R-:W-:Y:S05]  /*336e0*/  BSYNC.RECONVERGENT B1 ;  /* 0x0000000000017941 */ /* 0x000fea0003800200 */
.L_x_43664:
        /* <DEDUP_REMOVED lines=15> */
.L_x_43671:
        /* <DEDUP_REMOVED lines=13> */
.L_x_43673:
[----:B------:R-:W-:Y:S05]  /*338b0*/  BSYNC.RECONVERGENT B2 ;  /* 0x0000000000027941 */ /* 0x000fea0003800200 */
.L_x_43672:
        /* <DEDUP_REMOVED lines=43> */
.L_x_43670:
[----:B------:R-:W-:Y:S05]  /*33b70*/  BSYNC.RECONVERGENT B1 ;  /* 0x0000000000017941 */ /* 0x000fea0003800200 */
.L_x_43669:
        /* <DEDUP_REMOVED lines=17> */
.L_x_43676:
        /* <DEDUP_REMOVED lines=13> */
.L_x_43678:
[----:B------:R-:W-:Y:S05]  /*33d60*/  BSYNC.RECONVERGENT B2 ;  /* 0x0000000000027941 */ /* 0x000fea0003800200 */
.L_x_43677:
        /* <DEDUP_REMOVED lines=43> */
.L_x_43675:
[----:B------:R-:W-:Y:S05]  /*34020*/  BSYNC.RECONVERGENT B1 ;  /* 0x0000000000017941 */ /* 0x000fea0003800200 */
.L_x_43674:
        /* <DEDUP_REMOVED lines=15> */
.L_x_43681:
        /* <DEDUP_REMOVED lines=13> */
.L_x_43683:
[----:B------:R-:W-:Y:S05]  /*341f0*/  BSYNC.RECONVERGENT B2 ;  /* 0x0000000000027941 */ /* 0x000fea0003800200 */
.L_x_43682:
        /* <DEDUP_REMOVED lines=43> */
.L_x_43680:
[----:B------:R-:W-:Y:S05]  /*344b0*/  BSYNC.RECONVERGENT B1 ;  /* 0x0000000000017941 */ /* 0x000fea0003800200 */
.L_x_43679:
        /* <DEDUP_REMOVED lines=17> */
.L_x_43686:
        /* <DEDUP_REMOVED lines=15> */
.L_x_43688:
[----:B------:R-:W-:Y:S05]  /*346c0*/  BSYNC.RECONVERGENT B2 ;  /* 0x0000000000027941 */ /* 0x000fea0003800200 */
.L_x_43687:
        /* <DEDUP_REMOVED lines=43> */
.L_x_43685:
[----:B------:R-:W-:Y:S05]  /*34980*/  BSYNC.RECONVERGENT B1 ;  /* 0x0000000000017941 */ /* 0x000fea0003800200 */
.L_x_43684:
[----:B------:R-:W-:Y:S01]  /*34990*/  FMUL.FTZ R11, R80, R222 ;  /* 0x000000de500b7220 */ /* 0x000fe20000410000 */
[----:B------:R-:W-:Y:S01]  /*349a0*/  FSETP.GTU.FTZ.AND P6, PT, R20, R224, PT ;  /* 0x000000e01400720b */ /* 0x000fe20003fdc000 */
[----:B------:R-:W-:Y:S01]  /*349b0*/  FMUL.FTZ R8, R81, R222 ;  /* 0x000000de51087220 */ /* 0x000fe20000410000 */
[----:B------:R-:W-:Y:S02]  /*349c0*/  I2FP.F32.U32 R10, R9 ;  /* 0x00000009000a7245 */ /* 0x000fe40000201000 */
        /* <DEDUP_REMOVED lines=19> */
[--C-:B------:R-:W-:Y:S01]  /*34b00*/  FADD.FTZ R20, R20, R11.reuse ;  /* 0x0000000b14147221 */ /* 0x100fe20000010000 */
[----:B------:R-:W-:Y:S01]  /*34b10*/  PRMT R11, R16, 0x7610, R11 ;  /* 0x00007610100b7816 */ /* 0x000fe2000000000b */
[----:B------:R-:W-:Y:S01]  /*34b20*/  @P1 FADD.FTZ R22, R78, R22 ;  /* 0x000000164e161221 */ /* 0x000fe20000010000 */
[----:B------:R-:W-:Y:S01]  /*34b30*/  PRMT R10, R17, 0x7610, R10 ;  /* 0x00007610110a7816 */ /* 0x000fe2000000000a */
[----:B------:R-:W-:Y:S01]  /*34b40*/  FADD.FTZ R23, R9, R232 ;  /* 0x000000e809177221 */ /* 0x000fe20000010000 */
[----:B------:R-:W-:Y:S01]  /*34b50*/  PRMT R9, R18, 0x7610, R9 ;  /* 0x0000761012097816 */ /* 0x000fe20000000009 */
[----:B------:R-:W-:Y:S01]  /*34b60*/  @P1 FADD.FTZ R21, R77, R21 ;  /* 0x000000154d151221 */ /* 0x000fe20000010000 */
[----:B------:R-:W-:Y:S01]  /*34b70*/  SEL R8, RZ, 0x1, P6 ;  /* 0x00000001ff087807 */ /* 0x000fe20003000000 */
[----:B------:R-:W-:Y:S01]  /*34b80*/  @P1 FADD.FTZ R20, R76, R20 ;  /* 0x000000144c141221 */ /* 0x000fe20000010000 */
[----:B------:R-:W-:Y:S01]  /*34b90*/  @P1 FADD.FTZ R23, R79, R23 ;  /* 0x000000174f171221 */ /* 0x000fe20000010000 */
[----:B------:R-:W-:Y:S06]  /*34ba0*/  BRA `(.L_x_43689) ;  /* 0x0000001000dc7947 */ /* 0x000fec0003800000 */
.L_x_43648:
        /* <DEDUP_REMOVED lines=16> */
.L_x_43692:
        /* <DEDUP_REMOVED lines=13> */
.L_x_43694:
[----:B------:R-:W-:Y:S05]  /*34d80*/  BSYNC.RECONVERGENT B2 ;  /* 0x0000000000027941 */ /* 0x000fea0003800200 */
.L_x_43693:
        /* <DEDUP_REMOVED lines=42> */
.L_x_43691:
[----:B------:R-:W-:Y:S05]  /*35030*/  BSYNC.RECONVERGENT B1 ;  /* 0x0000000000017941 */ /* 0x000fea0003800200 */
.L_x_43690:
        /* <DEDUP_REMOVED lines=16> */
.L_x_43697:
        /* <DEDUP_REMOVED lines=13> */
.L_x_43699:
[----:B------:R-:W-:Y:S05]  /*35210*/  BSYNC.RECONVERGENT B2 ;  /* 0x0000000000027941 */ /* 0x000fea0003800200 */
.L_x_43698:
        /* <DEDUP_REMOVED lines=43> */
.L_x_43696:
[----:B------:R-:W-:Y:S05]  /*354d0*/  BSYNC.RECONVERGENT B1 ;  /* 0x0000000000017941 */ /* 0x000fea0003800200 */
.L_x_43695:
        /* <DEDUP_REMOVED lines=16> */
.L_x_43702:
        /* <DEDUP_REMOVED lines=13> */
.L_x_43704:
[----:B------:R-:W-:Y:S05]  /*356b0*/  BSYNC.RECONVERGENT B2 ;  /* 0x0000000000027941 */ /* 0x000fea0003800200 */
.L_x_43703:
        /* <DEDUP_REMOVED lines=43> */
.L_x_43701:
[----:B------:R-:W-:Y:S05]  /*35970*/  BSYNC.RECONVERGENT B1 ;  /* 0x0000000000017941 */ /* 0x000fea0003800200 */
.L_x_43700:
        /* <DEDUP_REMOVED lines=16> */
.L_x_43707:
        /* <DEDUP_REMOVED lines=13> */
.L_x_43709:
[----:B------:R-:W-:Y:S05]  /*35b50*/  BSYNC.RECONVERGENT B2 ;  /* 0x0000000000027941 */ /* 0x000fea0003800200 */
.L_x_43708:
        /* <DEDUP_REMOVED lines=43> */
.L_x_43706:
[----:B------:R-:W-:Y:S05]  /*35e10*/  BSYNC.RECONVERGENT B1 ;  /* 0x0000000000017941 */ /* 0x000fea0003800200 */
.L_x_43705:
        /* <DEDUP_REMOVED lines=16> */
.L_x_43689:
[----:B------:R-:W-:Y:S01]  /*35f20*/  SEL R18, RZ, 0x1000000, !P5 ;  /* 0x01000000ff127807 */ /* 0x000fe20006800000 */
[C---:B------:R-:W-:Y:S01]  /*35f30*/  IMAD.WIDE.U32 R16, R231.reuse, 0x10, R238 ;  /* 0x00000010e7107825 */ /* 0x040fe200078e00ee */
[----:B------:R-:W-:Y:S02]  /*35f40*/  SEL R19, RZ, 0x10000, !P4 ;  /* 0x00010000ff137807 */ /* 0x000fe40006000000 */
[----:B------:R-:W-:Y:S01]  /*35f50*/  SEL R214, RZ, 0x100, !P3 ;  /* 0x00000100ffd67807 */ /* 0x000fe20005800000 */
[----:B------:R-:W-:Y:S01]  /*35f60*/  VIADD R232, R12, 0x1c0 ;  /* 0x000001c00ce87836 */ /* 0x000fe20000000000 */
[----:B------:R0:W-:Y:S02]  /*35f70*/  STG.E.128 desc[UR8][R16.64], R20 ;  /* 0x0000001410007986 */ /* 0x0001e4000c101d08 */
[----:B------:R-:W-:Y:S02]  /*35f80*/  IADD3 R18, PT, PT, R214, R18, R19 ;  /* 0x00000012d6127210 */ /* 0x000fe40007ffe013 */
[----:B------:R-:W-:Y:S01]  /*35f90*/  SEL R19, RZ, 0x1, !P2 ;  /* 0x00000001ff137807 */ /* 0x000fe20005000000 */
[----:B------:R-:W1:Y:S03]  /*35fa0*/  @P0 LDC.64 R214, c[0x0][0x398] ;  /* 0x0000e600ffd60b82 */ /* 0x000e660000000a00 */
[----:B------:R-:W-:Y:S01]  /*35fb0*/  IADD3 R233, PT, PT, R18, R19, RZ ;  /* 0x0000001312e97210 */ /* 0x000fe20007ffe0ff */
[----:B------:R-:W-:-:S05]  /*35fc0*/  IMAD.WIDE.U32 R18, R231, 0x4, R236 ;  /* 0x00000004e7127825 */ /* 0x000fca00078e00ec */
[----:B------:R2:W-:Y:S01]  /*35fd0*/  STG.E desc[UR8][R18.64], R233 ;  /* 0x000000e912007986 */ /* 0x0005e2000c101908 */
[----:B0-----:R-:W0:Y:S01]  /*35fe0*/  @P1 LDC.64 R16, c[0x0][0x3a0] ;  /* 0x0000e800ff101b82 */ /* 0x001e220000000a00 */
[----:B-1----:R-:W-:Y:S01]  /*35ff0*/  @P0 IMAD.WIDE.U32 R214, R232, 0x10, R214 ;  /* 0x00000010e8d60825 */ /* 0x002fe200078e00d6 */
[----:B--2---:R-:W-:Y:S06]  /*36000*/  @!P0 BRA `(.L_x_43710) ;  /* 0x00000000002c8947 */ /* 0x004fec0003800000 */
[----:B------:R-:W1:Y:S01]  /*36010*/  LDC.64 R18, c[0x0][0x3b8] ;  /* 0x0000ee00ff127b82 */ /* 0x000e620000000a00 */
        /* <DEDUP_REMOVED lines=8> */
[----:B-1----:R-:W-:-:S05]  /*360a0*/  IMAD.WIDE.U32 R18, R231, 0x4, R18 ;  /* 0x00000004e7127825 */ /* 0x002fca00078e0012 */
[----:B------:R1:W-:Y:S02]  /*360b0*/  STG.E desc[UR8][R18.64], R233 ;  /* 0x000000e912007986 */ /* 0x0003e4000c101908 */
.L_x_43710:
[C---:B0-----:R-:W-:Y:S01]  /*360c0*/  @P1 IMAD.WIDE.U32 R16, R232.reuse, 0x10, R16 ;  /* 0x00000010e8101825 */ /* 0x041fe200078e0010 */
[----:B------:R-:W5:Y:S04]  /*360d0*/  @P0 LDG.E.128 R80, desc[UR8][R214.64] ;  /* 0x00000008d6500981 */ /* 0x000f68000c1e1d00 */
[----:B------:R0:W5:Y:S02]  /*360e0*/  @P1 LDG.E.128 R76, desc[UR8][R16.64] ;  /* 0x00000008104c1981 */ /* 0x000164000c1e1d00 */
[----:B0-----:R-:W-:-:S06]  /*360f0*/  IMAD.WIDE.U32 R16, R232, 0x10, R212 ;  /* 0x00000010e8107825 */ /* 0x001fcc00078e00d4 */
[----:B-1----:R-:W5:Y:S01]  /*36100*/  LDG.E.128 R16, desc[UR8][R16.64] ;  /* 0x0000000810107981 */ /* 0x002f62000c1e1d00 */
        /* <DEDUP_REMOVED lines=14> */
[----:B------:R-:W-:Y:S01]  /*361f0*/  @P2 IMAD.MOV.U32 R233, RZ, RZ, R240 ;  /* 0x000000ffffe92224 */ /* 0x000fe200078e00f0 */
[----:B------:R-:W-:Y:S01]  /*36200*/  @P2 MOV R8, R216 ;  /* 0x000000d800082202 */ /* 0x000fe20000000f00 */
[----:B------:R-:W-:Y:S06]  /*36210*/  BRA `(.L_x_43713) ;  /* 0x0000000000e47947 */ /* 0x000fec0003800000 */
.L_x_43714:
        /* <DEDUP_REMOVED lines=13> */
.L_x_43716:
[----:B------:R-:W-:Y:S05]  /*362f0*/  BSYNC.RECONVERGENT B2 ;  /* 0x0000000000027941 */ /* 0x000fea0003800200 */
.L_x_43715:
        /* <DEDUP_REMOVED lines=41> */
[----:B------:R-:W-:Y:S01]  /*36590*/  IMAD.MOV.U32 R10, RZ, RZ, RZ ;  /* 0x000000ffff0a7224 */ /* 0x000fe200078e00ff */
[----:B------:R-:W-:-:S07]  /*365a0*/  MOV R8, R240 ;  /* 0x000000f000087202 */ /* 0x000fce0000000f00 */
.L_x_43713:
[----:B------:R-:W-:Y:S05]  /*365b0*/  BSYNC.RECONVERGENT B1 ;  /* 0x0000000000017941 */ /* 0x000fea0003800200 */
.L_x_43712:
[----:B------:R-:W-:Y:S01]  /*365c0*/  ISETP.NE.AND P3, PT, R10, 0x1, PT ;  /* 0x000000010a00780c */ /* 0x000fe20003f65270 */
[----:B------:R-:W-:Y:S01]  /*365d0*/  BSSY.RECONVERGENT B1, `(.L_x_43717) ;  /* 0x0000049000017945 */ /* 0x000fe20003800200 */
[----:B------:R-:W-:Y:S01]  /*365e0*/  I2FP.F32.U32 R8, R8 ;  /* 0x0000000800087245 */ /* 0x000fe20000201000 */
[----:B-----5:R-:W-:-:S04]  /*365f0*/  FMUL.FTZ R214, R16, R222 ;  /* 0x000000de10d67220 */ /* 0x020fc80000410000 */
[----:B------:R-:W-:Y:S01]  /*36600*/  FFMA.FTZ R9, R8, R225, 1.1641532182693481445e-10 ;  /* 0x2f00000008097423 */ /* 0x000fe200000100e1 */
[----:B------:R-:W-:-:S04]  /*36610*/  HFMA2 R8, -RZ, RZ, 0, 1.1920928955078125e-07 ;  /* 0x00000002ff087431 */ /* 0x000fc800000001ff */
        /* <DEDUP_REMOVED lines=11> */
.L_x_43719:
        /* <DEDUP_REMOVED lines=13> */
.L_x_43721:
[----:B------:R-:W-:Y:S05]  /*367a0*/  BSYNC.RECONVERGENT B2 ;  /* 0x0000000000027941 */ /* 0x000fea0003800200 */
.L_x_43720:
        /* <DEDUP_REMOVED lines=40> */
[----:B------:R-:W-:Y:S01]  /*36a30*/  MOV R9, R233 ;  /* 0x000000e900097202 */ /* 0x000fe20000000f00 */
[----:B------:R-:W-:Y:S02]  /*36a40*/  IMAD.MOV.U32 R233, RZ, RZ, R8 ;  /* 0x000000ffffe97224 */ /* 0x000fe400078e0008 */
[----:B------:R-:W-:-:S07]  /*36a50*/  HFMA2 R8, -RZ, RZ, 0, 0 ;  /* 0x00000000ff087431 */ /* 0x000fce00000001ff */
.L_x_43718:
[----:B------:R-:W-:Y:S05]  /*36a60*/  BSYNC.RECONVERGENT B1 ;  /* 0x0000000000017941 */ /* 0x000fea0003800200 */
.L_x_43717:
        /* <DEDUP_REMOVED lines=15> */
.L_x_43724:
        /* <DEDUP_REMOVED lines=13> */
.L_x_43726:
[----:B------:R-:W-:Y:S05]  /*36c30*/  BSYNC.RECONVERGENT B2 ;  /* 0x0000000000027941 */ /* 0x000fea0003800200 */
.L_x_43725:
        /* <DEDUP_REMOVED lines=41> */
[----:B------:R-:W-:Y:S01]  /*36ed0*/  MOV R233, R8 ;  /* 0x0000000800e97202 */ /* 0x000fe20000000f00 */
[----:B------:R-:W-:-:S07]  /*36ee0*/  IMAD.MOV.U32 R10, RZ, RZ, RZ ;  /* 0x000000ffff0a7224 */ /* 0x000fce00078e00ff */
.L_x_43723:
[----:B------:R-:W-:Y:S05]  /*36ef0*/  BSYNC.RECONVERGENT B1 ;  /* 0x0000000000017941 */ /* 0x000fea0003800200 */
.L_x_43722:
        /* <DEDUP_REMOVED lines=17> */
.L_x_43729:
        /* <DEDUP_REMOVED lines=13> */
.L_x_43731:
[----:B------:R-:W-:Y:S05]  /*370e0*/  BSYNC.RECONVERGENT B2 ;  /* 0x0000000000027941 */ /* 0x000fea0003800200 */
.L_x_43730:
        /* <DEDUP_REMOVED lines=36> */
[----:B------:R-:W-:Y:S01]  /*37330*/  IMAD.MOV.U32 R14, RZ, RZ, R8 ;  /* 0x000000ffff0e7224 */ /* 0x000fe200078e0008 */
[----:B------:R-:W-:Y:S01]  /*37340*/  LOP3.LUT R216, R216, UR27, R9, 0x96, !PT ;  /* 0x0000001bd8d87c12 */ /* 0x000fe2000f8e9609 */
[----:B------:R-:W-:-:S04]  /*37350*/  IMAD.WIDE.U32 R8, R11, -0x2daee0ad, RZ ;  /* 0xd2511f530b087825 */ /* 0x000fc800078e00ff */
[----:B------:R-:W-:Y:S01]  /*37360*/  HFMA2 R11, -RZ, RZ, 0, 0 ;  /* 0x00000000ff0b7431 */ /* 0x000fe200000001ff */
[----:B------:R-:W-:Y:S02]  /*37370*/  LOP3.LUT R217, R10, UR28, R9, 0x96, !PT ;  /* 0x0000001c0ad97c12 */ /* 0x000fe4000f8e9609 */
[----:B------:R-:W-:Y:S01]  /*37380*/  MOV R9, R233 ;  /* 0x000000e900097202 */ /* 0x000fe20000000f00 */
[----:B------:R-:W-:-:S07]  /*37390*/  IMAD.MOV.U32 R233, RZ, RZ, R8 ;  /* 0x000000ffffe97224 */ /* 0x000fce00078e0008 */
.L_x_43728:
[----:B------:R-:W-:Y:S05]  /*373a0*/  BSYNC.RECONVERGENT B1 ;  /* 0x0000000000017941 */ /* 0x000fea0003800200 */
.L_x_43727:
        /* <DEDUP_REMOVED lines=15> */
.L_x_43734:
        /* <DEDUP_REMOVED lines=13> */
.L_x_43736:
[----:B------:R-:W-:Y:S05]  /*37570*/  BSYNC.RECONVERGENT B2 ;  /* 0x0000000000027941 */ /* 0x000fea0003800200 */
.L_x_43735:
        /* <DEDUP_REMOVED lines=43> */
.L_x_43733:
[----:B------:R-:W-:Y:S05]  /*37830*/  BSYNC.RECONVERGENT B1 ;  /* 0x0000000000017941 */ /* 0x000fea0003800200 */
.L_x_43732:
[----:B------:R-:W-:Y:S01]  /*37840*/  ISETP.NE.AND P5, PT, R10, 0x1, PT ;  /* 0x000000010a00780c */ /* 0x000fe20003fa5270 */
[----:B------:R-:W-:Y:S01]  /*37850*/  BSSY.RECONVERGENT B1, `(.L_x_43737) ;  /* 0x0000049000017945 */ /* 0x000fe20003800200 */
[----:B------:R-:W-:Y:S01]  /*37860*/  I2FP.F32.U32 R8, R9 ;  /* 0x0000000900087245 */ /* 0x000fe20000201000 */
[----:B------:R-:W-:-:S04]  /*37870*/  FMUL.FTZ R18, R18, R222 ;  /* 0x000000de12127220 */ /* 0x000fc80000410000 */
        /* <DEDUP_REMOVED lines=13> */
.L_x_43739:
        /* <DEDUP_REMOVED lines=13> */
.L_x_43741:
[----:B------:R-:W-:Y:S05]  /*37a20*/  BSYNC.RECONVERGENT B2 ;  /* 0x0000000000027941 */ /* 0x000fea0003800200 */
.L_x_43740:
        /* <DEDUP_REMOVED lines=38> */
[----:B------:R-:W-:-:S05]  /*37c90*/  IMAD.WIDE.U32 R8, R11, -0x2daee0ad, RZ ;  /* 0xd2511f530b087825 */ /* 0x000fca00078e00ff */
[----:B------:R-:W-:Y:S02]  /*37ca0*/  LOP3.LUT R217, R10, UR28, R9, 0x96, !PT ;  /* 0x0000001c0ad97c12 */ /* 0x000fe4000f8e9609 */
[----:B------:R-:W-:Y:S01]  /*37cb0*/  MOV R9, R233 ;  /* 0x000000e900097202 */ /* 0x000fe20000000f00 */
[----:B------:R-:W-:Y:S02]  /*37cc0*/  IMAD.MOV.U32 R233, RZ, RZ, R8 ;  /* 0x000000ffffe97224 */ /* 0x000fe400078e0008 */
[----:B------:R-:W-:-:S07]  /*37cd0*/  HFMA2 R8, -RZ, RZ, 0, 0 ;  /* 0x00000000ff087431 */ /* 0x000fce00000001ff */
.L_x_43738:
[----:B------:R-:W-:Y:S05]  /*37ce0*/  BSYNC.RECONVERGENT B1 ;  /* 0x0000000000017941 */ /* 0x000fea0003800200 */
.L_x_43737:
        /* <DEDUP_REMOVED lines=15> */
.L_x_43744:
        /* <DEDUP_REMOVED lines=13> */
.L_x_43746:
[----:B------:R-:W-:Y:S05]  /*37eb0*/  BSYNC.RECONVERGENT B2 ;  /* 0x0000000000027941 */ /* 0x000fea0003800200 */
.L_x_43745:
        /* <DEDUP_REMOVED lines=43> */
.L_x_43743:
[----:B------:R-:W-:Y:S05]  /*38170*/  BSYNC.RECONVERGENT B1 ;  /* 0x0000000000017941 */ /* 0x000fea0003800200 */
.L_x_43742:
        /* <DEDUP_REMOVED lines=17> */
.L_x_43749:
        /* <DEDUP_REMOVED lines=15> */
.L_x_43751:
[----:B------:R-:W-:Y:S05]  /*38380*/  BSYNC.RECONVERGENT B2 ;  /* 0x0000000000027941 */ /* 0x000fea0003800200 */
.L_x_43750:
        /* <DEDUP_REMOVED lines=43> */
.L_x_43748:
[----:B------:R-:W-:Y:S05]  /*38640*/  BSYNC.RECONVERGENT B1 ;  /* 0x0000000000017941 */ /* 0x000fea0003800200 */
.L_x_43747:
[----:B------:R-:W-:Y:S01]  /*38650*/  FMUL.FTZ R16, R80, R222 ;  /* 0x000000de50107220 */ /* 0x000fe20000410000 */
        /* <DEDUP_REMOVED lines=17> */
[----:B------:R-:W-:Y:S01]  /*38770*/  FADD.FTZ R18, R18, R9 ;  /* 0x0000000912127221 */ /* 0x000fe20000010000 */
[----:B------:R-:W-:Y:S02]  /*38780*/  FSEL R9, R214, RZ, P2 ;  /* 0x000000ffd6097208 */ /* 0x000fe40001000000 */
[----:B------:R-:W-:Y:S01]  /*38790*/  FSEL R214, R19, RZ, P5 ;  /* 0x000000ff13d67208 */ /* 0x000fe20002800000 */
[----:B------:R-:W-:Y:S01]  /*387a0*/  @P1 FADD.FTZ R18, R78, R18 ;  /* 0x000000124e121221 */ /* 0x000fe20000010000 */
[----:B------:R-:W-:Y:S01]  /*387b0*/  FSEL R19, R17, RZ, !P6 ;  /* 0x000000ff11137208 */ /* 0x000fe20007000000 */
[----:B------:R-:W-:Y:S01]  /*387c0*/  FADD.FTZ R17, R215, R8 ;  /* 0x00000008d7117221 */ /* 0x000fe20000010000 */
[----:B------:R-:W-:Y:S01]  /*387d0*/  FADD.FTZ R16, R9, R16 ;  /* 0x0000001009107221 */ /* 0x000fe20000010000 */
[----:B------:R-:W-:-:S02]  /*387e0*/  PRMT R9, R234, 0x7610, R9 ;  /* 0x00007610ea097816 */ /* 0x000fc40000000009 */
[----:B------:R-:W-:Y:S01]  /*387f0*/  FADD.FTZ R19, R19, R214 ;  /* 0x000000d613137221 */ /* 0x000fe20000010000 */
[----:B------:R-:W-:Y:S01]  /*38800*/  SEL R8, RZ, 0x1, P6 ;  /* 0x00000001ff087807 */ /* 0x000fe20003000000 */
[----:B------:R-:W-:Y:S01]  /*38810*/  @P1 FADD.FTZ R17, R77, R17 ;  /* 0x000000114d111221 */ /* 0x000fe20000010000 */
[----:B------:R-:W-:Y:S01]  /*38820*/  @P1 FADD.FTZ R16, R76, R16 ;  /* 0x000000104c101221 */ /* 0x000fe20000010000 */
[----:B------:R-:W-:Y:S01]  /*38830*/  @P1 FADD.FTZ R19, R79, R19 ;  /* 0x000000134f131221 */ /* 0x000fe20000010000 */
[----:B------:R-:W-:Y:S06]  /*38840*/  BRA `(.L_x_43752) ;  /* 0x0000001000e07947 */ /* 0x000fec0003800000 */
.L_x_43711:
        /* <DEDUP_REMOVED lines=16> */
.L_x_43755:
        /* <DEDUP_REMOVED lines=13> */
.L_x_43757:
[----:B------:R-:W-:Y:S05]  /*38a20*/  BSYNC.RECONVERGENT B2 ;  /* 0x0000000000027941 */ /* 0x000fea0003800200 */
.L_x_43756:
        /* <DEDUP_REMOVED lines=39> */
[----:B------:R-:W-:-:S03]  /*38ca0*/  IMAD.WIDE.U32 R214, R217, -0x2daee0ad, RZ ;  /* 0xd2511f53d9d67825 */ /* 0x000fc600078e00ff */
[----:B------:R-:W-:Y:S01]  /*38cb0*/  MOV R233, R214 ;  /* 0x000000d600e97202 */ /* 0x000fe20000000f00 */
[----:B------:R-:W-:Y:S01]  /*38cc0*/  IMAD.MOV.U32 R214, RZ, RZ, R240 ;  /* 0x000000ffffd67224 */ /* 0x000fe200078e00f0 */
[----:B------:R-:W-:-:S07]  /*38cd0*/  LOP3.LUT R217, R234, UR28, R215, 0x96, !PT ;  /* 0x0000001cead97c12 */ /* 0x000fce000f8e96d7 */
.L_x_43754:
[----:B------:R-:W-:Y:S05]  /*38ce0*/  BSYNC.RECONVERGENT B1 ;  /* 0x0000000000017941 */ /* 0x000fea0003800200 */
.L_x_43753:
        /* <DEDUP_REMOVED lines=16> */
.L_x_43760:
        /* <DEDUP_REMOVED lines=13> */
.L_x_43762:
[----:B------:R-:W-:Y:S05]  /*38ec0*/  BSYNC.RECONVERGENT B2 ;  /* 0x0000000000027941 */ /* 0x000fea0003800200 */
.L_x_43761:
        /* <DEDUP_REMOVED lines=43> */
.L_x_43759:
[----:B------:R-:W-:Y:S05]  /*39180*/  BSYNC.RECONVERGENT B1 ;  /* 0x0000000000017941 */ /* 0x000fea0003800200 */
.L_x_43758:
        /* <DEDUP_REMOVED lines=16> */
.L_x_43765:
        /* <DEDUP_REMOVED lines=13> */
.L_x_43767:
[----:B------:R-:W-:Y:S05]  /*39360*/  BSYNC.RECONVERGENT B2 ;  /* 0x0000000000027941 */ /* 0x000fea0003800200 */
.L_x_43766:
        /* <DEDUP_REMOVED lines=43> */
.L_x_43764:
[----:B------:R-:W-:Y:S05]  /*39620*/  BSYNC.RECONVERGENT B1 ;  /* 0x0000000000017941 */ /* 0x000fea0003800200 */
.L_x_43763:
        /* <DEDUP_REMOVED lines=16> */
.L_x_43770:
        /* <DEDUP_REMOVED lines=13> */
.L_x_43772:
[----:B------:R-:W-:Y:S05]  /*39800*/  BSYNC.RECONVERGENT B2 ;  /* 0x0000000000027941 */ /* 0x000fea0003800200 */
.L_x_43771:
        /* <DEDUP_REMOVED lines=43> */
.L_x_43769:
[----:B------:R-:W-:Y:S05]  /*39ac0*/  BSYNC.RECONVERGENT B1 ;  /* 0x0000000000017941 */ /* 0x000fea0003800200 */
.L_x_43768:
        /* <DEDUP_REMOVED lines=16> */
.L_x_43752:
[----:B------:R-:W-:Y:S01]  /*39bd0*/  IMAD.WIDE.U32 R214, R232, 0x10, R238 ;  /* 0x00000010e8d67825 */ /* 0x000fe200078e00ee */
[----:B------:R-:W0:Y:S01]  /*39be0*/  @P0 LDC.64 R242, c[0x0][0x398] ;  /* 0x0000e600fff20b82 */ /* 0x000e220000000a00 */
[----:B------:R-:W-:Y:S02]  /*39bf0*/  SEL R234, RZ, 0x1000000, !P5 ;  /* 0x01000000ffea7807 */ /* 0x000fe40006800000 */
[----:B------:R-:W-:Y:S01]  /*39c00*/  SEL R235, RZ, 0x10000, !P4 ;  /* 0x00010000ffeb7807 */ /* 0x000fe20006000000 */
[----:B------:R1:W-:Y:S01]  /*39c10*/  STG.E.128 desc[UR8][R214.64], R16 ;  /* 0x00000010d6007986 */ /* 0x0003e2000c101d08 */
[----:B------:R-:W-:-:S04]  /*39c20*/  SEL R240, RZ, 0x100, !P3 ;  /* 0x00000100fff07807 */ /* 0x000fc80005800000 */
[----:B------:R-:W-:Y:S02]  /*39c30*/  IADD3 R234, PT, PT, R240, R234, R235 ;  /* 0x000000eaf0ea7210 */ /* 0x000fe40007ffe0eb */
[----:B------:R-:W-:-:S04]  /*39c40*/  SEL R235, RZ, 0x1, !P2 ;  /* 0x00000001ffeb7807 */ /* 0x000fc80005000000 */
[----:B------:R-:W-:Y:S01]  /*39c50*/  IADD3 R241, PT, PT, R234, R235, RZ ;  /* 0x000000ebeaf17210 */ /* 0x000fe20007ffe0ff */
[----:B------:R-:W-:-:S05]  /*39c60*/  IMAD.WIDE.U32 R234, R232, 0x4, R236 ;  /* 0x00000004e8ea7825 */ /* 0x000fca00078e00ec */
[----:B------:R2:W-:Y:S01]  /*39c70*/  STG.E desc[UR8][R234.64], R241 ;  /* 0x000000f1ea007986 */ /* 0x0005e2000c101908 */
[----:B-1----:R-:W1:Y:S01]  /*39c80*/  @P1 LDC.64 R214, c[0x0][0x3a0] ;  /* 0x0000e800ffd61b82 */ /* 0x002e620000000a00 */
[----:B--2---:R-:W-:-:S04]  /*39c90*/  VIADD R235, R12, 0x1e0 ;  /* 0x000001e00ceb7836 */ /* 0x004fc80000000000 */
[----:B0-----:R-:W-:Y:S01]  /*39ca0*/  @P0 IMAD.WIDE.U32 R242, R235, 0x10, R242 ;  /* 0x00000010ebf20825 */ /* 0x001fe200078e00f2 */
[----:B------:R-:W-:Y:S06]  /*39cb0*/  @!P0 BRA `(.L_x_43773) ;  /* 0x00000000002c8947 */ /* 0x000fec0003800000 */
[----:B------:R-:W0:Y:S01]  /*39cc0*/  LDC.64 R240, c[0x0][0x3b8] ;  /* 0x0000ee00fff07b82 */ /* 0x000e220000000a00 */
        /* <DEDUP_REMOVED lines=10> */
.L_x_43773:
[C---:B-1----:R-:W-:Y:S01]  /*39d70*/  @P1 IMAD.WIDE.U32 R214, R235.reuse, 0x10, R214 ;  /* 0x00000010ebd61825 */ /* 0x042fe200078e00d6 */
[----:B------:R1:W5:Y:S03]  /*39d80*/  @P0 LDG.E.128 R80, desc[UR8][R242.64] ;  /* 0x00000008f2500981 */ /* 0x000366000c1e1d00 */
[----:B------:R-:W-:Y:S01]  /*39d90*/  IMAD.WIDE.U32 R212, R235, 0x10, R212 ;  /* 0x00000010ebd47825 */ /* 0x000fe200078e00d4 */
[----:B------:R1:W5:Y:S05]  /*39da0*/  @P1 LDG.E.128 R76, desc[UR8][R214.64] ;  /* 0x00000008d64c1981 */ /* 0x00036a000c1e1d00 */
        /* <DEDUP_REMOVED lines=18> */
.L_x_43777:
        /* <DEDUP_REMOVED lines=13> */
.L_x_43779:
[----:B------:R-:W-:Y:S05]  /*39fa0*/  BSYNC.RECONVERGENT B2 ;  /* 0x0000000000027941 */ /* 0x000fea0003800200 */
.L_x_43778:
        /* <DEDUP_REMOVED lines=40> */
[----:B------:R-:W-:Y:S01]  /*3a230*/  LOP3.LUT R217, R10, UR28, R9, 0x96, !PT ;  /* 0x0000001c0ad97c12 */ /* 0x000fe2000f8e9609 */
[----:B------:R-:W-:Y:S01]  /*3a240*/  IMAD.MOV.U32 R10, RZ, RZ, RZ ;  /* 0x000000ffff0a7224 */ /* 0x000fe200078e00ff */
[----:B------:R-:W-:-:S07]  /*3a250*/  MOV R8, R233 ;  /* 0x000000e900087202 */ /* 0x000fce0000000f00 */
.L_x_43776:
[----:B------:R-:W-:Y:S05]  /*3a260*/  BSYNC.RECONVERGENT B1 ;  /* 0x0000000000017941 */ /* 0x000fea0003800200 */
.L_x_43775:
        /* <DEDUP_REMOVED lines=17> */
.L_x_43782:
        /* <DEDUP_REMOVED lines=13> */
.L_x_43784:
[----:B------:R-:W-:Y:S05]  /*3a450*/  BSYNC.RECONVERGENT B2 ;  /* 0x0000000000027941 */ /* 0x000fea0003800200 */
.L_x_43783:
        /* <DEDUP_REMOVED lines=43> */
.L_x_43781:
[----:B------:R-:W-:Y:S05]  /*3a710*/  BSYNC.RECONVERGENT B1 ;  /* 0x0000000000017941 */ /* 0x000fea0003800200 */
.L_x_43780:
[----:B------:R-:W-:Y:S01]  /*3a720*/  ISETP.NE.AND P3, PT, R8, 0x1, PT ;  /* 0x000000010800780c */ /* 0x000fe20003f65270 */
[----:B------:R-:W-:Y:S01]  /*3a730*/  BSSY.RECONVERGENT B1, `(.L_x_43785) ;  /* 0x0000047000017945 */ /* 0x000fe20003800200 */
[----:B0-----:R-:W-:Y:S01]  /*3a740*/  I2FP.F32.U32 R240, R9 ;  /* 0x0000000900f07245 */ /* 0x001fe20000201000 */
        /* <DEDUP_REMOVED lines=12> */
.L_x_43787:
        /* <DEDUP_REMOVED lines=13> */
.L_x_43789:
[----:B------:R-:W-:Y:S05]  /*3a8e0*/  BSYNC.RECONVERGENT B2 ;  /* 0x0000000000027941 */ /* 0x000fea0003800200 */
.L_x_43788:
        /* <DEDUP_REMOVED lines=43> */
.L_x_43786:
[----:B------:R-:W-:Y:S05]  /*3aba0*/  BSYNC.RECONVERGENT B1 ;  /* 0x0000000000017941 */ /* 0x000fea0003800200 */
.L_x_43785:
        /* <DEDUP_REMOVED lines=17> */
.L_x_43792:
        /* <DEDUP_REMOVED lines=13> */
.L_x_43794:
[----:B------:R-:W-:Y:S05]  /*3ad90*/  BSYNC.RECONVERGENT B2 ;  /* 0x0000000000027941 */ /* 0x000fea0003800200 */
.L_x_43793:
        /* <DEDUP_REMOVED lines=43> */
.L_x_43791:
[----:B------:R-:W-:Y:S05]  /*3b050*/  BSYNC.RECONVERGENT B1 ;  /* 0x0000000000017941 */ /* 0x000fea0003800200 */
.L_x_43790:
        /* <DEDUP_REMOVED lines=15> */
.L_x_43797:
        /* <DEDUP_REMOVED lines=13> */
.L_x_43799:
[----:B------:R-:W-:Y:S05]  /*3b220*/  BSYNC.RECONVERGENT B2 ;  /* 0x0000000000027941 */ /* 0x000fea0003800200 */
.L_x_43798:
        /* <DEDUP_REMOVED lines=43> */
.L_x_43796:
[----:B------:R-:W-:Y:S05]  /*3b4e0*/  BSYNC.RECONVERGENT B1 ;  /* 0x0000000000017941 */ /* 0x000fea0003800200 */
.L_x_43795:
        /* <DEDUP_REMOVED lines=17> */
.L_x_43802:
        /* <DEDUP_REMOVED lines=13> */
.L_x_43804:
[----:B------:R-:W-:Y:S05]  /*3b6d0*/  BSYNC.RECONVERGENT B2 ;  /* 0x0000000000027941 */ /* 0x000fea0003800200 */
.L_x_43803:
        /* <DEDUP_REMOVED lines=43> */
.L_x_43801:
[----:B------:R-:W-:Y:S05]  /*3b990*/  BSYNC.RECONVERGENT B1 ;  /* 0x0000000000017941 */ /* 0x000fea0003800200 */
.L_x_43800:
        /* <DEDUP_REMOVED lines=15> */
.L_x_43807:
        /* <DEDUP_REMOVED lines=13> */
.L_x_43809:
[----:B------:R-:W-:Y:S05]  /*3bb60*/  BSYNC.RECONVERGENT B2 ;  /* 0x0000000000027941 */ /* 0x000fea0003800200 */
.L_x_43808:
        /* <DEDUP_REMOVED lines=43> */
.L_x_43806:
[----:B------:R-:W-:Y:S05]  /*3be20*/  BSYNC.RECONVERGENT B1 ;  /* 0x0000000000017941 */ /* 0x000fea0003800200 */
.L_x_43805:
        /* <DEDUP_REMOVED lines=17> */
.L_x_43812:
        /* <DEDUP_REMOVED lines=15> */
.L_x_43814:
[----:B------:R-:W-:Y:S05]  /*3c030*/  BSYNC.RECONVERGENT B2 ;  /* 0x0000000000027941 */ /* 0x000fea0003800200 */
.L_x_43813:
        /* <DEDUP_REMOVED lines=43> */
.L_x_43811:
[----:B------:R-:W-:Y:S05]  /*3c2f0*/  BSYNC.RECONVERGENT B1 ;  /* 0x0000000000017941 */ /* 0x000fea0003800200 */
.L_x_43810:
        /* <DEDUP_REMOVED lines=19> */
[----:B------:R-:W-:Y:S01]  /*3c430*/  FADD.FTZ R214, R214, R9 ;  /* 0x00000009d6d67221 */ /* 0x000fe20000010000 */
[----:B------:R-:W-:Y:S01]  /*3c440*/  FSEL R222, R215, RZ, P5 ;  /* 0x000000ffd7de7208 */ /* 0x000fe20002800000 */
[----:B------:R-:W-:Y:S01]  /*3c450*/  @P1 FADD.FTZ R213, R77, R213 ;  /* 0x000000d54dd51221 */ /* 0x000fe20000010000 */
[----:B------:R-:W-:Y:S01]  /*3c460*/  FSEL R9, R212, RZ, P2 ;  /* 0x000000ffd4097208 */ /* 0x000fe20001000000 */
[----:B------:R-:W-:Y:S01]  /*3c470*/  @P1 FADD.FTZ R214, R78, R214 ;  /* 0x000000d64ed61221 */ /* 0x000fe20000010000 */
[----:B------:R-:W-:-:S03]  /*3c480*/  FSEL R215, R224, RZ, !P6 ;  /* 0x000000ffe0d77208 */ /* 0x000fc60007000000 */
[----:B------:R-:W-:Y:S01]  /*3c490*/  FADD.FTZ R212, R9, R8 ;  /* 0x0000000809d47221 */ /* 0x000fe20000010000 */
[----:B------:R-:W-:Y:S01]  /*3c4a0*/  PRMT R9, R223, 0x7610, R9 ;  /* 0x00007610df097816 */ /* 0x000fe20000000009 */
[----:B------:R-:W-:Y:S01]  /*3c4b0*/  FADD.FTZ R215, R215, R222 ;  /* 0x000000ded7d77221 */ /* 0x000fe20000010000 */
[----:B------:R-:W-:Y:S01]  /*3c4c0*/  SEL R8, RZ, 0x1, P6 ;  /* 0x00000001ff087807 */ /* 0x000fe20003000000 */
[----:B------:R-:W-:Y:S02]  /*3c4d0*/  @P1 FADD.FTZ R212, R76, R212 ;  /* 0x000000d44cd41221 */ /* 0x000fe40000010000 */
[----:B------:R-:W-:Y:S01]  /*3c4e0*/  @P1 FADD.FTZ R215, R79, R215 ;  /* 0x000000d74fd71221 */ /* 0x000fe20000010000 */
[----:B------:R-:W-:Y:S06]  /*3c4f0*/  BRA `(.L_x_43815) ;  /* 0x0000001000e07947 */ /* 0x000fec0003800000 */
.L_x_43774:
        /* <DEDUP_REMOVED lines=16> */
.L_x_43818:
        /* <DEDUP_REMOVED lines=13> */
.L_x_43820:
[----:B------:R-:W-:Y:S05]  /*3c6d0*/  BSYNC.RECONVERGENT B2 ;  /* 0x0000000000027941 */ /* 0x000fea0003800200 */
.L_x_43819:
        /* <DEDUP_REMOVED lines=43> */
.L_x_43817:
[----:B------:R-:W-:Y:S05]  /*3c990*/  BSYNC.RECONVERGENT B1 ;  /* 0x0000000000017941 */ /* 0x000fea0003800200 */
.L_x_43816:
        /* <DEDUP_REMOVED lines=16> */
.L_x_43823:
        /* <DEDUP_REMOVED lines=13> */
.L_x_43825:
[----:B------:R-:W-:Y:S05]  /*3cb70*/  BSYNC.RECONVERGENT B2 ;  /* 0x0000000000027941 */ /* 0x000fea0003800200 */
.L_x_43824:
        /* <DEDUP_REMOVED lines=41> */
[----:B------:R-:W-:Y:S01]  /*3ce10*/  IMAD.MOV.U32 R242, RZ, RZ, RZ ;  /* 0x000000fffff27224 */ /* 0x000fe200078e00ff */
[----:B------:R-:W-:-:S07]  /*3ce20*/  MOV R234, R240 ;  /* 0x000000f000ea7202 */ /* 0x000fce0000000f00 */
.L_x_43822:
[----:B------:R-:W-:Y:S05]  /*3ce30*/  BSYNC.RECONVERGENT B1 ;  /* 0x0000000000017941 */ /* 0x000fea0003800200 */
.L_x_43821:
        /* <DEDUP_REMOVED lines=16> */
.L_x_43828:
        /* <DEDUP_REMOVED lines=13> */
.L_x_43830:
[----:B------:R-:W-:Y:S05]  /*3d010*/  BSYNC.RECONVERGENT B2 ;  /* 0x0000000000027941 */ /* 0x000fea0003800200 */
.L_x_43829:
[----:B------:R-:W-:Y:S01]  /*3d020*/  LOP3.LUT R240, R13, UR7, R243, 0x96, !PT ;  /* 0x000000070df07c12 */ /* 0x000fe2000f8e96f3 */
[----:B------:R-:W-:Y:S01]  /*3d030*/  IMAD.WIDE.U32 R216, R219, -0x326172a9, RZ ;  /* 0xcd9e8d57dbd87825 */ /* 0x000fe200078e00ff */
[----:B------:R-:W-:-:S03]  /*3d040*/  MOV R233, R234 ;  /* 0x000000ea00e97202 */ /* 0x000fc60000000f00 */
        /* <DEDUP_REMOVED lines=37> */
[----:B------:R-:W-:-:S04]  /*3d2a0*/  IMAD.WIDE.U32 R240, R217, -0x2daee0ad, RZ ;  /* 0xd2511f53d9f07825 */ /* 0x000fc800078e00ff */
[----:B------:R-:W-:Y:S01]  /*3d2b0*/  IMAD.MOV.U32 R234, RZ, RZ, R240 ;  /* 0x000000ffffea7224 */ /* 0x000fe200078e00f0 */
[----:B------:R-:W-:-:S07]  /*3d2c0*/  LOP3.LUT R217, R242, UR28, R241, 0x96, !PT ;  /* 0x0000001cf2d97c12 */ /* 0x000fce000f8e96f1 */
.L_x_43827:
[----:B------:R-:W-:Y:S05]  /*3d2d0*/  BSYNC.RECONVERGENT B1 ;  /* 0x0000000000017941 */ /* 0x000fea0003800200 */
.L_x_43826:
        /* <DEDUP_REMOVED lines=16> */
.L_x_43833:
        /* <DEDUP_REMOVED lines=13> */
.L_x_43835:
[----:B------:R-:W-:Y:S05]  /*3d4b0*/  BSYNC.RECONVERGENT B2 ;  /* 0x0000000000027941 */ /* 0x000fea0003800200 */
.L_x_43834:
        /* <DEDUP_REMOVED lines=43> */
.L_x_43832:
[----:B------:R-:W-:Y:S05]  /*3d770*/  BSYNC.RECONVERGENT B1 ;  /* 0x0000000000017941 */ /* 0x000fea0003800200 */
.L_x_43831:
        /* <DEDUP_REMOVED lines=16> */
.L_x_43815:
[----:B------:R-:W-:Y:S01]  /*3d880*/  SEL R222, RZ, 0x1000000, !P5 ;  /* 0x01000000ffde7807 */ /* 0x000fe20006800000 */
[C---:B------:R-:W-:Y:S01]  /*3d890*/  IMAD.WIDE.U32 R238, R235.reuse, 0x10, R238 ;  /* 0x00000010ebee7825 */ /* 0x040fe200078e00ee */
[----:B------:R-:W-:Y:S02]  /*3d8a0*/  SEL R223, RZ, 0x10000, !P4 ;  /* 0x00010000ffdf7807 */ /* 0x000fe40006000000 */
[----:B------:R-:W-:Y:S01]  /*3d8b0*/  SEL R224, RZ, 0x100, !P3 ;  /* 0x00000100ffe07807 */ /* 0x000fe20005800000 */
[----:B------:R-:W-:Y:S01]  /*3d8c0*/  IMAD.WIDE.U32 R236, R235, 0x4, R236 ;  /* 0x00000004ebec7825 */ /* 0x000fe200078e00ec */
[----:B------:R-:W-:Y:S02]  /*3d8d0*/  STG.E.128 desc[UR8][R238.64], R212 ;  /* 0x000000d4ee007986 */ /* 0x000fe4000c101d08 */
[----:B------:R-:W-:Y:S02]  /*3d8e0*/  IADD3 R222, PT, PT, R224, R222, R223 ;  /* 0x000000dee0de7210 */ /* 0x000fe40007ffe0df */
[----:B------:R-:W-:Y:S01]  /*3d8f0*/  SEL R223, RZ, 0x1, !P2 ;  /* 0x00000001ffdf7807 */ /* 0x000fe20005000000 */
[----:B------:R-:W0:Y:S03]  /*3d900*/  S2R R224, SR_TID.X ;  /* 0x0000000000e07919 */ /* 0x000e260000002100 */
[----:B------:R-:W-:Y:S01]  /*3d910*/  IADD3 R223, PT, PT, R222, R223, RZ ;  /* 0x000000dfdedf7210 */ /* 0x000fe20007ffe0ff */
[----:B------:R-:W-:-:S04]  /*3d920*/  FADD.FTZ R222, RZ, R72 ;  /* 0x00000048ffde7221 */ /* 0x000fc80000010000 */
[----:B------:R-:W-:Y:S01]  /*3d930*/  FADD.FTZ R225, R222, R73 ;  /* 0x00000049dee17221 */ /* 0x000fe20000010000 */
[----:B------:R1:W-:Y:S03]  /*3d940*/  STG.E desc[UR8][R236.64], R223 ;  /* 0x000000dfec007986 */ /* 0x0003e6000c101908 */
        /* <DEDUP_REMOVED lines=10> */
[----:B-1----:R-:W-:-:S04]  /*3d9f0*/  FADD.FTZ R223, R222, R67 ;  /* 0x00000043dedf7221 */ /* 0x002fc80000010000 */
        /* <DEDUP_REMOVED lines=52> */
[----:B------:R-:W0:Y:S01]  /*3dd40*/  LDC.64 R222, c[0x0][0x3b8] ;  /* 0x0000ee00ffde7b82 */ /* 0x000e220000000a00 */
[----:B------:R-:W-:-:S05]  /*3dd50*/  IMAD.U32 R225, R9, 0x10000, RZ ;  /* 0x0001000009e17824 */ /* 0x000fca00078e00ff */
[----:B------:R-:W-:Y:S02]  /*3dd60*/  LOP3.LUT R236, R225, 0xff0000, RZ, 0xc0, !PT ;  /* 0x00ff0000e1ec7812 */ /* 0x000fe400078ec0ff */
        /* <DEDUP_REMOVED lines=8> */
.L_x_43836:
        /* <DEDUP_REMOVED lines=152> */
.L_x_43850:
[----:B01----:R-:W-:Y:S01]  /*3e770*/  FADD.FTZ R236, R236, R241 ;  /* 0x000000f1ecec7221 */ /* 0x003fe20000010000 */
[----:B------:R-:W-:Y:S01]  /*3e780*/  FMUL.FTZ R222, R239, R239 ;  /* 0x000000efefde7220 */ /* 0x000fe20000410000 */
[----:B------:R-:W-:Y:S01]  /*3e790*/  ISETP.NE.AND P2, PT, RZ, UR29, PT ;  /* 0x0000001dff007c0c */ /* 0x000fe2000bf45270 */
[----:B------:R-:W0:Y:S01]  /*3e7a0*/  @!P1 LDC.64 R224, c[0x0][0x3c8] ;  /* 0x0000f200ffe09b82 */ /* 0x000e220000000a00 */
[----:B------:R-:W-:Y:S02]  /*3e7b0*/  FFMA.FTZ R223, R236, R223, UR5 ;  /* 0x00000005ecdf7e23 */ /* 0x000fe400080100df */
[----:B------:R-:W-:-:S05]  /*3e7c0*/  FSEL R222, R222, RZ, P2 ;  /* 0x000000ffdede7208 */ /* 0x000fca0001000000 */
        /* <DEDUP_REMOVED lines=23> */
[----:B------:R-:W-:Y:S01]  /*3e940*/  FMUL.FTZ R243, R222, R243 ;  /* 0x000000f3def37220 */ /* 0x000fe20000410000 */
[----:B------:R-:W-:Y:S01]  /*3e950*/  FADD.FTZ R19, -R223, R19 ;  /* 0x00000013df137221 */ /* 0x000fe20000010100 */
[----:B------:R0:W-:Y:S01]  /*3e960*/  @!P1 STG.E desc[UR8][R236.64], R239 ;  /* 0x000000efec009986 */ /* 0x0001e2000c101908 */
[----:B------:R-:W-:Y:S01]  /*3e970*/  FFMA.FTZ R73, R74, R209, R145 ;  /* 0x000000d14a497223 */ /* 0x000fe20000010091 */
[----:B------:R-:W-:Y:S01]  /*3e980*/  FFMA.FTZ R72, R241, R208, R144 ;  /* 0x000000d0f1487223 */ /* 0x000fe20000010090 */
[----:B------:R-:W-:Y:S01]  /*3e990*/  FFMA.FTZ R74, R243, R210, R146 ;  /* 0x000000d2f34a7223 */ /* 0x000fe20000010092 */
[----:B------:R1:W-:Y:S01]  /*3e9a0*/  @!P1 STG.E desc[UR8][R224.64], R222 ;  /* 0x000000dee0009986 */ /* 0x0003e2000c101908 */
[C---:B------:R-:W-:Y:S01]  /*3e9b0*/  FADD.FTZ R60, -R223.reuse, R60 ;  /* 0x0000003cdf3c7221 */ /* 0x040fe20000010100 */
[C---:B------:R-:W-:Y:S01]  /*3e9c0*/  FADD.FTZ R61, -R223.reuse, R61 ;  /* 0x0000003ddf3d7221 */ /* 0x040fe20000010100 */
[C---:B------:R-:W-:Y:S01]  /*3e9d0*/  FADD.FTZ R62, -R223.reuse, R62 ;  /* 0x0000003edf3e7221 */ /* 0x040fe20000010100 */
[C---:B------:R-:W-:Y:S01]  /*3e9e0*/  FADD.FTZ R63, -R223.reuse, R63 ;  /* 0x0000003fdf3f7221 */ /* 0x040fe20000010100 */
[C---:B------:R-:W-:Y:S01]  /*3e9f0*/  FMUL.FTZ R68, R222.reuse, R68 ;  /* 0x00000044de447220 */ /* 0x040fe20000410000 */
[C---:B------:R-:W-:Y:S01]  /*3ea00*/  FMUL.FTZ R69, R222.reuse, R69 ;  /* 0x00000045de457220 */ /* 0x040fe20000410000 */
[C---:B------:R-:W-:Y:S01]  /*3ea10*/  FMUL.FTZ R70, R222.reuse, R70 ;  /* 0x00000046de467220 */ /* 0x040fe20000410000 */
[C---:B0-----:R-:W-:Y:S01]  /*3ea20*/  FMUL.FTZ R236, R222.reuse, R75 ;  /* 0x0000004bdeec7220 */ /* 0x041fe20000410000 */
[----:B------:R-:W-:Y:S01]  /*3ea30*/  FMUL.FTZ R71, R222, R71 ;  /* 0x00000047de477220 */ /* 0x000fe20000410000 */
[C---:B------:R-:W-:Y:S01]  /*3ea40*/  FADD.FTZ R56, -R223.reuse, R56 ;  /* 0x00000038df387221 */ /* 0x040fe20000010100 */
[C---:B------:R-:W-:Y:S01]  /*3ea50*/  FADD.FTZ R57, -R223.reuse, R57 ;  /* 0x00000039df397221 */ /* 0x040fe20000010100 */
[----:B-1----:R-:W0:Y:S01]  /*3ea60*/  LDC.64 R224, c[0x0][0x428] ;  /* 0x00010a00ffe07b82 */ /* 0x002e220000000a00 */
        /* <DEDUP_REMOVED lines=23> */
[----:B0-----:R-:W-:-:S04]  /*3ebe0*/  IMAD.WIDE.U32 R236, R12, 0x10, R224 ;  /* 0x000000100cec7825 */ /* 0x001fc800078e00e0 */
        /* <DEDUP_REMOVED lines=38> */
[----:B------:R-:W-:-:S04]  /*3ee50*/  IMAD.WIDE.U32 R238, R6, 0x10, R224 ;  /* 0x0000001006ee7825 */ /* 0x000fc800078e00e0 */
        /* <DEDUP_REMOVED lines=17> */
[----:B------:R-:W-:Y:S01]  /*3ef70*/  FFMA.FTZ R60, R60, R196, R132 ;  /* 0x000000c43c3c7223 */ /* 0x000fe20000010084 */
[----:B------:R-:W-:Y:S01]  /*3ef80*/  FFMA.FTZ R61, R61, R197, R133 ;  /* 0x000000c53d3d7223 */ /* 0x000fe20000010085 */
[----:B------:R-:W-:Y:S01]  /*3ef90*/  FFMA.FTZ R62, R62, R198, R134 ;  /* 0x000000c63e3e7223 */ /* 0x000fe20000010086 */
[----:B------:R-:W-:Y:S01]  /*3efa0*/  FFMA.FTZ R63, R63, R199, R135 ;  /* 0x000000c73f3f7223 */ /* 0x000fe20000010087 */
[----:B------:R0:W-:Y:S01]  /*3efb0*/  STG.E.128 desc[UR8][R236.64], R16 ;  /* 0x00000010ec007986 */ /* 0x0001e2000c101d08 */
[----:B------:R-:W-:-:S04]  /*3efc0*/  IMAD.WIDE.U32 R70, R4, 0x10, R224 ;  /* 0x0000001004467825 */ /* 0x000fc800078e00e0 */
        /* <DEDUP_REMOVED lines=8> */
[----:B------:R-:W-:Y:S01]  /*3f050*/  STG.E.128 desc[UR8][R238.64], R20 ;  /* 0x00000014ee007986 */ /* 0x000fe2000c101d08 */
[C---:B------:R-:W-:Y:S01]  /*3f060*/  FMUL.FTZ R48, R222.reuse, R48 ;  /* 0x00000030de307220 */ /* 0x040fe20000410000 */
[C---:B------:R-:W-:Y:S01]  /*3f070*/  FMUL.FTZ R49, R222.reuse, R49 ;  /* 0x00000031de317220 */ /* 0x040fe20000410000 */
[C---:B------:R-:W-:Y:S01]  /*3f080*/  FMUL.FTZ R50, R222.reuse, R50 ;  /* 0x00000032de327220 */ /* 0x040fe20000410000 */
[----:B------:R-:W-:Y:S01]  /*3f090*/  STG.E.128 desc[UR8][R68.64], R60 ;  /* 0x0000003c44007986 */ /* 0x000fe2000c101d08 */
[C---:B------:R-:W-:Y:S01]  /*3f0a0*/  FMUL.FTZ R51, R222.reuse, R51 ;  /* 0x00000033de337220 */ /* 0x040fe20000410000 */
[C---:B------:R-:W-:Y:S01]  /*3f0b0*/  FMUL.FTZ R44, R222.reuse, R44 ;  /* 0x0000002cde2c7220 */ /* 0x040fe20000410000 */
[C---:B------:R-:W-:Y:S01]  /*3f0c0*/  FMUL.FTZ R45, R222.reuse, R45 ;  /* 0x0000002dde2d7220 */ /* 0x040fe20000410000 */
[--C-:B0-----:R-:W-:Y:S01]  /*3f0d0*/  IMAD.WIDE.U32 R236, R3, 0x10, R224.reuse ;  /* 0x0000001003ec7825 */ /* 0x101fe200078e00e0 */
[----:B------:R-:W-:Y:S03]  /*3f0e0*/  STG.E.128 desc[UR8][R70.64], R56 ;  /* 0x0000003846007986 */ /* 0x000fe6000c101d08 */
        /* <DEDUP_REMOVED lines=20> */
[C---:B------:R-:W-:Y:S01]  /*3f230*/  FMUL.FTZ R28, R222.reuse, R28 ;  /* 0x0000001cde1c7220 */ /* 0x040fe20000410000 */
[----:B0-----:R-:W0:Y:S01]  /*3f240*/  LDC.64 R52, c[0x0][0x380] ;  /* 0x0000e000ff347b82 */ /* 0x001e220000000a00 */
        /* <DEDUP_REMOVED lines=47> */
[----:B------:R-:W-:Y:S01]  /*3f540*/  IMAD.WIDE.U32 R226, R232, 0x10, R224 ;  /* 0x00000010e8e27825 */ /* 0x000fe200078e00e0 */
[----:B------:R4:W-:Y:S03]  /*3f550*/  STG.E.128 desc[UR8][R64.64], R36 ;  /* 0x0000002440007986 */ /* 0x0009e6000c101d08 */
[----:B------:R-:W-:Y:S01]  /*3f560*/  FFMA.FTZ R214, R214, R150, R86 ;  /* 0x00000096d6d67223 */ /* 0x000fe20000010056 */
[----:B-1----:R-:W-:Y:S01]  /*3f570*/  FFMA.FTZ R4, R6, R156, R92 ;  /* 0x0000009c06047223 */ /* 0x002fe2000001005c */
[----:B------:R-:W-:Y:S01]  /*3f580*/  FFMA.FTZ R5, R7, R157, R93 ;  /* 0x0000009d07057223 */ /* 0x000fe2000001005d */
[----:B------:R-:W-:Y:S01]  /*3f590*/  FFMA.FTZ R6, R12, R158, R94 ;  /* 0x0000009e0c067223 */ /* 0x000fe2000001005e */
[----:B------:R-:W-:Y:S01]  /*3f5a0*/  FFMA.FTZ R7, R72, R159, R95 ;  /* 0x0000009f48077223 */ /* 0x000fe2000001005f */
[----:B------:R-:W-:Y:S01]  /*3f5b0*/  IMAD.WIDE.U32 R224, R235, 0x10, R224 ;  /* 0x00000010ebe07825 */ /* 0x000fe200078e00e0 */
[----:B------:R4:W-:Y:S03]  /*3f5c0*/  STG.E.128 desc[UR8][R66.64], R32 ;  /* 0x0000002042007986 */ /* 0x0009e6000c101d08 */
[----:B--2---:R-:W-:Y:S01]  /*3f5d0*/  FFMA.FTZ R20, R73, R152, R88 ;  /* 0x0000009849147223 */ /* 0x004fe20000010058 */
[----:B------:R-:W-:Y:S01]  /*3f5e0*/  FFMA.FTZ R21, R74, R153, R89 ;  /* 0x000000994a157223 */ /* 0x000fe20000010059 */
[----:B------:R-:W-:Y:S01]  /*3f5f0*/  FFMA.FTZ R215, R215, R151, R87 ;  /* 0x00000097d7d77223 */ /* 0x000fe20000010057 */
[----:B------:R4:W-:Y:S01]  /*3f600*/  STG.E.128 desc[UR8][R2.64], R28 ;  /* 0x0000001c02007986 */ /* 0x0009e2000c101d08 */
[----:B0-----:R-:W-:-:S02]  /*3f610*/  IMAD R220, R52, 0x4, R220 ;  /* 0x0000000434dc7824 */ /* 0x001fc400078e02dc */
[----:B---3--:R-:W-:Y:S01]  /*3f620*/  FFMA.FTZ R22, R75, R154, R90 ;  /* 0x0000009a4b167223 */ /* 0x008fe2000001005a */
[----:B------:R-:W-:Y:S01]  /*3f630*/  FFMA.FTZ R23, R223, R155, R91 ;  /* 0x0000009bdf177223 */ /* 0x000fe2000001005b */
[----:B------:R4:W-:Y:S01]  /*3f640*/  STG.E.128 desc[UR8][R16.64], R24 ;  /* 0x0000001810007986 */ /* 0x0009e2000c101d08 */
[----:B------:R-:W-:-:S03]  /*3f650*/  ISETP.GE.AND P1, PT, R220, R53, PT ;  /* 0x00000035dc00720c */ /* 0x000fc60003f26270 */
[----:B------:R4:W-:Y:S04]  /*3f660*/  STG.E.128 desc[UR8][R18.64], R4 ;  /* 0x0000000412007986 */ /* 0x0009e8000c101d08 */
[----:B------:R4:W-:Y:S04]  /*3f670*/  STG.E.128 desc[UR8][R226.64], R20 ;  /* 0x00000014e2007986 */ /* 0x0009e8000c101d08 */
[----:B------:R4:W-:Y:S02]  /*3f680*/  STG.E.128 desc[UR8][R224.64], R212 ;  /* 0x000000d4e0007986 */ /* 0x0009e4000c101d08 */
[----:B------:R-:W-:Y:S05]  /*3f690*/  @!P1 BRA `(.L_x_43838) ;  /* 0xfffffc1400ac9947 */ /* 0x000fea000383ffff */
[----:B------:R-:W-:Y:S05]  /*3f6a0*/  BSYNC B0 ;  /* 0x0000000000007941 */ /* 0x000fea0003800000 */
.L_x_42828:
[----:B------:R-:W-:Y:S05]  /*3f6b0*/  EXIT ;  /* 0x000000000000794d */ /* 0x000fea0003800000 */
.L_x_43837:
[----:B------:R-:W-:Y:S01]  /*3f6c0*/  HFMA2 R245, -RZ, RZ, 0, 1.847743988037109375e-06 ;  /* 0x0000001ffff57431 */ /* 0x000fe200000001ff */
[----:B------:R-:W-:Y:S01]  /*3f6d0*/  BSSY B1, `(.L_x_43839) ;  /* 0x0000007000017945 */ /* 0x000fe20003800000 */
[----:B------:R-:W-:Y:S01]  /*3f6e0*/  MOV R243, R224 ;  /* 0x000000e000f37202 */ /* 0x000fe20000000f00 */
[----:B------:R-:W-:Y:S02]  /*3f6f0*/  IMAD.MOV.U32 R242, RZ, RZ, 0x1 ;  /* 0x00000001fff27424 */ /* 0x000fe400078e00ff */
[----:B------:R-:W-:-:S07]  /*3f700*/  IMAD.MOV.U32 R240, RZ, RZ, -0x1 ;  /* 0xfffffffffff07424 */ /* 0x000fce00078e00ff */
[----:B0-----:R-:W-:Y:S05]  /*3f710*/  WARPSYNC.COLLECTIVE R240, `(.L_x_43840) ;  /* 0x00000000f0087348 */ /* 0x001fea0003c00000 */
[----:B------:R1:W2:Y:S02]  /*3f720*/  SHFL.BFLY P2, R241, R243, R242, R245 ;  /* 0x0c0000f2f3f17389 */ /* 0x0002a400000400f5 */
[----:B012---:R-:W-:Y:S05]  /*3f730*/  ENDCOLLECTIVE ;  /* 0x000000000000791b */ /* 0x007fea0003800000 */
.L_x_43840:
[----:B------:R-:W-:Y:S05]  /*3f740*/  BSYNC B1 ;  /* 0x0000000000017941 */ /* 0x000fea0003800000 */
.L_x_43839:
        /* <DEDUP_REMOVED lines=9> */
.L_x_43841:
[----:B------:R-:W-:Y:S02]  /*3f7e0*/  IMAD.MOV.U32 R242, RZ, RZ, 0x4 ;  /* 0x00000004fff27424 */ /* 0x000fe400078e00ff */
[----:B------:R-:W-:-:S04]  /*3f7f0*/  IMAD.MOV.U32 R222, RZ, RZ, R241 ;  /* 0x000000ffffde7224 */ /* 0x000fc800078e00f1 */
[----:B------:R-:W-:-:S05]  /*3f800*/  FADD.FTZ R236, R225, R222 ;  /* 0x000000dee1ec7221 */ /* 0x000fca0000010000 */
[----:B------:R-:W-:-:S07]  /*3f810*/  MOV R243, R236 ;  /* 0x000000ec00f37202 */ /* 0x000fce0000000f00 */
[----:B------:R-:W-:Y:S05]  /*3f820*/  WARPSYNC.COLLECTIVE R240, `(.L_x_43842) ;  /* 0x00000000f0087348 */ /* 0x000fea0003c00000 */
[----:B------:R0:W1:Y:S02]  /*3f830*/  SHFL.BFLY P2, R241, R243, R242, R245 ;  /* 0x0c0000f2f3f17389 */ /* 0x00006400000400f5 */
[----:B01----:R-:W-:Y:S05]  /*3f840*/  ENDCOLLECTIVE ;  /* 0x000000000000791b */ /* 0x003fea0003800000 */
.L_x_43842:
        /* <DEDUP_REMOVED lines=8> */
.L_x_43843:
[----:B------:R-:W-:Y:S02]  /*3f8d0*/  IMAD.MOV.U32 R242, RZ, RZ, 0x10 ;  /* 0x00000010fff27424 */ /* 0x000fe400078e00ff */
[----:B------:R-:W-:-:S04]  /*3f8e0*/  IMAD.MOV.U32 R222, RZ, RZ, R241 ;  /* 0x000000ffffde7224 */ /* 0x000fc800078e00f1 */
[----:B------:R-:W-:-:S05]  /*3f8f0*/  FADD.FTZ R238, R237, R222 ;  /* 0x000000deedee7221 */ /* 0x000fca0000010000 */
[----:B------:R-:W-:-:S07]  /*3f900*/  MOV R243, R238 ;  /* 0x000000ee00f37202 */ /* 0x000fce0000000f00 */
[----:B------:R-:W-:Y:S05]  /*3f910*/  WARPSYNC.COLLECTIVE R240, `(.L_x_43844) ;  /* 0x00000000f0087348 */ /* 0x000fea0003c00000 */
[----:B------:R0:W1:Y:S02]  /*3f920*/  SHFL.BFLY P2, R241, R243, R242, R245 ;  /* 0x0c0000f2f3f17389 */ /* 0x00006400000400f5 */
[----:B01----:R-:W-:Y:S05]  /*3f930*/  ENDCOLLECTIVE ;  /* 0x000000000000791b */ /* 0x003fea0003800000 */
.L_x_43844:
        /* <DEDUP_REMOVED lines=136> */
.L_x_43845:
[----:B------:R-:W-:Y:S02]  /*401c0*/  IMAD.MOV.U32 R242, RZ, RZ, 0x2 ;  /* 0x00000002fff27424 */ /* 0x000fe400078e00ff */
[----:B------:R-:W-:-:S04]  /*401d0*/  IMAD.MOV.U32 R225, RZ, RZ, R241 ;  /* 0x000000ffffe17224 */ /* 0x000fc800078e00f1 */
[----:B------:R-:W-:-:S05]  /*401e0*/  FADD.FTZ R225, R222, R225 ;  /* 0x000000e1dee17221 */ /* 0x000fca0000010000 */
[----:B------:R-:W-:-:S07]  /*401f0*/  MOV R243, R225 ;  /* 0x000000e100f37202 */ /* 0x000fce0000000f00 */
[----:B------:R-:W-:Y:S05]  /*40200*/  WARPSYNC.COLLECTIVE R240, `(.L_x_43846) ;  /* 0x00000000f0087348 */ /* 0x000fea0003c00000 */
[----:B------:R0:W1:Y:S02]  /*40210*/  SHFL.BFLY P2, R241, R243, R242, R245 ;  /* 0x0c0000f2f3f17389 */ /* 0x00006400000400f5 */
[----:B01----:R-:W-:Y:S05]  /*40220*/  ENDCOLLECTIVE ;  /* 0x000000000000791b */ /* 0x003fea0003800000 */
.L_x_43846:
[----:B------:R-:W-:Y:S01]  /*40230*/  HFMA2 R242, -RZ, RZ, 0, 2.384185791015625e-07 ;  /* 0x00000004fff27431 */ /* 0x000fe200000001ff */
[----:B------:R-:W-:-:S05]  /*40240*/  MOV R224, R241 ;  /* 0x000000f100e07202 */ /* 0x000fca0000000f00 */
[----:B------:R-:W-:-:S04]  /*40250*/  FADD.FTZ R224, R225, R224 ;  /* 0x000000e0e1e07221 */ /* 0x000fc80000010000 */
[----:B------:R-:W-:-:S07]  /*40260*/  IMAD.MOV.U32 R243, RZ, RZ, R224 ;  /* 0x000000fffff37224 */ /* 0x000fce00078e00e0 */
[----:B------:R-:W-:Y:S05]  /*40270*/  WARPSYNC.COLLECTIVE R240, `(.L_x_43847) ;  /* 0x00000000f0087348 */ /* 0x000fea0003c00000 */
[----:B------:R0:W1:Y:S02]  /*40280*/  SHFL.BFLY P2, R241, R243, R242, R245 ;  /* 0x0c0000f2f3f17389 */ /* 0x00006400000400f5 */
[----:B01----:R-:W-:Y:S05]  /*40290*/  ENDCOLLECTIVE ;  /* 0x000000000000791b */ /* 0x003fea0003800000 */
.L_x_43847:
[----:B------:R-:W-:Y:S02]  /*402a0*/  IMAD.MOV.U32 R242, RZ, RZ, 0x8 ;  /* 0x00000008fff27424 */ /* 0x000fe400078e00ff */
[----:B------:R-:W-:-:S04]  /*402b0*/  IMAD.MOV.U32 R237, RZ, RZ, R241 ;  /* 0x000000ffffed7224 */ /* 0x000fc800078e00f1 */
[----:B------:R-:W-:-:S05]  /*402c0*/  FADD.FTZ R237, R224, R237 ;  /* 0x000000ede0ed7221 */ /* 0x000fca0000010000 */
[----:B------:R-:W-:-:S07]  /*402d0*/  MOV R243, R237 ;  /* 0x000000ed00f37202 */ /* 0x000fce0000000f00 */
[----:B------:R-:W-:Y:S05]  /*402e0*/  WARPSYNC.COLLECTIVE R240, `(.L_x_43848) ;  /* 0x00000000f0087348 */ /* 0x000fea0003c00000 */
[----:B------:R0:W1:Y:S02]  /*402f0*/  SHFL.BFLY P2, R241, R243, R242, R245 ;  /* 0x0c0000f2f3f17389 */ /* 0x00006400000400f5 */
[----:B01----:R-:W-:Y:S05]  /*40300*/  ENDCOLLECTIVE ;  /* 0x000000000000791b */ /* 0x003fea0003800000 */
.L_x_43848:
[----:B------:R-:W-:Y:S01]  /*40310*/  HFMA2 R242, -RZ, RZ, 0, 9.5367431640625e-07 ;  /* 0x00000010fff27431 */ /* 0x000fe200000001ff */
[----:B------:R-:W-:-:S05]  /*40320*/  MOV R236, R241 ;  /* 0x000000f100ec7202 */ /* 0x000fca0000000f00 */
[----:B------:R-:W-:-:S04]  /*40330*/  FADD.FTZ R236, R237, R236 ;  /* 0x000000ecedec7221 */ /* 0x000fc80000010000 */
[----:B------:R-:W-:-:S07]  /*40340*/  IMAD.MOV.U32 R243, RZ, RZ, R236 ;  /* 0x000000fffff37224 */ /* 0x000fce00078e00ec */
[----:B------:R-:W-:Y:S05]  /*40350*/  WARPSYNC.COLLECTIVE R240, `(.L_x_43849) ;  /* 0x00000000f0087348 */ /* 0x000fea0003c00000 */
[----:B------:R0:W1:Y:S02]  /*40360*/  SHFL.BFLY P2, R241, R243, R242, R245 ;  /* 0x0c0000f2f3f17389 */ /* 0x00006400000400f5 */
[----:B01----:R-:W-:Y:S05]  /*40370*/  ENDCOLLECTIVE ;  /* 0x000000000000791b */ /* 0x003fea0003800000 */
.L_x_43849:
[----:B------:R-:W-:Y:S05]  /*40380*/  BRA `(.L_x_43850) ;  /* 0xffffffe000f87947 */ /* 0x000fea000383ffff */
.L_x_43851:
        /* <DEDUP_REMOVED lines=15> */
.L_x_43931:


//--------------------- .nv.global.init           --------------------------
	.section	.nv.global.init,"aw",@progbits
	.align	4
.nv.global.init:
	.type		mrg32k3aM1SubSeq,@object
	.size		mrg32k3aM1SubSeq,(mrg32k3aM2SubSeq - mrg32k3aM1SubSeq)
mrg32k3aM1SubSeq:
        /* <DEDUP_REMOVED lines=126> */
	.type		mrg32k3aM2SubSeq,@object
	.size		mrg32k3aM2SubSeq,(mrg32k3aM1 - mrg32k3aM2SubSeq)
mrg32k3aM2SubSeq:
        /* <DEDUP_REMOVED lines=126> */
	.type		mrg32k3aM1,@object
	.size		mrg32k3aM1,(mrg32k3aM1Seq - mrg32k3aM1)
mrg32k3aM1:
        /* <DEDUP_REMOVED lines=144> */
	.type		mrg32k3aM1Seq,@object
	.size		mrg32k3aM1Seq,(mrg32k3aM2 - mrg32k3aM1Seq)
mrg32k3aM1Seq:
        /* <DEDUP_REMOVED lines=144> */
	.type		mrg32k3aM2,@object
	.size		mrg32k3aM2,(mrg32k3aM2Seq - mrg32k3aM2)
mrg32k3aM2:
        /* <DEDUP_REMOVED lines=144> */
	.type		mrg32k3aM2Seq,@object
	.size		mrg32k3aM2Seq,(precalc_xorwow_matrix - mrg32k3aM2Seq)
mrg32k3aM2Seq:
        /* <DEDUP_REMOVED lines=144> */
	.type		precalc_xorwow_matrix,@object
	.size		precalc_xorwow_matrix,(precalc_xorwow_offset_matrix - precalc_xorwow_matrix)
precalc_xorwow_matrix:
        /* <DEDUP_REMOVED lines=6400> */
	.type		precalc_xorwow_offset_matrix,@object
	.size		precalc_xorwow_offset_matrix,(.L_1 - precalc_xorwow_offset_matrix)
precalc_xorwow_offset_matrix:
        /* <DEDUP_REMOVED lines=6400> */
.L_1:


//--------------------- .nv.shared.reserved.0     --------------------------
	.section	.nv.shared.reserved.0,"aw",@nobits
	.weak		__nv_reservedSMEM_offset_0_alias
	.size		__nv_reservedSMEM_offset_0_alias, 0, 64
	.other		__nv_reservedSMEM_offset_0_alias,@"STO_CUDA_RESERVED_SHARED STV_DEFAULT"
__nv_reservedSMEM_offset_0_alias:
	.zero		0
	.zero		64


//--------------------- .nv.constant0._ZN10layer_norm31ln_parallel_residual_fwd_kernelINS_13Kernel_traitsI13__nv_bfloat16S2_S2_S2_fjLj2048ELj1ELj4ELj1ELj16ENS_18Kernel_traits_baseILj2048ES2_S2_S2_S2_fjLj128EEEEELb0ELb0ELb0EEEvNS_9FwdParamsE --------------------------
	.section	.nv.constant0._ZN10layer_norm31ln_parallel_residual_fwd_kernelINS_13Kernel_traitsI13__nv_bfloat16S2_S2_S2_fjLj2048ELj1ELj4ELj1ELj16ENS_18Kernel_traits_baseILj2048ES2_S2_S2_S2_fjLj128EEEEELb0ELb0ELb0EEEvNS_9FwdParamsE,"a",@progbits
	.sectionflags	@""
	.align	4
.nv.constant0._ZN10layer_norm31ln_parallel_residual_fwd_kernelINS_13Kernel_traitsI13__nv_bfloat16S2_S2_S2_fjLj2048ELj1ELj4ELj1ELj16ENS_18Kernel_traits_baseILj2048ES2_S2_S2_S2_fjLj128EEEEELb0ELb0ELb0EEEvNS_9FwdParamsE:
	.zero		1128


//--------------------- .nv.constant0._ZN10layer_norm31ln_parallel_residual_fwd_kernelINS_13Kernel_traitsI13__nv_bfloat16S2_S2_S2_fjLj2048ELj1ELj4ELj1ELj16ENS_18Kernel_traits_baseILj2048ES2_S2_S2_S2_fjLj128EEEEELb0ELb0ELb1EEEvNS_9FwdParamsE --------------------------
	.section	.nv.constant0._ZN10layer_norm31ln_parallel_residual_fwd_kernelINS_13Kernel_traitsI13__nv_bfloat16S2_S2_S2_fjLj2048ELj1ELj4ELj1ELj16ENS_18Kernel_traits_baseILj2048ES2_S2_S2_S2_fjLj128EEEEELb0ELb0ELb1EEEvNS_9FwdParamsE,"a",@progbits
	.sectionflags	@""
	.align	4
.nv.constant0._ZN10layer_norm31ln_parallel_residual_fwd_kernelINS_13Kernel_traitsI13__nv_bfloat16S2_S2_S2_fjLj2048ELj1ELj4ELj1ELj16ENS_18Kernel_traits_baseILj2048ES2_S2_S2_S2_fjLj128EEEEELb0ELb0ELb1EEEvNS_9FwdParamsE:
	.zero		1128


//--------------------- .nv.constant0._ZN10layer_norm31ln_parallel_residual_fwd_kernelINS_13Kernel_traitsI13__nv_bfloat16S2_S2_S2_fjLj2048ELj1ELj4ELj1ELj16ENS_18Kernel_traits_baseILj2048ES2_S2_S2_S2_fjLj128EEEEELb0ELb1ELb0EEEvNS_9FwdParamsE --------------------------
	.section	.nv.constant0._ZN10layer_norm31ln_parallel_residual_fwd_kernelINS_13Kernel_traitsI13__nv_bfloat16S2_S2_S2_fjLj2048ELj1ELj4ELj1ELj16ENS_18Kernel_traits_baseILj2048ES2_S2_S2_S2_fjLj128EEEEELb0ELb1ELb0EEEvNS_9FwdParamsE,"a",@progbits
	.sectionflags	@""
	.align	4
.nv.constant0._ZN10layer_norm31ln_parallel_residual_fwd_kernelINS_13Kernel_traitsI13__nv_bfloat16S2_S2_S2_fjLj2048ELj1ELj4ELj1ELj16ENS_18Kernel_traits_baseILj2048ES2_S2_S2_S2_fjLj128EEEEELb0ELb1ELb0EEEvNS_9FwdParamsE:
	.zero		1128


//--------------------- .nv.constant0._ZN10layer_norm31ln_parallel_residual_fwd_kernelINS_13Kernel_traitsI13__nv_bfloat16S2_S2_S2_fjLj2048ELj1ELj4ELj1ELj16ENS_18Kernel_traits_baseILj2048ES2_S2_S2_S2_fjLj128EEEEELb0ELb1ELb1EEEvNS_9FwdParamsE --------------------------
	.section	.nv.constant0._ZN10layer_norm31ln_parallel_residual_fwd_kernelINS_13Kernel_traitsI13__nv_bfloat16S2_S2_S2_fjLj2048ELj1ELj4ELj1ELj16ENS_18Kernel_traits_baseILj2048ES2_S2_S2_S2_fjLj128EEEEELb0ELb1ELb1EEEvNS_9FwdParamsE,"a",@progbits
	.sectionflags	@""
	.align	4
.nv.constant0._ZN10layer_norm31ln_parallel_residual_fwd_kernelINS_13Kernel_traitsI13__nv_bfloat16S2_S2_S2_fjLj2048ELj1ELj4ELj1ELj16ENS_18Kernel_traits_baseILj2048ES2_S2_S2_S2_fjLj128EEEEELb0ELb1ELb1EEEvNS_9FwdParamsE:
	.zero		1128


//--------------------- .nv.constant0._ZN10layer_norm31ln_parallel_residual_fwd_kernelINS_13Kernel_traitsI13__nv_bfloat16S2_S2_S2_fjLj2048ELj1ELj4ELj1ELj16ENS_18Kernel_traits_baseILj2048ES2_S2_S2_S2_fjLj128EEEEELb1ELb0ELb0EEEvNS_9FwdParamsE --------------------------
	.section	.nv.constant0._ZN10layer_norm31ln_parallel_residual_fwd_kernelINS_13Kernel_traitsI13__nv_bfloat16S2_S2_S2_fjLj2048ELj1ELj4ELj1ELj16ENS_18Kernel_traits_baseILj2048ES2_S2_S2_S2_fjLj128EEEEELb1ELb0ELb0EEEvNS_9FwdParamsE,"a",@progbits
	.sectionflags	@""
	.align	4
.nv.constant0._ZN10layer_norm31ln_parallel_residual_fwd_kernelINS_13Kernel_traitsI13__nv_bfloat16S2_S2_S2_fjLj2048ELj1ELj4ELj1ELj16ENS_18Kernel_traits_baseILj2048ES2_S2_S2_S2_fjLj128EEEEELb1ELb0ELb0EEEvNS_9FwdParamsE:
	.zero		1128


//--------------------- .nv.constant0._ZN10layer_norm31ln_parallel_residual_fwd_kernelINS_13Kernel_traitsI13__nv_bfloat16S2_S2_S2_fjLj2048ELj1ELj4ELj1ELj16ENS_18Kernel_traits_baseILj2048ES2_S2_S2_S2_fjLj128EEEEELb1ELb0ELb1EEEvNS_9FwdParamsE --------------------------
	.section	.nv.constant0._ZN10layer_norm31ln_parallel_residual_fwd_kernelINS_13Kernel_traitsI13__nv_bfloat16S2_S2_S2_fjLj2048ELj1ELj4ELj1ELj16ENS_18Kernel_traits_baseILj2048ES2_S2_S2_S2_fjLj128EEEEELb1ELb0ELb1EEEvNS_9FwdParamsE,"a",@progbits
	.sectionflags	@""
	.align	4
.nv.constant0._ZN10layer_norm31ln_parallel_residual_fwd_kernelINS_13Kernel_traitsI13__nv_bfloat16S2_S2_S2_fjLj2048ELj1ELj4ELj1ELj16ENS_18Kernel_traits_baseILj2048ES2_S2_S2_S2_fjLj128EEEEELb1ELb0ELb1EEEvNS_9FwdParamsE:
	.zero		1128


//--------------------- .nv.constant0._ZN10layer_norm31ln_parallel_residual_fwd_kernelINS_13Kernel_traitsI13__nv_bfloat16S2_S2_S2_fjLj2048ELj1ELj4ELj1ELj16ENS_18Kernel_traits_baseILj2048ES2_S2_S2_S2_fjLj128EEEEELb1ELb1ELb0EEEvNS_9FwdParamsE --------------------------
	.section	.nv.constant0._ZN10layer_norm31ln_parallel_residual_fwd_kernelINS_13Kernel_traitsI13__nv_bfloat16S2_S2_S2_fjLj2048ELj1ELj4ELj1ELj16ENS_18Kernel_traits_baseILj2048ES2_S2_S2_S2_fjLj128EEEEELb1ELb1ELb0EEEvNS_9FwdParamsE,"a",@progbits
	.sectionflags	@""
	.align	4
.nv.constant0._ZN10layer_norm31ln_parallel_residual_fwd_kernelINS_13Kernel_traitsI13__nv_bfloat16S2_S2_S2_fjLj2048ELj1ELj4ELj1ELj16ENS_18Kernel_traits_baseILj2048ES2_S2_S2_S2_fjLj128EEEEELb1ELb1ELb0EEEvNS_9FwdParamsE:
	.zero		1128


//--------------------- .nv.constant0._ZN10layer_norm31ln_parallel_residual_fwd_kernelINS_13Kernel_traitsI13__nv_bfloat16S2_S2_S2_fjLj2048ELj1ELj4ELj1ELj16ENS_18Kernel_traits_baseILj2048ES2_S2_S2_S2_fjLj128EEEEELb1ELb1ELb1EEEvNS_9FwdParamsE --------------------------
	.section	.nv.constant0._ZN10layer_norm31ln_parallel_residual_fwd_kernelINS_13Kernel_traitsI13__nv_bfloat16S2_S2_S2_fjLj2048ELj1ELj4ELj1ELj16ENS_18Kernel_traits_baseILj2048ES2_S2_S2_S2_fjLj128EEEEELb1ELb1ELb1EEEvNS_9FwdParamsE,"a",@progbits
	.sectionflags	@""
	.align	4
.nv.constant0._ZN10layer_norm31ln_parallel_residual_fwd_kernelINS_13Kernel_traitsI13__nv_bfloat16S2_S2_S2_fjLj2048ELj1ELj4ELj1ELj16ENS_18Kernel_traits_baseILj2048ES2_S2_S2_S2_fjLj128EEEEELb1ELb1ELb1EEEvNS_9FwdParamsE:
	.zero		1128


//--------------------- .nv.constant0._ZN10layer_norm31ln_parallel_residual_fwd_kernelINS_13Kernel_traitsI6__halfS2_S2_S2_fjLj2048ELj1ELj4ELj1ELj16ENS_18Kernel_traits_baseILj2048ES2_S2_S2_S2_fjLj128EEEEELb0ELb0ELb0EEEvNS_9FwdParamsE --------------------------
	.section	.nv.constant0._ZN10layer_norm31ln_parallel_residual_fwd_kernelINS_13Kernel_traitsI6__halfS2_S2_S2_fjLj2048ELj1ELj4ELj1ELj16ENS_18Kernel_traits_baseILj2048ES2_S2_S2_S2_fjLj128EEEEELb0ELb0ELb0EEEvNS_9FwdParamsE,"a",@progbits
	.sectionflags	@""
	.align	4
.nv.constant0._ZN10layer_norm31ln_parallel_residual_fwd_kernelINS_13Kernel_traitsI6__halfS2_S2_S2_fjLj2048ELj1ELj4ELj1ELj16ENS_18Kernel_traits_baseILj2048ES2_S2_S2_S2_fjLj128EEEEELb0ELb0ELb0EEEvNS_9FwdParamsE:
	.zero		1128


//--------------------- .nv.constant0._ZN10layer_norm31ln_parallel_residual_fwd_kernelINS_13Kernel_traitsI6__halfS2_S2_S2_fjLj2048ELj1ELj4ELj1ELj16ENS_18Kernel_traits_baseILj2048ES2_S2_S2_S2_fjLj128EEEEELb0ELb0ELb1EEEvNS_9FwdParamsE --------------------------
	.section	.nv.constant0._ZN10layer_norm31ln_parallel_residual_fwd_kernelINS_13Kernel_traitsI6__halfS2_S2_S2_fjLj2048ELj1ELj4ELj1ELj16ENS_18Kernel_traits_baseILj2048ES2_S2_S2_S2_fjLj128EEEEELb0ELb0ELb1EEEvNS_9FwdParamsE,"a",@progbits
	.sectionflags	@""
	.align	4
.nv.constant0._ZN10layer_norm31ln_parallel_residual_fwd_kernelINS_13Kernel_traitsI6__halfS2_S2_S2_fjLj2048ELj1ELj4ELj1ELj16ENS_18Kernel_traits_baseILj2048ES2_S2_S2_S2_fjLj128EEEEELb0ELb0ELb1EEEvNS_9FwdParamsE:
	.zero		1128


//--------------------- .nv.constant0._ZN10layer_norm31ln_parallel_residual_fwd_kernelINS_13Kernel_traitsI6__halfS2_S2_S2_fjLj2048ELj1ELj4ELj1ELj16ENS_18Kernel_traits_baseILj2048ES2_S2_S2_S2_fjLj128EEEEELb0ELb1ELb0EEEvNS_9FwdParamsE --------------------------
	.section	.nv.constant0._ZN10layer_norm31ln_parallel_residual_fwd_kernelINS_13Kernel_traitsI6__halfS2_S2_S2_fjLj2048ELj1ELj4ELj1ELj16ENS_18Kernel_traits_baseILj2048ES2_S2_S2_S2_fjLj128EEEEELb0ELb1ELb0EEEvNS_9FwdParamsE,"a",@progbits
	.sectionflags	@""
	.align	4
.nv.constant0._ZN10layer_norm31ln_parallel_residual_fwd_kernelINS_13Kernel_traitsI6__halfS2_S2_S2_fjLj2048ELj1ELj4ELj1ELj16ENS_18Kernel_traits_baseILj2048ES2_S2_S2_S2_fjLj128EEEEELb0ELb1ELb0EEEvNS_9FwdParamsE:
	.zero		1128


//--------------------- .nv.constant0._ZN10layer_norm31ln_parallel_residual_fwd_kernelINS_13Kernel_traitsI6__halfS2_S2_S2_fjLj2048ELj1ELj4ELj1ELj16ENS_18Kernel_traits_baseILj2048ES2_S2_S2_S2_fjLj128EEEEELb0ELb1ELb1EEEvNS_9FwdParamsE --------------------------
	.section	.nv.constant0._ZN10layer_norm31ln_parallel_residual_fwd_kernelINS_13Kernel_traitsI6__halfS2_S2_S2_fjLj2048ELj1ELj4ELj1ELj16ENS_18Kernel_traits_baseILj2048ES2_S2_S2_S2_fjLj128EEEEELb0ELb1ELb1EEEvNS_9FwdParamsE,"a",@progbits
	.sectionflags	@""
	.align	4
.nv.constant0._ZN10layer_norm31ln_parallel_residual_fwd_kernelINS_13Kernel_traitsI6__halfS2_S2_S2_fjLj2048ELj1ELj4ELj1ELj16ENS_18Kernel_traits_baseILj2048ES2_S2_S2_S2_fjLj128EEEEELb0ELb1ELb1EEEvNS_9FwdParamsE:
	.zero		1128


//--------------------- .nv.constant0._ZN10layer_norm31ln_parallel_residual_fwd_kernelINS_13Kernel_traitsI6__halfS2_S2_S2_fjLj2048ELj1ELj4ELj1ELj16ENS_18Kernel_traits_baseILj2048ES2_S2_S2_S2_fjLj128EEEEELb1ELb0ELb0EEEvNS_9FwdParamsE --------------------------
	.section	.nv.constant0._ZN10layer_norm31ln_parallel_residual_fwd_kernelINS_13Kernel_traitsI6__halfS2_S2_S2_fjLj2048ELj1ELj4ELj1ELj16ENS_18Kernel_traits_baseILj2048ES2_S2_S2_S2_fjLj128EEEEELb1ELb0ELb0EEEvNS_9FwdParamsE,"a",@progbits
	.sectionflags	@""
	.align	4
.nv.constant0._ZN10layer_norm31ln_parallel_residual_fwd_kernelINS_13Kernel_traitsI6__halfS2_S2_S2_fjLj2048ELj1ELj4ELj1ELj16ENS_18Kernel_traits_baseILj2048ES2_S2_S2_S2_fjLj128EEEEELb1ELb0ELb0EEEvNS_9FwdParamsE:
	.zero		1128


//--------------------- .nv.constant0._ZN10layer_norm31ln_parallel_residual_fwd_kernelINS_13Kernel_traitsI6__halfS2_S2_S2_fjLj2048ELj1ELj4ELj1ELj16ENS_18Kernel_traits_baseILj2048ES2_S2_S2_S2_fjLj128EEEEELb1ELb0ELb1EEEvNS_9FwdParamsE --------------------------
	.section	.nv.constant0._ZN10layer_norm31ln_parallel_residual_fwd_kernelINS_13Kernel_traitsI6__halfS2_S2_S2_fjLj2048ELj1ELj4ELj1ELj16ENS_18Kernel_traits_baseILj2048ES2_S2_S2_S2_fjLj128EEEEELb1ELb0ELb1EEEvNS_9FwdParamsE,"a",@progbits
	.sectionflags	@""
	.align	4
.nv.constant0._ZN10layer_norm31ln_parallel_residual_fwd_kernelINS_13Kernel_traitsI6__halfS2_S2_S2_fjLj2048ELj1ELj4ELj1ELj16ENS_18Kernel_traits_baseILj2048ES2_S2_S2_S2_fjLj128EEEEELb1ELb0ELb1EEEvNS_9FwdParamsE:
	.zero		1128


//--------------------- .nv.constant0._ZN10layer_norm31ln_parallel_residual_fwd_kernelINS_13Kernel_traitsI6__halfS2_S2_S2_fjLj2048ELj1ELj4ELj1ELj16ENS_18Kernel_traits_baseILj2048ES2_S2_S2_S2_fjLj128EEEEELb1ELb1ELb0EEEvNS_9FwdParamsE --------------------------
	.section	.nv.constant0._ZN10layer_norm31ln_parallel_residual_fwd_kernelINS_13Kernel_traitsI6__halfS2_S2_S2_fjLj2048ELj1ELj4ELj1ELj16ENS_18Kernel_traits_baseILj2048ES2_S2_S2_S2_fjLj128EEEEELb1ELb1ELb0EEEvNS_9FwdParamsE,"a",@progbits
	.sectionflags	@""
	.align	4
.nv.constant0._ZN10layer_norm31ln_parallel_residual_fwd_kernelINS_13Kernel_traitsI6__halfS2_S2_S2_fjLj2048ELj1ELj4ELj1ELj16ENS_18Kernel_traits_baseILj2048ES2_S2_S2_S2_fjLj128EEEEELb1ELb1ELb0EEEvNS_9FwdParamsE:
	.zero		1128


//--------------------- .nv.constant0._ZN10layer_norm31ln_parallel_residual_fwd_kernelINS_13Kernel_traitsI6__halfS2_S2_S2_fjLj2048ELj1ELj4ELj1ELj16ENS_18Kernel_traits_baseILj2048ES2_S2_S2_S2_fjLj128EEEEELb1ELb1ELb1EEEvNS_9FwdParamsE --------------------------
	.section	.nv.constant0._ZN10layer_norm31ln_parallel_residual_fwd_kernelINS_13Kernel_traitsI6__halfS2_S2_S2_fjLj2048ELj1ELj4ELj1ELj16ENS_18Kernel_traits_baseILj2048ES2_S2_S2_S2_fjLj128EEEEELb1ELb1ELb1EEEvNS_9FwdParamsE,"a",@progbits
	.sectionflags	@""
	.align	4
.nv.constant0._ZN10layer_norm31ln_parallel_residual_fwd_kernelINS_13Kernel_traitsI6__halfS2_S2_S2_fjLj2048ELj1ELj4ELj1ELj16ENS_18Kernel_traits_baseILj2048ES2_S2_S2_S2_fjLj128EEEEELb1ELb1ELb1EEEvNS_9FwdParamsE:
	.zero		1128


//--------------------- .nv.constant0._ZN10layer_norm31ln_parallel_residual_fwd_kernelINS_13Kernel_traitsIf13__nv_bfloat16S2_S2_fjLj2048ELj1ELj4ELj1ELj16ENS_18Kernel_traits_baseILj2048EfS2_S2_S2_fjLj128EEEEELb0ELb0ELb0EEEvNS_9FwdParamsE --------------------------
	.section	.nv.constant0._ZN10layer_norm31ln_parallel_residual_fwd_kernelINS_13Kernel_traitsIf13__nv_bfloat16S2_S2_fjLj2048ELj1ELj4ELj1ELj16ENS_18Kernel_traits_baseILj2048EfS2_S2_S2_fjLj128EEEEELb0ELb0ELb0EEEvNS_9FwdParamsE,"a",@progbits
	.sectionflags	@""
	.align	4
.nv.constant0._ZN10layer_norm31ln_parallel_residual_fwd_kernelINS_13Kernel_traitsIf13__nv_bfloat16S2_S2_fjLj2048ELj1ELj4ELj1ELj16ENS_18Kernel_traits_baseILj2048EfS2_S2_S2_fjLj128EEEEELb0ELb0ELb0EEEvNS_9FwdParamsE:
	.zero		1128


//--------------------- .nv.constant0._ZN10layer_norm31ln_parallel_residual_fwd_kernelINS_13Kernel_traitsIf13__nv_bfloat16S2_S2_fjLj2048ELj1ELj4ELj1ELj16ENS_18Kernel_traits_baseILj2048EfS2_S2_S2_fjLj128EEEEELb0ELb0ELb1EEEvNS_9FwdParamsE --------------------------
	.section	.nv.constant0._ZN10layer_norm31ln_parallel_residual_fwd_kernelINS_13Kernel_traitsIf13__nv_bfloat16S2_S2_fjLj2048ELj1ELj4ELj1ELj16ENS_18Kernel_traits_baseILj2048EfS2_S2_S2_fjLj128EEEEELb0ELb0ELb1EEEvNS_9FwdParamsE,"a",@progbits
	.sectionflags	@""
	.align	4
.nv.constant0._ZN10layer_norm31ln_parallel_residual_fwd_kernelINS_13Kernel_traitsIf13__nv_bfloat16S2_S2_fjLj2048ELj1ELj4ELj1ELj16ENS_18Kernel_traits_baseILj2048EfS2_S2_S2_fjLj128EEEEELb0ELb0ELb1EEEvNS_9FwdParamsE:
	.zero		1128


//--------------------- .nv.constant0._ZN10layer_norm31ln_parallel_residual_fwd_kernelINS_13Kernel_traitsIf13__nv_bfloat16S2_S2_fjLj2048ELj1ELj4ELj1ELj16ENS_18Kernel_traits_baseILj2048EfS2_S2_S2_fjLj128EEEEELb0ELb1ELb0EEEvNS_9FwdParamsE --------------------------
	.section	.nv.constant0._ZN10layer_norm31ln_parallel_residual_fwd_kernelINS_13Kernel_traitsIf13__nv_bfloat16S2_S2_fjLj2048ELj1ELj4ELj1ELj16ENS_18Kernel_traits_baseILj2048EfS2_S2_S2_fjLj128EEEEELb0ELb1ELb0EEEvNS_9FwdParamsE,"a",@progbits
	.sectionflags	@""
	.align	4
.nv.constant0._ZN10layer_norm31ln_parallel_residual_fwd_kernelINS_13Kernel_traitsIf13__nv_bfloat16S2_S2_fjLj2048ELj1ELj4ELj1ELj16ENS_18Kernel_traits_baseILj2048EfS2_S2_S2_fjLj128EEEEELb0ELb1ELb0EEEvNS_9FwdParamsE:
	.zero		1128


//--------------------- .nv.constant0._ZN10layer_norm31ln_parallel_residual_fwd_kernelINS_13Kernel_traitsIf13__nv_bfloat16S2_S2_fjLj2048ELj1ELj4ELj1ELj16ENS_18Kernel_traits_baseILj2048EfS2_S2_S2_fjLj128EEEEELb0ELb1ELb1EEEvNS_9FwdParamsE --------------------------
	.section	.nv.constant0._ZN10layer_norm31ln_parallel_residual_fwd_kernelINS_13Kernel_traitsIf13__nv_bfloat16S2_S2_fjLj2048ELj1ELj4ELj1ELj16ENS_18Kernel_traits_baseILj2048EfS2_S2_S2_fjLj128EEEEELb0ELb1ELb1EEEvNS_9FwdParamsE,"a",@progbits
	.sectionflags	@""
	.align	4
.nv.constant0._ZN10layer_norm31ln_parallel_residual_fwd_kernelINS_13Kernel_traitsIf13__nv_bfloat16S2_S2_fjLj2048ELj1ELj4ELj1ELj16ENS_18Kernel_traits_baseILj2048EfS2_S2_S2_fjLj128EEEEELb0ELb1ELb1EEEvNS_9FwdParamsE:
	.zero		1128


//--------------------- .nv.constant0._ZN10layer_norm31ln_parallel_residual_fwd_kernelINS_13Kernel_traitsIf13__nv_bfloat16S2_S2_fjLj2048ELj1ELj4ELj1ELj16ENS_18Kernel_traits_baseILj2048EfS2_S2_S2_fjLj128EEEEELb1ELb0ELb0EEEvNS_9FwdParamsE --------------------------
	.section	.nv.constant0._ZN10layer_norm31ln_parallel_residual_fwd_kernelINS_13Kernel_traitsIf13__nv_bfloat16S2_S2_fjLj2048ELj1ELj4ELj1ELj16ENS_18Kernel_traits_baseILj2048EfS2_S2_S2_fjLj128EEEEELb1ELb0ELb0EEEvNS_9FwdParamsE,"a",@progbits
	.sectionflags	@""
	.align	4
.nv.constant0._ZN10layer_norm31ln_parallel_residual_fwd_kernelINS_13Kernel_traitsIf13__nv_bfloat16S2_S2_fjLj2048ELj1ELj4ELj1ELj16ENS_18Kernel_traits_baseILj2048EfS2_S2_S2_fjLj128EEEEELb1ELb0ELb0EEEvNS_9FwdParamsE:
	.zero		1128


//--------------------- .nv.constant0._ZN10layer_norm31ln_parallel_residual_fwd_kernelINS_13Kernel_traitsIf13__nv_bfloat16S2_S2_fjLj2048ELj1ELj4ELj1ELj16ENS_18Kernel_traits_baseILj2048EfS2_S2_S2_fjLj128EEEEELb1ELb0ELb1EEEvNS_9FwdParamsE --------------------------
	.section	.nv.constant0._ZN10layer_norm31ln_parallel_residual_fwd_kernelINS_13Kernel_traitsIf13__nv_bfloat16S2_S2_fjLj2048ELj1ELj4ELj1ELj16ENS_18Kernel_traits_baseILj2048EfS2_S2_S2_fjLj128EEEEELb1ELb0ELb1EEEvNS_9FwdParamsE,"a",@progbits
	.sectionflags	@""
	.align	4
.nv.constant0._ZN10layer_norm31ln_parallel_residual_fwd_kernelINS_13Kernel_traitsIf13__nv_bfloat16S2_S2_fjLj2048ELj1ELj4ELj1ELj16ENS_18Kernel_traits_baseILj2048EfS2_S2_S2_fjLj128EEEEELb1ELb0ELb1EEEvNS_9FwdParamsE:
	.zero		1128


//--------------------- .nv.constant0._ZN10layer_norm31ln_parallel_residual_fwd_kernelINS_13Kernel_traitsIf13__nv_bfloat16S2_S2_fjLj2048ELj1ELj4ELj1ELj16ENS_18Kernel_traits_baseILj2048EfS2_S2_S2_fjLj128EEEEELb1ELb1ELb0EEEvNS_9FwdParamsE --------------------------
	.section	.nv.constant0._ZN10layer_norm31ln_parallel_residual_fwd_kernelINS_13Kernel_traitsIf13__nv_bfloat16S2_S2_fjLj2048ELj1ELj4ELj1ELj16ENS_18Kernel_traits_baseILj2048EfS2_S2_S2_fjLj128EEEEELb1ELb1ELb0EEEvNS_9FwdParamsE,"a",@progbits
	.sectionflags	@""
	.align	4
.nv.constant0._ZN10layer_norm31ln_parallel_residual_fwd_kernelINS_13Kernel_traitsIf13__nv_bfloat16S2_S2_fjLj2048ELj1ELj4ELj1ELj16ENS_18Kernel_traits_baseILj2048EfS2_S2_S2_fjLj128EEEEELb1ELb1ELb0EEEvNS_9FwdParamsE:
	.zero		1128


//--------------------- .nv.constant0._ZN10layer_norm31ln_parallel_residual_fwd_kernelINS_13Kernel_traitsIf13__nv_bfloat16S2_S2_fjLj2048ELj1ELj4ELj1ELj16ENS_18Kernel_traits_baseILj2048EfS2_S2_S2_fjLj128EEEEELb1ELb1ELb1EEEvNS_9FwdParamsE --------------------------
	.section	.nv.constant0._ZN10layer_norm31ln_parallel_residual_fwd_kernelINS_13Kernel_traitsIf13__nv_bfloat16S2_S2_fjLj2048ELj1ELj4ELj1ELj16ENS_18Kernel_traits_baseILj2048EfS2_S2_S2_fjLj128EEEEELb1ELb1ELb1EEEvNS_9FwdParamsE,"a",@progbits
	.sectionflags	@""
	.align	4
.nv.constant0._ZN10layer_norm31ln_parallel_residual_fwd_kernelINS_13Kernel_traitsIf13__nv_bfloat16S2_S2_fjLj2048ELj1ELj4ELj1ELj16ENS_18Kernel_traits_baseILj2048EfS2_S2_S2_fjLj128EEEEELb1ELb1ELb1EEEvNS_9FwdParamsE:
	.zero		1128


//--------------------- .nv.constant0._ZN10layer_norm31ln_parallel_residual_fwd_kernelINS_13Kernel_traitsI13__nv_bfloat16S2_fS2_fjLj2048ELj1ELj4ELj1ELj16ENS_18Kernel_traits_baseILj2048ES2_S2_fS2_fjLj128EEEEELb0ELb0ELb0EEEvNS_9FwdParamsE --------------------------
	.section	.nv.constant0._ZN10layer_norm31ln_parallel_residual_fwd_kernelINS_13Kernel_traitsI13__nv_bfloat16S2_fS2_fjLj2048ELj1ELj4ELj1ELj16ENS_18Kernel_traits_baseILj2048ES2_S2_fS2_fjLj128EEEEELb0ELb0ELb0EEEvNS_9FwdParamsE,"a",@progbits
	.sectionflags	@""
	.align	4
.nv.constant0._ZN10layer_norm31ln_parallel_residual_fwd_kernelINS_13Kernel_traitsI13__nv_bfloat16S2_fS2_fjLj2048ELj1ELj4ELj1ELj16ENS_18Kernel_traits_baseILj2048ES2_S2_fS2_fjLj128EEEEELb0ELb0ELb0EEEvNS_9FwdParamsE:
	.zero		1128


//--------------------- .nv.constant0._ZN10layer_norm31ln_parallel_residual_fwd_kernelINS_13Kernel_traitsI13__nv_bfloat16S2_fS2_fjLj2048ELj1ELj4ELj1ELj16ENS_18Kernel_traits_baseILj2048ES2_S2_fS2_fjLj128EEEEELb0ELb0ELb1EEEvNS_9FwdParamsE --------------------------
	.section	.nv.constant0._ZN10layer_norm31ln_parallel_residual_fwd_kernelINS_13Kernel_traitsI13__nv_bfloat16S2_fS2_fjLj2048ELj1ELj4ELj1ELj16ENS_18Kernel_traits_baseILj2048ES2_S2_fS2_fjLj128EEEEELb0ELb0ELb1EEEvNS_9FwdParamsE,"a",@progbits
	.sectionflags	@""
	.align	4
.nv.constant0._ZN10layer_norm31ln_parallel_residual_fwd_kernelINS_13Kernel_traitsI13__nv_bfloat16S2_fS2_fjLj2048ELj1ELj4ELj1ELj16ENS_18Kernel_traits_baseILj2048ES2_S2_fS2_fjLj128EEEEELb0ELb0ELb1EEEvNS_9FwdParamsE:
	.zero		1128


//--------------------- .nv.constant0._ZN10layer_norm31ln_parallel_residual_fwd_kernelINS_13Kernel_traitsI13__nv_bfloat16S2_fS2_fjLj2048ELj1ELj4ELj1ELj16ENS_18Kernel_traits_baseILj2048ES2_S2_fS2_fjLj128EEEEELb0ELb1ELb0EEEvNS_9FwdParamsE --------------------------
	.section	.nv.constant0._ZN10layer_norm31ln_parallel_residual_fwd_kernelINS_13Kernel_traitsI13__nv_bfloat16S2_fS2_fjLj2048ELj1ELj4ELj1ELj16ENS_18Kernel_traits_baseILj2048ES2_S2_fS2_fjLj128EEEEELb0ELb1ELb0EEEvNS_9FwdParamsE,"a",@progbits
	.sectionflags	@""
	.align	4
.nv.constant0._ZN10layer_norm31ln_parallel_residual_fwd_kernelINS_13Kernel_traitsI13__nv_bfloat16S2_fS2_fjLj2048ELj1ELj4ELj1ELj16ENS_18Kernel_traits_baseILj2048ES2_S2_fS2_fjLj128EEEEELb0ELb1ELb0EEEvNS_9FwdParamsE:
	.zero		1128


//--------------------- .nv.constant0._ZN10layer_norm31ln_parallel_residual_fwd_kernelINS_13Kernel_traitsI13__nv_bfloat16S2_fS2_fjLj2048ELj1ELj4ELj1ELj16ENS_18Kernel_traits_baseILj2048ES2_S2_fS2_fjLj128EEEEELb0ELb1ELb1EEEvNS_9FwdParamsE --------------------------
	.section	.nv.constant0._ZN10layer_norm31ln_parallel_residual_fwd_kernelINS_13Kernel_traitsI13__nv_bfloat16S2_fS2_fjLj2048ELj1ELj4ELj1ELj16ENS_18Kernel_traits_baseILj2048ES2_S2_fS2_fjLj128EEEEELb0ELb1ELb1EEEvNS_9FwdParamsE,"a",@progbits
	.sectionflags	@""
	.align	4
.nv.constant0._ZN10layer_norm31ln_parallel_residual_fwd_kernelINS_13Kernel_traitsI13__nv_bfloat16S2_fS2_fjLj2048ELj1ELj4ELj1ELj16ENS_18Kernel_traits_baseILj2048ES2_S2_fS2_fjLj128EEEEELb0ELb1ELb1EEEvNS_9FwdParamsE:
	.zero		1128


//--------------------- .nv.constant0._ZN10layer_norm31ln_parallel_residual_fwd_kernelINS_13Kernel_traitsI13__nv_bfloat16S2_fS2_fjLj2048ELj1ELj4ELj1ELj16ENS_18Kernel_traits_baseILj2048ES2_S2_fS2_fjLj128EEEEELb1ELb0ELb0EEEvNS_9FwdParamsE --------------------------
	.section	.nv.constant0._ZN10layer_norm31ln_parallel_residual_fwd_kernelINS_13Kernel_traitsI13__nv_bfloat16S2_fS2_fjLj2048ELj1ELj4ELj1ELj16ENS_18Kernel_traits_baseILj2048ES2_S2_fS2_fjLj128EEEEELb1ELb0ELb0EEEvNS_9FwdParamsE,"a",@progbits
	.sectionflags	@""
	.align	4
.nv.constant0._ZN10layer_norm31ln_parallel_residual_fwd_kernelINS_13Kernel_traitsI13__nv_bfloat16S2_fS2_fjLj2048ELj1ELj4ELj1ELj16ENS_18Kernel_traits_baseILj2048ES2_S2_fS2_fjLj128EEEEELb1ELb0ELb0EEEvNS_9FwdParamsE:
	.zero		1128


//--------------------- .nv.constant0._ZN10layer_norm31ln_parallel_residual_fwd_kernelINS_13Kernel_traitsI13__nv_bfloat16S2_fS2_fjLj2048ELj1ELj4ELj1ELj16ENS_18Kernel_traits_baseILj2048ES2_S2_fS2_fjLj128EEEEELb1ELb0ELb1EEEvNS_9FwdParamsE --------------------------
	.section	.nv.constant0._ZN10layer_norm31ln_parallel_residual_fwd_kernelINS_13Kernel_traitsI13__nv_bfloat16S2_fS2_fjLj2048ELj1ELj4ELj1ELj16ENS_18Kernel_traits_baseILj2048ES2_S2_fS2_fjLj128EEEEELb1ELb0ELb1EEEvNS_9FwdParamsE,"a",@progbits
	.sectionflags	@""
	.align	4
.nv.constant0._ZN10layer_norm31ln_parallel_residual_fwd_kernelINS_13Kernel_traitsI13__nv_bfloat16S2_fS2_fjLj2048ELj1ELj4ELj1ELj16ENS_18Kernel_traits_baseILj2048ES2_S2_fS2_fjLj128EEEEELb1ELb0ELb1EEEvNS_9FwdParamsE:
	.zero		1128


//--------------------- .nv.constant0._ZN10layer_norm31ln_parallel_residual_fwd_kernelINS_13Kernel_traitsI13__nv_bfloat16S2_fS2_fjLj2048ELj1ELj4ELj1ELj16ENS_18Kernel_traits_baseILj2048ES2_S2_fS2_fjLj128EEEEELb1ELb1ELb0EEEvNS_9FwdParamsE --------------------------
	.section	.nv.constant0._ZN10layer_norm31ln_parallel_residual_fwd_kernelINS_13Kernel_traitsI13__nv_bfloat16S2_fS2_fjLj2048ELj1ELj4ELj1ELj16ENS_18Kernel_traits_baseILj2048ES2_S2_fS2_fjLj128EEEEELb1ELb1ELb0EEEvNS_9FwdParamsE,"a",@progbits
	.sectionflags	@""
	.align	4
.nv.constant0._ZN10layer_norm31ln_parallel_residual_fwd_kernelINS_13Kernel_traitsI13__nv_bfloat16S2_fS2_fjLj2048ELj1ELj4ELj1ELj16ENS_18Kernel_traits_baseILj2048ES2_S2_fS2_fjLj128EEEEELb1ELb1ELb0EEEvNS_9FwdParamsE:
	.zero		1128


//--------------------- .nv.constant0._ZN10layer_norm31ln_parallel_residual_fwd_kernelINS_13Kernel_traitsI13__nv_bfloat16S2_fS2_fjLj2048ELj1ELj4ELj1ELj16ENS_18Kernel_traits_baseILj2048ES2_S2_fS2_fjLj128EEEEELb1ELb1ELb1EEEvNS_9FwdParamsE --------------------------
	.section	.nv.constant0._ZN10layer_norm31ln_parallel_residual_fwd_kernelINS_13Kernel_traitsI13__nv_bfloat16S2_fS2_fjLj2048ELj1ELj4ELj1ELj16ENS_18Kernel_traits_baseILj2048ES2_S2_fS2_fjLj128EEEEELb1ELb1ELb1EEEvNS_9FwdParamsE,"a",@progbits
	.sectionflags	@""
	.align	4
.nv.constant0._ZN10layer_norm31ln_parallel_residual_fwd_kernelINS_13Kernel_traitsI13__nv_bfloat16S2_fS2_fjLj2048ELj1ELj4ELj1ELj16ENS_18Kernel_traits_baseILj2048ES2_S2_fS2_fjLj128EEEEELb1ELb1ELb1EEEvNS_9FwdParamsE:
	.zero		1128


//--------------------- .nv.constant0._ZN10layer_norm31ln_parallel_residual_fwd_kernelINS_13Kernel_traitsIf13__nv_bfloat16fS2_fjLj2048ELj1ELj4ELj1ELj16ENS_18Kernel_traits_baseILj2048EfS2_fS2_fjLj128EEEEELb0ELb0ELb0EEEvNS_9FwdParamsE --------------------------
	.section	.nv.constant0._ZN10layer_norm31ln_parallel_residual_fwd_kernelINS_13Kernel_traitsIf13__nv_bfloat16fS2_fjLj2048ELj1ELj4ELj1ELj16ENS_18Kernel_traits_baseILj2048EfS2_fS2_fjLj128EEEEELb0ELb0ELb0EEEvNS_9FwdParamsE,"a",@progbits
	.sectionflags	@""
	.align	4
.nv.constant0._ZN10layer_norm31ln_parallel_residual_fwd_kernelINS_13Kernel_traitsIf13__nv_bfloat16fS2_fjLj2048ELj1ELj4ELj1ELj16ENS_18Kernel_traits_baseILj2048EfS2_fS2_fjLj128EEEEELb0ELb0ELb0EEEvNS_9FwdParamsE:
	.zero		1128


//--------------------- .nv.constant0._ZN10layer_norm31ln_parallel_residual_fwd_kernelINS_13Kernel_traitsIf13__nv_bfloat16fS2_fjLj2048ELj1ELj4ELj1ELj16ENS_18Kernel_traits_baseILj2048EfS2_fS2_fjLj128EEEEELb0ELb0ELb1EEEvNS_9FwdParamsE --------------------------
	.section	.nv.constant0._ZN10layer_norm31ln_parallel_residual_fwd_kernelINS_13Kernel_traitsIf13__nv_bfloat16fS2_fjLj2048ELj1ELj4ELj1ELj16ENS_18Kernel_traits_baseILj2048EfS2_fS2_fjLj128EEEEELb0ELb0ELb1EEEvNS_9FwdParamsE,"a",@progbits
	.sectionflags	@""
	.align	4
.nv.constant0._ZN10layer_norm31ln_parallel_residual_fwd_kernelINS_13Kernel_traitsIf13__nv_bfloat16fS2_fjLj2048ELj1ELj4ELj1ELj16ENS_18Kernel_traits_baseILj2048EfS2_fS2_fjLj128EEEEELb0ELb0ELb1EEEvNS_9FwdParamsE:
	.zero		1128


//--------------------- .nv.constant0._ZN10layer_norm31ln_parallel_residual_fwd_kernelINS_13Kernel_traitsIf13__nv_bfloat16fS2_fjLj2048ELj1ELj4ELj1ELj16ENS_18Kernel_traits_baseILj2048EfS2_fS2_fjLj128EEEEELb0ELb1ELb0EEEvNS_9FwdParamsE --------------------------
	.section	.nv.constant0._ZN10layer_norm31ln_parallel_residual_fwd_kernelINS_13Kernel_traitsIf13__nv_bfloat16fS2_fjLj2048ELj1ELj4ELj1ELj16ENS_18Kernel_traits_baseILj2048EfS2_fS2_fjLj128EEEEELb0ELb1ELb0EEEvNS_9FwdParamsE,"a",@progbits
	.sectionflags	@""
	.align	4
.nv.constant0._ZN10layer_norm31ln_parallel_residual_fwd_kernelINS_13Kernel_traitsIf13__nv_bfloat16fS2_fjLj2048ELj1ELj4ELj1ELj16ENS_18Kernel_traits_baseILj2048EfS2_fS2_fjLj128EEEEELb0ELb1ELb0EEEvNS_9FwdParamsE:
	.zero		1128


//--------------------- .nv.constant0._ZN10layer_norm31ln_parallel_residual_fwd_kernelINS_13Kernel_traitsIf13__nv_bfloat16fS2_fjLj2048ELj1ELj4ELj1ELj16ENS_18Kernel_traits_baseILj2048EfS2_fS2_fjLj128EEEEELb0ELb1ELb1EEEvNS_9FwdParamsE --------------------------
	.section	.nv.constant0._ZN10layer_norm31ln_parallel_residual_fwd_kernelINS_13Kernel_traitsIf13__nv_bfloat16fS2_fjLj2048ELj1ELj4ELj1ELj16ENS_18Kernel_traits_baseILj2048EfS2_fS2_fjLj128EEEEELb0ELb1ELb1EEEvNS_9FwdParamsE,"a",@progbits
	.sectionflags	@""
	.align	4
.nv.constant0._ZN10layer_norm31ln_parallel_residual_fwd_kernelINS_13Kernel_traitsIf13__nv_bfloat16fS2_fjLj2048ELj1ELj4ELj1ELj16ENS_18Kernel_traits_baseILj2048EfS2_fS2_fjLj128EEEEELb0ELb1ELb1EEEvNS_9FwdParamsE:
	.zero		1128


//--------------------- .nv.constant0._ZN10layer_norm31ln_parallel_residual_fwd_kernelINS_13Kernel_traitsIf13__nv_bfloat16fS2_fjLj2048ELj1ELj4ELj1ELj16ENS_18Kernel_traits_baseILj2048EfS2_fS2_fjLj128EEEEELb1ELb0ELb0EEEvNS_9FwdParamsE --------------------------
	.section	.nv.constant0._ZN10layer_norm31ln_parallel_residual_fwd_kernelINS_13Kernel_traitsIf13__nv_bfloat16fS2_fjLj2048ELj1ELj4ELj1ELj16ENS_18Kernel_traits_baseILj2048EfS2_fS2_fjLj128EEEEELb1ELb0ELb0EEEvNS_9FwdParamsE,"a",@progbits
	.sectionflags	@""
	.align	4
.nv.constant0._ZN10layer_norm31ln_parallel_residual_fwd_kernelINS_13Kernel_traitsIf13__nv_bfloat16fS2_fjLj2048ELj1ELj4ELj1ELj16ENS_18Kernel_traits_baseILj2048EfS2_fS2_fjLj128EEEEELb1ELb0ELb0EEEvNS_9FwdParamsE:
	.zero		1128


//--------------------- .nv.constant0._ZN10layer_norm31ln_parallel_residual_fwd_kernelINS_13Kernel_traitsIf13__nv_bfloat16fS2_fjLj2048ELj1ELj4ELj1ELj16ENS_18Kernel_traits_baseILj2048EfS2_fS2_fjLj128EEEEELb1ELb0ELb1EEEvNS_9FwdParamsE --------------------------
	.section	.nv.constant0._ZN10layer_norm31ln_parallel_residual_fwd_kernelINS_13Kernel_traitsIf13__nv_bfloat16fS2_fjLj2048ELj1ELj4ELj1ELj16ENS_18Kernel_traits_baseILj2048EfS2_fS2_fjLj128EEEEELb1ELb0ELb1EEEvNS_9FwdParamsE,"a",@progbits
	.sectionflags	@""
	.align	4
.nv.constant0._ZN10layer_norm31ln_parallel_residual_fwd_kernelINS_13Kernel_traitsIf13__nv_bfloat16fS2_fjLj2048ELj1ELj4ELj1ELj16ENS_18Kernel_traits_baseILj2048EfS2_fS2_fjLj128EEEEELb1ELb0ELb1EEEvNS_9FwdParamsE:
	.zero		1128


//--------------------- .nv.constant0._ZN10layer_norm31ln_parallel_residual_fwd_kernelINS_13Kernel_traitsIf13__nv_bfloat16fS2_fjLj2048ELj1ELj4ELj1ELj16ENS_18Kernel_traits_baseILj2048EfS2_fS2_fjLj128EEEEELb1ELb1ELb0EEEvNS_9FwdParamsE --------------------------
	.section	.nv.constant0._ZN10layer_norm31ln_parallel_residual_fwd_kernelINS_13Kernel_traitsIf13__nv_bfloat16fS2_fjLj2048ELj1ELj4ELj1ELj16ENS_18Kernel_traits_baseILj2048EfS2_fS2_fjLj128EEEEELb1ELb1ELb0EEEvNS_9FwdParamsE,"a",@progbits
	.sectionflags	@""
	.align	4
.nv.constant0._ZN10layer_norm31ln_parallel_residual_fwd_kernelINS_13Kernel_traitsIf13__nv_bfloat16fS2_fjLj2048ELj1ELj4ELj1ELj16ENS_18Kernel_traits_baseILj2048EfS2_fS2_fjLj128EEEEELb1ELb1ELb0EEEvNS_9FwdParamsE:
	.zero		1128


//--------------------- .nv.constant0._ZN10layer_norm31ln_parallel_residual_fwd_kernelINS_13Kernel_traitsIf13__nv_bfloat16fS2_fjLj2048ELj1ELj4ELj1ELj16ENS_18Kernel_traits_baseILj2048EfS2_fS2_fjLj128EEEEELb1ELb1ELb1EEEvNS_9FwdParamsE --------------------------
	.section	.nv.constant0._ZN10layer_norm31ln_parallel_residual_fwd_kernelINS_13Kernel_traitsIf13__nv_bfloat16fS2_fjLj2048ELj1ELj4ELj1ELj16ENS_18Kernel_traits_baseILj2048EfS2_fS2_fjLj128EEEEELb1ELb1ELb1EEEvNS_9FwdParamsE,"a",@progbits
	.sectionflags	@""
	.align	4
.nv.constant0._ZN10layer_norm31ln_parallel_residual_fwd_kernelINS_13Kernel_traitsIf13__nv_bfloat16fS2_fjLj2048ELj1ELj4ELj1ELj16ENS_18Kernel_traits_baseILj2048EfS2_fS2_fjLj128EEEEELb1ELb1ELb1EEEvNS_9FwdParamsE:
	.zero		1128


//--------------------- .nv.constant0._ZN10layer_norm31ln_parallel_residual_fwd_kernelINS_13Kernel_traitsIf6__halfS2_S2_fjLj2048ELj1ELj4ELj1ELj16ENS_18Kernel_traits_baseILj2048EfS2_S2_S2_fjLj128EEEEELb0ELb0ELb0EEEvNS_9FwdParamsE --------------------------
	.section	.nv.constant0._ZN10layer_norm31ln_parallel_residual_fwd_kernelINS_13Kernel_traitsIf6__halfS2_S2_fjLj2048ELj1ELj4ELj1ELj16ENS_18Kernel_traits_baseILj2048EfS2_S2_S2_fjLj128EEEEELb0ELb0ELb0EEEvNS_9FwdParamsE,"a",@progbits
	.sectionflags	@""
	.align	4
.nv.constant0._ZN10layer_norm31ln_parallel_residual_fwd_kernelINS_13Kernel_traitsIf6__halfS2_S2_fjLj2048ELj1ELj4ELj1ELj16ENS_18Kernel_traits_baseILj2048EfS2_S2_S2_fjLj128EEEEELb0ELb0ELb0EEEvNS_9FwdParamsE:
	.zero		1128


//--------------------- .nv.constant0._ZN10layer_norm31ln_parallel_residual_fwd_kernelINS_13Kernel_traitsIf6__halfS2_S2_fjLj2048ELj1ELj4ELj1ELj16ENS_18Kernel_traits_baseILj2048EfS2_S2_S2_fjLj128EEEEELb0ELb0ELb1EEEvNS_9FwdParamsE --------------------------
	.section	.nv.constant0._ZN10layer_norm31ln_parallel_residual_fwd_kernelINS_13Kernel_traitsIf6__halfS2_S2_fjLj2048ELj1ELj4ELj1ELj16ENS_18Kernel_traits_baseILj2048EfS2_S2_S2_fjLj128EEEEELb0ELb0ELb1EEEvNS_9FwdParamsE,"a",@progbits
	.sectionflags	@""
	.align	4
.nv.constant0._ZN10layer_norm31ln_parallel_residual_fwd_kernelINS_13Kernel_traitsIf6__halfS2_S2_fjLj2048ELj1ELj4ELj1ELj16ENS_18Kernel_traits_baseILj2048EfS2_S2_S2_fjLj128EEEEELb0ELb0ELb1EEEvNS_9FwdParamsE:
	.zero		1128


//--------------------- .nv.constant0._ZN10layer_norm31ln_parallel_residual_fwd_kernelINS_13Kernel_traitsIf6__halfS2_S2_fjLj2048ELj1ELj4ELj1ELj16ENS_18Kernel_traits_baseILj2048EfS2_S2_S2_fjLj128EEEEELb0ELb1ELb0EEEvNS_9FwdParamsE --------------------------
	.section	.nv.constant0._ZN10layer_norm31ln_parallel_residual_fwd_kernelINS_13Kernel_traitsIf6__halfS2_S2_fjLj2048ELj1ELj4ELj1ELj16ENS_18Kernel_traits_baseILj2048EfS2_S2_S2_fjLj128EEEEELb0ELb1ELb0EEEvNS_9FwdParamsE,"a",@progbits
	.sectionflags	@""
	.align	4
.nv.constant0._ZN10layer_norm31ln_parallel_residual_fwd_kernelINS_13Kernel_traitsIf6__halfS2_S2_fjLj2048ELj1ELj4ELj1ELj16ENS_18Kernel_traits_baseILj2048EfS2_S2_S2_fjLj128EEEEELb0ELb1ELb0EEEvNS_9FwdParamsE:
	.zero		1128


//--------------------- .nv.constant0._ZN10layer_norm31ln_parallel_residual_fwd_kernelINS_13Kernel_traitsIf6__halfS2_S2_fjLj2048ELj1ELj4ELj1ELj16ENS_18Kernel_traits_baseILj2048EfS2_S2_S2_fjLj128EEEEELb0ELb1ELb1EEEvNS_9FwdParamsE --------------------------
	.section	.nv.constant0._ZN10layer_norm31ln_parallel_residual_fwd_kernelINS_13Kernel_traitsIf6__halfS2_S2_fjLj2048ELj1ELj4ELj1ELj16ENS_18Kernel_traits_baseILj2048EfS2_S2_S2_fjLj128EEEEELb0ELb1ELb1EEEvNS_9FwdParamsE,"a",@progbits
	.sectionflags	@""
	.align	4
.nv.constant0._ZN10layer_norm31ln_parallel_residual_fwd_kernelINS_13Kernel_traitsIf6__halfS2_S2_fjLj2048ELj1ELj4ELj1ELj16ENS_18Kernel_traits_baseILj2048EfS2_S2_S2_fjLj128EEEEELb0ELb1ELb1EEEvNS_9FwdParamsE:
	.zero		1128


//--------------------- .nv.constant0._ZN10layer_norm31ln_parallel_residual_fwd_kernelINS_13Kernel_traitsIf6__halfS2_S2_fjLj2048ELj1ELj4ELj1ELj16ENS_18Kernel_traits_baseILj2048EfS2_S2_S2_fjLj128EEEEELb1ELb0ELb0EEEvNS_9FwdParamsE --------------------------
	.section	.nv.constant0._ZN10layer_norm31ln_parallel_residual_fwd_kernelINS_13Kernel_traitsIf6__halfS2_S2_fjLj2048ELj1ELj4ELj1ELj16ENS_18Kernel_traits_baseILj2048EfS2_S2_S2_fjLj128EEEEELb1ELb0ELb0EEEvNS_9FwdParamsE,"a",@progbits
	.sectionflags	@""
	.align	4
.nv.constant0._ZN10layer_norm31ln_parallel_residual_fwd_kernelINS_13Kernel_traitsIf6__halfS2_S2_fjLj2048ELj1ELj4ELj1ELj16ENS_18Kernel_traits_baseILj2048EfS2_S2_S2_fjLj128EEEEELb1ELb0ELb0EEEvNS_9FwdParamsE:
	.zero		1128


//--------------------- .nv.constant0._ZN10layer_norm31ln_parallel_residual_fwd_kernelINS_13Kernel_traitsIf6__halfS2_S2_fjLj2048ELj1ELj4ELj1ELj16ENS_18Kernel_traits_baseILj2048EfS2_S2_S2_fjLj128EEEEELb1ELb0ELb1EEEvNS_9FwdParamsE --------------------------
	.section	.nv.constant0._ZN10layer_norm31ln_parallel_residual_fwd_kernelINS_13Kernel_traitsIf6__halfS2_S2_fjLj2048ELj1ELj4ELj1ELj16ENS_18Kernel_traits_baseILj2048EfS2_S2_S2_fjLj128EEEEELb1ELb0ELb1EEEvNS_9FwdParamsE,"a",@progbits
	.sectionflags	@""
	.align	4
.nv.constant0._ZN10layer_norm31ln_parallel_residual_fwd_kernelINS_13Kernel_traitsIf6__halfS2_S2_fjLj2048ELj1ELj4ELj1ELj16ENS_18Kernel_traits_baseILj2048EfS2_S2_S2_fjLj128EEEEELb1ELb0ELb1EEEvNS_9FwdParamsE:
	.zero		1128


//--------------------- .nv.constant0._ZN10layer_norm31ln_parallel_residual_fwd_kernelINS_13Kernel_traitsIf6__halfS2_S2_fjLj2048ELj1ELj4ELj1ELj16ENS_18Kernel_traits_baseILj2048EfS2_S2_S2_fjLj128EEEEELb1ELb1ELb0EEEvNS_9FwdParamsE --------------------------
	.section	.nv.constant0._ZN10layer_norm31ln_parallel_residual_fwd_kernelINS_13Kernel_traitsIf6__halfS2_S2_fjLj2048ELj1ELj4ELj1ELj16ENS_18Kernel_traits_baseILj2048EfS2_S2_S2_fjLj128EEEEELb1ELb1ELb0EEEvNS_9FwdParamsE,"a",@progbits
	.sectionflags	@""
	.align	4
.nv.constant0._ZN10layer_norm31ln_parallel_residual_fwd_kernelINS_13Kernel_traitsIf6__halfS2_S2_fjLj2048ELj1ELj4ELj1ELj16ENS_18Kernel_traits_baseILj2048EfS2_S2_S2_fjLj128EEEEELb1ELb1ELb0EEEvNS_9FwdParamsE:
	.zero		1128


//--------------------- .nv.constant0._ZN10layer_norm31ln_parallel_residual_fwd_kernelINS_13Kernel_traitsIf6__halfS2_S2_fjLj2048ELj1ELj4ELj1ELj16ENS_18Kernel_traits_baseILj2048EfS2_S2_S2_fjLj128EEEEELb1ELb1ELb1EEEvNS_9FwdParamsE --------------------------
	.section	.nv.constant0._ZN10layer_norm31ln_parallel_residual_fwd_kernelINS_13Kernel_traitsIf6__halfS2_S2_fjLj2048ELj1ELj4ELj1ELj16ENS_18Kernel_traits_baseILj2048EfS2_S2_S2_fjLj128EEEEELb1ELb1ELb1EEEvNS_9FwdParamsE,"a",@progbits
	.sectionflags	@""
	.align	4
.nv.constant0._ZN10layer_norm31ln_parallel_residual_fwd_kernelINS_13Kernel_traitsIf6__halfS2_S2_fjLj2048ELj1ELj4ELj1ELj16ENS_18Kernel_traits_baseILj2048EfS2_S2_S2_fjLj128EEEEELb1ELb1ELb1EEEvNS_9FwdParamsE:
	.zero		1128


//--------------------- .nv.constant0._ZN10layer_norm31ln_parallel_residual_fwd_kernelINS_13Kernel_traitsI6__halfS2_fS2_fjLj2048ELj1ELj4ELj1ELj16ENS_18Kernel_traits_baseILj2048ES2_S2_fS2_fjLj128EEEEELb0ELb0ELb0EEEvNS_9FwdParamsE --------------------------
	.section	.nv.constant0._ZN10layer_norm31ln_parallel_residual_fwd_kernelINS_13Kernel_traitsI6__halfS2_fS2_fjLj2048ELj1ELj4ELj1ELj16ENS_18Kernel_traits_baseILj2048ES2_S2_fS2_fjLj128EEEEELb0ELb0ELb0EEEvNS_9FwdParamsE,"a",@progbits
	.sectionflags	@""
	.align	4
.nv.constant0._ZN10layer_norm31ln_parallel_residual_fwd_kernelINS_13Kernel_traitsI6__halfS2_fS2_fjLj2048ELj1ELj4ELj1ELj16ENS_18Kernel_traits_baseILj2048ES2_S2_fS2_fjLj128EEEEELb0ELb0ELb0EEEvNS_9FwdParamsE:
	.zero		1128


//--------------------- .nv.constant0._ZN10layer_norm31ln_parallel_residual_fwd_kernelINS_13Kernel_traitsI6__halfS2_fS2_fjLj2048ELj1ELj4ELj1ELj16ENS_18Kernel_traits_baseILj2048ES2_S2_fS2_fjLj128EEEEELb0ELb0ELb1EEEvNS_9FwdParamsE --------------------------
	.section	.nv.constant0._ZN10layer_norm31ln_parallel_residual_fwd_kernelINS_13Kernel_traitsI6__halfS2_fS2_fjLj2048ELj1ELj4ELj1ELj16ENS_18Kernel_traits_baseILj2048ES2_S2_fS2_fjLj128EEEEELb0ELb0ELb1EEEvNS_9FwdParamsE,"a",@progbits
	.sectionflags	@""
	.align	4
.nv.constant0._ZN10layer_norm31ln_parallel_residual_fwd_kernelINS_13Kernel_traitsI6__halfS2_fS2_fjLj2048ELj1ELj4ELj1ELj16ENS_18Kernel_traits_baseILj2048ES2_S2_fS2_fjLj128EEEEELb0ELb0ELb1EEEvNS_9FwdParamsE:
	.zero		1128


//--------------------- .nv.constant0._ZN10layer_norm31ln_parallel_residual_fwd_kernelINS_13Kernel_traitsI6__halfS2_fS2_fjLj2048ELj1ELj4ELj1ELj16ENS_18Kernel_traits_baseILj2048ES2_S2_fS2_fjLj128EEEEELb0ELb1ELb0EEEvNS_9FwdParamsE --------------------------
	.section	.nv.constant0._ZN10layer_norm31ln_parallel_residual_fwd_kernelINS_13Kernel_traitsI6__halfS2_fS2_fjLj2048ELj1ELj4ELj1ELj16ENS_18Kernel_traits_baseILj2048ES2_S2_fS2_fjLj128EEEEELb0ELb1ELb0EEEvNS_9FwdParamsE,"a",@progbits
	.sectionflags	@""
	.align	4
.nv.constant0._ZN10layer_norm31ln_parallel_residual_fwd_kernelINS_13Kernel_traitsI6__halfS2_fS2_fjLj2048ELj1ELj4ELj1ELj16ENS_18Kernel_traits_baseILj2048ES2_S2_fS2_fjLj128EEEEELb0ELb1ELb0EEEvNS_9FwdParamsE:
	.zero		1128


//--------------------- .nv.constant0._ZN10layer_norm31ln_parallel_residual_fwd_kernelINS_13Kernel_traitsI6__halfS2_fS2_fjLj2048ELj1ELj4ELj1ELj16ENS_18Kernel_traits_baseILj2048ES2_S2_fS2_fjLj128EEEEELb0ELb1ELb1EEEvNS_9FwdParamsE --------------------------
	.section	.nv.constant0._ZN10layer_norm31ln_parallel_residual_fwd_kernelINS_13Kernel_traitsI6__halfS2_fS2_fjLj2048ELj1ELj4ELj1ELj16ENS_18Kernel_traits_baseILj2048ES2_S2_fS2_fjLj128EEEEELb0ELb1ELb1EEEvNS_9FwdParamsE,"a",@progbits
	.sectionflags	@""
	.align	4
.nv.constant0._ZN10layer_norm31ln_parallel_residual_fwd_kernelINS_13Kernel_traitsI6__halfS2_fS2_fjLj2048ELj1ELj4ELj1ELj16ENS_18Kernel_traits_baseILj2048ES2_S2_fS2_fjLj128EEEEELb0ELb1ELb1EEEvNS_9FwdParamsE:
	.zero		1128


//--------------------- .nv.constant0._ZN10layer_norm31ln_parallel_residual_fwd_kernelINS_13Kernel_traitsI6__halfS2_fS2_fjLj2048ELj1ELj4ELj1ELj16ENS_18Kernel_traits_baseILj2048ES2_S2_fS2_fjLj128EEEEELb1ELb0ELb0EEEvNS_9FwdParamsE --------------------------
	.section	.nv.constant0._ZN10layer_norm31ln_parallel_residual_fwd_kernelINS_13Kernel_traitsI6__halfS2_fS2_fjLj2048ELj1ELj4ELj1ELj16ENS_18Kernel_traits_baseILj2048ES2_S2_fS2_fjLj128EEEEELb1ELb0ELb0EEEvNS_9FwdParamsE,"a",@progbits
	.sectionflags	@""
	.align	4
.nv.constant0._ZN10layer_norm31ln_parallel_residual_fwd_kernelINS_13Kernel_traitsI6__halfS2_fS2_fjLj2048ELj1ELj4ELj1ELj16ENS_18Kernel_traits_baseILj2048ES2_S2_fS2_fjLj128EEEEELb1ELb0ELb0EEEvNS_9FwdParamsE:
	.zero		1128


//--------------------- .nv.constant0._ZN10layer_norm31ln_parallel_residual_fwd_kernelINS_13Kernel_traitsI6__halfS2_fS2_fjLj2048ELj1ELj4ELj1ELj16ENS_18Kernel_traits_baseILj2048ES2_S2_fS2_fjLj128EEEEELb1ELb0ELb1EEEvNS_9FwdParamsE --------------------------
	.section	.nv.constant0._ZN10layer_norm31ln_parallel_residual_fwd_kernelINS_13Kernel_traitsI6__halfS2_fS2_fjLj2048ELj1ELj4ELj1ELj16ENS_18Kernel_traits_baseILj2048ES2_S2_fS2_fjLj128EEEEELb1ELb0ELb1EEEvNS_9FwdParamsE,"a",@progbits
	.sectionflags	@""
	.align	4
.nv.constant0._ZN10layer_norm31ln_parallel_residual_fwd_kernelINS_13Kernel_traitsI6__halfS2_fS2_fjLj2048ELj1ELj4ELj1ELj16ENS_18Kernel_traits_baseILj2048ES2_S2_fS2_fjLj128EEEEELb1ELb0ELb1EEEvNS_9FwdParamsE:
	.zero		1128


//--------------------- .nv.constant0._ZN10layer_norm31ln_parallel_residual_fwd_kernelINS_13Kernel_traitsI6__halfS2_fS2_fjLj2048ELj1ELj4ELj1ELj16ENS_18Kernel_traits_baseILj2048ES2_S2_fS2_fjLj128EEEEELb1ELb1ELb0EEEvNS_9FwdParamsE --------------------------
	.section	.nv.constant0._ZN10layer_norm31ln_parallel_residual_fwd_kernelINS_13Kernel_traitsI6__halfS2_fS2_fjLj2048ELj1ELj4ELj1ELj16ENS_18Kernel_traits_baseILj2048ES2_S2_fS2_fjLj128EEEEELb1ELb1ELb0EEEvNS_9FwdParamsE,"a",@progbits
	.sectionflags	@""
	.align	4
.nv.constant0._ZN10layer_norm31ln_parallel_residual_fwd_kernelINS_13Kernel_traitsI6__halfS2_fS2_fjLj2048ELj1ELj4ELj1ELj16ENS_18Kernel_traits_baseILj2048ES2_S2_fS2_fjLj128EEEEELb1ELb1ELb0EEEvNS_9FwdParamsE:
	.zero		1128


//--------------------- .nv.constant0._ZN10layer_norm31ln_parallel_residual_fwd_kernelINS_13Kernel_traitsI6__halfS2_fS2_fjLj2048ELj1ELj4ELj1ELj16ENS_18Kernel_traits_baseILj2048ES2_S2_fS2_fjLj128EEEEELb1ELb1ELb1EEEvNS_9FwdParamsE --------------------------
	.section	.nv.constant0._ZN10layer_norm31ln_parallel_residual_fwd_kernelINS_13Kernel_traitsI6__halfS2_fS2_fjLj2048ELj1ELj4ELj1ELj16ENS_18Kernel_traits_baseILj2048ES2_S2_fS2_fjLj128EEEEELb1ELb1ELb1EEEvNS_9FwdParamsE,"a",@progbits
	.sectionflags	@""
	.align	4
.nv.constant0._ZN10layer_norm31ln_parallel_residual_fwd_kernelINS_13Kernel_traitsI6__halfS2_fS2_fjLj2048ELj1ELj4ELj1ELj16ENS_18Kernel_traits_baseILj2048ES2_S2_fS2_fjLj128EEEEELb1ELb1ELb1EEEvNS_9FwdParamsE:
	.zero		1128


//--------------------- .nv.constant0._ZN10layer_norm31ln_parallel_residual_fwd_kernelINS_13Kernel_traitsIf6__halffS2_fjLj2048ELj1ELj4ELj1ELj16ENS_18Kernel_traits_baseILj2048EfS2_fS2_fjLj128EEEEELb0ELb0ELb0EEEvNS_9FwdParamsE --------------------------
	.section	.nv.constant0._ZN10layer_norm31ln_parallel_residual_fwd_kernelINS_13Kernel_traitsIf6__halffS2_fjLj2048ELj1ELj4ELj1ELj16ENS_18Kernel_traits_baseILj2048EfS2_fS2_fjLj128EEEEELb0ELb0ELb0EEEvNS_9FwdParamsE,"a",@progbits
	.sectionflags	@""
	.align	4
.nv.constant0._ZN10layer_norm31ln_parallel_residual_fwd_kernelINS_13Kernel_traitsIf6__halffS2_fjLj2048ELj1ELj4ELj1ELj16ENS_18Kernel_traits_baseILj2048EfS2_fS2_fjLj128EEEEELb0ELb0ELb0EEEvNS_9FwdParamsE:
	.zero		1128


//--------------------- .nv.constant0._ZN10layer_norm31ln_parallel_residual_fwd_kernelINS_13Kernel_traitsIf6__halffS2_fjLj2048ELj1ELj4ELj1ELj16ENS_18Kernel_traits_baseILj2048EfS2_fS2_fjLj128EEEEELb0ELb0ELb1EEEvNS_9FwdParamsE --------------------------
	.section	.nv.constant0._ZN10layer_norm31ln_parallel_residual_fwd_kernelINS_13Kernel_traitsIf6__halffS2_fjLj2048ELj1ELj4ELj1ELj16ENS_18Kernel_traits_baseILj2048EfS2_fS2_fjLj128EEEEELb0ELb0ELb1EEEvNS_9FwdParamsE,"a",@progbits
	.sectionflags	@""
	.align	4
.nv.constant0._ZN10layer_norm31ln_parallel_residual_fwd_kernelINS_13Kernel_traitsIf6__halffS2_fjLj2048ELj1ELj4ELj1ELj16ENS_18Kernel_traits_baseILj2048EfS2_fS2_fjLj128EEEEELb0ELb0ELb1EEEvNS_9FwdParamsE:
	.zero		1128


//--------------------- .nv.constant0._ZN10layer_norm31ln_parallel_residual_fwd_kernelINS_13Kernel_traitsIf6__halffS2_fjLj2048ELj1ELj4ELj1ELj16ENS_18Kernel_traits_baseILj2048EfS2_fS2_fjLj128EEEEELb0ELb1ELb0EEEvNS_9FwdParamsE --------------------------
	.section	.nv.constant0._ZN10layer_norm31ln_parallel_residual_fwd_kernelINS_13Kernel_traitsIf6__halffS2_fjLj2048ELj1ELj4ELj1ELj16ENS_18Kernel_traits_baseILj2048EfS2_fS2_fjLj128EEEEELb0ELb1ELb0EEEvNS_9FwdParamsE,"a",@progbits
	.sectionflags	@""
	.align	4
.nv.constant0._ZN10layer_norm31ln_parallel_residual_fwd_kernelINS_13Kernel_traitsIf6__halffS2_fjLj2048ELj1ELj4ELj1ELj16ENS_18Kernel_traits_baseILj2048EfS2_fS2_fjLj128EEEEELb0ELb1ELb0EEEvNS_9FwdParamsE:
	.zero		1128


//--------------------- .nv.constant0._ZN10layer_norm31ln_parallel_residual_fwd_kernelINS_13Kernel_traitsIf6__halffS2_fjLj2048ELj1ELj4ELj1ELj16ENS_18Kernel_traits_baseILj2048EfS2_fS2_fjLj128EEEEELb0ELb1ELb1EEEvNS_9FwdParamsE --------------------------
	.section	.nv.constant0._ZN10layer_norm31ln_parallel_residual_fwd_kernelINS_13Kernel_traitsIf6__halffS2_fjLj2048ELj1ELj4ELj1ELj16ENS_18Kernel_traits_baseILj2048EfS2_fS2_fjLj128EEEEELb0ELb1ELb1EEEvNS_9FwdParamsE,"a",@progbits
	.sectionflags	@""
	.align	4
.nv.constant0._ZN10layer_norm31ln_parallel_residual_fwd_kernelINS_13Kernel_traitsIf6__halffS2_fjLj2048ELj1ELj4ELj1ELj16ENS_18Kernel_traits_baseILj2048EfS2_fS2_fjLj128EEEEELb0ELb1ELb1EEEvNS_9FwdParamsE:
	.zero		1128


//--------------------- .nv.constant0._ZN10layer_norm31ln_parallel_residual_fwd_kernelINS_13Kernel_traitsIf6__halffS2_fjLj2048ELj1ELj4ELj1ELj16ENS_18Kernel_traits_baseILj2048EfS2_fS2_fjLj128EEEEELb1ELb0ELb0EEEvNS_9FwdParamsE --------------------------
	.section	.nv.constant0._ZN10layer_norm31ln_parallel_residual_fwd_kernelINS_13Kernel_traitsIf6__halffS2_fjLj2048ELj1ELj4ELj1ELj16ENS_18Kernel_traits_baseILj2048EfS2_fS2_fjLj128EEEEELb1ELb0ELb0EEEvNS_9FwdParamsE,"a",@progbits
	.sectionflags	@""
	.align	4
.nv.constant0._ZN10layer_norm31ln_parallel_residual_fwd_kernelINS_13Kernel_traitsIf6__halffS2_fjLj2048ELj1ELj4ELj1ELj16ENS_18Kernel_traits_baseILj2048EfS2_fS2_fjLj128EEEEELb1ELb0ELb0EEEvNS_9FwdParamsE:
	.zero		1128


//--------------------- .nv.constant0._ZN10layer_norm31ln_parallel_residual_fwd_kernelINS_13Kernel_traitsIf6__halffS2_fjLj2048ELj1ELj4ELj1ELj16ENS_18Kernel_traits_baseILj2048EfS2_fS2_fjLj128EEEEELb1ELb0ELb1EEEvNS_9FwdParamsE --------------------------
	.section	.nv.constant0._ZN10layer_norm31ln_parallel_residual_fwd_kernelINS_13Kernel_traitsIf6__halffS2_fjLj2048ELj1ELj4ELj1ELj16ENS_18Kernel_traits_baseILj2048EfS2_fS2_fjLj128EEEEELb1ELb0ELb1EEEvNS_9FwdParamsE,"a",@progbits
	.sectionflags	@""
	.align	4
.nv.constant0._ZN10layer_norm31ln_parallel_residual_fwd_kernelINS_13Kernel_traitsIf6__halffS2_fjLj2048ELj1ELj4ELj1ELj16ENS_18Kernel_traits_baseILj2048EfS2_fS2_fjLj128EEEEELb1ELb0ELb1EEEvNS_9FwdParamsE:
	.zero		1128


//--------------------- .nv.constant0._ZN10layer_norm31ln_parallel_residual_fwd_kernelINS_13Kernel_traitsIf6__halffS2_fjLj2048ELj1ELj4ELj1ELj16ENS_18Kernel_traits_baseILj2048EfS2_fS2_fjLj128EEEEELb1ELb1ELb0EEEvNS_9FwdParamsE --------------------------
	.section	.nv.constant0._ZN10layer_norm31ln_parallel_residual_fwd_kernelINS_13Kernel_traitsIf6__halffS2_fjLj2048ELj1ELj4ELj1ELj16ENS_18Kernel_traits_baseILj2048EfS2_fS2_fjLj128EEEEELb1ELb1ELb0EEEvNS_9FwdParamsE,"a",@progbits
	.sectionflags	@""
	.align	4
.nv.constant0._ZN10layer_norm31ln_parallel_residual_fwd_kernelINS_13Kernel_traitsIf6__halffS2_fjLj2048ELj1ELj4ELj1ELj16ENS_18Kernel_traits_baseILj2048EfS2_fS2_fjLj128EEEEELb1ELb1ELb0EEEvNS_9FwdParamsE:
	.zero		1128


//--------------------- .nv.constant0._ZN10layer_norm31ln_parallel_residual_fwd_kernelINS_13Kernel_traitsIf6__halffS2_fjLj2048ELj1ELj4ELj1ELj16ENS_18Kernel_traits_baseILj2048EfS2_fS2_fjLj128EEEEELb1ELb1ELb1EEEvNS_9FwdParamsE --------------------------
	.section	.nv.constant0._ZN10layer_norm31ln_parallel_residual_fwd_kernelINS_13Kernel_traitsIf6__halffS2_fjLj2048ELj1ELj4ELj1ELj16ENS_18Kernel_traits_baseILj2048EfS2_fS2_fjLj128EEEEELb1ELb1ELb1EEEvNS_9FwdParamsE,"a",@progbits
	.sectionflags	@""
	.align	4
.nv.constant0._ZN10layer_norm31ln_parallel_residual_fwd_kernelINS_13Kernel_traitsIf6__halffS2_fjLj2048ELj1ELj4ELj1ELj16ENS_18Kernel_traits_baseILj2048EfS2_fS2_fjLj128EEEEELb1ELb1ELb1EEEvNS_9FwdParamsE:
	.zero		1128


//--------------------- .nv.constant0._ZN10layer_norm31ln_parallel_residual_fwd_kernelINS_13Kernel_traitsI6__halfffffjLj2048ELj1ELj4ELj1ELj16ENS_18Kernel_traits_baseILj2048ES2_ffffjLj128EEEEELb0ELb0ELb0EEEvNS_9FwdParamsE --------------------------
	.section	.nv.constant0._ZN10layer_norm31ln_parallel_residual_fwd_kernelINS_13Kernel_traitsI6__halfffffjLj2048ELj1ELj4ELj1ELj16ENS_18Kernel_traits_baseILj2048ES2_ffffjLj128EEEEELb0ELb0ELb0EEEvNS_9FwdParamsE,"a",@progbits
	.sectionflags	@""
	.align	4
.nv.constant0._ZN10layer_norm31ln_parallel_residual_fwd_kernelINS_13Kernel_traitsI6__halfffffjLj2048ELj1ELj4ELj1ELj16ENS_18Kernel_traits_baseILj2048ES2_ffffjLj128EEEEELb0ELb0ELb0EEEvNS_9FwdParamsE:
	.zero		1128


//--------------------- .nv.constant0._ZN10layer_norm31ln_parallel_residual_fwd_kernelINS_13Kernel_traitsI6__halfffffjLj2048ELj1ELj4ELj1ELj16ENS_18Kernel_traits_baseILj2048ES2_ffffjLj128EEEEELb0ELb0ELb1EEEvNS_9FwdParamsE --------------------------
	.section	.nv.constant0._ZN10layer_norm31ln_parallel_residual_fwd_kernelINS_13Kernel_traitsI6__halfffffjLj2048ELj1ELj4ELj1ELj16ENS_18Kernel_traits_baseILj2048ES2_ffffjLj128EEEEELb0ELb0ELb1EEEvNS_9FwdParamsE,"a",@progbits
	.sectionflags	@""
	.align	4
.nv.constant0._ZN10layer_norm31ln_parallel_residual_fwd_kernelINS_13Kernel_traitsI6__halfffffjLj2048ELj1ELj4ELj1ELj16ENS_18Kernel_traits_baseILj2048ES2_ffffjLj128EEEEELb0ELb0ELb1EEEvNS_9FwdParamsE:
	.zero		1128


//--------------------- .nv.constant0._ZN10layer_norm31ln_parallel_residual_fwd_kernelINS_13Kernel_traitsI6__halfffffjLj2048ELj1ELj4ELj1ELj16ENS_18Kernel_traits_baseILj2048ES2_ffffjLj128EEEEELb0ELb1ELb0EEEvNS_9FwdParamsE --------------------------
	.section	.nv.constant0._ZN10layer_norm31ln_parallel_residual_fwd_kernelINS_13Kernel_traitsI6__halfffffjLj2048ELj1ELj4ELj1ELj16ENS_18Kernel_traits_baseILj2048ES2_ffffjLj128EEEEELb0ELb1ELb0EEEvNS_9FwdParamsE,"a",@progbits
	.sectionflags	@""
	.align	4
.nv.constant0._ZN10layer_norm31ln_parallel_residual_fwd_kernelINS_13Kernel_traitsI6__halfffffjLj2048ELj1ELj4ELj1ELj16ENS_18Kernel_traits_baseILj2048ES2_ffffjLj128EEEEELb0ELb1ELb0EEEvNS_9FwdParamsE:
	.zero		1128


//--------------------- .nv.constant0._ZN10layer_norm31ln_parallel_residual_fwd_kernelINS_13Kernel_traitsI6__halfffffjLj2048ELj1ELj4ELj1ELj16ENS_18Kernel_traits_baseILj2048ES2_ffffjLj128EEEEELb0ELb1ELb1EEEvNS_9FwdParamsE --------------------------
	.section	.nv.constant0._ZN10layer_norm31ln_parallel_residual_fwd_kernelINS_13Kernel_traitsI6__halfffffjLj2048ELj1ELj4ELj1ELj16ENS_18Kernel_traits_baseILj2048ES2_ffffjLj128EEEEELb0ELb1ELb1EEEvNS_9FwdParamsE,"a",@progbits
	.sectionflags	@""
	.align	4
.nv.constant0._ZN10layer_norm31ln_parallel_residual_fwd_kernelINS_13Kernel_traitsI6__halfffffjLj2048ELj1ELj4ELj1ELj16ENS_18Kernel_traits_baseILj2048ES2_ffffjLj128EEEEELb0ELb1ELb1EEEvNS_9FwdParamsE:
	.zero		1128


//--------------------- .nv.constant0._ZN10layer_norm31ln_parallel_residual_fwd_kernelINS_13Kernel_traitsI6__halfffffjLj2048ELj1ELj4ELj1ELj16ENS_18Kernel_traits_baseILj2048ES2_ffffjLj128EEEEELb1ELb0ELb0EEEvNS_9FwdParamsE --------------------------
	.section	.nv.constant0._ZN10layer_norm31ln_parallel_residual_fwd_kernelINS_13Kernel_traitsI6__halfffffjLj2048ELj1ELj4ELj1ELj16ENS_18Kernel_traits_baseILj2048ES2_ffffjLj128EEEEELb1ELb0ELb0EEEvNS_9FwdParamsE,"a",@progbits
	.sectionflags	@""
	.align	4
.nv.constant0._ZN10layer_norm31ln_parallel_residual_fwd_kernelINS_13Kernel_traitsI6__halfffffjLj2048ELj1ELj4ELj1ELj16ENS_18Kernel_traits_baseILj2048ES2_ffffjLj128EEEEELb1ELb0ELb0EEEvNS_9FwdParamsE:
	.zero		1128


//--------------------- .nv.constant0._ZN10layer_norm31ln_parallel_residual_fwd_kernelINS_13Kernel_traitsI6__halfffffjLj2048ELj1ELj4ELj1ELj16ENS_18Kernel_traits_baseILj2048ES2_ffffjLj128EEEEELb1ELb0ELb1EEEvNS_9FwdParamsE --------------------------
	.section	.nv.constant0._ZN10layer_norm31ln_parallel_residual_fwd_kernelINS_13Kernel_traitsI6__halfffffjLj2048ELj1ELj4ELj1ELj16ENS_18Kernel_traits_baseILj2048ES2_ffffjLj128EEEEELb1ELb0ELb1EEEvNS_9FwdParamsE,"a",@progbits
	.sectionflags	@""
	.align	4
.nv.constant0._ZN10layer_norm31ln_parallel_residual_fwd_kernelINS_13Kernel_traitsI6__halfffffjLj2048ELj1ELj4ELj1ELj16ENS_18Kernel_traits_baseILj2048ES2_ffffjLj128EEEEELb1ELb0ELb1EEEvNS_9FwdParamsE:
	.zero		1128


//--------------------- .nv.constant0._ZN10layer_norm31ln_parallel_residual_fwd_kernelINS_13Kernel_traitsI6__halfffffjLj2048ELj1ELj4ELj1ELj16ENS_18Kernel_traits_baseILj2048ES2_ffffjLj128EEEEELb1ELb1ELb0EEEvNS_9FwdParamsE --------------------------
	.section	.nv.constant0._ZN10layer_norm31ln_parallel_residual_fwd_kernelINS_13Kernel_traitsI6__halfffffjLj2048ELj1ELj4ELj1ELj16ENS_18Kernel_traits_baseILj2048ES2_ffffjLj128EEEEELb1ELb1ELb0EEEvNS_9FwdParamsE,"a",@progbits
	.sectionflags	@""
	.align	4
.nv.constant0._ZN10layer_norm31ln_parallel_residual_fwd_kernelINS_13Kernel_traitsI6__halfffffjLj2048ELj1ELj4ELj1ELj16ENS_18Kernel_traits_baseILj2048ES2_ffffjLj128EEEEELb1ELb1ELb0EEEvNS_9FwdParamsE:
	.zero		1128


//--------------------- .nv.constant0._ZN10layer_norm31ln_parallel_residual_fwd_kernelINS_13Kernel_traitsI6__halfffffjLj2048ELj1ELj4ELj1ELj16ENS_18Kernel_traits_baseILj2048ES2_ffffjLj128EEEEELb1ELb1ELb1EEEvNS_9FwdParamsE --------------------------
	.section	.nv.constant0._ZN10layer_norm31ln_parallel_residual_fwd_kernelINS_13Kernel_traitsI6__halfffffjLj2048ELj1ELj4ELj1ELj16ENS_18Kernel_traits_baseILj2048ES2_ffffjLj128EEEEELb1ELb1ELb1EEEvNS_9FwdParamsE,"a",@progbits
	.sectionflags	@""
	.align	4
.nv.constant0._ZN10layer_norm31ln_parallel_residual_fwd_kernelINS_13Kernel_traitsI6__halfffffjLj2048ELj1ELj4ELj1ELj16ENS_18Kernel_traits_baseILj2048ES2_ffffjLj128EEEEELb1ELb1ELb1EEEvNS_9FwdParamsE:
	.zero		1128


//--------------------- .nv.constant0._ZN10layer_norm31ln_parallel_residual_fwd_kernelINS_13Kernel_traitsIfffffjLj2048ELj1ELj4ELj1ELj16ENS_18Kernel_traits_baseILj2048EfffffjLj128EEEEELb0ELb0ELb0EEEvNS_9FwdParamsE --------------------------
	.section	.nv.constant0._ZN10layer_norm31ln_parallel_residual_fwd_kernelINS_13Kernel_traitsIfffffjLj2048ELj1ELj4ELj1ELj16ENS_18Kernel_traits_baseILj2048EfffffjLj128EEEEELb0ELb0ELb0EEEvNS_9FwdParamsE,"a",@progbits
	.sectionflags	@""
	.align	4
.nv.constant0._ZN10layer_norm31ln_parallel_residual_fwd_kernelINS_13Kernel_traitsIfffffjLj2048ELj1ELj4ELj1ELj16ENS_18Kernel_traits_baseILj2048EfffffjLj128EEEEELb0ELb0ELb0EEEvNS_9FwdParamsE:
	.zero		1128


//--------------------- .nv.constant0._ZN10layer_norm31ln_parallel_residual_fwd_kernelINS_13Kernel_traitsIfffffjLj2048ELj1ELj4ELj1ELj16ENS_18Kernel_traits_baseILj2048EfffffjLj128EEEEELb0ELb0ELb1EEEvNS_9FwdParamsE --------------------------
	.section	.nv.constant0._ZN10layer_norm31ln_parallel_residual_fwd_kernelINS_13Kernel_traitsIfffffjLj2048ELj1ELj4ELj1ELj16ENS_18Kernel_traits_baseILj2048EfffffjLj128EEEEELb0ELb0ELb1EEEvNS_9FwdParamsE,"a",@progbits
	.sectionflags	@""
	.align	4
.nv.constant0._ZN10layer_norm31ln_parallel_residual_fwd_kernelINS_13Kernel_traitsIfffffjLj2048ELj1ELj4ELj1ELj16ENS_18Kernel_traits_baseILj2048EfffffjLj128EEEEELb0ELb0ELb1EEEvNS_9FwdParamsE:
	.zero		1128


//--------------------- .nv.constant0._ZN10layer_norm31ln_parallel_residual_fwd_kernelINS_13Kernel_traitsIfffffjLj2048ELj1ELj4ELj1ELj16ENS_18Kernel_traits_baseILj2048EfffffjLj128EEEEELb0ELb1ELb0EEEvNS_9FwdParamsE --------------------------
	.section	.nv.constant0._ZN10layer_norm31ln_parallel_residual_fwd_kernelINS_13Kernel_traitsIfffffjLj2048ELj1ELj4ELj1ELj16ENS_18Kernel_traits_baseILj2048EfffffjLj128EEEEELb0ELb1ELb0EEEvNS_9FwdParamsE,"a",@progbits
	.sectionflags	@""
	.align	4
.nv.constant0._ZN10layer_norm31ln_parallel_residual_fwd_kernelINS_13Kernel_traitsIfffffjLj2048ELj1ELj4ELj1ELj16ENS_18Kernel_traits_baseILj2048EfffffjLj128EEEEELb0ELb1ELb0EEEvNS_9FwdParamsE:
	.zero		1128


//--------------------- .nv.constant0._ZN10layer_norm31ln_parallel_residual_fwd_kernelINS_13Kernel_traitsIfffffjLj2048ELj1ELj4ELj1ELj16ENS_18Kernel_traits_baseILj2048EfffffjLj128EEEEELb0ELb1ELb1EEEvNS_9FwdParamsE --------------------------
	.section	.nv.constant0._ZN10layer_norm31ln_parallel_residual_fwd_kernelINS_13Kernel_traitsIfffffjLj2048ELj1ELj4ELj1ELj16ENS_18Kernel_traits_baseILj2048EfffffjLj128EEEEELb0ELb1ELb1EEEvNS_9FwdParamsE,"a",@progbits
	.sectionflags	@""
	.align	4
.nv.constant0._ZN10layer_norm31ln_parallel_residual_fwd_kernelINS_13Kernel_traitsIfffffjLj2048ELj1ELj4ELj1ELj16ENS_18Kernel_traits_baseILj2048EfffffjLj128EEEEELb0ELb1ELb1EEEvNS_9FwdParamsE:
	.zero		1128


//--------------------- .nv.constant0._ZN10layer_norm31ln_parallel_residual_fwd_kernelINS_13Kernel_traitsIfffffjLj2048ELj1ELj4ELj1ELj16ENS_18Kernel_traits_baseILj2048EfffffjLj128EEEEELb1ELb0ELb0EEEvNS_9FwdParamsE --------------------------
	.section	.nv.constant0._ZN10layer_norm31ln_parallel_residual_fwd_kernelINS_13Kernel_traitsIfffffjLj2048ELj1ELj4ELj1ELj16ENS_18Kernel_traits_baseILj2048EfffffjLj128EEEEELb1ELb0ELb0EEEvNS_9FwdParamsE,"a",@progbits
	.sectionflags	@""
	.align	4
.nv.constant0._ZN10layer_norm31ln_parallel_residual_fwd_kernelINS_13Kernel_traitsIfffffjLj2048ELj1ELj4ELj1ELj16ENS_18Kernel_traits_baseILj2048EfffffjLj128EEEEELb1ELb0ELb0EEEvNS_9FwdParamsE:
	.zero		1128


//--------------------- .nv.constant0._ZN10layer_norm31ln_parallel_residual_fwd_kernelINS_13Kernel_traitsIfffffjLj2048ELj1ELj4ELj1ELj16ENS_18Kernel_traits_baseILj2048EfffffjLj128EEEEELb1ELb0ELb1EEEvNS_9FwdParamsE --------------------------
	.section	.nv.constant0._ZN10layer_norm31ln_parallel_residual_fwd_kernelINS_13Kernel_traitsIfffffjLj2048ELj1ELj4ELj1ELj16ENS_18Kernel_traits_baseILj2048EfffffjLj128EEEEELb1ELb0ELb1EEEvNS_9FwdParamsE,"a",@progbits
	.sectionflags	@""
	.align	4
.nv.constant0._ZN10layer_norm31ln_parallel_residual_fwd_kernelINS_13Kernel_traitsIfffffjLj2048ELj1ELj4ELj1ELj16ENS_18Kernel_traits_baseILj2048EfffffjLj128EEEEELb1ELb0ELb1EEEvNS_9FwdParamsE:
	.zero		1128


//--------------------- .nv.constant0._ZN10layer_norm31ln_parallel_residual_fwd_kernelINS_13Kernel_traitsIfffffjLj2048ELj1ELj4ELj1ELj16ENS_18Kernel_traits_baseILj2048EfffffjLj128EEEEELb1ELb1ELb0EEEvNS_9FwdParamsE --------------------------
	.section	.nv.constant0._ZN10layer_norm31ln_parallel_residual_fwd_kernelINS_13Kernel_traitsIfffffjLj2048ELj1ELj4ELj1ELj16ENS_18Kernel_traits_baseILj2048EfffffjLj128EEEEELb1ELb1ELb0EEEvNS_9FwdParamsE,"a",@progbits
	.sectionflags	@""
	.align	4
.nv.constant0._ZN10layer_norm31ln_parallel_residual_fwd_kernelINS_13Kernel_traitsIfffffjLj2048ELj1ELj4ELj1ELj16ENS_18Kernel_traits_baseILj2048EfffffjLj128EEEEELb1ELb1ELb0EEEvNS_9FwdParamsE:
	.zero		1128


//--------------------- .nv.constant0._ZN10layer_norm31ln_parallel_residual_fwd_kernelINS_13Kernel_traitsIfffffjLj2048ELj1ELj4ELj1ELj16ENS_18Kernel_traits_baseILj2048EfffffjLj128EEEEELb1ELb1ELb1EEEvNS_9FwdParamsE --------------------------
	.section	.nv.constant0._ZN10layer_norm31ln_parallel_residual_fwd_kernelINS_13Kernel_traitsIfffffjLj2048ELj1ELj4ELj1ELj16ENS_18Kernel_traits_baseILj2048EfffffjLj128EEEEELb1ELb1ELb1EEEvNS_9FwdParamsE,"a",@progbits
	.sectionflags	@""
	.align	4
.nv.constant0._ZN10layer_norm31ln_parallel_residual_fwd_kernelINS_13Kernel_traitsIfffffjLj2048ELj1ELj4ELj1ELj16ENS_18Kernel_traits_baseILj2048EfffffjLj128EEEEELb1ELb1ELb1EEEvNS_9FwdParamsE:
	.zero		1128


//--------------------- SYMBOLS --------------------------

	.type		.nv.reservedSmem.offset0,@object
	.size		.nv.reservedSmem.offset0,0x4
